	.target	sm_100a

	.elftype	@"ET_EXEC"


//--------------------- .note.nv.tkinfo           --------------------------
	.section	.note.nv.tkinfo,"",@"SHT_NOTE"
	.sectionflags	@"SHF_NOTE_NV_TKINFO"
	.tkinfo
        /*0018*/ 	.word	0x00000002
        /*0030*/ 	.string	""
        /*0030*/ 	.string	"ptxas"
        /*0030*/ 	.string	"Cuda compilation tools, release 13.0, V13.0.88"
        /*0030*/ 	.string	"Build cuda_13.0.r13.0/compiler.36424714_0"
        /*0030*/ 	.string	"-arch sm_100a -m 64 "



//--------------------- .note.nv.cuinfo           --------------------------
	.section	.note.nv.cuinfo,"",@"SHT_NOTE"
	.sectionflags	@"SHF_NOTE_NV_CUINFO"
        /*0018*/ 	.short	0x0002
        /*001a*/ 	.short	0x0064
        /*001c*/ 	.short	0x0082
	.zero		2


//--------------------- .nv.info                  --------------------------
	.section	.nv.info,"",@"SHT_CUDA_INFO"
	.align	4


	//----- nvinfo : EIATTR_REGCOUNT
	.align		4
        /*0000*/ 	.byte	0x04, 0x2f
        /*0002*/ 	.short	(.L_12 - .L_11)
	.align		4
.L_11:
        /*0004*/ 	.word	index@(_ZN5flash24flash_fwd_splitkv_kernelI23Flash_fwd_kernel_traitsILi32ELi64ELi128ELi4ELb0ELb0EN7cutlass10bfloat16_tE19Flash_kernel_traitsILi32ELi64ELi128ELi4ES3_EELb1ELb0ELb1ELb0ELb0ELb1ELb1ELb1EEEvNS_16Flash_fwd_paramsE)
        /*0008*/ 	.word	0x000000a3


	//----- nvinfo : EIATTR_FRAME_SIZE
	.align		4
.L_12:
        /*000c*/ 	.byte	0x04, 0x11
        /*000e*/ 	.short	(.L_14 - .L_13)
	.align		4
.L_13:
        /*0010*/ 	.word	index@(_ZN5flash24flash_fwd_splitkv_kernelI23Flash_fwd_kernel_traitsILi32ELi64ELi128ELi4ELb0ELb0EN7cutlass10bfloat16_tE19Flash_kernel_traitsILi32ELi64ELi128ELi4ES3_EELb1ELb0ELb1ELb0ELb0ELb1ELb1ELb1EEEvNS_16Flash_fwd_paramsE)
        /*0014*/ 	.word	0x00000000


	//----- nvinfo : EIATTR_REGCOUNT
	.align		4
.L_14:
        /*0018*/ 	.byte	0x04, 0x2f
        /*001a*/ 	.short	(.L_16 - .L_15)
	.align		4
.L_15:
        /*001c*/ 	.word	index@(_ZN5flash24flash_fwd_splitkv_kernelI23Flash_fwd_kernel_traitsILi32ELi64ELi128ELi4ELb0ELb0EN7cutlass10bfloat16_tE19Flash_kernel_traitsILi32ELi64ELi128ELi4ES3_EELb1ELb0ELb1ELb0ELb0ELb0ELb1ELb1EEEvNS_16Flash_fwd_paramsE)
        /*0020*/ 	.word	0x000000a7


	//----- nvinfo : EIATTR_FRAME_SIZE
	.align		4
.L_16:
        /*0024*/ 	.byte	0x04, 0x11
        /*0026*/ 	.short	(.L_18 - .L_17)
	.align		4
.L_17:
        /*0028*/ 	.word	index@(_ZN5flash24flash_fwd_splitkv_kernelI23Flash_fwd_kernel_traitsILi32ELi64ELi128ELi4ELb0ELb0EN7cutlass10bfloat16_tE19Flash_kernel_traitsILi32ELi64ELi128ELi4ES3_EELb1ELb0ELb1ELb0ELb0ELb0ELb1ELb1EEEvNS_16Flash_fwd_paramsE)
        /*002c*/ 	.word	0x00000000


	//----- nvinfo : EIATTR_REGCOUNT
	.align		4
.L_18:
        /*0030*/ 	.byte	0x04, 0x2f
        /*0032*/ 	.short	(.L_20 - .L_19)
	.align		4
.L_19:
        /*0034*/ 	.word	index@(_ZN5flash24flash_fwd_splitkv_kernelI23Flash_fwd_kernel_traitsILi32ELi64ELi128ELi4ELb0ELb0EN7cutlass10bfloat16_tE19Flash_kernel_traitsILi32ELi64ELi128ELi4ES3_EELb1ELb0ELb0ELb0ELb1ELb1ELb1ELb1EEEvNS_16Flash_fwd_paramsE)
        /*0038*/ 	.word	0x000000a8


	//----- nvinfo : EIATTR_FRAME_SIZE
	.align		4
.L_20:
        /*003c*/ 	.byte	0x04, 0x11
        /*003e*/ 	.short	(.L_22 - .L_21)
	.align		4
.L_21:
        /*0040*/ 	.word	index@(_ZN5flash24flash_fwd_splitkv_kernelI23Flash_fwd_kernel_traitsILi32ELi64ELi128ELi4ELb0ELb0EN7cutlass10bfloat16_tE19Flash_kernel_traitsILi32ELi64ELi128ELi4ES3_EELb1ELb0ELb0ELb0ELb1ELb1ELb1ELb1EEEvNS_16Flash_fwd_paramsE)
        /*0044*/ 	.word	0x00000000


	//----- nvinfo : EIATTR_REGCOUNT
	.align		4
.L_22:
        /*0048*/ 	.byte	0x04, 0x2f
        /*004a*/ 	.short	(.L_24 - .L_23)
	.align		4
.L_23:
        /*004c*/ 	.word	index@(_ZN5flash24flash_fwd_splitkv_kernelI23Flash_fwd_kernel_traitsILi32ELi64ELi128ELi4ELb0ELb0EN7cutlass10bfloat16_tE19Flash_kernel_traitsILi32ELi64ELi128ELi4ES3_EELb1ELb0ELb0ELb0ELb1ELb0ELb1ELb1EEEvNS_16Flash_fwd_paramsE)
        /*0050*/ 	.word	0x000000a4


	//----- nvinfo : EIATTR_FRAME_SIZE
	.align		4
.L_24:
        /*0054*/ 	.byte	0x04, 0x11
        /*0056*/ 	.short	(.L_26 - .L_25)
	.align		4
.L_25:
        /*0058*/ 	.word	index@(_ZN5flash24flash_fwd_splitkv_kernelI23Flash_fwd_kernel_traitsILi32ELi64ELi128ELi4ELb0ELb0EN7cutlass10bfloat16_tE19Flash_kernel_traitsILi32ELi64ELi128ELi4ES3_EELb1ELb0ELb0ELb0ELb1ELb0ELb1ELb1EEEvNS_16Flash_fwd_paramsE)
        /*005c*/ 	.word	0x00000000


	//----- nvinfo : EIATTR_REGCOUNT
	.align		4
.L_26:
        /*0060*/ 	.byte	0x04, 0x2f
        /*0062*/ 	.short	(.L_28 - .L_27)
	.align		4
.L_27:
        /*0064*/ 	.word	index@(_ZN5flash24flash_fwd_splitkv_kernelI23Flash_fwd_kernel_traitsILi32ELi64ELi128ELi4ELb0ELb0EN7cutlass10bfloat16_tE19Flash_kernel_traitsILi32ELi64ELi128ELi4ES3_EELb1ELb0ELb1ELb0ELb0ELb1ELb1ELb0EEEvNS_16Flash_fwd_paramsE)
        /*0068*/ 	.word	0x000000a7


	//----- nvinfo : EIATTR_FRAME_SIZE
	.align		4
.L_28:
        /*006c*/ 	.byte	0x04, 0x11
        /*006e*/ 	.short	(.L_30 - .L_29)
	.align		4
.L_29:
        /*0070*/ 	.word	index@(_ZN5flash24flash_fwd_splitkv_kernelI23Flash_fwd_kernel_traitsILi32ELi64ELi128ELi4ELb0ELb0EN7cutlass10bfloat16_tE19Flash_kernel_traitsILi32ELi64ELi128ELi4ES3_EELb1ELb0ELb1ELb0ELb0ELb1ELb1ELb0EEEvNS_16Flash_fwd_paramsE)
        /*0074*/ 	.word	0x00000000


	//----- nvinfo : EIATTR_REGCOUNT
	.align		4
.L_30:
        /*0078*/ 	.byte	0x04, 0x2f
        /*007a*/ 	.short	(.L_32 - .L_31)
	.align		4
.L_31:
        /*007c*/ 	.word	index@(_ZN5flash24flash_fwd_splitkv_kernelI23Flash_fwd_kernel_traitsILi32ELi64ELi128ELi4ELb0ELb0EN7cutlass10bfloat16_tE19Flash_kernel_traitsILi32ELi64ELi128ELi4ES3_EELb1ELb0ELb1ELb0ELb0ELb0ELb1ELb0EEEvNS_16Flash_fwd_paramsE)
        /*0080*/ 	.word	0x00000091


	//----- nvinfo : EIATTR_FRAME_SIZE
	.align		4
.L_32:
        /*0084*/ 	.byte	0x04, 0x11
        /*0086*/ 	.short	(.L_34 - .L_33)
	.align		4
.L_33:
        /*0088*/ 	.word	index@(_ZN5flash24flash_fwd_splitkv_kernelI23Flash_fwd_kernel_traitsILi32ELi64ELi128ELi4ELb0ELb0EN7cutlass10bfloat16_tE19Flash_kernel_traitsILi32ELi64ELi128ELi4ES3_EELb1ELb0ELb1ELb0ELb0ELb0ELb1ELb0EEEvNS_16Flash_fwd_paramsE)
        /*008c*/ 	.word	0x00000000


	//----- nvinfo : EIATTR_REGCOUNT
	.align		4
.L_34:
        /*0090*/ 	.byte	0x04, 0x2f
        /*0092*/ 	.short	(.L_36 - .L_35)
	.align		4
.L_35:
        /*0094*/ 	.word	index@(_ZN5flash24flash_fwd_splitkv_kernelI23Flash_fwd_kernel_traitsILi32ELi64ELi128ELi4ELb0ELb0EN7cutlass10bfloat16_tE19Flash_kernel_traitsILi32ELi64ELi128ELi4ES3_EELb1ELb0ELb0ELb0ELb1ELb1ELb1ELb0EEEvNS_16Flash_fwd_paramsE)
        /*0098*/ 	.word	0x0000009a


	//----- nvinfo : EIATTR_FRAME_SIZE
	.align		4
.L_36:
        /*009c*/ 	.byte	0x04, 0x11
        /*009e*/ 	.short	(.L_38 - .L_37)
	.align		4
.L_37:
        /*00a0*/ 	.word	index@(_ZN5flash24flash_fwd_splitkv_kernelI23Flash_fwd_kernel_traitsILi32ELi64ELi128ELi4ELb0ELb0EN7cutlass10bfloat16_tE19Flash_kernel_traitsILi32ELi64ELi128ELi4ES3_EELb1ELb0ELb0ELb0ELb1ELb1ELb1ELb0EEEvNS_16Flash_fwd_paramsE)
        /*00a4*/ 	.word	0x00000000


	//----- nvinfo : EIATTR_REGCOUNT
	.align		4
.L_38:
        /*00a8*/ 	.byte	0x04, 0x2f
        /*00aa*/ 	.short	(.L_40 - .L_39)
	.align		4
.L_39:
        /*00ac*/ 	.word	index@(_ZN5flash24flash_fwd_splitkv_kernelI23Flash_fwd_kernel_traitsILi32ELi64ELi128ELi4ELb0ELb0EN7cutlass10bfloat16_tE19Flash_kernel_traitsILi32ELi64ELi128ELi4ES3_EELb1ELb0ELb0ELb0ELb1ELb0ELb1ELb0EEEvNS_16Flash_fwd_paramsE)
        /*00b0*/ 	.word	0x000000a8


	//----- nvinfo : EIATTR_FRAME_SIZE
	.align		4
.L_40:
        /*00b4*/ 	.byte	0x04, 0x11
        /*00b6*/ 	.short	(.L_42 - .L_41)
	.align		4
.L_41:
        /*00b8*/ 	.word	index@(_ZN5flash24flash_fwd_splitkv_kernelI23Flash_fwd_kernel_traitsILi32ELi64ELi128ELi4ELb0ELb0EN7cutlass10bfloat16_tE19Flash_kernel_traitsILi32ELi64ELi128ELi4ES3_EELb1ELb0ELb0ELb0ELb1ELb0ELb1ELb0EEEvNS_16Flash_fwd_paramsE)
        /*00bc*/ 	.word	0x00000000


	//----- nvinfo : EIATTR_REGCOUNT
	.align		4
.L_42:
        /*00c0*/ 	.byte	0x04, 0x2f
        /*00c2*/ 	.short	(.L_44 - .L_43)
	.align		4
.L_43:
        /*00c4*/ 	.word	index@(_ZN5flash24flash_fwd_splitkv_kernelI23Flash_fwd_kernel_traitsILi32ELi64ELi128ELi4ELb0ELb0EN7cutlass10bfloat16_tE19Flash_kernel_traitsILi32ELi64ELi128ELi4ES3_EELb1ELb0ELb1ELb0ELb0ELb1ELb0ELb1EEEvNS_16Flash_fwd_paramsE)
        /*00c8*/ 	.word	0x0000009f


	//----- nvinfo : EIATTR_FRAME_SIZE
	.align		4
.L_44:
        /*00cc*/ 	.byte	0x04, 0x11
        /*00ce*/ 	.short	(.L_46 - .L_45)
	.align		4
.L_45:
        /*00d0*/ 	.word	index@(_ZN5flash24flash_fwd_splitkv_kernelI23Flash_fwd_kernel_traitsILi32ELi64ELi128ELi4ELb0ELb0EN7cutlass10bfloat16_tE19Flash_kernel_traitsILi32ELi64ELi128ELi4ES3_EELb1ELb0ELb1ELb0ELb0ELb1ELb0ELb1EEEvNS_16Flash_fwd_paramsE)
        /*00d4*/ 	.word	0x00000000


	//----- nvinfo : EIATTR_REGCOUNT
	.align		4
.L_46:
        /*00d8*/ 	.byte	0x04, 0x2f
        /*00da*/ 	.short	(.L_48 - .L_47)
	.align		4
.L_47:
        /*00dc*/ 	.word	index@(_ZN5flash24flash_fwd_splitkv_kernelI23Flash_fwd_kernel_traitsILi32ELi64ELi128ELi4ELb0ELb0EN7cutlass10bfloat16_tE19Flash_kernel_traitsILi32ELi64ELi128ELi4ES3_EELb1ELb0ELb1ELb0ELb0ELb0ELb0ELb1EEEvNS_16Flash_fwd_paramsE)
        /*00e0*/ 	.word	0x000000a8


	//----- nvinfo : EIATTR_FRAME_SIZE
	.align		4
.L_48:
        /*00e4*/ 	.byte	0x04, 0x11
        /*00e6*/ 	.short	(.L_50 - .L_49)
	.align		4
.L_49:
        /*00e8*/ 	.word	index@(_ZN5flash24flash_fwd_splitkv_kernelI23Flash_fwd_kernel_traitsILi32ELi64ELi128ELi4ELb0ELb0EN7cutlass10bfloat16_tE19Flash_kernel_traitsILi32ELi64ELi128ELi4ES3_EELb1ELb0ELb1ELb0ELb0ELb0ELb0ELb1EEEvNS_16Flash_fwd_paramsE)
        /*00ec*/ 	.word	0x00000000


	//----- nvinfo : EIATTR_REGCOUNT
	.align		4
.L_50:
        /*00f0*/ 	.byte	0x04, 0x2f
        /*00f2*/ 	.short	(.L_52 - .L_51)
	.align		4
.L_51:
        /*00f4*/ 	.word	index@(_ZN5flash24flash_fwd_splitkv_kernelI23Flash_fwd_kernel_traitsILi32ELi64ELi128ELi4ELb0ELb0EN7cutlass10bfloat16_tE19Flash_kernel_traitsILi32ELi64ELi128ELi4ES3_EELb1ELb0ELb0ELb0ELb1ELb1ELb0ELb1EEEvNS_16Flash_fwd_paramsE)
        /*00f8*/ 	.word	0x000000a8


	//----- nvinfo : EIATTR_FRAME_SIZE
	.align		4
.L_52:
        /*00fc*/ 	.byte	0x04, 0x11
        /*00fe*/ 	.short	(.L_54 - .L_53)
	.align		4
.L_53:
        /*0100*/ 	.word	index@(_ZN5flash24flash_fwd_splitkv_kernelI23Flash_fwd_kernel_traitsILi32ELi64ELi128ELi4ELb0ELb0EN7cutlass10bfloat16_tE19Flash_kernel_traitsILi32ELi64ELi128ELi4ES3_EELb1ELb0ELb0ELb0ELb1ELb1ELb0ELb1EEEvNS_16Flash_fwd_paramsE)
        /*0104*/ 	.word	0x00000000


	//----- nvinfo : EIATTR_REGCOUNT
	.align		4
.L_54:
        /*0108*/ 	.byte	0x04, 0x2f
        /*010a*/ 	.short	(.L_56 - .L_55)
	.align		4
.L_55:
        /*010c*/ 	.word	index@(_ZN5flash24flash_fwd_splitkv_kernelI23Flash_fwd_kernel_traitsILi32ELi64ELi128ELi4ELb0ELb0EN7cutlass10bfloat16_tE19Flash_kernel_traitsILi32ELi64ELi128ELi4ES3_EELb1ELb0ELb0ELb0ELb1ELb0ELb0ELb1EEEvNS_16Flash_fwd_paramsE)
        /*0110*/ 	.word	0x000000a6


	//----- nvinfo : EIATTR_FRAME_SIZE
	.align		4
.L_56:
        /*0114*/ 	.byte	0x04, 0x11
        /*0116*/ 	.short	(.L_58 - .L_57)
	.align		4
.L_57:
        /*0118*/ 	.word	index@(_ZN5flash24flash_fwd_splitkv_kernelI23Flash_fwd_kernel_traitsILi32ELi64ELi128ELi4ELb0ELb0EN7cutlass10bfloat16_tE19Flash_kernel_traitsILi32ELi64ELi128ELi4ES3_EELb1ELb0ELb0ELb0ELb1ELb0ELb0ELb1EEEvNS_16Flash_fwd_paramsE)
        /*011c*/ 	.word	0x00000000


	//----- nvinfo : EIATTR_REGCOUNT
	.align		4
.L_58:
        /*0120*/ 	.byte	0x04, 0x2f
        /*0122*/ 	.short	(.L_60 - .L_59)
	.align		4
.L_59:
        /*0124*/ 	.word	index@(_ZN5flash24flash_fwd_splitkv_kernelI23Flash_fwd_kernel_traitsILi32ELi64ELi128ELi4ELb0ELb0EN7cutlass10bfloat16_tE19Flash_kernel_traitsILi32ELi64ELi128ELi4ES3_EELb1ELb0ELb1ELb0ELb0ELb1ELb0ELb0EEEvNS_16Flash_fwd_paramsE)
        /*0128*/ 	.word	0x000000a7


	//----- nvinfo : EIATTR_FRAME_SIZE
	.align		4
.L_60:
        /*012c*/ 	.byte	0x04, 0x11
        /*012e*/ 	.short	(.L_62 - .L_61)
	.align		4
.L_61:
        /*0130*/ 	.word	index@(_ZN5flash24flash_fwd_splitkv_kernelI23Flash_fwd_kernel_traitsILi32ELi64ELi128ELi4ELb0ELb0EN7cutlass10bfloat16_tE19Flash_kernel_traitsILi32ELi64ELi128ELi4ES3_EELb1ELb0ELb1ELb0ELb0ELb1ELb0ELb0EEEvNS_16Flash_fwd_paramsE)
        /*0134*/ 	.word	0x00000000


	//----- nvinfo : EIATTR_REGCOUNT
	.align		4
.L_62:
        /*0138*/ 	.byte	0x04, 0x2f
        /*013a*/ 	.short	(.L_64 - .L_63)
	.align		4
.L_63:
        /*013c*/ 	.word	index@(_ZN5flash24flash_fwd_splitkv_kernelI23Flash_fwd_kernel_traitsILi32ELi64ELi128ELi4ELb0ELb0EN7cutlass10bfloat16_tE19Flash_kernel_traitsILi32ELi64ELi128ELi4ES3_EELb1ELb0ELb1ELb0ELb0ELb0ELb0ELb0EEEvNS_16Flash_fwd_paramsE)
        /*0140*/ 	.word	0x000000a8


	//----- nvinfo : EIATTR_FRAME_SIZE
	.align		4
.L_64:
        /*0144*/ 	.byte	0x04, 0x11
        /*0146*/ 	.short	(.L_66 - .L_65)
	.align		4
.L_65:
        /*0148*/ 	.word	index@(_ZN5flash24flash_fwd_splitkv_kernelI23Flash_fwd_kernel_traitsILi32ELi64ELi128ELi4ELb0ELb0EN7cutlass10bfloat16_tE19Flash_kernel_traitsILi32ELi64ELi128ELi4ES3_EELb1ELb0ELb1ELb0ELb0ELb0ELb0ELb0EEEvNS_16Flash_fwd_paramsE)
        /*014c*/ 	.word	0x00000000


	//----- nvinfo : EIATTR_REGCOUNT
	.align		4
.L_66:
        /*0150*/ 	.byte	0x04, 0x2f
        /*0152*/ 	.short	(.L_68 - .L_67)
	.align		4
.L_67:
        /*0154*/ 	.word	index@(_ZN5flash24flash_fwd_splitkv_kernelI23Flash_fwd_kernel_traitsILi32ELi64ELi128ELi4ELb0ELb0EN7cutlass10bfloat16_tE19Flash_kernel_traitsILi32ELi64ELi128ELi4ES3_EELb1ELb0ELb0ELb0ELb1ELb1ELb0ELb0EEEvNS_16Flash_fwd_paramsE)
        /*0158*/ 	.word	0x0000009a


	//----- nvinfo : EIATTR_FRAME_SIZE
	.align		4
.L_68:
        /*015c*/ 	.byte	0x04, 0x11
        /*015e*/ 	.short	(.L_70 - .L_69)
	.align		4
.L_69:
        /*0160*/ 	.word	index@(_ZN5flash24flash_fwd_splitkv_kernelI23Flash_fwd_kernel_traitsILi32ELi64ELi128ELi4ELb0ELb0EN7cutlass10bfloat16_tE19Flash_kernel_traitsILi32ELi64ELi128ELi4ES3_EELb1ELb0ELb0ELb0ELb1ELb1ELb0ELb0EEEvNS_16Flash_fwd_paramsE)
        /*0164*/ 	.word	0x00000000


	//----- nvinfo : EIATTR_REGCOUNT
	.align		4
.L_70:
        /*0168*/ 	.byte	0x04, 0x2f
        /*016a*/ 	.short	(.L_72 - .L_71)
	.align		4
.L_71:
        /*016c*/ 	.word	index@(_ZN5flash24flash_fwd_splitkv_kernelI23Flash_fwd_kernel_traitsILi32ELi64ELi128ELi4ELb0ELb0EN7cutlass10bfloat16_tE19Flash_kernel_traitsILi32ELi64ELi128ELi4ES3_EELb1ELb0ELb0ELb0ELb1ELb0ELb0ELb0EEEvNS_16Flash_fwd_paramsE)
        /*0170*/ 	.word	0x000000a8


	//----- nvinfo : EIATTR_FRAME_SIZE
	.align		4
.L_72:
        /*0174*/ 	.byte	0x04, 0x11
        /*0176*/ 	.short	(.L_74 - .L_73)
	.align		4
.L_73:
        /*0178*/ 	.word	index@(_ZN5flash24flash_fwd_splitkv_kernelI23Flash_fwd_kernel_traitsILi32ELi64ELi128ELi4ELb0ELb0EN7cutlass10bfloat16_tE19Flash_kernel_traitsILi32ELi64ELi128ELi4ES3_EELb1ELb0ELb0ELb0ELb1ELb0ELb0ELb0EEEvNS_16Flash_fwd_paramsE)
        /*017c*/ 	.word	0x00000000


	//----- nvinfo : EIATTR_REGCOUNT
	.align		4
.L_74:
        /*0180*/ 	.byte	0x04, 0x2f
        /*0182*/ 	.short	(.L_76 - .L_75)
	.align		4
.L_75:
        /*0184*/ 	.word	index@(_ZN5flash24flash_fwd_splitkv_kernelI23Flash_fwd_kernel_traitsILi32ELi64ELi128ELi4ELb0ELb0EN7cutlass10bfloat16_tE19Flash_kernel_traitsILi32ELi64ELi128ELi4ES3_EELb1ELb0ELb0ELb1ELb1ELb1ELb1ELb0EEEvNS_16Flash_fwd_paramsE)
        /*0188*/ 	.word	0x0000009b


	//----- nvinfo : EIATTR_FRAME_SIZE
	.align		4
.L_76:
        /*018c*/ 	.byte	0x04, 0x11
        /*018e*/ 	.short	(.L_78 - .L_77)
	.align		4
.L_77:
        /*0190*/ 	.word	index@(_ZN5flash24flash_fwd_splitkv_kernelI23Flash_fwd_kernel_traitsILi32ELi64ELi128ELi4ELb0ELb0EN7cutlass10bfloat16_tE19Flash_kernel_traitsILi32ELi64ELi128ELi4ES3_EELb1ELb0ELb0ELb1ELb1ELb1ELb1ELb0EEEvNS_16Flash_fwd_paramsE)
        /*0194*/ 	.word	0x00000000


	//----- nvinfo : EIATTR_REGCOUNT
	.align		4
.L_78:
        /*0198*/ 	.byte	0x04, 0x2f
        /*019a*/ 	.short	(.L_80 - .L_79)
	.align		4
.L_79:
        /*019c*/ 	.word	index@(_ZN5flash24flash_fwd_splitkv_kernelI23Flash_fwd_kernel_traitsILi32ELi64ELi128ELi4ELb0ELb0EN7cutlass10bfloat16_tE19Flash_kernel_traitsILi32ELi64ELi128ELi4ES3_EELb1ELb0ELb0ELb1ELb1ELb0ELb1ELb0EEEvNS_16Flash_fwd_paramsE)
        /*01a0*/ 	.word	0x000000a8


	//----- nvinfo : EIATTR_FRAME_SIZE
	.align		4
.L_80:
        /*01a4*/ 	.byte	0x04, 0x11
        /*01a6*/ 	.short	(.L_82 - .L_81)
	.align		4
.L_81:
        /*01a8*/ 	.word	index@(_ZN5flash24flash_fwd_splitkv_kernelI23Flash_fwd_kernel_traitsILi32ELi64ELi128ELi4ELb0ELb0EN7cutlass10bfloat16_tE19Flash_kernel_traitsILi32ELi64ELi128ELi4ES3_EELb1ELb0ELb0ELb1ELb1ELb0ELb1ELb0EEEvNS_16Flash_fwd_paramsE)
        /*01ac*/ 	.word	0x00000000


	//----- nvinfo : EIATTR_REGCOUNT
	.align		4
.L_82:
        /*01b0*/ 	.byte	0x04, 0x2f
        /*01b2*/ 	.short	(.L_84 - .L_83)
	.align		4
.L_83:
        /*01b4*/ 	.word	index@(_ZN5flash24flash_fwd_splitkv_kernelI23Flash_fwd_kernel_traitsILi32ELi64ELi128ELi4ELb0ELb0EN7cutlass10bfloat16_tE19Flash_kernel_traitsILi32ELi64ELi128ELi4ES3_EELb1ELb0ELb0ELb1ELb1ELb1ELb0ELb0EEEvNS_16Flash_fwd_paramsE)
        /*01b8*/ 	.word	0x0000009a


	//----- nvinfo : EIATTR_FRAME_SIZE
	.align		4
.L_84:
        /*01bc*/ 	.byte	0x04, 0x11
        /*01be*/ 	.short	(.L_86 - .L_85)
	.align		4
.L_85:
        /*01c0*/ 	.word	index@(_ZN5flash24flash_fwd_splitkv_kernelI23Flash_fwd_kernel_traitsILi32ELi64ELi128ELi4ELb0ELb0EN7cutlass10bfloat16_tE19Flash_kernel_traitsILi32ELi64ELi128ELi4ES3_EELb1ELb0ELb0ELb1ELb1ELb1ELb0ELb0EEEvNS_16Flash_fwd_paramsE)
        /*01c4*/ 	.word	0x00000000


	//----- nvinfo : EIATTR_REGCOUNT
	.align		4
.L_86:
        /*01c8*/ 	.byte	0x04, 0x2f
        /*01ca*/ 	.short	(.L_88 - .L_87)
	.align		4
.L_87:
        /*01cc*/ 	.word	index@(_ZN5flash24flash_fwd_splitkv_kernelI23Flash_fwd_kernel_traitsILi32ELi64ELi128ELi4ELb0ELb0EN7cutlass10bfloat16_tE19Flash_kernel_traitsILi32ELi64ELi128ELi4ES3_EELb1ELb0ELb0ELb1ELb1ELb0ELb0ELb0EEEvNS_16Flash_fwd_paramsE)
        /*01d0*/ 	.word	0x000000a8


	//----- nvinfo : EIATTR_FRAME_SIZE
	.align		4
.L_88:
        /*01d4*/ 	.byte	0x04, 0x11
        /*01d6*/ 	.short	(.L_90 - .L_89)
	.align		4
.L_89:
        /*01d8*/ 	.word	index@(_ZN5flash24flash_fwd_splitkv_kernelI23Flash_fwd_kernel_traitsILi32ELi64ELi128ELi4ELb0ELb0EN7cutlass10bfloat16_tE19Flash_kernel_traitsILi32ELi64ELi128ELi4ES3_EELb1ELb0ELb0ELb1ELb1ELb0ELb0ELb0EEEvNS_16Flash_fwd_paramsE)
        /*01dc*/ 	.word	0x00000000


	//----- nvinfo : EIATTR_REGCOUNT
	.align		4
.L_90:
        /*01e0*/ 	.byte	0x04, 0x2f
        /*01e2*/ 	.short	(.L_92 - .L_91)
	.align		4
.L_91:
        /*01e4*/ 	.word	index@(_ZN5flash24flash_fwd_splitkv_kernelI23Flash_fwd_kernel_traitsILi32ELi64ELi128ELi4ELb0ELb0EN7cutlass10bfloat16_tE19Flash_kernel_traitsILi32ELi64ELi128ELi4ES3_EELb1ELb0ELb0ELb0ELb0ELb1ELb1ELb1EEEvNS_16Flash_fwd_paramsE)
        /*01e8*/ 	.word	0x000000a8


	//----- nvinfo : EIATTR_FRAME_SIZE
	.align		4
.L_92:
        /*01ec*/ 	.byte	0x04, 0x11
        /*01ee*/ 	.short	(.L_94 - .L_93)
	.align		4
.L_93:
        /*01f0*/ 	.word	index@(_ZN5flash24flash_fwd_splitkv_kernelI23Flash_fwd_kernel_traitsILi32ELi64ELi128ELi4ELb0ELb0EN7cutlass10bfloat16_tE19Flash_kernel_traitsILi32ELi64ELi128ELi4ES3_EELb1ELb0ELb0ELb0ELb0ELb1ELb1ELb1EEEvNS_16Flash_fwd_paramsE)
        /*01f4*/ 	.word	0x00000000


	//----- nvinfo : EIATTR_REGCOUNT
	.align		4
.L_94:
        /*01f8*/ 	.byte	0x04, 0x2f
        /*01fa*/ 	.short	(.L_96 - .L_95)
	.align		4
.L_95:
        /*01fc*/ 	.word	index@(_ZN5flash24flash_fwd_splitkv_kernelI23Flash_fwd_kernel_traitsILi32ELi64ELi128ELi4ELb0ELb0EN7cutlass10bfloat16_tE19Flash_kernel_traitsILi32ELi64ELi128ELi4ES3_EELb1ELb0ELb0ELb0ELb0ELb0ELb1ELb1EEEvNS_16Flash_fwd_paramsE)
        /*0200*/ 	.word	0x000000a4


	//----- nvinfo : EIATTR_FRAME_SIZE
	.align		4
.L_96:
        /*0204*/ 	.byte	0x04, 0x11
        /*0206*/ 	.short	(.L_98 - .L_97)
	.align		4
.L_97:
        /*0208*/ 	.word	index@(_ZN5flash24flash_fwd_splitkv_kernelI23Flash_fwd_kernel_traitsILi32ELi64ELi128ELi4ELb0ELb0EN7cutlass10bfloat16_tE19Flash_kernel_traitsILi32ELi64ELi128ELi4ES3_EELb1ELb0ELb0ELb0ELb0ELb0ELb1ELb1EEEvNS_16Flash_fwd_paramsE)
        /*020c*/ 	.word	0x00000000


	//----- nvinfo : EIATTR_REGCOUNT
	.align		4
.L_98:
        /*0210*/ 	.byte	0x04, 0x2f
        /*0212*/ 	.short	(.L_100 - .L_99)
	.align		4
.L_99:
        /*0214*/ 	.word	index@(_ZN5flash24flash_fwd_splitkv_kernelI23Flash_fwd_kernel_traitsILi32ELi64ELi128ELi4ELb0ELb0EN7cutlass10bfloat16_tE19Flash_kernel_traitsILi32ELi64ELi128ELi4ES3_EELb1ELb0ELb0ELb0ELb0ELb1ELb1ELb0EEEvNS_16Flash_fwd_paramsE)
        /*0218*/ 	.word	0x000000a8


	//----- nvinfo : EIATTR_FRAME_SIZE
	.align		4
.L_100:
        /*021c*/ 	.byte	0x04, 0x11
        /*021e*/ 	.short	(.L_102 - .L_101)
	.align		4
.L_101:
        /*0220*/ 	.word	index@(_ZN5flash24flash_fwd_splitkv_kernelI23Flash_fwd_kernel_traitsILi32ELi64ELi128ELi4ELb0ELb0EN7cutlass10bfloat16_tE19Flash_kernel_traitsILi32ELi64ELi128ELi4ES3_EELb1ELb0ELb0ELb0ELb0ELb1ELb1ELb0EEEvNS_16Flash_fwd_paramsE)
        /*0224*/ 	.word	0x00000000


	//----- nvinfo : EIATTR_REGCOUNT
	.align		4
.L_102:
        /*0228*/ 	.byte	0x04, 0x2f
        /*022a*/ 	.short	(.L_104 - .L_103)
	.align		4
.L_103:
        /*022c*/ 	.word	index@(_ZN5flash24flash_fwd_splitkv_kernelI23Flash_fwd_kernel_traitsILi32ELi64ELi128ELi4ELb0ELb0EN7cutlass10bfloat16_tE19Flash_kernel_traitsILi32ELi64ELi128ELi4ES3_EELb1ELb0ELb0ELb0ELb0ELb0ELb1ELb0EEEvNS_16Flash_fwd_paramsE)
        /*0230*/ 	.word	0x000000a8


	//----- nvinfo : EIATTR_FRAME_SIZE
	.align		4
.L_104:
        /*0234*/ 	.byte	0x04, 0x11
        /*0236*/ 	.short	(.L_106 - .L_105)
	.align		4
.L_105:
        /*0238*/ 	.word	index@(_ZN5flash24flash_fwd_splitkv_kernelI23Flash_fwd_kernel_traitsILi32ELi64ELi128ELi4ELb0ELb0EN7cutlass10bfloat16_tE19Flash_kernel_traitsILi32ELi64ELi128ELi4ES3_EELb1ELb0ELb0ELb0ELb0ELb0ELb1ELb0EEEvNS_16Flash_fwd_paramsE)
        /*023c*/ 	.word	0x00000000


	//----- nvinfo : EIATTR_REGCOUNT
	.align		4
.L_106:
        /*0240*/ 	.byte	0x04, 0x2f
        /*0242*/ 	.short	(.L_108 - .L_107)
	.align		4
.L_107:
        /*0244*/ 	.word	index@(_ZN5flash24flash_fwd_splitkv_kernelI23Flash_fwd_kernel_traitsILi32ELi64ELi128ELi4ELb0ELb0EN7cutlass10bfloat16_tE19Flash_kernel_traitsILi32ELi64ELi128ELi4ES3_EELb1ELb0ELb0ELb0ELb0ELb1ELb0ELb1EEEvNS_16Flash_fwd_paramsE)
        /*0248*/ 	.word	0x0000009e


	//----- nvinfo : EIATTR_FRAME_SIZE
	.align		4
.L_108:
        /*024c*/ 	.byte	0x04, 0x11
        /*024e*/ 	.short	(.L_110 - .L_109)
	.align		4
.L_109:
        /*0250*/ 	.word	index@(_ZN5flash24flash_fwd_splitkv_kernelI23Flash_fwd_kernel_traitsILi32ELi64ELi128ELi4ELb0ELb0EN7cutlass10bfloat16_tE19Flash_kernel_traitsILi32ELi64ELi128ELi4ES3_EELb1ELb0ELb0ELb0ELb0ELb1ELb0ELb1EEEvNS_16Flash_fwd_paramsE)
        /*0254*/ 	.word	0x00000000


	//----- nvinfo : EIATTR_REGCOUNT
	.align		4
.L_110:
        /*0258*/ 	.byte	0x04, 0x2f
        /*025a*/ 	.short	(.L_112 - .L_111)
	.align		4
.L_111:
        /*025c*/ 	.word	index@(_ZN5flash24flash_fwd_splitkv_kernelI23Flash_fwd_kernel_traitsILi32ELi64ELi128ELi4ELb0ELb0EN7cutlass10bfloat16_tE19Flash_kernel_traitsILi32ELi64ELi128ELi4ES3_EELb1ELb0ELb0ELb0ELb0ELb0ELb0ELb1EEEvNS_16Flash_fwd_paramsE)
        /*0260*/ 	.word	0x000000a8


	//----- nvinfo : EIATTR_FRAME_SIZE
	.align		4
.L_112:
        /*0264*/ 	.byte	0x04, 0x11
        /*0266*/ 	.short	(.L_114 - .L_113)
	.align		4
.L_113:
        /*0268*/ 	.word	index@(_ZN5flash24flash_fwd_splitkv_kernelI23Flash_fwd_kernel_traitsILi32ELi64ELi128ELi4ELb0ELb0EN7cutlass10bfloat16_tE19Flash_kernel_traitsILi32ELi64ELi128ELi4ES3_EELb1ELb0ELb0ELb0ELb0ELb0ELb0ELb1EEEvNS_16Flash_fwd_paramsE)
        /*026c*/ 	.word	0x00000000


	//----- nvinfo : EIATTR_REGCOUNT
	.align		4
.L_114:
        /*0270*/ 	.byte	0x04, 0x2f
        /*0272*/ 	.short	(.L_116 - .L_115)
	.align		4
.L_115:
        /*0274*/ 	.word	index@(_ZN5flash24flash_fwd_splitkv_kernelI23Flash_fwd_kernel_traitsILi32ELi64ELi128ELi4ELb0ELb0EN7cutlass10bfloat16_tE19Flash_kernel_traitsILi32ELi64ELi128ELi4ES3_EELb1ELb0ELb0ELb0ELb0ELb1ELb0ELb0EEEvNS_16Flash_fwd_paramsE)
        /*0278*/ 	.word	0x0000009b


	//----- nvinfo : EIATTR_FRAME_SIZE
	.align		4
.L_116:
        /*027c*/ 	.byte	0x04, 0x11
        /*027e*/ 	.short	(.L_118 - .L_117)
	.align		4
.L_117:
        /*0280*/ 	.word	index@(_ZN5flash24flash_fwd_splitkv_kernelI23Flash_fwd_kernel_traitsILi32ELi64ELi128ELi4ELb0ELb0EN7cutlass10bfloat16_tE19Flash_kernel_traitsILi32ELi64ELi128ELi4ES3_EELb1ELb0ELb0ELb0ELb0ELb1ELb0ELb0EEEvNS_16Flash_fwd_paramsE)
        /*0284*/ 	.word	0x00000000


	//----- nvinfo : EIATTR_REGCOUNT
	.align		4
.L_118:
        /*0288*/ 	.byte	0x04, 0x2f
        /*028a*/ 	.short	(.L_120 - .L_119)
	.align		4
.L_119:
        /*028c*/ 	.word	index@(_ZN5flash24flash_fwd_splitkv_kernelI23Flash_fwd_kernel_traitsILi32ELi64ELi128ELi4ELb0ELb0EN7cutlass10bfloat16_tE19Flash_kernel_traitsILi32ELi64ELi128ELi4ES3_EELb1ELb0ELb0ELb0ELb0ELb0ELb0ELb0EEEvNS_16Flash_fwd_paramsE)
        /*0290*/ 	.word	0x000000a8


	//----- nvinfo : EIATTR_FRAME_SIZE
	.align		4
.L_120:
        /*0294*/ 	.byte	0x04, 0x11
        /*0296*/ 	.short	(.L_122 - .L_121)
	.align		4
.L_121:
        /*0298*/ 	.word	index@(_ZN5flash24flash_fwd_splitkv_kernelI23Flash_fwd_kernel_traitsILi32ELi64ELi128ELi4ELb0ELb0EN7cutlass10bfloat16_tE19Flash_kernel_traitsILi32ELi64ELi128ELi4ES3_EELb1ELb0ELb0ELb0ELb0ELb0ELb0ELb0EEEvNS_16Flash_fwd_paramsE)
        /*029c*/ 	.word	0x00000000


	//----- nvinfo : EIATTR_REGCOUNT
	.align		4
.L_122:
        /*02a0*/ 	.byte	0x04, 0x2f
        /*02a2*/ 	.short	(.L_124 - .L_123)
	.align		4
.L_123:
        /*02a4*/ 	.word	index@(_ZN5flash32flash_fwd_splitkv_combine_kernelI23Flash_fwd_kernel_traitsILi32ELi64ELi128ELi4ELb0ELb0EN7cutlass10bfloat16_tE19Flash_kernel_traitsILi32ELi64ELi128ELi4ES3_EELi16ELi1ELb1EEEvNS_16Flash_fwd_paramsE)
        /*02a8*/ 	.word	0x00000026


	//----- nvinfo : EIATTR_FRAME_SIZE
	.align		4
.L_124:
        /*02ac*/ 	.byte	0x04, 0x11
        /*02ae*/ 	.short	(.L_126 - .L_125)
	.align		4
.L_125:
        /*02b0*/ 	.word	index@($__internal_27_$__cuda_sm20_div_s64)
        /*02b4*/ 	.word	0x00000000


	//----- nvinfo : EIATTR_FRAME_SIZE
	.align		4
.L_126:
        /*02b8*/ 	.byte	0x04, 0x11
        /*02ba*/ 	.short	(.L_128 - .L_127)
	.align		4
.L_127:
        /*02bc*/ 	.word	index@(_ZN5flash32flash_fwd_splitkv_combine_kernelI23Flash_fwd_kernel_traitsILi32ELi64ELi128ELi4ELb0ELb0EN7cutlass10bfloat16_tE19Flash_kernel_traitsILi32ELi64ELi128ELi4ES3_EELi16ELi1ELb1EEEvNS_16Flash_fwd_paramsE)
        /*02c0*/ 	.word	0x00000000


	//----- nvinfo : EIATTR_REGCOUNT
	.align		4
.L_128:
        /*02c4*/ 	.byte	0x04, 0x2f
        /*02c6*/ 	.short	(.L_130 - .L_129)
	.align		4
.L_129:
        /*02c8*/ 	.word	index@(_ZN5flash32flash_fwd_splitkv_combine_kernelI23Flash_fwd_kernel_traitsILi32ELi64ELi128ELi4ELb0ELb0EN7cutlass10bfloat16_tE19Flash_kernel_traitsILi32ELi64ELi128ELi4ES3_EELi16ELi2ELb1EEEvNS_16Flash_fwd_paramsE)
        /*02cc*/ 	.word	0x00000026


	//----- nvinfo : EIATTR_FRAME_SIZE
	.align		4
.L_130:
        /*02d0*/ 	.byte	0x04, 0x11
        /*02d2*/ 	.short	(.L_132 - .L_131)
	.align		4
.L_131:
        /*02d4*/ 	.word	index@($__internal_26_$__cuda_sm20_div_s64)
        /*02d8*/ 	.word	0x00000000


	//----- nvinfo : EIATTR_FRAME_SIZE
	.align		4
.L_132:
        /*02dc*/ 	.byte	0x04, 0x11
        /*02de*/ 	.short	(.L_134 - .L_133)
	.align		4
.L_133:
        /*02e0*/ 	.word	index@(_ZN5flash32flash_fwd_splitkv_combine_kernelI23Flash_fwd_kernel_traitsILi32ELi64ELi128ELi4ELb0ELb0EN7cutlass10bfloat16_tE19Flash_kernel_traitsILi32ELi64ELi128ELi4ES3_EELi16ELi2ELb1EEEvNS_16Flash_fwd_paramsE)
        /*02e4*/ 	.word	0x00000000


	//----- nvinfo : EIATTR_REGCOUNT
	.align		4
.L_134:
        /*02e8*/ 	.byte	0x04, 0x2f
        /*02ea*/ 	.short	(.L_136 - .L_135)
	.align		4
.L_135:
        /*02ec*/ 	.word	index@(_ZN5flash32flash_fwd_splitkv_combine_kernelI23Flash_fwd_kernel_traitsILi32ELi64ELi128ELi4ELb0ELb0EN7cutlass10bfloat16_tE19Flash_kernel_traitsILi32ELi64ELi128ELi4ES3_EELi16ELi3ELb1EEEvNS_16Flash_fwd_paramsE)
        /*02f0*/ 	.word	0x00000026


	//----- nvinfo : EIATTR_FRAME_SIZE
	.align		4
.L_136:
        /*02f4*/ 	.byte	0x04, 0x11
        /*02f6*/ 	.short	(.L_138 - .L_137)
	.align		4
.L_137:
        /*02f8*/ 	.word	index@($__internal_25_$__cuda_sm20_div_s64)
        /*02fc*/ 	.word	0x00000000


	//----- nvinfo : EIATTR_FRAME_SIZE
	.align		4
.L_138:
        /*0300*/ 	.byte	0x04, 0x11
        /*0302*/ 	.short	(.L_140 - .L_139)
	.align		4
.L_139:
        /*0304*/ 	.word	index@(_ZN5flash32flash_fwd_splitkv_combine_kernelI23Flash_fwd_kernel_traitsILi32ELi64ELi128ELi4ELb0ELb0EN7cutlass10bfloat16_tE19Flash_kernel_traitsILi32ELi64ELi128ELi4ES3_EELi16ELi3ELb1EEEvNS_16Flash_fwd_paramsE)
        /*0308*/ 	.word	0x00000000


	//----- nvinfo : EIATTR_REGCOUNT
	.align		4
.L_140:
        /*030c*/ 	.byte	0x04, 0x2f
        /*030e*/ 	.short	(.L_142 - .L_141)
	.align		4
.L_141:
        /*0310*/ 	.word	index@(_ZN5flash32flash_fwd_splitkv_combine_kernelI23Flash_fwd_kernel_traitsILi32ELi64ELi128ELi4ELb0ELb0EN7cutlass10bfloat16_tE19Flash_kernel_traitsILi32ELi64ELi128ELi4ES3_EELi16ELi4ELb1EEEvNS_16Flash_fwd_paramsE)
        /*0314*/ 	.word	0x00000026


	//----- nvinfo : EIATTR_FRAME_SIZE
	.align		4
.L_142:
        /*0318*/ 	.byte	0x04, 0x11
        /*031a*/ 	.short	(.L_144 - .L_143)
	.align		4
.L_143:
        /*031c*/ 	.word	index@($__internal_24_$__cuda_sm20_div_s64)
        /*0320*/ 	.word	0x00000000


	//----- nvinfo : EIATTR_FRAME_SIZE
	.align		4
.L_144:
        /*0324*/ 	.byte	0x04, 0x11
        /*0326*/ 	.short	(.L_146 - .L_145)
	.align		4
.L_145:
        /*0328*/ 	.word	index@(_ZN5flash32flash_fwd_splitkv_combine_kernelI23Flash_fwd_kernel_traitsILi32ELi64ELi128ELi4ELb0ELb0EN7cutlass10bfloat16_tE19Flash_kernel_traitsILi32ELi64ELi128ELi4ES3_EELi16ELi4ELb1EEEvNS_16Flash_fwd_paramsE)
        /*032c*/ 	.word	0x00000000


	//----- nvinfo : EIATTR_REGCOUNT
	.align		4
.L_146:
        /*0330*/ 	.byte	0x04, 0x2f
        /*0332*/ 	.short	(.L_148 - .L_147)
	.align		4
.L_147:
        /*0334*/ 	.word	index@(_ZN5flash32flash_fwd_splitkv_combine_kernelI23Flash_fwd_kernel_traitsILi32ELi64ELi128ELi4ELb0ELb0EN7cutlass10bfloat16_tE19Flash_kernel_traitsILi32ELi64ELi128ELi4ES3_EELi16ELi5ELb1EEEvNS_16Flash_fwd_paramsE)
        /*0338*/ 	.word	0x0000002c


	//----- nvinfo : EIATTR_FRAME_SIZE
	.align		4
.L_148:
        /*033c*/ 	.byte	0x04, 0x11
        /*033e*/ 	.short	(.L_150 - .L_149)
	.align		4
.L_149:
        /*0340*/ 	.word	index@($__internal_23_$__cuda_sm20_div_s64)
        /*0344*/ 	.word	0x00000000


	//----- nvinfo : EIATTR_FRAME_SIZE
	.align		4
.L_150:
        /*0348*/ 	.byte	0x04, 0x11
        /*034a*/ 	.short	(.L_152 - .L_151)
	.align		4
.L_151:
        /*034c*/ 	.word	index@(_ZN5flash32flash_fwd_splitkv_combine_kernelI23Flash_fwd_kernel_traitsILi32ELi64ELi128ELi4ELb0ELb0EN7cutlass10bfloat16_tE19Flash_kernel_traitsILi32ELi64ELi128ELi4ES3_EELi16ELi5ELb1EEEvNS_16Flash_fwd_paramsE)
        /*0350*/ 	.word	0x00000000


	//----- nvinfo : EIATTR_REGCOUNT
	.align		4
.L_152:
        /*0354*/ 	.byte	0x04, 0x2f
        /*0356*/ 	.short	(.L_154 - .L_153)
	.align		4
.L_153:
        /*0358*/ 	.word	index@(_ZN5flash32flash_fwd_splitkv_combine_kernelI23Flash_fwd_kernel_traitsILi32ELi64ELi128ELi4ELb0ELb0EN7cutlass10bfloat16_tE19Flash_kernel_traitsILi32ELi64ELi128ELi4ES3_EELi16ELi6ELb1EEEvNS_16Flash_fwd_paramsE)
        /*035c*/ 	.word	0x0000002e


	//----- nvinfo : EIATTR_FRAME_SIZE
	.align		4
.L_154:
        /*0360*/ 	.byte	0x04, 0x11
        /*0362*/ 	.short	(.L_156 - .L_155)
	.align		4
.L_155:
        /*0364*/ 	.word	index@($__internal_22_$__cuda_sm20_div_s64)
        /*0368*/ 	.word	0x00000000


	//----- nvinfo : EIATTR_FRAME_SIZE
	.align		4
.L_156:
        /*036c*/ 	.byte	0x04, 0x11
        /*036e*/ 	.short	(.L_158 - .L_157)
	.align		4
.L_157:
        /*0370*/ 	.word	index@(_ZN5flash32flash_fwd_splitkv_combine_kernelI23Flash_fwd_kernel_traitsILi32ELi64ELi128ELi4ELb0ELb0EN7cutlass10bfloat16_tE19Flash_kernel_traitsILi32ELi64ELi128ELi4ES3_EELi16ELi6ELb1EEEvNS_16Flash_fwd_paramsE)
        /*0374*/ 	.word	0x00000000


	//----- nvinfo : EIATTR_REGCOUNT
	.align		4
.L_158:
        /*0378*/ 	.byte	0x04, 0x2f
        /*037a*/ 	.short	(.L_160 - .L_159)
	.align		4
.L_159:
        /*037c*/ 	.word	index@(_ZN5flash32flash_fwd_splitkv_combine_kernelI23Flash_fwd_kernel_traitsILi32ELi64ELi128ELi4ELb0ELb0EN7cutlass10bfloat16_tE19Flash_kernel_traitsILi32ELi64ELi128ELi4ES3_EELi16ELi7ELb1EEEvNS_16Flash_fwd_paramsE)
        /*0380*/ 	.word	0x00000036


	//----- nvinfo : EIATTR_FRAME_SIZE
	.align		4
.L_160:
        /*0384*/ 	.byte	0x04, 0x11
        /*0386*/ 	.short	(.L_162 - .L_161)
	.align		4
.L_161:
        /*0388*/ 	.word	index@($__internal_21_$__cuda_sm20_div_s64)
        /*038c*/ 	.word	0x00000000


	//----- nvinfo : EIATTR_FRAME_SIZE
	.align		4
.L_162:
        /*0390*/ 	.byte	0x04, 0x11
        /*0392*/ 	.short	(.L_164 - .L_163)
	.align		4
.L_163:
        /*0394*/ 	.word	index@(_ZN5flash32flash_fwd_splitkv_combine_kernelI23Flash_fwd_kernel_traitsILi32ELi64ELi128ELi4ELb0ELb0EN7cutlass10bfloat16_tE19Flash_kernel_traitsILi32ELi64ELi128ELi4ES3_EELi16ELi7ELb1EEEvNS_16Flash_fwd_paramsE)
        /*0398*/ 	.word	0x00000000


	//----- nvinfo : EIATTR_REGCOUNT
	.align		4
.L_164:
        /*039c*/ 	.byte	0x04, 0x2f
        /*039e*/ 	.short	(.L_166 - .L_165)
	.align		4
.L_165:
        /*03a0*/ 	.word	index@(_ZN5flash32flash_fwd_splitkv_combine_kernelI23Flash_fwd_kernel_traitsILi32ELi64ELi128ELi4ELb0ELb0EN7cutlass10bfloat16_tE19Flash_kernel_traitsILi32ELi64ELi128ELi4ES3_EELi16ELi1ELb0EEEvNS_16Flash_fwd_paramsE)
        /*03a4*/ 	.word	0x00000028


	//----- nvinfo : EIATTR_FRAME_SIZE
	.align		4
.L_166:
        /*03a8*/ 	.byte	0x04, 0x11
        /*03aa*/ 	.short	(.L_168 - .L_167)
	.align		4
.L_167:
        /*03ac*/ 	.word	index@($__internal_20_$__cuda_sm20_div_s64)
        /*03b0*/ 	.word	0x00000000


	//----- nvinfo : EIATTR_FRAME_SIZE
	.align		4
.L_168:
        /*03b4*/ 	.byte	0x04, 0x11
        /*03b6*/ 	.short	(.L_170 - .L_169)
	.align		4
.L_169:
        /*03b8*/ 	.word	index@(_ZN5flash32flash_fwd_splitkv_combine_kernelI23Flash_fwd_kernel_traitsILi32ELi64ELi128ELi4ELb0ELb0EN7cutlass10bfloat16_tE19Flash_kernel_traitsILi32ELi64ELi128ELi4ES3_EELi16ELi1ELb0EEEvNS_16Flash_fwd_paramsE)
        /*03bc*/ 	.word	0x00000000


	//----- nvinfo : EIATTR_REGCOUNT
	.align		4
.L_170:
        /*03c0*/ 	.byte	0x04, 0x2f
        /*03c2*/ 	.short	(.L_172 - .L_171)
	.align		4
.L_171:
        /*03c4*/ 	.word	index@(_ZN5flash32flash_fwd_splitkv_combine_kernelI23Flash_fwd_kernel_traitsILi32ELi64ELi128ELi4ELb0ELb0EN7cutlass10bfloat16_tE19Flash_kernel_traitsILi32ELi64ELi128ELi4ES3_EELi16ELi2ELb0EEEvNS_16Flash_fwd_paramsE)
        /*03c8*/ 	.word	0x00000028


	//----- nvinfo : EIATTR_FRAME_SIZE
	.align		4
.L_172:
        /*03cc*/ 	.byte	0x04, 0x11
        /*03ce*/ 	.short	(.L_174 - .L_173)
	.align		4
.L_173:
        /*03d0*/ 	.word	index@($__internal_19_$__cuda_sm20_div_s64)
        /*03d4*/ 	.word	0x00000000


	//----- nvinfo : EIATTR_FRAME_SIZE
	.align		4
.L_174:
        /*03d8*/ 	.byte	0x04, 0x11
        /*03da*/ 	.short	(.L_176 - .L_175)
	.align		4
.L_175:
        /*03dc*/ 	.word	index@(_ZN5flash32flash_fwd_splitkv_combine_kernelI23Flash_fwd_kernel_traitsILi32ELi64ELi128ELi4ELb0ELb0EN7cutlass10bfloat16_tE19Flash_kernel_traitsILi32ELi64ELi128ELi4ES3_EELi16ELi2ELb0EEEvNS_16Flash_fwd_paramsE)
        /*03e0*/ 	.word	0x00000000


	//----- nvinfo : EIATTR_REGCOUNT
	.align		4
.L_176:
        /*03e4*/ 	.byte	0x04, 0x2f
        /*03e6*/ 	.short	(.L_178 - .L_177)
	.align		4
.L_177:
        /*03e8*/ 	.word	index@(_ZN5flash32flash_fwd_splitkv_combine_kernelI23Flash_fwd_kernel_traitsILi32ELi64ELi128ELi4ELb0ELb0EN7cutlass10bfloat16_tE19Flash_kernel_traitsILi32ELi64ELi128ELi4ES3_EELi16ELi3ELb0EEEvNS_16Flash_fwd_paramsE)
        /*03ec*/ 	.word	0x00000028


	//----- nvinfo : EIATTR_FRAME_SIZE
	.align		4
.L_178:
        /*03f0*/ 	.byte	0x04, 0x11
        /*03f2*/ 	.short	(.L_180 - .L_179)
	.align		4
.L_179:
        /*03f4*/ 	.word	index@($__internal_18_$__cuda_sm20_div_s64)
        /*03f8*/ 	.word	0x00000000


	//----- nvinfo : EIATTR_FRAME_SIZE
	.align		4
.L_180:
        /*03fc*/ 	.byte	0x04, 0x11
        /*03fe*/ 	.short	(.L_182 - .L_181)
	.align		4
.L_181:
        /*0400*/ 	.word	index@(_ZN5flash32flash_fwd_splitkv_combine_kernelI23Flash_fwd_kernel_traitsILi32ELi64ELi128ELi4ELb0ELb0EN7cutlass10bfloat16_tE19Flash_kernel_traitsILi32ELi64ELi128ELi4ES3_EELi16ELi3ELb0EEEvNS_16Flash_fwd_paramsE)
        /*0404*/ 	.word	0x00000000


	//----- nvinfo : EIATTR_REGCOUNT
	.align		4
.L_182:
        /*0408*/ 	.byte	0x04, 0x2f
        /*040a*/ 	.short	(.L_184 - .L_183)
	.align		4
.L_183:
        /*040c*/ 	.word	index@(_ZN5flash32flash_fwd_splitkv_combine_kernelI23Flash_fwd_kernel_traitsILi32ELi64ELi128ELi4ELb0ELb0EN7cutlass10bfloat16_tE19Flash_kernel_traitsILi32ELi64ELi128ELi4ES3_EELi16ELi4ELb0EEEvNS_16Flash_fwd_paramsE)
        /*0410*/ 	.word	0x00000028


	//----- nvinfo : EIATTR_FRAME_SIZE
	.align		4
.L_184:
        /*0414*/ 	.byte	0x04, 0x11
        /*0416*/ 	.short	(.L_186 - .L_185)
	.align		4
.L_185:
        /*0418*/ 	.word	index@($__internal_17_$__cuda_sm20_div_s64)
        /*041c*/ 	.word	0x00000000


	//----- nvinfo : EIATTR_FRAME_SIZE
	.align		4
.L_186:
        /*0420*/ 	.byte	0x04, 0x11
        /*0422*/ 	.short	(.L_188 - .L_187)
	.align		4
.L_187:
        /*0424*/ 	.word	index@(_ZN5flash32flash_fwd_splitkv_combine_kernelI23Flash_fwd_kernel_traitsILi32ELi64ELi128ELi4ELb0ELb0EN7cutlass10bfloat16_tE19Flash_kernel_traitsILi32ELi64ELi128ELi4ES3_EELi16ELi4ELb0EEEvNS_16Flash_fwd_paramsE)
        /*0428*/ 	.word	0x00000000


	//----- nvinfo : EIATTR_REGCOUNT
	.align		4
.L_188:
        /*042c*/ 	.byte	0x04, 0x2f
        /*042e*/ 	.short	(.L_190 - .L_189)
	.align		4
.L_189:
        /*0430*/ 	.word	index@(_ZN5flash32flash_fwd_splitkv_combine_kernelI23Flash_fwd_kernel_traitsILi32ELi64ELi128ELi4ELb0ELb0EN7cutlass10bfloat16_tE19Flash_kernel_traitsILi32ELi64ELi128ELi4ES3_EELi16ELi5ELb0EEEvNS_16Flash_fwd_paramsE)
        /*0434*/ 	.word	0x0000002a


	//----- nvinfo : EIATTR_FRAME_SIZE
	.align		4
.L_190:
        /*0438*/ 	.byte	0x04, 0x11
        /*043a*/ 	.short	(.L_192 - .L_191)
	.align		4
.L_191:
        /*043c*/ 	.word	index@($__internal_16_$__cuda_sm20_div_s64)
        /*0440*/ 	.word	0x00000000


	//----- nvinfo : EIATTR_FRAME_SIZE
	.align		4
.L_192:
        /*0444*/ 	.byte	0x04, 0x11
        /*0446*/ 	.short	(.L_194 - .L_193)
	.align		4
.L_193:
        /*0448*/ 	.word	index@(_ZN5flash32flash_fwd_splitkv_combine_kernelI23Flash_fwd_kernel_traitsILi32ELi64ELi128ELi4ELb0ELb0EN7cutlass10bfloat16_tE19Flash_kernel_traitsILi32ELi64ELi128ELi4ES3_EELi16ELi5ELb0EEEvNS_16Flash_fwd_paramsE)
        /*044c*/ 	.word	0x00000000


	//----- nvinfo : EIATTR_REGCOUNT
	.align		4
.L_194:
        /*0450*/ 	.byte	0x04, 0x2f
        /*0452*/ 	.short	(.L_196 - .L_195)
	.align		4
.L_195:
        /*0454*/ 	.word	index@(_ZN5flash32flash_fwd_splitkv_combine_kernelI23Flash_fwd_kernel_traitsILi32ELi64ELi128ELi4ELb0ELb0EN7cutlass10bfloat16_tE19Flash_kernel_traitsILi32ELi64ELi128ELi4ES3_EELi16ELi6ELb0EEEvNS_16Flash_fwd_paramsE)
        /*0458*/ 	.word	0x00000030


	//----- nvinfo : EIATTR_FRAME_SIZE
	.align		4
.L_196:
        /*045c*/ 	.byte	0x04, 0x11
        /*045e*/ 	.short	(.L_198 - .L_197)
	.align		4
.L_197:
        /*0460*/ 	.word	index@($__internal_15_$__cuda_sm20_div_s64)
        /*0464*/ 	.word	0x00000000


	//----- nvinfo : EIATTR_FRAME_SIZE
	.align		4
.L_198:
        /*0468*/ 	.byte	0x04, 0x11
        /*046a*/ 	.short	(.L_200 - .L_199)
	.align		4
.L_199:
        /*046c*/ 	.word	index@(_ZN5flash32flash_fwd_splitkv_combine_kernelI23Flash_fwd_kernel_traitsILi32ELi64ELi128ELi4ELb0ELb0EN7cutlass10bfloat16_tE19Flash_kernel_traitsILi32ELi64ELi128ELi4ES3_EELi16ELi6ELb0EEEvNS_16Flash_fwd_paramsE)
        /*0470*/ 	.word	0x00000000


	//----- nvinfo : EIATTR_REGCOUNT
	.align		4
.L_200:
        /*0474*/ 	.byte	0x04, 0x2f
        /*0476*/ 	.short	(.L_202 - .L_201)
	.align		4
.L_201:
        /*0478*/ 	.word	index@(_ZN5flash32flash_fwd_splitkv_combine_kernelI23Flash_fwd_kernel_traitsILi32ELi64ELi128ELi4ELb0ELb0EN7cutlass10bfloat16_tE19Flash_kernel_traitsILi32ELi64ELi128ELi4ES3_EELi16ELi7ELb0EEEvNS_16Flash_fwd_paramsE)
        /*047c*/ 	.word	0x00000036


	//----- nvinfo : EIATTR_FRAME_SIZE
	.align		4
.L_202:
        /*0480*/ 	.byte	0x04, 0x11
        /*0482*/ 	.short	(.L_204 - .L_203)
	.align		4
.L_203:
        /*0484*/ 	.word	index@($__internal_14_$__cuda_sm20_div_s64)
        /*0488*/ 	.word	0x00000000


	//----- nvinfo : EIATTR_FRAME_SIZE
	.align		4
.L_204:
        /*048c*/ 	.byte	0x04, 0x11
        /*048e*/ 	.short	(.L_206 - .L_205)
	.align		4
.L_205:
        /*0490*/ 	.word	index@(_ZN5flash32flash_fwd_splitkv_combine_kernelI23Flash_fwd_kernel_traitsILi32ELi64ELi128ELi4ELb0ELb0EN7cutlass10bfloat16_tE19Flash_kernel_traitsILi32ELi64ELi128ELi4ES3_EELi16ELi7ELb0EEEvNS_16Flash_fwd_paramsE)
        /*0494*/ 	.word	0x00000000


	//----- nvinfo : EIATTR_REGCOUNT
	.align		4
.L_206:
        /*0498*/ 	.byte	0x04, 0x2f
        /*049a*/ 	.short	(.L_208 - .L_207)
	.align		4
.L_207:
        /*049c*/ 	.word	index@(_ZN5flash24flash_fwd_splitkv_kernelI23Flash_fwd_kernel_traitsILi32ELi64ELi256ELi4ELb0ELb0EN7cutlass10bfloat16_tE19Flash_kernel_traitsILi32ELi64ELi256ELi4ES3_EELb1ELb0ELb1ELb0ELb0ELb1ELb1ELb1EEEvNS_16Flash_fwd_paramsE)
        /*04a0*/ 	.word	0x000000fe


	//----- nvinfo : EIATTR_FRAME_SIZE
	.align		4
.L_208:
        /*04a4*/ 	.byte	0x04, 0x11
        /*04a6*/ 	.short	(.L_210 - .L_209)
	.align		4
.L_209:
        /*04a8*/ 	.word	index@(_ZN5flash24flash_fwd_splitkv_kernelI23Flash_fwd_kernel_traitsILi32ELi64ELi256ELi4ELb0ELb0EN7cutlass10bfloat16_tE19Flash_kernel_traitsILi32ELi64ELi256ELi4ES3_EELb1ELb0ELb1ELb0ELb0ELb1ELb1ELb1EEEvNS_16Flash_fwd_paramsE)
        /*04ac*/ 	.word	0x00000000


	//----- nvinfo : EIATTR_REGCOUNT
	.align		4
.L_210:
        /*04b0*/ 	.byte	0x04, 0x2f
        /*04b2*/ 	.short	(.L_212 - .L_211)
	.align		4
.L_211:
        /*04b4*/ 	.word	index@(_ZN5flash24flash_fwd_splitkv_kernelI23Flash_fwd_kernel_traitsILi32ELi64ELi256ELi4ELb0ELb0EN7cutlass10bfloat16_tE19Flash_kernel_traitsILi32ELi64ELi256ELi4ES3_EELb1ELb0ELb1ELb0ELb0ELb0ELb1ELb1EEEvNS_16Flash_fwd_paramsE)
        /*04b8*/ 	.word	0x000000f4


	//----- nvinfo : EIATTR_FRAME_SIZE
	.align		4
.L_212:
        /*04bc*/ 	.byte	0x04, 0x11
        /*04be*/ 	.short	(.L_214 - .L_213)
	.align		4
.L_213:
        /*04c0*/ 	.word	index@(_ZN5flash24flash_fwd_splitkv_kernelI23Flash_fwd_kernel_traitsILi32ELi64ELi256ELi4ELb0ELb0EN7cutlass10bfloat16_tE19Flash_kernel_traitsILi32ELi64ELi256ELi4ES3_EELb1ELb0ELb1ELb0ELb0ELb0ELb1ELb1EEEvNS_16Flash_fwd_paramsE)
        /*04c4*/ 	.word	0x00000000


	//----- nvinfo : EIATTR_REGCOUNT
	.align		4
.L_214:
        /*04c8*/ 	.byte	0x04, 0x2f
        /*04ca*/ 	.short	(.L_216 - .L_215)
	.align		4
.L_215:
        /*04cc*/ 	.word	index@(_ZN5flash24flash_fwd_splitkv_kernelI23Flash_fwd_kernel_traitsILi32ELi64ELi256ELi4ELb0ELb0EN7cutlass10bfloat16_tE19Flash_kernel_traitsILi32ELi64ELi256ELi4ES3_EELb1ELb0ELb0ELb0ELb1ELb1ELb1ELb1EEEvNS_16Flash_fwd_paramsE)
        /*04d0*/ 	.word	0x000000ff


	//----- nvinfo : EIATTR_FRAME_SIZE
	.align		4
.L_216:
        /*04d4*/ 	.byte	0x04, 0x11
        /*04d6*/ 	.short	(.L_218 - .L_217)
	.align		4
.L_217:
        /*04d8*/ 	.word	index@(_ZN5flash24flash_fwd_splitkv_kernelI23Flash_fwd_kernel_traitsILi32ELi64ELi256ELi4ELb0ELb0EN7cutlass10bfloat16_tE19Flash_kernel_traitsILi32ELi64ELi256ELi4ES3_EELb1ELb0ELb0ELb0ELb1ELb1ELb1ELb1EEEvNS_16Flash_fwd_paramsE)
        /*04dc*/ 	.word	0x00000008


	//----- nvinfo : EIATTR_REGCOUNT
	.align		4
.L_218:
        /*04e0*/ 	.byte	0x04, 0x2f
        /*04e2*/ 	.short	(.L_220 - .L_219)
	.align		4
.L_219:
        /*04e4*/ 	.word	index@(_ZN5flash24flash_fwd_splitkv_kernelI23Flash_fwd_kernel_traitsILi32ELi64ELi256ELi4ELb0ELb0EN7cutlass10bfloat16_tE19Flash_kernel_traitsILi32ELi64ELi256ELi4ES3_EELb1ELb0ELb0ELb0ELb1ELb0ELb1ELb1EEEvNS_16Flash_fwd_paramsE)
        /*04e8*/ 	.word	0x000000ff


	//----- nvinfo : EIATTR_FRAME_SIZE
	.align		4
.L_220:
        /*04ec*/ 	.byte	0x04, 0x11
        /*04ee*/ 	.short	(.L_222 - .L_221)
	.align		4
.L_221:
        /*04f0*/ 	.word	index@(_ZN5flash24flash_fwd_splitkv_kernelI23Flash_fwd_kernel_traitsILi32ELi64ELi256ELi4ELb0ELb0EN7cutlass10bfloat16_tE19Flash_kernel_traitsILi32ELi64ELi256ELi4ES3_EELb1ELb0ELb0ELb0ELb1ELb0ELb1ELb1EEEvNS_16Flash_fwd_paramsE)
        /*04f4*/ 	.word	0x00000000


	//----- nvinfo : EIATTR_REGCOUNT
	.align		4
.L_222:
        /*04f8*/ 	.byte	0x04, 0x2f
        /*04fa*/ 	.short	(.L_224 - .L_223)
	.align		4
.L_223:
        /*04fc*/ 	.word	index@(_ZN5flash24flash_fwd_splitkv_kernelI23Flash_fwd_kernel_traitsILi32ELi64ELi256ELi4ELb0ELb0EN7cutlass10bfloat16_tE19Flash_kernel_traitsILi32ELi64ELi256ELi4ES3_EELb1ELb0ELb1ELb0ELb0ELb1ELb1ELb0EEEvNS_16Flash_fwd_paramsE)
        /*0500*/ 	.word	0x000000ff


	//----- nvinfo : EIATTR_FRAME_SIZE
	.align		4
.L_224:
        /*0504*/ 	.byte	0x04, 0x11
        /*0506*/ 	.short	(.L_226 - .L_225)
	.align		4
.L_225:
        /*0508*/ 	.word	index@(_ZN5flash24flash_fwd_splitkv_kernelI23Flash_fwd_kernel_traitsILi32ELi64ELi256ELi4ELb0ELb0EN7cutlass10bfloat16_tE19Flash_kernel_traitsILi32ELi64ELi256ELi4ES3_EELb1ELb0ELb1ELb0ELb0ELb1ELb1ELb0EEEvNS_16Flash_fwd_paramsE)
        /*050c*/ 	.word	0x00000000


	//----- nvinfo : EIATTR_REGCOUNT
	.align		4
.L_226:
        /*0510*/ 	.byte	0x04, 0x2f
        /*0512*/ 	.short	(.L_228 - .L_227)
	.align		4
.L_227:
        /*0514*/ 	.word	index@(_ZN5flash24flash_fwd_splitkv_kernelI23Flash_fwd_kernel_traitsILi32ELi64ELi256ELi4ELb0ELb0EN7cutlass10bfloat16_tE19Flash_kernel_traitsILi32ELi64ELi256ELi4ES3_EELb1ELb0ELb1ELb0ELb0ELb0ELb1ELb0EEEvNS_16Flash_fwd_paramsE)
        /*0518*/ 	.word	0x000000ff


	//----- nvinfo : EIATTR_FRAME_SIZE
	.align		4
.L_228:
        /*051c*/ 	.byte	0x04, 0x11
        /*051e*/ 	.short	(.L_230 - .L_229)
	.align		4
.L_229:
        /*0520*/ 	.word	index@(_ZN5flash24flash_fwd_splitkv_kernelI23Flash_fwd_kernel_traitsILi32ELi64ELi256ELi4ELb0ELb0EN7cutlass10bfloat16_tE19Flash_kernel_traitsILi32ELi64ELi256ELi4ES3_EELb1ELb0ELb1ELb0ELb0ELb0ELb1ELb0EEEvNS_16Flash_fwd_paramsE)
        /*0524*/ 	.word	0x00000000


	//----- nvinfo : EIATTR_REGCOUNT
	.align		4
.L_230:
        /*0528*/ 	.byte	0x04, 0x2f
        /*052a*/ 	.short	(.L_232 - .L_231)
	.align		4
.L_231:
        /*052c*/ 	.word	index@(_ZN5flash24flash_fwd_splitkv_kernelI23Flash_fwd_kernel_traitsILi32ELi64ELi256ELi4ELb0ELb0EN7cutlass10bfloat16_tE19Flash_kernel_traitsILi32ELi64ELi256ELi4ES3_EELb1ELb0ELb0ELb0ELb1ELb1ELb1ELb0EEEvNS_16Flash_fwd_paramsE)
        /*0530*/ 	.word	0x000000ff


	//----- nvinfo : EIATTR_FRAME_SIZE
	.align		4
.L_232:
        /*0534*/ 	.byte	0x04, 0x11
        /*0536*/ 	.short	(.L_234 - .L_233)
	.align		4
.L_233:
        /*0538*/ 	.word	index@(_ZN5flash24flash_fwd_splitkv_kernelI23Flash_fwd_kernel_traitsILi32ELi64ELi256ELi4ELb0ELb0EN7cutlass10bfloat16_tE19Flash_kernel_traitsILi32ELi64ELi256ELi4ES3_EELb1ELb0ELb0ELb0ELb1ELb1ELb1ELb0EEEvNS_16Flash_fwd_paramsE)
        /*053c*/ 	.word	0x00000000


	//----- nvinfo : EIATTR_REGCOUNT
	.align		4
.L_234:
        /*0540*/ 	.byte	0x04, 0x2f
        /*0542*/ 	.short	(.L_236 - .L_235)
	.align		4
.L_235:
        /*0544*/ 	.word	index@(_ZN5flash24flash_fwd_splitkv_kernelI23Flash_fwd_kernel_traitsILi32ELi64ELi256ELi4ELb0ELb0EN7cutlass10bfloat16_tE19Flash_kernel_traitsILi32ELi64ELi256ELi4ES3_EELb1ELb0ELb0ELb0ELb1ELb0ELb1ELb0EEEvNS_16Flash_fwd_paramsE)
        /*0548*/ 	.word	0x000000fd


	//----- nvinfo : EIATTR_FRAME_SIZE
	.align		4
.L_236:
        /*054c*/ 	.byte	0x04, 0x11
        /*054e*/ 	.short	(.L_238 - .L_237)
	.align		4
.L_237:
        /*0550*/ 	.word	index@(_ZN5flash24flash_fwd_splitkv_kernelI23Flash_fwd_kernel_traitsILi32ELi64ELi256ELi4ELb0ELb0EN7cutlass10bfloat16_tE19Flash_kernel_traitsILi32ELi64ELi256ELi4ES3_EELb1ELb0ELb0ELb0ELb1ELb0ELb1ELb0EEEvNS_16Flash_fwd_paramsE)
        /*0554*/ 	.word	0x00000000


	//----- nvinfo : EIATTR_REGCOUNT
	.align		4
.L_238:
        /*0558*/ 	.byte	0x04, 0x2f
        /*055a*/ 	.short	(.L_240 - .L_239)
	.align		4
.L_239:
        /*055c*/ 	.word	index@(_ZN5flash24flash_fwd_splitkv_kernelI23Flash_fwd_kernel_traitsILi32ELi64ELi256ELi4ELb0ELb0EN7cutlass10bfloat16_tE19Flash_kernel_traitsILi32ELi64ELi256ELi4ES3_EELb1ELb0ELb1ELb0ELb0ELb1ELb0ELb1EEEvNS_16Flash_fwd_paramsE)
        /*0560*/ 	.word	0x000000fe


	//----- nvinfo : EIATTR_FRAME_SIZE
	.align		4
.L_240:
        /*0564*/ 	.byte	0x04, 0x11
        /*0566*/ 	.short	(.L_242 - .L_241)
	.align		4
.L_241:
        /*0568*/ 	.word	index@(_ZN5flash24flash_fwd_splitkv_kernelI23Flash_fwd_kernel_traitsILi32ELi64ELi256ELi4ELb0ELb0EN7cutlass10bfloat16_tE19Flash_kernel_traitsILi32ELi64ELi256ELi4ES3_EELb1ELb0ELb1ELb0ELb0ELb1ELb0ELb1EEEvNS_16Flash_fwd_paramsE)
        /*056c*/ 	.word	0x00000000


	//----- nvinfo : EIATTR_REGCOUNT
	.align		4
.L_242:
        /*0570*/ 	.byte	0x04, 0x2f
        /*0572*/ 	.short	(.L_244 - .L_243)
	.align		4
.L_243:
        /*0574*/ 	.word	index@(_ZN5flash24flash_fwd_splitkv_kernelI23Flash_fwd_kernel_traitsILi32ELi64ELi256ELi4ELb0ELb0EN7cutlass10bfloat16_tE19Flash_kernel_traitsILi32ELi64ELi256ELi4ES3_EELb1ELb0ELb1ELb0ELb0ELb0ELb0ELb1EEEvNS_16Flash_fwd_paramsE)
        /*0578*/ 	.word	0x000000fe


	//----- nvinfo : EIATTR_FRAME_SIZE
	.align		4
.L_244:
        /*057c*/ 	.byte	0x04, 0x11
        /*057e*/ 	.short	(.L_246 - .L_245)
	.align		4
.L_245:
        /*0580*/ 	.word	index@(_ZN5flash24flash_fwd_splitkv_kernelI23Flash_fwd_kernel_traitsILi32ELi64ELi256ELi4ELb0ELb0EN7cutlass10bfloat16_tE19Flash_kernel_traitsILi32ELi64ELi256ELi4ES3_EELb1ELb0ELb1ELb0ELb0ELb0ELb0ELb1EEEvNS_16Flash_fwd_paramsE)
        /*0584*/ 	.word	0x00000000


	//----- nvinfo : EIATTR_REGCOUNT
	.align		4
.L_246:
        /*0588*/ 	.byte	0x04, 0x2f
        /*058a*/ 	.short	(.L_248 - .L_247)
	.align		4
.L_247:
        /*058c*/ 	.word	index@(_ZN5flash24flash_fwd_splitkv_kernelI23Flash_fwd_kernel_traitsILi32ELi64ELi256ELi4ELb0ELb0EN7cutlass10bfloat16_tE19Flash_kernel_traitsILi32ELi64ELi256ELi4ES3_EELb1ELb0ELb0ELb0ELb1ELb1ELb0ELb1EEEvNS_16Flash_fwd_paramsE)
        /*0590*/ 	.word	0x000000ff


	//----- nvinfo : EIATTR_FRAME_SIZE
	.align		4
.L_248:
        /*0594*/ 	.byte	0x04, 0x11
        /*0596*/ 	.short	(.L_250 - .L_249)
	.align		4
.L_249:
        /*0598*/ 	.word	index@(_ZN5flash24flash_fwd_splitkv_kernelI23Flash_fwd_kernel_traitsILi32ELi64ELi256ELi4ELb0ELb0EN7cutlass10bfloat16_tE19Flash_kernel_traitsILi32ELi64ELi256ELi4ES3_EELb1ELb0ELb0ELb0ELb1ELb1ELb0ELb1EEEvNS_16Flash_fwd_paramsE)
        /*059c*/ 	.word	0x00000010


	//----- nvinfo : EIATTR_REGCOUNT
	.align		4
.L_250:
        /*05a0*/ 	.byte	0x04, 0x2f
        /*05a2*/ 	.short	(.L_252 - .L_251)
	.align		4
.L_251:
        /*05a4*/ 	.word	index@(_ZN5flash24flash_fwd_splitkv_kernelI23Flash_fwd_kernel_traitsILi32ELi64ELi256ELi4ELb0ELb0EN7cutlass10bfloat16_tE19Flash_kernel_traitsILi32ELi64ELi256ELi4ES3_EELb1ELb0ELb0ELb0ELb1ELb0ELb0ELb1EEEvNS_16Flash_fwd_paramsE)
        /*05a8*/ 	.word	0x000000ff


	//----- nvinfo : EIATTR_FRAME_SIZE
	.align		4
.L_252:
        /*05ac*/ 	.byte	0x04, 0x11
        /*05ae*/ 	.short	(.L_254 - .L_253)
	.align		4
.L_253:
        /*05b0*/ 	.word	index@(_ZN5flash24flash_fwd_splitkv_kernelI23Flash_fwd_kernel_traitsILi32ELi64ELi256ELi4ELb0ELb0EN7cutlass10bfloat16_tE19Flash_kernel_traitsILi32ELi64ELi256ELi4ES3_EELb1ELb0ELb0ELb0ELb1ELb0ELb0ELb1EEEvNS_16Flash_fwd_paramsE)
        /*05b4*/ 	.word	0x00000000


	//----- nvinfo : EIATTR_REGCOUNT
	.align		4
.L_254:
        /*05b8*/ 	.byte	0x04, 0x2f
        /*05ba*/ 	.short	(.L_256 - .L_255)
	.align		4
.L_255:
        /*05bc*/ 	.word	index@(_ZN5flash24flash_fwd_splitkv_kernelI23Flash_fwd_kernel_traitsILi32ELi64ELi256ELi4ELb0ELb0EN7cutlass10bfloat16_tE19Flash_kernel_traitsILi32ELi64ELi256ELi4ES3_EELb1ELb0ELb1ELb0ELb0ELb1ELb0ELb0EEEvNS_16Flash_fwd_paramsE)
        /*05c0*/ 	.word	0x000000fe


	//----- nvinfo : EIATTR_FRAME_SIZE
	.align		4
.L_256:
        /*05c4*/ 	.byte	0x04, 0x11
        /*05c6*/ 	.short	(.L_258 - .L_257)
	.align		4
.L_257:
        /*05c8*/ 	.word	index@(_ZN5flash24flash_fwd_splitkv_kernelI23Flash_fwd_kernel_traitsILi32ELi64ELi256ELi4ELb0ELb0EN7cutlass10bfloat16_tE19Flash_kernel_traitsILi32ELi64ELi256ELi4ES3_EELb1ELb0ELb1ELb0ELb0ELb1ELb0ELb0EEEvNS_16Flash_fwd_paramsE)
        /*05cc*/ 	.word	0x00000000


	//----- nvinfo : EIATTR_REGCOUNT
	.align		4
.L_258:
        /*05d0*/ 	.byte	0x04, 0x2f
        /*05d2*/ 	.short	(.L_260 - .L_259)
	.align		4
.L_259:
        /*05d4*/ 	.word	index@(_ZN5flash24flash_fwd_splitkv_kernelI23Flash_fwd_kernel_traitsILi32ELi64ELi256ELi4ELb0ELb0EN7cutlass10bfloat16_tE19Flash_kernel_traitsILi32ELi64ELi256ELi4ES3_EELb1ELb0ELb1ELb0ELb0ELb0ELb0ELb0EEEvNS_16Flash_fwd_paramsE)
        /*05d8*/ 	.word	0x000000f4


	//----- nvinfo : EIATTR_FRAME_SIZE
	.align		4
.L_260:
        /*05dc*/ 	.byte	0x04, 0x11
        /*05de*/ 	.short	(.L_262 - .L_261)
	.align		4
.L_261:
        /*05e0*/ 	.word	index@(_ZN5flash24flash_fwd_splitkv_kernelI23Flash_fwd_kernel_traitsILi32ELi64ELi256ELi4ELb0ELb0EN7cutlass10bfloat16_tE19Flash_kernel_traitsILi32ELi64ELi256ELi4ES3_EELb1ELb0ELb1ELb0ELb0ELb0ELb0ELb0EEEvNS_16Flash_fwd_paramsE)
        /*05e4*/ 	.word	0x00000000


	//----- nvinfo : EIATTR_REGCOUNT
	.align		4
.L_262:
        /*05e8*/ 	.byte	0x04, 0x2f
        /*05ea*/ 	.short	(.L_264 - .L_263)
	.align		4
.L_263:
        /*05ec*/ 	.word	index@(_ZN5flash24flash_fwd_splitkv_kernelI23Flash_fwd_kernel_traitsILi32ELi64ELi256ELi4ELb0ELb0EN7cutlass10bfloat16_tE19Flash_kernel_traitsILi32ELi64ELi256ELi4ES3_EELb1ELb0ELb0ELb0ELb1ELb1ELb0ELb0EEEvNS_16Flash_fwd_paramsE)
        /*05f0*/ 	.word	0x000000ff


	//----- nvinfo : EIATTR_FRAME_SIZE
	.align		4
.L_264:
        /*05f4*/ 	.byte	0x04, 0x11
        /*05f6*/ 	.short	(.L_266 - .L_265)
	.align		4
.L_265:
        /*05f8*/ 	.word	index@(_ZN5flash24flash_fwd_splitkv_kernelI23Flash_fwd_kernel_traitsILi32ELi64ELi256ELi4ELb0ELb0EN7cutlass10bfloat16_tE19Flash_kernel_traitsILi32ELi64ELi256ELi4ES3_EELb1ELb0ELb0ELb0ELb1ELb1ELb0ELb0EEEvNS_16Flash_fwd_paramsE)
        /*05fc*/ 	.word	0x00000008


	//----- nvinfo : EIATTR_REGCOUNT
	.align		4
.L_266:
        /*0600*/ 	.byte	0x04, 0x2f
        /*0602*/ 	.short	(.L_268 - .L_267)
	.align		4
.L_267:
        /*0604*/ 	.word	index@(_ZN5flash24flash_fwd_splitkv_kernelI23Flash_fwd_kernel_traitsILi32ELi64ELi256ELi4ELb0ELb0EN7cutlass10bfloat16_tE19Flash_kernel_traitsILi32ELi64ELi256ELi4ES3_EELb1ELb0ELb0ELb0ELb1ELb0ELb0ELb0EEEvNS_16Flash_fwd_paramsE)
        /*0608*/ 	.word	0x000000ff


	//----- nvinfo : EIATTR_FRAME_SIZE
	.align		4
.L_268:
        /*060c*/ 	.byte	0x04, 0x11
        /*060e*/ 	.short	(.L_270 - .L_269)
	.align		4
.L_269:
        /*0610*/ 	.word	index@(_ZN5flash24flash_fwd_splitkv_kernelI23Flash_fwd_kernel_traitsILi32ELi64ELi256ELi4ELb0ELb0EN7cutlass10bfloat16_tE19Flash_kernel_traitsILi32ELi64ELi256ELi4ES3_EELb1ELb0ELb0ELb0ELb1ELb0ELb0ELb0EEEvNS_16Flash_fwd_paramsE)
        /*0614*/ 	.word	0x00000000


	//----- nvinfo : EIATTR_REGCOUNT
	.align		4
.L_270:
        /*0618*/ 	.byte	0x04, 0x2f
        /*061a*/ 	.short	(.L_272 - .L_271)
	.align		4
.L_271:
        /*061c*/ 	.word	index@(_ZN5flash24flash_fwd_splitkv_kernelI23Flash_fwd_kernel_traitsILi32ELi64ELi256ELi4ELb0ELb0EN7cutlass10bfloat16_tE19Flash_kernel_traitsILi32ELi64ELi256ELi4ES3_EELb1ELb0ELb0ELb1ELb1ELb1ELb1ELb0EEEvNS_16Flash_fwd_paramsE)
        /*0620*/ 	.word	0x000000ff


	//----- nvinfo : EIATTR_FRAME_SIZE
	.align		4
.L_272:
        /*0624*/ 	.byte	0x04, 0x11
        /*0626*/ 	.short	(.L_274 - .L_273)
	.align		4
.L_273:
        /*0628*/ 	.word	index@(_ZN5flash24flash_fwd_splitkv_kernelI23Flash_fwd_kernel_traitsILi32ELi64ELi256ELi4ELb0ELb0EN7cutlass10bfloat16_tE19Flash_kernel_traitsILi32ELi64ELi256ELi4ES3_EELb1ELb0ELb0ELb1ELb1ELb1ELb1ELb0EEEvNS_16Flash_fwd_paramsE)
        /*062c*/ 	.word	0x00000000


	//----- nvinfo : EIATTR_REGCOUNT
	.align		4
.L_274:
        /*0630*/ 	.byte	0x04, 0x2f
        /*0632*/ 	.short	(.L_276 - .L_275)
	.align		4
.L_275:
        /*0634*/ 	.word	index@(_ZN5flash24flash_fwd_splitkv_kernelI23Flash_fwd_kernel_traitsILi32ELi64ELi256ELi4ELb0ELb0EN7cutlass10bfloat16_tE19Flash_kernel_traitsILi32ELi64ELi256ELi4ES3_EELb1ELb0ELb0ELb1ELb1ELb0ELb1ELb0EEEvNS_16Flash_fwd_paramsE)
        /*0638*/ 	.word	0x000000f2


	//----- nvinfo : EIATTR_FRAME_SIZE
	.align		4
.L_276:
        /*063c*/ 	.byte	0x04, 0x11
        /*063e*/ 	.short	(.L_278 - .L_277)
	.align		4
.L_277:
        /*0640*/ 	.word	index@(_ZN5flash24flash_fwd_splitkv_kernelI23Flash_fwd_kernel_traitsILi32ELi64ELi256ELi4ELb0ELb0EN7cutlass10bfloat16_tE19Flash_kernel_traitsILi32ELi64ELi256ELi4ES3_EELb1ELb0ELb0ELb1ELb1ELb0ELb1ELb0EEEvNS_16Flash_fwd_paramsE)
        /*0644*/ 	.word	0x00000000


	//----- nvinfo : EIATTR_REGCOUNT
	.align		4
.L_278:
        /*0648*/ 	.byte	0x04, 0x2f
        /*064a*/ 	.short	(.L_280 - .L_279)
	.align		4
.L_279:
        /*064c*/ 	.word	index@(_ZN5flash24flash_fwd_splitkv_kernelI23Flash_fwd_kernel_traitsILi32ELi64ELi256ELi4ELb0ELb0EN7cutlass10bfloat16_tE19Flash_kernel_traitsILi32ELi64ELi256ELi4ES3_EELb1ELb0ELb0ELb1ELb1ELb1ELb0ELb0EEEvNS_16Flash_fwd_paramsE)
        /*0650*/ 	.word	0x000000ff


	//----- nvinfo : EIATTR_FRAME_SIZE
	.align		4
.L_280:
        /*0654*/ 	.byte	0x04, 0x11
        /*0656*/ 	.short	(.L_282 - .L_281)
	.align		4
.L_281:
        /*0658*/ 	.word	index@(_ZN5flash24flash_fwd_splitkv_kernelI23Flash_fwd_kernel_traitsILi32ELi64ELi256ELi4ELb0ELb0EN7cutlass10bfloat16_tE19Flash_kernel_traitsILi32ELi64ELi256ELi4ES3_EELb1ELb0ELb0ELb1ELb1ELb1ELb0ELb0EEEvNS_16Flash_fwd_paramsE)
        /*065c*/ 	.word	0x00000000


	//----- nvinfo : EIATTR_REGCOUNT
	.align		4
.L_282:
        /*0660*/ 	.byte	0x04, 0x2f
        /*0662*/ 	.short	(.L_284 - .L_283)
	.align		4
.L_283:
        /*0664*/ 	.word	index@(_ZN5flash24flash_fwd_splitkv_kernelI23Flash_fwd_kernel_traitsILi32ELi64ELi256ELi4ELb0ELb0EN7cutlass10bfloat16_tE19Flash_kernel_traitsILi32ELi64ELi256ELi4ES3_EELb1ELb0ELb0ELb1ELb1ELb0ELb0ELb0EEEvNS_16Flash_fwd_paramsE)
        /*0668*/ 	.word	0x000000f0


	//----- nvinfo : EIATTR_FRAME_SIZE
	.align		4
.L_284:
        /*066c*/ 	.byte	0x04, 0x11
        /*066e*/ 	.short	(.L_286 - .L_285)
	.align		4
.L_285:
        /*0670*/ 	.word	index@(_ZN5flash24flash_fwd_splitkv_kernelI23Flash_fwd_kernel_traitsILi32ELi64ELi256ELi4ELb0ELb0EN7cutlass10bfloat16_tE19Flash_kernel_traitsILi32ELi64ELi256ELi4ES3_EELb1ELb0ELb0ELb1ELb1ELb0ELb0ELb0EEEvNS_16Flash_fwd_paramsE)
        /*0674*/ 	.word	0x00000000


	//----- nvinfo : EIATTR_REGCOUNT
	.align		4
.L_286:
        /*0678*/ 	.byte	0x04, 0x2f
        /*067a*/ 	.short	(.L_288 - .L_287)
	.align		4
.L_287:
        /*067c*/ 	.word	index@(_ZN5flash24flash_fwd_splitkv_kernelI23Flash_fwd_kernel_traitsILi32ELi64ELi256ELi4ELb0ELb0EN7cutlass10bfloat16_tE19Flash_kernel_traitsILi32ELi64ELi256ELi4ES3_EELb1ELb0ELb0ELb0ELb0ELb1ELb1ELb1EEEvNS_16Flash_fwd_paramsE)
        /*0680*/ 	.word	0x000000ff


	//----- nvinfo : EIATTR_FRAME_SIZE
	.align		4
.L_288:
        /*0684*/ 	.byte	0x04, 0x11
        /*0686*/ 	.short	(.L_290 - .L_289)
	.align		4
.L_289:
        /*0688*/ 	.word	index@(_ZN5flash24flash_fwd_splitkv_kernelI23Flash_fwd_kernel_traitsILi32ELi64ELi256ELi4ELb0ELb0EN7cutlass10bfloat16_tE19Flash_kernel_traitsILi32ELi64ELi256ELi4ES3_EELb1ELb0ELb0ELb0ELb0ELb1ELb1ELb1EEEvNS_16Flash_fwd_paramsE)
        /*068c*/ 	.word	0x00000000


	//----- nvinfo : EIATTR_REGCOUNT
	.align		4
.L_290:
        /*0690*/ 	.byte	0x04, 0x2f
        /*0692*/ 	.short	(.L_292 - .L_291)
	.align		4
.L_291:
        /*0694*/ 	.word	index@(_ZN5flash24flash_fwd_splitkv_kernelI23Flash_fwd_kernel_traitsILi32ELi64ELi256ELi4ELb0ELb0EN7cutlass10bfloat16_tE19Flash_kernel_traitsILi32ELi64ELi256ELi4ES3_EELb1ELb0ELb0ELb0ELb0ELb0ELb1ELb1EEEvNS_16Flash_fwd_paramsE)
        /*0698*/ 	.word	0x000000fb


	//----- nvinfo : EIATTR_FRAME_SIZE
	.align		4
.L_292:
        /*069c*/ 	.byte	0x04, 0x11
        /*069e*/ 	.short	(.L_294 - .L_293)
	.align		4
.L_293:
        /*06a0*/ 	.word	index@(_ZN5flash24flash_fwd_splitkv_kernelI23Flash_fwd_kernel_traitsILi32ELi64ELi256ELi4ELb0ELb0EN7cutlass10bfloat16_tE19Flash_kernel_traitsILi32ELi64ELi256ELi4ES3_EELb1ELb0ELb0ELb0ELb0ELb0ELb1ELb1EEEvNS_16Flash_fwd_paramsE)
        /*06a4*/ 	.word	0x00000000


	//----- nvinfo : EIATTR_REGCOUNT
	.align		4
.L_294:
        /*06a8*/ 	.byte	0x04, 0x2f
        /*06aa*/ 	.short	(.L_296 - .L_295)
	.align		4
.L_295:
        /*06ac*/ 	.word	index@(_ZN5flash24flash_fwd_splitkv_kernelI23Flash_fwd_kernel_traitsILi32ELi64ELi256ELi4ELb0ELb0EN7cutlass10bfloat16_tE19Flash_kernel_traitsILi32ELi64ELi256ELi4ES3_EELb1ELb0ELb0ELb0ELb0ELb1ELb1ELb0EEEvNS_16Flash_fwd_paramsE)
        /*06b0*/ 	.word	0x000000ff


	//----- nvinfo : EIATTR_FRAME_SIZE
	.align		4
.L_296:
        /*06b4*/ 	.byte	0x04, 0x11
        /*06b6*/ 	.short	(.L_298 - .L_297)
	.align		4
.L_297:
        /*06b8*/ 	.word	index@(_ZN5flash24flash_fwd_splitkv_kernelI23Flash_fwd_kernel_traitsILi32ELi64ELi256ELi4ELb0ELb0EN7cutlass10bfloat16_tE19Flash_kernel_traitsILi32ELi64ELi256ELi4ES3_EELb1ELb0ELb0ELb0ELb0ELb1ELb1ELb0EEEvNS_16Flash_fwd_paramsE)
        /*06bc*/ 	.word	0x00000000


	//----- nvinfo : EIATTR_REGCOUNT
	.align		4
.L_298:
        /*06c0*/ 	.byte	0x04, 0x2f
        /*06c2*/ 	.short	(.L_300 - .L_299)
	.align		4
.L_299:
        /*06c4*/ 	.word	index@(_ZN5flash24flash_fwd_splitkv_kernelI23Flash_fwd_kernel_traitsILi32ELi64ELi256ELi4ELb0ELb0EN7cutlass10bfloat16_tE19Flash_kernel_traitsILi32ELi64ELi256ELi4ES3_EELb1ELb0ELb0ELb0ELb0ELb0ELb1ELb0EEEvNS_16Flash_fwd_paramsE)
        /*06c8*/ 	.word	0x000000ff


	//----- nvinfo : EIATTR_FRAME_SIZE
	.align		4
.L_300:
        /*06cc*/ 	.byte	0x04, 0x11
        /*06ce*/ 	.short	(.L_302 - .L_301)
	.align		4
.L_301:
        /*06d0*/ 	.word	index@(_ZN5flash24flash_fwd_splitkv_kernelI23Flash_fwd_kernel_traitsILi32ELi64ELi256ELi4ELb0ELb0EN7cutlass10bfloat16_tE19Flash_kernel_traitsILi32ELi64ELi256ELi4ES3_EELb1ELb0ELb0ELb0ELb0ELb0ELb1ELb0EEEvNS_16Flash_fwd_paramsE)
        /*06d4*/ 	.word	0x00000000


	//----- nvinfo : EIATTR_REGCOUNT
	.align		4
.L_302:
        /*06d8*/ 	.byte	0x04, 0x2f
        /*06da*/ 	.short	(.L_304 - .L_303)
	.align		4
.L_303:
        /*06dc*/ 	.word	index@(_ZN5flash24flash_fwd_splitkv_kernelI23Flash_fwd_kernel_traitsILi32ELi64ELi256ELi4ELb0ELb0EN7cutlass10bfloat16_tE19Flash_kernel_traitsILi32ELi64ELi256ELi4ES3_EELb1ELb0ELb0ELb0ELb0ELb1ELb0ELb1EEEvNS_16Flash_fwd_paramsE)
        /*06e0*/ 	.word	0x000000fe


	//----- nvinfo : EIATTR_FRAME_SIZE
	.align		4
.L_304:
        /*06e4*/ 	.byte	0x04, 0x11
        /*06e6*/ 	.short	(.L_306 - .L_305)
	.align		4
.L_305:
        /*06e8*/ 	.word	index@(_ZN5flash24flash_fwd_splitkv_kernelI23Flash_fwd_kernel_traitsILi32ELi64ELi256ELi4ELb0ELb0EN7cutlass10bfloat16_tE19Flash_kernel_traitsILi32ELi64ELi256ELi4ES3_EELb1ELb0ELb0ELb0ELb0ELb1ELb0ELb1EEEvNS_16Flash_fwd_paramsE)
        /*06ec*/ 	.word	0x00000000


	//----- nvinfo : EIATTR_REGCOUNT
	.align		4
.L_306:
        /*06f0*/ 	.byte	0x04, 0x2f
        /*06f2*/ 	.short	(.L_308 - .L_307)
	.align		4
.L_307:
        /*06f4*/ 	.word	index@(_ZN5flash24flash_fwd_splitkv_kernelI23Flash_fwd_kernel_traitsILi32ELi64ELi256ELi4ELb0ELb0EN7cutlass10bfloat16_tE19Flash_kernel_traitsILi32ELi64ELi256ELi4ES3_EELb1ELb0ELb0ELb0ELb0ELb0ELb0ELb1EEEvNS_16Flash_fwd_paramsE)
        /*06f8*/ 	.word	0x000000ff


	//----- nvinfo : EIATTR_FRAME_SIZE
	.align		4
.L_308:
        /*06fc*/ 	.byte	0x04, 0x11
        /*06fe*/ 	.short	(.L_310 - .L_309)
	.align		4
.L_309:
        /*0700*/ 	.word	index@(_ZN5flash24flash_fwd_splitkv_kernelI23Flash_fwd_kernel_traitsILi32ELi64ELi256ELi4ELb0ELb0EN7cutlass10bfloat16_tE19Flash_kernel_traitsILi32ELi64ELi256ELi4ES3_EELb1ELb0ELb0ELb0ELb0ELb0ELb0ELb1EEEvNS_16Flash_fwd_paramsE)
        /*0704*/ 	.word	0x00000000


	//----- nvinfo : EIATTR_REGCOUNT
	.align		4
.L_310:
        /*0708*/ 	.byte	0x04, 0x2f
        /*070a*/ 	.short	(.L_312 - .L_311)
	.align		4
.L_311:
        /*070c*/ 	.word	index@(_ZN5flash24flash_fwd_splitkv_kernelI23Flash_fwd_kernel_traitsILi32ELi64ELi256ELi4ELb0ELb0EN7cutlass10bfloat16_tE19Flash_kernel_traitsILi32ELi64ELi256ELi4ES3_EELb1ELb0ELb0ELb0ELb0ELb1ELb0ELb0EEEvNS_16Flash_fwd_paramsE)
        /*0710*/ 	.word	0x000000ff


	//----- nvinfo : EIATTR_FRAME_SIZE
	.align		4
.L_312:
        /*0714*/ 	.byte	0x04, 0x11
        /*0716*/ 	.short	(.L_314 - .L_313)
	.align		4
.L_313:
        /*0718*/ 	.word	index@(_ZN5flash24flash_fwd_splitkv_kernelI23Flash_fwd_kernel_traitsILi32ELi64ELi256ELi4ELb0ELb0EN7cutlass10bfloat16_tE19Flash_kernel_traitsILi32ELi64ELi256ELi4ES3_EELb1ELb0ELb0ELb0ELb0ELb1ELb0ELb0EEEvNS_16Flash_fwd_paramsE)
        /*071c*/ 	.word	0x00000000


	//----- nvinfo : EIATTR_REGCOUNT
	.align		4
.L_314:
        /*0720*/ 	.byte	0x04, 0x2f
        /*0722*/ 	.short	(.L_316 - .L_315)
	.align		4
.L_315:
        /*0724*/ 	.word	index@(_ZN5flash24flash_fwd_splitkv_kernelI23Flash_fwd_kernel_traitsILi32ELi64ELi256ELi4ELb0ELb0EN7cutlass10bfloat16_tE19Flash_kernel_traitsILi32ELi64ELi256ELi4ES3_EELb1ELb0ELb0ELb0ELb0ELb0ELb0ELb0EEEvNS_16Flash_fwd_paramsE)
        /*0728*/ 	.word	0x000000ff


	//----- nvinfo : EIATTR_FRAME_SIZE
	.align		4
.L_316:
        /*072c*/ 	.byte	0x04, 0x11
        /*072e*/ 	.short	(.L_318 - .L_317)
	.align		4
.L_317:
        /*0730*/ 	.word	index@(_ZN5flash24flash_fwd_splitkv_kernelI23Flash_fwd_kernel_traitsILi32ELi64ELi256ELi4ELb0ELb0EN7cutlass10bfloat16_tE19Flash_kernel_traitsILi32ELi64ELi256ELi4ES3_EELb1ELb0ELb0ELb0ELb0ELb0ELb0ELb0EEEvNS_16Flash_fwd_paramsE)
        /*0734*/ 	.word	0x00000000


	//----- nvinfo : EIATTR_REGCOUNT
	.align		4
.L_318:
        /*0738*/ 	.byte	0x04, 0x2f
        /*073a*/ 	.short	(.L_320 - .L_319)
	.align		4
.L_319:
        /*073c*/ 	.word	index@(_ZN5flash32flash_fwd_splitkv_combine_kernelI23Flash_fwd_kernel_traitsILi32ELi64ELi256ELi4ELb0ELb0EN7cutlass10bfloat16_tE19Flash_kernel_traitsILi32ELi64ELi256ELi4ES3_EELi16ELi1ELb1EEEvNS_16Flash_fwd_paramsE)
        /*0740*/ 	.word	0x00000026


	//----- nvinfo : EIATTR_FRAME_SIZE
	.align		4
.L_320:
        /*0744*/ 	.byte	0x04, 0x11
        /*0746*/ 	.short	(.L_322 - .L_321)
	.align		4
.L_321:
        /*0748*/ 	.word	index@($__internal_13_$__cuda_sm20_div_s64)
        /*074c*/ 	.word	0x00000000


	//----- nvinfo : EIATTR_FRAME_SIZE
	.align		4
.L_322:
        /*0750*/ 	.byte	0x04, 0x11
        /*0752*/ 	.short	(.L_324 - .L_323)
	.align		4
.L_323:
        /*0754*/ 	.word	index@(_ZN5flash32flash_fwd_splitkv_combine_kernelI23Flash_fwd_kernel_traitsILi32ELi64ELi256ELi4ELb0ELb0EN7cutlass10bfloat16_tE19Flash_kernel_traitsILi32ELi64ELi256ELi4ES3_EELi16ELi1ELb1EEEvNS_16Flash_fwd_paramsE)
        /*0758*/ 	.word	0x00000000


	//----- nvinfo : EIATTR_REGCOUNT
	.align		4
.L_324:
        /*075c*/ 	.byte	0x04, 0x2f
        /*075e*/ 	.short	(.L_326 - .L_325)
	.align		4
.L_325:
        /*0760*/ 	.word	index@(_ZN5flash32flash_fwd_splitkv_combine_kernelI23Flash_fwd_kernel_traitsILi32ELi64ELi256ELi4ELb0ELb0EN7cutlass10bfloat16_tE19Flash_kernel_traitsILi32ELi64ELi256ELi4ES3_EELi16ELi2ELb1EEEvNS_16Flash_fwd_paramsE)
        /*0764*/ 	.word	0x00000026


	//----- nvinfo : EIATTR_FRAME_SIZE
	.align		4
.L_326:
        /*0768*/ 	.byte	0x04, 0x11
        /*076a*/ 	.short	(.L_328 - .L_327)
	.align		4
.L_327:
        /*076c*/ 	.word	index@($__internal_12_$__cuda_sm20_div_s64)
        /*0770*/ 	.word	0x00000000


	//----- nvinfo : EIATTR_FRAME_SIZE
	.align		4
.L_328:
        /*0774*/ 	.byte	0x04, 0x11
        /*0776*/ 	.short	(.L_330 - .L_329)
	.align		4
.L_329:
        /*0778*/ 	.word	index@(_ZN5flash32flash_fwd_splitkv_combine_kernelI23Flash_fwd_kernel_traitsILi32ELi64ELi256ELi4ELb0ELb0EN7cutlass10bfloat16_tE19Flash_kernel_traitsILi32ELi64ELi256ELi4ES3_EELi16ELi2ELb1EEEvNS_16Flash_fwd_paramsE)
        /*077c*/ 	.word	0x00000000


	//----- nvinfo : EIATTR_REGCOUNT
	.align		4
.L_330:
        /*0780*/ 	.byte	0x04, 0x2f
        /*0782*/ 	.short	(.L_332 - .L_331)
	.align		4
.L_331:
        /*0784*/ 	.word	index@(_ZN5flash32flash_fwd_splitkv_combine_kernelI23Flash_fwd_kernel_traitsILi32ELi64ELi256ELi4ELb0ELb0EN7cutlass10bfloat16_tE19Flash_kernel_traitsILi32ELi64ELi256ELi4ES3_EELi16ELi3ELb1EEEvNS_16Flash_fwd_paramsE)
        /*0788*/ 	.word	0x00000026


	//----- nvinfo : EIATTR_FRAME_SIZE
	.align		4
.L_332:
        /*078c*/ 	.byte	0x04, 0x11
        /*078e*/ 	.short	(.L_334 - .L_333)
	.align		4
.L_333:
        /*0790*/ 	.word	index@($__internal_11_$__cuda_sm20_div_s64)
        /*0794*/ 	.word	0x00000000


	//----- nvinfo : EIATTR_FRAME_SIZE
	.align		4
.L_334:
        /*0798*/ 	.byte	0x04, 0x11
        /*079a*/ 	.short	(.L_336 - .L_335)
	.align		4
.L_335:
        /*079c*/ 	.word	index@(_ZN5flash32flash_fwd_splitkv_combine_kernelI23Flash_fwd_kernel_traitsILi32ELi64ELi256ELi4ELb0ELb0EN7cutlass10bfloat16_tE19Flash_kernel_traitsILi32ELi64ELi256ELi4ES3_EELi16ELi3ELb1EEEvNS_16Flash_fwd_paramsE)
        /*07a0*/ 	.word	0x00000000


	//----- nvinfo : EIATTR_REGCOUNT
	.align		4
.L_336:
        /*07a4*/ 	.byte	0x04, 0x2f
        /*07a6*/ 	.short	(.L_338 - .L_337)
	.align		4
.L_337:
        /*07a8*/ 	.word	index@(_ZN5flash32flash_fwd_splitkv_combine_kernelI23Flash_fwd_kernel_traitsILi32ELi64ELi256ELi4ELb0ELb0EN7cutlass10bfloat16_tE19Flash_kernel_traitsILi32ELi64ELi256ELi4ES3_EELi16ELi4ELb1EEEvNS_16Flash_fwd_paramsE)
        /*07ac*/ 	.word	0x00000026


	//----- nvinfo : EIATTR_FRAME_SIZE
	.align		4
.L_338:
        /*07b0*/ 	.byte	0x04, 0x11
        /*07b2*/ 	.short	(.L_340 - .L_339)
	.align		4
.L_339:
        /*07b4*/ 	.word	index@($__internal_10_$__cuda_sm20_div_s64)
        /*07b8*/ 	.word	0x00000000


	//----- nvinfo : EIATTR_FRAME_SIZE
	.align		4
.L_340:
        /*07bc*/ 	.byte	0x04, 0x11
        /*07be*/ 	.short	(.L_342 - .L_341)
	.align		4
.L_341:
        /*07c0*/ 	.word	index@(_ZN5flash32flash_fwd_splitkv_combine_kernelI23Flash_fwd_kernel_traitsILi32ELi64ELi256ELi4ELb0ELb0EN7cutlass10bfloat16_tE19Flash_kernel_traitsILi32ELi64ELi256ELi4ES3_EELi16ELi4ELb1EEEvNS_16Flash_fwd_paramsE)
        /*07c4*/ 	.word	0x00000000


	//----- nvinfo : EIATTR_REGCOUNT
	.align		4
.L_342:
        /*07c8*/ 	.byte	0x04, 0x2f
        /*07ca*/ 	.short	(.L_344 - .L_343)
	.align		4
.L_343:
        /*07cc*/ 	.word	index@(_ZN5flash32flash_fwd_splitkv_combine_kernelI23Flash_fwd_kernel_traitsILi32ELi64ELi256ELi4ELb0ELb0EN7cutlass10bfloat16_tE19Flash_kernel_traitsILi32ELi64ELi256ELi4ES3_EELi16ELi5ELb1EEEvNS_16Flash_fwd_paramsE)
        /*07d0*/ 	.word	0x0000002c


	//----- nvinfo : EIATTR_FRAME_SIZE
	.align		4
.L_344:
        /*07d4*/ 	.byte	0x04, 0x11
        /*07d6*/ 	.short	(.L_346 - .L_345)
	.align		4
.L_345:
        /*07d8*/ 	.word	index@($__internal_9_$__cuda_sm20_div_s64)
        /*07dc*/ 	.word	0x00000000


	//----- nvinfo : EIATTR_FRAME_SIZE
	.align		4
.L_346:
        /*07e0*/ 	.byte	0x04, 0x11
        /*07e2*/ 	.short	(.L_348 - .L_347)
	.align		4
.L_347:
        /*07e4*/ 	.word	index@(_ZN5flash32flash_fwd_splitkv_combine_kernelI23Flash_fwd_kernel_traitsILi32ELi64ELi256ELi4ELb0ELb0EN7cutlass10bfloat16_tE19Flash_kernel_traitsILi32ELi64ELi256ELi4ES3_EELi16ELi5ELb1EEEvNS_16Flash_fwd_paramsE)
        /*07e8*/ 	.word	0x00000000


	//----- nvinfo : EIATTR_REGCOUNT
	.align		4
.L_348:
        /*07ec*/ 	.byte	0x04, 0x2f
        /*07ee*/ 	.short	(.L_350 - .L_349)
	.align		4
.L_349:
        /*07f0*/ 	.word	index@(_ZN5flash32flash_fwd_splitkv_combine_kernelI23Flash_fwd_kernel_traitsILi32ELi64ELi256ELi4ELb0ELb0EN7cutlass10bfloat16_tE19Flash_kernel_traitsILi32ELi64ELi256ELi4ES3_EELi16ELi6ELb1EEEvNS_16Flash_fwd_paramsE)
        /*07f4*/ 	.word	0x0000002e


	//----- nvinfo : EIATTR_FRAME_SIZE
	.align		4
.L_350:
        /*07f8*/ 	.byte	0x04, 0x11
        /*07fa*/ 	.short	(.L_352 - .L_351)
	.align		4
.L_351:
        /*07fc*/ 	.word	index@($__internal_8_$__cuda_sm20_div_s64)
        /*0800*/ 	.word	0x00000000


	//----- nvinfo : EIATTR_FRAME_SIZE
	.align		4
.L_352:
        /*0804*/ 	.byte	0x04, 0x11
        /*0806*/ 	.short	(.L_354 - .L_353)
	.align		4
.L_353:
        /*0808*/ 	.word	index@(_ZN5flash32flash_fwd_splitkv_combine_kernelI23Flash_fwd_kernel_traitsILi32ELi64ELi256ELi4ELb0ELb0EN7cutlass10bfloat16_tE19Flash_kernel_traitsILi32ELi64ELi256ELi4ES3_EELi16ELi6ELb1EEEvNS_16Flash_fwd_paramsE)
        /*080c*/ 	.word	0x00000000


	//----- nvinfo : EIATTR_REGCOUNT
	.align		4
.L_354:
        /*0810*/ 	.byte	0x04, 0x2f
        /*0812*/ 	.short	(.L_356 - .L_355)
	.align		4
.L_355:
        /*0814*/ 	.word	index@(_ZN5flash32flash_fwd_splitkv_combine_kernelI23Flash_fwd_kernel_traitsILi32ELi64ELi256ELi4ELb0ELb0EN7cutlass10bfloat16_tE19Flash_kernel_traitsILi32ELi64ELi256ELi4ES3_EELi16ELi7ELb1EEEvNS_16Flash_fwd_paramsE)
        /*0818*/ 	.word	0x00000036


	//----- nvinfo : EIATTR_FRAME_SIZE
	.align		4
.L_356:
        /*081c*/ 	.byte	0x04, 0x11
        /*081e*/ 	.short	(.L_358 - .L_357)
	.align		4
.L_357:
        /*0820*/ 	.word	index@($__internal_7_$__cuda_sm20_div_s64)
        /*0824*/ 	.word	0x00000000


	//----- nvinfo : EIATTR_FRAME_SIZE
	.align		4
.L_358:
        /*0828*/ 	.byte	0x04, 0x11
        /*082a*/ 	.short	(.L_360 - .L_359)
	.align		4
.L_359:
        /*082c*/ 	.word	index@(_ZN5flash32flash_fwd_splitkv_combine_kernelI23Flash_fwd_kernel_traitsILi32ELi64ELi256ELi4ELb0ELb0EN7cutlass10bfloat16_tE19Flash_kernel_traitsILi32ELi64ELi256ELi4ES3_EELi16ELi7ELb1EEEvNS_16Flash_fwd_paramsE)
        /*0830*/ 	.word	0x00000000


	//----- nvinfo : EIATTR_REGCOUNT
	.align		4
.L_360:
        /*0834*/ 	.byte	0x04, 0x2f
        /*0836*/ 	.short	(.L_362 - .L_361)
	.align		4
.L_361:
        /*0838*/ 	.word	index@(_ZN5flash32flash_fwd_splitkv_combine_kernelI23Flash_fwd_kernel_traitsILi32ELi64ELi256ELi4ELb0ELb0EN7cutlass10bfloat16_tE19Flash_kernel_traitsILi32ELi64ELi256ELi4ES3_EELi16ELi1ELb0EEEvNS_16Flash_fwd_paramsE)
        /*083c*/ 	.word	0x00000028


	//----- nvinfo : EIATTR_FRAME_SIZE
	.align		4
.L_362:
        /*0840*/ 	.byte	0x04, 0x11
        /*0842*/ 	.short	(.L_364 - .L_363)
	.align		4
.L_363:
        /*0844*/ 	.word	index@($__internal_6_$__cuda_sm20_div_s64)
        /*0848*/ 	.word	0x00000000


	//----- nvinfo : EIATTR_FRAME_SIZE
	.align		4
.L_364:
        /*084c*/ 	.byte	0x04, 0x11
        /*084e*/ 	.short	(.L_366 - .L_365)
	.align		4
.L_365:
        /*0850*/ 	.word	index@(_ZN5flash32flash_fwd_splitkv_combine_kernelI23Flash_fwd_kernel_traitsILi32ELi64ELi256ELi4ELb0ELb0EN7cutlass10bfloat16_tE19Flash_kernel_traitsILi32ELi64ELi256ELi4ES3_EELi16ELi1ELb0EEEvNS_16Flash_fwd_paramsE)
        /*0854*/ 	.word	0x00000000


	//----- nvinfo : EIATTR_REGCOUNT
	.align		4
.L_366:
        /*0858*/ 	.byte	0x04, 0x2f
        /*085a*/ 	.short	(.L_368 - .L_367)
	.align		4
.L_367:
        /*085c*/ 	.word	index@(_ZN5flash32flash_fwd_splitkv_combine_kernelI23Flash_fwd_kernel_traitsILi32ELi64ELi256ELi4ELb0ELb0EN7cutlass10bfloat16_tE19Flash_kernel_traitsILi32ELi64ELi256ELi4ES3_EELi16ELi2ELb0EEEvNS_16Flash_fwd_paramsE)
        /*0860*/ 	.word	0x00000028


	//----- nvinfo : EIATTR_FRAME_SIZE
	.align		4
.L_368:
        /*0864*/ 	.byte	0x04, 0x11
        /*0866*/ 	.short	(.L_370 - .L_369)
	.align		4
.L_369:
        /*0868*/ 	.word	index@($__internal_5_$__cuda_sm20_div_s64)
        /*086c*/ 	.word	0x00000000


	//----- nvinfo : EIATTR_FRAME_SIZE
	.align		4
.L_370:
        /*0870*/ 	.byte	0x04, 0x11
        /*0872*/ 	.short	(.L_372 - .L_371)
	.align		4
.L_371:
        /*0874*/ 	.word	index@(_ZN5flash32flash_fwd_splitkv_combine_kernelI23Flash_fwd_kernel_traitsILi32ELi64ELi256ELi4ELb0ELb0EN7cutlass10bfloat16_tE19Flash_kernel_traitsILi32ELi64ELi256ELi4ES3_EELi16ELi2ELb0EEEvNS_16Flash_fwd_paramsE)
        /*0878*/ 	.word	0x00000000


	//----- nvinfo : EIATTR_REGCOUNT
	.align		4
.L_372:
        /*087c*/ 	.byte	0x04, 0x2f
        /*087e*/ 	.short	(.L_374 - .L_373)
	.align		4
.L_373:
        /*0880*/ 	.word	index@(_ZN5flash32flash_fwd_splitkv_combine_kernelI23Flash_fwd_kernel_traitsILi32ELi64ELi256ELi4ELb0ELb0EN7cutlass10bfloat16_tE19Flash_kernel_traitsILi32ELi64ELi256ELi4ES3_EELi16ELi3ELb0EEEvNS_16Flash_fwd_paramsE)
        /*0884*/ 	.word	0x00000028


	//----- nvinfo : EIATTR_FRAME_SIZE
	.align		4
.L_374:
        /*0888*/ 	.byte	0x04, 0x11
        /*088a*/ 	.short	(.L_376 - .L_375)
	.align		4
.L_375:
        /*088c*/ 	.word	index@($__internal_4_$__cuda_sm20_div_s64)
        /*0890*/ 	.word	0x00000000


	//----- nvinfo : EIATTR_FRAME_SIZE
	.align		4
.L_376:
        /*0894*/ 	.byte	0x04, 0x11
        /*0896*/ 	.short	(.L_378 - .L_377)
	.align		4
.L_377:
        /*0898*/ 	.word	index@(_ZN5flash32flash_fwd_splitkv_combine_kernelI23Flash_fwd_kernel_traitsILi32ELi64ELi256ELi4ELb0ELb0EN7cutlass10bfloat16_tE19Flash_kernel_traitsILi32ELi64ELi256ELi4ES3_EELi16ELi3ELb0EEEvNS_16Flash_fwd_paramsE)
        /*089c*/ 	.word	0x00000000


	//----- nvinfo : EIATTR_REGCOUNT
	.align		4
.L_378:
        /*08a0*/ 	.byte	0x04, 0x2f
        /*08a2*/ 	.short	(.L_380 - .L_379)
	.align		4
.L_379:
        /*08a4*/ 	.word	index@(_ZN5flash32flash_fwd_splitkv_combine_kernelI23Flash_fwd_kernel_traitsILi32ELi64ELi256ELi4ELb0ELb0EN7cutlass10bfloat16_tE19Flash_kernel_traitsILi32ELi64ELi256ELi4ES3_EELi16ELi4ELb0EEEvNS_16Flash_fwd_paramsE)
        /*08a8*/ 	.word	0x00000028


	//----- nvinfo : EIATTR_FRAME_SIZE
	.align		4
.L_380:
        /*08ac*/ 	.byte	0x04, 0x11
        /*08ae*/ 	.short	(.L_382 - .L_381)
	.align		4
.L_381:
        /*08b0*/ 	.word	index@($__internal_3_$__cuda_sm20_div_s64)
        /*08b4*/ 	.word	0x00000000


	//----- nvinfo : EIATTR_FRAME_SIZE
	.align		4
.L_382:
        /*08b8*/ 	.byte	0x04, 0x11
        /*08ba*/ 	.short	(.L_384 - .L_383)
	.align		4
.L_383:
        /*08bc*/ 	.word	index@(_ZN5flash32flash_fwd_splitkv_combine_kernelI23Flash_fwd_kernel_traitsILi32ELi64ELi256ELi4ELb0ELb0EN7cutlass10bfloat16_tE19Flash_kernel_traitsILi32ELi64ELi256ELi4ES3_EELi16ELi4ELb0EEEvNS_16Flash_fwd_paramsE)
        /*08c0*/ 	.word	0x00000000


	//----- nvinfo : EIATTR_REGCOUNT
	.align		4
.L_384:
        /*08c4*/ 	.byte	0x04, 0x2f
        /*08c6*/ 	.short	(.L_386 - .L_385)
	.align		4
.L_385:
        /*08c8*/ 	.word	index@(_ZN5flash32flash_fwd_splitkv_combine_kernelI23Flash_fwd_kernel_traitsILi32ELi64ELi256ELi4ELb0ELb0EN7cutlass10bfloat16_tE19Flash_kernel_traitsILi32ELi64ELi256ELi4ES3_EELi16ELi5ELb0EEEvNS_16Flash_fwd_paramsE)
        /*08cc*/ 	.word	0x0000002a


	//----- nvinfo : EIATTR_FRAME_SIZE
	.align		4
.L_386:
        /*08d0*/ 	.byte	0x04, 0x11
        /*08d2*/ 	.short	(.L_388 - .L_387)
	.align		4
.L_387:
        /*08d4*/ 	.word	index@($__internal_2_$__cuda_sm20_div_s64)
        /*08d8*/ 	.word	0x00000000


	//----- nvinfo : EIATTR_FRAME_SIZE
	.align		4
.L_388:
        /*08dc*/ 	.byte	0x04, 0x11
        /*08de*/ 	.short	(.L_390 - .L_389)
	.align		4
.L_389:
        /*08e0*/ 	.word	index@(_ZN5flash32flash_fwd_splitkv_combine_kernelI23Flash_fwd_kernel_traitsILi32ELi64ELi256ELi4ELb0ELb0EN7cutlass10bfloat16_tE19Flash_kernel_traitsILi32ELi64ELi256ELi4ES3_EELi16ELi5ELb0EEEvNS_16Flash_fwd_paramsE)
        /*08e4*/ 	.word	0x00000000


	//----- nvinfo : EIATTR_REGCOUNT
	.align		4
.L_390:
        /*08e8*/ 	.byte	0x04, 0x2f
        /*08ea*/ 	.short	(.L_392 - .L_391)
	.align		4
.L_391:
        /*08ec*/ 	.word	index@(_ZN5flash32flash_fwd_splitkv_combine_kernelI23Flash_fwd_kernel_traitsILi32ELi64ELi256ELi4ELb0ELb0EN7cutlass10bfloat16_tE19Flash_kernel_traitsILi32ELi64ELi256ELi4ES3_EELi16ELi6ELb0EEEvNS_16Flash_fwd_paramsE)
        /*08f0*/ 	.word	0x00000030


	//----- nvinfo : EIATTR_FRAME_SIZE
	.align		4
.L_392:
        /*08f4*/ 	.byte	0x04, 0x11
        /*08f6*/ 	.short	(.L_394 - .L_393)
	.align		4
.L_393:
        /*08f8*/ 	.word	index@($__internal_1_$__cuda_sm20_div_s64)
        /*08fc*/ 	.word	0x00000000


	//----- nvinfo : EIATTR_FRAME_SIZE
	.align		4
.L_394:
        /*0900*/ 	.byte	0x04, 0x11
        /*0902*/ 	.short	(.L_396 - .L_395)
	.align		4
.L_395:
        /*0904*/ 	.word	index@(_ZN5flash32flash_fwd_splitkv_combine_kernelI23Flash_fwd_kernel_traitsILi32ELi64ELi256ELi4ELb0ELb0EN7cutlass10bfloat16_tE19Flash_kernel_traitsILi32ELi64ELi256ELi4ES3_EELi16ELi6ELb0EEEvNS_16Flash_fwd_paramsE)
        /*0908*/ 	.word	0x00000000


	//----- nvinfo : EIATTR_REGCOUNT
	.align		4
.L_396:
        /*090c*/ 	.byte	0x04, 0x2f
        /*090e*/ 	.short	(.L_398 - .L_397)
	.align		4
.L_397:
        /*0910*/ 	.word	index@(_ZN5flash32flash_fwd_splitkv_combine_kernelI23Flash_fwd_kernel_traitsILi32ELi64ELi256ELi4ELb0ELb0EN7cutlass10bfloat16_tE19Flash_kernel_traitsILi32ELi64ELi256ELi4ES3_EELi16ELi7ELb0EEEvNS_16Flash_fwd_paramsE)
        /*0914*/ 	.word	0x00000036


	//----- nvinfo : EIATTR_FRAME_SIZE
	.align		4
.L_398:
        /*0918*/ 	.byte	0x04, 0x11
        /*091a*/ 	.short	(.L_400 - .L_399)
	.align		4
.L_399:
        /*091c*/ 	.word	index@($__internal_0_$__cuda_sm20_div_s64)
        /*0920*/ 	.word	0x00000000


	//----- nvinfo : EIATTR_FRAME_SIZE
	.align		4
.L_400:
        /*0924*/ 	.byte	0x04, 0x11
        /*0926*/ 	.short	(.L_402 - .L_401)
	.align		4
.L_401:
        /*0928*/ 	.word	index@(_ZN5flash32flash_fwd_splitkv_combine_kernelI23Flash_fwd_kernel_traitsILi32ELi64ELi256ELi4ELb0ELb0EN7cutlass10bfloat16_tE19Flash_kernel_traitsILi32ELi64ELi256ELi4ES3_EELi16ELi7ELb0EEEvNS_16Flash_fwd_paramsE)
        /*092c*/ 	.word	0x00000000


	//----- nvinfo : EIATTR_MIN_STACK_SIZE
	.align		4
.L_402:
        /*0930*/ 	.byte	0x04, 0x12
        /*0932*/ 	.short	(.L_404 - .L_403)
	.align		4
.L_403:
        /*0934*/ 	.word	index@(_ZN5flash32flash_fwd_splitkv_combine_kernelI23Flash_fwd_kernel_traitsILi32ELi64ELi256ELi4ELb0ELb0EN7cutlass10bfloat16_tE19Flash_kernel_traitsILi32ELi64ELi256ELi4ES3_EELi16ELi7ELb0EEEvNS_16Flash_fwd_paramsE)
        /*0938*/ 	.word	0x00000000


	//----- nvinfo : EIATTR_MIN_STACK_SIZE
	.align		4
.L_404:
        /*093c*/ 	.byte	0x04, 0x12
        /*093e*/ 	.short	(.L_406 - .L_405)
	.align		4
.L_405:
        /*0940*/ 	.word	index@(_ZN5flash32flash_fwd_splitkv_combine_kernelI23Flash_fwd_kernel_traitsILi32ELi64ELi256ELi4ELb0ELb0EN7cutlass10bfloat16_tE19Flash_kernel_traitsILi32ELi64ELi256ELi4ES3_EELi16ELi6ELb0EEEvNS_16Flash_fwd_paramsE)
        /*0944*/ 	.word	0x00000000


	//----- nvinfo : EIATTR_MIN_STACK_SIZE
	.align		4
.L_406:
        /*0948*/ 	.byte	0x04, 0x12
        /*094a*/ 	.short	(.L_408 - .L_407)
	.align		4
.L_407:
        /*094c*/ 	.word	index@(_ZN5flash32flash_fwd_splitkv_combine_kernelI23Flash_fwd_kernel_traitsILi32ELi64ELi256ELi4ELb0ELb0EN7cutlass10bfloat16_tE19Flash_kernel_traitsILi32ELi64ELi256ELi4ES3_EELi16ELi5ELb0EEEvNS_16Flash_fwd_paramsE)
        /*0950*/ 	.word	0x00000000


	//----- nvinfo : EIATTR_MIN_STACK_SIZE
	.align		4
.L_408:
        /*0954*/ 	.byte	0x04, 0x12
        /*0956*/ 	.short	(.L_410 - .L_409)
	.align		4
.L_409:
        /*0958*/ 	.word	index@(_ZN5flash32flash_fwd_splitkv_combine_kernelI23Flash_fwd_kernel_traitsILi32ELi64ELi256ELi4ELb0ELb0EN7cutlass10bfloat16_tE19Flash_kernel_traitsILi32ELi64ELi256ELi4ES3_EELi16ELi4ELb0EEEvNS_16Flash_fwd_paramsE)
        /*095c*/ 	.word	0x00000000


	//----- nvinfo : EIATTR_MIN_STACK_SIZE
	.align		4
.L_410:
        /*0960*/ 	.byte	0x04, 0x12
        /*0962*/ 	.short	(.L_412 - .L_411)
	.align		4
.L_411:
        /*0964*/ 	.word	index@(_ZN5flash32flash_fwd_splitkv_combine_kernelI23Flash_fwd_kernel_traitsILi32ELi64ELi256ELi4ELb0ELb0EN7cutlass10bfloat16_tE19Flash_kernel_traitsILi32ELi64ELi256ELi4ES3_EELi16ELi3ELb0EEEvNS_16Flash_fwd_paramsE)
        /*0968*/ 	.word	0x00000000


	//----- nvinfo : EIATTR_MIN_STACK_SIZE
	.align		4
.L_412:
        /*096c*/ 	.byte	0x04, 0x12
        /*096e*/ 	.short	(.L_414 - .L_413)
	.align		4
.L_413:
        /*0970*/ 	.word	index@(_ZN5flash32flash_fwd_splitkv_combine_kernelI23Flash_fwd_kernel_traitsILi32ELi64ELi256ELi4ELb0ELb0EN7cutlass10bfloat16_tE19Flash_kernel_traitsILi32ELi64ELi256ELi4ES3_EELi16ELi2ELb0EEEvNS_16Flash_fwd_paramsE)
        /*0974*/ 	.word	0x00000000


	//----- nvinfo : EIATTR_MIN_STACK_SIZE
	.align		4
.L_414:
        /*0978*/ 	.byte	0x04, 0x12
        /*097a*/ 	.short	(.L_416 - .L_415)
	.align		4
.L_415:
        /*097c*/ 	.word	index@(_ZN5flash32flash_fwd_splitkv_combine_kernelI23Flash_fwd_kernel_traitsILi32ELi64ELi256ELi4ELb0ELb0EN7cutlass10bfloat16_tE19Flash_kernel_traitsILi32ELi64ELi256ELi4ES3_EELi16ELi1ELb0EEEvNS_16Flash_fwd_paramsE)
        /*0980*/ 	.word	0x00000000


	//----- nvinfo : EIATTR_MIN_STACK_SIZE
	.align		4
.L_416:
        /*0984*/ 	.byte	0x04, 0x12
        /*0986*/ 	.short	(.L_418 - .L_417)
	.align		4
.L_417:
        /*0988*/ 	.word	index@(_ZN5flash32flash_fwd_splitkv_combine_kernelI23Flash_fwd_kernel_traitsILi32ELi64ELi256ELi4ELb0ELb0EN7cutlass10bfloat16_tE19Flash_kernel_traitsILi32ELi64ELi256ELi4ES3_EELi16ELi7ELb1EEEvNS_16Flash_fwd_paramsE)
        /*098c*/ 	.word	0x00000000


	//----- nvinfo : EIATTR_MIN_STACK_SIZE
	.align		4
.L_418:
        /*0990*/ 	.byte	0x04, 0x12
        /*0992*/ 	.short	(.L_420 - .L_419)
	.align		4
.L_419:
        /*0994*/ 	.word	index@(_ZN5flash32flash_fwd_splitkv_combine_kernelI23Flash_fwd_kernel_traitsILi32ELi64ELi256ELi4ELb0ELb0EN7cutlass10bfloat16_tE19Flash_kernel_traitsILi32ELi64ELi256ELi4ES3_EELi16ELi6ELb1EEEvNS_16Flash_fwd_paramsE)
        /*0998*/ 	.word	0x00000000


	//----- nvinfo : EIATTR_MIN_STACK_SIZE
	.align		4
.L_420:
        /*099c*/ 	.byte	0x04, 0x12
        /*099e*/ 	.short	(.L_422 - .L_421)
	.align		4
.L_421:
        /*09a0*/ 	.word	index@(_ZN5flash32flash_fwd_splitkv_combine_kernelI23Flash_fwd_kernel_traitsILi32ELi64ELi256ELi4ELb0ELb0EN7cutlass10bfloat16_tE19Flash_kernel_traitsILi32ELi64ELi256ELi4ES3_EELi16ELi5ELb1EEEvNS_16Flash_fwd_paramsE)
        /*09a4*/ 	.word	0x00000000


	//----- nvinfo : EIATTR_MIN_STACK_SIZE
	.align		4
.L_422:
        /*09a8*/ 	.byte	0x04, 0x12
        /*09aa*/ 	.short	(.L_424 - .L_423)
	.align		4
.L_423:
        /*09ac*/ 	.word	index@(_ZN5flash32flash_fwd_splitkv_combine_kernelI23Flash_fwd_kernel_traitsILi32ELi64ELi256ELi4ELb0ELb0EN7cutlass10bfloat16_tE19Flash_kernel_traitsILi32ELi64ELi256ELi4ES3_EELi16ELi4ELb1EEEvNS_16Flash_fwd_paramsE)
        /*09b0*/ 	.word	0x00000000


	//----- nvinfo : EIATTR_MIN_STACK_SIZE
	.align		4
.L_424:
        /*09b4*/ 	.byte	0x04, 0x12
        /*09b6*/ 	.short	(.L_426 - .L_425)
	.align		4
.L_425:
        /*09b8*/ 	.word	index@(_ZN5flash32flash_fwd_splitkv_combine_kernelI23Flash_fwd_kernel_traitsILi32ELi64ELi256ELi4ELb0ELb0EN7cutlass10bfloat16_tE19Flash_kernel_traitsILi32ELi64ELi256ELi4ES3_EELi16ELi3ELb1EEEvNS_16Flash_fwd_paramsE)
        /*09bc*/ 	.word	0x00000000


	//----- nvinfo : EIATTR_MIN_STACK_SIZE
	.align		4
.L_426:
        /*09c0*/ 	.byte	0x04, 0x12
        /*09c2*/ 	.short	(.L_428 - .L_427)
	.align		4
.L_427:
        /*09c4*/ 	.word	index@(_ZN5flash32flash_fwd_splitkv_combine_kernelI23Flash_fwd_kernel_traitsILi32ELi64ELi256ELi4ELb0ELb0EN7cutlass10bfloat16_tE19Flash_kernel_traitsILi32ELi64ELi256ELi4ES3_EELi16ELi2ELb1EEEvNS_16Flash_fwd_paramsE)
        /*09c8*/ 	.word	0x00000000


	//----- nvinfo : EIATTR_MIN_STACK_SIZE
	.align		4
.L_428:
        /*09cc*/ 	.byte	0x04, 0x12
        /*09ce*/ 	.short	(.L_430 - .L_429)
	.align		4
.L_429:
        /*09d0*/ 	.word	index@(_ZN5flash32flash_fwd_splitkv_combine_kernelI23Flash_fwd_kernel_traitsILi32ELi64ELi256ELi4ELb0ELb0EN7cutlass10bfloat16_tE19Flash_kernel_traitsILi32ELi64ELi256ELi4ES3_EELi16ELi1ELb1EEEvNS_16Flash_fwd_paramsE)
        /*09d4*/ 	.word	0x00000000


	//----- nvinfo : EIATTR_MIN_STACK_SIZE
	.align		4
.L_430:
        /*09d8*/ 	.byte	0x04, 0x12
        /*09da*/ 	.short	(.L_432 - .L_431)
	.align		4
.L_431:
        /*09dc*/ 	.word	index@(_ZN5flash24flash_fwd_splitkv_kernelI23Flash_fwd_kernel_traitsILi32ELi64ELi256ELi4ELb0ELb0EN7cutlass10bfloat16_tE19Flash_kernel_traitsILi32ELi64ELi256ELi4ES3_EELb1ELb0ELb0ELb0ELb0ELb0ELb0ELb0EEEvNS_16Flash_fwd_paramsE)
        /*09e0*/ 	.word	0x00000000


	//----- nvinfo : EIATTR_MIN_STACK_SIZE
	.align		4
.L_432:
        /*09e4*/ 	.byte	0x04, 0x12
        /*09e6*/ 	.short	(.L_434 - .L_433)
	.align		4
.L_433:
        /*09e8*/ 	.word	index@(_ZN5flash24flash_fwd_splitkv_kernelI23Flash_fwd_kernel_traitsILi32ELi64ELi256ELi4ELb0ELb0EN7cutlass10bfloat16_tE19Flash_kernel_traitsILi32ELi64ELi256ELi4ES3_EELb1ELb0ELb0ELb0ELb0ELb1ELb0ELb0EEEvNS_16Flash_fwd_paramsE)
        /*09ec*/ 	.word	0x00000000


	//----- nvinfo : EIATTR_MIN_STACK_SIZE
	.align		4
.L_434:
        /*09f0*/ 	.byte	0x04, 0x12
        /*09f2*/ 	.short	(.L_436 - .L_435)
	.align		4
.L_435:
        /*09f4*/ 	.word	index@(_ZN5flash24flash_fwd_splitkv_kernelI23Flash_fwd_kernel_traitsILi32ELi64ELi256ELi4ELb0ELb0EN7cutlass10bfloat16_tE19Flash_kernel_traitsILi32ELi64ELi256ELi4ES3_EELb1ELb0ELb0ELb0ELb0ELb0ELb0ELb1EEEvNS_16Flash_fwd_paramsE)
        /*09f8*/ 	.word	0x00000000


	//----- nvinfo : EIATTR_MIN_STACK_SIZE
	.align		4
.L_436:
        /*09fc*/ 	.byte	0x04, 0x12
        /*09fe*/ 	.short	(.L_438 - .L_437)
	.align		4
.L_437:
        /*0a00*/ 	.word	index@(_ZN5flash24flash_fwd_splitkv_kernelI23Flash_fwd_kernel_traitsILi32ELi64ELi256ELi4ELb0ELb0EN7cutlass10bfloat16_tE19Flash_kernel_traitsILi32ELi64ELi256ELi4ES3_EELb1ELb0ELb0ELb0ELb0ELb1ELb0ELb1EEEvNS_16Flash_fwd_paramsE)
        /*0a04*/ 	.word	0x00000000


	//----- nvinfo : EIATTR_MIN_STACK_SIZE
	.align		4
.L_438:
        /*0a08*/ 	.byte	0x04, 0x12
        /*0a0a*/ 	.short	(.L_440 - .L_439)
	.align		4
.L_439:
        /*0a0c*/ 	.word	index@(_ZN5flash24flash_fwd_splitkv_kernelI23Flash_fwd_kernel_traitsILi32ELi64ELi256ELi4ELb0ELb0EN7cutlass10bfloat16_tE19Flash_kernel_traitsILi32ELi64ELi256ELi4ES3_EELb1ELb0ELb0ELb0ELb0ELb0ELb1ELb0EEEvNS_16Flash_fwd_paramsE)
        /*0a10*/ 	.word	0x00000000


	//----- nvinfo : EIATTR_MIN_STACK_SIZE
	.align		4
.L_440:
        /*0a14*/ 	.byte	0x04, 0x12
        /*0a16*/ 	.short	(.L_442 - .L_441)
	.align		4
.L_441:
        /*0a18*/ 	.word	index@(_ZN5flash24flash_fwd_splitkv_kernelI23Flash_fwd_kernel_traitsILi32ELi64ELi256ELi4ELb0ELb0EN7cutlass10bfloat16_tE19Flash_kernel_traitsILi32ELi64ELi256ELi4ES3_EELb1ELb0ELb0ELb0ELb0ELb1ELb1ELb0EEEvNS_16Flash_fwd_paramsE)
        /*0a1c*/ 	.word	0x00000000


	//----- nvinfo : EIATTR_MIN_STACK_SIZE
	.align		4
.L_442:
        /*0a20*/ 	.byte	0x04, 0x12
        /*0a22*/ 	.short	(.L_444 - .L_443)
	.align		4
.L_443:
        /*0a24*/ 	.word	index@(_ZN5flash24flash_fwd_splitkv_kernelI23Flash_fwd_kernel_traitsILi32ELi64ELi256ELi4ELb0ELb0EN7cutlass10bfloat16_tE19Flash_kernel_traitsILi32ELi64ELi256ELi4ES3_EELb1ELb0ELb0ELb0ELb0ELb0ELb1ELb1EEEvNS_16Flash_fwd_paramsE)
        /*0a28*/ 	.word	0x00000000


	//----- nvinfo : EIATTR_MIN_STACK_SIZE
	.align		4
.L_444:
        /*0a2c*/ 	.byte	0x04, 0x12
        /*0a2e*/ 	.short	(.L_446 - .L_445)
	.align		4
.L_445:
        /*0a30*/ 	.word	index@(_ZN5flash24flash_fwd_splitkv_kernelI23Flash_fwd_kernel_traitsILi32ELi64ELi256ELi4ELb0ELb0EN7cutlass10bfloat16_tE19Flash_kernel_traitsILi32ELi64ELi256ELi4ES3_EELb1ELb0ELb0ELb0ELb0ELb1ELb1ELb1EEEvNS_16Flash_fwd_paramsE)
        /*0a34*/ 	.word	0x00000000


	//----- nvinfo : EIATTR_MIN_STACK_SIZE
	.align		4
.L_446:
        /*0a38*/ 	.byte	0x04, 0x12
        /*0a3a*/ 	.short	(.L_448 - .L_447)
	.align		4
.L_447:
        /*0a3c*/ 	.word	index@(_ZN5flash24flash_fwd_splitkv_kernelI23Flash_fwd_kernel_traitsILi32ELi64ELi256ELi4ELb0ELb0EN7cutlass10bfloat16_tE19Flash_kernel_traitsILi32ELi64ELi256ELi4ES3_EELb1ELb0ELb0ELb1ELb1ELb0ELb0ELb0EEEvNS_16Flash_fwd_paramsE)
        /*0a40*/ 	.word	0x00000000


	//----- nvinfo : EIATTR_MIN_STACK_SIZE
	.align		4
.L_448:
        /*0a44*/ 	.byte	0x04, 0x12
        /*0a46*/ 	.short	(.L_450 - .L_449)
	.align		4
.L_449:
        /*0a48*/ 	.word	index@(_ZN5flash24flash_fwd_splitkv_kernelI23Flash_fwd_kernel_traitsILi32ELi64ELi256ELi4ELb0ELb0EN7cutlass10bfloat16_tE19Flash_kernel_traitsILi32ELi64ELi256ELi4ES3_EELb1ELb0ELb0ELb1ELb1ELb1ELb0ELb0EEEvNS_16Flash_fwd_paramsE)
        /*0a4c*/ 	.word	0x00000000


	//----- nvinfo : EIATTR_MIN_STACK_SIZE
	.align		4
.L_450:
        /*0a50*/ 	.byte	0x04, 0x12
        /*0a52*/ 	.short	(.L_452 - .L_451)
	.align		4
.L_451:
        /*0a54*/ 	.word	index@(_ZN5flash24flash_fwd_splitkv_kernelI23Flash_fwd_kernel_traitsILi32ELi64ELi256ELi4ELb0ELb0EN7cutlass10bfloat16_tE19Flash_kernel_traitsILi32ELi64ELi256ELi4ES3_EELb1ELb0ELb0ELb1ELb1ELb0ELb1ELb0EEEvNS_16Flash_fwd_paramsE)
        /*0a58*/ 	.word	0x00000000


	//----- nvinfo : EIATTR_MIN_STACK_SIZE
	.align		4
.L_452:
        /*0a5c*/ 	.byte	0x04, 0x12
        /*0a5e*/ 	.short	(.L_454 - .L_453)
	.align		4
.L_453:
        /*0a60*/ 	.word	index@(_ZN5flash24flash_fwd_splitkv_kernelI23Flash_fwd_kernel_traitsILi32ELi64ELi256ELi4ELb0ELb0EN7cutlass10bfloat16_tE19Flash_kernel_traitsILi32ELi64ELi256ELi4ES3_EELb1ELb0ELb0ELb1ELb1ELb1ELb1ELb0EEEvNS_16Flash_fwd_paramsE)
        /*0a64*/ 	.word	0x00000000


	//----- nvinfo : EIATTR_MIN_STACK_SIZE
	.align		4
.L_454:
        /*0a68*/ 	.byte	0x04, 0x12
        /*0a6a*/ 	.short	(.L_456 - .L_455)
	.align		4
.L_455:
        /*0a6c*/ 	.word	index@(_ZN5flash24flash_fwd_splitkv_kernelI23Flash_fwd_kernel_traitsILi32ELi64ELi256ELi4ELb0ELb0EN7cutlass10bfloat16_tE19Flash_kernel_traitsILi32ELi64ELi256ELi4ES3_EELb1ELb0ELb0ELb0ELb1ELb0ELb0ELb0EEEvNS_16Flash_fwd_paramsE)
        /*0a70*/ 	.word	0x00000000


	//----- nvinfo : EIATTR_MIN_STACK_SIZE
	.align		4
.L_456:
        /*0a74*/ 	.byte	0x04, 0x12
        /*0a76*/ 	.short	(.L_458 - .L_457)
	.align		4
.L_457:
        /*0a78*/ 	.word	index@(_ZN5flash24flash_fwd_splitkv_kernelI23Flash_fwd_kernel_traitsILi32ELi64ELi256ELi4ELb0ELb0EN7cutlass10bfloat16_tE19Flash_kernel_traitsILi32ELi64ELi256ELi4ES3_EELb1ELb0ELb0ELb0ELb1ELb1ELb0ELb0EEEvNS_16Flash_fwd_paramsE)
        /*0a7c*/ 	.word	0x00000008


	//----- nvinfo : EIATTR_MIN_STACK_SIZE
	.align		4
.L_458:
        /*0a80*/ 	.byte	0x04, 0x12
        /*0a82*/ 	.short	(.L_460 - .L_459)
	.align		4
.L_459:
        /*0a84*/ 	.word	index@(_ZN5flash24flash_fwd_splitkv_kernelI23Flash_fwd_kernel_traitsILi32ELi64ELi256ELi4ELb0ELb0EN7cutlass10bfloat16_tE19Flash_kernel_traitsILi32ELi64ELi256ELi4ES3_EELb1ELb0ELb1ELb0ELb0ELb0ELb0ELb0EEEvNS_16Flash_fwd_paramsE)
        /*0a88*/ 	.word	0x00000000


	//----- nvinfo : EIATTR_MIN_STACK_SIZE
	.align		4
.L_460:
        /*0a8c*/ 	.byte	0x04, 0x12
        /*0a8e*/ 	.short	(.L_462 - .L_461)
	.align		4
.L_461:
        /*0a90*/ 	.word	index@(_ZN5flash24flash_fwd_splitkv_kernelI23Flash_fwd_kernel_traitsILi32ELi64ELi256ELi4ELb0ELb0EN7cutlass10bfloat16_tE19Flash_kernel_traitsILi32ELi64ELi256ELi4ES3_EELb1ELb0ELb1ELb0ELb0ELb1ELb0ELb0EEEvNS_16Flash_fwd_paramsE)
        /*0a94*/ 	.word	0x00000000


	//----- nvinfo : EIATTR_MIN_STACK_SIZE
	.align		4
.L_462:
        /*0a98*/ 	.byte	0x04, 0x12
        /*0a9a*/ 	.short	(.L_464 - .L_463)
	.align		4
.L_463:
        /*0a9c*/ 	.word	index@(_ZN5flash24flash_fwd_splitkv_kernelI23Flash_fwd_kernel_traitsILi32ELi64ELi256ELi4ELb0ELb0EN7cutlass10bfloat16_tE19Flash_kernel_traitsILi32ELi64ELi256ELi4ES3_EELb1ELb0ELb0ELb0ELb1ELb0ELb0ELb1EEEvNS_16Flash_fwd_paramsE)
        /*0aa0*/ 	.word	0x00000000


	//----- nvinfo : EIATTR_MIN_STACK_SIZE
	.align		4
.L_464:
        /*0aa4*/ 	.byte	0x04, 0x12
        /*0aa6*/ 	.short	(.L_466 - .L_465)
	.align		4
.L_465:
        /*0aa8*/ 	.word	index@(_ZN5flash24flash_fwd_splitkv_kernelI23Flash_fwd_kernel_traitsILi32ELi64ELi256ELi4ELb0ELb0EN7cutlass10bfloat16_tE19Flash_kernel_traitsILi32ELi64ELi256ELi4ES3_EELb1ELb0ELb0ELb0ELb1ELb1ELb0ELb1EEEvNS_16Flash_fwd_paramsE)
        /*0aac*/ 	.word	0x00000010


	//----- nvinfo : EIATTR_MIN_STACK_SIZE
	.align		4
.L_466:
        /*0ab0*/ 	.byte	0x04, 0x12
        /*0ab2*/ 	.short	(.L_468 - .L_467)
	.align		4
.L_467:
        /*0ab4*/ 	.word	index@(_ZN5flash24flash_fwd_splitkv_kernelI23Flash_fwd_kernel_traitsILi32ELi64ELi256ELi4ELb0ELb0EN7cutlass10bfloat16_tE19Flash_kernel_traitsILi32ELi64ELi256ELi4ES3_EELb1ELb0ELb1ELb0ELb0ELb0ELb0ELb1EEEvNS_16Flash_fwd_paramsE)
        /*0ab8*/ 	.word	0x00000000


	//----- nvinfo : EIATTR_MIN_STACK_SIZE
	.align		4
.L_468:
        /*0abc*/ 	.byte	0x04, 0x12
        /*0abe*/ 	.short	(.L_470 - .L_469)
	.align		4
.L_469:
        /*0ac0*/ 	.word	index@(_ZN5flash24flash_fwd_splitkv_kernelI23Flash_fwd_kernel_traitsILi32ELi64ELi256ELi4ELb0ELb0EN7cutlass10bfloat16_tE19Flash_kernel_traitsILi32ELi64ELi256ELi4ES3_EELb1ELb0ELb1ELb0ELb0ELb1ELb0ELb1EEEvNS_16Flash_fwd_paramsE)
        /*0ac4*/ 	.word	0x00000000


	//----- nvinfo : EIATTR_MIN_STACK_SIZE
	.align		4
.L_470:
        /*0ac8*/ 	.byte	0x04, 0x12
        /*0aca*/ 	.short	(.L_472 - .L_471)
	.align		4
.L_471:
        /*0acc*/ 	.word	index@(_ZN5flash24flash_fwd_splitkv_kernelI23Flash_fwd_kernel_traitsILi32ELi64ELi256ELi4ELb0ELb0EN7cutlass10bfloat16_tE19Flash_kernel_traitsILi32ELi64ELi256ELi4ES3_EELb1ELb0ELb0ELb0ELb1ELb0ELb1ELb0EEEvNS_16Flash_fwd_paramsE)
        /*0ad0*/ 	.word	0x00000000


	//----- nvinfo : EIATTR_MIN_STACK_SIZE
	.align		4
.L_472:
        /*0ad4*/ 	.byte	0x04, 0x12
        /*0ad6*/ 	.short	(.L_474 - .L_473)
	.align		4
.L_473:
        /*0ad8*/ 	.word	index@(_ZN5flash24flash_fwd_splitkv_kernelI23Flash_fwd_kernel_traitsILi32ELi64ELi256ELi4ELb0ELb0EN7cutlass10bfloat16_tE19Flash_kernel_traitsILi32ELi64ELi256ELi4ES3_EELb1ELb0ELb0ELb0ELb1ELb1ELb1ELb0EEEvNS_16Flash_fwd_paramsE)
        /*0adc*/ 	.word	0x00000000


	//----- nvinfo : EIATTR_MIN_STACK_SIZE
	.align		4
.L_474:
        /*0ae0*/ 	.byte	0x04, 0x12
        /*0ae2*/ 	.short	(.L_476 - .L_475)
	.align		4
.L_475:
        /*0ae4*/ 	.word	index@(_ZN5flash24flash_fwd_splitkv_kernelI23Flash_fwd_kernel_traitsILi32ELi64ELi256ELi4ELb0ELb0EN7cutlass10bfloat16_tE19Flash_kernel_traitsILi32ELi64ELi256ELi4ES3_EELb1ELb0ELb1ELb0ELb0ELb0ELb1ELb0EEEvNS_16Flash_fwd_paramsE)
        /*0ae8*/ 	.word	0x00000000


	//----- nvinfo : EIATTR_MIN_STACK_SIZE
	.align		4
.L_476:
        /*0aec*/ 	.byte	0x04, 0x12
        /*0aee*/ 	.short	(.L_478 - .L_477)
	.align		4
.L_477:
        /*0af0*/ 	.word	index@(_ZN5flash24flash_fwd_splitkv_kernelI23Flash_fwd_kernel_traitsILi32ELi64ELi256ELi4ELb0ELb0EN7cutlass10bfloat16_tE19Flash_kernel_traitsILi32ELi64ELi256ELi4ES3_EELb1ELb0ELb1ELb0ELb0ELb1ELb1ELb0EEEvNS_16Flash_fwd_paramsE)
        /*0af4*/ 	.word	0x00000000


	//----- nvinfo : EIATTR_MIN_STACK_SIZE
	.align		4
.L_478:
        /*0af8*/ 	.byte	0x04, 0x12
        /*0afa*/ 	.short	(.L_480 - .L_479)
	.align		4
.L_479:
        /*0afc*/ 	.word	index@(_ZN5flash24flash_fwd_splitkv_kernelI23Flash_fwd_kernel_traitsILi32ELi64ELi256ELi4ELb0ELb0EN7cutlass10bfloat16_tE19Flash_kernel_traitsILi32ELi64ELi256ELi4ES3_EELb1ELb0ELb0ELb0ELb1ELb0ELb1ELb1EEEvNS_16Flash_fwd_paramsE)
        /*0b00*/ 	.word	0x00000000


	//----- nvinfo : EIATTR_MIN_STACK_SIZE
	.align		4
.L_480:
        /*0b04*/ 	.byte	0x04, 0x12
        /*0b06*/ 	.short	(.L_482 - .L_481)
	.align		4
.L_481:
        /*0b08*/ 	.word	index@(_ZN5flash24flash_fwd_splitkv_kernelI23Flash_fwd_kernel_traitsILi32ELi64ELi256ELi4ELb0ELb0EN7cutlass10bfloat16_tE19Flash_kernel_traitsILi32ELi64ELi256ELi4ES3_EELb1ELb0ELb0ELb0ELb1ELb1ELb1ELb1EEEvNS_16Flash_fwd_paramsE)
        /*0b0c*/ 	.word	0x00000008


	//----- nvinfo : EIATTR_MIN_STACK_SIZE
	.align		4
.L_482:
        /*0b10*/ 	.byte	0x04, 0x12
        /*0b12*/ 	.short	(.L_484 - .L_483)
	.align		4
.L_483:
        /*0b14*/ 	.word	index@(_ZN5flash24flash_fwd_splitkv_kernelI23Flash_fwd_kernel_traitsILi32ELi64ELi256ELi4ELb0ELb0EN7cutlass10bfloat16_tE19Flash_kernel_traitsILi32ELi64ELi256ELi4ES3_EELb1ELb0ELb1ELb0ELb0ELb0ELb1ELb1EEEvNS_16Flash_fwd_paramsE)
        /*0b18*/ 	.word	0x00000000


	//----- nvinfo : EIATTR_MIN_STACK_SIZE
	.align		4
.L_484:
        /*0b1c*/ 	.byte	0x04, 0x12
        /*0b1e*/ 	.short	(.L_486 - .L_485)
	.align		4
.L_485:
        /*0b20*/ 	.word	index@(_ZN5flash24flash_fwd_splitkv_kernelI23Flash_fwd_kernel_traitsILi32ELi64ELi256ELi4ELb0ELb0EN7cutlass10bfloat16_tE19Flash_kernel_traitsILi32ELi64ELi256ELi4ES3_EELb1ELb0ELb1ELb0ELb0ELb1ELb1ELb1EEEvNS_16Flash_fwd_paramsE)
        /*0b24*/ 	.word	0x00000000


	//----- nvinfo : EIATTR_MIN_STACK_SIZE
	.align		4
.L_486:
        /*0b28*/ 	.byte	0x04, 0x12
        /*0b2a*/ 	.short	(.L_488 - .L_487)
	.align		4
.L_487:
        /*0b2c*/ 	.word	index@(_ZN5flash32flash_fwd_splitkv_combine_kernelI23Flash_fwd_kernel_traitsILi32ELi64ELi128ELi4ELb0ELb0EN7cutlass10bfloat16_tE19Flash_kernel_traitsILi32ELi64ELi128ELi4ES3_EELi16ELi7ELb0EEEvNS_16Flash_fwd_paramsE)
        /*0b30*/ 	.word	0x00000000


	//----- nvinfo : EIATTR_MIN_STACK_SIZE
	.align		4
.L_488:
        /*0b34*/ 	.byte	0x04, 0x12
        /*0b36*/ 	.short	(.L_490 - .L_489)
	.align		4
.L_489:
        /*0b38*/ 	.word	index@(_ZN5flash32flash_fwd_splitkv_combine_kernelI23Flash_fwd_kernel_traitsILi32ELi64ELi128ELi4ELb0ELb0EN7cutlass10bfloat16_tE19Flash_kernel_traitsILi32ELi64ELi128ELi4ES3_EELi16ELi6ELb0EEEvNS_16Flash_fwd_paramsE)
        /*0b3c*/ 	.word	0x00000000


	//----- nvinfo : EIATTR_MIN_STACK_SIZE
	.align		4
.L_490:
        /*0b40*/ 	.byte	0x04, 0x12
        /*0b42*/ 	.short	(.L_492 - .L_491)
	.align		4
.L_491:
        /*0b44*/ 	.word	index@(_ZN5flash32flash_fwd_splitkv_combine_kernelI23Flash_fwd_kernel_traitsILi32ELi64ELi128ELi4ELb0ELb0EN7cutlass10bfloat16_tE19Flash_kernel_traitsILi32ELi64ELi128ELi4ES3_EELi16ELi5ELb0EEEvNS_16Flash_fwd_paramsE)
        /*0b48*/ 	.word	0x00000000


	//----- nvinfo : EIATTR_MIN_STACK_SIZE
	.align		4
.L_492:
        /*0b4c*/ 	.byte	0x04, 0x12
        /*0b4e*/ 	.short	(.L_494 - .L_493)
	.align		4
.L_493:
        /*0b50*/ 	.word	index@(_ZN5flash32flash_fwd_splitkv_combine_kernelI23Flash_fwd_kernel_traitsILi32ELi64ELi128ELi4ELb0ELb0EN7cutlass10bfloat16_tE19Flash_kernel_traitsILi32ELi64ELi128ELi4ES3_EELi16ELi4ELb0EEEvNS_16Flash_fwd_paramsE)
        /*0b54*/ 	.word	0x00000000


	//----- nvinfo : EIATTR_MIN_STACK_SIZE
	.align		4
.L_494:
        /*0b58*/ 	.byte	0x04, 0x12
        /*0b5a*/ 	.short	(.L_496 - .L_495)
	.align		4
.L_495:
        /*0b5c*/ 	.word	index@(_ZN5flash32flash_fwd_splitkv_combine_kernelI23Flash_fwd_kernel_traitsILi32ELi64ELi128ELi4ELb0ELb0EN7cutlass10bfloat16_tE19Flash_kernel_traitsILi32ELi64ELi128ELi4ES3_EELi16ELi3ELb0EEEvNS_16Flash_fwd_paramsE)
        /*0b60*/ 	.word	0x00000000


	//----- nvinfo : EIATTR_MIN_STACK_SIZE
	.align		4
.L_496:
        /*0b64*/ 	.byte	0x04, 0x12
        /*0b66*/ 	.short	(.L_498 - .L_497)
	.align		4
.L_497:
        /*0b68*/ 	.word	index@(_ZN5flash32flash_fwd_splitkv_combine_kernelI23Flash_fwd_kernel_traitsILi32ELi64ELi128ELi4ELb0ELb0EN7cutlass10bfloat16_tE19Flash_kernel_traitsILi32ELi64ELi128ELi4ES3_EELi16ELi2ELb0EEEvNS_16Flash_fwd_paramsE)
        /*0b6c*/ 	.word	0x00000000


	//----- nvinfo : EIATTR_MIN_STACK_SIZE
	.align		4
.L_498:
        /*0b70*/ 	.byte	0x04, 0x12
        /*0b72*/ 	.short	(.L_500 - .L_499)
	.align		4
.L_499:
        /*0b74*/ 	.word	index@(_ZN5flash32flash_fwd_splitkv_combine_kernelI23Flash_fwd_kernel_traitsILi32ELi64ELi128ELi4ELb0ELb0EN7cutlass10bfloat16_tE19Flash_kernel_traitsILi32ELi64ELi128ELi4ES3_EELi16ELi1ELb0EEEvNS_16Flash_fwd_paramsE)
        /*0b78*/ 	.word	0x00000000


	//----- nvinfo : EIATTR_MIN_STACK_SIZE
	.align		4
.L_500:
        /*0b7c*/ 	.byte	0x04, 0x12
        /*0b7e*/ 	.short	(.L_502 - .L_501)
	.align		4
.L_501:
        /*0b80*/ 	.word	index@(_ZN5flash32flash_fwd_splitkv_combine_kernelI23Flash_fwd_kernel_traitsILi32ELi64ELi128ELi4ELb0ELb0EN7cutlass10bfloat16_tE19Flash_kernel_traitsILi32ELi64ELi128ELi4ES3_EELi16ELi7ELb1EEEvNS_16Flash_fwd_paramsE)
        /*0b84*/ 	.word	0x00000000


	//----- nvinfo : EIATTR_MIN_STACK_SIZE
	.align		4
.L_502:
        /*0b88*/ 	.byte	0x04, 0x12
        /*0b8a*/ 	.short	(.L_504 - .L_503)
	.align		4
.L_503:
        /*0b8c*/ 	.word	index@(_ZN5flash32flash_fwd_splitkv_combine_kernelI23Flash_fwd_kernel_traitsILi32ELi64ELi128ELi4ELb0ELb0EN7cutlass10bfloat16_tE19Flash_kernel_traitsILi32ELi64ELi128ELi4ES3_EELi16ELi6ELb1EEEvNS_16Flash_fwd_paramsE)
        /*0b90*/ 	.word	0x00000000


	//----- nvinfo : EIATTR_MIN_STACK_SIZE
	.align		4
.L_504:
        /*0b94*/ 	.byte	0x04, 0x12
        /*0b96*/ 	.short	(.L_506 - .L_505)
	.align		4
.L_505:
        /*0b98*/ 	.word	index@(_ZN5flash32flash_fwd_splitkv_combine_kernelI23Flash_fwd_kernel_traitsILi32ELi64ELi128ELi4ELb0ELb0EN7cutlass10bfloat16_tE19Flash_kernel_traitsILi32ELi64ELi128ELi4ES3_EELi16ELi5ELb1EEEvNS_16Flash_fwd_paramsE)
        /*0b9c*/ 	.word	0x00000000


	//----- nvinfo : EIATTR_MIN_STACK_SIZE
	.align		4
.L_506:
        /*0ba0*/ 	.byte	0x04, 0x12
        /*0ba2*/ 	.short	(.L_508 - .L_507)
	.align		4
.L_507:
        /*0ba4*/ 	.word	index@(_ZN5flash32flash_fwd_splitkv_combine_kernelI23Flash_fwd_kernel_traitsILi32ELi64ELi128ELi4ELb0ELb0EN7cutlass10bfloat16_tE19Flash_kernel_traitsILi32ELi64ELi128ELi4ES3_EELi16ELi4ELb1EEEvNS_16Flash_fwd_paramsE)
        /*0ba8*/ 	.word	0x00000000


	//----- nvinfo : EIATTR_MIN_STACK_SIZE
	.align		4
.L_508:
        /*0bac*/ 	.byte	0x04, 0x12
        /*0bae*/ 	.short	(.L_510 - .L_509)
	.align		4
.L_509:
        /*0bb0*/ 	.word	index@(_ZN5flash32flash_fwd_splitkv_combine_kernelI23Flash_fwd_kernel_traitsILi32ELi64ELi128ELi4ELb0ELb0EN7cutlass10bfloat16_tE19Flash_kernel_traitsILi32ELi64ELi128ELi4ES3_EELi16ELi3ELb1EEEvNS_16Flash_fwd_paramsE)
        /*0bb4*/ 	.word	0x00000000


	//----- nvinfo : EIATTR_MIN_STACK_SIZE
	.align		4
.L_510:
        /*0bb8*/ 	.byte	0x04, 0x12
        /*0bba*/ 	.short	(.L_512 - .L_511)
	.align		4
.L_511:
        /*0bbc*/ 	.word	index@(_ZN5flash32flash_fwd_splitkv_combine_kernelI23Flash_fwd_kernel_traitsILi32ELi64ELi128ELi4ELb0ELb0EN7cutlass10bfloat16_tE19Flash_kernel_traitsILi32ELi64ELi128ELi4ES3_EELi16ELi2ELb1EEEvNS_16Flash_fwd_paramsE)
        /*0bc0*/ 	.word	0x00000000


	//----- nvinfo : EIATTR_MIN_STACK_SIZE
	.align		4
.L_512:
        /*0bc4*/ 	.byte	0x04, 0x12
        /*0bc6*/ 	.short	(.L_514 - .L_513)
	.align		4
.L_513:
        /*0bc8*/ 	.word	index@(_ZN5flash32flash_fwd_splitkv_combine_kernelI23Flash_fwd_kernel_traitsILi32ELi64ELi128ELi4ELb0ELb0EN7cutlass10bfloat16_tE19Flash_kernel_traitsILi32ELi64ELi128ELi4ES3_EELi16ELi1ELb1EEEvNS_16Flash_fwd_paramsE)
        /*0bcc*/ 	.word	0x00000000


	//----- nvinfo : EIATTR_MIN_STACK_SIZE
	.align		4
.L_514:
        /*0bd0*/ 	.byte	0x04, 0x12
        /*0bd2*/ 	.short	(.L_516 - .L_515)
	.align		4
.L_515:
        /*0bd4*/ 	.word	index@(_ZN5flash24flash_fwd_splitkv_kernelI23Flash_fwd_kernel_traitsILi32ELi64ELi128ELi4ELb0ELb0EN7cutlass10bfloat16_tE19Flash_kernel_traitsILi32ELi64ELi128ELi4ES3_EELb1ELb0ELb0ELb0ELb0ELb0ELb0ELb0EEEvNS_16Flash_fwd_paramsE)
        /*0bd8*/ 	.word	0x00000000


	//----- nvinfo : EIATTR_MIN_STACK_SIZE
	.align		4
.L_516:
        /*0bdc*/ 	.byte	0x04, 0x12
        /*0bde*/ 	.short	(.L_518 - .L_517)
	.align		4
.L_517:
        /*0be0*/ 	.word	index@(_ZN5flash24flash_fwd_splitkv_kernelI23Flash_fwd_kernel_traitsILi32ELi64ELi128ELi4ELb0ELb0EN7cutlass10bfloat16_tE19Flash_kernel_traitsILi32ELi64ELi128ELi4ES3_EELb1ELb0ELb0ELb0ELb0ELb1ELb0ELb0EEEvNS_16Flash_fwd_paramsE)
        /*0be4*/ 	.word	0x00000000


	//----- nvinfo : EIATTR_MIN_STACK_SIZE
	.align		4
.L_518:
        /*0be8*/ 	.byte	0x04, 0x12
        /*0bea*/ 	.short	(.L_520 - .L_519)
	.align		4
.L_519:
        /*0bec*/ 	.word	index@(_ZN5flash24flash_fwd_splitkv_kernelI23Flash_fwd_kernel_traitsILi32ELi64ELi128ELi4ELb0ELb0EN7cutlass10bfloat16_tE19Flash_kernel_traitsILi32ELi64ELi128ELi4ES3_EELb1ELb0ELb0ELb0ELb0ELb0ELb0ELb1EEEvNS_16Flash_fwd_paramsE)
        /*0bf0*/ 	.word	0x00000000


	//----- nvinfo : EIATTR_MIN_STACK_SIZE
	.align		4
.L_520:
        /*0bf4*/ 	.byte	0x04, 0x12
        /*0bf6*/ 	.short	(.L_522 - .L_521)
	.align		4
.L_521:
        /*0bf8*/ 	.word	index@(_ZN5flash24flash_fwd_splitkv_kernelI23Flash_fwd_kernel_traitsILi32ELi64ELi128ELi4ELb0ELb0EN7cutlass10bfloat16_tE19Flash_kernel_traitsILi32ELi64ELi128ELi4ES3_EELb1ELb0ELb0ELb0ELb0ELb1ELb0ELb1EEEvNS_16Flash_fwd_paramsE)
        /*0bfc*/ 	.word	0x00000000


	//----- nvinfo : EIATTR_MIN_STACK_SIZE
	.align		4
.L_522:
        /*0c00*/ 	.byte	0x04, 0x12
        /*0c02*/ 	.short	(.L_524 - .L_523)
	.align		4
.L_523:
        /*0c04*/ 	.word	index@(_ZN5flash24flash_fwd_splitkv_kernelI23Flash_fwd_kernel_traitsILi32ELi64ELi128ELi4ELb0ELb0EN7cutlass10bfloat16_tE19Flash_kernel_traitsILi32ELi64ELi128ELi4ES3_EELb1ELb0ELb0ELb0ELb0ELb0ELb1ELb0EEEvNS_16Flash_fwd_paramsE)
        /*0c08*/ 	.word	0x00000000


	//----- nvinfo : EIATTR_MIN_STACK_SIZE
	.align		4
.L_524:
        /*0c0c*/ 	.byte	0x04, 0x12
        /*0c0e*/ 	.short	(.L_526 - .L_525)
	.align		4
.L_525:
        /*0c10*/ 	.word	index@(_ZN5flash24flash_fwd_splitkv_kernelI23Flash_fwd_kernel_traitsILi32ELi64ELi128ELi4ELb0ELb0EN7cutlass10bfloat16_tE19Flash_kernel_traitsILi32ELi64ELi128ELi4ES3_EELb1ELb0ELb0ELb0ELb0ELb1ELb1ELb0EEEvNS_16Flash_fwd_paramsE)
        /*0c14*/ 	.word	0x00000000


	//----- nvinfo : EIATTR_MIN_STACK_SIZE
	.align		4
.L_526:
        /*0c18*/ 	.byte	0x04, 0x12
        /*0c1a*/ 	.short	(.L_528 - .L_527)
	.align		4
.L_527:
        /*0c1c*/ 	.word	index@(_ZN5flash24flash_fwd_splitkv_kernelI23Flash_fwd_kernel_traitsILi32ELi64ELi128ELi4ELb0ELb0EN7cutlass10bfloat16_tE19Flash_kernel_traitsILi32ELi64ELi128ELi4ES3_EELb1ELb0ELb0ELb0ELb0ELb0ELb1ELb1EEEvNS_16Flash_fwd_paramsE)
        /*0c20*/ 	.word	0x00000000


	//----- nvinfo : EIATTR_MIN_STACK_SIZE
	.align		4
.L_528:
        /*0c24*/ 	.byte	0x04, 0x12
        /*0c26*/ 	.short	(.L_530 - .L_529)
	.align		4
.L_529:
        /*0c28*/ 	.word	index@(_ZN5flash24flash_fwd_splitkv_kernelI23Flash_fwd_kernel_traitsILi32ELi64ELi128ELi4ELb0ELb0EN7cutlass10bfloat16_tE19Flash_kernel_traitsILi32ELi64ELi128ELi4ES3_EELb1ELb0ELb0ELb0ELb0ELb1ELb1ELb1EEEvNS_16Flash_fwd_paramsE)
        /*0c2c*/ 	.word	0x00000000


	//----- nvinfo : EIATTR_MIN_STACK_SIZE
	.align		4
.L_530:
        /*0c30*/ 	.byte	0x04, 0x12
        /*0c32*/ 	.short	(.L_532 - .L_531)
	.align		4
.L_531:
        /*0c34*/ 	.word	index@(_ZN5flash24flash_fwd_splitkv_kernelI23Flash_fwd_kernel_traitsILi32ELi64ELi128ELi4ELb0ELb0EN7cutlass10bfloat16_tE19Flash_kernel_traitsILi32ELi64ELi128ELi4ES3_EELb1ELb0ELb0ELb1ELb1ELb0ELb0ELb0EEEvNS_16Flash_fwd_paramsE)
        /*0c38*/ 	.word	0x00000000


	//----- nvinfo : EIATTR_MIN_STACK_SIZE
	.align		4
.L_532:
        /*0c3c*/ 	.byte	0x04, 0x12
        /*0c3e*/ 	.short	(.L_534 - .L_533)
	.align		4
.L_533:
        /*0c40*/ 	.word	index@(_ZN5flash24flash_fwd_splitkv_kernelI23Flash_fwd_kernel_traitsILi32ELi64ELi128ELi4ELb0ELb0EN7cutlass10bfloat16_tE19Flash_kernel_traitsILi32ELi64ELi128ELi4ES3_EELb1ELb0ELb0ELb1ELb1ELb1ELb0ELb0EEEvNS_16Flash_fwd_paramsE)
        /*0c44*/ 	.word	0x00000000


	//----- nvinfo : EIATTR_MIN_STACK_SIZE
	.align		4
.L_534:
        /*0c48*/ 	.byte	0x04, 0x12
        /*0c4a*/ 	.short	(.L_536 - .L_535)
	.align		4
.L_535:
        /*0c4c*/ 	.word	index@(_ZN5flash24flash_fwd_splitkv_kernelI23Flash_fwd_kernel_traitsILi32ELi64ELi128ELi4ELb0ELb0EN7cutlass10bfloat16_tE19Flash_kernel_traitsILi32ELi64ELi128ELi4ES3_EELb1ELb0ELb0ELb1ELb1ELb0ELb1ELb0EEEvNS_16Flash_fwd_paramsE)
        /*0c50*/ 	.word	0x00000000


	//----- nvinfo : EIATTR_MIN_STACK_SIZE
	.align		4
.L_536:
        /*0c54*/ 	.byte	0x04, 0x12
        /*0c56*/ 	.short	(.L_538 - .L_537)
	.align		4
.L_537:
        /*0c58*/ 	.word	index@(_ZN5flash24flash_fwd_splitkv_kernelI23Flash_fwd_kernel_traitsILi32ELi64ELi128ELi4ELb0ELb0EN7cutlass10bfloat16_tE19Flash_kernel_traitsILi32ELi64ELi128ELi4ES3_EELb1ELb0ELb0ELb1ELb1ELb1ELb1ELb0EEEvNS_16Flash_fwd_paramsE)
        /*0c5c*/ 	.word	0x00000000


	//----- nvinfo : EIATTR_MIN_STACK_SIZE
	.align		4
.L_538:
        /*0c60*/ 	.byte	0x04, 0x12
        /*0c62*/ 	.short	(.L_540 - .L_539)
	.align		4
.L_539:
        /*0c64*/ 	.word	index@(_ZN5flash24flash_fwd_splitkv_kernelI23Flash_fwd_kernel_traitsILi32ELi64ELi128ELi4ELb0ELb0EN7cutlass10bfloat16_tE19Flash_kernel_traitsILi32ELi64ELi128ELi4ES3_EELb1ELb0ELb0ELb0ELb1ELb0ELb0ELb0EEEvNS_16Flash_fwd_paramsE)
        /*0c68*/ 	.word	0x00000000


	//----- nvinfo : EIATTR_MIN_STACK_SIZE
	.align		4
.L_540:
        /*0c6c*/ 	.byte	0x04, 0x12
        /*0c6e*/ 	.short	(.L_542 - .L_541)
	.align		4
.L_541:
        /*0c70*/ 	.word	index@(_ZN5flash24flash_fwd_splitkv_kernelI23Flash_fwd_kernel_traitsILi32ELi64ELi128ELi4ELb0ELb0EN7cutlass10bfloat16_tE19Flash_kernel_traitsILi32ELi64ELi128ELi4ES3_EELb1ELb0ELb0ELb0ELb1ELb1ELb0ELb0EEEvNS_16Flash_fwd_paramsE)
        /*0c74*/ 	.word	0x00000000


	//----- nvinfo : EIATTR_MIN_STACK_SIZE
	.align		4
.L_542:
        /*0c78*/ 	.byte	0x04, 0x12
        /*0c7a*/ 	.short	(.L_544 - .L_543)
	.align		4
.L_543:
        /*0c7c*/ 	.word	index@(_ZN5flash24flash_fwd_splitkv_kernelI23Flash_fwd_kernel_traitsILi32ELi64ELi128ELi4ELb0ELb0EN7cutlass10bfloat16_tE19Flash_kernel_traitsILi32ELi64ELi128ELi4ES3_EELb1ELb0ELb1ELb0ELb0ELb0ELb0ELb0EEEvNS_16Flash_fwd_paramsE)
        /*0c80*/ 	.word	0x00000000


	//----- nvinfo : EIATTR_MIN_STACK_SIZE
	.align		4
.L_544:
        /*0c84*/ 	.byte	0x04, 0x12
        /*0c86*/ 	.short	(.L_546 - .L_545)
	.align		4
.L_545:
        /*0c88*/ 	.word	index@(_ZN5flash24flash_fwd_splitkv_kernelI23Flash_fwd_kernel_traitsILi32ELi64ELi128ELi4ELb0ELb0EN7cutlass10bfloat16_tE19Flash_kernel_traitsILi32ELi64ELi128ELi4ES3_EELb1ELb0ELb1ELb0ELb0ELb1ELb0ELb0EEEvNS_16Flash_fwd_paramsE)
        /*0c8c*/ 	.word	0x00000000


	//----- nvinfo : EIATTR_MIN_STACK_SIZE
	.align		4
.L_546:
        /*0c90*/ 	.byte	0x04, 0x12
        /*0c92*/ 	.short	(.L_548 - .L_547)
	.align		4
.L_547:
        /*0c94*/ 	.word	index@(_ZN5flash24flash_fwd_splitkv_kernelI23Flash_fwd_kernel_traitsILi32ELi64ELi128ELi4ELb0ELb0EN7cutlass10bfloat16_tE19Flash_kernel_traitsILi32ELi64ELi128ELi4ES3_EELb1ELb0ELb0ELb0ELb1ELb0ELb0ELb1EEEvNS_16Flash_fwd_paramsE)
        /*0c98*/ 	.word	0x00000000


	//----- nvinfo : EIATTR_MIN_STACK_SIZE
	.align		4
.L_548:
        /*0c9c*/ 	.byte	0x04, 0x12
        /*0c9e*/ 	.short	(.L_550 - .L_549)
	.align		4
.L_549:
        /*0ca0*/ 	.word	index@(_ZN5flash24flash_fwd_splitkv_kernelI23Flash_fwd_kernel_traitsILi32ELi64ELi128ELi4ELb0ELb0EN7cutlass10bfloat16_tE19Flash_kernel_traitsILi32ELi64ELi128ELi4ES3_EELb1ELb0ELb0ELb0ELb1ELb1ELb0ELb1EEEvNS_16Flash_fwd_paramsE)
        /*0ca4*/ 	.word	0x00000000


	//----- nvinfo : EIATTR_MIN_STACK_SIZE
	.align		4
.L_550:
        /*0ca8*/ 	.byte	0x04, 0x12
        /*0caa*/ 	.short	(.L_552 - .L_551)
	.align		4
.L_551:
        /*0cac*/ 	.word	index@(_ZN5flash24flash_fwd_splitkv_kernelI23Flash_fwd_kernel_traitsILi32ELi64ELi128ELi4ELb0ELb0EN7cutlass10bfloat16_tE19Flash_kernel_traitsILi32ELi64ELi128ELi4ES3_EELb1ELb0ELb1ELb0ELb0ELb0ELb0ELb1EEEvNS_16Flash_fwd_paramsE)
        /*0cb0*/ 	.word	0x00000000


	//----- nvinfo : EIATTR_MIN_STACK_SIZE
	.align		4
.L_552:
        /*0cb4*/ 	.byte	0x04, 0x12
        /*0cb6*/ 	.short	(.L_554 - .L_553)
	.align		4
.L_553:
        /*0cb8*/ 	.word	index@(_ZN5flash24flash_fwd_splitkv_kernelI23Flash_fwd_kernel_traitsILi32ELi64ELi128ELi4ELb0ELb0EN7cutlass10bfloat16_tE19Flash_kernel_traitsILi32ELi64ELi128ELi4ES3_EELb1ELb0ELb1ELb0ELb0ELb1ELb0ELb1EEEvNS_16Flash_fwd_paramsE)
        /*0cbc*/ 	.word	0x00000000


	//----- nvinfo : EIATTR_MIN_STACK_SIZE
	.align		4
.L_554:
        /*0cc0*/ 	.byte	0x04, 0x12
        /*0cc2*/ 	.short	(.L_556 - .L_555)
	.align		4
.L_555:
        /*0cc4*/ 	.word	index@(_ZN5flash24flash_fwd_splitkv_kernelI23Flash_fwd_kernel_traitsILi32ELi64ELi128ELi4ELb0ELb0EN7cutlass10bfloat16_tE19Flash_kernel_traitsILi32ELi64ELi128ELi4ES3_EELb1ELb0ELb0ELb0ELb1ELb0ELb1ELb0EEEvNS_16Flash_fwd_paramsE)
        /*0cc8*/ 	.word	0x00000000


	//----- nvinfo : EIATTR_MIN_STACK_SIZE
	.align		4
.L_556:
        /*0ccc*/ 	.byte	0x04, 0x12
        /*0cce*/ 	.short	(.L_558 - .L_557)
	.align		4
.L_557:
        /*0cd0*/ 	.word	index@(_ZN5flash24flash_fwd_splitkv_kernelI23Flash_fwd_kernel_traitsILi32ELi64ELi128ELi4ELb0ELb0EN7cutlass10bfloat16_tE19Flash_kernel_traitsILi32ELi64ELi128ELi4ES3_EELb1ELb0ELb0ELb0ELb1ELb1ELb1ELb0EEEvNS_16Flash_fwd_paramsE)
        /*0cd4*/ 	.word	0x00000000


	//----- nvinfo : EIATTR_MIN_STACK_SIZE
	.align		4
.L_558:
        /*0cd8*/ 	.byte	0x04, 0x12
        /*0cda*/ 	.short	(.L_560 - .L_559)
	.align		4
.L_559:
        /*0cdc*/ 	.word	index@(_ZN5flash24flash_fwd_splitkv_kernelI23Flash_fwd_kernel_traitsILi32ELi64ELi128ELi4ELb0ELb0EN7cutlass10bfloat16_tE19Flash_kernel_traitsILi32ELi64ELi128ELi4ES3_EELb1ELb0ELb1ELb0ELb0ELb0ELb1ELb0EEEvNS_16Flash_fwd_paramsE)
        /*0ce0*/ 	.word	0x00000000


	//----- nvinfo : EIATTR_MIN_STACK_SIZE
	.align		4
.L_560:
        /*0ce4*/ 	.byte	0x04, 0x12
        /*0ce6*/ 	.short	(.L_562 - .L_561)
	.align		4
.L_561:
        /*0ce8*/ 	.word	index@(_ZN5flash24flash_fwd_splitkv_kernelI23Flash_fwd_kernel_traitsILi32ELi64ELi128ELi4ELb0ELb0EN7cutlass10bfloat16_tE19Flash_kernel_traitsILi32ELi64ELi128ELi4ES3_EELb1ELb0ELb1ELb0ELb0ELb1ELb1ELb0EEEvNS_16Flash_fwd_paramsE)
        /*0cec*/ 	.word	0x00000000


	//----- nvinfo : EIATTR_MIN_STACK_SIZE
	.align		4
.L_562:
        /*0cf0*/ 	.byte	0x04, 0x12
        /*0cf2*/ 	.short	(.L_564 - .L_563)
	.align		4
.L_563:
        /*0cf4*/ 	.word	index@(_ZN5flash24flash_fwd_splitkv_kernelI23Flash_fwd_kernel_traitsILi32ELi64ELi128ELi4ELb0ELb0EN7cutlass10bfloat16_tE19Flash_kernel_traitsILi32ELi64ELi128ELi4ES3_EELb1ELb0ELb0ELb0ELb1ELb0ELb1ELb1EEEvNS_16Flash_fwd_paramsE)
        /*0cf8*/ 	.word	0x00000000


	//----- nvinfo : EIATTR_MIN_STACK_SIZE
	.align		4
.L_564:
        /*0cfc*/ 	.byte	0x04, 0x12
        /*0cfe*/ 	.short	(.L_566 - .L_565)
	.align		4
.L_565:
        /*0d00*/ 	.word	index@(_ZN5flash24flash_fwd_splitkv_kernelI23Flash_fwd_kernel_traitsILi32ELi64ELi128ELi4ELb0ELb0EN7cutlass10bfloat16_tE19Flash_kernel_traitsILi32ELi64ELi128ELi4ES3_EELb1ELb0ELb0ELb0ELb1ELb1ELb1ELb1EEEvNS_16Flash_fwd_paramsE)
        /*0d04*/ 	.word	0x00000000


	//----- nvinfo : EIATTR_MIN_STACK_SIZE
	.align		4
.L_566:
        /*0d08*/ 	.byte	0x04, 0x12
        /*0d0a*/ 	.short	(.L_568 - .L_567)
	.align		4
.L_567:
        /*0d0c*/ 	.word	index@(_ZN5flash24flash_fwd_splitkv_kernelI23Flash_fwd_kernel_traitsILi32ELi64ELi128ELi4ELb0ELb0EN7cutlass10bfloat16_tE19Flash_kernel_traitsILi32ELi64ELi128ELi4ES3_EELb1ELb0ELb1ELb0ELb0ELb0ELb1ELb1EEEvNS_16Flash_fwd_paramsE)
        /*0d10*/ 	.word	0x00000000


	//----- nvinfo : EIATTR_MIN_STACK_SIZE
	.align		4
.L_568:
        /*0d14*/ 	.byte	0x04, 0x12
        /*0d16*/ 	.short	(.L_570 - .L_569)
	.align		4
.L_569:
        /*0d18*/ 	.word	index@(_ZN5flash24flash_fwd_splitkv_kernelI23Flash_fwd_kernel_traitsILi32ELi64ELi128ELi4ELb0ELb0EN7cutlass10bfloat16_tE19Flash_kernel_traitsILi32ELi64ELi128ELi4ES3_EELb1ELb0ELb1ELb0ELb0ELb1ELb1ELb1EEEvNS_16Flash_fwd_paramsE)
        /*0d1c*/ 	.word	0x00000000
.L_570:


//--------------------- .nv.compat                --------------------------
	.section	.nv.compat,"",@"SHT_CUDA_COMPAT_INFO"
	.align	4
        /*0000*/ 	.byte	0x02, 0x09, 0x01, 0x00, 0x02, 0x02, 0x01, 0x00, 0x02, 0x05, 0x05, 0x00, 0x03, 0x07, 0x01, 0x01
        /*0010*/ 	.byte	0x02, 0x03, 0x00, 0x00, 0x02, 0x06, 0x01, 0x00, 0x04, 0x0b, 0x08, 0x00, 0x01, 0x00, 0x00, 0x00
        /*0020*/ 	.byte	0x00, 0x00, 0x00, 0x00


//--------------------- .nv.info._ZN5flash32flash_fwd_splitkv_combine_kernelI23Flash_fwd_kernel_traitsILi32ELi64ELi256ELi4ELb0ELb0EN7cutlass10bfloat16_tE19Flash_kernel_traitsILi32ELi64ELi256ELi4ES3_EELi16ELi7ELb0EEEvNS_16Flash_fwd_paramsE --------------------------
	.section	.nv.info._ZN5flash32flash_fwd_splitkv_combine_kernelI23Flash_fwd_kernel_traitsILi32ELi64ELi256ELi4ELb0ELb0EN7cutlass10bfloat16_tE19Flash_kernel_traitsILi32ELi64ELi256ELi4ES3_EELi16ELi7ELb0EEEvNS_16Flash_fwd_paramsE,"",@"SHT_CUDA_INFO"
	.sectionflags	@""
	.align	4


	//----- nvinfo : EIATTR_CUDA_API_VERSION
	.align		4
        /*0000*/ 	.byte	0x04, 0x37
        /*0002*/ 	.short	(.L_572 - .L_571)
.L_571:
        /*0004*/ 	.word	0x00000082


	//----- nvinfo : EIATTR_KPARAM_INFO
	.align		4
.L_572:
        /*0008*/ 	.byte	0x04, 0x17
        /*000a*/ 	.short	(.L_574 - .L_573)
.L_573:
        /*000c*/ 	.word	0x00000000
        /*0010*/ 	.short	0x0000
        /*0012*/ 	.short	0x0000
        /*0014*/ 	.byte	0x00, 0xf0, 0x41, 0x07


	//----- nvinfo : EIATTR_SPARSE_MMA_MASK
	.align		4
.L_574:
        /*0018*/ 	.byte	0x03, 0x50
        /*001a*/ 	.short	0x0000


	//----- nvinfo : EIATTR_MAXREG_COUNT
	.align		4
        /*001c*/ 	.byte	0x03, 0x1b
        /*001e*/ 	.short	0x00ff


	//----- nvinfo : EIATTR_NUM_BARRIERS
	.align		4
        /*0020*/ 	.byte	0x02, 0x4c
        /*0022*/ 	.byte	0x01
	.zero		1


	//----- nvinfo : EIATTR_MERCURY_ISA_VERSION
	.align		4
        /*0024*/ 	.byte	0x03, 0x5f
        /*0026*/ 	.short	0x0101


	//----- nvinfo : EIATTR_COOP_GROUP_MASK_REGIDS
	.align		4
        /*0028*/ 	.byte	0x04, 0x29
        /*002a*/ 	.short	(.L_576 - .L_575)


	//   ....[0]....
.L_575:
        /*002c*/ 	.word	0xffffffff


	//   ....[1]....
        /*0030*/ 	.word	0xffffffff


	//   ....[2]....
        /*0034*/ 	.word	0xffffffff


	//   ....[3]....
        /*0038*/ 	.word	0xffffffff


	//   ....[4]....
        /*003c*/ 	.word	0xffffffff


	//   ....[5]....
        /*0040*/ 	.word	0xffffffff


	//----- nvinfo : EIATTR_COOP_GROUP_INSTR_OFFSETS
	.align		4
.L_576:
        /*0044*/ 	.byte	0x04, 0x28
        /*0046*/ 	.short	(.L_578 - .L_577)


	//   ....[0]....
.L_577:
        /*0048*/ 	.word	0x00002660


	//   ....[1]....
        /*004c*/ 	.word	0x00002710


	//   ....[2]....
        /*0050*/ 	.word	0x00002760


	//   ....[3]....
        /*0054*/ 	.word	0x00002ca0


	//   ....[4]....
        /*0058*/ 	.word	0x00002d70


	//   ....[5]....
        /*005c*/ 	.word	0x00002e30


	//----- nvinfo : EIATTR_VRC_CTA_INIT_COUNT
	.align		4
.L_578:
        /*0060*/ 	.byte	0x02, 0x4a
	.zero		1
	.zero		1


	//----- nvinfo : EIATTR_EXIT_INSTR_OFFSETS
	.align		4
        /*0064*/ 	.byte	0x04, 0x1c
        /*0066*/ 	.short	(.L_580 - .L_579)


	//   ....[0]....
.L_579:
        /*0068*/ 	.word	0x000052c0


	//   ....[1]....
        /*006c*/ 	.word	0x000055a0


	//   ....[2]....
        /*0070*/ 	.word	0x000057c0


	//----- nvinfo : EIATTR_CRS_STACK_SIZE
	.align		4
.L_580:
        /*0074*/ 	.byte	0x04, 0x1e
        /*0076*/ 	.short	(.L_582 - .L_581)
.L_581:
        /*0078*/ 	.word	0x00000000


	//----- nvinfo : EIATTR_CBANK_PARAM_SIZE
	.align		4
.L_582:
        /*007c*/ 	.byte	0x03, 0x19
        /*007e*/ 	.short	0x01d0


	//----- nvinfo : EIATTR_PARAM_CBANK
	.align		4
        /*0080*/ 	.byte	0x04, 0x0a
        /*0082*/ 	.short	(.L_584 - .L_583)
	.align		4
.L_583:
        /*0084*/ 	.word	index@(.nv.constant0._ZN5flash32flash_fwd_splitkv_combine_kernelI23Flash_fwd_kernel_traitsILi32ELi64ELi256ELi4ELb0ELb0EN7cutlass10bfloat16_tE19Flash_kernel_traitsILi32ELi64ELi256ELi4ES3_EELi16ELi7ELb0EEEvNS_16Flash_fwd_paramsE)
        /*0088*/ 	.short	0x0380
        /*008a*/ 	.short	0x01d0


	//----- nvinfo : EIATTR_SW_WAR
	.align		4
.L_584:
        /*008c*/ 	.byte	0x04, 0x36
        /*008e*/ 	.short	(.L_586 - .L_585)
.L_585:
        /*0090*/ 	.word	0x00000008
.L_586:


//--------------------- .nv.info._ZN5flash32flash_fwd_splitkv_combine_kernelI23Flash_fwd_kernel_traitsILi32ELi64ELi256ELi4ELb0ELb0EN7cutlass10bfloat16_tE19Flash_kernel_traitsILi32ELi64ELi256ELi4ES3_EELi16ELi6ELb0EEEvNS_16Flash_fwd_paramsE --------------------------
	.section	.nv.info._ZN5flash32flash_fwd_splitkv_combine_kernelI23Flash_fwd_kernel_traitsILi32ELi64ELi256ELi4ELb0ELb0EN7cutlass10bfloat16_tE19Flash_kernel_traitsILi32ELi64ELi256ELi4ES3_EELi16ELi6ELb0EEEvNS_16Flash_fwd_paramsE,"",@"SHT_CUDA_INFO"
	.sectionflags	@""
	.align	4


	//----- nvinfo : EIATTR_CUDA_API_VERSION
	.align		4
        /*0000*/ 	.byte	0x04, 0x37
        /*0002*/ 	.short	(.L_588 - .L_587)
.L_587:
        /*0004*/ 	.word	0x00000082


	//----- nvinfo : EIATTR_KPARAM_INFO
	.align		4
.L_588:
        /*0008*/ 	.byte	0x04, 0x17
        /*000a*/ 	.short	(.L_590 - .L_589)
.L_589:
        /*000c*/ 	.word	0x00000000
        /*0010*/ 	.short	0x0000
        /*0012*/ 	.short	0x0000
        /*0014*/ 	.byte	0x00, 0xf0, 0x41, 0x07


	//----- nvinfo : EIATTR_SPARSE_MMA_MASK
	.align		4
.L_590:
        /*0018*/ 	.byte	0x03, 0x50
        /*001a*/ 	.short	0x0000


	//----- nvinfo : EIATTR_MAXREG_COUNT
	.align		4
        /*001c*/ 	.byte	0x03, 0x1b
        /*001e*/ 	.short	0x00ff


	//----- nvinfo : EIATTR_NUM_BARRIERS
	.align		4
        /*0020*/ 	.byte	0x02, 0x4c
        /*0022*/ 	.byte	0x01
	.zero		1


	//----- nvinfo : EIATTR_MERCURY_ISA_VERSION
	.align		4
        /*0024*/ 	.byte	0x03, 0x5f
        /*0026*/ 	.short	0x0101


	//----- nvinfo : EIATTR_COOP_GROUP_MASK_REGIDS
	.align		4
        /*0028*/ 	.byte	0x04, 0x29
        /*002a*/ 	.short	(.L_592 - .L_591)


	//   ....[0]....
.L_591:
        /*002c*/ 	.word	0xffffffff


	//   ....[1]....
        /*0030*/ 	.word	0xffffffff


	//   ....[2]....
        /*0034*/ 	.word	0xffffffff


	//   ....[3]....
        /*0038*/ 	.word	0xffffffff


	//   ....[4]....
        /*003c*/ 	.word	0xffffffff


	//   ....[5]....
        /*0040*/ 	.word	0xffffffff


	//----- nvinfo : EIATTR_COOP_GROUP_INSTR_OFFSETS
	.align		4
.L_592:
        /*0044*/ 	.byte	0x04, 0x28
        /*0046*/ 	.short	(.L_594 - .L_593)


	//   ....[0]....
.L_593:
        /*0048*/ 	.word	0x00001ef0


	//   ....[1]....
        /*004c*/ 	.word	0x00001f80


	//   ....[2]....
        /*0050*/ 	.word	0x00001fe0


	//   ....[3]....
        /*0054*/ 	.word	0x000022f0


	//   ....[4]....
        /*0058*/ 	.word	0x00002360


	//   ....[5]....
        /*005c*/ 	.word	0x000024a0


	//----- nvinfo : EIATTR_VRC_CTA_INIT_COUNT
	.align		4
.L_594:
        /*0060*/ 	.byte	0x02, 0x4a
	.zero		1
	.zero		1


	//----- nvinfo : EIATTR_EXIT_INSTR_OFFSETS
	.align		4
        /*0064*/ 	.byte	0x04, 0x1c
        /*0066*/ 	.short	(.L_596 - .L_595)


	//   ....[0]....
.L_595:
        /*0068*/ 	.word	0x00004520


	//   ....[1]....
        /*006c*/ 	.word	0x00004800


	//   ....[2]....
        /*0070*/ 	.word	0x00004a20


	//----- nvinfo : EIATTR_CRS_STACK_SIZE
	.align		4
.L_596:
        /*0074*/ 	.byte	0x04, 0x1e
        /*0076*/ 	.short	(.L_598 - .L_597)
.L_597:
        /*0078*/ 	.word	0x00000000


	//----- nvinfo : EIATTR_CBANK_PARAM_SIZE
	.align		4
.L_598:
        /*007c*/ 	.byte	0x03, 0x19
        /*007e*/ 	.short	0x01d0


	//----- nvinfo : EIATTR_PARAM_CBANK
	.align		4
        /*0080*/ 	.byte	0x04, 0x0a
        /*0082*/ 	.short	(.L_600 - .L_599)
	.align		4
.L_599:
        /*0084*/ 	.word	index@(.nv.constant0._ZN5flash32flash_fwd_splitkv_combine_kernelI23Flash_fwd_kernel_traitsILi32ELi64ELi256ELi4ELb0ELb0EN7cutlass10bfloat16_tE19Flash_kernel_traitsILi32ELi64ELi256ELi4ES3_EELi16ELi6ELb0EEEvNS_16Flash_fwd_paramsE)
        /*0088*/ 	.short	0x0380
        /*008a*/ 	.short	0x01d0


	//----- nvinfo : EIATTR_SW_WAR
	.align		4
.L_600:
        /*008c*/ 	.byte	0x04, 0x36
        /*008e*/ 	.short	(.L_602 - .L_601)
.L_601:
        /*0090*/ 	.word	0x00000008
.L_602:


//--------------------- .nv.info._ZN5flash32flash_fwd_splitkv_combine_kernelI23Flash_fwd_kernel_traitsILi32ELi64ELi256ELi4ELb0ELb0EN7cutlass10bfloat16_tE19Flash_kernel_traitsILi32ELi64ELi256ELi4ES3_EELi16ELi5ELb0EEEvNS_16Flash_fwd_paramsE --------------------------
	.section	.nv.info._ZN5flash32flash_fwd_splitkv_combine_kernelI23Flash_fwd_kernel_traitsILi32ELi64ELi256ELi4ELb0ELb0EN7cutlass10bfloat16_tE19Flash_kernel_traitsILi32ELi64ELi256ELi4ES3_EELi16ELi5ELb0EEEvNS_16Flash_fwd_paramsE,"",@"SHT_CUDA_INFO"
	.sectionflags	@""
	.align	4


	//----- nvinfo : EIATTR_CUDA_API_VERSION
	.align		4
        /*0000*/ 	.byte	0x04, 0x37
        /*0002*/ 	.short	(.L_604 - .L_603)
.L_603:
        /*0004*/ 	.word	0x00000082


	//----- nvinfo : EIATTR_KPARAM_INFO
	.align		4
.L_604:
        /*0008*/ 	.byte	0x04, 0x17
        /*000a*/ 	.short	(.L_606 - .L_605)
.L_605:
        /*000c*/ 	.word	0x00000000
        /*0010*/ 	.short	0x0000
        /*0012*/ 	.short	0x0000
        /*0014*/ 	.byte	0x00, 0xf0, 0x41, 0x07


	//----- nvinfo : EIATTR_SPARSE_MMA_MASK
	.align		4
.L_606:
        /*0018*/ 	.byte	0x03, 0x50
        /*001a*/ 	.short	0x0000


	//----- nvinfo : EIATTR_MAXREG_COUNT
	.align		4
        /*001c*/ 	.byte	0x03, 0x1b
        /*001e*/ 	.short	0x00ff


	//----- nvinfo : EIATTR_NUM_BARRIERS
	.align		4
        /*0020*/ 	.byte	0x02, 0x4c
        /*0022*/ 	.byte	0x01
	.zero		1


	//----- nvinfo : EIATTR_MERCURY_ISA_VERSION
	.align		4
        /*0024*/ 	.byte	0x03, 0x5f
        /*0026*/ 	.short	0x0101


	//----- nvinfo : EIATTR_COOP_GROUP_MASK_REGIDS
	.align		4
        /*0028*/ 	.byte	0x04, 0x29
        /*002a*/ 	.short	(.L_608 - .L_607)


	//   ....[0]....
.L_607:
        /*002c*/ 	.word	0xffffffff


	//   ....[1]....
        /*0030*/ 	.word	0xffffffff


	//   ....[2]....
        /*0034*/ 	.word	0xffffffff


	//   ....[3]....
        /*0038*/ 	.word	0xffffffff


	//   ....[4]....
        /*003c*/ 	.word	0xffffffff


	//   ....[5]....
        /*0040*/ 	.word	0xffffffff


	//----- nvinfo : EIATTR_COOP_GROUP_INSTR_OFFSETS
	.align		4
.L_608:
        /*0044*/ 	.byte	0x04, 0x28
        /*0046*/ 	.short	(.L_610 - .L_609)


	//   ....[0]....
.L_609:
        /*0048*/ 	.word	0x00001d10


	//   ....[1]....
        /*004c*/ 	.word	0x00001da0


	//   ....[2]....
        /*0050*/ 	.word	0x00001e30


	//   ....[3]....
        /*0054*/ 	.word	0x00002010


	//   ....[4]....
        /*0058*/ 	.word	0x000020b0


	//   ....[5]....
        /*005c*/ 	.word	0x000021d0


	//----- nvinfo : EIATTR_VRC_CTA_INIT_COUNT
	.align		4
.L_610:
        /*0060*/ 	.byte	0x02, 0x4a
	.zero		1
	.zero		1


	//----- nvinfo : EIATTR_EXIT_INSTR_OFFSETS
	.align		4
        /*0064*/ 	.byte	0x04, 0x1c
        /*0066*/ 	.short	(.L_612 - .L_611)


	//   ....[0]....
.L_611:
        /*0068*/ 	.word	0x00004080


	//   ....[1]....
        /*006c*/ 	.word	0x00004360


	//   ....[2]....
        /*0070*/ 	.word	0x00004580


	//----- nvinfo : EIATTR_CRS_STACK_SIZE
	.align		4
.L_612:
        /*0074*/ 	.byte	0x04, 0x1e
        /*0076*/ 	.short	(.L_614 - .L_613)
.L_613:
        /*0078*/ 	.word	0x00000000


	//----- nvinfo : EIATTR_CBANK_PARAM_SIZE
	.align		4
.L_614:
        /*007c*/ 	.byte	0x03, 0x19
        /*007e*/ 	.short	0x01d0


	//----- nvinfo : EIATTR_PARAM_CBANK
	.align		4
        /*0080*/ 	.byte	0x04, 0x0a
        /*0082*/ 	.short	(.L_616 - .L_615)
	.align		4
.L_615:
        /*0084*/ 	.word	index@(.nv.constant0._ZN5flash32flash_fwd_splitkv_combine_kernelI23Flash_fwd_kernel_traitsILi32ELi64ELi256ELi4ELb0ELb0EN7cutlass10bfloat16_tE19Flash_kernel_traitsILi32ELi64ELi256ELi4ES3_EELi16ELi5ELb0EEEvNS_16Flash_fwd_paramsE)
        /*0088*/ 	.short	0x0380
        /*008a*/ 	.short	0x01d0


	//----- nvinfo : EIATTR_SW_WAR
	.align		4
.L_616:
        /*008c*/ 	.byte	0x04, 0x36
        /*008e*/ 	.short	(.L_618 - .L_617)
.L_617:
        /*0090*/ 	.word	0x00000008
.L_618:


//--------------------- .nv.info._ZN5flash32flash_fwd_splitkv_combine_kernelI23Flash_fwd_kernel_traitsILi32ELi64ELi256ELi4ELb0ELb0EN7cutlass10bfloat16_tE19Flash_kernel_traitsILi32ELi64ELi256ELi4ES3_EELi16ELi4ELb0EEEvNS_16Flash_fwd_paramsE --------------------------
	.section	.nv.info._ZN5flash32flash_fwd_splitkv_combine_kernelI23Flash_fwd_kernel_traitsILi32ELi64ELi256ELi4ELb0ELb0EN7cutlass10bfloat16_tE19Flash_kernel_traitsILi32ELi64ELi256ELi4ES3_EELi16ELi4ELb0EEEvNS_16Flash_fwd_paramsE,"",@"SHT_CUDA_INFO"
	.sectionflags	@""
	.align	4


	//----- nvinfo : EIATTR_CUDA_API_VERSION
	.align		4
        /*0000*/ 	.byte	0x04, 0x37
        /*0002*/ 	.short	(.L_620 - .L_619)
.L_619:
        /*0004*/ 	.word	0x00000082


	//----- nvinfo : EIATTR_KPARAM_INFO
	.align		4
.L_620:
        /*0008*/ 	.byte	0x04, 0x17
        /*000a*/ 	.short	(.L_622 - .L_621)
.L_621:
        /*000c*/ 	.word	0x00000000
        /*0010*/ 	.short	0x0000
        /*0012*/ 	.short	0x0000
        /*0014*/ 	.byte	0x00, 0xf0, 0x41, 0x07


	//----- nvinfo : EIATTR_SPARSE_MMA_MASK
	.align		4
.L_622:
        /*0018*/ 	.byte	0x03, 0x50
        /*001a*/ 	.short	0x0000


	//----- nvinfo : EIATTR_MAXREG_COUNT
	.align		4
        /*001c*/ 	.byte	0x03, 0x1b
        /*001e*/ 	.short	0x00ff


	//----- nvinfo : EIATTR_NUM_BARRIERS
	.align		4
        /*0020*/ 	.byte	0x02, 0x4c
        /*0022*/ 	.byte	0x01
	.zero		1


	//----- nvinfo : EIATTR_MERCURY_ISA_VERSION
	.align		4
        /*0024*/ 	.byte	0x03, 0x5f
        /*0026*/ 	.short	0x0101


	//----- nvinfo : EIATTR_COOP_GROUP_MASK_REGIDS
	.align		4
        /*0028*/ 	.byte	0x04, 0x29
        /*002a*/ 	.short	(.L_624 - .L_623)


	//   ....[0]....
.L_623:
        /*002c*/ 	.word	0xffffffff


	//   ....[1]....
        /*0030*/ 	.word	0xffffffff


	//   ....[2]....
        /*0034*/ 	.word	0xffffffff


	//   ....[3]....
        /*0038*/ 	.word	0xffffffff


	//   ....[4]....
        /*003c*/ 	.word	0xffffffff


	//   ....[5]....
        /*0040*/ 	.word	0xffffffff


	//----- nvinfo : EIATTR_COOP_GROUP_INSTR_OFFSETS
	.align		4
.L_624:
        /*0044*/ 	.byte	0x04, 0x28
        /*0046*/ 	.short	(.L_626 - .L_625)


	//   ....[0]....
.L_625:
        /*0048*/ 	.word	0x00001a90


	//   ....[1]....
        /*004c*/ 	.word	0x00001ac0


	//   ....[2]....
        /*0050*/ 	.word	0x00001b00


	//   ....[3]....
        /*0054*/ 	.word	0x00001c90


	//   ....[4]....
        /*0058*/ 	.word	0x00001d00


	//   ....[5]....
        /*005c*/ 	.word	0x00001e20


	//----- nvinfo : EIATTR_VRC_CTA_INIT_COUNT
	.align		4
.L_626:
        /*0060*/ 	.byte	0x02, 0x4a
	.zero		1
	.zero		1


	//----- nvinfo : EIATTR_EXIT_INSTR_OFFSETS
	.align		4
        /*0064*/ 	.byte	0x04, 0x1c
        /*0066*/ 	.short	(.L_628 - .L_627)


	//   ....[0]....
.L_627:
        /*0068*/ 	.word	0x00003c60


	//   ....[1]....
        /*006c*/ 	.word	0x00003f40


	//   ....[2]....
        /*0070*/ 	.word	0x00004160


	//----- nvinfo : EIATTR_CRS_STACK_SIZE
	.align		4
.L_628:
        /*0074*/ 	.byte	0x04, 0x1e
        /*0076*/ 	.short	(.L_630 - .L_629)
.L_629:
        /*0078*/ 	.word	0x00000000


	//----- nvinfo : EIATTR_CBANK_PARAM_SIZE
	.align		4
.L_630:
        /*007c*/ 	.byte	0x03, 0x19
        /*007e*/ 	.short	0x01d0


	//----- nvinfo : EIATTR_PARAM_CBANK
	.align		4
        /*0080*/ 	.byte	0x04, 0x0a
        /*0082*/ 	.short	(.L_632 - .L_631)
	.align		4
.L_631:
        /*0084*/ 	.word	index@(.nv.constant0._ZN5flash32flash_fwd_splitkv_combine_kernelI23Flash_fwd_kernel_traitsILi32ELi64ELi256ELi4ELb0ELb0EN7cutlass10bfloat16_tE19Flash_kernel_traitsILi32ELi64ELi256ELi4ES3_EELi16ELi4ELb0EEEvNS_16Flash_fwd_paramsE)
        /*0088*/ 	.short	0x0380
        /*008a*/ 	.short	0x01d0


	//----- nvinfo : EIATTR_SW_WAR
	.align		4
.L_632:
        /*008c*/ 	.byte	0x04, 0x36
        /*008e*/ 	.short	(.L_634 - .L_633)
.L_633:
        /*0090*/ 	.word	0x00000008
.L_634:


//--------------------- .nv.info._ZN5flash32flash_fwd_splitkv_combine_kernelI23Flash_fwd_kernel_traitsILi32ELi64ELi256ELi4ELb0ELb0EN7cutlass10bfloat16_tE19Flash_kernel_traitsILi32ELi64ELi256ELi4ES3_EELi16ELi3ELb0EEEvNS_16Flash_fwd_paramsE --------------------------
	.section	.nv.info._ZN5flash32flash_fwd_splitkv_combine_kernelI23Flash_fwd_kernel_traitsILi32ELi64ELi256ELi4ELb0ELb0EN7cutlass10bfloat16_tE19Flash_kernel_traitsILi32ELi64ELi256ELi4ES3_EELi16ELi3ELb0EEEvNS_16Flash_fwd_paramsE,"",@"SHT_CUDA_INFO"
	.sectionflags	@""
	.align	4


	//----- nvinfo : EIATTR_CUDA_API_VERSION
	.align		4
        /*0000*/ 	.byte	0x04, 0x37
        /*0002*/ 	.short	(.L_636 - .L_635)
.L_635:
        /*0004*/ 	.word	0x00000082


	//----- nvinfo : EIATTR_KPARAM_INFO
	.align		4
.L_636:
        /*0008*/ 	.byte	0x04, 0x17
        /*000a*/ 	.short	(.L_638 - .L_637)
.L_637:
        /*000c*/ 	.word	0x00000000
        /*0010*/ 	.short	0x0000
        /*0012*/ 	.short	0x0000
        /*0014*/ 	.byte	0x00, 0xf0, 0x41, 0x07


	//----- nvinfo : EIATTR_SPARSE_MMA_MASK
	.align		4
.L_638:
        /*0018*/ 	.byte	0x03, 0x50
        /*001a*/ 	.short	0x0000


	//----- nvinfo : EIATTR_MAXREG_COUNT
	.align		4
        /*001c*/ 	.byte	0x03, 0x1b
        /*001e*/ 	.short	0x00ff


	//----- nvinfo : EIATTR_NUM_BARRIERS
	.align		4
        /*0020*/ 	.byte	0x02, 0x4c
        /*0022*/ 	.byte	0x01
	.zero		1


	//----- nvinfo : EIATTR_MERCURY_ISA_VERSION
	.align		4
        /*0024*/ 	.byte	0x03, 0x5f
        /*0026*/ 	.short	0x0101


	//----- nvinfo : EIATTR_COOP_GROUP_MASK_REGIDS
	.align		4
        /*0028*/ 	.byte	0x04, 0x29
        /*002a*/ 	.short	(.L_640 - .L_639)


	//   ....[0]....
.L_639:
        /*002c*/ 	.word	0xffffffff


	//   ....[1]....
        /*0030*/ 	.word	0xffffffff


	//   ....[2]....
        /*0034*/ 	.word	0xffffffff


	//   ....[3]....
        /*0038*/ 	.word	0xffffffff


	//   ....[4]....
        /*003c*/ 	.word	0xffffffff


	//   ....[5]....
        /*0040*/ 	.word	0xffffffff


	//----- nvinfo : EIATTR_COOP_GROUP_INSTR_OFFSETS
	.align		4
.L_640:
        /*0044*/ 	.byte	0x04, 0x28
        /*0046*/ 	.short	(.L_642 - .L_641)


	//   ....[0]....
.L_641:
        /*0048*/ 	.word	0x00001b20


	//   ....[1]....
        /*004c*/ 	.word	0x00001b80


	//   ....[2]....
        /*0050*/ 	.word	0x00001bb0


	//   ....[3]....
        /*0054*/ 	.word	0x00001c50


	//   ....[4]....
        /*0058*/ 	.word	0x00001c90


	//   ....[5]....
        /*005c*/ 	.word	0x00001d60


	//----- nvinfo : EIATTR_VRC_CTA_INIT_COUNT
	.align		4
.L_642:
        /*0060*/ 	.byte	0x02, 0x4a
	.zero		1
	.zero		1


	//----- nvinfo : EIATTR_EXIT_INSTR_OFFSETS
	.align		4
        /*0064*/ 	.byte	0x04, 0x1c
        /*0066*/ 	.short	(.L_644 - .L_643)


	//   ....[0]....
.L_643:
        /*0068*/ 	.word	0x00003b00


	//   ....[1]....
        /*006c*/ 	.word	0x00003de0


	//   ....[2]....
        /*0070*/ 	.word	0x00004000


	//----- nvinfo : EIATTR_CRS_STACK_SIZE
	.align		4
.L_644:
        /*0074*/ 	.byte	0x04, 0x1e
        /*0076*/ 	.short	(.L_646 - .L_645)
.L_645:
        /*0078*/ 	.word	0x00000000


	//----- nvinfo : EIATTR_CBANK_PARAM_SIZE
	.align		4
.L_646:
        /*007c*/ 	.byte	0x03, 0x19
        /*007e*/ 	.short	0x01d0


	//----- nvinfo : EIATTR_PARAM_CBANK
	.align		4
        /*0080*/ 	.byte	0x04, 0x0a
        /*0082*/ 	.short	(.L_648 - .L_647)
	.align		4
.L_647:
        /*0084*/ 	.word	index@(.nv.constant0._ZN5flash32flash_fwd_splitkv_combine_kernelI23Flash_fwd_kernel_traitsILi32ELi64ELi256ELi4ELb0ELb0EN7cutlass10bfloat16_tE19Flash_kernel_traitsILi32ELi64ELi256ELi4ES3_EELi16ELi3ELb0EEEvNS_16Flash_fwd_paramsE)
        /*0088*/ 	.short	0x0380
        /*008a*/ 	.short	0x01d0


	//----- nvinfo : EIATTR_SW_WAR
	.align		4
.L_648:
        /*008c*/ 	.byte	0x04, 0x36
        /*008e*/ 	.short	(.L_650 - .L_649)
.L_649:
        /*0090*/ 	.word	0x00000008
.L_650:


//--------------------- .nv.info._ZN5flash32flash_fwd_splitkv_combine_kernelI23Flash_fwd_kernel_traitsILi32ELi64ELi256ELi4ELb0ELb0EN7cutlass10bfloat16_tE19Flash_kernel_traitsILi32ELi64ELi256ELi4ES3_EELi16ELi2ELb0EEEvNS_16Flash_fwd_paramsE --------------------------
	.section	.nv.info._ZN5flash32flash_fwd_splitkv_combine_kernelI23Flash_fwd_kernel_traitsILi32ELi64ELi256ELi4ELb0ELb0EN7cutlass10bfloat16_tE19Flash_kernel_traitsILi32ELi64ELi256ELi4ES3_EELi16ELi2ELb0EEEvNS_16Flash_fwd_paramsE,"",@"SHT_CUDA_INFO"
	.sectionflags	@""
	.align	4


	//----- nvinfo : EIATTR_CUDA_API_VERSION
	.align		4
        /*0000*/ 	.byte	0x04, 0x37
        /*0002*/ 	.short	(.L_652 - .L_651)
.L_651:
        /*0004*/ 	.word	0x00000082


	//----- nvinfo : EIATTR_KPARAM_INFO
	.align		4
.L_652:
        /*0008*/ 	.byte	0x04, 0x17
        /*000a*/ 	.short	(.L_654 - .L_653)
.L_653:
        /*000c*/ 	.word	0x00000000
        /*0010*/ 	.short	0x0000
        /*0012*/ 	.short	0x0000
        /*0014*/ 	.byte	0x00, 0xf0, 0x41, 0x07


	//----- nvinfo : EIATTR_SPARSE_MMA_MASK
	.align		4
.L_654:
        /*0018*/ 	.byte	0x03, 0x50
        /*001a*/ 	.short	0x0000


	//----- nvinfo : EIATTR_MAXREG_COUNT
	.align		4
        /*001c*/ 	.byte	0x03, 0x1b
        /*001e*/ 	.short	0x00ff


	//----- nvinfo : EIATTR_NUM_BARRIERS
	.align		4
        /*0020*/ 	.byte	0x02, 0x4c
        /*0022*/ 	.byte	0x01
	.zero		1


	//----- nvinfo : EIATTR_MERCURY_ISA_VERSION
	.align		4
        /*0024*/ 	.byte	0x03, 0x5f
        /*0026*/ 	.short	0x0101


	//----- nvinfo : EIATTR_COOP_GROUP_MASK_REGIDS
	.align		4
        /*0028*/ 	.byte	0x04, 0x29
        /*002a*/ 	.short	(.L_656 - .L_655)


	//   ....[0]....
.L_655:
        /*002c*/ 	.word	0xffffffff


	//   ....[1]....
        /*0030*/ 	.word	0xffffffff


	//   ....[2]....
        /*0034*/ 	.word	0xffffffff


	//   ....[3]....
        /*0038*/ 	.word	0xffffffff


	//----- nvinfo : EIATTR_COOP_GROUP_INSTR_OFFSETS
	.align		4
.L_656:
        /*003c*/ 	.byte	0x04, 0x28
        /*003e*/ 	.short	(.L_658 - .L_657)


	//   ....[0]....
.L_657:
        /*0040*/ 	.word	0x00001ad0


	//   ....[1]....
        /*0044*/ 	.word	0x00001b10


	//   ....[2]....
        /*0048*/ 	.word	0x00001c50


	//   ....[3]....
        /*004c*/ 	.word	0x00001ce0


	//----- nvinfo : EIATTR_VRC_CTA_INIT_COUNT
	.align		4
.L_658:
        /*0050*/ 	.byte	0x02, 0x4a
	.zero		1
	.zero		1


	//----- nvinfo : EIATTR_EXIT_INSTR_OFFSETS
	.align		4
        /*0054*/ 	.byte	0x04, 0x1c
        /*0056*/ 	.short	(.L_660 - .L_659)


	//   ....[0]....
.L_659:
        /*0058*/ 	.word	0x00003ab0


	//   ....[1]....
        /*005c*/ 	.word	0x00003d90


	//   ....[2]....
        /*0060*/ 	.word	0x00003fb0


	//----- nvinfo : EIATTR_CRS_STACK_SIZE
	.align		4
.L_660:
        /*0064*/ 	.byte	0x04, 0x1e
        /*0066*/ 	.short	(.L_662 - .L_661)
.L_661:
        /*0068*/ 	.word	0x00000000


	//----- nvinfo : EIATTR_CBANK_PARAM_SIZE
	.align		4
.L_662:
        /*006c*/ 	.byte	0x03, 0x19
        /*006e*/ 	.short	0x01d0


	//----- nvinfo : EIATTR_PARAM_CBANK
	.align		4
        /*0070*/ 	.byte	0x04, 0x0a
        /*0072*/ 	.short	(.L_664 - .L_663)
	.align		4
.L_663:
        /*0074*/ 	.word	index@(.nv.constant0._ZN5flash32flash_fwd_splitkv_combine_kernelI23Flash_fwd_kernel_traitsILi32ELi64ELi256ELi4ELb0ELb0EN7cutlass10bfloat16_tE19Flash_kernel_traitsILi32ELi64ELi256ELi4ES3_EELi16ELi2ELb0EEEvNS_16Flash_fwd_paramsE)
        /*0078*/ 	.short	0x0380
        /*007a*/ 	.short	0x01d0


	//----- nvinfo : EIATTR_SW_WAR
	.align		4
.L_664:
        /*007c*/ 	.byte	0x04, 0x36
        /*007e*/ 	.short	(.L_666 - .L_665)
.L_665:
        /*0080*/ 	.word	0x00000008
.L_666:


//--------------------- .nv.info._ZN5flash32flash_fwd_splitkv_combine_kernelI23Flash_fwd_kernel_traitsILi32ELi64ELi256ELi4ELb0ELb0EN7cutlass10bfloat16_tE19Flash_kernel_traitsILi32ELi64ELi256ELi4ES3_EELi16ELi1ELb0EEEvNS_16Flash_fwd_paramsE --------------------------
	.section	.nv.info._ZN5flash32flash_fwd_splitkv_combine_kernelI23Flash_fwd_kernel_traitsILi32ELi64ELi256ELi4ELb0ELb0EN7cutlass10bfloat16_tE19Flash_kernel_traitsILi32ELi64ELi256ELi4ES3_EELi16ELi1ELb0EEEvNS_16Flash_fwd_paramsE,"",@"SHT_CUDA_INFO"
	.sectionflags	@""
	.align	4


	//----- nvinfo : EIATTR_CUDA_API_VERSION
	.align		4
        /*0000*/ 	.byte	0x04, 0x37
        /*0002*/ 	.short	(.L_668 - .L_667)
.L_667:
        /*0004*/ 	.word	0x00000082


	//----- nvinfo : EIATTR_KPARAM_INFO
	.align		4
.L_668:
        /*0008*/ 	.byte	0x04, 0x17
        /*000a*/ 	.short	(.L_670 - .L_669)
.L_669:
        /*000c*/ 	.word	0x00000000
        /*0010*/ 	.short	0x0000
        /*0012*/ 	.short	0x0000
        /*0014*/ 	.byte	0x00, 0xf0, 0x41, 0x07


	//----- nvinfo : EIATTR_SPARSE_MMA_MASK
	.align		4
.L_670:
        /*0018*/ 	.byte	0x03, 0x50
        /*001a*/ 	.short	0x0000


	//----- nvinfo : EIATTR_MAXREG_COUNT
	.align		4
        /*001c*/ 	.byte	0x03, 0x1b
        /*001e*/ 	.short	0x00ff


	//----- nvinfo : EIATTR_NUM_BARRIERS
	.align		4
        /*0020*/ 	.byte	0x02, 0x4c
        /*0022*/ 	.byte	0x01
	.zero		1


	//----- nvinfo : EIATTR_MERCURY_ISA_VERSION
	.align		4
        /*0024*/ 	.byte	0x03, 0x5f
        /*0026*/ 	.short	0x0101


	//----- nvinfo : EIATTR_COOP_GROUP_MASK_REGIDS
	.align		4
        /*0028*/ 	.byte	0x04, 0x29
        /*002a*/ 	.short	(.L_672 - .L_671)


	//   ....[0]....
.L_671:
        /*002c*/ 	.word	0xffffffff


	//   ....[1]....
        /*0030*/ 	.word	0xffffffff


	//----- nvinfo : EIATTR_COOP_GROUP_INSTR_OFFSETS
	.align		4
.L_672:
        /*0034*/ 	.byte	0x04, 0x28
        /*0036*/ 	.short	(.L_674 - .L_673)


	//   ....[0]....
.L_673:
        /*0038*/ 	.word	0x00001ba0


	//   ....[1]....
        /*003c*/ 	.word	0x00001db0


	//----- nvinfo : EIATTR_VRC_CTA_INIT_COUNT
	.align		4
.L_674:
        /*0040*/ 	.byte	0x02, 0x4a
	.zero		1
	.zero		1


	//----- nvinfo : EIATTR_EXIT_INSTR_OFFSETS
	.align		4
        /*0044*/ 	.byte	0x04, 0x1c
        /*0046*/ 	.short	(.L_676 - .L_675)


	//   ....[0]....
.L_675:
        /*0048*/ 	.word	0x00003a70


	//   ....[1]....
        /*004c*/ 	.word	0x00003d50


	//   ....[2]....
        /*0050*/ 	.word	0x00003f70


	//----- nvinfo : EIATTR_CRS_STACK_SIZE
	.align		4
.L_676:
        /*0054*/ 	.byte	0x04, 0x1e
        /*0056*/ 	.short	(.L_678 - .L_677)
.L_677:
        /*0058*/ 	.word	0x00000000


	//----- nvinfo : EIATTR_CBANK_PARAM_SIZE
	.align		4
.L_678:
        /*005c*/ 	.byte	0x03, 0x19
        /*005e*/ 	.short	0x01d0


	//----- nvinfo : EIATTR_PARAM_CBANK
	.align		4
        /*0060*/ 	.byte	0x04, 0x0a
        /*0062*/ 	.short	(.L_680 - .L_679)
	.align		4
.L_679:
        /*0064*/ 	.word	index@(.nv.constant0._ZN5flash32flash_fwd_splitkv_combine_kernelI23Flash_fwd_kernel_traitsILi32ELi64ELi256ELi4ELb0ELb0EN7cutlass10bfloat16_tE19Flash_kernel_traitsILi32ELi64ELi256ELi4ES3_EELi16ELi1ELb0EEEvNS_16Flash_fwd_paramsE)
        /*0068*/ 	.short	0x0380
        /*006a*/ 	.short	0x01d0


	//----- nvinfo : EIATTR_SW_WAR
	.align		4
.L_680:
        /*006c*/ 	.byte	0x04, 0x36
        /*006e*/ 	.short	(.L_682 - .L_681)
.L_681:
        /*0070*/ 	.word	0x00000008
.L_682:


//--------------------- .nv.info._ZN5flash32flash_fwd_splitkv_combine_kernelI23Flash_fwd_kernel_traitsILi32ELi64ELi256ELi4ELb0ELb0EN7cutlass10bfloat16_tE19Flash_kernel_traitsILi32ELi64ELi256ELi4ES3_EELi16ELi7ELb1EEEvNS_16Flash_fwd_paramsE --------------------------
	.section	.nv.info._ZN5flash32flash_fwd_splitkv_combine_kernelI23Flash_fwd_kernel_traitsILi32ELi64ELi256ELi4ELb0ELb0EN7cutlass10bfloat16_tE19Flash_kernel_traitsILi32ELi64ELi256ELi4ES3_EELi16ELi7ELb1EEEvNS_16Flash_fwd_paramsE,"",@"SHT_CUDA_INFO"
	.sectionflags	@""
	.align	4


	//----- nvinfo : EIATTR_CUDA_API_VERSION
	.align		4
        /*0000*/ 	.byte	0x04, 0x37
        /*0002*/ 	.short	(.L_684 - .L_683)
.L_683:
        /*0004*/ 	.word	0x00000082


	//----- nvinfo : EIATTR_KPARAM_INFO
	.align		4
.L_684:
        /*0008*/ 	.byte	0x04, 0x17
        /*000a*/ 	.short	(.L_686 - .L_685)
.L_685:
        /*000c*/ 	.word	0x00000000
        /*0010*/ 	.short	0x0000
        /*0012*/ 	.short	0x0000
        /*0014*/ 	.byte	0x00, 0xf0, 0x41, 0x07


	//----- nvinfo : EIATTR_SPARSE_MMA_MASK
	.align		4
.L_686:
        /*0018*/ 	.byte	0x03, 0x50
        /*001a*/ 	.short	0x0000


	//----- nvinfo : EIATTR_MAXREG_COUNT
	.align		4
        /*001c*/ 	.byte	0x03, 0x1b
        /*001e*/ 	.short	0x00ff


	//----- nvinfo : EIATTR_NUM_BARRIERS
	.align		4
        /*0020*/ 	.byte	0x02, 0x4c
        /*0022*/ 	.byte	0x01
	.zero		1


	//----- nvinfo : EIATTR_MERCURY_ISA_VERSION
	.align		4
        /*0024*/ 	.byte	0x03, 0x5f
        /*0026*/ 	.short	0x0101


	//----- nvinfo : EIATTR_COOP_GROUP_MASK_REGIDS
	.align		4
        /*0028*/ 	.byte	0x04, 0x29
        /*002a*/ 	.short	(.L_688 - .L_687)


	//   ....[0]....
.L_687:
        /*002c*/ 	.word	0xffffffff


	//   ....[1]....
        /*0030*/ 	.word	0xffffffff


	//   ....[2]....
        /*0034*/ 	.word	0xffffffff


	//   ....[3]....
        /*0038*/ 	.word	0xffffffff


	//   ....[4]....
        /*003c*/ 	.word	0xffffffff


	//   ....[5]....
        /*0040*/ 	.word	0xffffffff


	//----- nvinfo : EIATTR_COOP_GROUP_INSTR_OFFSETS
	.align		4
.L_688:
        /*0044*/ 	.byte	0x04, 0x28
        /*0046*/ 	.short	(.L_690 - .L_689)


	//   ....[0]....
.L_689:
        /*0048*/ 	.word	0x00002660


	//   ....[1]....
        /*004c*/ 	.word	0x000026e0


	//   ....[2]....
        /*0050*/ 	.word	0x00002730


	//   ....[3]....
        /*0054*/ 	.word	0x00002c60


	//   ....[4]....
        /*0058*/ 	.word	0x00002d00


	//   ....[5]....
        /*005c*/ 	.word	0x00002e00


	//----- nvinfo : EIATTR_VRC_CTA_INIT_COUNT
	.align		4
.L_690:
        /*0060*/ 	.byte	0x02, 0x4a
	.zero		1
	.zero		1


	//----- nvinfo : EIATTR_EXIT_INSTR_OFFSETS
	.align		4
        /*0064*/ 	.byte	0x04, 0x1c
        /*0066*/ 	.short	(.L_692 - .L_691)


	//   ....[0]....
.L_691:
        /*0068*/ 	.word	0x00005e80


	//   ....[1]....
        /*006c*/ 	.word	0x00006360


	//----- nvinfo : EIATTR_CRS_STACK_SIZE
	.align		4
.L_692:
        /*0070*/ 	.byte	0x04, 0x1e
        /*0072*/ 	.short	(.L_694 - .L_693)
.L_693:
        /*0074*/ 	.word	0x00000000


	//----- nvinfo : EIATTR_CBANK_PARAM_SIZE
	.align		4
.L_694:
        /*0078*/ 	.byte	0x03, 0x19
        /*007a*/ 	.short	0x01d0


	//----- nvinfo : EIATTR_PARAM_CBANK
	.align		4
        /*007c*/ 	.byte	0x04, 0x0a
        /*007e*/ 	.short	(.L_696 - .L_695)
	.align		4
.L_695:
        /*0080*/ 	.word	index@(.nv.constant0._ZN5flash32flash_fwd_splitkv_combine_kernelI23Flash_fwd_kernel_traitsILi32ELi64ELi256ELi4ELb0ELb0EN7cutlass10bfloat16_tE19Flash_kernel_traitsILi32ELi64ELi256ELi4ES3_EELi16ELi7ELb1EEEvNS_16Flash_fwd_paramsE)
        /*0084*/ 	.short	0x0380
        /*0086*/ 	.short	0x01d0


	//----- nvinfo : EIATTR_SW_WAR
	.align		4
.L_696:
        /*0088*/ 	.byte	0x04, 0x36
        /*008a*/ 	.short	(.L_698 - .L_697)
.L_697:
        /*008c*/ 	.word	0x00000008
.L_698:


//--------------------- .nv.info._ZN5flash32flash_fwd_splitkv_combine_kernelI23Flash_fwd_kernel_traitsILi32ELi64ELi256ELi4ELb0ELb0EN7cutlass10bfloat16_tE19Flash_kernel_traitsILi32ELi64ELi256ELi4ES3_EELi16ELi6ELb1EEEvNS_16Flash_fwd_paramsE --------------------------
	.section	.nv.info._ZN5flash32flash_fwd_splitkv_combine_kernelI23Flash_fwd_kernel_traitsILi32ELi64ELi256ELi4ELb0ELb0EN7cutlass10bfloat16_tE19Flash_kernel_traitsILi32ELi64ELi256ELi4ES3_EELi16ELi6ELb1EEEvNS_16Flash_fwd_paramsE,"",@"SHT_CUDA_INFO"
	.sectionflags	@""
	.align	4


	//----- nvinfo : EIATTR_CUDA_API_VERSION
	.align		4
        /*0000*/ 	.byte	0x04, 0x37
        /*0002*/ 	.short	(.L_700 - .L_699)
.L_699:
        /*0004*/ 	.word	0x00000082


	//----- nvinfo : EIATTR_KPARAM_INFO
	.align		4
.L_700:
        /*0008*/ 	.byte	0x04, 0x17
        /*000a*/ 	.short	(.L_702 - .L_701)
.L_701:
        /*000c*/ 	.word	0x00000000
        /*0010*/ 	.short	0x0000
        /*0012*/ 	.short	0x0000
        /*0014*/ 	.byte	0x00, 0xf0, 0x41, 0x07


	//----- nvinfo : EIATTR_SPARSE_MMA_MASK
	.align		4
.L_702:
        /*0018*/ 	.byte	0x03, 0x50
        /*001a*/ 	.short	0x0000


	//----- nvinfo : EIATTR_MAXREG_COUNT
	.align		4
        /*001c*/ 	.byte	0x03, 0x1b
        /*001e*/ 	.short	0x00ff


	//----- nvinfo : EIATTR_NUM_BARRIERS
	.align		4
        /*0020*/ 	.byte	0x02, 0x4c
        /*0022*/ 	.byte	0x01
	.zero		1


	//----- nvinfo : EIATTR_MERCURY_ISA_VERSION
	.align		4
        /*0024*/ 	.byte	0x03, 0x5f
        /*0026*/ 	.short	0x0101


	//----- nvinfo : EIATTR_COOP_GROUP_MASK_REGIDS
	.align		4
        /*0028*/ 	.byte	0x04, 0x29
        /*002a*/ 	.short	(.L_704 - .L_703)


	//   ....[0]....
.L_703:
        /*002c*/ 	.word	0xffffffff


	//   ....[1]....
        /*0030*/ 	.word	0xffffffff


	//   ....[2]....
        /*0034*/ 	.word	0xffffffff


	//   ....[3]....
        /*0038*/ 	.word	0xffffffff


	//   ....[4]....
        /*003c*/ 	.word	0xffffffff


	//   ....[5]....
        /*0040*/ 	.word	0xffffffff


	//----- nvinfo : EIATTR_COOP_GROUP_INSTR_OFFSETS
	.align		4
.L_704:
        /*0044*/ 	.byte	0x04, 0x28
        /*0046*/ 	.short	(.L_706 - .L_705)


	//   ....[0]....
.L_705:
        /*0048*/ 	.word	0x00001eb0


	//   ....[1]....
        /*004c*/ 	.word	0x00001f70


	//   ....[2]....
        /*0050*/ 	.word	0x00001fb0


	//   ....[3]....
        /*0054*/ 	.word	0x000022e0


	//   ....[4]....
        /*0058*/ 	.word	0x00002350


	//   ....[5]....
        /*005c*/ 	.word	0x00002490


	//----- nvinfo : EIATTR_VRC_CTA_INIT_COUNT
	.align		4
.L_706:
        /*0060*/ 	.byte	0x02, 0x4a
	.zero		1
	.zero		1


	//----- nvinfo : EIATTR_EXIT_INSTR_OFFSETS
	.align		4
        /*0064*/ 	.byte	0x04, 0x1c
        /*0066*/ 	.short	(.L_708 - .L_707)


	//   ....[0]....
.L_707:
        /*0068*/ 	.word	0x00005170


	//   ....[1]....
        /*006c*/ 	.word	0x00005650


	//----- nvinfo : EIATTR_CRS_STACK_SIZE
	.align		4
.L_708:
        /*0070*/ 	.byte	0x04, 0x1e
        /*0072*/ 	.short	(.L_710 - .L_709)
.L_709:
        /*0074*/ 	.word	0x00000000


	//----- nvinfo : EIATTR_CBANK_PARAM_SIZE
	.align		4
.L_710:
        /*0078*/ 	.byte	0x03, 0x19
        /*007a*/ 	.short	0x01d0


	//----- nvinfo : EIATTR_PARAM_CBANK
	.align		4
        /*007c*/ 	.byte	0x04, 0x0a
        /*007e*/ 	.short	(.L_712 - .L_711)
	.align		4
.L_711:
        /*0080*/ 	.word	index@(.nv.constant0._ZN5flash32flash_fwd_splitkv_combine_kernelI23Flash_fwd_kernel_traitsILi32ELi64ELi256ELi4ELb0ELb0EN7cutlass10bfloat16_tE19Flash_kernel_traitsILi32ELi64ELi256ELi4ES3_EELi16ELi6ELb1EEEvNS_16Flash_fwd_paramsE)
        /*0084*/ 	.short	0x0380
        /*0086*/ 	.short	0x01d0


	//----- nvinfo : EIATTR_SW_WAR
	.align		4
.L_712:
        /*0088*/ 	.byte	0x04, 0x36
        /*008a*/ 	.short	(.L_714 - .L_713)
.L_713:
        /*008c*/ 	.word	0x00000008
.L_714:


//--------------------- .nv.info._ZN5flash32flash_fwd_splitkv_combine_kernelI23Flash_fwd_kernel_traitsILi32ELi64ELi256ELi4ELb0ELb0EN7cutlass10bfloat16_tE19Flash_kernel_traitsILi32ELi64ELi256ELi4ES3_EELi16ELi5ELb1EEEvNS_16Flash_fwd_paramsE --------------------------
	.section	.nv.info._ZN5flash32flash_fwd_splitkv_combine_kernelI23Flash_fwd_kernel_traitsILi32ELi64ELi256ELi4ELb0ELb0EN7cutlass10bfloat16_tE19Flash_kernel_traitsILi32ELi64ELi256ELi4ES3_EELi16ELi5ELb1EEEvNS_16Flash_fwd_paramsE,"",@"SHT_CUDA_INFO"
	.sectionflags	@""
	.align	4


	//----- nvinfo : EIATTR_CUDA_API_VERSION
	.align		4
        /*0000*/ 	.byte	0x04, 0x37
        /*0002*/ 	.short	(.L_716 - .L_715)
.L_715:
        /*0004*/ 	.word	0x00000082


	//----- nvinfo : EIATTR_KPARAM_INFO
	.align		4
.L_716:
        /*0008*/ 	.byte	0x04, 0x17
        /*000a*/ 	.short	(.L_718 - .L_717)
.L_717:
        /*000c*/ 	.word	0x00000000
        /*0010*/ 	.short	0x0000
        /*0012*/ 	.short	0x0000
        /*0014*/ 	.byte	0x00, 0xf0, 0x41, 0x07


	//----- nvinfo : EIATTR_SPARSE_MMA_MASK
	.align		4
.L_718:
        /*0018*/ 	.byte	0x03, 0x50
        /*001a*/ 	.short	0x0000


	//----- nvinfo : EIATTR_MAXREG_COUNT
	.align		4
        /*001c*/ 	.byte	0x03, 0x1b
        /*001e*/ 	.short	0x00ff


	//----- nvinfo : EIATTR_NUM_BARRIERS
	.align		4
        /*0020*/ 	.byte	0x02, 0x4c
        /*0022*/ 	.byte	0x01
	.zero		1


	//----- nvinfo : EIATTR_MERCURY_ISA_VERSION
	.align		4
        /*0024*/ 	.byte	0x03, 0x5f
        /*0026*/ 	.short	0x0101


	//----- nvinfo : EIATTR_COOP_GROUP_MASK_REGIDS
	.align		4
        /*0028*/ 	.byte	0x04, 0x29
        /*002a*/ 	.short	(.L_720 - .L_719)


	//   ....[0]....
.L_719:
        /*002c*/ 	.word	0xffffffff


	//   ....[1]....
        /*0030*/ 	.word	0xffffffff


	//   ....[2]....
        /*0034*/ 	.word	0xffffffff


	//   ....[3]....
        /*0038*/ 	.word	0xffffffff


	//   ....[4]....
        /*003c*/ 	.word	0xffffffff


	//   ....[5]....
        /*0040*/ 	.word	0xffffffff


	//----- nvinfo : EIATTR_COOP_GROUP_INSTR_OFFSETS
	.align		4
.L_720:
        /*0044*/ 	.byte	0x04, 0x28
        /*0046*/ 	.short	(.L_722 - .L_721)


	//   ....[0]....
.L_721:
        /*0048*/ 	.word	0x00001c60


	//   ....[1]....
        /*004c*/ 	.word	0x00001ce0


	//   ....[2]....
        /*0050*/ 	.word	0x00001d90


	//   ....[3]....
        /*0054*/ 	.word	0x00001f70


	//   ....[4]....
        /*0058*/ 	.word	0x00002050


	//   ....[5]....
        /*005c*/ 	.word	0x00002120


	//----- nvinfo : EIATTR_VRC_CTA_INIT_COUNT
	.align		4
.L_722:
        /*0060*/ 	.byte	0x02, 0x4a
	.zero		1
	.zero		1


	//----- nvinfo : EIATTR_EXIT_INSTR_OFFSETS
	.align		4
        /*0064*/ 	.byte	0x04, 0x1c
        /*0066*/ 	.short	(.L_724 - .L_723)


	//   ....[0]....
.L_723:
        /*0068*/ 	.word	0x00004b40


	//   ....[1]....
        /*006c*/ 	.word	0x00005020


	//----- nvinfo : EIATTR_CRS_STACK_SIZE
	.align		4
.L_724:
        /*0070*/ 	.byte	0x04, 0x1e
        /*0072*/ 	.short	(.L_726 - .L_725)
.L_725:
        /*0074*/ 	.word	0x00000000


	//----- nvinfo : EIATTR_CBANK_PARAM_SIZE
	.align		4
.L_726:
        /*0078*/ 	.byte	0x03, 0x19
        /*007a*/ 	.short	0x01d0


	//----- nvinfo : EIATTR_PARAM_CBANK
	.align		4
        /*007c*/ 	.byte	0x04, 0x0a
        /*007e*/ 	.short	(.L_728 - .L_727)
	.align		4
.L_727:
        /*0080*/ 	.word	index@(.nv.constant0._ZN5flash32flash_fwd_splitkv_combine_kernelI23Flash_fwd_kernel_traitsILi32ELi64ELi256ELi4ELb0ELb0EN7cutlass10bfloat16_tE19Flash_kernel_traitsILi32ELi64ELi256ELi4ES3_EELi16ELi5ELb1EEEvNS_16Flash_fwd_paramsE)
        /*0084*/ 	.short	0x0380
        /*0086*/ 	.short	0x01d0


	//----- nvinfo : EIATTR_SW_WAR
	.align		4
.L_728:
        /*0088*/ 	.byte	0x04, 0x36
        /*008a*/ 	.short	(.L_730 - .L_729)
.L_729:
        /*008c*/ 	.word	0x00000008
.L_730:


//--------------------- .nv.info._ZN5flash32flash_fwd_splitkv_combine_kernelI23Flash_fwd_kernel_traitsILi32ELi64ELi256ELi4ELb0ELb0EN7cutlass10bfloat16_tE19Flash_kernel_traitsILi32ELi64ELi256ELi4ES3_EELi16ELi4ELb1EEEvNS_16Flash_fwd_paramsE --------------------------
	.section	.nv.info._ZN5flash32flash_fwd_splitkv_combine_kernelI23Flash_fwd_kernel_traitsILi32ELi64ELi256ELi4ELb0ELb0EN7cutlass10bfloat16_tE19Flash_kernel_traitsILi32ELi64ELi256ELi4ES3_EELi16ELi4ELb1EEEvNS_16Flash_fwd_paramsE,"",@"SHT_CUDA_INFO"
	.sectionflags	@""
	.align	4


	//----- nvinfo : EIATTR_CUDA_API_VERSION
	.align		4
        /*0000*/ 	.byte	0x04, 0x37
        /*0002*/ 	.short	(.L_732 - .L_731)
.L_731:
        /*0004*/ 	.word	0x00000082


	//----- nvinfo : EIATTR_KPARAM_INFO
	.align		4
.L_732:
        /*0008*/ 	.byte	0x04, 0x17
        /*000a*/ 	.short	(.L_734 - .L_733)
.L_733:
        /*000c*/ 	.word	0x00000000
        /*0010*/ 	.short	0x0000
        /*0012*/ 	.short	0x0000
        /*0014*/ 	.byte	0x00, 0xf0, 0x41, 0x07


	//----- nvinfo : EIATTR_SPARSE_MMA_MASK
	.align		4
.L_734:
        /*0018*/ 	.byte	0x03, 0x50
        /*001a*/ 	.short	0x0000


	//----- nvinfo : EIATTR_MAXREG_COUNT
	.align		4
        /*001c*/ 	.byte	0x03, 0x1b
        /*001e*/ 	.short	0x00ff


	//----- nvinfo : EIATTR_NUM_BARRIERS
	.align		4
        /*0020*/ 	.byte	0x02, 0x4c
        /*0022*/ 	.byte	0x01
	.zero		1


	//----- nvinfo : EIATTR_MERCURY_ISA_VERSION
	.align		4
        /*0024*/ 	.byte	0x03, 0x5f
        /*0026*/ 	.short	0x0101


	//----- nvinfo : EIATTR_COOP_GROUP_MASK_REGIDS
	.align		4
        /*0028*/ 	.byte	0x04, 0x29
        /*002a*/ 	.short	(.L_736 - .L_735)


	//   ....[0]....
.L_735:
        /*002c*/ 	.word	0xffffffff


	//   ....[1]....
        /*0030*/ 	.word	0xffffffff


	//   ....[2]....
        /*0034*/ 	.word	0xffffffff


	//   ....[3]....
        /*0038*/ 	.word	0xffffffff


	//   ....[4]....
        /*003c*/ 	.word	0xffffffff


	//   ....[5]....
        /*0040*/ 	.word	0xffffffff


	//----- nvinfo : EIATTR_COOP_GROUP_INSTR_OFFSETS
	.align		4
.L_736:
        /*0044*/ 	.byte	0x04, 0x28
        /*0046*/ 	.short	(.L_738 - .L_737)


	//   ....[0]....
.L_737:
        /*0048*/ 	.word	0x00001a80


	//   ....[1]....
        /*004c*/ 	.word	0x00001ab0


	//   ....[2]....
        /*0050*/ 	.word	0x00001af0


	//   ....[3]....
        /*0054*/ 	.word	0x00001c70


	//   ....[4]....
        /*0058*/ 	.word	0x00001ce0


	//   ....[5]....
        /*005c*/ 	.word	0x00001e00


	//----- nvinfo : EIATTR_VRC_CTA_INIT_COUNT
	.align		4
.L_738:
        /*0060*/ 	.byte	0x02, 0x4a
	.zero		1
	.zero		1


	//----- nvinfo : EIATTR_EXIT_INSTR_OFFSETS
	.align		4
        /*0064*/ 	.byte	0x04, 0x1c
        /*0066*/ 	.short	(.L_740 - .L_739)


	//   ....[0]....
.L_739:
        /*0068*/ 	.word	0x000047d0


	//   ....[1]....
        /*006c*/ 	.word	0x00004cb0


	//----- nvinfo : EIATTR_CRS_STACK_SIZE
	.align		4
.L_740:
        /*0070*/ 	.byte	0x04, 0x1e
        /*0072*/ 	.short	(.L_742 - .L_741)
.L_741:
        /*0074*/ 	.word	0x00000000


	//----- nvinfo : EIATTR_CBANK_PARAM_SIZE
	.align		4
.L_742:
        /*0078*/ 	.byte	0x03, 0x19
        /*007a*/ 	.short	0x01d0


	//----- nvinfo : EIATTR_PARAM_CBANK
	.align		4
        /*007c*/ 	.byte	0x04, 0x0a
        /*007e*/ 	.short	(.L_744 - .L_743)
	.align		4
.L_743:
        /*0080*/ 	.word	index@(.nv.constant0._ZN5flash32flash_fwd_splitkv_combine_kernelI23Flash_fwd_kernel_traitsILi32ELi64ELi256ELi4ELb0ELb0EN7cutlass10bfloat16_tE19Flash_kernel_traitsILi32ELi64ELi256ELi4ES3_EELi16ELi4ELb1EEEvNS_16Flash_fwd_paramsE)
        /*0084*/ 	.short	0x0380
        /*0086*/ 	.short	0x01d0


	//----- nvinfo : EIATTR_SW_WAR
	.align		4
.L_744:
        /*0088*/ 	.byte	0x04, 0x36
        /*008a*/ 	.short	(.L_746 - .L_745)
.L_745:
        /*008c*/ 	.word	0x00000008
.L_746:


//--------------------- .nv.info._ZN5flash32flash_fwd_splitkv_combine_kernelI23Flash_fwd_kernel_traitsILi32ELi64ELi256ELi4ELb0ELb0EN7cutlass10bfloat16_tE19Flash_kernel_traitsILi32ELi64ELi256ELi4ES3_EELi16ELi3ELb1EEEvNS_16Flash_fwd_paramsE --------------------------
	.section	.nv.info._ZN5flash32flash_fwd_splitkv_combine_kernelI23Flash_fwd_kernel_traitsILi32ELi64ELi256ELi4ELb0ELb0EN7cutlass10bfloat16_tE19Flash_kernel_traitsILi32ELi64ELi256ELi4ES3_EELi16ELi3ELb1EEEvNS_16Flash_fwd_paramsE,"",@"SHT_CUDA_INFO"
	.sectionflags	@""
	.align	4


	//----- nvinfo : EIATTR_CUDA_API_VERSION
	.align		4
        /*0000*/ 	.byte	0x04, 0x37
        /*0002*/ 	.short	(.L_748 - .L_747)
.L_747:
        /*0004*/ 	.word	0x00000082


	//----- nvinfo : EIATTR_KPARAM_INFO
	.align		4
.L_748:
        /*0008*/ 	.byte	0x04, 0x17
        /*000a*/ 	.short	(.L_750 - .L_749)
.L_749:
        /*000c*/ 	.word	0x00000000
        /*0010*/ 	.short	0x0000
        /*0012*/ 	.short	0x0000
        /*0014*/ 	.byte	0x00, 0xf0, 0x41, 0x07


	//----- nvinfo : EIATTR_SPARSE_MMA_MASK
	.align		4
.L_750:
        /*0018*/ 	.byte	0x03, 0x50
        /*001a*/ 	.short	0x0000


	//----- nvinfo : EIATTR_MAXREG_COUNT
	.align		4
        /*001c*/ 	.byte	0x03, 0x1b
        /*001e*/ 	.short	0x00ff


	//----- nvinfo : EIATTR_NUM_BARRIERS
	.align		4
        /*0020*/ 	.byte	0x02, 0x4c
        /*0022*/ 	.byte	0x01
	.zero		1


	//----- nvinfo : EIATTR_MERCURY_ISA_VERSION
	.align		4
        /*0024*/ 	.byte	0x03, 0x5f
        /*0026*/ 	.short	0x0101


	//----- nvinfo : EIATTR_COOP_GROUP_MASK_REGIDS
	.align		4
        /*0028*/ 	.byte	0x04, 0x29
        /*002a*/ 	.short	(.L_752 - .L_751)


	//   ....[0]....
.L_751:
        /*002c*/ 	.word	0xffffffff


	//   ....[1]....
        /*0030*/ 	.word	0xffffffff


	//   ....[2]....
        /*0034*/ 	.word	0xffffffff


	//   ....[3]....
        /*0038*/ 	.word	0xffffffff


	//   ....[4]....
        /*003c*/ 	.word	0xffffffff


	//   ....[5]....
        /*0040*/ 	.word	0xffffffff


	//----- nvinfo : EIATTR_COOP_GROUP_INSTR_OFFSETS
	.align		4
.L_752:
        /*0044*/ 	.byte	0x04, 0x28
        /*0046*/ 	.short	(.L_754 - .L_753)


	//   ....[0]....
.L_753:
        /*0048*/ 	.word	0x00001b10


	//   ....[1]....
        /*004c*/ 	.word	0x00001b60


	//   ....[2]....
        /*0050*/ 	.word	0x00001b80


	//   ....[3]....
        /*0054*/ 	.word	0x00001c40


	//   ....[4]....
        /*0058*/ 	.word	0x00001c70


	//   ....[5]....
        /*005c*/ 	.word	0x00001d50


	//----- nvinfo : EIATTR_VRC_CTA_INIT_COUNT
	.align		4
.L_754:
        /*0060*/ 	.byte	0x02, 0x4a
	.zero		1
	.zero		1


	//----- nvinfo : EIATTR_EXIT_INSTR_OFFSETS
	.align		4
        /*0064*/ 	.byte	0x04, 0x1c
        /*0066*/ 	.short	(.L_756 - .L_755)


	//   ....[0]....
.L_755:
        /*0068*/ 	.word	0x00004650


	//   ....[1]....
        /*006c*/ 	.word	0x00004b30


	//----- nvinfo : EIATTR_CRS_STACK_SIZE
	.align		4
.L_756:
        /*0070*/ 	.byte	0x04, 0x1e
        /*0072*/ 	.short	(.L_758 - .L_757)
.L_757:
        /*0074*/ 	.word	0x00000000


	//----- nvinfo : EIATTR_CBANK_PARAM_SIZE
	.align		4
.L_758:
        /*0078*/ 	.byte	0x03, 0x19
        /*007a*/ 	.short	0x01d0


	//----- nvinfo : EIATTR_PARAM_CBANK
	.align		4
        /*007c*/ 	.byte	0x04, 0x0a
        /*007e*/ 	.short	(.L_760 - .L_759)
	.align		4
.L_759:
        /*0080*/ 	.word	index@(.nv.constant0._ZN5flash32flash_fwd_splitkv_combine_kernelI23Flash_fwd_kernel_traitsILi32ELi64ELi256ELi4ELb0ELb0EN7cutlass10bfloat16_tE19Flash_kernel_traitsILi32ELi64ELi256ELi4ES3_EELi16ELi3ELb1EEEvNS_16Flash_fwd_paramsE)
        /*0084*/ 	.short	0x0380
        /*0086*/ 	.short	0x01d0


	//----- nvinfo : EIATTR_SW_WAR
	.align		4
.L_760:
        /*0088*/ 	.byte	0x04, 0x36
        /*008a*/ 	.short	(.L_762 - .L_761)
.L_761:
        /*008c*/ 	.word	0x00000008
.L_762:


//--------------------- .nv.info._ZN5flash32flash_fwd_splitkv_combine_kernelI23Flash_fwd_kernel_traitsILi32ELi64ELi256ELi4ELb0ELb0EN7cutlass10bfloat16_tE19Flash_kernel_traitsILi32ELi64ELi256ELi4ES3_EELi16ELi2ELb1EEEvNS_16Flash_fwd_paramsE --------------------------
	.section	.nv.info._ZN5flash32flash_fwd_splitkv_combine_kernelI23Flash_fwd_kernel_traitsILi32ELi64ELi256ELi4ELb0ELb0EN7cutlass10bfloat16_tE19Flash_kernel_traitsILi32ELi64ELi256ELi4ES3_EELi16ELi2ELb1EEEvNS_16Flash_fwd_paramsE,"",@"SHT_CUDA_INFO"
	.sectionflags	@""
	.align	4


	//----- nvinfo : EIATTR_CUDA_API_VERSION
	.align		4
        /*0000*/ 	.byte	0x04, 0x37
        /*0002*/ 	.short	(.L_764 - .L_763)
.L_763:
        /*0004*/ 	.word	0x00000082


	//----- nvinfo : EIATTR_KPARAM_INFO
	.align		4
.L_764:
        /*0008*/ 	.byte	0x04, 0x17
        /*000a*/ 	.short	(.L_766 - .L_765)
.L_765:
        /*000c*/ 	.word	0x00000000
        /*0010*/ 	.short	0x0000
        /*0012*/ 	.short	0x0000
        /*0014*/ 	.byte	0x00, 0xf0, 0x41, 0x07


	//----- nvinfo : EIATTR_SPARSE_MMA_MASK
	.align		4
.L_766:
        /*0018*/ 	.byte	0x03, 0x50
        /*001a*/ 	.short	0x0000


	//----- nvinfo : EIATTR_MAXREG_COUNT
	.align		4
        /*001c*/ 	.byte	0x03, 0x1b
        /*001e*/ 	.short	0x00ff


	//----- nvinfo : EIATTR_NUM_BARRIERS
	.align		4
        /*0020*/ 	.byte	0x02, 0x4c
        /*0022*/ 	.byte	0x01
	.zero		1


	//----- nvinfo : EIATTR_MERCURY_ISA_VERSION
	.align		4
        /*0024*/ 	.byte	0x03, 0x5f
        /*0026*/ 	.short	0x0101


	//----- nvinfo : EIATTR_COOP_GROUP_MASK_REGIDS
	.align		4
        /*0028*/ 	.byte	0x04, 0x29
        /*002a*/ 	.short	(.L_768 - .L_767)


	//   ....[0]....
.L_767:
        /*002c*/ 	.word	0xffffffff


	//   ....[1]....
        /*0030*/ 	.word	0xffffffff


	//   ....[2]....
        /*0034*/ 	.word	0xffffffff


	//   ....[3]....
        /*0038*/ 	.word	0xffffffff


	//----- nvinfo : EIATTR_COOP_GROUP_INSTR_OFFSETS
	.align		4
.L_768:
        /*003c*/ 	.byte	0x04, 0x28
        /*003e*/ 	.short	(.L_770 - .L_769)


	//   ....[0]....
.L_769:
        /*0040*/ 	.word	0x00001b30


	//   ....[1]....
        /*0044*/ 	.word	0x00001bb0


	//   ....[2]....
        /*0048*/ 	.word	0x00001d30


	//   ....[3]....
        /*004c*/ 	.word	0x00001e30


	//----- nvinfo : EIATTR_VRC_CTA_INIT_COUNT
	.align		4
.L_770:
        /*0050*/ 	.byte	0x02, 0x4a
	.zero		1
	.zero		1


	//----- nvinfo : EIATTR_EXIT_INSTR_OFFSETS
	.align		4
        /*0054*/ 	.byte	0x04, 0x1c
        /*0056*/ 	.short	(.L_772 - .L_771)


	//   ....[0]....
.L_771:
        /*0058*/ 	.word	0x00004630


	//   ....[1]....
        /*005c*/ 	.word	0x00004b10


	//----- nvinfo : EIATTR_CRS_STACK_SIZE
	.align		4
.L_772:
        /*0060*/ 	.byte	0x04, 0x1e
        /*0062*/ 	.short	(.L_774 - .L_773)
.L_773:
        /*0064*/ 	.word	0x00000000


	//----- nvinfo : EIATTR_CBANK_PARAM_SIZE
	.align		4
.L_774:
        /*0068*/ 	.byte	0x03, 0x19
        /*006a*/ 	.short	0x01d0


	//----- nvinfo : EIATTR_PARAM_CBANK
	.align		4
        /*006c*/ 	.byte	0x04, 0x0a
        /*006e*/ 	.short	(.L_776 - .L_775)
	.align		4
.L_775:
        /*0070*/ 	.word	index@(.nv.constant0._ZN5flash32flash_fwd_splitkv_combine_kernelI23Flash_fwd_kernel_traitsILi32ELi64ELi256ELi4ELb0ELb0EN7cutlass10bfloat16_tE19Flash_kernel_traitsILi32ELi64ELi256ELi4ES3_EELi16ELi2ELb1EEEvNS_16Flash_fwd_paramsE)
        /*0074*/ 	.short	0x0380
        /*0076*/ 	.short	0x01d0


	//----- nvinfo : EIATTR_SW_WAR
	.align		4
.L_776:
        /*0078*/ 	.byte	0x04, 0x36
        /*007a*/ 	.short	(.L_778 - .L_777)
.L_777:
        /*007c*/ 	.word	0x00000008
.L_778:


//--------------------- .nv.info._ZN5flash32flash_fwd_splitkv_combine_kernelI23Flash_fwd_kernel_traitsILi32ELi64ELi256ELi4ELb0ELb0EN7cutlass10bfloat16_tE19Flash_kernel_traitsILi32ELi64ELi256ELi4ES3_EELi16ELi1ELb1EEEvNS_16Flash_fwd_paramsE --------------------------
	.section	.nv.info._ZN5flash32flash_fwd_splitkv_combine_kernelI23Flash_fwd_kernel_traitsILi32ELi64ELi256ELi4ELb0ELb0EN7cutlass10bfloat16_tE19Flash_kernel_traitsILi32ELi64ELi256ELi4ES3_EELi16ELi1ELb1EEEvNS_16Flash_fwd_paramsE,"",@"SHT_CUDA_INFO"
	.sectionflags	@""
	.align	4


	//----- nvinfo : EIATTR_CUDA_API_VERSION
	.align		4
        /*0000*/ 	.byte	0x04, 0x37
        /*0002*/ 	.short	(.L_780 - .L_779)
.L_779:
        /*0004*/ 	.word	0x00000082


	//----- nvinfo : EIATTR_KPARAM_INFO
	.align		4
.L_780:
        /*0008*/ 	.byte	0x04, 0x17
        /*000a*/ 	.short	(.L_782 - .L_781)
.L_781:
        /*000c*/ 	.word	0x00000000
        /*0010*/ 	.short	0x0000
        /*0012*/ 	.short	0x0000
        /*0014*/ 	.byte	0x00, 0xf0, 0x41, 0x07


	//----- nvinfo : EIATTR_SPARSE_MMA_MASK
	.align		4
.L_782:
        /*0018*/ 	.byte	0x03, 0x50
        /*001a*/ 	.short	0x0000


	//----- nvinfo : EIATTR_MAXREG_COUNT
	.align		4
        /*001c*/ 	.byte	0x03, 0x1b
        /*001e*/ 	.short	0x00ff


	//----- nvinfo : EIATTR_NUM_BARRIERS
	.align		4
        /*0020*/ 	.byte	0x02, 0x4c
        /*0022*/ 	.byte	0x01
	.zero		1


	//----- nvinfo : EIATTR_MERCURY_ISA_VERSION
	.align		4
        /*0024*/ 	.byte	0x03, 0x5f
        /*0026*/ 	.short	0x0101


	//----- nvinfo : EIATTR_COOP_GROUP_MASK_REGIDS
	.align		4
        /*0028*/ 	.byte	0x04, 0x29
        /*002a*/ 	.short	(.L_784 - .L_783)


	//   ....[0]....
.L_783:
        /*002c*/ 	.word	0xffffffff


	//   ....[1]....
        /*0030*/ 	.word	0xffffffff


	//----- nvinfo : EIATTR_COOP_GROUP_INSTR_OFFSETS
	.align		4
.L_784:
        /*0034*/ 	.byte	0x04, 0x28
        /*0036*/ 	.short	(.L_786 - .L_785)


	//   ....[0]....
.L_785:
        /*0038*/ 	.word	0x00001b50


	//   ....[1]....
        /*003c*/ 	.word	0x00001d60


	//----- nvinfo : EIATTR_VRC_CTA_INIT_COUNT
	.align		4
.L_786:
        /*0040*/ 	.byte	0x02, 0x4a
	.zero		1
	.zero		1


	//----- nvinfo : EIATTR_EXIT_INSTR_OFFSETS
	.align		4
        /*0044*/ 	.byte	0x04, 0x1c
        /*0046*/ 	.short	(.L_788 - .L_787)


	//   ....[0]....
.L_787:
        /*0048*/ 	.word	0x00004600


	//   ....[1]....
        /*004c*/ 	.word	0x00004ae0


	//----- nvinfo : EIATTR_CRS_STACK_SIZE
	.align		4
.L_788:
        /*0050*/ 	.byte	0x04, 0x1e
        /*0052*/ 	.short	(.L_790 - .L_789)
.L_789:
        /*0054*/ 	.word	0x00000000


	//----- nvinfo : EIATTR_CBANK_PARAM_SIZE
	.align		4
.L_790:
        /*0058*/ 	.byte	0x03, 0x19
        /*005a*/ 	.short	0x01d0


	//----- nvinfo : EIATTR_PARAM_CBANK
	.align		4
        /*005c*/ 	.byte	0x04, 0x0a
        /*005e*/ 	.short	(.L_792 - .L_791)
	.align		4
.L_791:
        /*0060*/ 	.word	index@(.nv.constant0._ZN5flash32flash_fwd_splitkv_combine_kernelI23Flash_fwd_kernel_traitsILi32ELi64ELi256ELi4ELb0ELb0EN7cutlass10bfloat16_tE19Flash_kernel_traitsILi32ELi64ELi256ELi4ES3_EELi16ELi1ELb1EEEvNS_16Flash_fwd_paramsE)
        /*0064*/ 	.short	0x0380
        /*0066*/ 	.short	0x01d0


	//----- nvinfo : EIATTR_SW_WAR
	.align		4
.L_792:
        /*0068*/ 	.byte	0x04, 0x36
        /*006a*/ 	.short	(.L_794 - .L_793)
.L_793:
        /*006c*/ 	.word	0x00000008
.L_794:


//--------------------- .nv.info._ZN5flash24flash_fwd_splitkv_kernelI23Flash_fwd_kernel_traitsILi32ELi64ELi256ELi4ELb0ELb0EN7cutlass10bfloat16_tE19Flash_kernel_traitsILi32ELi64ELi256ELi4ES3_EELb1ELb0ELb0ELb0ELb0ELb0ELb0ELb0EEEvNS_16Flash_fwd_paramsE --------------------------
	.section	.nv.info._ZN5flash24flash_fwd_splitkv_kernelI23Flash_fwd_kernel_traitsILi32ELi64ELi256ELi4ELb0ELb0EN7cutlass10bfloat16_tE19Flash_kernel_traitsILi32ELi64ELi256ELi4ES3_EELb1ELb0ELb0ELb0ELb0ELb0ELb0ELb0EEEvNS_16Flash_fwd_paramsE,"",@"SHT_CUDA_INFO"
	.sectionflags	@""
	.align	4


	//----- nvinfo : EIATTR_CUDA_API_VERSION
	.align		4
        /*0000*/ 	.byte	0x04, 0x37
        /*0002*/ 	.short	(.L_796 - .L_795)
.L_795:
        /*0004*/ 	.word	0x00000082


	//----- nvinfo : EIATTR_KPARAM_INFO
	.align		4
.L_796:
        /*0008*/ 	.byte	0x04, 0x17
        /*000a*/ 	.short	(.L_798 - .L_797)
.L_797:
        /*000c*/ 	.word	0x00000000
        /*0010*/ 	.short	0x0000
        /*0012*/ 	.short	0x0000
        /*0014*/ 	.byte	0x00, 0xf0, 0x41, 0x07


	//----- nvinfo : EIATTR_SPARSE_MMA_MASK
	.align		4
.L_798:
        /*0018*/ 	.byte	0x03, 0x50
        /*001a*/ 	.short	0x0000


	//----- nvinfo : EIATTR_MAXREG_COUNT
	.align		4
        /*001c*/ 	.byte	0x03, 0x1b
        /*001e*/ 	.short	0x00ff


	//----- nvinfo : EIATTR_NUM_BARRIERS
	.align		4
        /*0020*/ 	.byte	0x02, 0x4c
        /*0022*/ 	.byte	0x01
	.zero		1


	//----- nvinfo : EIATTR_MERCURY_ISA_VERSION
	.align		4
        /*0024*/ 	.byte	0x03, 0x5f
        /*0026*/ 	.short	0x0101


	//----- nvinfo : EIATTR_COOP_GROUP_MASK_REGIDS
	.align		4
        /*0028*/ 	.byte	0x04, 0x29
        /*002a*/ 	.short	(.L_800 - .L_799)


	//   ....[0]....
.L_799:
        /*002c*/ 	.word	0xffffffff


	//   ....[1]....
        /*0030*/ 	.word	0xffffffff


	//   ....[2]....
        /*0034*/ 	.word	0xffffffff


	//   ....[3]....
        /*0038*/ 	.word	0xffffffff


	//   ....[4]....
        /*003c*/ 	.word	0xffffffff


	//   ....[5]....
        /*0040*/ 	.word	0xffffffff


	//   ....[6]....
        /*0044*/ 	.word	0xffffffff


	//   ....[7]....
        /*0048*/ 	.word	0xffffffff


	//   ....[8]....
        /*004c*/ 	.word	0xffffffff


	//   ....[9]....
        /*0050*/ 	.word	0xffffffff


	//   ....[10]....
        /*0054*/ 	.word	0xffffffff


	//   ....[11]....
        /*0058*/ 	.word	0xffffffff


	//   ....[12]....
        /*005c*/ 	.word	0xffffffff


	//   ....[13]....
        /*0060*/ 	.word	0xffffffff


	//   ....[14]....
        /*0064*/ 	.word	0xffffffff


	//   ....[15]....
        /*0068*/ 	.word	0xffffffff


	//----- nvinfo : EIATTR_COOP_GROUP_INSTR_OFFSETS
	.align		4
.L_800:
        /*006c*/ 	.byte	0x04, 0x28
        /*006e*/ 	.short	(.L_802 - .L_801)


	//   ....[0]....
.L_801:
        /*0070*/ 	.word	0x00004a70


	//   ....[1]....
        /*0074*/ 	.word	0x00004ae0


	//   ....[2]....
        /*0078*/ 	.word	0x00005a90


	//   ....[3]....
        /*007c*/ 	.word	0x00005b30


	//   ....[4]....
        /*0080*/ 	.word	0x0000a520


	//   ....[5]....
        /*0084*/ 	.word	0x0000a550


	//   ....[6]....
        /*0088*/ 	.word	0x0000abd0


	//   ....[7]....
        /*008c*/ 	.word	0x0000ad30


	//   ....[8]....
        /*0090*/ 	.word	0x0000e8b0


	//   ....[9]....
        /*0094*/ 	.word	0x0000e8d0


	//   ....[10]....
        /*0098*/ 	.word	0x0000e900


	//   ....[11]....
        /*009c*/ 	.word	0x0000e910


	//   ....[12]....
        /*00a0*/ 	.word	0x00010d80


	//   ....[13]....
        /*00a4*/ 	.word	0x00010dc0


	//   ....[14]....
        /*00a8*/ 	.word	0x00010eb0


	//   ....[15]....
        /*00ac*/ 	.word	0x00010ee0


	//----- nvinfo : EIATTR_VRC_CTA_INIT_COUNT
	.align		4
.L_802:
        /*00b0*/ 	.byte	0x02, 0x4a
	.zero		1
	.zero		1


	//----- nvinfo : EIATTR_EXIT_INSTR_OFFSETS
	.align		4
        /*00b4*/ 	.byte	0x04, 0x1c
        /*00b6*/ 	.short	(.L_804 - .L_803)


	//   ....[0]....
.L_803:
        /*00b8*/ 	.word	0x00000340


	//   ....[1]....
        /*00bc*/ 	.word	0x000008c0


	//   ....[2]....
        /*00c0*/ 	.word	0x000008f0


	//   ....[3]....
        /*00c4*/ 	.word	0x00011630


	//   ....[4]....
        /*00c8*/ 	.word	0x000116f0


	//----- nvinfo : EIATTR_CRS_STACK_SIZE
	.align		4
.L_804:
        /*00cc*/ 	.byte	0x04, 0x1e
        /*00ce*/ 	.short	(.L_806 - .L_805)
.L_805:
        /*00d0*/ 	.word	0x00000000


	//----- nvinfo : EIATTR_CBANK_PARAM_SIZE
	.align		4
.L_806:
        /*00d4*/ 	.byte	0x03, 0x19
        /*00d6*/ 	.short	0x01d0


	//----- nvinfo : EIATTR_PARAM_CBANK
	.align		4
        /*00d8*/ 	.byte	0x04, 0x0a
        /*00da*/ 	.short	(.L_808 - .L_807)
	.align		4
.L_807:
        /*00dc*/ 	.word	index@(.nv.constant0._ZN5flash24flash_fwd_splitkv_kernelI23Flash_fwd_kernel_traitsILi32ELi64ELi256ELi4ELb0ELb0EN7cutlass10bfloat16_tE19Flash_kernel_traitsILi32ELi64ELi256ELi4ES3_EELb1ELb0ELb0ELb0ELb0ELb0ELb0ELb0EEEvNS_16Flash_fwd_paramsE)
        /*00e0*/ 	.short	0x0380
        /*00e2*/ 	.short	0x01d0


	//----- nvinfo : EIATTR_SW_WAR
	.align		4
.L_808:
        /*00e4*/ 	.byte	0x04, 0x36
        /*00e6*/ 	.short	(.L_810 - .L_809)
.L_809:
        /*00e8*/ 	.word	0x00000008
.L_810:


//--------------------- .nv.info._ZN5flash24flash_fwd_splitkv_kernelI23Flash_fwd_kernel_traitsILi32ELi64ELi256ELi4ELb0ELb0EN7cutlass10bfloat16_tE19Flash_kernel_traitsILi32ELi64ELi256ELi4ES3_EELb1ELb0ELb0ELb0ELb0ELb1ELb0ELb0EEEvNS_16Flash_fwd_paramsE --------------------------
	.section	.nv.info._ZN5flash24flash_fwd_splitkv_kernelI23Flash_fwd_kernel_traitsILi32ELi64ELi256ELi4ELb0ELb0EN7cutlass10bfloat16_tE19Flash_kernel_traitsILi32ELi64ELi256ELi4ES3_EELb1ELb0ELb0ELb0ELb0ELb1ELb0ELb0EEEvNS_16Flash_fwd_paramsE,"",@"SHT_CUDA_INFO"
	.sectionflags	@""
	.align	4


	//----- nvinfo : EIATTR_CUDA_API_VERSION
	.align		4
        /*0000*/ 	.byte	0x04, 0x37
        /*0002*/ 	.short	(.L_812 - .L_811)
.L_811:
        /*0004*/ 	.word	0x00000082


	//----- nvinfo : EIATTR_KPARAM_INFO
	.align		4
.L_812:
        /*0008*/ 	.byte	0x04, 0x17
        /*000a*/ 	.short	(.L_814 - .L_813)
.L_813:
        /*000c*/ 	.word	0x00000000
        /*0010*/ 	.short	0x0000
        /*0012*/ 	.short	0x0000
        /*0014*/ 	.byte	0x00, 0xf0, 0x41, 0x07


	//----- nvinfo : EIATTR_SPARSE_MMA_MASK
	.align		4
.L_814:
        /*0018*/ 	.byte	0x03, 0x50
        /*001a*/ 	.short	0x0000


	//----- nvinfo : EIATTR_MAXREG_COUNT
	.align		4
        /*001c*/ 	.byte	0x03, 0x1b
        /*001e*/ 	.short	0x00ff


	//----- nvinfo : EIATTR_NUM_BARRIERS
	.align		4
        /*0020*/ 	.byte	0x02, 0x4c
        /*0022*/ 	.byte	0x01
	.zero		1


	//----- nvinfo : EIATTR_MERCURY_ISA_VERSION
	.align		4
        /*0024*/ 	.byte	0x03, 0x5f
        /*0026*/ 	.short	0x0101


	//----- nvinfo : EIATTR_COOP_GROUP_MASK_REGIDS
	.align		4
        /*0028*/ 	.byte	0x04, 0x29
        /*002a*/ 	.short	(.L_816 - .L_815)


	//   ....[0]....
.L_815:
        /*002c*/ 	.word	0xffffffff


	//   ....[1]....
        /*0030*/ 	.word	0xffffffff


	//   ....[2]....
        /*0034*/ 	.word	0xffffffff


	//   ....[3]....
        /*0038*/ 	.word	0xffffffff


	//   ....[4]....
        /*003c*/ 	.word	0xffffffff


	//   ....[5]....
        /*0040*/ 	.word	0xffffffff


	//   ....[6]....
        /*0044*/ 	.word	0xffffffff


	//   ....[7]....
        /*0048*/ 	.word	0xffffffff


	//   ....[8]....
        /*004c*/ 	.word	0xffffffff


	//   ....[9]....
        /*0050*/ 	.word	0xffffffff


	//   ....[10]....
        /*0054*/ 	.word	0xffffffff


	//   ....[11]....
        /*0058*/ 	.word	0xffffffff


	//   ....[12]....
        /*005c*/ 	.word	0xffffffff


	//   ....[13]....
        /*0060*/ 	.word	0xffffffff


	//   ....[14]....
        /*0064*/ 	.word	0xffffffff


	//   ....[15]....
        /*0068*/ 	.word	0xffffffff


	//----- nvinfo : EIATTR_COOP_GROUP_INSTR_OFFSETS
	.align		4
.L_816:
        /*006c*/ 	.byte	0x04, 0x28
        /*006e*/ 	.short	(.L_818 - .L_817)


	//   ....[0]....
.L_817:
        /*0070*/ 	.word	0x00005a50


	//   ....[1]....
        /*0074*/ 	.word	0x00005ae0


	//   ....[2]....
        /*0078*/ 	.word	0x00006ab0


	//   ....[3]....
        /*007c*/ 	.word	0x00006b90


	//   ....[4]....
        /*0080*/ 	.word	0x0000c520


	//   ....[5]....
        /*0084*/ 	.word	0x0000c550


	//   ....[6]....
        /*0088*/ 	.word	0x0000cba0


	//   ....[7]....
        /*008c*/ 	.word	0x0000cc50


	//   ....[8]....
        /*0090*/ 	.word	0x000118d0


	//   ....[9]....
        /*0094*/ 	.word	0x000118f0


	//   ....[10]....
        /*0098*/ 	.word	0x00011920


	//   ....[11]....
        /*009c*/ 	.word	0x00011930


	//   ....[12]....
        /*00a0*/ 	.word	0x00013d90


	//   ....[13]....
        /*00a4*/ 	.word	0x00013dd0


	//   ....[14]....
        /*00a8*/ 	.word	0x00013ec0


	//   ....[15]....
        /*00ac*/ 	.word	0x00013ef0


	//----- nvinfo : EIATTR_VRC_CTA_INIT_COUNT
	.align		4
.L_818:
        /*00b0*/ 	.byte	0x02, 0x4a
	.zero		1
	.zero		1


	//----- nvinfo : EIATTR_EXIT_INSTR_OFFSETS
	.align		4
        /*00b4*/ 	.byte	0x04, 0x1c
        /*00b6*/ 	.short	(.L_820 - .L_819)


	//   ....[0]....
.L_819:
        /*00b8*/ 	.word	0x00000340


	//   ....[1]....
        /*00bc*/ 	.word	0x000008c0


	//   ....[2]....
        /*00c0*/ 	.word	0x000008f0


	//   ....[3]....
        /*00c4*/ 	.word	0x00014640


	//   ....[4]....
        /*00c8*/ 	.word	0x00014700


	//----- nvinfo : EIATTR_CRS_STACK_SIZE
	.align		4
.L_820:
        /*00cc*/ 	.byte	0x04, 0x1e
        /*00ce*/ 	.short	(.L_822 - .L_821)
.L_821:
        /*00d0*/ 	.word	0x00000000


	//----- nvinfo : EIATTR_CBANK_PARAM_SIZE
	.align		4
.L_822:
        /*00d4*/ 	.byte	0x03, 0x19
        /*00d6*/ 	.short	0x01d0


	//----- nvinfo : EIATTR_PARAM_CBANK
	.align		4
        /*00d8*/ 	.byte	0x04, 0x0a
        /*00da*/ 	.short	(.L_824 - .L_823)
	.align		4
.L_823:
        /*00dc*/ 	.word	index@(.nv.constant0._ZN5flash24flash_fwd_splitkv_kernelI23Flash_fwd_kernel_traitsILi32ELi64ELi256ELi4ELb0ELb0EN7cutlass10bfloat16_tE19Flash_kernel_traitsILi32ELi64ELi256ELi4ES3_EELb1ELb0ELb0ELb0ELb0ELb1ELb0ELb0EEEvNS_16Flash_fwd_paramsE)
        /*00e0*/ 	.short	0x0380
        /*00e2*/ 	.short	0x01d0


	//----- nvinfo : EIATTR_SW_WAR
	.align		4
.L_824:
        /*00e4*/ 	.byte	0x04, 0x36
        /*00e6*/ 	.short	(.L_826 - .L_825)
.L_825:
        /*00e8*/ 	.word	0x00000008
.L_826:


//--------------------- .nv.info._ZN5flash24flash_fwd_splitkv_kernelI23Flash_fwd_kernel_traitsILi32ELi64ELi256ELi4ELb0ELb0EN7cutlass10bfloat16_tE19Flash_kernel_traitsILi32ELi64ELi256ELi4ES3_EELb1ELb0ELb0ELb0ELb0ELb0ELb0ELb1EEEvNS_16Flash_fwd_paramsE --------------------------
	.section	.nv.info._ZN5flash24flash_fwd_splitkv_kernelI23Flash_fwd_kernel_traitsILi32ELi64ELi256ELi4ELb0ELb0EN7cutlass10bfloat16_tE19Flash_kernel_traitsILi32ELi64ELi256ELi4ES3_EELb1ELb0ELb0ELb0ELb0ELb0ELb0ELb1EEEvNS_16Flash_fwd_paramsE,"",@"SHT_CUDA_INFO"
	.sectionflags	@""
	.align	4


	//----- nvinfo : EIATTR_CUDA_API_VERSION
	.align		4
        /*0000*/ 	.byte	0x04, 0x37
        /*0002*/ 	.short	(.L_828 - .L_827)
.L_827:
        /*0004*/ 	.word	0x00000082


	//----- nvinfo : EIATTR_KPARAM_INFO
	.align		4
.L_828:
        /*0008*/ 	.byte	0x04, 0x17
        /*000a*/ 	.short	(.L_830 - .L_829)
.L_829:
        /*000c*/ 	.word	0x00000000
        /*0010*/ 	.short	0x0000
        /*0012*/ 	.short	0x0000
        /*0014*/ 	.byte	0x00, 0xf0, 0x41, 0x07


	//----- nvinfo : EIATTR_SPARSE_MMA_MASK
	.align		4
.L_830:
        /*0018*/ 	.byte	0x03, 0x50
        /*001a*/ 	.short	0x0000


	//----- nvinfo : EIATTR_MAXREG_COUNT
	.align		4
        /*001c*/ 	.byte	0x03, 0x1b
        /*001e*/ 	.short	0x00ff


	//----- nvinfo : EIATTR_NUM_BARRIERS
	.align		4
        /*0020*/ 	.byte	0x02, 0x4c
        /*0022*/ 	.byte	0x01
	.zero		1


	//----- nvinfo : EIATTR_MERCURY_ISA_VERSION
	.align		4
        /*0024*/ 	.byte	0x03, 0x5f
        /*0026*/ 	.short	0x0101


	//----- nvinfo : EIATTR_COOP_GROUP_MASK_REGIDS
	.align		4
        /*0028*/ 	.byte	0x04, 0x29
        /*002a*/ 	.short	(.L_832 - .L_831)


	//   ....[0]....
.L_831:
        /*002c*/ 	.word	0xffffffff


	//   ....[1]....
        /*0030*/ 	.word	0xffffffff


	//   ....[2]....
        /*0034*/ 	.word	0xffffffff


	//   ....[3]....
        /*0038*/ 	.word	0xffffffff


	//   ....[4]....
        /*003c*/ 	.word	0xffffffff


	//   ....[5]....
        /*0040*/ 	.word	0xffffffff


	//   ....[6]....
        /*0044*/ 	.word	0xffffffff


	//   ....[7]....
        /*0048*/ 	.word	0xffffffff


	//   ....[8]....
        /*004c*/ 	.word	0xffffffff


	//   ....[9]....
        /*0050*/ 	.word	0xffffffff


	//   ....[10]....
        /*0054*/ 	.word	0xffffffff


	//   ....[11]....
        /*0058*/ 	.word	0xffffffff


	//   ....[12]....
        /*005c*/ 	.word	0xffffffff


	//   ....[13]....
        /*0060*/ 	.word	0xffffffff


	//   ....[14]....
        /*0064*/ 	.word	0xffffffff


	//   ....[15]....
        /*0068*/ 	.word	0xffffffff


	//----- nvinfo : EIATTR_COOP_GROUP_INSTR_OFFSETS
	.align		4
.L_832:
        /*006c*/ 	.byte	0x04, 0x28
        /*006e*/ 	.short	(.L_834 - .L_833)


	//   ....[0]....
.L_833:
        /*0070*/ 	.word	0x0000c870


	//   ....[1]....
        /*0074*/ 	.word	0x0000c960


	//   ....[2]....
        /*0078*/ 	.word	0x0000d8c0


	//   ....[3]....
        /*007c*/ 	.word	0x0000d980


	//   ....[4]....
        /*0080*/ 	.word	0x00012350


	//   ....[5]....
        /*0084*/ 	.word	0x00012380


	//   ....[6]....
        /*0088*/ 	.word	0x000129d0


	//   ....[7]....
        /*008c*/ 	.word	0x00012ac0


	//   ....[8]....
        /*0090*/ 	.word	0x00016650


	//   ....[9]....
        /*0094*/ 	.word	0x00016670


	//   ....[10]....
        /*0098*/ 	.word	0x000166a0


	//   ....[11]....
        /*009c*/ 	.word	0x000166b0


	//   ....[12]....
        /*00a0*/ 	.word	0x00018b20


	//   ....[13]....
        /*00a4*/ 	.word	0x00018b60


	//   ....[14]....
        /*00a8*/ 	.word	0x00018c60


	//   ....[15]....
        /*00ac*/ 	.word	0x00018c70


	//----- nvinfo : EIATTR_VRC_CTA_INIT_COUNT
	.align		4
.L_834:
        /*00b0*/ 	.byte	0x02, 0x4a
	.zero		1
	.zero		1


	//----- nvinfo : EIATTR_EXIT_INSTR_OFFSETS
	.align		4
        /*00b4*/ 	.byte	0x04, 0x1c
        /*00b6*/ 	.short	(.L_836 - .L_835)


	//   ....[0]....
.L_835:
        /*00b8*/ 	.word	0x00000340


	//   ....[1]....
        /*00bc*/ 	.word	0x000008c0


	//   ....[2]....
        /*00c0*/ 	.word	0x000008f0


	//   ....[3]....
        /*00c4*/ 	.word	0x000193e0


	//   ....[4]....
        /*00c8*/ 	.word	0x000194b0


	//----- nvinfo : EIATTR_CRS_STACK_SIZE
	.align		4
.L_836:
        /*00cc*/ 	.byte	0x04, 0x1e
        /*00ce*/ 	.short	(.L_838 - .L_837)
.L_837:
        /*00d0*/ 	.word	0x00000000


	//----- nvinfo : EIATTR_CBANK_PARAM_SIZE
	.align		4
.L_838:
        /*00d4*/ 	.byte	0x03, 0x19
        /*00d6*/ 	.short	0x01d0


	//----- nvinfo : EIATTR_PARAM_CBANK
	.align		4
        /*00d8*/ 	.byte	0x04, 0x0a
        /*00da*/ 	.short	(.L_840 - .L_839)
	.align		4
.L_839:
        /*00dc*/ 	.word	index@(.nv.constant0._ZN5flash24flash_fwd_splitkv_kernelI23Flash_fwd_kernel_traitsILi32ELi64ELi256ELi4ELb0ELb0EN7cutlass10bfloat16_tE19Flash_kernel_traitsILi32ELi64ELi256ELi4ES3_EELb1ELb0ELb0ELb0ELb0ELb0ELb0ELb1EEEvNS_16Flash_fwd_paramsE)
        /*00e0*/ 	.short	0x0380
        /*00e2*/ 	.short	0x01d0


	//----- nvinfo : EIATTR_SW_WAR
	.align		4
.L_840:
        /*00e4*/ 	.byte	0x04, 0x36
        /*00e6*/ 	.short	(.L_842 - .L_841)
.L_841:
        /*00e8*/ 	.word	0x00000008
.L_842:


//--------------------- .nv.info._ZN5flash24flash_fwd_splitkv_kernelI23Flash_fwd_kernel_traitsILi32ELi64ELi256ELi4ELb0ELb0EN7cutlass10bfloat16_tE19Flash_kernel_traitsILi32ELi64ELi256ELi4ES3_EELb1ELb0ELb0ELb0ELb0ELb1ELb0ELb1EEEvNS_16Flash_fwd_paramsE --------------------------
	.section	.nv.info._ZN5flash24flash_fwd_splitkv_kernelI23Flash_fwd_kernel_traitsILi32ELi64ELi256ELi4ELb0ELb0EN7cutlass10bfloat16_tE19Flash_kernel_traitsILi32ELi64ELi256ELi4ES3_EELb1ELb0ELb0ELb0ELb0ELb1ELb0ELb1EEEvNS_16Flash_fwd_paramsE,"",@"SHT_CUDA_INFO"
	.sectionflags	@""
	.align	4


	//----- nvinfo : EIATTR_CUDA_API_VERSION
	.align		4
        /*0000*/ 	.byte	0x04, 0x37
        /*0002*/ 	.short	(.L_844 - .L_843)
.L_843:
        /*0004*/ 	.word	0x00000082


	//----- nvinfo : EIATTR_KPARAM_INFO
	.align		4
.L_844:
        /*0008*/ 	.byte	0x04, 0x17
        /*000a*/ 	.short	(.L_846 - .L_845)
.L_845:
        /*000c*/ 	.word	0x00000000
        /*0010*/ 	.short	0x0000
        /*0012*/ 	.short	0x0000
        /*0014*/ 	.byte	0x00, 0xf0, 0x41, 0x07


	//----- nvinfo : EIATTR_SPARSE_MMA_MASK
	.align		4
.L_846:
        /*0018*/ 	.byte	0x03, 0x50
        /*001a*/ 	.short	0x0000


	//----- nvinfo : EIATTR_MAXREG_COUNT
	.align		4
        /*001c*/ 	.byte	0x03, 0x1b
        /*001e*/ 	.short	0x00ff


	//----- nvinfo : EIATTR_NUM_BARRIERS
	.align		4
        /*0020*/ 	.byte	0x02, 0x4c
        /*0022*/ 	.byte	0x01
	.zero		1


	//----- nvinfo : EIATTR_MERCURY_ISA_VERSION
	.align		4
        /*0024*/ 	.byte	0x03, 0x5f
        /*0026*/ 	.short	0x0101


	//----- nvinfo : EIATTR_COOP_GROUP_MASK_REGIDS
	.align		4
        /*0028*/ 	.byte	0x04, 0x29
        /*002a*/ 	.short	(.L_848 - .L_847)


	//   ....[0]....
.L_847:
        /*002c*/ 	.word	0xffffffff


	//   ....[1]....
        /*0030*/ 	.word	0xffffffff


	//   ....[2]....
        /*0034*/ 	.word	0xffffffff


	//   ....[3]....
        /*0038*/ 	.word	0xffffffff


	//   ....[4]....
        /*003c*/ 	.word	0xffffffff


	//   ....[5]....
        /*0040*/ 	.word	0xffffffff


	//   ....[6]....
        /*0044*/ 	.word	0xffffffff


	//   ....[7]....
        /*0048*/ 	.word	0xffffffff


	//   ....[8]....
        /*004c*/ 	.word	0xffffffff


	//   ....[9]....
        /*0050*/ 	.word	0xffffffff


	//   ....[10]....
        /*0054*/ 	.word	0xffffffff


	//   ....[11]....
        /*0058*/ 	.word	0xffffffff


	//   ....[12]....
        /*005c*/ 	.word	0xffffffff


	//   ....[13]....
        /*0060*/ 	.word	0xffffffff


	//   ....[14]....
        /*0064*/ 	.word	0xffffffff


	//   ....[15]....
        /*0068*/ 	.word	0xffffffff


	//----- nvinfo : EIATTR_COOP_GROUP_INSTR_OFFSETS
	.align		4
.L_848:
        /*006c*/ 	.byte	0x04, 0x28
        /*006e*/ 	.short	(.L_850 - .L_849)


	//   ....[0]....
.L_849:
        /*0070*/ 	.word	0x0000ddc0


	//   ....[1]....
        /*0074*/ 	.word	0x0000de30


	//   ....[2]....
        /*0078*/ 	.word	0x0000ec00


	//   ....[3]....
        /*007c*/ 	.word	0x0000ecd0


	//   ....[4]....
        /*0080*/ 	.word	0x000148d0


	//   ....[5]....
        /*0084*/ 	.word	0x000148f0


	//   ....[6]....
        /*0088*/ 	.word	0x00014ed0


	//   ....[7]....
        /*008c*/ 	.word	0x00014f40


	//   ....[8]....
        /*0090*/ 	.word	0x00019c30


	//   ....[9]....
        /*0094*/ 	.word	0x00019c50


	//   ....[10]....
        /*0098*/ 	.word	0x00019c80


	//   ....[11]....
        /*009c*/ 	.word	0x00019c90


	//   ....[12]....
        /*00a0*/ 	.word	0x0001c0f0


	//   ....[13]....
        /*00a4*/ 	.word	0x0001c130


	//   ....[14]....
        /*00a8*/ 	.word	0x0001c200


	//   ....[15]....
        /*00ac*/ 	.word	0x0001c220


	//----- nvinfo : EIATTR_VRC_CTA_INIT_COUNT
	.align		4
.L_850:
        /*00b0*/ 	.byte	0x02, 0x4a
	.zero		1
	.zero		1


	//----- nvinfo : EIATTR_EXIT_INSTR_OFFSETS
	.align		4
        /*00b4*/ 	.byte	0x04, 0x1c
        /*00b6*/ 	.short	(.L_852 - .L_851)


	//   ....[0]....
.L_851:
        /*00b8*/ 	.word	0x00000340


	//   ....[1]....
        /*00bc*/ 	.word	0x000008c0


	//   ....[2]....
        /*00c0*/ 	.word	0x000008f0


	//   ....[3]....
        /*00c4*/ 	.word	0x0001c9b0


	//   ....[4]....
        /*00c8*/ 	.word	0x0001ca70


	//----- nvinfo : EIATTR_CRS_STACK_SIZE
	.align		4
.L_852:
        /*00cc*/ 	.byte	0x04, 0x1e
        /*00ce*/ 	.short	(.L_854 - .L_853)
.L_853:
        /*00d0*/ 	.word	0x00000000


	//----- nvinfo : EIATTR_CBANK_PARAM_SIZE
	.align		4
.L_854:
        /*00d4*/ 	.byte	0x03, 0x19
        /*00d6*/ 	.short	0x01d0


	//----- nvinfo : EIATTR_PARAM_CBANK
	.align		4
        /*00d8*/ 	.byte	0x04, 0x0a
        /*00da*/ 	.short	(.L_856 - .L_855)
	.align		4
.L_855:
        /*00dc*/ 	.word	index@(.nv.constant0._ZN5flash24flash_fwd_splitkv_kernelI23Flash_fwd_kernel_traitsILi32ELi64ELi256ELi4ELb0ELb0EN7cutlass10bfloat16_tE19Flash_kernel_traitsILi32ELi64ELi256ELi4ES3_EELb1ELb0ELb0ELb0ELb0ELb1ELb0ELb1EEEvNS_16Flash_fwd_paramsE)
        /*00e0*/ 	.short	0x0380
        /*00e2*/ 	.short	0x01d0


	//----- nvinfo : EIATTR_SW_WAR
	.align		4
.L_856:
        /*00e4*/ 	.byte	0x04, 0x36
        /*00e6*/ 	.short	(.L_858 - .L_857)
.L_857:
        /*00e8*/ 	.word	0x00000008
.L_858:


//--------------------- .nv.info._ZN5flash24flash_fwd_splitkv_kernelI23Flash_fwd_kernel_traitsILi32ELi64ELi256ELi4ELb0ELb0EN7cutlass10bfloat16_tE19Flash_kernel_traitsILi32ELi64ELi256ELi4ES3_EELb1ELb0ELb0ELb0ELb0ELb0ELb1ELb0EEEvNS_16Flash_fwd_paramsE --------------------------
	.section	.nv.info._ZN5flash24flash_fwd_splitkv_kernelI23Flash_fwd_kernel_traitsILi32ELi64ELi256ELi4ELb0ELb0EN7cutlass10bfloat16_tE19Flash_kernel_traitsILi32ELi64ELi256ELi4ES3_EELb1ELb0ELb0ELb0ELb0ELb0ELb1ELb0EEEvNS_16Flash_fwd_paramsE,"",@"SHT_CUDA_INFO"
	.sectionflags	@""
	.align	4


	//----- nvinfo : EIATTR_CUDA_API_VERSION
	.align		4
        /*0000*/ 	.byte	0x04, 0x37
        /*0002*/ 	.short	(.L_860 - .L_859)
.L_859:
        /*0004*/ 	.word	0x00000082


	//----- nvinfo : EIATTR_KPARAM_INFO
	.align		4
.L_860:
        /*0008*/ 	.byte	0x04, 0x17
        /*000a*/ 	.short	(.L_862 - .L_861)
.L_861:
        /*000c*/ 	.word	0x00000000
        /*0010*/ 	.short	0x0000
        /*0012*/ 	.short	0x0000
        /*0014*/ 	.byte	0x00, 0xf0, 0x41, 0x07


	//----- nvinfo : EIATTR_SPARSE_MMA_MASK
	.align		4
.L_862:
        /*0018*/ 	.byte	0x03, 0x50
        /*001a*/ 	.short	0x0000


	//----- nvinfo : EIATTR_MAXREG_COUNT
	.align		4
        /*001c*/ 	.byte	0x03, 0x1b
        /*001e*/ 	.short	0x00ff


	//----- nvinfo : EIATTR_NUM_BARRIERS
	.align		4
        /*0020*/ 	.byte	0x02, 0x4c
        /*0022*/ 	.byte	0x01
	.zero		1


	//----- nvinfo : EIATTR_MERCURY_ISA_VERSION
	.align		4
        /*0024*/ 	.byte	0x03, 0x5f
        /*0026*/ 	.short	0x0101


	//----- nvinfo : EIATTR_COOP_GROUP_MASK_REGIDS
	.align		4
        /*0028*/ 	.byte	0x04, 0x29
        /*002a*/ 	.short	(.L_864 - .L_863)


	//   ....[0]....
.L_863:
        /*002c*/ 	.word	0xffffffff


	//   ....[1]....
        /*0030*/ 	.word	0xffffffff


	//   ....[2]....
        /*0034*/ 	.word	0xffffffff


	//   ....[3]....
        /*0038*/ 	.word	0xffffffff


	//   ....[4]....
        /*003c*/ 	.word	0xffffffff


	//   ....[5]....
        /*0040*/ 	.word	0xffffffff


	//   ....[6]....
        /*0044*/ 	.word	0xffffffff


	//   ....[7]....
        /*0048*/ 	.word	0xffffffff


	//   ....[8]....
        /*004c*/ 	.word	0xffffffff


	//   ....[9]....
        /*0050*/ 	.word	0xffffffff


	//   ....[10]....
        /*0054*/ 	.word	0xffffffff


	//   ....[11]....
        /*0058*/ 	.word	0xffffffff


	//   ....[12]....
        /*005c*/ 	.word	0xffffffff


	//   ....[13]....
        /*0060*/ 	.word	0xffffffff


	//   ....[14]....
        /*0064*/ 	.word	0xffffffff


	//   ....[15]....
        /*0068*/ 	.word	0xffffffff


	//----- nvinfo : EIATTR_COOP_GROUP_INSTR_OFFSETS
	.align		4
.L_864:
        /*006c*/ 	.byte	0x04, 0x28
        /*006e*/ 	.short	(.L_866 - .L_865)


	//   ....[0]....
.L_865:
        /*0070*/ 	.word	0x00004e70


	//   ....[1]....
        /*0074*/ 	.word	0x00004f30


	//   ....[2]....
        /*0078*/ 	.word	0x00005f80


	//   ....[3]....
        /*007c*/ 	.word	0x00005fd0


	//   ....[4]....
        /*0080*/ 	.word	0x0000a980


	//   ....[5]....
        /*0084*/ 	.word	0x0000a9a0


	//   ....[6]....
        /*0088*/ 	.word	0x0000b060


	//   ....[7]....
        /*008c*/ 	.word	0x0000b0c0


	//   ....[8]....
        /*0090*/ 	.word	0x0000edc0


	//   ....[9]....
        /*0094*/ 	.word	0x0000edd0


	//   ....[10]....
        /*0098*/ 	.word	0x0000ee00


	//   ....[11]....
        /*009c*/ 	.word	0x0000ee10


	//   ....[12]....
        /*00a0*/ 	.word	0x00011270


	//   ....[13]....
        /*00a4*/ 	.word	0x000112b0


	//   ....[14]....
        /*00a8*/ 	.word	0x00011390


	//   ....[15]....
        /*00ac*/ 	.word	0x000113c0


	//----- nvinfo : EIATTR_VRC_CTA_INIT_COUNT
	.align		4
.L_866:
        /*00b0*/ 	.byte	0x02, 0x4a
	.zero		1
	.zero		1


	//----- nvinfo : EIATTR_EXIT_INSTR_OFFSETS
	.align		4
        /*00b4*/ 	.byte	0x04, 0x1c
        /*00b6*/ 	.short	(.L_868 - .L_867)


	//   ....[0]....
.L_867:
        /*00b8*/ 	.word	0x00000440


	//   ....[1]....
        /*00bc*/ 	.word	0x00000ac0


	//   ....[2]....
        /*00c0*/ 	.word	0x00000af0


	//   ....[3]....
        /*00c4*/ 	.word	0x00011aa0


	//   ....[4]....
        /*00c8*/ 	.word	0x00011ac0


	//----- nvinfo : EIATTR_CRS_STACK_SIZE
	.align		4
.L_868:
        /*00cc*/ 	.byte	0x04, 0x1e
        /*00ce*/ 	.short	(.L_870 - .L_869)
.L_869:
        /*00d0*/ 	.word	0x00000000


	//----- nvinfo : EIATTR_CBANK_PARAM_SIZE
	.align		4
.L_870:
        /*00d4*/ 	.byte	0x03, 0x19
        /*00d6*/ 	.short	0x01d0


	//----- nvinfo : EIATTR_PARAM_CBANK
	.align		4
        /*00d8*/ 	.byte	0x04, 0x0a
        /*00da*/ 	.short	(.L_872 - .L_871)
	.align		4
.L_871:
        /*00dc*/ 	.word	index@(.nv.constant0._ZN5flash24flash_fwd_splitkv_kernelI23Flash_fwd_kernel_traitsILi32ELi64ELi256ELi4ELb0ELb0EN7cutlass10bfloat16_tE19Flash_kernel_traitsILi32ELi64ELi256ELi4ES3_EELb1ELb0ELb0ELb0ELb0ELb0ELb1ELb0EEEvNS_16Flash_fwd_paramsE)
        /*00e0*/ 	.short	0x0380
        /*00e2*/ 	.short	0x01d0


	//----- nvinfo : EIATTR_SW_WAR
	.align		4
.L_872:
        /*00e4*/ 	.byte	0x04, 0x36
        /*00e6*/ 	.short	(.L_874 - .L_873)
.L_873:
        /*00e8*/ 	.word	0x00000008
.L_874:


//--------------------- .nv.info._ZN5flash24flash_fwd_splitkv_kernelI23Flash_fwd_kernel_traitsILi32ELi64ELi256ELi4ELb0ELb0EN7cutlass10bfloat16_tE19Flash_kernel_traitsILi32ELi64ELi256ELi4ES3_EELb1ELb0ELb0ELb0ELb0ELb1ELb1ELb0EEEvNS_16Flash_fwd_paramsE --------------------------
	.section	.nv.info._ZN5flash24flash_fwd_splitkv_kernelI23Flash_fwd_kernel_traitsILi32ELi64ELi256ELi4ELb0ELb0EN7cutlass10bfloat16_tE19Flash_kernel_traitsILi32ELi64ELi256ELi4ES3_EELb1ELb0ELb0ELb0ELb0ELb1ELb1ELb0EEEvNS_16Flash_fwd_paramsE,"",@"SHT_CUDA_INFO"
	.sectionflags	@""
	.align	4


	//----- nvinfo : EIATTR_CUDA_API_VERSION
	.align		4
        /*0000*/ 	.byte	0x04, 0x37
        /*0002*/ 	.short	(.L_876 - .L_875)
.L_875:
        /*0004*/ 	.word	0x00000082


	//----- nvinfo : EIATTR_KPARAM_INFO
	.align		4
.L_876:
        /*0008*/ 	.byte	0x04, 0x17
        /*000a*/ 	.short	(.L_878 - .L_877)
.L_877:
        /*000c*/ 	.word	0x00000000
        /*0010*/ 	.short	0x0000
        /*0012*/ 	.short	0x0000
        /*0014*/ 	.byte	0x00, 0xf0, 0x41, 0x07


	//----- nvinfo : EIATTR_SPARSE_MMA_MASK
	.align		4
.L_878:
        /*0018*/ 	.byte	0x03, 0x50
        /*001a*/ 	.short	0x0000


	//----- nvinfo : EIATTR_MAXREG_COUNT
	.align		4
        /*001c*/ 	.byte	0x03, 0x1b
        /*001e*/ 	.short	0x00ff


	//----- nvinfo : EIATTR_NUM_BARRIERS
	.align		4
        /*0020*/ 	.byte	0x02, 0x4c
        /*0022*/ 	.byte	0x01
	.zero		1


	//----- nvinfo : EIATTR_MERCURY_ISA_VERSION
	.align		4
        /*0024*/ 	.byte	0x03, 0x5f
        /*0026*/ 	.short	0x0101


	//----- nvinfo : EIATTR_COOP_GROUP_MASK_REGIDS
	.align		4
        /*0028*/ 	.byte	0x04, 0x29
        /*002a*/ 	.short	(.L_880 - .L_879)


	//   ....[0]....
.L_879:
        /*002c*/ 	.word	0xffffffff


	//   ....[1]....
        /*0030*/ 	.word	0xffffffff


	//   ....[2]....
        /*0034*/ 	.word	0xffffffff


	//   ....[3]....
        /*0038*/ 	.word	0xffffffff


	//   ....[4]....
        /*003c*/ 	.word	0xffffffff


	//   ....[5]....
        /*0040*/ 	.word	0xffffffff


	//   ....[6]....
        /*0044*/ 	.word	0xffffffff


	//   ....[7]....
        /*0048*/ 	.word	0xffffffff


	//   ....[8]....
        /*004c*/ 	.word	0xffffffff


	//   ....[9]....
        /*0050*/ 	.word	0xffffffff


	//   ....[10]....
        /*0054*/ 	.word	0xffffffff


	//   ....[11]....
        /*0058*/ 	.word	0xffffffff


	//   ....[12]....
        /*005c*/ 	.word	0xffffffff


	//   ....[13]....
        /*0060*/ 	.word	0xffffffff


	//   ....[14]....
        /*0064*/ 	.word	0xffffffff


	//   ....[15]....
        /*0068*/ 	.word	0xffffffff


	//----- nvinfo : EIATTR_COOP_GROUP_INSTR_OFFSETS
	.align		4
.L_880:
        /*006c*/ 	.byte	0x04, 0x28
        /*006e*/ 	.short	(.L_882 - .L_881)


	//   ....[0]....
.L_881:
        /*0070*/ 	.word	0x00005e90


	//   ....[1]....
        /*0074*/ 	.word	0x00005f30


	//   ....[2]....
        /*0078*/ 	.word	0x00006c70


	//   ....[3]....
        /*007c*/ 	.word	0x00006cb0


	//   ....[4]....
        /*0080*/ 	.word	0x0000c9d0


	//   ....[5]....
        /*0084*/ 	.word	0x0000c9f0


	//   ....[6]....
        /*0088*/ 	.word	0x0000cfd0


	//   ....[7]....
        /*008c*/ 	.word	0x0000d040


	//   ....[8]....
        /*0090*/ 	.word	0x00011e40


	//   ....[9]....
        /*0094*/ 	.word	0x00011e60


	//   ....[10]....
        /*0098*/ 	.word	0x00011e90


	//   ....[11]....
        /*009c*/ 	.word	0x00011ea0


	//   ....[12]....
        /*00a0*/ 	.word	0x000142e0


	//   ....[13]....
        /*00a4*/ 	.word	0x00014320


	//   ....[14]....
        /*00a8*/ 	.word	0x00014430


	//   ....[15]....
        /*00ac*/ 	.word	0x00014450


	//----- nvinfo : EIATTR_VRC_CTA_INIT_COUNT
	.align		4
.L_882:
        /*00b0*/ 	.byte	0x02, 0x4a
	.zero		1
	.zero		1


	//----- nvinfo : EIATTR_EXIT_INSTR_OFFSETS
	.align		4
        /*00b4*/ 	.byte	0x04, 0x1c
        /*00b6*/ 	.short	(.L_884 - .L_883)


	//   ....[0]....
.L_883:
        /*00b8*/ 	.word	0x00000440


	//   ....[1]....
        /*00bc*/ 	.word	0x00000af0


	//   ....[2]....
        /*00c0*/ 	.word	0x00000b20


	//   ....[3]....
        /*00c4*/ 	.word	0x00014b20


	//   ....[4]....
        /*00c8*/ 	.word	0x00014b40


	//----- nvinfo : EIATTR_CRS_STACK_SIZE
	.align		4
.L_884:
        /*00cc*/ 	.byte	0x04, 0x1e
        /*00ce*/ 	.short	(.L_886 - .L_885)
.L_885:
        /*00d0*/ 	.word	0x00000000


	//----- nvinfo : EIATTR_CBANK_PARAM_SIZE
	.align		4
.L_886:
        /*00d4*/ 	.byte	0x03, 0x19
        /*00d6*/ 	.short	0x01d0


	//----- nvinfo : EIATTR_PARAM_CBANK
	.align		4
        /*00d8*/ 	.byte	0x04, 0x0a
        /*00da*/ 	.short	(.L_888 - .L_887)
	.align		4
.L_887:
        /*00dc*/ 	.word	index@(.nv.constant0._ZN5flash24flash_fwd_splitkv_kernelI23Flash_fwd_kernel_traitsILi32ELi64ELi256ELi4ELb0ELb0EN7cutlass10bfloat16_tE19Flash_kernel_traitsILi32ELi64ELi256ELi4ES3_EELb1ELb0ELb0ELb0ELb0ELb1ELb1ELb0EEEvNS_16Flash_fwd_paramsE)
        /*00e0*/ 	.short	0x0380
        /*00e2*/ 	.short	0x01d0


	//----- nvinfo : EIATTR_SW_WAR
	.align		4
.L_888:
        /*00e4*/ 	.byte	0x04, 0x36
        /*00e6*/ 	.short	(.L_890 - .L_889)
.L_889:
        /*00e8*/ 	.word	0x00000008
.L_890:


//--------------------- .nv.info._ZN5flash24flash_fwd_splitkv_kernelI23Flash_fwd_kernel_traitsILi32ELi64ELi256ELi4ELb0ELb0EN7cutlass10bfloat16_tE19Flash_kernel_traitsILi32ELi64ELi256ELi4ES3_EELb1ELb0ELb0ELb0ELb0ELb0ELb1ELb1EEEvNS_16Flash_fwd_paramsE --------------------------
	.section	.nv.info._ZN5flash24flash_fwd_splitkv_kernelI23Flash_fwd_kernel_traitsILi32ELi64ELi256ELi4ELb0ELb0EN7cutlass10bfloat16_tE19Flash_kernel_traitsILi32ELi64ELi256ELi4ES3_EELb1ELb0ELb0ELb0ELb0ELb0ELb1ELb1EEEvNS_16Flash_fwd_paramsE,"",@"SHT_CUDA_INFO"
	.sectionflags	@""
	.align	4


	//----- nvinfo : EIATTR_CUDA_API_VERSION
	.align		4
        /*0000*/ 	.byte	0x04, 0x37
        /*0002*/ 	.short	(.L_892 - .L_891)
.L_891:
        /*0004*/ 	.word	0x00000082


	//----- nvinfo : EIATTR_KPARAM_INFO
	.align		4
.L_892:
        /*0008*/ 	.byte	0x04, 0x17
        /*000a*/ 	.short	(.L_894 - .L_893)
.L_893:
        /*000c*/ 	.word	0x00000000
        /*0010*/ 	.short	0x0000
        /*0012*/ 	.short	0x0000
        /*0014*/ 	.byte	0x00, 0xf0, 0x41, 0x07


	//----- nvinfo : EIATTR_SPARSE_MMA_MASK
	.align		4
.L_894:
        /*0018*/ 	.byte	0x03, 0x50
        /*001a*/ 	.short	0x0000


	//----- nvinfo : EIATTR_MAXREG_COUNT
	.align		4
        /*001c*/ 	.byte	0x03, 0x1b
        /*001e*/ 	.short	0x00ff


	//----- nvinfo : EIATTR_NUM_BARRIERS
	.align		4
        /*0020*/ 	.byte	0x02, 0x4c
        /*0022*/ 	.byte	0x01
	.zero		1


	//----- nvinfo : EIATTR_MERCURY_ISA_VERSION
	.align		4
        /*0024*/ 	.byte	0x03, 0x5f
        /*0026*/ 	.short	0x0101


	//----- nvinfo : EIATTR_COOP_GROUP_MASK_REGIDS
	.align		4
        /*0028*/ 	.byte	0x04, 0x29
        /*002a*/ 	.short	(.L_896 - .L_895)


	//   ....[0]....
.L_895:
        /*002c*/ 	.word	0xffffffff


	//   ....[1]....
        /*0030*/ 	.word	0xffffffff


	//   ....[2]....
        /*0034*/ 	.word	0xffffffff


	//   ....[3]....
        /*0038*/ 	.word	0xffffffff


	//   ....[4]....
        /*003c*/ 	.word	0xffffffff


	//   ....[5]....
        /*0040*/ 	.word	0xffffffff


	//   ....[6]....
        /*0044*/ 	.word	0xffffffff


	//   ....[7]....
        /*0048*/ 	.word	0xffffffff


	//   ....[8]....
        /*004c*/ 	.word	0xffffffff


	//   ....[9]....
        /*0050*/ 	.word	0xffffffff


	//   ....[10]....
        /*0054*/ 	.word	0xffffffff


	//   ....[11]....
        /*0058*/ 	.word	0xffffffff


	//   ....[12]....
        /*005c*/ 	.word	0xffffffff


	//   ....[13]....
        /*0060*/ 	.word	0xffffffff


	//   ....[14]....
        /*0064*/ 	.word	0xffffffff


	//   ....[15]....
        /*0068*/ 	.word	0xffffffff


	//----- nvinfo : EIATTR_COOP_GROUP_INSTR_OFFSETS
	.align		4
.L_896:
        /*006c*/ 	.byte	0x04, 0x28
        /*006e*/ 	.short	(.L_898 - .L_897)


	//   ....[0]....
.L_897:
        /*0070*/ 	.word	0x0000ce50


	//   ....[1]....
        /*0074*/ 	.word	0x0000cf40


	//   ....[2]....
        /*0078*/ 	.word	0x0000df40


	//   ....[3]....
        /*007c*/ 	.word	0x0000dfd0


	//   ....[4]....
        /*0080*/ 	.word	0x000129e0


	//   ....[5]....
        /*0084*/ 	.word	0x00012a00


	//   ....[6]....
        /*0088*/ 	.word	0x000131c0


	//   ....[7]....
        /*008c*/ 	.word	0x00013220


	//   ....[8]....
        /*0090*/ 	.word	0x00016ec0


	//   ....[9]....
        /*0094*/ 	.word	0x00016ed0


	//   ....[10]....
        /*0098*/ 	.word	0x00016f00


	//   ....[11]....
        /*009c*/ 	.word	0x00016f10


	//   ....[12]....
        /*00a0*/ 	.word	0x00019370


	//   ....[13]....
        /*00a4*/ 	.word	0x000193b0


	//   ....[14]....
        /*00a8*/ 	.word	0x00019490


	//   ....[15]....
        /*00ac*/ 	.word	0x000194b0


	//----- nvinfo : EIATTR_VRC_CTA_INIT_COUNT
	.align		4
.L_898:
        /*00b0*/ 	.byte	0x02, 0x4a
	.zero		1
	.zero		1


	//----- nvinfo : EIATTR_EXIT_INSTR_OFFSETS
	.align		4
        /*00b4*/ 	.byte	0x04, 0x1c
        /*00b6*/ 	.short	(.L_900 - .L_899)


	//   ....[0]....
.L_899:
        /*00b8*/ 	.word	0x00000460


	//   ....[1]....
        /*00bc*/ 	.word	0x00000ae0


	//   ....[2]....
        /*00c0*/ 	.word	0x00000b10


	//   ....[3]....
        /*00c4*/ 	.word	0x00019b50


	//   ....[4]....
        /*00c8*/ 	.word	0x00019b70


	//----- nvinfo : EIATTR_CRS_STACK_SIZE
	.align		4
.L_900:
        /*00cc*/ 	.byte	0x04, 0x1e
        /*00ce*/ 	.short	(.L_902 - .L_901)
.L_901:
        /*00d0*/ 	.word	0x00000000


	//----- nvinfo : EIATTR_CBANK_PARAM_SIZE
	.align		4
.L_902:
        /*00d4*/ 	.byte	0x03, 0x19
        /*00d6*/ 	.short	0x01d0


	//----- nvinfo : EIATTR_PARAM_CBANK
	.align		4
        /*00d8*/ 	.byte	0x04, 0x0a
        /*00da*/ 	.short	(.L_904 - .L_903)
	.align		4
.L_903:
        /*00dc*/ 	.word	index@(.nv.constant0._ZN5flash24flash_fwd_splitkv_kernelI23Flash_fwd_kernel_traitsILi32ELi64ELi256ELi4ELb0ELb0EN7cutlass10bfloat16_tE19Flash_kernel_traitsILi32ELi64ELi256ELi4ES3_EELb1ELb0ELb0ELb0ELb0ELb0ELb1ELb1EEEvNS_16Flash_fwd_paramsE)
        /*00e0*/ 	.short	0x0380
        /*00e2*/ 	.short	0x01d0


	//----- nvinfo : EIATTR_SW_WAR
	.align		4
.L_904:
        /*00e4*/ 	.byte	0x04, 0x36
        /*00e6*/ 	.short	(.L_906 - .L_905)
.L_905:
        /*00e8*/ 	.word	0x00000008
.L_906:


//--------------------- .nv.info._ZN5flash24flash_fwd_splitkv_kernelI23Flash_fwd_kernel_traitsILi32ELi64ELi256ELi4ELb0ELb0EN7cutlass10bfloat16_tE19Flash_kernel_traitsILi32ELi64ELi256ELi4ES3_EELb1ELb0ELb0ELb0ELb0ELb1ELb1ELb1EEEvNS_16Flash_fwd_paramsE --------------------------
	.section	.nv.info._ZN5flash24flash_fwd_splitkv_kernelI23Flash_fwd_kernel_traitsILi32ELi64ELi256ELi4ELb0ELb0EN7cutlass10bfloat16_tE19Flash_kernel_traitsILi32ELi64ELi256ELi4ES3_EELb1ELb0ELb0ELb0ELb0ELb1ELb1ELb1EEEvNS_16Flash_fwd_paramsE,"",@"SHT_CUDA_INFO"
	.sectionflags	@""
	.align	4


	//----- nvinfo : EIATTR_CUDA_API_VERSION
	.align		4
        /*0000*/ 	.byte	0x04, 0x37
        /*0002*/ 	.short	(.L_908 - .L_907)
.L_907:
        /*0004*/ 	.word	0x00000082


	//----- nvinfo : EIATTR_KPARAM_INFO
	.align		4
.L_908:
        /*0008*/ 	.byte	0x04, 0x17
        /*000a*/ 	.short	(.L_910 - .L_909)
.L_909:
        /*000c*/ 	.word	0x00000000
        /*0010*/ 	.short	0x0000
        /*0012*/ 	.short	0x0000
        /*0014*/ 	.byte	0x00, 0xf0, 0x41, 0x07


	//----- nvinfo : EIATTR_SPARSE_MMA_MASK
	.align		4
.L_910:
        /*0018*/ 	.byte	0x03, 0x50
        /*001a*/ 	.short	0x0000


	//----- nvinfo : EIATTR_MAXREG_COUNT
	.align		4
        /*001c*/ 	.byte	0x03, 0x1b
        /*001e*/ 	.short	0x00ff


	//----- nvinfo : EIATTR_NUM_BARRIERS
	.align		4
        /*0020*/ 	.byte	0x02, 0x4c
        /*0022*/ 	.byte	0x01
	.zero		1


	//----- nvinfo : EIATTR_MERCURY_ISA_VERSION
	.align		4
        /*0024*/ 	.byte	0x03, 0x5f
        /*0026*/ 	.short	0x0101


	//----- nvinfo : EIATTR_COOP_GROUP_MASK_REGIDS
	.align		4
        /*0028*/ 	.byte	0x04, 0x29
        /*002a*/ 	.short	(.L_912 - .L_911)


	//   ....[0]....
.L_911:
        /*002c*/ 	.word	0xffffffff


	//   ....[1]....
        /*0030*/ 	.word	0xffffffff


	//   ....[2]....
        /*0034*/ 	.word	0xffffffff


	//   ....[3]....
        /*0038*/ 	.word	0xffffffff


	//   ....[4]....
        /*003c*/ 	.word	0xffffffff


	//   ....[5]....
        /*0040*/ 	.word	0xffffffff


	//   ....[6]....
        /*0044*/ 	.word	0xffffffff


	//   ....[7]....
        /*0048*/ 	.word	0xffffffff


	//   ....[8]....
        /*004c*/ 	.word	0xffffffff


	//   ....[9]....
        /*0050*/ 	.word	0xffffffff


	//   ....[10]....
        /*0054*/ 	.word	0xffffffff


	//   ....[11]....
        /*0058*/ 	.word	0xffffffff


	//   ....[12]....
        /*005c*/ 	.word	0xffffffff


	//   ....[13]....
        /*0060*/ 	.word	0xffffffff


	//   ....[14]....
        /*0064*/ 	.word	0xffffffff


	//   ....[15]....
        /*0068*/ 	.word	0xffffffff


	//----- nvinfo : EIATTR_COOP_GROUP_INSTR_OFFSETS
	.align		4
.L_912:
        /*006c*/ 	.byte	0x04, 0x28
        /*006e*/ 	.short	(.L_914 - .L_913)


	//   ....[0]....
.L_913:
        /*0070*/ 	.word	0x0000de50


	//   ....[1]....
        /*0074*/ 	.word	0x0000def0


	//   ....[2]....
        /*0078*/ 	.word	0x0000ef60


	//   ....[3]....
        /*007c*/ 	.word	0x0000efc0


	//   ....[4]....
        /*0080*/ 	.word	0x00014be0


	//   ....[5]....
        /*0084*/ 	.word	0x00014c00


	//   ....[6]....
        /*0088*/ 	.word	0x00014c20


	//   ....[7]....
        /*008c*/ 	.word	0x00014d60


	//   ....[8]....
        /*0090*/ 	.word	0x00019ed0


	//   ....[9]....
        /*0094*/ 	.word	0x00019ee0


	//   ....[10]....
        /*0098*/ 	.word	0x00019f10


	//   ....[11]....
        /*009c*/ 	.word	0x00019f20


	//   ....[12]....
        /*00a0*/ 	.word	0x0001c380


	//   ....[13]....
        /*00a4*/ 	.word	0x0001c3c0


	//   ....[14]....
        /*00a8*/ 	.word	0x0001c4a0


	//   ....[15]....
        /*00ac*/ 	.word	0x0001c4c0


	//----- nvinfo : EIATTR_VRC_CTA_INIT_COUNT
	.align		4
.L_914:
        /*00b0*/ 	.byte	0x02, 0x4a
	.zero		1
	.zero		1


	//----- nvinfo : EIATTR_EXIT_INSTR_OFFSETS
	.align		4
        /*00b4*/ 	.byte	0x04, 0x1c
        /*00b6*/ 	.short	(.L_916 - .L_915)


	//   ....[0]....
.L_915:
        /*00b8*/ 	.word	0x00000460


	//   ....[1]....
        /*00bc*/ 	.word	0x00000ae0


	//   ....[2]....
        /*00c0*/ 	.word	0x00000b10


	//   ....[3]....
        /*00c4*/ 	.word	0x0001cb60


	//   ....[4]....
        /*00c8*/ 	.word	0x0001cb80


	//----- nvinfo : EIATTR_CRS_STACK_SIZE
	.align		4
.L_916:
        /*00cc*/ 	.byte	0x04, 0x1e
        /*00ce*/ 	.short	(.L_918 - .L_917)
.L_917:
        /*00d0*/ 	.word	0x00000000


	//----- nvinfo : EIATTR_CBANK_PARAM_SIZE
	.align		4
.L_918:
        /*00d4*/ 	.byte	0x03, 0x19
        /*00d6*/ 	.short	0x01d0


	//----- nvinfo : EIATTR_PARAM_CBANK
	.align		4
        /*00d8*/ 	.byte	0x04, 0x0a
        /*00da*/ 	.short	(.L_920 - .L_919)
	.align		4
.L_919:
        /*00dc*/ 	.word	index@(.nv.constant0._ZN5flash24flash_fwd_splitkv_kernelI23Flash_fwd_kernel_traitsILi32ELi64ELi256ELi4ELb0ELb0EN7cutlass10bfloat16_tE19Flash_kernel_traitsILi32ELi64ELi256ELi4ES3_EELb1ELb0ELb0ELb0ELb0ELb1ELb1ELb1EEEvNS_16Flash_fwd_paramsE)
        /*00e0*/ 	.short	0x0380
        /*00e2*/ 	.short	0x01d0


	//----- nvinfo : EIATTR_SW_WAR
	.align		4
.L_920:
        /*00e4*/ 	.byte	0x04, 0x36
        /*00e6*/ 	.short	(.L_922 - .L_921)
.L_921:
        /*00e8*/ 	.word	0x00000008
.L_922:


//--------------------- .nv.info._ZN5flash24flash_fwd_splitkv_kernelI23Flash_fwd_kernel_traitsILi32ELi64ELi256ELi4ELb0ELb0EN7cutlass10bfloat16_tE19Flash_kernel_traitsILi32ELi64ELi256ELi4ES3_EELb1ELb0ELb0ELb1ELb1ELb0ELb0ELb0EEEvNS_16Flash_fwd_paramsE --------------------------
	.section	.nv.info._ZN5flash24flash_fwd_splitkv_kernelI23Flash_fwd_kernel_traitsILi32ELi64ELi256ELi4ELb0ELb0EN7cutlass10bfloat16_tE19Flash_kernel_traitsILi32ELi64ELi256ELi4ES3_EELb1ELb0ELb0ELb1ELb1ELb0ELb0ELb0EEEvNS_16Flash_fwd_paramsE,"",@"SHT_CUDA_INFO"
	.sectionflags	@""
	.align	4


	//----- nvinfo : EIATTR_CUDA_API_VERSION
	.align		4
        /*0000*/ 	.byte	0x04, 0x37
        /*0002*/ 	.short	(.L_924 - .L_923)
.L_923:
        /*0004*/ 	.word	0x00000082


	//----- nvinfo : EIATTR_KPARAM_INFO
	.align		4
.L_924:
        /*0008*/ 	.byte	0x04, 0x17
        /*000a*/ 	.short	(.L_926 - .L_925)
.L_925:
        /*000c*/ 	.word	0x00000000
        /*0010*/ 	.short	0x0000
        /*0012*/ 	.short	0x0000
        /*0014*/ 	.byte	0x00, 0xf0, 0x41, 0x07


	//----- nvinfo : EIATTR_SPARSE_MMA_MASK
	.align		4
.L_926:
        /*0018*/ 	.byte	0x03, 0x50
        /*001a*/ 	.short	0x0000


	//----- nvinfo : EIATTR_MAXREG_COUNT
	.align		4
        /*001c*/ 	.byte	0x03, 0x1b
        /*001e*/ 	.short	0x00ff


	//----- nvinfo : EIATTR_NUM_BARRIERS
	.align		4
        /*0020*/ 	.byte	0x02, 0x4c
        /*0022*/ 	.byte	0x01
	.zero		1


	//----- nvinfo : EIATTR_MERCURY_ISA_VERSION
	.align		4
        /*0024*/ 	.byte	0x03, 0x5f
        /*0026*/ 	.short	0x0101


	//----- nvinfo : EIATTR_COOP_GROUP_MASK_REGIDS
	.align		4
        /*0028*/ 	.byte	0x04, 0x29
        /*002a*/ 	.short	(.L_928 - .L_927)


	//   ....[0]....
.L_927:
        /*002c*/ 	.word	0xffffffff


	//   ....[1]....
        /*0030*/ 	.word	0xffffffff


	//   ....[2]....
        /*0034*/ 	.word	0xffffffff


	//   ....[3]....
        /*0038*/ 	.word	0xffffffff


	//   ....[4]....
        /*003c*/ 	.word	0xffffffff


	//   ....[5]....
        /*0040*/ 	.word	0xffffffff


	//   ....[6]....
        /*0044*/ 	.word	0xffffffff


	//   ....[7]....
        /*0048*/ 	.word	0xffffffff


	//   ....[8]....
        /*004c*/ 	.word	0xffffffff


	//   ....[9]....
        /*0050*/ 	.word	0xffffffff


	//   ....[10]....
        /*0054*/ 	.word	0xffffffff


	//   ....[11]....
        /*0058*/ 	.word	0xffffffff


	//----- nvinfo : EIATTR_COOP_GROUP_INSTR_OFFSETS
	.align		4
.L_928:
        /*005c*/ 	.byte	0x04, 0x28
        /*005e*/ 	.short	(.L_930 - .L_929)


	//   ....[0]....
.L_929:
        /*0060*/ 	.word	0x00003c60


	//   ....[1]....
        /*0064*/ 	.word	0x00003c90


	//   ....[2]....
        /*0068*/ 	.word	0x000042e0


	//   ....[3]....
        /*006c*/ 	.word	0x00004390


	//   ....[4]....
        /*0070*/ 	.word	0x00007b10


	//   ....[5]....
        /*0074*/ 	.word	0x00007b20


	//   ....[6]....
        /*0078*/ 	.word	0x00007b50


	//   ....[7]....
        /*007c*/ 	.word	0x00007b60


	//   ....[8]....
        /*0080*/ 	.word	0x00009fd0


	//   ....[9]....
        /*0084*/ 	.word	0x0000a010


	//   ....[10]....
        /*0088*/ 	.word	0x0000a0d0


	//   ....[11]....
        /*008c*/ 	.word	0x0000a100


	//----- nvinfo : EIATTR_VRC_CTA_INIT_COUNT
	.align		4
.L_930:
        /*0090*/ 	.byte	0x02, 0x4a
	.zero		1
	.zero		1


	//----- nvinfo : EIATTR_EXIT_INSTR_OFFSETS
	.align		4
        /*0094*/ 	.byte	0x04, 0x1c
        /*0096*/ 	.short	(.L_932 - .L_931)


	//   ....[0]....
.L_931:
        /*0098*/ 	.word	0x00000170


	//   ....[1]....
        /*009c*/ 	.word	0x00000580


	//   ....[2]....
        /*00a0*/ 	.word	0x000005b0


	//   ....[3]....
        /*00a4*/ 	.word	0x0000a7a0


	//----- nvinfo : EIATTR_CRS_STACK_SIZE
	.align		4
.L_932:
        /*00a8*/ 	.byte	0x04, 0x1e
        /*00aa*/ 	.short	(.L_934 - .L_933)
.L_933:
        /*00ac*/ 	.word	0x00000000


	//----- nvinfo : EIATTR_CBANK_PARAM_SIZE
	.align		4
.L_934:
        /*00b0*/ 	.byte	0x03, 0x19
        /*00b2*/ 	.short	0x01d0


	//----- nvinfo : EIATTR_PARAM_CBANK
	.align		4
        /*00b4*/ 	.byte	0x04, 0x0a
        /*00b6*/ 	.short	(.L_936 - .L_935)
	.align		4
.L_935:
        /*00b8*/ 	.word	index@(.nv.constant0._ZN5flash24flash_fwd_splitkv_kernelI23Flash_fwd_kernel_traitsILi32ELi64ELi256ELi4ELb0ELb0EN7cutlass10bfloat16_tE19Flash_kernel_traitsILi32ELi64ELi256ELi4ES3_EELb1ELb0ELb0ELb1ELb1ELb0ELb0ELb0EEEvNS_16Flash_fwd_paramsE)
        /*00bc*/ 	.short	0x0380
        /*00be*/ 	.short	0x01d0


	//----- nvinfo : EIATTR_SW_WAR
	.align		4
.L_936:
        /*00c0*/ 	.byte	0x04, 0x36
        /*00c2*/ 	.short	(.L_938 - .L_937)
.L_937:
        /*00c4*/ 	.word	0x00000008
.L_938:


//--------------------- .nv.info._ZN5flash24flash_fwd_splitkv_kernelI23Flash_fwd_kernel_traitsILi32ELi64ELi256ELi4ELb0ELb0EN7cutlass10bfloat16_tE19Flash_kernel_traitsILi32ELi64ELi256ELi4ES3_EELb1ELb0ELb0ELb1ELb1ELb1ELb0ELb0EEEvNS_16Flash_fwd_paramsE --------------------------
	.section	.nv.info._ZN5flash24flash_fwd_splitkv_kernelI23Flash_fwd_kernel_traitsILi32ELi64ELi256ELi4ELb0ELb0EN7cutlass10bfloat16_tE19Flash_kernel_traitsILi32ELi64ELi256ELi4ES3_EELb1ELb0ELb0ELb1ELb1ELb1ELb0ELb0EEEvNS_16Flash_fwd_paramsE,"",@"SHT_CUDA_INFO"
	.sectionflags	@""
	.align	4


	//----- nvinfo : EIATTR_CUDA_API_VERSION
	.align		4
        /*0000*/ 	.byte	0x04, 0x37
        /*0002*/ 	.short	(.L_940 - .L_939)
.L_939:
        /*0004*/ 	.word	0x00000082


	//----- nvinfo : EIATTR_KPARAM_INFO
	.align		4
.L_940:
        /*0008*/ 	.byte	0x04, 0x17
        /*000a*/ 	.short	(.L_942 - .L_941)
.L_941:
        /*000c*/ 	.word	0x00000000
        /*0010*/ 	.short	0x0000
        /*0012*/ 	.short	0x0000
        /*0014*/ 	.byte	0x00, 0xf0, 0x41, 0x07


	//----- nvinfo : EIATTR_SPARSE_MMA_MASK
	.align		4
.L_942:
        /*0018*/ 	.byte	0x03, 0x50
        /*001a*/ 	.short	0x0000


	//----- nvinfo : EIATTR_MAXREG_COUNT
	.align		4
        /*001c*/ 	.byte	0x03, 0x1b
        /*001e*/ 	.short	0x00ff


	//----- nvinfo : EIATTR_NUM_BARRIERS
	.align		4
        /*0020*/ 	.byte	0x02, 0x4c
        /*0022*/ 	.byte	0x01
	.zero		1


	//----- nvinfo : EIATTR_MERCURY_ISA_VERSION
	.align		4
        /*0024*/ 	.byte	0x03, 0x5f
        /*0026*/ 	.short	0x0101


	//----- nvinfo : EIATTR_COOP_GROUP_MASK_REGIDS
	.align		4
        /*0028*/ 	.byte	0x04, 0x29
        /*002a*/ 	.short	(.L_944 - .L_943)


	//   ....[0]....
.L_943:
        /*002c*/ 	.word	0xffffffff


	//   ....[1]....
        /*0030*/ 	.word	0xffffffff


	//   ....[2]....
        /*0034*/ 	.word	0xffffffff


	//   ....[3]....
        /*0038*/ 	.word	0xffffffff


	//   ....[4]....
        /*003c*/ 	.word	0xffffffff


	//   ....[5]....
        /*0040*/ 	.word	0xffffffff


	//   ....[6]....
        /*0044*/ 	.word	0xffffffff


	//   ....[7]....
        /*0048*/ 	.word	0xffffffff


	//   ....[8]....
        /*004c*/ 	.word	0xffffffff


	//   ....[9]....
        /*0050*/ 	.word	0xffffffff


	//   ....[10]....
        /*0054*/ 	.word	0xffffffff


	//   ....[11]....
        /*0058*/ 	.word	0xffffffff


	//----- nvinfo : EIATTR_COOP_GROUP_INSTR_OFFSETS
	.align		4
.L_944:
        /*005c*/ 	.byte	0x04, 0x28
        /*005e*/ 	.short	(.L_946 - .L_945)


	//   ....[0]....
.L_945:
        /*0060*/ 	.word	0x00004c40


	//   ....[1]....
        /*0064*/ 	.word	0x00004c70


	//   ....[2]....
        /*0068*/ 	.word	0x000052c0


	//   ....[3]....
        /*006c*/ 	.word	0x000053c0


	//   ....[4]....
        /*0070*/ 	.word	0x00009b10


	//   ....[5]....
        /*0074*/ 	.word	0x00009b30


	//   ....[6]....
        /*0078*/ 	.word	0x00009b60


	//   ....[7]....
        /*007c*/ 	.word	0x00009b70


	//   ....[8]....
        /*0080*/ 	.word	0x0000bfd0


	//   ....[9]....
        /*0084*/ 	.word	0x0000c010


	//   ....[10]....
        /*0088*/ 	.word	0x0000c0d0


	//   ....[11]....
        /*008c*/ 	.word	0x0000c100


	//----- nvinfo : EIATTR_VRC_CTA_INIT_COUNT
	.align		4
.L_946:
        /*0090*/ 	.byte	0x02, 0x4a
	.zero		1
	.zero		1


	//----- nvinfo : EIATTR_EXIT_INSTR_OFFSETS
	.align		4
        /*0094*/ 	.byte	0x04, 0x1c
        /*0096*/ 	.short	(.L_948 - .L_947)


	//   ....[0]....
.L_947:
        /*0098*/ 	.word	0x00000170


	//   ....[1]....
        /*009c*/ 	.word	0x00000580


	//   ....[2]....
        /*00a0*/ 	.word	0x000005b0


	//   ....[3]....
        /*00a4*/ 	.word	0x0000c7a0


	//----- nvinfo : EIATTR_CRS_STACK_SIZE
	.align		4
.L_948:
        /*00a8*/ 	.byte	0x04, 0x1e
        /*00aa*/ 	.short	(.L_950 - .L_949)
.L_949:
        /*00ac*/ 	.word	0x00000000


	//----- nvinfo : EIATTR_CBANK_PARAM_SIZE
	.align		4
.L_950:
        /*00b0*/ 	.byte	0x03, 0x19
        /*00b2*/ 	.short	0x01d0


	//----- nvinfo : EIATTR_PARAM_CBANK
	.align		4
        /*00b4*/ 	.byte	0x04, 0x0a
        /*00b6*/ 	.short	(.L_952 - .L_951)
	.align		4
.L_951:
        /*00b8*/ 	.word	index@(.nv.constant0._ZN5flash24flash_fwd_splitkv_kernelI23Flash_fwd_kernel_traitsILi32ELi64ELi256ELi4ELb0ELb0EN7cutlass10bfloat16_tE19Flash_kernel_traitsILi32ELi64ELi256ELi4ES3_EELb1ELb0ELb0ELb1ELb1ELb1ELb0ELb0EEEvNS_16Flash_fwd_paramsE)
        /*00bc*/ 	.short	0x0380
        /*00be*/ 	.short	0x01d0


	//----- nvinfo : EIATTR_SW_WAR
	.align		4
.L_952:
        /*00c0*/ 	.byte	0x04, 0x36
        /*00c2*/ 	.short	(.L_954 - .L_953)
.L_953:
        /*00c4*/ 	.word	0x00000008
.L_954:


//--------------------- .nv.info._ZN5flash24flash_fwd_splitkv_kernelI23Flash_fwd_kernel_traitsILi32ELi64ELi256ELi4ELb0ELb0EN7cutlass10bfloat16_tE19Flash_kernel_traitsILi32ELi64ELi256ELi4ES3_EELb1ELb0ELb0ELb1ELb1ELb0ELb1ELb0EEEvNS_16Flash_fwd_paramsE --------------------------
	.section	.nv.info._ZN5flash24flash_fwd_splitkv_kernelI23Flash_fwd_kernel_traitsILi32ELi64ELi256ELi4ELb0ELb0EN7cutlass10bfloat16_tE19Flash_kernel_traitsILi32ELi64ELi256ELi4ES3_EELb1ELb0ELb0ELb1ELb1ELb0ELb1ELb0EEEvNS_16Flash_fwd_paramsE,"",@"SHT_CUDA_INFO"
	.sectionflags	@""
	.align	4


	//----- nvinfo : EIATTR_CUDA_API_VERSION
	.align		4
        /*0000*/ 	.byte	0x04, 0x37
        /*0002*/ 	.short	(.L_956 - .L_955)
.L_955:
        /*0004*/ 	.word	0x00000082


	//----- nvinfo : EIATTR_KPARAM_INFO
	.align		4
.L_956:
        /*0008*/ 	.byte	0x04, 0x17
        /*000a*/ 	.short	(.L_958 - .L_957)
.L_957:
        /*000c*/ 	.word	0x00000000
        /*0010*/ 	.short	0x0000
        /*0012*/ 	.short	0x0000
        /*0014*/ 	.byte	0x00, 0xf0, 0x41, 0x07


	//----- nvinfo : EIATTR_SPARSE_MMA_MASK
	.align		4
.L_958:
        /*0018*/ 	.byte	0x03, 0x50
        /*001a*/ 	.short	0x0000


	//----- nvinfo : EIATTR_MAXREG_COUNT
	.align		4
        /*001c*/ 	.byte	0x03, 0x1b
        /*001e*/ 	.short	0x00ff


	//----- nvinfo : EIATTR_NUM_BARRIERS
	.align		4
        /*0020*/ 	.byte	0x02, 0x4c
        /*0022*/ 	.byte	0x01
	.zero		1


	//----- nvinfo : EIATTR_MERCURY_ISA_VERSION
	.align		4
        /*0024*/ 	.byte	0x03, 0x5f
        /*0026*/ 	.short	0x0101


	//----- nvinfo : EIATTR_COOP_GROUP_MASK_REGIDS
	.align		4
        /*0028*/ 	.byte	0x04, 0x29
        /*002a*/ 	.short	(.L_960 - .L_959)


	//   ....[0]....
.L_959:
        /*002c*/ 	.word	0xffffffff


	//   ....[1]....
        /*0030*/ 	.word	0xffffffff


	//   ....[2]....
        /*0034*/ 	.word	0xffffffff


	//   ....[3]....
        /*0038*/ 	.word	0xffffffff


	//   ....[4]....
        /*003c*/ 	.word	0xffffffff


	//   ....[5]....
        /*0040*/ 	.word	0xffffffff


	//   ....[6]....
        /*0044*/ 	.word	0xffffffff


	//   ....[7]....
        /*0048*/ 	.word	0xffffffff


	//   ....[8]....
        /*004c*/ 	.word	0xffffffff


	//   ....[9]....
        /*0050*/ 	.word	0xffffffff


	//   ....[10]....
        /*0054*/ 	.word	0xffffffff


	//   ....[11]....
        /*0058*/ 	.word	0xffffffff


	//----- nvinfo : EIATTR_COOP_GROUP_INSTR_OFFSETS
	.align		4
.L_960:
        /*005c*/ 	.byte	0x04, 0x28
        /*005e*/ 	.short	(.L_962 - .L_961)


	//   ....[0]....
.L_961:
        /*0060*/ 	.word	0x00003f70


	//   ....[1]....
        /*0064*/ 	.word	0x00003fa0


	//   ....[2]....
        /*0068*/ 	.word	0x000045f0


	//   ....[3]....
        /*006c*/ 	.word	0x00004700


	//   ....[4]....
        /*0070*/ 	.word	0x00007e90


	//   ....[5]....
        /*0074*/ 	.word	0x00007ea0


	//   ....[6]....
        /*0078*/ 	.word	0x00007ed0


	//   ....[7]....
        /*007c*/ 	.word	0x00007ee0


	//   ....[8]....
        /*0080*/ 	.word	0x0000a340


	//   ....[9]....
        /*0084*/ 	.word	0x0000a380


	//   ....[10]....
        /*0088*/ 	.word	0x0000a440


	//   ....[11]....
        /*008c*/ 	.word	0x0000a460


	//----- nvinfo : EIATTR_VRC_CTA_INIT_COUNT
	.align		4
.L_962:
        /*0090*/ 	.byte	0x02, 0x4a
	.zero		1
	.zero		1


	//----- nvinfo : EIATTR_EXIT_INSTR_OFFSETS
	.align		4
        /*0094*/ 	.byte	0x04, 0x1c
        /*0096*/ 	.short	(.L_964 - .L_963)


	//   ....[0]....
.L_963:
        /*0098*/ 	.word	0x00000290


	//   ....[1]....
        /*009c*/ 	.word	0x00000880


	//   ....[2]....
        /*00a0*/ 	.word	0x000008b0


	//   ....[3]....
        /*00a4*/ 	.word	0x0000aa20


	//----- nvinfo : EIATTR_CRS_STACK_SIZE
	.align		4
.L_964:
        /*00a8*/ 	.byte	0x04, 0x1e
        /*00aa*/ 	.short	(.L_966 - .L_965)
.L_965:
        /*00ac*/ 	.word	0x00000000


	//----- nvinfo : EIATTR_CBANK_PARAM_SIZE
	.align		4
.L_966:
        /*00b0*/ 	.byte	0x03, 0x19
        /*00b2*/ 	.short	0x01d0


	//----- nvinfo : EIATTR_PARAM_CBANK
	.align		4
        /*00b4*/ 	.byte	0x04, 0x0a
        /*00b6*/ 	.short	(.L_968 - .L_967)
	.align		4
.L_967:
        /*00b8*/ 	.word	index@(.nv.constant0._ZN5flash24flash_fwd_splitkv_kernelI23Flash_fwd_kernel_traitsILi32ELi64ELi256ELi4ELb0ELb0EN7cutlass10bfloat16_tE19Flash_kernel_traitsILi32ELi64ELi256ELi4ES3_EELb1ELb0ELb0ELb1ELb1ELb0ELb1ELb0EEEvNS_16Flash_fwd_paramsE)
        /*00bc*/ 	.short	0x0380
        /*00be*/ 	.short	0x01d0


	//----- nvinfo : EIATTR_SW_WAR
	.align		4
.L_968:
        /*00c0*/ 	.byte	0x04, 0x36
        /*00c2*/ 	.short	(.L_970 - .L_969)
.L_969:
        /*00c4*/ 	.word	0x00000008
.L_970:


//--------------------- .nv.info._ZN5flash24flash_fwd_splitkv_kernelI23Flash_fwd_kernel_traitsILi32ELi64ELi256ELi4ELb0ELb0EN7cutlass10bfloat16_tE19Flash_kernel_traitsILi32ELi64ELi256ELi4ES3_EELb1ELb0ELb0ELb1ELb1ELb1ELb1ELb0EEEvNS_16Flash_fwd_paramsE --------------------------
	.section	.nv.info._ZN5flash24flash_fwd_splitkv_kernelI23Flash_fwd_kernel_traitsILi32ELi64ELi256ELi4ELb0ELb0EN7cutlass10bfloat16_tE19Flash_kernel_traitsILi32ELi64ELi256ELi4ES3_EELb1ELb0ELb0ELb1ELb1ELb1ELb1ELb0EEEvNS_16Flash_fwd_paramsE,"",@"SHT_CUDA_INFO"
	.sectionflags	@""
	.align	4


	//----- nvinfo : EIATTR_CUDA_API_VERSION
	.align		4
        /*0000*/ 	.byte	0x04, 0x37
        /*0002*/ 	.short	(.L_972 - .L_971)
.L_971:
        /*0004*/ 	.word	0x00000082


	//----- nvinfo : EIATTR_KPARAM_INFO
	.align		4
.L_972:
        /*0008*/ 	.byte	0x04, 0x17
        /*000a*/ 	.short	(.L_974 - .L_973)
.L_973:
        /*000c*/ 	.word	0x00000000
        /*0010*/ 	.short	0x0000
        /*0012*/ 	.short	0x0000
        /*0014*/ 	.byte	0x00, 0xf0, 0x41, 0x07


	//----- nvinfo : EIATTR_SPARSE_MMA_MASK
	.align		4
.L_974:
        /*0018*/ 	.byte	0x03, 0x50
        /*001a*/ 	.short	0x0000


	//----- nvinfo : EIATTR_MAXREG_COUNT
	.align		4
        /*001c*/ 	.byte	0x03, 0x1b
        /*001e*/ 	.short	0x00ff


	//----- nvinfo : EIATTR_NUM_BARRIERS
	.align		4
        /*0020*/ 	.byte	0x02, 0x4c
        /*0022*/ 	.byte	0x01
	.zero		1


	//----- nvinfo : EIATTR_MERCURY_ISA_VERSION
	.align		4
        /*0024*/ 	.byte	0x03, 0x5f
        /*0026*/ 	.short	0x0101


	//----- nvinfo : EIATTR_COOP_GROUP_MASK_REGIDS
	.align		4
        /*0028*/ 	.byte	0x04, 0x29
        /*002a*/ 	.short	(.L_976 - .L_975)


	//   ....[0]....
.L_975:
        /*002c*/ 	.word	0xffffffff


	//   ....[1]....
        /*0030*/ 	.word	0xffffffff


	//   ....[2]....
        /*0034*/ 	.word	0xffffffff


	//   ....[3]....
        /*0038*/ 	.word	0xffffffff


	//   ....[4]....
        /*003c*/ 	.word	0xffffffff


	//   ....[5]....
        /*0040*/ 	.word	0xffffffff


	//   ....[6]....
        /*0044*/ 	.word	0xffffffff


	//   ....[7]....
        /*0048*/ 	.word	0xffffffff


	//   ....[8]....
        /*004c*/ 	.word	0xffffffff


	//   ....[9]....
        /*0050*/ 	.word	0xffffffff


	//   ....[10]....
        /*0054*/ 	.word	0xffffffff


	//   ....[11]....
        /*0058*/ 	.word	0xffffffff


	//----- nvinfo : EIATTR_COOP_GROUP_INSTR_OFFSETS
	.align		4
.L_976:
        /*005c*/ 	.byte	0x04, 0x28
        /*005e*/ 	.short	(.L_978 - .L_977)


	//   ....[0]....
.L_977:
        /*0060*/ 	.word	0x00005090


	//   ....[1]....
        /*0064*/ 	.word	0x000050b0


	//   ....[2]....
        /*0068*/ 	.word	0x00005820


	//   ....[3]....
        /*006c*/ 	.word	0x00005880


	//   ....[4]....
        /*0070*/ 	.word	0x0000a010


	//   ....[5]....
        /*0074*/ 	.word	0x0000a020


	//   ....[6]....
        /*0078*/ 	.word	0x0000a050


	//   ....[7]....
        /*007c*/ 	.word	0x0000a060


	//   ....[8]....
        /*0080*/ 	.word	0x0000c4c0


	//   ....[9]....
        /*0084*/ 	.word	0x0000c500


	//   ....[10]....
        /*0088*/ 	.word	0x0000c5d0


	//   ....[11]....
        /*008c*/ 	.word	0x0000c5f0


	//----- nvinfo : EIATTR_VRC_CTA_INIT_COUNT
	.align		4
.L_978:
        /*0090*/ 	.byte	0x02, 0x4a
	.zero		1
	.zero		1


	//----- nvinfo : EIATTR_EXIT_INSTR_OFFSETS
	.align		4
        /*0094*/ 	.byte	0x04, 0x1c
        /*0096*/ 	.short	(.L_980 - .L_979)


	//   ....[0]....
.L_979:
        /*0098*/ 	.word	0x00000290


	//   ....[1]....
        /*009c*/ 	.word	0x00000880


	//   ....[2]....
        /*00a0*/ 	.word	0x000008b0


	//   ....[3]....
        /*00a4*/ 	.word	0x0000cba0


	//----- nvinfo : EIATTR_CRS_STACK_SIZE
	.align		4
.L_980:
        /*00a8*/ 	.byte	0x04, 0x1e
        /*00aa*/ 	.short	(.L_982 - .L_981)
.L_981:
        /*00ac*/ 	.word	0x00000000


	//----- nvinfo : EIATTR_CBANK_PARAM_SIZE
	.align		4
.L_982:
        /*00b0*/ 	.byte	0x03, 0x19
        /*00b2*/ 	.short	0x01d0


	//----- nvinfo : EIATTR_PARAM_CBANK
	.align		4
        /*00b4*/ 	.byte	0x04, 0x0a
        /*00b6*/ 	.short	(.L_984 - .L_983)
	.align		4
.L_983:
        /*00b8*/ 	.word	index@(.nv.constant0._ZN5flash24flash_fwd_splitkv_kernelI23Flash_fwd_kernel_traitsILi32ELi64ELi256ELi4ELb0ELb0EN7cutlass10bfloat16_tE19Flash_kernel_traitsILi32ELi64ELi256ELi4ES3_EELb1ELb0ELb0ELb1ELb1ELb1ELb1ELb0EEEvNS_16Flash_fwd_paramsE)
        /*00bc*/ 	.short	0x0380
        /*00be*/ 	.short	0x01d0


	//----- nvinfo : EIATTR_SW_WAR
	.align		4
.L_984:
        /*00c0*/ 	.byte	0x04, 0x36
        /*00c2*/ 	.short	(.L_986 - .L_985)
.L_985:
        /*00c4*/ 	.word	0x00000008
.L_986:


//--------------------- .nv.info._ZN5flash24flash_fwd_splitkv_kernelI23Flash_fwd_kernel_traitsILi32ELi64ELi256ELi4ELb0ELb0EN7cutlass10bfloat16_tE19Flash_kernel_traitsILi32ELi64ELi256ELi4ES3_EELb1ELb0ELb0ELb0ELb1ELb0ELb0ELb0EEEvNS_16Flash_fwd_paramsE --------------------------
	.section	.nv.info._ZN5flash24flash_fwd_splitkv_kernelI23Flash_fwd_kernel_traitsILi32ELi64ELi256ELi4ELb0ELb0EN7cutlass10bfloat16_tE19Flash_kernel_traitsILi32ELi64ELi256ELi4ES3_EELb1ELb0ELb0ELb0ELb1ELb0ELb0ELb0EEEvNS_16Flash_fwd_paramsE,"",@"SHT_CUDA_INFO"
	.sectionflags	@""
	.align	4


	//----- nvinfo : EIATTR_CUDA_API_VERSION
	.align		4
        /*0000*/ 	.byte	0x04, 0x37
        /*0002*/ 	.short	(.L_988 - .L_987)
.L_987:
        /*0004*/ 	.word	0x00000082


	//----- nvinfo : EIATTR_KPARAM_INFO
	.align		4
.L_988:
        /*0008*/ 	.byte	0x04, 0x17
        /*000a*/ 	.short	(.L_990 - .L_989)
.L_989:
        /*000c*/ 	.word	0x00000000
        /*0010*/ 	.short	0x0000
        /*0012*/ 	.short	0x0000
        /*0014*/ 	.byte	0x00, 0xf0, 0x41, 0x07


	//----- nvinfo : EIATTR_SPARSE_MMA_MASK
	.align		4
.L_990:
        /*0018*/ 	.byte	0x03, 0x50
        /*001a*/ 	.short	0x0000


	//----- nvinfo : EIATTR_MAXREG_COUNT
	.align		4
        /*001c*/ 	.byte	0x03, 0x1b
        /*001e*/ 	.short	0x00ff


	//----- nvinfo : EIATTR_NUM_BARRIERS
	.align		4
        /*0020*/ 	.byte	0x02, 0x4c
        /*0022*/ 	.byte	0x01
	.zero		1


	//----- nvinfo : EIATTR_MERCURY_ISA_VERSION
	.align		4
        /*0024*/ 	.byte	0x03, 0x5f
        /*0026*/ 	.short	0x0101


	//----- nvinfo : EIATTR_COOP_GROUP_MASK_REGIDS
	.align		4
        /*0028*/ 	.byte	0x04, 0x29
        /*002a*/ 	.short	(.L_992 - .L_991)


	//   ....[0]....
.L_991:
        /*002c*/ 	.word	0xffffffff


	//   ....[1]....
        /*0030*/ 	.word	0xffffffff


	//   ....[2]....
        /*0034*/ 	.word	0xffffffff


	//   ....[3]....
        /*0038*/ 	.word	0xffffffff


	//   ....[4]....
        /*003c*/ 	.word	0xffffffff


	//   ....[5]....
        /*0040*/ 	.word	0xffffffff


	//   ....[6]....
        /*0044*/ 	.word	0xffffffff


	//   ....[7]....
        /*0048*/ 	.word	0xffffffff


	//   ....[8]....
        /*004c*/ 	.word	0xffffffff


	//   ....[9]....
        /*0050*/ 	.word	0xffffffff


	//   ....[10]....
        /*0054*/ 	.word	0xffffffff


	//   ....[11]....
        /*0058*/ 	.word	0xffffffff


	//   ....[12]....
        /*005c*/ 	.word	0xffffffff


	//   ....[13]....
        /*0060*/ 	.word	0xffffffff


	//   ....[14]....
        /*0064*/ 	.word	0xffffffff


	//   ....[15]....
        /*0068*/ 	.word	0xffffffff


	//----- nvinfo : EIATTR_COOP_GROUP_INSTR_OFFSETS
	.align		4
.L_992:
        /*006c*/ 	.byte	0x04, 0x28
        /*006e*/ 	.short	(.L_994 - .L_993)


	//   ....[0]....
.L_993:
        /*0070*/ 	.word	0x00003e20


	//   ....[1]....
        /*0074*/ 	.word	0x00003e80


	//   ....[2]....
        /*0078*/ 	.word	0x00004e90


	//   ....[3]....
        /*007c*/ 	.word	0x00004f30


	//   ....[4]....
        /*0080*/ 	.word	0x00009410


	//   ....[5]....
        /*0084*/ 	.word	0x00009440


	//   ....[6]....
        /*0088*/ 	.word	0x00009a70


	//   ....[7]....
        /*008c*/ 	.word	0x00009ae0


	//   ....[8]....
        /*0090*/ 	.word	0x0000d2d0


	//   ....[9]....
        /*0094*/ 	.word	0x0000d2f0


	//   ....[10]....
        /*0098*/ 	.word	0x0000d320


	//   ....[11]....
        /*009c*/ 	.word	0x0000d330


	//   ....[12]....
        /*00a0*/ 	.word	0x0000f770


	//   ....[13]....
        /*00a4*/ 	.word	0x0000f7f0


	//   ....[14]....
        /*00a8*/ 	.word	0x0000f820


	//   ....[15]....
        /*00ac*/ 	.word	0x0000f850


	//----- nvinfo : EIATTR_VRC_CTA_INIT_COUNT
	.align		4
.L_994:
        /*00b0*/ 	.byte	0x02, 0x4a
	.zero		1
	.zero		1


	//----- nvinfo : EIATTR_EXIT_INSTR_OFFSETS
	.align		4
        /*00b4*/ 	.byte	0x04, 0x1c
        /*00b6*/ 	.short	(.L_996 - .L_995)


	//   ....[0]....
.L_995:
        /*00b8*/ 	.word	0x00000340


	//   ....[1]....
        /*00bc*/ 	.word	0x00000890


	//   ....[2]....
        /*00c0*/ 	.word	0x000008c0


	//   ....[3]....
        /*00c4*/ 	.word	0x0000fff0


	//   ....[4]....
        /*00c8*/ 	.word	0x000100c0


	//----- nvinfo : EIATTR_CRS_STACK_SIZE
	.align		4
.L_996:
        /*00cc*/ 	.byte	0x04, 0x1e
        /*00ce*/ 	.short	(.L_998 - .L_997)
.L_997:
        /*00d0*/ 	.word	0x00000000


	//----- nvinfo : EIATTR_CBANK_PARAM_SIZE
	.align		4
.L_998:
        /*00d4*/ 	.byte	0x03, 0x19
        /*00d6*/ 	.short	0x01d0


	//----- nvinfo : EIATTR_PARAM_CBANK
	.align		4
        /*00d8*/ 	.byte	0x04, 0x0a
        /*00da*/ 	.short	(.L_1000 - .L_999)
	.align		4
.L_999:
        /*00dc*/ 	.word	index@(.nv.constant0._ZN5flash24flash_fwd_splitkv_kernelI23Flash_fwd_kernel_traitsILi32ELi64ELi256ELi4ELb0ELb0EN7cutlass10bfloat16_tE19Flash_kernel_traitsILi32ELi64ELi256ELi4ES3_EELb1ELb0ELb0ELb0ELb1ELb0ELb0ELb0EEEvNS_16Flash_fwd_paramsE)
        /*00e0*/ 	.short	0x0380
        /*00e2*/ 	.short	0x01d0


	//----- nvinfo : EIATTR_SW_WAR
	.align		4
.L_1000:
        /*00e4*/ 	.byte	0x04, 0x36
        /*00e6*/ 	.short	(.L_1002 - .L_1001)
.L_1001:
        /*00e8*/ 	.word	0x00000008
.L_1002:


//--------------------- .nv.info._ZN5flash24flash_fwd_splitkv_kernelI23Flash_fwd_kernel_traitsILi32ELi64ELi256ELi4ELb0ELb0EN7cutlass10bfloat16_tE19Flash_kernel_traitsILi32ELi64ELi256ELi4ES3_EELb1ELb0ELb0ELb0ELb1ELb1ELb0ELb0EEEvNS_16Flash_fwd_paramsE --------------------------
	.section	.nv.info._ZN5flash24flash_fwd_splitkv_kernelI23Flash_fwd_kernel_traitsILi32ELi64ELi256ELi4ELb0ELb0EN7cutlass10bfloat16_tE19Flash_kernel_traitsILi32ELi64ELi256ELi4ES3_EELb1ELb0ELb0ELb0ELb1ELb1ELb0ELb0EEEvNS_16Flash_fwd_paramsE,"",@"SHT_CUDA_INFO"
	.sectionflags	@""
	.align	4


	//----- nvinfo : EIATTR_CUDA_API_VERSION
	.align		4
        /*0000*/ 	.byte	0x04, 0x37
        /*0002*/ 	.short	(.L_1004 - .L_1003)
.L_1003:
        /*0004*/ 	.word	0x00000082


	//----- nvinfo : EIATTR_KPARAM_INFO
	.align		4
.L_1004:
        /*0008*/ 	.byte	0x04, 0x17
        /*000a*/ 	.short	(.L_1006 - .L_1005)
.L_1005:
        /*000c*/ 	.word	0x00000000
        /*0010*/ 	.short	0x0000
        /*0012*/ 	.short	0x0000
        /*0014*/ 	.byte	0x00, 0xf0, 0x41, 0x07


	//----- nvinfo : EIATTR_SPARSE_MMA_MASK
	.align		4
.L_1006:
        /*0018*/ 	.byte	0x03, 0x50
        /*001a*/ 	.short	0x0000


	//----- nvinfo : EIATTR_MAXREG_COUNT
	.align		4
        /*001c*/ 	.byte	0x03, 0x1b
        /*001e*/ 	.short	0x00ff


	//----- nvinfo : EIATTR_NUM_BARRIERS
	.align		4
        /*0020*/ 	.byte	0x02, 0x4c
        /*0022*/ 	.byte	0x01
	.zero		1


	//----- nvinfo : EIATTR_ANNOTATIONS
	.align		4
        /*0024*/ 	.byte	0x04, 0x55
        /*0026*/ 	.short	(.L_1008 - .L_1007)


	//   ....[0]....
.L_1007:
        /*0028*/ 	.word	0x00000001
        /*002c*/ 	.byte	0x70, 0x16, 0x00, 0x00, 0x01, 0x00, 0x00, 0x00, 0x30, 0x17, 0x00, 0x00, 0x01, 0x00, 0x00, 0x00
        /*003c*/ 	.byte	0x60, 0x7d, 0x00, 0x00, 0x01, 0x00, 0x00, 0x00, 0x50, 0xae, 0x00, 0x00, 0x01, 0x00, 0x00, 0x00
        /*004c*/ 	.byte	0x40, 0x2a, 0x01, 0x00


	//----- nvinfo : EIATTR_MERCURY_ISA_VERSION
	.align		4
.L_1008:
        /*0050*/ 	.byte	0x03, 0x5f
        /*0052*/ 	.short	0x0101


	//----- nvinfo : EIATTR_COOP_GROUP_MASK_REGIDS
	.align		4
        /*0054*/ 	.byte	0x04, 0x29
        /*0056*/ 	.short	(.L_1010 - .L_1009)


	//   ....[0]....
.L_1009:
        /*0058*/ 	.word	0xffffffff


	//   ....[1]....
        /*005c*/ 	.word	0xffffffff


	//   ....[2]....
        /*0060*/ 	.word	0xffffffff


	//   ....[3]....
        /*0064*/ 	.word	0xffffffff


	//   ....[4]....
        /*0068*/ 	.word	0xffffffff


	//   ....[5]....
        /*006c*/ 	.word	0xffffffff


	//   ....[6]....
        /*0070*/ 	.word	0xffffffff


	//   ....[7]....
        /*0074*/ 	.word	0xffffffff


	//   ....[8]....
        /*0078*/ 	.word	0xffffffff


	//   ....[9]....
        /*007c*/ 	.word	0xffffffff


	//   ....[10]....
        /*0080*/ 	.word	0xffffffff


	//   ....[11]....
        /*0084*/ 	.word	0xffffffff


	//   ....[12]....
        /*0088*/ 	.word	0xffffffff


	//   ....[13]....
        /*008c*/ 	.word	0xffffffff


	//   ....[14]....
        /*0090*/ 	.word	0xffffffff


	//   ....[15]....
        /*0094*/ 	.word	0xffffffff


	//----- nvinfo : EIATTR_COOP_GROUP_INSTR_OFFSETS
	.align		4
.L_1010:
        /*0098*/ 	.byte	0x04, 0x28
        /*009a*/ 	.short	(.L_1012 - .L_1011)


	//   ....[0]....
.L_1011:
        /*009c*/ 	.word	0x00005010


	//   ....[1]....
        /*00a0*/ 	.word	0x00005060


	//   ....[2]....
        /*00a4*/ 	.word	0x00005e10


	//   ....[3]....
        /*00a8*/ 	.word	0x00005ea0


	//   ....[4]....
        /*00ac*/ 	.word	0x0000b700


	//   ....[5]....
        /*00b0*/ 	.word	0x0000b720


	//   ....[6]....
        /*00b4*/ 	.word	0x0000bd00


	//   ....[7]....
        /*00b8*/ 	.word	0x0000bd70


	//   ....[8]....
        /*00bc*/ 	.word	0x000105b0


	//   ....[9]....
        /*00c0*/ 	.word	0x000105d0


	//   ....[10]....
        /*00c4*/ 	.word	0x00010600


	//   ....[11]....
        /*00c8*/ 	.word	0x00010610


	//   ....[12]....
        /*00cc*/ 	.word	0x00012a80


	//   ....[13]....
        /*00d0*/ 	.word	0x00012ab0


	//   ....[14]....
        /*00d4*/ 	.word	0x00012b60


	//   ....[15]....
        /*00d8*/ 	.word	0x00012b90


	//----- nvinfo : EIATTR_VRC_CTA_INIT_COUNT
	.align		4
.L_1012:
        /*00dc*/ 	.byte	0x02, 0x4a
	.zero		1
	.zero		1


	//----- nvinfo : EIATTR_EXIT_INSTR_OFFSETS
	.align		4
        /*00e0*/ 	.byte	0x04, 0x1c
        /*00e2*/ 	.short	(.L_1014 - .L_1013)


	//   ....[0]....
.L_1013:
        /*00e4*/ 	.word	0x00000350


	//   ....[1]....
        /*00e8*/ 	.word	0x000008a0


	//   ....[2]....
        /*00ec*/ 	.word	0x000008d0


	//   ....[3]....
        /*00f0*/ 	.word	0x00013310


	//   ....[4]....
        /*00f4*/ 	.word	0x000133d0


	//----- nvinfo : EIATTR_CRS_STACK_SIZE
	.align		4
.L_1014:
        /*00f8*/ 	.byte	0x04, 0x1e
        /*00fa*/ 	.short	(.L_1016 - .L_1015)
.L_1015:
        /*00fc*/ 	.word	0x00000000


	//----- nvinfo : EIATTR_CBANK_PARAM_SIZE
	.align		4
.L_1016:
        /*0100*/ 	.byte	0x03, 0x19
        /*0102*/ 	.short	0x01d0


	//----- nvinfo : EIATTR_PARAM_CBANK
	.align		4
        /*0104*/ 	.byte	0x04, 0x0a
        /*0106*/ 	.short	(.L_1018 - .L_1017)
	.align		4
.L_1017:
        /*0108*/ 	.word	index@(.nv.constant0._ZN5flash24flash_fwd_splitkv_kernelI23Flash_fwd_kernel_traitsILi32ELi64ELi256ELi4ELb0ELb0EN7cutlass10bfloat16_tE19Flash_kernel_traitsILi32ELi64ELi256ELi4ES3_EELb1ELb0ELb0ELb0ELb1ELb1ELb0ELb0EEEvNS_16Flash_fwd_paramsE)
        /*010c*/ 	.short	0x0380
        /*010e*/ 	.short	0x01d0


	//----- nvinfo : EIATTR_SW_WAR
	.align		4
.L_1018:
        /*0110*/ 	.byte	0x04, 0x36
        /*0112*/ 	.short	(.L_1020 - .L_1019)
.L_1019:
        /*0114*/ 	.word	0x00000008
.L_1020:


//--------------------- .nv.info._ZN5flash24flash_fwd_splitkv_kernelI23Flash_fwd_kernel_traitsILi32ELi64ELi256ELi4ELb0ELb0EN7cutlass10bfloat16_tE19Flash_kernel_traitsILi32ELi64ELi256ELi4ES3_EELb1ELb0ELb1ELb0ELb0ELb0ELb0ELb0EEEvNS_16Flash_fwd_paramsE --------------------------
	.section	.nv.info._ZN5flash24flash_fwd_splitkv_kernelI23Flash_fwd_kernel_traitsILi32ELi64ELi256ELi4ELb0ELb0EN7cutlass10bfloat16_tE19Flash_kernel_traitsILi32ELi64ELi256ELi4ES3_EELb1ELb0ELb1ELb0ELb0ELb0ELb0ELb0EEEvNS_16Flash_fwd_paramsE,"",@"SHT_CUDA_INFO"
	.sectionflags	@""
	.align	4


	//----- nvinfo : EIATTR_CUDA_API_VERSION
	.align		4
        /*0000*/ 	.byte	0x04, 0x37
        /*0002*/ 	.short	(.L_1022 - .L_1021)
.L_1021:
        /*0004*/ 	.word	0x00000082


	//----- nvinfo : EIATTR_KPARAM_INFO
	.align		4
.L_1022:
        /*0008*/ 	.byte	0x04, 0x17
        /*000a*/ 	.short	(.L_1024 - .L_1023)
.L_1023:
        /*000c*/ 	.word	0x00000000
        /*0010*/ 	.short	0x0000
        /*0012*/ 	.short	0x0000
        /*0014*/ 	.byte	0x00, 0xf0, 0x41, 0x07


	//----- nvinfo : EIATTR_SPARSE_MMA_MASK
	.align		4
.L_1024:
        /*0018*/ 	.byte	0x03, 0x50
        /*001a*/ 	.short	0x0000


	//----- nvinfo : EIATTR_MAXREG_COUNT
	.align		4
        /*001c*/ 	.byte	0x03, 0x1b
        /*001e*/ 	.short	0x00ff


	//----- nvinfo : EIATTR_NUM_BARRIERS
	.align		4
        /*0020*/ 	.byte	0x02, 0x4c
        /*0022*/ 	.byte	0x01
	.zero		1


	//----- nvinfo : EIATTR_MERCURY_ISA_VERSION
	.align		4
        /*0024*/ 	.byte	0x03, 0x5f
        /*0026*/ 	.short	0x0101


	//----- nvinfo : EIATTR_INT_WARP_WIDE_INSTR_OFFSETS
	.align		4
        /*0028*/ 	.byte	0x04, 0x31
        /*002a*/ 	.short	(.L_1026 - .L_1025)


	//   ....[0]....
.L_1025:
        /*002c*/ 	.word	0x00006020


	//   ....[1]....
        /*0030*/ 	.word	0x000090c0


	//----- nvinfo : EIATTR_COOP_GROUP_MASK_REGIDS
	.align		4
.L_1026:
        /*0034*/ 	.byte	0x04, 0x29
        /*0036*/ 	.short	(.L_1028 - .L_1027)


	//   ....[0]....
.L_1027:
        /*0038*/ 	.word	0xffffffff


	//   ....[1]....
        /*003c*/ 	.word	0xffffffff


	//   ....[2]....
        /*0040*/ 	.word	0xffffffff


	//   ....[3]....
        /*0044*/ 	.word	0xffffffff


	//   ....[4]....
        /*0048*/ 	.word	0xffffffff


	//   ....[5]....
        /*004c*/ 	.word	0xffffffff


	//   ....[6]....
        /*0050*/ 	.word	0xffffffff


	//   ....[7]....
        /*0054*/ 	.word	0xffffffff


	//   ....[8]....
        /*0058*/ 	.word	0xffffffff


	//   ....[9]....
        /*005c*/ 	.word	0xffffffff


	//   ....[10]....
        /*0060*/ 	.word	0xffffffff


	//   ....[11]....
        /*0064*/ 	.word	0xffffffff


	//   ....[12]....
        /*0068*/ 	.word	0xffffffff


	//   ....[13]....
        /*006c*/ 	.word	0xffffffff


	//   ....[14]....
        /*0070*/ 	.word	0xffffffff


	//   ....[15]....
        /*0074*/ 	.word	0xffffffff


	//----- nvinfo : EIATTR_COOP_GROUP_INSTR_OFFSETS
	.align		4
.L_1028:
        /*0078*/ 	.byte	0x04, 0x28
        /*007a*/ 	.short	(.L_1030 - .L_1029)


	//   ....[0]....
.L_1029:
        /*007c*/ 	.word	0x00006670


	//   ....[1]....
        /*0080*/ 	.word	0x00006690


	//   ....[2]....
        /*0084*/ 	.word	0x00006d70


	//   ....[3]....
        /*0088*/ 	.word	0x00006dd0


	//   ....[4]....
        /*008c*/ 	.word	0x0000c8c0


	//   ....[5]....
        /*0090*/ 	.word	0x0000c8f0


	//   ....[6]....
        /*0094*/ 	.word	0x0000cf50


	//   ....[7]....
        /*0098*/ 	.word	0x0000d0c0


	//   ....[8]....
        /*009c*/ 	.word	0x00011e20


	//   ....[9]....
        /*00a0*/ 	.word	0x00011e40


	//   ....[10]....
        /*00a4*/ 	.word	0x00011e70


	//   ....[11]....
        /*00a8*/ 	.word	0x00011e80


	//   ....[12]....
        /*00ac*/ 	.word	0x00014270


	//   ....[13]....
        /*00b0*/ 	.word	0x000142b0


	//   ....[14]....
        /*00b4*/ 	.word	0x00014360


	//   ....[15]....
        /*00b8*/ 	.word	0x000143a0


	//----- nvinfo : EIATTR_VRC_CTA_INIT_COUNT
	.align		4
.L_1030:
        /*00bc*/ 	.byte	0x02, 0x4a
	.zero		1
	.zero		1


	//----- nvinfo : EIATTR_EXIT_INSTR_OFFSETS
	.align		4
        /*00c0*/ 	.byte	0x04, 0x1c
        /*00c2*/ 	.short	(.L_1032 - .L_1031)


	//   ....[0]....
.L_1031:
        /*00c4*/ 	.word	0x000004a0


	//   ....[1]....
        /*00c8*/ 	.word	0x00000a80


	//   ....[2]....
        /*00cc*/ 	.word	0x00000ab0


	//   ....[3]....
        /*00d0*/ 	.word	0x00014b10


	//   ....[4]....
        /*00d4*/ 	.word	0x00014bd0


	//----- nvinfo : EIATTR_CRS_STACK_SIZE
	.align		4
.L_1032:
        /*00d8*/ 	.byte	0x04, 0x1e
        /*00da*/ 	.short	(.L_1034 - .L_1033)
.L_1033:
        /*00dc*/ 	.word	0x00000000


	//----- nvinfo : EIATTR_CBANK_PARAM_SIZE
	.align		4
.L_1034:
        /*00e0*/ 	.byte	0x03, 0x19
        /*00e2*/ 	.short	0x01d0


	//----- nvinfo : EIATTR_PARAM_CBANK
	.align		4
        /*00e4*/ 	.byte	0x04, 0x0a
        /*00e6*/ 	.short	(.L_1036 - .L_1035)
	.align		4
.L_1035:
        /*00e8*/ 	.word	index@(.nv.constant0._ZN5flash24flash_fwd_splitkv_kernelI23Flash_fwd_kernel_traitsILi32ELi64ELi256ELi4ELb0ELb0EN7cutlass10bfloat16_tE19Flash_kernel_traitsILi32ELi64ELi256ELi4ES3_EELb1ELb0ELb1ELb0ELb0ELb0ELb0ELb0EEEvNS_16Flash_fwd_paramsE)
        /*00ec*/ 	.short	0x0380
        /*00ee*/ 	.short	0x01d0


	//----- nvinfo : EIATTR_SW_WAR
	.align		4
.L_1036:
        /*00f0*/ 	.byte	0x04, 0x36
        /*00f2*/ 	.short	(.L_1038 - .L_1037)
.L_1037:
        /*00f4*/ 	.word	0x00000008
.L_1038:


//--------------------- .nv.info._ZN5flash24flash_fwd_splitkv_kernelI23Flash_fwd_kernel_traitsILi32ELi64ELi256ELi4ELb0ELb0EN7cutlass10bfloat16_tE19Flash_kernel_traitsILi32ELi64ELi256ELi4ES3_EELb1ELb0ELb1ELb0ELb0ELb1ELb0ELb0EEEvNS_16Flash_fwd_paramsE --------------------------
	.section	.nv.info._ZN5flash24flash_fwd_splitkv_kernelI23Flash_fwd_kernel_traitsILi32ELi64ELi256ELi4ELb0ELb0EN7cutlass10bfloat16_tE19Flash_kernel_traitsILi32ELi64ELi256ELi4ES3_EELb1ELb0ELb1ELb0ELb0ELb1ELb0ELb0EEEvNS_16Flash_fwd_paramsE,"",@"SHT_CUDA_INFO"
	.sectionflags	@""
	.align	4


	//----- nvinfo : EIATTR_CUDA_API_VERSION
	.align		4
        /*0000*/ 	.byte	0x04, 0x37
        /*0002*/ 	.short	(.L_1040 - .L_1039)
.L_1039:
        /*0004*/ 	.word	0x00000082


	//----- nvinfo : EIATTR_KPARAM_INFO
	.align		4
.L_1040:
        /*0008*/ 	.byte	0x04, 0x17
        /*000a*/ 	.short	(.L_1042 - .L_1041)
.L_1041:
        /*000c*/ 	.word	0x00000000
        /*0010*/ 	.short	0x0000
        /*0012*/ 	.short	0x0000
        /*0014*/ 	.byte	0x00, 0xf0, 0x41, 0x07


	//----- nvinfo : EIATTR_SPARSE_MMA_MASK
	.align		4
.L_1042:
        /*0018*/ 	.byte	0x03, 0x50
        /*001a*/ 	.short	0x0000


	//----- nvinfo : EIATTR_MAXREG_COUNT
	.align		4
        /*001c*/ 	.byte	0x03, 0x1b
        /*001e*/ 	.short	0x00ff


	//----- nvinfo : EIATTR_NUM_BARRIERS
	.align		4
        /*0020*/ 	.byte	0x02, 0x4c
        /*0022*/ 	.byte	0x01
	.zero		1


	//----- nvinfo : EIATTR_MERCURY_ISA_VERSION
	.align		4
        /*0024*/ 	.byte	0x03, 0x5f
        /*0026*/ 	.short	0x0101


	//----- nvinfo : EIATTR_INT_WARP_WIDE_INSTR_OFFSETS
	.align		4
        /*0028*/ 	.byte	0x04, 0x31
        /*002a*/ 	.short	(.L_1044 - .L_1043)


	//   ....[0]....
.L_1043:
        /*002c*/ 	.word	0x00007040


	//   ....[1]....
        /*0030*/ 	.word	0x0000a0d0


	//----- nvinfo : EIATTR_COOP_GROUP_MASK_REGIDS
	.align		4
.L_1044:
        /*0034*/ 	.byte	0x04, 0x29
        /*0036*/ 	.short	(.L_1046 - .L_1045)


	//   ....[0]....
.L_1045:
        /*0038*/ 	.word	0xffffffff


	//   ....[1]....
        /*003c*/ 	.word	0xffffffff


	//   ....[2]....
        /*0040*/ 	.word	0xffffffff


	//   ....[3]....
        /*0044*/ 	.word	0xffffffff


	//   ....[4]....
        /*0048*/ 	.word	0xffffffff


	//   ....[5]....
        /*004c*/ 	.word	0xffffffff


	//   ....[6]....
        /*0050*/ 	.word	0xffffffff


	//   ....[7]....
        /*0054*/ 	.word	0xffffffff


	//   ....[8]....
        /*0058*/ 	.word	0xffffffff


	//   ....[9]....
        /*005c*/ 	.word	0xffffffff


	//   ....[10]....
        /*0060*/ 	.word	0xffffffff


	//   ....[11]....
        /*0064*/ 	.word	0xffffffff


	//   ....[12]....
        /*0068*/ 	.word	0xffffffff


	//   ....[13]....
        /*006c*/ 	.word	0xffffffff


	//   ....[14]....
        /*0070*/ 	.word	0xffffffff


	//   ....[15]....
        /*0074*/ 	.word	0xffffffff


	//----- nvinfo : EIATTR_COOP_GROUP_INSTR_OFFSETS
	.align		4
.L_1046:
        /*0078*/ 	.byte	0x04, 0x28
        /*007a*/ 	.short	(.L_1048 - .L_1047)


	//   ....[0]....
.L_1047:
        /*007c*/ 	.word	0x00007650


	//   ....[1]....
        /*0080*/ 	.word	0x00007670


	//   ....[2]....
        /*0084*/ 	.word	0x00007dd0


	//   ....[3]....
        /*0088*/ 	.word	0x00007e20


	//   ....[4]....
        /*008c*/ 	.word	0x0000e880


	//   ....[5]....
        /*0090*/ 	.word	0x0000e8b0


	//   ....[6]....
        /*0094*/ 	.word	0x0000ef00


	//   ....[7]....
        /*0098*/ 	.word	0x0000f060


	//   ....[8]....
        /*009c*/ 	.word	0x00014db0


	//   ....[9]....
        /*00a0*/ 	.word	0x00014de0


	//   ....[10]....
        /*00a4*/ 	.word	0x00014e10


	//   ....[11]....
        /*00a8*/ 	.word	0x00014e20


	//   ....[12]....
        /*00ac*/ 	.word	0x00017260


	//   ....[13]....
        /*00b0*/ 	.word	0x000172a0


	//   ....[14]....
        /*00b4*/ 	.word	0x00017370


	//   ....[15]....
        /*00b8*/ 	.word	0x000173b0


	//----- nvinfo : EIATTR_VRC_CTA_INIT_COUNT
	.align		4
.L_1048:
        /*00bc*/ 	.byte	0x02, 0x4a
	.zero		1
	.zero		1


	//----- nvinfo : EIATTR_EXIT_INSTR_OFFSETS
	.align		4
        /*00c0*/ 	.byte	0x04, 0x1c
        /*00c2*/ 	.short	(.L_1050 - .L_1049)


	//   ....[0]....
.L_1049:
        /*00c4*/ 	.word	0x000004a0


	//   ....[1]....
        /*00c8*/ 	.word	0x00000a80


	//   ....[2]....
        /*00cc*/ 	.word	0x00000ab0


	//   ....[3]....
        /*00d0*/ 	.word	0x00017b10


	//   ....[4]....
        /*00d4*/ 	.word	0x00017bd0


	//----- nvinfo : EIATTR_CRS_STACK_SIZE
	.align		4
.L_1050:
        /*00d8*/ 	.byte	0x04, 0x1e
        /*00da*/ 	.short	(.L_1052 - .L_1051)
.L_1051:
        /*00dc*/ 	.word	0x00000000


	//----- nvinfo : EIATTR_CBANK_PARAM_SIZE
	.align		4
.L_1052:
        /*00e0*/ 	.byte	0x03, 0x19
        /*00e2*/ 	.short	0x01d0


	//----- nvinfo : EIATTR_PARAM_CBANK
	.align		4
        /*00e4*/ 	.byte	0x04, 0x0a
        /*00e6*/ 	.short	(.L_1054 - .L_1053)
	.align		4
.L_1053:
        /*00e8*/ 	.word	index@(.nv.constant0._ZN5flash24flash_fwd_splitkv_kernelI23Flash_fwd_kernel_traitsILi32ELi64ELi256ELi4ELb0ELb0EN7cutlass10bfloat16_tE19Flash_kernel_traitsILi32ELi64ELi256ELi4ES3_EELb1ELb0ELb1ELb0ELb0ELb1ELb0ELb0EEEvNS_16Flash_fwd_paramsE)
        /*00ec*/ 	.short	0x0380
        /*00ee*/ 	.short	0x01d0


	//----- nvinfo : EIATTR_SW_WAR
	.align		4
.L_1054:
        /*00f0*/ 	.byte	0x04, 0x36
        /*00f2*/ 	.short	(.L_1056 - .L_1055)
.L_1055:
        /*00f4*/ 	.word	0x00000008
.L_1056:


//--------------------- .nv.info._ZN5flash24flash_fwd_splitkv_kernelI23Flash_fwd_kernel_traitsILi32ELi64ELi256ELi4ELb0ELb0EN7cutlass10bfloat16_tE19Flash_kernel_traitsILi32ELi64ELi256ELi4ES3_EELb1ELb0ELb0ELb0ELb1ELb0ELb0ELb1EEEvNS_16Flash_fwd_paramsE --------------------------
	.section	.nv.info._ZN5flash24flash_fwd_splitkv_kernelI23Flash_fwd_kernel_traitsILi32ELi64ELi256ELi4ELb0ELb0EN7cutlass10bfloat16_tE19Flash_kernel_traitsILi32ELi64ELi256ELi4ES3_EELb1ELb0ELb0ELb0ELb1ELb0ELb0ELb1EEEvNS_16Flash_fwd_paramsE,"",@"SHT_CUDA_INFO"
	.sectionflags	@""
	.align	4


	//----- nvinfo : EIATTR_CUDA_API_VERSION
	.align		4
        /*0000*/ 	.byte	0x04, 0x37
        /*0002*/ 	.short	(.L_1058 - .L_1057)
.L_1057:
        /*0004*/ 	.word	0x00000082


	//----- nvinfo : EIATTR_KPARAM_INFO
	.align		4
.L_1058:
        /*0008*/ 	.byte	0x04, 0x17
        /*000a*/ 	.short	(.L_1060 - .L_1059)
.L_1059:
        /*000c*/ 	.word	0x00000000
        /*0010*/ 	.short	0x0000
        /*0012*/ 	.short	0x0000
        /*0014*/ 	.byte	0x00, 0xf0, 0x41, 0x07


	//----- nvinfo : EIATTR_SPARSE_MMA_MASK
	.align		4
.L_1060:
        /*0018*/ 	.byte	0x03, 0x50
        /*001a*/ 	.short	0x0000


	//----- nvinfo : EIATTR_MAXREG_COUNT
	.align		4
        /*001c*/ 	.byte	0x03, 0x1b
        /*001e*/ 	.short	0x00ff


	//----- nvinfo : EIATTR_NUM_BARRIERS
	.align		4
        /*0020*/ 	.byte	0x02, 0x4c
        /*0022*/ 	.byte	0x01
	.zero		1


	//----- nvinfo : EIATTR_MERCURY_ISA_VERSION
	.align		4
        /*0024*/ 	.byte	0x03, 0x5f
        /*0026*/ 	.short	0x0101


	//----- nvinfo : EIATTR_COOP_GROUP_MASK_REGIDS
	.align		4
        /*0028*/ 	.byte	0x04, 0x29
        /*002a*/ 	.short	(.L_1062 - .L_1061)


	//   ....[0]....
.L_1061:
        /*002c*/ 	.word	0xffffffff


	//   ....[1]....
        /*0030*/ 	.word	0xffffffff


	//   ....[2]....
        /*0034*/ 	.word	0xffffffff


	//   ....[3]....
        /*0038*/ 	.word	0xffffffff


	//   ....[4]....
        /*003c*/ 	.word	0xffffffff


	//   ....[5]....
        /*0040*/ 	.word	0xffffffff


	//   ....[6]....
        /*0044*/ 	.word	0xffffffff


	//   ....[7]....
        /*0048*/ 	.word	0xffffffff


	//   ....[8]....
        /*004c*/ 	.word	0xffffffff


	//   ....[9]....
        /*0050*/ 	.word	0xffffffff


	//   ....[10]....
        /*0054*/ 	.word	0xffffffff


	//   ....[11]....
        /*0058*/ 	.word	0xffffffff


	//   ....[12]....
        /*005c*/ 	.word	0xffffffff


	//   ....[13]....
        /*0060*/ 	.word	0xffffffff


	//   ....[14]....
        /*0064*/ 	.word	0xffffffff


	//   ....[15]....
        /*0068*/ 	.word	0xffffffff


	//----- nvinfo : EIATTR_COOP_GROUP_INSTR_OFFSETS
	.align		4
.L_1062:
        /*006c*/ 	.byte	0x04, 0x28
        /*006e*/ 	.short	(.L_1064 - .L_1063)


	//   ....[0]....
.L_1063:
        /*0070*/ 	.word	0x0000b9e0


	//   ....[1]....
        /*0074*/ 	.word	0x0000ba30


	//   ....[2]....
        /*0078*/ 	.word	0x0000ca50


	//   ....[3]....
        /*007c*/ 	.word	0x0000cb00


	//   ....[4]....
        /*0080*/ 	.word	0x000112b0


	//   ....[5]....
        /*0084*/ 	.word	0x000112d0


	//   ....[6]....
        /*0088*/ 	.word	0x00011a90


	//   ....[7]....
        /*008c*/ 	.word	0x00011b10


	//   ....[8]....
        /*0090*/ 	.word	0x00015160


	//   ....[9]....
        /*0094*/ 	.word	0x00015180


	//   ....[10]....
        /*0098*/ 	.word	0x000151b0


	//   ....[11]....
        /*009c*/ 	.word	0x000151c0


	//   ....[12]....
        /*00a0*/ 	.word	0x00017600


	//   ....[13]....
        /*00a4*/ 	.word	0x00017640


	//   ....[14]....
        /*00a8*/ 	.word	0x000176c0


	//   ....[15]....
        /*00ac*/ 	.word	0x000176d0


	//----- nvinfo : EIATTR_VRC_CTA_INIT_COUNT
	.align		4
.L_1064:
        /*00b0*/ 	.byte	0x02, 0x4a
	.zero		1
	.zero		1


	//----- nvinfo : EIATTR_EXIT_INSTR_OFFSETS
	.align		4
        /*00b4*/ 	.byte	0x04, 0x1c
        /*00b6*/ 	.short	(.L_1066 - .L_1065)


	//   ....[0]....
.L_1065:
        /*00b8*/ 	.word	0x00000340


	//   ....[1]....
        /*00bc*/ 	.word	0x00000890


	//   ....[2]....
        /*00c0*/ 	.word	0x000008c0


	//   ....[3]....
        /*00c4*/ 	.word	0x00017ea0


	//   ....[4]....
        /*00c8*/ 	.word	0x00017f70


	//----- nvinfo : EIATTR_CRS_STACK_SIZE
	.align		4
.L_1066:
        /*00cc*/ 	.byte	0x04, 0x1e
        /*00ce*/ 	.short	(.L_1068 - .L_1067)
.L_1067:
        /*00d0*/ 	.word	0x00000000


	//----- nvinfo : EIATTR_CBANK_PARAM_SIZE
	.align		4
.L_1068:
        /*00d4*/ 	.byte	0x03, 0x19
        /*00d6*/ 	.short	0x01d0


	//----- nvinfo : EIATTR_PARAM_CBANK
	.align		4
        /*00d8*/ 	.byte	0x04, 0x0a
        /*00da*/ 	.short	(.L_1070 - .L_1069)
	.align		4
.L_1069:
        /*00dc*/ 	.word	index@(.nv.constant0._ZN5flash24flash_fwd_splitkv_kernelI23Flash_fwd_kernel_traitsILi32ELi64ELi256ELi4ELb0ELb0EN7cutlass10bfloat16_tE19Flash_kernel_traitsILi32ELi64ELi256ELi4ES3_EELb1ELb0ELb0ELb0ELb1ELb0ELb0ELb1EEEvNS_16Flash_fwd_paramsE)
        /*00e0*/ 	.short	0x0380
        /*00e2*/ 	.short	0x01d0


	//----- nvinfo : EIATTR_SW_WAR
	.align		4
.L_1070:
        /*00e4*/ 	.byte	0x04, 0x36
        /*00e6*/ 	.short	(.L_1072 - .L_1071)
.L_1071:
        /*00e8*/ 	.word	0x00000008
.L_1072:


//--------------------- .nv.info._ZN5flash24flash_fwd_splitkv_kernelI23Flash_fwd_kernel_traitsILi32ELi64ELi256ELi4ELb0ELb0EN7cutlass10bfloat16_tE19Flash_kernel_traitsILi32ELi64ELi256ELi4ES3_EELb1ELb0ELb0ELb0ELb1ELb1ELb0ELb1EEEvNS_16Flash_fwd_paramsE --------------------------
	.section	.nv.info._ZN5flash24flash_fwd_splitkv_kernelI23Flash_fwd_kernel_traitsILi32ELi64ELi256ELi4ELb0ELb0EN7cutlass10bfloat16_tE19Flash_kernel_traitsILi32ELi64ELi256ELi4ES3_EELb1ELb0ELb0ELb0ELb1ELb1ELb0ELb1EEEvNS_16Flash_fwd_paramsE,"",@"SHT_CUDA_INFO"
	.sectionflags	@""
	.align	4


	//----- nvinfo : EIATTR_CUDA_API_VERSION
	.align		4
        /*0000*/ 	.byte	0x04, 0x37
        /*0002*/ 	.short	(.L_1074 - .L_1073)
.L_1073:
        /*0004*/ 	.word	0x00000082


	//----- nvinfo : EIATTR_KPARAM_INFO
	.align		4
.L_1074:
        /*0008*/ 	.byte	0x04, 0x17
        /*000a*/ 	.short	(.L_1076 - .L_1075)
.L_1075:
        /*000c*/ 	.word	0x00000000
        /*0010*/ 	.short	0x0000
        /*0012*/ 	.short	0x0000
        /*0014*/ 	.byte	0x00, 0xf0, 0x41, 0x07


	//----- nvinfo : EIATTR_SPARSE_MMA_MASK
	.align		4
.L_1076:
        /*0018*/ 	.byte	0x03, 0x50
        /*001a*/ 	.short	0x0000


	//----- nvinfo : EIATTR_MAXREG_COUNT
	.align		4
        /*001c*/ 	.byte	0x03, 0x1b
        /*001e*/ 	.short	0x00ff


	//----- nvinfo : EIATTR_NUM_BARRIERS
	.align		4
        /*0020*/ 	.byte	0x02, 0x4c
        /*0022*/ 	.byte	0x01
	.zero		1


	//----- nvinfo : EIATTR_ANNOTATIONS
	.align		4
        /*0024*/ 	.byte	0x04, 0x55
        /*0026*/ 	.short	(.L_1078 - .L_1077)


	//   ....[0]....
.L_1077:
        /*0028*/ 	.word	0x00000001
        /*002c*/ 	.byte	0xe0, 0x02, 0x00, 0x00, 0x01, 0x00, 0x00, 0x00, 0x00, 0x03, 0x00, 0x00, 0x01, 0x00, 0x00, 0x00
        /*003c*/ 	.byte	0xe0, 0x17, 0x00, 0x00, 0x01, 0x00, 0x00, 0x00, 0x30, 0x82, 0x00, 0x00, 0x01, 0x00, 0x00, 0x00
        /*004c*/ 	.byte	0xf0, 0xbb, 0x00, 0x00, 0x01, 0x00, 0x00, 0x00, 0x20, 0xfe, 0x00, 0x00, 0x01, 0x00, 0x00, 0x00
        /*005c*/ 	.byte	0xb0, 0x31, 0x01, 0x00, 0x01, 0x00, 0x00, 0x00, 0xa0, 0xad, 0x01, 0x00, 0x01, 0x00, 0x00, 0x00
        /*006c*/ 	.byte	0x00, 0xae, 0x01, 0x00, 0x01, 0x00, 0x00, 0x00, 0x30, 0xb4, 0x01, 0x00


	//----- nvinfo : EIATTR_MERCURY_ISA_VERSION
	.align		4
.L_1078:
        /*0078*/ 	.byte	0x03, 0x5f
        /*007a*/ 	.short	0x0101


	//----- nvinfo : EIATTR_COOP_GROUP_MASK_REGIDS
	.align		4
        /*007c*/ 	.byte	0x04, 0x29
        /*007e*/ 	.short	(.L_1080 - .L_1079)


	//   ....[0]....
.L_1079:
        /*0080*/ 	.word	0xffffffff


	//   ....[1]....
        /*0084*/ 	.word	0xffffffff


	//   ....[2]....
        /*0088*/ 	.word	0xffffffff


	//   ....[3]....
        /*008c*/ 	.word	0xffffffff


	//   ....[4]....
        /*0090*/ 	.word	0xffffffff


	//   ....[5]....
        /*0094*/ 	.word	0xffffffff


	//   ....[6]....
        /*0098*/ 	.word	0xffffffff


	//   ....[7]....
        /*009c*/ 	.word	0xffffffff


	//   ....[8]....
        /*00a0*/ 	.word	0xffffffff


	//   ....[9]....
        /*00a4*/ 	.word	0xffffffff


	//   ....[10]....
        /*00a8*/ 	.word	0xffffffff


	//   ....[11]....
        /*00ac*/ 	.word	0xffffffff


	//   ....[12]....
        /*00b0*/ 	.word	0xffffffff


	//   ....[13]....
        /*00b4*/ 	.word	0xffffffff


	//   ....[14]....
        /*00b8*/ 	.word	0xffffffff


	//   ....[15]....
        /*00bc*/ 	.word	0xffffffff


	//----- nvinfo : EIATTR_COOP_GROUP_INSTR_OFFSETS
	.align		4
.L_1080:
        /*00c0*/ 	.byte	0x04, 0x28
        /*00c2*/ 	.short	(.L_1082 - .L_1081)


	//   ....[0]....
.L_1081:
        /*00c4*/ 	.word	0x0000d080


	//   ....[1]....
        /*00c8*/ 	.word	0x0000d100


	//   ....[2]....
        /*00cc*/ 	.word	0x0000de90


	//   ....[3]....
        /*00d0*/ 	.word	0x0000df10


	//   ....[4]....
        /*00d4*/ 	.word	0x00013a60


	//   ....[5]....
        /*00d8*/ 	.word	0x00013a80


	//   ....[6]....
        /*00dc*/ 	.word	0x00014060


	//   ....[7]....
        /*00e0*/ 	.word	0x000140d0


	//   ....[8]....
        /*00e4*/ 	.word	0x00018910


	//   ....[9]....
        /*00e8*/ 	.word	0x00018930


	//   ....[10]....
        /*00ec*/ 	.word	0x00018960


	//   ....[11]....
        /*00f0*/ 	.word	0x00018970


	//   ....[12]....
        /*00f4*/ 	.word	0x0001adb0


	//   ....[13]....
        /*00f8*/ 	.word	0x0001adc0


	//   ....[14]....
        /*00fc*/ 	.word	0x0001ae90


	//   ....[15]....
        /*0100*/ 	.word	0x0001aeb0


	//----- nvinfo : EIATTR_VRC_CTA_INIT_COUNT
	.align		4
.L_1082:
        /*0104*/ 	.byte	0x02, 0x4a
	.zero		1
	.zero		1


	//----- nvinfo : EIATTR_EXIT_INSTR_OFFSETS
	.align		4
        /*0108*/ 	.byte	0x04, 0x1c
        /*010a*/ 	.short	(.L_1084 - .L_1083)


	//   ....[0]....
.L_1083:
        /*010c*/ 	.word	0x00000370


	//   ....[1]....
        /*0110*/ 	.word	0x000008c0


	//   ....[2]....
        /*0114*/ 	.word	0x000008f0


	//   ....[3]....
        /*0118*/ 	.word	0x0001b6a0


	//   ....[4]....
        /*011c*/ 	.word	0x0001b760


	//----- nvinfo : EIATTR_CRS_STACK_SIZE
	.align		4
.L_1084:
        /*0120*/ 	.byte	0x04, 0x1e
        /*0122*/ 	.short	(.L_1086 - .L_1085)
.L_1085:
        /*0124*/ 	.word	0x00000000


	//----- nvinfo : EIATTR_CBANK_PARAM_SIZE
	.align		4
.L_1086:
        /*0128*/ 	.byte	0x03, 0x19
        /*012a*/ 	.short	0x01d0


	//----- nvinfo : EIATTR_PARAM_CBANK
	.align		4
        /*012c*/ 	.byte	0x04, 0x0a
        /*012e*/ 	.short	(.L_1088 - .L_1087)
	.align		4
.L_1087:
        /*0130*/ 	.word	index@(.nv.constant0._ZN5flash24flash_fwd_splitkv_kernelI23Flash_fwd_kernel_traitsILi32ELi64ELi256ELi4ELb0ELb0EN7cutlass10bfloat16_tE19Flash_kernel_traitsILi32ELi64ELi256ELi4ES3_EELb1ELb0ELb0ELb0ELb1ELb1ELb0ELb1EEEvNS_16Flash_fwd_paramsE)
        /*0134*/ 	.short	0x0380
        /*0136*/ 	.short	0x01d0


	//----- nvinfo : EIATTR_SW_WAR
	.align		4
.L_1088:
        /*0138*/ 	.byte	0x04, 0x36
        /*013a*/ 	.short	(.L_1090 - .L_1089)
.L_1089:
        /*013c*/ 	.word	0x00000008
.L_1090:


//--------------------- .nv.info._ZN5flash24flash_fwd_splitkv_kernelI23Flash_fwd_kernel_traitsILi32ELi64ELi256ELi4ELb0ELb0EN7cutlass10bfloat16_tE19Flash_kernel_traitsILi32ELi64ELi256ELi4ES3_EELb1ELb0ELb1ELb0ELb0ELb0ELb0ELb1EEEvNS_16Flash_fwd_paramsE --------------------------
	.section	.nv.info._ZN5flash24flash_fwd_splitkv_kernelI23Flash_fwd_kernel_traitsILi32ELi64ELi256ELi4ELb0ELb0EN7cutlass10bfloat16_tE19Flash_kernel_traitsILi32ELi64ELi256ELi4ES3_EELb1ELb0ELb1ELb0ELb0ELb0ELb0ELb1EEEvNS_16Flash_fwd_paramsE,"",@"SHT_CUDA_INFO"
	.sectionflags	@""
	.align	4


	//----- nvinfo : EIATTR_CUDA_API_VERSION
	.align		4
        /*0000*/ 	.byte	0x04, 0x37
        /*0002*/ 	.short	(.L_1092 - .L_1091)
.L_1091:
        /*0004*/ 	.word	0x00000082


	//----- nvinfo : EIATTR_KPARAM_INFO
	.align		4
.L_1092:
        /*0008*/ 	.byte	0x04, 0x17
        /*000a*/ 	.short	(.L_1094 - .L_1093)
.L_1093:
        /*000c*/ 	.word	0x00000000
        /*0010*/ 	.short	0x0000
        /*0012*/ 	.short	0x0000
        /*0014*/ 	.byte	0x00, 0xf0, 0x41, 0x07


	//----- nvinfo : EIATTR_SPARSE_MMA_MASK
	.align		4
.L_1094:
        /*0018*/ 	.byte	0x03, 0x50
        /*001a*/ 	.short	0x0000


	//----- nvinfo : EIATTR_MAXREG_COUNT
	.align		4
        /*001c*/ 	.byte	0x03, 0x1b
        /*001e*/ 	.short	0x00ff


	//----- nvinfo : EIATTR_NUM_BARRIERS
	.align		4
        /*0020*/ 	.byte	0x02, 0x4c
        /*0022*/ 	.byte	0x01
	.zero		1


	//----- nvinfo : EIATTR_MERCURY_ISA_VERSION
	.align		4
        /*0024*/ 	.byte	0x03, 0x5f
        /*0026*/ 	.short	0x0101


	//----- nvinfo : EIATTR_COOP_GROUP_MASK_REGIDS
	.align		4
        /*0028*/ 	.byte	0x04, 0x29
        /*002a*/ 	.short	(.L_1096 - .L_1095)


	//   ....[0]....
.L_1095:
        /*002c*/ 	.word	0xffffffff


	//   ....[1]....
        /*0030*/ 	.word	0xffffffff


	//   ....[2]....
        /*0034*/ 	.word	0xffffffff


	//   ....[3]....
        /*0038*/ 	.word	0xffffffff


	//   ....[4]....
        /*003c*/ 	.word	0xffffffff


	//   ....[5]....
        /*0040*/ 	.word	0xffffffff


	//   ....[6]....
        /*0044*/ 	.word	0xffffffff


	//   ....[7]....
        /*0048*/ 	.word	0xffffffff


	//   ....[8]....
        /*004c*/ 	.word	0xffffffff


	//   ....[9]....
        /*0050*/ 	.word	0xffffffff


	//   ....[10]....
        /*0054*/ 	.word	0xffffffff


	//   ....[11]....
        /*0058*/ 	.word	0xffffffff


	//   ....[12]....
        /*005c*/ 	.word	0xffffffff


	//   ....[13]....
        /*0060*/ 	.word	0xffffffff


	//   ....[14]....
        /*0064*/ 	.word	0xffffffff


	//   ....[15]....
        /*0068*/ 	.word	0xffffffff


	//----- nvinfo : EIATTR_COOP_GROUP_INSTR_OFFSETS
	.align		4
.L_1096:
        /*006c*/ 	.byte	0x04, 0x28
        /*006e*/ 	.short	(.L_1098 - .L_1097)


	//   ....[0]....
.L_1097:
        /*0070*/ 	.word	0x0000e060


	//   ....[1]....
        /*0074*/ 	.word	0x0000e090


	//   ....[2]....
        /*0078*/ 	.word	0x0000e6e0


	//   ....[3]....
        /*007c*/ 	.word	0x0000e800


	//   ....[4]....
        /*0080*/ 	.word	0x00014320


	//   ....[5]....
        /*0084*/ 	.word	0x00014350


	//   ....[6]....
        /*0088*/ 	.word	0x00014360


	//   ....[7]....
        /*008c*/ 	.word	0x000143b0


	//   ....[8]....
        /*0090*/ 	.word	0x000195a0


	//   ....[9]....
        /*0094*/ 	.word	0x000195b0


	//   ....[10]....
        /*0098*/ 	.word	0x000195e0


	//   ....[11]....
        /*009c*/ 	.word	0x000195f0


	//   ....[12]....
        /*00a0*/ 	.word	0x0001ba50


	//   ....[13]....
        /*00a4*/ 	.word	0x0001ba90


	//   ....[14]....
        /*00a8*/ 	.word	0x0001bb30


	//   ....[15]....
        /*00ac*/ 	.word	0x0001bb40


	//----- nvinfo : EIATTR_VRC_CTA_INIT_COUNT
	.align		4
.L_1098:
        /*00b0*/ 	.byte	0x02, 0x4a
	.zero		1
	.zero		1


	//----- nvinfo : EIATTR_EXIT_INSTR_OFFSETS
	.align		4
        /*00b4*/ 	.byte	0x04, 0x1c
        /*00b6*/ 	.short	(.L_1100 - .L_1099)


	//   ....[0]....
.L_1099:
        /*00b8*/ 	.word	0x00000340


	//   ....[1]....
        /*00bc*/ 	.word	0x000008c0


	//   ....[2]....
        /*00c0*/ 	.word	0x000008f0


	//   ....[3]....
        /*00c4*/ 	.word	0x0001c2e0


	//   ....[4]....
        /*00c8*/ 	.word	0x0001c3a0


	//----- nvinfo : EIATTR_CRS_STACK_SIZE
	.align		4
.L_1100:
        /*00cc*/ 	.byte	0x04, 0x1e
        /*00ce*/ 	.short	(.L_1102 - .L_1101)
.L_1101:
        /*00d0*/ 	.word	0x00000000


	//----- nvinfo : EIATTR_CBANK_PARAM_SIZE
	.align		4
.L_1102:
        /*00d4*/ 	.byte	0x03, 0x19
        /*00d6*/ 	.short	0x01d0


	//----- nvinfo : EIATTR_PARAM_CBANK
	.align		4
        /*00d8*/ 	.byte	0x04, 0x0a
        /*00da*/ 	.short	(.L_1104 - .L_1103)
	.align		4
.L_1103:
        /*00dc*/ 	.word	index@(.nv.constant0._ZN5flash24flash_fwd_splitkv_kernelI23Flash_fwd_kernel_traitsILi32ELi64ELi256ELi4ELb0ELb0EN7cutlass10bfloat16_tE19Flash_kernel_traitsILi32ELi64ELi256ELi4ES3_EELb1ELb0ELb1ELb0ELb0ELb0ELb0ELb1EEEvNS_16Flash_fwd_paramsE)
        /*00e0*/ 	.short	0x0380
        /*00e2*/ 	.short	0x01d0


	//----- nvinfo : EIATTR_SW_WAR
	.align		4
.L_1104:
        /*00e4*/ 	.byte	0x04, 0x36
        /*00e6*/ 	.short	(.L_1106 - .L_1105)
.L_1105:
        /*00e8*/ 	.word	0x00000008
.L_1106:


//--------------------- .nv.info._ZN5flash24flash_fwd_splitkv_kernelI23Flash_fwd_kernel_traitsILi32ELi64ELi256ELi4ELb0ELb0EN7cutlass10bfloat16_tE19Flash_kernel_traitsILi32ELi64ELi256ELi4ES3_EELb1ELb0ELb1ELb0ELb0ELb1ELb0ELb1EEEvNS_16Flash_fwd_paramsE --------------------------
	.section	.nv.info._ZN5flash24flash_fwd_splitkv_kernelI23Flash_fwd_kernel_traitsILi32ELi64ELi256ELi4ELb0ELb0EN7cutlass10bfloat16_tE19Flash_kernel_traitsILi32ELi64ELi256ELi4ES3_EELb1ELb0ELb1ELb0ELb0ELb1ELb0ELb1EEEvNS_16Flash_fwd_paramsE,"",@"SHT_CUDA_INFO"
	.sectionflags	@""
	.align	4


	//----- nvinfo : EIATTR_CUDA_API_VERSION
	.align		4
        /*0000*/ 	.byte	0x04, 0x37
        /*0002*/ 	.short	(.L_1108 - .L_1107)
.L_1107:
        /*0004*/ 	.word	0x00000082


	//----- nvinfo : EIATTR_KPARAM_INFO
	.align		4
.L_1108:
        /*0008*/ 	.byte	0x04, 0x17
        /*000a*/ 	.short	(.L_1110 - .L_1109)
.L_1109:
        /*000c*/ 	.word	0x00000000
        /*0010*/ 	.short	0x0000
        /*0012*/ 	.short	0x0000
        /*0014*/ 	.byte	0x00, 0xf0, 0x41, 0x07


	//----- nvinfo : EIATTR_SPARSE_MMA_MASK
	.align		4
.L_1110:
        /*0018*/ 	.byte	0x03, 0x50
        /*001a*/ 	.short	0x0000


	//----- nvinfo : EIATTR_MAXREG_COUNT
	.align		4
        /*001c*/ 	.byte	0x03, 0x1b
        /*001e*/ 	.short	0x00ff


	//----- nvinfo : EIATTR_NUM_BARRIERS
	.align		4
        /*0020*/ 	.byte	0x02, 0x4c
        /*0022*/ 	.byte	0x01
	.zero		1


	//----- nvinfo : EIATTR_MERCURY_ISA_VERSION
	.align		4
        /*0024*/ 	.byte	0x03, 0x5f
        /*0026*/ 	.short	0x0101


	//----- nvinfo : EIATTR_COOP_GROUP_MASK_REGIDS
	.align		4
        /*0028*/ 	.byte	0x04, 0x29
        /*002a*/ 	.short	(.L_1112 - .L_1111)


	//   ....[0]....
.L_1111:
        /*002c*/ 	.word	0xffffffff


	//   ....[1]....
        /*0030*/ 	.word	0xffffffff


	//   ....[2]....
        /*0034*/ 	.word	0xffffffff


	//   ....[3]....
        /*0038*/ 	.word	0xffffffff


	//   ....[4]....
        /*003c*/ 	.word	0xffffffff


	//   ....[5]....
        /*0040*/ 	.word	0xffffffff


	//   ....[6]....
        /*0044*/ 	.word	0xffffffff


	//   ....[7]....
        /*0048*/ 	.word	0xffffffff


	//   ....[8]....
        /*004c*/ 	.word	0xffffffff


	//   ....[9]....
        /*0050*/ 	.word	0xffffffff


	//   ....[10]....
        /*0054*/ 	.word	0xffffffff


	//   ....[11]....
        /*0058*/ 	.word	0xffffffff


	//   ....[12]....
        /*005c*/ 	.word	0xffffffff


	//   ....[13]....
        /*0060*/ 	.word	0xffffffff


	//   ....[14]....
        /*0064*/ 	.word	0xffffffff


	//   ....[15]....
        /*0068*/ 	.word	0xffffffff


	//----- nvinfo : EIATTR_COOP_GROUP_INSTR_OFFSETS
	.align		4
.L_1112:
        /*006c*/ 	.byte	0x04, 0x28
        /*006e*/ 	.short	(.L_1114 - .L_1113)


	//   ....[0]....
.L_1113:
        /*0070*/ 	.word	0x0000f1d0


	//   ....[1]....
        /*0074*/ 	.word	0x0000f1f0


	//   ....[2]....
        /*0078*/ 	.word	0x0000f960


	//   ....[3]....
        /*007c*/ 	.word	0x0000f9b0


	//   ....[4]....
        /*0080*/ 	.word	0x000162e0


	//   ....[5]....
        /*0084*/ 	.word	0x00016300


	//   ....[6]....
        /*0088*/ 	.word	0x00016ad0


	//   ....[7]....
        /*008c*/ 	.word	0x00016b30


	//   ....[8]....
        /*0090*/ 	.word	0x0001c740


	//   ....[9]....
        /*0094*/ 	.word	0x0001c770


	//   ....[10]....
        /*0098*/ 	.word	0x0001c7a0


	//   ....[11]....
        /*009c*/ 	.word	0x0001c7b0


	//   ....[12]....
        /*00a0*/ 	.word	0x0001ec00


	//   ....[13]....
        /*00a4*/ 	.word	0x0001ec40


	//   ....[14]....
        /*00a8*/ 	.word	0x0001ed30


	//   ....[15]....
        /*00ac*/ 	.word	0x0001ed40


	//----- nvinfo : EIATTR_VRC_CTA_INIT_COUNT
	.align		4
.L_1114:
        /*00b0*/ 	.byte	0x02, 0x4a
	.zero		1
	.zero		1


	//----- nvinfo : EIATTR_EXIT_INSTR_OFFSETS
	.align		4
        /*00b4*/ 	.byte	0x04, 0x1c
        /*00b6*/ 	.short	(.L_1116 - .L_1115)


	//   ....[0]....
.L_1115:
        /*00b8*/ 	.word	0x00000340


	//   ....[1]....
        /*00bc*/ 	.word	0x000008c0


	//   ....[2]....
        /*00c0*/ 	.word	0x000008f0


	//   ....[3]....
        /*00c4*/ 	.word	0x0001f490


	//   ....[4]....
        /*00c8*/ 	.word	0x0001f550


	//----- nvinfo : EIATTR_CRS_STACK_SIZE
	.align		4
.L_1116:
        /*00cc*/ 	.byte	0x04, 0x1e
        /*00ce*/ 	.short	(.L_1118 - .L_1117)
.L_1117:
        /*00d0*/ 	.word	0x00000000


	//----- nvinfo : EIATTR_CBANK_PARAM_SIZE
	.align		4
.L_1118:
        /*00d4*/ 	.byte	0x03, 0x19
        /*00d6*/ 	.short	0x01d0


	//----- nvinfo : EIATTR_PARAM_CBANK
	.align		4
        /*00d8*/ 	.byte	0x04, 0x0a
        /*00da*/ 	.short	(.L_1120 - .L_1119)
	.align		4
.L_1119:
        /*00dc*/ 	.word	index@(.nv.constant0._ZN5flash24flash_fwd_splitkv_kernelI23Flash_fwd_kernel_traitsILi32ELi64ELi256ELi4ELb0ELb0EN7cutlass10bfloat16_tE19Flash_kernel_traitsILi32ELi64ELi256ELi4ES3_EELb1ELb0ELb1ELb0ELb0ELb1ELb0ELb1EEEvNS_16Flash_fwd_paramsE)
        /*00e0*/ 	.short	0x0380
        /*00e2*/ 	.short	0x01d0


	//----- nvinfo : EIATTR_SW_WAR
	.align		4
.L_1120:
        /*00e4*/ 	.byte	0x04, 0x36
        /*00e6*/ 	.short	(.L_1122 - .L_1121)
.L_1121:
        /*00e8*/ 	.word	0x00000008
.L_1122:


//--------------------- .nv.info._ZN5flash24flash_fwd_splitkv_kernelI23Flash_fwd_kernel_traitsILi32ELi64ELi256ELi4ELb0ELb0EN7cutlass10bfloat16_tE19Flash_kernel_traitsILi32ELi64ELi256ELi4ES3_EELb1ELb0ELb0ELb0ELb1ELb0ELb1ELb0EEEvNS_16Flash_fwd_paramsE --------------------------
	.section	.nv.info._ZN5flash24flash_fwd_splitkv_kernelI23Flash_fwd_kernel_traitsILi32ELi64ELi256ELi4ELb0ELb0EN7cutlass10bfloat16_tE19Flash_kernel_traitsILi32ELi64ELi256ELi4ES3_EELb1ELb0ELb0ELb0ELb1ELb0ELb1ELb0EEEvNS_16Flash_fwd_paramsE,"",@"SHT_CUDA_INFO"
	.sectionflags	@""
	.align	4


	//----- nvinfo : EIATTR_CUDA_API_VERSION
	.align		4
        /*0000*/ 	.byte	0x04, 0x37
        /*0002*/ 	.short	(.L_1124 - .L_1123)
.L_1123:
        /*0004*/ 	.word	0x00000082


	//----- nvinfo : EIATTR_KPARAM_INFO
	.align		4
.L_1124:
        /*0008*/ 	.byte	0x04, 0x17
        /*000a*/ 	.short	(.L_1126 - .L_1125)
.L_1125:
        /*000c*/ 	.word	0x00000000
        /*0010*/ 	.short	0x0000
        /*0012*/ 	.short	0x0000
        /*0014*/ 	.byte	0x00, 0xf0, 0x41, 0x07


	//----- nvinfo : EIATTR_SPARSE_MMA_MASK
	.align		4
.L_1126:
        /*0018*/ 	.byte	0x03, 0x50
        /*001a*/ 	.short	0x0000


	//----- nvinfo : EIATTR_MAXREG_COUNT
	.align		4
        /*001c*/ 	.byte	0x03, 0x1b
        /*001e*/ 	.short	0x00ff


	//----- nvinfo : EIATTR_NUM_BARRIERS
	.align		4
        /*0020*/ 	.byte	0x02, 0x4c
        /*0022*/ 	.byte	0x01
	.zero		1


	//----- nvinfo : EIATTR_MERCURY_ISA_VERSION
	.align		4
        /*0024*/ 	.byte	0x03, 0x5f
        /*0026*/ 	.short	0x0101


	//----- nvinfo : EIATTR_COOP_GROUP_MASK_REGIDS
	.align		4
        /*0028*/ 	.byte	0x04, 0x29
        /*002a*/ 	.short	(.L_1128 - .L_1127)


	//   ....[0]....
.L_1127:
        /*002c*/ 	.word	0xffffffff


	//   ....[1]....
        /*0030*/ 	.word	0xffffffff


	//   ....[2]....
        /*0034*/ 	.word	0xffffffff


	//   ....[3]....
        /*0038*/ 	.word	0xffffffff


	//   ....[4]....
        /*003c*/ 	.word	0xffffffff


	//   ....[5]....
        /*0040*/ 	.word	0xffffffff


	//   ....[6]....
        /*0044*/ 	.word	0xffffffff


	//   ....[7]....
        /*0048*/ 	.word	0xffffffff


	//   ....[8]....
        /*004c*/ 	.word	0xffffffff


	//   ....[9]....
        /*0050*/ 	.word	0xffffffff


	//   ....[10]....
        /*0054*/ 	.word	0xffffffff


	//   ....[11]....
        /*0058*/ 	.word	0xffffffff


	//   ....[12]....
        /*005c*/ 	.word	0xffffffff


	//   ....[13]....
        /*0060*/ 	.word	0xffffffff


	//   ....[14]....
        /*0064*/ 	.word	0xffffffff


	//   ....[15]....
        /*0068*/ 	.word	0xffffffff


	//----- nvinfo : EIATTR_COOP_GROUP_INSTR_OFFSETS
	.align		4
.L_1128:
        /*006c*/ 	.byte	0x04, 0x28
        /*006e*/ 	.short	(.L_1130 - .L_1129)


	//   ....[0]....
.L_1129:
        /*0070*/ 	.word	0x000041c0


	//   ....[1]....
        /*0074*/ 	.word	0x00004260


	//   ....[2]....
        /*0078*/ 	.word	0x00005230


	//   ....[3]....
        /*007c*/ 	.word	0x000052f0


	//   ....[4]....
        /*0080*/ 	.word	0x00009810


	//   ....[5]....
        /*0084*/ 	.word	0x00009830


	//   ....[6]....
        /*0088*/ 	.word	0x00009fb0


	//   ....[7]....
        /*008c*/ 	.word	0x0000a010


	//   ....[8]....
        /*0090*/ 	.word	0x0000d810


	//   ....[9]....
        /*0094*/ 	.word	0x0000d820


	//   ....[10]....
        /*0098*/ 	.word	0x0000d850


	//   ....[11]....
        /*009c*/ 	.word	0x0000d860


	//   ....[12]....
        /*00a0*/ 	.word	0x0000fca0


	//   ....[13]....
        /*00a4*/ 	.word	0x0000fce0


	//   ....[14]....
        /*00a8*/ 	.word	0x0000fda0


	//   ....[15]....
        /*00ac*/ 	.word	0x0000fde0


	//----- nvinfo : EIATTR_VRC_CTA_INIT_COUNT
	.align		4
.L_1130:
        /*00b0*/ 	.byte	0x02, 0x4a
	.zero		1
	.zero		1


	//----- nvinfo : EIATTR_EXIT_INSTR_OFFSETS
	.align		4
        /*00b4*/ 	.byte	0x04, 0x1c
        /*00b6*/ 	.short	(.L_1132 - .L_1131)


	//   ....[0]....
.L_1131:
        /*00b8*/ 	.word	0x00000440


	//   ....[1]....
        /*00bc*/ 	.word	0x00000a70


	//   ....[2]....
        /*00c0*/ 	.word	0x00000aa0


	//   ....[3]....
        /*00c4*/ 	.word	0x00010420


	//   ....[4]....
        /*00c8*/ 	.word	0x00010440


	//----- nvinfo : EIATTR_CRS_STACK_SIZE
	.align		4
.L_1132:
        /*00cc*/ 	.byte	0x04, 0x1e
        /*00ce*/ 	.short	(.L_1134 - .L_1133)
.L_1133:
        /*00d0*/ 	.word	0x00000000


	//----- nvinfo : EIATTR_CBANK_PARAM_SIZE
	.align		4
.L_1134:
        /*00d4*/ 	.byte	0x03, 0x19
        /*00d6*/ 	.short	0x01d0


	//----- nvinfo : EIATTR_PARAM_CBANK
	.align		4
        /*00d8*/ 	.byte	0x04, 0x0a
        /*00da*/ 	.short	(.L_1136 - .L_1135)
	.align		4
.L_1135:
        /*00dc*/ 	.word	index@(.nv.constant0._ZN5flash24flash_fwd_splitkv_kernelI23Flash_fwd_kernel_traitsILi32ELi64ELi256ELi4ELb0ELb0EN7cutlass10bfloat16_tE19Flash_kernel_traitsILi32ELi64ELi256ELi4ES3_EELb1ELb0ELb0ELb0ELb1ELb0ELb1ELb0EEEvNS_16Flash_fwd_paramsE)
        /*00e0*/ 	.short	0x0380
        /*00e2*/ 	.short	0x01d0


	//----- nvinfo : EIATTR_SW_WAR
	.align		4
.L_1136:
        /*00e4*/ 	.byte	0x04, 0x36
        /*00e6*/ 	.short	(.L_1138 - .L_1137)
.L_1137:
        /*00e8*/ 	.word	0x00000008
.L_1138:


//--------------------- .nv.info._ZN5flash24flash_fwd_splitkv_kernelI23Flash_fwd_kernel_traitsILi32ELi64ELi256ELi4ELb0ELb0EN7cutlass10bfloat16_tE19Flash_kernel_traitsILi32ELi64ELi256ELi4ES3_EELb1ELb0ELb0ELb0ELb1ELb1ELb1ELb0EEEvNS_16Flash_fwd_paramsE --------------------------
	.section	.nv.info._ZN5flash24flash_fwd_splitkv_kernelI23Flash_fwd_kernel_traitsILi32ELi64ELi256ELi4ELb0ELb0EN7cutlass10bfloat16_tE19Flash_kernel_traitsILi32ELi64ELi256ELi4ES3_EELb1ELb0ELb0ELb0ELb1ELb1ELb1ELb0EEEvNS_16Flash_fwd_paramsE,"",@"SHT_CUDA_INFO"
	.sectionflags	@""
	.align	4


	//----- nvinfo : EIATTR_CUDA_API_VERSION
	.align		4
        /*0000*/ 	.byte	0x04, 0x37
        /*0002*/ 	.short	(.L_1140 - .L_1139)
.L_1139:
        /*0004*/ 	.word	0x00000082


	//----- nvinfo : EIATTR_KPARAM_INFO
	.align		4
.L_1140:
        /*0008*/ 	.byte	0x04, 0x17
        /*000a*/ 	.short	(.L_1142 - .L_1141)
.L_1141:
        /*000c*/ 	.word	0x00000000
        /*0010*/ 	.short	0x0000
        /*0012*/ 	.short	0x0000
        /*0014*/ 	.byte	0x00, 0xf0, 0x41, 0x07


	//----- nvinfo : EIATTR_SPARSE_MMA_MASK
	.align		4
.L_1142:
        /*0018*/ 	.byte	0x03, 0x50
        /*001a*/ 	.short	0x0000


	//----- nvinfo : EIATTR_MAXREG_COUNT
	.align		4
        /*001c*/ 	.byte	0x03, 0x1b
        /*001e*/ 	.short	0x00ff


	//----- nvinfo : EIATTR_NUM_BARRIERS
	.align		4
        /*0020*/ 	.byte	0x02, 0x4c
        /*0022*/ 	.byte	0x01
	.zero		1


	//----- nvinfo : EIATTR_MERCURY_ISA_VERSION
	.align		4
        /*0024*/ 	.byte	0x03, 0x5f
        /*0026*/ 	.short	0x0101


	//----- nvinfo : EIATTR_COOP_GROUP_MASK_REGIDS
	.align		4
        /*0028*/ 	.byte	0x04, 0x29
        /*002a*/ 	.short	(.L_1144 - .L_1143)


	//   ....[0]....
.L_1143:
        /*002c*/ 	.word	0xffffffff


	//   ....[1]....
        /*0030*/ 	.word	0xffffffff


	//   ....[2]....
        /*0034*/ 	.word	0xffffffff


	//   ....[3]....
        /*0038*/ 	.word	0xffffffff


	//   ....[4]....
        /*003c*/ 	.word	0xffffffff


	//   ....[5]....
        /*0040*/ 	.word	0xffffffff


	//   ....[6]....
        /*0044*/ 	.word	0xffffffff


	//   ....[7]....
        /*0048*/ 	.word	0xffffffff


	//   ....[8]....
        /*004c*/ 	.word	0xffffffff


	//   ....[9]....
        /*0050*/ 	.word	0xffffffff


	//   ....[10]....
        /*0054*/ 	.word	0xffffffff


	//   ....[11]....
        /*0058*/ 	.word	0xffffffff


	//   ....[12]....
        /*005c*/ 	.word	0xffffffff


	//   ....[13]....
        /*0060*/ 	.word	0xffffffff


	//   ....[14]....
        /*0064*/ 	.word	0xffffffff


	//   ....[15]....
        /*0068*/ 	.word	0xffffffff


	//----- nvinfo : EIATTR_COOP_GROUP_INSTR_OFFSETS
	.align		4
.L_1144:
        /*006c*/ 	.byte	0x04, 0x28
        /*006e*/ 	.short	(.L_1146 - .L_1145)


	//   ....[0]....
.L_1145:
        /*0070*/ 	.word	0x00005150


	//   ....[1]....
        /*0074*/ 	.word	0x00005250


	//   ....[2]....
        /*0078*/ 	.word	0x000061c0


	//   ....[3]....
        /*007c*/ 	.word	0x00006250


	//   ....[4]....
        /*0080*/ 	.word	0x0000b730


	//   ....[5]....
        /*0084*/ 	.word	0x0000b750


	//   ....[6]....
        /*0088*/ 	.word	0x0000be30


	//   ....[7]....
        /*008c*/ 	.word	0x0000be90


	//   ....[8]....
        /*0090*/ 	.word	0x00010740


	//   ....[9]....
        /*0094*/ 	.word	0x00010750


	//   ....[10]....
        /*0098*/ 	.word	0x00010780


	//   ....[11]....
        /*009c*/ 	.word	0x00010790


	//   ....[12]....
        /*00a0*/ 	.word	0x00012bc0


	//   ....[13]....
        /*00a4*/ 	.word	0x00012c00


	//   ....[14]....
        /*00a8*/ 	.word	0x00012d00


	//   ....[15]....
        /*00ac*/ 	.word	0x00012d30


	//----- nvinfo : EIATTR_VRC_CTA_INIT_COUNT
	.align		4
.L_1146:
        /*00b0*/ 	.byte	0x02, 0x4a
	.zero		1
	.zero		1


	//----- nvinfo : EIATTR_EXIT_INSTR_OFFSETS
	.align		4
        /*00b4*/ 	.byte	0x04, 0x1c
        /*00b6*/ 	.short	(.L_1148 - .L_1147)


	//   ....[0]....
.L_1147:
        /*00b8*/ 	.word	0x00000440


	//   ....[1]....
        /*00bc*/ 	.word	0x00000a70


	//   ....[2]....
        /*00c0*/ 	.word	0x00000aa0


	//   ....[3]....
        /*00c4*/ 	.word	0x00013340


	//   ....[4]....
        /*00c8*/ 	.word	0x00013360


	//----- nvinfo : EIATTR_CRS_STACK_SIZE
	.align		4
.L_1148:
        /*00cc*/ 	.byte	0x04, 0x1e
        /*00ce*/ 	.short	(.L_1150 - .L_1149)
.L_1149:
        /*00d0*/ 	.word	0x00000000


	//----- nvinfo : EIATTR_CBANK_PARAM_SIZE
	.align		4
.L_1150:
        /*00d4*/ 	.byte	0x03, 0x19
        /*00d6*/ 	.short	0x01d0


	//----- nvinfo : EIATTR_PARAM_CBANK
	.align		4
        /*00d8*/ 	.byte	0x04, 0x0a
        /*00da*/ 	.short	(.L_1152 - .L_1151)
	.align		4
.L_1151:
        /*00dc*/ 	.word	index@(.nv.constant0._ZN5flash24flash_fwd_splitkv_kernelI23Flash_fwd_kernel_traitsILi32ELi64ELi256ELi4ELb0ELb0EN7cutlass10bfloat16_tE19Flash_kernel_traitsILi32ELi64ELi256ELi4ES3_EELb1ELb0ELb0ELb0ELb1ELb1ELb1ELb0EEEvNS_16Flash_fwd_paramsE)
        /*00e0*/ 	.short	0x0380
        /*00e2*/ 	.short	0x01d0


	//----- nvinfo : EIATTR_SW_WAR
	.align		4
.L_1152:
        /*00e4*/ 	.byte	0x04, 0x36
        /*00e6*/ 	.short	(.L_1154 - .L_1153)
.L_1153:
        /*00e8*/ 	.word	0x00000008
.L_1154:


//--------------------- .nv.info._ZN5flash24flash_fwd_splitkv_kernelI23Flash_fwd_kernel_traitsILi32ELi64ELi256ELi4ELb0ELb0EN7cutlass10bfloat16_tE19Flash_kernel_traitsILi32ELi64ELi256ELi4ES3_EELb1ELb0ELb1ELb0ELb0ELb0ELb1ELb0EEEvNS_16Flash_fwd_paramsE --------------------------
	.section	.nv.info._ZN5flash24flash_fwd_splitkv_kernelI23Flash_fwd_kernel_traitsILi32ELi64ELi256ELi4ELb0ELb0EN7cutlass10bfloat16_tE19Flash_kernel_traitsILi32ELi64ELi256ELi4ES3_EELb1ELb0ELb1ELb0ELb0ELb0ELb1ELb0EEEvNS_16Flash_fwd_paramsE,"",@"SHT_CUDA_INFO"
	.sectionflags	@""
	.align	4


	//----- nvinfo : EIATTR_CUDA_API_VERSION
	.align		4
        /*0000*/ 	.byte	0x04, 0x37
        /*0002*/ 	.short	(.L_1156 - .L_1155)
.L_1155:
        /*0004*/ 	.word	0x00000082


	//----- nvinfo : EIATTR_KPARAM_INFO
	.align		4
.L_1156:
        /*0008*/ 	.byte	0x04, 0x17
        /*000a*/ 	.short	(.L_1158 - .L_1157)
.L_1157:
        /*000c*/ 	.word	0x00000000
        /*0010*/ 	.short	0x0000
        /*0012*/ 	.short	0x0000
        /*0014*/ 	.byte	0x00, 0xf0, 0x41, 0x07


	//----- nvinfo : EIATTR_SPARSE_MMA_MASK
	.align		4
.L_1158:
        /*0018*/ 	.byte	0x03, 0x50
        /*001a*/ 	.short	0x0000


	//----- nvinfo : EIATTR_MAXREG_COUNT
	.align		4
        /*001c*/ 	.byte	0x03, 0x1b
        /*001e*/ 	.short	0x00ff


	//----- nvinfo : EIATTR_NUM_BARRIERS
	.align		4
        /*0020*/ 	.byte	0x02, 0x4c
        /*0022*/ 	.byte	0x01
	.zero		1


	//----- nvinfo : EIATTR_MERCURY_ISA_VERSION
	.align		4
        /*0024*/ 	.byte	0x03, 0x5f
        /*0026*/ 	.short	0x0101


	//----- nvinfo : EIATTR_INT_WARP_WIDE_INSTR_OFFSETS
	.align		4
        /*0028*/ 	.byte	0x04, 0x31
        /*002a*/ 	.short	(.L_1160 - .L_1159)


	//   ....[0]....
.L_1159:
        /*002c*/ 	.word	0x00006570


	//   ....[1]....
        /*0030*/ 	.word	0x000095f0


	//----- nvinfo : EIATTR_COOP_GROUP_MASK_REGIDS
	.align		4
.L_1160:
        /*0034*/ 	.byte	0x04, 0x29
        /*0036*/ 	.short	(.L_1162 - .L_1161)


	//   ....[0]....
.L_1161:
        /*0038*/ 	.word	0xffffffff


	//   ....[1]....
        /*003c*/ 	.word	0xffffffff


	//   ....[2]....
        /*0040*/ 	.word	0xffffffff


	//   ....[3]....
        /*0044*/ 	.word	0xffffffff


	//   ....[4]....
        /*0048*/ 	.word	0xffffffff


	//   ....[5]....
        /*004c*/ 	.word	0xffffffff


	//   ....[6]....
        /*0050*/ 	.word	0xffffffff


	//   ....[7]....
        /*0054*/ 	.word	0xffffffff


	//   ....[8]....
        /*0058*/ 	.word	0xffffffff


	//   ....[9]....
        /*005c*/ 	.word	0xffffffff


	//   ....[10]....
        /*0060*/ 	.word	0xffffffff


	//   ....[11]....
        /*0064*/ 	.word	0xffffffff


	//   ....[12]....
        /*0068*/ 	.word	0xffffffff


	//   ....[13]....
        /*006c*/ 	.word	0xffffffff


	//   ....[14]....
        /*0070*/ 	.word	0xffffffff


	//   ....[15]....
        /*0074*/ 	.word	0xffffffff


	//----- nvinfo : EIATTR_COOP_GROUP_INSTR_OFFSETS
	.align		4
.L_1162:
        /*0078*/ 	.byte	0x04, 0x28
        /*007a*/ 	.short	(.L_1164 - .L_1163)


	//   ....[0]....
.L_1163:
        /*007c*/ 	.word	0x00006bc0


	//   ....[1]....
        /*0080*/ 	.word	0x00006bf0


	//   ....[2]....
        /*0084*/ 	.word	0x00007240


	//   ....[3]....
        /*0088*/ 	.word	0x00007360


	//   ....[4]....
        /*008c*/ 	.word	0x0000ce10


	//   ....[5]....
        /*0090*/ 	.word	0x0000ce30


	//   ....[6]....
        /*0094*/ 	.word	0x0000d5e0


	//   ....[7]....
        /*0098*/ 	.word	0x0000d690


	//   ....[8]....
        /*009c*/ 	.word	0x000123d0


	//   ....[9]....
        /*00a0*/ 	.word	0x00012400


	//   ....[10]....
        /*00a4*/ 	.word	0x00012430


	//   ....[11]....
        /*00a8*/ 	.word	0x00012440


	//   ....[12]....
        /*00ac*/ 	.word	0x00014840


	//   ....[13]....
        /*00b0*/ 	.word	0x00014880


	//   ....[14]....
        /*00b4*/ 	.word	0x00014980


	//   ....[15]....
        /*00b8*/ 	.word	0x00014990


	//----- nvinfo : EIATTR_VRC_CTA_INIT_COUNT
	.align		4
.L_1164:
        /*00bc*/ 	.byte	0x02, 0x4a
	.zero		1
	.zero		1


	//----- nvinfo : EIATTR_EXIT_INSTR_OFFSETS
	.align		4
        /*00c0*/ 	.byte	0x04, 0x1c
        /*00c2*/ 	.short	(.L_1166 - .L_1165)


	//   ....[0]....
.L_1165:
        /*00c4*/ 	.word	0x00000640


	//   ....[1]....
        /*00c8*/ 	.word	0x00000d10


	//   ....[2]....
        /*00cc*/ 	.word	0x00000d40


	//   ....[3]....
        /*00d0*/ 	.word	0x00015020


	//   ....[4]....
        /*00d4*/ 	.word	0x00015040


	//----- nvinfo : EIATTR_CRS_STACK_SIZE
	.align		4
.L_1166:
        /*00d8*/ 	.byte	0x04, 0x1e
        /*00da*/ 	.short	(.L_1168 - .L_1167)
.L_1167:
        /*00dc*/ 	.word	0x00000000


	//----- nvinfo : EIATTR_CBANK_PARAM_SIZE
	.align		4
.L_1168:
        /*00e0*/ 	.byte	0x03, 0x19
        /*00e2*/ 	.short	0x01d0


	//----- nvinfo : EIATTR_PARAM_CBANK
	.align		4
        /*00e4*/ 	.byte	0x04, 0x0a
        /*00e6*/ 	.short	(.L_1170 - .L_1169)
	.align		4
.L_1169:
        /*00e8*/ 	.word	index@(.nv.constant0._ZN5flash24flash_fwd_splitkv_kernelI23Flash_fwd_kernel_traitsILi32ELi64ELi256ELi4ELb0ELb0EN7cutlass10bfloat16_tE19Flash_kernel_traitsILi32ELi64ELi256ELi4ES3_EELb1ELb0ELb1ELb0ELb0ELb0ELb1ELb0EEEvNS_16Flash_fwd_paramsE)
        /*00ec*/ 	.short	0x0380
        /*00ee*/ 	.short	0x01d0


	//----- nvinfo : EIATTR_SW_WAR
	.align		4
.L_1170:
        /*00f0*/ 	.byte	0x04, 0x36
        /*00f2*/ 	.short	(.L_1172 - .L_1171)
.L_1171:
        /*00f4*/ 	.word	0x00000008
.L_1172:


//--------------------- .nv.info._ZN5flash24flash_fwd_splitkv_kernelI23Flash_fwd_kernel_traitsILi32ELi64ELi256ELi4ELb0ELb0EN7cutlass10bfloat16_tE19Flash_kernel_traitsILi32ELi64ELi256ELi4ES3_EELb1ELb0ELb1ELb0ELb0ELb1ELb1ELb0EEEvNS_16Flash_fwd_paramsE --------------------------
	.section	.nv.info._ZN5flash24flash_fwd_splitkv_kernelI23Flash_fwd_kernel_traitsILi32ELi64ELi256ELi4ELb0ELb0EN7cutlass10bfloat16_tE19Flash_kernel_traitsILi32ELi64ELi256ELi4ES3_EELb1ELb0ELb1ELb0ELb0ELb1ELb1ELb0EEEvNS_16Flash_fwd_paramsE,"",@"SHT_CUDA_INFO"
	.sectionflags	@""
	.align	4


	//----- nvinfo : EIATTR_CUDA_API_VERSION
	.align		4
        /*0000*/ 	.byte	0x04, 0x37
        /*0002*/ 	.short	(.L_1174 - .L_1173)
.L_1173:
        /*0004*/ 	.word	0x00000082


	//----- nvinfo : EIATTR_KPARAM_INFO
	.align		4
.L_1174:
        /*0008*/ 	.byte	0x04, 0x17
        /*000a*/ 	.short	(.L_1176 - .L_1175)
.L_1175:
        /*000c*/ 	.word	0x00000000
        /*0010*/ 	.short	0x0000
        /*0012*/ 	.short	0x0000
        /*0014*/ 	.byte	0x00, 0xf0, 0x41, 0x07


	//----- nvinfo : EIATTR_SPARSE_MMA_MASK
	.align		4
.L_1176:
        /*0018*/ 	.byte	0x03, 0x50
        /*001a*/ 	.short	0x0000


	//----- nvinfo : EIATTR_MAXREG_COUNT
	.align		4
        /*001c*/ 	.byte	0x03, 0x1b
        /*001e*/ 	.short	0x00ff


	//----- nvinfo : EIATTR_NUM_BARRIERS
	.align		4
        /*0020*/ 	.byte	0x02, 0x4c
        /*0022*/ 	.byte	0x01
	.zero		1


	//----- nvinfo : EIATTR_MERCURY_ISA_VERSION
	.align		4
        /*0024*/ 	.byte	0x03, 0x5f
        /*0026*/ 	.short	0x0101


	//----- nvinfo : EIATTR_INT_WARP_WIDE_INSTR_OFFSETS
	.align		4
        /*0028*/ 	.byte	0x04, 0x31
        /*002a*/ 	.short	(.L_1178 - .L_1177)


	//   ....[0]....
.L_1177:
        /*002c*/ 	.word	0x000076e0


	//   ....[1]....
        /*0030*/ 	.word	0x0000a740


	//----- nvinfo : EIATTR_COOP_GROUP_MASK_REGIDS
	.align		4
.L_1178:
        /*0034*/ 	.byte	0x04, 0x29
        /*0036*/ 	.short	(.L_1180 - .L_1179)


	//   ....[0]....
.L_1179:
        /*0038*/ 	.word	0xffffffff


	//   ....[1]....
        /*003c*/ 	.word	0xffffffff


	//   ....[2]....
        /*0040*/ 	.word	0xffffffff


	//   ....[3]....
        /*0044*/ 	.word	0xffffffff


	//   ....[4]....
        /*0048*/ 	.word	0xffffffff


	//   ....[5]....
        /*004c*/ 	.word	0xffffffff


	//   ....[6]....
        /*0050*/ 	.word	0xffffffff


	//   ....[7]....
        /*0054*/ 	.word	0xffffffff


	//   ....[8]....
        /*0058*/ 	.word	0xffffffff


	//   ....[9]....
        /*005c*/ 	.word	0xffffffff


	//   ....[10]....
        /*0060*/ 	.word	0xffffffff


	//   ....[11]....
        /*0064*/ 	.word	0xffffffff


	//   ....[12]....
        /*0068*/ 	.word	0xffffffff


	//   ....[13]....
        /*006c*/ 	.word	0xffffffff


	//   ....[14]....
        /*0070*/ 	.word	0xffffffff


	//   ....[15]....
        /*0074*/ 	.word	0xffffffff


	//----- nvinfo : EIATTR_COOP_GROUP_INSTR_OFFSETS
	.align		4
.L_1180:
        /*0078*/ 	.byte	0x04, 0x28
        /*007a*/ 	.short	(.L_1182 - .L_1181)


	//   ....[0]....
.L_1181:
        /*007c*/ 	.word	0x00007d10


	//   ....[1]....
        /*0080*/ 	.word	0x00007d30


	//   ....[2]....
        /*0084*/ 	.word	0x00008480


	//   ....[3]....
        /*0088*/ 	.word	0x000084e0


	//   ....[4]....
        /*008c*/ 	.word	0x0000ef60


	//   ....[5]....
        /*0090*/ 	.word	0x0000ef90


	//   ....[6]....
        /*0094*/ 	.word	0x0000f600


	//   ....[7]....
        /*0098*/ 	.word	0x0000f760


	//   ....[8]....
        /*009c*/ 	.word	0x000154a0


	//   ....[9]....
        /*00a0*/ 	.word	0x000154d0


	//   ....[10]....
        /*00a4*/ 	.word	0x00015500


	//   ....[11]....
        /*00a8*/ 	.word	0x00015510


	//   ....[12]....
        /*00ac*/ 	.word	0x00017950


	//   ....[13]....
        /*00b0*/ 	.word	0x00017990


	//   ....[14]....
        /*00b4*/ 	.word	0x00017aa0


	//   ....[15]....
        /*00b8*/ 	.word	0x00017ab0


	//----- nvinfo : EIATTR_VRC_CTA_INIT_COUNT
	.align		4
.L_1182:
        /*00bc*/ 	.byte	0x02, 0x4a
	.zero		1
	.zero		1


	//----- nvinfo : EIATTR_EXIT_INSTR_OFFSETS
	.align		4
        /*00c0*/ 	.byte	0x04, 0x1c
        /*00c2*/ 	.short	(.L_1184 - .L_1183)


	//   ....[0]....
.L_1183:
        /*00c4*/ 	.word	0x00000640


	//   ....[1]....
        /*00c8*/ 	.word	0x00000d10


	//   ....[2]....
        /*00cc*/ 	.word	0x00000d40


	//   ....[3]....
        /*00d0*/ 	.word	0x00018130


	//   ....[4]....
        /*00d4*/ 	.word	0x00018150


	//----- nvinfo : EIATTR_CRS_STACK_SIZE
	.align		4
.L_1184:
        /*00d8*/ 	.byte	0x04, 0x1e
        /*00da*/ 	.short	(.L_1186 - .L_1185)
.L_1185:
        /*00dc*/ 	.word	0x00000000


	//----- nvinfo : EIATTR_CBANK_PARAM_SIZE
	.align		4
.L_1186:
        /*00e0*/ 	.byte	0x03, 0x19
        /*00e2*/ 	.short	0x01d0


	//----- nvinfo : EIATTR_PARAM_CBANK
	.align		4
        /*00e4*/ 	.byte	0x04, 0x0a
        /*00e6*/ 	.short	(.L_1188 - .L_1187)
	.align		4
.L_1187:
        /*00e8*/ 	.word	index@(.nv.constant0._ZN5flash24flash_fwd_splitkv_kernelI23Flash_fwd_kernel_traitsILi32ELi64ELi256ELi4ELb0ELb0EN7cutlass10bfloat16_tE19Flash_kernel_traitsILi32ELi64ELi256ELi4ES3_EELb1ELb0ELb1ELb0ELb0ELb1ELb1ELb0EEEvNS_16Flash_fwd_paramsE)
        /*00ec*/ 	.short	0x0380
        /*00ee*/ 	.short	0x01d0


	//----- nvinfo : EIATTR_SW_WAR
	.align		4
.L_1188:
        /*00f0*/ 	.byte	0x04, 0x36
        /*00f2*/ 	.short	(.L_1190 - .L_1189)
.L_1189:
        /*00f4*/ 	.word	0x00000008
.L_1190:


//--------------------- .nv.info._ZN5flash24flash_fwd_splitkv_kernelI23Flash_fwd_kernel_traitsILi32ELi64ELi256ELi4ELb0ELb0EN7cutlass10bfloat16_tE19Flash_kernel_traitsILi32ELi64ELi256ELi4ES3_EELb1ELb0ELb0ELb0ELb1ELb0ELb1ELb1EEEvNS_16Flash_fwd_paramsE --------------------------
	.section	.nv.info._ZN5flash24flash_fwd_splitkv_kernelI23Flash_fwd_kernel_traitsILi32ELi64ELi256ELi4ELb0ELb0EN7cutlass10bfloat16_tE19Flash_kernel_traitsILi32ELi64ELi256ELi4ES3_EELb1ELb0ELb0ELb0ELb1ELb0ELb1ELb1EEEvNS_16Flash_fwd_paramsE,"",@"SHT_CUDA_INFO"
	.sectionflags	@""
	.align	4


	//----- nvinfo : EIATTR_CUDA_API_VERSION
	.align		4
        /*0000*/ 	.byte	0x04, 0x37
        /*0002*/ 	.short	(.L_1192 - .L_1191)
.L_1191:
        /*0004*/ 	.word	0x00000082


	//----- nvinfo : EIATTR_KPARAM_INFO
	.align		4
.L_1192:
        /*0008*/ 	.byte	0x04, 0x17
        /*000a*/ 	.short	(.L_1194 - .L_1193)
.L_1193:
        /*000c*/ 	.word	0x00000000
        /*0010*/ 	.short	0x0000
        /*0012*/ 	.short	0x0000
        /*0014*/ 	.byte	0x00, 0xf0, 0x41, 0x07


	//----- nvinfo : EIATTR_SPARSE_MMA_MASK
	.align		4
.L_1194:
        /*0018*/ 	.byte	0x03, 0x50
        /*001a*/ 	.short	0x0000


	//----- nvinfo : EIATTR_MAXREG_COUNT
	.align		4
        /*001c*/ 	.byte	0x03, 0x1b
        /*001e*/ 	.short	0x00ff


	//----- nvinfo : EIATTR_NUM_BARRIERS
	.align		4
        /*0020*/ 	.byte	0x02, 0x4c
        /*0022*/ 	.byte	0x01
	.zero		1


	//----- nvinfo : EIATTR_MERCURY_ISA_VERSION
	.align		4
        /*0024*/ 	.byte	0x03, 0x5f
        /*0026*/ 	.short	0x0101


	//----- nvinfo : EIATTR_COOP_GROUP_MASK_REGIDS
	.align		4
        /*0028*/ 	.byte	0x04, 0x29
        /*002a*/ 	.short	(.L_1196 - .L_1195)


	//   ....[0]....
.L_1195:
        /*002c*/ 	.word	0xffffffff


	//   ....[1]....
        /*0030*/ 	.word	0xffffffff


	//   ....[2]....
        /*0034*/ 	.word	0xffffffff


	//   ....[3]....
        /*0038*/ 	.word	0xffffffff


	//   ....[4]....
        /*003c*/ 	.word	0xffffffff


	//   ....[5]....
        /*0040*/ 	.word	0xffffffff


	//   ....[6]....
        /*0044*/ 	.word	0xffffffff


	//   ....[7]....
        /*0048*/ 	.word	0xffffffff


	//   ....[8]....
        /*004c*/ 	.word	0xffffffff


	//   ....[9]....
        /*0050*/ 	.word	0xffffffff


	//   ....[10]....
        /*0054*/ 	.word	0xffffffff


	//   ....[11]....
        /*0058*/ 	.word	0xffffffff


	//   ....[12]....
        /*005c*/ 	.word	0xffffffff


	//   ....[13]....
        /*0060*/ 	.word	0xffffffff


	//   ....[14]....
        /*0064*/ 	.word	0xffffffff


	//   ....[15]....
        /*0068*/ 	.word	0xffffffff


	//----- nvinfo : EIATTR_COOP_GROUP_INSTR_OFFSETS
	.align		4
.L_1196:
        /*006c*/ 	.byte	0x04, 0x28
        /*006e*/ 	.short	(.L_1198 - .L_1197)


	//   ....[0]....
.L_1197:
        /*0070*/ 	.word	0x0000c000


	//   ....[1]....
        /*0074*/ 	.word	0x0000c050


	//   ....[2]....
        /*0078*/ 	.word	0x0000d140


	//   ....[3]....
        /*007c*/ 	.word	0x0000d230


	//   ....[4]....
        /*0080*/ 	.word	0x00011990


	//   ....[5]....
        /*0084*/ 	.word	0x000119b0


	//   ....[6]....
        /*0088*/ 	.word	0x00012160


	//   ....[7]....
        /*008c*/ 	.word	0x000121d0


	//   ....[8]....
        /*0090*/ 	.word	0x00015960


	//   ....[9]....
        /*0094*/ 	.word	0x00015970


	//   ....[10]....
        /*0098*/ 	.word	0x000159a0


	//   ....[11]....
        /*009c*/ 	.word	0x000159b0


	//   ....[12]....
        /*00a0*/ 	.word	0x00017df0


	//   ....[13]....
        /*00a4*/ 	.word	0x00017e30


	//   ....[14]....
        /*00a8*/ 	.word	0x00017f10


	//   ....[15]....
        /*00ac*/ 	.word	0x00017f50


	//----- nvinfo : EIATTR_VRC_CTA_INIT_COUNT
	.align		4
.L_1198:
        /*00b0*/ 	.byte	0x02, 0x4a
	.zero		1
	.zero		1


	//----- nvinfo : EIATTR_EXIT_INSTR_OFFSETS
	.align		4
        /*00b4*/ 	.byte	0x04, 0x1c
        /*00b6*/ 	.short	(.L_1200 - .L_1199)


	//   ....[0]....
.L_1199:
        /*00b8*/ 	.word	0x00000460


	//   ....[1]....
        /*00bc*/ 	.word	0x00000a70


	//   ....[2]....
        /*00c0*/ 	.word	0x00000aa0


	//   ....[3]....
        /*00c4*/ 	.word	0x000185b0


	//   ....[4]....
        /*00c8*/ 	.word	0x000185d0


	//----- nvinfo : EIATTR_CRS_STACK_SIZE
	.align		4
.L_1200:
        /*00cc*/ 	.byte	0x04, 0x1e
        /*00ce*/ 	.short	(.L_1202 - .L_1201)
.L_1201:
        /*00d0*/ 	.word	0x00000000


	//----- nvinfo : EIATTR_CBANK_PARAM_SIZE
	.align		4
.L_1202:
        /*00d4*/ 	.byte	0x03, 0x19
        /*00d6*/ 	.short	0x01d0


	//----- nvinfo : EIATTR_PARAM_CBANK
	.align		4
        /*00d8*/ 	.byte	0x04, 0x0a
        /*00da*/ 	.short	(.L_1204 - .L_1203)
	.align		4
.L_1203:
        /*00dc*/ 	.word	index@(.nv.constant0._ZN5flash24flash_fwd_splitkv_kernelI23Flash_fwd_kernel_traitsILi32ELi64ELi256ELi4ELb0ELb0EN7cutlass10bfloat16_tE19Flash_kernel_traitsILi32ELi64ELi256ELi4ES3_EELb1ELb0ELb0ELb0ELb1ELb0ELb1ELb1EEEvNS_16Flash_fwd_paramsE)
        /*00e0*/ 	.short	0x0380
        /*00e2*/ 	.short	0x01d0


	//----- nvinfo : EIATTR_SW_WAR
	.align		4
.L_1204:
        /*00e4*/ 	.byte	0x04, 0x36
        /*00e6*/ 	.short	(.L_1206 - .L_1205)
.L_1205:
        /*00e8*/ 	.word	0x00000008
.L_1206:


//--------------------- .nv.info._ZN5flash24flash_fwd_splitkv_kernelI23Flash_fwd_kernel_traitsILi32ELi64ELi256ELi4ELb0ELb0EN7cutlass10bfloat16_tE19Flash_kernel_traitsILi32ELi64ELi256ELi4ES3_EELb1ELb0ELb0ELb0ELb1ELb1ELb1ELb1EEEvNS_16Flash_fwd_paramsE --------------------------
	.section	.nv.info._ZN5flash24flash_fwd_splitkv_kernelI23Flash_fwd_kernel_traitsILi32ELi64ELi256ELi4ELb0ELb0EN7cutlass10bfloat16_tE19Flash_kernel_traitsILi32ELi64ELi256ELi4ES3_EELb1ELb0ELb0ELb0ELb1ELb1ELb1ELb1EEEvNS_16Flash_fwd_paramsE,"",@"SHT_CUDA_INFO"
	.sectionflags	@""
	.align	4


	//----- nvinfo : EIATTR_CUDA_API_VERSION
	.align		4
        /*0000*/ 	.byte	0x04, 0x37
        /*0002*/ 	.short	(.L_1208 - .L_1207)
.L_1207:
        /*0004*/ 	.word	0x00000082


	//----- nvinfo : EIATTR_KPARAM_INFO
	.align		4
.L_1208:
        /*0008*/ 	.byte	0x04, 0x17
        /*000a*/ 	.short	(.L_1210 - .L_1209)
.L_1209:
        /*000c*/ 	.word	0x00000000
        /*0010*/ 	.short	0x0000
        /*0012*/ 	.short	0x0000
        /*0014*/ 	.byte	0x00, 0xf0, 0x41, 0x07


	//----- nvinfo : EIATTR_SPARSE_MMA_MASK
	.align		4
.L_1210:
        /*0018*/ 	.byte	0x03, 0x50
        /*001a*/ 	.short	0x0000


	//----- nvinfo : EIATTR_MAXREG_COUNT
	.align		4
        /*001c*/ 	.byte	0x03, 0x1b
        /*001e*/ 	.short	0x00ff


	//----- nvinfo : EIATTR_NUM_BARRIERS
	.align		4
        /*0020*/ 	.byte	0x02, 0x4c
        /*0022*/ 	.byte	0x01
	.zero		1


	//----- nvinfo : EIATTR_ANNOTATIONS
	.align		4
        /*0024*/ 	.byte	0x04, 0x55
        /*0026*/ 	.short	(.L_1212 - .L_1211)


	//   ....[0]....
.L_1211:
        /*0028*/ 	.word	0x00000001
        /*002c*/ 	.byte	0x00, 0x04, 0x00, 0x00, 0x01, 0x00, 0x00, 0x00, 0xd0, 0x84, 0x00, 0x00, 0x01, 0x00, 0x00, 0x00
        /*003c*/ 	.byte	0x70, 0xb1, 0x01, 0x00


	//----- nvinfo : EIATTR_MERCURY_ISA_VERSION
	.align		4
.L_1212:
        /*0040*/ 	.byte	0x03, 0x5f
        /*0042*/ 	.short	0x0101


	//----- nvinfo : EIATTR_COOP_GROUP_MASK_REGIDS
	.align		4
        /*0044*/ 	.byte	0x04, 0x29
        /*0046*/ 	.short	(.L_1214 - .L_1213)


	//   ....[0]....
.L_1213:
        /*0048*/ 	.word	0xffffffff


	//   ....[1]....
        /*004c*/ 	.word	0xffffffff


	//   ....[2]....
        /*0050*/ 	.word	0xffffffff


	//   ....[3]....
        /*0054*/ 	.word	0xffffffff


	//   ....[4]....
        /*0058*/ 	.word	0xffffffff


	//   ....[5]....
        /*005c*/ 	.word	0xffffffff


	//   ....[6]....
        /*0060*/ 	.word	0xffffffff


	//   ....[7]....
        /*0064*/ 	.word	0xffffffff


	//   ....[8]....
        /*0068*/ 	.word	0xffffffff


	//   ....[9]....
        /*006c*/ 	.word	0xffffffff


	//   ....[10]....
        /*0070*/ 	.word	0xffffffff


	//   ....[11]....
        /*0074*/ 	.word	0xffffffff


	//   ....[12]....
        /*0078*/ 	.word	0xffffffff


	//   ....[13]....
        /*007c*/ 	.word	0xffffffff


	//   ....[14]....
        /*0080*/ 	.word	0xffffffff


	//   ....[15]....
        /*0084*/ 	.word	0xffffffff


	//----- nvinfo : EIATTR_COOP_GROUP_INSTR_OFFSETS
	.align		4
.L_1214:
        /*0088*/ 	.byte	0x04, 0x28
        /*008a*/ 	.short	(.L_1216 - .L_1215)


	//   ....[0]....
.L_1215:
        /*008c*/ 	.word	0x0000d310


	//   ....[1]....
        /*0090*/ 	.word	0x0000d380


	//   ....[2]....
        /*0094*/ 	.word	0x0000e1b0


	//   ....[3]....
        /*0098*/ 	.word	0x0000e1f0


	//   ....[4]....
        /*009c*/ 	.word	0x00013d40


	//   ....[5]....
        /*00a0*/ 	.word	0x00013d60


	//   ....[6]....
        /*00a4*/ 	.word	0x00014340


	//   ....[7]....
        /*00a8*/ 	.word	0x000143b0


	//   ....[8]....
        /*00ac*/ 	.word	0x00018ce0


	//   ....[9]....
        /*00b0*/ 	.word	0x00018d00


	//   ....[10]....
        /*00b4*/ 	.word	0x00018d30


	//   ....[11]....
        /*00b8*/ 	.word	0x00018d40


	//   ....[12]....
        /*00bc*/ 	.word	0x0001b1a0


	//   ....[13]....
        /*00c0*/ 	.word	0x0001b1b0


	//   ....[14]....
        /*00c4*/ 	.word	0x0001b220


	//   ....[15]....
        /*00c8*/ 	.word	0x0001b230


	//----- nvinfo : EIATTR_VRC_CTA_INIT_COUNT
	.align		4
.L_1216:
        /*00cc*/ 	.byte	0x02, 0x4a
	.zero		1
	.zero		1


	//----- nvinfo : EIATTR_EXIT_INSTR_OFFSETS
	.align		4
        /*00d0*/ 	.byte	0x04, 0x1c
        /*00d2*/ 	.short	(.L_1218 - .L_1217)


	//   ....[0]....
.L_1217:
        /*00d4*/ 	.word	0x00000480


	//   ....[1]....
        /*00d8*/ 	.word	0x00000ac0


	//   ....[2]....
        /*00dc*/ 	.word	0x00000af0


	//   ....[3]....
        /*00e0*/ 	.word	0x0001b990


	//   ....[4]....
        /*00e4*/ 	.word	0x0001b9b0


	//----- nvinfo : EIATTR_CRS_STACK_SIZE
	.align		4
.L_1218:
        /*00e8*/ 	.byte	0x04, 0x1e
        /*00ea*/ 	.short	(.L_1220 - .L_1219)
.L_1219:
        /*00ec*/ 	.word	0x00000000


	//----- nvinfo : EIATTR_CBANK_PARAM_SIZE
	.align		4
.L_1220:
        /*00f0*/ 	.byte	0x03, 0x19
        /*00f2*/ 	.short	0x01d0


	//----- nvinfo : EIATTR_PARAM_CBANK
	.align		4
        /*00f4*/ 	.byte	0x04, 0x0a
        /*00f6*/ 	.short	(.L_1222 - .L_1221)
	.align		4
.L_1221:
        /*00f8*/ 	.word	index@(.nv.constant0._ZN5flash24flash_fwd_splitkv_kernelI23Flash_fwd_kernel_traitsILi32ELi64ELi256ELi4ELb0ELb0EN7cutlass10bfloat16_tE19Flash_kernel_traitsILi32ELi64ELi256ELi4ES3_EELb1ELb0ELb0ELb0ELb1ELb1ELb1ELb1EEEvNS_16Flash_fwd_paramsE)
        /*00fc*/ 	.short	0x0380
        /*00fe*/ 	.short	0x01d0


	//----- nvinfo : EIATTR_SW_WAR
	.align		4
.L_1222:
        /*0100*/ 	.byte	0x04, 0x36
        /*0102*/ 	.short	(.L_1224 - .L_1223)
.L_1223:
        /*0104*/ 	.word	0x00000008
.L_1224:


//--------------------- .nv.info._ZN5flash24flash_fwd_splitkv_kernelI23Flash_fwd_kernel_traitsILi32ELi64ELi256ELi4ELb0ELb0EN7cutlass10bfloat16_tE19Flash_kernel_traitsILi32ELi64ELi256ELi4ES3_EELb1ELb0ELb1ELb0ELb0ELb0ELb1ELb1EEEvNS_16Flash_fwd_paramsE --------------------------
	.section	.nv.info._ZN5flash24flash_fwd_splitkv_kernelI23Flash_fwd_kernel_traitsILi32ELi64ELi256ELi4ELb0ELb0EN7cutlass10bfloat16_tE19Flash_kernel_traitsILi32ELi64ELi256ELi4ES3_EELb1ELb0ELb1ELb0ELb0ELb0ELb1ELb1EEEvNS_16Flash_fwd_paramsE,"",@"SHT_CUDA_INFO"
	.sectionflags	@""
	.align	4


	//----- nvinfo : EIATTR_CUDA_API_VERSION
	.align		4
        /*0000*/ 	.byte	0x04, 0x37
        /*0002*/ 	.short	(.L_1226 - .L_1225)
.L_1225:
        /*0004*/ 	.word	0x00000082


	//----- nvinfo : EIATTR_KPARAM_INFO
	.align		4
.L_1226:
        /*0008*/ 	.byte	0x04, 0x17
        /*000a*/ 	.short	(.L_1228 - .L_1227)
.L_1227:
        /*000c*/ 	.word	0x00000000
        /*0010*/ 	.short	0x0000
        /*0012*/ 	.short	0x0000
        /*0014*/ 	.byte	0x00, 0xf0, 0x41, 0x07


	//----- nvinfo : EIATTR_SPARSE_MMA_MASK
	.align		4
.L_1228:
        /*0018*/ 	.byte	0x03, 0x50
        /*001a*/ 	.short	0x0000


	//----- nvinfo : EIATTR_MAXREG_COUNT
	.align		4
        /*001c*/ 	.byte	0x03, 0x1b
        /*001e*/ 	.short	0x00ff


	//----- nvinfo : EIATTR_NUM_BARRIERS
	.align		4
        /*0020*/ 	.byte	0x02, 0x4c
        /*0022*/ 	.byte	0x01
	.zero		1


	//----- nvinfo : EIATTR_MERCURY_ISA_VERSION
	.align		4
        /*0024*/ 	.byte	0x03, 0x5f
        /*0026*/ 	.short	0x0101


	//----- nvinfo : EIATTR_COOP_GROUP_MASK_REGIDS
	.align		4
        /*0028*/ 	.byte	0x04, 0x29
        /*002a*/ 	.short	(.L_1230 - .L_1229)


	//   ....[0]....
.L_1229:
        /*002c*/ 	.word	0xffffffff


	//   ....[1]....
        /*0030*/ 	.word	0xffffffff


	//   ....[2]....
        /*0034*/ 	.word	0xffffffff


	//   ....[3]....
        /*0038*/ 	.word	0xffffffff


	//   ....[4]....
        /*003c*/ 	.word	0xffffffff


	//   ....[5]....
        /*0040*/ 	.word	0xffffffff


	//   ....[6]....
        /*0044*/ 	.word	0xffffffff


	//   ....[7]....
        /*0048*/ 	.word	0xffffffff


	//   ....[8]....
        /*004c*/ 	.word	0xffffffff


	//   ....[9]....
        /*0050*/ 	.word	0xffffffff


	//   ....[10]....
        /*0054*/ 	.word	0xffffffff


	//   ....[11]....
        /*0058*/ 	.word	0xffffffff


	//   ....[12]....
        /*005c*/ 	.word	0xffffffff


	//   ....[13]....
        /*0060*/ 	.word	0xffffffff


	//   ....[14]....
        /*0064*/ 	.word	0xffffffff


	//   ....[15]....
        /*0068*/ 	.word	0xffffffff


	//----- nvinfo : EIATTR_COOP_GROUP_INSTR_OFFSETS
	.align		4
.L_1230:
        /*006c*/ 	.byte	0x04, 0x28
        /*006e*/ 	.short	(.L_1232 - .L_1231)


	//   ....[0]....
.L_1231:
        /*0070*/ 	.word	0x0000eb60


	//   ....[1]....
        /*0074*/ 	.word	0x0000eb80


	//   ....[2]....
        /*0078*/ 	.word	0x0000f2a0


	//   ....[3]....
        /*007c*/ 	.word	0x0000f2f0


	//   ....[4]....
        /*0080*/ 	.word	0x00014ca0


	//   ....[5]....
        /*0084*/ 	.word	0x00014cc0


	//   ....[6]....
        /*0088*/ 	.word	0x00015480


	//   ....[7]....
        /*008c*/ 	.word	0x00015550


	//   ....[8]....
        /*0090*/ 	.word	0x0001a170


	//   ....[9]....
        /*0094*/ 	.word	0x0001a1b0


	//   ....[10]....
        /*0098*/ 	.word	0x0001a1e0


	//   ....[11]....
        /*009c*/ 	.word	0x0001a1f0


	//   ....[12]....
        /*00a0*/ 	.word	0x0001c640


	//   ....[13]....
        /*00a4*/ 	.word	0x0001c680


	//   ....[14]....
        /*00a8*/ 	.word	0x0001c770


	//   ....[15]....
        /*00ac*/ 	.word	0x0001c780


	//----- nvinfo : EIATTR_VRC_CTA_INIT_COUNT
	.align		4
.L_1232:
        /*00b0*/ 	.byte	0x02, 0x4a
	.zero		1
	.zero		1


	//----- nvinfo : EIATTR_EXIT_INSTR_OFFSETS
	.align		4
        /*00b4*/ 	.byte	0x04, 0x1c
        /*00b6*/ 	.short	(.L_1234 - .L_1233)


	//   ....[0]....
.L_1233:
        /*00b8*/ 	.word	0x00000640


	//   ....[1]....
        /*00bc*/ 	.word	0x00000cf0


	//   ....[2]....
        /*00c0*/ 	.word	0x00000d20


	//   ....[3]....
        /*00c4*/ 	.word	0x0001ce40


	//   ....[4]....
        /*00c8*/ 	.word	0x0001ce60


	//----- nvinfo : EIATTR_CRS_STACK_SIZE
	.align		4
.L_1234:
        /*00cc*/ 	.byte	0x04, 0x1e
        /*00ce*/ 	.short	(.L_1236 - .L_1235)
.L_1235:
        /*00d0*/ 	.word	0x00000000


	//----- nvinfo : EIATTR_CBANK_PARAM_SIZE
	.align		4
.L_1236:
        /*00d4*/ 	.byte	0x03, 0x19
        /*00d6*/ 	.short	0x01d0


	//----- nvinfo : EIATTR_PARAM_CBANK
	.align		4
        /*00d8*/ 	.byte	0x04, 0x0a
        /*00da*/ 	.short	(.L_1238 - .L_1237)
	.align		4
.L_1237:
        /*00dc*/ 	.word	index@(.nv.constant0._ZN5flash24flash_fwd_splitkv_kernelI23Flash_fwd_kernel_traitsILi32ELi64ELi256ELi4ELb0ELb0EN7cutlass10bfloat16_tE19Flash_kernel_traitsILi32ELi64ELi256ELi4ES3_EELb1ELb0ELb1ELb0ELb0ELb0ELb1ELb1EEEvNS_16Flash_fwd_paramsE)
        /*00e0*/ 	.short	0x0380
        /*00e2*/ 	.short	0x01d0


	//----- nvinfo : EIATTR_SW_WAR
	.align		4
.L_1238:
        /*00e4*/ 	.byte	0x04, 0x36
        /*00e6*/ 	.short	(.L_1240 - .L_1239)
.L_1239:
        /*00e8*/ 	.word	0x00000008
.L_1240:


//--------------------- .nv.info._ZN5flash24flash_fwd_splitkv_kernelI23Flash_fwd_kernel_traitsILi32ELi64ELi256ELi4ELb0ELb0EN7cutlass10bfloat16_tE19Flash_kernel_traitsILi32ELi64ELi256ELi4ES3_EELb1ELb0ELb1ELb0ELb0ELb1ELb1ELb1EEEvNS_16Flash_fwd_paramsE --------------------------
	.section	.nv.info._ZN5flash24flash_fwd_splitkv_kernelI23Flash_fwd_kernel_traitsILi32ELi64ELi256ELi4ELb0ELb0EN7cutlass10bfloat16_tE19Flash_kernel_traitsILi32ELi64ELi256ELi4ES3_EELb1ELb0ELb1ELb0ELb0ELb1ELb1ELb1EEEvNS_16Flash_fwd_paramsE,"",@"SHT_CUDA_INFO"
	.sectionflags	@""
	.align	4


	//----- nvinfo : EIATTR_CUDA_API_VERSION
	.align		4
        /*0000*/ 	.byte	0x04, 0x37
        /*0002*/ 	.short	(.L_1242 - .L_1241)
.L_1241:
        /*0004*/ 	.word	0x00000082


	//----- nvinfo : EIATTR_KPARAM_INFO
	.align		4
.L_1242:
        /*0008*/ 	.byte	0x04, 0x17
        /*000a*/ 	.short	(.L_1244 - .L_1243)
.L_1243:
        /*000c*/ 	.word	0x00000000
        /*0010*/ 	.short	0x0000
        /*0012*/ 	.short	0x0000
        /*0014*/ 	.byte	0x00, 0xf0, 0x41, 0x07


	//----- nvinfo : EIATTR_SPARSE_MMA_MASK
	.align		4
.L_1244:
        /*0018*/ 	.byte	0x03, 0x50
        /*001a*/ 	.short	0x0000


	//----- nvinfo : EIATTR_MAXREG_COUNT
	.align		4
        /*001c*/ 	.byte	0x03, 0x1b
        /*001e*/ 	.short	0x00ff


	//----- nvinfo : EIATTR_NUM_BARRIERS
	.align		4
        /*0020*/ 	.byte	0x02, 0x4c
        /*0022*/ 	.byte	0x01
	.zero		1


	//----- nvinfo : EIATTR_MERCURY_ISA_VERSION
	.align		4
        /*0024*/ 	.byte	0x03, 0x5f
        /*0026*/ 	.short	0x0101


	//----- nvinfo : EIATTR_COOP_GROUP_MASK_REGIDS
	.align		4
        /*0028*/ 	.byte	0x04, 0x29
        /*002a*/ 	.short	(.L_1246 - .L_1245)


	//   ....[0]....
.L_1245:
        /*002c*/ 	.word	0xffffffff


	//   ....[1]....
        /*0030*/ 	.word	0xffffffff


	//   ....[2]....
        /*0034*/ 	.word	0xffffffff


	//   ....[3]....
        /*0038*/ 	.word	0xffffffff


	//   ....[4]....
        /*003c*/ 	.word	0xffffffff


	//   ....[5]....
        /*0040*/ 	.word	0xffffffff


	//   ....[6]....
        /*0044*/ 	.word	0xffffffff


	//   ....[7]....
        /*0048*/ 	.word	0xffffffff


	//   ....[8]....
        /*004c*/ 	.word	0xffffffff


	//   ....[9]....
        /*0050*/ 	.word	0xffffffff


	//   ....[10]....
        /*0054*/ 	.word	0xffffffff


	//   ....[11]....
        /*0058*/ 	.word	0xffffffff


	//   ....[12]....
        /*005c*/ 	.word	0xffffffff


	//   ....[13]....
        /*0060*/ 	.word	0xffffffff


	//   ....[14]....
        /*0064*/ 	.word	0xffffffff


	//   ....[15]....
        /*0068*/ 	.word	0xffffffff


	//----- nvinfo : EIATTR_COOP_GROUP_INSTR_OFFSETS
	.align		4
.L_1246:
        /*006c*/ 	.byte	0x04, 0x28
        /*006e*/ 	.short	(.L_1248 - .L_1247)


	//   ....[0]....
.L_1247:
        /*0070*/ 	.word	0x0000fba0


	//   ....[1]....
        /*0074*/ 	.word	0x0000fbc0


	//   ....[2]....
        /*0078*/ 	.word	0x00010330


	//   ....[3]....
        /*007c*/ 	.word	0x00010390


	//   ....[4]....
        /*0080*/ 	.word	0x00016d10


	//   ....[5]....
        /*0084*/ 	.word	0x00016d40


	//   ....[6]....
        /*0088*/ 	.word	0x000173b0


	//   ....[7]....
        /*008c*/ 	.word	0x00017510


	//   ....[8]....
        /*0090*/ 	.word	0x0001d1e0


	//   ....[9]....
        /*0094*/ 	.word	0x0001d210


	//   ....[10]....
        /*0098*/ 	.word	0x0001d240


	//   ....[11]....
        /*009c*/ 	.word	0x0001d250


	//   ....[12]....
        /*00a0*/ 	.word	0x0001f680


	//   ....[13]....
        /*00a4*/ 	.word	0x0001f6c0


	//   ....[14]....
        /*00a8*/ 	.word	0x0001f7d0


	//   ....[15]....
        /*00ac*/ 	.word	0x0001f7e0


	//----- nvinfo : EIATTR_VRC_CTA_INIT_COUNT
	.align		4
.L_1248:
        /*00b0*/ 	.byte	0x02, 0x4a
	.zero		1
	.zero		1


	//----- nvinfo : EIATTR_EXIT_INSTR_OFFSETS
	.align		4
        /*00b4*/ 	.byte	0x04, 0x1c
        /*00b6*/ 	.short	(.L_1250 - .L_1249)


	//   ....[0]....
.L_1249:
        /*00b8*/ 	.word	0x00000640


	//   ....[1]....
        /*00bc*/ 	.word	0x00000cf0


	//   ....[2]....
        /*00c0*/ 	.word	0x00000d20


	//   ....[3]....
        /*00c4*/ 	.word	0x0001fe80


	//   ....[4]....
        /*00c8*/ 	.word	0x0001fea0


	//----- nvinfo : EIATTR_CRS_STACK_SIZE
	.align		4
.L_1250:
        /*00cc*/ 	.byte	0x04, 0x1e
        /*00ce*/ 	.short	(.L_1252 - .L_1251)
.L_1251:
        /*00d0*/ 	.word	0x00000000


	//----- nvinfo : EIATTR_CBANK_PARAM_SIZE
	.align		4
.L_1252:
        /*00d4*/ 	.byte	0x03, 0x19
        /*00d6*/ 	.short	0x01d0


	//----- nvinfo : EIATTR_PARAM_CBANK
	.align		4
        /*00d8*/ 	.byte	0x04, 0x0a
        /*00da*/ 	.short	(.L_1254 - .L_1253)
	.align		4
.L_1253:
        /*00dc*/ 	.word	index@(.nv.constant0._ZN5flash24flash_fwd_splitkv_kernelI23Flash_fwd_kernel_traitsILi32ELi64ELi256ELi4ELb0ELb0EN7cutlass10bfloat16_tE19Flash_kernel_traitsILi32ELi64ELi256ELi4ES3_EELb1ELb0ELb1ELb0ELb0ELb1ELb1ELb1EEEvNS_16Flash_fwd_paramsE)
        /*00e0*/ 	.short	0x0380
        /*00e2*/ 	.short	0x01d0


	//----- nvinfo : EIATTR_SW_WAR
	.align		4
.L_1254:
        /*00e4*/ 	.byte	0x04, 0x36
        /*00e6*/ 	.short	(.L_1256 - .L_1255)
.L_1255:
        /*00e8*/ 	.word	0x00000008
.L_1256:


//--------------------- .nv.info._ZN5flash32flash_fwd_splitkv_combine_kernelI23Flash_fwd_kernel_traitsILi32ELi64ELi128ELi4ELb0ELb0EN7cutlass10bfloat16_tE19Flash_kernel_traitsILi32ELi64ELi128ELi4ES3_EELi16ELi7ELb0EEEvNS_16Flash_fwd_paramsE --------------------------
	.section	.nv.info._ZN5flash32flash_fwd_splitkv_combine_kernelI23Flash_fwd_kernel_traitsILi32ELi64ELi128ELi4ELb0ELb0EN7cutlass10bfloat16_tE19Flash_kernel_traitsILi32ELi64ELi128ELi4ES3_EELi16ELi7ELb0EEEvNS_16Flash_fwd_paramsE,"",@"SHT_CUDA_INFO"
	.sectionflags	@""
	.align	4


	//----- nvinfo : EIATTR_CUDA_API_VERSION
	.align		4
        /*0000*/ 	.byte	0x04, 0x37
        /*0002*/ 	.short	(.L_1258 - .L_1257)
.L_1257:
        /*0004*/ 	.word	0x00000082


	//----- nvinfo : EIATTR_KPARAM_INFO
	.align		4
.L_1258:
        /*0008*/ 	.byte	0x04, 0x17
        /*000a*/ 	.short	(.L_1260 - .L_1259)
.L_1259:
        /*000c*/ 	.word	0x00000000
        /*0010*/ 	.short	0x0000
        /*0012*/ 	.short	0x0000
        /*0014*/ 	.byte	0x00, 0xf0, 0x41, 0x07


	//----- nvinfo : EIATTR_SPARSE_MMA_MASK
	.align		4
.L_1260:
        /*0018*/ 	.byte	0x03, 0x50
        /*001a*/ 	.short	0x0000


	//----- nvinfo : EIATTR_MAXREG_COUNT
	.align		4
        /*001c*/ 	.byte	0x03, 0x1b
        /*001e*/ 	.short	0x00ff


	//----- nvinfo : EIATTR_NUM_BARRIERS
	.align		4
        /*0020*/ 	.byte	0x02, 0x4c
        /*0022*/ 	.byte	0x01
	.zero		1


	//----- nvinfo : EIATTR_MERCURY_ISA_VERSION
	.align		4
        /*0024*/ 	.byte	0x03, 0x5f
        /*0026*/ 	.short	0x0101


	//----- nvinfo : EIATTR_COOP_GROUP_MASK_REGIDS
	.align		4
        /*0028*/ 	.byte	0x04, 0x29
        /*002a*/ 	.short	(.L_1262 - .L_1261)


	//   ....[0]....
.L_1261:
        /*002c*/ 	.word	0xffffffff


	//   ....[1]....
        /*0030*/ 	.word	0xffffffff


	//   ....[2]....
        /*0034*/ 	.word	0xffffffff


	//   ....[3]....
        /*0038*/ 	.word	0xffffffff


	//   ....[4]....
        /*003c*/ 	.word	0xffffffff


	//   ....[5]....
        /*0040*/ 	.word	0xffffffff


	//----- nvinfo : EIATTR_COOP_GROUP_INSTR_OFFSETS
	.align		4
.L_1262:
        /*0044*/ 	.byte	0x04, 0x28
        /*0046*/ 	.short	(.L_1264 - .L_1263)


	//   ....[0]....
.L_1263:
        /*0048*/ 	.word	0x00002660


	//   ....[1]....
        /*004c*/ 	.word	0x00002710


	//   ....[2]....
        /*0050*/ 	.word	0x00002760


	//   ....[3]....
        /*0054*/ 	.word	0x00002ca0


	//   ....[4]....
        /*0058*/ 	.word	0x00002d70


	//   ....[5]....
        /*005c*/ 	.word	0x00002e30


	//----- nvinfo : EIATTR_VRC_CTA_INIT_COUNT
	.align		4
.L_1264:
        /*0060*/ 	.byte	0x02, 0x4a
	.zero		1
	.zero		1


	//----- nvinfo : EIATTR_EXIT_INSTR_OFFSETS
	.align		4
        /*0064*/ 	.byte	0x04, 0x1c
        /*0066*/ 	.short	(.L_1266 - .L_1265)


	//   ....[0]....
.L_1265:
        /*0068*/ 	.word	0x000052c0


	//   ....[1]....
        /*006c*/ 	.word	0x000055a0


	//   ....[2]....
        /*0070*/ 	.word	0x000057c0


	//----- nvinfo : EIATTR_CRS_STACK_SIZE
	.align		4
.L_1266:
        /*0074*/ 	.byte	0x04, 0x1e
        /*0076*/ 	.short	(.L_1268 - .L_1267)
.L_1267:
        /*0078*/ 	.word	0x00000000


	//----- nvinfo : EIATTR_CBANK_PARAM_SIZE
	.align		4
.L_1268:
        /*007c*/ 	.byte	0x03, 0x19
        /*007e*/ 	.short	0x01d0


	//----- nvinfo : EIATTR_PARAM_CBANK
	.align		4
        /*0080*/ 	.byte	0x04, 0x0a
        /*0082*/ 	.short	(.L_1270 - .L_1269)
	.align		4
.L_1269:
        /*0084*/ 	.word	index@(.nv.constant0._ZN5flash32flash_fwd_splitkv_combine_kernelI23Flash_fwd_kernel_traitsILi32ELi64ELi128ELi4ELb0ELb0EN7cutlass10bfloat16_tE19Flash_kernel_traitsILi32ELi64ELi128ELi4ES3_EELi16ELi7ELb0EEEvNS_16Flash_fwd_paramsE)
        /*0088*/ 	.short	0x0380
        /*008a*/ 	.short	0x01d0


	//----- nvinfo : EIATTR_SW_WAR
	.align		4
.L_1270:
        /*008c*/ 	.byte	0x04, 0x36
        /*008e*/ 	.short	(.L_1272 - .L_1271)
.L_1271:
        /*0090*/ 	.word	0x00000008
.L_1272:


//--------------------- .nv.info._ZN5flash32flash_fwd_splitkv_combine_kernelI23Flash_fwd_kernel_traitsILi32ELi64ELi128ELi4ELb0ELb0EN7cutlass10bfloat16_tE19Flash_kernel_traitsILi32ELi64ELi128ELi4ES3_EELi16ELi6ELb0EEEvNS_16Flash_fwd_paramsE --------------------------
	.section	.nv.info._ZN5flash32flash_fwd_splitkv_combine_kernelI23Flash_fwd_kernel_traitsILi32ELi64ELi128ELi4ELb0ELb0EN7cutlass10bfloat16_tE19Flash_kernel_traitsILi32ELi64ELi128ELi4ES3_EELi16ELi6ELb0EEEvNS_16Flash_fwd_paramsE,"",@"SHT_CUDA_INFO"
	.sectionflags	@""
	.align	4


	//----- nvinfo : EIATTR_CUDA_API_VERSION
	.align		4
        /*0000*/ 	.byte	0x04, 0x37
        /*0002*/ 	.short	(.L_1274 - .L_1273)
.L_1273:
        /*0004*/ 	.word	0x00000082


	//----- nvinfo : EIATTR_KPARAM_INFO
	.align		4
.L_1274:
        /*0008*/ 	.byte	0x04, 0x17
        /*000a*/ 	.short	(.L_1276 - .L_1275)
.L_1275:
        /*000c*/ 	.word	0x00000000
        /*0010*/ 	.short	0x0000
        /*0012*/ 	.short	0x0000
        /*0014*/ 	.byte	0x00, 0xf0, 0x41, 0x07


	//----- nvinfo : EIATTR_SPARSE_MMA_MASK
	.align		4
.L_1276:
        /*0018*/ 	.byte	0x03, 0x50
        /*001a*/ 	.short	0x0000


	//----- nvinfo : EIATTR_MAXREG_COUNT
	.align		4
        /*001c*/ 	.byte	0x03, 0x1b
        /*001e*/ 	.short	0x00ff


	//----- nvinfo : EIATTR_NUM_BARRIERS
	.align		4
        /*0020*/ 	.byte	0x02, 0x4c
        /*0022*/ 	.byte	0x01
	.zero		1


	//----- nvinfo : EIATTR_MERCURY_ISA_VERSION
	.align		4
        /*0024*/ 	.byte	0x03, 0x5f
        /*0026*/ 	.short	0x0101


	//----- nvinfo : EIATTR_COOP_GROUP_MASK_REGIDS
	.align		4
        /*0028*/ 	.byte	0x04, 0x29
        /*002a*/ 	.short	(.L_1278 - .L_1277)


	//   ....[0]....
.L_1277:
        /*002c*/ 	.word	0xffffffff


	//   ....[1]....
        /*0030*/ 	.word	0xffffffff


	//   ....[2]....
        /*0034*/ 	.word	0xffffffff


	//   ....[3]....
        /*0038*/ 	.word	0xffffffff


	//   ....[4]....
        /*003c*/ 	.word	0xffffffff


	//   ....[5]....
        /*0040*/ 	.word	0xffffffff


	//----- nvinfo : EIATTR_COOP_GROUP_INSTR_OFFSETS
	.align		4
.L_1278:
        /*0044*/ 	.byte	0x04, 0x28
        /*0046*/ 	.short	(.L_1280 - .L_1279)


	//   ....[0]....
.L_1279:
        /*0048*/ 	.word	0x00001ef0


	//   ....[1]....
        /*004c*/ 	.word	0x00001f80


	//   ....[2]....
        /*0050*/ 	.word	0x00001fe0


	//   ....[3]....
        /*0054*/ 	.word	0x000022f0


	//   ....[4]....
        /*0058*/ 	.word	0x00002360


	//   ....[5]....
        /*005c*/ 	.word	0x000024a0


	//----- nvinfo : EIATTR_VRC_CTA_INIT_COUNT
	.align		4
.L_1280:
        /*0060*/ 	.byte	0x02, 0x4a
	.zero		1
	.zero		1


	//----- nvinfo : EIATTR_EXIT_INSTR_OFFSETS
	.align		4
        /*0064*/ 	.byte	0x04, 0x1c
        /*0066*/ 	.short	(.L_1282 - .L_1281)


	//   ....[0]....
.L_1281:
        /*0068*/ 	.word	0x00004520


	//   ....[1]....
        /*006c*/ 	.word	0x00004800


	//   ....[2]....
        /*0070*/ 	.word	0x00004a20


	//----- nvinfo : EIATTR_CRS_STACK_SIZE
	.align		4
.L_1282:
        /*0074*/ 	.byte	0x04, 0x1e
        /*0076*/ 	.short	(.L_1284 - .L_1283)
.L_1283:
        /*0078*/ 	.word	0x00000000


	//----- nvinfo : EIATTR_CBANK_PARAM_SIZE
	.align		4
.L_1284:
        /*007c*/ 	.byte	0x03, 0x19
        /*007e*/ 	.short	0x01d0


	//----- nvinfo : EIATTR_PARAM_CBANK
	.align		4
        /*0080*/ 	.byte	0x04, 0x0a
        /*0082*/ 	.short	(.L_1286 - .L_1285)
	.align		4
.L_1285:
        /*0084*/ 	.word	index@(.nv.constant0._ZN5flash32flash_fwd_splitkv_combine_kernelI23Flash_fwd_kernel_traitsILi32ELi64ELi128ELi4ELb0ELb0EN7cutlass10bfloat16_tE19Flash_kernel_traitsILi32ELi64ELi128ELi4ES3_EELi16ELi6ELb0EEEvNS_16Flash_fwd_paramsE)
        /*0088*/ 	.short	0x0380
        /*008a*/ 	.short	0x01d0


	//----- nvinfo : EIATTR_SW_WAR
	.align		4
.L_1286:
        /*008c*/ 	.byte	0x04, 0x36
        /*008e*/ 	.short	(.L_1288 - .L_1287)
.L_1287:
        /*0090*/ 	.word	0x00000008
.L_1288:


//--------------------- .nv.info._ZN5flash32flash_fwd_splitkv_combine_kernelI23Flash_fwd_kernel_traitsILi32ELi64ELi128ELi4ELb0ELb0EN7cutlass10bfloat16_tE19Flash_kernel_traitsILi32ELi64ELi128ELi4ES3_EELi16ELi5ELb0EEEvNS_16Flash_fwd_paramsE --------------------------
	.section	.nv.info._ZN5flash32flash_fwd_splitkv_combine_kernelI23Flash_fwd_kernel_traitsILi32ELi64ELi128ELi4ELb0ELb0EN7cutlass10bfloat16_tE19Flash_kernel_traitsILi32ELi64ELi128ELi4ES3_EELi16ELi5ELb0EEEvNS_16Flash_fwd_paramsE,"",@"SHT_CUDA_INFO"
	.sectionflags	@""
	.align	4


	//----- nvinfo : EIATTR_CUDA_API_VERSION
	.align		4
        /*0000*/ 	.byte	0x04, 0x37
        /*0002*/ 	.short	(.L_1290 - .L_1289)
.L_1289:
        /*0004*/ 	.word	0x00000082


	//----- nvinfo : EIATTR_KPARAM_INFO
	.align		4
.L_1290:
        /*0008*/ 	.byte	0x04, 0x17
        /*000a*/ 	.short	(.L_1292 - .L_1291)
.L_1291:
        /*000c*/ 	.word	0x00000000
        /*0010*/ 	.short	0x0000
        /*0012*/ 	.short	0x0000
        /*0014*/ 	.byte	0x00, 0xf0, 0x41, 0x07


	//----- nvinfo : EIATTR_SPARSE_MMA_MASK
	.align		4
.L_1292:
        /*0018*/ 	.byte	0x03, 0x50
        /*001a*/ 	.short	0x0000


	//----- nvinfo : EIATTR_MAXREG_COUNT
	.align		4
        /*001c*/ 	.byte	0x03, 0x1b
        /*001e*/ 	.short	0x00ff


	//----- nvinfo : EIATTR_NUM_BARRIERS
	.align		4
        /*0020*/ 	.byte	0x02, 0x4c
        /*0022*/ 	.byte	0x01
	.zero		1


	//----- nvinfo : EIATTR_MERCURY_ISA_VERSION
	.align		4
        /*0024*/ 	.byte	0x03, 0x5f
        /*0026*/ 	.short	0x0101


	//----- nvinfo : EIATTR_COOP_GROUP_MASK_REGIDS
	.align		4
        /*0028*/ 	.byte	0x04, 0x29
        /*002a*/ 	.short	(.L_1294 - .L_1293)


	//   ....[0]....
.L_1293:
        /*002c*/ 	.word	0xffffffff


	//   ....[1]....
        /*0030*/ 	.word	0xffffffff


	//   ....[2]....
        /*0034*/ 	.word	0xffffffff


	//   ....[3]....
        /*0038*/ 	.word	0xffffffff


	//   ....[4]....
        /*003c*/ 	.word	0xffffffff


	//   ....[5]....
        /*0040*/ 	.word	0xffffffff


	//----- nvinfo : EIATTR_COOP_GROUP_INSTR_OFFSETS
	.align		4
.L_1294:
        /*0044*/ 	.byte	0x04, 0x28
        /*0046*/ 	.short	(.L_1296 - .L_1295)


	//   ....[0]....
.L_1295:
        /*0048*/ 	.word	0x00001d10


	//   ....[1]....
        /*004c*/ 	.word	0x00001da0


	//   ....[2]....
        /*0050*/ 	.word	0x00001e30


	//   ....[3]....
        /*0054*/ 	.word	0x00002010


	//   ....[4]....
        /*0058*/ 	.word	0x000020b0


	//   ....[5]....
        /*005c*/ 	.word	0x000021d0


	//----- nvinfo : EIATTR_VRC_CTA_INIT_COUNT
	.align		4
.L_1296:
        /*0060*/ 	.byte	0x02, 0x4a
	.zero		1
	.zero		1


	//----- nvinfo : EIATTR_EXIT_INSTR_OFFSETS
	.align		4
        /*0064*/ 	.byte	0x04, 0x1c
        /*0066*/ 	.short	(.L_1298 - .L_1297)


	//   ....[0]....
.L_1297:
        /*0068*/ 	.word	0x00004080


	//   ....[1]....
        /*006c*/ 	.word	0x00004360


	//   ....[2]....
        /*0070*/ 	.word	0x00004580


	//----- nvinfo : EIATTR_CRS_STACK_SIZE
	.align		4
.L_1298:
        /*0074*/ 	.byte	0x04, 0x1e
        /*0076*/ 	.short	(.L_1300 - .L_1299)
.L_1299:
        /*0078*/ 	.word	0x00000000


	//----- nvinfo : EIATTR_CBANK_PARAM_SIZE
	.align		4
.L_1300:
        /*007c*/ 	.byte	0x03, 0x19
        /*007e*/ 	.short	0x01d0


	//----- nvinfo : EIATTR_PARAM_CBANK
	.align		4
        /*0080*/ 	.byte	0x04, 0x0a
        /*0082*/ 	.short	(.L_1302 - .L_1301)
	.align		4
.L_1301:
        /*0084*/ 	.word	index@(.nv.constant0._ZN5flash32flash_fwd_splitkv_combine_kernelI23Flash_fwd_kernel_traitsILi32ELi64ELi128ELi4ELb0ELb0EN7cutlass10bfloat16_tE19Flash_kernel_traitsILi32ELi64ELi128ELi4ES3_EELi16ELi5ELb0EEEvNS_16Flash_fwd_paramsE)
        /*0088*/ 	.short	0x0380
        /*008a*/ 	.short	0x01d0


	//----- nvinfo : EIATTR_SW_WAR
	.align		4
.L_1302:
        /*008c*/ 	.byte	0x04, 0x36
        /*008e*/ 	.short	(.L_1304 - .L_1303)
.L_1303:
        /*0090*/ 	.word	0x00000008
.L_1304:


//--------------------- .nv.info._ZN5flash32flash_fwd_splitkv_combine_kernelI23Flash_fwd_kernel_traitsILi32ELi64ELi128ELi4ELb0ELb0EN7cutlass10bfloat16_tE19Flash_kernel_traitsILi32ELi64ELi128ELi4ES3_EELi16ELi4ELb0EEEvNS_16Flash_fwd_paramsE --------------------------
	.section	.nv.info._ZN5flash32flash_fwd_splitkv_combine_kernelI23Flash_fwd_kernel_traitsILi32ELi64ELi128ELi4ELb0ELb0EN7cutlass10bfloat16_tE19Flash_kernel_traitsILi32ELi64ELi128ELi4ES3_EELi16ELi4ELb0EEEvNS_16Flash_fwd_paramsE,"",@"SHT_CUDA_INFO"
	.sectionflags	@""
	.align	4


	//----- nvinfo : EIATTR_CUDA_API_VERSION
	.align		4
        /*0000*/ 	.byte	0x04, 0x37
        /*0002*/ 	.short	(.L_1306 - .L_1305)
.L_1305:
        /*0004*/ 	.word	0x00000082


	//----- nvinfo : EIATTR_KPARAM_INFO
	.align		4
.L_1306:
        /*0008*/ 	.byte	0x04, 0x17
        /*000a*/ 	.short	(.L_1308 - .L_1307)
.L_1307:
        /*000c*/ 	.word	0x00000000
        /*0010*/ 	.short	0x0000
        /*0012*/ 	.short	0x0000
        /*0014*/ 	.byte	0x00, 0xf0, 0x41, 0x07


	//----- nvinfo : EIATTR_SPARSE_MMA_MASK
	.align		4
.L_1308:
        /*0018*/ 	.byte	0x03, 0x50
        /*001a*/ 	.short	0x0000


	//----- nvinfo : EIATTR_MAXREG_COUNT
	.align		4
        /*001c*/ 	.byte	0x03, 0x1b
        /*001e*/ 	.short	0x00ff


	//----- nvinfo : EIATTR_NUM_BARRIERS
	.align		4
        /*0020*/ 	.byte	0x02, 0x4c
        /*0022*/ 	.byte	0x01
	.zero		1


	//----- nvinfo : EIATTR_MERCURY_ISA_VERSION
	.align		4
        /*0024*/ 	.byte	0x03, 0x5f
        /*0026*/ 	.short	0x0101


	//----- nvinfo : EIATTR_COOP_GROUP_MASK_REGIDS
	.align		4
        /*0028*/ 	.byte	0x04, 0x29
        /*002a*/ 	.short	(.L_1310 - .L_1309)


	//   ....[0]....
.L_1309:
        /*002c*/ 	.word	0xffffffff


	//   ....[1]....
        /*0030*/ 	.word	0xffffffff


	//   ....[2]....
        /*0034*/ 	.word	0xffffffff


	//   ....[3]....
        /*0038*/ 	.word	0xffffffff


	//   ....[4]....
        /*003c*/ 	.word	0xffffffff


	//   ....[5]....
        /*0040*/ 	.word	0xffffffff


	//----- nvinfo : EIATTR_COOP_GROUP_INSTR_OFFSETS
	.align		4
.L_1310:
        /*0044*/ 	.byte	0x04, 0x28
        /*0046*/ 	.short	(.L_1312 - .L_1311)


	//   ....[0]....
.L_1311:
        /*0048*/ 	.word	0x00001a90


	//   ....[1]....
        /*004c*/ 	.word	0x00001ac0


	//   ....[2]....
        /*0050*/ 	.word	0x00001b00


	//   ....[3]....
        /*0054*/ 	.word	0x00001c90


	//   ....[4]....
        /*0058*/ 	.word	0x00001d00


	//   ....[5]....
        /*005c*/ 	.word	0x00001e20


	//----- nvinfo : EIATTR_VRC_CTA_INIT_COUNT
	.align		4
.L_1312:
        /*0060*/ 	.byte	0x02, 0x4a
	.zero		1
	.zero		1


	//----- nvinfo : EIATTR_EXIT_INSTR_OFFSETS
	.align		4
        /*0064*/ 	.byte	0x04, 0x1c
        /*0066*/ 	.short	(.L_1314 - .L_1313)


	//   ....[0]....
.L_1313:
        /*0068*/ 	.word	0x00003c60


	//   ....[1]....
        /*006c*/ 	.word	0x00003f40


	//   ....[2]....
        /*0070*/ 	.word	0x00004160


	//----- nvinfo : EIATTR_CRS_STACK_SIZE
	.align		4
.L_1314:
        /*0074*/ 	.byte	0x04, 0x1e
        /*0076*/ 	.short	(.L_1316 - .L_1315)
.L_1315:
        /*0078*/ 	.word	0x00000000


	//----- nvinfo : EIATTR_CBANK_PARAM_SIZE
	.align		4
.L_1316:
        /*007c*/ 	.byte	0x03, 0x19
        /*007e*/ 	.short	0x01d0


	//----- nvinfo : EIATTR_PARAM_CBANK
	.align		4
        /*0080*/ 	.byte	0x04, 0x0a
        /*0082*/ 	.short	(.L_1318 - .L_1317)
	.align		4
.L_1317:
        /*0084*/ 	.word	index@(.nv.constant0._ZN5flash32flash_fwd_splitkv_combine_kernelI23Flash_fwd_kernel_traitsILi32ELi64ELi128ELi4ELb0ELb0EN7cutlass10bfloat16_tE19Flash_kernel_traitsILi32ELi64ELi128ELi4ES3_EELi16ELi4ELb0EEEvNS_16Flash_fwd_paramsE)
        /*0088*/ 	.short	0x0380
        /*008a*/ 	.short	0x01d0


	//----- nvinfo : EIATTR_SW_WAR
	.align		4
.L_1318:
        /*008c*/ 	.byte	0x04, 0x36
        /*008e*/ 	.short	(.L_1320 - .L_1319)
.L_1319:
        /*0090*/ 	.word	0x00000008
.L_1320:


//--------------------- .nv.info._ZN5flash32flash_fwd_splitkv_combine_kernelI23Flash_fwd_kernel_traitsILi32ELi64ELi128ELi4ELb0ELb0EN7cutlass10bfloat16_tE19Flash_kernel_traitsILi32ELi64ELi128ELi4ES3_EELi16ELi3ELb0EEEvNS_16Flash_fwd_paramsE --------------------------
	.section	.nv.info._ZN5flash32flash_fwd_splitkv_combine_kernelI23Flash_fwd_kernel_traitsILi32ELi64ELi128ELi4ELb0ELb0EN7cutlass10bfloat16_tE19Flash_kernel_traitsILi32ELi64ELi128ELi4ES3_EELi16ELi3ELb0EEEvNS_16Flash_fwd_paramsE,"",@"SHT_CUDA_INFO"
	.sectionflags	@""
	.align	4


	//----- nvinfo : EIATTR_CUDA_API_VERSION
	.align		4
        /*0000*/ 	.byte	0x04, 0x37
        /*0002*/ 	.short	(.L_1322 - .L_1321)
.L_1321:
        /*0004*/ 	.word	0x00000082


	//----- nvinfo : EIATTR_KPARAM_INFO
	.align		4
.L_1322:
        /*0008*/ 	.byte	0x04, 0x17
        /*000a*/ 	.short	(.L_1324 - .L_1323)
.L_1323:
        /*000c*/ 	.word	0x00000000
        /*0010*/ 	.short	0x0000
        /*0012*/ 	.short	0x0000
        /*0014*/ 	.byte	0x00, 0xf0, 0x41, 0x07


	//----- nvinfo : EIATTR_SPARSE_MMA_MASK
	.align		4
.L_1324:
        /*0018*/ 	.byte	0x03, 0x50
        /*001a*/ 	.short	0x0000


	//----- nvinfo : EIATTR_MAXREG_COUNT
	.align		4
        /*001c*/ 	.byte	0x03, 0x1b
        /*001e*/ 	.short	0x00ff


	//----- nvinfo : EIATTR_NUM_BARRIERS
	.align		4
        /*0020*/ 	.byte	0x02, 0x4c
        /*0022*/ 	.byte	0x01
	.zero		1


	//----- nvinfo : EIATTR_MERCURY_ISA_VERSION
	.align		4
        /*0024*/ 	.byte	0x03, 0x5f
        /*0026*/ 	.short	0x0101


	//----- nvinfo : EIATTR_COOP_GROUP_MASK_REGIDS
	.align		4
        /*0028*/ 	.byte	0x04, 0x29
        /*002a*/ 	.short	(.L_1326 - .L_1325)


	//   ....[0]....
.L_1325:
        /*002c*/ 	.word	0xffffffff


	//   ....[1]....
        /*0030*/ 	.word	0xffffffff


	//   ....[2]....
        /*0034*/ 	.word	0xffffffff


	//   ....[3]....
        /*0038*/ 	.word	0xffffffff


	//   ....[4]....
        /*003c*/ 	.word	0xffffffff


	//   ....[5]....
        /*0040*/ 	.word	0xffffffff


	//----- nvinfo : EIATTR_COOP_GROUP_INSTR_OFFSETS
	.align		4
.L_1326:
        /*0044*/ 	.byte	0x04, 0x28
        /*0046*/ 	.short	(.L_1328 - .L_1327)


	//   ....[0]....
.L_1327:
        /*0048*/ 	.word	0x00001b20


	//   ....[1]....
        /*004c*/ 	.word	0x00001b80


	//   ....[2]....
        /*0050*/ 	.word	0x00001bb0


	//   ....[3]....
        /*0054*/ 	.word	0x00001c50


	//   ....[4]....
        /*0058*/ 	.word	0x00001c90


	//   ....[5]....
        /*005c*/ 	.word	0x00001d60


	//----- nvinfo : EIATTR_VRC_CTA_INIT_COUNT
	.align		4
.L_1328:
        /*0060*/ 	.byte	0x02, 0x4a
	.zero		1
	.zero		1


	//----- nvinfo : EIATTR_EXIT_INSTR_OFFSETS
	.align		4
        /*0064*/ 	.byte	0x04, 0x1c
        /*0066*/ 	.short	(.L_1330 - .L_1329)


	//   ....[0]....
.L_1329:
        /*0068*/ 	.word	0x00003b00


	//   ....[1]....
        /*006c*/ 	.word	0x00003de0


	//   ....[2]....
        /*0070*/ 	.word	0x00004000


	//----- nvinfo : EIATTR_CRS_STACK_SIZE
	.align		4
.L_1330:
        /*0074*/ 	.byte	0x04, 0x1e
        /*0076*/ 	.short	(.L_1332 - .L_1331)
.L_1331:
        /*0078*/ 	.word	0x00000000


	//----- nvinfo : EIATTR_CBANK_PARAM_SIZE
	.align		4
.L_1332:
        /*007c*/ 	.byte	0x03, 0x19
        /*007e*/ 	.short	0x01d0


	//----- nvinfo : EIATTR_PARAM_CBANK
	.align		4
        /*0080*/ 	.byte	0x04, 0x0a
        /*0082*/ 	.short	(.L_1334 - .L_1333)
	.align		4
.L_1333:
        /*0084*/ 	.word	index@(.nv.constant0._ZN5flash32flash_fwd_splitkv_combine_kernelI23Flash_fwd_kernel_traitsILi32ELi64ELi128ELi4ELb0ELb0EN7cutlass10bfloat16_tE19Flash_kernel_traitsILi32ELi64ELi128ELi4ES3_EELi16ELi3ELb0EEEvNS_16Flash_fwd_paramsE)
        /*0088*/ 	.short	0x0380
        /*008a*/ 	.short	0x01d0


	//----- nvinfo : EIATTR_SW_WAR
	.align		4
.L_1334:
        /*008c*/ 	.byte	0x04, 0x36
        /*008e*/ 	.short	(.L_1336 - .L_1335)
.L_1335:
        /*0090*/ 	.word	0x00000008
.L_1336:


//--------------------- .nv.info._ZN5flash32flash_fwd_splitkv_combine_kernelI23Flash_fwd_kernel_traitsILi32ELi64ELi128ELi4ELb0ELb0EN7cutlass10bfloat16_tE19Flash_kernel_traitsILi32ELi64ELi128ELi4ES3_EELi16ELi2ELb0EEEvNS_16Flash_fwd_paramsE --------------------------
	.section	.nv.info._ZN5flash32flash_fwd_splitkv_combine_kernelI23Flash_fwd_kernel_traitsILi32ELi64ELi128ELi4ELb0ELb0EN7cutlass10bfloat16_tE19Flash_kernel_traitsILi32ELi64ELi128ELi4ES3_EELi16ELi2ELb0EEEvNS_16Flash_fwd_paramsE,"",@"SHT_CUDA_INFO"
	.sectionflags	@""
	.align	4


	//----- nvinfo : EIATTR_CUDA_API_VERSION
	.align		4
        /*0000*/ 	.byte	0x04, 0x37
        /*0002*/ 	.short	(.L_1338 - .L_1337)
.L_1337:
        /*0004*/ 	.word	0x00000082


	//----- nvinfo : EIATTR_KPARAM_INFO
	.align		4
.L_1338:
        /*0008*/ 	.byte	0x04, 0x17
        /*000a*/ 	.short	(.L_1340 - .L_1339)
.L_1339:
        /*000c*/ 	.word	0x00000000
        /*0010*/ 	.short	0x0000
        /*0012*/ 	.short	0x0000
        /*0014*/ 	.byte	0x00, 0xf0, 0x41, 0x07


	//----- nvinfo : EIATTR_SPARSE_MMA_MASK
	.align		4
.L_1340:
        /*0018*/ 	.byte	0x03, 0x50
        /*001a*/ 	.short	0x0000


	//----- nvinfo : EIATTR_MAXREG_COUNT
	.align		4
        /*001c*/ 	.byte	0x03, 0x1b
        /*001e*/ 	.short	0x00ff


	//----- nvinfo : EIATTR_NUM_BARRIERS
	.align		4
        /*0020*/ 	.byte	0x02, 0x4c
        /*0022*/ 	.byte	0x01
	.zero		1


	//----- nvinfo : EIATTR_MERCURY_ISA_VERSION
	.align		4
        /*0024*/ 	.byte	0x03, 0x5f
        /*0026*/ 	.short	0x0101


	//----- nvinfo : EIATTR_COOP_GROUP_MASK_REGIDS
	.align		4
        /*0028*/ 	.byte	0x04, 0x29
        /*002a*/ 	.short	(.L_1342 - .L_1341)


	//   ....[0]....
.L_1341:
        /*002c*/ 	.word	0xffffffff


	//   ....[1]....
        /*0030*/ 	.word	0xffffffff


	//   ....[2]....
        /*0034*/ 	.word	0xffffffff


	//   ....[3]....
        /*0038*/ 	.word	0xffffffff


	//----- nvinfo : EIATTR_COOP_GROUP_INSTR_OFFSETS
	.align		4
.L_1342:
        /*003c*/ 	.byte	0x04, 0x28
        /*003e*/ 	.short	(.L_1344 - .L_1343)


	//   ....[0]....
.L_1343:
        /*0040*/ 	.word	0x00001ad0


	//   ....[1]....
        /*0044*/ 	.word	0x00001b10


	//   ....[2]....
        /*0048*/ 	.word	0x00001c50


	//   ....[3]....
        /*004c*/ 	.word	0x00001ce0


	//----- nvinfo : EIATTR_VRC_CTA_INIT_COUNT
	.align		4
.L_1344:
        /*0050*/ 	.byte	0x02, 0x4a
	.zero		1
	.zero		1


	//----- nvinfo : EIATTR_EXIT_INSTR_OFFSETS
	.align		4
        /*0054*/ 	.byte	0x04, 0x1c
        /*0056*/ 	.short	(.L_1346 - .L_1345)


	//   ....[0]....
.L_1345:
        /*0058*/ 	.word	0x00003ab0


	//   ....[1]....
        /*005c*/ 	.word	0x00003d90


	//   ....[2]....
        /*0060*/ 	.word	0x00003fb0


	//----- nvinfo : EIATTR_CRS_STACK_SIZE
	.align		4
.L_1346:
        /*0064*/ 	.byte	0x04, 0x1e
        /*0066*/ 	.short	(.L_1348 - .L_1347)
.L_1347:
        /*0068*/ 	.word	0x00000000


	//----- nvinfo : EIATTR_CBANK_PARAM_SIZE
	.align		4
.L_1348:
        /*006c*/ 	.byte	0x03, 0x19
        /*006e*/ 	.short	0x01d0


	//----- nvinfo : EIATTR_PARAM_CBANK
	.align		4
        /*0070*/ 	.byte	0x04, 0x0a
        /*0072*/ 	.short	(.L_1350 - .L_1349)
	.align		4
.L_1349:
        /*0074*/ 	.word	index@(.nv.constant0._ZN5flash32flash_fwd_splitkv_combine_kernelI23Flash_fwd_kernel_traitsILi32ELi64ELi128ELi4ELb0ELb0EN7cutlass10bfloat16_tE19Flash_kernel_traitsILi32ELi64ELi128ELi4ES3_EELi16ELi2ELb0EEEvNS_16Flash_fwd_paramsE)
        /*0078*/ 	.short	0x0380
        /*007a*/ 	.short	0x01d0


	//----- nvinfo : EIATTR_SW_WAR
	.align		4
.L_1350:
        /*007c*/ 	.byte	0x04, 0x36
        /*007e*/ 	.short	(.L_1352 - .L_1351)
.L_1351:
        /*0080*/ 	.word	0x00000008
.L_1352:


//--------------------- .nv.info._ZN5flash32flash_fwd_splitkv_combine_kernelI23Flash_fwd_kernel_traitsILi32ELi64ELi128ELi4ELb0ELb0EN7cutlass10bfloat16_tE19Flash_kernel_traitsILi32ELi64ELi128ELi4ES3_EELi16ELi1ELb0EEEvNS_16Flash_fwd_paramsE --------------------------
	.section	.nv.info._ZN5flash32flash_fwd_splitkv_combine_kernelI23Flash_fwd_kernel_traitsILi32ELi64ELi128ELi4ELb0ELb0EN7cutlass10bfloat16_tE19Flash_kernel_traitsILi32ELi64ELi128ELi4ES3_EELi16ELi1ELb0EEEvNS_16Flash_fwd_paramsE,"",@"SHT_CUDA_INFO"
	.sectionflags	@""
	.align	4


	//----- nvinfo : EIATTR_CUDA_API_VERSION
	.align		4
        /*0000*/ 	.byte	0x04, 0x37
        /*0002*/ 	.short	(.L_1354 - .L_1353)
.L_1353:
        /*0004*/ 	.word	0x00000082


	//----- nvinfo : EIATTR_KPARAM_INFO
	.align		4
.L_1354:
        /*0008*/ 	.byte	0x04, 0x17
        /*000a*/ 	.short	(.L_1356 - .L_1355)
.L_1355:
        /*000c*/ 	.word	0x00000000
        /*0010*/ 	.short	0x0000
        /*0012*/ 	.short	0x0000
        /*0014*/ 	.byte	0x00, 0xf0, 0x41, 0x07


	//----- nvinfo : EIATTR_SPARSE_MMA_MASK
	.align		4
.L_1356:
        /*0018*/ 	.byte	0x03, 0x50
        /*001a*/ 	.short	0x0000


	//----- nvinfo : EIATTR_MAXREG_COUNT
	.align		4
        /*001c*/ 	.byte	0x03, 0x1b
        /*001e*/ 	.short	0x00ff


	//----- nvinfo : EIATTR_NUM_BARRIERS
	.align		4
        /*0020*/ 	.byte	0x02, 0x4c
        /*0022*/ 	.byte	0x01
	.zero		1


	//----- nvinfo : EIATTR_MERCURY_ISA_VERSION
	.align		4
        /*0024*/ 	.byte	0x03, 0x5f
        /*0026*/ 	.short	0x0101


	//----- nvinfo : EIATTR_COOP_GROUP_MASK_REGIDS
	.align		4
        /*0028*/ 	.byte	0x04, 0x29
        /*002a*/ 	.short	(.L_1358 - .L_1357)


	//   ....[0]....
.L_1357:
        /*002c*/ 	.word	0xffffffff


	//   ....[1]....
        /*0030*/ 	.word	0xffffffff


	//----- nvinfo : EIATTR_COOP_GROUP_INSTR_OFFSETS
	.align		4
.L_1358:
        /*0034*/ 	.byte	0x04, 0x28
        /*0036*/ 	.short	(.L_1360 - .L_1359)


	//   ....[0]....
.L_1359:
        /*0038*/ 	.word	0x00001ba0


	//   ....[1]....
        /*003c*/ 	.word	0x00001db0


	//----- nvinfo : EIATTR_VRC_CTA_INIT_COUNT
	.align		4
.L_1360:
        /*0040*/ 	.byte	0x02, 0x4a
	.zero		1
	.zero		1


	//----- nvinfo : EIATTR_EXIT_INSTR_OFFSETS
	.align		4
        /*0044*/ 	.byte	0x04, 0x1c
        /*0046*/ 	.short	(.L_1362 - .L_1361)


	//   ....[0]....
.L_1361:
        /*0048*/ 	.word	0x00003a70


	//   ....[1]....
        /*004c*/ 	.word	0x00003d50


	//   ....[2]....
        /*0050*/ 	.word	0x00003f70


	//----- nvinfo : EIATTR_CRS_STACK_SIZE
	.align		4
.L_1362:
        /*0054*/ 	.byte	0x04, 0x1e
        /*0056*/ 	.short	(.L_1364 - .L_1363)
.L_1363:
        /*0058*/ 	.word	0x00000000


	//----- nvinfo : EIATTR_CBANK_PARAM_SIZE
	.align		4
.L_1364:
        /*005c*/ 	.byte	0x03, 0x19
        /*005e*/ 	.short	0x01d0


	//----- nvinfo : EIATTR_PARAM_CBANK
	.align		4
        /*0060*/ 	.byte	0x04, 0x0a
        /*0062*/ 	.short	(.L_1366 - .L_1365)
	.align		4
.L_1365:
        /*0064*/ 	.word	index@(.nv.constant0._ZN5flash32flash_fwd_splitkv_combine_kernelI23Flash_fwd_kernel_traitsILi32ELi64ELi128ELi4ELb0ELb0EN7cutlass10bfloat16_tE19Flash_kernel_traitsILi32ELi64ELi128ELi4ES3_EELi16ELi1ELb0EEEvNS_16Flash_fwd_paramsE)
        /*0068*/ 	.short	0x0380
        /*006a*/ 	.short	0x01d0


	//----- nvinfo : EIATTR_SW_WAR
	.align		4
.L_1366:
        /*006c*/ 	.byte	0x04, 0x36
        /*006e*/ 	.short	(.L_1368 - .L_1367)
.L_1367:
        /*0070*/ 	.word	0x00000008
.L_1368:


//--------------------- .nv.info._ZN5flash32flash_fwd_splitkv_combine_kernelI23Flash_fwd_kernel_traitsILi32ELi64ELi128ELi4ELb0ELb0EN7cutlass10bfloat16_tE19Flash_kernel_traitsILi32ELi64ELi128ELi4ES3_EELi16ELi7ELb1EEEvNS_16Flash_fwd_paramsE --------------------------
	.section	.nv.info._ZN5flash32flash_fwd_splitkv_combine_kernelI23Flash_fwd_kernel_traitsILi32ELi64ELi128ELi4ELb0ELb0EN7cutlass10bfloat16_tE19Flash_kernel_traitsILi32ELi64ELi128ELi4ES3_EELi16ELi7ELb1EEEvNS_16Flash_fwd_paramsE,"",@"SHT_CUDA_INFO"
	.sectionflags	@""
	.align	4


	//----- nvinfo : EIATTR_CUDA_API_VERSION
	.align		4
        /*0000*/ 	.byte	0x04, 0x37
        /*0002*/ 	.short	(.L_1370 - .L_1369)
.L_1369:
        /*0004*/ 	.word	0x00000082


	//----- nvinfo : EIATTR_KPARAM_INFO
	.align		4
.L_1370:
        /*0008*/ 	.byte	0x04, 0x17
        /*000a*/ 	.short	(.L_1372 - .L_1371)
.L_1371:
        /*000c*/ 	.word	0x00000000
        /*0010*/ 	.short	0x0000
        /*0012*/ 	.short	0x0000
        /*0014*/ 	.byte	0x00, 0xf0, 0x41, 0x07


	//----- nvinfo : EIATTR_SPARSE_MMA_MASK
	.align		4
.L_1372:
        /*0018*/ 	.byte	0x03, 0x50
        /*001a*/ 	.short	0x0000


	//----- nvinfo : EIATTR_MAXREG_COUNT
	.align		4
        /*001c*/ 	.byte	0x03, 0x1b
        /*001e*/ 	.short	0x00ff


	//----- nvinfo : EIATTR_NUM_BARRIERS
	.align		4
        /*0020*/ 	.byte	0x02, 0x4c
        /*0022*/ 	.byte	0x01
	.zero		1


	//----- nvinfo : EIATTR_MERCURY_ISA_VERSION
	.align		4
        /*0024*/ 	.byte	0x03, 0x5f
        /*0026*/ 	.short	0x0101


	//----- nvinfo : EIATTR_COOP_GROUP_MASK_REGIDS
	.align		4
        /*0028*/ 	.byte	0x04, 0x29
        /*002a*/ 	.short	(.L_1374 - .L_1373)


	//   ....[0]....
.L_1373:
        /*002c*/ 	.word	0xffffffff


	//   ....[1]....
        /*0030*/ 	.word	0xffffffff


	//   ....[2]....
        /*0034*/ 	.word	0xffffffff


	//   ....[3]....
        /*0038*/ 	.word	0xffffffff


	//   ....[4]....
        /*003c*/ 	.word	0xffffffff


	//   ....[5]....
        /*0040*/ 	.word	0xffffffff


	//----- nvinfo : EIATTR_COOP_GROUP_INSTR_OFFSETS
	.align		4
.L_1374:
        /*0044*/ 	.byte	0x04, 0x28
        /*0046*/ 	.short	(.L_1376 - .L_1375)


	//   ....[0]....
.L_1375:
        /*0048*/ 	.word	0x00002660


	//   ....[1]....
        /*004c*/ 	.word	0x000026e0


	//   ....[2]....
        /*0050*/ 	.word	0x00002730


	//   ....[3]....
        /*0054*/ 	.word	0x00002c60


	//   ....[4]....
        /*0058*/ 	.word	0x00002d00


	//   ....[5]....
        /*005c*/ 	.word	0x00002e00


	//----- nvinfo : EIATTR_VRC_CTA_INIT_COUNT
	.align		4
.L_1376:
        /*0060*/ 	.byte	0x02, 0x4a
	.zero		1
	.zero		1


	//----- nvinfo : EIATTR_EXIT_INSTR_OFFSETS
	.align		4
        /*0064*/ 	.byte	0x04, 0x1c
        /*0066*/ 	.short	(.L_1378 - .L_1377)


	//   ....[0]....
.L_1377:
        /*0068*/ 	.word	0x00005e80


	//   ....[1]....
        /*006c*/ 	.word	0x00006360


	//----- nvinfo : EIATTR_CRS_STACK_SIZE
	.align		4
.L_1378:
        /*0070*/ 	.byte	0x04, 0x1e
        /*0072*/ 	.short	(.L_1380 - .L_1379)
.L_1379:
        /*0074*/ 	.word	0x00000000


	//----- nvinfo : EIATTR_CBANK_PARAM_SIZE
	.align		4
.L_1380:
        /*0078*/ 	.byte	0x03, 0x19
        /*007a*/ 	.short	0x01d0


	//----- nvinfo : EIATTR_PARAM_CBANK
	.align		4
        /*007c*/ 	.byte	0x04, 0x0a
        /*007e*/ 	.short	(.L_1382 - .L_1381)
	.align		4
.L_1381:
        /*0080*/ 	.word	index@(.nv.constant0._ZN5flash32flash_fwd_splitkv_combine_kernelI23Flash_fwd_kernel_traitsILi32ELi64ELi128ELi4ELb0ELb0EN7cutlass10bfloat16_tE19Flash_kernel_traitsILi32ELi64ELi128ELi4ES3_EELi16ELi7ELb1EEEvNS_16Flash_fwd_paramsE)
        /*0084*/ 	.short	0x0380
        /*0086*/ 	.short	0x01d0


	//----- nvinfo : EIATTR_SW_WAR
	.align		4
.L_1382:
        /*0088*/ 	.byte	0x04, 0x36
        /*008a*/ 	.short	(.L_1384 - .L_1383)
.L_1383:
        /*008c*/ 	.word	0x00000008
.L_1384:


//--------------------- .nv.info._ZN5flash32flash_fwd_splitkv_combine_kernelI23Flash_fwd_kernel_traitsILi32ELi64ELi128ELi4ELb0ELb0EN7cutlass10bfloat16_tE19Flash_kernel_traitsILi32ELi64ELi128ELi4ES3_EELi16ELi6ELb1EEEvNS_16Flash_fwd_paramsE --------------------------
	.section	.nv.info._ZN5flash32flash_fwd_splitkv_combine_kernelI23Flash_fwd_kernel_traitsILi32ELi64ELi128ELi4ELb0ELb0EN7cutlass10bfloat16_tE19Flash_kernel_traitsILi32ELi64ELi128ELi4ES3_EELi16ELi6ELb1EEEvNS_16Flash_fwd_paramsE,"",@"SHT_CUDA_INFO"
	.sectionflags	@""
	.align	4


	//----- nvinfo : EIATTR_CUDA_API_VERSION
	.align		4
        /*0000*/ 	.byte	0x04, 0x37
        /*0002*/ 	.short	(.L_1386 - .L_1385)
.L_1385:
        /*0004*/ 	.word	0x00000082


	//----- nvinfo : EIATTR_KPARAM_INFO
	.align		4
.L_1386:
        /*0008*/ 	.byte	0x04, 0x17
        /*000a*/ 	.short	(.L_1388 - .L_1387)
.L_1387:
        /*000c*/ 	.word	0x00000000
        /*0010*/ 	.short	0x0000
        /*0012*/ 	.short	0x0000
        /*0014*/ 	.byte	0x00, 0xf0, 0x41, 0x07


	//----- nvinfo : EIATTR_SPARSE_MMA_MASK
	.align		4
.L_1388:
        /*0018*/ 	.byte	0x03, 0x50
        /*001a*/ 	.short	0x0000


	//----- nvinfo : EIATTR_MAXREG_COUNT
	.align		4
        /*001c*/ 	.byte	0x03, 0x1b
        /*001e*/ 	.short	0x00ff


	//----- nvinfo : EIATTR_NUM_BARRIERS
	.align		4
        /*0020*/ 	.byte	0x02, 0x4c
        /*0022*/ 	.byte	0x01
	.zero		1


	//----- nvinfo : EIATTR_MERCURY_ISA_VERSION
	.align		4
        /*0024*/ 	.byte	0x03, 0x5f
        /*0026*/ 	.short	0x0101


	//----- nvinfo : EIATTR_COOP_GROUP_MASK_REGIDS
	.align		4
        /*0028*/ 	.byte	0x04, 0x29
        /*002a*/ 	.short	(.L_1390 - .L_1389)


	//   ....[0]....
.L_1389:
        /*002c*/ 	.word	0xffffffff


	//   ....[1]....
        /*0030*/ 	.word	0xffffffff


	//   ....[2]....
        /*0034*/ 	.word	0xffffffff


	//   ....[3]....
        /*0038*/ 	.word	0xffffffff


	//   ....[4]....
        /*003c*/ 	.word	0xffffffff


	//   ....[5]....
        /*0040*/ 	.word	0xffffffff


	//----- nvinfo : EIATTR_COOP_GROUP_INSTR_OFFSETS
	.align		4
.L_1390:
        /*0044*/ 	.byte	0x04, 0x28
        /*0046*/ 	.short	(.L_1392 - .L_1391)


	//   ....[0]....
.L_1391:
        /*0048*/ 	.word	0x00001eb0


	//   ....[1]....
        /*004c*/ 	.word	0x00001f70


	//   ....[2]....
        /*0050*/ 	.word	0x00001fb0


	//   ....[3]....
        /*0054*/ 	.word	0x000022e0


	//   ....[4]....
        /*0058*/ 	.word	0x00002350


	//   ....[5]....
        /*005c*/ 	.word	0x00002490


	//----- nvinfo : EIATTR_VRC_CTA_INIT_COUNT
	.align		4
.L_1392:
        /*0060*/ 	.byte	0x02, 0x4a
	.zero		1
	.zero		1


	//----- nvinfo : EIATTR_EXIT_INSTR_OFFSETS
	.align		4
        /*0064*/ 	.byte	0x04, 0x1c
        /*0066*/ 	.short	(.L_1394 - .L_1393)


	//   ....[0]....
.L_1393:
        /*0068*/ 	.word	0x00005170


	//   ....[1]....
        /*006c*/ 	.word	0x00005650


	//----- nvinfo : EIATTR_CRS_STACK_SIZE
	.align		4
.L_1394:
        /*0070*/ 	.byte	0x04, 0x1e
        /*0072*/ 	.short	(.L_1396 - .L_1395)
.L_1395:
        /*0074*/ 	.word	0x00000000


	//----- nvinfo : EIATTR_CBANK_PARAM_SIZE
	.align		4
.L_1396:
        /*0078*/ 	.byte	0x03, 0x19
        /*007a*/ 	.short	0x01d0


	//----- nvinfo : EIATTR_PARAM_CBANK
	.align		4
        /*007c*/ 	.byte	0x04, 0x0a
        /*007e*/ 	.short	(.L_1398 - .L_1397)
	.align		4
.L_1397:
        /*0080*/ 	.word	index@(.nv.constant0._ZN5flash32flash_fwd_splitkv_combine_kernelI23Flash_fwd_kernel_traitsILi32ELi64ELi128ELi4ELb0ELb0EN7cutlass10bfloat16_tE19Flash_kernel_traitsILi32ELi64ELi128ELi4ES3_EELi16ELi6ELb1EEEvNS_16Flash_fwd_paramsE)
        /*0084*/ 	.short	0x0380
        /*0086*/ 	.short	0x01d0


	//----- nvinfo : EIATTR_SW_WAR
	.align		4
.L_1398:
        /*0088*/ 	.byte	0x04, 0x36
        /*008a*/ 	.short	(.L_1400 - .L_1399)
.L_1399:
        /*008c*/ 	.word	0x00000008
.L_1400:


//--------------------- .nv.info._ZN5flash32flash_fwd_splitkv_combine_kernelI23Flash_fwd_kernel_traitsILi32ELi64ELi128ELi4ELb0ELb0EN7cutlass10bfloat16_tE19Flash_kernel_traitsILi32ELi64ELi128ELi4ES3_EELi16ELi5ELb1EEEvNS_16Flash_fwd_paramsE --------------------------
	.section	.nv.info._ZN5flash32flash_fwd_splitkv_combine_kernelI23Flash_fwd_kernel_traitsILi32ELi64ELi128ELi4ELb0ELb0EN7cutlass10bfloat16_tE19Flash_kernel_traitsILi32ELi64ELi128ELi4ES3_EELi16ELi5ELb1EEEvNS_16Flash_fwd_paramsE,"",@"SHT_CUDA_INFO"
	.sectionflags	@""
	.align	4


	//----- nvinfo : EIATTR_CUDA_API_VERSION
	.align		4
        /*0000*/ 	.byte	0x04, 0x37
        /*0002*/ 	.short	(.L_1402 - .L_1401)
.L_1401:
        /*0004*/ 	.word	0x00000082


	//----- nvinfo : EIATTR_KPARAM_INFO
	.align		4
.L_1402:
        /*0008*/ 	.byte	0x04, 0x17
        /*000a*/ 	.short	(.L_1404 - .L_1403)
.L_1403:
        /*000c*/ 	.word	0x00000000
        /*0010*/ 	.short	0x0000
        /*0012*/ 	.short	0x0000
        /*0014*/ 	.byte	0x00, 0xf0, 0x41, 0x07


	//----- nvinfo : EIATTR_SPARSE_MMA_MASK
	.align		4
.L_1404:
        /*0018*/ 	.byte	0x03, 0x50
        /*001a*/ 	.short	0x0000


	//----- nvinfo : EIATTR_MAXREG_COUNT
	.align		4
        /*001c*/ 	.byte	0x03, 0x1b
        /*001e*/ 	.short	0x00ff


	//----- nvinfo : EIATTR_NUM_BARRIERS
	.align		4
        /*0020*/ 	.byte	0x02, 0x4c
        /*0022*/ 	.byte	0x01
	.zero		1


	//----- nvinfo : EIATTR_MERCURY_ISA_VERSION
	.align		4
        /*0024*/ 	.byte	0x03, 0x5f
        /*0026*/ 	.short	0x0101


	//----- nvinfo : EIATTR_COOP_GROUP_MASK_REGIDS
	.align		4
        /*0028*/ 	.byte	0x04, 0x29
        /*002a*/ 	.short	(.L_1406 - .L_1405)


	//   ....[0]....
.L_1405:
        /*002c*/ 	.word	0xffffffff


	//   ....[1]....
        /*0030*/ 	.word	0xffffffff


	//   ....[2]....
        /*0034*/ 	.word	0xffffffff


	//   ....[3]....
        /*0038*/ 	.word	0xffffffff


	//   ....[4]....
        /*003c*/ 	.word	0xffffffff


	//   ....[5]....
        /*0040*/ 	.word	0xffffffff


	//----- nvinfo : EIATTR_COOP_GROUP_INSTR_OFFSETS
	.align		4
.L_1406:
        /*0044*/ 	.byte	0x04, 0x28
        /*0046*/ 	.short	(.L_1408 - .L_1407)


	//   ....[0]....
.L_1407:
        /*0048*/ 	.word	0x00001c60


	//   ....[1]....
        /*004c*/ 	.word	0x00001ce0


	//   ....[2]....
        /*0050*/ 	.word	0x00001d90


	//   ....[3]....
        /*0054*/ 	.word	0x00001f70


	//   ....[4]....
        /*0058*/ 	.word	0x00002050


	//   ....[5]....
        /*005c*/ 	.word	0x00002120


	//----- nvinfo : EIATTR_VRC_CTA_INIT_COUNT
	.align		4
.L_1408:
        /*0060*/ 	.byte	0x02, 0x4a
	.zero		1
	.zero		1


	//----- nvinfo : EIATTR_EXIT_INSTR_OFFSETS
	.align		4
        /*0064*/ 	.byte	0x04, 0x1c
        /*0066*/ 	.short	(.L_1410 - .L_1409)


	//   ....[0]....
.L_1409:
        /*0068*/ 	.word	0x00004b40


	//   ....[1]....
        /*006c*/ 	.word	0x00005020


	//----- nvinfo : EIATTR_CRS_STACK_SIZE
	.align		4
.L_1410:
        /*0070*/ 	.byte	0x04, 0x1e
        /*0072*/ 	.short	(.L_1412 - .L_1411)
.L_1411:
        /*0074*/ 	.word	0x00000000


	//----- nvinfo : EIATTR_CBANK_PARAM_SIZE
	.align		4
.L_1412:
        /*0078*/ 	.byte	0x03, 0x19
        /*007a*/ 	.short	0x01d0


	//----- nvinfo : EIATTR_PARAM_CBANK
	.align		4
        /*007c*/ 	.byte	0x04, 0x0a
        /*007e*/ 	.short	(.L_1414 - .L_1413)
	.align		4
.L_1413:
        /*0080*/ 	.word	index@(.nv.constant0._ZN5flash32flash_fwd_splitkv_combine_kernelI23Flash_fwd_kernel_traitsILi32ELi64ELi128ELi4ELb0ELb0EN7cutlass10bfloat16_tE19Flash_kernel_traitsILi32ELi64ELi128ELi4ES3_EELi16ELi5ELb1EEEvNS_16Flash_fwd_paramsE)
        /*0084*/ 	.short	0x0380
        /*0086*/ 	.short	0x01d0


	//----- nvinfo : EIATTR_SW_WAR
	.align		4
.L_1414:
        /*0088*/ 	.byte	0x04, 0x36
        /*008a*/ 	.short	(.L_1416 - .L_1415)
.L_1415:
        /*008c*/ 	.word	0x00000008
.L_1416:


//--------------------- .nv.info._ZN5flash32flash_fwd_splitkv_combine_kernelI23Flash_fwd_kernel_traitsILi32ELi64ELi128ELi4ELb0ELb0EN7cutlass10bfloat16_tE19Flash_kernel_traitsILi32ELi64ELi128ELi4ES3_EELi16ELi4ELb1EEEvNS_16Flash_fwd_paramsE --------------------------
	.section	.nv.info._ZN5flash32flash_fwd_splitkv_combine_kernelI23Flash_fwd_kernel_traitsILi32ELi64ELi128ELi4ELb0ELb0EN7cutlass10bfloat16_tE19Flash_kernel_traitsILi32ELi64ELi128ELi4ES3_EELi16ELi4ELb1EEEvNS_16Flash_fwd_paramsE,"",@"SHT_CUDA_INFO"
	.sectionflags	@""
	.align	4


	//----- nvinfo : EIATTR_CUDA_API_VERSION
	.align		4
        /*0000*/ 	.byte	0x04, 0x37
        /*0002*/ 	.short	(.L_1418 - .L_1417)
.L_1417:
        /*0004*/ 	.word	0x00000082


	//----- nvinfo : EIATTR_KPARAM_INFO
	.align		4
.L_1418:
        /*0008*/ 	.byte	0x04, 0x17
        /*000a*/ 	.short	(.L_1420 - .L_1419)
.L_1419:
        /*000c*/ 	.word	0x00000000
        /*0010*/ 	.short	0x0000
        /*0012*/ 	.short	0x0000
        /*0014*/ 	.byte	0x00, 0xf0, 0x41, 0x07


	//----- nvinfo : EIATTR_SPARSE_MMA_MASK
	.align		4
.L_1420:
        /*0018*/ 	.byte	0x03, 0x50
        /*001a*/ 	.short	0x0000


	//----- nvinfo : EIATTR_MAXREG_COUNT
	.align		4
        /*001c*/ 	.byte	0x03, 0x1b
        /*001e*/ 	.short	0x00ff


	//----- nvinfo : EIATTR_NUM_BARRIERS
	.align		4
        /*0020*/ 	.byte	0x02, 0x4c
        /*0022*/ 	.byte	0x01
	.zero		1


	//----- nvinfo : EIATTR_MERCURY_ISA_VERSION
	.align		4
        /*0024*/ 	.byte	0x03, 0x5f
        /*0026*/ 	.short	0x0101


	//----- nvinfo : EIATTR_COOP_GROUP_MASK_REGIDS
	.align		4
        /*0028*/ 	.byte	0x04, 0x29
        /*002a*/ 	.short	(.L_1422 - .L_1421)


	//   ....[0]....
.L_1421:
        /*002c*/ 	.word	0xffffffff


	//   ....[1]....
        /*0030*/ 	.word	0xffffffff


	//   ....[2]....
        /*0034*/ 	.word	0xffffffff


	//   ....[3]....
        /*0038*/ 	.word	0xffffffff


	//   ....[4]....
        /*003c*/ 	.word	0xffffffff


	//   ....[5]....
        /*0040*/ 	.word	0xffffffff


	//----- nvinfo : EIATTR_COOP_GROUP_INSTR_OFFSETS
	.align		4
.L_1422:
        /*0044*/ 	.byte	0x04, 0x28
        /*0046*/ 	.short	(.L_1424 - .L_1423)


	//   ....[0]....
.L_1423:
        /*0048*/ 	.word	0x00001a80


	//   ....[1]....
        /*004c*/ 	.word	0x00001ab0


	//   ....[2]....
        /*0050*/ 	.word	0x00001af0


	//   ....[3]....
        /*0054*/ 	.word	0x00001c70


	//   ....[4]....
        /*0058*/ 	.word	0x00001ce0


	//   ....[5]....
        /*005c*/ 	.word	0x00001e00


	//----- nvinfo : EIATTR_VRC_CTA_INIT_COUNT
	.align		4
.L_1424:
        /*0060*/ 	.byte	0x02, 0x4a
	.zero		1
	.zero		1


	//----- nvinfo : EIATTR_EXIT_INSTR_OFFSETS
	.align		4
        /*0064*/ 	.byte	0x04, 0x1c
        /*0066*/ 	.short	(.L_1426 - .L_1425)


	//   ....[0]....
.L_1425:
        /*0068*/ 	.word	0x000047d0


	//   ....[1]....
        /*006c*/ 	.word	0x00004cb0


	//----- nvinfo : EIATTR_CRS_STACK_SIZE
	.align		4
.L_1426:
        /*0070*/ 	.byte	0x04, 0x1e
        /*0072*/ 	.short	(.L_1428 - .L_1427)
.L_1427:
        /*0074*/ 	.word	0x00000000


	//----- nvinfo : EIATTR_CBANK_PARAM_SIZE
	.align		4
.L_1428:
        /*0078*/ 	.byte	0x03, 0x19
        /*007a*/ 	.short	0x01d0


	//----- nvinfo : EIATTR_PARAM_CBANK
	.align		4
        /*007c*/ 	.byte	0x04, 0x0a
        /*007e*/ 	.short	(.L_1430 - .L_1429)
	.align		4
.L_1429:
        /*0080*/ 	.word	index@(.nv.constant0._ZN5flash32flash_fwd_splitkv_combine_kernelI23Flash_fwd_kernel_traitsILi32ELi64ELi128ELi4ELb0ELb0EN7cutlass10bfloat16_tE19Flash_kernel_traitsILi32ELi64ELi128ELi4ES3_EELi16ELi4ELb1EEEvNS_16Flash_fwd_paramsE)
        /*0084*/ 	.short	0x0380
        /*0086*/ 	.short	0x01d0


	//----- nvinfo : EIATTR_SW_WAR
	.align		4
.L_1430:
        /*0088*/ 	.byte	0x04, 0x36
        /*008a*/ 	.short	(.L_1432 - .L_1431)
.L_1431:
        /*008c*/ 	.word	0x00000008
.L_1432:


//--------------------- .nv.info._ZN5flash32flash_fwd_splitkv_combine_kernelI23Flash_fwd_kernel_traitsILi32ELi64ELi128ELi4ELb0ELb0EN7cutlass10bfloat16_tE19Flash_kernel_traitsILi32ELi64ELi128ELi4ES3_EELi16ELi3ELb1EEEvNS_16Flash_fwd_paramsE --------------------------
	.section	.nv.info._ZN5flash32flash_fwd_splitkv_combine_kernelI23Flash_fwd_kernel_traitsILi32ELi64ELi128ELi4ELb0ELb0EN7cutlass10bfloat16_tE19Flash_kernel_traitsILi32ELi64ELi128ELi4ES3_EELi16ELi3ELb1EEEvNS_16Flash_fwd_paramsE,"",@"SHT_CUDA_INFO"
	.sectionflags	@""
	.align	4


	//----- nvinfo : EIATTR_CUDA_API_VERSION
	.align		4
        /*0000*/ 	.byte	0x04, 0x37
        /*0002*/ 	.short	(.L_1434 - .L_1433)
.L_1433:
        /*0004*/ 	.word	0x00000082


	//----- nvinfo : EIATTR_KPARAM_INFO
	.align		4
.L_1434:
        /*0008*/ 	.byte	0x04, 0x17
        /*000a*/ 	.short	(.L_1436 - .L_1435)
.L_1435:
        /*000c*/ 	.word	0x00000000
        /*0010*/ 	.short	0x0000
        /*0012*/ 	.short	0x0000
        /*0014*/ 	.byte	0x00, 0xf0, 0x41, 0x07


	//----- nvinfo : EIATTR_SPARSE_MMA_MASK
	.align		4
.L_1436:
        /*0018*/ 	.byte	0x03, 0x50
        /*001a*/ 	.short	0x0000


	//----- nvinfo : EIATTR_MAXREG_COUNT
	.align		4
        /*001c*/ 	.byte	0x03, 0x1b
        /*001e*/ 	.short	0x00ff


	//----- nvinfo : EIATTR_NUM_BARRIERS
	.align		4
        /*0020*/ 	.byte	0x02, 0x4c
        /*0022*/ 	.byte	0x01
	.zero		1


	//----- nvinfo : EIATTR_MERCURY_ISA_VERSION
	.align		4
        /*0024*/ 	.byte	0x03, 0x5f
        /*0026*/ 	.short	0x0101


	//----- nvinfo : EIATTR_COOP_GROUP_MASK_REGIDS
	.align		4
        /*0028*/ 	.byte	0x04, 0x29
        /*002a*/ 	.short	(.L_1438 - .L_1437)


	//   ....[0]....
.L_1437:
        /*002c*/ 	.word	0xffffffff


	//   ....[1]....
        /*0030*/ 	.word	0xffffffff


	//   ....[2]....
        /*0034*/ 	.word	0xffffffff


	//   ....[3]....
        /*0038*/ 	.word	0xffffffff


	//   ....[4]....
        /*003c*/ 	.word	0xffffffff


	//   ....[5]....
        /*0040*/ 	.word	0xffffffff


	//----- nvinfo : EIATTR_COOP_GROUP_INSTR_OFFSETS
	.align		4
.L_1438:
        /*0044*/ 	.byte	0x04, 0x28
        /*0046*/ 	.short	(.L_1440 - .L_1439)


	//   ....[0]....
.L_1439:
        /*0048*/ 	.word	0x00001b10


	//   ....[1]....
        /*004c*/ 	.word	0x00001b60


	//   ....[2]....
        /*0050*/ 	.word	0x00001b80


	//   ....[3]....
        /*0054*/ 	.word	0x00001c40


	//   ....[4]....
        /*0058*/ 	.word	0x00001c70


	//   ....[5]....
        /*005c*/ 	.word	0x00001d50


	//----- nvinfo : EIATTR_VRC_CTA_INIT_COUNT
	.align		4
.L_1440:
        /*0060*/ 	.byte	0x02, 0x4a
	.zero		1
	.zero		1


	//----- nvinfo : EIATTR_EXIT_INSTR_OFFSETS
	.align		4
        /*0064*/ 	.byte	0x04, 0x1c
        /*0066*/ 	.short	(.L_1442 - .L_1441)


	//   ....[0]....
.L_1441:
        /*0068*/ 	.word	0x00004650


	//   ....[1]....
        /*006c*/ 	.word	0x00004b30


	//----- nvinfo : EIATTR_CRS_STACK_SIZE
	.align		4
.L_1442:
        /*0070*/ 	.byte	0x04, 0x1e
        /*0072*/ 	.short	(.L_1444 - .L_1443)
.L_1443:
        /*0074*/ 	.word	0x00000000


	//----- nvinfo : EIATTR_CBANK_PARAM_SIZE
	.align		4
.L_1444:
        /*0078*/ 	.byte	0x03, 0x19
        /*007a*/ 	.short	0x01d0


	//----- nvinfo : EIATTR_PARAM_CBANK
	.align		4
        /*007c*/ 	.byte	0x04, 0x0a
        /*007e*/ 	.short	(.L_1446 - .L_1445)
	.align		4
.L_1445:
        /*0080*/ 	.word	index@(.nv.constant0._ZN5flash32flash_fwd_splitkv_combine_kernelI23Flash_fwd_kernel_traitsILi32ELi64ELi128ELi4ELb0ELb0EN7cutlass10bfloat16_tE19Flash_kernel_traitsILi32ELi64ELi128ELi4ES3_EELi16ELi3ELb1EEEvNS_16Flash_fwd_paramsE)
        /*0084*/ 	.short	0x0380
        /*0086*/ 	.short	0x01d0


	//----- nvinfo : EIATTR_SW_WAR
	.align		4
.L_1446:
        /*0088*/ 	.byte	0x04, 0x36
        /*008a*/ 	.short	(.L_1448 - .L_1447)
.L_1447:
        /*008c*/ 	.word	0x00000008
.L_1448:


//--------------------- .nv.info._ZN5flash32flash_fwd_splitkv_combine_kernelI23Flash_fwd_kernel_traitsILi32ELi64ELi128ELi4ELb0ELb0EN7cutlass10bfloat16_tE19Flash_kernel_traitsILi32ELi64ELi128ELi4ES3_EELi16ELi2ELb1EEEvNS_16Flash_fwd_paramsE --------------------------
	.section	.nv.info._ZN5flash32flash_fwd_splitkv_combine_kernelI23Flash_fwd_kernel_traitsILi32ELi64ELi128ELi4ELb0ELb0EN7cutlass10bfloat16_tE19Flash_kernel_traitsILi32ELi64ELi128ELi4ES3_EELi16ELi2ELb1EEEvNS_16Flash_fwd_paramsE,"",@"SHT_CUDA_INFO"
	.sectionflags	@""
	.align	4


	//----- nvinfo : EIATTR_CUDA_API_VERSION
	.align		4
        /*0000*/ 	.byte	0x04, 0x37
        /*0002*/ 	.short	(.L_1450 - .L_1449)
.L_1449:
        /*0004*/ 	.word	0x00000082


	//----- nvinfo : EIATTR_KPARAM_INFO
	.align		4
.L_1450:
        /*0008*/ 	.byte	0x04, 0x17
        /*000a*/ 	.short	(.L_1452 - .L_1451)
.L_1451:
        /*000c*/ 	.word	0x00000000
        /*0010*/ 	.short	0x0000
        /*0012*/ 	.short	0x0000
        /*0014*/ 	.byte	0x00, 0xf0, 0x41, 0x07


	//----- nvinfo : EIATTR_SPARSE_MMA_MASK
	.align		4
.L_1452:
        /*0018*/ 	.byte	0x03, 0x50
        /*001a*/ 	.short	0x0000


	//----- nvinfo : EIATTR_MAXREG_COUNT
	.align		4
        /*001c*/ 	.byte	0x03, 0x1b
        /*001e*/ 	.short	0x00ff


	//----- nvinfo : EIATTR_NUM_BARRIERS
	.align		4
        /*0020*/ 	.byte	0x02, 0x4c
        /*0022*/ 	.byte	0x01
	.zero		1


	//----- nvinfo : EIATTR_MERCURY_ISA_VERSION
	.align		4
        /*0024*/ 	.byte	0x03, 0x5f
        /*0026*/ 	.short	0x0101


	//----- nvinfo : EIATTR_COOP_GROUP_MASK_REGIDS
	.align		4
        /*0028*/ 	.byte	0x04, 0x29
        /*002a*/ 	.short	(.L_1454 - .L_1453)


	//   ....[0]....
.L_1453:
        /*002c*/ 	.word	0xffffffff


	//   ....[1]....
        /*0030*/ 	.word	0xffffffff


	//   ....[2]....
        /*0034*/ 	.word	0xffffffff


	//   ....[3]....
        /*0038*/ 	.word	0xffffffff


	//----- nvinfo : EIATTR_COOP_GROUP_INSTR_OFFSETS
	.align		4
.L_1454:
        /*003c*/ 	.byte	0x04, 0x28
        /*003e*/ 	.short	(.L_1456 - .L_1455)


	//   ....[0]....
.L_1455:
        /*0040*/ 	.word	0x00001b30


	//   ....[1]....
        /*0044*/ 	.word	0x00001bb0


	//   ....[2]....
        /*0048*/ 	.word	0x00001d30


	//   ....[3]....
        /*004c*/ 	.word	0x00001e30


	//----- nvinfo : EIATTR_VRC_CTA_INIT_COUNT
	.align		4
.L_1456:
        /*0050*/ 	.byte	0x02, 0x4a
	.zero		1
	.zero		1


	//----- nvinfo : EIATTR_EXIT_INSTR_OFFSETS
	.align		4
        /*0054*/ 	.byte	0x04, 0x1c
        /*0056*/ 	.short	(.L_1458 - .L_1457)


	//   ....[0]....
.L_1457:
        /*0058*/ 	.word	0x00004630


	//   ....[1]....
        /*005c*/ 	.word	0x00004b10


	//----- nvinfo : EIATTR_CRS_STACK_SIZE
	.align		4
.L_1458:
        /*0060*/ 	.byte	0x04, 0x1e
        /*0062*/ 	.short	(.L_1460 - .L_1459)
.L_1459:
        /*0064*/ 	.word	0x00000000


	//----- nvinfo : EIATTR_CBANK_PARAM_SIZE
	.align		4
.L_1460:
        /*0068*/ 	.byte	0x03, 0x19
        /*006a*/ 	.short	0x01d0


	//----- nvinfo : EIATTR_PARAM_CBANK
	.align		4
        /*006c*/ 	.byte	0x04, 0x0a
        /*006e*/ 	.short	(.L_1462 - .L_1461)
	.align		4
.L_1461:
        /*0070*/ 	.word	index@(.nv.constant0._ZN5flash32flash_fwd_splitkv_combine_kernelI23Flash_fwd_kernel_traitsILi32ELi64ELi128ELi4ELb0ELb0EN7cutlass10bfloat16_tE19Flash_kernel_traitsILi32ELi64ELi128ELi4ES3_EELi16ELi2ELb1EEEvNS_16Flash_fwd_paramsE)
        /*0074*/ 	.short	0x0380
        /*0076*/ 	.short	0x01d0


	//----- nvinfo : EIATTR_SW_WAR
	.align		4
.L_1462:
        /*0078*/ 	.byte	0x04, 0x36
        /*007a*/ 	.short	(.L_1464 - .L_1463)
.L_1463:
        /*007c*/ 	.word	0x00000008
.L_1464:


//--------------------- .nv.info._ZN5flash32flash_fwd_splitkv_combine_kernelI23Flash_fwd_kernel_traitsILi32ELi64ELi128ELi4ELb0ELb0EN7cutlass10bfloat16_tE19Flash_kernel_traitsILi32ELi64ELi128ELi4ES3_EELi16ELi1ELb1EEEvNS_16Flash_fwd_paramsE --------------------------
	.section	.nv.info._ZN5flash32flash_fwd_splitkv_combine_kernelI23Flash_fwd_kernel_traitsILi32ELi64ELi128ELi4ELb0ELb0EN7cutlass10bfloat16_tE19Flash_kernel_traitsILi32ELi64ELi128ELi4ES3_EELi16ELi1ELb1EEEvNS_16Flash_fwd_paramsE,"",@"SHT_CUDA_INFO"
	.sectionflags	@""
	.align	4


	//----- nvinfo : EIATTR_CUDA_API_VERSION
	.align		4
        /*0000*/ 	.byte	0x04, 0x37
        /*0002*/ 	.short	(.L_1466 - .L_1465)
.L_1465:
        /*0004*/ 	.word	0x00000082


	//----- nvinfo : EIATTR_KPARAM_INFO
	.align		4
.L_1466:
        /*0008*/ 	.byte	0x04, 0x17
        /*000a*/ 	.short	(.L_1468 - .L_1467)
.L_1467:
        /*000c*/ 	.word	0x00000000
        /*0010*/ 	.short	0x0000
        /*0012*/ 	.short	0x0000
        /*0014*/ 	.byte	0x00, 0xf0, 0x41, 0x07


	//----- nvinfo : EIATTR_SPARSE_MMA_MASK
	.align		4
.L_1468:
        /*0018*/ 	.byte	0x03, 0x50
        /*001a*/ 	.short	0x0000


	//----- nvinfo : EIATTR_MAXREG_COUNT
	.align		4
        /*001c*/ 	.byte	0x03, 0x1b
        /*001e*/ 	.short	0x00ff


	//----- nvinfo : EIATTR_NUM_BARRIERS
	.align		4
        /*0020*/ 	.byte	0x02, 0x4c
        /*0022*/ 	.byte	0x01
	.zero		1


	//----- nvinfo : EIATTR_MERCURY_ISA_VERSION
	.align		4
        /*0024*/ 	.byte	0x03, 0x5f
        /*0026*/ 	.short	0x0101


	//----- nvinfo : EIATTR_COOP_GROUP_MASK_REGIDS
	.align		4
        /*0028*/ 	.byte	0x04, 0x29
        /*002a*/ 	.short	(.L_1470 - .L_1469)


	//   ....[0]....
.L_1469:
        /*002c*/ 	.word	0xffffffff


	//   ....[1]....
        /*0030*/ 	.word	0xffffffff


	//----- nvinfo : EIATTR_COOP_GROUP_INSTR_OFFSETS
	.align		4
.L_1470:
        /*0034*/ 	.byte	0x04, 0x28
        /*0036*/ 	.short	(.L_1472 - .L_1471)


	//   ....[0]....
.L_1471:
        /*0038*/ 	.word	0x00001b50


	//   ....[1]....
        /*003c*/ 	.word	0x00001d60


	//----- nvinfo : EIATTR_VRC_CTA_INIT_COUNT
	.align		4
.L_1472:
        /*0040*/ 	.byte	0x02, 0x4a
	.zero		1
	.zero		1


	//----- nvinfo : EIATTR_EXIT_INSTR_OFFSETS
	.align		4
        /*0044*/ 	.byte	0x04, 0x1c
        /*0046*/ 	.short	(.L_1474 - .L_1473)


	//   ....[0]....
.L_1473:
        /*0048*/ 	.word	0x00004600


	//   ....[1]....
        /*004c*/ 	.word	0x00004ae0


	//----- nvinfo : EIATTR_CRS_STACK_SIZE
	.align		4
.L_1474:
        /*0050*/ 	.byte	0x04, 0x1e
        /*0052*/ 	.short	(.L_1476 - .L_1475)
.L_1475:
        /*0054*/ 	.word	0x00000000


	//----- nvinfo : EIATTR_CBANK_PARAM_SIZE
	.align		4
.L_1476:
        /*0058*/ 	.byte	0x03, 0x19
        /*005a*/ 	.short	0x01d0


	//----- nvinfo : EIATTR_PARAM_CBANK
	.align		4
        /*005c*/ 	.byte	0x04, 0x0a
        /*005e*/ 	.short	(.L_1478 - .L_1477)
	.align		4
.L_1477:
        /*0060*/ 	.word	index@(.nv.constant0._ZN5flash32flash_fwd_splitkv_combine_kernelI23Flash_fwd_kernel_traitsILi32ELi64ELi128ELi4ELb0ELb0EN7cutlass10bfloat16_tE19Flash_kernel_traitsILi32ELi64ELi128ELi4ES3_EELi16ELi1ELb1EEEvNS_16Flash_fwd_paramsE)
        /*0064*/ 	.short	0x0380
        /*0066*/ 	.short	0x01d0


	//----- nvinfo : EIATTR_SW_WAR
	.align		4
.L_1478:
        /*0068*/ 	.byte	0x04, 0x36
        /*006a*/ 	.short	(.L_1480 - .L_1479)
.L_1479:
        /*006c*/ 	.word	0x00000008
.L_1480:


//--------------------- .nv.info._ZN5flash24flash_fwd_splitkv_kernelI23Flash_fwd_kernel_traitsILi32ELi64ELi128ELi4ELb0ELb0EN7cutlass10bfloat16_tE19Flash_kernel_traitsILi32ELi64ELi128ELi4ES3_EELb1ELb0ELb0ELb0ELb0ELb0ELb0ELb0EEEvNS_16Flash_fwd_paramsE --------------------------
	.section	.nv.info._ZN5flash24flash_fwd_splitkv_kernelI23Flash_fwd_kernel_traitsILi32ELi64ELi128ELi4ELb0ELb0EN7cutlass10bfloat16_tE19Flash_kernel_traitsILi32ELi64ELi128ELi4ES3_EELb1ELb0ELb0ELb0ELb0ELb0ELb0ELb0EEEvNS_16Flash_fwd_paramsE,"",@"SHT_CUDA_INFO"
	.sectionflags	@""
	.align	4


	//----- nvinfo : EIATTR_CUDA_API_VERSION
	.align		4
        /*0000*/ 	.byte	0x04, 0x37
        /*0002*/ 	.short	(.L_1482 - .L_1481)
.L_1481:
        /*0004*/ 	.word	0x00000082


	//----- nvinfo : EIATTR_KPARAM_INFO
	.align		4
.L_1482:
        /*0008*/ 	.byte	0x04, 0x17
        /*000a*/ 	.short	(.L_1484 - .L_1483)
.L_1483:
        /*000c*/ 	.word	0x00000000
        /*0010*/ 	.short	0x0000
        /*0012*/ 	.short	0x0000
        /*0014*/ 	.byte	0x00, 0xf0, 0x41, 0x07


	//----- nvinfo : EIATTR_SPARSE_MMA_MASK
	.align		4
.L_1484:
        /*0018*/ 	.byte	0x03, 0x50
        /*001a*/ 	.short	0x0000


	//----- nvinfo : EIATTR_MAXREG_COUNT
	.align		4
        /*001c*/ 	.byte	0x03, 0x1b
        /*001e*/ 	.short	0x00ff


	//----- nvinfo : EIATTR_NUM_BARRIERS
	.align		4
        /*0020*/ 	.byte	0x02, 0x4c
        /*0022*/ 	.byte	0x01
	.zero		1


	//----- nvinfo : EIATTR_MERCURY_ISA_VERSION
	.align		4
        /*0024*/ 	.byte	0x03, 0x5f
        /*0026*/ 	.short	0x0101


	//----- nvinfo : EIATTR_COOP_GROUP_MASK_REGIDS
	.align		4
        /*0028*/ 	.byte	0x04, 0x29
        /*002a*/ 	.short	(.L_1486 - .L_1485)


	//   ....[0]....
.L_1485:
        /*002c*/ 	.word	0xffffffff


	//   ....[1]....
        /*0030*/ 	.word	0xffffffff


	//   ....[2]....
        /*0034*/ 	.word	0xffffffff


	//   ....[3]....
        /*0038*/ 	.word	0xffffffff


	//   ....[4]....
        /*003c*/ 	.word	0xffffffff


	//   ....[5]....
        /*0040*/ 	.word	0xffffffff


	//   ....[6]....
        /*0044*/ 	.word	0xffffffff


	//   ....[7]....
        /*0048*/ 	.word	0xffffffff


	//   ....[8]....
        /*004c*/ 	.word	0xffffffff


	//   ....[9]....
        /*0050*/ 	.word	0xffffffff


	//   ....[10]....
        /*0054*/ 	.word	0xffffffff


	//   ....[11]....
        /*0058*/ 	.word	0xffffffff


	//   ....[12]....
        /*005c*/ 	.word	0xffffffff


	//   ....[13]....
        /*0060*/ 	.word	0xffffffff


	//   ....[14]....
        /*0064*/ 	.word	0xffffffff


	//   ....[15]....
        /*0068*/ 	.word	0xffffffff


	//----- nvinfo : EIATTR_COOP_GROUP_INSTR_OFFSETS
	.align		4
.L_1486:
        /*006c*/ 	.byte	0x04, 0x28
        /*006e*/ 	.short	(.L_1488 - .L_1487)


	//   ....[0]....
.L_1487:
        /*0070*/ 	.word	0x00003910


	//   ....[1]....
        /*0074*/ 	.word	0x00003b00


	//   ....[2]....
        /*0078*/ 	.word	0x00003b70


	//   ....[3]....
        /*007c*/ 	.word	0x00003c20


	//   ....[4]....
        /*0080*/ 	.word	0x00006980


	//   ....[5]....
        /*0084*/ 	.word	0x000069d0


	//   ....[6]....
        /*0088*/ 	.word	0x000069f0


	//   ....[7]....
        /*008c*/ 	.word	0x00006a10


	//   ....[8]....
        /*0090*/ 	.word	0x00009290


	//   ....[9]....
        /*0094*/ 	.word	0x000092b0


	//   ....[10]....
        /*0098*/ 	.word	0x000092e0


	//   ....[11]....
        /*009c*/ 	.word	0x000092f0


	//   ....[12]....
        /*00a0*/ 	.word	0x0000a630


	//   ....[13]....
        /*00a4*/ 	.word	0x0000a670


	//   ....[14]....
        /*00a8*/ 	.word	0x0000a770


	//   ....[15]....
        /*00ac*/ 	.word	0x0000a780


	//----- nvinfo : EIATTR_VRC_CTA_INIT_COUNT
	.align		4
.L_1488:
        /*00b0*/ 	.byte	0x02, 0x4a
	.zero		1
	.zero		1


	//----- nvinfo : EIATTR_EXIT_INSTR_OFFSETS
	.align		4
        /*00b4*/ 	.byte	0x04, 0x1c
        /*00b6*/ 	.short	(.L_1490 - .L_1489)


	//   ....[0]....
.L_1489:
        /*00b8*/ 	.word	0x00000340


	//   ....[1]....
        /*00bc*/ 	.word	0x000008c0


	//   ....[2]....
        /*00c0*/ 	.word	0x000008f0


	//   ....[3]....
        /*00c4*/ 	.word	0x0000aea0


	//   ....[4]....
        /*00c8*/ 	.word	0x0000af60


	//----- nvinfo : EIATTR_CRS_STACK_SIZE
	.align		4
.L_1490:
        /*00cc*/ 	.byte	0x04, 0x1e
        /*00ce*/ 	.short	(.L_1492 - .L_1491)
.L_1491:
        /*00d0*/ 	.word	0x00000000


	//----- nvinfo : EIATTR_CBANK_PARAM_SIZE
	.align		4
.L_1492:
        /*00d4*/ 	.byte	0x03, 0x19
        /*00d6*/ 	.short	0x01d0


	//----- nvinfo : EIATTR_PARAM_CBANK
	.align		4
        /*00d8*/ 	.byte	0x04, 0x0a
        /*00da*/ 	.short	(.L_1494 - .L_1493)
	.align		4
.L_1493:
        /*00dc*/ 	.word	index@(.nv.constant0._ZN5flash24flash_fwd_splitkv_kernelI23Flash_fwd_kernel_traitsILi32ELi64ELi128ELi4ELb0ELb0EN7cutlass10bfloat16_tE19Flash_kernel_traitsILi32ELi64ELi128ELi4ES3_EELb1ELb0ELb0ELb0ELb0ELb0ELb0ELb0EEEvNS_16Flash_fwd_paramsE)
        /*00e0*/ 	.short	0x0380
        /*00e2*/ 	.short	0x01d0


	//----- nvinfo : EIATTR_SW_WAR
	.align		4
.L_1494:
        /*00e4*/ 	.byte	0x04, 0x36
        /*00e6*/ 	.short	(.L_1496 - .L_1495)
.L_1495:
        /*00e8*/ 	.word	0x00000008
.L_1496:


//--------------------- .nv.info._ZN5flash24flash_fwd_splitkv_kernelI23Flash_fwd_kernel_traitsILi32ELi64ELi128ELi4ELb0ELb0EN7cutlass10bfloat16_tE19Flash_kernel_traitsILi32ELi64ELi128ELi4ES3_EELb1ELb0ELb0ELb0ELb0ELb1ELb0ELb0EEEvNS_16Flash_fwd_paramsE --------------------------
	.section	.nv.info._ZN5flash24flash_fwd_splitkv_kernelI23Flash_fwd_kernel_traitsILi32ELi64ELi128ELi4ELb0ELb0EN7cutlass10bfloat16_tE19Flash_kernel_traitsILi32ELi64ELi128ELi4ES3_EELb1ELb0ELb0ELb0ELb0ELb1ELb0ELb0EEEvNS_16Flash_fwd_paramsE,"",@"SHT_CUDA_INFO"
	.sectionflags	@""
	.align	4


	//----- nvinfo : EIATTR_CUDA_API_VERSION
	.align		4
        /*0000*/ 	.byte	0x04, 0x37
        /*0002*/ 	.short	(.L_1498 - .L_1497)
.L_1497:
        /*0004*/ 	.word	0x00000082


	//----- nvinfo : EIATTR_KPARAM_INFO
	.align		4
.L_1498:
        /*0008*/ 	.byte	0x04, 0x17
        /*000a*/ 	.short	(.L_1500 - .L_1499)
.L_1499:
        /*000c*/ 	.word	0x00000000
        /*0010*/ 	.short	0x0000
        /*0012*/ 	.short	0x0000
        /*0014*/ 	.byte	0x00, 0xf0, 0x41, 0x07


	//----- nvinfo : EIATTR_SPARSE_MMA_MASK
	.align		4
.L_1500:
        /*0018*/ 	.byte	0x03, 0x50
        /*001a*/ 	.short	0x0000


	//----- nvinfo : EIATTR_MAXREG_COUNT
	.align		4
        /*001c*/ 	.byte	0x03, 0x1b
        /*001e*/ 	.short	0x00ff


	//----- nvinfo : EIATTR_NUM_BARRIERS
	.align		4
        /*0020*/ 	.byte	0x02, 0x4c
        /*0022*/ 	.byte	0x01
	.zero		1


	//----- nvinfo : EIATTR_MERCURY_ISA_VERSION
	.align		4
        /*0024*/ 	.byte	0x03, 0x5f
        /*0026*/ 	.short	0x0101


	//----- nvinfo : EIATTR_COOP_GROUP_MASK_REGIDS
	.align		4
        /*0028*/ 	.byte	0x04, 0x29
        /*002a*/ 	.short	(.L_1502 - .L_1501)


	//   ....[0]....
.L_1501:
        /*002c*/ 	.word	0xffffffff


	//   ....[1]....
        /*0030*/ 	.word	0xffffffff


	//   ....[2]....
        /*0034*/ 	.word	0xffffffff


	//   ....[3]....
        /*0038*/ 	.word	0xffffffff


	//   ....[4]....
        /*003c*/ 	.word	0xffffffff


	//   ....[5]....
        /*0040*/ 	.word	0xffffffff


	//   ....[6]....
        /*0044*/ 	.word	0xffffffff


	//   ....[7]....
        /*0048*/ 	.word	0xffffffff


	//   ....[8]....
        /*004c*/ 	.word	0xffffffff


	//   ....[9]....
        /*0050*/ 	.word	0xffffffff


	//   ....[10]....
        /*0054*/ 	.word	0xffffffff


	//   ....[11]....
        /*0058*/ 	.word	0xffffffff


	//   ....[12]....
        /*005c*/ 	.word	0xffffffff


	//   ....[13]....
        /*0060*/ 	.word	0xffffffff


	//   ....[14]....
        /*0064*/ 	.word	0xffffffff


	//   ....[15]....
        /*0068*/ 	.word	0xffffffff


	//----- nvinfo : EIATTR_COOP_GROUP_INSTR_OFFSETS
	.align		4
.L_1502:
        /*006c*/ 	.byte	0x04, 0x28
        /*006e*/ 	.short	(.L_1504 - .L_1503)


	//   ....[0]....
.L_1503:
        /*0070*/ 	.word	0x00004390


	//   ....[1]....
        /*0074*/ 	.word	0x00004460


	//   ....[2]....
        /*0078*/ 	.word	0x00004470


	//   ....[3]....
        /*007c*/ 	.word	0x000044a0


	//   ....[4]....
        /*0080*/ 	.word	0x00007b10


	//   ....[5]....
        /*0084*/ 	.word	0x00007b20


	//   ....[6]....
        /*0088*/ 	.word	0x00007b50


	//   ....[7]....
        /*008c*/ 	.word	0x00007b60


	//   ....[8]....
        /*0090*/ 	.word	0x0000ac50


	//   ....[9]....
        /*0094*/ 	.word	0x0000ac80


	//   ....[10]....
        /*0098*/ 	.word	0x0000acb0


	//   ....[11]....
        /*009c*/ 	.word	0x0000acc0


	//   ....[12]....
        /*00a0*/ 	.word	0x0000bfd0


	//   ....[13]....
        /*00a4*/ 	.word	0x0000c010


	//   ....[14]....
        /*00a8*/ 	.word	0x0000c120


	//   ....[15]....
        /*00ac*/ 	.word	0x0000c130


	//----- nvinfo : EIATTR_VRC_CTA_INIT_COUNT
	.align		4
.L_1504:
        /*00b0*/ 	.byte	0x02, 0x4a
	.zero		1
	.zero		1


	//----- nvinfo : EIATTR_EXIT_INSTR_OFFSETS
	.align		4
        /*00b4*/ 	.byte	0x04, 0x1c
        /*00b6*/ 	.short	(.L_1506 - .L_1505)


	//   ....[0]....
.L_1505:
        /*00b8*/ 	.word	0x00000340


	//   ....[1]....
        /*00bc*/ 	.word	0x000008c0


	//   ....[2]....
        /*00c0*/ 	.word	0x000008f0


	//   ....[3]....
        /*00c4*/ 	.word	0x0000c850


	//   ....[4]....
        /*00c8*/ 	.word	0x0000c910


	//----- nvinfo : EIATTR_CRS_STACK_SIZE
	.align		4
.L_1506:
        /*00cc*/ 	.byte	0x04, 0x1e
        /*00ce*/ 	.short	(.L_1508 - .L_1507)
.L_1507:
        /*00d0*/ 	.word	0x00000000


	//----- nvinfo : EIATTR_CBANK_PARAM_SIZE
	.align		4
.L_1508:
        /*00d4*/ 	.byte	0x03, 0x19
        /*00d6*/ 	.short	0x01d0


	//----- nvinfo : EIATTR_PARAM_CBANK
	.align		4
        /*00d8*/ 	.byte	0x04, 0x0a
        /*00da*/ 	.short	(.L_1510 - .L_1509)
	.align		4
.L_1509:
        /*00dc*/ 	.word	index@(.nv.constant0._ZN5flash24flash_fwd_splitkv_kernelI23Flash_fwd_kernel_traitsILi32ELi64ELi128ELi4ELb0ELb0EN7cutlass10bfloat16_tE19Flash_kernel_traitsILi32ELi64ELi128ELi4ES3_EELb1ELb0ELb0ELb0ELb0ELb1ELb0ELb0EEEvNS_16Flash_fwd_paramsE)
        /*00e0*/ 	.short	0x0380
        /*00e2*/ 	.short	0x01d0


	//----- nvinfo : EIATTR_SW_WAR
	.align		4
.L_1510:
        /*00e4*/ 	.byte	0x04, 0x36
        /*00e6*/ 	.short	(.L_1512 - .L_1511)
.L_1511:
        /*00e8*/ 	.word	0x00000008
.L_1512:


//--------------------- .nv.info._ZN5flash24flash_fwd_splitkv_kernelI23Flash_fwd_kernel_traitsILi32ELi64ELi128ELi4ELb0ELb0EN7cutlass10bfloat16_tE19Flash_kernel_traitsILi32ELi64ELi128ELi4ES3_EELb1ELb0ELb0ELb0ELb0ELb0ELb0ELb1EEEvNS_16Flash_fwd_paramsE --------------------------
	.section	.nv.info._ZN5flash24flash_fwd_splitkv_kernelI23Flash_fwd_kernel_traitsILi32ELi64ELi128ELi4ELb0ELb0EN7cutlass10bfloat16_tE19Flash_kernel_traitsILi32ELi64ELi128ELi4ES3_EELb1ELb0ELb0ELb0ELb0ELb0ELb0ELb1EEEvNS_16Flash_fwd_paramsE,"",@"SHT_CUDA_INFO"
	.sectionflags	@""
	.align	4


	//----- nvinfo : EIATTR_CUDA_API_VERSION
	.align		4
        /*0000*/ 	.byte	0x04, 0x37
        /*0002*/ 	.short	(.L_1514 - .L_1513)
.L_1513:
        /*0004*/ 	.word	0x00000082


	//----- nvinfo : EIATTR_KPARAM_INFO
	.align		4
.L_1514:
        /*0008*/ 	.byte	0x04, 0x17
        /*000a*/ 	.short	(.L_1516 - .L_1515)
.L_1515:
        /*000c*/ 	.word	0x00000000
        /*0010*/ 	.short	0x0000
        /*0012*/ 	.short	0x0000
        /*0014*/ 	.byte	0x00, 0xf0, 0x41, 0x07


	//----- nvinfo : EIATTR_SPARSE_MMA_MASK
	.align		4
.L_1516:
        /*0018*/ 	.byte	0x03, 0x50
        /*001a*/ 	.short	0x0000


	//----- nvinfo : EIATTR_MAXREG_COUNT
	.align		4
        /*001c*/ 	.byte	0x03, 0x1b
        /*001e*/ 	.short	0x00ff


	//----- nvinfo : EIATTR_NUM_BARRIERS
	.align		4
        /*0020*/ 	.byte	0x02, 0x4c
        /*0022*/ 	.byte	0x01
	.zero		1


	//----- nvinfo : EIATTR_MERCURY_ISA_VERSION
	.align		4
        /*0024*/ 	.byte	0x03, 0x5f
        /*0026*/ 	.short	0x0101


	//----- nvinfo : EIATTR_COOP_GROUP_MASK_REGIDS
	.align		4
        /*0028*/ 	.byte	0x04, 0x29
        /*002a*/ 	.short	(.L_1518 - .L_1517)


	//   ....[0]....
.L_1517:
        /*002c*/ 	.word	0xffffffff


	//   ....[1]....
        /*0030*/ 	.word	0xffffffff


	//   ....[2]....
        /*0034*/ 	.word	0xffffffff


	//   ....[3]....
        /*0038*/ 	.word	0xffffffff


	//   ....[4]....
        /*003c*/ 	.word	0xffffffff


	//   ....[5]....
        /*0040*/ 	.word	0xffffffff


	//   ....[6]....
        /*0044*/ 	.word	0xffffffff


	//   ....[7]....
        /*0048*/ 	.word	0xffffffff


	//   ....[8]....
        /*004c*/ 	.word	0xffffffff


	//   ....[9]....
        /*0050*/ 	.word	0xffffffff


	//   ....[10]....
        /*0054*/ 	.word	0xffffffff


	//   ....[11]....
        /*0058*/ 	.word	0xffffffff


	//   ....[12]....
        /*005c*/ 	.word	0xffffffff


	//   ....[13]....
        /*0060*/ 	.word	0xffffffff


	//   ....[14]....
        /*0064*/ 	.word	0xffffffff


	//   ....[15]....
        /*0068*/ 	.word	0xffffffff


	//----- nvinfo : EIATTR_COOP_GROUP_INSTR_OFFSETS
	.align		4
.L_1518:
        /*006c*/ 	.byte	0x04, 0x28
        /*006e*/ 	.short	(.L_1520 - .L_1519)


	//   ....[0]....
.L_1519:
        /*0070*/ 	.word	0x00008800


	//   ....[1]....
        /*0074*/ 	.word	0x00008a70


	//   ....[2]....
        /*0078*/ 	.word	0x00008ad0


	//   ....[3]....
        /*007c*/ 	.word	0x00008b80


	//   ....[4]....
        /*0080*/ 	.word	0x0000b8b0


	//   ....[5]....
        /*0084*/ 	.word	0x0000b8d0


	//   ....[6]....
        /*0088*/ 	.word	0x0000b910


	//   ....[7]....
        /*008c*/ 	.word	0x0000b920


	//   ....[8]....
        /*0090*/ 	.word	0x0000e240


	//   ....[9]....
        /*0094*/ 	.word	0x0000e260


	//   ....[10]....
        /*0098*/ 	.word	0x0000e2a0


	//   ....[11]....
        /*009c*/ 	.word	0x0000e2b0


	//   ....[12]....
        /*00a0*/ 	.word	0x0000f600


	//   ....[13]....
        /*00a4*/ 	.word	0x0000f640


	//   ....[14]....
        /*00a8*/ 	.word	0x0000f700


	//   ....[15]....
        /*00ac*/ 	.word	0x0000f710


	//----- nvinfo : EIATTR_VRC_CTA_INIT_COUNT
	.align		4
.L_1520:
        /*00b0*/ 	.byte	0x02, 0x4a
	.zero		1
	.zero		1


	//----- nvinfo : EIATTR_EXIT_INSTR_OFFSETS
	.align		4
        /*00b4*/ 	.byte	0x04, 0x1c
        /*00b6*/ 	.short	(.L_1522 - .L_1521)


	//   ....[0]....
.L_1521:
        /*00b8*/ 	.word	0x00000340


	//   ....[1]....
        /*00bc*/ 	.word	0x000008c0


	//   ....[2]....
        /*00c0*/ 	.word	0x000008f0


	//   ....[3]....
        /*00c4*/ 	.word	0x0000fe80


	//   ....[4]....
        /*00c8*/ 	.word	0x0000ff40


	//----- nvinfo : EIATTR_CRS_STACK_SIZE
	.align		4
.L_1522:
        /*00cc*/ 	.byte	0x04, 0x1e
        /*00ce*/ 	.short	(.L_1524 - .L_1523)
.L_1523:
        /*00d0*/ 	.word	0x00000000


	//----- nvinfo : EIATTR_CBANK_PARAM_SIZE
	.align		4
.L_1524:
        /*00d4*/ 	.byte	0x03, 0x19
        /*00d6*/ 	.short	0x01d0


	//----- nvinfo : EIATTR_PARAM_CBANK
	.align		4
        /*00d8*/ 	.byte	0x04, 0x0a
        /*00da*/ 	.short	(.L_1526 - .L_1525)
	.align		4
.L_1525:
        /*00dc*/ 	.word	index@(.nv.constant0._ZN5flash24flash_fwd_splitkv_kernelI23Flash_fwd_kernel_traitsILi32ELi64ELi128ELi4ELb0ELb0EN7cutlass10bfloat16_tE19Flash_kernel_traitsILi32ELi64ELi128ELi4ES3_EELb1ELb0ELb0ELb0ELb0ELb0ELb0ELb1EEEvNS_16Flash_fwd_paramsE)
        /*00e0*/ 	.short	0x0380
        /*00e2*/ 	.short	0x01d0


	//----- nvinfo : EIATTR_SW_WAR
	.align		4
.L_1526:
        /*00e4*/ 	.byte	0x04, 0x36
        /*00e6*/ 	.short	(.L_1528 - .L_1527)
.L_1527:
        /*00e8*/ 	.word	0x00000008
.L_1528:


//--------------------- .nv.info._ZN5flash24flash_fwd_splitkv_kernelI23Flash_fwd_kernel_traitsILi32ELi64ELi128ELi4ELb0ELb0EN7cutlass10bfloat16_tE19Flash_kernel_traitsILi32ELi64ELi128ELi4ES3_EELb1ELb0ELb0ELb0ELb0ELb1ELb0ELb1EEEvNS_16Flash_fwd_paramsE --------------------------
	.section	.nv.info._ZN5flash24flash_fwd_splitkv_kernelI23Flash_fwd_kernel_traitsILi32ELi64ELi128ELi4ELb0ELb0EN7cutlass10bfloat16_tE19Flash_kernel_traitsILi32ELi64ELi128ELi4ES3_EELb1ELb0ELb0ELb0ELb0ELb1ELb0ELb1EEEvNS_16Flash_fwd_paramsE,"",@"SHT_CUDA_INFO"
	.sectionflags	@""
	.align	4


	//----- nvinfo : EIATTR_CUDA_API_VERSION
	.align		4
        /*0000*/ 	.byte	0x04, 0x37
        /*0002*/ 	.short	(.L_1530 - .L_1529)
.L_1529:
        /*0004*/ 	.word	0x00000082


	//----- nvinfo : EIATTR_KPARAM_INFO
	.align		4
.L_1530:
        /*0008*/ 	.byte	0x04, 0x17
        /*000a*/ 	.short	(.L_1532 - .L_1531)
.L_1531:
        /*000c*/ 	.word	0x00000000
        /*0010*/ 	.short	0x0000
        /*0012*/ 	.short	0x0000
        /*0014*/ 	.byte	0x00, 0xf0, 0x41, 0x07


	//----- nvinfo : EIATTR_SPARSE_MMA_MASK
	.align		4
.L_1532:
        /*0018*/ 	.byte	0x03, 0x50
        /*001a*/ 	.short	0x0000


	//----- nvinfo : EIATTR_MAXREG_COUNT
	.align		4
        /*001c*/ 	.byte	0x03, 0x1b
        /*001e*/ 	.short	0x00ff


	//----- nvinfo : EIATTR_NUM_BARRIERS
	.align		4
        /*0020*/ 	.byte	0x02, 0x4c
        /*0022*/ 	.byte	0x01
	.zero		1


	//----- nvinfo : EIATTR_MERCURY_ISA_VERSION
	.align		4
        /*0024*/ 	.byte	0x03, 0x5f
        /*0026*/ 	.short	0x0101


	//----- nvinfo : EIATTR_COOP_GROUP_MASK_REGIDS
	.align		4
        /*0028*/ 	.byte	0x04, 0x29
        /*002a*/ 	.short	(.L_1534 - .L_1533)


	//   ....[0]....
.L_1533:
        /*002c*/ 	.word	0xffffffff


	//   ....[1]....
        /*0030*/ 	.word	0xffffffff


	//   ....[2]....
        /*0034*/ 	.word	0xffffffff


	//   ....[3]....
        /*0038*/ 	.word	0xffffffff


	//   ....[4]....
        /*003c*/ 	.word	0xffffffff


	//   ....[5]....
        /*0040*/ 	.word	0xffffffff


	//   ....[6]....
        /*0044*/ 	.word	0xffffffff


	//   ....[7]....
        /*0048*/ 	.word	0xffffffff


	//   ....[8]....
        /*004c*/ 	.word	0xffffffff


	//   ....[9]....
        /*0050*/ 	.word	0xffffffff


	//   ....[10]....
        /*0054*/ 	.word	0xffffffff


	//   ....[11]....
        /*0058*/ 	.word	0xffffffff


	//   ....[12]....
        /*005c*/ 	.word	0xffffffff


	//   ....[13]....
        /*0060*/ 	.word	0xffffffff


	//   ....[14]....
        /*0064*/ 	.word	0xffffffff


	//   ....[15]....
        /*0068*/ 	.word	0xffffffff


	//----- nvinfo : EIATTR_COOP_GROUP_INSTR_OFFSETS
	.align		4
.L_1534:
        /*006c*/ 	.byte	0x04, 0x28
        /*006e*/ 	.short	(.L_1536 - .L_1535)


	//   ....[0]....
.L_1535:
        /*0070*/ 	.word	0x000093b0


	//   ....[1]....
        /*0074*/ 	.word	0x00009610


	//   ....[2]....
        /*0078*/ 	.word	0x000096b0


	//   ....[3]....
        /*007c*/ 	.word	0x000097c0


	//   ....[4]....
        /*0080*/ 	.word	0x0000cd00


	//   ....[5]....
        /*0084*/ 	.word	0x0000cd20


	//   ....[6]....
        /*0088*/ 	.word	0x0000cd50


	//   ....[7]....
        /*008c*/ 	.word	0x0000cd60


	//   ....[8]....
        /*0090*/ 	.word	0x0000ff00


	//   ....[9]....
        /*0094*/ 	.word	0x0000ff40


	//   ....[10]....
        /*0098*/ 	.word	0x0000ff70


	//   ....[11]....
        /*009c*/ 	.word	0x0000ff80


	//   ....[12]....
        /*00a0*/ 	.word	0x00011290


	//   ....[13]....
        /*00a4*/ 	.word	0x000112d0


	//   ....[14]....
        /*00a8*/ 	.word	0x00011410


	//   ....[15]....
        /*00ac*/ 	.word	0x00011430


	//----- nvinfo : EIATTR_VRC_CTA_INIT_COUNT
	.align		4
.L_1536:
        /*00b0*/ 	.byte	0x02, 0x4a
	.zero		1
	.zero		1


	//----- nvinfo : EIATTR_EXIT_INSTR_OFFSETS
	.align		4
        /*00b4*/ 	.byte	0x04, 0x1c
        /*00b6*/ 	.short	(.L_1538 - .L_1537)


	//   ....[0]....
.L_1537:
        /*00b8*/ 	.word	0x00000340


	//   ....[1]....
        /*00bc*/ 	.word	0x000008c0


	//   ....[2]....
        /*00c0*/ 	.word	0x000008f0


	//   ....[3]....
        /*00c4*/ 	.word	0x00011b10


	//   ....[4]....
        /*00c8*/ 	.word	0x00011bd0


	//----- nvinfo : EIATTR_CRS_STACK_SIZE
	.align		4
.L_1538:
        /*00cc*/ 	.byte	0x04, 0x1e
        /*00ce*/ 	.short	(.L_1540 - .L_1539)
.L_1539:
        /*00d0*/ 	.word	0x00000000


	//----- nvinfo : EIATTR_CBANK_PARAM_SIZE
	.align		4
.L_1540:
        /*00d4*/ 	.byte	0x03, 0x19
        /*00d6*/ 	.short	0x01d0


	//----- nvinfo : EIATTR_PARAM_CBANK
	.align		4
        /*00d8*/ 	.byte	0x04, 0x0a
        /*00da*/ 	.short	(.L_1542 - .L_1541)
	.align		4
.L_1541:
        /*00dc*/ 	.word	index@(.nv.constant0._ZN5flash24flash_fwd_splitkv_kernelI23Flash_fwd_kernel_traitsILi32ELi64ELi128ELi4ELb0ELb0EN7cutlass10bfloat16_tE19Flash_kernel_traitsILi32ELi64ELi128ELi4ES3_EELb1ELb0ELb0ELb0ELb0ELb1ELb0ELb1EEEvNS_16Flash_fwd_paramsE)
        /*00e0*/ 	.short	0x0380
        /*00e2*/ 	.short	0x01d0


	//----- nvinfo : EIATTR_SW_WAR
	.align		4
.L_1542:
        /*00e4*/ 	.byte	0x04, 0x36
        /*00e6*/ 	.short	(.L_1544 - .L_1543)
.L_1543:
        /*00e8*/ 	.word	0x00000008
.L_1544:


//--------------------- .nv.info._ZN5flash24flash_fwd_splitkv_kernelI23Flash_fwd_kernel_traitsILi32ELi64ELi128ELi4ELb0ELb0EN7cutlass10bfloat16_tE19Flash_kernel_traitsILi32ELi64ELi128ELi4ES3_EELb1ELb0ELb0ELb0ELb0ELb0ELb1ELb0EEEvNS_16Flash_fwd_paramsE --------------------------
	.section	.nv.info._ZN5flash24flash_fwd_splitkv_kernelI23Flash_fwd_kernel_traitsILi32ELi64ELi128ELi4ELb0ELb0EN7cutlass10bfloat16_tE19Flash_kernel_traitsILi32ELi64ELi128ELi4ES3_EELb1ELb0ELb0ELb0ELb0ELb0ELb1ELb0EEEvNS_16Flash_fwd_paramsE,"",@"SHT_CUDA_INFO"
	.sectionflags	@""
	.align	4


	//----- nvinfo : EIATTR_CUDA_API_VERSION
	.align		4
        /*0000*/ 	.byte	0x04, 0x37
        /*0002*/ 	.short	(.L_1546 - .L_1545)
.L_1545:
        /*0004*/ 	.word	0x00000082


	//----- nvinfo : EIATTR_KPARAM_INFO
	.align		4
.L_1546:
        /*0008*/ 	.byte	0x04, 0x17
        /*000a*/ 	.short	(.L_1548 - .L_1547)
.L_1547:
        /*000c*/ 	.word	0x00000000
        /*0010*/ 	.short	0x0000
        /*0012*/ 	.short	0x0000
        /*0014*/ 	.byte	0x00, 0xf0, 0x41, 0x07


	//----- nvinfo : EIATTR_SPARSE_MMA_MASK
	.align		4
.L_1548:
        /*0018*/ 	.byte	0x03, 0x50
        /*001a*/ 	.short	0x0000


	//----- nvinfo : EIATTR_MAXREG_COUNT
	.align		4
        /*001c*/ 	.byte	0x03, 0x1b
        /*001e*/ 	.short	0x00ff


	//----- nvinfo : EIATTR_NUM_BARRIERS
	.align		4
        /*0020*/ 	.byte	0x02, 0x4c
        /*0022*/ 	.byte	0x01
	.zero		1


	//----- nvinfo : EIATTR_MERCURY_ISA_VERSION
	.align		4
        /*0024*/ 	.byte	0x03, 0x5f
        /*0026*/ 	.short	0x0101


	//----- nvinfo : EIATTR_COOP_GROUP_MASK_REGIDS
	.align		4
        /*0028*/ 	.byte	0x04, 0x29
        /*002a*/ 	.short	(.L_1550 - .L_1549)


	//   ....[0]....
.L_1549:
        /*002c*/ 	.word	0xffffffff


	//   ....[1]....
        /*0030*/ 	.word	0xffffffff


	//   ....[2]....
        /*0034*/ 	.word	0xffffffff


	//   ....[3]....
        /*0038*/ 	.word	0xffffffff


	//   ....[4]....
        /*003c*/ 	.word	0xffffffff


	//   ....[5]....
        /*0040*/ 	.word	0xffffffff


	//   ....[6]....
        /*0044*/ 	.word	0xffffffff


	//   ....[7]....
        /*0048*/ 	.word	0xffffffff


	//   ....[8]....
        /*004c*/ 	.word	0xffffffff


	//   ....[9]....
        /*0050*/ 	.word	0xffffffff


	//   ....[10]....
        /*0054*/ 	.word	0xffffffff


	//   ....[11]....
        /*0058*/ 	.word	0xffffffff


	//   ....[12]....
        /*005c*/ 	.word	0xffffffff


	//   ....[13]....
        /*0060*/ 	.word	0xffffffff


	//   ....[14]....
        /*0064*/ 	.word	0xffffffff


	//   ....[15]....
        /*0068*/ 	.word	0xffffffff


	//----- nvinfo : EIATTR_COOP_GROUP_INSTR_OFFSETS
	.align		4
.L_1550:
        /*006c*/ 	.byte	0x04, 0x28
        /*006e*/ 	.short	(.L_1552 - .L_1551)


	//   ....[0]....
.L_1551:
        /*0070*/ 	.word	0x00003b70


	//   ....[1]....
        /*0074*/ 	.word	0x00003d60


	//   ....[2]....
        /*0078*/ 	.word	0x00003db0


	//   ....[3]....
        /*007c*/ 	.word	0x00003e30


	//   ....[4]....
        /*0080*/ 	.word	0x00006c40


	//   ....[5]....
        /*0084*/ 	.word	0x00006c50


	//   ....[6]....
        /*0088*/ 	.word	0x00006c80


	//   ....[7]....
        /*008c*/ 	.word	0x00006c90


	//   ....[8]....
        /*0090*/ 	.word	0x00009580


	//   ....[9]....
        /*0094*/ 	.word	0x00009590


	//   ....[10]....
        /*0098*/ 	.word	0x000095c0


	//   ....[11]....
        /*009c*/ 	.word	0x000095d0


	//   ....[12]....
        /*00a0*/ 	.word	0x0000a910


	//   ....[13]....
        /*00a4*/ 	.word	0x0000a950


	//   ....[14]....
        /*00a8*/ 	.word	0x0000aa60


	//   ....[15]....
        /*00ac*/ 	.word	0x0000aa80


	//----- nvinfo : EIATTR_VRC_CTA_INIT_COUNT
	.align		4
.L_1552:
        /*00b0*/ 	.byte	0x02, 0x4a
	.zero		1
	.zero		1


	//----- nvinfo : EIATTR_EXIT_INSTR_OFFSETS
	.align		4
        /*00b4*/ 	.byte	0x04, 0x1c
        /*00b6*/ 	.short	(.L_1554 - .L_1553)


	//   ....[0]....
.L_1553:
        /*00b8*/ 	.word	0x00000440


	//   ....[1]....
        /*00bc*/ 	.word	0x00000ac0


	//   ....[2]....
        /*00c0*/ 	.word	0x00000af0


	//   ....[3]....
        /*00c4*/ 	.word	0x0000b0d0


	//   ....[4]....
        /*00c8*/ 	.word	0x0000b0f0


	//----- nvinfo : EIATTR_CRS_STACK_SIZE
	.align		4
.L_1554:
        /*00cc*/ 	.byte	0x04, 0x1e
        /*00ce*/ 	.short	(.L_1556 - .L_1555)
.L_1555:
        /*00d0*/ 	.word	0x00000000


	//----- nvinfo : EIATTR_CBANK_PARAM_SIZE
	.align		4
.L_1556:
        /*00d4*/ 	.byte	0x03, 0x19
        /*00d6*/ 	.short	0x01d0


	//----- nvinfo : EIATTR_PARAM_CBANK
	.align		4
        /*00d8*/ 	.byte	0x04, 0x0a
        /*00da*/ 	.short	(.L_1558 - .L_1557)
	.align		4
.L_1557:
        /*00dc*/ 	.word	index@(.nv.constant0._ZN5flash24flash_fwd_splitkv_kernelI23Flash_fwd_kernel_traitsILi32ELi64ELi128ELi4ELb0ELb0EN7cutlass10bfloat16_tE19Flash_kernel_traitsILi32ELi64ELi128ELi4ES3_EELb1ELb0ELb0ELb0ELb0ELb0ELb1ELb0EEEvNS_16Flash_fwd_paramsE)
        /*00e0*/ 	.short	0x0380
        /*00e2*/ 	.short	0x01d0


	//----- nvinfo : EIATTR_SW_WAR
	.align		4
.L_1558:
        /*00e4*/ 	.byte	0x04, 0x36
        /*00e6*/ 	.short	(.L_1560 - .L_1559)
.L_1559:
        /*00e8*/ 	.word	0x00000008
.L_1560:


//--------------------- .nv.info._ZN5flash24flash_fwd_splitkv_kernelI23Flash_fwd_kernel_traitsILi32ELi64ELi128ELi4ELb0ELb0EN7cutlass10bfloat16_tE19Flash_kernel_traitsILi32ELi64ELi128ELi4ES3_EELb1ELb0ELb0ELb0ELb0ELb1ELb1ELb0EEEvNS_16Flash_fwd_paramsE --------------------------
	.section	.nv.info._ZN5flash24flash_fwd_splitkv_kernelI23Flash_fwd_kernel_traitsILi32ELi64ELi128ELi4ELb0ELb0EN7cutlass10bfloat16_tE19Flash_kernel_traitsILi32ELi64ELi128ELi4ES3_EELb1ELb0ELb0ELb0ELb0ELb1ELb1ELb0EEEvNS_16Flash_fwd_paramsE,"",@"SHT_CUDA_INFO"
	.sectionflags	@""
	.align	4


	//----- nvinfo : EIATTR_CUDA_API_VERSION
	.align		4
        /*0000*/ 	.byte	0x04, 0x37
        /*0002*/ 	.short	(.L_1562 - .L_1561)
.L_1561:
        /*0004*/ 	.word	0x00000082


	//----- nvinfo : EIATTR_KPARAM_INFO
	.align		4
.L_1562:
        /*0008*/ 	.byte	0x04, 0x17
        /*000a*/ 	.short	(.L_1564 - .L_1563)
.L_1563:
        /*000c*/ 	.word	0x00000000
        /*0010*/ 	.short	0x0000
        /*0012*/ 	.short	0x0000
        /*0014*/ 	.byte	0x00, 0xf0, 0x41, 0x07


	//----- nvinfo : EIATTR_SPARSE_MMA_MASK
	.align		4
.L_1564:
        /*0018*/ 	.byte	0x03, 0x50
        /*001a*/ 	.short	0x0000


	//----- nvinfo : EIATTR_MAXREG_COUNT
	.align		4
        /*001c*/ 	.byte	0x03, 0x1b
        /*001e*/ 	.short	0x00ff


	//----- nvinfo : EIATTR_NUM_BARRIERS
	.align		4
        /*0020*/ 	.byte	0x02, 0x4c
        /*0022*/ 	.byte	0x01
	.zero		1


	//----- nvinfo : EIATTR_MERCURY_ISA_VERSION
	.align		4
        /*0024*/ 	.byte	0x03, 0x5f
        /*0026*/ 	.short	0x0101


	//----- nvinfo : EIATTR_COOP_GROUP_MASK_REGIDS
	.align		4
        /*0028*/ 	.byte	0x04, 0x29
        /*002a*/ 	.short	(.L_1566 - .L_1565)


	//   ....[0]....
.L_1565:
        /*002c*/ 	.word	0xffffffff


	//   ....[1]....
        /*0030*/ 	.word	0xffffffff


	//   ....[2]....
        /*0034*/ 	.word	0xffffffff


	//   ....[3]....
        /*0038*/ 	.word	0xffffffff


	//   ....[4]....
        /*003c*/ 	.word	0xffffffff


	//   ....[5]....
        /*0040*/ 	.word	0xffffffff


	//   ....[6]....
        /*0044*/ 	.word	0xffffffff


	//   ....[7]....
        /*0048*/ 	.word	0xffffffff


	//   ....[8]....
        /*004c*/ 	.word	0xffffffff


	//   ....[9]....
        /*0050*/ 	.word	0xffffffff


	//   ....[10]....
        /*0054*/ 	.word	0xffffffff


	//   ....[11]....
        /*0058*/ 	.word	0xffffffff


	//   ....[12]....
        /*005c*/ 	.word	0xffffffff


	//   ....[13]....
        /*0060*/ 	.word	0xffffffff


	//   ....[14]....
        /*0064*/ 	.word	0xffffffff


	//   ....[15]....
        /*0068*/ 	.word	0xffffffff


	//----- nvinfo : EIATTR_COOP_GROUP_INSTR_OFFSETS
	.align		4
.L_1566:
        /*006c*/ 	.byte	0x04, 0x28
        /*006e*/ 	.short	(.L_1568 - .L_1567)


	//   ....[0]....
.L_1567:
        /*0070*/ 	.word	0x00004380


	//   ....[1]....
        /*0074*/ 	.word	0x00004570


	//   ....[2]....
        /*0078*/ 	.word	0x000045d0


	//   ....[3]....
        /*007c*/ 	.word	0x00004680


	//   ....[4]....
        /*0080*/ 	.word	0x00007c70


	//   ....[5]....
        /*0084*/ 	.word	0x00007c80


	//   ....[6]....
        /*0088*/ 	.word	0x00007cb0


	//   ....[7]....
        /*008c*/ 	.word	0x00007cc0


	//   ....[8]....
        /*0090*/ 	.word	0x0000adc0


	//   ....[9]....
        /*0094*/ 	.word	0x0000add0


	//   ....[10]....
        /*0098*/ 	.word	0x0000ae00


	//   ....[11]....
        /*009c*/ 	.word	0x0000ae10


	//   ....[12]....
        /*00a0*/ 	.word	0x0000c160


	//   ....[13]....
        /*00a4*/ 	.word	0x0000c1a0


	//   ....[14]....
        /*00a8*/ 	.word	0x0000c2b0


	//   ....[15]....
        /*00ac*/ 	.word	0x0000c2d0


	//----- nvinfo : EIATTR_VRC_CTA_INIT_COUNT
	.align		4
.L_1568:
        /*00b0*/ 	.byte	0x02, 0x4a
	.zero		1
	.zero		1


	//----- nvinfo : EIATTR_EXIT_INSTR_OFFSETS
	.align		4
        /*00b4*/ 	.byte	0x04, 0x1c
        /*00b6*/ 	.short	(.L_1570 - .L_1569)


	//   ....[0]....
.L_1569:
        /*00b8*/ 	.word	0x00000440


	//   ....[1]....
        /*00bc*/ 	.word	0x00000ac0


	//   ....[2]....
        /*00c0*/ 	.word	0x00000af0


	//   ....[3]....
        /*00c4*/ 	.word	0x0000c920


	//   ....[4]....
        /*00c8*/ 	.word	0x0000c940


	//----- nvinfo : EIATTR_CRS_STACK_SIZE
	.align		4
.L_1570:
        /*00cc*/ 	.byte	0x04, 0x1e
        /*00ce*/ 	.short	(.L_1572 - .L_1571)
.L_1571:
        /*00d0*/ 	.word	0x00000000


	//----- nvinfo : EIATTR_CBANK_PARAM_SIZE
	.align		4
.L_1572:
        /*00d4*/ 	.byte	0x03, 0x19
        /*00d6*/ 	.short	0x01d0


	//----- nvinfo : EIATTR_PARAM_CBANK
	.align		4
        /*00d8*/ 	.byte	0x04, 0x0a
        /*00da*/ 	.short	(.L_1574 - .L_1573)
	.align		4
.L_1573:
        /*00dc*/ 	.word	index@(.nv.constant0._ZN5flash24flash_fwd_splitkv_kernelI23Flash_fwd_kernel_traitsILi32ELi64ELi128ELi4ELb0ELb0EN7cutlass10bfloat16_tE19Flash_kernel_traitsILi32ELi64ELi128ELi4ES3_EELb1ELb0ELb0ELb0ELb0ELb1ELb1ELb0EEEvNS_16Flash_fwd_paramsE)
        /*00e0*/ 	.short	0x0380
        /*00e2*/ 	.short	0x01d0


	//----- nvinfo : EIATTR_SW_WAR
	.align		4
.L_1574:
        /*00e4*/ 	.byte	0x04, 0x36
        /*00e6*/ 	.short	(.L_1576 - .L_1575)
.L_1575:
        /*00e8*/ 	.word	0x00000008
.L_1576:


//--------------------- .nv.info._ZN5flash24flash_fwd_splitkv_kernelI23Flash_fwd_kernel_traitsILi32ELi64ELi128ELi4ELb0ELb0EN7cutlass10bfloat16_tE19Flash_kernel_traitsILi32ELi64ELi128ELi4ES3_EELb1ELb0ELb0ELb0ELb0ELb0ELb1ELb1EEEvNS_16Flash_fwd_paramsE --------------------------
	.section	.nv.info._ZN5flash24flash_fwd_splitkv_kernelI23Flash_fwd_kernel_traitsILi32ELi64ELi128ELi4ELb0ELb0EN7cutlass10bfloat16_tE19Flash_kernel_traitsILi32ELi64ELi128ELi4ES3_EELb1ELb0ELb0ELb0ELb0ELb0ELb1ELb1EEEvNS_16Flash_fwd_paramsE,"",@"SHT_CUDA_INFO"
	.sectionflags	@""
	.align	4


	//----- nvinfo : EIATTR_CUDA_API_VERSION
	.align		4
        /*0000*/ 	.byte	0x04, 0x37
        /*0002*/ 	.short	(.L_1578 - .L_1577)
.L_1577:
        /*0004*/ 	.word	0x00000082


	//----- nvinfo : EIATTR_KPARAM_INFO
	.align		4
.L_1578:
        /*0008*/ 	.byte	0x04, 0x17
        /*000a*/ 	.short	(.L_1580 - .L_1579)
.L_1579:
        /*000c*/ 	.word	0x00000000
        /*0010*/ 	.short	0x0000
        /*0012*/ 	.short	0x0000
        /*0014*/ 	.byte	0x00, 0xf0, 0x41, 0x07


	//----- nvinfo : EIATTR_SPARSE_MMA_MASK
	.align		4
.L_1580:
        /*0018*/ 	.byte	0x03, 0x50
        /*001a*/ 	.short	0x0000


	//----- nvinfo : EIATTR_MAXREG_COUNT
	.align		4
        /*001c*/ 	.byte	0x03, 0x1b
        /*001e*/ 	.short	0x00ff


	//----- nvinfo : EIATTR_NUM_BARRIERS
	.align		4
        /*0020*/ 	.byte	0x02, 0x4c
        /*0022*/ 	.byte	0x01
	.zero		1


	//----- nvinfo : EIATTR_MERCURY_ISA_VERSION
	.align		4
        /*0024*/ 	.byte	0x03, 0x5f
        /*0026*/ 	.short	0x0101


	//----- nvinfo : EIATTR_COOP_GROUP_MASK_REGIDS
	.align		4
        /*0028*/ 	.byte	0x04, 0x29
        /*002a*/ 	.short	(.L_1582 - .L_1581)


	//   ....[0]....
.L_1581:
        /*002c*/ 	.word	0xffffffff


	//   ....[1]....
        /*0030*/ 	.word	0xffffffff


	//   ....[2]....
        /*0034*/ 	.word	0xffffffff


	//   ....[3]....
        /*0038*/ 	.word	0xffffffff


	//   ....[4]....
        /*003c*/ 	.word	0xffffffff


	//   ....[5]....
        /*0040*/ 	.word	0xffffffff


	//   ....[6]....
        /*0044*/ 	.word	0xffffffff


	//   ....[7]....
        /*0048*/ 	.word	0xffffffff


	//   ....[8]....
        /*004c*/ 	.word	0xffffffff


	//   ....[9]....
        /*0050*/ 	.word	0xffffffff


	//   ....[10]....
        /*0054*/ 	.word	0xffffffff


	//   ....[11]....
        /*0058*/ 	.word	0xffffffff


	//   ....[12]....
        /*005c*/ 	.word	0xffffffff


	//   ....[13]....
        /*0060*/ 	.word	0xffffffff


	//   ....[14]....
        /*0064*/ 	.word	0xffffffff


	//   ....[15]....
        /*0068*/ 	.word	0xffffffff


	//----- nvinfo : EIATTR_COOP_GROUP_INSTR_OFFSETS
	.align		4
.L_1582:
        /*006c*/ 	.byte	0x04, 0x28
        /*006e*/ 	.short	(.L_1584 - .L_1583)


	//   ....[0]....
.L_1583:
        /*0070*/ 	.word	0x00008990


	//   ....[1]....
        /*0074*/ 	.word	0x00008bc0


	//   ....[2]....
        /*0078*/ 	.word	0x00008cb0


	//   ....[3]....
        /*007c*/ 	.word	0x00008e00


	//   ....[4]....
        /*0080*/ 	.word	0x0000bae0


	//   ....[5]....
        /*0084*/ 	.word	0x0000bb00


	//   ....[6]....
        /*0088*/ 	.word	0x0000bb40


	//   ....[7]....
        /*008c*/ 	.word	0x0000bb50


	//   ....[8]....
        /*0090*/ 	.word	0x0000e4c0


	//   ....[9]....
        /*0094*/ 	.word	0x0000e4d0


	//   ....[10]....
        /*0098*/ 	.word	0x0000e510


	//   ....[11]....
        /*009c*/ 	.word	0x0000e520


	//   ....[12]....
        /*00a0*/ 	.word	0x0000f870


	//   ....[13]....
        /*00a4*/ 	.word	0x0000f8b0


	//   ....[14]....
        /*00a8*/ 	.word	0x0000f9e0


	//   ....[15]....
        /*00ac*/ 	.word	0x0000fa10


	//----- nvinfo : EIATTR_VRC_CTA_INIT_COUNT
	.align		4
.L_1584:
        /*00b0*/ 	.byte	0x02, 0x4a
	.zero		1
	.zero		1


	//----- nvinfo : EIATTR_EXIT_INSTR_OFFSETS
	.align		4
        /*00b4*/ 	.byte	0x04, 0x1c
        /*00b6*/ 	.short	(.L_1586 - .L_1585)


	//   ....[0]....
.L_1585:
        /*00b8*/ 	.word	0x00000460


	//   ....[1]....
        /*00bc*/ 	.word	0x00000ae0


	//   ....[2]....
        /*00c0*/ 	.word	0x00000b10


	//   ....[3]....
        /*00c4*/ 	.word	0x00010020


	//   ....[4]....
        /*00c8*/ 	.word	0x00010040


	//----- nvinfo : EIATTR_CRS_STACK_SIZE
	.align		4
.L_1586:
        /*00cc*/ 	.byte	0x04, 0x1e
        /*00ce*/ 	.short	(.L_1588 - .L_1587)
.L_1587:
        /*00d0*/ 	.word	0x00000000


	//----- nvinfo : EIATTR_CBANK_PARAM_SIZE
	.align		4
.L_1588:
        /*00d4*/ 	.byte	0x03, 0x19
        /*00d6*/ 	.short	0x01d0


	//----- nvinfo : EIATTR_PARAM_CBANK
	.align		4
        /*00d8*/ 	.byte	0x04, 0x0a
        /*00da*/ 	.short	(.L_1590 - .L_1589)
	.align		4
.L_1589:
        /*00dc*/ 	.word	index@(.nv.constant0._ZN5flash24flash_fwd_splitkv_kernelI23Flash_fwd_kernel_traitsILi32ELi64ELi128ELi4ELb0ELb0EN7cutlass10bfloat16_tE19Flash_kernel_traitsILi32ELi64ELi128ELi4ES3_EELb1ELb0ELb0ELb0ELb0ELb0ELb1ELb1EEEvNS_16Flash_fwd_paramsE)
        /*00e0*/ 	.short	0x0380
        /*00e2*/ 	.short	0x01d0


	//----- nvinfo : EIATTR_SW_WAR
	.align		4
.L_1590:
        /*00e4*/ 	.byte	0x04, 0x36
        /*00e6*/ 	.short	(.L_1592 - .L_1591)
.L_1591:
        /*00e8*/ 	.word	0x00000008
.L_1592:


//--------------------- .nv.info._ZN5flash24flash_fwd_splitkv_kernelI23Flash_fwd_kernel_traitsILi32ELi64ELi128ELi4ELb0ELb0EN7cutlass10bfloat16_tE19Flash_kernel_traitsILi32ELi64ELi128ELi4ES3_EELb1ELb0ELb0ELb0ELb0ELb1ELb1ELb1EEEvNS_16Flash_fwd_paramsE --------------------------
	.section	.nv.info._ZN5flash24flash_fwd_splitkv_kernelI23Flash_fwd_kernel_traitsILi32ELi64ELi128ELi4ELb0ELb0EN7cutlass10bfloat16_tE19Flash_kernel_traitsILi32ELi64ELi128ELi4ES3_EELb1ELb0ELb0ELb0ELb0ELb1ELb1ELb1EEEvNS_16Flash_fwd_paramsE,"",@"SHT_CUDA_INFO"
	.sectionflags	@""
	.align	4


	//----- nvinfo : EIATTR_CUDA_API_VERSION
	.align		4
        /*0000*/ 	.byte	0x04, 0x37
        /*0002*/ 	.short	(.L_1594 - .L_1593)
.L_1593:
        /*0004*/ 	.word	0x00000082


	//----- nvinfo : EIATTR_KPARAM_INFO
	.align		4
.L_1594:
        /*0008*/ 	.byte	0x04, 0x17
        /*000a*/ 	.short	(.L_1596 - .L_1595)
.L_1595:
        /*000c*/ 	.word	0x00000000
        /*0010*/ 	.short	0x0000
        /*0012*/ 	.short	0x0000
        /*0014*/ 	.byte	0x00, 0xf0, 0x41, 0x07


	//----- nvinfo : EIATTR_SPARSE_MMA_MASK
	.align		4
.L_1596:
        /*0018*/ 	.byte	0x03, 0x50
        /*001a*/ 	.short	0x0000


	//----- nvinfo : EIATTR_MAXREG_COUNT
	.align		4
        /*001c*/ 	.byte	0x03, 0x1b
        /*001e*/ 	.short	0x00ff


	//----- nvinfo : EIATTR_NUM_BARRIERS
	.align		4
        /*0020*/ 	.byte	0x02, 0x4c
        /*0022*/ 	.byte	0x01
	.zero		1


	//----- nvinfo : EIATTR_MERCURY_ISA_VERSION
	.align		4
        /*0024*/ 	.byte	0x03, 0x5f
        /*0026*/ 	.short	0x0101


	//----- nvinfo : EIATTR_COOP_GROUP_MASK_REGIDS
	.align		4
        /*0028*/ 	.byte	0x04, 0x29
        /*002a*/ 	.short	(.L_1598 - .L_1597)


	//   ....[0]....
.L_1597:
        /*002c*/ 	.word	0xffffffff


	//   ....[1]....
        /*0030*/ 	.word	0xffffffff


	//   ....[2]....
        /*0034*/ 	.word	0xffffffff


	//   ....[3]....
        /*0038*/ 	.word	0xffffffff


	//   ....[4]....
        /*003c*/ 	.word	0xffffffff


	//   ....[5]....
        /*0040*/ 	.word	0xffffffff


	//   ....[6]....
        /*0044*/ 	.word	0xffffffff


	//   ....[7]....
        /*0048*/ 	.word	0xffffffff


	//   ....[8]....
        /*004c*/ 	.word	0xffffffff


	//   ....[9]....
        /*0050*/ 	.word	0xffffffff


	//   ....[10]....
        /*0054*/ 	.word	0xffffffff


	//   ....[11]....
        /*0058*/ 	.word	0xffffffff


	//   ....[12]....
        /*005c*/ 	.word	0xffffffff


	//   ....[13]....
        /*0060*/ 	.word	0xffffffff


	//   ....[14]....
        /*0064*/ 	.word	0xffffffff


	//   ....[15]....
        /*0068*/ 	.word	0xffffffff


	//----- nvinfo : EIATTR_COOP_GROUP_INSTR_OFFSETS
	.align		4
.L_1598:
        /*006c*/ 	.byte	0x04, 0x28
        /*006e*/ 	.short	(.L_1600 - .L_1599)


	//   ....[0]....
.L_1599:
        /*0070*/ 	.word	0x00009180


	//   ....[1]....
        /*0074*/ 	.word	0x000093a0


	//   ....[2]....
        /*0078*/ 	.word	0x000094a0


	//   ....[3]....
        /*007c*/ 	.word	0x000095f0


	//   ....[4]....
        /*0080*/ 	.word	0x0000caf0


	//   ....[5]....
        /*0084*/ 	.word	0x0000cb10


	//   ....[6]....
        /*0088*/ 	.word	0x0000cb40


	//   ....[7]....
        /*008c*/ 	.word	0x0000cb50


	//   ....[8]....
        /*0090*/ 	.word	0x0000fd30


	//   ....[9]....
        /*0094*/ 	.word	0x0000fd50


	//   ....[10]....
        /*0098*/ 	.word	0x0000fd80


	//   ....[11]....
        /*009c*/ 	.word	0x0000fd90


	//   ....[12]....
        /*00a0*/ 	.word	0x00011090


	//   ....[13]....
        /*00a4*/ 	.word	0x000110d0


	//   ....[14]....
        /*00a8*/ 	.word	0x00011200


	//   ....[15]....
        /*00ac*/ 	.word	0x00011230


	//----- nvinfo : EIATTR_VRC_CTA_INIT_COUNT
	.align		4
.L_1600:
        /*00b0*/ 	.byte	0x02, 0x4a
	.zero		1
	.zero		1


	//----- nvinfo : EIATTR_EXIT_INSTR_OFFSETS
	.align		4
        /*00b4*/ 	.byte	0x04, 0x1c
        /*00b6*/ 	.short	(.L_1602 - .L_1601)


	//   ....[0]....
.L_1601:
        /*00b8*/ 	.word	0x00000460


	//   ....[1]....
        /*00bc*/ 	.word	0x00000ae0


	//   ....[2]....
        /*00c0*/ 	.word	0x00000b10


	//   ....[3]....
        /*00c4*/ 	.word	0x00011840


	//   ....[4]....
        /*00c8*/ 	.word	0x00011860


	//----- nvinfo : EIATTR_CRS_STACK_SIZE
	.align		4
.L_1602:
        /*00cc*/ 	.byte	0x04, 0x1e
        /*00ce*/ 	.short	(.L_1604 - .L_1603)
.L_1603:
        /*00d0*/ 	.word	0x00000000


	//----- nvinfo : EIATTR_CBANK_PARAM_SIZE
	.align		4
.L_1604:
        /*00d4*/ 	.byte	0x03, 0x19
        /*00d6*/ 	.short	0x01d0


	//----- nvinfo : EIATTR_PARAM_CBANK
	.align		4
        /*00d8*/ 	.byte	0x04, 0x0a
        /*00da*/ 	.short	(.L_1606 - .L_1605)
	.align		4
.L_1605:
        /*00dc*/ 	.word	index@(.nv.constant0._ZN5flash24flash_fwd_splitkv_kernelI23Flash_fwd_kernel_traitsILi32ELi64ELi128ELi4ELb0ELb0EN7cutlass10bfloat16_tE19Flash_kernel_traitsILi32ELi64ELi128ELi4ES3_EELb1ELb0ELb0ELb0ELb0ELb1ELb1ELb1EEEvNS_16Flash_fwd_paramsE)
        /*00e0*/ 	.short	0x0380
        /*00e2*/ 	.short	0x01d0


	//----- nvinfo : EIATTR_SW_WAR
	.align		4
.L_1606:
        /*00e4*/ 	.byte	0x04, 0x36
        /*00e6*/ 	.short	(.L_1608 - .L_1607)
.L_1607:
        /*00e8*/ 	.word	0x00000008
.L_1608:


//--------------------- .nv.info._ZN5flash24flash_fwd_splitkv_kernelI23Flash_fwd_kernel_traitsILi32ELi64ELi128ELi4ELb0ELb0EN7cutlass10bfloat16_tE19Flash_kernel_traitsILi32ELi64ELi128ELi4ES3_EELb1ELb0ELb0ELb1ELb1ELb0ELb0ELb0EEEvNS_16Flash_fwd_paramsE --------------------------
	.section	.nv.info._ZN5flash24flash_fwd_splitkv_kernelI23Flash_fwd_kernel_traitsILi32ELi64ELi128ELi4ELb0ELb0EN7cutlass10bfloat16_tE19Flash_kernel_traitsILi32ELi64ELi128ELi4ES3_EELb1ELb0ELb0ELb1ELb1ELb0ELb0ELb0EEEvNS_16Flash_fwd_paramsE,"",@"SHT_CUDA_INFO"
	.sectionflags	@""
	.align	4


	//----- nvinfo : EIATTR_CUDA_API_VERSION
	.align		4
        /*0000*/ 	.byte	0x04, 0x37
        /*0002*/ 	.short	(.L_1610 - .L_1609)
.L_1609:
        /*0004*/ 	.word	0x00000082


	//----- nvinfo : EIATTR_KPARAM_INFO
	.align		4
.L_1610:
        /*0008*/ 	.byte	0x04, 0x17
        /*000a*/ 	.short	(.L_1612 - .L_1611)
.L_1611:
        /*000c*/ 	.word	0x00000000
        /*0010*/ 	.short	0x0000
        /*0012*/ 	.short	0x0000
        /*0014*/ 	.byte	0x00, 0xf0, 0x41, 0x07


	//----- nvinfo : EIATTR_SPARSE_MMA_MASK
	.align		4
.L_1612:
        /*0018*/ 	.byte	0x03, 0x50
        /*001a*/ 	.short	0x0000


	//----- nvinfo : EIATTR_MAXREG_COUNT
	.align		4
        /*001c*/ 	.byte	0x03, 0x1b
        /*001e*/ 	.short	0x00ff


	//----- nvinfo : EIATTR_NUM_BARRIERS
	.align		4
        /*0020*/ 	.byte	0x02, 0x4c
        /*0022*/ 	.byte	0x01
	.zero		1


	//----- nvinfo : EIATTR_MERCURY_ISA_VERSION
	.align		4
        /*0024*/ 	.byte	0x03, 0x5f
        /*0026*/ 	.short	0x0101


	//----- nvinfo : EIATTR_COOP_GROUP_MASK_REGIDS
	.align		4
        /*0028*/ 	.byte	0x04, 0x29
        /*002a*/ 	.short	(.L_1614 - .L_1613)


	//   ....[0]....
.L_1613:
        /*002c*/ 	.word	0xffffffff


	//   ....[1]....
        /*0030*/ 	.word	0xffffffff


	//   ....[2]....
        /*0034*/ 	.word	0xffffffff


	//   ....[3]....
        /*0038*/ 	.word	0xffffffff


	//   ....[4]....
        /*003c*/ 	.word	0xffffffff


	//   ....[5]....
        /*0040*/ 	.word	0xffffffff


	//   ....[6]....
        /*0044*/ 	.word	0xffffffff


	//   ....[7]....
        /*0048*/ 	.word	0xffffffff


	//   ....[8]....
        /*004c*/ 	.word	0xffffffff


	//   ....[9]....
        /*0050*/ 	.word	0xffffffff


	//   ....[10]....
        /*0054*/ 	.word	0xffffffff


	//   ....[11]....
        /*0058*/ 	.word	0xffffffff


	//----- nvinfo : EIATTR_COOP_GROUP_INSTR_OFFSETS
	.align		4
.L_1614:
        /*005c*/ 	.byte	0x04, 0x28
        /*005e*/ 	.short	(.L_1616 - .L_1615)


	//   ....[0]....
.L_1615:
        /*0060*/ 	.word	0x00002c20


	//   ....[1]....
        /*0064*/ 	.word	0x00002c40


	//   ....[2]....
        /*0068*/ 	.word	0x00002f40


	//   ....[3]....
        /*006c*/ 	.word	0x00002fe0


	//   ....[4]....
        /*0070*/ 	.word	0x00005260


	//   ....[5]....
        /*0074*/ 	.word	0x00005280


	//   ....[6]....
        /*0078*/ 	.word	0x000052b0


	//   ....[7]....
        /*007c*/ 	.word	0x000052c0


	//   ....[8]....
        /*0080*/ 	.word	0x00006610


	//   ....[9]....
        /*0084*/ 	.word	0x00006650


	//   ....[10]....
        /*0088*/ 	.word	0x00006710


	//   ....[11]....
        /*008c*/ 	.word	0x00006740


	//----- nvinfo : EIATTR_VRC_CTA_INIT_COUNT
	.align		4
.L_1616:
        /*0090*/ 	.byte	0x02, 0x4a
	.zero		1
	.zero		1


	//----- nvinfo : EIATTR_EXIT_INSTR_OFFSETS
	.align		4
        /*0094*/ 	.byte	0x04, 0x1c
        /*0096*/ 	.short	(.L_1618 - .L_1617)


	//   ....[0]....
.L_1617:
        /*0098*/ 	.word	0x00000170


	//   ....[1]....
        /*009c*/ 	.word	0x00000580


	//   ....[2]....
        /*00a0*/ 	.word	0x000005b0


	//   ....[3]....
        /*00a4*/ 	.word	0x00006de0


	//----- nvinfo : EIATTR_CRS_STACK_SIZE
	.align		4
.L_1618:
        /*00a8*/ 	.byte	0x04, 0x1e
        /*00aa*/ 	.short	(.L_1620 - .L_1619)
.L_1619:
        /*00ac*/ 	.word	0x00000000


	//----- nvinfo : EIATTR_CBANK_PARAM_SIZE
	.align		4
.L_1620:
        /*00b0*/ 	.byte	0x03, 0x19
        /*00b2*/ 	.short	0x01d0


	//----- nvinfo : EIATTR_PARAM_CBANK
	.align		4
        /*00b4*/ 	.byte	0x04, 0x0a
        /*00b6*/ 	.short	(.L_1622 - .L_1621)
	.align		4
.L_1621:
        /*00b8*/ 	.word	index@(.nv.constant0._ZN5flash24flash_fwd_splitkv_kernelI23Flash_fwd_kernel_traitsILi32ELi64ELi128ELi4ELb0ELb0EN7cutlass10bfloat16_tE19Flash_kernel_traitsILi32ELi64ELi128ELi4ES3_EELb1ELb0ELb0ELb1ELb1ELb0ELb0ELb0EEEvNS_16Flash_fwd_paramsE)
        /*00bc*/ 	.short	0x0380
        /*00be*/ 	.short	0x01d0


	//----- nvinfo : EIATTR_SW_WAR
	.align		4
.L_1622:
        /*00c0*/ 	.byte	0x04, 0x36
        /*00c2*/ 	.short	(.L_1624 - .L_1623)
.L_1623:
        /*00c4*/ 	.word	0x00000008
.L_1624:


//--------------------- .nv.info._ZN5flash24flash_fwd_splitkv_kernelI23Flash_fwd_kernel_traitsILi32ELi64ELi128ELi4ELb0ELb0EN7cutlass10bfloat16_tE19Flash_kernel_traitsILi32ELi64ELi128ELi4ES3_EELb1ELb0ELb0ELb1ELb1ELb1ELb0ELb0EEEvNS_16Flash_fwd_paramsE --------------------------
	.section	.nv.info._ZN5flash24flash_fwd_splitkv_kernelI23Flash_fwd_kernel_traitsILi32ELi64ELi128ELi4ELb0ELb0EN7cutlass10bfloat16_tE19Flash_kernel_traitsILi32ELi64ELi128ELi4ES3_EELb1ELb0ELb0ELb1ELb1ELb1ELb0ELb0EEEvNS_16Flash_fwd_paramsE,"",@"SHT_CUDA_INFO"
	.sectionflags	@""
	.align	4


	//----- nvinfo : EIATTR_CUDA_API_VERSION
	.align		4
        /*0000*/ 	.byte	0x04, 0x37
        /*0002*/ 	.short	(.L_1626 - .L_1625)
.L_1625:
        /*0004*/ 	.word	0x00000082


	//----- nvinfo : EIATTR_KPARAM_INFO
	.align		4
.L_1626:
        /*0008*/ 	.byte	0x04, 0x17
        /*000a*/ 	.short	(.L_1628 - .L_1627)
.L_1627:
        /*000c*/ 	.word	0x00000000
        /*0010*/ 	.short	0x0000
        /*0012*/ 	.short	0x0000
        /*0014*/ 	.byte	0x00, 0xf0, 0x41, 0x07


	//----- nvinfo : EIATTR_SPARSE_MMA_MASK
	.align		4
.L_1628:
        /*0018*/ 	.byte	0x03, 0x50
        /*001a*/ 	.short	0x0000


	//----- nvinfo : EIATTR_MAXREG_COUNT
	.align		4
        /*001c*/ 	.byte	0x03, 0x1b
        /*001e*/ 	.short	0x00ff


	//----- nvinfo : EIATTR_NUM_BARRIERS
	.align		4
        /*0020*/ 	.byte	0x02, 0x4c
        /*0022*/ 	.byte	0x01
	.zero		1


	//----- nvinfo : EIATTR_MERCURY_ISA_VERSION
	.align		4
        /*0024*/ 	.byte	0x03, 0x5f
        /*0026*/ 	.short	0x0101


	//----- nvinfo : EIATTR_COOP_GROUP_MASK_REGIDS
	.align		4
        /*0028*/ 	.byte	0x04, 0x29
        /*002a*/ 	.short	(.L_1630 - .L_1629)


	//   ....[0]....
.L_1629:
        /*002c*/ 	.word	0xffffffff


	//   ....[1]....
        /*0030*/ 	.word	0xffffffff


	//   ....[2]....
        /*0034*/ 	.word	0xffffffff


	//   ....[3]....
        /*0038*/ 	.word	0xffffffff


	//   ....[4]....
        /*003c*/ 	.word	0xffffffff


	//   ....[5]....
        /*0040*/ 	.word	0xffffffff


	//   ....[6]....
        /*0044*/ 	.word	0xffffffff


	//   ....[7]....
        /*0048*/ 	.word	0xffffffff


	//   ....[8]....
        /*004c*/ 	.word	0xffffffff


	//   ....[9]....
        /*0050*/ 	.word	0xffffffff


	//   ....[10]....
        /*0054*/ 	.word	0xffffffff


	//   ....[11]....
        /*0058*/ 	.word	0xffffffff


	//----- nvinfo : EIATTR_COOP_GROUP_INSTR_OFFSETS
	.align		4
.L_1630:
        /*005c*/ 	.byte	0x04, 0x28
        /*005e*/ 	.short	(.L_1632 - .L_1631)


	//   ....[0]....
.L_1631:
        /*0060*/ 	.word	0x000034a0


	//   ....[1]....
        /*0064*/ 	.word	0x000034d0


	//   ....[2]....
        /*0068*/ 	.word	0x00003720


	//   ....[3]....
        /*006c*/ 	.word	0x00003870


	//   ....[4]....
        /*0070*/ 	.word	0x000063b0


	//   ....[5]....
        /*0074*/ 	.word	0x000063e0


	//   ....[6]....
        /*0078*/ 	.word	0x00006410


	//   ....[7]....
        /*007c*/ 	.word	0x00006420


	//   ....[8]....
        /*0080*/ 	.word	0x00007730


	//   ....[9]....
        /*0084*/ 	.word	0x00007770


	//   ....[10]....
        /*0088*/ 	.word	0x00007840


	//   ....[11]....
        /*008c*/ 	.word	0x00007860


	//----- nvinfo : EIATTR_VRC_CTA_INIT_COUNT
	.align		4
.L_1632:
        /*0090*/ 	.byte	0x02, 0x4a
	.zero		1
	.zero		1


	//----- nvinfo : EIATTR_EXIT_INSTR_OFFSETS
	.align		4
        /*0094*/ 	.byte	0x04, 0x1c
        /*0096*/ 	.short	(.L_1634 - .L_1633)


	//   ....[0]....
.L_1633:
        /*0098*/ 	.word	0x00000170


	//   ....[1]....
        /*009c*/ 	.word	0x00000580


	//   ....[2]....
        /*00a0*/ 	.word	0x000005b0


	//   ....[3]....
        /*00a4*/ 	.word	0x00007f10


	//----- nvinfo : EIATTR_CRS_STACK_SIZE
	.align		4
.L_1634:
        /*00a8*/ 	.byte	0x04, 0x1e
        /*00aa*/ 	.short	(.L_1636 - .L_1635)
.L_1635:
        /*00ac*/ 	.word	0x00000000


	//----- nvinfo : EIATTR_CBANK_PARAM_SIZE
	.align		4
.L_1636:
        /*00b0*/ 	.byte	0x03, 0x19
        /*00b2*/ 	.short	0x01d0


	//----- nvinfo : EIATTR_PARAM_CBANK
	.align		4
        /*00b4*/ 	.byte	0x04, 0x0a
        /*00b6*/ 	.short	(.L_1638 - .L_1637)
	.align		4
.L_1637:
        /*00b8*/ 	.word	index@(.nv.constant0._ZN5flash24flash_fwd_splitkv_kernelI23Flash_fwd_kernel_traitsILi32ELi64ELi128ELi4ELb0ELb0EN7cutlass10bfloat16_tE19Flash_kernel_traitsILi32ELi64ELi128ELi4ES3_EELb1ELb0ELb0ELb1ELb1ELb1ELb0ELb0EEEvNS_16Flash_fwd_paramsE)
        /*00bc*/ 	.short	0x0380
        /*00be*/ 	.short	0x01d0


	//----- nvinfo : EIATTR_SW_WAR
	.align		4
.L_1638:
        /*00c0*/ 	.byte	0x04, 0x36
        /*00c2*/ 	.short	(.L_1640 - .L_1639)
.L_1639:
        /*00c4*/ 	.word	0x00000008
.L_1640:


//--------------------- .nv.info._ZN5flash24flash_fwd_splitkv_kernelI23Flash_fwd_kernel_traitsILi32ELi64ELi128ELi4ELb0ELb0EN7cutlass10bfloat16_tE19Flash_kernel_traitsILi32ELi64ELi128ELi4ES3_EELb1ELb0ELb0ELb1ELb1ELb0ELb1ELb0EEEvNS_16Flash_fwd_paramsE --------------------------
	.section	.nv.info._ZN5flash24flash_fwd_splitkv_kernelI23Flash_fwd_kernel_traitsILi32ELi64ELi128ELi4ELb0ELb0EN7cutlass10bfloat16_tE19Flash_kernel_traitsILi32ELi64ELi128ELi4ES3_EELb1ELb0ELb0ELb1ELb1ELb0ELb1ELb0EEEvNS_16Flash_fwd_paramsE,"",@"SHT_CUDA_INFO"
	.sectionflags	@""
	.align	4


	//----- nvinfo : EIATTR_CUDA_API_VERSION
	.align		4
        /*0000*/ 	.byte	0x04, 0x37
        /*0002*/ 	.short	(.L_1642 - .L_1641)
.L_1641:
        /*0004*/ 	.word	0x00000082


	//----- nvinfo : EIATTR_KPARAM_INFO
	.align		4
.L_1642:
        /*0008*/ 	.byte	0x04, 0x17
        /*000a*/ 	.short	(.L_1644 - .L_1643)
.L_1643:
        /*000c*/ 	.word	0x00000000
        /*0010*/ 	.short	0x0000
        /*0012*/ 	.short	0x0000
        /*0014*/ 	.byte	0x00, 0xf0, 0x41, 0x07


	//----- nvinfo : EIATTR_SPARSE_MMA_MASK
	.align		4
.L_1644:
        /*0018*/ 	.byte	0x03, 0x50
        /*001a*/ 	.short	0x0000


	//----- nvinfo : EIATTR_MAXREG_COUNT
	.align		4
        /*001c*/ 	.byte	0x03, 0x1b
        /*001e*/ 	.short	0x00ff


	//----- nvinfo : EIATTR_NUM_BARRIERS
	.align		4
        /*0020*/ 	.byte	0x02, 0x4c
        /*0022*/ 	.byte	0x01
	.zero		1


	//----- nvinfo : EIATTR_MERCURY_ISA_VERSION
	.align		4
        /*0024*/ 	.byte	0x03, 0x5f
        /*0026*/ 	.short	0x0101


	//----- nvinfo : EIATTR_COOP_GROUP_MASK_REGIDS
	.align		4
        /*0028*/ 	.byte	0x04, 0x29
        /*002a*/ 	.short	(.L_1646 - .L_1645)


	//   ....[0]....
.L_1645:
        /*002c*/ 	.word	0xffffffff


	//   ....[1]....
        /*0030*/ 	.word	0xffffffff


	//   ....[2]....
        /*0034*/ 	.word	0xffffffff


	//   ....[3]....
        /*0038*/ 	.word	0xffffffff


	//   ....[4]....
        /*003c*/ 	.word	0xffffffff


	//   ....[5]....
        /*0040*/ 	.word	0xffffffff


	//   ....[6]....
        /*0044*/ 	.word	0xffffffff


	//   ....[7]....
        /*0048*/ 	.word	0xffffffff


	//   ....[8]....
        /*004c*/ 	.word	0xffffffff


	//   ....[9]....
        /*0050*/ 	.word	0xffffffff


	//   ....[10]....
        /*0054*/ 	.word	0xffffffff


	//   ....[11]....
        /*0058*/ 	.word	0xffffffff


	//----- nvinfo : EIATTR_COOP_GROUP_INSTR_OFFSETS
	.align		4
.L_1646:
        /*005c*/ 	.byte	0x04, 0x28
        /*005e*/ 	.short	(.L_1648 - .L_1647)


	//   ....[0]....
.L_1647:
        /*0060*/ 	.word	0x00003010


	//   ....[1]....
        /*0064*/ 	.word	0x00003080


	//   ....[2]....
        /*0068*/ 	.word	0x00003090


	//   ....[3]....
        /*006c*/ 	.word	0x000030e0


	//   ....[4]....
        /*0070*/ 	.word	0x000055d0


	//   ....[5]....
        /*0074*/ 	.word	0x000055e0


	//   ....[6]....
        /*0078*/ 	.word	0x00005610


	//   ....[7]....
        /*007c*/ 	.word	0x00005620


	//   ....[8]....
        /*0080*/ 	.word	0x00006970


	//   ....[9]....
        /*0084*/ 	.word	0x000069b0


	//   ....[10]....
        /*0088*/ 	.word	0x00006a70


	//   ....[11]....
        /*008c*/ 	.word	0x00006a90


	//----- nvinfo : EIATTR_VRC_CTA_INIT_COUNT
	.align		4
.L_1648:
        /*0090*/ 	.byte	0x02, 0x4a
	.zero		1
	.zero		1


	//----- nvinfo : EIATTR_EXIT_INSTR_OFFSETS
	.align		4
        /*0094*/ 	.byte	0x04, 0x1c
        /*0096*/ 	.short	(.L_1650 - .L_1649)


	//   ....[0]....
.L_1649:
        /*0098*/ 	.word	0x00000290


	//   ....[1]....
        /*009c*/ 	.word	0x00000880


	//   ....[2]....
        /*00a0*/ 	.word	0x000008b0


	//   ....[3]....
        /*00a4*/ 	.word	0x00007050


	//----- nvinfo : EIATTR_CRS_STACK_SIZE
	.align		4
.L_1650:
        /*00a8*/ 	.byte	0x04, 0x1e
        /*00aa*/ 	.short	(.L_1652 - .L_1651)
.L_1651:
        /*00ac*/ 	.word	0x00000000


	//----- nvinfo : EIATTR_CBANK_PARAM_SIZE
	.align		4
.L_1652:
        /*00b0*/ 	.byte	0x03, 0x19
        /*00b2*/ 	.short	0x01d0


	//----- nvinfo : EIATTR_PARAM_CBANK
	.align		4
        /*00b4*/ 	.byte	0x04, 0x0a
        /*00b6*/ 	.short	(.L_1654 - .L_1653)
	.align		4
.L_1653:
        /*00b8*/ 	.word	index@(.nv.constant0._ZN5flash24flash_fwd_splitkv_kernelI23Flash_fwd_kernel_traitsILi32ELi64ELi128ELi4ELb0ELb0EN7cutlass10bfloat16_tE19Flash_kernel_traitsILi32ELi64ELi128ELi4ES3_EELb1ELb0ELb0ELb1ELb1ELb0ELb1ELb0EEEvNS_16Flash_fwd_paramsE)
        /*00bc*/ 	.short	0x0380
        /*00be*/ 	.short	0x01d0


	//----- nvinfo : EIATTR_SW_WAR
	.align		4
.L_1654:
        /*00c0*/ 	.byte	0x04, 0x36
        /*00c2*/ 	.short	(.L_1656 - .L_1655)
.L_1655:
        /*00c4*/ 	.word	0x00000008
.L_1656:


//--------------------- .nv.info._ZN5flash24flash_fwd_splitkv_kernelI23Flash_fwd_kernel_traitsILi32ELi64ELi128ELi4ELb0ELb0EN7cutlass10bfloat16_tE19Flash_kernel_traitsILi32ELi64ELi128ELi4ES3_EELb1ELb0ELb0ELb1ELb1ELb1ELb1ELb0EEEvNS_16Flash_fwd_paramsE --------------------------
	.section	.nv.info._ZN5flash24flash_fwd_splitkv_kernelI23Flash_fwd_kernel_traitsILi32ELi64ELi128ELi4ELb0ELb0EN7cutlass10bfloat16_tE19Flash_kernel_traitsILi32ELi64ELi128ELi4ES3_EELb1ELb0ELb0ELb1ELb1ELb1ELb1ELb0EEEvNS_16Flash_fwd_paramsE,"",@"SHT_CUDA_INFO"
	.sectionflags	@""
	.align	4


	//----- nvinfo : EIATTR_CUDA_API_VERSION
	.align		4
        /*0000*/ 	.byte	0x04, 0x37
        /*0002*/ 	.short	(.L_1658 - .L_1657)
.L_1657:
        /*0004*/ 	.word	0x00000082


	//----- nvinfo : EIATTR_KPARAM_INFO
	.align		4
.L_1658:
        /*0008*/ 	.byte	0x04, 0x17
        /*000a*/ 	.short	(.L_1660 - .L_1659)
.L_1659:
        /*000c*/ 	.word	0x00000000
        /*0010*/ 	.short	0x0000
        /*0012*/ 	.short	0x0000
        /*0014*/ 	.byte	0x00, 0xf0, 0x41, 0x07


	//----- nvinfo : EIATTR_SPARSE_MMA_MASK
	.align		4
.L_1660:
        /*0018*/ 	.byte	0x03, 0x50
        /*001a*/ 	.short	0x0000


	//----- nvinfo : EIATTR_MAXREG_COUNT
	.align		4
        /*001c*/ 	.byte	0x03, 0x1b
        /*001e*/ 	.short	0x00ff


	//----- nvinfo : EIATTR_NUM_BARRIERS
	.align		4
        /*0020*/ 	.byte	0x02, 0x4c
        /*0022*/ 	.byte	0x01
	.zero		1


	//----- nvinfo : EIATTR_MERCURY_ISA_VERSION
	.align		4
        /*0024*/ 	.byte	0x03, 0x5f
        /*0026*/ 	.short	0x0101


	//----- nvinfo : EIATTR_COOP_GROUP_MASK_REGIDS
	.align		4
        /*0028*/ 	.byte	0x04, 0x29
        /*002a*/ 	.short	(.L_1662 - .L_1661)


	//   ....[0]....
.L_1661:
        /*002c*/ 	.word	0xffffffff


	//   ....[1]....
        /*0030*/ 	.word	0xffffffff


	//   ....[2]....
        /*0034*/ 	.word	0xffffffff


	//   ....[3]....
        /*0038*/ 	.word	0xffffffff


	//   ....[4]....
        /*003c*/ 	.word	0xffffffff


	//   ....[5]....
        /*0040*/ 	.word	0xffffffff


	//   ....[6]....
        /*0044*/ 	.word	0xffffffff


	//   ....[7]....
        /*0048*/ 	.word	0xffffffff


	//   ....[8]....
        /*004c*/ 	.word	0xffffffff


	//   ....[9]....
        /*0050*/ 	.word	0xffffffff


	//   ....[10]....
        /*0054*/ 	.word	0xffffffff


	//   ....[11]....
        /*0058*/ 	.word	0xffffffff


	//----- nvinfo : EIATTR_COOP_GROUP_INSTR_OFFSETS
	.align		4
.L_1662:
        /*005c*/ 	.byte	0x04, 0x28
        /*005e*/ 	.short	(.L_1664 - .L_1663)


	//   ....[0]....
.L_1663:
        /*0060*/ 	.word	0x00003830


	//   ....[1]....
        /*0064*/ 	.word	0x00003860


	//   ....[2]....
        /*0068*/ 	.word	0x00003ab0


	//   ....[3]....
        /*006c*/ 	.word	0x00003bc0


	//   ....[4]....
        /*0070*/ 	.word	0x00006740


	//   ....[5]....
        /*0074*/ 	.word	0x00006760


	//   ....[6]....
        /*0078*/ 	.word	0x00006790


	//   ....[7]....
        /*007c*/ 	.word	0x000067a0


	//   ....[8]....
        /*0080*/ 	.word	0x00007ab0


	//   ....[9]....
        /*0084*/ 	.word	0x00007af0


	//   ....[10]....
        /*0088*/ 	.word	0x00007bc0


	//   ....[11]....
        /*008c*/ 	.word	0x00007be0


	//----- nvinfo : EIATTR_VRC_CTA_INIT_COUNT
	.align		4
.L_1664:
        /*0090*/ 	.byte	0x02, 0x4a
	.zero		1
	.zero		1


	//----- nvinfo : EIATTR_EXIT_INSTR_OFFSETS
	.align		4
        /*0094*/ 	.byte	0x04, 0x1c
        /*0096*/ 	.short	(.L_1666 - .L_1665)


	//   ....[0]....
.L_1665:
        /*0098*/ 	.word	0x00000290


	//   ....[1]....
        /*009c*/ 	.word	0x00000880


	//   ....[2]....
        /*00a0*/ 	.word	0x000008b0


	//   ....[3]....
        /*00a4*/ 	.word	0x00008190


	//----- nvinfo : EIATTR_CRS_STACK_SIZE
	.align		4
.L_1666:
        /*00a8*/ 	.byte	0x04, 0x1e
        /*00aa*/ 	.short	(.L_1668 - .L_1667)
.L_1667:
        /*00ac*/ 	.word	0x00000000


	//----- nvinfo : EIATTR_CBANK_PARAM_SIZE
	.align		4
.L_1668:
        /*00b0*/ 	.byte	0x03, 0x19
        /*00b2*/ 	.short	0x01d0


	//----- nvinfo : EIATTR_PARAM_CBANK
	.align		4
        /*00b4*/ 	.byte	0x04, 0x0a
        /*00b6*/ 	.short	(.L_1670 - .L_1669)
	.align		4
.L_1669:
        /*00b8*/ 	.word	index@(.nv.constant0._ZN5flash24flash_fwd_splitkv_kernelI23Flash_fwd_kernel_traitsILi32ELi64ELi128ELi4ELb0ELb0EN7cutlass10bfloat16_tE19Flash_kernel_traitsILi32ELi64ELi128ELi4ES3_EELb1ELb0ELb0ELb1ELb1ELb1ELb1ELb0EEEvNS_16Flash_fwd_paramsE)
        /*00bc*/ 	.short	0x0380
        /*00be*/ 	.short	0x01d0


	//----- nvinfo : EIATTR_SW_WAR
	.align		4
.L_1670:
        /*00c0*/ 	.byte	0x04, 0x36
        /*00c2*/ 	.short	(.L_1672 - .L_1671)
.L_1671:
        /*00c4*/ 	.word	0x00000008
.L_1672:


//--------------------- .nv.info._ZN5flash24flash_fwd_splitkv_kernelI23Flash_fwd_kernel_traitsILi32ELi64ELi128ELi4ELb0ELb0EN7cutlass10bfloat16_tE19Flash_kernel_traitsILi32ELi64ELi128ELi4ES3_EELb1ELb0ELb0ELb0ELb1ELb0ELb0ELb0EEEvNS_16Flash_fwd_paramsE --------------------------
	.section	.nv.info._ZN5flash24flash_fwd_splitkv_kernelI23Flash_fwd_kernel_traitsILi32ELi64ELi128ELi4ELb0ELb0EN7cutlass10bfloat16_tE19Flash_kernel_traitsILi32ELi64ELi128ELi4ES3_EELb1ELb0ELb0ELb0ELb1ELb0ELb0ELb0EEEvNS_16Flash_fwd_paramsE,"",@"SHT_CUDA_INFO"
	.sectionflags	@""
	.align	4


	//----- nvinfo : EIATTR_CUDA_API_VERSION
	.align		4
        /*0000*/ 	.byte	0x04, 0x37
        /*0002*/ 	.short	(.L_1674 - .L_1673)
.L_1673:
        /*0004*/ 	.word	0x00000082


	//----- nvinfo : EIATTR_KPARAM_INFO
	.align		4
.L_1674:
        /*0008*/ 	.byte	0x04, 0x17
        /*000a*/ 	.short	(.L_1676 - .L_1675)
.L_1675:
        /*000c*/ 	.word	0x00000000
        /*0010*/ 	.short	0x0000
        /*0012*/ 	.short	0x0000
        /*0014*/ 	.byte	0x00, 0xf0, 0x41, 0x07


	//----- nvinfo : EIATTR_SPARSE_MMA_MASK
	.align		4
.L_1676:
        /*0018*/ 	.byte	0x03, 0x50
        /*001a*/ 	.short	0x0000


	//----- nvinfo : EIATTR_MAXREG_COUNT
	.align		4
        /*001c*/ 	.byte	0x03, 0x1b
        /*001e*/ 	.short	0x00ff


	//----- nvinfo : EIATTR_NUM_BARRIERS
	.align		4
        /*0020*/ 	.byte	0x02, 0x4c
        /*0022*/ 	.byte	0x01
	.zero		1


	//----- nvinfo : EIATTR_MERCURY_ISA_VERSION
	.align		4
        /*0024*/ 	.byte	0x03, 0x5f
        /*0026*/ 	.short	0x0101


	//----- nvinfo : EIATTR_COOP_GROUP_MASK_REGIDS
	.align		4
        /*0028*/ 	.byte	0x04, 0x29
        /*002a*/ 	.short	(.L_1678 - .L_1677)


	//   ....[0]....
.L_1677:
        /*002c*/ 	.word	0xffffffff


	//   ....[1]....
        /*0030*/ 	.word	0xffffffff


	//   ....[2]....
        /*0034*/ 	.word	0xffffffff


	//   ....[3]....
        /*0038*/ 	.word	0xffffffff


	//   ....[4]....
        /*003c*/ 	.word	0xffffffff


	//   ....[5]....
        /*0040*/ 	.word	0xffffffff


	//   ....[6]....
        /*0044*/ 	.word	0xffffffff


	//   ....[7]....
        /*0048*/ 	.word	0xffffffff


	//   ....[8]....
        /*004c*/ 	.word	0xffffffff


	//   ....[9]....
        /*0050*/ 	.word	0xffffffff


	//   ....[10]....
        /*0054*/ 	.word	0xffffffff


	//   ....[11]....
        /*0058*/ 	.word	0xffffffff


	//   ....[12]....
        /*005c*/ 	.word	0xffffffff


	//   ....[13]....
        /*0060*/ 	.word	0xffffffff


	//   ....[14]....
        /*0064*/ 	.word	0xffffffff


	//   ....[15]....
        /*0068*/ 	.word	0xffffffff


	//----- nvinfo : EIATTR_COOP_GROUP_INSTR_OFFSETS
	.align		4
.L_1678:
        /*006c*/ 	.byte	0x04, 0x28
        /*006e*/ 	.short	(.L_1680 - .L_1679)


	//   ....[0]....
.L_1679:
        /*0070*/ 	.word	0x00003250


	//   ....[1]....
        /*0074*/ 	.word	0x00003450


	//   ....[2]....
        /*0078*/ 	.word	0x00003470


	//   ....[3]....
        /*007c*/ 	.word	0x000034d0


	//   ....[4]....
        /*0080*/ 	.word	0x00006070


	//   ....[5]....
        /*0084*/ 	.word	0x00006080


	//   ....[6]....
        /*0088*/ 	.word	0x000060b0


	//   ....[7]....
        /*008c*/ 	.word	0x000060c0


	//   ....[8]....
        /*0090*/ 	.word	0x00008710


	//   ....[9]....
        /*0094*/ 	.word	0x00008730


	//   ....[10]....
        /*0098*/ 	.word	0x00008760


	//   ....[11]....
        /*009c*/ 	.word	0x00008770


	//   ....[12]....
        /*00a0*/ 	.word	0x00009ac0


	//   ....[13]....
        /*00a4*/ 	.word	0x00009b00


	//   ....[14]....
        /*00a8*/ 	.word	0x00009b70


	//   ....[15]....
        /*00ac*/ 	.word	0x00009b80


	//----- nvinfo : EIATTR_VRC_CTA_INIT_COUNT
	.align		4
.L_1680:
        /*00b0*/ 	.byte	0x02, 0x4a
	.zero		1
	.zero		1


	//----- nvinfo : EIATTR_EXIT_INSTR_OFFSETS
	.align		4
        /*00b4*/ 	.byte	0x04, 0x1c
        /*00b6*/ 	.short	(.L_1682 - .L_1681)


	//   ....[0]....
.L_1681:
        /*00b8*/ 	.word	0x00000340


	//   ....[1]....
        /*00bc*/ 	.word	0x000008a0


	//   ....[2]....
        /*00c0*/ 	.word	0x000008d0


	//   ....[3]....
        /*00c4*/ 	.word	0x0000a330


	//   ....[4]....
        /*00c8*/ 	.word	0x0000a3f0


	//----- nvinfo : EIATTR_CRS_STACK_SIZE
	.align		4
.L_1682:
        /*00cc*/ 	.byte	0x04, 0x1e
        /*00ce*/ 	.short	(.L_1684 - .L_1683)
.L_1683:
        /*00d0*/ 	.word	0x00000000


	//----- nvinfo : EIATTR_CBANK_PARAM_SIZE
	.align		4
.L_1684:
        /*00d4*/ 	.byte	0x03, 0x19
        /*00d6*/ 	.short	0x01d0


	//----- nvinfo : EIATTR_PARAM_CBANK
	.align		4
        /*00d8*/ 	.byte	0x04, 0x0a
        /*00da*/ 	.short	(.L_1686 - .L_1685)
	.align		4
.L_1685:
        /*00dc*/ 	.word	index@(.nv.constant0._ZN5flash24flash_fwd_splitkv_kernelI23Flash_fwd_kernel_traitsILi32ELi64ELi128ELi4ELb0ELb0EN7cutlass10bfloat16_tE19Flash_kernel_traitsILi32ELi64ELi128ELi4ES3_EELb1ELb0ELb0ELb0ELb1ELb0ELb0ELb0EEEvNS_16Flash_fwd_paramsE)
        /*00e0*/ 	.short	0x0380
        /*00e2*/ 	.short	0x01d0


	//----- nvinfo : EIATTR_SW_WAR
	.align		4
.L_1686:
        /*00e4*/ 	.byte	0x04, 0x36
        /*00e6*/ 	.short	(.L_1688 - .L_1687)
.L_1687:
        /*00e8*/ 	.word	0x00000008
.L_1688:


//--------------------- .nv.info._ZN5flash24flash_fwd_splitkv_kernelI23Flash_fwd_kernel_traitsILi32ELi64ELi128ELi4ELb0ELb0EN7cutlass10bfloat16_tE19Flash_kernel_traitsILi32ELi64ELi128ELi4ES3_EELb1ELb0ELb0ELb0ELb1ELb1ELb0ELb0EEEvNS_16Flash_fwd_paramsE --------------------------
	.section	.nv.info._ZN5flash24flash_fwd_splitkv_kernelI23Flash_fwd_kernel_traitsILi32ELi64ELi128ELi4ELb0ELb0EN7cutlass10bfloat16_tE19Flash_kernel_traitsILi32ELi64ELi128ELi4ES3_EELb1ELb0ELb0ELb0ELb1ELb1ELb0ELb0EEEvNS_16Flash_fwd_paramsE,"",@"SHT_CUDA_INFO"
	.sectionflags	@""
	.align	4


	//----- nvinfo : EIATTR_CUDA_API_VERSION
	.align		4
        /*0000*/ 	.byte	0x04, 0x37
        /*0002*/ 	.short	(.L_1690 - .L_1689)
.L_1689:
        /*0004*/ 	.word	0x00000082


	//----- nvinfo : EIATTR_KPARAM_INFO
	.align		4
.L_1690:
        /*0008*/ 	.byte	0x04, 0x17
        /*000a*/ 	.short	(.L_1692 - .L_1691)
.L_1691:
        /*000c*/ 	.word	0x00000000
        /*0010*/ 	.short	0x0000
        /*0012*/ 	.short	0x0000
        /*0014*/ 	.byte	0x00, 0xf0, 0x41, 0x07


	//----- nvinfo : EIATTR_SPARSE_MMA_MASK
	.align		4
.L_1692:
        /*0018*/ 	.byte	0x03, 0x50
        /*001a*/ 	.short	0x0000


	//----- nvinfo : EIATTR_MAXREG_COUNT
	.align		4
        /*001c*/ 	.byte	0x03, 0x1b
        /*001e*/ 	.short	0x00ff


	//----- nvinfo : EIATTR_NUM_BARRIERS
	.align		4
        /*0020*/ 	.byte	0x02, 0x4c
        /*0022*/ 	.byte	0x01
	.zero		1


	//----- nvinfo : EIATTR_MERCURY_ISA_VERSION
	.align		4
        /*0024*/ 	.byte	0x03, 0x5f
        /*0026*/ 	.short	0x0101


	//----- nvinfo : EIATTR_COOP_GROUP_MASK_REGIDS
	.align		4
        /*0028*/ 	.byte	0x04, 0x29
        /*002a*/ 	.short	(.L_1694 - .L_1693)


	//   ....[0]....
.L_1693:
        /*002c*/ 	.word	0xffffffff


	//   ....[1]....
        /*0030*/ 	.word	0xffffffff


	//   ....[2]....
        /*0034*/ 	.word	0xffffffff


	//   ....[3]....
        /*0038*/ 	.word	0xffffffff


	//   ....[4]....
        /*003c*/ 	.word	0xffffffff


	//   ....[5]....
        /*0040*/ 	.word	0xffffffff


	//   ....[6]....
        /*0044*/ 	.word	0xffffffff


	//   ....[7]....
        /*0048*/ 	.word	0xffffffff


	//   ....[8]....
        /*004c*/ 	.word	0xffffffff


	//   ....[9]....
        /*0050*/ 	.word	0xffffffff


	//   ....[10]....
        /*0054*/ 	.word	0xffffffff


	//   ....[11]....
        /*0058*/ 	.word	0xffffffff


	//   ....[12]....
        /*005c*/ 	.word	0xffffffff


	//   ....[13]....
        /*0060*/ 	.word	0xffffffff


	//   ....[14]....
        /*0064*/ 	.word	0xffffffff


	//   ....[15]....
        /*0068*/ 	.word	0xffffffff


	//----- nvinfo : EIATTR_COOP_GROUP_INSTR_OFFSETS
	.align		4
.L_1694:
        /*006c*/ 	.byte	0x04, 0x28
        /*006e*/ 	.short	(.L_1696 - .L_1695)


	//   ....[0]....
.L_1695:
        /*0070*/ 	.word	0x00003b40


	//   ....[1]....
        /*0074*/ 	.word	0x00003d90


	//   ....[2]....
        /*0078*/ 	.word	0x00003da0


	//   ....[3]....
        /*007c*/ 	.word	0x00003e00


	//   ....[4]....
        /*0080*/ 	.word	0x00007220


	//   ....[5]....
        /*0084*/ 	.word	0x00007230


	//   ....[6]....
        /*0088*/ 	.word	0x00007260


	//   ....[7]....
        /*008c*/ 	.word	0x00007270


	//   ....[8]....
        /*0090*/ 	.word	0x0000a130


	//   ....[9]....
        /*0094*/ 	.word	0x0000a160


	//   ....[10]....
        /*0098*/ 	.word	0x0000a190


	//   ....[11]....
        /*009c*/ 	.word	0x0000a1a0


	//   ....[12]....
        /*00a0*/ 	.word	0x0000b4b0


	//   ....[13]....
        /*00a4*/ 	.word	0x0000b4f0


	//   ....[14]....
        /*00a8*/ 	.word	0x0000b580


	//   ....[15]....
        /*00ac*/ 	.word	0x0000b590


	//----- nvinfo : EIATTR_VRC_CTA_INIT_COUNT
	.align		4
.L_1696:
        /*00b0*/ 	.byte	0x02, 0x4a
	.zero		1
	.zero		1


	//----- nvinfo : EIATTR_EXIT_INSTR_OFFSETS
	.align		4
        /*00b4*/ 	.byte	0x04, 0x1c
        /*00b6*/ 	.short	(.L_1698 - .L_1697)


	//   ....[0]....
.L_1697:
        /*00b8*/ 	.word	0x00000340


	//   ....[1]....
        /*00bc*/ 	.word	0x000008a0


	//   ....[2]....
        /*00c0*/ 	.word	0x000008d0


	//   ....[3]....
        /*00c4*/ 	.word	0x0000bd20


	//   ....[4]....
        /*00c8*/ 	.word	0x0000bde0


	//----- nvinfo : EIATTR_CRS_STACK_SIZE
	.align		4
.L_1698:
        /*00cc*/ 	.byte	0x04, 0x1e
        /*00ce*/ 	.short	(.L_1700 - .L_1699)
.L_1699:
        /*00d0*/ 	.word	0x00000000


	//----- nvinfo : EIATTR_CBANK_PARAM_SIZE
	.align		4
.L_1700:
        /*00d4*/ 	.byte	0x03, 0x19
        /*00d6*/ 	.short	0x01d0


	//----- nvinfo : EIATTR_PARAM_CBANK
	.align		4
        /*00d8*/ 	.byte	0x04, 0x0a
        /*00da*/ 	.short	(.L_1702 - .L_1701)
	.align		4
.L_1701:
        /*00dc*/ 	.word	index@(.nv.constant0._ZN5flash24flash_fwd_splitkv_kernelI23Flash_fwd_kernel_traitsILi32ELi64ELi128ELi4ELb0ELb0EN7cutlass10bfloat16_tE19Flash_kernel_traitsILi32ELi64ELi128ELi4ES3_EELb1ELb0ELb0ELb0ELb1ELb1ELb0ELb0EEEvNS_16Flash_fwd_paramsE)
        /*00e0*/ 	.short	0x0380
        /*00e2*/ 	.short	0x01d0


	//----- nvinfo : EIATTR_SW_WAR
	.align		4
.L_1702:
        /*00e4*/ 	.byte	0x04, 0x36
        /*00e6*/ 	.short	(.L_1704 - .L_1703)
.L_1703:
        /*00e8*/ 	.word	0x00000008
.L_1704:


//--------------------- .nv.info._ZN5flash24flash_fwd_splitkv_kernelI23Flash_fwd_kernel_traitsILi32ELi64ELi128ELi4ELb0ELb0EN7cutlass10bfloat16_tE19Flash_kernel_traitsILi32ELi64ELi128ELi4ES3_EELb1ELb0ELb1ELb0ELb0ELb0ELb0ELb0EEEvNS_16Flash_fwd_paramsE --------------------------
	.section	.nv.info._ZN5flash24flash_fwd_splitkv_kernelI23Flash_fwd_kernel_traitsILi32ELi64ELi128ELi4ELb0ELb0EN7cutlass10bfloat16_tE19Flash_kernel_traitsILi32ELi64ELi128ELi4ES3_EELb1ELb0ELb1ELb0ELb0ELb0ELb0ELb0EEEvNS_16Flash_fwd_paramsE,"",@"SHT_CUDA_INFO"
	.sectionflags	@""
	.align	4


	//----- nvinfo : EIATTR_CUDA_API_VERSION
	.align		4
        /*0000*/ 	.byte	0x04, 0x37
        /*0002*/ 	.short	(.L_1706 - .L_1705)
.L_1705:
        /*0004*/ 	.word	0x00000082


	//----- nvinfo : EIATTR_KPARAM_INFO
	.align		4
.L_1706:
        /*0008*/ 	.byte	0x04, 0x17
        /*000a*/ 	.short	(.L_1708 - .L_1707)
.L_1707:
        /*000c*/ 	.word	0x00000000
        /*0010*/ 	.short	0x0000
        /*0012*/ 	.short	0x0000
        /*0014*/ 	.byte	0x00, 0xf0, 0x41, 0x07


	//----- nvinfo : EIATTR_SPARSE_MMA_MASK
	.align		4
.L_1708:
        /*0018*/ 	.byte	0x03, 0x50
        /*001a*/ 	.short	0x0000


	//----- nvinfo : EIATTR_MAXREG_COUNT
	.align		4
        /*001c*/ 	.byte	0x03, 0x1b
        /*001e*/ 	.short	0x00ff


	//----- nvinfo : EIATTR_NUM_BARRIERS
	.align		4
        /*0020*/ 	.byte	0x02, 0x4c
        /*0022*/ 	.byte	0x01
	.zero		1


	//----- nvinfo : EIATTR_MERCURY_ISA_VERSION
	.align		4
        /*0024*/ 	.byte	0x03, 0x5f
        /*0026*/ 	.short	0x0101


	//----- nvinfo : EIATTR_COOP_GROUP_MASK_REGIDS
	.align		4
        /*0028*/ 	.byte	0x04, 0x29
        /*002a*/ 	.short	(.L_1710 - .L_1709)


	//   ....[0]....
.L_1709:
        /*002c*/ 	.word	0xffffffff


	//   ....[1]....
        /*0030*/ 	.word	0xffffffff


	//   ....[2]....
        /*0034*/ 	.word	0xffffffff


	//   ....[3]....
        /*0038*/ 	.word	0xffffffff


	//   ....[4]....
        /*003c*/ 	.word	0xffffffff


	//   ....[5]....
        /*0040*/ 	.word	0xffffffff


	//   ....[6]....
        /*0044*/ 	.word	0xffffffff


	//   ....[7]....
        /*0048*/ 	.word	0xffffffff


	//   ....[8]....
        /*004c*/ 	.word	0xffffffff


	//   ....[9]....
        /*0050*/ 	.word	0xffffffff


	//   ....[10]....
        /*0054*/ 	.word	0xffffffff


	//   ....[11]....
        /*0058*/ 	.word	0xffffffff


	//   ....[12]....
        /*005c*/ 	.word	0xffffffff


	//   ....[13]....
        /*0060*/ 	.word	0xffffffff


	//   ....[14]....
        /*0064*/ 	.word	0xffffffff


	//   ....[15]....
        /*0068*/ 	.word	0xffffffff


	//----- nvinfo : EIATTR_COOP_GROUP_INSTR_OFFSETS
	.align		4
.L_1710:
        /*006c*/ 	.byte	0x04, 0x28
        /*006e*/ 	.short	(.L_1712 - .L_1711)


	//   ....[0]....
.L_1711:
        /*0070*/ 	.word	0x00004190


	//   ....[1]....
        /*0074*/ 	.word	0x000041b0


	//   ....[2]....
        /*0078*/ 	.word	0x00004210


	//   ....[3]....
        /*007c*/ 	.word	0x00004280


	//   ....[4]....
        /*0080*/ 	.word	0x00007720


	//   ....[5]....
        /*0084*/ 	.word	0x00007760


	//   ....[6]....
        /*0088*/ 	.word	0x00007780


	//   ....[7]....
        /*008c*/ 	.word	0x000077a0


	//   ....[8]....
        /*0090*/ 	.word	0x0000a7a0


	//   ....[9]....
        /*0094*/ 	.word	0x0000a850


	//   ....[10]....
        /*0098*/ 	.word	0x0000a880


	//   ....[11]....
        /*009c*/ 	.word	0x0000a8c0


	//   ....[12]....
        /*00a0*/ 	.word	0x0000bbf0


	//   ....[13]....
        /*00a4*/ 	.word	0x0000bc30


	//   ....[14]....
        /*00a8*/ 	.word	0x0000bce0


	//   ....[15]....
        /*00ac*/ 	.word	0x0000bcf0


	//----- nvinfo : EIATTR_VRC_CTA_INIT_COUNT
	.align		4
.L_1712:
        /*00b0*/ 	.byte	0x02, 0x4a
	.zero		1
	.zero		1


	//----- nvinfo : EIATTR_EXIT_INSTR_OFFSETS
	.align		4
        /*00b4*/ 	.byte	0x04, 0x1c
        /*00b6*/ 	.short	(.L_1714 - .L_1713)


	//   ....[0]....
.L_1713:
        /*00b8*/ 	.word	0x00000340


	//   ....[1]....
        /*00bc*/ 	.word	0x000008b0


	//   ....[2]....
        /*00c0*/ 	.word	0x000008e0


	//   ....[3]....
        /*00c4*/ 	.word	0x0000c460


	//   ....[4]....
        /*00c8*/ 	.word	0x0000c520


	//----- nvinfo : EIATTR_CRS_STACK_SIZE
	.align		4
.L_1714:
        /*00cc*/ 	.byte	0x04, 0x1e
        /*00ce*/ 	.short	(.L_1716 - .L_1715)
.L_1715:
        /*00d0*/ 	.word	0x00000000


	//----- nvinfo : EIATTR_CBANK_PARAM_SIZE
	.align		4
.L_1716:
        /*00d4*/ 	.byte	0x03, 0x19
        /*00d6*/ 	.short	0x01d0


	//----- nvinfo : EIATTR_PARAM_CBANK
	.align		4
        /*00d8*/ 	.byte	0x04, 0x0a
        /*00da*/ 	.short	(.L_1718 - .L_1717)
	.align		4
.L_1717:
        /*00dc*/ 	.word	index@(.nv.constant0._ZN5flash24flash_fwd_splitkv_kernelI23Flash_fwd_kernel_traitsILi32ELi64ELi128ELi4ELb0ELb0EN7cutlass10bfloat16_tE19Flash_kernel_traitsILi32ELi64ELi128ELi4ES3_EELb1ELb0ELb1ELb0ELb0ELb0ELb0ELb0EEEvNS_16Flash_fwd_paramsE)
        /*00e0*/ 	.short	0x0380
        /*00e2*/ 	.short	0x01d0


	//----- nvinfo : EIATTR_SW_WAR
	.align		4
.L_1718:
        /*00e4*/ 	.byte	0x04, 0x36
        /*00e6*/ 	.short	(.L_1720 - .L_1719)
.L_1719:
        /*00e8*/ 	.word	0x00000008
.L_1720:


//--------------------- .nv.info._ZN5flash24flash_fwd_splitkv_kernelI23Flash_fwd_kernel_traitsILi32ELi64ELi128ELi4ELb0ELb0EN7cutlass10bfloat16_tE19Flash_kernel_traitsILi32ELi64ELi128ELi4ES3_EELb1ELb0ELb1ELb0ELb0ELb1ELb0ELb0EEEvNS_16Flash_fwd_paramsE --------------------------
	.section	.nv.info._ZN5flash24flash_fwd_splitkv_kernelI23Flash_fwd_kernel_traitsILi32ELi64ELi128ELi4ELb0ELb0EN7cutlass10bfloat16_tE19Flash_kernel_traitsILi32ELi64ELi128ELi4ES3_EELb1ELb0ELb1ELb0ELb0ELb1ELb0ELb0EEEvNS_16Flash_fwd_paramsE,"",@"SHT_CUDA_INFO"
	.sectionflags	@""
	.align	4


	//----- nvinfo : EIATTR_CUDA_API_VERSION
	.align		4
        /*0000*/ 	.byte	0x04, 0x37
        /*0002*/ 	.short	(.L_1722 - .L_1721)
.L_1721:
        /*0004*/ 	.word	0x00000082


	//----- nvinfo : EIATTR_KPARAM_INFO
	.align		4
.L_1722:
        /*0008*/ 	.byte	0x04, 0x17
        /*000a*/ 	.short	(.L_1724 - .L_1723)
.L_1723:
        /*000c*/ 	.word	0x00000000
        /*0010*/ 	.short	0x0000
        /*0012*/ 	.short	0x0000
        /*0014*/ 	.byte	0x00, 0xf0, 0x41, 0x07


	//----- nvinfo : EIATTR_SPARSE_MMA_MASK
	.align		4
.L_1724:
        /*0018*/ 	.byte	0x03, 0x50
        /*001a*/ 	.short	0x0000


	//----- nvinfo : EIATTR_MAXREG_COUNT
	.align		4
        /*001c*/ 	.byte	0x03, 0x1b
        /*001e*/ 	.short	0x00ff


	//----- nvinfo : EIATTR_NUM_BARRIERS
	.align		4
        /*0020*/ 	.byte	0x02, 0x4c
        /*0022*/ 	.byte	0x01
	.zero		1


	//----- nvinfo : EIATTR_MERCURY_ISA_VERSION
	.align		4
        /*0024*/ 	.byte	0x03, 0x5f
        /*0026*/ 	.short	0x0101


	//----- nvinfo : EIATTR_COOP_GROUP_MASK_REGIDS
	.align		4
        /*0028*/ 	.byte	0x04, 0x29
        /*002a*/ 	.short	(.L_1726 - .L_1725)


	//   ....[0]....
.L_1725:
        /*002c*/ 	.word	0xffffffff


	//   ....[1]....
        /*0030*/ 	.word	0xffffffff


	//   ....[2]....
        /*0034*/ 	.word	0xffffffff


	//   ....[3]....
        /*0038*/ 	.word	0xffffffff


	//   ....[4]....
        /*003c*/ 	.word	0xffffffff


	//   ....[5]....
        /*0040*/ 	.word	0xffffffff


	//   ....[6]....
        /*0044*/ 	.word	0xffffffff


	//   ....[7]....
        /*0048*/ 	.word	0xffffffff


	//   ....[8]....
        /*004c*/ 	.word	0xffffffff


	//   ....[9]....
        /*0050*/ 	.word	0xffffffff


	//   ....[10]....
        /*0054*/ 	.word	0xffffffff


	//   ....[11]....
        /*0058*/ 	.word	0xffffffff


	//   ....[12]....
        /*005c*/ 	.word	0xffffffff


	//   ....[13]....
        /*0060*/ 	.word	0xffffffff


	//   ....[14]....
        /*0064*/ 	.word	0xffffffff


	//   ....[15]....
        /*0068*/ 	.word	0xffffffff


	//----- nvinfo : EIATTR_COOP_GROUP_INSTR_OFFSETS
	.align		4
.L_1726:
        /*006c*/ 	.byte	0x04, 0x28
        /*006e*/ 	.short	(.L_1728 - .L_1727)


	//   ....[0]....
.L_1727:
        /*0070*/ 	.word	0x00004980


	//   ....[1]....
        /*0074*/ 	.word	0x000049a0


	//   ....[2]....
        /*0078*/ 	.word	0x000049f0


	//   ....[3]....
        /*007c*/ 	.word	0x00004a10


	//   ....[4]....
        /*0080*/ 	.word	0x00008710


	//   ....[5]....
        /*0084*/ 	.word	0x00008720


	//   ....[6]....
        /*0088*/ 	.word	0x00008750


	//   ....[7]....
        /*008c*/ 	.word	0x00008760


	//   ....[8]....
        /*0090*/ 	.word	0x0000bf00


	//   ....[9]....
        /*0094*/ 	.word	0x0000bfb0


	//   ....[10]....
        /*0098*/ 	.word	0x0000c010


	//   ....[11]....
        /*009c*/ 	.word	0x0000c170


	//   ....[12]....
        /*00a0*/ 	.word	0x0000d380


	//   ....[13]....
        /*00a4*/ 	.word	0x0000d3c0


	//   ....[14]....
        /*00a8*/ 	.word	0x0000d4b0


	//   ....[15]....
        /*00ac*/ 	.word	0x0000d4c0


	//----- nvinfo : EIATTR_VRC_CTA_INIT_COUNT
	.align		4
.L_1728:
        /*00b0*/ 	.byte	0x02, 0x4a
	.zero		1
	.zero		1


	//----- nvinfo : EIATTR_EXIT_INSTR_OFFSETS
	.align		4
        /*00b4*/ 	.byte	0x04, 0x1c
        /*00b6*/ 	.short	(.L_1730 - .L_1729)


	//   ....[0]....
.L_1729:
        /*00b8*/ 	.word	0x00000340


	//   ....[1]....
        /*00bc*/ 	.word	0x000008c0


	//   ....[2]....
        /*00c0*/ 	.word	0x000008f0


	//   ....[3]....
        /*00c4*/ 	.word	0x0000dbf0


	//   ....[4]....
        /*00c8*/ 	.word	0x0000dcb0


	//----- nvinfo : EIATTR_CRS_STACK_SIZE
	.align		4
.L_1730:
        /*00cc*/ 	.byte	0x04, 0x1e
        /*00ce*/ 	.short	(.L_1732 - .L_1731)
.L_1731:
        /*00d0*/ 	.word	0x00000000


	//----- nvinfo : EIATTR_CBANK_PARAM_SIZE
	.align		4
.L_1732:
        /*00d4*/ 	.byte	0x03, 0x19
        /*00d6*/ 	.short	0x01d0


	//----- nvinfo : EIATTR_PARAM_CBANK
	.align		4
        /*00d8*/ 	.byte	0x04, 0x0a
        /*00da*/ 	.short	(.L_1734 - .L_1733)
	.align		4
.L_1733:
        /*00dc*/ 	.word	index@(.nv.constant0._ZN5flash24flash_fwd_splitkv_kernelI23Flash_fwd_kernel_traitsILi32ELi64ELi128ELi4ELb0ELb0EN7cutlass10bfloat16_tE19Flash_kernel_traitsILi32ELi64ELi128ELi4ES3_EELb1ELb0ELb1ELb0ELb0ELb1ELb0ELb0EEEvNS_16Flash_fwd_paramsE)
        /*00e0*/ 	.short	0x0380
        /*00e2*/ 	.short	0x01d0


	//----- nvinfo : EIATTR_SW_WAR
	.align		4
.L_1734:
        /*00e4*/ 	.byte	0x04, 0x36
        /*00e6*/ 	.short	(.L_1736 - .L_1735)
.L_1735:
        /*00e8*/ 	.word	0x00000008
.L_1736:


//--------------------- .nv.info._ZN5flash24flash_fwd_splitkv_kernelI23Flash_fwd_kernel_traitsILi32ELi64ELi128ELi4ELb0ELb0EN7cutlass10bfloat16_tE19Flash_kernel_traitsILi32ELi64ELi128ELi4ES3_EELb1ELb0ELb0ELb0ELb1ELb0ELb0ELb1EEEvNS_16Flash_fwd_paramsE --------------------------
	.section	.nv.info._ZN5flash24flash_fwd_splitkv_kernelI23Flash_fwd_kernel_traitsILi32ELi64ELi128ELi4ELb0ELb0EN7cutlass10bfloat16_tE19Flash_kernel_traitsILi32ELi64ELi128ELi4ES3_EELb1ELb0ELb0ELb0ELb1ELb0ELb0ELb1EEEvNS_16Flash_fwd_paramsE,"",@"SHT_CUDA_INFO"
	.sectionflags	@""
	.align	4


	//----- nvinfo : EIATTR_CUDA_API_VERSION
	.align		4
        /*0000*/ 	.byte	0x04, 0x37
        /*0002*/ 	.short	(.L_1738 - .L_1737)
.L_1737:
        /*0004*/ 	.word	0x00000082


	//----- nvinfo : EIATTR_KPARAM_INFO
	.align		4
.L_1738:
        /*0008*/ 	.byte	0x04, 0x17
        /*000a*/ 	.short	(.L_1740 - .L_1739)
.L_1739:
        /*000c*/ 	.word	0x00000000
        /*0010*/ 	.short	0x0000
        /*0012*/ 	.short	0x0000
        /*0014*/ 	.byte	0x00, 0xf0, 0x41, 0x07


	//----- nvinfo : EIATTR_SPARSE_MMA_MASK
	.align		4
.L_1740:
        /*0018*/ 	.byte	0x03, 0x50
        /*001a*/ 	.short	0x0000


	//----- nvinfo : EIATTR_MAXREG_COUNT
	.align		4
        /*001c*/ 	.byte	0x03, 0x1b
        /*001e*/ 	.short	0x00ff


	//----- nvinfo : EIATTR_NUM_BARRIERS
	.align		4
        /*0020*/ 	.byte	0x02, 0x4c
        /*0022*/ 	.byte	0x01
	.zero		1


	//----- nvinfo : EIATTR_MERCURY_ISA_VERSION
	.align		4
        /*0024*/ 	.byte	0x03, 0x5f
        /*0026*/ 	.short	0x0101


	//----- nvinfo : EIATTR_COOP_GROUP_MASK_REGIDS
	.align		4
        /*0028*/ 	.byte	0x04, 0x29
        /*002a*/ 	.short	(.L_1742 - .L_1741)


	//   ....[0]....
.L_1741:
        /*002c*/ 	.word	0xffffffff


	//   ....[1]....
        /*0030*/ 	.word	0xffffffff


	//   ....[2]....
        /*0034*/ 	.word	0xffffffff


	//   ....[3]....
        /*0038*/ 	.word	0xffffffff


	//   ....[4]....
        /*003c*/ 	.word	0xffffffff


	//   ....[5]....
        /*0040*/ 	.word	0xffffffff


	//   ....[6]....
        /*0044*/ 	.word	0xffffffff


	//   ....[7]....
        /*0048*/ 	.word	0xffffffff


	//   ....[8]....
        /*004c*/ 	.word	0xffffffff


	//   ....[9]....
        /*0050*/ 	.word	0xffffffff


	//   ....[10]....
        /*0054*/ 	.word	0xffffffff


	//   ....[11]....
        /*0058*/ 	.word	0xffffffff


	//   ....[12]....
        /*005c*/ 	.word	0xffffffff


	//   ....[13]....
        /*0060*/ 	.word	0xffffffff


	//   ....[14]....
        /*0064*/ 	.word	0xffffffff


	//   ....[15]....
        /*0068*/ 	.word	0xffffffff


	//----- nvinfo : EIATTR_COOP_GROUP_INSTR_OFFSETS
	.align		4
.L_1742:
        /*006c*/ 	.byte	0x04, 0x28
        /*006e*/ 	.short	(.L_1744 - .L_1743)


	//   ....[0]....
.L_1743:
        /*0070*/ 	.word	0x00007ed0


	//   ....[1]....
        /*0074*/ 	.word	0x000080f0


	//   ....[2]....
        /*0078*/ 	.word	0x00008110


	//   ....[3]....
        /*007c*/ 	.word	0x00008170


	//   ....[4]....
        /*0080*/ 	.word	0x0000ad80


	//   ....[5]....
        /*0084*/ 	.word	0x0000ada0


	//   ....[6]....
        /*0088*/ 	.word	0x0000ade0


	//   ....[7]....
        /*008c*/ 	.word	0x0000adf0


	//   ....[8]....
        /*0090*/ 	.word	0x0000d510


	//   ....[9]....
        /*0094*/ 	.word	0x0000d530


	//   ....[10]....
        /*0098*/ 	.word	0x0000d570


	//   ....[11]....
        /*009c*/ 	.word	0x0000d580


	//   ....[12]....
        /*00a0*/ 	.word	0x0000e8d0


	//   ....[13]....
        /*00a4*/ 	.word	0x0000e910


	//   ....[14]....
        /*00a8*/ 	.word	0x0000e990


	//   ....[15]....
        /*00ac*/ 	.word	0x0000e9a0


	//----- nvinfo : EIATTR_VRC_CTA_INIT_COUNT
	.align		4
.L_1744:
        /*00b0*/ 	.byte	0x02, 0x4a
	.zero		1
	.zero		1


	//----- nvinfo : EIATTR_EXIT_INSTR_OFFSETS
	.align		4
        /*00b4*/ 	.byte	0x04, 0x1c
        /*00b6*/ 	.short	(.L_1746 - .L_1745)


	//   ....[0]....
.L_1745:
        /*00b8*/ 	.word	0x00000340


	//   ....[1]....
        /*00bc*/ 	.word	0x000008a0


	//   ....[2]....
        /*00c0*/ 	.word	0x000008d0


	//   ....[3]....
        /*00c4*/ 	.word	0x0000f120


	//   ....[4]....
        /*00c8*/ 	.word	0x0000f1e0


	//----- nvinfo : EIATTR_CRS_STACK_SIZE
	.align		4
.L_1746:
        /*00cc*/ 	.byte	0x04, 0x1e
        /*00ce*/ 	.short	(.L_1748 - .L_1747)
.L_1747:
        /*00d0*/ 	.word	0x00000000


	//----- nvinfo : EIATTR_CBANK_PARAM_SIZE
	.align		4
.L_1748:
        /*00d4*/ 	.byte	0x03, 0x19
        /*00d6*/ 	.short	0x01d0


	//----- nvinfo : EIATTR_PARAM_CBANK
	.align		4
        /*00d8*/ 	.byte	0x04, 0x0a
        /*00da*/ 	.short	(.L_1750 - .L_1749)
	.align		4
.L_1749:
        /*00dc*/ 	.word	index@(.nv.constant0._ZN5flash24flash_fwd_splitkv_kernelI23Flash_fwd_kernel_traitsILi32ELi64ELi128ELi4ELb0ELb0EN7cutlass10bfloat16_tE19Flash_kernel_traitsILi32ELi64ELi128ELi4ES3_EELb1ELb0ELb0ELb0ELb1ELb0ELb0ELb1EEEvNS_16Flash_fwd_paramsE)
        /*00e0*/ 	.short	0x0380
        /*00e2*/ 	.short	0x01d0


	//----- nvinfo : EIATTR_SW_WAR
	.align		4
.L_1750:
        /*00e4*/ 	.byte	0x04, 0x36
        /*00e6*/ 	.short	(.L_1752 - .L_1751)
.L_1751:
        /*00e8*/ 	.word	0x00000008
.L_1752:


//--------------------- .nv.info._ZN5flash24flash_fwd_splitkv_kernelI23Flash_fwd_kernel_traitsILi32ELi64ELi128ELi4ELb0ELb0EN7cutlass10bfloat16_tE19Flash_kernel_traitsILi32ELi64ELi128ELi4ES3_EELb1ELb0ELb0ELb0ELb1ELb1ELb0ELb1EEEvNS_16Flash_fwd_paramsE --------------------------
	.section	.nv.info._ZN5flash24flash_fwd_splitkv_kernelI23Flash_fwd_kernel_traitsILi32ELi64ELi128ELi4ELb0ELb0EN7cutlass10bfloat16_tE19Flash_kernel_traitsILi32ELi64ELi128ELi4ES3_EELb1ELb0ELb0ELb0ELb1ELb1ELb0ELb1EEEvNS_16Flash_fwd_paramsE,"",@"SHT_CUDA_INFO"
	.sectionflags	@""
	.align	4


	//----- nvinfo : EIATTR_CUDA_API_VERSION
	.align		4
        /*0000*/ 	.byte	0x04, 0x37
        /*0002*/ 	.short	(.L_1754 - .L_1753)
.L_1753:
        /*0004*/ 	.word	0x00000082


	//----- nvinfo : EIATTR_KPARAM_INFO
	.align		4
.L_1754:
        /*0008*/ 	.byte	0x04, 0x17
        /*000a*/ 	.short	(.L_1756 - .L_1755)
.L_1755:
        /*000c*/ 	.word	0x00000000
        /*0010*/ 	.short	0x0000
        /*0012*/ 	.short	0x0000
        /*0014*/ 	.byte	0x00, 0xf0, 0x41, 0x07


	//----- nvinfo : EIATTR_SPARSE_MMA_MASK
	.align		4
.L_1756:
        /*0018*/ 	.byte	0x03, 0x50
        /*001a*/ 	.short	0x0000


	//----- nvinfo : EIATTR_MAXREG_COUNT
	.align		4
        /*001c*/ 	.byte	0x03, 0x1b
        /*001e*/ 	.short	0x00ff


	//----- nvinfo : EIATTR_NUM_BARRIERS
	.align		4
        /*0020*/ 	.byte	0x02, 0x4c
        /*0022*/ 	.byte	0x01
	.zero		1


	//----- nvinfo : EIATTR_MERCURY_ISA_VERSION
	.align		4
        /*0024*/ 	.byte	0x03, 0x5f
        /*0026*/ 	.short	0x0101


	//----- nvinfo : EIATTR_COOP_GROUP_MASK_REGIDS
	.align		4
        /*0028*/ 	.byte	0x04, 0x29
        /*002a*/ 	.short	(.L_1758 - .L_1757)


	//   ....[0]....
.L_1757:
        /*002c*/ 	.word	0xffffffff


	//   ....[1]....
        /*0030*/ 	.word	0xffffffff


	//   ....[2]....
        /*0034*/ 	.word	0xffffffff


	//   ....[3]....
        /*0038*/ 	.word	0xffffffff


	//   ....[4]....
        /*003c*/ 	.word	0xffffffff


	//   ....[5]....
        /*0040*/ 	.word	0xffffffff


	//   ....[6]....
        /*0044*/ 	.word	0xffffffff


	//   ....[7]....
        /*0048*/ 	.word	0xffffffff


	//   ....[8]....
        /*004c*/ 	.word	0xffffffff


	//   ....[9]....
        /*0050*/ 	.word	0xffffffff


	//   ....[10]....
        /*0054*/ 	.word	0xffffffff


	//   ....[11]....
        /*0058*/ 	.word	0xffffffff


	//   ....[12]....
        /*005c*/ 	.word	0xffffffff


	//   ....[13]....
        /*0060*/ 	.word	0xffffffff


	//   ....[14]....
        /*0064*/ 	.word	0xffffffff


	//   ....[15]....
        /*0068*/ 	.word	0xffffffff


	//----- nvinfo : EIATTR_COOP_GROUP_INSTR_OFFSETS
	.align		4
.L_1758:
        /*006c*/ 	.byte	0x04, 0x28
        /*006e*/ 	.short	(.L_1760 - .L_1759)


	//   ....[0]....
.L_1759:
        /*0070*/ 	.word	0x000086b0


	//   ....[1]....
        /*0074*/ 	.word	0x000088b0


	//   ....[2]....
        /*0078*/ 	.word	0x00008910


	//   ....[3]....
        /*007c*/ 	.word	0x000089c0


	//   ....[4]....
        /*0080*/ 	.word	0x0000bd80


	//   ....[5]....
        /*0084*/ 	.word	0x0000bda0


	//   ....[6]....
        /*0088*/ 	.word	0x0000bdd0


	//   ....[7]....
        /*008c*/ 	.word	0x0000bde0


	//   ....[8]....
        /*0090*/ 	.word	0x0000ed50


	//   ....[9]....
        /*0094*/ 	.word	0x0000ed90


	//   ....[10]....
        /*0098*/ 	.word	0x0000edc0


	//   ....[11]....
        /*009c*/ 	.word	0x0000edd0


	//   ....[12]....
        /*00a0*/ 	.word	0x000100e0


	//   ....[13]....
        /*00a4*/ 	.word	0x00010120


	//   ....[14]....
        /*00a8*/ 	.word	0x000101a0


	//   ....[15]....
        /*00ac*/ 	.word	0x000101b0


	//----- nvinfo : EIATTR_VRC_CTA_INIT_COUNT
	.align		4
.L_1760:
        /*00b0*/ 	.byte	0x02, 0x4a
	.zero		1
	.zero		1


	//----- nvinfo : EIATTR_EXIT_INSTR_OFFSETS
	.align		4
        /*00b4*/ 	.byte	0x04, 0x1c
        /*00b6*/ 	.short	(.L_1762 - .L_1761)


	//   ....[0]....
.L_1761:
        /*00b8*/ 	.word	0x00000340


	//   ....[1]....
        /*00bc*/ 	.word	0x000008a0


	//   ....[2]....
        /*00c0*/ 	.word	0x000008d0


	//   ....[3]....
        /*00c4*/ 	.word	0x00010930


	//   ....[4]....
        /*00c8*/ 	.word	0x000109f0


	//----- nvinfo : EIATTR_CRS_STACK_SIZE
	.align		4
.L_1762:
        /*00cc*/ 	.byte	0x04, 0x1e
        /*00ce*/ 	.short	(.L_1764 - .L_1763)
.L_1763:
        /*00d0*/ 	.word	0x00000000


	//----- nvinfo : EIATTR_CBANK_PARAM_SIZE
	.align		4
.L_1764:
        /*00d4*/ 	.byte	0x03, 0x19
        /*00d6*/ 	.short	0x01d0


	//----- nvinfo : EIATTR_PARAM_CBANK
	.align		4
        /*00d8*/ 	.byte	0x04, 0x0a
        /*00da*/ 	.short	(.L_1766 - .L_1765)
	.align		4
.L_1765:
        /*00dc*/ 	.word	index@(.nv.constant0._ZN5flash24flash_fwd_splitkv_kernelI23Flash_fwd_kernel_traitsILi32ELi64ELi128ELi4ELb0ELb0EN7cutlass10bfloat16_tE19Flash_kernel_traitsILi32ELi64ELi128ELi4ES3_EELb1ELb0ELb0ELb0ELb1ELb1ELb0ELb1EEEvNS_16Flash_fwd_paramsE)
        /*00e0*/ 	.short	0x0380
        /*00e2*/ 	.short	0x01d0


	//----- nvinfo : EIATTR_SW_WAR
	.align		4
.L_1766:
        /*00e4*/ 	.byte	0x04, 0x36
        /*00e6*/ 	.short	(.L_1768 - .L_1767)
.L_1767:
        /*00e8*/ 	.word	0x00000008
.L_1768:


//--------------------- .nv.info._ZN5flash24flash_fwd_splitkv_kernelI23Flash_fwd_kernel_traitsILi32ELi64ELi128ELi4ELb0ELb0EN7cutlass10bfloat16_tE19Flash_kernel_traitsILi32ELi64ELi128ELi4ES3_EELb1ELb0ELb1ELb0ELb0ELb0ELb0ELb1EEEvNS_16Flash_fwd_paramsE --------------------------
	.section	.nv.info._ZN5flash24flash_fwd_splitkv_kernelI23Flash_fwd_kernel_traitsILi32ELi64ELi128ELi4ELb0ELb0EN7cutlass10bfloat16_tE19Flash_kernel_traitsILi32ELi64ELi128ELi4ES3_EELb1ELb0ELb1ELb0ELb0ELb0ELb0ELb1EEEvNS_16Flash_fwd_paramsE,"",@"SHT_CUDA_INFO"
	.sectionflags	@""
	.align	4


	//----- nvinfo : EIATTR_CUDA_API_VERSION
	.align		4
        /*0000*/ 	.byte	0x04, 0x37
        /*0002*/ 	.short	(.L_1770 - .L_1769)
.L_1769:
        /*0004*/ 	.word	0x00000082


	//----- nvinfo : EIATTR_KPARAM_INFO
	.align		4
.L_1770:
        /*0008*/ 	.byte	0x04, 0x17
        /*000a*/ 	.short	(.L_1772 - .L_1771)
.L_1771:
        /*000c*/ 	.word	0x00000000
        /*0010*/ 	.short	0x0000
        /*0012*/ 	.short	0x0000
        /*0014*/ 	.byte	0x00, 0xf0, 0x41, 0x07


	//----- nvinfo : EIATTR_SPARSE_MMA_MASK
	.align		4
.L_1772:
        /*0018*/ 	.byte	0x03, 0x50
        /*001a*/ 	.short	0x0000


	//----- nvinfo : EIATTR_MAXREG_COUNT
	.align		4
        /*001c*/ 	.byte	0x03, 0x1b
        /*001e*/ 	.short	0x00ff


	//----- nvinfo : EIATTR_NUM_BARRIERS
	.align		4
        /*0020*/ 	.byte	0x02, 0x4c
        /*0022*/ 	.byte	0x01
	.zero		1


	//----- nvinfo : EIATTR_MERCURY_ISA_VERSION
	.align		4
        /*0024*/ 	.byte	0x03, 0x5f
        /*0026*/ 	.short	0x0101


	//----- nvinfo : EIATTR_COOP_GROUP_MASK_REGIDS
	.align		4
        /*0028*/ 	.byte	0x04, 0x29
        /*002a*/ 	.short	(.L_1774 - .L_1773)


	//   ....[0]....
.L_1773:
        /*002c*/ 	.word	0xffffffff


	//   ....[1]....
        /*0030*/ 	.word	0xffffffff


	//   ....[2]....
        /*0034*/ 	.word	0xffffffff


	//   ....[3]....
        /*0038*/ 	.word	0xffffffff


	//   ....[4]....
        /*003c*/ 	.word	0xffffffff


	//   ....[5]....
        /*0040*/ 	.word	0xffffffff


	//   ....[6]....
        /*0044*/ 	.word	0xffffffff


	//   ....[7]....
        /*0048*/ 	.word	0xffffffff


	//   ....[8]....
        /*004c*/ 	.word	0xffffffff


	//   ....[9]....
        /*0050*/ 	.word	0xffffffff


	//   ....[10]....
        /*0054*/ 	.word	0xffffffff


	//   ....[11]....
        /*0058*/ 	.word	0xffffffff


	//   ....[12]....
        /*005c*/ 	.word	0xffffffff


	//   ....[13]....
        /*0060*/ 	.word	0xffffffff


	//   ....[14]....
        /*0064*/ 	.word	0xffffffff


	//   ....[15]....
        /*0068*/ 	.word	0xffffffff


	//----- nvinfo : EIATTR_COOP_GROUP_INSTR_OFFSETS
	.align		4
.L_1774:
        /*006c*/ 	.byte	0x04, 0x28
        /*006e*/ 	.short	(.L_1776 - .L_1775)


	//   ....[0]....
.L_1775:
        /*0070*/ 	.word	0x000091a0


	//   ....[1]....
        /*0074*/ 	.word	0x000091d0


	//   ....[2]....
        /*0078*/ 	.word	0x00009200


	//   ....[3]....
        /*007c*/ 	.word	0x00009210


	//   ....[4]....
        /*0080*/ 	.word	0x0000c780


	//   ....[5]....
        /*0084*/ 	.word	0x0000c7c0


	//   ....[6]....
        /*0088*/ 	.word	0x0000c7e0


	//   ....[7]....
        /*008c*/ 	.word	0x0000c810


	//   ....[8]....
        /*0090*/ 	.word	0x0000f940


	//   ....[9]....
        /*0094*/ 	.word	0x0000f970


	//   ....[10]....
        /*0098*/ 	.word	0x0000f9b0


	//   ....[11]....
        /*009c*/ 	.word	0x0000f9d0


	//   ....[12]....
        /*00a0*/ 	.word	0x00010d00


	//   ....[13]....
        /*00a4*/ 	.word	0x00010d40


	//   ....[14]....
        /*00a8*/ 	.word	0x00010e40


	//   ....[15]....
        /*00ac*/ 	.word	0x00010e50


	//----- nvinfo : EIATTR_VRC_CTA_INIT_COUNT
	.align		4
.L_1776:
        /*00b0*/ 	.byte	0x02, 0x4a
	.zero		1
	.zero		1


	//----- nvinfo : EIATTR_EXIT_INSTR_OFFSETS
	.align		4
        /*00b4*/ 	.byte	0x04, 0x1c
        /*00b6*/ 	.short	(.L_1778 - .L_1777)


	//   ....[0]....
.L_1777:
        /*00b8*/ 	.word	0x00000340


	//   ....[1]....
        /*00bc*/ 	.word	0x000008c0


	//   ....[2]....
        /*00c0*/ 	.word	0x000008f0


	//   ....[3]....
        /*00c4*/ 	.word	0x00011570


	//   ....[4]....
        /*00c8*/ 	.word	0x00011630


	//----- nvinfo : EIATTR_CRS_STACK_SIZE
	.align		4
.L_1778:
        /*00cc*/ 	.byte	0x04, 0x1e
        /*00ce*/ 	.short	(.L_1780 - .L_1779)
.L_1779:
        /*00d0*/ 	.word	0x00000000


	//----- nvinfo : EIATTR_CBANK_PARAM_SIZE
	.align		4
.L_1780:
        /*00d4*/ 	.byte	0x03, 0x19
        /*00d6*/ 	.short	0x01d0


	//----- nvinfo : EIATTR_PARAM_CBANK
	.align		4
        /*00d8*/ 	.byte	0x04, 0x0a
        /*00da*/ 	.short	(.L_1782 - .L_1781)
	.align		4
.L_1781:
        /*00dc*/ 	.word	index@(.nv.constant0._ZN5flash24flash_fwd_splitkv_kernelI23Flash_fwd_kernel_traitsILi32ELi64ELi128ELi4ELb0ELb0EN7cutlass10bfloat16_tE19Flash_kernel_traitsILi32ELi64ELi128ELi4ES3_EELb1ELb0ELb1ELb0ELb0ELb0ELb0ELb1EEEvNS_16Flash_fwd_paramsE)
        /*00e0*/ 	.short	0x0380
        /*00e2*/ 	.short	0x01d0


	//----- nvinfo : EIATTR_SW_WAR
	.align		4
.L_1782:
        /*00e4*/ 	.byte	0x04, 0x36
        /*00e6*/ 	.short	(.L_1784 - .L_1783)
.L_1783:
        /*00e8*/ 	.word	0x00000008
.L_1784:


//--------------------- .nv.info._ZN5flash24flash_fwd_splitkv_kernelI23Flash_fwd_kernel_traitsILi32ELi64ELi128ELi4ELb0ELb0EN7cutlass10bfloat16_tE19Flash_kernel_traitsILi32ELi64ELi128ELi4ES3_EELb1ELb0ELb1ELb0ELb0ELb1ELb0ELb1EEEvNS_16Flash_fwd_paramsE --------------------------
	.section	.nv.info._ZN5flash24flash_fwd_splitkv_kernelI23Flash_fwd_kernel_traitsILi32ELi64ELi128ELi4ELb0ELb0EN7cutlass10bfloat16_tE19Flash_kernel_traitsILi32ELi64ELi128ELi4ES3_EELb1ELb0ELb1ELb0ELb0ELb1ELb0ELb1EEEvNS_16Flash_fwd_paramsE,"",@"SHT_CUDA_INFO"
	.sectionflags	@""
	.align	4


	//----- nvinfo : EIATTR_CUDA_API_VERSION
	.align		4
        /*0000*/ 	.byte	0x04, 0x37
        /*0002*/ 	.short	(.L_1786 - .L_1785)
.L_1785:
        /*0004*/ 	.word	0x00000082


	//----- nvinfo : EIATTR_KPARAM_INFO
	.align		4
.L_1786:
        /*0008*/ 	.byte	0x04, 0x17
        /*000a*/ 	.short	(.L_1788 - .L_1787)
.L_1787:
        /*000c*/ 	.word	0x00000000
        /*0010*/ 	.short	0x0000
        /*0012*/ 	.short	0x0000
        /*0014*/ 	.byte	0x00, 0xf0, 0x41, 0x07


	//----- nvinfo : EIATTR_SPARSE_MMA_MASK
	.align		4
.L_1788:
        /*0018*/ 	.byte	0x03, 0x50
        /*001a*/ 	.short	0x0000


	//----- nvinfo : EIATTR_MAXREG_COUNT
	.align		4
        /*001c*/ 	.byte	0x03, 0x1b
        /*001e*/ 	.short	0x00ff


	//----- nvinfo : EIATTR_NUM_BARRIERS
	.align		4
        /*0020*/ 	.byte	0x02, 0x4c
        /*0022*/ 	.byte	0x01
	.zero		1


	//----- nvinfo : EIATTR_MERCURY_ISA_VERSION
	.align		4
        /*0024*/ 	.byte	0x03, 0x5f
        /*0026*/ 	.short	0x0101


	//----- nvinfo : EIATTR_COOP_GROUP_MASK_REGIDS
	.align		4
        /*0028*/ 	.byte	0x04, 0x29
        /*002a*/ 	.short	(.L_1790 - .L_1789)


	//   ....[0]....
.L_1789:
        /*002c*/ 	.word	0xffffffff


	//   ....[1]....
        /*0030*/ 	.word	0xffffffff


	//   ....[2]....
        /*0034*/ 	.word	0xffffffff


	//   ....[3]....
        /*0038*/ 	.word	0xffffffff


	//   ....[4]....
        /*003c*/ 	.word	0xffffffff


	//   ....[5]....
        /*0040*/ 	.word	0xffffffff


	//   ....[6]....
        /*0044*/ 	.word	0xffffffff


	//   ....[7]....
        /*0048*/ 	.word	0xffffffff


	//   ....[8]....
        /*004c*/ 	.word	0xffffffff


	//   ....[9]....
        /*0050*/ 	.word	0xffffffff


	//   ....[10]....
        /*0054*/ 	.word	0xffffffff


	//   ....[11]....
        /*0058*/ 	.word	0xffffffff


	//   ....[12]....
        /*005c*/ 	.word	0xffffffff


	//   ....[13]....
        /*0060*/ 	.word	0xffffffff


	//   ....[14]....
        /*0064*/ 	.word	0xffffffff


	//   ....[15]....
        /*0068*/ 	.word	0xffffffff


	//----- nvinfo : EIATTR_COOP_GROUP_INSTR_OFFSETS
	.align		4
.L_1790:
        /*006c*/ 	.byte	0x04, 0x28
        /*006e*/ 	.short	(.L_1792 - .L_1791)


	//   ....[0]....
.L_1791:
        /*0070*/ 	.word	0x00009950


	//   ....[1]....
        /*0074*/ 	.word	0x00009980


	//   ....[2]....
        /*0078*/ 	.word	0x000099c0


	//   ....[3]....
        /*007c*/ 	.word	0x000099e0


	//   ....[4]....
        /*0080*/ 	.word	0x0000d730


	//   ....[5]....
        /*0084*/ 	.word	0x0000d750


	//   ....[6]....
        /*0088*/ 	.word	0x0000d780


	//   ....[7]....
        /*008c*/ 	.word	0x0000d790


	//   ....[8]....
        /*0090*/ 	.word	0x000110d0


	//   ....[9]....
        /*0094*/ 	.word	0x00011100


	//   ....[10]....
        /*0098*/ 	.word	0x00011130


	//   ....[11]....
        /*009c*/ 	.word	0x00011140


	//   ....[12]....
        /*00a0*/ 	.word	0x000124a0


	//   ....[13]....
        /*00a4*/ 	.word	0x000124e0


	//   ....[14]....
        /*00a8*/ 	.word	0x00012590


	//   ....[15]....
        /*00ac*/ 	.word	0x000125a0


	//----- nvinfo : EIATTR_VRC_CTA_INIT_COUNT
	.align		4
.L_1792:
        /*00b0*/ 	.byte	0x02, 0x4a
	.zero		1
	.zero		1


	//----- nvinfo : EIATTR_EXIT_INSTR_OFFSETS
	.align		4
        /*00b4*/ 	.byte	0x04, 0x1c
        /*00b6*/ 	.short	(.L_1794 - .L_1793)


	//   ....[0]....
.L_1793:
        /*00b8*/ 	.word	0x00000340


	//   ....[1]....
        /*00bc*/ 	.word	0x000008c0


	//   ....[2]....
        /*00c0*/ 	.word	0x000008f0


	//   ....[3]....
        /*00c4*/ 	.word	0x00012d10


	//   ....[4]....
        /*00c8*/ 	.word	0x00012dd0


	//----- nvinfo : EIATTR_CRS_STACK_SIZE
	.align		4
.L_1794:
        /*00cc*/ 	.byte	0x04, 0x1e
        /*00ce*/ 	.short	(.L_1796 - .L_1795)
.L_1795:
        /*00d0*/ 	.word	0x00000000


	//----- nvinfo : EIATTR_CBANK_PARAM_SIZE
	.align		4
.L_1796:
        /*00d4*/ 	.byte	0x03, 0x19
        /*00d6*/ 	.short	0x01d0


	//----- nvinfo : EIATTR_PARAM_CBANK
	.align		4
        /*00d8*/ 	.byte	0x04, 0x0a
        /*00da*/ 	.short	(.L_1798 - .L_1797)
	.align		4
.L_1797:
        /*00dc*/ 	.word	index@(.nv.constant0._ZN5flash24flash_fwd_splitkv_kernelI23Flash_fwd_kernel_traitsILi32ELi64ELi128ELi4ELb0ELb0EN7cutlass10bfloat16_tE19Flash_kernel_traitsILi32ELi64ELi128ELi4ES3_EELb1ELb0ELb1ELb0ELb0ELb1ELb0ELb1EEEvNS_16Flash_fwd_paramsE)
        /*00e0*/ 	.short	0x0380
        /*00e2*/ 	.short	0x01d0


	//----- nvinfo : EIATTR_SW_WAR
	.align		4
.L_1798:
        /*00e4*/ 	.byte	0x04, 0x36
        /*00e6*/ 	.short	(.L_1800 - .L_1799)
.L_1799:
        /*00e8*/ 	.word	0x00000008
.L_1800:


//--------------------- .nv.info._ZN5flash24flash_fwd_splitkv_kernelI23Flash_fwd_kernel_traitsILi32ELi64ELi128ELi4ELb0ELb0EN7cutlass10bfloat16_tE19Flash_kernel_traitsILi32ELi64ELi128ELi4ES3_EELb1ELb0ELb0ELb0ELb1ELb0ELb1ELb0EEEvNS_16Flash_fwd_paramsE --------------------------
	.section	.nv.info._ZN5flash24flash_fwd_splitkv_kernelI23Flash_fwd_kernel_traitsILi32ELi64ELi128ELi4ELb0ELb0EN7cutlass10bfloat16_tE19Flash_kernel_traitsILi32ELi64ELi128ELi4ES3_EELb1ELb0ELb0ELb0ELb1ELb0ELb1ELb0EEEvNS_16Flash_fwd_paramsE,"",@"SHT_CUDA_INFO"
	.sectionflags	@""
	.align	4


	//----- nvinfo : EIATTR_CUDA_API_VERSION
	.align		4
        /*0000*/ 	.byte	0x04, 0x37
        /*0002*/ 	.short	(.L_1802 - .L_1801)
.L_1801:
        /*0004*/ 	.word	0x00000082


	//----- nvinfo : EIATTR_KPARAM_INFO
	.align		4
.L_1802:
        /*0008*/ 	.byte	0x04, 0x17
        /*000a*/ 	.short	(.L_1804 - .L_1803)
.L_1803:
        /*000c*/ 	.word	0x00000000
        /*0010*/ 	.short	0x0000
        /*0012*/ 	.short	0x0000
        /*0014*/ 	.byte	0x00, 0xf0, 0x41, 0x07


	//----- nvinfo : EIATTR_SPARSE_MMA_MASK
	.align		4
.L_1804:
        /*0018*/ 	.byte	0x03, 0x50
        /*001a*/ 	.short	0x0000


	//----- nvinfo : EIATTR_MAXREG_COUNT
	.align		4
        /*001c*/ 	.byte	0x03, 0x1b
        /*001e*/ 	.short	0x00ff


	//----- nvinfo : EIATTR_NUM_BARRIERS
	.align		4
        /*0020*/ 	.byte	0x02, 0x4c
        /*0022*/ 	.byte	0x01
	.zero		1


	//----- nvinfo : EIATTR_MERCURY_ISA_VERSION
	.align		4
        /*0024*/ 	.byte	0x03, 0x5f
        /*0026*/ 	.short	0x0101


	//----- nvinfo : EIATTR_COOP_GROUP_MASK_REGIDS
	.align		4
        /*0028*/ 	.byte	0x04, 0x29
        /*002a*/ 	.short	(.L_1806 - .L_1805)


	//   ....[0]....
.L_1805:
        /*002c*/ 	.word	0xffffffff


	//   ....[1]....
        /*0030*/ 	.word	0xffffffff


	//   ....[2]....
        /*0034*/ 	.word	0xffffffff


	//   ....[3]....
        /*0038*/ 	.word	0xffffffff


	//   ....[4]....
        /*003c*/ 	.word	0xffffffff


	//   ....[5]....
        /*0040*/ 	.word	0xffffffff


	//   ....[6]....
        /*0044*/ 	.word	0xffffffff


	//   ....[7]....
        /*0048*/ 	.word	0xffffffff


	//   ....[8]....
        /*004c*/ 	.word	0xffffffff


	//   ....[9]....
        /*0050*/ 	.word	0xffffffff


	//   ....[10]....
        /*0054*/ 	.word	0xffffffff


	//   ....[11]....
        /*0058*/ 	.word	0xffffffff


	//   ....[12]....
        /*005c*/ 	.word	0xffffffff


	//   ....[13]....
        /*0060*/ 	.word	0xffffffff


	//   ....[14]....
        /*0064*/ 	.word	0xffffffff


	//   ....[15]....
        /*0068*/ 	.word	0xffffffff


	//----- nvinfo : EIATTR_COOP_GROUP_INSTR_OFFSETS
	.align		4
.L_1806:
        /*006c*/ 	.byte	0x04, 0x28
        /*006e*/ 	.short	(.L_1808 - .L_1807)


	//   ....[0]....
.L_1807:
        /*0070*/ 	.word	0x000034d0


	//   ....[1]....
        /*0074*/ 	.word	0x00003680


	//   ....[2]....
        /*0078*/ 	.word	0x00003690


	//   ....[3]....
        /*007c*/ 	.word	0x000036e0


	//   ....[4]....
        /*0080*/ 	.word	0x00006320


	//   ....[5]....
        /*0084*/ 	.word	0x00006330


	//   ....[6]....
        /*0088*/ 	.word	0x00006360


	//   ....[7]....
        /*008c*/ 	.word	0x00006370


	//   ....[8]....
        /*0090*/ 	.word	0x00008a10


	//   ....[9]....
        /*0094*/ 	.word	0x00008a20


	//   ....[10]....
        /*0098*/ 	.word	0x00008a50


	//   ....[11]....
        /*009c*/ 	.word	0x00008a60


	//   ....[12]....
        /*00a0*/ 	.word	0x00009db0


	//   ....[13]....
        /*00a4*/ 	.word	0x00009df0


	//   ....[14]....
        /*00a8*/ 	.word	0x00009f10


	//   ....[15]....
        /*00ac*/ 	.word	0x00009f30


	//----- nvinfo : EIATTR_VRC_CTA_INIT_COUNT
	.align		4
.L_1808:
        /*00b0*/ 	.byte	0x02, 0x4a
	.zero		1
	.zero		1


	//----- nvinfo : EIATTR_EXIT_INSTR_OFFSETS
	.align		4
        /*00b4*/ 	.byte	0x04, 0x1c
        /*00b6*/ 	.short	(.L_1810 - .L_1809)


	//   ....[0]....
.L_1809:
        /*00b8*/ 	.word	0x00000440


	//   ....[1]....
        /*00bc*/ 	.word	0x00000a70


	//   ....[2]....
        /*00c0*/ 	.word	0x00000aa0


	//   ....[3]....
        /*00c4*/ 	.word	0x0000a530


	//   ....[4]....
        /*00c8*/ 	.word	0x0000a550


	//----- nvinfo : EIATTR_CRS_STACK_SIZE
	.align		4
.L_1810:
        /*00cc*/ 	.byte	0x04, 0x1e
        /*00ce*/ 	.short	(.L_1812 - .L_1811)
.L_1811:
        /*00d0*/ 	.word	0x00000000


	//----- nvinfo : EIATTR_CBANK_PARAM_SIZE
	.align		4
.L_1812:
        /*00d4*/ 	.byte	0x03, 0x19
        /*00d6*/ 	.short	0x01d0


	//----- nvinfo : EIATTR_PARAM_CBANK
	.align		4
        /*00d8*/ 	.byte	0x04, 0x0a
        /*00da*/ 	.short	(.L_1814 - .L_1813)
	.align		4
.L_1813:
        /*00dc*/ 	.word	index@(.nv.constant0._ZN5flash24flash_fwd_splitkv_kernelI23Flash_fwd_kernel_traitsILi32ELi64ELi128ELi4ELb0ELb0EN7cutlass10bfloat16_tE19Flash_kernel_traitsILi32ELi64ELi128ELi4ES3_EELb1ELb0ELb0ELb0ELb1ELb0ELb1ELb0EEEvNS_16Flash_fwd_paramsE)
        /*00e0*/ 	.short	0x0380
        /*00e2*/ 	.short	0x01d0


	//----- nvinfo : EIATTR_SW_WAR
	.align		4
.L_1814:
        /*00e4*/ 	.byte	0x04, 0x36
        /*00e6*/ 	.short	(.L_1816 - .L_1815)
.L_1815:
        /*00e8*/ 	.word	0x00000008
.L_1816:


//--------------------- .nv.info._ZN5flash24flash_fwd_splitkv_kernelI23Flash_fwd_kernel_traitsILi32ELi64ELi128ELi4ELb0ELb0EN7cutlass10bfloat16_tE19Flash_kernel_traitsILi32ELi64ELi128ELi4ES3_EELb1ELb0ELb0ELb0ELb1ELb1ELb1ELb0EEEvNS_16Flash_fwd_paramsE --------------------------
	.section	.nv.info._ZN5flash24flash_fwd_splitkv_kernelI23Flash_fwd_kernel_traitsILi32ELi64ELi128ELi4ELb0ELb0EN7cutlass10bfloat16_tE19Flash_kernel_traitsILi32ELi64ELi128ELi4ES3_EELb1ELb0ELb0ELb0ELb1ELb1ELb1ELb0EEEvNS_16Flash_fwd_paramsE,"",@"SHT_CUDA_INFO"
	.sectionflags	@""
	.align	4


	//----- nvinfo : EIATTR_CUDA_API_VERSION
	.align		4
        /*0000*/ 	.byte	0x04, 0x37
        /*0002*/ 	.short	(.L_1818 - .L_1817)
.L_1817:
        /*0004*/ 	.word	0x00000082


	//----- nvinfo : EIATTR_KPARAM_INFO
	.align		4
.L_1818:
        /*0008*/ 	.byte	0x04, 0x17
        /*000a*/ 	.short	(.L_1820 - .L_1819)
.L_1819:
        /*000c*/ 	.word	0x00000000
        /*0010*/ 	.short	0x0000
        /*0012*/ 	.short	0x0000
        /*0014*/ 	.byte	0x00, 0xf0, 0x41, 0x07


	//----- nvinfo : EIATTR_SPARSE_MMA_MASK
	.align		4
.L_1820:
        /*0018*/ 	.byte	0x03, 0x50
        /*001a*/ 	.short	0x0000


	//----- nvinfo : EIATTR_MAXREG_COUNT
	.align		4
        /*001c*/ 	.byte	0x03, 0x1b
        /*001e*/ 	.short	0x00ff


	//----- nvinfo : EIATTR_NUM_BARRIERS
	.align		4
        /*0020*/ 	.byte	0x02, 0x4c
        /*0022*/ 	.byte	0x01
	.zero		1


	//----- nvinfo : EIATTR_MERCURY_ISA_VERSION
	.align		4
        /*0024*/ 	.byte	0x03, 0x5f
        /*0026*/ 	.short	0x0101


	//----- nvinfo : EIATTR_COOP_GROUP_MASK_REGIDS
	.align		4
        /*0028*/ 	.byte	0x04, 0x29
        /*002a*/ 	.short	(.L_1822 - .L_1821)


	//   ....[0]....
.L_1821:
        /*002c*/ 	.word	0xffffffff


	//   ....[1]....
        /*0030*/ 	.word	0xffffffff


	//   ....[2]....
        /*0034*/ 	.word	0xffffffff


	//   ....[3]....
        /*0038*/ 	.word	0xffffffff


	//   ....[4]....
        /*003c*/ 	.word	0xffffffff


	//   ....[5]....
        /*0040*/ 	.word	0xffffffff


	//   ....[6]....
        /*0044*/ 	.word	0xffffffff


	//   ....[7]....
        /*0048*/ 	.word	0xffffffff


	//   ....[8]....
        /*004c*/ 	.word	0xffffffff


	//   ....[9]....
        /*0050*/ 	.word	0xffffffff


	//   ....[10]....
        /*0054*/ 	.word	0xffffffff


	//   ....[11]....
        /*0058*/ 	.word	0xffffffff


	//   ....[12]....
        /*005c*/ 	.word	0xffffffff


	//   ....[13]....
        /*0060*/ 	.word	0xffffffff


	//   ....[14]....
        /*0064*/ 	.word	0xffffffff


	//   ....[15]....
        /*0068*/ 	.word	0xffffffff


	//----- nvinfo : EIATTR_COOP_GROUP_INSTR_OFFSETS
	.align		4
.L_1822:
        /*006c*/ 	.byte	0x04, 0x28
        /*006e*/ 	.short	(.L_1824 - .L_1823)


	//   ....[0]....
.L_1823:
        /*0070*/ 	.word	0x00003dc0


	//   ....[1]....
        /*0074*/ 	.word	0x00003fb0


	//   ....[2]....
        /*0078*/ 	.word	0x00004010


	//   ....[3]....
        /*007c*/ 	.word	0x000040c0


	//   ....[4]....
        /*0080*/ 	.word	0x00007520


	//   ....[5]....
        /*0084*/ 	.word	0x00007530


	//   ....[6]....
        /*0088*/ 	.word	0x00007560


	//   ....[7]....
        /*008c*/ 	.word	0x00007570


	//   ....[8]....
        /*0090*/ 	.word	0x0000a490


	//   ....[9]....
        /*0094*/ 	.word	0x0000a4b0


	//   ....[10]....
        /*0098*/ 	.word	0x0000a4e0


	//   ....[11]....
        /*009c*/ 	.word	0x0000a4f0


	//   ....[12]....
        /*00a0*/ 	.word	0x0000b800


	//   ....[13]....
        /*00a4*/ 	.word	0x0000b840


	//   ....[14]....
        /*00a8*/ 	.word	0x0000b950


	//   ....[15]....
        /*00ac*/ 	.word	0x0000b970


	//----- nvinfo : EIATTR_VRC_CTA_INIT_COUNT
	.align		4
.L_1824:
        /*00b0*/ 	.byte	0x02, 0x4a
	.zero		1
	.zero		1


	//----- nvinfo : EIATTR_EXIT_INSTR_OFFSETS
	.align		4
        /*00b4*/ 	.byte	0x04, 0x1c
        /*00b6*/ 	.short	(.L_1826 - .L_1825)


	//   ....[0]....
.L_1825:
        /*00b8*/ 	.word	0x00000440


	//   ....[1]....
        /*00bc*/ 	.word	0x00000a70


	//   ....[2]....
        /*00c0*/ 	.word	0x00000aa0


	//   ....[3]....
        /*00c4*/ 	.word	0x0000bf80


	//   ....[4]....
        /*00c8*/ 	.word	0x0000bfa0


	//----- nvinfo : EIATTR_CRS_STACK_SIZE
	.align		4
.L_1826:
        /*00cc*/ 	.byte	0x04, 0x1e
        /*00ce*/ 	.short	(.L_1828 - .L_1827)
.L_1827:
        /*00d0*/ 	.word	0x00000000


	//----- nvinfo : EIATTR_CBANK_PARAM_SIZE
	.align		4
.L_1828:
        /*00d4*/ 	.byte	0x03, 0x19
        /*00d6*/ 	.short	0x01d0


	//----- nvinfo : EIATTR_PARAM_CBANK
	.align		4
        /*00d8*/ 	.byte	0x04, 0x0a
        /*00da*/ 	.short	(.L_1830 - .L_1829)
	.align		4
.L_1829:
        /*00dc*/ 	.word	index@(.nv.constant0._ZN5flash24flash_fwd_splitkv_kernelI23Flash_fwd_kernel_traitsILi32ELi64ELi128ELi4ELb0ELb0EN7cutlass10bfloat16_tE19Flash_kernel_traitsILi32ELi64ELi128ELi4ES3_EELb1ELb0ELb0ELb0ELb1ELb1ELb1ELb0EEEvNS_16Flash_fwd_paramsE)
        /*00e0*/ 	.short	0x0380
        /*00e2*/ 	.short	0x01d0


	//----- nvinfo : EIATTR_SW_WAR
	.align		4
.L_1830:
        /*00e4*/ 	.byte	0x04, 0x36
        /*00e6*/ 	.short	(.L_1832 - .L_1831)
.L_1831:
        /*00e8*/ 	.word	0x00000008
.L_1832:


//--------------------- .nv.info._ZN5flash24flash_fwd_splitkv_kernelI23Flash_fwd_kernel_traitsILi32ELi64ELi128ELi4ELb0ELb0EN7cutlass10bfloat16_tE19Flash_kernel_traitsILi32ELi64ELi128ELi4ES3_EELb1ELb0ELb1ELb0ELb0ELb0ELb1ELb0EEEvNS_16Flash_fwd_paramsE --------------------------
	.section	.nv.info._ZN5flash24flash_fwd_splitkv_kernelI23Flash_fwd_kernel_traitsILi32ELi64ELi128ELi4ELb0ELb0EN7cutlass10bfloat16_tE19Flash_kernel_traitsILi32ELi64ELi128ELi4ES3_EELb1ELb0ELb1ELb0ELb0ELb0ELb1ELb0EEEvNS_16Flash_fwd_paramsE,"",@"SHT_CUDA_INFO"
	.sectionflags	@""
	.align	4


	//----- nvinfo : EIATTR_CUDA_API_VERSION
	.align		4
        /*0000*/ 	.byte	0x04, 0x37
        /*0002*/ 	.short	(.L_1834 - .L_1833)
.L_1833:
        /*0004*/ 	.word	0x00000082


	//----- nvinfo : EIATTR_KPARAM_INFO
	.align		4
.L_1834:
        /*0008*/ 	.byte	0x04, 0x17
        /*000a*/ 	.short	(.L_1836 - .L_1835)
.L_1835:
        /*000c*/ 	.word	0x00000000
        /*0010*/ 	.short	0x0000
        /*0012*/ 	.short	0x0000
        /*0014*/ 	.byte	0x00, 0xf0, 0x41, 0x07


	//----- nvinfo : EIATTR_SPARSE_MMA_MASK
	.align		4
.L_1836:
        /*0018*/ 	.byte	0x03, 0x50
        /*001a*/ 	.short	0x0000


	//----- nvinfo : EIATTR_MAXREG_COUNT
	.align		4
        /*001c*/ 	.byte	0x03, 0x1b
        /*001e*/ 	.short	0x00ff


	//----- nvinfo : EIATTR_NUM_BARRIERS
	.align		4
        /*0020*/ 	.byte	0x02, 0x4c
        /*0022*/ 	.byte	0x01
	.zero		1


	//----- nvinfo : EIATTR_MERCURY_ISA_VERSION
	.align		4
        /*0024*/ 	.byte	0x03, 0x5f
        /*0026*/ 	.short	0x0101


	//----- nvinfo : EIATTR_COOP_GROUP_MASK_REGIDS
	.align		4
        /*0028*/ 	.byte	0x04, 0x29
        /*002a*/ 	.short	(.L_1838 - .L_1837)


	//   ....[0]....
.L_1837:
        /*002c*/ 	.word	0xffffffff


	//   ....[1]....
        /*0030*/ 	.word	0xffffffff


	//   ....[2]....
        /*0034*/ 	.word	0xffffffff


	//   ....[3]....
        /*0038*/ 	.word	0xffffffff


	//   ....[4]....
        /*003c*/ 	.word	0xffffffff


	//   ....[5]....
        /*0040*/ 	.word	0xffffffff


	//   ....[6]....
        /*0044*/ 	.word	0xffffffff


	//   ....[7]....
        /*0048*/ 	.word	0xffffffff


	//   ....[8]....
        /*004c*/ 	.word	0xffffffff


	//   ....[9]....
        /*0050*/ 	.word	0xffffffff


	//   ....[10]....
        /*0054*/ 	.word	0xffffffff


	//   ....[11]....
        /*0058*/ 	.word	0xffffffff


	//   ....[12]....
        /*005c*/ 	.word	0xffffffff


	//   ....[13]....
        /*0060*/ 	.word	0xffffffff


	//   ....[14]....
        /*0064*/ 	.word	0xffffffff


	//   ....[15]....
        /*0068*/ 	.word	0xffffffff


	//----- nvinfo : EIATTR_COOP_GROUP_INSTR_OFFSETS
	.align		4
.L_1838:
        /*006c*/ 	.byte	0x04, 0x28
        /*006e*/ 	.short	(.L_1840 - .L_1839)


	//   ....[0]....
.L_1839:
        /*0070*/ 	.word	0x000045c0


	//   ....[1]....
        /*0074*/ 	.word	0x000045e0


	//   ....[2]....
        /*0078*/ 	.word	0x000045f0


	//   ....[3]....
        /*007c*/ 	.word	0x00004670


	//   ....[4]....
        /*0080*/ 	.word	0x00007c40


	//   ....[5]....
        /*0084*/ 	.word	0x00007c70


	//   ....[6]....
        /*0088*/ 	.word	0x00007cb0


	//   ....[7]....
        /*008c*/ 	.word	0x00007cc0


	//   ....[8]....
        /*0090*/ 	.word	0x0000adf0


	//   ....[9]....
        /*0094*/ 	.word	0x0000ae10


	//   ....[10]....
        /*0098*/ 	.word	0x0000ae40


	//   ....[11]....
        /*009c*/ 	.word	0x0000ae50


	//   ....[12]....
        /*00a0*/ 	.word	0x0000c1a0


	//   ....[13]....
        /*00a4*/ 	.word	0x0000c1e0


	//   ....[14]....
        /*00a8*/ 	.word	0x0000c2f0


	//   ....[15]....
        /*00ac*/ 	.word	0x0000c310


	//----- nvinfo : EIATTR_VRC_CTA_INIT_COUNT
	.align		4
.L_1840:
        /*00b0*/ 	.byte	0x02, 0x4a
	.zero		1
	.zero		1


	//----- nvinfo : EIATTR_EXIT_INSTR_OFFSETS
	.align		4
        /*00b4*/ 	.byte	0x04, 0x1c
        /*00b6*/ 	.short	(.L_1842 - .L_1841)


	//   ....[0]....
.L_1841:
        /*00b8*/ 	.word	0x00000440


	//   ....[1]....
        /*00bc*/ 	.word	0x00000ac0


	//   ....[2]....
        /*00c0*/ 	.word	0x00000af0


	//   ....[3]....
        /*00c4*/ 	.word	0x0000c960


	//   ....[4]....
        /*00c8*/ 	.word	0x0000c980


	//----- nvinfo : EIATTR_CRS_STACK_SIZE
	.align		4
.L_1842:
        /*00cc*/ 	.byte	0x04, 0x1e
        /*00ce*/ 	.short	(.L_1844 - .L_1843)
.L_1843:
        /*00d0*/ 	.word	0x00000000


	//----- nvinfo : EIATTR_CBANK_PARAM_SIZE
	.align		4
.L_1844:
        /*00d4*/ 	.byte	0x03, 0x19
        /*00d6*/ 	.short	0x01d0


	//----- nvinfo : EIATTR_PARAM_CBANK
	.align		4
        /*00d8*/ 	.byte	0x04, 0x0a
        /*00da*/ 	.short	(.L_1846 - .L_1845)
	.align		4
.L_1845:
        /*00dc*/ 	.word	index@(.nv.constant0._ZN5flash24flash_fwd_splitkv_kernelI23Flash_fwd_kernel_traitsILi32ELi64ELi128ELi4ELb0ELb0EN7cutlass10bfloat16_tE19Flash_kernel_traitsILi32ELi64ELi128ELi4ES3_EELb1ELb0ELb1ELb0ELb0ELb0ELb1ELb0EEEvNS_16Flash_fwd_paramsE)
        /*00e0*/ 	.short	0x0380
        /*00e2*/ 	.short	0x01d0


	//----- nvinfo : EIATTR_SW_WAR
	.align		4
.L_1846:
        /*00e4*/ 	.byte	0x04, 0x36
        /*00e6*/ 	.short	(.L_1848 - .L_1847)
.L_1847:
        /*00e8*/ 	.word	0x00000008
.L_1848:


//--------------------- .nv.info._ZN5flash24flash_fwd_splitkv_kernelI23Flash_fwd_kernel_traitsILi32ELi64ELi128ELi4ELb0ELb0EN7cutlass10bfloat16_tE19Flash_kernel_traitsILi32ELi64ELi128ELi4ES3_EELb1ELb0ELb1ELb0ELb0ELb1ELb1ELb0EEEvNS_16Flash_fwd_paramsE --------------------------
	.section	.nv.info._ZN5flash24flash_fwd_splitkv_kernelI23Flash_fwd_kernel_traitsILi32ELi64ELi128ELi4ELb0ELb0EN7cutlass10bfloat16_tE19Flash_kernel_traitsILi32ELi64ELi128ELi4ES3_EELb1ELb0ELb1ELb0ELb0ELb1ELb1ELb0EEEvNS_16Flash_fwd_paramsE,"",@"SHT_CUDA_INFO"
	.sectionflags	@""
	.align	4


	//----- nvinfo : EIATTR_CUDA_API_VERSION
	.align		4
        /*0000*/ 	.byte	0x04, 0x37
        /*0002*/ 	.short	(.L_1850 - .L_1849)
.L_1849:
        /*0004*/ 	.word	0x00000082


	//----- nvinfo : EIATTR_KPARAM_INFO
	.align		4
.L_1850:
        /*0008*/ 	.byte	0x04, 0x17
        /*000a*/ 	.short	(.L_1852 - .L_1851)
.L_1851:
        /*000c*/ 	.word	0x00000000
        /*0010*/ 	.short	0x0000
        /*0012*/ 	.short	0x0000
        /*0014*/ 	.byte	0x00, 0xf0, 0x41, 0x07


	//----- nvinfo : EIATTR_SPARSE_MMA_MASK
	.align		4
.L_1852:
        /*0018*/ 	.byte	0x03, 0x50
        /*001a*/ 	.short	0x0000


	//----- nvinfo : EIATTR_MAXREG_COUNT
	.align		4
        /*001c*/ 	.byte	0x03, 0x1b
        /*001e*/ 	.short	0x00ff


	//----- nvinfo : EIATTR_NUM_BARRIERS
	.align		4
        /*0020*/ 	.byte	0x02, 0x4c
        /*0022*/ 	.byte	0x01
	.zero		1


	//----- nvinfo : EIATTR_MERCURY_ISA_VERSION
	.align		4
        /*0024*/ 	.byte	0x03, 0x5f
        /*0026*/ 	.short	0x0101


	//----- nvinfo : EIATTR_COOP_GROUP_MASK_REGIDS
	.align		4
        /*0028*/ 	.byte	0x04, 0x29
        /*002a*/ 	.short	(.L_1854 - .L_1853)


	//   ....[0]....
.L_1853:
        /*002c*/ 	.word	0xffffffff


	//   ....[1]....
        /*0030*/ 	.word	0xffffffff


	//   ....[2]....
        /*0034*/ 	.word	0xffffffff


	//   ....[3]....
        /*0038*/ 	.word	0xffffffff


	//   ....[4]....
        /*003c*/ 	.word	0xffffffff


	//   ....[5]....
        /*0040*/ 	.word	0xffffffff


	//   ....[6]....
        /*0044*/ 	.word	0xffffffff


	//   ....[7]....
        /*0048*/ 	.word	0xffffffff


	//   ....[8]....
        /*004c*/ 	.word	0xffffffff


	//   ....[9]....
        /*0050*/ 	.word	0xffffffff


	//   ....[10]....
        /*0054*/ 	.word	0xffffffff


	//   ....[11]....
        /*0058*/ 	.word	0xffffffff


	//   ....[12]....
        /*005c*/ 	.word	0xffffffff


	//   ....[13]....
        /*0060*/ 	.word	0xffffffff


	//   ....[14]....
        /*0064*/ 	.word	0xffffffff


	//   ....[15]....
        /*0068*/ 	.word	0xffffffff


	//----- nvinfo : EIATTR_COOP_GROUP_INSTR_OFFSETS
	.align		4
.L_1854:
        /*006c*/ 	.byte	0x04, 0x28
        /*006e*/ 	.short	(.L_1856 - .L_1855)


	//   ....[0]....
.L_1855:
        /*0070*/ 	.word	0x00004cd0


	//   ....[1]....
        /*0074*/ 	.word	0x00004d10


	//   ....[2]....
        /*0078*/ 	.word	0x00004d20


	//   ....[3]....
        /*007c*/ 	.word	0x00004d70


	//   ....[4]....
        /*0080*/ 	.word	0x00008b30


	//   ....[5]....
        /*0084*/ 	.word	0x00008b60


	//   ....[6]....
        /*0088*/ 	.word	0x00008ba0


	//   ....[7]....
        /*008c*/ 	.word	0x00008bb0


	//   ....[8]....
        /*0090*/ 	.word	0x0000c4d0


	//   ....[9]....
        /*0094*/ 	.word	0x0000c510


	//   ....[10]....
        /*0098*/ 	.word	0x0000c540


	//   ....[11]....
        /*009c*/ 	.word	0x0000c550


	//   ....[12]....
        /*00a0*/ 	.word	0x0000d870


	//   ....[13]....
        /*00a4*/ 	.word	0x0000d8b0


	//   ....[14]....
        /*00a8*/ 	.word	0x0000d980


	//   ....[15]....
        /*00ac*/ 	.word	0x0000d9a0


	//----- nvinfo : EIATTR_VRC_CTA_INIT_COUNT
	.align		4
.L_1856:
        /*00b0*/ 	.byte	0x02, 0x4a
	.zero		1
	.zero		1


	//----- nvinfo : EIATTR_EXIT_INSTR_OFFSETS
	.align		4
        /*00b4*/ 	.byte	0x04, 0x1c
        /*00b6*/ 	.short	(.L_1858 - .L_1857)


	//   ....[0]....
.L_1857:
        /*00b8*/ 	.word	0x00000440


	//   ....[1]....
        /*00bc*/ 	.word	0x00000ac0


	//   ....[2]....
        /*00c0*/ 	.word	0x00000af0


	//   ....[3]....
        /*00c4*/ 	.word	0x0000e030


	//   ....[4]....
        /*00c8*/ 	.word	0x0000e050


	//----- nvinfo : EIATTR_CRS_STACK_SIZE
	.align		4
.L_1858:
        /*00cc*/ 	.byte	0x04, 0x1e
        /*00ce*/ 	.short	(.L_1860 - .L_1859)
.L_1859:
        /*00d0*/ 	.word	0x00000000


	//----- nvinfo : EIATTR_CBANK_PARAM_SIZE
	.align		4
.L_1860:
        /*00d4*/ 	.byte	0x03, 0x19
        /*00d6*/ 	.short	0x01d0


	//----- nvinfo : EIATTR_PARAM_CBANK
	.align		4
        /*00d8*/ 	.byte	0x04, 0x0a
        /*00da*/ 	.short	(.L_1862 - .L_1861)
	.align		4
.L_1861:
        /*00dc*/ 	.word	index@(.nv.constant0._ZN5flash24flash_fwd_splitkv_kernelI23Flash_fwd_kernel_traitsILi32ELi64ELi128ELi4ELb0ELb0EN7cutlass10bfloat16_tE19Flash_kernel_traitsILi32ELi64ELi128ELi4ES3_EELb1ELb0ELb1ELb0ELb0ELb1ELb1ELb0EEEvNS_16Flash_fwd_paramsE)
        /*00e0*/ 	.short	0x0380
        /*00e2*/ 	.short	0x01d0


	//----- nvinfo : EIATTR_SW_WAR
	.align		4
.L_1862:
        /*00e4*/ 	.byte	0x04, 0x36
        /*00e6*/ 	.short	(.L_1864 - .L_1863)
.L_1863:
        /*00e8*/ 	.word	0x00000008
.L_1864:


//--------------------- .nv.info._ZN5flash24flash_fwd_splitkv_kernelI23Flash_fwd_kernel_traitsILi32ELi64ELi128ELi4ELb0ELb0EN7cutlass10bfloat16_tE19Flash_kernel_traitsILi32ELi64ELi128ELi4ES3_EELb1ELb0ELb0ELb0ELb1ELb0ELb1ELb1EEEvNS_16Flash_fwd_paramsE --------------------------
	.section	.nv.info._ZN5flash24flash_fwd_splitkv_kernelI23Flash_fwd_kernel_traitsILi32ELi64ELi128ELi4ELb0ELb0EN7cutlass10bfloat16_tE19Flash_kernel_traitsILi32ELi64ELi128ELi4ES3_EELb1ELb0ELb0ELb0ELb1ELb0ELb1ELb1EEEvNS_16Flash_fwd_paramsE,"",@"SHT_CUDA_INFO"
	.sectionflags	@""
	.align	4


	//----- nvinfo : EIATTR_CUDA_API_VERSION
	.align		4
        /*0000*/ 	.byte	0x04, 0x37
        /*0002*/ 	.short	(.L_1866 - .L_1865)
.L_1865:
        /*0004*/ 	.word	0x00000082


	//----- nvinfo : EIATTR_KPARAM_INFO
	.align		4
.L_1866:
        /*0008*/ 	.byte	0x04, 0x17
        /*000a*/ 	.short	(.L_1868 - .L_1867)
.L_1867:
        /*000c*/ 	.word	0x00000000
        /*0010*/ 	.short	0x0000
        /*0012*/ 	.short	0x0000
        /*0014*/ 	.byte	0x00, 0xf0, 0x41, 0x07


	//----- nvinfo : EIATTR_SPARSE_MMA_MASK
	.align		4
.L_1868:
        /*0018*/ 	.byte	0x03, 0x50
        /*001a*/ 	.short	0x0000


	//----- nvinfo : EIATTR_MAXREG_COUNT
	.align		4
        /*001c*/ 	.byte	0x03, 0x1b
        /*001e*/ 	.short	0x00ff


	//----- nvinfo : EIATTR_NUM_BARRIERS
	.align		4
        /*0020*/ 	.byte	0x02, 0x4c
        /*0022*/ 	.byte	0x01
	.zero		1


	//----- nvinfo : EIATTR_MERCURY_ISA_VERSION
	.align		4
        /*0024*/ 	.byte	0x03, 0x5f
        /*0026*/ 	.short	0x0101


	//----- nvinfo : EIATTR_COOP_GROUP_MASK_REGIDS
	.align		4
        /*0028*/ 	.byte	0x04, 0x29
        /*002a*/ 	.short	(.L_1870 - .L_1869)


	//   ....[0]....
.L_1869:
        /*002c*/ 	.word	0xffffffff


	//   ....[1]....
        /*0030*/ 	.word	0xffffffff


	//   ....[2]....
        /*0034*/ 	.word	0xffffffff


	//   ....[3]....
        /*0038*/ 	.word	0xffffffff


	//   ....[4]....
        /*003c*/ 	.word	0xffffffff


	//   ....[5]....
        /*0040*/ 	.word	0xffffffff


	//   ....[6]....
        /*0044*/ 	.word	0xffffffff


	//   ....[7]....
        /*0048*/ 	.word	0xffffffff


	//   ....[8]....
        /*004c*/ 	.word	0xffffffff


	//   ....[9]....
        /*0050*/ 	.word	0xffffffff


	//   ....[10]....
        /*0054*/ 	.word	0xffffffff


	//   ....[11]....
        /*0058*/ 	.word	0xffffffff


	//   ....[12]....
        /*005c*/ 	.word	0xffffffff


	//   ....[13]....
        /*0060*/ 	.word	0xffffffff


	//   ....[14]....
        /*0064*/ 	.word	0xffffffff


	//   ....[15]....
        /*0068*/ 	.word	0xffffffff


	//----- nvinfo : EIATTR_COOP_GROUP_INSTR_OFFSETS
	.align		4
.L_1870:
        /*006c*/ 	.byte	0x04, 0x28
        /*006e*/ 	.short	(.L_1872 - .L_1871)


	//   ....[0]....
.L_1871:
        /*0070*/ 	.word	0x000080c0


	//   ....[1]....
        /*0074*/ 	.word	0x000082a0


	//   ....[2]....
        /*0078*/ 	.word	0x00008370


	//   ....[3]....
        /*007c*/ 	.word	0x000084a0


	//   ....[4]....
        /*0080*/ 	.word	0x0000aff0


	//   ....[5]....
        /*0084*/ 	.word	0x0000b000


	//   ....[6]....
        /*0088*/ 	.word	0x0000b040


	//   ....[7]....
        /*008c*/ 	.word	0x0000b050


	//   ....[8]....
        /*0090*/ 	.word	0x0000d780


	//   ....[9]....
        /*0094*/ 	.word	0x0000d790


	//   ....[10]....
        /*0098*/ 	.word	0x0000d7d0


	//   ....[11]....
        /*009c*/ 	.word	0x0000d7e0


	//   ....[12]....
        /*00a0*/ 	.word	0x0000eb30


	//   ....[13]....
        /*00a4*/ 	.word	0x0000eb70


	//   ....[14]....
        /*00a8*/ 	.word	0x0000eca0


	//   ....[15]....
        /*00ac*/ 	.word	0x0000ecd0


	//----- nvinfo : EIATTR_VRC_CTA_INIT_COUNT
	.align		4
.L_1872:
        /*00b0*/ 	.byte	0x02, 0x4a
	.zero		1
	.zero		1


	//----- nvinfo : EIATTR_EXIT_INSTR_OFFSETS
	.align		4
        /*00b4*/ 	.byte	0x04, 0x1c
        /*00b6*/ 	.short	(.L_1874 - .L_1873)


	//   ....[0]....
.L_1873:
        /*00b8*/ 	.word	0x00000460


	//   ....[1]....
        /*00bc*/ 	.word	0x00000a70


	//   ....[2]....
        /*00c0*/ 	.word	0x00000aa0


	//   ....[3]....
        /*00c4*/ 	.word	0x0000f2b0


	//   ....[4]....
        /*00c8*/ 	.word	0x0000f2d0


	//----- nvinfo : EIATTR_CRS_STACK_SIZE
	.align		4
.L_1874:
        /*00cc*/ 	.byte	0x04, 0x1e
        /*00ce*/ 	.short	(.L_1876 - .L_1875)
.L_1875:
        /*00d0*/ 	.word	0x00000000


	//----- nvinfo : EIATTR_CBANK_PARAM_SIZE
	.align		4
.L_1876:
        /*00d4*/ 	.byte	0x03, 0x19
        /*00d6*/ 	.short	0x01d0


	//----- nvinfo : EIATTR_PARAM_CBANK
	.align		4
        /*00d8*/ 	.byte	0x04, 0x0a
        /*00da*/ 	.short	(.L_1878 - .L_1877)
	.align		4
.L_1877:
        /*00dc*/ 	.word	index@(.nv.constant0._ZN5flash24flash_fwd_splitkv_kernelI23Flash_fwd_kernel_traitsILi32ELi64ELi128ELi4ELb0ELb0EN7cutlass10bfloat16_tE19Flash_kernel_traitsILi32ELi64ELi128ELi4ES3_EELb1ELb0ELb0ELb0ELb1ELb0ELb1ELb1EEEvNS_16Flash_fwd_paramsE)
        /*00e0*/ 	.short	0x0380
        /*00e2*/ 	.short	0x01d0


	//----- nvinfo : EIATTR_SW_WAR
	.align		4
.L_1878:
        /*00e4*/ 	.byte	0x04, 0x36
        /*00e6*/ 	.short	(.L_1880 - .L_1879)
.L_1879:
        /*00e8*/ 	.word	0x00000008
.L_1880:


//--------------------- .nv.info._ZN5flash24flash_fwd_splitkv_kernelI23Flash_fwd_kernel_traitsILi32ELi64ELi128ELi4ELb0ELb0EN7cutlass10bfloat16_tE19Flash_kernel_traitsILi32ELi64ELi128ELi4ES3_EELb1ELb0ELb0ELb0ELb1ELb1ELb1ELb1EEEvNS_16Flash_fwd_paramsE --------------------------
	.section	.nv.info._ZN5flash24flash_fwd_splitkv_kernelI23Flash_fwd_kernel_traitsILi32ELi64ELi128ELi4ELb0ELb0EN7cutlass10bfloat16_tE19Flash_kernel_traitsILi32ELi64ELi128ELi4ES3_EELb1ELb0ELb0ELb0ELb1ELb1ELb1ELb1EEEvNS_16Flash_fwd_paramsE,"",@"SHT_CUDA_INFO"
	.sectionflags	@""
	.align	4


	//----- nvinfo : EIATTR_CUDA_API_VERSION
	.align		4
        /*0000*/ 	.byte	0x04, 0x37
        /*0002*/ 	.short	(.L_1882 - .L_1881)
.L_1881:
        /*0004*/ 	.word	0x00000082


	//----- nvinfo : EIATTR_KPARAM_INFO
	.align		4
.L_1882:
        /*0008*/ 	.byte	0x04, 0x17
        /*000a*/ 	.short	(.L_1884 - .L_1883)
.L_1883:
        /*000c*/ 	.word	0x00000000
        /*0010*/ 	.short	0x0000
        /*0012*/ 	.short	0x0000
        /*0014*/ 	.byte	0x00, 0xf0, 0x41, 0x07


	//----- nvinfo : EIATTR_SPARSE_MMA_MASK
	.align		4
.L_1884:
        /*0018*/ 	.byte	0x03, 0x50
        /*001a*/ 	.short	0x0000


	//----- nvinfo : EIATTR_MAXREG_COUNT
	.align		4
        /*001c*/ 	.byte	0x03, 0x1b
        /*001e*/ 	.short	0x00ff


	//----- nvinfo : EIATTR_NUM_BARRIERS
	.align		4
        /*0020*/ 	.byte	0x02, 0x4c
        /*0022*/ 	.byte	0x01
	.zero		1


	//----- nvinfo : EIATTR_MERCURY_ISA_VERSION
	.align		4
        /*0024*/ 	.byte	0x03, 0x5f
        /*0026*/ 	.short	0x0101


	//----- nvinfo : EIATTR_COOP_GROUP_MASK_REGIDS
	.align		4
        /*0028*/ 	.byte	0x04, 0x29
        /*002a*/ 	.short	(.L_1886 - .L_1885)


	//   ....[0]....
.L_1885:
        /*002c*/ 	.word	0xffffffff


	//   ....[1]....
        /*0030*/ 	.word	0xffffffff


	//   ....[2]....
        /*0034*/ 	.word	0xffffffff


	//   ....[3]....
        /*0038*/ 	.word	0xffffffff


	//   ....[4]....
        /*003c*/ 	.word	0xffffffff


	//   ....[5]....
        /*0040*/ 	.word	0xffffffff


	//   ....[6]....
        /*0044*/ 	.word	0xffffffff


	//   ....[7]....
        /*0048*/ 	.word	0xffffffff


	//   ....[8]....
        /*004c*/ 	.word	0xffffffff


	//   ....[9]....
        /*0050*/ 	.word	0xffffffff


	//   ....[10]....
        /*0054*/ 	.word	0xffffffff


	//   ....[11]....
        /*0058*/ 	.word	0xffffffff


	//   ....[12]....
        /*005c*/ 	.word	0xffffffff


	//   ....[13]....
        /*0060*/ 	.word	0xffffffff


	//   ....[14]....
        /*0064*/ 	.word	0xffffffff


	//   ....[15]....
        /*0068*/ 	.word	0xffffffff


	//----- nvinfo : EIATTR_COOP_GROUP_INSTR_OFFSETS
	.align		4
.L_1886:
        /*006c*/ 	.byte	0x04, 0x28
        /*006e*/ 	.short	(.L_1888 - .L_1887)


	//   ....[0]....
.L_1887:
        /*0070*/ 	.word	0x000088a0


	//   ....[1]....
        /*0074*/ 	.word	0x00008a90


	//   ....[2]....
        /*0078*/ 	.word	0x00008b50


	//   ....[3]....
        /*007c*/ 	.word	0x00008c90


	//   ....[4]....
        /*0080*/ 	.word	0x0000bff0


	//   ....[5]....
        /*0084*/ 	.word	0x0000c000


	//   ....[6]....
        /*0088*/ 	.word	0x0000c030


	//   ....[7]....
        /*008c*/ 	.word	0x0000c040


	//   ....[8]....
        /*0090*/ 	.word	0x0000efd0


	//   ....[9]....
        /*0094*/ 	.word	0x0000eff0


	//   ....[10]....
        /*0098*/ 	.word	0x0000f020


	//   ....[11]....
        /*009c*/ 	.word	0x0000f030


	//   ....[12]....
        /*00a0*/ 	.word	0x00010340


	//   ....[13]....
        /*00a4*/ 	.word	0x00010380


	//   ....[14]....
        /*00a8*/ 	.word	0x000104b0


	//   ....[15]....
        /*00ac*/ 	.word	0x000104e0


	//----- nvinfo : EIATTR_VRC_CTA_INIT_COUNT
	.align		4
.L_1888:
        /*00b0*/ 	.byte	0x02, 0x4a
	.zero		1
	.zero		1


	//----- nvinfo : EIATTR_EXIT_INSTR_OFFSETS
	.align		4
        /*00b4*/ 	.byte	0x04, 0x1c
        /*00b6*/ 	.short	(.L_1890 - .L_1889)


	//   ....[0]....
.L_1889:
        /*00b8*/ 	.word	0x00000460


	//   ....[1]....
        /*00bc*/ 	.word	0x00000a70


	//   ....[2]....
        /*00c0*/ 	.word	0x00000aa0


	//   ....[3]....
        /*00c4*/ 	.word	0x00010ac0


	//   ....[4]....
        /*00c8*/ 	.word	0x00010ae0


	//----- nvinfo : EIATTR_CRS_STACK_SIZE
	.align		4
.L_1890:
        /*00cc*/ 	.byte	0x04, 0x1e
        /*00ce*/ 	.short	(.L_1892 - .L_1891)
.L_1891:
        /*00d0*/ 	.word	0x00000000


	//----- nvinfo : EIATTR_CBANK_PARAM_SIZE
	.align		4
.L_1892:
        /*00d4*/ 	.byte	0x03, 0x19
        /*00d6*/ 	.short	0x01d0


	//----- nvinfo : EIATTR_PARAM_CBANK
	.align		4
        /*00d8*/ 	.byte	0x04, 0x0a
        /*00da*/ 	.short	(.L_1894 - .L_1893)
	.align		4
.L_1893:
        /*00dc*/ 	.word	index@(.nv.constant0._ZN5flash24flash_fwd_splitkv_kernelI23Flash_fwd_kernel_traitsILi32ELi64ELi128ELi4ELb0ELb0EN7cutlass10bfloat16_tE19Flash_kernel_traitsILi32ELi64ELi128ELi4ES3_EELb1ELb0ELb0ELb0ELb1ELb1ELb1ELb1EEEvNS_16Flash_fwd_paramsE)
        /*00e0*/ 	.short	0x0380
        /*00e2*/ 	.short	0x01d0


	//----- nvinfo : EIATTR_SW_WAR
	.align		4
.L_1894:
        /*00e4*/ 	.byte	0x04, 0x36
        /*00e6*/ 	.short	(.L_1896 - .L_1895)
.L_1895:
        /*00e8*/ 	.word	0x00000008
.L_1896:


//--------------------- .nv.info._ZN5flash24flash_fwd_splitkv_kernelI23Flash_fwd_kernel_traitsILi32ELi64ELi128ELi4ELb0ELb0EN7cutlass10bfloat16_tE19Flash_kernel_traitsILi32ELi64ELi128ELi4ES3_EELb1ELb0ELb1ELb0ELb0ELb0ELb1ELb1EEEvNS_16Flash_fwd_paramsE --------------------------
	.section	.nv.info._ZN5flash24flash_fwd_splitkv_kernelI23Flash_fwd_kernel_traitsILi32ELi64ELi128ELi4ELb0ELb0EN7cutlass10bfloat16_tE19Flash_kernel_traitsILi32ELi64ELi128ELi4ES3_EELb1ELb0ELb1ELb0ELb0ELb0ELb1ELb1EEEvNS_16Flash_fwd_paramsE,"",@"SHT_CUDA_INFO"
	.sectionflags	@""
	.align	4


	//----- nvinfo : EIATTR_CUDA_API_VERSION
	.align		4
        /*0000*/ 	.byte	0x04, 0x37
        /*0002*/ 	.short	(.L_1898 - .L_1897)
.L_1897:
        /*0004*/ 	.word	0x00000082


	//----- nvinfo : EIATTR_KPARAM_INFO
	.align		4
.L_1898:
        /*0008*/ 	.byte	0x04, 0x17
        /*000a*/ 	.short	(.L_1900 - .L_1899)
.L_1899:
        /*000c*/ 	.word	0x00000000
        /*0010*/ 	.short	0x0000
        /*0012*/ 	.short	0x0000
        /*0014*/ 	.byte	0x00, 0xf0, 0x41, 0x07


	//----- nvinfo : EIATTR_SPARSE_MMA_MASK
	.align		4
.L_1900:
        /*0018*/ 	.byte	0x03, 0x50
        /*001a*/ 	.short	0x0000


	//----- nvinfo : EIATTR_MAXREG_COUNT
	.align		4
        /*001c*/ 	.byte	0x03, 0x1b
        /*001e*/ 	.short	0x00ff


	//----- nvinfo : EIATTR_NUM_BARRIERS
	.align		4
        /*0020*/ 	.byte	0x02, 0x4c
        /*0022*/ 	.byte	0x01
	.zero		1


	//----- nvinfo : EIATTR_MERCURY_ISA_VERSION
	.align		4
        /*0024*/ 	.byte	0x03, 0x5f
        /*0026*/ 	.short	0x0101


	//----- nvinfo : EIATTR_COOP_GROUP_MASK_REGIDS
	.align		4
        /*0028*/ 	.byte	0x04, 0x29
        /*002a*/ 	.short	(.L_1902 - .L_1901)


	//   ....[0]....
.L_1901:
        /*002c*/ 	.word	0xffffffff


	//   ....[1]....
        /*0030*/ 	.word	0xffffffff


	//   ....[2]....
        /*0034*/ 	.word	0xffffffff


	//   ....[3]....
        /*0038*/ 	.word	0xffffffff


	//   ....[4]....
        /*003c*/ 	.word	0xffffffff


	//   ....[5]....
        /*0040*/ 	.word	0xffffffff


	//   ....[6]....
        /*0044*/ 	.word	0xffffffff


	//   ....[7]....
        /*0048*/ 	.word	0xffffffff


	//   ....[8]....
        /*004c*/ 	.word	0xffffffff


	//   ....[9]....
        /*0050*/ 	.word	0xffffffff


	//   ....[10]....
        /*0054*/ 	.word	0xffffffff


	//   ....[11]....
        /*0058*/ 	.word	0xffffffff


	//   ....[12]....
        /*005c*/ 	.word	0xffffffff


	//   ....[13]....
        /*0060*/ 	.word	0xffffffff


	//   ....[14]....
        /*0064*/ 	.word	0xffffffff


	//   ....[15]....
        /*0068*/ 	.word	0xffffffff


	//----- nvinfo : EIATTR_COOP_GROUP_INSTR_OFFSETS
	.align		4
.L_1902:
        /*006c*/ 	.byte	0x04, 0x28
        /*006e*/ 	.short	(.L_1904 - .L_1903)


	//   ....[0]....
.L_1903:
        /*0070*/ 	.word	0x000093b0


	//   ....[1]....
        /*0074*/ 	.word	0x000093e0


	//   ....[2]....
        /*0078*/ 	.word	0x000093f0


	//   ....[3]....
        /*007c*/ 	.word	0x00009470


	//   ....[4]....
        /*0080*/ 	.word	0x0000c9f0


	//   ....[5]....
        /*0084*/ 	.word	0x0000ca00


	//   ....[6]....
        /*0088*/ 	.word	0x0000ca30


	//   ....[7]....
        /*008c*/ 	.word	0x0000ca40


	//   ....[8]....
        /*0090*/ 	.word	0x0000fc60


	//   ....[9]....
        /*0094*/ 	.word	0x0000fc90


	//   ....[10]....
        /*0098*/ 	.word	0x0000fcd0


	//   ....[11]....
        /*009c*/ 	.word	0x0000fcf0


	//   ....[12]....
        /*00a0*/ 	.word	0x00011020


	//   ....[13]....
        /*00a4*/ 	.word	0x00011060


	//   ....[14]....
        /*00a8*/ 	.word	0x00011150


	//   ....[15]....
        /*00ac*/ 	.word	0x00011170


	//----- nvinfo : EIATTR_VRC_CTA_INIT_COUNT
	.align		4
.L_1904:
        /*00b0*/ 	.byte	0x02, 0x4a
	.zero		1
	.zero		1


	//----- nvinfo : EIATTR_EXIT_INSTR_OFFSETS
	.align		4
        /*00b4*/ 	.byte	0x04, 0x1c
        /*00b6*/ 	.short	(.L_1906 - .L_1905)


	//   ....[0]....
.L_1905:
        /*00b8*/ 	.word	0x00000460


	//   ....[1]....
        /*00bc*/ 	.word	0x00000ae0


	//   ....[2]....
        /*00c0*/ 	.word	0x00000b10


	//   ....[3]....
        /*00c4*/ 	.word	0x000117d0


	//   ....[4]....
        /*00c8*/ 	.word	0x000117f0


	//----- nvinfo : EIATTR_CRS_STACK_SIZE
	.align		4
.L_1906:
        /*00cc*/ 	.byte	0x04, 0x1e
        /*00ce*/ 	.short	(.L_1908 - .L_1907)
.L_1907:
        /*00d0*/ 	.word	0x00000000


	//----- nvinfo : EIATTR_CBANK_PARAM_SIZE
	.align		4
.L_1908:
        /*00d4*/ 	.byte	0x03, 0x19
        /*00d6*/ 	.short	0x01d0


	//----- nvinfo : EIATTR_PARAM_CBANK
	.align		4
        /*00d8*/ 	.byte	0x04, 0x0a
        /*00da*/ 	.short	(.L_1910 - .L_1909)
	.align		4
.L_1909:
        /*00dc*/ 	.word	index@(.nv.constant0._ZN5flash24flash_fwd_splitkv_kernelI23Flash_fwd_kernel_traitsILi32ELi64ELi128ELi4ELb0ELb0EN7cutlass10bfloat16_tE19Flash_kernel_traitsILi32ELi64ELi128ELi4ES3_EELb1ELb0ELb1ELb0ELb0ELb0ELb1ELb1EEEvNS_16Flash_fwd_paramsE)
        /*00e0*/ 	.short	0x0380
        /*00e2*/ 	.short	0x01d0


	//----- nvinfo : EIATTR_SW_WAR
	.align		4
.L_1910:
        /*00e4*/ 	.byte	0x04, 0x36
        /*00e6*/ 	.short	(.L_1912 - .L_1911)
.L_1911:
        /*00e8*/ 	.word	0x00000008
.L_1912:


//--------------------- .nv.info._ZN5flash24flash_fwd_splitkv_kernelI23Flash_fwd_kernel_traitsILi32ELi64ELi128ELi4ELb0ELb0EN7cutlass10bfloat16_tE19Flash_kernel_traitsILi32ELi64ELi128ELi4ES3_EELb1ELb0ELb1ELb0ELb0ELb1ELb1ELb1EEEvNS_16Flash_fwd_paramsE --------------------------
	.section	.nv.info._ZN5flash24flash_fwd_splitkv_kernelI23Flash_fwd_kernel_traitsILi32ELi64ELi128ELi4ELb0ELb0EN7cutlass10bfloat16_tE19Flash_kernel_traitsILi32ELi64ELi128ELi4ES3_EELb1ELb0ELb1ELb0ELb0ELb1ELb1ELb1EEEvNS_16Flash_fwd_paramsE,"",@"SHT_CUDA_INFO"
	.sectionflags	@""
	.align	4


	//----- nvinfo : EIATTR_CUDA_API_VERSION
	.align		4
        /*0000*/ 	.byte	0x04, 0x37
        /*0002*/ 	.short	(.L_1914 - .L_1913)
.L_1913:
        /*0004*/ 	.word	0x00000082


	//----- nvinfo : EIATTR_KPARAM_INFO
	.align		4
.L_1914:
        /*0008*/ 	.byte	0x04, 0x17
        /*000a*/ 	.short	(.L_1916 - .L_1915)
.L_1915:
        /*000c*/ 	.word	0x00000000
        /*0010*/ 	.short	0x0000
        /*0012*/ 	.short	0x0000
        /*0014*/ 	.byte	0x00, 0xf0, 0x41, 0x07


	//----- nvinfo : EIATTR_SPARSE_MMA_MASK
	.align		4
.L_1916:
        /*0018*/ 	.byte	0x03, 0x50
        /*001a*/ 	.short	0x0000


	//----- nvinfo : EIATTR_MAXREG_COUNT
	.align		4
        /*001c*/ 	.byte	0x03, 0x1b
        /*001e*/ 	.short	0x00ff


	//----- nvinfo : EIATTR_NUM_BARRIERS
	.align		4
        /*0020*/ 	.byte	0x02, 0x4c
        /*0022*/ 	.byte	0x01
	.zero		1


	//----- nvinfo : EIATTR_MERCURY_ISA_VERSION
	.align		4
        /*0024*/ 	.byte	0x03, 0x5f
        /*0026*/ 	.short	0x0101


	//----- nvinfo : EIATTR_COOP_GROUP_MASK_REGIDS
	.align		4
        /*0028*/ 	.byte	0x04, 0x29
        /*002a*/ 	.short	(.L_1918 - .L_1917)


	//   ....[0]....
.L_1917:
        /*002c*/ 	.word	0xffffffff


	//   ....[1]....
        /*0030*/ 	.word	0xffffffff


	//   ....[2]....
        /*0034*/ 	.word	0xffffffff


	//   ....[3]....
        /*0038*/ 	.word	0xffffffff


	//   ....[4]....
        /*003c*/ 	.word	0xffffffff


	//   ....[5]....
        /*0040*/ 	.word	0xffffffff


	//   ....[6]....
        /*0044*/ 	.word	0xffffffff


	//   ....[7]....
        /*0048*/ 	.word	0xffffffff


	//   ....[8]....
        /*004c*/ 	.word	0xffffffff


	//   ....[9]....
        /*0050*/ 	.word	0xffffffff


	//   ....[10]....
        /*0054*/ 	.word	0xffffffff


	//   ....[11]....
        /*0058*/ 	.word	0xffffffff


	//   ....[12]....
        /*005c*/ 	.word	0xffffffff


	//   ....[13]....
        /*0060*/ 	.word	0xffffffff


	//   ....[14]....
        /*0064*/ 	.word	0xffffffff


	//   ....[15]....
        /*0068*/ 	.word	0xffffffff


	//----- nvinfo : EIATTR_COOP_GROUP_INSTR_OFFSETS
	.align		4
.L_1918:
        /*006c*/ 	.byte	0x04, 0x28
        /*006e*/ 	.short	(.L_1920 - .L_1919)


	//   ....[0]....
.L_1919:
        /*0070*/ 	.word	0x00009c30


	//   ....[1]....
        /*0074*/ 	.word	0x00009c60


	//   ....[2]....
        /*0078*/ 	.word	0x00009c90


	//   ....[3]....
        /*007c*/ 	.word	0x00009ca0


	//   ....[4]....
        /*0080*/ 	.word	0x0000da70


	//   ....[5]....
        /*0084*/ 	.word	0x0000da80


	//   ....[6]....
        /*0088*/ 	.word	0x0000dab0


	//   ....[7]....
        /*008c*/ 	.word	0x0000dac0


	//   ....[8]....
        /*0090*/ 	.word	0x000114d0


	//   ....[9]....
        /*0094*/ 	.word	0x00011510


	//   ....[10]....
        /*0098*/ 	.word	0x00011540


	//   ....[11]....
        /*009c*/ 	.word	0x00011550


	//   ....[12]....
        /*00a0*/ 	.word	0x000128b0


	//   ....[13]....
        /*00a4*/ 	.word	0x000128f0


	//   ....[14]....
        /*00a8*/ 	.word	0x000129b0


	//   ....[15]....
        /*00ac*/ 	.word	0x000129d0


	//----- nvinfo : EIATTR_VRC_CTA_INIT_COUNT
	.align		4
.L_1920:
        /*00b0*/ 	.byte	0x02, 0x4a
	.zero		1
	.zero		1


	//----- nvinfo : EIATTR_EXIT_INSTR_OFFSETS
	.align		4
        /*00b4*/ 	.byte	0x04, 0x1c
        /*00b6*/ 	.short	(.L_1922 - .L_1921)


	//   ....[0]....
.L_1921:
        /*00b8*/ 	.word	0x00000460


	//   ....[1]....
        /*00bc*/ 	.word	0x00000ae0


	//   ....[2]....
        /*00c0*/ 	.word	0x00000b10


	//   ....[3]....
        /*00c4*/ 	.word	0x00013060


	//   ....[4]....
        /*00c8*/ 	.word	0x00013080


	//----- nvinfo : EIATTR_CRS_STACK_SIZE
	.align		4
.L_1922:
        /*00cc*/ 	.byte	0x04, 0x1e
        /*00ce*/ 	.short	(.L_1924 - .L_1923)
.L_1923:
        /*00d0*/ 	.word	0x00000000


	//----- nvinfo : EIATTR_CBANK_PARAM_SIZE
	.align		4
.L_1924:
        /*00d4*/ 	.byte	0x03, 0x19
        /*00d6*/ 	.short	0x01d0


	//----- nvinfo : EIATTR_PARAM_CBANK
	.align		4
        /*00d8*/ 	.byte	0x04, 0x0a
        /*00da*/ 	.short	(.L_1926 - .L_1925)
	.align		4
.L_1925:
        /*00dc*/ 	.word	index@(.nv.constant0._ZN5flash24flash_fwd_splitkv_kernelI23Flash_fwd_kernel_traitsILi32ELi64ELi128ELi4ELb0ELb0EN7cutlass10bfloat16_tE19Flash_kernel_traitsILi32ELi64ELi128ELi4ES3_EELb1ELb0ELb1ELb0ELb0ELb1ELb1ELb1EEEvNS_16Flash_fwd_paramsE)
        /*00e0*/ 	.short	0x0380
        /*00e2*/ 	.short	0x01d0


	//----- nvinfo : EIATTR_SW_WAR
	.align		4
.L_1926:
        /*00e4*/ 	.byte	0x04, 0x36
        /*00e6*/ 	.short	(.L_1928 - .L_1927)
.L_1927:
        /*00e8*/ 	.word	0x00000008
.L_1928:


//--------------------- .nv.callgraph             --------------------------
	.section	.nv.callgraph,"",@"SHT_CUDA_CALLGRAPH"
	.align	4
	.sectionentsize	8
	.align		4
        /*0000*/ 	.word	0x00000000
	.align		4
        /*0004*/ 	.word	0xffffffff
	.align		4
        /*0008*/ 	.word	0x00000000
	.align		4
        /*000c*/ 	.word	0xfffffffe
	.align		4
        /*0010*/ 	.word	0x00000000
	.align		4
        /*0014*/ 	.word	0xfffffffd
	.align		4
        /*0018*/ 	.word	0x00000000
	.align		4
        /*001c*/ 	.word	0xfffffffc


//--------------------- .nv.constant4             --------------------------
	.section	.nv.constant4,"a",@progbits
	.align	8
	.align		8
.nv.constant4:
        /*0000*/ 	.dword	_ZN78_INTERNAL_248877fc_42_flash_fwd_split_hdim32_bf16_causal_sm80_cu_6987f922_32084cuda3std3__45__cpo5beginE
	.align		8
        /*0008*/ 	.dword	_ZN78_INTERNAL_248877fc_42_flash_fwd_split_hdim32_bf16_causal_sm80_cu_6987f922_32084cuda3std3__45__cpo3endE
	.align		8
        /*0010*/ 	.dword	_ZN78_INTERNAL_248877fc_42_flash_fwd_split_hdim32_bf16_causal_sm80_cu_6987f922_32084cuda3std3__45__cpo6cbeginE
	.align		8
        /*0018*/ 	.dword	_ZN78_INTERNAL_248877fc_42_flash_fwd_split_hdim32_bf16_causal_sm80_cu_6987f922_32084cuda3std3__45__cpo4cendE
	.align		8
        /*0020*/ 	.dword	_ZN78_INTERNAL_248877fc_42_flash_fwd_split_hdim32_bf16_causal_sm80_cu_6987f922_32084cuda3std3__480_GLOBAL__N__248877fc_42_flash_fwd_split_hdim32_bf16_causal_sm80_cu_6987f922_32086ignoreE
	.align		8
        /*0028*/ 	.dword	_ZN78_INTERNAL_248877fc_42_flash_fwd_split_hdim32_bf16_causal_sm80_cu_6987f922_32084cuda3std3__419piecewise_constructE
	.align		8
        /*0030*/ 	.dword	_ZN78_INTERNAL_248877fc_42_flash_fwd_split_hdim32_bf16_causal_sm80_cu_6987f922_32084cuda3std3__48in_placeE
	.align		8
        /*0038*/ 	.dword	_ZN78_INTERNAL_248877fc_42_flash_fwd_split_hdim32_bf16_causal_sm80_cu_6987f922_32084cuda3std6ranges3__45__cpo4swapE
	.align		8
        /*0040*/ 	.dword	_ZN78_INTERNAL_248877fc_42_flash_fwd_split_hdim32_bf16_causal_sm80_cu_6987f922_32084cuda3std6ranges3__45__cpo9iter_moveE
	.align		8
        /*0048*/ 	.dword	_ZN78_INTERNAL_248877fc_42_flash_fwd_split_hdim32_bf16_causal_sm80_cu_6987f922_32084cute7productE
	.align		8
        /*0050*/ 	.dword	_ZN78_INTERNAL_248877fc_42_flash_fwd_split_hdim32_bf16_causal_sm80_cu_6987f922_32084cute1_E


//--------------------- .text._ZN5flash32flash_fwd_splitkv_combine_kernelI23Flash_fwd_kernel_traitsILi32ELi64ELi256ELi4ELb0ELb0EN7cutlass10bfloat16_tE19Flash_kernel_traitsILi32ELi64ELi256ELi4ES3_EELi16ELi7ELb0EEEvNS_16Flash_fwd_paramsE --------------------------
	.section	.text._ZN5flash32flash_fwd_splitkv_combine_kernelI23Flash_fwd_kernel_traitsILi32ELi64ELi256ELi4ELb0ELb0EN7cutlass10bfloat16_tE19Flash_kernel_traitsILi32ELi64ELi256ELi4ES3_EELi16ELi7ELb0EEEvNS_16Flash_fwd_paramsE,"ax",@progbits
	.align	128
        .global         _ZN5flash32flash_fwd_splitkv_combine_kernelI23Flash_fwd_kernel_traitsILi32ELi64ELi256ELi4ELb0ELb0EN7cutlass10bfloat16_tE19Flash_kernel_traitsILi32ELi64ELi256ELi4ES3_EELi16ELi7ELb0EEEvNS_16Flash_fwd_paramsE
        .type           _ZN5flash32flash_fwd_splitkv_combine_kernelI23Flash_fwd_kernel_traitsILi32ELi64ELi256ELi4ELb0ELb0EN7cutlass10bfloat16_tE19Flash_kernel_traitsILi32ELi64ELi256ELi4ES3_EELi16ELi7ELb0EEEvNS_16Flash_fwd_paramsE,@function
        .size           _ZN5flash32flash_fwd_splitkv_combine_kernelI23Flash_fwd_kernel_traitsILi32ELi64ELi256ELi4ELb0ELb0EN7cutlass10bfloat16_tE19Flash_kernel_traitsILi32ELi64ELi256ELi4ES3_EELi16ELi7ELb0EEEvNS_16Flash_fwd_paramsE,(.L_x_4832 - _ZN5flash32flash_fwd_splitkv_combine_kernelI23Flash_fwd_kernel_traitsILi32ELi64ELi256ELi4ELb0ELb0EN7cutlass10bfloat16_tE19Flash_kernel_traitsILi32ELi64ELi256ELi4ES3_EELi16ELi7ELb0EEEvNS_16Flash_fwd_paramsE)
        .other          _ZN5flash32flash_fwd_splitkv_combine_kernelI23Flash_fwd_kernel_traitsILi32ELi64ELi256ELi4ELb0ELb0EN7cutlass10bfloat16_tE19Flash_kernel_traitsILi32ELi64ELi256ELi4ES3_EELi16ELi7ELb0EEEvNS_16Flash_fwd_paramsE,@"STO_CUDA_ENTRY STV_DEFAULT"
_ZN5flash32flash_fwd_splitkv_combine_kernelI23Flash_fwd_kernel_traitsILi32ELi64ELi256ELi4ELb0ELb0EN7cutlass10bfloat16_tE19Flash_kernel_traitsILi32ELi64ELi256ELi4ES3_EELi16ELi7ELb0EEEvNS_16Flash_fwd_paramsE:
.text._ZN5flash32flash_fwd_splitkv_combine_kernelI23Flash_fwd_kernel_traitsILi32ELi64ELi256ELi4ELb0ELb0EN7cutlass10bfloat16_tE19Flash_kernel_traitsILi32ELi64ELi256ELi4ES3_EELi16ELi7ELb0EEEvNS_16Flash_fwd_paramsE:
[----:B------:R-:W-:Y:S01]  /*0000*/  LDC R1, c[0x0][0x37c] ;  /* 0x0000df00ff017b82 */ /* 0x000fe20000000800 */
[----:B------:R-:W0:Y:S07]  /*0010*/  LDCU UR21, c[0x0][0x3e0] ;  /* 0x00007c00ff1577ac */ /* 0x000e2e0008000800 */
[----:B------:R-:W1:Y:S01]  /*0020*/  S2UR UR19, SR_CTAID.X ;  /* 0x00000000001379c3 */ /* 0x000e620000002500 */
[----:B------:R-:W0:Y:S02]  /*0030*/  LDCU.64 UR4, c[0x0][0x430] ;  /* 0x00008600ff0477ac */ /* 0x000e240008000a00 */
[----:B0-----:R-:W-:-:S02]  /*0040*/  UIMAD UR21, UR21, UR5, URZ ;  /* 0x00000005151572a4 */ /* 0x001fc4000f8e02ff */
[----:B-1----:R-:W-:Y:S02]  /*0050*/  USHF.L.U32 UR19, UR19, 0x4, URZ ;  /* 0x0000000413137899 */ /* 0x002fe400080006ff */
[----:B------:R-:W-:-:S04]  /*0060*/  UIMAD UR20, UR21, UR4, URZ ;  /* 0x00000004151472a4 */ /* 0x000fc8000f8e02ff */
[----:B------:R-:W-:Y:S02]  /*0070*/  UISETP.LT.AND UP0, UPT, UR20, UR5, UPT ;  /* 0x000000051400728c */ /* 0x000fe4000bf01270 */
[----:B------:R-:W-:Y:S02]  /*0080*/  USHF.R.S32.HI UR14, URZ, 0x1f, UR20 ;  /* 0x0000001fff0e7899 */ /* 0x000fe40008011414 */
[----:B------:R-:W-:-:S04]  /*0090*/  USEL UR18, UR20, UR5, UP0 ;  /* 0x0000000514127287 */ /* 0x000fc80008000000 */
[----:B------:R-:W-:-:S04]  /*00a0*/  USHF.R.S32.HI UR5, URZ, 0x1f, UR18 ;  /* 0x0000001fff057899 */ /* 0x000fc80008011412 */
[----:B------:R-:W-:-:S04]  /*00b0*/  ULOP3.LUT UR4, UR14, UR5, URZ, 0xfc, !UPT ;  /* 0x000000050e047292 */ /* 0x000fc8000f8efcff */
[----:B------:R-:W-:-:S09]  /*00c0*/  UISETP.NE.U32.AND UP0, UPT, UR4, URZ, UPT ;  /* 0x000000ff0400728c */ /* 0x000fd2000bf05070 */
[----:B------:R-:W-:Y:S05]  /*00d0*/  BRA.U UP0, `(.L_x_0) ;  /* 0x0000000100607547 */ /* 0x000fea000b800000 */
[----:B------:R-:W0:Y:S01]  /*00e0*/  I2F.U32.RP R2, UR18 ;  /* 0x0000001200027d06 */ /* 0x000e220008209000 */
[----:B------:R-:W-:Y:S02]  /*00f0*/  UIADD3 UR4, UPT, UPT, URZ, -UR18, URZ ;  /* 0x80000012ff047290 */ /* 0x000fe4000fffe0ff */
[----:B------:R-:W-:-:S05]  /*0100*/  UISETP.NE.U32.AND UP0, UPT, UR18, URZ, UPT ;  /* 0x000000ff1200728c */ /* 0x000fca000bf05070 */
[----:B0-----:R-:W0:Y:S02]  /*0110*/  MUFU.RCP R0, R2 ;  /* 0x0000000200007308 */ /* 0x001e240000001000 */
[----:B0-----:R-:W-:-:S06]  /*0120*/  VIADD R0, R0, 0xffffffe ;  /* 0x0ffffffe00007836 */ /* 0x001fcc0000000000 */
[----:B------:R-:W0:Y:S02]  /*0130*/  F2I.FTZ.U32.TRUNC.NTZ R0, R0 ;  /* 0x0000000000007305 */ /* 0x000e24000021f000 */
[----:B0-----:R-:W-:-:S13]  /*0140*/  R2UR UR5, R0 ;  /* 0x00000000000572ca */ /* 0x001fda00000e0000 */
[----:B------:R-:W-:-:S03]  /*0150*/  UIMAD UR6, UR4, UR5, URZ ;  /* 0x00000005040672a4 */ /* 0x000fc6000f8e02ff */
[----:B------:R-:W-:Y:S02]  /*0160*/  UMOV UR4, URZ ;  /* 0x000000ff00047c82 */ /* 0x000fe40008000000 */
[----:B------:R-:W-:-:S04]  /*0170*/  UIMAD.WIDE.U32 UR6, UR5, UR6, UR4 ;  /* 0x00000006050672a5 */ /* 0x000fc8000f8e0004 */
[----:B------:R-:W-:-:S04]  /*0180*/  UIMAD.WIDE.U32 UR4, UR7, UR20, URZ ;  /* 0x00000014070472a5 */ /* 0x000fc8000f8e00ff */
[----:B------:R-:W-:-:S04]  /*0190*/  UIADD3 UR4, UPT, UPT, -UR5, URZ, URZ ;  /* 0x000000ff05047290 */ /* 0x000fc8000fffe1ff */
[----:B------:R-:W-:-:S04]  /*01a0*/  UIMAD UR4, UR18, UR4, UR20 ;  /* 0x00000004120472a4 */ /* 0x000fc8000f8e0214 */
[----:B------:R-:W-:-:S11]  /*01b0*/  UISETP.GE.U32.AND UP2, UPT, UR4, UR18, UPT ;  /* 0x000000120400728c */ /* 0x000fd6000bf46070 */
[----:B------:R-:W-:Y:S02]  /*01c0*/  @UP2 UIADD3 UR4, UPT, UPT, -UR18, UR4, URZ ;  /* 0x0000000412042290 */ /* 0x000fe4000fffe1ff */
[----:B------:R-:W-:Y:S02]  /*01d0*/  @UP2 UIADD3 UR5, UPT, UPT, UR5, 0x1, URZ ;  /* 0x0000000105052890 */ /* 0x000fe4000fffe0ff */
[----:B------:R-:W-:-:S11]  /*01e0*/  UISETP.GE.U32.AND UP1, UPT, UR4, UR18, UPT ;  /* 0x000000120400728c */ /* 0x000fd6000bf26070 */
[----:B------:R-:W-:Y:S02]  /*01f0*/  @UP1 UIADD3 UR5, UPT, UPT, UR5, 0x1, URZ ;  /* 0x0000000105051890 */ /* 0x000fe4000fffe0ff */
[----:B------:R-:W-:-:S07]  /*0200*/  @!UP0 ULOP3.LUT UR5, URZ, UR18, URZ, 0x33, !UPT ;  /* 0x00000012ff058292 */ /* 0x000fce000f8e33ff */
[----:B------:R-:W-:Y:S01]  /*0210*/  UMOV UR4, UR5 ;  /* 0x0000000500047c82 */ /* 0x000fe20008000000 */
[----:B------:R-:W-:Y:S01]  /*0220*/  UMOV UR5, URZ ;  /* 0x000000ff00057c82 */ /* 0x000fe20008000000 */
[----:B------:R-:W-:Y:S01]  /*0230*/  MOV R10, UR4 ;  /* 0x00000004000a7c02 */ /* 0x000fe20008000f00 */
[----:B------:R-:W-:Y:S01]  /*0240*/  IMAD.U32 R11, RZ, RZ, UR5 ;  /* 0x00000005ff0b7e24 */ /* 0x000fe2000f8e00ff */
[----:B------:R-:W-:Y:S06]  /*0250*/  BRA `(.L_x_1) ;  /* 0x00000000001c7947 */ /* 0x000fec0003800000 */
.L_x_0:
[----:B------:R-:W-:Y:S01]  /*0260*/  IMAD.U32 R39, RZ, RZ, UR20 ;  /* 0x00000014ff277e24 */ /* 0x000fe2000f8e00ff */
[----:B------:R-:W-:Y:S01]  /*0270*/  MOV R18, UR18 ;  /* 0x0000001200127c02 */ /* 0x000fe20008000f00 */
[----:B------:R-:W-:Y:S01]  /*0280*/  IMAD.U32 R17, RZ, RZ, UR14 ;  /* 0x0000000eff117e24 */ /* 0x000fe2000f8e00ff */
[----:B------:R-:W-:Y:S02]  /*0290*/  MOV R15, UR5 ;  /* 0x00000005000f7c02 */ /* 0x000fe40008000f00 */
[----:B------:R-:W-:Y:S02]  /*02a0*/  MOV R16, 0x2c0 ;  /* 0x000002c000107802 */ /* 0x000fe40000000f00 */
[----:B------:R-:W-:Y:S05]  /*02b0*/  CALL.REL.NOINC `($__internal_0_$__cuda_sm20_div_s64) ;  /* 0x0000005400447944 */ /* 0x000fea0003c00000 */
[----:B------:R-:W-:-:S07]  /*02c0*/  MOV R10, R0 ;  /* 0x00000000000a7202 */ /* 0x000fce0000000f00 */
.L_x_1:
[----:B------:R-:W0:Y:S01]  /*02d0*/  LDCU UR4, c[0x0][0x3e0] ;  /* 0x00007c00ff0477ac */ /* 0x000e220008000800 */
[----:B------:R-:W-:Y:S01]  /*02e0*/  BSSY.RECONVERGENT B0, `(.L_x_2) ;  /* 0x0000023000007945 */ /* 0x000fe20003800200 */
[----:B0-----:R-:W-:Y:S01]  /*02f0*/  USHF.R.S32.HI UR5, URZ, 0x1f, UR4 ;  /* 0x0000001fff057899 */ /* 0x001fe20008011404 */
[----:B------:R-:W-:-:S05]  /*0300*/  ISETP.LT.U32.AND P0, PT, R10, UR4, PT ;  /* 0x000000040a007c0c */ /* 0x000fca000bf01070 */
[----:B------:R-:W-:-:S04]  /*0310*/  ISETP.LT.AND.EX P0, PT, R11, UR5, PT, P0 ;  /* 0x000000050b007c0c */ /* 0x000fc8000bf01300 */
[C---:B------:R-:W-:Y:S02]  /*0320*/  SEL R15, R11.reuse, UR5, P0 ;  /* 0x000000050b0f7c07 */ /* 0x040fe40008000000 */
[----:B------:R-:W-:Y:S02]  /*0330*/  SEL R18, R10, UR4, P0 ;  /* 0x000000040a127c07 */ /* 0x000fe40008000000 */
[----:B------:R-:W-:-:S04]  /*0340*/  LOP3.LUT R0, R11, R15, RZ, 0xfc, !PT ;  /* 0x0000000f0b007212 */ /* 0x000fc800078efcff */
[----:B------:R-:W-:-:S13]  /*0350*/  ISETP.NE.U32.AND P1, PT, R0, RZ, PT ;  /* 0x000000ff0000720c */ /* 0x000fda0003f25070 */
[----:B------:R-:W-:Y:S05]  /*0360*/  @P1 BRA `(.L_x_3) ;  /* 0x0000000000501947 */ /* 0x000fea0003800000 */
[----:B------:R-:W0:Y:S01]  /*0370*/  I2F.U32.RP R4, R18 ;  /* 0x0000001200047306 */ /* 0x000e220000209000 */
[----:B------:R-:W-:Y:S02]  /*0380*/  ISETP.NE.U32.AND P0, PT, R18, RZ, PT ;  /* 0x000000ff1200720c */ /* 0x000fe40003f05070 */
[----:B------:R-:W-:-:S05]  /*0390*/  MOV R7, RZ ;  /* 0x000000ff00077202 */ /* 0x000fca0000000f00 */
[----:B0-----:R-:W0:Y:S02]  /*03a0*/  MUFU.RCP R2, R4 ;  /* 0x0000000400027308 */ /* 0x001e240000001000 */
[----:B0-----:R-:W-:-:S06]  /*03b0*/  VIADD R2, R2, 0xffffffe ;  /* 0x0ffffffe02027836 */ /* 0x001fcc0000000000 */
[----:B------:R0:W1:Y:S02]  /*03c0*/  F2I.FTZ.U32.TRUNC.NTZ R3, R2 ;  /* 0x0000000200037305 */ /* 0x000064000021f000 */
[----:B0-----:R-:W-:Y:S02]  /*03d0*/  HFMA2 R2, -RZ, RZ, 0, 0 ;  /* 0x00000000ff027431 */ /* 0x001fe400000001ff */
[----:B-1----:R-:W-:-:S04]  /*03e0*/  IMAD.MOV R0, RZ, RZ, -R3 ;  /* 0x000000ffff007224 */ /* 0x002fc800078e0a03 */
[----:B------:R-:W-:-:S04]  /*03f0*/  IMAD R5, R0, R18, RZ ;  /* 0x0000001200057224 */ /* 0x000fc800078e02ff */
[----:B------:R-:W-:-:S06]  /*0400*/  IMAD.HI.U32 R5, R3, R5, R2 ;  /* 0x0000000503057227 */ /* 0x000fcc00078e0002 */
[----:B------:R-:W-:-:S04]  /*0410*/  IMAD.HI.U32 R6, R5, R10, RZ ;  /* 0x0000000a05067227 */ /* 0x000fc800078e00ff */
[----:B------:R-:W-:-:S04]  /*0420*/  IMAD.MOV R3, RZ, RZ, -R6 ;  /* 0x000000ffff037224 */ /* 0x000fc800078e0a06 */
[----:B------:R-:W-:-:S05]  /*0430*/  IMAD R3, R18, R3, R10 ;  /* 0x0000000312037224 */ /* 0x000fca00078e020a */
[----:B------:R-:W-:-:S13]  /*0440*/  ISETP.GE.U32.AND P2, PT, R3, R18, PT ;  /* 0x000000120300720c */ /* 0x000fda0003f46070 */
[----:B------:R-:W-:Y:S01]  /*0450*/  @P2 IADD3 R3, PT, PT, R3, -R18, RZ ;  /* 0x8000001203032210 */ /* 0x000fe20007ffe0ff */
[----:B------:R-:W-:-:S03]  /*0460*/  @P2 VIADD R6, R6, 0x1 ;  /* 0x0000000106062836 */ /* 0x000fc60000000000 */
[----:B------:R-:W-:-:S13]  /*0470*/  ISETP.GE.U32.AND P1, PT, R3, R18, PT ;  /* 0x000000120300720c */ /* 0x000fda0003f26070 */
[----:B------:R-:W-:Y:S02]  /*0480*/  @P1 IADD3 R6, PT, PT, R6, 0x1, RZ ;  /* 0x0000000106061810 */ /* 0x000fe40007ffe0ff */
[----:B------:R-:W-:Y:S01]  /*0490*/  @!P0 LOP3.LUT R6, RZ, R18, RZ, 0x33, !PT ;  /* 0x00000012ff068212 */ /* 0x000fe200078e33ff */
[----:B------:R-:W-:Y:S05]  /*04a0*/  BRA `(.L_x_4) ;  /* 0x0000000000187947 */ /* 0x000fea0003800000 */
.L_x_3:
[----:B------:R-:W-:Y:S01]  /*04b0*/  IMAD.MOV.U32 R39, RZ, RZ, R10 ;  /* 0x000000ffff277224 */ /* 0x000fe200078e000a */
[----:B------:R-:W-:Y:S02]  /*04c0*/  MOV R17, R11 ;  /* 0x0000000b00117202 */ /* 0x000fe40000000f00 */
[----:B------:R-:W-:Y:S02]  /*04d0*/  MOV R16, 0x4f0 ;  /* 0x000004f000107802 */ /* 0x000fe40000000f00 */
[----:B------:R-:W-:Y:S05]  /*04e0*/  CALL.REL.NOINC `($__internal_0_$__cuda_sm20_div_s64) ;  /* 0x0000005000b87944 */ /* 0x000fea0003c00000 */
[----:B------:R-:W-:Y:S02]  /*04f0*/  MOV R6, R0 ;  /* 0x0000000000067202 */ /* 0x000fe40000000f00 */
[----:B------:R-:W-:Y:S02]  /*0500*/  MOV R7, R11 ;  /* 0x0000000b00077202 */ /* 0x000fe40000000f00 */
.L_x_4:
[----:B------:R-:W-:Y:S05]  /*0510*/  BSYNC.RECONVERGENT B0 ;  /* 0x0000000000007941 */ /* 0x000fea0003800200 */
.L_x_2:
[----:B------:R-:W0:Y:S01]  /*0520*/  LDCU UR4, c[0x0][0x434] ;  /* 0x00008680ff0477ac */ /* 0x000e220008000800 */
[----:B------:R-:W-:Y:S01]  /*0530*/  BSSY.RECONVERGENT B0, `(.L_x_5) ;  /* 0x0000041000007945 */ /* 0x000fe20003800200 */
[----:B0-----:R-:W-:-:S05]  /*0540*/  IMAD.U32 R0, RZ, RZ, UR4 ;  /* 0x00000004ff007e24 */ /* 0x001fca000f8e00ff */
[----:B------:R-:W-:-:S04]  /*0550*/  IABS R0, R0 ;  /* 0x0000000000007213 */ /* 0x000fc80000000000 */
[----:B------:R-:W-:-:S13]  /*0560*/  R2UR UR5, R0 ;  /* 0x00000000000572ca */ /* 0x000fda00000e0000 */
[----:B------:R-:W0:Y:S01]  /*0570*/  I2F.RP R8, UR5 ;  /* 0x0000000500087d06 */ /* 0x000e220008209400 */
[----:B------:R-:W-:-:S04]  /*0580*/  UIADD3 UR8, UPT, UPT, UR4, -0x1, UR5 ;  /* 0xffffffff04087890 */ /* 0x000fc8000fffe005 */
[----:B------:R-:W-:-:S06]  /*0590*/  ULOP3.LUT UR6, UR8, UR5, URZ, 0x3c, !UPT ;  /* 0x0000000508067292 */ /* 0x000fcc000f8e3cff */
[----:B------:R-:W-:Y:S01]  /*05a0*/  ISETP.LE.AND P0, PT, RZ, UR6, PT ;  /* 0x00000006ff007c0c */ /* 0x000fe2000bf03270 */
[----:B0-----:R-:W0:Y:S02]  /*05b0*/  MUFU.RCP R4, R8 ;  /* 0x0000000800047308 */ /* 0x001e240000001000 */
[----:B0-----:R-:W-:-:S06]  /*05c0*/  VIADD R4, R4, 0xffffffe ;  /* 0x0ffffffe04047836 */ /* 0x001fcc0000000000 */
[----:B------:R-:W0:Y:S02]  /*05d0*/  F2I.FTZ.U32.TRUNC.NTZ R5, R4 ;  /* 0x0000000400057305 */ /* 0x000e24000021f000 */
[----:B0-----:R-:W-:Y:S02]  /*05e0*/  IMAD.MOV R0, RZ, RZ, -R5 ;  /* 0x000000ffff007224 */ /* 0x001fe400078e0a05 */
[----:B------:R-:W-:Y:S02]  /*05f0*/  IMAD.MOV.U32 R4, RZ, RZ, RZ ;  /* 0x000000ffff047224 */ /* 0x000fe400078e00ff */
[----:B------:R-:W-:Y:S01]  /*0600*/  IMAD R2, R0, UR5, RZ ;  /* 0x0000000500027c24 */ /* 0x000fe2000f8e02ff */
[----:B------:R-:W-:-:S03]  /*0610*/  IABS R0, UR8 ;  /* 0x0000000800007c13 */ /* 0x000fc60008000000 */
[----:B------:R-:W-:-:S04]  /*0620*/  IMAD.HI.U32 R2, R5, R2, R4 ;  /* 0x0000000205027227 */ /* 0x000fc800078e0004 */
[----:B------:R-:W-:-:S04]  /*0630*/  IMAD.MOV.U32 R3, RZ, RZ, R0 ;  /* 0x000000ffff037224 */ /* 0x000fc800078e0000 */
[----:B------:R-:W-:-:S04]  /*0640*/  IMAD.HI.U32 R2, R2, R3, RZ ;  /* 0x0000000302027227 */ /* 0x000fc800078e00ff */
[----:B------:R-:W-:-:S04]  /*0650*/  IMAD.MOV R0, RZ, RZ, -R2 ;  /* 0x000000ffff007224 */ /* 0x000fc800078e0a02 */
[----:B------:R-:W-:-:S05]  /*0660*/  IMAD R0, R0, UR5, R3 ;  /* 0x0000000500007c24 */ /* 0x000fca000f8e0203 */
[----:B------:R-:W-:-:S13]  /*0670*/  ISETP.LT.U32.AND P1, PT, R0, UR5, PT ;  /* 0x0000000500007c0c */ /* 0x000fda000bf21070 */
[----:B------:R-:W-:Y:S02]  /*0680*/  @!P1 VIADD R0, R0, -UR5 ;  /* 0x8000000500009c36 */ /* 0x000fe40008000000 */
[----:B------:R-:W-:Y:S01]  /*0690*/  @!P1 VIADD R2, R2, 0x1 ;  /* 0x0000000102029836 */ /* 0x000fe20000000000 */
[----:B------:R-:W-:Y:S02]  /*06a0*/  ISETP.NE.AND P1, PT, RZ, UR4, PT ;  /* 0x00000004ff007c0c */ /* 0x000fe4000bf25270 */
[----:B------:R-:W-:-:S13]  /*06b0*/  ISETP.GE.U32.AND P2, PT, R0, UR5, PT ;  /* 0x0000000500007c0c */ /* 0x000fda000bf46070 */
[----:B------:R-:W-:-:S04]  /*06c0*/  @P2 VIADD R2, R2, 0x1 ;  /* 0x0000000102022836 */ /* 0x000fc80000000000 */
[----:B------:R-:W-:-:S04]  /*06d0*/  IMAD.MOV.U32 R3, RZ, RZ, R2 ;  /* 0x000000ffff037224 */ /* 0x000fc800078e0002 */
[----:B------:R-:W-:Y:S01]  /*06e0*/  @!P0 IMAD.MOV R3, RZ, RZ, -R3 ;  /* 0x000000ffff038224 */ /* 0x000fe200078e0a03 */
[----:B------:R-:W-:-:S04]  /*06f0*/  @!P1 LOP3.LUT R3, RZ, UR5, RZ, 0x33, !PT ;  /* 0x00000005ff039c12 */ /* 0x000fc8000f8e33ff */
[----:B------:R-:W-:Y:S02]  /*0700*/  ISETP.LT.U32.AND P0, PT, R18, R3, PT ;  /* 0x000000031200720c */ /* 0x000fe40003f01070 */
[----:B------:R-:W-:-:S04]  /*0710*/  SHF.R.S32.HI R2, RZ, 0x1f, R3 ;  /* 0x0000001fff027819 */ /* 0x000fc80000011403 */
[----:B------:R-:W-:-:S04]  /*0720*/  ISETP.LT.AND.EX P0, PT, R15, R2, PT, P0 ;  /* 0x000000020f00720c */ /* 0x000fc80003f01300 */
[C---:B------:R-:W-:Y:S02]  /*0730*/  SEL R2, R15.reuse, R2, P0 ;  /* 0x000000020f027207 */ /* 0x040fe40000000000 */
[----:B------:R-:W-:Y:S02]  /*0740*/  SEL R10, R18, R3, P0 ;  /* 0x00000003120a7207 */ /* 0x000fe40000000000 */
        /* <DEDUP_REMOVED lines=23> */
.L_x_6:
[----:B------:R-:W-:Y:S01]  /*08c0*/  IMAD.MOV.U32 R39, RZ, RZ, R18 ;  /* 0x000000ffff277224 */ /* 0x000fe200078e0012 */
[----:B------:R-:W-:Y:S01]  /*08d0*/  MOV R18, R10 ;  /* 0x0000000a00127202 */ /* 0x000fe20000000f00 */
[----:B------:R-:W-:Y:S01]  /*08e0*/  IMAD.MOV.U32 R17, RZ, RZ, R15 ;  /* 0x000000ffff117224 */ /* 0x000fe200078e000f */
[----:B------:R-:W-:Y:S02]  /*08f0*/  MOV R15, R2 ;  /* 0x00000002000f7202 */ /* 0x000fe40000000f00 */
[----:B------:R-:W-:Y:S02]  /*0900*/  MOV R16, 0x920 ;  /* 0x0000092000107802 */ /* 0x000fe40000000f00 */
[----:B------:R-:W-:Y:S05]  /*0910*/  CALL.REL.NOINC `($__internal_0_$__cuda_sm20_div_s64) ;  /* 0x0000004c00ac7944 */ /* 0x000fea0003c00000 */
[----:B------:R-:W-:Y:S02]  /*0920*/  MOV R16, R0 ;  /* 0x0000000000107202 */ /* 0x000fe40000000f00 */
[----:B------:R-:W-:Y:S02]  /*0930*/  MOV R17, R11 ;  /* 0x0000000b00117202 */ /* 0x000fe40000000f00 */
.L_x_7:
[----:B------:R-:W-:Y:S05]  /*0940*/  BSYNC.RECONVERGENT B0 ;  /* 0x0000000000007941 */ /* 0x000fea0003800200 */
.L_x_5:
[----:B------:R-:W0:Y:S01]  /*0950*/  LDCU UR5, c[0x0][0x434] ;  /* 0x00008680ff0577ac */ /* 0x000e220008000800 */
[----:B------:R-:W-:Y:S01]  /*0960*/  BSSY.RECONVERGENT B0, `(.L_x_8) ;  /* 0x0000083000007945 */ /* 0x000fe20003800200 */
[----:B------:R-:W-:Y:S01]  /*0970*/  UMOV UR10, URZ ;  /* 0x000000ff000a7c82 */ /* 0x000fe20008000000 */
[----:B------:R-:W-:Y:S01]  /*0980*/  UMOV UR22, URZ ;  /* 0x000000ff00167c82 */ /* 0x000fe20008000000 */
[----:B0-----:R-:W-:-:S05]  /*0990*/  IMAD.U32 R0, RZ, RZ, UR5 ;  /* 0x00000005ff007e24 */ /* 0x001fca000f8e00ff */
[----:B------:R-:W-:-:S04]  /*09a0*/  IABS R0, R0 ;  /* 0x0000000000007213 */ /* 0x000fc80000000000 */
[----:B------:R-:W-:-:S13]  /*09b0*/  R2UR UR7, R0 ;  /* 0x00000000000772ca */ /* 0x000fda00000e0000 */
[----:B------:R-:W0:Y:S08]  /*09c0*/  I2F.RP R4, UR7 ;  /* 0x0000000700047d06 */ /* 0x000e300008209400 */
[----:B0-----:R-:W0:Y:S02]  /*09d0*/  MUFU.RCP R3, R4 ;  /* 0x0000000400037308 */ /* 0x001e240000001000 */
[----:B0-----:R-:W-:-:S06]  /*09e0*/  VIADD R3, R3, 0xffffffe ;  /* 0x0ffffffe03037836 */ /* 0x001fcc0000000000 */
[----:B------:R-:W0:Y:S02]  /*09f0*/  F2I.FTZ.U32.TRUNC.NTZ R0, R3 ;  /* 0x0000000300007305 */ /* 0x000e24000021f000 */
[----:B0-----:R-:W-:Y:S02]  /*0a00*/  R2UR UR11, R0 ;  /* 0x00000000000b72ca */ /* 0x001fe400000e0000 */
[----:B------:R-:W-:Y:S01]  /*0a10*/  IABS R0, UR8 ;  /* 0x0000000800007c13 */ /* 0x000fe20008000000 */
[----:B------:R-:W-:-:S03]  /*0a20*/  ULOP3.LUT UR8, UR8, UR5, URZ, 0x3c, !UPT ;  /* 0x0000000508087292 */ /* 0x000fc6000f8e3cff */
[----:B------:R-:W-:-:S07]  /*0a30*/  R2UR UR6, R0 ;  /* 0x00000000000672ca */ /* 0x000fce00000e0000 */
[----:B------:R-:W-:-:S04]  /*0a40*/  UIADD3 UR4, UPT, UPT, URZ, -UR11, URZ ;  /* 0x8000000bff047290 */ /* 0x000fc8000fffe0ff */
[----:B------:R-:W-:-:S04]  /*0a50*/  UIMAD UR4, UR4, UR7, URZ ;  /* 0x00000007040472a4 */ /* 0x000fc8000f8e02ff */
[----:B------:R-:W-:-:S04]  /*0a60*/  UIMAD.WIDE.U32 UR10, UR11, UR4, UR10 ;  /* 0x000000040b0a72a5 */ /* 0x000fc8000f8e000a */
[----:B------:R-:W-:-:S07]  /*0a70*/  UIMAD.WIDE.U32 UR10, UR11, UR6, URZ ;  /* 0x000000060b0a72a5 */ /* 0x000fce000f8e00ff */
[----:B------:R-:W-:Y:S02]  /*0a80*/  UMOV UR9, UR11 ;  /* 0x0000000b00097c82 */ /* 0x000fe40008000000 */
[----:B------:R-:W-:-:S04]  /*0a90*/  UIADD3 UR4, UPT, UPT, -UR9, URZ, URZ ;  /* 0x000000ff09047290 */ /* 0x000fc8000fffe1ff */
[----:B------:R-:W-:Y:S02]  /*0aa0*/  UIMAD UR4, UR7, UR4, UR6 ;  /* 0x00000004070472a4 */ /* 0x000fe4000f8e0206 */
[----:B------:R-:W-:Y:S02]  /*0ab0*/  USHF.R.S32.HI UR6, URZ, 0x1f, UR5 ;  /* 0x0000001fff067899 */ /* 0x000fe40008011405 */
[----:B------:R-:W-:Y:S02]  /*0ac0*/  UISETP.GT.U32.AND UP1, UPT, UR7, UR4, UPT ;  /* 0x000000040700728c */ /* 0x000fe4000bf24070 */
[----:B------:R-:W-:-:S09]  /*0ad0*/  ULOP3.LUT UR6, UR6, 0x1, URZ, 0xfc, !UPT ;  /* 0x0000000106067892 */ /* 0x000fd2000f8efcff */
[----:B------:R-:W-:Y:S02]  /*0ae0*/  @!UP1 UIADD3 UR4, UPT, UPT, UR4, -UR7, URZ ;  /* 0x8000000704049290 */ /* 0x000fe4000fffe0ff */
[----:B------:R-:W-:Y:S02]  /*0af0*/  @!UP1 UIADD3 UR9, UPT, UPT, UR9, 0x1, URZ ;  /* 0x0000000109099890 */ /* 0x000fe4000fffe0ff */
[----:B------:R-:W-:Y:S02]  /*0b00*/  UISETP.GE.U32.AND UP0, UPT, UR4, UR7, UPT ;  /* 0x000000070400728c */ /* 0x000fe4000bf06070 */
[----:B------:R-:W-:-:S05]  /*0b10*/  UISETP.GE.AND UP1, UPT, UR8, URZ, UPT ;  /* 0x000000ff0800728c */ /* 0x000fca000bf26270 */
[----:B------:R-:W0:Y:S04]  /*0b20*/  LDCU UR4, c[0x0][0x3e0] ;  /* 0x00007c00ff0477ac */ /* 0x000e280008000800 */
[----:B------:R-:W-:Y:S02]  /*0b30*/  @UP0 UIADD3 UR9, UPT, UPT, UR9, 0x1, URZ ;  /* 0x0000000109090890 */ /* 0x000fe4000fffe0ff */
[----:B------:R-:W-:-:S05]  /*0b40*/  UISETP.NE.AND UP0, UPT, UR5, URZ, UPT ;  /* 0x000000ff0500728c */ /* 0x000fca000bf05270 */
[----:B------:R-:W-:Y:S02]  /*0b50*/  UMOV UR8, UR9 ;  /* 0x0000000900087c82 */ /* 0x000fe40008000000 */
[----:B------:R-:W-:-:S04]  /*0b60*/  @!UP1 UIADD3 UR8, UPT, UPT, -UR8, URZ, URZ ;  /* 0x000000ff08089290 */ /* 0x000fc8000fffe1ff */
[----:B------:R-:W-:Y:S01]  /*0b70*/  @!UP0 ULOP3.LUT UR8, URZ, UR5, URZ, 0x33, !UPT ;  /* 0x00000005ff088292 */ /* 0x000fe2000f8e33ff */
[----:B0-----:R-:W-:Y:S01]  /*0b80*/  IMAD.U32 R0, RZ, RZ, UR4 ;  /* 0x00000004ff007e24 */ /* 0x001fe2000f8e00ff */
[----:B------:R-:W-:Y:S02]  /*0b90*/  UIADD3 UR17, UPT, UPT, UR4, -0x1, URZ ;  /* 0xffffffff04117890 */ /* 0x000fe4000fffe0ff */
[----:B------:R-:W-:Y:S02]  /*0ba0*/  UIMAD UR7, UR8, UR6, URZ ;  /* 0x00000006080772a4 */ /* 0x000fe4000f8e02ff */
[----:B------:R-:W-:Y:S01]  /*0bb0*/  IABS R0, R0 ;  /* 0x0000000000007213 */ /* 0x000fe20000000000 */
[----:B------:R-:W-:-:S03]  /*0bc0*/  UISETP.NE.AND UP2, UPT, UR4, URZ, UPT ;  /* 0x000000ff0400728c */ /* 0x000fc6000bf45270 */
[----:B------:R-:W-:Y:S02]  /*0bd0*/  IABS R3, UR7 ;  /* 0x0000000700037c13 */ /* 0x000fe40008000000 */
[----:B------:R-:W-:Y:S02]  /*0be0*/  R2UR UR11, R0 ;  /* 0x00000000000b72ca */ /* 0x000fe400000e0000 */
[----:B------:R-:W-:-:S11]  /*0bf0*/  R2UR UR13, R3 ;  /* 0x00000000030d72ca */ /* 0x000fd600000e0000 */
[----:B------:R-:W0:Y:S02]  /*0c00*/  I2F.RP R9, UR11 ;  /* 0x0000000b00097d06 */ /* 0x000e240008209400 */
[----:B------:R-:W-:-:S04]  /*0c10*/  UIADD3 UR6, UPT, UPT, UR17, UR13, URZ ;  /* 0x0000000d11067290 */ /* 0x000fc8000fffe0ff */
[----:B------:R-:W-:Y:S02]  /*0c20*/  ULOP3.LUT UR16, UR6, UR13, URZ, 0x3c, !UPT ;  /* 0x0000000d06107292 */ /* 0x000fe4000f8e3cff */
[----:B------:R-:W1:Y:S01]  /*0c30*/  I2F.RP R11, UR13 ;  /* 0x0000000d000b7d06 */ /* 0x000e620008209400 */
[----:B------:R-:W-:Y:S01]  /*0c40*/  IMAD.U32 R3, RZ, RZ, UR6 ;  /* 0x00000006ff037e24 */ /* 0x000fe2000f8e00ff */
[----:B------:R-:W-:Y:S02]  /*0c50*/  ULOP3.LUT UR6, UR6, UR4, URZ, 0x3c, !UPT ;  /* 0x0000000406067292 */ /* 0x000fe4000f8e3cff */
[----:B------:R-:W-:Y:S02]  /*0c60*/  ISETP.LE.AND P0, PT, RZ, UR16, PT ;  /* 0x00000010ff007c0c */ /* 0x000fe4000bf03270 */
[----:B------:R-:W-:Y:S02]  /*0c70*/  IABS R3, R3 ;  /* 0x0000000300037213 */ /* 0x000fe40000000000 */
[----:B0-----:R-:W0:Y:S02]  /*0c80*/  MUFU.RCP R8, R9 ;  /* 0x0000000900087308 */ /* 0x001e240000001000 */
[----:B------:R-:W-:-:S06]  /*0c90*/  R2UR UR12, R3 ;  /* 0x00000000030c72ca */ /* 0x000fcc00000e0000 */
[----:B-1----:R-:W1:Y:S01]  /*0ca0*/  MUFU.RCP R0, R11 ;  /* 0x0000000b00007308 */ /* 0x002e620000001000 */
[----:B0-----:R-:W-:Y:S02]  /*0cb0*/  VIADD R8, R8, 0xffffffe ;  /* 0x0ffffffe08087836 */ /* 0x001fe40000000000 */
[----:B-1----:R-:W-:-:S05]  /*0cc0*/  VIADD R5, R0, 0xffffffe ;  /* 0x0ffffffe00057836 */ /* 0x002fca0000000000 */
[----:B------:R-:W0:Y:S08]  /*0cd0*/  F2I.FTZ.U32.TRUNC.NTZ R0, R8 ;  /* 0x0000000800007305 */ /* 0x000e30000021f000 */
[----:B------:R-:W1:Y:S01]  /*0ce0*/  F2I.FTZ.U32.TRUNC.NTZ R5, R5 ;  /* 0x0000000500057305 */ /* 0x000e62000021f000 */
[----:B0-----:R-:W-:Y:S02]  /*0cf0*/  R2UR UR23, R0 ;  /* 0x00000000001772ca */ /* 0x001fe400000e0000 */
[----:B------:R-:W-:-:S05]  /*0d00*/  IABS R0, UR7 ;  /* 0x0000000700007c13 */ /* 0x000fca0008000000 */
[----:B------:R-:W-:Y:S02]  /*0d10*/  IMAD.MOV R0, RZ, RZ, -R0 ;  /* 0x000000ffff007224 */ /* 0x000fe400078e0a00 */
[----:B-1----:R-:W-:-:S04]  /*0d20*/  IMAD.MOV R4, RZ, RZ, -R5 ;  /* 0x000000ffff047224 */ /* 0x002fc800078e0a05 */
[----:B------:R-:W-:Y:S01]  /*0d30*/  IMAD R3, R4, UR13, RZ ;  /* 0x0000000d04037c24 */ /* 0x000fe2000f8e02ff */
[----:B------:R-:W-:Y:S01]  /*0d40*/  UIADD3 UR9, UPT, UPT, URZ, -UR23, URZ ;  /* 0x80000017ff097290 */ /* 0x000fe2000fffe0ff */
[----:B------:R-:W-:-:S03]  /*0d50*/  IMAD.MOV.U32 R4, RZ, RZ, RZ ;  /* 0x000000ffff047224 */ /* 0x000fc600078e00ff */
[----:B------:R-:W-:Y:S01]  /*0d60*/  UIMAD UR9, UR9, UR11, URZ ;  /* 0x0000000b090972a4 */ /* 0x000fe2000f8e02ff */
[----:B------:R-:W-:-:S03]  /*0d70*/  IMAD.HI.U32 R3, R5, R3, R4 ;  /* 0x0000000305037227 */ /* 0x000fc600078e0004 */
[----:B------:R-:W-:-:S03]  /*0d80*/  UIMAD.WIDE.U32 UR22, UR23, UR9, UR22 ;  /* 0x00000009171672a5 */ /* 0x000fc6000f8e0016 */
[----:B------:R-:W-:Y:S01]  /*0d90*/  IMAD.HI.U32 R9, R3, UR12, RZ ;  /* 0x0000000c03097c27 */ /* 0x000fe2000f8e00ff */
[----:B------:R-:W-:-:S03]  /*0da0*/  UIMAD.WIDE.U32 UR22, UR23, UR12, URZ ;  /* 0x0000000c171672a5 */ /* 0x000fc6000f8e00ff */
[----:B------:R-:W-:Y:S01]  /*0db0*/  IMAD R0, R9, R0, UR12 ;  /* 0x0000000c09007e24 */ /* 0x000fe2000f8e0200 */
[----:B------:R-:W0:Y:S04]  /*0dc0*/  LDCU.U8 UR9, c[0x0][0x549] ;  /* 0x0000a920ff0977ac */ /* 0x000e280008000000 */
[----:B------:R-:W-:Y:S01]  /*0dd0*/  ISETP.LT.U32.AND P1, PT, R0, UR13, PT ;  /* 0x0000000d00007c0c */ /* 0x000fe2000bf21070 */
[----:B------:R-:W-:Y:S02]  /*0de0*/  UMOV UR15, UR23 ;  /* 0x00000017000f7c82 */ /* 0x000fe40008000000 */
[----:B------:R-:W-:-:S04]  /*0df0*/  UIADD3 UR10, UPT, UPT, -UR15, URZ, URZ ;  /* 0x000000ff0f0a7290 */ /* 0x000fc8000fffe1ff */
[----:B------:R-:W-:-:S04]  /*0e00*/  UIMAD UR10, UR11, UR10, UR12 ;  /* 0x0000000a0b0a72a4 */ /* 0x000fc8000f8e020c */
[----:B------:R-:W-:Y:S02]  /*0e10*/  UISETP.GT.U32.AND UP1, UPT, UR11, UR10, UPT ;  /* 0x0000000a0b00728c */ /* 0x000fe4000bf24070 */
[----:B------:R-:W-:Y:S01]  /*0e20*/  @!P1 VIADD R0, R0, -UR13 ;  /* 0x8000000d00009c36 */ /* 0x000fe20008000000 */
[----:B0-----:R-:W-:Y:S01]  /*0e30*/  UISETP.NE.AND UP0, UPT, UR9, URZ, UPT ;  /* 0x000000ff0900728c */ /* 0x001fe2000bf05270 */
[----:B------:R-:W-:Y:S01]  /*0e40*/  @!P1 VIADD R9, R9, 0x1 ;  /* 0x0000000109099836 */ /* 0x000fe20000000000 */
[----:B------:R-:W-:Y:S02]  /*0e50*/  ISETP.NE.AND P1, PT, RZ, UR7, PT ;  /* 0x00000007ff007c0c */ /* 0x000fe4000bf25270 */
[----:B------:R-:W-:Y:S01]  /*0e60*/  ISETP.GE.U32.AND P2, PT, R0, UR13, PT ;  /* 0x0000000d00007c0c */ /* 0x000fe2000bf46070 */
[----:B------:R-:W-:Y:S02]  /*0e70*/  USEL UR5, UR5, 0x1, !UP0 ;  /* 0x0000000105057887 */ /* 0x000fe4000c000000 */
[----:B------:R-:W-:-:S02]  /*0e80*/  UISETP.GE.AND UP0, UPT, UR6, URZ, UPT ;  /* 0x000000ff0600728c */ /* 0x000fc4000bf06270 */
[----:B------:R-:W-:Y:S02]  /*0e90*/  @!UP1 UIADD3 UR10, UPT, UPT, UR10, -UR11, URZ ;  /* 0x8000000b0a0a9290 */ /* 0x000fe4000fffe0ff */
[----:B------:R-:W-:Y:S02]  /*0ea0*/  @!UP1 UIADD3 UR15, UPT, UPT, UR15, 0x1, URZ ;  /* 0x000000010f0f9890 */ /* 0x000fe4000fffe0ff */
[----:B------:R-:W-:Y:S02]  /*0eb0*/  UISETP.GE.U32.AND UP3, UPT, UR10, UR11, UPT ;  /* 0x0000000b0a00728c */ /* 0x000fe4000bf66070 */
[----:B------:R-:W-:Y:S02]  /*0ec0*/  UISETP.NE.AND UP1, UPT, UR8, URZ, UPT ;  /* 0x000000ff0800728c */ /* 0x000fe4000bf25270 */
[----:B------:R-:W-:Y:S01]  /*0ed0*/  @P2 VIADD R9, R9, 0x1 ;  /* 0x0000000109092836 */ /* 0x000fe20000000000 */
[----:B------:R-:W-:Y:S02]  /*0ee0*/  USHF.R.S32.HI UR8, URZ, 0x1f, UR7 ;  /* 0x0000001fff087899 */ /* 0x000fe40008011407 */
[----:B------:R-:W-:Y:S01]  /*0ef0*/  USEL UR6, URZ, 0x1, !UP1 ;  /* 0x00000001ff067887 */ /* 0x000fe2000c800000 */
[----:B------:R-:W-:Y:S01]  /*0f00*/  @!P0 IMAD.MOV R9, RZ, RZ, -R9 ;  /* 0x000000ffff098224 */ /* 0x000fe200078e0a09 */
[----:B------:R-:W-:-:S02]  /*0f10*/  @!P1 LOP3.LUT R9, RZ, UR13, RZ, 0x33, !PT ;  /* 0x0000000dff099c12 */ /* 0x000fc4000f8e33ff */
[----:B------:R-:W-:Y:S02]  /*0f20*/  @UP3 UIADD3 UR15, UPT, UPT, UR15, 0x1, URZ ;  /* 0x000000010f0f3890 */ /* 0x000fe4000fffe0ff */
[----:B------:R-:W-:Y:S01]  /*0f30*/  ISETP.LT.U32.AND P0, PT, R16, R9, PT ;  /* 0x000000091000720c */ /* 0x000fe20003f01070 */
[----:B------:R-:W-:Y:S01]  /*0f40*/  ULOP3.LUT UR6, UR8, UR6, URZ, 0xfc, !UPT ;  /* 0x0000000608067292 */ /* 0x000fe2000f8efcff */
[----:B------:R-:W-:Y:S01]  /*0f50*/  SHF.R.S32.HI R3, RZ, 0x1f, R9 ;  /* 0x0000001fff037819 */ /* 0x000fe20000011409 */
[----:B------:R-:W-:Y:S02]  /*0f60*/  @!UP0 UIADD3 UR15, UPT, UPT, -UR15, URZ, URZ ;  /* 0x000000ff0f0f8290 */ /* 0x000fe4000fffe1ff */
[----:B------:R-:W-:Y:S01]  /*0f70*/  @!UP2 ULOP3.LUT UR15, URZ, UR4, URZ, 0x33, !UPT ;  /* 0x00000004ff0fa292 */ /* 0x000fe2000f8e33ff */
        /* <DEDUP_REMOVED lines=26> */
.L_x_9:
[----:B------:R-:W-:Y:S01]  /*1120*/  IMAD.MOV.U32 R39, RZ, RZ, R16 ;  /* 0x000000ffff277224 */ /* 0x000fe200078e0010 */
[----:B------:R-:W-:Y:S01]  /*1130*/  MOV R18, R9 ;  /* 0x0000000900127202 */ /* 0x000fe20000000f00 */
[----:B------:R-:W-:Y:S01]  /*1140*/  IMAD.MOV.U32 R15, RZ, RZ, R3 ;  /* 0x000000ffff0f7224 */ /* 0x000fe200078e0003 */
[----:B------:R-:W-:Y:S02]  /*1150*/  MOV R16, 0x1170 ;  /* 0x0000117000107802 */ /* 0x000fe40000000f00 */
[----:B------:R-:W-:Y:S05]  /*1160*/  CALL.REL.NOINC `($__internal_0_$__cuda_sm20_div_s64) ;  /* 0x0000004400987944 */ /* 0x000fea0003c00000 */
[----:B------:R-:W-:Y:S02]  /*1170*/  MOV R44, R0 ;  /* 0x00000000002c7202 */ /* 0x000fe40000000f00 */
[----:B------:R-:W-:Y:S02]  /*1180*/  MOV R45, R11 ;  /* 0x0000000b002d7202 */ /* 0x000fe40000000f00 */
.L_x_10:
[----:B------:R-:W-:Y:S05]  /*1190*/  BSYNC.RECONVERGENT B0 ;  /* 0x0000000000007941 */ /* 0x000fea0003800200 */
.L_x_8:
[----:B------:R-:W-:Y:S01]  /*11a0*/  IABS R12, UR21 ;  /* 0x00000015000c7c13 */ /* 0x000fe20008000000 */
[----:B------:R-:W0:Y:S01]  /*11b0*/  LDC R5, c[0x0][0x434] ;  /* 0x00010d00ff057b82 */ /* 0x000e220000000800 */
[----:B------:R-:W-:Y:S01]  /*11c0*/  IABS R0, UR21 ;  /* 0x0000001500007c13 */ /* 0x000fe20008000000 */
[----:B------:R-:W-:Y:S01]  /*11d0*/  UIMAD UR15, UR15, UR5, URZ ;  /* 0x000000050f0f72a4 */ /* 0x000fe2000f8e02ff */
[----:B------:R-:W1:Y:S01]  /*11e0*/  I2F.RP R13, R12 ;  /* 0x0000000c000d7306 */ /* 0x000e620000209400 */
[----:B------:R-:W-:Y:S02]  /*11f0*/  BSSY.RECONVERGENT B0, `(.L_x_11) ;  /* 0x000003b000007945 */ /* 0x000fe40003800200 */
[----:B------:R-:W-:Y:S01]  /*1200*/  IMAD.MOV R0, RZ, RZ, -R0 ;  /* 0x000000ffff007224 */ /* 0x000fe200078e0a00 */
[----:B------:R-:W-:-:S04]  /*1210*/  UIMAD UR6, UR6, UR15, URZ ;  /* 0x0000000f060672a4 */ /* 0x000fc8000f8e02ff */
[----:B-1----:R-:W1:Y:S01]  /*1220*/  MUFU.RCP R14, R13 ;  /* 0x0000000d000e7308 */ /* 0x002e620000001000 */
[----:B0-----:R-:W-:-:S04]  /*1230*/  IADD3 R5, PT, PT, R5, -0x1, R12 ;  /* 0xffffffff05057810 */ /* 0x001fc80007ffe00c */
[----:B------:R-:W-:Y:S01]  /*1240*/  IABS R4, R5 ;  /* 0x0000000500047213 */ /* 0x000fe20000000000 */
[----:B-1----:R-:W-:-:S04]  /*1250*/  VIADD R14, R14, 0xffffffe ;  /* 0x0ffffffe0e0e7836 */ /* 0x002fc80000000000 */
[----:B------:R-:W0:Y:S02]  /*1260*/  F2I.FTZ.U32.TRUNC.NTZ R15, R14 ;  /* 0x0000000e000f7305 */ /* 0x000e24000021f000 */
[----:B0-----:R-:W-:Y:S02]  /*1270*/  IMAD.MOV R11, RZ, RZ, -R15 ;  /* 0x000000ffff0b7224 */ /* 0x001fe400078e0a0f */
[----:B------:R-:W-:Y:S02]  /*1280*/  IMAD.MOV.U32 R14, RZ, RZ, RZ ;  /* 0x000000ffff0e7224 */ /* 0x000fe400078e00ff */
[----:B------:R-:W-:-:S04]  /*1290*/  IMAD R8, R11, R12, RZ ;  /* 0x0000000c0b087224 */ /* 0x000fc800078e02ff */
[----:B------:R-:W-:-:S06]  /*12a0*/  IMAD.HI.U32 R8, R15, R8, R14 ;  /* 0x000000080f087227 */ /* 0x000fcc00078e000e */
[----:B------:R-:W-:-:S04]  /*12b0*/  IMAD.HI.U32 R11, R8, R4, RZ ;  /* 0x00000004080b7227 */ /* 0x000fc800078e00ff */
[----:B------:R-:W-:Y:S01]  /*12c0*/  IMAD R13, R11, R0, R4 ;  /* 0x000000000b0d7224 */ /* 0x000fe200078e0204 */
[----:B------:R-:W-:-:S04]  /*12d0*/  LOP3.LUT R0, R5, R12, RZ, 0x3c, !PT ;  /* 0x0000000c05007212 */ /* 0x000fc800078e3cff */
[----:B------:R-:W-:Y:S02]  /*12e0*/  ISETP.GT.U32.AND P1, PT, R12, R13, PT ;  /* 0x0000000d0c00720c */ /* 0x000fe40003f24070 */
[----:B------:R-:W-:-:S11]  /*12f0*/  ISETP.GE.AND P0, PT, R0, RZ, PT ;  /* 0x000000ff0000720c */ /* 0x000fd60003f06270 */
[----:B------:R-:W-:Y:S02]  /*1300*/  @!P1 IMAD.IADD R13, R13, 0x1, -R12 ;  /* 0x000000010d0d9824 */ /* 0x000fe400078e0a0c */
[----:B------:R-:W-:Y:S01]  /*1310*/  @!P1 VIADD R11, R11, 0x1 ;  /* 0x000000010b0b9836 */ /* 0x000fe20000000000 */
[----:B------:R-:W-:Y:S02]  /*1320*/  ISETP.NE.AND P1, PT, RZ, UR21, PT ;  /* 0x00000015ff007c0c */ /* 0x000fe4000bf25270 */
[----:B------:R-:W-:-:S13]  /*1330*/  ISETP.GE.U32.AND P2, PT, R13, R12, PT ;  /* 0x0000000c0d00720c */ /* 0x000fda0003f46070 */
[----:B------:R-:W-:-:S04]  /*1340*/  @P2 VIADD R11, R11, 0x1 ;  /* 0x000000010b0b2836 */ /* 0x000fc80000000000 */
[----:B------:R-:W-:Y:S01]  /*1350*/  @!P0 IMAD.MOV R11, RZ, RZ, -R11 ;  /* 0x000000ffff0b8224 */ /* 0x000fe200078e0a0b */
[----:B------:R-:W-:-:S04]  /*1360*/  @!P1 LOP3.LUT R11, RZ, R12, RZ, 0x33, !PT ;  /* 0x0000000cff0b9212 */ /* 0x000fc800078e33ff */
        /* <DEDUP_REMOVED lines=28> */
.L_x_12:
[----:B------:R-:W-:Y:S01]  /*1530*/  IMAD.MOV.U32 R39, RZ, RZ, R6 ;  /* 0x000000ffff277224 */ /* 0x000fe200078e0006 */
[----:B------:R-:W-:Y:S01]  /*1540*/  MOV R17, R7 ;  /* 0x0000000700117202 */ /* 0x000fe20000000f00 */
[----:B------:R-:W-:Y:S01]  /*1550*/  IMAD.MOV.U32 R18, RZ, RZ, R8 ;  /* 0x000000ffff127224 */ /* 0x000fe200078e0008 */
[----:B------:R-:W-:Y:S02]  /*1560*/  MOV R16, 0x1580 ;  /* 0x0000158000107802 */ /* 0x000fe40000000f00 */
[----:B------:R-:W-:Y:S05]  /*1570*/  CALL.REL.NOINC `($__internal_0_$__cuda_sm20_div_s64) ;  /* 0x0000004000947944 */ /* 0x000fea0003c00000 */
[----:B------:R-:W-:Y:S02]  /*1580*/  MOV R16, R0 ;  /* 0x0000000000107202 */ /* 0x000fe40000000f00 */
[----:B------:R-:W-:Y:S02]  /*1590*/  MOV R17, R11 ;  /* 0x0000000b00117202 */ /* 0x000fe40000000f00 */
.L_x_13:
[----:B------:R-:W-:Y:S05]  /*15a0*/  BSYNC.RECONVERGENT B0 ;  /* 0x0000000000007941 */ /* 0x000fea0003800200 */
.L_x_11:
[----:B------:R-:W0:Y:S01]  /*15b0*/  S2R R4, SR_TID.X ;  /* 0x0000000000047919 */ /* 0x000e220000002100 */
[----:B------:R-:W-:Y:S01]  /*15c0*/  UIADD3 UR9, UP0, UPT, UR20, -UR19, URZ ;  /* 0x8000001314097290 */ /* 0x000fe2000ff1e0ff */
[----:B------:R-:W1:Y:S03]  /*15d0*/  LDCU UR4, c[0x0][0x534] ;  /* 0x0000a680ff0477ac */ /* 0x000e660008000800 */
[----:B------:R-:W-:-:S06]  /*15e0*/  UIADD3.X UR8, UPT, UPT, UR14, -0x1, URZ, UP0, !UPT ;  /* 0xffffffff0e087890 */ /* 0x000fcc00087fe4ff */
[----:B------:R-:W-:Y:S01]  /*15f0*/  IMAD.U32 R0, RZ, RZ, UR8 ;  /* 0x00000008ff007e24 */ /* 0x000fe2000f8e00ff */
[----:B0-----:R-:W-:Y:S02]  /*1600*/  LOP3.LUT R19, R4, 0xf, RZ, 0xc0, !PT ;  /* 0x0000000f04137812 */ /* 0x001fe400078ec0ff */
[----:B------:R-:W-:Y:S02]  /*1610*/  SHF.R.U32.HI R20, RZ, 0x4, R4 ;  /* 0x00000004ff147819 */ /* 0x000fe40000011604 */
[C---:B------:R-:W-:Y:S01]  /*1620*/  ISETP.LT.U32.AND P1, PT, R19.reuse, UR9, PT ;  /* 0x0000000913007c0c */ /* 0x040fe2000bf21070 */
[----:B------:R-:W0:Y:S01]  /*1630*/  LDCU.64 UR8, c[0x0][0x358] ;  /* 0x00006b00ff0877ac */ /* 0x000e220008000a00 */
[----:B------:R-:W-:Y:S01]  /*1640*/  IADD3 R22, P0, PT, R19, UR19, RZ ;  /* 0x0000001313167c10 */ /* 0x000fe2000ff1e0ff */
[----:B------:R-:W-:Y:S01]  /*1650*/  VIADD R26, R20, 0x8 ;  /* 0x00000008141a7836 */ /* 0x000fe20000000000 */
[----:B------:R-:W-:Y:S01]  /*1660*/  ISETP.GT.AND.EX P1, PT, R0, RZ, PT, P1 ;  /* 0x000000ff0000720c */ /* 0x000fe20003f24310 */
[C---:B------:R-:W-:Y:S01]  /*1670*/  VIADD R21, R20.reuse, 0x18 ;  /* 0x0000001814157836 */ /* 0x040fe20000000000 */
[C---:B------:R-:W-:Y:S01]  /*1680*/  IADD3 R0, PT, PT, R20.reuse, 0x10, RZ ;  /* 0x0000001014007810 */ /* 0x040fe20007ffe0ff */
[----:B------:R-:W-:Y:S01]  /*1690*/  IMAD.X R23, RZ, RZ, RZ, P0 ;  /* 0x000000ffff177224 */ /* 0x000fe200000e06ff */
[----:B-1----:R-:W-:-:S02]  /*16a0*/  ISETP.GE.OR P6, PT, R20, UR4, !P1 ;  /* 0x0000000414007c0c */ /* 0x002fc4000cfc6670 */
[----:B------:R-:W-:Y:S02]  /*16b0*/  ISETP.GE.OR P5, PT, R26, UR4, !P1 ;  /* 0x000000041a007c0c */ /* 0x000fe4000cfa6670 */
[----:B------:R-:W-:Y:S02]  /*16c0*/  ISETP.GE.OR P2, PT, R0, UR4, !P1 ;  /* 0x0000000400007c0c */ /* 0x000fe4000cf46670 */
[----:B------:R-:W-:Y:S02]  /*16d0*/  ISETP.GE.OR P3, PT, R21, UR4, !P1 ;  /* 0x0000000415007c0c */ /* 0x000fe4000cf66670 */
[----:B------:R-:W-:-:S05]  /*16e0*/  IADD3 R24, PT, PT, R20, 0x20, RZ ;  /* 0x0000002014187810 */ /* 0x000fca0007ffe0ff */
[----:B------:R-:W1:Y:S01]  /*16f0*/  @!P6 LDC.64 R6, c[0x0][0x428] ;  /* 0x00010a00ff06eb82 */ /* 0x000e620000000a00 */
[----:B------:R-:W-:-:S04]  /*1700*/  @!P6 IMAD.WIDE.U32 R28, R20, UR20, R22 ;  /* 0x00000014141cec25 */ /* 0x000fc8000f8e0016 */
[----:B------:R-:W-:Y:S02]  /*1710*/  @!P6 IMAD R18, R20, UR14, R29 ;  /* 0x0000000e1412ec24 */ /* 0x000fe4000f8e021d */
[----:B------:R-:W-:Y:S01]  /*1720*/  @!P5 IMAD.MOV.U32 R30, RZ, RZ, R22 ;  /* 0x000000ffff1ed224 */ /* 0x000fe200078e0016 */
[----:B------:R-:W2:Y:S01]  /*1730*/  @!P5 LDC.64 R14, c[0x0][0x428] ;  /* 0x00010a00ff0edb82 */ /* 0x000ea20000000a00 */
[----:B------:R-:W-:Y:S02]  /*1740*/  @!P5 IMAD.MOV.U32 R31, RZ, RZ, R23 ;  /* 0x000000ffff1fd224 */ /* 0x000fe400078e0017 */
[----:B------:R-:W-:-:S05]  /*1750*/  @!P5 IMAD.WIDE.U32 R30, R26, UR20, R30 ;  /* 0x000000141a1edc25 */ /* 0x000fca000f8e001e */
[----:B------:R-:W3:Y:S01]  /*1760*/  @!P2 LDC.64 R12, c[0x0][0x428] ;  /* 0x00010a00ff0cab82 */ /* 0x000ee20000000a00 */
[----:B------:R-:W-:Y:S01]  /*1770*/  @!P5 IMAD R26, R26, UR14, R31 ;  /* 0x0000000e1a1adc24 */ /* 0x000fe2000f8e021f */
[----:B-1----:R-:W-:-:S04]  /*1780*/  @!P6 LEA R32, P0, R28, R6, 0x2 ;  /* 0x000000061c20e211 */ /* 0x002fc800078010ff */
[----:B------:R-:W-:Y:S02]  /*1790*/  @!P6 LEA.HI.X R33, R28, R7, R18, 0x2, P0 ;  /* 0x000000071c21e211 */ /* 0x000fe400000f1412 */
[----:B------:R-:W-:Y:S01]  /*17a0*/  ISETP.GE.OR P0, PT, R24, UR4, !P1 ;  /* 0x0000000418007c0c */ /* 0x000fe2000cf06670 */
[----:B------:R-:W1:Y:S01]  /*17b0*/  @!P3 LDC.64 R6, c[0x0][0x428] ;  /* 0x00010a00ff06bb82 */ /* 0x000e620000000a00 */
[----:B--2---:R-:W-:Y:S02]  /*17c0*/  @!P5 LEA R28, P4, R30, R14, 0x2 ;  /* 0x0000000e1e1cd211 */ /* 0x004fe400078810ff */
[----:B------:R-:W-:Y:S01]  /*17d0*/  MOV R18, 0xff800000 ;  /* 0xff80000000127802 */ /* 0x000fe20000000f00 */
[----:B------:R-:W-:Y:S01]  /*17e0*/  VIADD R25, R20, 0x28 ;  /* 0x0000002814197836 */ /* 0x000fe20000000000 */
[----:B------:R-:W-:Y:S01]  /*17f0*/  @!P5 LEA.HI.X R29, R30, R15, R26, 0x2, P4 ;  /* 0x0000000f1e1dd211 */ /* 0x000fe200020f141a */
[----:B------:R-:W-:Y:S01]  /*1800*/  @!P2 IMAD.MOV.U32 R30, RZ, RZ, R22 ;  /* 0x000000ffff1ea224 */ /* 0x000fe200078e0016 */
[----:B------:R-:W-:-:S02]  /*1810*/  @!P2 MOV R31, R23 ;  /* 0x00000017001fa202 */ /* 0x000fc40000000f00 */
[----:B0-----:R0:W2:Y:S01]  /*1820*/  @!P6 LDG.E R18, desc[UR8][R32.64] ;  /* 0x000000082012e981 */ /* 0x0010a2000c1e1900 */
[----:B------:R-:W-:Y:S01]  /*1830*/  ISETP.GE.OR P6, PT, R25, UR4, !P1 ;  /* 0x0000000419007c0c */ /* 0x000fe2000cfc6670 */
[----:B------:R-:W-:Y:S01]  /*1840*/  IMAD.MOV.U32 R11, RZ, RZ, -0x800000 ;  /* 0xff800000ff0b7424 */ /* 0x000fe200078e00ff */
[----:B------:R-:W4:Y:S01]  /*1850*/  @!P0 LDC.64 R14, c[0x0][0x428] ;  /* 0x00010a00ff0e8b82 */ /* 0x000f220000000a00 */
[----:B------:R-:W-:-:S04]  /*1860*/  @!P2 IMAD.WIDE.U32 R30, R0, UR20, R30 ;  /* 0x00000014001eac25 */ /* 0x000fc8000f8e001e */
[----:B------:R-:W-:Y:S01]  /*1870*/  @!P2 IMAD R0, R0, UR14, R31 ;  /* 0x0000000e0000ac24 */ /* 0x000fe2000f8e021f */
[----:B---3--:R-:W-:Y:S01]  /*1880*/  @!P2 LEA R36, P4, R30, R12, 0x2 ;  /* 0x0000000c1e24a211 */ /* 0x008fe200078810ff */
[----:B------:R-:W-:Y:S01]  /*1890*/  VIADD R26, R20, 0x30 ;  /* 0x00000030141a7836 */ /* 0x000fe20000000000 */
[----:B------:R3:W5:Y:S01]  /*18a0*/  @!P5 LDG.E R11, desc[UR8][R28.64] ;  /* 0x000000081c0bd981 */ /* 0x000762000c1e1900 */
[----:B------:R-:W-:Y:S01]  /*18b0*/  @!P3 IMAD.MOV.U32 R34, RZ, RZ, R22 ;  /* 0x000000ffff22b224 */ /* 0x000fe200078e0016 */
[----:B------:R-:W-:Y:S01]  /*18c0*/  @!P2 LEA.HI.X R37, R30, R13, R0, 0x2, P4 ;  /* 0x0000000d1e25a211 */ /* 0x000fe200020f1400 */
[----:B------:R-:W-:Y:S01]  /*18d0*/  @!P3 IMAD.MOV.U32 R35, RZ, RZ, R23 ;  /* 0x000000ffff23b224 */ /* 0x000fe200078e0017 */
[----:B------:R-:W-:Y:S01]  /*18e0*/  ISETP.GE.OR P5, PT, R26, UR4, !P1 ;  /* 0x000000041a007c0c */ /* 0x000fe2000cfa6670 */
[----:B------:R-:W4:Y:S01]  /*18f0*/  @!P6 LDC.64 R12, c[0x0][0x428] ;  /* 0x00010a00ff0ceb82 */ /* 0x000f220000000a00 */
[----:B------:R-:W-:Y:S01]  /*1900*/  MOV R0, 0xff800000 ;  /* 0xff80000000007802 */ /* 0x000fe20000000f00 */
[----:B------:R-:W-:Y:S01]  /*1910*/  @!P3 IMAD.WIDE.U32 R34, R21, UR20, R34 ;  /* 0x000000141522bc25 */ /* 0x000fe2000f8e0022 */
[----:B------:R-:W-:-:S04]  /*1920*/  IADD3 R27, PT, PT, R20, 0x38, RZ ;  /* 0x00000038141b7810 */ /* 0x000fc80007ffe0ff */
[----:B------:R-:W-:Y:S01]  /*1930*/  ISETP.GE.OR P4, PT, R27, UR4, !P1 ;  /* 0x000000041b007c0c */ /* 0x000fe2000cf86670 */
[----:B------:R4:W5:Y:S01]  /*1940*/  @!P2 LDG.E R0, desc[UR8][R36.64] ;  /* 0x000000082400a981 */ /* 0x000962000c1e1900 */
[----:B0-----:R-:W-:Y:S01]  /*1950*/  @!P3 IMAD R32, R21, UR14, R35 ;  /* 0x0000000e1520bc24 */ /* 0x001fe2000f8e0223 */
[C---:B-1----:R-:W-:Y:S02]  /*1960*/  @!P3 LEA R30, P2, R34.reuse, R6, 0x2 ;  /* 0x00000006221eb211 */ /* 0x042fe400078410ff */
[----:B------:R-:W-:Y:S02]  /*1970*/  MOV R21, 0xff800000 ;  /* 0xff80000000157802 */ /* 0x000fe40000000f00 */
[----:B------:R-:W-:Y:S02]  /*1980*/  @!P3 LEA.HI.X R31, R34, R7, R32, 0x2, P2 ;  /* 0x00000007221fb211 */ /* 0x000fe400010f1420 */
[----:B------:R-:W0:Y:S01]  /*1990*/  @!P5 LDC.64 R6, c[0x0][0x428] ;  /* 0x00010a00ff06db82 */ /* 0x000e220000000a00 */
[----:B---3--:R-:W-:-:S02]  /*19a0*/  @!P0 IMAD.MOV.U32 R28, RZ, RZ, R22 ;  /* 0x000000ffff1c8224 */ /* 0x008fc400078e0016 */
[----:B------:R-:W-:Y:S01]  /*19b0*/  @!P0 IMAD.MOV.U32 R29, RZ, RZ, R23 ;  /* 0x000000ffff1d8224 */ /* 0x000fe200078e0017 */
[----:B------:R-:W-:Y:S01]  /*19c0*/  @!P6 MOV R34, R22 ;  /* 0x000000160022e202 */ /* 0x000fe20000000f00 */
[----:B------:R1:W3:Y:S01]  /*19d0*/  @!P3 LDG.E R21, desc[UR8][R30.64] ;  /* 0x000000081e15b981 */ /* 0x0002e2000c1e1900 */
[----:B------:R-:W-:-:S04]  /*19e0*/  @!P0 IMAD.WIDE.U32 R28, R24, UR20, R28 ;  /* 0x00000014181c8c25 */ /* 0x000fc8000f8e001c */
[----:B------:R-:W-:Y:S02]  /*19f0*/  @!P0 IMAD R24, R24, UR14, R29 ;  /* 0x0000000e18188c24 */ /* 0x000fe4000f8e021d */
[----:B------:R-:W-:Y:S01]  /*1a00*/  VIADD R29, R20, 0x40 ;  /* 0x00000040141d7836 */ /* 0x000fe20000000000 */
[----:B----4-:R-:W-:Y:S01]  /*1a10*/  @!P0 LEA R36, P2, R28, R14, 0x2 ;  /* 0x0000000e1c248211 */ /* 0x010fe200078410ff */
[----:B------:R-:W-:-:S03]  /*1a20*/  @!P6 IMAD.MOV.U32 R35, RZ, RZ, R23 ;  /* 0x000000ffff23e224 */ /* 0x000fc600078e0017 */
[----:B------:R-:W-:Y:S02]  /*1a30*/  @!P0 LEA.HI.X R37, R28, R15, R24, 0x2, P2 ;  /* 0x0000000f1c258211 */ /* 0x000fe400010f1418 */
[----:B------:R-:W4:Y:S01]  /*1a40*/  @!P4 LDC.64 R14, c[0x0][0x428] ;  /* 0x00010a00ff0ecb82 */ /* 0x000f220000000a00 */
[----:B------:R-:W-:Y:S01]  /*1a50*/  ISETP.GE.OR P3, PT, R29, UR4, !P1 ;  /* 0x000000041d007c0c */ /* 0x000fe2000cf66670 */
[----:B------:R-:W-:Y:S02]  /*1a60*/  IMAD.MOV.U32 R24, RZ, RZ, -0x800000 ;  /* 0xff800000ff187424 */ /* 0x000fe400078e00ff */
[----:B------:R-:W-:-:S04]  /*1a70*/  @!P6 IMAD.WIDE.U32 R34, R25, UR20, R34 ;  /* 0x000000141922ec25 */ /* 0x000fc8000f8e0022 */
[----:B------:R0:W3:Y:S01]  /*1a80*/  @!P0 LDG.E R24, desc[UR8][R36.64] ;  /* 0x0000000824188981 */ /* 0x0000e2000c1e1900 */
[----:B------:R-:W-:Y:S01]  /*1a90*/  VIADD R28, R20, 0x48 ;  /* 0x00000048141c7836 */ /* 0x000fe20000000000 */
[----:B-1----:R-:W-:Y:S01]  /*1aa0*/  @!P5 MOV R30, R22 ;  /* 0x00000016001ed202 */ /* 0x002fe20000000f00 */
[----:B------:R-:W-:Y:S01]  /*1ab0*/  @!P6 IMAD R32, R25, UR14, R35 ;  /* 0x0000000e1920ec24 */ /* 0x000fe2000f8e0223 */
[----:B------:R-:W-:Y:S01]  /*1ac0*/  @!P6 LEA R40, P0, R34, R12, 0x2 ;  /* 0x0000000c2228e211 */ /* 0x000fe200078010ff */
[----:B------:R-:W-:Y:S01]  /*1ad0*/  @!P5 IMAD.MOV.U32 R31, RZ, RZ, R23 ;  /* 0x000000ffff1fd224 */ /* 0x000fe200078e0017 */
[----:B------:R-:W-:Y:S02]  /*1ae0*/  ISETP.GE.OR P2, PT, R28, UR4, !P1 ;  /* 0x000000041c007c0c */ /* 0x000fe4000cf46670 */
[----:B------:R-:W-:Y:S01]  /*1af0*/  @!P6 LEA.HI.X R41, R34, R13, R32, 0x2, P0 ;  /* 0x0000000d2229e211 */ /* 0x000fe200000f1420 */
[C---:B------:R-:W-:Y:S01]  /*1b00*/  @!P5 IMAD.WIDE.U32 R30, R26.reuse, UR20, R30 ;  /* 0x000000141a1edc25 */ /* 0x040fe2000f8e001e */
[----:B------:R-:W1:Y:S03]  /*1b10*/  @!P3 LDC.64 R12, c[0x0][0x428] ;  /* 0x00010a00ff0cbb82 */ /* 0x000e660000000a00 */
[----:B------:R-:W-:Y:S01]  /*1b20*/  @!P5 IMAD R26, R26, UR14, R31 ;  /* 0x0000000e1a1adc24 */ /* 0x000fe2000f8e021f */
[----:B0-----:R-:W-:-:S02]  /*1b30*/  @!P5 LEA R34, P0, R30, R6, 0x2 ;  /* 0x000000061e22d211 */ /* 0x001fc400078010ff */
[----:B------:R-:W-:Y:S02]  /*1b40*/  MOV R25, 0xff800000 ;  /* 0xff80000000197802 */ /* 0x000fe40000000f00 */
[----:B------:R-:W-:Y:S01]  /*1b50*/  @!P4 MOV R36, R22 ;  /* 0x000000160024c202 */ /* 0x000fe20000000f00 */
[----:B------:R-:W-:Y:S01]  /*1b60*/  @!P4 IMAD.MOV.U32 R37, RZ, RZ, R23 ;  /* 0x000000ffff25c224 */ /* 0x000fe200078e0017 */
[----:B------:R-:W-:Y:S01]  /*1b70*/  @!P5 LEA.HI.X R35, R30, R7, R26, 0x2, P0 ;  /* 0x000000071e23d211 */ /* 0x000fe200000f141a */
[C---:B------:R-:W-:Y:S01]  /*1b80*/  VIADD R32, R20.reuse, 0x58 ;  /* 0x0000005814207836 */ /* 0x040fe20000000000 */
[----:B------:R-:W-:Y:S01]  /*1b90*/  IADD3 R33, PT, PT, R20, 0x50, RZ ;  /* 0x0000005014217810 */ /* 0x000fe20007ffe0ff */
[C---:B------:R-:W-:Y:S01]  /*1ba0*/  @!P4 IMAD.WIDE.U32 R36, R27.reuse, UR20, R36 ;  /* 0x000000141b24cc25 */ /* 0x040fe2000f8e0024 */
[----:B------:R-:W0:Y:S01]  /*1bb0*/  @!P2 LDC.64 R6, c[0x0][0x428] ;  /* 0x00010a00ff06ab82 */ /* 0x000e220000000a00 */
[----:B------:R1:W3:Y:S02]  /*1bc0*/  @!P6 LDG.E R25, desc[UR8][R40.64] ;  /* 0x000000082819e981 */ /* 0x0002e4000c1e1900 */
[----:B------:R-:W-:Y:S01]  /*1bd0*/  @!P4 IMAD R30, R27, UR14, R37 ;  /* 0x0000000e1b1ecc24 */ /* 0x000fe2000f8e0225 */
[----:B----4-:R-:W-:-:S02]  /*1be0*/  @!P4 LEA R38, P0, R36, R14, 0x2 ;  /* 0x0000000e2426c211 */ /* 0x010fc400078010ff */
[----:B------:R-:W-:Y:S02]  /*1bf0*/  @!P3 MOV R37, R23 ;  /* 0x000000170025b202 */ /* 0x000fe40000000f00 */
[----:B------:R-:W-:Y:S01]  /*1c00*/  @!P4 LEA.HI.X R39, R36, R15, R30, 0x2, P0 ;  /* 0x0000000f2427c211 */ /* 0x000fe200000f141e */
[----:B------:R-:W-:Y:S01]  /*1c10*/  @!P3 IMAD.MOV.U32 R36, RZ, RZ, R22 ;  /* 0x000000ffff24b224 */ /* 0x000fe200078e0016 */
[----:B------:R-:W-:Y:S02]  /*1c20*/  ISETP.GE.OR P6, PT, R33, UR4, !P1 ;  /* 0x0000000421007c0c */ /* 0x000fe4000cfc6670 */
[----:B------:R-:W-:Y:S02]  /*1c30*/  ISETP.GE.OR P0, PT, R32, UR4, !P1 ;  /* 0x0000000420007c0c */ /* 0x000fe4000cf06670 */
[----:B------:R-:W-:Y:S01]  /*1c40*/  MOV R27, 0xff800000 ;  /* 0xff800000001b7802 */ /* 0x000fe20000000f00 */
[----:B------:R-:W-:Y:S02]  /*1c50*/  IMAD.MOV.U32 R26, RZ, RZ, -0x800000 ;  /* 0xff800000ff1a7424 */ /* 0x000fe400078e00ff */
[----:B------:R-:W-:-:S03]  /*1c60*/  @!P3 IMAD.WIDE.U32 R36, R29, UR20, R36 ;  /* 0x000000141d24bc25 */ /* 0x000fc6000f8e0024 */
[----:B------:R-:W4:Y:S01]  /*1c70*/  @!P4 LDG.E R27, desc[UR8][R38.64] ;  /* 0x00000008261bc981 */ /* 0x000f22000c1e1900 */
[----:B------:R-:W-:Y:S02]  /*1c80*/  @!P3 IMAD R30, R29, UR14, R37 ;  /* 0x0000000e1d1ebc24 */ /* 0x000fe4000f8e0225 */
[----:B------:R-:W-:Y:S01]  /*1c90*/  VIADD R31, R20, 0x60 ;  /* 0x00000060141f7836 */ /* 0x000fe20000000000 */
[----:B------:R0:W4:Y:S01]  /*1ca0*/  @!P5 LDG.E R26, desc[UR8][R34.64] ;  /* 0x00000008221ad981 */ /* 0x000122000c1e1900 */
[----:B------:R-:W0:Y:S01]  /*1cb0*/  @!P6 LDC.64 R14, c[0x0][0x428] ;  /* 0x00010a00ff0eeb82 */ /* 0x000e220000000a00 */
[----:B-1----:R-:W-:-:S04]  /*1cc0*/  @!P3 LEA R40, P4, R36, R12, 0x2 ;  /* 0x0000000c2428b211 */ /* 0x002fc800078810ff */
[----:B------:R-:W-:-:S03]  /*1cd0*/  @!P3 LEA.HI.X R41, R36, R13, R30, 0x2, P4 ;  /* 0x0000000d2429b211 */ /* 0x000fc600020f141e */
[----:B------:R-:W1:Y:S01]  /*1ce0*/  @!P0 LDC.64 R12, c[0x0][0x428] ;  /* 0x00010a00ff0c8b82 */ /* 0x000e620000000a00 */
[----:B------:R-:W-:Y:S02]  /*1cf0*/  ISETP.GE.OR P5, PT, R31, UR4, !P1 ;  /* 0x000000041f007c0c */ /* 0x000fe4000cfa6670 */
[----:B0-----:R-:W-:Y:S01]  /*1d00*/  @!P2 MOV R34, R22 ;  /* 0x000000160022a202 */ /* 0x001fe20000000f00 */
[----:B------:R-:W-:-:S04]  /*1d10*/  @!P2 IMAD.MOV.U32 R35, RZ, RZ, R23 ;  /* 0x000000ffff23a224 */ /* 0x000fc800078e0017 */
[----:B------:R-:W-:-:S04]  /*1d20*/  @!P2 IMAD.WIDE.U32 R34, R28, UR20, R34 ;  /* 0x000000141c22ac25 */ /* 0x000fc8000f8e0022 */
[----:B------:R-:W-:Y:S01]  /*1d30*/  @!P2 IMAD R30, R28, UR14, R35 ;  /* 0x0000000e1c1eac24 */ /* 0x000fe2000f8e0223 */
[----:B------:R-:W-:-:S04]  /*1d40*/  @!P2 LEA R46, P4, R34, R6, 0x2 ;  /* 0x00000006222ea211 */ /* 0x000fc800078810ff */
[----:B------:R-:W-:Y:S02]  /*1d50*/  @!P2 LEA.HI.X R47, R34, R7, R30, 0x2, P4 ;  /* 0x00000007222fa211 */ /* 0x000fe400020f141e */
[----:B------:R-:W-:Y:S01]  /*1d60*/  IADD3 R30, PT, PT, R20, 0x68, RZ ;  /* 0x00000068141e7810 */ /* 0x000fe20007ffe0ff */
[--C-:B------:R-:W-:Y:S01]  /*1d70*/  @!P6 IMAD.MOV.U32 R42, RZ, RZ, R22.reuse ;  /* 0x000000ffff2ae224 */ /* 0x100fe200078e0016 */
[-C--:B------:R-:W-:Y:S01]  /*1d80*/  @!P6 MOV R43, R23.reuse ;  /* 0x00000017002be202 */ /* 0x080fe20000000f00 */
[----:B------:R-:W0:Y:S01]  /*1d90*/  @!P5 LDC.64 R6, c[0x0][0x428] ;  /* 0x00010a00ff06db82 */ /* 0x000e220000000a00 */
[----:B------:R-:W-:Y:S01]  /*1da0*/  @!P0 MOV R37, R23 ;  /* 0x0000001700258202 */ /* 0x000fe20000000f00 */
[----:B------:R-:W-:Y:S01]  /*1db0*/  @!P0 IMAD.MOV.U32 R36, RZ, RZ, R22 ;  /* 0x000000ffff248224 */ /* 0x000fe200078e0016 */
[----:B------:R-:W-:Y:S01]  /*1dc0*/  ISETP.GE.OR P4, PT, R30, UR4, !P1 ;  /* 0x000000041e007c0c */ /* 0x000fe2000cf86670 */
[----:B------:R-:W-:Y:S01]  /*1dd0*/  IMAD.MOV.U32 R29, RZ, RZ, -0x800000 ;  /* 0xff800000ff1d7424 */ /* 0x000fe200078e00ff */
[----:B------:R-:W-:Y:S01]  /*1de0*/  MOV R28, 0xff800000 ;  /* 0xff800000001c7802 */ /* 0x000fe20000000f00 */
[----:B------:R-:W-:-:S04]  /*1df0*/  @!P6 IMAD.WIDE.U32 R42, R33, UR20, R42 ;  /* 0x00000014212aec25 */ /* 0x000fc8000f8e002a */
[----:B------:R-:W-:Y:S01]  /*1e00*/  @!P0 IMAD.WIDE.U32 R36, R32, UR20, R36 ;  /* 0x0000001420248c25 */ /* 0x000fe2000f8e0024 */
[----:B------:R1:W4:Y:S01]  /*1e10*/  @!P3 LDG.E R28, desc[UR8][R40.64] ;  /* 0x00000008281cb981 */ /* 0x000322000c1e1900 */
[----:B------:R-:W-:Y:S02]  /*1e20*/  @!P6 LEA R38, P3, R42, R14, 0x2 ;  /* 0x0000000e2a26e211 */ /* 0x000fe400078610ff */
[----:B------:R-:W-:Y:S01]  /*1e30*/  @!P6 IMAD R34, R33, UR14, R43 ;  /* 0x0000000e2122ec24 */ /* 0x000fe2000f8e022b */
[----:B------:R-:W4:Y:S01]  /*1e40*/  @!P2 LDG.E R29, desc[UR8][R46.64] ;  /* 0x000000082e1da981 */ /* 0x000f22000c1e1900 */
[----:B------:R-:W-:Y:S02]  /*1e50*/  @!P0 IMAD R32, R32, UR14, R37 ;  /* 0x0000000e20208c24 */ /* 0x000fe4000f8e0225 */
[----:B------:R-:W-:Y:S01]  /*1e60*/  VIADD R35, R20, 0x70 ;  /* 0x0000007014237836 */ /* 0x000fe20000000000 */
[----:B------:R-:W-:Y:S01]  /*1e70*/  @!P6 LEA.HI.X R39, R42, R15, R34, 0x2, P3 ;  /* 0x0000000f2a27e211 */ /* 0x000fe200018f1422 */
[----:B------:R-:W-:Y:S01]  /*1e80*/  @!P5 IMAD.MOV.U32 R37, RZ, RZ, R23 ;  /* 0x000000ffff25d224 */ /* 0x000fe200078e0017 */
[----:B------:R-:W-:Y:S01]  /*1e90*/  IADD3 R34, PT, PT, R20, 0x78, RZ ;  /* 0x0000007814227810 */ /* 0x000fe20007ffe0ff */
[----:B------:R-:W0:Y:S01]  /*1ea0*/  @!P4 LDC.64 R14, c[0x0][0x428] ;  /* 0x00010a00ff0ecb82 */ /* 0x000e220000000a00 */
[----:B------:R-:W-:-:S06]  /*1eb0*/  IMAD.MOV.U32 R33, RZ, RZ, -0x800000 ;  /* 0xff800000ff217424 */ /* 0x000fcc00078e00ff */
[----:B------:R0:W4:Y:S01]  /*1ec0*/  @!P6 LDG.E R33, desc[UR8][R38.64] ;  /* 0x000000082621e981 */ /* 0x000122000c1e1900 */
[----:B-1----:R-:W-:-:S04]  /*1ed0*/  @!P0 LEA R40, P2, R36, R12, 0x2 ;  /* 0x0000000c24288211 */ /* 0x002fc800078410ff */
[----:B------:R-:W-:Y:S02]  /*1ee0*/  @!P0 LEA.HI.X R41, R36, R13, R32, 0x2, P2 ;  /* 0x0000000d24298211 */ /* 0x000fe400010f1420 */
[----:B------:R-:W-:Y:S02]  /*1ef0*/  @!P5 MOV R36, R22 ;  /* 0x000000160024d202 */ /* 0x000fe40000000f00 */
[----:B------:R-:W-:Y:S02]  /*1f00*/  ISETP.GE.OR P2, PT, R35, UR4, !P1 ;  /* 0x0000000423007c0c */ /* 0x000fe4000cf46670 */
[----:B------:R-:W-:Y:S01]  /*1f10*/  ISETP.GE.OR P1, PT, R34, UR4, !P1 ;  /* 0x0000000422007c0c */ /* 0x000fe2000cf26670 */
[----:B------:R-:W-:-:S04]  /*1f20*/  @!P5 IMAD.WIDE.U32 R36, R31, UR20, R36 ;  /* 0x000000141f24dc25 */ /* 0x000fc8000f8e0024 */
[----:B------:R-:W-:Y:S01]  /*1f30*/  @!P5 IMAD R12, R31, UR14, R37 ;  /* 0x0000000e1f0cdc24 */ /* 0x000fe2000f8e0225 */
[C---:B0-----:R-:W-:Y:S02]  /*1f40*/  @!P5 LEA R42, P3, R36.reuse, R6, 0x2 ;  /* 0x00000006242ad211 */ /* 0x041fe400078610ff */
[----:B------:R-:W-:Y:S01]  /*1f50*/  @!P4 MOV R38, R22 ;  /* 0x000000160026c202 */ /* 0x000fe20000000f00 */
[----:B------:R-:W-:Y:S01]  /*1f60*/  @!P4 IMAD.MOV.U32 R39, RZ, RZ, R23 ;  /* 0x000000ffff27c224 */ /* 0x000fe200078e0017 */
[----:B------:R-:W-:Y:S02]  /*1f70*/  @!P5 LEA.HI.X R43, R36, R7, R12, 0x2, P3 ;  /* 0x00000007242bd211 */ /* 0x000fe400018f140c */
[----:B------:R-:W0:Y:S01]  /*1f80*/  @!P2 LDC.64 R12, c[0x0][0x428] ;  /* 0x00010a00ff0cab82 */ /* 0x000e220000000a00 */
[----:B------:R-:W-:Y:S01]  /*1f90*/  MOV R32, 0xff800000 ;  /* 0xff80000000207802 */ /* 0x000fe20000000f00 */
[----:B------:R-:W-:-:S06]  /*1fa0*/  @!P4 IMAD.WIDE.U32 R38, R30, UR20, R38 ;  /* 0x000000141e26cc25 */ /* 0x000fcc000f8e0026 */
[----:B------:R-:W1:Y:S01]  /*1fb0*/  @!P1 LDC.64 R6, c[0x0][0x428] ;  /* 0x00010a00ff069b82 */ /* 0x000e620000000a00 */
[----:B------:R0:W4:Y:S01]  /*1fc0*/  @!P0 LDG.E R32, desc[UR8][R40.64] ;  /* 0x0000000828208981 */ /* 0x000122000c1e1900 */
[----:B------:R-:W-:Y:S01]  /*1fd0*/  @!P4 IMAD R30, R30, UR14, R39 ;  /* 0x0000000e1e1ecc24 */ /* 0x000fe2000f8e0227 */
[----:B------:R-:W-:Y:S01]  /*1fe0*/  @!P4 LEA R14, P0, R38, R14, 0x2 ;  /* 0x0000000e260ec211 */ /* 0x000fe200078010ff */
[----:B------:R-:W-:-:S03]  /*1ff0*/  @!P2 IMAD.MOV.U32 R31, RZ, RZ, R23 ;  /* 0x000000ffff1fa224 */ /* 0x000fc600078e0017 */
[----:B------:R-:W-:Y:S02]  /*2000*/  @!P4 LEA.HI.X R15, R38, R15, R30, 0x2, P0 ;  /* 0x0000000f260fc211 */ /* 0x000fe400000f141e */
[-C--:B------:R-:W-:Y:S01]  /*2010*/  @!P2 MOV R30, R22.reuse ;  /* 0x00000016001ea202 */ /* 0x080fe20000000f00 */
[----:B------:R-:W-:Y:S01]  /*2020*/  @!P1 IMAD.MOV.U32 R39, RZ, RZ, R23 ;  /* 0x000000ffff279224 */ /* 0x000fe200078e0017 */
[----:B------:R-:W-:-:S03]  /*2030*/  @!P1 MOV R38, R22 ;  /* 0x0000001600269202 */ /* 0x000fc60000000f00 */
[----:B------:R-:W-:-:S04]  /*2040*/  @!P2 IMAD.WIDE.U32 R30, R35, UR20, R30 ;  /* 0x00000014231eac25 */ /* 0x000fc8000f8e001e */
[----:B------:R-:W-:-:S04]  /*2050*/  @!P1 IMAD.WIDE.U32 R38, R34, UR20, R38 ;  /* 0x0000001422269c25 */ /* 0x000fc8000f8e0026 */
[----:B------:R-:W-:Y:S02]  /*2060*/  @!P2 IMAD R22, R35, UR14, R31 ;  /* 0x0000000e2316ac24 */ /* 0x000fe4000f8e021f */
[----:B------:R-:W-:Y:S01]  /*2070*/  @!P1 IMAD R34, R34, UR14, R39 ;  /* 0x0000000e22229c24 */ /* 0x000fe2000f8e0227 */
[----:B0-----:R-:W-:Y:S02]  /*2080*/  @!P2 LEA R40, P3, R30, R12, 0x2 ;  /* 0x0000000c1e28a211 */ /* 0x001fe400078610ff */
[----:B-1----:R-:W-:Y:S01]  /*2090*/  @!P1 LEA R6, P0, R38, R6, 0x2 ;  /* 0x0000000626069211 */ /* 0x002fe200078010ff */
[----:B------:R-:W-:Y:S01]  /*20a0*/  IMAD.MOV.U32 R37, RZ, RZ, -0x800000 ;  /* 0xff800000ff257424 */ /* 0x000fe200078e00ff */
[----:B------:R-:W-:Y:S01]  /*20b0*/  @!P2 LEA.HI.X R41, R30, R13, R22, 0x2, P3 ;  /* 0x0000000d1e29a211 */ /* 0x000fe200018f1416 */
[----:B------:R-:W-:Y:S01]  /*20c0*/  IMAD.MOV.U32 R23, RZ, RZ, -0x800000 ;  /* 0xff800000ff177424 */ /* 0x000fe200078e00ff */
[----:B------:R-:W-:Y:S02]  /*20d0*/  MOV R12, 0xff800000 ;  /* 0xff800000000c7802 */ /* 0x000fe40000000f00 */
[----:B------:R-:W-:Y:S01]  /*20e0*/  MOV R22, 0xff800000 ;  /* 0xff80000000167802 */ /* 0x000fe20000000f00 */
[----:B------:R-:W4:Y:S01]  /*20f0*/  @!P5 LDG.E R37, desc[UR8][R42.64] ;  /* 0x000000082a25d981 */ /* 0x000f22000c1e1900 */
[----:B------:R-:W-:-:S03]  /*2100*/  @!P1 LEA.HI.X R7, R38, R7, R34, 0x2, P0 ;  /* 0x0000000726079211 */ /* 0x000fc600000f1422 */
[----:B------:R-:W4:Y:S04]  /*2110*/  @!P4 LDG.E R12, desc[UR8][R14.64] ;  /* 0x000000080e0cc981 */ /* 0x000f28000c1e1900 */
[----:B------:R-:W4:Y:S04]  /*2120*/  @!P2 LDG.E R23, desc[UR8][R40.64] ;  /* 0x000000082817a981 */ /* 0x000f28000c1e1900 */
[----:B------:R0:W4:Y:S01]  /*2130*/  @!P1 LDG.E R22, desc[UR8][R6.64] ;  /* 0x0000000806169981 */ /* 0x000122000c1e1900 */
[----:B------:R-:W1:Y:S01]  /*2140*/  S2UR UR4, SR_CgaCtaId ;  /* 0x00000000000479c3 */ /* 0x000e620000008800 */
[----:B------:R-:W-:Y:S01]  /*2150*/  UMOV UR10, 0x400 ;  /* 0x00000400000a7882 */ /* 0x000fe20000000000 */
[----:B------:R-:W-:-:S02]  /*2160*/  ISETP.GT.U32.AND P3, PT, R4, 0x37f, PT ;  /* 0x0000037f0400780c */ /* 0x000fc40003f64070 */
[C---:B------:R-:W-:Y:S02]  /*2170*/  ISETP.GT.U32.AND P2, PT, R4.reuse, 0x2ff, PT ;  /* 0x000002ff0400780c */ /* 0x040fe40003f44070 */
[C---:B------:R-:W-:Y:S01]  /*2180*/  ISETP.GT.U32.AND P1, PT, R4.reuse, 0x27f, PT ;  /* 0x0000027f0400780c */ /* 0x040fe20003f24070 */
[----:B-1----:R-:W-:Y:S01]  /*2190*/  ULEA UR4, UR4, UR10, 0x18 ;  /* 0x0000000a04047291 */ /* 0x002fe2000f8ec0ff */
[----:B------:R-:W-:Y:S01]  /*21a0*/  ISETP.GT.U32.AND P4, PT, R4, 0x1ff, PT ;  /* 0x000001ff0400780c */ /* 0x000fe20003f84070 */
[----:B0-----:R-:W0:Y:S04]  /*21b0*/  LDC R6, c[0x0][0x434] ;  /* 0x00010d00ff067b82 */ /* 0x001e280000000800 */
[----:B------:R-:W-:-:S05]  /*21c0*/  LEA R19, R19, UR4, 0x2 ;  /* 0x0000000413137c11 */ /* 0x000fca000f8e10ff */
[----:B------:R-:W-:-:S05]  /*21d0*/  IMAD R20, R20, 0x44, R19 ;  /* 0x0000004414147824 */ /* 0x000fca00078e0213 */
[----:B--2---:R-:W-:Y:S04]  /*21e0*/  STS [R20], R18 ;  /* 0x0000001214007388 */ /* 0x004fe80000000800 */
[----:B-----5:R-:W-:Y:S04]  /*21f0*/  STS [R20+0x220], R11 ;  /* 0x0002200b14007388 */ /* 0x020fe80000000800 */
[----:B------:R-:W-:Y:S01]  /*2200*/  STS [R20+0x440], R0 ;  /* 0x0004400014007388 */ /* 0x000fe20000000800 */
[----:B------:R-:W-:Y:S02]  /*2210*/  LOP3.LUT P5, R14, R4, 0x380, RZ, 0xc0, !PT ;  /* 0x00000380040e7812 */ /* 0x000fe400078ac0ff */
[----:B------:R-:W-:Y:S01]  /*2220*/  SHF.R.U32.HI R13, RZ, 0x3, R4 ;  /* 0x00000003ff0d7819 */ /* 0x000fe20000011604 */
[----:B---3--:R-:W-:Y:S01]  /*2230*/  STS [R20+0x660], R21 ;  /* 0x0006601514007388 */ /* 0x008fe20000000800 */
[----:B------:R-:W-:-:S02]  /*2240*/  ISETP.NE.AND P0, PT, R14, RZ, PT ;  /* 0x000000ff0e00720c */ /* 0x000fc40003f05270 */
[----:B------:R-:W-:Y:S02]  /*2250*/  LOP3.LUT R30, R4, 0x7, RZ, 0xc0, !PT ;  /* 0x00000007041e7812 */ /* 0x000fe400078ec0ff */
[----:B------:R-:W-:Y:S01]  /*2260*/  LEA R7, R13, UR4, 0x2 ;  /* 0x000000040d077c11 */ /* 0x000fe2000f8e10ff */
[----:B------:R-:W-:Y:S01]  /*2270*/  STS [R20+0x880], R24 ;  /* 0x0008801814007388 */ /* 0x000fe20000000800 */
[----:B------:R-:W-:Y:S01]  /*2280*/  IMAD.MOV.U32 R38, RZ, RZ, -0x800000 ;  /* 0xff800000ff267424 */ /* 0x000fe200078e00ff */
[----:B------:R-:W-:Y:S01]  /*2290*/  MOV R35, 0xff800000 ;  /* 0xff80000000237802 */ /* 0x000fe20000000f00 */
[----:B------:R-:W-:Y:S02]  /*22a0*/  IMAD.MOV.U32 R36, RZ, RZ, -0x800000 ;  /* 0xff800000ff247424 */ /* 0x000fe400078e00ff */
[----:B------:R-:W-:Y:S02]  /*22b0*/  IMAD R7, R30, 0x44, R7 ;  /* 0x000000441e077824 */ /* 0x000fe400078e0207 */
[----:B------:R-:W-:Y:S01]  /*22c0*/  IMAD.MOV.U32 R34, RZ, RZ, -0x800000 ;  /* 0xff800000ff227424 */ /* 0x000fe200078e00ff */
[----:B------:R1:W-:Y:S04]  /*22d0*/  STS [R20+0xaa0], R25 ;  /* 0x000aa01914007388 */ /* 0x0003e80000000800 */
[----:B----4-:R-:W-:Y:S04]  /*22e0*/  STS [R20+0xee0], R27 ;  /* 0x000ee01b14007388 */ /* 0x010fe80000000800 */
[----:B------:R-:W-:Y:S01]  /*22f0*/  STS [R20+0xcc0], R26 ;  /* 0x000cc01a14007388 */ /* 0x000fe20000000800 */
[----:B------:R-:W-:Y:S01]  /*2300*/  MOV R31, 0xff800000 ;  /* 0xff800000001f7802 */ /* 0x000fe20000000f00 */
[----:B------:R-:W-:Y:S01]  /*2310*/  IMAD.MOV.U32 R30, RZ, RZ, -0x800000 ;  /* 0xff800000ff1e7424 */ /* 0x000fe200078e00ff */
[----:B-1----:R-:W-:Y:S01]  /*2320*/  MOV R25, 0xff800000 ;  /* 0xff80000000197802 */ /* 0x002fe20000000f00 */
[----:B------:R-:W-:Y:S01]  /*2330*/  @!P3 STS [R20+0x1320], R29 ;  /* 0x0013201d1400b388 */ /* 0x000fe20000000800 */
[----:B------:R-:W-:-:S03]  /*2340*/  ISETP.GT.U32.AND P3, PT, R4, 0x17f, PT ;  /* 0x0000017f0400780c */ /* 0x000fc60003f64070 */
[----:B------:R1:W-:Y:S01]  /*2350*/  @!P2 STS [R20+0x1540], R33 ;  /* 0x001540211400a388 */ /* 0x0003e20000000800 */
[----:B------:R-:W-:-:S03]  /*2360*/  ISETP.GT.U32.AND P2, PT, R4, 0xff, PT ;  /* 0x000000ff0400780c */ /* 0x000fc60003f44070 */
[----:B------:R-:W-:Y:S04]  /*2370*/  STS [R20+0x1100], R28 ;  /* 0x0011001c14007388 */ /* 0x000fe80000000800 */
[----:B------:R2:W-:Y:S01]  /*2380*/  @!P1 STS [R20+0x1760], R32 ;  /* 0x0017602014009388 */ /* 0x0005e20000000800 */
[----:B------:R-:W-:Y:S02]  /*2390*/  ISETP.GT.U32.AND P1, PT, R4, 0x7f, PT ;  /* 0x0000007f0400780c */ /* 0x000fe40003f24070 */
[----:B-1----:R-:W-:Y:S01]  /*23a0*/  MOV R33, 0xff800000 ;  /* 0xff80000000217802 */ /* 0x002fe20000000f00 */
[----:B------:R-:W-:Y:S04]  /*23b0*/  @!P4 STS [R20+0x1980], R37 ;  /* 0x001980251400c388 */ /* 0x000fe80000000800 */
[----:B------:R-:W-:Y:S04]  /*23c0*/  @!P3 STS [R20+0x1ba0], R12 ;  /* 0x001ba00c1400b388 */ /* 0x000fe80000000800 */
[----:B------:R1:W-:Y:S04]  /*23d0*/  @!P2 STS [R20+0x1dc0], R23 ;  /* 0x001dc0171400a388 */ /* 0x0003e80000000800 */
[----:B------:R3:W-:Y:S01]  /*23e0*/  @!P1 STS [R20+0x1fe0], R22 ;  /* 0x001fe01614009388 */ /* 0x0007e20000000800 */
[----:B------:R-:W-:Y:S01]  /*23f0*/  BAR.SYNC.DEFER_BLOCKING 0x0 ;  /* 0x0000000000007b1d */ /* 0x000fe20000010000 */
[----:B--2---:R-:W-:Y:S01]  /*2400*/  IMAD.MOV.U32 R32, RZ, RZ, -0x800000 ;  /* 0xff800000ff207424 */ /* 0x004fe200078e00ff */
[----:B------:R-:W-:Y:S01]  /*2410*/  MOV R29, 0xff800000 ;  /* 0xff800000001d7802 */ /* 0x000fe20000000f00 */
[----:B------:R-:W-:Y:S01]  /*2420*/  IMAD.MOV.U32 R28, RZ, RZ, -0x800000 ;  /* 0xff800000ff1c7424 */ /* 0x000fe200078e00ff */
[----:B------:R-:W-:Y:S01]  /*2430*/  MOV R27, 0xff800000 ;  /* 0xff800000001b7802 */ /* 0x000fe20000000f00 */
[----:B------:R-:W-:Y:S01]  /*2440*/  IMAD.MOV.U32 R26, RZ, RZ, -0x800000 ;  /* 0xff800000ff1a7424 */ /* 0x000fe200078e00ff */
[----:B0-----:R-:W-:Y:S01]  /*2450*/  IABS R0, R6 ;  /* 0x0000000600007213 */ /* 0x001fe20000000000 */
[----:B------:R-:W-:Y:S04]  /*2460*/  @!P5 LDS R38, [R7] ;  /* 0x000000000726d984 */ /* 0x000fe80000000800 */
[----:B------:R-:W-:Y:S04]  /*2470*/  @!P5 LDS R35, [R7+0x220] ;  /* 0x000220000723d984 */ /* 0x000fe80000000800 */
[----:B------:R-:W0:Y:S04]  /*2480*/  @!P0 LDS R36, [R7+0x440] ;  /* 0x0004400007248984 */ /* 0x000e280000000800 */
[----:B------:R-:W-:Y:S04]  /*2490*/  @!P0 LDS R33, [R7+0x660] ;  /* 0x0006600007218984 */ /* 0x000fe80000000800 */
[----:B------:R-:W2:Y:S04]  /*24a0*/  @!P0 LDS R34, [R7+0x880] ;  /* 0x0008800007228984 */ /* 0x000ea80000000800 */
[----:B------:R-:W-:Y:S04]  /*24b0*/  @!P0 LDS R31, [R7+0xaa0] ;  /* 0x000aa000071f8984 */ /* 0x000fe80000000800 */
[----:B------:R-:W4:Y:S04]  /*24c0*/  @!P0 LDS R32, [R7+0xcc0] ;  /* 0x000cc00007208984 */ /* 0x000f280000000800 */
[----:B------:R-:W-:Y:S04]  /*24d0*/  @!P0 LDS R29, [R7+0xee0] ;  /* 0x000ee000071d8984 */ /* 0x000fe80000000800 */
[----:B------:R-:W5:Y:S01]  /*24e0*/  @!P0 LDS R30, [R7+0x1100] ;  /* 0x00110000071e8984 */ /* 0x000f620000000800 */
[----:B-1----:R-:W-:Y:S01]  /*24f0*/  MOV R23, 0xff800000 ;  /* 0xff80000000177802 */ /* 0x002fe20000000f00 */
[----:B------:R-:W-:-:S02]  /*2500*/  IMAD.MOV.U32 R24, RZ, RZ, -0x800000 ;  /* 0xff800000ff187424 */ /* 0x000fc400078e00ff */
[----:B------:R-:W-:Y:S04]  /*2510*/  @!P0 LDS R27, [R7+0x1320] ;  /* 0x00132000071b8984 */ /* 0x000fe80000000800 */
[----:B------:R-:W1:Y:S01]  /*2520*/  @!P0 LDS R28, [R7+0x1540] ;  /* 0x00154000071c8984 */ /* 0x000e620000000800 */
[----:B------:R-:W0:Y:S01]  /*2530*/  I2F.RP R11, R0 ;  /* 0x00000000000b7306 */ /* 0x000e220000209400 */
[----:B---3--:R-:W-:Y:S02]  /*2540*/  MOV R22, 0xff800000 ;  /* 0xff80000000167802 */ /* 0x008fe40000000f00 */
[----:B------:R-:W-:Y:S04]  /*2550*/  @!P0 LDS R25, [R7+0x1760] ;  /* 0x0017600007198984 */ /* 0x000fe80000000800 */
[----:B------:R-:W3:Y:S04]  /*2560*/  @!P0 LDS R26, [R7+0x1980] ;  /* 0x00198000071a8984 */ /* 0x000ee80000000800 */
[----:B------:R-:W-:Y:S04]  /*2570*/  @!P0 LDS R23, [R7+0x1ba0] ;  /* 0x001ba00007178984 */ /* 0x000fe80000000800 */
[----:B------:R-:W3:Y:S04]  /*2580*/  @!P0 LDS R24, [R7+0x1dc0] ;  /* 0x001dc00007188984 */ /* 0x000ee80000000800 */
[----:B------:R-:W3:Y:S01]  /*2590*/  @!P0 LDS R22, [R7+0x1fe0] ;  /* 0x001fe00007168984 */ /* 0x000ee20000000800 */
[----:B0-----:R-:W0:Y:S01]  /*25a0*/  MUFU.RCP R18, R11 ;  /* 0x0000000b00127308 */ /* 0x001e220000001000 */
[----:B------:R-:W-:-:S04]  /*25b0*/  FMNMX3.FTZ R15, R38, R35, R36, !PT ;  /* 0x00000023260f7276 */ /* 0x000fc80007810024 */
[----:B--2---:R-:W-:-:S04]  /*25c0*/  FMNMX3.FTZ R15, R15, R33, R34, !PT ;  /* 0x000000210f0f7276 */ /* 0x004fc80007810022 */
[----:B----4-:R-:W-:-:S04]  /*25d0*/  FMNMX3.FTZ R15, R15, R31, R32, !PT ;  /* 0x0000001f0f0f7276 */ /* 0x010fc80007810020 */
[----:B-----5:R-:W-:Y:S01]  /*25e0*/  FMNMX3.FTZ R15, R15, R29, R30, !PT ;  /* 0x0000001d0f0f7276 */ /* 0x020fe2000781001e */
[----:B0-----:R-:W-:-:S03]  /*25f0*/  VIADD R18, R18, 0xffffffe ;  /* 0x0ffffffe12127836 */ /* 0x001fc60000000000 */
[----:B-1----:R-:W-:Y:S01]  /*2600*/  FMNMX3.FTZ R15, R15, R27, R28, !PT ;  /* 0x0000001b0f0f7276 */ /* 0x002fe2000781001c */
[----:B------:R-:W0:Y:S03]  /*2610*/  F2I.FTZ.U32.TRUNC.NTZ R19, R18 ;  /* 0x0000001200137305 */ /* 0x000e26000021f000 */
[----:B---3--:R-:W-:-:S04]  /*2620*/  FMNMX3.FTZ R15, R15, R25, R26, !PT ;  /* 0x000000190f0f7276 */ /* 0x008fc8000781001a */
[----:B------:R-:W-:-:S04]  /*2630*/  FMNMX3.FTZ R15, R15, R23, R24, !PT ;  /* 0x000000170f0f7276 */ /* 0x000fc80007810018 */
[----:B------:R-:W-:Y:S02]  /*2640*/  FMNMX.FTZ R15, R15, R22, !PT ;  /* 0x000000160f0f7209 */ /* 0x000fe40007810000 */
[----:B0-----:R-:W-:-:S03]  /*2650*/  IADD3 R11, PT, PT, RZ, -R19, RZ ;  /* 0x80000013ff0b7210 */ /* 0x001fc60007ffe0ff */
[----:B------:R-:W0:Y:S01]  /*2660*/  SHFL.BFLY PT, R14, R15, 0x4, 0x1f ;  /* 0x0c801f000f0e7f89 */ /* 0x000e2200000e0000 */
[----:B------:R-:W-:Y:S02]  /*2670*/  IMAD.MOV.U32 R18, RZ, RZ, RZ ;  /* 0x000000ffff127224 */ /* 0x000fe400078e00ff */
[----:B------:R-:W-:Y:S01]  /*2680*/  IMAD R11, R11, R0, RZ ;  /* 0x000000000b0b7224 */ /* 0x000fe200078e02ff */
[----:B------:R-:W-:-:S03]  /*2690*/  IABS R7, R5 ;  /* 0x0000000500077213 */ /* 0x000fc60000000000 */
[----:B------:R-:W-:-:S06]  /*26a0*/  IMAD.HI.U32 R12, R19, R11, R18 ;  /* 0x0000000b130c7227 */ /* 0x000fcc00078e0012 */
[----:B------:R-:W-:-:S05]  /*26b0*/  IMAD.HI.U32 R12, R12, R7, RZ ;  /* 0x000000070c0c7227 */ /* 0x000fca00078e00ff */
[----:B------:R-:W-:-:S05]  /*26c0*/  IADD3 R11, PT, PT, -R12, RZ, RZ ;  /* 0x000000ff0c0b7210 */ /* 0x000fca0007ffe1ff */
[C---:B------:R-:W-:Y:S01]  /*26d0*/  IMAD R7, R0.reuse, R11, R7 ;  /* 0x0000000b00077224 */ /* 0x040fe200078e0207 */
[----:B0-----:R-:W-:Y:S02]  /*26e0*/  FMNMX.FTZ R11, R15, R14, !PT ;  /* 0x0000000e0f0b7209 */ /* 0x001fe40007810000 */
[----:B------:R-:W-:Y:S01]  /*26f0*/  LOP3.LUT R5, R5, R6, RZ, 0x3c, !PT ;  /* 0x0000000605057212 */ /* 0x000fe200078e3cff */
[----:B------:R-:W0:Y:S02]  /*2700*/  LDC R14, c[0x0][0x3e0] ;  /* 0x0000f800ff0e7b82 */ /* 0x000e240000000800 */
[----:B------:R-:W1:Y:S01]  /*2710*/  SHFL.BFLY PT, R18, R11, 0x2, 0x1f ;  /* 0x0c401f000b127f89 */ /* 0x000e6200000e0000 */
[----:B------:R-:W-:Y:S02]  /*2720*/  ISETP.GT.U32.AND P0, PT, R0, R7, PT ;  /* 0x000000070000720c */ /* 0x000fe40003f04070 */
[----:B------:R-:W-:-:S11]  /*2730*/  ISETP.GE.AND P1, PT, R5, RZ, PT ;  /* 0x000000ff0500720c */ /* 0x000fd60003f26270 */
[----:B------:R-:W-:Y:S01]  /*2740*/  @!P0 IMAD.IADD R7, R7, 0x1, -R0 ;  /* 0x0000000107078824 */ /* 0x000fe200078e0a00 */
[----:B-1----:R-:W-:-:S05]  /*2750*/  FMNMX.FTZ R18, R11, R18, !PT ;  /* 0x000000120b127209 */ /* 0x002fca0007810000 */
[----:B------:R-:W1:Y:S01]  /*2760*/  SHFL.BFLY PT, R11, R18, 0x1, 0x1f ;  /* 0x0c201f00120b7f89 */ /* 0x000e6200000e0000 */
[----:B------:R-:W-:Y:S02]  /*2770*/  ISETP.GE.U32.AND P2, PT, R7, R0, PT ;  /* 0x000000000700720c */ /* 0x000fe40003f46070 */
[----:B------:R-:W-:Y:S02]  /*2780*/  @!P0 IADD3 R12, PT, PT, R12, 0x1, RZ ;  /* 0x000000010c0c8810 */ /* 0x000fe40007ffe0ff */
[----:B------:R-:W-:-:S09]  /*2790*/  ISETP.NE.AND P0, PT, R6, RZ, PT ;  /* 0x000000ff0600720c */ /* 0x000fd20003f05270 */
[----:B------:R-:W-:-:S05]  /*27a0*/  @P2 VIADD R12, R12, 0x1 ;  /* 0x000000010c0c2836 */ /* 0x000fca0000000000 */
[----:B------:R-:W-:Y:S02]  /*27b0*/  @!P1 IADD3 R12, PT, PT, -R12, RZ, RZ ;  /* 0x000000ff0c0c9210 */ /* 0x000fe40007ffe1ff */
[----:B------:R-:W-:Y:S02]  /*27c0*/  @!P0 LOP3.LUT R12, RZ, R6, RZ, 0x33, !PT ;  /* 0x00000006ff0c8212 */ /* 0x000fe400078e33ff */
[----:B-1----:R-:W-:-:S04]  /*27d0*/  FMNMX.FTZ R11, R18, R11, !PT ;  /* 0x0000000b120b7209 */ /* 0x002fc80007810000 */
[----:B------:R-:W-:-:S04]  /*27e0*/  FSETP.NEU.FTZ.AND P0, PT, R11, -INF , PT ;  /* 0xff8000000b00780b */ /* 0x000fc80003f1d000 */
[----:B------:R-:W-:-:S05]  /*27f0*/  FSEL R11, R11, RZ, P0 ;  /* 0x000000ff0b0b7208 */ /* 0x000fca0000000000 */
[C---:B------:R-:W-:Y:S01]  /*2800*/  FADD.FTZ R20, -R11.reuse, R38 ;  /* 0x000000260b147221 */ /* 0x040fe20000010100 */
[C---:B------:R-:W-:Y:S01]  /*2810*/  FADD.FTZ R19, -R11.reuse, R35 ;  /* 0x000000230b137221 */ /* 0x040fe20000010100 */
[----:B------:R-:W-:Y:S02]  /*2820*/  FADD.FTZ R18, -R11, R36 ;  /* 0x000000240b127221 */ /* 0x000fe40000010100 */
[----:B------:R-:W-:Y:S01]  /*2830*/  FMUL.FTZ R20, R20, 1.4426950216293334961 ;  /* 0x3fb8aa3b14147820 */ /* 0x000fe20000410000 */
[----:B------:R-:W-:Y:S01]  /*2840*/  FMUL.FTZ R19, R19, 1.4426950216293334961 ;  /* 0x3fb8aa3b13137820 */ /* 0x000fe20000410000 */
[----:B------:R-:W-:Y:S01]  /*2850*/  FMUL.FTZ R18, R18, 1.4426950216293334961 ;  /* 0x3fb8aa3b12127820 */ /* 0x000fe20000410000 */
[----:B------:R-:W-:-:S03]  /*2860*/  FADD.FTZ R37, -R11, R33 ;  /* 0x000000210b257221 */ /* 0x000fc60000010100 */
[----:B------:R-:W-:Y:S01]  /*2870*/  MUFU.EX2 R20, R20 ;  /* 0x0000001400147308 */ /* 0x000fe20000000800 */
[----:B------:R-:W-:Y:S01]  /*2880*/  FMUL.FTZ R37, R37, 1.4426950216293334961 ;  /* 0x3fb8aa3b25257820 */ /* 0x000fe20000410000 */
[----:B------:R-:W-:-:S06]  /*2890*/  FADD.FTZ R40, -R11, R34 ;  /* 0x000000220b287221 */ /* 0x000fcc0000010100 */
[----:B------:R-:W1:Y:S01]  /*28a0*/  MUFU.EX2 R19, R19 ;  /* 0x0000001300137308 */ /* 0x000e620000000800 */
[----:B------:R-:W-:Y:S01]  /*28b0*/  FMUL.FTZ R40, R40, 1.4426950216293334961 ;  /* 0x3fb8aa3b28287820 */ /* 0x000fe20000410000 */
[----:B------:R-:W-:-:S06]  /*28c0*/  FADD.FTZ R21, -R11, R31 ;  /* 0x0000001f0b157221 */ /* 0x000fcc0000010100 */
[----:B------:R-:W2:Y:S01]  /*28d0*/  MUFU.EX2 R18, R18 ;  /* 0x0000001200127308 */ /* 0x000ea20000000800 */
[----:B------:R-:W-:-:S07]  /*28e0*/  FMUL.FTZ R21, R21, 1.4426950216293334961 ;  /* 0x3fb8aa3b15157820 */ /* 0x000fce0000410000 */
[----:B------:R-:W3:Y:S01]  /*28f0*/  MUFU.EX2 R37, R37 ;  /* 0x0000002500257308 */ /* 0x000ee20000000800 */
[----:B-1----:R-:W-:Y:S01]  /*2900*/  FADD.FTZ R19, R20, R19 ;  /* 0x0000001314137221 */ /* 0x002fe20000010000 */
[----:B------:R-:W-:-:S06]  /*2910*/  FADD.FTZ R20, -R11, R32 ;  /* 0x000000200b147221 */ /* 0x000fcc0000010100 */
[----:B------:R-:W1:Y:S01]  /*2920*/  MUFU.EX2 R40, R40 ;  /* 0x0000002800287308 */ /* 0x000e620000000800 */
[----:B--2---:R-:W-:Y:S01]  /*2930*/  FADD.FTZ R18, R19, R18 ;  /* 0x0000001213127221 */ /* 0x004fe20000010000 */
[----:B------:R-:W-:Y:S01]  /*2940*/  FMUL.FTZ R20, R20, 1.4426950216293334961 ;  /* 0x3fb8aa3b14147820 */ /* 0x000fe20000410000 */
[----:B------:R-:W-:-:S05]  /*2950*/  FADD.FTZ R19, -R11, R29 ;  /* 0x0000001d0b137221 */ /* 0x000fca0000010100 */
[----:B------:R-:W2:Y:S01]  /*2960*/  MUFU.EX2 R21, R21 ;  /* 0x0000001500157308 */ /* 0x000ea20000000800 */
[----:B---3--:R-:W-:Y:S01]  /*2970*/  FADD.FTZ R37, R18, R37 ;  /* 0x0000002512257221 */ /* 0x008fe20000010000 */
[----:B------:R-:W-:Y:S01]  /*2980*/  FMUL.FTZ R19, R19, 1.4426950216293334961 ;  /* 0x3fb8aa3b13137820 */ /* 0x000fe20000410000 */
[C---:B------:R-:W-:Y:S01]  /*2990*/  FADD.FTZ R18, -R11.reuse, R30 ;  /* 0x0000001e0b127221 */ /* 0x040fe20000010100 */
[----:B------:R-:W-:-:S04]  /*29a0*/  FADD.FTZ R41, -R11, R27 ;  /* 0x0000001b0b297221 */ /* 0x000fc80000010100 */
[----:B------:R-:W3:Y:S01]  /*29b0*/  MUFU.EX2 R20, R20 ;  /* 0x0000001400147308 */ /* 0x000ee20000000800 */
[----:B------:R-:W-:Y:S01]  /*29c0*/  FMUL.FTZ R18, R18, 1.4426950216293334961 ;  /* 0x3fb8aa3b12127820 */ /* 0x000fe20000410000 */
[----:B-1----:R-:W-:Y:S01]  /*29d0*/  FADD.FTZ R40, R37, R40 ;  /* 0x0000002825287221 */ /* 0x002fe20000010000 */
[----:B------:R-:W-:-:S05]  /*29e0*/  FMUL.FTZ R41, R41, 1.4426950216293334961 ;  /* 0x3fb8aa3b29297820 */ /* 0x000fca0000410000 */
[----:B------:R-:W1:Y:S01]  /*29f0*/  MUFU.EX2 R19, R19 ;  /* 0x0000001300137308 */ /* 0x000e620000000800 */
[----:B--2---:R-:W-:Y:S01]  /*2a00*/  FADD.FTZ R21, R40, R21 ;  /* 0x0000001528157221 */ /* 0x004fe20000010000 */
[----:B------:R-:W-:Y:S01]  /*2a10*/  FADD.FTZ R40, -R11, R28 ;  /* 0x0000001c0b287221 */ /* 0x000fe20000010100 */
[----:B------:R-:W-:-:S05]  /*2a20*/  USHF.R.S32.HI UR4, URZ, 0x1f, UR21 ;  /* 0x0000001fff047899 */ /* 0x000fca0008011415 */
[----:B------:R-:W2:Y:S01]  /*2a30*/  MUFU.EX2 R18, R18 ;  /* 0x0000001200127308 */ /* 0x000ea20000000800 */
[----:B------:R-:W-:Y:S01]  /*2a40*/  FMUL.FTZ R40, R40, 1.4426950216293334961 ;  /* 0x3fb8aa3b28287820 */ /* 0x000fe20000410000 */
[----:B------:R-:W-:Y:S01]  /*2a50*/  FADD.FTZ R37, -R11, R25 ;  /* 0x000000190b257221 */ /* 0x000fe20000010100 */
[----:B------:R-:W-:-:S05]  /*2a60*/  ULOP3.LUT UR4, UR4, 0x1, URZ, 0xfc, !UPT ;  /* 0x0000000104047892 */ /* 0x000fca000f8efcff */
[----:B------:R-:W4:Y:S01]  /*2a70*/  MUFU.EX2 R41, R41 ;  /* 0x0000002900297308 */ /* 0x000f220000000800 */
[----:B---3--:R-:W-:Y:S01]  /*2a80*/  FADD.FTZ R20, R21, R20 ;  /* 0x0000001415147221 */ /* 0x008fe20000010000 */
[----:B------:R-:W-:Y:S01]  /*2a90*/  FMUL.FTZ R37, R37, 1.4426950216293334961 ;  /* 0x3fb8aa3b25257820 */ /* 0x000fe20000410000 */
[----:B------:R-:W-:Y:S01]  /*2aa0*/  FADD.FTZ R21, -R11, R26 ;  /* 0x0000001a0b157221 */ /* 0x000fe20000010100 */
[----:B0-----:R-:W-:Y:S01]  /*2ab0*/  IABS R7, R14 ;  /* 0x0000000e00077213 */ /* 0x001fe20000000000 */
[----:B-1----:R-:W-:Y:S01]  /*2ac0*/  FADD.FTZ R19, R20, R19 ;  /* 0x0000001314137221 */ /* 0x002fe20000010000 */
[----:B------:R-:W-:Y:S02]  /*2ad0*/  IMAD R0, R12, UR4, RZ ;  /* 0x000000040c007c24 */ /* 0x000fe4000f8e02ff */
[----:B------:R-:W0:Y:S01]  /*2ae0*/  MUFU.EX2 R40, R40 ;  /* 0x0000002800287308 */ /* 0x000e220000000800 */
[----:B------:R-:W-:Y:S01]  /*2af0*/  FMUL.FTZ R21, R21, 1.4426950216293334961 ;  /* 0x3fb8aa3b15157820 */ /* 0x000fe20000410000 */
[----:B------:R-:W-:Y:S01]  /*2b00*/  FADD.FTZ R20, -R11, R23 ;  /* 0x000000170b147221 */ /* 0x000fe20000010100 */
[----:B--2---:R-:W-:Y:S01]  /*2b10*/  FADD.FTZ R18, R19, R18 ;  /* 0x0000001213127221 */ /* 0x004fe20000010000 */
[----:B------:R-:W-:Y:S01]  /*2b20*/  FADD.FTZ R19, -R11, R24 ;  /* 0x000000180b137221 */ /* 0x000fe20000010100 */
[----:B------:R-:W-:Y:S01]  /*2b30*/  IABS R15, R0 ;  /* 0x00000000000f7213 */ /* 0x000fe20000000000 */
[----:B------:R-:W-:Y:S01]  /*2b40*/  FMUL.FTZ R20, R20, 1.4426950216293334961 ;  /* 0x3fb8aa3b14147820 */ /* 0x000fe20000410000 */
[----:B------:R-:W1:Y:S01]  /*2b50*/  LDCU UR4, c[0x0][0x430] ;  /* 0x00008600ff0477ac */ /* 0x000e620008000800 */
[----:B------:R-:W2:Y:S01]  /*2b60*/  MUFU.EX2 R37, R37 ;  /* 0x0000002500257308 */ /* 0x000ea20000000800 */
[----:B----4-:R-:W-:Y:S01]  /*2b70*/  FADD.FTZ R41, R18, R41 ;  /* 0x0000002912297221 */ /* 0x010fe20000010000 */
[----:B------:R-:W-:Y:S01]  /*2b80*/  FMUL.FTZ R19, R19, 1.4426950216293334961 ;  /* 0x3fb8aa3b13137820 */ /* 0x000fe20000410000 */
[----:B------:R-:W-:-:S05]  /*2b90*/  FADD.FTZ R18, -R11, R22 ;  /* 0x000000160b127221 */ /* 0x000fca0000010100 */
[----:B------:R-:W-:Y:S01]  /*2ba0*/  I2F.RP R5, R7 ;  /* 0x0000000700057306 */ /* 0x000fe20000209400 */
[----:B------:R-:W-:-:S07]  /*2bb0*/  FMUL.FTZ R18, R18, 1.4426950216293334961 ;  /* 0x3fb8aa3b12127820 */ /* 0x000fce0000410000 */
[----:B------:R-:W3:Y:S01]  /*2bc0*/  MUFU.EX2 R21, R21 ;  /* 0x0000001500157308 */ /* 0x000ee20000000800 */
[----:B0-----:R-:W-:-:S07]  /*2bd0*/  FADD.FTZ R40, R41, R40 ;  /* 0x0000002829287221 */ /* 0x001fce0000010000 */
[----:B------:R-:W-:Y:S08]  /*2be0*/  I2F.RP R39, R15 ;  /* 0x0000000f00277306 */ /* 0x000ff00000209400 */
[----:B------:R-:W0:Y:S01]  /*2bf0*/  MUFU.EX2 R20, R20 ;  /* 0x0000001400147308 */ /* 0x000e220000000800 */
[----:B--2---:R-:W-:-:S07]  /*2c00*/  FADD.FTZ R40, R40, R37 ;  /* 0x0000002528287221 */ /* 0x004fce0000010000 */
[----:B------:R-:W2:Y:S01]  /*2c10*/  MUFU.EX2 R19, R19 ;  /* 0x0000001300137308 */ /* 0x000ea20000000800 */
[----:B---3--:R-:W-:-:S07]  /*2c20*/  FADD.FTZ R21, R40, R21 ;  /* 0x0000001528157221 */ /* 0x008fce0000010000 */
[----:B------:R-:W3:Y:S08]  /*2c30*/  MUFU.EX2 R18, R18 ;  /* 0x0000001200127308 */ /* 0x000ef00000000800 */
[----:B------:R-:W4:Y:S01]  /*2c40*/  MUFU.RCP R5, R5 ;  /* 0x0000000500057308 */ /* 0x000f220000001000 */
[----:B0-----:R-:W-:-:S07]  /*2c50*/  FADD.FTZ R20, R21, R20 ;  /* 0x0000001415147221 */ /* 0x001fce0000010000 */
[----:B------:R-:W0:Y:S01]  /*2c60*/  MUFU.RCP R39, R39 ;  /* 0x0000002700277308 */ /* 0x000e220000001000 */
[----:B--2---:R-:W-:-:S04]  /*2c70*/  FADD.FTZ R21, R20, R19 ;  /* 0x0000001314157221 */ /* 0x004fc80000010000 */
[----:B---3--:R-:W-:Y:S01]  /*2c80*/  FADD.FTZ R19, R21, R18 ;  /* 0x0000001215137221 */ /* 0x008fe20000010000 */
[----:B----4-:R-:W-:-:S04]  /*2c90*/  VIADD R5, R5, 0xffffffe ;  /* 0x0ffffffe05057836 */ /* 0x010fc80000000000 */
[----:B------:R-:W2:Y:S01]  /*2ca0*/  SHFL.BFLY PT, R18, R19, 0x4, 0x1f ;  /* 0x0c801f0013127f89 */ /* 0x000ea200000e0000 */
[----:B------:R-:W3:Y:S01]  /*2cb0*/  F2I.FTZ.U32.TRUNC.NTZ R41, R5 ;  /* 0x0000000500297305 */ /* 0x000ee2000021f000 */
[----:B0-----:R-:W-:-:S07]  /*2cc0*/  IADD3 R42, PT, PT, R39, 0xffffffe, RZ ;  /* 0x0ffffffe272a7810 */ /* 0x001fce0007ffe0ff */
[----:B------:R-:W0:Y:S01]  /*2cd0*/  F2I.FTZ.U32.TRUNC.NTZ R21, R42 ;  /* 0x0000002a00157305 */ /* 0x000e22000021f000 */
[----:B------:R-:W-:Y:S02]  /*2ce0*/  HFMA2 R40, -RZ, RZ, 0, 0 ;  /* 0x00000000ff287431 */ /* 0x000fe400000001ff */
[----:B---3--:R-:W-:-:S04]  /*2cf0*/  IMAD.MOV R20, RZ, RZ, -R41 ;  /* 0x000000ffff147224 */ /* 0x008fc800078e0a29 */
[----:B------:R-:W-:Y:S01]  /*2d00*/  IMAD R37, R20, R7, RZ ;  /* 0x0000000714257224 */ /* 0x000fe200078e02ff */
[----:B------:R-:W-:Y:S01]  /*2d10*/  MOV R20, RZ ;  /* 0x000000ff00147202 */ /* 0x000fe20000000f00 */
[----:B0-----:R-:W-:Y:S02]  /*2d20*/  IMAD.MOV R5, RZ, RZ, -R21 ;  /* 0x000000ffff057224 */ /* 0x001fe400078e0a15 */
[----:B------:R-:W-:-:S04]  /*2d30*/  IMAD.HI.U32 R37, R41, R37, R40 ;  /* 0x0000002529257227 */ /* 0x000fc800078e0028 */
[----:B--2---:R-:W-:Y:S01]  /*2d40*/  FADD.FTZ R40, R19, R18 ;  /* 0x0000001213287221 */ /* 0x004fe20000010000 */
[----:B------:R-:W-:-:S04]  /*2d50*/  IMAD R39, R5, R15, RZ ;  /* 0x0000000f05277224 */ /* 0x000fc800078e02ff */
[----:B------:R-:W-:Y:S02]  /*2d60*/  IMAD.HI.U32 R39, R21, R39, R20 ;  /* 0x0000002715277227 */ /* 0x000fe400078e0014 */
[----:B------:R-:W0:Y:S02]  /*2d70*/  SHFL.BFLY PT, R21, R40, 0x2, 0x1f ;  /* 0x0c401f0028157f89 */ /* 0x000e2400000e0000 */
[----:B------:R-:W-:Y:S01]  /*2d80*/  VIADD R5, R15, UR17 ;  /* 0x000000110f057c36 */ /* 0x000fe20008000000 */
[----:B------:R-:W-:-:S04]  /*2d90*/  IABS R19, R0 ;  /* 0x0000000000137213 */ /* 0x000fc80000000000 */
[----:B------:R-:W-:Y:S02]  /*2da0*/  IABS R20, R5 ;  /* 0x0000000500147213 */ /* 0x000fe40000000000 */
[----:B------:R-:W-:-:S03]  /*2db0*/  IADD3 R19, PT, PT, RZ, -R19, RZ ;  /* 0x80000013ff137210 */ /* 0x000fc60007ffe0ff */
[----:B------:R-:W-:-:S04]  /*2dc0*/  IMAD.HI.U32 R39, R39, R20, RZ ;  /* 0x0000001427277227 */ /* 0x000fc800078e00ff */
[----:B------:R-:W-:-:S04]  /*2dd0*/  IMAD.HI.U32 R37, R37, R20, RZ ;  /* 0x0000001425257227 */ /* 0x000fc800078e00ff */
[--C-:B------:R-:W-:Y:S02]  /*2de0*/  IMAD R42, R39, R19, R20.reuse ;  /* 0x00000013272a7224 */ /* 0x100fe400078e0214 */
[----:B------:R-:W-:Y:S02]  /*2df0*/  IMAD.MOV R18, RZ, RZ, -R37 ;  /* 0x000000ffff127224 */ /* 0x000fe400078e0a25 */
[----:B0-----:R-:W-:Y:S01]  /*2e00*/  FADD.FTZ R40, R40, R21 ;  /* 0x0000001528287221 */ /* 0x001fe20000010000 */
[----:B------:R-:W-:Y:S01]  /*2e10*/  ISETP.GT.U32.AND P2, PT, R15, R42, PT ;  /* 0x0000002a0f00720c */ /* 0x000fe20003f44070 */
[----:B------:R-:W-:-:S03]  /*2e20*/  IMAD R18, R7, R18, R20 ;  /* 0x0000001207127224 */ /* 0x000fc600078e0214 */
[----:B------:R-:W0:Y:S02]  /*2e30*/  SHFL.BFLY PT, R19, R40, 0x1, 0x1f ;  /* 0x0c201f0028137f89 */ /* 0x000e2400000e0000 */
[----:B------:R-:W-:-:S07]  /*2e40*/  ISETP.GT.U32.AND P0, PT, R7, R18, PT ;  /* 0x000000120700720c */ /* 0x000fce0003f04070 */
[----:B------:R-:W-:-:S04]  /*2e50*/  @!P2 IADD3 R42, PT, PT, R42, -R15, RZ ;  /* 0x8000000f2a2aa210 */ /* 0x000fc80007ffe0ff */
[----:B------:R-:W-:Y:S02]  /*2e60*/  ISETP.GE.U32.AND P1, PT, R42, R15, PT ;  /* 0x0000000f2a00720c */ /* 0x000fe40003f26070 */
[----:B------:R-:W-:Y:S01]  /*2e70*/  @!P0 IMAD.IADD R18, R18, 0x1, -R7 ;  /* 0x0000000112128824 */ /* 0x000fe200078e0a07 */
[----:B------:R-:W-:-:S04]  /*2e80*/  @!P2 IADD3 R39, PT, PT, R39, 0x1, RZ ;  /* 0x000000012727a810 */ /* 0x000fc80007ffe0ff */
[----:B------:R-:W-:Y:S02]  /*2e90*/  ISETP.GE.U32.AND P4, PT, R18, R7, PT ;  /* 0x000000071200720c */ /* 0x000fe40003f86070 */
[C---:B------:R-:W-:Y:S01]  /*2ea0*/  LOP3.LUT R7, R5.reuse, R15, RZ, 0x3c, !PT ;  /* 0x0000000f05077212 */ /* 0x040fe200078e3cff */
[----:B0-----:R-:W-:Y:S01]  /*2eb0*/  FADD.FTZ R19, R40, R19 ;  /* 0x0000001328137221 */ /* 0x001fe20000010000 */
[----:B------:R-:W-:Y:S02]  /*2ec0*/  LOP3.LUT R5, R5, R14, RZ, 0x3c, !PT ;  /* 0x0000000e05057212 */ /* 0x000fe400078e3cff */
[----:B------:R-:W-:Y:S01]  /*2ed0*/  @P1 VIADD R39, R39, 0x1 ;  /* 0x0000000127271836 */ /* 0x000fe20000000000 */
[----:B------:R-:W-:Y:S02]  /*2ee0*/  ISETP.GE.AND P3, PT, R7, RZ, PT ;  /* 0x000000ff0700720c */ /* 0x000fe40003f66270 */
[----:B------:R-:W-:Y:S02]  /*2ef0*/  FSETP.NE.FTZ.AND P1, PT, R19, RZ, PT ;  /* 0x000000ff1300720b */ /* 0x000fe40003f35000 */
[----:B------:R-:W-:-:S02]  /*2f00*/  ISETP.GE.AND P2, PT, R5, RZ, PT ;  /* 0x000000ff0500720c */ /* 0x000fc40003f46270 */
[----:B------:R-:W-:Y:S02]  /*2f10*/  @!P0 IADD3 R37, PT, PT, R37, 0x1, RZ ;  /* 0x0000000125258810 */ /* 0x000fe40007ffe0ff */
[----:B------:R-:W-:Y:S02]  /*2f20*/  ISETP.NE.AND P0, PT, R14, RZ, PT ;  /* 0x000000ff0e00720c */ /* 0x000fe40003f05270 */
[----:B------:R-:W-:Y:S02]  /*2f30*/  ISETP.NE.AND P5, PT, R0, RZ, PT ;  /* 0x000000ff0000720c */ /* 0x000fe40003fa5270 */
[----:B------:R-:W-:Y:S01]  /*2f40*/  @P4 IADD3 R37, PT, PT, R37, 0x1, RZ ;  /* 0x0000000125254810 */ /* 0x000fe20007ffe0ff */
[----:B------:R-:W-:Y:S01]  /*2f50*/  @!P3 IMAD.MOV R39, RZ, RZ, -R39 ;  /* 0x000000ffff27b224 */ /* 0x000fe200078e0a27 */
[----:B------:R-:W-:Y:S02]  /*2f60*/  ISETP.NE.AND P3, PT, R12, RZ, PT ;  /* 0x000000ff0c00720c */ /* 0x000fe40003f65270 */
[----:B------:R-:W0:Y:S01]  /*2f70*/  @P1 MUFU.LG2 R12, R19 ;  /* 0x00000013000c1308 */ /* 0x000e220000000c00 */
[----:B------:R-:W-:-:S04]  /*2f80*/  @!P2 IMAD.MOV R37, RZ, RZ, -R37 ;  /* 0x000000ffff25a224 */ /* 0x000fc800078e0a25 */
[----:B------:R-:W-:Y:S02]  /*2f90*/  @!P0 LOP3.LUT R37, RZ, R14, RZ, 0x33, !PT ;  /* 0x0000000eff258212 */ /* 0x000fe400078e33ff */
[----:B------:R-:W-:Y:S02]  /*2fa0*/  LOP3.LUT P0, RZ, R4, 0x387, RZ, 0xc0, !PT ;  /* 0x0000038704ff7812 */ /* 0x000fe4000780c0ff */
[----:B------:R-:W-:Y:S02]  /*2fb0*/  @!P5 LOP3.LUT R39, RZ, R15, RZ, 0x33, !PT ;  /* 0x0000000fff27d212 */ /* 0x000fe400078e33ff */
[----:B------:R-:W-:Y:S02]  /*2fc0*/  SEL R5, RZ, 0x1, !P3 ;  /* 0x00000001ff057807 */ /* 0x000fe40005800000 */
[----:B------:R-:W-:Y:S02]  /*2fd0*/  ISETP.LT.U32.AND P2, PT, R16, R39, PT ;  /* 0x000000271000720c */ /* 0x000fe40003f41070 */
[----:B------:R-:W-:-:S02]  /*2fe0*/  SHF.R.S32.HI R7, RZ, 0x1f, R39 ;  /* 0x0000001fff077819 */ /* 0x000fc40000011427 */
[----:B------:R-:W-:Y:S02]  /*2ff0*/  SHF.R.S32.HI R18, RZ, 0x1f, R0 ;  /* 0x0000001fff127819 */ /* 0x000fe40000011400 */
[----:B------:R-:W-:Y:S01]  /*3000*/  ISETP.LT.AND.EX P2, PT, R17, R7, PT, P2 ;  /* 0x000000071100720c */ /* 0x000fe20003f41320 */
[----:B-1----:R-:W-:Y:S01]  /*3010*/  IMAD R7, R6, UR4, RZ ;  /* 0x0000000406077c24 */ /* 0x002fe2000f8e02ff */
[----:B------:R-:W-:Y:S01]  /*3020*/  LOP3.LUT R5, R18, R5, RZ, 0xfc, !PT ;  /* 0x0000000512057212 */ /* 0x000fe200078efcff */
[----:B------:R-:W-:Y:S01]  /*3030*/  IMAD R18, R37, UR5, RZ ;  /* 0x0000000525127c24 */ /* 0x000fe2000f8e02ff */
[----:B------:R-:W-:Y:S01]  /*3040*/  BSSY.RECONVERGENT B1, `(.L_x_14) ;  /* 0x000012f000017945 */ /* 0x000fe20003800200 */
[----:B------:R-:W-:Y:S01]  /*3050*/  MOV R21, 0x7f800000 ;  /* 0x7f80000000157802 */ /* 0x000fe20000000f00 */
[----:B------:R-:W-:Y:S01]  /*3060*/  IMAD R6, R0, R7, RZ ;  /* 0x0000000700067224 */ /* 0x000fe200078e02ff */
[----:B------:R-:W-:Y:S01]  /*3070*/  SEL R7, R16, R39, P2 ;  /* 0x0000002710077207 */ /* 0x000fe20001000000 */
[----:B------:R-:W-:-:S02]  /*3080*/  IMAD R5, R5, R18, RZ ;  /* 0x0000001205057224 */ /* 0x000fc400078e02ff */
[----:B0-----:R-:W-:Y:S01]  /*3090*/  @P1 FFMA.FTZ R21, R12, 0.69314718246459960938, R11 ;  /* 0x3f3172180c151823 */ /* 0x001fe2000001000b */
[----:B------:R-:W-:Y:S06]  /*30a0*/  @P0 BRA `(.L_x_15) ;  /* 0x0000001000a00947 */ /* 0x000fec0003800000 */
[----:B------:R-:W0:Y:S02]  /*30b0*/  LDCU.U8 UR4, c[0x0][0x548] ;  /* 0x0000a900ff0477ac */ /* 0x000e240008000000 */
[----:B0-----:R-:W-:-:S09]  /*30c0*/  UISETP.NE.AND UP0, UPT, UR4, URZ, UPT ;  /* 0x000000ff0400728c */ /* 0x001fd2000bf05270 */
[----:B------:R-:W-:Y:S05]  /*30d0*/  BRA.U !UP0, `(.L_x_16) ;  /* 0x0000001108847547 */ /* 0x000fea000b800000 */
[----:B------:R-:W-:Y:S01]  /*30e0*/  VIADD R39, R13, UR19 ;  /* 0x000000130d277c36 */ /* 0x000fe20008000000 */
[----:B------:R-:W-:Y:S02]  /*30f0*/  ISETP.LT.U32.AND P0, PT, R14, 0x1, PT ;  /* 0x000000010e00780c */ /* 0x000fe40003f01070 */
[----:B------:R-:W-:Y:S02]  /*3100*/  SHF.R.S32.HI R11, RZ, 0x1f, R14 ;  /* 0x0000001fff0b7819 */ /* 0x000fe4000001140e */
[----:B------:R-:W-:Y:S02]  /*3110*/  ISETP.GE.AND P1, PT, R39, UR20, PT ;  /* 0x0000001427007c0c */ /* 0x000fe4000bf26270 */
[----:B------:R-:W-:-:S04]  /*3120*/  ISETP.LT.AND.EX P0, PT, R11, RZ, PT, P0 ;  /* 0x000000ff0b00720c */ /* 0x000fc80003f01300 */
[----:B------:R-:W-:Y:S02]  /*3130*/  SEL R14, R14, 0x1, P0 ;  /* 0x000000010e0e7807 */ /* 0x000fe40000000000 */
[----:B------:R-:W-:-:S05]  /*3140*/  SEL R11, R11, RZ, P0 ;  /* 0x000000ff0b0b7207 */ /* 0x000fca0000000000 */
[----:B------:R-:W-:Y:S05]  /*3150*/  @P1 BRA `(.L_x_15) ;  /* 0x0000001000741947 */ /* 0x000fea0003800000 */
[----:B------:R-:W-:Y:S01]  /*3160*/  IADD3 R0, P1, PT, R14, 0x1, RZ ;  /* 0x000000010e007810 */ /* 0x000fe20007f3e0ff */
[----:B------:R-:W-:Y:S01]  /*3170*/  USHF.R.S32.HI UR4, URZ, 0x1f, UR18 ;  /* 0x0000001fff047899 */ /* 0x000fe20008011412 */
[----:B------:R-:W-:Y:S02]  /*3180*/  IMAD R15, R11, UR18, RZ ;  /* 0x000000120b0f7c24 */ /* 0x000fe4000f8e02ff */
[----:B------:R-:W-:Y:S01]  /*3190*/  ISETP.GE.U32.AND P0, PT, R0, 0x3, PT ;  /* 0x000000030000780c */ /* 0x000fe20003f06070 */
[----:B------:R-:W-:Y:S01]  /*31a0*/  IMAD.WIDE.U32 R16, R14, UR18, RZ ;  /* 0x000000120e107c25 */ /* 0x000fe2000f8e00ff */
[----:B------:R-:W-:-:S03]  /*31b0*/  IADD3.X R0, PT, PT, RZ, R11, RZ, P1, !PT ;  /* 0x0000000bff007210 */ /* 0x000fc60000ffe4ff */
[----:B------:R-:W-:Y:S01]  /*31c0*/  IMAD R15, R14, UR4, R15 ;  /* 0x000000040e0f7c24 */ /* 0x000fe2000f8e020f */
[----:B------:R-:W-:-:S04]  /*31d0*/  ISETP.GE.U32.AND.EX P0, PT, R0, RZ, PT, P0 ;  /* 0x000000ff0000720c */ /* 0x000fc80003f06100 */
[----:B------:R-:W-:Y:S02]  /*31e0*/  IADD3 R15, PT, PT, R17, R15, RZ ;  /* 0x0000000f110f7210 */ /* 0x000fe40007ffe0ff */
[----:B------:R-:W-:Y:S02]  /*31f0*/  SEL R12, R14, RZ, !P0 ;  /* 0x000000ff0e0c7207 */ /* 0x000fe40004000000 */
[----:B------:R-:W-:-:S03]  /*3200*/  SEL R11, R11, RZ, !P0 ;  /* 0x000000ff0b0b7207 */ /* 0x000fc60004000000 */
[-C--:B------:R-:W-:Y:S02]  /*3210*/  IMAD R0, R15, R12.reuse, RZ ;  /* 0x0000000c0f007224 */ /* 0x080fe400078e02ff */
[----:B------:R-:W-:-:S04]  /*3220*/  IMAD.WIDE.U32 R42, R16, R12, RZ ;  /* 0x0000000c102a7225 */ /* 0x000fc800078e00ff */
[----:B------:R-:W-:-:S05]  /*3230*/  IMAD R11, R11, R16, R0 ;  /* 0x000000100b0b7224 */ /* 0x000fca00078e0200 */
[----:B------:R-:W-:-:S04]  /*3240*/  IADD3 R15, PT, PT, R43, R11, RZ ;  /* 0x0000000b2b0f7210 */ /* 0x000fc80007ffe0ff */
[----:B------:R-:W-:-:S13]  /*3250*/  ISETP.NE.U32.AND P0, PT, R15, RZ, PT ;  /* 0x000000ff0f00720c */ /* 0x000fda0003f05070 */
[----:B------:R-:W-:Y:S05]  /*3260*/  @P0 BRA `(.L_x_17) ;  /* 0x0000000000600947 */ /* 0x000fea0003800000 */
[----:B------:R-:W-:Y:S02]  /*3270*/  IMAD R11, R14, UR18, RZ ;  /* 0x000000120e0b7c24 */ /* 0x000fe4000f8e02ff */
[----:B------:R-:W-:Y:S02]  /*3280*/  HFMA2 R43, -RZ, RZ, 0, 0 ;  /* 0x00000000ff2b7431 */ /* 0x000fe400000001ff */
[----:B------:R-:W-:Y:S02]  /*3290*/  IMAD.MOV.U32 R16, RZ, RZ, RZ ;  /* 0x000000ffff107224 */ /* 0x000fe400078e00ff */
[----:B------:R-:W-:-:S04]  /*32a0*/  IMAD R12, R11, R12, RZ ;  /* 0x0000000c0b0c7224 */ /* 0x000fc800078e02ff */
[----:B------:R-:W0:Y:S01]  /*32b0*/  I2F.U32.RP R15, R12 ;  /* 0x0000000c000f7306 */ /* 0x000e220000209000 */
[----:B------:R-:W-:Y:S02]  /*32c0*/  IADD3 R0, PT, PT, RZ, -R12, RZ ;  /* 0x8000000cff007210 */ /* 0x000fe40007ffe0ff */
[----:B------:R-:W-:-:S05]  /*32d0*/  ISETP.NE.U32.AND P0, PT, R12, RZ, PT ;  /* 0x000000ff0c00720c */ /* 0x000fca0003f05070 */
[----:B0-----:R-:W0:Y:S02]  /*32e0*/  MUFU.RCP R17, R15 ;  /* 0x0000000f00117308 */ /* 0x001e240000001000 */
[----:B0-----:R-:W-:-:S06]  /*32f0*/  IADD3 R17, PT, PT, R17, 0xffffffe, RZ ;  /* 0x0ffffffe11117810 */ /* 0x001fcc0007ffe0ff */
[----:B------:R-:W0:Y:S02]  /*3300*/  F2I.FTZ.U32.TRUNC.NTZ R17, R17 ;  /* 0x0000001100117305 */ /* 0x000e24000021f000 */
[----:B0-----:R-:W-:-:S04]  /*3310*/  IMAD R11, R0, R17, RZ ;  /* 0x00000011000b7224 */ /* 0x001fc800078e02ff */
[----:B------:R-:W-:-:S06]  /*3320*/  IMAD.HI.U32 R16, R17, R11, R16 ;  /* 0x0000000b11107227 */ /* 0x000fcc00078e0010 */
[----:B------:R-:W-:-:S05]  /*3330*/  IMAD.HI.U32 R42, R16, R39, RZ ;  /* 0x00000027102a7227 */ /* 0x000fca00078e00ff */
[----:B------:R-:W-:-:S05]  /*3340*/  IADD3 R0, PT, PT, -R42, RZ, RZ ;  /* 0x000000ff2a007210 */ /* 0x000fca0007ffe1ff */
[----:B------:R-:W-:-:S05]  /*3350*/  IMAD R11, R12, R0, R39 ;  /* 0x000000000c0b7224 */ /* 0x000fca00078e0227 */
[----:B------:R-:W-:-:S13]  /*3360*/  ISETP.GE.U32.AND P2, PT, R11, R12, PT ;  /* 0x0000000c0b00720c */ /* 0x000fda0003f46070 */
[----:B------:R-:W-:Y:S01]  /*3370*/  @P2 IMAD.IADD R11, R11, 0x1, -R12 ;  /* 0x000000010b0b2824 */ /* 0x000fe200078e0a0c */
[----:B------:R-:W-:-:S04]  /*3380*/  @P2 IADD3 R42, PT, PT, R42, 0x1, RZ ;  /* 0x000000012a2a2810 */ /* 0x000fc80007ffe0ff */
[----:B------:R-:W-:-:S13]  /*3390*/  ISETP.GE.U32.AND P1, PT, R11, R12, PT ;  /* 0x0000000c0b00720c */ /* 0x000fda0003f26070 */
[----:B------:R-:W-:Y:S01]  /*33a0*/  @P1 VIADD R42, R42, 0x1 ;  /* 0x000000012a2a1836 */ /* 0x000fe20000000000 */
[----:B------:R-:W-:-:S04]  /*33b0*/  @!P0 LOP3.LUT R42, RZ, R12, RZ, 0x33, !PT ;  /* 0x0000000cff2a8212 */ /* 0x000fc800078e33ff */
[----:B------:R-:W-:-:S05]  /*33c0*/  IADD3 R0, PT, PT, -R42, RZ, RZ ;  /* 0x000000ff2a007210 */ /* 0x000fca0007ffe1ff */
[----:B------:R-:W-:Y:S01]  /*33d0*/  IMAD R39, R12, R0, R39 ;  /* 0x000000000c277224 */ /* 0x000fe200078e0227 */
[----:B------:R-:W-:Y:S06]  /*33e0*/  BRA `(.L_x_18) ;  /* 0x0000000000287947 */ /* 0x000fec0003800000 */
.L_x_17:
[----:B------:R-:W0:Y:S01]  /*33f0*/  S2R R0, SR_CTAID.X ;  /* 0x0000000000007919 */ /* 0x000e220000002500 */
[----:B------:R-:W-:Y:S01]  /*3400*/  MOV R17, RZ ;  /* 0x000000ff00117202 */ /* 0x000fe20000000f00 */
[----:B------:R-:W-:Y:S01]  /*3410*/  IMAD.MOV.U32 R18, RZ, RZ, R42 ;  /* 0x000000ffff127224 */ /* 0x000fe200078e002a */
[----:B------:R-:W-:Y:S01]  /*3420*/  MOV R16, 0x3450 ;  /* 0x0000345000107802 */ /* 0x000fe20000000f00 */
[----:B0-----:R-:W-:Y:S02]  /*3430*/  IMAD R39, R0, 0x10, R13 ;  /* 0x0000001000277824 */ /* 0x001fe400078e020d */
[----:B------:R-:W-:Y:S05]  /*3440*/  CALL.REL.NOINC `($__internal_0_$__cuda_sm20_div_s64) ;  /* 0x0000002000e07944 */ /* 0x000fea0003c00000 */
[----:B------:R-:W-:Y:S02]  /*3450*/  IADD3 R12, PT, PT, -R0, RZ, RZ ;  /* 0x000000ff000c7210 */ /* 0x000fe40007ffe1ff */
[----:B------:R-:W-:-:S03]  /*3460*/  MOV R43, R11 ;  /* 0x0000000b002b7202 */ /* 0x000fc60000000f00 */
[----:B------:R-:W-:Y:S01]  /*3470*/  IMAD R39, R42, R12, R39 ;  /* 0x0000000c2a277224 */ /* 0x000fe200078e0227 */
[----:B------:R-:W-:-:S07]  /*3480*/  MOV R42, R0 ;  /* 0x00000000002a7202 */ /* 0x000fce0000000f00 */
.L_x_18:
[----:B------:R-:W-:Y:S01]  /*3490*/  IABS R15, UR18 ;  /* 0x00000012000f7c13 */ /* 0x000fe20008000000 */
[----:B------:R-:W-:Y:S01]  /*34a0*/  IMAD R3, R3, R10, RZ ;  /* 0x0000000a03037224 */ /* 0x000fe200078e02ff */
[----:B------:R-:W-:Y:S01]  /*34b0*/  IABS R12, R39 ;  /* 0x00000027000c7213 */ /* 0x000fe20000000000 */
[----:B------:R-:W-:Y:S01]  /*34c0*/  BSSY.RECONVERGENT B0, `(.L_x_19) ;  /* 0x0000040000007945 */ /* 0x000fe20003800200 */
[----:B------:R-:W0:Y:S01]  /*34d0*/  I2F.RP R16, R15 ;  /* 0x0000000f00107306 */ /* 0x000e220000209400 */
[----:B------:R-:W-:Y:S01]  /*34e0*/  IABS R11, UR18 ;  /* 0x00000012000b7c13 */ /* 0x000fe20008000000 */
[----:B------:R-:W-:Y:S01]  /*34f0*/  IMAD R3, R9, R2, R3 ;  /* 0x0000000209037224 */ /* 0x000fe200078e0203 */
[----:B------:R-:W-:-:S03]  /*3500*/  LOP3.LUT R2, R39, UR18, RZ, 0x3c, !PT ;  /* 0x0000001227027c12 */ /* 0x000fc6000f8e3cff */
[----:B------:R-:W-:Y:S01]  /*3510*/  IMAD.MOV R11, RZ, RZ, -R11 ;  /* 0x000000ffff0b7224 */ /* 0x000fe200078e0a0b */
[----:B------:R-:W-:Y:S01]  /*3520*/  ISETP.GE.AND P0, PT, R2, RZ, PT ;  /* 0x000000ff0200720c */ /* 0x000fe20003f06270 */
[----:B0-----:R-:W0:Y:S02]  /*3530*/  MUFU.RCP R18, R16 ;  /* 0x0000001000127308 */ /* 0x001e240000001000 */
[----:B0-----:R-:W-:-:S06]  /*3540*/  VIADD R18, R18, 0xffffffe ;  /* 0x0ffffffe12127836 */ /* 0x001fcc0000000000 */
[----:B------:R-:W0:Y:S02]  /*3550*/  F2I.FTZ.U32.TRUNC.NTZ R19, R18 ;  /* 0x0000001200137305 */ /* 0x000e24000021f000 */
[----:B0-----:R-:W-:Y:S01]  /*3560*/  IMAD.MOV R0, RZ, RZ, -R19 ;  /* 0x000000ffff007224 */ /* 0x001fe200078e0a13 */
[----:B------:R-:W-:-:S03]  /*3570*/  MOV R18, RZ ;  /* 0x000000ff00127202 */ /* 0x000fc60000000f00 */
[----:B------:R-:W-:-:S04]  /*3580*/  IMAD R17, R0, R15, RZ ;  /* 0x0000000f00117224 */ /* 0x000fc800078e02ff */
[----:B------:R-:W-:-:S06]  /*3590*/  IMAD.HI.U32 R17, R19, R17, R18 ;  /* 0x0000001113117227 */ /* 0x000fcc00078e0012 */
[----:B------:R-:W-:-:S04]  /*35a0*/  IMAD.HI.U32 R0, R17, R12, RZ ;  /* 0x0000000c11007227 */ /* 0x000fc800078e00ff */
[----:B------:R-:W-:Y:S02]  /*35b0*/  IMAD R12, R0, R11, R12 ;  /* 0x0000000b000c7224 */ /* 0x000fe400078e020c */
[----:B------:R-:W-:-:S03]  /*35c0*/  IMAD.WIDE.U32 R16, R9, R10, RZ ;  /* 0x0000000a09107225 */ /* 0x000fc600078e00ff */
[----:B------:R-:W-:Y:S01]  /*35d0*/  ISETP.GT.U32.AND P1, PT, R15, R12, PT ;  /* 0x0000000c0f00720c */ /* 0x000fe20003f24070 */
[----:B------:R-:W-:Y:S02]  /*35e0*/  IMAD.IADD R3, R17, 0x1, R3 ;  /* 0x0000000111037824 */ /* 0x000fe400078e0203 */
[----:B------:R-:W-:-:S04]  /*35f0*/  IMAD.WIDE.U32 R46, R16, R44, RZ ;  /* 0x0000002c102e7225 */ /* 0x000fc800078e00ff */
[----:B------:R-:W-:-:S06]  /*3600*/  IMAD R3, R3, R44, RZ ;  /* 0x0000002c03037224 */ /* 0x000fcc00078e02ff */
[-C--:B------:R-:W-:Y:S02]  /*3610*/  @!P1 IADD3 R12, PT, PT, R12, -R15.reuse, RZ ;  /* 0x8000000f0c0c9210 */ /* 0x080fe40007ffe0ff */
[----:B------:R-:W-:Y:S02]  /*3620*/  @!P1 IADD3 R0, PT, PT, R0, 0x1, RZ ;  /* 0x0000000100009810 */ /* 0x000fe40007ffe0ff */
[----:B------:R-:W-:Y:S01]  /*3630*/  ISETP.GE.U32.AND P2, PT, R12, R15, PT ;  /* 0x0000000f0c00720c */ /* 0x000fe20003f46070 */
[----:B------:R-:W-:Y:S01]  /*3640*/  IMAD R15, R45, R16, R3 ;  /* 0x000000102d0f7224 */ /* 0x000fe200078e0203 */
[----:B------:R-:W-:-:S03]  /*3650*/  ISETP.NE.AND P1, PT, RZ, UR18, PT ;  /* 0x00000012ff007c0c */ /* 0x000fc6000bf25270 */
[----:B------:R-:W-:-:S08]  /*3660*/  IMAD.IADD R15, R47, 0x1, R15 ;  /* 0x000000012f0f7824 */ /* 0x000fd000078e020f */
[----:B------:R-:W-:-:S05]  /*3670*/  @P2 VIADD R0, R0, 0x1 ;  /* 0x0000000100002836 */ /* 0x000fca0000000000 */
[----:B------:R-:W-:Y:S02]  /*3680*/  MOV R3, R0 ;  /* 0x0000000000037202 */ /* 0x000fe40000000f00 */
[----:B------:R-:W-:Y:S02]  /*3690*/  LOP3.LUT R0, R43, R15, RZ, 0xfc, !PT ;  /* 0x0000000f2b007212 */ /* 0x000fe400078efcff */
[----:B------:R-:W-:Y:S02]  /*36a0*/  @!P0 IADD3 R3, PT, PT, -R3, RZ, RZ ;  /* 0x000000ff03038210 */ /* 0x000fe40007ffe1ff */
[----:B------:R-:W-:Y:S02]  /*36b0*/  ISETP.NE.U32.AND P0, PT, R0, RZ, PT ;  /* 0x000000ff0000720c */ /* 0x000fe40003f05070 */
[----:B------:R-:W-:-:S04]  /*36c0*/  @!P1 LOP3.LUT R3, RZ, UR18, RZ, 0x33, !PT ;  /* 0x00000012ff039c12 */ /* 0x000fc8000f8e33ff */
[----:B------:R-:W-:-:S05]  /*36d0*/  IADD3 R2, PT, PT, -R3, RZ, RZ ;  /* 0x000000ff03027210 */ /* 0x000fca0007ffe1ff */
[----:B------:R-:W-:Y:S02]  /*36e0*/  IMAD R2, R2, UR18, R39 ;  /* 0x0000001202027c24 */ /* 0x000fe4000f8e0227 */
[----:B------:R-:W-:Y:S05]  /*36f0*/  @P0 BRA `(.L_x_20) ;  /* 0x0000000000540947 */ /* 0x000fea0003800000 */
[----:B------:R-:W0:Y:S01]  /*3700*/  I2F.U32.RP R12, R46 ;  /* 0x0000002e000c7306 */ /* 0x000e220000209000 */
[----:B------:R-:W-:-:S07]  /*3710*/  ISETP.NE.U32.AND P0, PT, R46, RZ, PT ;  /* 0x000000ff2e00720c */ /* 0x000fce0003f05070 */
[----:B0-----:R-:W0:Y:S02]  /*3720*/  MUFU.RCP R16, R12 ;  /* 0x0000000c00107308 */ /* 0x001e240000001000 */
[----:B0-----:R-:W-:-:S06]  /*3730*/  IADD3 R16, PT, PT, R16, 0xffffffe, RZ ;  /* 0x0ffffffe10107810 */ /* 0x001fcc0007ffe0ff */
        /* <DEDUP_REMOVED lines=13> */
[----:B------:R-:W-:-:S04]  /*3810*/  @!P0 LOP3.LUT R0, RZ, R46, RZ, 0x33, !PT ;  /* 0x0000002eff008212 */ /* 0x000fc800078e33ff */
[----:B------:R-:W-:-:S05]  /*3820*/  IADD3 R43, PT, PT, -R0, RZ, RZ ;  /* 0x000000ff002b7210 */ /* 0x000fca0007ffe1ff */
[----:B------:R-:W-:Y:S01]  /*3830*/  IMAD R43, R46, R43, R42 ;  /* 0x0000002b2e2b7224 */ /* 0x000fe200078e022a */
[----:B------:R-:W-:Y:S05]  /*3840*/  BRA `(.L_x_21) ;  /* 0x00000000001c7947 */ /* 0x000fea0003800000 */
.L_x_20:
[----:B------:R-:W-:Y:S01]  /*3850*/  IMAD.MOV.U32 R39, RZ, RZ, R42 ;  /* 0x000000ffff277224 */ /* 0x000fe200078e002a */
[----:B------:R-:W-:Y:S01]  /*3860*/  MOV R17, R43 ;  /* 0x0000002b00117202 */ /* 0x000fe20000000f00 */
[----:B------:R-:W-:Y:S01]  /*3870*/  IMAD.MOV.U32 R18, RZ, RZ, R46 ;  /* 0x000000ffff127224 */ /* 0x000fe200078e002e */
[----:B------:R-:W-:Y:S02]  /*3880*/  MOV R16, 0x38a0 ;  /* 0x000038a000107802 */ /* 0x000fe40000000f00 */
[----:B------:R-:W-:Y:S05]  /*3890*/  CALL.REL.NOINC `($__internal_0_$__cuda_sm20_div_s64) ;  /* 0x0000001c00cc7944 */ /* 0x000fea0003c00000 */
[----:B------:R-:W-:-:S05]  /*38a0*/  IADD3 R43, PT, PT, -R0, RZ, RZ ;  /* 0x000000ff002b7210 */ /* 0x000fca0007ffe1ff */
[----:B------:R-:W-:Y:S02]  /*38b0*/  IMAD R43, R43, R46, R42 ;  /* 0x0000002e2b2b7224 */ /* 0x000fe400078e022a */
.L_x_21:
[----:B------:R-:W-:Y:S05]  /*38c0*/  BSYNC.RECONVERGENT B0 ;  /* 0x0000000000007941 */ /* 0x000fea0003800200 */
.L_x_19:
[----:B------:R-:W-:Y:S01]  /*38d0*/  IABS R20, R10 ;  /* 0x0000000a00147213 */ /* 0x000fe20000000000 */
[----:B------:R-:W0:Y:S01]  /*38e0*/  LDCU.U8 UR10, c[0x0][0x549] ;  /* 0x0000a920ff0a77ac */ /* 0x000e220008000000 */
[----:B------:R-:W-:Y:S02]  /*38f0*/  IABS R17, R9 ;  /* 0x0000000900117213 */ /* 0x000fe40000000000 */
[----:B------:R-:W1:Y:S01]  /*3900*/  I2F.U32.RP R11, R20 ;  /* 0x00000014000b7306 */ /* 0x000e620000209000 */
[----:B------:R-:W-:Y:S01]  /*3910*/  IABS R12, R8 ;  /* 0x00000008000c7213 */ /* 0x000fe20000000000 */
[----:B------:R-:W2:Y:S01]  /*3920*/  LDCU.64 UR4, c[0x0][0x430] ;  /* 0x00008600ff0477ac */ /* 0x000ea20008000a00 */
[----:B------:R-:W-:Y:S02]  /*3930*/  IABS R37, R10 ;  /* 0x0000000a00257213 */ /* 0x000fe40000000000 */
[----:B------:R-:W-:-:S03]  /*3940*/  ISETP.NE.AND P5, PT, R9, RZ, PT ;  /* 0x000000ff0900720c */ /* 0x000fc60003fa5270 */
[----:B------:R-:W3:Y:S01]  /*3950*/  I2F.U32.RP R15, R17 ;  /* 0x00000011000f7306 */ /* 0x000ee20000209000 */
[----:B------:R-:W-:Y:S01]  /*3960*/  IMAD.MOV R37, RZ, RZ, -R37 ;  /* 0x000000ffff257224 */ /* 0x000fe200078e0a25 */
[----:B0-----:R-:W-:-:S06]  /*3970*/  UISETP.NE.AND UP0, UPT, UR10, URZ, UPT ;  /* 0x000000ff0a00728c */ /* 0x001fcc000bf05270 */
[----:B-1----:R-:W0:Y:S01]  /*3980*/  MUFU.RCP R11, R11 ;  /* 0x0000000b000b7308 */ /* 0x002e220000001000 */
[----:B--2---:R-:W-:Y:S02]  /*3990*/  USEL UR10, UR5, 0x1, !UP0 ;  /* 0x00000001050a7887 */ /* 0x004fe4000c000000 */
[----:B------:R-:W-:-:S05]  /*39a0*/  USEL UR11, UR4, 0x1, UP0 ;  /* 0x00000001040b7887 */ /* 0x000fca0008000000 */
[----:B---3--:R-:W1:Y:S01]  /*39b0*/  MUFU.RCP R18, R15 ;  /* 0x0000000f00127308 */ /* 0x008e620000001000 */
[----:B------:R-:W-:Y:S02]  /*39c0*/  UIMAD UR4, UR5, UR4, URZ ;  /* 0x00000004050472a4 */ /* 0x000fe4000f8e02ff */
[----:B------:R-:W-:-:S05]  /*39d0*/  UIMAD UR5, UR11, UR5, URZ ;  /* 0x000000050b0572a4 */ /* 0x000fca000f8e02ff */
[----:B------:R-:W2:Y:S01]  /*39e0*/  I2F.U32.RP R16, R12 ;  /* 0x0000000c00107306 */ /* 0x000ea20000209000 */
[----:B0-----:R-:W-:-:S07]  /*39f0*/  VIADD R46, R11, 0xffffffe ;  /* 0x0ffffffe0b2e7836 */ /* 0x001fce0000000000 */
[----:B------:R-:W0:Y:S01]  /*3a00*/  F2I.FTZ.U32.TRUNC.NTZ R47, R46 ;  /* 0x0000002e002f7305 */ /* 0x000e22000021f000 */
[----:B-1----:R-:W-:Y:S01]  /*3a10*/  VIADD R18, R18, 0xffffffe ;  /* 0x0ffffffe12127836 */ /* 0x002fe20000000000 */
[----:B------:R-:W-:-:S06]  /*3a20*/  IABS R15, R7 ;  /* 0x00000007000f7213 */ /* 0x000fcc0000000000 */
[----:B--2---:R-:W1:Y:S01]  /*3a30*/  MUFU.RCP R40, R16 ;  /* 0x0000001000287308 */ /* 0x004e620000001000 */
[----:B0-----:R-:W-:-:S07]  /*3a40*/  IMAD.MOV R11, RZ, RZ, -R47 ;  /* 0x000000ffff0b7224 */ /* 0x001fce00078e0a2f */
[----:B------:R0:W2:Y:S01]  /*3a50*/  F2I.FTZ.U32.TRUNC.NTZ R19, R18 ;  /* 0x0000001200137305 */ /* 0x0000a2000021f000 */
[----:B------:R-:W-:Y:S02]  /*3a60*/  IMAD.MOV.U32 R46, RZ, RZ, RZ ;  /* 0x000000ffff2e7224 */ /* 0x000fe400078e00ff */
[----:B------:R-:W-:-:S04]  /*3a70*/  IMAD R45, R11, R20, RZ ;  /* 0x000000140b2d7224 */ /* 0x000fc800078e02ff */
[----:B------:R-:W-:Y:S01]  /*3a80*/  IMAD.HI.U32 R45, R47, R45, R46 ;  /* 0x0000002d2f2d7227 */ /* 0x000fe200078e002e */
[----:B------:R-:W3:Y:S01]  /*3a90*/  I2F.U32.RP R39, R15 ;  /* 0x0000000f00277306 */ /* 0x000ee20000209000 */
[----:B-1----:R-:W-:Y:S02]  /*3aa0*/  IADD3 R40, PT, PT, R40, 0xffffffe, RZ ;  /* 0x0ffffffe28287810 */ /* 0x002fe40007ffe0ff */
[----:B0-----:R-:W-:Y:S02]  /*3ab0*/  HFMA2 R18, -RZ, RZ, 0, 0 ;  /* 0x00000000ff127431 */ /* 0x001fe400000001ff */
[----:B--2---:R-:W-:-:S03]  /*3ac0*/  IMAD.MOV R16, RZ, RZ, -R19 ;  /* 0x000000ffff107224 */ /* 0x004fc600078e0a13 */
[----:B------:R0:W1:Y:S01]  /*3ad0*/  F2I.FTZ.U32.TRUNC.NTZ R41, R40 ;  /* 0x0000002800297305 */ /* 0x000062000021f000 */
[----:B------:R-:W-:-:S04]  /*3ae0*/  IMAD R16, R16, R17, RZ ;  /* 0x0000001110107224 */ /* 0x000fc800078e02ff */
[----:B------:R-:W-:Y:S01]  /*3af0*/  IMAD.HI.U32 R19, R19, R16, R18 ;  /* 0x0000001013137227 */ /* 0x000fe200078e0012 */
[----:B------:R-:W-:Y:S02]  /*3b00*/  IABS R18, R43 ;  /* 0x0000002b00127213 */ /* 0x000fe40000000000 */
[----:B---3--:R-:W2:Y:S03]  /*3b10*/  MUFU.RCP R39, R39 ;  /* 0x0000002700277308 */ /* 0x008ea60000001000 */
[----:B------:R-:W-:Y:S01]  /*3b20*/  IMAD.HI.U32 R16, R45, R18, RZ ;  /* 0x000000122d107227 */ /* 0x000fe200078e00ff */
[----:B0-----:R-:W-:-:S03]  /*3b30*/  MOV R40, RZ ;  /* 0x000000ff00287202 */ /* 0x001fc60000000f00 */
[----:B-1----:R-:W-:Y:S02]  /*3b40*/  IMAD.MOV R11, RZ, RZ, -R41 ;  /* 0x000000ffff0b7224 */ /* 0x002fe400078e0a29 */
[----:B------:R-:W-:Y:S02]  /*3b50*/  IMAD R37, R16, R37, R18 ;  /* 0x0000002510257224 */ /* 0x000fe400078e0212 */
[----:B------:R-:W-:-:S03]  /*3b60*/  IMAD R11, R11, R12, RZ ;  /* 0x0000000c0b0b7224 */ /* 0x000fc600078e02ff */
[----:B------:R-:W-:Y:S01]  /*3b70*/  ISETP.GT.U32.AND P4, PT, R20, R37, PT ;  /* 0x000000251400720c */ /* 0x000fe20003f84070 */
[----:B------:R-:W-:Y:S01]  /*3b80*/  IMAD.HI.U32 R40, R41, R11, R40 ;  /* 0x0000000b29287227 */ /* 0x000fe200078e0028 */
[----:B------:R-:W-:-:S03]  /*3b90*/  IABS R11, R8 ;  /* 0x00000008000b7213 */ /* 0x000fc60000000000 */
[----:B--2---:R-:W-:Y:S01]  /*3ba0*/  VIADD R41, R39, 0xffffffe ;  /* 0x0ffffffe27297836 */ /* 0x004fe20000000000 */
[----:B------:R-:W-:-:S05]  /*3bb0*/  IADD3 R11, PT, PT, RZ, -R11, RZ ;  /* 0x8000000bff0b7210 */ /* 0x000fca0007ffe0ff */
[----:B------:R-:W0:Y:S02]  /*3bc0*/  F2I.FTZ.U32.TRUNC.NTZ R41, R41 ;  /* 0x0000002900297305 */ /* 0x000e24000021f000 */
[----:B------:R-:W-:Y:S02]  /*3bd0*/  @!P4 IMAD.IADD R37, R37, 0x1, -R20 ;  /* 0x000000012525c824 */ /* 0x000fe400078e0a14 */
[----:B------:R-:W-:Y:S01]  /*3be0*/  @!P4 VIADD R16, R16, 0x1 ;  /* 0x000000011010c836 */ /* 0x000fe20000000000 */
[----:B------:R-:W-:Y:S02]  /*3bf0*/  ISETP.NE.AND P4, PT, R10, RZ, PT ;  /* 0x000000ff0a00720c */ /* 0x000fe40003f85270 */
[----:B------:R-:W-:Y:S02]  /*3c00*/  ISETP.GE.U32.AND P0, PT, R37, R20, PT ;  /* 0x000000142500720c */ /* 0x000fe40003f06070 */
[----:B------:R-:W-:-:S05]  /*3c10*/  IABS R37, R0 ;  /* 0x0000000000257213 */ /* 0x000fca0000000000 */
[----:B------:R-:W-:-:S04]  /*3c20*/  IMAD.HI.U32 R20, R40, R37, RZ ;  /* 0x0000002528147227 */ /* 0x000fc800078e00ff */
[----:B0-----:R-:W-:Y:S02]  /*3c30*/  IMAD.MOV R18, RZ, RZ, -R41 ;  /* 0x000000ffff127224 */ /* 0x001fe400078e0a29 */
[----:B------:R-:W-:Y:S02]  /*3c40*/  IMAD R37, R20, R11, R37 ;  /* 0x0000000b14257224 */ /* 0x000fe400078e0225 */
[----:B------:R-:W-:Y:S02]  /*3c50*/  IMAD R11, R18, R15, RZ ;  /* 0x0000000f120b7224 */ /* 0x000fe400078e02ff */
[----:B------:R-:W-:Y:S01]  /*3c60*/  IMAD.MOV.U32 R40, RZ, RZ, RZ ;  /* 0x000000ffff287224 */ /* 0x000fe200078e00ff */
[----:B------:R-:W-:Y:S01]  /*3c70*/  ISETP.GT.U32.AND P1, PT, R12, R37, PT ;  /* 0x000000250c00720c */ /* 0x000fe20003f24070 */
[----:B------:R-:W-:Y:S02]  /*3c80*/  @P0 VIADD R16, R16, 0x1 ;  /* 0x0000000110100836 */ /* 0x000fe40000000000 */
[----:B------:R-:W-:Y:S01]  /*3c90*/  IMAD.HI.U32 R18, R41, R11, R40 ;  /* 0x0000000b29127227 */ /* 0x000fe200078e0028 */
[----:B------:R-:W-:-:S04]  /*3ca0*/  IABS R11, R14 ;  /* 0x0000000e000b7213 */ /* 0x000fc80000000000 */
[----:B------:R-:W0:Y:S05]  /*3cb0*/  I2F.U32.RP R39, R11 ;  /* 0x0000000b00277306 */ /* 0x000e2a0000209000 */
[-C--:B------:R-:W-:Y:S02]  /*3cc0*/  @!P1 IADD3 R37, PT, PT, R37, -R12.reuse, RZ ;  /* 0x8000000c25259210 */ /* 0x080fe40007ffe0ff */
[----:B------:R-:W-:Y:S02]  /*3cd0*/  @!P1 IADD3 R20, PT, PT, R20, 0x1, RZ ;  /* 0x0000000114149810 */ /* 0x000fe40007ffe0ff */
[----:B------:R-:W-:Y:S02]  /*3ce0*/  ISETP.GE.U32.AND P3, PT, R37, R12, PT ;  /* 0x0000000c2500720c */ /* 0x000fe40003f66070 */
[----:B------:R-:W-:-:S02]  /*3cf0*/  LOP3.LUT R12, R43, R10, RZ, 0x3c, !PT ;  /* 0x0000000a2b0c7212 */ /* 0x000fc400078e3cff */
[----:B------:R-:W-:Y:S01]  /*3d00*/  ISETP.NE.AND P1, PT, R8, RZ, PT ;  /* 0x000000ff0800720c */ /* 0x000fe20003f25270 */
[----:B0-----:R-:W0:Y:S01]  /*3d10*/  MUFU.RCP R39, R39 ;  /* 0x0000002700277308 */ /* 0x001e220000001000 */
[----:B------:R-:W-:Y:S02]  /*3d20*/  ISETP.GE.AND P2, PT, R12, RZ, PT ;  /* 0x000000ff0c00720c */ /* 0x000fe40003f46270 */
[----:B------:R-:W-:-:S04]  /*3d30*/  LOP3.LUT R12, R0, R8, RZ, 0x3c, !PT ;  /* 0x00000008000c7212 */ /* 0x000fc800078e3cff */
[----:B------:R-:W-:Y:S01]  /*3d40*/  ISETP.GE.AND P0, PT, R12, RZ, PT ;  /* 0x000000ff0c00720c */ /* 0x000fe20003f06270 */
[----:B------:R-:W-:-:S04]  /*3d50*/  @P3 VIADD R20, R20, 0x1 ;  /* 0x0000000114143836 */ /* 0x000fc80000000000 */
[----:B------:R-:W-:Y:S01]  /*3d60*/  IMAD.MOV.U32 R12, RZ, RZ, R20 ;  /* 0x000000ffff0c7224 */ /* 0x000fe200078e0014 */
[----:B------:R-:W-:Y:S01]  /*3d70*/  IABS R20, R7 ;  /* 0x0000000700147213 */ /* 0x000fe20000000000 */
[----:B------:R-:W-:Y:S01]  /*3d80*/  @!P2 IMAD.MOV R16, RZ, RZ, -R16 ;  /* 0x000000ffff10a224 */ /* 0x000fe200078e0a10 */
[----:B------:R-:W-:Y:S02]  /*3d90*/  @!P4 LOP3.LUT R16, RZ, R10, RZ, 0x33, !PT ;  /* 0x0000000aff10c212 */ /* 0x000fe400078e33ff */
[----:B0-----:R-:W-:Y:S01]  /*3da0*/  IADD3 R41, PT, PT, R39, 0xffffffe, RZ ;  /* 0x0ffffffe27297810 */ /* 0x001fe20007ffe0ff */
[----:B------:R-:W-:Y:S01]  /*3db0*/  IMAD.MOV R20, RZ, RZ, -R20 ;  /* 0x000000ffff147224 */ /* 0x000fe200078e0a14 */
[----:B------:R-:W-:Y:S01]  /*3dc0*/  IABS R39, R9 ;  /* 0x0000000900277213 */ /* 0x000fe20000000000 */
[----:B------:R-:W-:Y:S01]  /*3dd0*/  IMAD.MOV R42, RZ, RZ, -R16 ;  /* 0x000000ffff2a7224 */ /* 0x000fe200078e0a10 */
[----:B------:R-:W-:Y:S02]  /*3de0*/  @!P0 IADD3 R12, PT, PT, -R12, RZ, RZ ;  /* 0x000000ff0c0c8210 */ /* 0x000fe40007ffe1ff */
[----:B------:R-:W0:Y:S01]  /*3df0*/  F2I.FTZ.U32.TRUNC.NTZ R41, R41 ;  /* 0x0000002900297305 */ /* 0x000e22000021f000 */
[----:B------:R-:W-:Y:S01]  /*3e00*/  @!P1 LOP3.LUT R12, RZ, R8, RZ, 0x33, !PT ;  /* 0x00000008ff0c9212 */ /* 0x000fe200078e33ff */
[----:B------:R-:W-:Y:S01]  /*3e10*/  IMAD R42, R10, R42, R43 ;  /* 0x0000002a0a2a7224 */ /* 0x000fe200078e022b */
[----:B------:R-:W-:Y:S01]  /*3e20*/  IABS R40, R16 ;  /* 0x0000001000287213 */ /* 0x000fe20000000000 */
[----:B------:R-:W-:Y:S01]  /*3e30*/  IMAD.MOV R39, RZ, RZ, -R39 ;  /* 0x000000ffff277224 */ /* 0x000fe200078e0a27 */
[----:B------:R-:W-:Y:S01]  /*3e40*/  IABS R37, R12 ;  /* 0x0000000c00257213 */ /* 0x000fe20000000000 */
[----:B------:R-:W-:-:S04]  /*3e50*/  IMAD.WIDE R42, R42, UR5, RZ ;  /* 0x000000052a2a7c25 */ /* 0x000fc8000f8e02ff */
[----:B------:R-:W-:-:S04]  /*3e60*/  IMAD.HI.U32 R19, R19, R40, RZ ;  /* 0x0000002813137227 */ /* 0x000fc800078e00ff */
[----:B------:R-:W-:Y:S01]  /*3e70*/  IMAD.HI.U32 R18, R18, R37, RZ ;  /* 0x0000002512127227 */ /* 0x000fe200078e00ff */
[----:B0-----:R-:W-:-:S03]  /*3e80*/  IADD3 R10, PT, PT, RZ, -R41, RZ ;  /* 0x80000029ff0a7210 */ /* 0x001fc60007ffe0ff */
[----:B------:R-:W-:Y:S02]  /*3e90*/  IMAD R44, R19, R39, R40 ;  /* 0x00000027132c7224 */ /* 0x000fe400078e0228 */
[----:B------:R-:W-:Y:S02]  /*3ea0*/  IMAD R20, R18, R20, R37 ;  /* 0x0000001412147224 */ /* 0x000fe400078e0225 */
[----:B------:R-:W-:Y:S01]  /*3eb0*/  IMAD R37, R10, R11, RZ ;  /* 0x0000000b0a257224 */ /* 0x000fe200078e02ff */
[----:B------:R-:W-:Y:S01]  /*3ec0*/  IABS R10, R14 ;  /* 0x0000000e000a7213 */ /* 0x000fe20000000000 */
[----:B------:R-:W-:Y:S01]  /*3ed0*/  IMAD.MOV.U32 R40, RZ, RZ, RZ ;  /* 0x000000ffff287224 */ /* 0x000fe200078e00ff */
[----:B------:R-:W-:Y:S02]  /*3ee0*/  ISETP.GT.U32.AND P3, PT, R17, R44, PT ;  /* 0x0000002c1100720c */ /* 0x000fe40003f64070 */
[----:B------:R-:W-:Y:S01]  /*3ef0*/  ISETP.GT.U32.AND P1, PT, R15, R20, PT ;  /* 0x000000140f00720c */ /* 0x000fe20003f24070 */
[----:B------:R-:W-:Y:S01]  /*3f00*/  IMAD.HI.U32 R40, R41, R37, R40 ;  /* 0x0000002529287227 */ /* 0x000fe200078e0028 */
[----:B------:R-:W-:-:S03]  /*3f10*/  IABS R37, R3 ;  /* 0x0000000300257213 */ /* 0x000fc60000000000 */
[----:B------:R-:W-:Y:S02]  /*3f20*/  IMAD.MOV R10, RZ, RZ, -R10 ;  /* 0x000000ffff0a7224 */ /* 0x000fe400078e0a0a */
[----:B------:R-:W-:-:S04]  /*3f30*/  IMAD.HI.U32 R40, R40, R37, RZ ;  /* 0x0000002528287227 */ /* 0x000fc800078e00ff */
[----:B------:R-:W-:Y:S01]  /*3f40*/  IMAD R10, R40, R10, R37 ;  /* 0x0000000a280a7224 */ /* 0x000fe200078e0225 */
[-C--:B------:R-:W-:Y:S01]  /*3f50*/  @!P3 IADD3 R44, PT, PT, R44, -R17.reuse, RZ ;  /* 0x800000112c2cb210 */ /* 0x080fe20007ffe0ff */
[----:B------:R-:W-:Y:S02]  /*3f60*/  @!P1 IMAD.IADD R20, R20, 0x1, -R15 ;  /* 0x0000000114149824 */ /* 0x000fe400078e0a0f */
[----:B------:R-:W-:Y:S01]  /*3f70*/  @!P3 VIADD R19, R19, 0x1 ;  /* 0x000000011313b836 */ /* 0x000fe20000000000 */
[----:B------:R-:W-:Y:S01]  /*3f80*/  ISETP.GT.U32.AND P0, PT, R11, R10, PT ;  /* 0x0000000a0b00720c */ /* 0x000fe20003f04070 */
[----:B------:R-:W-:Y:S01]  /*3f90*/  @!P1 VIADD R18, R18, 0x1 ;  /* 0x0000000112129836 */ /* 0x000fe20000000000 */
[----:B------:R-:W-:Y:S02]  /*3fa0*/  ISETP.GE.U32.AND P6, PT, R44, R17, PT ;  /* 0x000000112c00720c */ /* 0x000fe40003fc6070 */
[----:B------:R-:W-:-:S09]  /*3fb0*/  ISETP.NE.AND P1, PT, R7, RZ, PT ;  /* 0x000000ff0700720c */ /* 0x000fd20003f25270 */
[-C--:B------:R-:W-:Y:S01]  /*3fc0*/  @!P0 IADD3 R10, PT, PT, R10, -R11.reuse, RZ ;  /* 0x8000000b0a0a8210 */ /* 0x080fe20007ffe0ff */
[----:B------:R-:W-:Y:S01]  /*3fd0*/  @!P0 VIADD R40, R40, 0x1 ;  /* 0x0000000128288836 */ /* 0x000fe20000000000 */
[----:B------:R-:W-:Y:S02]  /*3fe0*/  ISETP.NE.AND P0, PT, R14, RZ, PT ;  /* 0x000000ff0e00720c */ /* 0x000fe40003f05270 */
[----:B------:R-:W-:Y:S02]  /*3ff0*/  ISETP.GE.U32.AND P4, PT, R10, R11, PT ;  /* 0x0000000b0a00720c */ /* 0x000fe40003f86070 */
[----:B------:R-:W-:Y:S02]  /*4000*/  LOP3.LUT R10, R3, R14, RZ, 0x3c, !PT ;  /* 0x0000000e030a7212 */ /* 0x000fe400078e3cff */
[----:B------:R-:W-:Y:S02]  /*4010*/  LOP3.LUT R11, R16, R9, RZ, 0x3c, !PT ;  /* 0x00000009100b7212 */ /* 0x000fe400078e3cff */
[----:B------:R-:W-:-:S02]  /*4020*/  ISETP.GE.AND P2, PT, R10, RZ, PT ;  /* 0x000000ff0a00720c */ /* 0x000fc40003f46270 */
[----:B------:R-:W-:Y:S02]  /*4030*/  LOP3.LUT R10, R12, R7, RZ, 0x3c, !PT ;  /* 0x000000070c0a7212 */ /* 0x000fe400078e3cff */
[----:B------:R-:W-:-:S03]  /*4040*/  @P6 IADD3 R19, PT, PT, R19, 0x1, RZ ;  /* 0x0000000113136810 */ /* 0x000fc60007ffe0ff */
[----:B------:R-:W-:Y:S01]  /*4050*/  @P4 VIADD R40, R40, 0x1 ;  /* 0x0000000128284836 */ /* 0x000fe20000000000 */
[----:B------:R-:W-:-:S05]  /*4060*/  ISETP.GE.U32.AND P4, PT, R20, R15, PT ;  /* 0x0000000f1400720c */ /* 0x000fca0003f86070 */
[----:B------:R-:W-:Y:S01]  /*4070*/  @!P2 IMAD.MOV R40, RZ, RZ, -R40 ;  /* 0x000000ffff28a224 */ /* 0x000fe200078e0a28 */
[----:B------:R-:W-:Y:S02]  /*4080*/  @!P0 LOP3.LUT R40, RZ, R14, RZ, 0x33, !PT ;  /* 0x0000000eff288212 */ /* 0x000fe400078e33ff */
[----:B------:R-:W-:Y:S02]  /*4090*/  ISETP.GE.AND P2, PT, R11, RZ, PT ;  /* 0x000000ff0b00720c */ /* 0x000fe40003f46270 */
[----:B------:R-:W-:Y:S01]  /*40a0*/  ISETP.GE.AND P0, PT, R10, RZ, PT ;  /* 0x000000ff0a00720c */ /* 0x000fe20003f06270 */
[C---:B------:R-:W-:Y:S01]  /*40b0*/  IMAD.WIDE R44, R40.reuse, UR10, RZ ;  /* 0x0000000a282c7c25 */ /* 0x040fe2000f8e02ff */
[----:B------:R-:W-:Y:S01]  /*40c0*/  USHF.R.S32.HI UR10, URZ, 0x1f, UR11 ;  /* 0x0000001fff0a7899 */ /* 0x000fe2000801140b */
[----:B------:R-:W-:Y:S02]  /*40d0*/  IADD3 R40, PT, PT, -R40, RZ, RZ ;  /* 0x000000ff28287210 */ /* 0x000fe40007ffe1ff */
[----:B------:R-:W-:-:S02]  /*40e0*/  @P4 VIADD R18, R18, 0x1 ;  /* 0x0000000112124836 */ /* 0x000fc40000000000 */
[----:B------:R-:W-:Y:S01]  /*40f0*/  IMAD.WIDE.U32 R44, R2, UR11, R44 ;  /* 0x0000000b022c7c25 */ /* 0x000fe2000f8e002c */
[----:B------:R-:W-:-:S03]  /*4100*/  UIMAD UR11, UR21, UR11, URZ ;  /* 0x0000000b150b72a4 */ /* 0x000fc6000f8e02ff */
[----:B------:R-:W-:Y:S01]  /*4110*/  @!P2 IMAD.MOV R19, RZ, RZ, -R19 ;  /* 0x000000ffff13a224 */ /* 0x000fe200078e0a13 */
[----:B------:R-:W-:Y:S01]  /*4120*/  @!P5 LOP3.LUT R19, RZ, R9, RZ, 0x33, !PT ;  /* 0x00000009ff13d212 */ /* 0x000fe200078e33ff */
[----:B------:R-:W-:Y:S01]  /*4130*/  IMAD R45, R2, UR10, R45 ;  /* 0x0000000a022d7c24 */ /* 0x000fe2000f8e022d */
[----:B------:R-:W-:Y:S01]  /*4140*/  @!P0 IADD3 R18, PT, PT, -R18, RZ, RZ ;  /* 0x000000ff12128210 */ /* 0x000fe20007ffe1ff */
[----:B------:R-:W-:Y:S01]  /*4150*/  IMAD R3, R14, R40, R3 ;  /* 0x000000280e037224 */ /* 0x000fe200078e0203 */
[----:B------:R-:W-:Y:S01]  /*4160*/  @!P1 LOP3.LUT R18, RZ, R7, RZ, 0x33, !PT ;  /* 0x00000007ff129212 */ /* 0x000fe200078e33ff */
[----:B------:R-:W-:Y:S01]  /*4170*/  IMAD.MOV R10, RZ, RZ, -R19 ;  /* 0x000000ffff0a7224 */ /* 0x000fe200078e0a13 */
[----:B------:R-:W-:Y:S01]  /*4180*/  UIMAD UR10, UR7, UR4, URZ ;  /* 0x00000004070a72a4 */ /* 0x000fe2000f8e02ff */
[----:B------:R-:W-:Y:S01]  /*4190*/  IMAD.WIDE R44, R3, UR4, R44 ;  /* 0x00000004032c7c25 */ /* 0x000fe2000f8e022c */
[----:B------:R-:W-:Y:S01]  /*41a0*/  IADD3 R2, PT, PT, -R18, RZ, RZ ;  /* 0x000000ff12027210 */ /* 0x000fe20007ffe1ff */
[----:B------:R-:W0:Y:S02]  /*41b0*/  LDCU.64 UR4, c[0x0][0x420] ;  /* 0x00008400ff0477ac */ /* 0x000e240008000a00 */
[----:B------:R-:W-:-:S02]  /*41c0*/  IMAD.MOV R3, RZ, RZ, -R12 ;  /* 0x000000ffff037224 */ /* 0x000fc400078e0a0c */
[----:B------:R-:W-:-:S04]  /*41d0*/  IMAD.WIDE R14, R19, UR6, RZ ;  /* 0x00000006130e7c25 */ /* 0x000fc8000f8e02ff */
[----:B------:R-:W-:Y:S01]  /*41e0*/  IMAD R3, R8, R3, R0 ;  /* 0x0000000308037224 */ /* 0x000fe200078e0200 */
[----:B------:R-:W-:Y:S01]  /*41f0*/  IADD3 R0, P1, P0, R14, R44, R42 ;  /* 0x0000002c0e007210 */ /* 0x000fe2000783e02a */
[----:B------:R-:W-:Y:S02]  /*4200*/  IMAD R10, R9, R10, R16 ;  /* 0x0000000a090a7224 */ /* 0x000fe400078e0210 */
[----:B------:R-:W-:Y:S01]  /*4210*/  IMAD R7, R7, R2, R12 ;  /* 0x0000000207077224 */ /* 0x000fe200078e020c */
[----:B------:R-:W-:Y:S01]  /*4220*/  IADD3.X R15, PT, PT, R15, R45, R43, P1, P0 ;  /* 0x0000002d0f0f7210 */ /* 0x000fe20000fe042b */
[----:B------:R-:W-:-:S04]  /*4230*/  IMAD.WIDE R2, R3, UR11, RZ ;  /* 0x0000000b03027c25 */ /* 0x000fc8000f8e02ff */
[----:B------:R-:W-:-:S04]  /*4240*/  IMAD.WIDE R10, R10, UR10, RZ ;  /* 0x0000000a0a0a7c25 */ /* 0x000fc8000f8e02ff */
[----:B------:R-:W-:Y:S01]  /*4250*/  IMAD.WIDE R18, R18, R5, RZ ;  /* 0x0000000512127225 */ /* 0x000fe200078e02ff */
[----:B------:R-:W-:-:S03]  /*4260*/  IADD3 R5, P1, P0, R2, R0, R10 ;  /* 0x0000000002057210 */ /* 0x000fc6000783e00a */
[----:B------:R-:W-:Y:S01]  /*4270*/  IMAD.WIDE R6, R7, R6, RZ ;  /* 0x0000000607067225 */ /* 0x000fe200078e02ff */
[----:B------:R-:W-:Y:S02]  /*4280*/  IADD3.X R15, PT, PT, R3, R15, R11, P1, P0 ;  /* 0x0000000f030f7210 */ /* 0x000fe40000fe040b */
[----:B------:R-:W-:-:S04]  /*4290*/  IADD3 R5, P1, P0, R6, R5, R18 ;  /* 0x0000000506057210 */ /* 0x000fc8000783e012 */
[----:B------:R-:W-:Y:S02]  /*42a0*/  IADD3.X R6, PT, PT, R7, R15, R19, P1, P0 ;  /* 0x0000000f07067210 */ /* 0x000fe40000fe0413 */
[----:B0-----:R-:W-:-:S04]  /*42b0*/  LEA R2, P0, R5, UR4, 0x2 ;  /* 0x0000000405027c11 */ /* 0x001fc8000f8010ff */
[----:B------:R-:W-:-:S05]  /*42c0*/  LEA.HI.X R3, R5, UR5, R6, 0x2, P0 ;  /* 0x0000000505037c11 */ /* 0x000fca00080f1406 */
[----:B------:R0:W-:Y:S01]  /*42d0*/  STG.E desc[UR8][R2.64], R21 ;  /* 0x0000001502007986 */ /* 0x0001e2000c101908 */
[----:B------:R-:W-:Y:S05]  /*42e0*/  BRA `(.L_x_15) ;  /* 0x0000000000107947 */ /* 0x000fea0003800000 */
.L_x_16:
[----:B------:R-:W0:Y:S01]  /*42f0*/  LDC.64 R2, c[0x0][0x420] ;  /* 0x00010800ff027b82 */ /* 0x000e220000000a00 */
[----:B------:R-:W-:-:S05]  /*4300*/  IADD3 R0, PT, PT, R13, UR19, RZ ;  /* 0x000000130d007c10 */ /* 0x000fca000fffe0ff */
[----:B0-----:R-:W-:-:S05]  /*4310*/  IMAD.WIDE.U32 R2, R0, 0x4, R2 ;  /* 0x0000000400027825 */ /* 0x001fca00078e0002 */
[----:B------:R1:W-:Y:S02]  /*4320*/  STG.E desc[UR8][R2.64], R21 ;  /* 0x0000001502007986 */ /* 0x0003e4000c101908 */
.L_x_15:
[----:B------:R-:W-:Y:S05]  /*4330*/  BSYNC.RECONVERGENT B1 ;  /* 0x0000000000017941 */ /* 0x000fea0003800200 */
.L_x_14:
[----:B------:R-:W2:Y:S01]  /*4340*/  LDCU UR7, c[0x0][0x534] ;  /* 0x0000a680ff0777ac */ /* 0x000ea20008000800 */
[C---:B------:R-:W-:Y:S01]  /*4350*/  LOP3.LUT R7, R4.reuse, 0x7, RZ, 0xc0, !PT ;  /* 0x0000000704077812 */ /* 0x040fe200078ec0ff */
[----:B------:R-:W3:Y:S01]  /*4360*/  S2R R14, SR_CgaCtaId ;  /* 0x00000000000e7919 */ /* 0x000ee20000008800 */
[----:B------:R-:W-:Y:S01]  /*4370*/  MOV R5, 0x400 ;  /* 0x0000040000057802 */ /* 0x000fe20000000f00 */
[----:B------:R-:W-:Y:S01]  /*4380*/  IMAD.SHL.U32 R15, R13, 0x4, RZ ;  /* 0x000000040d0f7824 */ /* 0x000fe200078e00ff */
[C---:B------:R-:W-:Y:S01]  /*4390*/  LOP3.LUT R0, R7.reuse, 0x8, RZ, 0xfc, !PT ;  /* 0x0000000807007812 */ /* 0x040fe200078efcff */
[----:B------:R-:W4:Y:S01]  /*43a0*/  S2UR UR6, SR_CTAID.X ;  /* 0x00000000000679c3 */ /* 0x000f220000002500 */
[----:B01----:R-:W-:Y:S01]  /*43b0*/  LOP3.LUT R2, R7, 0x20, RZ, 0xfc, !PT ;  /* 0x0000002007027812 */ /* 0x003fe200078efcff */
[----:B------:R-:W-:-:S05]  /*43c0*/  IMAD.SHL.U32 R16, R4, 0x4, RZ ;  /* 0x0000000404107824 */ /* 0x000fca00078e00ff */
[----:B------:R-:W-:Y:S02]  /*43d0*/  LOP3.LUT R16, R16, 0x1c, RZ, 0xc0, !PT ;  /* 0x0000001c10107812 */ /* 0x000fe400078ec0ff */
[C---:B--2---:R-:W-:Y:S01]  /*43e0*/  ISETP.GE.AND P1, PT, R7.reuse, UR7, PT ;  /* 0x0000000707007c0c */ /* 0x044fe2000bf26270 */
[----:B------:R-:W-:Y:S01]  /*43f0*/  UISETP.GE.AND UP0, UPT, UR7, 0x1, UPT ;  /* 0x000000010700788c */ /* 0x000fe2000bf06270 */
[----:B------:R-:W-:Y:S02]  /*4400*/  ISETP.GE.AND P0, PT, R0, UR7, PT ;  /* 0x0000000700007c0c */ /* 0x000fe4000bf06270 */
[C---:B------:R-:W-:Y:S02]  /*4410*/  ISETP.GT.U32.OR P1, PT, R4.reuse, 0x7f, P1 ;  /* 0x0000007f0400780c */ /* 0x040fe40000f24470 */
[----:B------:R-:W-:Y:S02]  /*4420*/  ISETP.GT.U32.OR P0, PT, R4, 0x7f, P0 ;  /* 0x0000007f0400780c */ /* 0x000fe40000704470 */
[----:B------:R-:W-:-:S02]  /*4430*/  LOP3.LUT R0, R7, 0x10, RZ, 0xfc, !PT ;  /* 0x0000001007007812 */ /* 0x000fc400078efcff */
[----:B------:R-:W-:Y:S02]  /*4440*/  ISETP.GE.AND P4, PT, R2, UR7, PT ;  /* 0x0000000702007c0c */ /* 0x000fe4000bf86270 */
[----:B------:R-:W-:Y:S01]  /*4450*/  ISETP.GE.AND P6, PT, R0, UR7, PT ;  /* 0x0000000700007c0c */ /* 0x000fe2000bfc6270 */
[----:B----4-:R-:W-:Y:S01]  /*4460*/  USHF.L.U32 UR6, UR6, 0x4, URZ ;  /* 0x0000000406067899 */ /* 0x010fe200080006ff */
[----:B------:R-:W-:Y:S02]  /*4470*/  LOP3.LUT R0, R7, 0x18, RZ, 0xfc, !PT ;  /* 0x0000001807007812 */ /* 0x000fe400078efcff */
[----:B------:R-:W-:Y:S01]  /*4480*/  ISETP.GT.U32.OR P6, PT, R4, 0x7f, P6 ;  /* 0x0000007f0400780c */ /* 0x000fe200037c4470 */
[C---:B------:R-:W-:Y:S01]  /*4490*/  @!P1 FADD.FTZ R8, -R21.reuse, R38 ;  /* 0x0000002615089221 */ /* 0x040fe20000010100 */
[----:B------:R-:W-:Y:S01]  /*44a0*/  ISETP.GE.AND P5, PT, R0, UR7, PT ;  /* 0x0000000700007c0c */ /* 0x000fe2000bfa6270 */
[----:B------:R-:W-:Y:S01]  /*44b0*/  @!P0 FADD.FTZ R3, -R21, R35 ;  /* 0x0000002315038221 */ /* 0x000fe20000010100 */
[----:B---3--:R-:W-:Y:S01]  /*44c0*/  LEA R14, R14, R5, 0x18 ;  /* 0x000000050e0e7211 */ /* 0x008fe200078ec0ff */
[----:B------:R-:W-:Y:S01]  /*44d0*/  @!P1 FMUL.FTZ R8, R8, 1.4426950216293334961 ;  /* 0x3fb8aa3b08089820 */ /* 0x000fe20000410000 */
[----:B------:R-:W-:Y:S01]  /*44e0*/  LOP3.LUT R2, R7, 0x28, RZ, 0xfc, !PT ;  /* 0x0000002807027812 */ /* 0x000fe200078efcff */
[----:B------:R-:W-:Y:S01]  /*44f0*/  @!P0 FMUL.FTZ R3, R3, 1.4426950216293334961 ;  /* 0x3fb8aa3b03038820 */ /* 0x000fe20000410000 */
[----:B------:R-:W-:Y:S01]  /*4500*/  ISETP.GT.U32.OR P5, PT, R4, 0x7f, P5 ;  /* 0x0000007f0400780c */ /* 0x000fe20002fa4470 */
[----:B------:R0:W1:Y:S01]  /*4510*/  @!P1 MUFU.EX2 R0, R8 ;  /* 0x0000000800009308 */ /* 0x0000620000000800 */
[----:B------:R-:W-:-:S02]  /*4520*/  ISETP.GE.AND P3, PT, R2, UR7, PT ;  /* 0x0000000702007c0c */ /* 0x000fc4000bf66270 */
[----:B------:R-:W-:Y:S01]  /*4530*/  LOP3.LUT R2, R7, 0x30, RZ, 0xfc, !PT ;  /* 0x0000003007027812 */ /* 0x000fe200078efcff */
[----:B------:R-:W-:Y:S01]  /*4540*/  @!P6 FADD.FTZ R6, -R21, R36 ;  /* 0x000000241506e221 */ /* 0x000fe20000010100 */
[----:B------:R-:W-:Y:S02]  /*4550*/  ISETP.GT.U32.OR P4, PT, R4, 0x7f, P4 ;  /* 0x0000007f0400780c */ /* 0x000fe40002784470 */
[----:B------:R-:W-:Y:S01]  /*4560*/  ISETP.GE.AND P2, PT, R2, UR7, PT ;  /* 0x0000000702007c0c */ /* 0x000fe2000bf46270 */
[----:B------:R-:W2:Y:S01]  /*4570*/  @!P0 MUFU.EX2 R3, R3 ;  /* 0x0000000300038308 */ /* 0x000ea20000000800 */
[----:B------:R-:W-:Y:S01]  /*4580*/  LOP3.LUT R2, R7, 0x38, RZ, 0xfc, !PT ;  /* 0x0000003807027812 */ /* 0x000fe200078efcff */
[----:B------:R-:W-:Y:S01]  /*4590*/  @!P6 FMUL.FTZ R6, R6, 1.4426950216293334961 ;  /* 0x3fb8aa3b0606e820 */ /* 0x000fe20000410000 */
[C---:B------:R-:W-:Y:S01]  /*45a0*/  ISETP.GT.U32.OR P3, PT, R4.reuse, 0x7f, P3 ;  /* 0x0000007f0400780c */ /* 0x040fe20001f64470 */
[----:B------:R-:W-:Y:S01]  /*45b0*/  @!P5 FADD.FTZ R5, -R21, R33 ;  /* 0x000000211505d221 */ /* 0x000fe20000010100 */
[----:B------:R-:W-:-:S03]  /*45c0*/  ISETP.GT.U32.OR P2, PT, R4, 0x7f, P2 ;  /* 0x0000007f0400780c */ /* 0x000fc60001744470 */
[----:B------:R-:W3:Y:S01]  /*45d0*/  @!P6 MUFU.EX2 R6, R6 ;  /* 0x000000060006e308 */ /* 0x000ee20000000800 */
[----:B0-----:R-:W-:Y:S02]  /*45e0*/  IMAD.IADD R8, R14, 0x1, R15 ;  /* 0x000000010e087824 */ /* 0x001fe400078e020f */
[----:B------:R-:W-:Y:S01]  /*45f0*/  @!P4 FADD.FTZ R34, -R21, R34 ;  /* 0x000000221522c221 */ /* 0x000fe20000010100 */
[----:B------:R-:W-:Y:S01]  /*4600*/  @!P5 FMUL.FTZ R5, R5, 1.4426950216293334961 ;  /* 0x3fb8aa3b0505d820 */ /* 0x000fe20000410000 */
[----:B------:R-:W-:Y:S02]  /*4610*/  IMAD R9, R7, 0x44, R8 ;  /* 0x0000004407097824 */ /* 0x000fe400078e0208 */
[----:B------:R-:W-:Y:S01]  /*4620*/  @!P4 FMUL.FTZ R34, R34, 1.4426950216293334961 ;  /* 0x3fb8aa3b2222c820 */ /* 0x000fe20000410000 */
[----:B------:R-:W0:Y:S01]  /*4630*/  @!P5 MUFU.EX2 R8, R5 ;  /* 0x000000050008d308 */ /* 0x000e220000000800 */
[C---:B------:R-:W-:Y:S01]  /*4640*/  @!P3 FADD.FTZ R31, -R21.reuse, R31 ;  /* 0x0000001f151fb221 */ /* 0x040fe20000010100 */
[----:B-1----:R1:W-:Y:S01]  /*4650*/  @!P1 STS [R9], R0 ;  /* 0x0000000009009388 */ /* 0x0023e20000000800 */
[----:B------:R-:W-:Y:S01]  /*4660*/  ISETP.GE.AND P1, PT, R2, UR7, PT ;  /* 0x0000000702007c0c */ /* 0x000fe2000bf26270 */
[----:B------:R-:W-:Y:S01]  /*4670*/  @!P2 FADD.FTZ R32, -R21, R32 ;  /* 0x000000201520a221 */ /* 0x000fe20000010100 */
[----:B------:R-:W-:Y:S01]  /*4680*/  LOP3.LUT R2, R7, 0x40, RZ, 0xfc, !PT ;  /* 0x0000004007027812 */ /* 0x000fe200078efcff */
[----:B--2---:R2:W-:Y:S01]  /*4690*/  @!P0 STS [R9+0x220], R3 ;  /* 0x0002200309008388 */ /* 0x0045e20000000800 */
[----:B------:R-:W-:Y:S01]  /*46a0*/  ISETP.GT.U32.OR P1, PT, R4, 0x7f, P1 ;  /* 0x0000007f0400780c */ /* 0x000fe20000f24470 */
[----:B------:R-:W4:Y:S01]  /*46b0*/  @!P4 MUFU.EX2 R34, R34 ;  /* 0x000000220022c308 */ /* 0x000f220000000800 */
[----:B------:R-:W-:Y:S01]  /*46c0*/  ISETP.GE.AND P0, PT, R2, UR7, PT ;  /* 0x0000000702007c0c */ /* 0x000fe2000bf06270 */
[----:B------:R-:W-:Y:S01]  /*46d0*/  @!P3 FMUL.FTZ R31, R31, 1.4426950216293334961 ;  /* 0x3fb8aa3b1f1fb820 */ /* 0x000fe20000410000 */
[----:B---3--:R3:W-:Y:S01]  /*46e0*/  @!P6 STS [R9+0x440], R6 ;  /* 0x000440060900e388 */ /* 0x0087e20000000800 */
[----:B------:R-:W-:Y:S01]  /*46f0*/  @!P2 FMUL.FTZ R32, R32, 1.4426950216293334961 ;  /* 0x3fb8aa3b2020a820 */ /* 0x000fe20000410000 */
[----:B------:R-:W-:-:S03]  /*4700*/  ISETP.GT.U32.OR P0, PT, R4, 0x7f, P0 ;  /* 0x0000007f0400780c */ /* 0x000fc60000704470 */
[----:B------:R-:W5:Y:S01]  /*4710*/  @!P3 MUFU.EX2 R2, R31 ;  /* 0x0000001f0002b308 */ /* 0x000f620000000800 */
[----:B0-----:R-:W-:Y:S01]  /*4720*/  @!P5 STS [R9+0x660], R8 ;  /* 0x000660080900d388 */ /* 0x001fe20000000800 */
[----:B------:R-:W-:Y:S02]  /*4730*/  IMAD.MOV.U32 R5, RZ, RZ, RZ ;  /* 0x000000ffff057224 */ /* 0x000fe400078e00ff */
[----:B------:R-:W-:-:S04]  /*4740*/  @!P1 FADD.FTZ R29, -R21, R29 ;  /* 0x0000001d151d9221 */ /* 0x000fc80000010100 */
[----:B------:R-:W-:Y:S01]  /*4750*/  @!P1 FMUL.FTZ R29, R29, 1.4426950216293334961 ;  /* 0x3fb8aa3b1d1d9820 */ /* 0x000fe20000410000 */
[----:B------:R-:W0:Y:S01]  /*4760*/  @!P2 MUFU.EX2 R32, R32 ;  /* 0x000000200020a308 */ /* 0x000e220000000800 */
[----:B------:R-:W-:Y:S01]  /*4770*/  @!P0 FADD.FTZ R30, -R21, R30 ;  /* 0x0000001e151e8221 */ /* 0x000fe20000010100 */
[C---:B-1----:R-:W-:Y:S01]  /*4780*/  LOP3.LUT R0, R7.reuse, 0x48, RZ, 0xfc, !PT ;  /* 0x0000004807007812 */ /* 0x042fe200078efcff */
[----:B----4-:R-:W-:Y:S02]  /*4790*/  @!P4 STS [R9+0x880], R34 ;  /* 0x000880220900c388 */ /* 0x010fe40000000800 */
[----:B------:R-:W-:Y:S01]  /*47a0*/  @!P0 FMUL.FTZ R30, R30, 1.4426950216293334961 ;  /* 0x3fb8aa3b1e1e8820 */ /* 0x000fe20000410000 */
[----:B------:R-:W-:Y:S02]  /*47b0*/  ISETP.GE.AND P6, PT, R0, UR7, PT ;  /* 0x0000000700007c0c */ /* 0x000fe4000bfc6270 */
[C---:B------:R-:W-:Y:S01]  /*47c0*/  LOP3.LUT R0, R7.reuse, 0x50, RZ, 0xfc, !PT ;  /* 0x0000005007007812 */ /* 0x040fe200078efcff */
[----:B-----5:R1:W-:Y:S01]  /*47d0*/  @!P3 STS [R9+0xaa0], R2 ;  /* 0x000aa0020900b388 */ /* 0x0203e20000000800 */
[----:B--2---:R-:W-:Y:S01]  /*47e0*/  LOP3.LUT R3, R7, 0x68, RZ, 0xfc, !PT ;  /* 0x0000006807037812 */ /* 0x004fe200078efcff */
[----:B---3--:R-:W2:Y:S01]  /*47f0*/  @!P1 MUFU.EX2 R6, R29 ;  /* 0x0000001d00069308 */ /* 0x008ea20000000800 */
[----:B------:R-:W-:-:S02]  /*4800*/  ISETP.GE.AND P5, PT, R0, UR7, PT ;  /* 0x0000000700007c0c */ /* 0x000fc4000bfa6270 */
[C---:B------:R-:W-:Y:S02]  /*4810*/  LOP3.LUT R0, R7.reuse, 0x58, RZ, 0xfc, !PT ;  /* 0x0000005807007812 */ /* 0x040fe400078efcff */
[----:B------:R-:W-:Y:S01]  /*4820*/  ISETP.GT.U32.OR P6, PT, R4, 0x7f, P6 ;  /* 0x0000007f0400780c */ /* 0x000fe200037c4470 */
[----:B0-----:R-:W-:Y:S01]  /*4830*/  @!P2 STS [R9+0xcc0], R32 ;  /* 0x000cc0200900a388 */ /* 0x001fe20000000800 */
[----:B------:R-:W-:Y:S01]  /*4840*/  ISETP.GE.AND P4, PT, R0, UR7, PT ;  /* 0x0000000700007c0c */ /* 0x000fe2000bf86270 */
[----:B------:R-:W0:Y:S01]  /*4850*/  @!P0 MUFU.EX2 R30, R30 ;  /* 0x0000001e001e8308 */ /* 0x000e220000000800 */
[----:B------:R-:W-:Y:S02]  /*4860*/  LOP3.LUT R0, R7, 0x60, RZ, 0xfc, !PT ;  /* 0x0000006007007812 */ /* 0x000fe400078efcff */
[----:B------:R-:W-:Y:S02]  /*4870*/  ISETP.GE.AND P2, PT, R3, UR7, PT ;  /* 0x0000000703007c0c */ /* 0x000fe4000bf46270 */
[----:B------:R-:W-:-:S02]  /*4880*/  ISETP.GE.AND P3, PT, R0, UR7, PT ;  /* 0x0000000700007c0c */ /* 0x000fc4000bf66270 */
[----:B------:R-:W-:Y:S01]  /*4890*/  LOP3.LUT R0, R7, 0x70, RZ, 0xfc, !PT ;  /* 0x0000007007007812 */ /* 0x000fe200078efcff */
[----:B--2---:R2:W-:Y:S01]  /*48a0*/  @!P1 STS [R9+0xee0], R6 ;  /* 0x000ee00609009388 */ /* 0x0045e20000000800 */
[----:B------:R-:W-:Y:S01]  /*48b0*/  ISETP.GT.U32.OR P5, PT, R4, 0x7f, P5 ;  /* 0x0000007f0400780c */ /* 0x000fe20002fa4470 */
[----:B------:R-:W-:Y:S01]  /*48c0*/  @!P6 FADD.FTZ R27, -R21, R27 ;  /* 0x0000001b151be221 */ /* 0x000fe20000010100 */
[----:B------:R-:W-:Y:S02]  /*48d0*/  ISETP.GE.AND P1, PT, R0, UR7, PT ;  /* 0x0000000700007c0c */ /* 0x000fe4000bf26270 */
[----:B------:R-:W-:Y:S01]  /*48e0*/  LOP3.LUT R0, R7, 0x78, RZ, 0xfc, !PT ;  /* 0x0000007807007812 */ /* 0x000fe200078efcff */
[----:B------:R-:W-:Y:S01]  /*48f0*/  @!P6 FMUL.FTZ R27, R27, 1.4426950216293334961 ;  /* 0x3fb8aa3b1b1be820 */ /* 0x000fe20000410000 */
[----:B------:R-:W-:Y:S01]  /*4900*/  ISETP.GT.U32.OR P4, PT, R4, 0x7f, P4 ;  /* 0x0000007f0400780c */ /* 0x000fe20002784470 */
[----:B0-----:R-:W-:Y:S01]  /*4910*/  @!P0 STS [R9+0x1100], R30 ;  /* 0x0011001e09008388 */ /* 0x001fe20000000800 */
[----:B------:R-:W-:Y:S01]  /*4920*/  ISETP.GE.AND P0, PT, R0, UR7, PT ;  /* 0x0000000700007c0c */ /* 0x000fe2000bf06270 */
[----:B-1----:R-:W0:Y:S01]  /*4930*/  @!P6 MUFU.EX2 R2, R27 ;  /* 0x0000001b0002e308 */ /* 0x002e220000000800 */
[C---:B------:R-:W-:Y:S01]  /*4940*/  ISETP.GT.U32.OR P3, PT, R4.reuse, 0x7f, P3 ;  /* 0x0000007f0400780c */ /* 0x040fe20001f64470 */
[----:B------:R-:W-:Y:S01]  /*4950*/  IMAD.MOV.U32 R0, RZ, RZ, RZ ;  /* 0x000000ffff007224 */ /* 0x000fe200078e00ff */
[C---:B------:R-:W-:Y:S01]  /*4960*/  ISETP.GT.U32.OR P2, PT, R4.reuse, 0x7f, P2 ;  /* 0x0000007f0400780c */ /* 0x040fe20001744470 */
[----:B------:R-:W-:Y:S01]  /*4970*/  @!P5 FADD.FTZ R28, -R21, R28 ;  /* 0x0000001c151cd221 */ /* 0x000fe20000010100 */
[----:B------:R-:W-:-:S02]  /*4980*/  ISETP.GT.U32.OR P1, PT, R4, 0x7f, P1 ;  /* 0x0000007f0400780c */ /* 0x000fc40000f24470 */
[----:B------:R-:W-:Y:S01]  /*4990*/  ISETP.GT.U32.OR P0, PT, R4, 0x7f, P0 ;  /* 0x0000007f0400780c */ /* 0x000fe20000704470 */
[----:B------:R-:W-:Y:S02]  /*49a0*/  @!P5 FMUL.FTZ R28, R28, 1.4426950216293334961 ;  /* 0x3fb8aa3b1c1cd820 */ /* 0x000fe40000410000 */
[----:B------:R-:W-:-:S04]  /*49b0*/  @!P4 FADD.FTZ R25, -R21, R25 ;  /* 0x000000191519c221 */ /* 0x000fc80000010100 */
[----:B------:R-:W-:Y:S01]  /*49c0*/  @!P3 FADD.FTZ R26, -R21, R26 ;  /* 0x0000001a151ab221 */ /* 0x000fe20000010100 */
[----:B------:R-:W-:Y:S01]  /*49d0*/  @!P4 FMUL.FTZ R25, R25, 1.4426950216293334961 ;  /* 0x3fb8aa3b1919c820 */ /* 0x000fe20000410000 */
[C---:B------:R-:W-:Y:S01]  /*49e0*/  @!P2 FADD.FTZ R23, -R21.reuse, R23 ;  /* 0x000000171517a221 */ /* 0x040fe20000010100 */
[----:B------:R-:W1:Y:S01]  /*49f0*/  @!P5 MUFU.EX2 R28, R28 ;  /* 0x0000001c001cd308 */ /* 0x000e620000000800 */
[C---:B------:R-:W-:Y:S01]  /*4a00*/  @!P1 FADD.FTZ R24, -R21.reuse, R24 ;  /* 0x0000001815189221 */ /* 0x040fe20000010100 */
[----:B------:R-:W-:Y:S01]  /*4a10*/  @!P3 FMUL.FTZ R26, R26, 1.4426950216293334961 ;  /* 0x3fb8aa3b1a1ab820 */ /* 0x000fe20000410000 */
[----:B------:R-:W-:Y:S01]  /*4a20*/  @!P0 FADD.FTZ R21, -R21, R22 ;  /* 0x0000001615158221 */ /* 0x000fe20000010100 */
[----:B------:R-:W-:Y:S01]  /*4a30*/  @!P2 FMUL.FTZ R23, R23, 1.4426950216293334961 ;  /* 0x3fb8aa3b1717a820 */ /* 0x000fe20000410000 */
[----:B------:R-:W-:Y:S01]  /*4a40*/  @!P1 FMUL.FTZ R24, R24, 1.4426950216293334961 ;  /* 0x3fb8aa3b18189820 */ /* 0x000fe20000410000 */
[----:B0-----:R0:W-:Y:S01]  /*4a50*/  @!P6 STS [R9+0x1320], R2 ;  /* 0x001320020900e388 */ /* 0x0011e20000000800 */
[----:B------:R-:W-:Y:S01]  /*4a60*/  @!P0 FMUL.FTZ R10, R21, 1.4426950216293334961 ;  /* 0x3fb8aa3b150a8820 */ /* 0x000fe20000410000 */
[----:B--2---:R-:W2:Y:S08]  /*4a70*/  @!P4 MUFU.EX2 R6, R25 ;  /* 0x000000190006c308 */ /* 0x004eb00000000800 */
[----:B------:R-:W3:Y:S01]  /*4a80*/  @!P3 MUFU.EX2 R26, R26 ;  /* 0x0000001a001ab308 */ /* 0x000ee20000000800 */
[----:B-1----:R1:W-:Y:S07]  /*4a90*/  @!P5 STS [R9+0x1540], R28 ;  /* 0x0015401c0900d388 */ /* 0x0023ee0000000800 */
[----:B------:R-:W4:Y:S01]  /*4aa0*/  @!P2 MUFU.EX2 R8, R23 ;  /* 0x000000170008a308 */ /* 0x000f220000000800 */
[----:B--2---:R1:W-:Y:S01]  /*4ab0*/  @!P4 STS [R9+0x1760], R6 ;  /* 0x001760060900c388 */ /* 0x0043e20000000800 */
[----:B0-----:R-:W-:-:S06]  /*4ac0*/  CS2R R2, SRZ ;  /* 0x0000000000027805 */ /* 0x001fcc000001ff00 */
[----:B------:R-:W0:Y:S01]  /*4ad0*/  @!P1 MUFU.EX2 R24, R24 ;  /* 0x0000001800189308 */ /* 0x000e220000000800 */
[----:B---3--:R1:W-:Y:S07]  /*4ae0*/  @!P3 STS [R9+0x1980], R26 ;  /* 0x0019801a0900b388 */ /* 0x0083ee0000000800 */
[----:B------:R-:W2:Y:S01]  /*4af0*/  @!P0 MUFU.EX2 R10, R10 ;  /* 0x0000000a000a8308 */ /* 0x000ea20000000800 */
[----:B----4-:R1:W-:Y:S04]  /*4b00*/  @!P2 STS [R9+0x1ba0], R8 ;  /* 0x001ba0080900a388 */ /* 0x0103e80000000800 */
[----:B0-----:R1:W-:Y:S04]  /*4b10*/  @!P1 STS [R9+0x1dc0], R24 ;  /* 0x001dc01809009388 */ /* 0x0013e80000000800 */
[----:B--2---:R1:W-:Y:S01]  /*4b20*/  @!P0 STS [R9+0x1fe0], R10 ;  /* 0x001fe00a09008388 */ /* 0x0043e20000000800 */
[----:B------:R-:W-:Y:S06]  /*4b30*/  BAR.SYNC.DEFER_BLOCKING 0x0 ;  /* 0x0000000000007b1d */ /* 0x000fec0000010000 */
[----:B------:R-:W-:Y:S05]  /*4b40*/  BRA.U !UP0, `(.L_x_22) ;  /* 0x0000000508d47547 */ /* 0x000fea000b800000 */
[----:B------:R-:W0:Y:S01]  /*4b50*/  LDC R20, c[0x0][0x44c] ;  /* 0x00011300ff147b82 */ /* 0x000e220000000800 */
[----:B------:R-:W2:Y:S01]  /*4b60*/  LDCU.64 UR4, c[0x0][0x3f8] ;  /* 0x00007f00ff0477ac */ /* 0x000ea20008000a00 */
[----:B------:R-:W-:Y:S01]  /*4b70*/  LOP3.LUT R19, R7, 0x3f8, R4, 0xf8, !PT ;  /* 0x000003f807137812 */ /* 0x000fe200078ef804 */
[----:B------:R-:W-:Y:S01]  /*4b80*/  IMAD.MOV.U32 R22, RZ, RZ, RZ ;  /* 0x000000ffff167224 */ /* 0x000fe200078e00ff */
[----:B-1----:R-:W-:Y:S01]  /*4b90*/  CS2R R10, SRZ ;  /* 0x00000000000a7805 */ /* 0x002fe2000001ff00 */
[----:B------:R-:W-:Y:S01]  /*4ba0*/  UISETP.GE.U32.AND UP0, UPT, UR7, 0x4, UPT ;  /* 0x000000040700788c */ /* 0x000fe2000bf06070 */
[----:B------:R-:W-:Y:S01]  /*4bb0*/  CS2R R8, SRZ ;  /* 0x0000000000087805 */ /* 0x000fe2000001ff00 */
[----:B------:R-:W-:Y:S01]  /*4bc0*/  UIADD3 UR10, UPT, UPT, UR20, -UR6, URZ ;  /* 0x80000006140a7290 */ /* 0x000fe2000fffe0ff */
[C---:B0-----:R-:W-:Y:S02]  /*4bd0*/  IMAD R0, R20.reuse, UR6, RZ ;  /* 0x0000000614007c24 */ /* 0x041fe4000f8e02ff */
[----:B------:R-:W-:-:S03]  /*4be0*/  IMAD R20, R20, UR20, RZ ;  /* 0x0000001414147c24 */ /* 0x000fc6000f8e02ff */
[----:B------:R-:W-:-:S04]  /*4bf0*/  LEA R19, P0, R19, R0, 0x2 ;  /* 0x0000000013137211 */ /* 0x000fc800078010ff */
[----:B------:R-:W-:Y:S02]  /*4c00*/  LEA.HI.X.SX32 R0, R0, RZ, 0x1, P0 ;  /* 0x000000ff00007211 */ /* 0x000fe400000f0eff */
[----:B--2---:R-:W-:Y:S01]  /*4c10*/  LEA R18, P0, R19, UR4, 0x2 ;  /* 0x0000000413127c11 */ /* 0x004fe2000f8010ff */
[----:B------:R-:W-:-:S03]  /*4c20*/  ULOP3.LUT UR4, UR7, 0x3, URZ, 0xc0, !UPT ;  /* 0x0000000307047892 */ /* 0x000fc6000f8ec0ff */
[----:B------:R-:W-:Y:S01]  /*4c30*/  LEA.HI.X R19, R19, UR5, R0, 0x2, P0 ;  /* 0x0000000513137c11 */ /* 0x000fe200080f1400 */
[----:B------:R-:W-:Y:S01]  /*4c40*/  IMAD.MOV.U32 R0, RZ, RZ, RZ ;  /* 0x000000ffff007224 */ /* 0x000fe200078e00ff */
[----:B------:R-:W-:Y:S07]  /*4c50*/  BRA.U !UP0, `(.L_x_23) ;  /* 0x0000000508287547 */ /* 0x000fee000b800000 */
[----:B------:R-:W-:Y:S01]  /*4c60*/  ULOP3.LUT UR11, UR7, 0x7ffffffc, URZ, 0xc0, !UPT ;  /* 0x7ffffffc070b7892 */ /* 0x000fe2000f8ec0ff */
[----:B------:R-:W-:Y:S01]  /*4c70*/  HFMA2 R0, -RZ, RZ, 0, 0 ;  /* 0x00000000ff007431 */ /* 0x000fe200000001ff */
[----:B------:R-:W-:Y:S02]  /*4c80*/  ISETP.GE.AND P2, PT, R13, UR10, PT ;  /* 0x0000000a0d007c0c */ /* 0x000fe4000bf46270 */
[----:B------:R-:W-:Y:S02]  /*4c90*/  CS2R R2, SRZ ;  /* 0x0000000000027805 */ /* 0x000fe4000001ff00 */
[----:B------:R-:W-:Y:S01]  /*4ca0*/  IADD3 R7, PT, PT, R15, 0x88, R14 ;  /* 0x000000880f077810 */ /* 0x000fe20007ffe00e */
[C---:B------:R-:W-:Y:S01]  /*4cb0*/  IMAD.WIDE R30, R20.reuse, 0x10, RZ ;  /* 0x00000010141e7825 */ /* 0x040fe200078e02ff */
[----:B------:R-:W-:Y:S01]  /*4cc0*/  MOV R5, RZ ;  /* 0x000000ff00057202 */ /* 0x000fe20000000f00 */
[----:B------:R-:W0:Y:S01]  /*4cd0*/  LDCU UR5, c[0x0][0x440] ;  /* 0x00008800ff0577ac */ /* 0x000e220008000800 */
[----:B------:R-:W-:Y:S01]  /*4ce0*/  MOV R22, UR11 ;  /* 0x0000000b00167c02 */ /* 0x000fe20008000f00 */
[----:B------:R-:W-:Y:S01]  /*4cf0*/  IMAD.WIDE R28, R20, 0xc, RZ ;  /* 0x0000000c141c7825 */ /* 0x000fe200078e02ff */
[----:B------:R-:W-:-:S03]  /*4d00*/  UIADD3 UR7, UPT, UPT, -UR11, URZ, URZ ;  /* 0x000000ff0b077290 */ /* 0x000fc6000fffe1ff */
[----:B------:R-:W-:-:S04]  /*4d10*/  IMAD.WIDE R26, R20, 0x8, RZ ;  /* 0x00000008141a7825 */ /* 0x000fc800078e02ff */
[----:B------:R-:W-:-:S07]  /*4d20*/  IMAD.WIDE R24, R20, 0x4, RZ ;  /* 0x0000000414187825 */ /* 0x000fce00078e02ff */
.L_x_32:
[----:B--2---:R1:W2:Y:S01]  /*4d30*/  LDS R4, [R7+-0x88] ;  /* 0xffff780007047984 */ /* 0x0042a20000000800 */
[----:B------:R-:W-:Y:S03]  /*4d40*/  BSSY.RECONVERGENT B0, `(.L_x_24) ;  /* 0x0000008000007945 */ /* 0x000fe60003800200 */
[----:B---3--:R1:W3:Y:S04]  /*4d50*/  LDS R6, [R7+-0x44] ;  /* 0xffffbc0007067984 */ /* 0x0082e80000000800 */
[----:B------:R1:W4:Y:S01]  /*4d60*/  LDS R12, [R7] ;  /* 0x00000000070c7984 */ /* 0x0003220000000800 */
[----:B0-----:R-:W-:Y:S05]  /*4d70*/  @P2 BRA `(.L_x_25) ;  /* 0x0000000000102947 */ /* 0x001fea0003800000 */
[----:B0-----:R-:W-:Y:S02]  /*4d80*/  ISETP.GE.AND P0, PT, R16, UR5, PT ;  /* 0x0000000510007c0c */ /* 0x001fe4000bf06270 */
[----:B------:R-:W-:Y:S02]  /*4d90*/  CS2R R10, SRZ ;  /* 0x00000000000a7805 */ /* 0x000fe4000001ff00 */
[----:B------:R-:W-:Y:S09]  /*4da0*/  CS2R R8, SRZ ;  /* 0x0000000000087805 */ /* 0x000ff2000001ff00 */
[----:B------:R0:W5:Y:S02]  /*4db0*/  @!P0 LDG.E.128 R8, desc[UR8][R18.64] ;  /* 0x0000000812088981 */ /* 0x000164000c1e1d00 */
.L_x_25:
[----:B0-----:R-:W-:Y:S05]  /*4dc0*/  BSYNC.RECONVERGENT B0 ;  /* 0x0000000000007941 */ /* 0x001fea0003800200 */
.L_x_24:
[----:B------:R-:W-:Y:S01]  /*4dd0*/  ISETP.GE.AND P2, PT, R13, UR10, PT ;  /* 0x0000000a0d007c0c */ /* 0x000fe2000bf46270 */
[C---:B--2--5:R-:W-:Y:S01]  /*4de0*/  FFMA.FTZ R5, R4.reuse, R8, R5 ;  /* 0x0000000804057223 */ /* 0x064fe20000010005 */
[C---:B------:R-:W-:Y:S01]  /*4df0*/  FFMA.FTZ R2, R4.reuse, R9, R2 ;  /* 0x0000000904027223 */ /* 0x040fe20000010002 */
[----:B------:R-:W-:Y:S01]  /*4e00*/  BSSY.RECONVERGENT B0, `(.L_x_26) ;  /* 0x000000a000007945 */ /* 0x000fe20003800200 */
[C---:B------:R-:W-:Y:S01]  /*4e10*/  FFMA.FTZ R3, R4.reuse, R10, R3 ;  /* 0x0000000a04037223 */ /* 0x040fe20000010003 */
[----:B------:R-:W-:Y:S08]  /*4e20*/  FFMA.FTZ R0, R4, R11, R0 ;  /* 0x0000000b04007223 */ /* 0x000ff00000010000 */
[----:B------:R-:W-:Y:S05]  /*4e30*/  @P2 BRA `(.L_x_27) ;  /* 0x0000000000182947 */ /* 0x000fea0003800000 */
[----:B------:R-:W-:Y:S02]  /*4e40*/  ISETP.GE.AND P0, PT, R16, UR5, PT ;  /* 0x0000000510007c0c */ /* 0x000fe4000bf06270 */
[----:B------:R-:W-:Y:S02]  /*4e50*/  CS2R R10, SRZ ;  /* 0x00000000000a7805 */ /* 0x000fe4000001ff00 */
[----:B------:R-:W-:Y:S09]  /*4e60*/  CS2R R8, SRZ ;  /* 0x0000000000087805 */ /* 0x000ff2000001ff00 */
[----:B------:R-:W-:Y:S05]  /*4e70*/  @!P0 IADD3 R32, P1, PT, R24, R18, RZ ;  /* 0x0000001218208210 */ /* 0x000fea0007f3e0ff */
[----:B------:R-:W-:Y:S05]  /*4e80*/  @!P0 IMAD.X R33, R25, 0x1, R19, P1 ;  /* 0x0000000119218824 */ /* 0x000fea00008e0613 */
[----:B------:R0:W5:Y:S03]  /*4e90*/  @!P0 LDG.E.128 R8, desc[UR8][R32.64] ;  /* 0x0000000820088981 */ /* 0x000166000c1e1d00 */
.L_x_27:
[----:B------:R-:W-:Y:S05]  /*4ea0*/  BSYNC.RECONVERGENT B0 ;  /* 0x0000000000007941 */ /* 0x000fea0003800200 */
.L_x_26:
[C---:B---3-5:R-:W-:Y:S01]  /*4eb0*/  FFMA.FTZ R5, R6.reuse, R8, R5 ;  /* 0x0000000806057223 */ /* 0x068fe20000010005 */
[C---:B------:R-:W-:Y:S01]  /*4ec0*/  FFMA.FTZ R2, R6.reuse, R9, R2 ;  /* 0x0000000906027223 */ /* 0x040fe20000010002 */
[----:B------:R-:W-:Y:S01]  /*4ed0*/  BSSY.RECONVERGENT B0, `(.L_x_28) ;  /* 0x000000a000007945 */ /* 0x000fe20003800200 */
[C---:B------:R-:W-:Y:S01]  /*4ee0*/  FFMA.FTZ R3, R6.reuse, R10, R3 ;  /* 0x0000000a06037223 */ /* 0x040fe20000010003 */
[----:B------:R-:W-:Y:S02]  /*4ef0*/  FFMA.FTZ R0, R6, R11, R0 ;  /* 0x0000000b06007223 */ /* 0x000fe40000010000 */
[----:B------:R-:W-:Y:S05]  /*4f00*/  @P2 BRA `(.L_x_29) ;  /* 0x0000000000182947 */ /* 0x000fea0003800000 */
[----:B------:R-:W-:Y:S02]  /*4f10*/  ISETP.GE.AND P0, PT, R16, UR5, PT ;  /* 0x0000000510007c0c */ /* 0x000fe4000bf06270 */
[----:B------:R-:W-:Y:S02]  /*4f20*/  CS2R R10, SRZ ;  /* 0x00000000000a7805 */ /* 0x000fe4000001ff00 */
[----:B------:R-:W-:Y:S09]  /*4f30*/  CS2R R8, SRZ ;  /* 0x0000000000087805 */ /* 0x000ff2000001ff00 */
[----:B0-----:R-:W-:Y:S05]  /*4f40*/  @!P0 IADD3 R32, P1, PT, R26, R18, RZ ;  /* 0x000000121a208210 */ /* 0x001fea0007f3e0ff */
[----:B------:R-:W-:Y:S05]  /*4f50*/  @!P0 IMAD.X R33, R27, 0x1, R19, P1 ;  /* 0x000000011b218824 */ /* 0x000fea00008e0613 */
[----:B------:R2:W5:Y:S03]  /*4f60*/  @!P0 LDG.E.128 R8, desc[UR8][R32.64] ;  /* 0x0000000820088981 */ /* 0x000566000c1e1d00 */
.L_x_29:
[----:B------:R-:W-:Y:S05]  /*4f70*/  BSYNC.RECONVERGENT B0 ;  /* 0x0000000000007941 */ /* 0x000fea0003800200 */
.L_x_28:
[C---:B----45:R-:W-:Y:S01]  /*4f80*/  FFMA.FTZ R5, R12.reuse, R8, R5 ;  /* 0x000000080c057223 */ /* 0x070fe20000010005 */
        /* <DEDUP_REMOVED lines=8> */
[----:B0-2---:R-:W-:Y:S05]  /*5010*/  @!P0 IADD3 R32, P1, PT, R28, R18, RZ ;  /* 0x000000121c208210 */ /* 0x005fea0007f3e0ff */
[----:B------:R-:W-:Y:S05]  /*5020*/  @!P0 IMAD.X R33, R29, 0x1, R19, P1 ;  /* 0x000000011d218824 */ /* 0x000fea00008e0613 */
[----:B------:R3:W5:Y:S03]  /*5030*/  @!P0 LDG.E.128 R8, desc[UR8][R32.64] ;  /* 0x0000000820088981 */ /* 0x000766000c1e1d00 */
.L_x_31:
[----:B------:R-:W-:Y:S05]  /*5040*/  BSYNC.RECONVERGENT B0 ;  /* 0x0000000000007941 */ /* 0x000fea0003800200 */
.L_x_30:
[----:B------:R-:W-:Y:S01]  /*5050*/  IADD3 R18, P0, PT, R30, R18, RZ ;  /* 0x000000121e127210 */ /* 0x000fe20007f1e0ff */
[----:B------:R1:W4:Y:S01]  /*5060*/  LDS R4, [R7+0x44] ;  /* 0x0000440007047984 */ /* 0x0003220000000800 */
[----:B------:R-:W-:Y:S02]  /*5070*/  UIADD3 UR7, UPT, UPT, UR7, 0x4, URZ ;  /* 0x0000000407077890 */ /* 0x000fe4000fffe0ff */
[----:B------:R-:W-:Y:S02]  /*5080*/  IADD3.X R19, PT, PT, R31, R19, RZ, P0, !PT ;  /* 0x000000131f137210 */ /* 0x000fe400007fe4ff */
[----:B------:R-:W-:Y:S01]  /*5090*/  UISETP.NE.AND UP0, UPT, UR7, URZ, UPT ;  /* 0x000000ff0700728c */ /* 0x000fe2000bf05270 */
[----:B-1----:R-:W-:Y:S01]  /*50a0*/  IADD3 R7, PT, PT, R7, 0x110, RZ ;  /* 0x0000011007077810 */ /* 0x002fe20007ffe0ff */
[C---:B----45:R-:W-:Y:S01]  /*50b0*/  FFMA.FTZ R5, R4.reuse, R8, R5 ;  /* 0x0000000804057223 */ /* 0x070fe20000010005 */
[C---:B------:R-:W-:Y:S01]  /*50c0*/  FFMA.FTZ R2, R4.reuse, R9, R2 ;  /* 0x0000000904027223 */ /* 0x040fe20000010002 */
[C---:B------:R-:W-:Y:S01]  /*50d0*/  FFMA.FTZ R3, R4.reuse, R10, R3 ;  /* 0x0000000a04037223 */ /* 0x040fe20000010003 */
[----:B------:R-:W-:Y:S04]  /*50e0*/  FFMA.FTZ R0, R4, R11, R0 ;  /* 0x0000000b04007223 */ /* 0x000fe80000010000 */
[----:B------:R-:W-:Y:S05]  /*50f0*/  BRA.U UP0, `(.L_x_32) ;  /* 0xfffffffd000c7547 */ /* 0x000fea000b83ffff */
.L_x_23:
[----:B------:R-:W-:-:S09]  /*5100*/  UISETP.NE.AND UP0, UPT, UR4, URZ, UPT ;  /* 0x000000ff0400728c */ /* 0x000fd2000bf05270 */
[----:B------:R-:W-:Y:S05]  /*5110*/  BRA.U !UP0, `(.L_x_22) ;  /* 0x0000000108607547 */ /* 0x000fea000b800000 */
[----:B------:R-:W-:Y:S01]  /*5120*/  IMAD R15, R22, 0x44, R15 ;  /* 0x00000044160f7824 */ /* 0x000fe200078e020f */
[----:B------:R-:W-:Y:S01]  /*5130*/  ISETP.GE.AND P1, PT, R13, UR10, PT ;  /* 0x0000000a0d007c0c */ /* 0x000fe2000bf26270 */
[----:B------:R-:W-:Y:S01]  /*5140*/  IMAD.WIDE R20, R20, 0x4, RZ ;  /* 0x0000000414147825 */ /* 0x000fe200078e02ff */
[----:B------:R-:W1:Y:S02]  /*5150*/  LDCU UR5, c[0x0][0x440] ;  /* 0x00008800ff0577ac */ /* 0x000e640008000800 */
[----:B------:R-:W-:Y:S01]  /*5160*/  IADD3 R6, PT, PT, R14, R15, RZ ;  /* 0x0000000f0e067210 */ /* 0x000fe20007ffe0ff */
[----:B------:R-:W-:-:S12]  /*5170*/  UIADD3 UR7, UPT, UPT, -UR4, URZ, URZ ;  /* 0x000000ff04077290 */ /* 0x000fd8000fffe1ff */
.L_x_35:
[----:B------:R4:W0:Y:S01]  /*5180*/  LDS R4, [R6] ;  /* 0x0000000006047984 */ /* 0x0008220000000800 */
[----:B------:R-:W-:Y:S01]  /*5190*/  UIADD3 UR7, UPT, UPT, UR7, 0x1, URZ ;  /* 0x0000000107077890 */ /* 0x000fe2000fffe0ff */
[----:B------:R-:W-:Y:S04]  /*51a0*/  BSSY.RECONVERGENT B0, `(.L_x_33) ;  /* 0x0000006000007945 */ /* 0x000fe80003800200 */
[----:B------:R-:W-:Y:S05]  /*51b0*/  @P1 BRA `(.L_x_34) ;  /* 0x0000000000101947 */ /* 0x000fea0003800000 */
[----:B-1----:R-:W-:Y:S02]  /*51c0*/  ISETP.GE.AND P0, PT, R16, UR5, PT ;  /* 0x0000000510007c0c */ /* 0x002fe4000bf06270 */
[----:B------:R-:W-:Y:S02]  /*51d0*/  CS2R R10, SRZ ;  /* 0x00000000000a7805 */ /* 0x000fe4000001ff00 */
[----:B------:R-:W-:Y:S09]  /*51e0*/  CS2R R8, SRZ ;  /* 0x0000000000087805 */ /* 0x000ff2000001ff00 */
[----:B------:R1:W5:Y:S02]  /*51f0*/  @!P0 LDG.E.128 R8, desc[UR8][R18.64] ;  /* 0x0000000812088981 */ /* 0x000364000c1e1d00 */
.L_x_34:
[----:B-1----:R-:W-:Y:S05]  /*5200*/  BSYNC.RECONVERGENT B0 ;  /* 0x0000000000007941 */ /* 0x002fea0003800200 */
.L_x_33:
[----:B------:R-:W-:Y:S01]  /*5210*/  IADD3 R18, P0, PT, R20, R18, RZ ;  /* 0x0000001214127210 */ /* 0x000fe20007f1e0ff */
[----:B------:R-:W-:Y:S01]  /*5220*/  UISETP.NE.AND UP0, UPT, UR7, URZ, UPT ;  /* 0x000000ff0700728c */ /* 0x000fe2000bf05270 */
[----:B0----5:R-:W-:Y:S01]  /*5230*/  FFMA.FTZ R5, R4, R8, R5 ;  /* 0x0000000804057223 */ /* 0x021fe20000010005 */
[----:B----4-:R-:W-:Y:S01]  /*5240*/  IADD3 R6, PT, PT, R6, 0x44, RZ ;  /* 0x0000004406067810 */ /* 0x010fe20007ffe0ff */
[C---:B------:R-:W-:Y:S01]  /*5250*/  FFMA.FTZ R2, R4.reuse, R9, R2 ;  /* 0x0000000904027223 */ /* 0x040fe20000010002 */
[C---:B------:R-:W-:Y:S01]  /*5260*/  FFMA.FTZ R3, R4.reuse, R10, R3 ;  /* 0x0000000a04037223 */ /* 0x040fe20000010003 */
[----:B------:R-:W-:Y:S01]  /*5270*/  IADD3.X R19, PT, PT, R21, R19, RZ, P0, !PT ;  /* 0x0000001315137210 */ /* 0x000fe200007fe4ff */
[----:B------:R-:W-:Y:S03]  /*5280*/  FFMA.FTZ R0, R4, R11, R0 ;  /* 0x0000000b04007223 */ /* 0x000fe60000010000 */
[----:B------:R-:W-:Y:S05]  /*5290*/  BRA.U UP0, `(.L_x_35) ;  /* 0xfffffffd00b87547 */ /* 0x000fea000b83ffff */
.L_x_22:
[----:B------:R-:W-:-:S04]  /*52a0*/  IADD3 R13, PT, PT, R13, UR6, RZ ;  /* 0x000000060d0d7c10 */ /* 0x000fc8000fffe0ff */
[----:B------:R-:W-:-:S13]  /*52b0*/  ISETP.GE.AND P0, PT, R13, UR20, PT ;  /* 0x000000140d007c0c */ /* 0x000fda000bf06270 */
[----:B------:R-:W-:Y:S05]  /*52c0*/  @P0 EXIT ;  /* 0x000000000000094d */ /* 0x000fea0003800000 */
[----:B-1----:R-:W-:Y:S01]  /*52d0*/  IABS R9, UR21 ;  /* 0x0000001500097c13 */ /* 0x002fe20008000000 */
[----:B------:R-:W1:Y:S01]  /*52e0*/  LDC R8, c[0x0][0x434] ;  /* 0x00010d00ff087b82 */ /* 0x000e620000000800 */
[----:B------:R-:W-:Y:S01]  /*52f0*/  IABS R10, R13 ;  /* 0x0000000d000a7213 */ /* 0x000fe20000000000 */
[----:B------:R-:W4:Y:S01]  /*5300*/  LDCU UR4, c[0x0][0x440] ;  /* 0x00008800ff0477ac */ /* 0x000f220008000800 */
[----:B------:R-:W5:Y:S01]  /*5310*/  I2F.RP R7, R9 ;  /* 0x0000000900077306 */ /* 0x000f620000209400 */
[----:B------:R-:W-:-:S05]  /*5320*/  IABS R6, UR21 ;  /* 0x0000001500067c13 */ /* 0x000fca0008000000 */
[----:B------:R-:W-:Y:S02]  /*5330*/  IMAD.MOV R6, RZ, RZ, -R6 ;  /* 0x000000ffff067224 */ /* 0x000fe400078e0a06 */
[----:B-----5:R-:W5:Y:S02]  /*5340*/  MUFU.RCP R14, R7 ;  /* 0x00000007000e7308 */ /* 0x020f640000001000 */
[----:B-----5:R-:W-:Y:S01]  /*5350*/  VIADD R14, R14, 0xffffffe ;  /* 0x0ffffffe0e0e7836 */ /* 0x020fe20000000000 */
[----:B-1----:R-:W-:-:S05]  /*5360*/  IABS R7, R8 ;  /* 0x0000000800077213 */ /* 0x002fca0000000000 */
[----:B------:R1:W5:Y:S02]  /*5370*/  F2I.FTZ.U32.TRUNC.NTZ R15, R14 ;  /* 0x0000000e000f7305 */ /* 0x000364000021f000 */
[----:B-1----:R-:W-:Y:S02]  /*5380*/  HFMA2 R14, -RZ, RZ, 0, 0 ;  /* 0x00000000ff0e7431 */ /* 0x002fe400000001ff */
[----:B-----5:R-:W-:-:S04]  /*5390*/  IMAD.MOV R4, RZ, RZ, -R15 ;  /* 0x000000ffff047224 */ /* 0x020fc800078e0a0f */
[----:B------:R-:W-:Y:S02]  /*53a0*/  IMAD R11, R4, R9, RZ ;  /* 0x00000009040b7224 */ /* 0x000fe400078e02ff */
[----:B------:R-:W1:Y:S02]  /*53b0*/  I2F.RP R4, R7 ;  /* 0x0000000700047306 */ /* 0x000e640000209400 */
[----:B------:R-:W-:-:S06]  /*53c0*/  IMAD.HI.U32 R11, R15, R11, R14 ;  /* 0x0000000b0f0b7227 */ /* 0x000fcc00078e000e */
[----:B------:R-:W-:-:S04]  /*53d0*/  IMAD.HI.U32 R11, R11, R10, RZ ;  /* 0x0000000a0b0b7227 */ /* 0x000fc800078e00ff */
[----:B------:R-:W-:Y:S01]  /*53e0*/  IMAD R6, R11, R6, R10 ;  /* 0x000000060b067224 */ /* 0x000fe200078e020a */
[----:B-1----:R-:W1:Y:S04]  /*53f0*/  MUFU.RCP R4, R4 ;  /* 0x0000000400047308 */ /* 0x002e680000001000 */
[----:B------:R-:W-:-:S13]  /*5400*/  ISETP.GT.U32.AND P1, PT, R9, R6, PT ;  /* 0x000000060900720c */ /* 0x000fda0003f24070 */
[----:B------:R-:W-:Y:S01]  /*5410*/  @!P1 IMAD.IADD R6, R6, 0x1, -R9 ;  /* 0x0000000106069824 */ /* 0x000fe200078e0a09 */
[----:B------:R-:W-:Y:S01]  /*5420*/  @!P1 IADD3 R11, PT, PT, R11, 0x1, RZ ;  /* 0x000000010b0b9810 */ /* 0x000fe20007ffe0ff */
[----:B-1----:R-:W-:Y:S01]  /*5430*/  VIADD R18, R4, 0xffffffe ;  /* 0x0ffffffe04127836 */ /* 0x002fe20000000000 */
[----:B------:R-:W-:Y:S02]  /*5440*/  ISETP.NE.AND P1, PT, RZ, UR21, PT ;  /* 0x00000015ff007c0c */ /* 0x000fe4000bf25270 */
[----:B------:R-:W-:Y:S01]  /*5450*/  ISETP.GE.U32.AND P2, PT, R6, R9, PT ;  /* 0x000000090600720c */ /* 0x000fe20003f46070 */
[----:B------:R-:W1:Y:S01]  /*5460*/  F2I.FTZ.U32.TRUNC.NTZ R19, R18 ;  /* 0x0000001200137305 */ /* 0x000e62000021f000 */
[----:B------:R-:W-:-:S04]  /*5470*/  LOP3.LUT R6, R13, UR21, RZ, 0x3c, !PT ;  /* 0x000000150d067c12 */ /* 0x000fc8000f8e3cff */
[----:B------:R-:W-:-:S07]  /*5480*/  ISETP.GE.AND P0, PT, R6, RZ, PT ;  /* 0x000000ff0600720c */ /* 0x000fce0003f06270 */
[----:B------:R-:W-:Y:S02]  /*5490*/  @P2 IADD3 R11, PT, PT, R11, 0x1, RZ ;  /* 0x000000010b0b2810 */ /* 0x000fe40007ffe0ff */
[----:B-1----:R-:W-:Y:S02]  /*54a0*/  IADD3 R6, PT, PT, RZ, -R19, RZ ;  /* 0x80000013ff067210 */ /* 0x002fe40007ffe0ff */
[----:B------:R-:W-:Y:S02]  /*54b0*/  MOV R18, RZ ;  /* 0x000000ff00127202 */ /* 0x000fe40000000f00 */
[----:B------:R-:W-:Y:S01]  /*54c0*/  @!P0 IMAD.MOV R11, RZ, RZ, -R11 ;  /* 0x000000ffff0b8224 */ /* 0x000fe200078e0a0b */
[----:B------:R-:W-:Y:S01]  /*54d0*/  @!P1 LOP3.LUT R11, RZ, UR21, RZ, 0x33, !PT ;  /* 0x00000015ff0b9c12 */ /* 0x000fe2000f8e33ff */
[----:B------:R-:W-:Y:S01]  /*54e0*/  IMAD R6, R6, R7, RZ ;  /* 0x0000000706067224 */ /* 0x000fe200078e02ff */
[----:B----4-:R-:W-:-:S03]  /*54f0*/  ISETP.GE.AND P1, PT, R16, UR4, PT ;  /* 0x0000000410007c0c */ /* 0x010fc6000bf26270 */
[----:B------:R-:W-:Y:S02]  /*5500*/  IMAD R9, R11, UR21, RZ ;  /* 0x000000150b097c24 */ /* 0x000fe4000f8e02ff */
[----:B------:R-:W-:-:S04]  /*5510*/  IMAD.HI.U32 R6, R19, R6, R18 ;  /* 0x0000000613067227 */ /* 0x000fc800078e0012 */
[----:B------:R-:W-:-:S05]  /*5520*/  IMAD.IADD R15, R13, 0x1, -R9 ;  /* 0x000000010d0f7824 */ /* 0x000fca00078e0a09 */
[----:B------:R-:W-:-:S05]  /*5530*/  IABS R4, R15 ;  /* 0x0000000f00047213 */ /* 0x000fca0000000000 */
[----:B------:R-:W-:-:S04]  /*5540*/  IMAD.HI.U32 R10, R6, R4, RZ ;  /* 0x00000004060a7227 */ /* 0x000fc800078e00ff */
[----:B------:R-:W-:-:S04]  /*5550*/  IMAD.MOV R6, RZ, RZ, -R10 ;  /* 0x000000ffff067224 */ /* 0x000fc800078e0a0a */
[----:B------:R-:W-:-:S05]  /*5560*/  IMAD R4, R7, R6, R4 ;  /* 0x0000000607047224 */ /* 0x000fca00078e0204 */
[----:B------:R-:W-:-:S13]  /*5570*/  ISETP.GT.U32.AND P0, PT, R7, R4, PT ;  /* 0x000000040700720c */ /* 0x000fda0003f04070 */
[----:B------:R-:W-:-:S04]  /*5580*/  @!P0 IADD3 R4, PT, PT, R4, -R7, RZ ;  /* 0x8000000704048210 */ /* 0x000fc80007ffe0ff */
[----:B------:R-:W-:Y:S01]  /*5590*/  ISETP.GE.U32.AND P2, PT, R4, R7, PT ;  /* 0x000000070400720c */ /* 0x000fe20003f46070 */
[----:B------:R-:W-:-:S12]  /*55a0*/  @P1 EXIT ;  /* 0x000000000000194d */ /* 0x000fd80003800000 */
[----:B------:R-:W1:Y:S01]  /*55b0*/  LDCU.128 UR4, c[0x0][0x400] ;  /* 0x00008000ff0477ac */ /* 0x000e620008000c00 */
[----:B------:R-:W-:Y:S01]  /*55c0*/  LOP3.LUT R15, R15, R8, RZ, 0x3c, !PT ;  /* 0x000000080f0f7212 */ /* 0x000fe200078e3cff */
[----:B------:R-:W-:Y:S01]  /*55d0*/  @!P0 VIADD R10, R10, 0x1 ;  /* 0x000000010a0a8836 */ /* 0x000fe20000000000 */
[----:B------:R-:W-:Y:S01]  /*55e0*/  ISETP.NE.AND P0, PT, R8, RZ, PT ;  /* 0x000000ff0800720c */ /* 0x000fe20003f05270 */
[----:B------:R-:W4:Y:S01]  /*55f0*/  LDCU.64 UR10, c[0x0][0x410] ;  /* 0x00008200ff0a77ac */ /* 0x000f220008000a00 */
[----:B------:R-:W-:Y:S01]  /*5600*/  ISETP.GE.AND P1, PT, R15, RZ, PT ;  /* 0x000000ff0f00720c */ /* 0x000fe20003f26270 */
[----:B------:R-:W-:Y:S01]  /*5610*/  @P2 VIADD R10, R10, 0x1 ;  /* 0x000000010a0a2836 */ /* 0x000fe20000000000 */
[----:B------:R-:W-:Y:S01]  /*5620*/  SHF.R.S32.HI R4, RZ, 0x1f, R11 ;  /* 0x0000001fff047819 */ /* 0x000fe2000001140b */
[----:B------:R-:W-:Y:S01]  /*5630*/  IMAD.MOV.U32 R17, RZ, RZ, RZ ;  /* 0x000000ffff117224 */ /* 0x000fe200078e00ff */
[----:B------:R-:W-:Y:S02]  /*5640*/  F2FP.BF16.F32.PACK_AB R2, R2, R5 ;  /* 0x000000050202723e */ /* 0x000fe400000010ff */
[----:B------:R-:W-:Y:S01]  /*5650*/  F2FP.BF16.F32.PACK_AB R3, R0, R3 ;  /* 0x000000030003723e */ /* 0x000fe200000010ff */
[----:B-1----:R-:W-:-:S06]  /*5660*/  IMAD R4, R4, UR4, RZ ;  /* 0x0000000404047c24 */ /* 0x002fcc000f8e02ff */
[----:B------:R-:W-:Y:S01]  /*5670*/  @!P1 IADD3 R10, PT, PT, -R10, RZ, RZ ;  /* 0x000000ff0a0a9210 */ /* 0x000fe20007ffe1ff */
[----:B------:R-:W-:Y:S01]  /*5680*/  IMAD.WIDE.U32 R16, R11, UR4, R16 ;  /* 0x000000040b107c25 */ /* 0x000fe2000f8e0010 */
[----:B------:R-:W-:-:S03]  /*5690*/  @!P0 LOP3.LUT R10, RZ, R8, RZ, 0x33, !PT ;  /* 0x00000008ff0a8212 */ /* 0x000fc600078e33ff */
[----:B------:R-:W-:Y:S01]  /*56a0*/  IMAD R11, R11, UR5, R4 ;  /* 0x000000050b0b7c24 */ /* 0x000fe2000f8e0204 */
[----:B------:R-:W-:Y:S01]  /*56b0*/  SHF.R.S32.HI R4, RZ, 0x1f, R10 ;  /* 0x0000001fff047819 */ /* 0x000fe2000001140a */
[----:B------:R-:W-:Y:S01]  /*56c0*/  IMAD R8, R10, R8, R9 ;  /* 0x000000080a087224 */ /* 0x000fe200078e0209 */
[----:B------:R-:W1:Y:S02]  /*56d0*/  LDCU.64 UR4, c[0x0][0x3f0] ;  /* 0x00007e00ff0477ac */ /* 0x000e640008000a00 */
[----:B------:R-:W-:Y:S01]  /*56e0*/  IADD3 R17, PT, PT, R17, R11, RZ ;  /* 0x0000000b11117210 */ /* 0x000fe20007ffe0ff */
[----:B----4-:R-:W-:Y:S02]  /*56f0*/  IMAD R7, R4, UR10, RZ ;  /* 0x0000000a04077c24 */ /* 0x010fe4000f8e02ff */
[----:B------:R-:W-:Y:S02]  /*5700*/  IMAD.IADD R8, R13, 0x1, -R8 ;  /* 0x000000010d087824 */ /* 0x000fe400078e0a08 */
[----:B------:R-:W-:-:S02]  /*5710*/  IMAD R9, R10, UR11, R7 ;  /* 0x0000000b0a097c24 */ /* 0x000fc4000f8e0207 */
[----:B------:R-:W-:Y:S01]  /*5720*/  IMAD.WIDE.U32 R16, R10, UR10, R16 ;  /* 0x0000000a0a107c25 */ /* 0x000fe2000f8e0010 */
[----:B------:R-:W-:-:S04]  /*5730*/  SHF.R.S32.HI R7, RZ, 0x1f, R8 ;  /* 0x0000001fff077819 */ /* 0x000fc80000011408 */
[----:B------:R-:W-:Y:S01]  /*5740*/  IADD3 R17, PT, PT, R17, R9, RZ ;  /* 0x0000000911117210 */ /* 0x000fe20007ffe0ff */
[----:B------:R-:W-:-:S04]  /*5750*/  IMAD R7, R7, UR6, RZ ;  /* 0x0000000607077c24 */ /* 0x000fc8000f8e02ff */
[C---:B------:R-:W-:Y:S02]  /*5760*/  IMAD R7, R8.reuse, UR7, R7 ;  /* 0x0000000708077c24 */ /* 0x040fe4000f8e0207 */
[----:B------:R-:W-:-:S05]  /*5770*/  IMAD.WIDE.U32 R8, R8, UR6, R16 ;  /* 0x0000000608087c25 */ /* 0x000fca000f8e0010 */
[----:B------:R-:W-:Y:S02]  /*5780*/  IADD3 R7, PT, PT, R9, R7, RZ ;  /* 0x0000000709077210 */ /* 0x000fe40007ffe0ff */
[----:B-1----:R-:W-:-:S04]  /*5790*/  LEA R4, P0, R8, UR4, 0x1 ;  /* 0x0000000408047c11 */ /* 0x002fc8000f8008ff */
[----:B------:R-:W-:-:S05]  /*57a0*/  LEA.HI.X R5, R8, UR5, R7, 0x1, P0 ;  /* 0x0000000508057c11 */ /* 0x000fca00080f0c07 */
[----:B------:R-:W-:Y:S01]  /*57b0*/  STG.E.64 desc[UR8][R4.64], R2 ;  /* 0x0000000204007986 */ /* 0x000fe2000c101b08 */
[----:B------:R-:W-:Y:S05]  /*57c0*/  EXIT ;  /* 0x000000000000794d */ /* 0x000fea0003800000 */
        .weak           $__internal_0_$__cuda_sm20_div_s64
        .type           $__internal_0_$__cuda_sm20_div_s64,@function
        .size           $__internal_0_$__cuda_sm20_div_s64,(.L_x_4832 - $__internal_0_$__cuda_sm20_div_s64)
$__internal_0_$__cuda_sm20_div_s64:
[----:B------:R-:W-:Y:S02]  /*57d0*/  IADD3 R41, P0, PT, RZ, -R18, RZ ;  /* 0x80000012ff297210 */ /* 0x000fe40007f1e0ff */
[----:B------:R-:W-:-:S03]  /*57e0*/  ISETP.GE.AND P1, PT, R15, RZ, PT ;  /* 0x000000ff0f00720c */ /* 0x000fc60003f26270 */
[----:B------:R-:W-:Y:S01]  /*57f0*/  IMAD.X R0, RZ, RZ, ~R15, P0 ;  /* 0x000000ffff007224 */ /* 0x000fe200000e0e0f */
[----:B------:R-:W-:-:S04]  /*5800*/  SEL R40, R41, R18, !P1 ;  /* 0x0000001229287207 */ /* 0x000fc80004800000 */
[----:B------:R-:W-:-:S04]  /*5810*/  SEL R41, R0, R15, !P1 ;  /* 0x0000000f00297207 */ /* 0x000fc80004800000 */
[----:B------:R-:W0:Y:S08]  /*5820*/  I2F.U64.RP R12, R40 ;  /* 0x00000028000c7312 */ /* 0x000e300000309000 */
[----:B0-----:R-:W0:Y:S02]  /*5830*/  MUFU.RCP R48, R12 ;  /* 0x0000000c00307308 */ /* 0x001e240000001000 */
[----:B0-----:R-:W-:-:S06]  /*5840*/  VIADD R48, R48, 0x1ffffffe ;  /* 0x1ffffffe30307836 */ /* 0x001fcc0000000000 */
[----:B------:R-:W0:Y:S02]  /*5850*/  F2I.U64.TRUNC R48, R48 ;  /* 0x0000003000307311 */ /* 0x000e24000020d800 */
[----:B0-----:R-:W-:-:S04]  /*5860*/  IMAD.WIDE.U32 R50, R48, R40, RZ ;  /* 0x0000002830327225 */ /* 0x001fc800078e00ff */
[C---:B------:R-:W-:Y:S01]  /*5870*/  IMAD R19, R48.reuse, R41, R51 ;  /* 0x0000002930137224 */ /* 0x040fe200078e0233 */
[----:B------:R-:W-:Y:S01]  /*5880*/  IADD3 R11, P0, PT, RZ, -R50, RZ ;  /* 0x80000032ff0b7210 */ /* 0x000fe20007f1e0ff */
[----:B------:R-:W-:Y:S02]  /*5890*/  IMAD.MOV.U32 R51, RZ, RZ, R48 ;  /* 0x000000ffff337224 */ /* 0x000fe400078e0030 */
[----:B------:R-:W-:Y:S02]  /*58a0*/  IMAD R0, R49, R40, R19 ;  /* 0x0000002831007224 */ /* 0x000fe400078e0213 */
[----:B------:R-:W-:-:S04]  /*58b0*/  IMAD.HI.U32 R50, R48, R11, RZ ;  /* 0x0000000b30327227 */ /* 0x000fc800078e00ff */
[----:B------:R-:W-:-:S04]  /*58c0*/  IMAD.X R0, RZ, RZ, ~R0, P0 ;  /* 0x000000ffff007224 */ /* 0x000fc800000e0e00 */
[----:B------:R-:W-:-:S04]  /*58d0*/  IMAD.WIDE.U32 R50, P0, R48, R0, R50 ;  /* 0x0000000030327225 */ /* 0x000fc80007800032 */
[----:B------:R-:W-:-:S04]  /*58e0*/  IMAD.HI.U32 R20, R49, R0, RZ ;  /* 0x0000000031147227 */ /* 0x000fc800078e00ff */
[----:B------:R-:W-:-:S04]  /*58f0*/  IMAD.HI.U32 R11, P1, R49, R11, R50 ;  /* 0x0000000b310b7227 */ /* 0x000fc80007820032 */
[----:B------:R-:W-:Y:S02]  /*5900*/  IMAD R0, R49, R0, RZ ;  /* 0x0000000031007224 */ /* 0x000fe400078e02ff */
[----:B------:R-:W-:-:S03]  /*5910*/  IMAD.X R20, R20, 0x1, R49, P0 ;  /* 0x0000000114147824 */ /* 0x000fc600000e0631 */
[----:B------:R-:W-:-:S04]  /*5920*/  IADD3 R49, P0, PT, R0, R11, RZ ;  /* 0x0000000b00317210 */ /* 0x000fc80007f1e0ff */
[----:B------:R-:W-:Y:S01]  /*5930*/  IADD3.X R20, PT, PT, RZ, RZ, R20, P0, P1 ;  /* 0x000000ffff147210 */ /* 0x000fe200007e2414 */
[----:B------:R-:W-:Y:S01]  /*5940*/  IMAD.WIDE.U32 R50, R49, R40, RZ ;  /* 0x0000002831327225 */ /* 0x000fe200078e00ff */
[----:B------:R-:W-:-:S03]  /*5950*/  ISETP.GE.AND P1, PT, R17, RZ, PT ;  /* 0x000000ff1100720c */ /* 0x000fc60003f26270 */
[----:B------:R-:W-:Y:S01]  /*5960*/  IMAD R11, R49, R41, R51 ;  /* 0x00000029310b7224 */ /* 0x000fe200078e0233 */
[----:B------:R-:W-:-:S03]  /*5970*/  IADD3 R19, P0, PT, RZ, -R50, RZ ;  /* 0x80000032ff137210 */ /* 0x000fc60007f1e0ff */
[----:B------:R-:W-:Y:S02]  /*5980*/  IMAD R11, R20, R40, R11 ;  /* 0x00000028140b7224 */ /* 0x000fe400078e020b */
[----:B------:R-:W-:-:S03]  /*5990*/  IMAD.HI.U32 R48, R49, R19, RZ ;  /* 0x0000001331307227 */ /* 0x000fc600078e00ff */
[----:B------:R-:W-:-:S05]  /*59a0*/  IADD3.X R11, PT, PT, RZ, ~R11, RZ, P0, !PT ;  /* 0x8000000bff0b7210 */ /* 0x000fca00007fe4ff */
[----:B------:R-:W-:-:S04]  /*59b0*/  IMAD.WIDE.U32 R48, P0, R49, R11, R48 ;  /* 0x0000000b31307225 */ /* 0x000fc80007800030 */
[----:B------:R-:W-:-:S04]  /*59c0*/  IMAD.HI.U32 R12, P3, R20, R19, R48 ;  /* 0x00000013140c7227 */ /* 0x000fc80007860030 */
[----:B------:R-:W-:-:S04]  /*59d0*/  IMAD.HI.U32 R19, R20, R11, RZ ;  /* 0x0000000b14137227 */ /* 0x000fc800078e00ff */
[----:B------:R-:W-:Y:S02]  /*59e0*/  IMAD.X R0, R19, 0x1, R20, P0 ;  /* 0x0000000113007824 */ /* 0x000fe400000e0614 */
[----:B------:R-:W-:Y:S01]  /*59f0*/  IMAD R11, R20, R11, RZ ;  /* 0x0000000b140b7224 */ /* 0x000fe200078e02ff */
[----:B------:R-:W-:Y:S01]  /*5a00*/  IADD3 R20, P0, PT, RZ, -R39, RZ ;  /* 0x80000027ff147210 */ /* 0x000fe20007f1e0ff */
[----:B------:R-:W-:-:S03]  /*5a10*/  IMAD.MOV.U32 R49, RZ, RZ, RZ ;  /* 0x000000ffff317224 */ /* 0x000fc600078e00ff */
[----:B------:R-:W-:Y:S02]  /*5a20*/  IADD3 R12, P2, PT, R11, R12, RZ ;  /* 0x0000000c0b0c7210 */ /* 0x000fe40007f5e0ff */
[----:B------:R-:W-:Y:S01]  /*5a30*/  SEL R37, R20, R39, !P1 ;  /* 0x0000002714257207 */ /* 0x000fe20004800000 */
[----:B------:R-:W-:Y:S01]  /*5a40*/  IMAD.X R20, RZ, RZ, ~R17, P0 ;  /* 0x000000ffff147224 */ /* 0x000fe200000e0e11 */
[----:B------:R-:W-:-:S03]  /*5a50*/  IADD3.X R0, PT, PT, RZ, RZ, R0, P2, P3 ;  /* 0x000000ffff007210 */ /* 0x000fc600017e6400 */
[----:B------:R-:W-:Y:S01]  /*5a60*/  IMAD.HI.U32 R48, R12, R37, RZ ;  /* 0x000000250c307227 */ /* 0x000fe200078e00ff */
[----:B------:R-:W-:-:S05]  /*5a70*/  SEL R11, R20, R17, !P1 ;  /* 0x00000011140b7207 */ /* 0x000fca0004800000 */
[----:B------:R-:W-:-:S04]  /*5a80*/  IMAD.WIDE.U32 R48, R12, R11, R48 ;  /* 0x0000000b0c307225 */ /* 0x000fc800078e0030 */
[C---:B------:R-:W-:Y:S02]  /*5a90*/  IMAD R20, R0.reuse, R11, RZ ;  /* 0x0000000b00147224 */ /* 0x040fe400078e02ff */
[----:B------:R-:W-:-:S04]  /*5aa0*/  IMAD.HI.U32 R19, P2, R0, R37, R48 ;  /* 0x0000002500137227 */ /* 0x000fc80007840030 */
[----:B------:R-:W-:Y:S01]  /*5ab0*/  IMAD.HI.U32 R0, R0, R11, RZ ;  /* 0x0000000b00007227 */ /* 0x000fe200078e00ff */
[----:B------:R-:W-:-:S03]  /*5ac0*/  IADD3 R20, P1, PT, R20, R19, RZ ;  /* 0x0000001314147210 */ /* 0x000fc60007f3e0ff */
[----:B------:R-:W-:Y:S02]  /*5ad0*/  IMAD.X R0, RZ, RZ, R0, P2 ;  /* 0x000000ffff007224 */ /* 0x000fe400010e0600 */
[----:B------:R-:W-:-:S03]  /*5ae0*/  IMAD.WIDE.U32 R48, R20, R40, RZ ;  /* 0x0000002814307225 */ /* 0x000fc600078e00ff */
[----:B------:R-:W-:Y:S01]  /*5af0*/  IADD3.X R0, PT, PT, RZ, R0, RZ, P1, !PT ;  /* 0x00000000ff007210 */ /* 0x000fe20000ffe4ff */
[----:B------:R-:W-:Y:S01]  /*5b00*/  IMAD R19, R20, R41, R49 ;  /* 0x0000002914137224 */ /* 0x000fe200078e0231 */
[----:B------:R-:W-:-:S03]  /*5b10*/  IADD3 R12, P0, PT, -R48, R37, RZ ;  /* 0x00000025300c7210 */ /* 0x000fc60007f1e1ff */
[-C--:B------:R-:W-:Y:S01]  /*5b20*/  IMAD R48, R0, R40.reuse, R19 ;  /* 0x0000002800307224 */ /* 0x080fe200078e0213 */
[----:B------:R-:W-:-:S03]  /*5b30*/  ISETP.GE.U32.AND P2, PT, R12, R40, PT ;  /* 0x000000280c00720c */ /* 0x000fc60003f46070 */
[----:B------:R-:W-:Y:S01]  /*5b40*/  IMAD.X R11, R11, 0x1, ~R48, P0 ;  /* 0x000000010b0b7824 */ /* 0x000fe200000e0e30 */
[----:B------:R-:W-:-:S04]  /*5b50*/  IADD3 R19, P0, PT, R12, -R40, RZ ;  /* 0x800000280c137210 */ /* 0x000fc80007f1e0ff */
[----:B------:R-:W-:-:S04]  /*5b60*/  ISETP.GE.U32.AND.EX P2, PT, R11, R41, PT, P2 ;  /* 0x000000290b00720c */ /* 0x000fc80003f46120 */
[----:B------:R-:W-:Y:S01]  /*5b70*/  SEL R19, R19, R12, P2 ;  /* 0x0000000c13137207 */ /* 0x000fe20001000000 */
[----:B------:R-:W-:-:S03]  /*5b80*/  IMAD.X R12, R11, 0x1, ~R41, P0 ;  /* 0x000000010b0c7824 */ /* 0x000fc600000e0e29 */
[----:B------:R-:W-:Y:S02]  /*5b90*/  ISETP.GE.U32.AND P1, PT, R19, R40, PT ;  /* 0x000000281300720c */ /* 0x000fe40003f26070 */
[----:B------:R-:W-:Y:S02]  /*5ba0*/  SEL R11, R12, R11, P2 ;  /* 0x0000000b0c0b7207 */ /* 0x000fe40001000000 */
[----:B------:R-:W-:Y:S01]  /*5bb0*/  LOP3.LUT R12, R15, R17, RZ, 0x3c, !PT ;  /* 0x000000110f0c7212 */ /* 0x000fe200078e3cff */
[----:B------:R-:W-:Y:S01]  /*5bc0*/  IMAD.MOV.U32 R17, RZ, RZ, 0x0 ;  /* 0x00000000ff117424 */ /* 0x000fe200078e00ff */
[----:B------:R-:W-:Y:S02]  /*5bd0*/  ISETP.GE.U32.AND.EX P1, PT, R11, R41, PT, P1 ;  /* 0x000000290b00720c */ /* 0x000fe40003f26110 */
[----:B------:R-:W-:-:S04]  /*5be0*/  IADD3 R11, P0, PT, R20, 0x1, RZ ;  /* 0x00000001140b7810 */ /* 0x000fc80007f1e0ff */
[----:B------:R-:W-:Y:S01]  /*5bf0*/  SEL R20, R11, R20, P2 ;  /* 0x000000140b147207 */ /* 0x000fe20001000000 */
[----:B------:R-:W-:-:S03]  /*5c00*/  IMAD.X R11, RZ, RZ, R0, P0 ;  /* 0x000000ffff0b7224 */ /* 0x000fc600000e0600 */
[----:B------:R-:W-:Y:S02]  /*5c10*/  IADD3 R19, P0, PT, R20, 0x1, RZ ;  /* 0x0000000114137810 */ /* 0x000fe40007f1e0ff */
[----:B------:R-:W-:Y:S02]  /*5c20*/  SEL R11, R11, R0, P2 ;  /* 0x000000000b0b7207 */ /* 0x000fe40001000000 */
[----:B------:R-:W-:Y:S02]  /*5c30*/  SEL R19, R19, R20, P1 ;  /* 0x0000001413137207 */ /* 0x000fe40000800000 */
[-C--:B------:R-:W-:Y:S02]  /*5c40*/  IADD3.X R0, PT, PT, RZ, R11.reuse, RZ, P0, !PT ;  /* 0x0000000bff007210 */ /* 0x080fe400007fe4ff */
[----:B------:R-:W-:Y:S02]  /*5c50*/  ISETP.GE.AND P2, PT, R12, RZ, PT ;  /* 0x000000ff0c00720c */ /* 0x000fe40003f46270 */
[----:B------:R-:W-:-:S02]  /*5c60*/  SEL R11, R0, R11, P1 ;  /* 0x0000000b000b7207 */ /* 0x000fc40000800000 */
[-C--:B------:R-:W-:Y:S02]  /*5c70*/  IADD3 R0, P1, PT, RZ, -R19.reuse, RZ ;  /* 0x80000013ff007210 */ /* 0x080fe40007f3e0ff */
[----:B------:R-:W-:Y:S02]  /*5c80*/  ISETP.NE.U32.AND P0, PT, R18, RZ, PT ;  /* 0x000000ff1200720c */ /* 0x000fe40003f05070 */
[----:B------:R-:W-:Y:S01]  /*5c90*/  SEL R0, R0, R19, !P2 ;  /* 0x0000001300007207 */ /* 0x000fe20005000000 */
[----:B------:R-:W-:Y:S01]  /*5ca0*/  IMAD.X R12, RZ, RZ, ~R11, P1 ;  /* 0x000000ffff0c7224 */ /* 0x000fe200008e0e0b */
[----:B------:R-:W-:-:S04]  /*5cb0*/  ISETP.NE.AND.EX P0, PT, R15, RZ, PT, P0 ;  /* 0x000000ff0f00720c */ /* 0x000fc80003f05300 */
[----:B------:R-:W-:Y:S02]  /*5cc0*/  SEL R12, R12, R11, !P2 ;  /* 0x0000000b0c0c7207 */ /* 0x000fe40005000000 */
[----:B------:R-:W-:Y:S02]  /*5cd0*/  SEL R0, R0, 0xffffffff, P0 ;  /* 0xffffffff00007807 */ /* 0x000fe40000000000 */
[----:B------:R-:W-:Y:S01]  /*5ce0*/  SEL R11, R12, 0xffffffff, P0 ;  /* 0xffffffff0c0b7807 */ /* 0x000fe20000000000 */
[----:B------:R-:W-:Y:S06]  /*5cf0*/  RET.REL.NODEC R16 `(_ZN5flash32flash_fwd_splitkv_combine_kernelI23Flash_fwd_kernel_traitsILi32ELi64ELi256ELi4ELb0ELb0EN7cutlass10bfloat16_tE19Flash_kernel_traitsILi32ELi64ELi256ELi4ES3_EELi16ELi7ELb0EEEvNS_16Flash_fwd_paramsE) ;  /* 0xffffffa010c07950 */ /* 0x000fec0003c3ffff */
.L_x_36:
[----:B------:R-:W-:-:S00]  /*5d00*/  BRA `(.L_x_36) ;  /* 0xfffffffc00fc7947 */ /* 0x000fc0000383ffff */
[----:B------:R-:W-:-:S00]  /*5d10*/  NOP ;  /* 0x0000000000007918 */ /* 0x000fc00000000000 */
        /* <DEDUP_REMOVED lines=14> */
.L_x_4832:


//--------------------- .text._ZN5flash32flash_fwd_splitkv_combine_kernelI23Flash_fwd_kernel_traitsILi32ELi64ELi256ELi4ELb0ELb0EN7cutlass10bfloat16_tE19Flash_kernel_traitsILi32ELi64ELi256ELi4ES3_EELi16ELi6ELb0EEEvNS_16Flash_fwd_paramsE --------------------------
	.section	.text._ZN5flash32flash_fwd_splitkv_combine_kernelI23Flash_fwd_kernel_traitsILi32ELi64ELi256ELi4ELb0ELb0EN7cutlass10bfloat16_tE19Flash_kernel_traitsILi32ELi64ELi256ELi4ES3_EELi16ELi6ELb0EEEvNS_16Flash_fwd_paramsE,"ax",@progbits
	.align	128
        .global         _ZN5flash32flash_fwd_splitkv_combine_kernelI23Flash_fwd_kernel_traitsILi32ELi64ELi256ELi4ELb0ELb0EN7cutlass10bfloat16_tE19Flash_kernel_traitsILi32ELi64ELi256ELi4ES3_EELi16ELi6ELb0EEEvNS_16Flash_fwd_paramsE
        .type           _ZN5flash32flash_fwd_splitkv_combine_kernelI23Flash_fwd_kernel_traitsILi32ELi64ELi256ELi4ELb0ELb0EN7cutlass10bfloat16_tE19Flash_kernel_traitsILi32ELi64ELi256ELi4ES3_EELi16ELi6ELb0EEEvNS_16Flash_fwd_paramsE,@function
        .size           _ZN5flash32flash_fwd_splitkv_combine_kernelI23Flash_fwd_kernel_traitsILi32ELi64ELi256ELi4ELb0ELb0EN7cutlass10bfloat16_tE19Flash_kernel_traitsILi32ELi64ELi256ELi4ES3_EELi16ELi6ELb0EEEvNS_16Flash_fwd_paramsE,(.L_x_4833 - _ZN5flash32flash_fwd_splitkv_combine_kernelI23Flash_fwd_kernel_traitsILi32ELi64ELi256ELi4ELb0ELb0EN7cutlass10bfloat16_tE19Flash_kernel_traitsILi32ELi64ELi256ELi4ES3_EELi16ELi6ELb0EEEvNS_16Flash_fwd_paramsE)
        .other          _ZN5flash32flash_fwd_splitkv_combine_kernelI23Flash_fwd_kernel_traitsILi32ELi64ELi256ELi4ELb0ELb0EN7cutlass10bfloat16_tE19Flash_kernel_traitsILi32ELi64ELi256ELi4ES3_EELi16ELi6ELb0EEEvNS_16Flash_fwd_paramsE,@"STO_CUDA_ENTRY STV_DEFAULT"
_ZN5flash32flash_fwd_splitkv_combine_kernelI23Flash_fwd_kernel_traitsILi32ELi64ELi256ELi4ELb0ELb0EN7cutlass10bfloat16_tE19Flash_kernel_traitsILi32ELi64ELi256ELi4ES3_EELi16ELi6ELb0EEEvNS_16Flash_fwd_paramsE:
.text._ZN5flash32flash_fwd_splitkv_combine_kernelI23Flash_fwd_kernel_traitsILi32ELi64ELi256ELi4ELb0ELb0EN7cutlass10bfloat16_tE19Flash_kernel_traitsILi32ELi64ELi256ELi4ES3_EELi16ELi6ELb0EEEvNS_16Flash_fwd_paramsE:
        /* <DEDUP_REMOVED lines=38> */
.L_x_37:
[----:B------:R-:W-:Y:S01]  /*0260*/  IMAD.U32 R22, RZ, RZ, UR21 ;  /* 0x00000015ff167e24 */ /* 0x000fe2000f8e00ff */
[----:B------:R-:W-:Y:S01]  /*0270*/  MOV R20, UR19 ;  /* 0x0000001300147c02 */ /* 0x000fe20008000f00 */
[----:B------:R-:W-:Y:S01]  /*0280*/  IMAD.U32 R21, RZ, RZ, UR15 ;  /* 0x0000000fff157e24 */ /* 0x000fe2000f8e00ff */
[----:B------:R-:W-:Y:S02]  /*0290*/  MOV R19, UR14 ;  /* 0x0000000e00137c02 */ /* 0x000fe40008000f00 */
[----:B------:R-:W-:Y:S02]  /*02a0*/  MOV R18, 0x2c0 ;  /* 0x000002c000127802 */ /* 0x000fe40000000f00 */
[----:B------:R-:W-:Y:S05]  /*02b0*/  CALL.REL.NOINC `($__internal_1_$__cuda_sm20_div_s64) ;  /* 0x0000004400dc7944 */ /* 0x000fea0003c00000 */
[----:B------:R-:W-:-:S07]  /*02c0*/  MOV R13, R11 ;  /* 0x0000000b000d7202 */ /* 0x000fce0000000f00 */
.L_x_38:
        /* <DEDUP_REMOVED lines=11> */
[----:B------:R-:W-:-:S07]  /*0380*/  ISETP.NE.U32.AND P0, PT, R20, RZ, PT ;  /* 0x000000ff1400720c */ /* 0x000fce0003f05070 */
[----:B0-----:R-:W0:Y:S02]  /*0390*/  MUFU.RCP R2, R6 ;  /* 0x0000000600027308 */ /* 0x001e240000001000 */
[----:B0-----:R-:W-:-:S06]  /*03a0*/  VIADD R2, R2, 0xffffffe ;  /* 0x0ffffffe02027836 */ /* 0x001fcc0000000000 */
[----:B------:R0:W1:Y:S02]  /*03b0*/  F2I.FTZ.U32.TRUNC.NTZ R3, R2 ;  /* 0x0000000200037305 */ /* 0x000064000021f000 */
[----:B0-----:R-:W-:Y:S02]  /*03c0*/  HFMA2 R2, -RZ, RZ, 0, 0 ;  /* 0x00000000ff027431 */ /* 0x001fe400000001ff */
[----:B-1----:R-:W-:-:S04]  /*03d0*/  IMAD.MOV R0, RZ, RZ, -R3 ;  /* 0x000000ffff007224 */ /* 0x002fc800078e0a03 */
[----:B------:R-:W-:-:S04]  /*03e0*/  IMAD R5, R0, R20, RZ ;  /* 0x0000001400057224 */ /* 0x000fc800078e02ff */
[----:B------:R-:W-:-:S06]  /*03f0*/  IMAD.HI.U32 R5, R3, R5, R2 ;  /* 0x0000000503057227 */ /* 0x000fcc00078e0002 */
[----:B------:R-:W-:Y:S01]  /*0400*/  IMAD.HI.U32 R4, R5, R12, RZ ;  /* 0x0000000c05047227 */ /* 0x000fe200078e00ff */
[----:B------:R-:W-:-:S03]  /*0410*/  MOV R5, RZ ;  /* 0x000000ff00057202 */ /* 0x000fc60000000f00 */
        /* <DEDUP_REMOVED lines=9> */
.L_x_40:
[----:B------:R-:W-:Y:S01]  /*04b0*/  IMAD.MOV.U32 R22, RZ, RZ, R12 ;  /* 0x000000ffff167224 */ /* 0x000fe200078e000c */
[----:B------:R-:W-:Y:S02]  /*04c0*/  MOV R21, R13 ;  /* 0x0000000d00157202 */ /* 0x000fe40000000f00 */
[----:B------:R-:W-:Y:S02]  /*04d0*/  MOV R18, 0x4f0 ;  /* 0x000004f000127802 */ /* 0x000fe40000000f00 */
[----:B------:R-:W-:Y:S05]  /*04e0*/  CALL.REL.NOINC `($__internal_1_$__cuda_sm20_div_s64) ;  /* 0x0000004400507944 */ /* 0x000fea0003c00000 */
[----:B------:R-:W-:Y:S02]  /*04f0*/  MOV R4, R12 ;  /* 0x0000000c00047202 */ /* 0x000fe40000000f00 */
[----:B------:R-:W-:Y:S02]  /*0500*/  MOV R5, R11 ;  /* 0x0000000b00057202 */ /* 0x000fe40000000f00 */
.L_x_41:
[----:B------:R-:W-:Y:S05]  /*0510*/  BSYNC.RECONVERGENT B0 ;  /* 0x0000000000007941 */ /* 0x000fea0003800200 */
.L_x_39:
        /* <DEDUP_REMOVED lines=43> */
[----:B------:R-:W0:Y:S02]  /*07d0*/  F2I.FTZ.U32.TRUNC.NTZ R3, R6 ;  /* 0x0000000600037305 */ /* 0x000e24000021f000 */
[----:B0-----:R-:W-:-:S04]  /*07e0*/  IMAD.MOV R2, RZ, RZ, -R3 ;  /* 0x000000ffff027224 */ /* 0x001fc800078e0a03 */
[----:B------:R-:W-:Y:S02]  /*07f0*/  IMAD R7, R2, R10, RZ ;  /* 0x0000000a02077224 */ /* 0x000fe400078e02ff */
[----:B------:R-:W-:-:S05]  /*0800*/  HFMA2 R2, -RZ, RZ, 0, 0 ;  /* 0x00000000ff027431 */ /* 0x000fca00000001ff */
        /* <DEDUP_REMOVED lines=11> */
.L_x_43:
[----:B------:R-:W-:Y:S01]  /*08c0*/  IMAD.MOV.U32 R22, RZ, RZ, R20 ;  /* 0x000000ffff167224 */ /* 0x000fe200078e0014 */
[----:B------:R-:W-:Y:S01]  /*08d0*/  MOV R20, R10 ;  /* 0x0000000a00147202 */ /* 0x000fe20000000f00 */
[----:B------:R-:W-:Y:S01]  /*08e0*/  IMAD.MOV.U32 R21, RZ, RZ, R19 ;  /* 0x000000ffff157224 */ /* 0x000fe200078e0013 */
[----:B------:R-:W-:Y:S02]  /*08f0*/  MOV R19, R0 ;  /* 0x0000000000137202 */ /* 0x000fe40000000f00 */
[----:B------:R-:W-:Y:S02]  /*0900*/  MOV R18, 0x920 ;  /* 0x0000092000127802 */ /* 0x000fe40000000f00 */
[----:B------:R-:W-:Y:S05]  /*0910*/  CALL.REL.NOINC `($__internal_1_$__cuda_sm20_div_s64) ;  /* 0x0000004000447944 */ /* 0x000fea0003c00000 */
[----:B------:R-:W-:Y:S02]  /*0920*/  MOV R13, R11 ;  /* 0x0000000b000d7202 */ /* 0x000fe40000000f00 */
.L_x_44:
[----:B------:R-:W-:Y:S05]  /*0930*/  BSYNC.RECONVERGENT B0 ;  /* 0x0000000000007941 */ /* 0x000fea0003800200 */
.L_x_42:
        /* <DEDUP_REMOVED lines=44> */
[----:B------:R-:W-:-:S06]  /*0c00*/  UIADD3 UR6, UPT, UPT, UR18, UR13, URZ ;  /* 0x0000000d12067290 */ /* 0x000fcc000fffe0ff */
[----:B------:R-:W1:Y:S01]  /*0c10*/  I2F.RP R11, UR13 ;  /* 0x0000000d000b7d06 */ /* 0x000e620008209400 */
[----:B------:R-:W-:-:S05]  /*0c20*/  IMAD.U32 R3, RZ, RZ, UR6 ;  /* 0x00000006ff037e24 */ /* 0x000fca000f8e00ff */
        /* <DEDUP_REMOVED lines=19> */
[----:B------:R-:W-:Y:S02]  /*0d60*/  UIMAD.WIDE.U32 UR16, UR17, UR12, URZ ;  /* 0x0000000c111072a5 */ /* 0x000fe4000f8e00ff */
[----:B------:R-:W-:Y:S01]  /*0d70*/  ULOP3.LUT UR16, UR6, UR13, URZ, 0x3c, !UPT ;  /* 0x0000000d06107292 */ /* 0x000fe2000f8e3cff */
[----:B------:R-:W-:Y:S01]  /*0d80*/  IMAD R2, R9, R2, UR12 ;  /* 0x0000000c09027e24 */ /* 0x000fe2000f8e0202 */
[----:B------:R-:W-:Y:S01]  /*0d90*/  UIADD3 UR10, UPT, UPT, -UR17, URZ, URZ ;  /* 0x000000ff110a7290 */ /* 0x000fe2000fffe1ff */
[----:B------:R-:W0:Y:S03]  /*0da0*/  LDCU.U8 UR9, c[0x0][0x549] ;  /* 0x0000a920ff0977ac */ /* 0x000e260008000000 */
[----:B------:R-:W-:Y:S02]  /*0db0*/  ISETP.LT.U32.AND P1, PT, R2, UR13, PT ;  /* 0x0000000d02007c0c */ /* 0x000fe4000bf21070 */
[----:B------:R-:W-:Y:S01]  /*0dc0*/  ISETP.LE.AND P0, PT, RZ, UR16, PT ;  /* 0x00000010ff007c0c */ /* 0x000fe2000bf03270 */
[----:B------:R-:W-:-:S02]  /*0dd0*/  UIMAD UR10, UR11, UR10, UR12 ;  /* 0x0000000a0b0a72a4 */ /* 0x000fc4000f8e020c */
[----:B------:R-:W-:Y:S02]  /*0de0*/  ULOP3.LUT UR6, UR6, UR4, URZ, 0x3c, !UPT ;  /* 0x0000000406067292 */ /* 0x000fe4000f8e3cff */
[----:B------:R-:W-:-:S06]  /*0df0*/  UISETP.GT.U32.AND UP1, UPT, UR11, UR10, UPT ;  /* 0x0000000a0b00728c */ /* 0x000fcc000bf24070 */
[----:B------:R-:W-:Y:S02]  /*0e00*/  @!P1 VIADD R2, R2, -UR13 ;  /* 0x8000000d02029c36 */ /* 0x000fe40008000000 */
[----:B------:R-:W-:Y:S01]  /*0e10*/  @!P1 VIADD R9, R9, 0x1 ;  /* 0x0000000109099836 */ /* 0x000fe20000000000 */
[----:B------:R-:W-:Y:S01]  /*0e20*/  ISETP.NE.AND P1, PT, RZ, UR7, PT ;  /* 0x00000007ff007c0c */ /* 0x000fe2000bf25270 */
[----:B0-----:R-:W-:Y:S01]  /*0e30*/  UISETP.NE.AND UP0, UPT, UR9, URZ, UPT ;  /* 0x000000ff0900728c */ /* 0x001fe2000bf05270 */
[----:B------:R-:W-:Y:S01]  /*0e40*/  ISETP.GE.U32.AND P2, PT, R2, UR13, PT ;  /* 0x0000000d02007c0c */ /* 0x000fe2000bf46070 */
[----:B------:R-:W-:Y:S02]  /*0e50*/  @!UP1 UIADD3 UR10, UPT, UPT, UR10, -UR11, URZ ;  /* 0x8000000b0a0a9290 */ /* 0x000fe4000fffe0ff */
[----:B------:R-:W-:Y:S02]  /*0e60*/  USEL UR9, UR5, 0x1, !UP0 ;  /* 0x0000000105097887 */ /* 0x000fe4000c000000 */
[----:B------:R-:W-:-:S02]  /*0e70*/  UISETP.GE.U32.AND UP3, UPT, UR10, UR11, UPT ;  /* 0x0000000b0a00728c */ /* 0x000fc4000bf66070 */
[----:B------:R-:W-:Y:S02]  /*0e80*/  UISETP.GE.AND UP0, UPT, UR6, URZ, UPT ;  /* 0x000000ff0600728c */ /* 0x000fe4000bf06270 */
[----:B------:R-:W-:Y:S02]  /*0e90*/  @!UP1 UIADD3 UR17, UPT, UPT, UR17, 0x1, URZ ;  /* 0x0000000111119890 */ /* 0x000fe4000fffe0ff */
[----:B------:R-:W-:Y:S02]  /*0ea0*/  UISETP.NE.AND UP1, UPT, UR8, URZ, UPT ;  /* 0x000000ff0800728c */ /* 0x000fe4000bf25270 */
[----:B------:R-:W-:Y:S01]  /*0eb0*/  @P2 VIADD R9, R9, 0x1 ;  /* 0x0000000109092836 */ /* 0x000fe20000000000 */
[----:B------:R-:W-:Y:S02]  /*0ec0*/  USHF.R.S32.HI UR6, URZ, 0x1f, UR7 ;  /* 0x0000001fff067899 */ /* 0x000fe40008011407 */
[----:B------:R-:W-:Y:S01]  /*0ed0*/  @UP3 UIADD3 UR17, UPT, UPT, UR17, 0x1, URZ ;  /* 0x0000000111113890 */ /* 0x000fe2000fffe0ff */
[----:B------:R-:W-:Y:S01]  /*0ee0*/  @!P0 IMAD.MOV R9, RZ, RZ, -R9 ;  /* 0x000000ffff098224 */ /* 0x000fe200078e0a09 */
[----:B------:R-:W-:Y:S01]  /*0ef0*/  @!P1 LOP3.LUT R9, RZ, UR13, RZ, 0x33, !PT ;  /* 0x0000000dff099c12 */ /* 0x000fe2000f8e33ff */
[----:B------:R-:W-:-:S02]  /*0f00*/  USEL UR5, URZ, 0x1, !UP1 ;  /* 0x00000001ff057887 */ /* 0x000fc4000c800000 */
[----:B------:R-:W-:Y:S01]  /*0f10*/  @!UP0 UIADD3 UR17, UPT, UPT, -UR17, URZ, URZ ;  /* 0x000000ff11118290 */ /* 0x000fe2000fffe1ff */
[----:B------:R-:W-:Y:S01]  /*0f20*/  ISETP.LT.U32.AND P0, PT, R12, R9, PT ;  /* 0x000000090c00720c */ /* 0x000fe20003f01070 */
[----:B------:R-:W-:Y:S01]  /*0f30*/  ULOP3.LUT UR6, UR6, UR5, URZ, 0xfc, !UPT ;  /* 0x0000000506067292 */ /* 0x000fe2000f8efcff */
[----:B------:R-:W-:Y:S01]  /*0f40*/  SHF.R.S32.HI R37, RZ, 0x1f, R9 ;  /* 0x0000001fff257819 */ /* 0x000fe20000011409 */
[----:B------:R-:W-:-:S03]  /*0f50*/  @!UP2 ULOP3.LUT UR17, URZ, UR4, URZ, 0x33, !UPT ;  /* 0x00000004ff11a292 */ /* 0x000fc6000f8e33ff */
        /* <DEDUP_REMOVED lines=26> */
.L_x_46:
[----:B------:R-:W-:Y:S01]  /*1100*/  IMAD.MOV.U32 R22, RZ, RZ, R12 ;  /* 0x000000ffff167224 */ /* 0x000fe200078e000c */
[----:B------:R-:W-:Y:S01]  /*1110*/  MOV R20, R9 ;  /* 0x0000000900147202 */ /* 0x000fe20000000f00 */
[----:B------:R-:W-:Y:S01]  /*1120*/  IMAD.MOV.U32 R21, RZ, RZ, R13 ;  /* 0x000000ffff157224 */ /* 0x000fe200078e000d */
[----:B------:R-:W-:Y:S02]  /*1130*/  MOV R19, R37 ;  /* 0x0000002500137202 */ /* 0x000fe40000000f00 */
[----:B------:R-:W-:Y:S02]  /*1140*/  MOV R18, 0x1160 ;  /* 0x0000116000127802 */ /* 0x000fe40000000f00 */
[----:B------:R-:W-:Y:S05]  /*1150*/  CALL.REL.NOINC `($__internal_1_$__cuda_sm20_div_s64) ;  /* 0x0000003800347944 */ /* 0x000fea0003c00000 */
[----:B------:R-:W-:Y:S02]  /*1160*/  MOV R42, R12 ;  /* 0x0000000c002a7202 */ /* 0x000fe40000000f00 */
[----:B------:R-:W-:Y:S02]  /*1170*/  MOV R43, R11 ;  /* 0x0000000b002b7202 */ /* 0x000fe40000000f00 */
.L_x_47:
[----:B------:R-:W-:Y:S05]  /*1180*/  BSYNC.RECONVERGENT B0 ;  /* 0x0000000000007941 */ /* 0x000fea0003800200 */
.L_x_45:
        /* <DEDUP_REMOVED lines=9> */
[----:B0-----:R-:W-:Y:S01]  /*1220*/  IADD3 R2, PT, PT, R2, -0x1, R11 ;  /* 0xffffffff02027810 */ /* 0x001fe20007ffe00b */
[----:B-1----:R-:W-:-:S06]  /*1230*/  VIADD R12, R12, 0xffffffe ;  /* 0x0ffffffe0c0c7836 */ /* 0x002fcc0000000000 */
[----:B------:R-:W0:Y:S02]  /*1240*/  F2I.FTZ.U32.TRUNC.NTZ R13, R12 ;  /* 0x0000000c000d7305 */ /* 0x000e24000021f000 */
[----:B0-----:R-:W-:Y:S02]  /*1250*/  IMAD.MOV R6, RZ, RZ, -R13 ;  /* 0x000000ffff067224 */ /* 0x001fe400078e0a0d */
[----:B------:R-:W-:Y:S02]  /*1260*/  IMAD.MOV.U32 R12, RZ, RZ, RZ ;  /* 0x000000ffff0c7224 */ /* 0x000fe400078e00ff */
[----:B------:R-:W-:Y:S01]  /*1270*/  IMAD R7, R6, R11, RZ ;  /* 0x0000000b06077224 */ /* 0x000fe200078e02ff */
[----:B------:R-:W-:-:S03]  /*1280*/  IABS R6, R2 ;  /* 0x0000000200067213 */ /* 0x000fc60000000000 */
        /* <DEDUP_REMOVED lines=41> */
.L_x_49:
[----:B------:R-:W-:Y:S01]  /*1520*/  IMAD.MOV.U32 R22, RZ, RZ, R4 ;  /* 0x000000ffff167224 */ /* 0x000fe200078e0004 */
[----:B------:R-:W-:Y:S01]  /*1530*/  MOV R21, R5 ;  /* 0x0000000500157202 */ /* 0x000fe20000000f00 */
[----:B------:R-:W-:Y:S01]  /*1540*/  IMAD.MOV.U32 R20, RZ, RZ, R8 ;  /* 0x000000ffff147224 */ /* 0x000fe200078e0008 */
[----:B------:R-:W-:Y:S02]  /*1550*/  MOV R18, 0x1570 ;  /* 0x0000157000127802 */ /* 0x000fe40000000f00 */
[----:B------:R-:W-:Y:S05]  /*1560*/  CALL.REL.NOINC `($__internal_1_$__cuda_sm20_div_s64) ;  /* 0x0000003400307944 */ /* 0x000fea0003c00000 */
[----:B------:R-:W-:Y:S02]  /*1570*/  MOV R18, R12 ;  /* 0x0000000c00127202 */ /* 0x000fe40000000f00 */
[----:B------:R-:W-:Y:S02]  /*1580*/  MOV R19, R11 ;  /* 0x0000000b00137202 */ /* 0x000fe40000000f00 */
.L_x_50:
[----:B------:R-:W-:Y:S05]  /*1590*/  BSYNC.RECONVERGENT B0 ;  /* 0x0000000000007941 */ /* 0x000fea0003800200 */
.L_x_48:
[----:B------:R-:W0:Y:S01]  /*15a0*/  S2R R4, SR_TID.X ;  /* 0x0000000000047919 */ /* 0x000e220000002100 */
[----:B------:R-:W-:Y:S01]  /*15b0*/  UIADD3 UR8, UP0, UPT, UR21, -UR20, URZ ;  /* 0x8000001415087290 */ /* 0x000fe2000ff1e0ff */
[----:B------:R-:W-:Y:S01]  /*15c0*/  IMAD.MOV.U32 R20, RZ, RZ, -0x800000 ;  /* 0xff800000ff147424 */ /* 0x000fe200078e00ff */
[----:B------:R-:W1:Y:S02]  /*15d0*/  LDCU UR4, c[0x0][0x534] ;  /* 0x0000a680ff0477ac */ /* 0x000e640008000800 */
[----:B------:R-:W-:Y:S01]  /*15e0*/  UIADD3.X UR5, UPT, UPT, UR15, -0x1, URZ, UP0, !UPT ;  /* 0xffffffff0f057890 */ /* 0x000fe200087fe4ff */
[----:B------:R-:W2:Y:S05]  /*15f0*/  LDCU.64 UR10, c[0x0][0x358] ;  /* 0x00006b00ff0a77ac */ /* 0x000eaa0008000a00 */
[----:B------:R-:W-:Y:S01]  /*1600*/  IMAD.U32 R3, RZ, RZ, UR5 ;  /* 0x00000005ff037e24 */ /* 0x000fe2000f8e00ff */
[----:B0-----:R-:W-:-:S02]  /*1610*/  LOP3.LUT R5, R4, 0xf, RZ, 0xc0, !PT ;  /* 0x0000000f04057812 */ /* 0x001fc400078ec0ff */
[----:B------:R-:W-:Y:S02]  /*1620*/  SHF.R.U32.HI R11, RZ, 0x4, R4 ;  /* 0x00000004ff0b7819 */ /* 0x000fe40000011604 */
[C---:B------:R-:W-:Y:S02]  /*1630*/  ISETP.LT.U32.AND P1, PT, R5.reuse, UR8, PT ;  /* 0x0000000805007c0c */ /* 0x040fe4000bf21070 */
        /* <DEDUP_REMOVED lines=10> */
[----:B------:R-:W-:-:S04]  /*16e0*/  IADD3 R3, PT, PT, R11, 0x20, RZ ;  /* 0x000000200b037810 */ /* 0x000fc80007ffe0ff */
[----:B------:R-:W-:Y:S01]  /*16f0*/  ISETP.GE.OR P4, PT, R3, UR4, !P1 ;  /* 0x0000000403007c0c */ /* 0x000fe2000cf86670 */
[----:B------:R-:W0:Y:S01]  /*1700*/  @!P2 LDC.64 R6, c[0x0][0x428] ;  /* 0x00010a00ff06ab82 */ /* 0x000e220000000a00 */
[----:B------:R-:W-:Y:S01]  /*1710*/  @!P2 IMAD.WIDE.U32 R24, R11, UR21, R22 ;  /* 0x000000150b18ac25 */ /* 0x000fe2000f8e0016 */
[----:B------:R-:W-:-:S03]  /*1720*/  @!P0 MOV R29, R23 ;  /* 0x00000017001d8202 */ /* 0x000fc60000000f00 */
[----:B------:R-:W-:Y:S02]  /*1730*/  @!P2 IMAD R16, R11, UR15, R25 ;  /* 0x0000000f0b10ac24 */ /* 0x000fe4000f8e0219 */
[----:B------:R-:W-:Y:S01]  /*1740*/  @!P0 IMAD.MOV.U32 R28, RZ, RZ, R22 ;  /* 0x000000ffff1c8224 */ /* 0x000fe200078e0016 */
[----:B------:R-:W1:Y:S03]  /*1750*/  @!P0 LDC.64 R14, c[0x0][0x428] ;  /* 0x00010a00ff0e8b82 */ /* 0x000e660000000a00 */
[----:B------:R-:W-:-:S05]  /*1760*/  @!P0 IMAD.WIDE.U32 R28, R17, UR21, R28 ;  /* 0x00000015111c8c25 */ /* 0x000fca000f8e001c */
[----:B------:R-:W3:Y:S01]  /*1770*/  @!P6 LDC.64 R12, c[0x0][0x428] ;  /* 0x00010a00ff0ceb82 */ /* 0x000ee20000000a00 */
[----:B0-----:R-:W-:-:S04]  /*1780*/  @!P2 LEA R32, P3, R24, R6, 0x2 ;  /* 0x000000061820a211 */ /* 0x001fc800078610ff */
[----:B------:R-:W-:Y:S01]  /*1790*/  @!P2 LEA.HI.X R33, R24, R7, R16, 0x2, P3 ;  /* 0x000000071821a211 */ /* 0x000fe200018f1410 */
[----:B------:R-:W-:Y:S02]  /*17a0*/  @!P0 IMAD R16, R17, UR15, R29 ;  /* 0x0000000f11108c24 */ /* 0x000fe4000f8e021d */
[----:B------:R-:W0:Y:S02]  /*17b0*/  @!P5 LDC.64 R6, c[0x0][0x428] ;  /* 0x00010a00ff06db82 */ /* 0x000e240000000a00 */
[----:B--2---:R2:W4:Y:S01]  /*17c0*/  @!P2 LDG.E R20, desc[UR10][R32.64] ;  /* 0x0000000a2014a981 */ /* 0x004522000c1e1900 */
[C---:B-1----:R-:W-:Y:S01]  /*17d0*/  @!P0 LEA R30, P2, R28.reuse, R14, 0x2 ;  /* 0x0000000e1c1e8211 */ /* 0x042fe200078410ff */
[----:B------:R-:W-:Y:S01]  /*17e0*/  @!P6 IMAD.MOV.U32 R29, RZ, RZ, R23 ;  /* 0x000000ffff1de224 */ /* 0x000fe200078e0017 */
[----:B------:R-:W-:Y:S01]  /*17f0*/  MOV R26, 0xff800000 ;  /* 0xff800000001a7802 */ /* 0x000fe20000000f00 */
[C---:B------:R-:W-:Y:S01]  /*1800*/  VIADD R24, R11.reuse, 0x30 ;  /* 0x000000300b187836 */ /* 0x040fe20000000000 */
[----:B------:R-:W-:Y:S01]  /*1810*/  @!P0 LEA.HI.X R31, R28, R15, R16, 0x2, P2 ;  /* 0x0000000f1c1f8211 */ /* 0x000fe200010f1410 */
[----:B------:R-:W-:Y:S01]  /*1820*/  @!P6 IMAD.MOV.U32 R28, RZ, RZ, R22 ;  /* 0x000000ffff1ce224 */ /* 0x000fe200078e0016 */
[----:B------:R-:W1:Y:S01]  /*1830*/  @!P4 LDC.64 R16, c[0x0][0x428] ;  /* 0x00010a00ff10cb82 */ /* 0x000e620000000a00 */
[----:B------:R-:W-:Y:S01]  /*1840*/  VIADD R25, R11, 0x28 ;  /* 0x000000280b197836 */ /* 0x000fe20000000000 */
[----:B------:R-:W-:Y:S01]  /*1850*/  ISETP.GE.OR P2, PT, R24, UR4, !P1 ;  /* 0x0000000418007c0c */ /* 0x000fe2000cf46670 */
[----:B------:R-:W-:Y:S01]  /*1860*/  @!P6 IMAD.WIDE.U32 R28, R27, UR21, R28 ;  /* 0x000000151b1cec25 */ /* 0x000fe2000f8e001c */
[----:B------:R5:W4:Y:S02]  /*1870*/  @!P0 LDG.E R26, desc[UR10][R30.64] ;  /* 0x0000000a1e1a8981 */ /* 0x000b24000c1e1900 */
[----:B------:R-:W-:Y:S01]  /*1880*/  ISETP.GE.OR P3, PT, R25, UR4, !P1 ;  /* 0x0000000419007c0c */ /* 0x000fe2000cf66670 */
[----:B------:R-:W-:Y:S01]  /*1890*/  @!P6 IMAD R14, R27, UR15, R29 ;  /* 0x0000000f1b0eec24 */ /* 0x000fe2000f8e021d */
[----:B------:R-:W-:Y:S01]  /*18a0*/  IADD3 R27, PT, PT, R11, 0x38, RZ ;  /* 0x000000380b1b7810 */ /* 0x000fe20007ffe0ff */
[----:B------:R-:W-:-:S02]  /*18b0*/  @!P5 IMAD.MOV.U32 R38, RZ, RZ, R22 ;  /* 0x000000ffff26d224 */ /* 0x000fc400078e0016 */
[----:B------:R-:W-:Y:S01]  /*18c0*/  @!P5 IMAD.MOV.U32 R39, RZ, RZ, R23 ;  /* 0x000000ffff27d224 */ /* 0x000fe200078e0017 */
[----:B------:R-:W-:Y:S02]  /*18d0*/  ISETP.GE.OR P1, PT, R27, UR4, !P1 ;  /* 0x000000041b007c0c */ /* 0x000fe4000cf26670 */
[----:B---3--:R-:W-:Y:S01]  /*18e0*/  @!P6 LEA R40, P0, R28, R12, 0x2 ;  /* 0x0000000c1c28e211 */ /* 0x008fe200078010ff */
[----:B------:R-:W-:-:S03]  /*18f0*/  @!P5 IMAD.WIDE.U32 R38, R21, UR21, R38 ;  /* 0x000000151526dc25 */ /* 0x000fc6000f8e0026 */
[----:B------:R-:W-:Y:S01]  /*1900*/  @!P6 LEA.HI.X R41, R28, R13, R14, 0x2, P0 ;  /* 0x0000000d1c29e211 */ /* 0x000fe200000f140e */
[----:B--2---:R-:W-:Y:S01]  /*1910*/  @!P4 IMAD.MOV.U32 R32, RZ, RZ, R22 ;  /* 0x000000ffff20c224 */ /* 0x004fe200078e0016 */
[----:B------:R-:W2:Y:S01]  /*1920*/  @!P2 LDC.64 R12, c[0x0][0x428] ;  /* 0x00010a00ff0cab82 */ /* 0x000ea20000000a00 */
[----:B0-----:R-:W-:Y:S01]  /*1930*/  @!P5 LEA R34, P0, R38, R6, 0x2 ;  /* 0x000000062622d211 */ /* 0x001fe200078010ff */
[----:B------:R-:W-:Y:S02]  /*1940*/  @!P4 IMAD.MOV.U32 R33, RZ, RZ, R23 ;  /* 0x000000ffff21c224 */ /* 0x000fe400078e0017 */
[----:B-----5:R-:W-:-:S04]  /*1950*/  @!P5 IMAD R30, R21, UR15, R39 ;  /* 0x0000000f151edc24 */ /* 0x020fc8000f8e0227 */
[----:B------:R-:W0:Y:S01]  /*1960*/  @!P3 LDC.64 R14, c[0x0][0x428] ;  /* 0x00010a00ff0ebb82 */ /* 0x000e220000000a00 */
[----:B------:R-:W-:Y:S01]  /*1970*/  @!P4 IMAD.WIDE.U32 R32, R3, UR21, R32 ;  /* 0x000000150320cc25 */ /* 0x000fe2000f8e0020 */
[----:B------:R-:W-:-:S06]  /*1980*/  @!P5 LEA.HI.X R35, R38, R7, R30, 0x2, P0 ;  /* 0x000000072623d211 */ /* 0x000fcc00000f141e */
[----:B------:R-:W3:Y:S01]  /*1990*/  @!P1 LDC.64 R6, c[0x0][0x428] ;  /* 0x00010a00ff069b82 */ /* 0x000ee20000000a00 */
[----:B------:R-:W-:Y:S01]  /*19a0*/  @!P4 IMAD R30, R3, UR15, R33 ;  /* 0x0000000f031ecc24 */ /* 0x000fe2000f8e0221 */
[C---:B-1----:R-:W-:Y:S01]  /*19b0*/  @!P4 LEA R38, P0, R32.reuse, R16, 0x2 ;  /* 0x000000102026c211 */ /* 0x042fe200078010ff */
[----:B------:R-:W-:Y:S01]  /*19c0*/  @!P2 IMAD.MOV.U32 R33, RZ, RZ, R23 ;  /* 0x000000ffff21a224 */ /* 0x000fe200078e0017 */
[----:B------:R-:W-:Y:S02]  /*19d0*/  MOV R28, 0xff800000 ;  /* 0xff800000001c7802 */ /* 0x000fe40000000f00 */
[----:B------:R-:W-:Y:S01]  /*19e0*/  @!P4 LEA.HI.X R39, R32, R17, R30, 0x2, P0 ;  /* 0x000000112027c211 */ /* 0x000fe200000f141e */
[----:B------:R-:W-:Y:S01]  /*19f0*/  @!P2 IMAD.MOV.U32 R32, RZ, RZ, R22 ;  /* 0x000000ffff20a224 */ /* 0x000fe200078e0016 */
[----:B------:R-:W-:Y:S01]  /*1a00*/  MOV R21, 0xff800000 ;  /* 0xff80000000157802 */ /* 0x000fe20000000f00 */
[----:B------:R-:W1:Y:S01]  /*1a10*/  S2UR UR4, SR_CgaCtaId ;  /* 0x00000000000479c3 */ /* 0x000e620000008800 */
[----:B------:R5:W4:Y:S01]  /*1a20*/  @!P6 LDG.E R28, desc[UR10][R40.64] ;  /* 0x0000000a281ce981 */ /* 0x000b22000c1e1900 */
[----:B------:R-:W-:-:S04]  /*1a30*/  @!P2 IMAD.WIDE.U32 R32, R24, UR21, R32 ;  /* 0x000000151820ac25 */ /* 0x000fc8000f8e0020 */
[----:B------:R-:W-:Y:S01]  /*1a40*/  IMAD.MOV.U32 R16, RZ, RZ, -0x800000 ;  /* 0xff800000ff107424 */ /* 0x000fe200078e00ff */
[----:B--2---:R-:W-:Y:S01]  /*1a50*/  @!P2 LEA R12, P0, R32, R12, 0x2 ;  /* 0x0000000c200ca211 */ /* 0x004fe200078010ff */
[----:B------:R-:W-:Y:S01]  /*1a60*/  @!P2 IMAD R24, R24, UR15, R33 ;  /* 0x0000000f1818ac24 */ /* 0x000fe2000f8e0221 */
[----:B------:R-:W-:Y:S01]  /*1a70*/  MOV R17, 0xff800000 ;  /* 0xff80000000117802 */ /* 0x000fe20000000f00 */
[----:B------:R-:W2:Y:S01]  /*1a80*/  @!P5 LDG.E R21, desc[UR10][R34.64] ;  /* 0x0000000a2215d981 */ /* 0x000ea2000c1e1900 */
[----:B------:R-:W-:Y:S01]  /*1a90*/  UMOV UR5, 0x400 ;  /* 0x0000040000057882 */ /* 0x000fe20000000000 */
[----:B------:R-:W1:Y:S01]  /*1aa0*/  LDC R3, c[0x0][0x434] ;  /* 0x00010d00ff037b82 */ /* 0x000e620000000800 */
[----:B------:R-:W-:Y:S01]  /*1ab0*/  @!P2 LEA.HI.X R13, R32, R13, R24, 0x2, P0 ;  /* 0x0000000d200da211 */ /* 0x000fe200000f1418 */
[----:B------:R-:W2:Y:S01]  /*1ac0*/  @!P4 LDG.E R16, desc[UR10][R38.64] ;  /* 0x0000000a2610c981 */ /* 0x000ea2000c1e1900 */
[----:B-----5:R-:W-:Y:S01]  /*1ad0*/  @!P3 MOV R41, R23 ;  /* 0x000000170029b202 */ /* 0x020fe20000000f00 */
[----:B------:R-:W-:-:S02]  /*1ae0*/  @!P3 IMAD.MOV.U32 R40, RZ, RZ, R22 ;  /* 0x000000ffff28b224 */ /* 0x000fc400078e0016 */
[----:B------:R-:W-:-:S04]  /*1af0*/  @!P1 IMAD.WIDE.U32 R22, R27, UR21, R22 ;  /* 0x000000151b169c25 */ /* 0x000fc8000f8e0016 */
[----:B------:R-:W-:Y:S01]  /*1b00*/  @!P3 IMAD.WIDE.U32 R40, R25, UR21, R40 ;  /* 0x000000151928bc25 */ /* 0x000fe2000f8e0028 */
[----:B---3--:R-:W-:-:S03]  /*1b10*/  @!P1 LEA R24, P0, R22, R6, 0x2 ;  /* 0x0000000616189211 */ /* 0x008fc600078010ff */
[----:B------:R-:W-:Y:S01]  /*1b20*/  @!P1 IMAD R27, R27, UR15, R23 ;  /* 0x0000000f1b1b9c24 */ /* 0x000fe2000f8e0217 */
[----:B0-----:R-:W-:Y:S01]  /*1b30*/  @!P3 LEA R14, P4, R40, R14, 0x2 ;  /* 0x0000000e280eb211 */ /* 0x001fe200078810ff */
[----:B------:R-:W-:Y:S02]  /*1b40*/  @!P3 IMAD R30, R25, UR15, R41 ;  /* 0x0000000f191ebc24 */ /* 0x000fe4000f8e0229 */
[----:B------:R-:W-:Y:S01]  /*1b50*/  IMAD.MOV.U32 R6, RZ, RZ, -0x800000 ;  /* 0xff800000ff067424 */ /* 0x000fe200078e00ff */
[----:B------:R-:W-:Y:S01]  /*1b60*/  @!P1 LEA.HI.X R25, R22, R7, R27, 0x2, P0 ;  /* 0x0000000716199211 */ /* 0x000fe200000f141b */
[----:B------:R-:W-:Y:S01]  /*1b70*/  IMAD.MOV.U32 R22, RZ, RZ, -0x800000 ;  /* 0xff800000ff167424 */ /* 0x000fe200078e00ff */
[----:B------:R-:W-:-:S03]  /*1b80*/  @!P3 LEA.HI.X R15, R40, R15, R30, 0x2, P4 ;  /* 0x0000000f280fb211 */ /* 0x000fc600020f141e */
[----:B------:R0:W3:Y:S04]  /*1b90*/  @!P2 LDG.E R6, desc[UR10][R12.64] ;  /* 0x0000000a0c06a981 */ /* 0x0000e8000c1e1900 */
[----:B------:R5:W3:Y:S04]  /*1ba0*/  @!P3 LDG.E R17, desc[UR10][R14.64] ;  /* 0x0000000a0e11b981 */ /* 0x000ae8000c1e1900 */
[----:B------:R5:W3:Y:S01]  /*1bb0*/  @!P1 LDG.E R22, desc[UR10][R24.64] ;  /* 0x0000000a18169981 */ /* 0x000ae2000c1e1900 */
[----:B-1----:R-:W-:Y:S01]  /*1bc0*/  ULEA UR4, UR4, UR5, 0x18 ;  /* 0x0000000504047291 */ /* 0x002fe2000f8ec0ff */
[----:B------:R-:W-:-:S05]  /*1bd0*/  ISETP.GT.U32.AND P0, PT, R4, 0x37f, PT ;  /* 0x0000037f0400780c */ /* 0x000fca0003f04070 */
[----:B------:R-:W-:-:S05]  /*1be0*/  LEA R30, R5, UR4, 0x2 ;  /* 0x00000004051e7c11 */ /* 0x000fca000f8e10ff */
[----:B------:R-:W-:Y:S01]  /*1bf0*/  IMAD R5, R11, 0x44, R30 ;  /* 0x000000440b057824 */ /* 0x000fe200078e021e */
[C---:B------:R-:W-:Y:S02]  /*1c00*/  ISETP.GT.U32.AND P5, PT, R4.reuse, 0x2ff, PT ;  /* 0x000002ff0400780c */ /* 0x040fe40003fa4070 */
[C---:B------:R-:W-:Y:S02]  /*1c10*/  ISETP.GT.U32.AND P4, PT, R4.reuse, 0x27f, PT ;  /* 0x0000027f0400780c */ /* 0x040fe40003f84070 */
[C---:B------:R-:W-:Y:S02]  /*1c20*/  ISETP.GT.U32.AND P3, PT, R4.reuse, 0x1ff, PT ;  /* 0x000001ff0400780c */ /* 0x040fe40003f64070 */
[C---:B------:R-:W-:Y:S02]  /*1c30*/  ISETP.GT.U32.AND P2, PT, R4.reuse, 0x17f, PT ;  /* 0x0000017f0400780c */ /* 0x040fe40003f44070 */
[----:B------:R-:W-:Y:S02]  /*1c40*/  ISETP.GT.U32.AND P1, PT, R4, 0xff, PT ;  /* 0x000000ff0400780c */ /* 0x000fe40003f24070 */
[----:B0-----:R-:W-:-:S02]  /*1c50*/  SHF.R.U32.HI R13, RZ, 0x3, R4 ;  /* 0x00000003ff0d7819 */ /* 0x001fc40000011604 */
[----:B------:R-:W-:Y:S02]  /*1c60*/  LOP3.LUT R7, R4, 0x7, RZ, 0xc0, !PT ;  /* 0x0000000704077812 */ /* 0x000fe400078ec0ff */
[----:B------:R-:W-:Y:S01]  /*1c70*/  LEA R32, R13, UR4, 0x2 ;  /* 0x000000040d207c11 */ /* 0x000fe2000f8e10ff */
[----:B------:R-:W-:Y:S01]  /*1c80*/  IMAD.MOV.U32 R30, RZ, RZ, -0x800000 ;  /* 0xff800000ff1e7424 */ /* 0x000fe200078e00ff */
[----:B------:R-:W-:Y:S01]  /*1c90*/  MOV R33, 0xff800000 ;  /* 0xff80000000217802 */ /* 0x000fe20000000f00 */
[----:B------:R-:W-:Y:S02]  /*1ca0*/  IMAD.MOV.U32 R31, RZ, RZ, -0x800000 ;  /* 0xff800000ff1f7424 */ /* 0x000fe400078e00ff */
[----:B------:R-:W-:Y:S02]  /*1cb0*/  IMAD R32, R7, 0x44, R32 ;  /* 0x0000004407207824 */ /* 0x000fe400078e0220 */
[----:B------:R-:W-:Y:S01]  /*1cc0*/  IMAD.MOV.U32 R29, RZ, RZ, -0x800000 ;  /* 0xff800000ff1d7424 */ /* 0x000fe200078e00ff */
[----:B-----5:R-:W-:-:S02]  /*1cd0*/  IABS R14, R3 ;  /* 0x00000003000e7213 */ /* 0x020fc40000000000 */
[----:B------:R-:W-:Y:S01]  /*1ce0*/  MOV R27, 0xff800000 ;  /* 0xff800000001b7802 */ /* 0x000fe20000000f00 */
[----:B------:R-:W-:Y:S01]  /*1cf0*/  IMAD.MOV.U32 R25, RZ, RZ, -0x800000 ;  /* 0xff800000ff197424 */ /* 0x000fe200078e00ff */
[----:B------:R-:W0:Y:S01]  /*1d00*/  I2F.RP R11, R14 ;  /* 0x0000000e000b7306 */ /* 0x000e220000209400 */
[----:B----4-:R1:W-:Y:S01]  /*1d10*/  @!P0 STS [R5+0x220], R26 ;  /* 0x0002201a05008388 */ /* 0x0103e20000000800 */
[----:B------:R-:W-:-:S03]  /*1d20*/  ISETP.GT.U32.AND P0, PT, R4, 0x7f, PT ;  /* 0x0000007f0400780c */ /* 0x000fc60003f04070 */
[----:B------:R-:W-:Y:S04]  /*1d30*/  STS [R5], R20 ;  /* 0x0000001405007388 */ /* 0x000fe80000000800 */
[----:B------:R4:W-:Y:S04]  /*1d40*/  @!P5 STS [R5+0x440], R28 ;  /* 0x0004401c0500d388 */ /* 0x0009e80000000800 */
[----:B--2---:R-:W-:Y:S04]  /*1d50*/  @!P4 STS [R5+0x660], R21 ;  /* 0x000660150500c388 */ /* 0x004fe80000000800 */
[----:B------:R-:W-:Y:S01]  /*1d60*/  @!P3 STS [R5+0x880], R16 ;  /* 0x000880100500b388 */ /* 0x000fe20000000800 */
[----:B-1----:R-:W-:-:S03]  /*1d70*/  IMAD.MOV.U32 R26, RZ, RZ, -0x800000 ;  /* 0xff800000ff1a7424 */ /* 0x002fc600078e00ff */
[----:B---3--:R-:W-:Y:S04]  /*1d80*/  @!P1 STS [R5+0xcc0], R6 ;  /* 0x000cc00605009388 */ /* 0x008fe80000000800 */
[----:B------:R1:W-:Y:S04]  /*1d90*/  @!P2 STS [R5+0xaa0], R17 ;  /* 0x000aa0110500a388 */ /* 0x0003e80000000800 */
[----:B------:R-:W-:Y:S01]  /*1da0*/  @!P0 STS [R5+0xee0], R22 ;  /* 0x000ee01605008388 */ /* 0x000fe20000000800 */
[----:B------:R-:W-:Y:S01]  /*1db0*/  BAR.SYNC.DEFER_BLOCKING 0x0 ;  /* 0x0000000000007b1d */ /* 0x000fe20000010000 */
[----:B----4-:R-:W-:-:S05]  /*1dc0*/  MOV R28, 0xff800000 ;  /* 0xff800000001c7802 */ /* 0x010fca0000000f00 */
[----:B0-----:R-:W0:Y:S01]  /*1dd0*/  MUFU.RCP R20, R11 ;  /* 0x0000000b00147308 */ /* 0x001e220000001000 */
[----:B------:R-:W-:Y:S01]  /*1de0*/  USHF.R.S32.HI UR4, URZ, 0x1f, UR22 ;  /* 0x0000001fff047899 */ /* 0x000fe20008011416 */
[----:B-1----:R-:W1:Y:S01]  /*1df0*/  LDC R17, c[0x0][0x3e0] ;  /* 0x0000f800ff117b82 */ /* 0x002e620000000800 */
[----:B------:R-:W-:Y:S04]  /*1e00*/  @!P0 LDS R33, [R32] ;  /* 0x0000000020218984 */ /* 0x000fe80000000800 */
[----:B------:R-:W-:Y:S04]  /*1e10*/  @!P0 LDS R30, [R32+0x220] ;  /* 0x00022000201e8984 */ /* 0x000fe80000000800 */
[----:B------:R-:W2:Y:S04]  /*1e20*/  @!P0 LDS R31, [R32+0x440] ;  /* 0x00044000201f8984 */ /* 0x000ea80000000800 */
[----:B------:R-:W-:Y:S04]  /*1e30*/  @!P0 LDS R28, [R32+0x660] ;  /* 0x00066000201c8984 */ /* 0x000fe80000000800 */
[----:B------:R-:W3:Y:S04]  /*1e40*/  @!P0 LDS R29, [R32+0x880] ;  /* 0x00088000201d8984 */ /* 0x000ee80000000800 */
[----:B------:R-:W-:Y:S04]  /*1e50*/  @!P0 LDS R26, [R32+0xaa0] ;  /* 0x000aa000201a8984 */ /* 0x000fe80000000800 */
[----:B------:R-:W4:Y:S04]  /*1e60*/  @!P0 LDS R27, [R32+0xcc0] ;  /* 0x000cc000201b8984 */ /* 0x000f280000000800 */
[----:B------:R-:W5:Y:S01]  /*1e70*/  @!P0 LDS R25, [R32+0xee0] ;  /* 0x000ee00020198984 */ /* 0x000f620000000800 */
[----:B0-----:R-:W-:-:S04]  /*1e80*/  VIADD R20, R20, 0xffffffe ;  /* 0x0ffffffe14147836 */ /* 0x001fc80000000000 */
[----:B------:R-:W0:Y:S01]  /*1e90*/  F2I.FTZ.U32.TRUNC.NTZ R21, R20 ;  /* 0x0000001400157305 */ /* 0x000e22000021f000 */
[----:B--2---:R-:W-:-:S04]  /*1ea0*/  FMNMX3.FTZ R16, R33, R30, R31, !PT ;  /* 0x0000001e21107276 */ /* 0x004fc8000781001f */
[----:B---3--:R-:W-:-:S04]  /*1eb0*/  FMNMX3.FTZ R16, R16, R28, R29, !PT ;  /* 0x0000001c10107276 */ /* 0x008fc8000781001d */
[----:B----4-:R-:W-:-:S04]  /*1ec0*/  FMNMX3.FTZ R16, R16, R26, R27, !PT ;  /* 0x0000001a10107276 */ /* 0x010fc8000781001b */
[----:B-----5:R-:W-:Y:S02]  /*1ed0*/  FMNMX.FTZ R16, R16, R25, !PT ;  /* 0x0000001910107209 */ /* 0x020fe40007810000 */
[----:B0-----:R-:W-:-:S03]  /*1ee0*/  IADD3 R5, PT, PT, RZ, -R21, RZ ;  /* 0x80000015ff057210 */ /* 0x001fc60007ffe0ff */
[----:B------:R-:W0:Y:S01]  /*1ef0*/  SHFL.BFLY PT, R11, R16, 0x4, 0x1f ;  /* 0x0c801f00100b7f89 */ /* 0x000e2200000e0000 */
[----:B------:R-:W-:Y:S02]  /*1f00*/  IMAD.MOV.U32 R20, RZ, RZ, RZ ;  /* 0x000000ffff147224 */ /* 0x000fe400078e00ff */
[----:B------:R-:W-:Y:S01]  /*1f10*/  IMAD R12, R5, R14, RZ ;  /* 0x0000000e050c7224 */ /* 0x000fe200078e02ff */
[----:B------:R-:W-:-:S03]  /*1f20*/  IABS R5, R2 ;  /* 0x0000000200057213 */ /* 0x000fc60000000000 */
[----:B------:R-:W-:-:S06]  /*1f30*/  IMAD.HI.U32 R12, R21, R12, R20 ;  /* 0x0000000c150c7227 */ /* 0x000fcc00078e0014 */
[----:B------:R-:W-:-:S04]  /*1f40*/  IMAD.HI.U32 R12, R12, R5, RZ ;  /* 0x000000050c0c7227 */ /* 0x000fc800078e00ff */
[----:B------:R-:W-:-:S04]  /*1f50*/  IMAD.MOV R6, RZ, RZ, -R12 ;  /* 0x000000ffff067224 */ /* 0x000fc800078e0a0c */
[----:B------:R-:W-:Y:S01]  /*1f60*/  IMAD R5, R14, R6, R5 ;  /* 0x000000060e057224 */ /* 0x000fe200078e0205 */
[----:B0-----:R-:W-:-:S05]  /*1f70*/  FMNMX.FTZ R6, R16, R11, !PT ;  /* 0x0000000b10067209 */ /* 0x001fca0007810000 */
[----:B------:R-:W0:Y:S01]  /*1f80*/  SHFL.BFLY PT, R15, R6, 0x2, 0x1f ;  /* 0x0c401f00060f7f89 */ /* 0x000e2200000e0000 */
[----:B------:R-:W-:Y:S02]  /*1f90*/  ISETP.GT.U32.AND P0, PT, R14, R5, PT ;  /* 0x000000050e00720c */ /* 0x000fe40003f04070 */
[----:B------:R-:W-:-:S04]  /*1fa0*/  LOP3.LUT R2, R2, R3, RZ, 0x3c, !PT ;  /* 0x0000000302027212 */ /* 0x000fc800078e3cff */
[----:B------:R-:W-:-:S07]  /*1fb0*/  ISETP.GE.AND P1, PT, R2, RZ, PT ;  /* 0x000000ff0200720c */ /* 0x000fce0003f26270 */
[----:B------:R-:W-:Y:S02]  /*1fc0*/  @!P0 IADD3 R5, PT, PT, R5, -R14, RZ ;  /* 0x8000000e05058210 */ /* 0x000fe40007ffe0ff */
[----:B0-----:R-:W-:-:S05]  /*1fd0*/  FMNMX.FTZ R15, R6, R15, !PT ;  /* 0x0000000f060f7209 */ /* 0x001fca0007810000 */
[----:B------:R-:W0:Y:S01]  /*1fe0*/  SHFL.BFLY PT, R2, R15, 0x1, 0x1f ;  /* 0x0c201f000f027f89 */ /* 0x000e2200000e0000 */
[----:B------:R-:W-:Y:S01]  /*1ff0*/  ISETP.GE.U32.AND P2, PT, R5, R14, PT ;  /* 0x0000000e0500720c */ /* 0x000fe20003f46070 */
[----:B------:R-:W-:Y:S01]  /*2000*/  @!P0 VIADD R12, R12, 0x1 ;  /* 0x000000010c0c8836 */ /* 0x000fe20000000000 */
[----:B------:R-:W-:-:S11]  /*2010*/  ISETP.NE.AND P0, PT, R3, RZ, PT ;  /* 0x000000ff0300720c */ /* 0x000fd60003f05270 */
[----:B------:R-:W-:-:S05]  /*2020*/  @P2 VIADD R12, R12, 0x1 ;  /* 0x000000010c0c2836 */ /* 0x000fca0000000000 */
[----:B------:R-:W-:Y:S02]  /*2030*/  @!P1 IADD3 R12, PT, PT, -R12, RZ, RZ ;  /* 0x000000ff0c0c9210 */ /* 0x000fe40007ffe1ff */
[----:B------:R-:W-:Y:S02]  /*2040*/  @!P0 LOP3.LUT R12, RZ, R3, RZ, 0x33, !PT ;  /* 0x00000003ff0c8212 */ /* 0x000fe400078e33ff */
[----:B0-----:R-:W-:-:S04]  /*2050*/  FMNMX.FTZ R2, R15, R2, !PT ;  /* 0x000000020f027209 */ /* 0x001fc80007810000 */
        /* <DEDUP_REMOVED lines=12> */
[----:B------:R-:W0:Y:S01]  /*2120*/  MUFU.EX2 R24, R24 ;  /* 0x0000001800187308 */ /* 0x000e220000000800 */
[----:B------:R-:W-:Y:S01]  /*2130*/  FMUL.FTZ R21, R21, 1.4426950216293334961 ;  /* 0x3fb8aa3b15157820 */ /* 0x000fe20000410000 */
[----:B------:R-:W-:-:S06]  /*2140*/  FADD.FTZ R20, -R2, R26 ;  /* 0x0000001a02147221 */ /* 0x000fcc0000010100 */
[----:B------:R-:W2:Y:S01]  /*2150*/  MUFU.EX2 R23, R23 ;  /* 0x0000001700177308 */ /* 0x000ea20000000800 */
[----:B------:R-:W-:Y:S01]  /*2160*/  FMUL.FTZ R20, R20, 1.4426950216293334961 ;  /* 0x3fb8aa3b14147820 */ /* 0x000fe20000410000 */
[----:B------:R-:W-:Y:S01]  /*2170*/  FADD.FTZ R16, -R2, R27 ;  /* 0x0000001b02107221 */ /* 0x000fe20000010100 */
[----:B------:R-:W-:-:S05]  /*2180*/  ULOP3.LUT UR4, UR4, 0x1, URZ, 0xfc, !UPT ;  /* 0x0000000104047892 */ /* 0x000fca000f8efcff */
[----:B------:R-:W3:Y:S01]  /*2190*/  MUFU.EX2 R22, R22 ;  /* 0x0000001600167308 */ /* 0x000ee20000000800 */
[----:B------:R-:W-:Y:S01]  /*21a0*/  FMUL.FTZ R16, R16, 1.4426950216293334961 ;  /* 0x3fb8aa3b10107820 */ /* 0x000fe20000410000 */
[----:B0-----:R-:W-:Y:S01]  /*21b0*/  FADD.FTZ R24, R15, R24 ;  /* 0x000000180f187221 */ /* 0x001fe20000010000 */
[----:B------:R-:W-:-:S05]  /*21c0*/  FADD.FTZ R15, -R2, R25 ;  /* 0x00000019020f7221 */ /* 0x000fca0000010100 */
[----:B------:R-:W0:Y:S01]  /*21d0*/  MUFU.EX2 R21, R21 ;  /* 0x0000001500157308 */ /* 0x000e220000000800 */
[----:B------:R-:W-:Y:S02]  /*21e0*/  IMAD R5, R12, UR4, RZ ;  /* 0x000000040c057c24 */ /* 0x000fe4000f8e02ff */
[----:B--2---:R-:W-:Y:S01]  /*21f0*/  FADD.FTZ R23, R24, R23 ;  /* 0x0000001718177221 */ /* 0x004fe20000010000 */
[----:B------:R-:W-:Y:S01]  /*2200*/  FMUL.FTZ R24, R15, 1.4426950216293334961 ;  /* 0x3fb8aa3b0f187820 */ /* 0x000fe20000410000 */
[----:B-1----:R-:W-:Y:S01]  /*2210*/  IABS R11, R17 ;  /* 0x00000011000b7213 */ /* 0x002fe20000000000 */
[----:B------:R-:W1:Y:S02]  /*2220*/  LDCU UR4, c[0x0][0x430] ;  /* 0x00008600ff0477ac */ /* 0x000e640008000800 */
[----:B------:R-:W2:Y:S01]  /*2230*/  MUFU.EX2 R20, R20 ;  /* 0x0000001400147308 */ /* 0x000ea20000000800 */
[----:B------:R-:W-:Y:S01]  /*2240*/  IABS R14, R5 ;  /* 0x00000005000e7213 */ /* 0x000fe20000000000 */
[----:B---3--:R-:W-:-:S06]  /*2250*/  FADD.FTZ R22, R23, R22 ;  /* 0x0000001617167221 */ /* 0x008fcc0000010000 */
[----:B------:R-:W3:Y:S01]  /*2260*/  MUFU.EX2 R16, R16 ;  /* 0x0000001000107308 */ /* 0x000ee20000000800 */
[----:B0-----:R-:W-:-:S07]  /*2270*/  FADD.FTZ R21, R22, R21 ;  /* 0x0000001516157221 */ /* 0x001fce0000010000 */
[----:B------:R-:W0:Y:S01]  /*2280*/  MUFU.EX2 R15, R24 ;  /* 0x00000018000f7308 */ /* 0x000e220000000800 */
[----:B--2---:R-:W-:-:S07]  /*2290*/  FADD.FTZ R21, R21, R20 ;  /* 0x0000001415157221 */ /* 0x004fce0000010000 */
[----:B------:R-:W2:Y:S08]  /*22a0*/  I2F.RP R34, R14 ;  /* 0x0000000e00227306 */ /* 0x000eb00000209400 */
[----:B------:R-:W4:Y:S01]  /*22b0*/  I2F.RP R6, R11 ;  /* 0x0000000b00067306 */ /* 0x000f220000209400 */
[----:B---3--:R-:W-:-:S04]  /*22c0*/  FADD.FTZ R20, R21, R16 ;  /* 0x0000001015147221 */ /* 0x008fc80000010000 */
[----:B0-----:R-:W-:-:S03]  /*22d0*/  FADD.FTZ R15, R20, R15 ;  /* 0x0000000f140f7221 */ /* 0x001fc60000010000 */
[----:B--2---:R-:W0:Y:S02]  /*22e0*/  MUFU.RCP R34, R34 ;  /* 0x0000002200227308 */ /* 0x004e240000001000 */
[----:B------:R-:W2:Y:S06]  /*22f0*/  SHFL.BFLY PT, R22, R15, 0x4, 0x1f ;  /* 0x0c801f000f167f89 */ /* 0x000eac00000e0000 */
[----:B----4-:R-:W3:Y:S01]  /*2300*/  MUFU.RCP R6, R6 ;  /* 0x0000000600067308 */ /* 0x010ee20000001000 */
[----:B0-----:R-:W-:-:S07]  /*2310*/  VIADD R38, R34, 0xffffffe ;  /* 0x0ffffffe22267836 */ /* 0x001fce0000000000 */
[----:B------:R0:W4:Y:S01]  /*2320*/  F2I.FTZ.U32.TRUNC.NTZ R39, R38 ;  /* 0x0000002600277305 */ /* 0x000122000021f000 */
[----:B---3--:R-:W-:-:S07]  /*2330*/  VIADD R34, R6, 0xffffffe ;  /* 0x0ffffffe06227836 */ /* 0x008fce0000000000 */
[----:B------:R-:W3:Y:S01]  /*2340*/  F2I.FTZ.U32.TRUNC.NTZ R35, R34 ;  /* 0x0000002200237305 */ /* 0x000ee2000021f000 */
[----:B--2---:R-:W-:-:S05]  /*2350*/  FADD.FTZ R22, R15, R22 ;  /* 0x000000160f167221 */ /* 0x004fca0000010000 */
[----:B------:R-:W2:Y:S01]  /*2360*/  SHFL.BFLY PT, R21, R22, 0x2, 0x1f ;  /* 0x0c401f0016157f89 */ /* 0x000ea200000e0000 */
[----:B0-----:R-:W-:Y:S01]  /*2370*/  HFMA2 R38, -RZ, RZ, 0, 0 ;  /* 0x00000000ff267431 */ /* 0x001fe200000001ff */
[----:B----4-:R-:W-:Y:S01]  /*2380*/  IADD3 R23, PT, PT, RZ, -R39, RZ ;  /* 0x80000027ff177210 */ /* 0x010fe20007ffe0ff */
[----:B------:R-:W-:Y:S02]  /*2390*/  VIADD R20, R14, UR18 ;  /* 0x000000120e147c36 */ /* 0x000fe40008000000 */
[----:B---3--:R-:W-:Y:S02]  /*23a0*/  IMAD.MOV R16, RZ, RZ, -R35 ;  /* 0x000000ffff107224 */ /* 0x008fe400078e0a23 */
[----:B------:R-:W-:Y:S02]  /*23b0*/  IMAD R23, R23, R14, RZ ;  /* 0x0000000e17177224 */ /* 0x000fe400078e02ff */
[----:B------:R-:W-:Y:S02]  /*23c0*/  IMAD R16, R16, R11, RZ ;  /* 0x0000000b10107224 */ /* 0x000fe400078e02ff */
[----:B------:R-:W-:Y:S01]  /*23d0*/  IMAD.MOV.U32 R34, RZ, RZ, RZ ;  /* 0x000000ffff227224 */ /* 0x000fe200078e00ff */
[----:B------:R-:W-:Y:S01]  /*23e0*/  IABS R6, R5 ;  /* 0x0000000500067213 */ /* 0x000fe20000000000 */
[----:B------:R-:W-:Y:S01]  /*23f0*/  IMAD.HI.U32 R23, R39, R23, R38 ;  /* 0x0000001727177227 */ /* 0x000fe200078e0026 */
[----:B------:R-:W-:-:S03]  /*2400*/  IABS R15, R20 ;  /* 0x00000014000f7213 */ /* 0x000fc60000000000 */
[----:B------:R-:W-:-:S04]  /*2410*/  IMAD.HI.U32 R16, R35, R16, R34 ;  /* 0x0000001023107227 */ /* 0x000fc800078e0022 */
[----:B------:R-:W-:Y:S02]  /*2420*/  IMAD.MOV R6, RZ, RZ, -R6 ;  /* 0x000000ffff067224 */ /* 0x000fe400078e0a06 */
[----:B------:R-:W-:-:S04]  /*2430*/  IMAD.HI.U32 R23, R23, R15, RZ ;  /* 0x0000000f17177227 */ /* 0x000fc800078e00ff */
[----:B------:R-:W-:-:S04]  /*2440*/  IMAD.HI.U32 R16, R16, R15, RZ ;  /* 0x0000000f10107227 */ /* 0x000fc800078e00ff */
[----:B--2---:R-:W-:Y:S01]  /*2450*/  FADD.FTZ R21, R22, R21 ;  /* 0x0000001516157221 */ /* 0x004fe20000010000 */
[----:B------:R-:W-:Y:S01]  /*2460*/  IMAD R35, R23, R6, R15 ;  /* 0x0000000617237224 */ /* 0x000fe200078e020f */
[----:B------:R-:W-:-:S04]  /*2470*/  IADD3 R6, PT, PT, -R16, RZ, RZ ;  /* 0x000000ff10067210 */ /* 0x000fc80007ffe1ff */
[----:B------:R-:W-:Y:S01]  /*2480*/  ISETP.GT.U32.AND P2, PT, R14, R35, PT ;  /* 0x000000230e00720c */ /* 0x000fe20003f44070 */
[C---:B------:R-:W-:Y:S02]  /*2490*/  IMAD R22, R11.reuse, R6, R15 ;  /* 0x000000060b167224 */ /* 0x040fe400078e020f */
[----:B------:R-:W0:Y:S03]  /*24a0*/  SHFL.BFLY PT, R6, R21, 0x1, 0x1f ;  /* 0x0c201f0015067f89 */ /* 0x000e2600000e0000 */
[----:B------:R-:W-:-:S07]  /*24b0*/  ISETP.GT.U32.AND P0, PT, R11, R22, PT ;  /* 0x000000160b00720c */ /* 0x000fce0003f04070 */
[----:B------:R-:W-:-:S05]  /*24c0*/  @!P2 IMAD.IADD R35, R35, 0x1, -R14 ;  /* 0x000000012323a824 */ /* 0x000fca00078e0a0e */
[-C--:B------:R-:W-:Y:S01]  /*24d0*/  ISETP.GE.U32.AND P1, PT, R35, R14.reuse, PT ;  /* 0x0000000e2300720c */ /* 0x080fe20003f26070 */
[----:B------:R-:W-:Y:S01]  /*24e0*/  @!P0 IMAD.IADD R22, R22, 0x1, -R11 ;  /* 0x0000000116168824 */ /* 0x000fe200078e0a0b */
[----:B------:R-:W-:Y:S02]  /*24f0*/  @!P2 IADD3 R23, PT, PT, R23, 0x1, RZ ;  /* 0x000000011717a810 */ /* 0x000fe40007ffe0ff */
[----:B------:R-:W-:Y:S02]  /*2500*/  LOP3.LUT R15, R20, R14, RZ, 0x3c, !PT ;  /* 0x0000000e140f7212 */ /* 0x000fe400078e3cff */
[----:B------:R-:W-:Y:S02]  /*2510*/  ISETP.GE.U32.AND P4, PT, R22, R11, PT ;  /* 0x0000000b1600720c */ /* 0x000fe40003f86070 */
[----:B------:R-:W-:Y:S01]  /*2520*/  LOP3.LUT R20, R20, R17, RZ, 0x3c, !PT ;  /* 0x0000001114147212 */ /* 0x000fe200078e3cff */
[----:B0-----:R-:W-:Y:S01]  /*2530*/  FADD.FTZ R6, R21, R6 ;  /* 0x0000000615067221 */ /* 0x001fe20000010000 */
[----:B------:R-:W-:-:S02]  /*2540*/  @!P0 IADD3 R16, PT, PT, R16, 0x1, RZ ;  /* 0x0000000110108810 */ /* 0x000fc40007ffe0ff */
[----:B------:R-:W-:Y:S01]  /*2550*/  ISETP.GE.AND P2, PT, R20, RZ, PT ;  /* 0x000000ff1400720c */ /* 0x000fe20003f46270 */
[----:B------:R-:W-:Y:S01]  /*2560*/  @P1 VIADD R23, R23, 0x1 ;  /* 0x0000000117171836 */ /* 0x000fe20000000000 */
[----:B------:R-:W-:Y:S02]  /*2570*/  FSETP.NE.FTZ.AND P1, PT, R6, RZ, PT ;  /* 0x000000ff0600720b */ /* 0x000fe40003f35000 */
[----:B------:R-:W-:Y:S02]  /*2580*/  ISETP.NE.AND P0, PT, R17, RZ, PT ;  /* 0x000000ff1100720c */ /* 0x000fe40003f05270 */
[----:B------:R-:W-:Y:S02]  /*2590*/  ISETP.GE.AND P3, PT, R15, RZ, PT ;  /* 0x000000ff0f00720c */ /* 0x000fe40003f66270 */
[----:B------:R-:W-:Y:S02]  /*25a0*/  ISETP.NE.AND P5, PT, R5, RZ, PT ;  /* 0x000000ff0500720c */ /* 0x000fe40003fa5270 */
[----:B------:R-:W-:-:S05]  /*25b0*/  @P4 IADD3 R16, PT, PT, R16, 0x1, RZ ;  /* 0x0000000110104810 */ /* 0x000fca0007ffe0ff */
[----:B------:R0:W2:Y:S01]  /*25c0*/  @P1 MUFU.LG2 R11, R6 ;  /* 0x00000006000b1308 */ /* 0x0000a20000000c00 */
[----:B------:R-:W-:Y:S01]  /*25d0*/  @!P2 IMAD.MOV R16, RZ, RZ, -R16 ;  /* 0x000000ffff10a224 */ /* 0x000fe200078e0a10 */
[----:B------:R-:W-:Y:S02]  /*25e0*/  @!P0 LOP3.LUT R16, RZ, R17, RZ, 0x33, !PT ;  /* 0x00000011ff108212 */ /* 0x000fe400078e33ff */
[----:B------:R-:W-:Y:S01]  /*25f0*/  LOP3.LUT P0, RZ, R4, 0x387, RZ, 0xc0, !PT ;  /* 0x0000038704ff7812 */ /* 0x000fe2000780c0ff */
[----:B------:R-:W-:Y:S01]  /*2600*/  @!P3 IMAD.MOV R23, RZ, RZ, -R23 ;  /* 0x000000ffff17b224 */ /* 0x000fe200078e0a17 */
[----:B------:R-:W-:Y:S02]  /*2610*/  ISETP.NE.AND P3, PT, R12, RZ, PT ;  /* 0x000000ff0c00720c */ /* 0x000fe40003f65270 */
[----:B------:R-:W-:Y:S02]  /*2620*/  @!P5 LOP3.LUT R23, RZ, R14, RZ, 0x33, !PT ;  /* 0x0000000eff17d212 */ /* 0x000fe400078e33ff */
[----:B------:R-:W-:-:S02]  /*2630*/  SEL R12, RZ, 0x1, !P3 ;  /* 0x00000001ff0c7807 */ /* 0x000fc40005800000 */
[----:B------:R-:W-:Y:S02]  /*2640*/  SHF.R.S32.HI R21, RZ, 0x1f, R5 ;  /* 0x0000001fff157819 */ /* 0x000fe40000011405 */
[----:B------:R-:W-:Y:S02]  /*2650*/  ISETP.LT.U32.AND P2, PT, R18, R23, PT ;  /* 0x000000171200720c */ /* 0x000fe40003f41070 */
[----:B------:R-:W-:Y:S01]  /*2660*/  SHF.R.S32.HI R15, RZ, 0x1f, R23 ;  /* 0x0000001fff0f7819 */ /* 0x000fe20000011417 */
[----:B-1----:R-:W-:Y:S01]  /*2670*/  IMAD R14, R3, UR4, RZ ;  /* 0x00000004030e7c24 */ /* 0x002fe2000f8e02ff */
[----:B------:R-:W-:Y:S01]  /*2680*/  LOP3.LUT R12, R21, R12, RZ, 0xfc, !PT ;  /* 0x0000000c150c7212 */ /* 0x000fe200078efcff */
[----:B------:R-:W-:Y:S01]  /*2690*/  IMAD R3, R16, UR9, RZ ;  /* 0x0000000910037c24 */ /* 0x000fe2000f8e02ff */
[----:B------:R-:W-:Y:S01]  /*26a0*/  ISETP.LT.AND.EX P2, PT, R19, R15, PT, P2 ;  /* 0x0000000f1300720c */ /* 0x000fe20003f41320 */
[----:B------:R-:W-:Y:S01]  /*26b0*/  BSSY.RECONVERGENT B1, `(.L_x_51) ;  /* 0x0000129000017945 */ /* 0x000fe20003800200 */
[----:B------:R-:W-:Y:S01]  /*26c0*/  MOV R24, 0x7f800000 ;  /* 0x7f80000000187802 */ /* 0x000fe20000000f00 */
[----:B------:R-:W-:Y:S01]  /*26d0*/  IMAD R5, R5, R14, RZ ;  /* 0x0000000e05057224 */ /* 0x000fe200078e02ff */
[----:B0-----:R-:W-:Y:S01]  /*26e0*/  SEL R6, R18, R23, P2 ;  /* 0x0000001712067207 */ /* 0x001fe20001000000 */
[----:B------:R-:W-:-:S02]  /*26f0*/  IMAD R3, R12, R3, RZ ;  /* 0x000000030c037224 */ /* 0x000fc400078e02ff */
[----:B--2---:R-:W-:Y:S01]  /*2700*/  @P1 FFMA.FTZ R24, R11, 0.69314718246459960938, R2 ;  /* 0x3f3172180b181823 */ /* 0x004fe20000010002 */
        /* <DEDUP_REMOVED lines=12> */
[C---:B------:R-:W-:Y:S01]  /*27d0*/  IADD3 R11, P1, PT, R17.reuse, 0x1, RZ ;  /* 0x00000001110b7810 */ /* 0x040fe20007f3e0ff */
[----:B------:R-:W-:Y:S02]  /*27e0*/  IMAD R18, R12, UR19, RZ ;  /* 0x000000130c127c24 */ /* 0x000fe4000f8e02ff */
[----:B------:R-:W-:Y:S01]  /*27f0*/  IMAD.WIDE.U32 R14, R17, UR19, RZ ;  /* 0x00000013110e7c25 */ /* 0x000fe2000f8e00ff */
[----:B------:R-:W-:Y:S02]  /*2800*/  ISETP.GE.U32.AND P0, PT, R11, 0x3, PT ;  /* 0x000000030b00780c */ /* 0x000fe40003f06070 */
[----:B------:R-:W-:Y:S01]  /*2810*/  IADD3.X R16, PT, PT, RZ, R12, RZ, P1, !PT ;  /* 0x0000000cff107210 */ /* 0x000fe20000ffe4ff */
[----:B------:R-:W-:-:S03]  /*2820*/  IMAD R11, R17, UR14, R18 ;  /* 0x0000000e110b7c24 */ /* 0x000fc6000f8e0212 */
[----:B------:R-:W-:Y:S02]  /*2830*/  ISETP.GE.U32.AND.EX P0, PT, R16, RZ, PT, P0 ;  /* 0x000000ff1000720c */ /* 0x000fe40003f06100 */
        /* <DEDUP_REMOVED lines=9> */
[----:B------:R-:W0:Y:S01]  /*28d0*/  I2F.U32.RP R12, R40 ;  /* 0x00000028000c7306 */ /* 0x000e220000209000 */
[----:B------:R-:W-:Y:S01]  /*28e0*/  ISETP.NE.U32.AND P0, PT, R40, RZ, PT ;  /* 0x000000ff2800720c */ /* 0x000fe20003f05070 */
[----:B------:R-:W-:-:S06]  /*28f0*/  HFMA2 R41, -RZ, RZ, 0, 0 ;  /* 0x00000000ff297431 */ /* 0x000fcc00000001ff */
        /* <DEDUP_REMOVED lines=15> */
[----:B------:R-:W-:-:S05]  /*29f0*/  @!P0 LOP3.LUT R11, RZ, R40, RZ, 0x33, !PT ;  /* 0x00000028ff0b8212 */ /* 0x000fca00078e33ff */
[----:B------:R-:W-:-:S04]  /*2a00*/  IMAD.MOV R15, RZ, RZ, -R11 ;  /* 0x000000ffff0f7224 */ /* 0x000fc800078e0a0b */
[----:B------:R-:W-:Y:S01]  /*2a10*/  IMAD R14, R40, R15, R2 ;  /* 0x0000000f280e7224 */ /* 0x000fe200078e0202 */
[----:B------:R-:W-:Y:S01]  /*2a20*/  MOV R40, R11 ;  /* 0x0000000b00287202 */ /* 0x000fe20000000f00 */
[----:B------:R-:W-:Y:S06]  /*2a30*/  BRA `(.L_x_55) ;  /* 0x0000000000247947 */ /* 0x000fec0003800000 */
.L_x_54:
[----:B------:R-:W-:Y:S01]  /*2a40*/  IMAD.MOV.U32 R22, RZ, RZ, R2 ;  /* 0x000000ffff167224 */ /* 0x000fe200078e0002 */
[----:B------:R-:W-:Y:S01]  /*2a50*/  MOV R21, RZ ;  /* 0x000000ff00157202 */ /* 0x000fe20000000f00 */
[----:B------:R-:W-:Y:S01]  /*2a60*/  IMAD.MOV.U32 R20, RZ, RZ, R40 ;  /* 0x000000ffff147224 */ /* 0x000fe200078e0028 */
[----:B------:R-:W-:Y:S02]  /*2a70*/  MOV R18, 0x2a90 ;  /* 0x00002a9000127802 */ /* 0x000fe40000000f00 */
[----:B------:R-:W-:Y:S05]  /*2a80*/  CALL.REL.NOINC `($__internal_1_$__cuda_sm20_div_s64) ;  /* 0x0000001c00e87944 */ /* 0x000fea0003c00000 */
[----:B------:R-:W-:Y:S02]  /*2a90*/  IADD3 R15, PT, PT, -R12, RZ, RZ ;  /* 0x000000ff0c0f7210 */ /* 0x000fe40007ffe1ff */
[----:B------:R-:W-:-:S03]  /*2aa0*/  MOV R41, R11 ;  /* 0x0000000b00297202 */ /* 0x000fc60000000f00 */
[----:B------:R-:W-:Y:S01]  /*2ab0*/  IMAD R14, R40, R15, R2 ;  /* 0x0000000f280e7224 */ /* 0x000fe200078e0202 */
[----:B------:R-:W-:-:S07]  /*2ac0*/  MOV R40, R12 ;  /* 0x0000000c00287202 */ /* 0x000fce0000000f00 */
.L_x_55:
[----:B------:R-:W-:Y:S01]  /*2ad0*/  IABS R15, UR19 ;  /* 0x00000013000f7c13 */ /* 0x000fe20008000000 */
[----:B------:R-:W-:Y:S01]  /*2ae0*/  IMAD.MOV.U32 R18, RZ, RZ, RZ ;  /* 0x000000ffff127224 */ /* 0x000fe200078e00ff */
[----:B------:R-:W-:Y:S01]  /*2af0*/  IABS R11, R14 ;  /* 0x0000000e000b7213 */ /* 0x000fe20000000000 */
[----:B------:R-:W-:Y:S01]  /*2b00*/  IMAD R37, R37, R10, RZ ;  /* 0x0000000a25257224 */ /* 0x000fe200078e02ff */
[----:B------:R-:W0:Y:S01]  /*2b10*/  I2F.U32.RP R16, R15 ;  /* 0x0000000f00107306 */ /* 0x000e220000209000 */
[----:B------:R-:W-:Y:S01]  /*2b20*/  IABS R2, UR19 ;  /* 0x0000001300027c13 */ /* 0x000fe20008000000 */
[----:B------:R-:W-:Y:S01]  /*2b30*/  BSSY.RECONVERGENT B0, `(.L_x_56) ;  /* 0x000003c000007945 */ /* 0x000fe20003800200 */
[----:B------:R-:W-:Y:S01]  /*2b40*/  IMAD R37, R9, R0, R37 ;  /* 0x0000000009257224 */ /* 0x000fe200078e0225 */
[----:B------:R-:W-:-:S04]  /*2b50*/  LOP3.LUT R0, R14, UR19, RZ, 0x3c, !PT ;  /* 0x000000130e007c12 */ /* 0x000fc8000f8e3cff */
[----:B------:R-:W-:Y:S01]  /*2b60*/  ISETP.GE.AND P0, PT, R0, RZ, PT ;  /* 0x000000ff0000720c */ /* 0x000fe20003f06270 */
[----:B0-----:R-:W0:Y:S02]  /*2b70*/  MUFU.RCP R19, R16 ;  /* 0x0000001000137308 */ /* 0x001e240000001000 */
[----:B0-----:R-:W-:-:S06]  /*2b80*/  IADD3 R19, PT, PT, R19, 0xffffffe, RZ ;  /* 0x0ffffffe13137810 */ /* 0x001fcc0007ffe0ff */
[----:B------:R-:W0:Y:S02]  /*2b90*/  F2I.FTZ.U32.TRUNC.NTZ R19, R19 ;  /* 0x0000001300137305 */ /* 0x000e24000021f000 */
[----:B0-----:R-:W-:-:S05]  /*2ba0*/  IADD3 R12, PT, PT, RZ, -R19, RZ ;  /* 0x80000013ff0c7210 */ /* 0x001fca0007ffe0ff */
[----:B------:R-:W-:-:S04]  /*2bb0*/  IMAD R12, R12, R15, RZ ;  /* 0x0000000f0c0c7224 */ /* 0x000fc800078e02ff */
[----:B------:R-:W-:Y:S01]  /*2bc0*/  IMAD.HI.U32 R18, R19, R12, R18 ;  /* 0x0000000c13127227 */ /* 0x000fe200078e0012 */
[----:B------:R-:W-:-:S05]  /*2bd0*/  IADD3 R12, PT, PT, RZ, -R2, RZ ;  /* 0x80000002ff0c7210 */ /* 0x000fca0007ffe0ff */
[----:B------:R-:W-:-:S04]  /*2be0*/  IMAD.HI.U32 R2, R18, R11, RZ ;  /* 0x0000000b12027227 */ /* 0x000fc800078e00ff */
[----:B------:R-:W-:Y:S02]  /*2bf0*/  IMAD R12, R2, R12, R11 ;  /* 0x0000000c020c7224 */ /* 0x000fe400078e020b */
[----:B------:R-:W-:-:S03]  /*2c00*/  IMAD.WIDE.U32 R18, R9, R10, RZ ;  /* 0x0000000a09127225 */ /* 0x000fc600078e00ff */
[----:B------:R-:W-:Y:S02]  /*2c10*/  ISETP.GT.U32.AND P1, PT, R15, R12, PT ;  /* 0x0000000c0f00720c */ /* 0x000fe40003f24070 */
[----:B------:R-:W-:Y:S01]  /*2c20*/  IADD3 R11, PT, PT, R19, R37, RZ ;  /* 0x00000025130b7210 */ /* 0x000fe20007ffe0ff */
[----:B------:R-:W-:-:S04]  /*2c30*/  IMAD.WIDE.U32 R36, R18, R42, RZ ;  /* 0x0000002a12247225 */ /* 0x000fc800078e00ff */
[----:B------:R-:W-:-:S04]  /*2c40*/  IMAD R11, R11, R42, RZ ;  /* 0x0000002a0b0b7224 */ /* 0x000fc800078e02ff */
[----:B------:R-:W-:Y:S02]  /*2c50*/  IMAD R19, R43, R18, R11 ;  /* 0x000000122b137224 */ /* 0x000fe400078e020b */
[----:B------:R-:W-:Y:S02]  /*2c60*/  @!P1 IMAD.IADD R12, R12, 0x1, -R15 ;  /* 0x000000010c0c9824 */ /* 0x000fe400078e0a0f */
[----:B------:R-:W-:Y:S01]  /*2c70*/  @!P1 VIADD R2, R2, 0x1 ;  /* 0x0000000102029836 */ /* 0x000fe20000000000 */
[----:B------:R-:W-:Y:S01]  /*2c80*/  ISETP.NE.AND P1, PT, RZ, UR19, PT ;  /* 0x00000013ff007c0c */ /* 0x000fe2000bf25270 */
[----:B------:R-:W-:Y:S01]  /*2c90*/  IMAD.IADD R19, R37, 0x1, R19 ;  /* 0x0000000125137824 */ /* 0x000fe200078e0213 */
[----:B------:R-:W-:-:S04]  /*2ca0*/  ISETP.GE.U32.AND P2, PT, R12, R15, PT ;  /* 0x0000000f0c00720c */ /* 0x000fc80003f46070 */
[----:B------:R-:W-:-:S09]  /*2cb0*/  LOP3.LUT R0, R41, R19, RZ, 0xfc, !PT ;  /* 0x0000001329007212 */ /* 0x000fd200078efcff */
[----:B------:R-:W-:-:S04]  /*2cc0*/  @P2 IADD3 R2, PT, PT, R2, 0x1, RZ ;  /* 0x0000000102022810 */ /* 0x000fc80007ffe0ff */
[----:B------:R-:W-:Y:S02]  /*2cd0*/  @!P0 IADD3 R2, PT, PT, -R2, RZ, RZ ;  /* 0x000000ff02028210 */ /* 0x000fe40007ffe1ff */
[----:B------:R-:W-:Y:S02]  /*2ce0*/  ISETP.NE.U32.AND P0, PT, R0, RZ, PT ;  /* 0x000000ff0000720c */ /* 0x000fe40003f05070 */
[----:B------:R-:W-:-:S05]  /*2cf0*/  @!P1 LOP3.LUT R2, RZ, UR19, RZ, 0x33, !PT ;  /* 0x00000013ff029c12 */ /* 0x000fca000f8e33ff */
[----:B------:R-:W-:-:S04]  /*2d00*/  IMAD.MOV R11, RZ, RZ, -R2 ;  /* 0x000000ffff0b7224 */ /* 0x000fc800078e0a02 */
        /* <DEDUP_REMOVED lines=23> */
.L_x_57:
[----:B------:R-:W-:Y:S01]  /*2e80*/  IMAD.MOV.U32 R22, RZ, RZ, R40 ;  /* 0x000000ffff167224 */ /* 0x000fe200078e0028 */
[----:B------:R-:W-:Y:S01]  /*2e90*/  MOV R21, R41 ;  /* 0x0000002900157202 */ /* 0x000fe20000000f00 */
[----:B------:R-:W-:Y:S01]  /*2ea0*/  IMAD.MOV.U32 R20, RZ, RZ, R36 ;  /* 0x000000ffff147224 */ /* 0x000fe200078e0024 */
[----:B------:R-:W-:Y:S02]  /*2eb0*/  MOV R18, 0x2ed0 ;  /* 0x00002ed000127802 */ /* 0x000fe40000000f00 */
[----:B------:R-:W-:Y:S05]  /*2ec0*/  CALL.REL.NOINC `($__internal_1_$__cuda_sm20_div_s64) ;  /* 0x0000001800d87944 */ /* 0x000fea0003c00000 */
[----:B------:R-:W-:-:S05]  /*2ed0*/  IADD3 R37, PT, PT, -R12, RZ, RZ ;  /* 0x000000ff0c257210 */ /* 0x000fca0007ffe1ff */
[----:B------:R-:W-:Y:S02]  /*2ee0*/  IMAD R37, R37, R36, R40 ;  /* 0x0000002425257224 */ /* 0x000fe400078e0228 */
.L_x_58:
[----:B------:R-:W-:Y:S05]  /*2ef0*/  BSYNC.RECONVERGENT B0 ;  /* 0x0000000000007941 */ /* 0x000fea0003800200 */
.L_x_56:
[----:B------:R-:W-:Y:S01]  /*2f00*/  IABS R20, R10 ;  /* 0x0000000a00147213 */ /* 0x000fe20000000000 */
[----:B------:R-:W0:Y:S01]  /*2f10*/  LDCU.U8 UR8, c[0x0][0x549] ;  /* 0x0000a920ff0877ac */ /* 0x000e220008000000 */
[----:B------:R-:W-:Y:S02]  /*2f20*/  IABS R18, R8 ;  /* 0x0000000800127213 */ /* 0x000fe40000000000 */
[----:B------:R-:W1:Y:S01]  /*2f30*/  I2F.U32.RP R11, R20 ;  /* 0x00000014000b7306 */ /* 0x000e620000209000 */
[----:B------:R-:W-:Y:S01]  /*2f40*/  IABS R15, R17 ;  /* 0x00000011000f7213 */ /* 0x000fe20000000000 */
[----:B------:R-:W2:Y:S01]  /*2f50*/  LDCU.64 UR4, c[0x0][0x430] ;  /* 0x00008600ff0477ac */ /* 0x000ea20008000a00 */
[----:B------:R-:W-:Y:S02]  /*2f60*/  IABS R16, R6 ;  /* 0x0000000600107213 */ /* 0x000fe40000000000 */
[----:B------:R-:W-:Y:S02]  /*2f70*/  IABS R19, R9 ;  /* 0x0000000900137213 */ /* 0x000fe40000000000 */
[----:B------:R-:W-:Y:S01]  /*2f80*/  IABS R34, R37 ;  /* 0x0000002500227213 */ /* 0x000fe20000000000 */
[----:B------:R-:W3:Y:S01]  /*2f90*/  I2F.U32.RP R21, R18 ;  /* 0x0000001200157306 */ /* 0x000ee20000209000 */
[----:B------:R-:W-:-:S02]  /*2fa0*/  IABS R35, R10 ;  /* 0x0000000a00237213 */ /* 0x000fc40000000000 */
[----:B------:R-:W-:-:S03]  /*2fb0*/  ISETP.NE.AND P5, PT, R10, RZ, PT ;  /* 0x000000ff0a00720c */ /* 0x000fc60003fa5270 */
[----:B------:R-:W-:Y:S01]  /*2fc0*/  IMAD.MOV R35, RZ, RZ, -R35 ;  /* 0x000000ffff237224 */ /* 0x000fe200078e0a23 */
[----:B0-----:R-:W-:Y:S01]  /*2fd0*/  UISETP.NE.AND UP0, UPT, UR8, URZ, UPT ;  /* 0x000000ff0800728c */ /* 0x001fe2000bf05270 */
[----:B-1----:R-:W0:Y:S03]  /*2fe0*/  MUFU.RCP R11, R11 ;  /* 0x0000000b000b7308 */ /* 0x002e260000001000 */
[----:B--2---:R-:W-:Y:S02]  /*2ff0*/  USEL UR8, UR4, 0x1, UP0 ;  /* 0x0000000104087887 */ /* 0x004fe40008000000 */
[----:B------:R-:W-:-:S03]  /*3000*/  UIMAD UR4, UR5, UR4, URZ ;  /* 0x00000004050472a4 */ /* 0x000fc6000f8e02ff */
[----:B---3--:R-:W1:Y:S01]  /*3010*/  MUFU.RCP R42, R21 ;  /* 0x00000015002a7308 */ /* 0x008e620000001000 */
[----:B------:R-:W-:Y:S02]  /*3020*/  USHF.R.S32.HI UR12, URZ, 0x1f, UR8 ;  /* 0x0000001fff0c7899 */ /* 0x000fe40008011408 */
[----:B------:R-:W-:-:S05]  /*3030*/  UIMAD UR5, UR8, UR5, URZ ;  /* 0x00000005080572a4 */ /* 0x000fca000f8e02ff */
[----:B------:R-:W-:Y:S01]  /*3040*/  I2F.U32.RP R14, R15 ;  /* 0x0000000f000e7306 */ /* 0x000fe20000209000 */
[----:B0-----:R-:W-:-:S07]  /*3050*/  VIADD R22, R11, 0xffffffe ;  /* 0x0ffffffe0b167836 */ /* 0x001fce0000000000 */
[----:B------:R-:W0:Y:S01]  /*3060*/  F2I.FTZ.U32.TRUNC.NTZ R23, R22 ;  /* 0x0000001600177305 */ /* 0x000e22000021f000 */
[----:B-1----:R-:W-:-:S07]  /*3070*/  VIADD R42, R42, 0xffffffe ;  /* 0x0ffffffe2a2a7836 */ /* 0x002fce0000000000 */
[----:B------:R1:W2:Y:S01]  /*3080*/  F2I.FTZ.U32.TRUNC.NTZ R43, R42 ;  /* 0x0000002a002b7305 */ /* 0x0002a2000021f000 */
[----:B0-----:R-:W-:-:S07]  /*3090*/  IMAD.MOV R41, RZ, RZ, -R23 ;  /* 0x000000ffff297224 */ /* 0x001fce00078e0a17 */
[----:B------:R-:W0:Y:S01]  /*30a0*/  MUFU.RCP R38, R14 ;  /* 0x0000000e00267308 */ /* 0x000e220000001000 */
[----:B------:R-:W-:Y:S02]  /*30b0*/  IMAD.MOV.U32 R22, RZ, RZ, RZ ;  /* 0x000000ffff167224 */ /* 0x000fe400078e00ff */
[----:B------:R-:W-:Y:S02]  /*30c0*/  IMAD R41, R41, R20, RZ ;  /* 0x0000001429297224 */ /* 0x000fe400078e02ff */
[----:B-1----:R-:W-:Y:S02]  /*30d0*/  HFMA2 R42, -RZ, RZ, 0, 0 ;  /* 0x00000000ff2a7431 */ /* 0x002fe400000001ff */
[----:B--2---:R-:W-:Y:S01]  /*30e0*/  IMAD.MOV R21, RZ, RZ, -R43 ;  /* 0x000000ffff157224 */ /* 0x004fe200078e0a2b */
[----:B------:R-:W1:Y:S01]  /*30f0*/  I2F.U32.RP R11, R16 ;  /* 0x00000010000b7306 */ /* 0x000e620000209000 */
[----:B------:R-:W-:Y:S01]  /*3100*/  IMAD.HI.U32 R41, R23, R41, R22 ;  /* 0x0000002917297227 */ /* 0x000fe200078e0016 */
[----:B------:R-:W-:-:S03]  /*3110*/  IABS R23, R8 ;  /* 0x0000000800177213 */ /* 0x000fc60000000000 */
[----:B------:R-:W-:Y:S01]  /*3120*/  IMAD R22, R21, R18, RZ ;  /* 0x0000001215167224 */ /* 0x000fe200078e02ff */
[----:B------:R-:W-:Y:S01]  /*3130*/  IABS R21, R12 ;  /* 0x0000000c00157213 */ /* 0x000fe20000000000 */
[----:B------:R-:W-:Y:S01]  /*3140*/  IMAD.HI.U32 R36, R41, R34, RZ ;  /* 0x0000002229247227 */ /* 0x000fe200078e00ff */
[----:B------:R-:W2:Y:S01]  /*3150*/  I2F.U32.RP R40, R19 ;  /* 0x0000001300287306 */ /* 0x000ea20000209000 */
[----:B0-----:R-:W-:Y:S02]  /*3160*/  IADD3 R38, PT, PT, R38, 0xffffffe, RZ ;  /* 0x0ffffffe26267810 */ /* 0x001fe40007ffe0ff */
[----:B------:R-:W-:-:S04]  /*3170*/  IMAD.HI.U32 R22, R43, R22, R42 ;  /* 0x000000162b167227 */ /* 0x000fc800078e002a */
[----:B------:R-:W-:Y:S01]  /*3180*/  IMAD.MOV R23, RZ, RZ, -R23 ;  /* 0x000000ffff177224 */ /* 0x000fe200078e0a17 */
[----:B------:R0:W3:Y:S01]  /*3190*/  F2I.FTZ.U32.TRUNC.NTZ R39, R38 ;  /* 0x0000002600277305 */ /* 0x0000e2000021f000 */
[----:B------:R-:W-:-:S04]  /*31a0*/  IMAD.HI.U32 R22, R22, R21, RZ ;  /* 0x0000001516167227 */ /* 0x000fc800078e00ff */
[----:B------:R-:W-:Y:S01]  /*31b0*/  IMAD R35, R36, R35, R34 ;  /* 0x0000002324237224 */ /* 0x000fe200078e0222 */
[----:B------:R-:W-:Y:S01]  /*31c0*/  LOP3.LUT R34, R37, R10, RZ, 0x3c, !PT ;  /* 0x0000000a25227212 */ /* 0x000fe200078e3cff */
[----:B------:R-:W-:Y:S01]  /*31d0*/  IMAD R23, R22, R23, R21 ;  /* 0x0000001716177224 */ /* 0x000fe200078e0215 */
[----:B-1----:R-:W1:Y:S02]  /*31e0*/  MUFU.RCP R11, R11 ;  /* 0x0000000b000b7308 */ /* 0x002e640000001000 */
[----:B------:R-:W-:Y:S02]  /*31f0*/  ISETP.GT.U32.AND P3, PT, R20, R35, PT ;  /* 0x000000231400720c */ /* 0x000fe40003f64070 */
[----:B------:R-:W-:Y:S02]  /*3200*/  ISETP.GT.U32.AND P1, PT, R18, R23, PT ;  /* 0x000000171200720c */ /* 0x000fe40003f24070 */
[----:B------:R-:W-:Y:S01]  /*3210*/  ISETP.GE.AND P2, PT, R34, RZ, PT ;  /* 0x000000ff2200720c */ /* 0x000fe20003f46270 */
[----:B0-----:R-:W-:Y:S01]  /*3220*/  IMAD.MOV.U32 R38, RZ, RZ, RZ ;  /* 0x000000ffff267224 */ /* 0x001fe200078e00ff */
[----:B--2---:R-:W0:Y:S01]  /*3230*/  MUFU.RCP R40, R40 ;  /* 0x0000002800287308 */ /* 0x004e220000001000 */
[----:B---3--:R-:W-:-:S05]  /*3240*/  IADD3 R14, PT, PT, RZ, -R39, RZ ;  /* 0x80000027ff0e7210 */ /* 0x008fca0007ffe0ff */
[----:B------:R-:W-:Y:S01]  /*3250*/  IMAD R21, R14, R15, RZ ;  /* 0x0000000f0e157224 */ /* 0x000fe200078e02ff */
[----:B------:R-:W-:Y:S01]  /*3260*/  IABS R14, R2 ;  /* 0x00000002000e7213 */ /* 0x000fe20000000000 */
[----:B------:R-:W-:Y:S01]  /*3270*/  @!P3 IMAD.IADD R35, R35, 0x1, -R20 ;  /* 0x000000012323b824 */ /* 0x000fe200078e0a14 */
[----:B------:R-:W-:Y:S01]  /*3280*/  @!P1 IADD3 R23, PT, PT, R23, -R18, RZ ;  /* 0x8000001217179210 */ /* 0x000fe20007ffe0ff */
[----:B------:R-:W-:Y:S01]  /*3290*/  IMAD.HI.U32 R21, R39, R21, R38 ;  /* 0x0000001527157227 */ /* 0x000fe200078e0026 */
[----:B-1----:R-:W-:Y:S02]  /*32a0*/  IADD3 R38, PT, PT, R11, 0xffffffe, RZ ;  /* 0x0ffffffe0b267810 */ /* 0x002fe40007ffe0ff */
[----:B------:R-:W-:Y:S01]  /*32b0*/  ISETP.GE.U32.AND P6, PT, R35, R20, PT ;  /* 0x000000142300720c */ /* 0x000fe20003fc6070 */
[----:B------:R-:W-:Y:S01]  /*32c0*/  @!P1 VIADD R22, R22, 0x1 ;  /* 0x0000000116169836 */ /* 0x000fe20000000000 */
[----:B------:R1:W2:Y:S01]  /*32d0*/  F2I.FTZ.U32.TRUNC.NTZ R39, R38 ;  /* 0x0000002600277305 */ /* 0x0002a2000021f000 */
[----:B------:R-:W-:Y:S01]  /*32e0*/  LOP3.LUT R20, R12, R8, RZ, 0x3c, !PT ;  /* 0x000000080c147212 */ /* 0x000fe200078e3cff */
[----:B0-----:R-:W-:Y:S01]  /*32f0*/  VIADD R40, R40, 0xffffffe ;  /* 0x0ffffffe28287836 */ /* 0x001fe20000000000 */
[----:B------:R-:W-:Y:S01]  /*3300*/  ISETP.GE.U32.AND P4, PT, R23, R18, PT ;  /* 0x000000121700720c */ /* 0x000fe20003f86070 */
[----:B------:R-:W-:Y:S01]  /*3310*/  IMAD.HI.U32 R21, R21, R14, RZ ;  /* 0x0000000e15157227 */ /* 0x000fe200078e00ff */
[----:B------:R-:W-:-:S02]  /*3320*/  IABS R11, R17 ;  /* 0x00000011000b7213 */ /* 0x000fc40000000000 */
[----:B------:R-:W-:Y:S01]  /*3330*/  ISETP.GE.AND P0, PT, R20, RZ, PT ;  /* 0x000000ff1400720c */ /* 0x000fe20003f06270 */
[----:B------:R0:W3:Y:S01]  /*3340*/  F2I.FTZ.U32.TRUNC.NTZ R41, R40 ;  /* 0x0000002800297305 */ /* 0x0000e2000021f000 */
[----:B------:R-:W-:Y:S01]  /*3350*/  @!P3 IADD3 R36, PT, PT, R36, 0x1, RZ ;  /* 0x000000012424b810 */ /* 0x000fe20007ffe0ff */
[----:B------:R-:W-:Y:S01]  /*3360*/  IMAD.MOV R11, RZ, RZ, -R11 ;  /* 0x000000ffff0b7224 */ /* 0x000fe200078e0a0b */
[----:B------:R-:W-:Y:S02]  /*3370*/  ISETP.NE.AND P3, PT, R8, RZ, PT ;  /* 0x000000ff0800720c */ /* 0x000fe40003f65270 */
[----:B------:R-:W-:Y:S01]  /*3380*/  IABS R20, R9 ;  /* 0x0000000900147213 */ /* 0x000fe20000000000 */
[----:B------:R-:W-:Y:S02]  /*3390*/  IMAD R14, R21, R11, R14 ;  /* 0x0000000b150e7224 */ /* 0x000fe400078e020e */
[----:B-1----:R-:W-:Y:S02]  /*33a0*/  HFMA2 R38, -RZ, RZ, 0, 0 ;  /* 0x00000000ff267431 */ /* 0x002fe400000001ff */
[----:B--2---:R-:W-:-:S02]  /*33b0*/  IMAD.MOV R11, RZ, RZ, -R39 ;  /* 0x000000ffff0b7224 */ /* 0x004fc400078e0a27 */
[----:B------:R-:W-:Y:S01]  /*33c0*/  @P4 VIADD R22, R22, 0x1 ;  /* 0x0000000116164836 */ /* 0x000fe20000000000 */
[----:B------:R-:W-:Y:S01]  /*33d0*/  ISETP.GT.U32.AND P1, PT, R15, R14, PT ;  /* 0x0000000e0f00720c */ /* 0x000fe20003f24070 */
[----:B------:R-:W-:Y:S02]  /*33e0*/  @P6 VIADD R36, R36, 0x1 ;  /* 0x0000000124246836 */ /* 0x000fe40000000000 */
[----:B------:R-:W-:Y:S01]  /*33f0*/  IMAD R11, R11, R16, RZ ;  /* 0x000000100b0b7224 */ /* 0x000fe200078e02ff */
[----:B0-----:R-:W-:Y:S01]  /*3400*/  MOV R40, RZ ;  /* 0x000000ff00287202 */ /* 0x001fe20000000f00 */
[----:B---3--:R-:W-:Y:S02]  /*3410*/  IMAD.MOV R18, RZ, RZ, -R41 ;  /* 0x000000ffff127224 */ /* 0x008fe400078e0a29 */
[----:B------:R-:W-:Y:S01]  /*3420*/  @!P0 IMAD.MOV R22, RZ, RZ, -R22 ;  /* 0x000000ffff168224 */ /* 0x000fe200078e0a16 */
[----:B------:R-:W-:Y:S01]  /*3430*/  @!P3 LOP3.LUT R22, RZ, R8, RZ, 0x33, !PT ;  /* 0x00000008ff16b212 */ /* 0x000fe200078e33ff */
[----:B------:R-:W-:-:S02]  /*3440*/  IMAD R23, R18, R19, RZ ;  /* 0x0000001312177224 */ /* 0x000fc400078e02ff */
[----:B------:R-:W-:Y:S01]  /*3450*/  @!P2 IMAD.MOV R36, RZ, RZ, -R36 ;  /* 0x000000ffff24a224 */ /* 0x000fe200078e0a24 */
[----:B------:R-:W-:Y:S01]  /*3460*/  @!P5 LOP3.LUT R36, RZ, R10, RZ, 0x33, !PT ;  /* 0x0000000aff24d212 */ /* 0x000fe200078e33ff */
[----:B------:R-:W-:Y:S01]  /*3470*/  IMAD.HI.U32 R38, R39, R11, R38 ;  /* 0x0000000b27267227 */ /* 0x000fe200078e0026 */
[----:B------:R-:W-:Y:S02]  /*3480*/  IABS R11, R6 ;  /* 0x00000006000b7213 */ /* 0x000fe40000000000 */
[----:B------:R-:W-:Y:S01]  /*3490*/  IABS R18, R22 ;  /* 0x0000001600127213 */ /* 0x000fe20000000000 */
[----:B------:R-:W-:Y:S01]  /*34a0*/  IMAD.HI.U32 R23, R41, R23, R40 ;  /* 0x0000001729177227 */ /* 0x000fe200078e0028 */
[----:B------:R-:W-:Y:S02]  /*34b0*/  IABS R34, R36 ;  /* 0x0000002400227213 */ /* 0x000fe40000000000 */
[----:B------:R-:W-:Y:S01]  /*34c0*/  IADD3 R11, PT, PT, RZ, -R11, RZ ;  /* 0x8000000bff0b7210 */ /* 0x000fe20007ffe0ff */
[----:B------:R-:W-:Y:S01]  /*34d0*/  IMAD.HI.U32 R38, R38, R18, RZ ;  /* 0x0000001226267227 */ /* 0x000fe200078e00ff */
[----:B------:R-:W-:-:S02]  /*34e0*/  ISETP.NE.AND P2, PT, R17, RZ, PT ;  /* 0x000000ff1100720c */ /* 0x000fc40003f45270 */
[----:B------:R-:W-:Y:S01]  /*34f0*/  ISETP.NE.AND P5, PT, R9, RZ, PT ;  /* 0x000000ff0900720c */ /* 0x000fe20003fa5270 */
[----:B------:R-:W-:Y:S02]  /*3500*/  IMAD.MOV R20, RZ, RZ, -R20 ;  /* 0x000000ffff147224 */ /* 0x000fe400078e0a14 */
[----:B------:R-:W-:-:S04]  /*3510*/  IMAD.HI.U32 R23, R23, R34, RZ ;  /* 0x0000002217177227 */ /* 0x000fc800078e00ff */
[----:B------:R-:W-:Y:S02]  /*3520*/  IMAD R11, R38, R11, R18 ;  /* 0x0000000b260b7224 */ /* 0x000fe400078e0212 */
[----:B------:R-:W-:Y:S02]  /*3530*/  IMAD R20, R23, R20, R34 ;  /* 0x0000001417147224 */ /* 0x000fe400078e0222 */
[----:B------:R-:W-:Y:S02]  /*3540*/  @!P1 IMAD.IADD R14, R14, 0x1, -R15 ;  /* 0x000000010e0e9824 */ /* 0x000fe400078e0a0f */
[----:B------:R-:W-:Y:S01]  /*3550*/  @!P1 VIADD R21, R21, 0x1 ;  /* 0x0000000115159836 */ /* 0x000fe20000000000 */
[----:B------:R-:W-:Y:S02]  /*3560*/  ISETP.GT.U32.AND P1, PT, R16, R11, PT ;  /* 0x0000000b1000720c */ /* 0x000fe40003f24070 */
[----:B------:R-:W-:Y:S02]  /*3570*/  ISETP.GT.U32.AND P3, PT, R19, R20, PT ;  /* 0x000000141300720c */ /* 0x000fe40003f64070 */
[----:B------:R-:W-:-:S02]  /*3580*/  ISETP.GE.U32.AND P4, PT, R14, R15, PT ;  /* 0x0000000f0e00720c */ /* 0x000fc40003f86070 */
[----:B------:R-:W-:Y:S02]  /*3590*/  LOP3.LUT R14, R2, R17, RZ, 0x3c, !PT ;  /* 0x00000011020e7212 */ /* 0x000fe400078e3cff */
[----:B------:R-:W-:Y:S02]  /*35a0*/  IADD3 R15, PT, PT, -R22, RZ, RZ ;  /* 0x000000ff160f7210 */ /* 0x000fe40007ffe1ff */
[----:B------:R-:W-:Y:S01]  /*35b0*/  ISETP.GE.AND P0, PT, R14, RZ, PT ;  /* 0x000000ff0e00720c */ /* 0x000fe20003f06270 */
[----:B------:R-:W-:Y:S02]  /*35c0*/  IMAD.MOV R14, RZ, RZ, -R36 ;  /* 0x000000ffff0e7224 */ /* 0x000fe400078e0a24 */
[----:B------:R-:W-:Y:S02]  /*35d0*/  @!P1 IMAD.IADD R11, R11, 0x1, -R16 ;  /* 0x000000010b0b9824 */ /* 0x000fe400078e0a10 */
[----:B------:R-:W-:Y:S01]  /*35e0*/  @!P3 IMAD.IADD R20, R20, 0x1, -R19 ;  /* 0x000000011414b824 */ /* 0x000fe200078e0a13 */
[----:B------:R-:W-:Y:S01]  /*35f0*/  @!P3 IADD3 R23, PT, PT, R23, 0x1, RZ ;  /* 0x000000011717b810 */ /* 0x000fe20007ffe0ff */
[----:B------:R-:W-:Y:S01]  /*3600*/  IMAD R14, R10, R14, R37 ;  /* 0x0000000e0a0e7224 */ /* 0x000fe200078e0225 */
[----:B------:R-:W-:Y:S01]  /*3610*/  @P4 IADD3 R21, PT, PT, R21, 0x1, RZ ;  /* 0x0000000115154810 */ /* 0x000fe20007ffe0ff */
[----:B------:R-:W-:Y:S01]  /*3620*/  @!P1 VIADD R38, R38, 0x1 ;  /* 0x0000000126269836 */ /* 0x000fe20000000000 */
[----:B------:R-:W-:Y:S01]  /*3630*/  ISETP.GE.U32.AND P4, PT, R11, R16, PT ;  /* 0x000000100b00720c */ /* 0x000fe20003f86070 */
[----:B------:R-:W-:Y:S01]  /*3640*/  IMAD R15, R8, R15, R12 ;  /* 0x0000000f080f7224 */ /* 0x000fe200078e020c */
[----:B------:R-:W-:-:S02]  /*3650*/  ISETP.GE.U32.AND P6, PT, R20, R19, PT ;  /* 0x000000131400720c */ /* 0x000fc40003fc6070 */
[----:B------:R-:W-:Y:S02]  /*3660*/  LOP3.LUT R11, R36, R9, RZ, 0x3c, !PT ;  /* 0x00000009240b7212 */ /* 0x000fe400078e3cff */
[----:B------:R-:W-:Y:S02]  /*3670*/  @!P0 IADD3 R21, PT, PT, -R21, RZ, RZ ;  /* 0x000000ff15158210 */ /* 0x000fe40007ffe1ff */
[----:B------:R-:W-:Y:S02]  /*3680*/  @!P2 LOP3.LUT R21, RZ, R17, RZ, 0x33, !PT ;  /* 0x00000011ff15a212 */ /* 0x000fe400078e33ff */
[----:B------:R-:W-:Y:S02]  /*3690*/  LOP3.LUT R10, R22, R6, RZ, 0x3c, !PT ;  /* 0x00000006160a7212 */ /* 0x000fe400078e3cff */
[----:B------:R-:W-:Y:S01]  /*36a0*/  ISETP.GE.AND P2, PT, R11, RZ, PT ;  /* 0x000000ff0b00720c */ /* 0x000fe20003f46270 */
[----:B------:R-:W-:Y:S01]  /*36b0*/  IMAD.WIDE R18, R21, UR9, RZ ;  /* 0x0000000915127c25 */ /* 0x000fe2000f8e02ff */
[----:B------:R-:W-:-:S02]  /*36c0*/  ISETP.GE.AND P0, PT, R10, RZ, PT ;  /* 0x000000ff0a00720c */ /* 0x000fc40003f06270 */
[----:B------:R-:W-:Y:S01]  /*36d0*/  ISETP.NE.AND P1, PT, R6, RZ, PT ;  /* 0x000000ff0600720c */ /* 0x000fe20003f25270 */
[----:B------:R-:W-:Y:S01]  /*36e0*/  @P6 VIADD R23, R23, 0x1 ;  /* 0x0000000117176836 */ /* 0x000fe20000000000 */
[----:B------:R-:W-:Y:S01]  /*36f0*/  @P4 IADD3 R38, PT, PT, R38, 0x1, RZ ;  /* 0x0000000126264810 */ /* 0x000fe20007ffe0ff */
[----:B------:R-:W-:Y:S02]  /*3700*/  IMAD.MOV R21, RZ, RZ, -R21 ;  /* 0x000000ffff157224 */ /* 0x000fe400078e0a15 */
[----:B------:R-:W-:Y:S01]  /*3710*/  IMAD.WIDE.U32 R18, R0, UR8, R18 ;  /* 0x0000000800127c25 */ /* 0x000fe2000f8e0012 */
[----:B------:R-:W-:-:S03]  /*3720*/  UIMAD UR8, UR22, UR8, URZ ;  /* 0x00000008160872a4 */ /* 0x000fc6000f8e02ff */
[----:B------:R-:W-:Y:S01]  /*3730*/  @!P2 IMAD.MOV R23, RZ, RZ, -R23 ;  /* 0x000000ffff17a224 */ /* 0x000fe200078e0a17 */
[----:B------:R-:W-:Y:S01]  /*3740*/  @!P5 LOP3.LUT R23, RZ, R9, RZ, 0x33, !PT ;  /* 0x00000009ff17d212 */ /* 0x000fe200078e33ff */
[----:B------:R-:W-:Y:S02]  /*3750*/  @!P0 IMAD.MOV R38, RZ, RZ, -R38 ;  /* 0x000000ffff268224 */ /* 0x000fe400078e0a26 */
[----:B------:R-:W-:Y:S01]  /*3760*/  IMAD R19, R0, UR12, R19 ;  /* 0x0000000c00137c24 */ /* 0x000fe2000f8e0213 */
[----:B------:R-:W-:Y:S01]  /*3770*/  @!P1 LOP3.LUT R38, RZ, R6, RZ, 0x33, !PT ;  /* 0x00000006ff269212 */ /* 0x000fe200078e33ff */
[----:B------:R-:W-:Y:S01]  /*3780*/  IMAD R21, R17, R21, R2 ;  /* 0x0000001511157224 */ /* 0x000fe200078e0202 */
[----:B------:R-:W-:Y:S01]  /*3790*/  UIMAD UR12, UR7, UR4, URZ ;  /* 0x00000004070c72a4 */ /* 0x000fe2000f8e02ff */
[----:B------:R-:W-:Y:S01]  /*37a0*/  IMAD.MOV R0, RZ, RZ, -R23 ;  /* 0x000000ffff007224 */ /* 0x000fe200078e0a17 */
[----:B------:R-:W-:Y:S01]  /*37b0*/  IADD3 R11, PT, PT, -R38, RZ, RZ ;  /* 0x000000ff260b7210 */ /* 0x000fe20007ffe1ff */
[----:B------:R-:W-:-:S04]  /*37c0*/  IMAD.WIDE R18, R21, UR4, R18 ;  /* 0x0000000415127c25 */ /* 0x000fc8000f8e0212 */
[----:B------:R-:W-:Y:S01]  /*37d0*/  IMAD.WIDE R16, R14, UR5, RZ ;  /* 0x000000050e107c25 */ /* 0x000fe2000f8e02ff */
[----:B------:R-:W0:Y:S03]  /*37e0*/  LDCU.64 UR4, c[0x0][0x420] ;  /* 0x00008400ff0477ac */ /* 0x000e260008000a00 */
[----:B------:R-:W-:-:S04]  /*37f0*/  IMAD.WIDE R20, R23, UR6, RZ ;  /* 0x0000000617147c25 */ /* 0x000fc8000f8e02ff */
[----:B------:R-:W-:Y:S01]  /*3800*/  IMAD R0, R9, R0, R36 ;  /* 0x0000000009007224 */ /* 0x000fe200078e0224 */
[----:B------:R-:W-:Y:S01]  /*3810*/  IADD3 R2, P1, P0, R20, R18, R16 ;  /* 0x0000001214027210 */ /* 0x000fe2000783e010 */
[----:B------:R-:W-:Y:S02]  /*3820*/  IMAD R6, R6, R11, R22 ;  /* 0x0000000b06067224 */ /* 0x000fe400078e0216 */
[----:B------:R-:W-:Y:S01]  /*3830*/  IMAD.WIDE R8, R15, UR8, RZ ;  /* 0x000000080f087c25 */ /* 0x000fe2000f8e02ff */
[----:B------:R-:W-:-:S03]  /*3840*/  IADD3.X R17, PT, PT, R21, R19, R17, P1, P0 ;  /* 0x0000001315117210 */ /* 0x000fc60000fe0411 */
        /* <DEDUP_REMOVED lines=11> */
.L_x_53:
[----:B------:R-:W0:Y:S01]  /*3900*/  LDC.64 R2, c[0x0][0x420] ;  /* 0x00010800ff027b82 */ /* 0x000e220000000a00 */
[----:B------:R-:W-:-:S05]  /*3910*/  IADD3 R0, PT, PT, R13, UR20, RZ ;  /* 0x000000140d007c10 */ /* 0x000fca000fffe0ff */
[----:B0-----:R-:W-:-:S05]  /*3920*/  IMAD.WIDE.U32 R2, R0, 0x4, R2 ;  /* 0x0000000400027825 */ /* 0x001fca00078e0002 */
[----:B------:R1:W-:Y:S02]  /*3930*/  STG.E desc[UR10][R2.64], R24 ;  /* 0x0000001802007986 */ /* 0x0003e4000c10190a */
.L_x_52:
[----:B------:R-:W-:Y:S05]  /*3940*/  BSYNC.RECONVERGENT B1 ;  /* 0x0000000000017941 */ /* 0x000fea0003800200 */
.L_x_51:
[----:B------:R-:W2:Y:S01]  /*3950*/  LDCU UR6, c[0x0][0x534] ;  /* 0x0000a680ff0677ac */ /* 0x000ea20008000800 */
[C---:B------:R-:W-:Y:S01]  /*3960*/  LOP3.LUT R0, R7.reuse, 0x8, RZ, 0xfc, !PT ;  /* 0x0000000807007812 */ /* 0x040fe200078efcff */
[----:B------:R-:W-:Y:S01]  /*3970*/  IMAD.SHL.U32 R14, R4, 0x4, RZ ;  /* 0x00000004040e7824 */ /* 0x000fe200078e00ff */
[----:B01----:R-:W-:-:S04]  /*3980*/  LOP3.LUT R2, R7, 0x28, RZ, 0xfc, !PT ;  /* 0x0000002807027812 */ /* 0x003fc800078efcff */
[----:B------:R-:W-:Y:S02]  /*3990*/  LOP3.LUT R14, R14, 0x1c, RZ, 0xc0, !PT ;  /* 0x0000001c0e0e7812 */ /* 0x000fe400078ec0ff */
[C---:B--2---:R-:W-:Y:S01]  /*39a0*/  ISETP.GE.AND P0, PT, R7.reuse, UR6, PT ;  /* 0x0000000607007c0c */ /* 0x044fe2000bf06270 */
[----:B------:R-:W-:Y:S01]  /*39b0*/  UISETP.GE.AND UP0, UPT, UR6, 0x1, UPT ;  /* 0x000000010600788c */ /* 0x000fe2000bf06270 */
[----:B------:R-:W-:Y:S02]  /*39c0*/  ISETP.GE.AND P6, PT, R0, UR6, PT ;  /* 0x0000000600007c0c */ /* 0x000fe4000bfc6270 */
[----:B------:R-:W-:Y:S02]  /*39d0*/  ISETP.GT.U32.OR P0, PT, R4, 0x7f, P0 ;  /* 0x0000007f0400780c */ /* 0x000fe40000704470 */
[----:B------:R-:W-:Y:S02]  /*39e0*/  LOP3.LUT R0, R7, 0x10, RZ, 0xfc, !PT ;  /* 0x0000001007007812 */ /* 0x000fe400078efcff */
[----:B------:R-:W-:-:S02]  /*39f0*/  ISETP.GE.AND P2, PT, R2, UR6, PT ;  /* 0x0000000602007c0c */ /* 0x000fc4000bf46270 */
[----:B------:R-:W-:Y:S02]  /*3a00*/  ISETP.GE.AND P5, PT, R0, UR6, PT ;  /* 0x0000000600007c0c */ /* 0x000fe4000bfa6270 */
[C---:B------:R-:W-:Y:S02]  /*3a10*/  LOP3.LUT R0, R7.reuse, 0x18, RZ, 0xfc, !PT ;  /* 0x0000001807007812 */ /* 0x040fe400078efcff */
[----:B------:R-:W-:Y:S02]  /*3a20*/  ISETP.GT.U32.OR P6, PT, R4, 0x7f, P6 ;  /* 0x0000007f0400780c */ /* 0x000fe400037c4470 */
[----:B------:R-:W-:Y:S01]  /*3a30*/  ISETP.GE.AND P4, PT, R0, UR6, PT ;  /* 0x0000000600007c0c */ /* 0x000fe2000bf86270 */
[----:B------:R-:W-:Y:S01]  /*3a40*/  @!P0 FADD.FTZ R5, -R24, R33 ;  /* 0x0000002118058221 */ /* 0x000fe20000010100 */
[----:B------:R-:W-:Y:S02]  /*3a50*/  LOP3.LUT R0, R7, 0x20, RZ, 0xfc, !PT ;  /* 0x0000002007007812 */ /* 0x000fe400078efcff */
[----:B------:R-:W-:Y:S01]  /*3a60*/  ISETP.GT.U32.OR P5, PT, R4, 0x7f, P5 ;  /* 0x0000007f0400780c */ /* 0x000fe20002fa4470 */
[----:B------:R-:W-:Y:S01]  /*3a70*/  @!P0 FMUL.FTZ R5, R5, 1.4426950216293334961 ;  /* 0x3fb8aa3b05058820 */ /* 0x000fe20000410000 */
[----:B------:R-:W-:-:S02]  /*3a80*/  ISETP.GE.AND P3, PT, R0, UR6, PT ;  /* 0x0000000600007c0c */ /* 0x000fc4000bf66270 */
[C---:B------:R-:W-:Y:S02]  /*3a90*/  LOP3.LUT R0, R7.reuse, 0x30, RZ, 0xfc, !PT ;  /* 0x0000003007007812 */ /* 0x040fe400078efcff */
[----:B------:R-:W-:Y:S01]  /*3aa0*/  ISETP.GT.U32.OR P4, PT, R4, 0x7f, P4 ;  /* 0x0000007f0400780c */ /* 0x000fe20002784470 */
[----:B------:R-:W0:Y:S01]  /*3ab0*/  @!P0 MUFU.EX2 R5, R5 ;  /* 0x0000000500058308 */ /* 0x000e220000000800 */
[----:B------:R-:W-:Y:S01]  /*3ac0*/  ISETP.GE.AND P1, PT, R0, UR6, PT ;  /* 0x0000000600007c0c */ /* 0x000fe2000bf26270 */
[----:B------:R-:W-:Y:S01]  /*3ad0*/  @!P6 FADD.FTZ R3, -R24, R30 ;  /* 0x0000001e1803e221 */ /* 0x000fe20000010100 */
[----:B------:R-:W-:Y:S02]  /*3ae0*/  LOP3.LUT R0, R7, 0x38, RZ, 0xfc, !PT ;  /* 0x0000003807007812 */ /* 0x000fe400078efcff */
[----:B------:R-:W-:Y:S01]  /*3af0*/  ISETP.GT.U32.OR P3, PT, R4, 0x7f, P3 ;  /* 0x0000007f0400780c */ /* 0x000fe20001f64470 */
[----:B------:R-:W-:Y:S01]  /*3b00*/  @!P5 FADD.FTZ R31, -R24, R31 ;  /* 0x0000001f181fd221 */ /* 0x000fe20000010100 */
[C---:B------:R-:W-:Y:S01]  /*3b10*/  ISETP.GT.U32.OR P2, PT, R4.reuse, 0x7f, P2 ;  /* 0x0000007f0400780c */ /* 0x040fe20001744470 */
[----:B------:R-:W-:Y:S01]  /*3b20*/  @!P6 FMUL.FTZ R3, R3, 1.4426950216293334961 ;  /* 0x3fb8aa3b0303e820 */ /* 0x000fe20000410000 */
[----:B------:R-:W-:Y:S01]  /*3b30*/  ISETP.GT.U32.OR P1, PT, R4, 0x7f, P1 ;  /* 0x0000007f0400780c */ /* 0x000fe20000f24470 */
[----:B------:R-:W-:-:S02]  /*3b40*/  @!P5 FMUL.FTZ R31, R31, 1.4426950216293334961 ;  /* 0x3fb8aa3b1f1fd820 */ /* 0x000fc40000410000 */
[----:B------:R-:W-:Y:S02]  /*3b50*/  @!P4 FADD.FTZ R28, -R24, R28 ;  /* 0x0000001c181cc221 */ /* 0x000fe40000010100 */
[----:B------:R-:W1:Y:S02]  /*3b60*/  @!P6 MUFU.EX2 R3, R3 ;  /* 0x000000030003e308 */ /* 0x000e640000000800 */
[----:B------:R-:W-:Y:S01]  /*3b70*/  @!P4 FMUL.FTZ R28, R28, 1.4426950216293334961 ;  /* 0x3fb8aa3b1c1cc820 */ /* 0x000fe20000410000 */
[----:B0-----:R0:W-:Y:S01]  /*3b80*/  @!P0 STS [R32], R5 ;  /* 0x0000000520008388 */ /* 0x0011e20000000800 */
[----:B------:R-:W-:Y:S01]  /*3b90*/  ISETP.GE.AND P0, PT, R0, UR6, PT ;  /* 0x0000000600007c0c */ /* 0x000fe2000bf06270 */
[C---:B------:R-:W-:Y:S01]  /*3ba0*/  @!P3 FADD.FTZ R29, -R24.reuse, R29 ;  /* 0x0000001d181db221 */ /* 0x040fe20000010100 */
[----:B------:R-:W-:Y:S01]  /*3bb0*/  @!P2 FADD.FTZ R26, -R24, R26 ;  /* 0x0000001a181aa221 */ /* 0x000fe20000010100 */
[----:B------:R-:W-:Y:S01]  /*3bc0*/  IMAD.MOV.U32 R0, RZ, RZ, RZ ;  /* 0x000000ffff007224 */ /* 0x000fe200078e00ff */
[----:B------:R-:W-:Y:S01]  /*3bd0*/  ISETP.GT.U32.OR P0, PT, R4, 0x7f, P0 ;  /* 0x0000007f0400780c */ /* 0x000fe20000704470 */
[----:B------:R-:W-:Y:S01]  /*3be0*/  @!P1 FADD.FTZ R27, -R24, R27 ;  /* 0x0000001b181b9221 */ /* 0x000fe20000010100 */
[----:B------:R-:W-:Y:S01]  /*3bf0*/  @!P3 FMUL.FTZ R29, R29, 1.4426950216293334961 ;  /* 0x3fb8aa3b1d1db820 */ /* 0x000fe20000410000 */
[----:B------:R-:W-:Y:S01]  /*3c00*/  @!P2 FMUL.FTZ R26, R26, 1.4426950216293334961 ;  /* 0x3fb8aa3b1a1aa820 */ /* 0x000fe20000410000 */
[----:B------:R-:W2:Y:S01]  /*3c10*/  @!P5 MUFU.EX2 R31, R31 ;  /* 0x0000001f001fd308 */ /* 0x000ea20000000800 */
[----:B------:R-:W-:Y:S01]  /*3c20*/  @!P1 FMUL.FTZ R27, R27, 1.4426950216293334961 ;  /* 0x3fb8aa3b1b1b9820 */ /* 0x000fe20000410000 */
[----:B-1----:R1:W-:Y:S06]  /*3c30*/  @!P6 STS [R32+0x220], R3 ;  /* 0x000220032000e388 */ /* 0x0023ec0000000800 */
[----:B------:R-:W3:Y:S01]  /*3c40*/  @!P4 MUFU.EX2 R9, R28 ;  /* 0x0000001c0009c308 */ /* 0x000ee20000000800 */
[----:B------:R-:W-:-:S04]  /*3c50*/  @!P0 FADD.FTZ R24, -R24, R25 ;  /* 0x0000001918188221 */ /* 0x000fc80000010100 */
[----:B------:R-:W-:-:S03]  /*3c60*/  @!P0 FMUL.FTZ R17, R24, 1.4426950216293334961 ;  /* 0x3fb8aa3b18118820 */ /* 0x000fc60000410000 */
[----:B------:R-:W4:Y:S01]  /*3c70*/  @!P3 MUFU.EX2 R29, R29 ;  /* 0x0000001d001db308 */ /* 0x000f220000000800 */
[----:B--2---:R2:W-:Y:S01]  /*3c80*/  @!P5 STS [R32+0x440], R31 ;  /* 0x0004401f2000d388 */ /* 0x0045e20000000800 */
[----:B0-----:R-:W-:-:S06]  /*3c90*/  IMAD.MOV.U32 R5, RZ, RZ, RZ ;  /* 0x000000ffff057224 */ /* 0x001fcc00078e00ff */
[----:B------:R-:W0:Y:S01]  /*3ca0*/  @!P2 MUFU.EX2 R11, R26 ;  /* 0x0000001a000ba308 */ /* 0x000e220000000800 */
[----:B---3--:R2:W-:Y:S01]  /*3cb0*/  @!P4 STS [R32+0x660], R9 ;  /* 0x000660092000c388 */ /* 0x0085e20000000800 */
[----:B-1----:R-:W-:-:S06]  /*3cc0*/  CS2R R2, SRZ ;  /* 0x0000000000027805 */ /* 0x002fcc000001ff00 */
[----:B------:R-:W1:Y:S01]  /*3cd0*/  @!P1 MUFU.EX2 R27, R27 ;  /* 0x0000001b001b9308 */ /* 0x000e620000000800 */
[----:B----4-:R2:W-:Y:S07]  /*3ce0*/  @!P3 STS [R32+0x880], R29 ;  /* 0x0008801d2000b388 */ /* 0x0105ee0000000800 */
[----:B------:R-:W3:Y:S01]  /*3cf0*/  @!P0 MUFU.EX2 R17, R17 ;  /* 0x0000001100118308 */ /* 0x000ee20000000800 */
[----:B0-----:R2:W-:Y:S04]  /*3d00*/  @!P2 STS [R32+0xaa0], R11 ;  /* 0x000aa00b2000a388 */ /* 0x0015e80000000800 */
[----:B-1----:R2:W-:Y:S04]  /*3d10*/  @!P1 STS [R32+0xcc0], R27 ;  /* 0x000cc01b20009388 */ /* 0x0025e80000000800 */
[----:B---3--:R2:W-:Y:S01]  /*3d20*/  @!P0 STS [R32+0xee0], R17 ;  /* 0x000ee01120008388 */ /* 0x0085e20000000800 */
[----:B------:R-:W-:Y:S06]  /*3d30*/  BAR.SYNC.DEFER_BLOCKING 0x0 ;  /* 0x0000000000007b1d */ /* 0x000fec0000010000 */
[----:B------:R-:W-:Y:S05]  /*3d40*/  BRA.U !UP0, `(.L_x_59) ;  /* 0x0000000508ec7547 */ /* 0x000fea000b800000 */
[----:B------:R-:W0:Y:S01]  /*3d50*/  LDC R19, c[0x0][0x44c] ;  /* 0x00011300ff137b82 */ /* 0x000e220000000800 */
[----:B------:R-:W1:Y:S01]  /*3d60*/  LDCU.64 UR4, c[0x0][0x3f8] ;  /* 0x00007f00ff0477ac */ /* 0x000e620008000a00 */
[----:B--2---:R-:W-:Y:S01]  /*3d70*/  LOP3.LUT R17, R7, 0x3f8, R4, 0xf8, !PT ;  /* 0x000003f807117812 */ /* 0x004fe200078ef804 */
[----:B------:R-:W-:Y:S01]  /*3d80*/  IMAD.MOV.U32 R18, RZ, RZ, RZ ;  /* 0x000000ffff127224 */ /* 0x000fe200078e00ff */
[----:B------:R-:W-:Y:S01]  /*3d90*/  CS2R R10, SRZ ;  /* 0x00000000000a7805 */ /* 0x000fe2000001ff00 */
[----:B------:R-:W-:Y:S01]  /*3da0*/  UISETP.GE.U32.AND UP0, UPT, UR6, 0x4, UPT ;  /* 0x000000040600788c */ /* 0x000fe2000bf06070 */
[----:B------:R-:W-:Y:S01]  /*3db0*/  CS2R R8, SRZ ;  /* 0x0000000000087805 */ /* 0x000fe2000001ff00 */
[----:B------:R-:W-:Y:S01]  /*3dc0*/  UIADD3 UR7, UPT, UPT, UR21, -UR20, URZ ;  /* 0x8000001415077290 */ /* 0x000fe2000fffe0ff */
[C---:B0-----:R-:W-:Y:S02]  /*3dd0*/  IMAD R0, R19.reuse, UR20, RZ ;  /* 0x0000001413007c24 */ /* 0x041fe4000f8e02ff */
[----:B------:R-:W-:-:S03]  /*3de0*/  IMAD R19, R19, UR21, RZ ;  /* 0x0000001513137c24 */ /* 0x000fc6000f8e02ff */
[----:B------:R-:W-:-:S04]  /*3df0*/  LEA R17, P0, R17, R0, 0x2 ;  /* 0x0000000011117211 */ /* 0x000fc800078010ff */
[----:B------:R-:W-:Y:S02]  /*3e00*/  LEA.HI.X.SX32 R0, R0, RZ, 0x1, P0 ;  /* 0x000000ff00007211 */ /* 0x000fe400000f0eff */
[----:B-1----:R-:W-:Y:S01]  /*3e10*/  LEA R16, P0, R17, UR4, 0x2 ;  /* 0x0000000411107c11 */ /* 0x002fe2000f8010ff */
[----:B------:R-:W-:-:S03]  /*3e20*/  ULOP3.LUT UR4, UR6, 0x3, URZ, 0xc0, !UPT ;  /* 0x0000000306047892 */ /* 0x000fc6000f8ec0ff */
[----:B------:R-:W-:Y:S01]  /*3e30*/  LEA.HI.X R17, R17, UR5, R0, 0x2, P0 ;  /* 0x0000000511117c11 */ /* 0x000fe200080f1400 */
[----:B------:R-:W-:Y:S01]  /*3e40*/  IMAD.MOV.U32 R0, RZ, RZ, RZ ;  /* 0x000000ffff007224 */ /* 0x000fe200078e00ff */
[----:B------:R-:W-:Y:S07]  /*3e50*/  BRA.U !UP0, `(.L_x_60) ;  /* 0x0000000508347547 */ /* 0x000fee000b800000 */
[----:B------:R-:W0:Y:S01]  /*3e60*/  S2UR UR5, SR_CgaCtaId ;  /* 0x00000000000579c3 */ /* 0x000e220000008800 */
[----:B------:R-:W-:Y:S01]  /*3e70*/  ULOP3.LUT UR9, UR6, 0x7ffffffc, URZ, 0xc0, !UPT ;  /* 0x7ffffffc06097892 */ /* 0x000fe2000f8ec0ff */
[----:B------:R-:W-:Y:S01]  /*3e80*/  HFMA2 R0, -RZ, RZ, 0, 0 ;  /* 0x00000000ff007431 */ /* 0x000fe200000001ff */
[----:B------:R-:W-:Y:S01]  /*3e90*/  ISETP.GE.AND P2, PT, R13, UR7, PT ;  /* 0x000000070d007c0c */ /* 0x000fe2000bf46270 */
[----:B------:R-:W-:Y:S01]  /*3ea0*/  UMOV UR6, 0x400 ;  /* 0x0000040000067882 */ /* 0x000fe20000000000 */
[----:B------:R-:W-:Y:S02]  /*3eb0*/  CS2R R2, SRZ ;  /* 0x0000000000027805 */ /* 0x000fe4000001ff00 */
[----:B------:R-:W-:Y:S01]  /*3ec0*/  MOV R5, RZ ;  /* 0x000000ff00057202 */ /* 0x000fe20000000f00 */
[C---:B------:R-:W-:Y:S01]  /*3ed0*/  IMAD.WIDE R26, R19.reuse, 0x10, RZ ;  /* 0x00000010131a7825 */ /* 0x040fe200078e02ff */
[----:B------:R-:W-:Y:S01]  /*3ee0*/  MOV R18, UR9 ;  /* 0x0000000900127c02 */ /* 0x000fe20008000f00 */
[----:B------:R-:W1:Y:S02]  /*3ef0*/  LDCU UR8, c[0x0][0x440] ;  /* 0x00008800ff0877ac */ /* 0x000e640008000800 */
[----:B------:R-:W-:-:S04]  /*3f00*/  IMAD.WIDE R24, R19, 0xc, RZ ;  /* 0x0000000c13187825 */ /* 0x000fc800078e02ff */
[----:B------:R-:W-:-:S04]  /*3f10*/  IMAD.WIDE R22, R19, 0x8, RZ ;  /* 0x0000000813167825 */ /* 0x000fc800078e02ff */
[----:B------:R-:W-:Y:S01]  /*3f20*/  IMAD.WIDE R20, R19, 0x4, RZ ;  /* 0x0000000413147825 */ /* 0x000fe200078e02ff */
[----:B0-----:R-:W-:Y:S02]  /*3f30*/  ULEA UR5, UR5, UR6, 0x18 ;  /* 0x0000000605057291 */ /* 0x001fe4000f8ec0ff */
[----:B------:R-:W-:-:S04]  /*3f40*/  UIADD3 UR6, UPT, UPT, -UR9, URZ, URZ ;  /* 0x000000ff09067290 */ /* 0x000fc8000fffe1ff */
[----:B------:R-:W-:-:S04]  /*3f50*/  LEA R7, R13, UR5, 0x2 ;  /* 0x000000050d077c11 */ /* 0x000fc8000f8e10ff */
[----:B-1----:R-:W-:-:S07]  /*3f60*/  IADD3 R7, PT, PT, R7, 0x88, RZ ;  /* 0x0000008807077810 */ /* 0x002fce0007ffe0ff */
.L_x_69:
[----:B-1----:R0:W1:Y:S01]  /*3f70*/  LDS R4, [R7+-0x88] ;  /* 0xffff780007047984 */ /* 0x0020620000000800 */
[----:B------:R-:W-:Y:S03]  /*3f80*/  BSSY.RECONVERGENT B0, `(.L_x_61) ;  /* 0x0000008000007945 */ /* 0x000fe60003800200 */
[----:B--2---:R0:W2:Y:S04]  /*3f90*/  LDS R6, [R7+-0x44] ;  /* 0xffffbc0007067984 */ /* 0x0040a80000000800 */
[----:B---3--:R0:W3:Y:S01]  /*3fa0*/  LDS R12, [R7] ;  /* 0x00000000070c7984 */ /* 0x0080e20000000800 */
[----:B------:R-:W-:Y:S05]  /*3fb0*/  @P2 BRA `(.L_x_62) ;  /* 0x0000000000102947 */ /* 0x000fea0003800000 */
[----:B------:R-:W-:Y:S02]  /*3fc0*/  ISETP.GE.AND P0, PT, R14, UR8, PT ;  /* 0x000000080e007c0c */ /* 0x000fe4000bf06270 */
[----:B------:R-:W-:Y:S02]  /*3fd0*/  CS2R R10, SRZ ;  /* 0x00000000000a7805 */ /* 0x000fe4000001ff00 */
[----:B------:R-:W-:Y:S09]  /*3fe0*/  CS2R R8, SRZ ;  /* 0x0000000000087805 */ /* 0x000ff2000001ff00 */
[----:B------:R4:W5:Y:S02]  /*3ff0*/  @!P0 LDG.E.128 R8, desc[UR10][R16.64] ;  /* 0x0000000a10088981 */ /* 0x000964000c1e1d00 */
.L_x_62:
[----:B------:R-:W-:Y:S05]  /*4000*/  BSYNC.RECONVERGENT B0 ;  /* 0x0000000000007941 */ /* 0x000fea0003800200 */
.L_x_61:
[C---:B-1---5:R-:W-:Y:S01]  /*4010*/  FFMA.FTZ R5, R4.reuse, R8, R5 ;  /* 0x0000000804057223 */ /* 0x062fe20000010005 */
        /* <DEDUP_REMOVED lines=8> */
[----:B------:R-:W-:Y:S05]  /*40a0*/  @!P0 IADD3 R28, P1, PT, R20, R16, RZ ;  /* 0x00000010141c8210 */ /* 0x000fea0007f3e0ff */
[----:B------:R-:W-:Y:S05]  /*40b0*/  @!P0 IMAD.X R29, R21, 0x1, R17, P1 ;  /* 0x00000001151d8824 */ /* 0x000fea00008e0611 */
[----:B------:R1:W5:Y:S03]  /*40c0*/  @!P0 LDG.E.128 R8, desc[UR10][R28.64] ;  /* 0x0000000a1c088981 */ /* 0x000366000c1e1d00 */
.L_x_64:
[----:B------:R-:W-:Y:S05]  /*40d0*/  BSYNC.RECONVERGENT B0 ;  /* 0x0000000000007941 */ /* 0x000fea0003800200 */
.L_x_63:
[C---:B--2--5:R-:W-:Y:S01]  /*40e0*/  FFMA.FTZ R5, R6.reuse, R8, R5 ;  /* 0x0000000806057223 */ /* 0x064fe20000010005 */
        /* <DEDUP_REMOVED lines=8> */
[----:B-1----:R-:W-:Y:S05]  /*4170*/  @!P0 IADD3 R28, P1, PT, R22, R16, RZ ;  /* 0x00000010161c8210 */ /* 0x002fea0007f3e0ff */
[----:B------:R-:W-:Y:S05]  /*4180*/  @!P0 IMAD.X R29, R23, 0x1, R17, P1 ;  /* 0x00000001171d8824 */ /* 0x000fea00008e0611 */
[----:B------:R2:W5:Y:S03]  /*4190*/  @!P0 LDG.E.128 R8, desc[UR10][R28.64] ;  /* 0x0000000a1c088981 */ /* 0x000566000c1e1d00 */
.L_x_66:
[----:B------:R-:W-:Y:S05]  /*41a0*/  BSYNC.RECONVERGENT B0 ;  /* 0x0000000000007941 */ /* 0x000fea0003800200 */
.L_x_65:
        /* <DEDUP_REMOVED lines=9> */
[----:B-12---:R-:W-:Y:S05]  /*4240*/  @!P0 IADD3 R28, P1, PT, R24, R16, RZ ;  /* 0x00000010181c8210 */ /* 0x006fea0007f3e0ff */
[----:B------:R-:W-:Y:S05]  /*4250*/  @!P0 IMAD.X R29, R25, 0x1, R17, P1 ;  /* 0x00000001191d8824 */ /* 0x000fea00008e0611 */
[----:B------:R3:W5:Y:S03]  /*4260*/  @!P0 LDG.E.128 R8, desc[UR10][R28.64] ;  /* 0x0000000a1c088981 */ /* 0x000766000c1e1d00 */
.L_x_68:
[----:B------:R-:W-:Y:S05]  /*4270*/  BSYNC.RECONVERGENT B0 ;  /* 0x0000000000007941 */ /* 0x000fea0003800200 */
.L_x_67:
[----:B----4-:R-:W-:Y:S01]  /*4280*/  IADD3 R16, P0, PT, R26, R16, RZ ;  /* 0x000000101a107210 */ /* 0x010fe20007f1e0ff */
[----:B------:R0:W4:Y:S01]  /*4290*/  LDS R4, [R7+0x44] ;  /* 0x0000440007047984 */ /* 0x0001220000000800 */
[----:B------:R-:W-:Y:S02]  /*42a0*/  UIADD3 UR6, UPT, UPT, UR6, 0x4, URZ ;  /* 0x0000000406067890 */ /* 0x000fe4000fffe0ff */
[----:B------:R-:W-:Y:S02]  /*42b0*/  IADD3.X R17, PT, PT, R27, R17, RZ, P0, !PT ;  /* 0x000000111b117210 */ /* 0x000fe400007fe4ff */
[----:B------:R-:W-:Y:S01]  /*42c0*/  UISETP.NE.AND UP0, UPT, UR6, URZ, UPT ;  /* 0x000000ff0600728c */ /* 0x000fe2000bf05270 */
[----:B0-----:R-:W-:Y:S01]  /*42d0*/  IADD3 R7, PT, PT, R7, 0x110, RZ ;  /* 0x0000011007077810 */ /* 0x001fe20007ffe0ff */
[C---:B----45:R-:W-:Y:S01]  /*42e0*/  FFMA.FTZ R5, R4.reuse, R8, R5 ;  /* 0x0000000804057223 */ /* 0x070fe20000010005 */
[C---:B------:R-:W-:Y:S01]  /*42f0*/  FFMA.FTZ R2, R4.reuse, R9, R2 ;  /* 0x0000000904027223 */ /* 0x040fe20000010002 */
[C---:B------:R-:W-:Y:S01]  /*4300*/  FFMA.FTZ R3, R4.reuse, R10, R3 ;  /* 0x0000000a04037223 */ /* 0x040fe20000010003 */
[----:B------:R-:W-:Y:S04]  /*4310*/  FFMA.FTZ R0, R4, R11, R0 ;  /* 0x0000000b04007223 */ /* 0x000fe80000010000 */
[----:B------:R-:W-:Y:S05]  /*4320*/  BRA.U UP0, `(.L_x_69) ;  /* 0xfffffffd00107547 */ /* 0x000fea000b83ffff */
.L_x_60:
[----:B------:R-:W-:-:S09]  /*4330*/  UISETP.NE.AND UP0, UPT, UR4, URZ, UPT ;  /* 0x000000ff0400728c */ /* 0x000fd2000bf05270 */
[----:B------:R-:W-:Y:S05]  /*4340*/  BRA.U !UP0, `(.L_x_59) ;  /* 0x00000001086c7547 */ /* 0x000fea000b800000 */
[----:B------:R-:W0:Y:S01]  /*4350*/  S2UR UR6, SR_CgaCtaId ;  /* 0x00000000000679c3 */ /* 0x000e220000008800 */
[----:B------:R-:W-:Y:S01]  /*4360*/  UMOV UR8, 0x400 ;  /* 0x0000040000087882 */ /* 0x000fe20000000000 */
[----:B------:R-:W-:Y:S01]  /*4370*/  IMAD R18, R18, 0x11, R13 ;  /* 0x0000001112127824 */ /* 0x000fe200078e020d */
[----:B------:R-:W-:Y:S01]  /*4380*/  ISETP.GE.AND P1, PT, R13, UR7, PT ;  /* 0x000000070d007c0c */ /* 0x000fe2000bf26270 */
[----:B------:R-:W-:Y:S01]  /*4390*/  IMAD.WIDE R20, R19, 0x4, RZ ;  /* 0x0000000413147825 */ /* 0x000fe200078e02ff */
[----:B------:R-:W4:Y:S01]  /*43a0*/  LDCU UR5, c[0x0][0x440] ;  /* 0x00008800ff0577ac */ /* 0x000f220008000800 */
[----:B0-----:R-:W-:Y:S02]  /*43b0*/  ULEA UR6, UR6, UR8, 0x18 ;  /* 0x0000000806067291 */ /* 0x001fe4000f8ec0ff */
[----:B------:R-:W-:-:S04]  /*43c0*/  UIADD3 UR8, UPT, UPT, -UR4, URZ, URZ ;  /* 0x000000ff04087290 */ /* 0x000fc8000fffe1ff */
[----:B----4-:R-:W-:-:S08]  /*43d0*/  LEA R6, R18, UR6, 0x2 ;  /* 0x0000000612067c11 */ /* 0x010fd0000f8e10ff */
.L_x_72:
[----:B------:R0:W4:Y:S01]  /*43e0*/  LDS R4, [R6] ;  /* 0x0000000006047984 */ /* 0x0001220000000800 */
[----:B------:R-:W-:Y:S01]  /*43f0*/  UIADD3 UR8, UPT, UPT, UR8, 0x1, URZ ;  /* 0x0000000108087890 */ /* 0x000fe2000fffe0ff */
[----:B------:R-:W-:Y:S04]  /*4400*/  BSSY.RECONVERGENT B0, `(.L_x_70) ;  /* 0x0000006000007945 */ /* 0x000fe80003800200 */
[----:B------:R-:W-:Y:S05]  /*4410*/  @P1 BRA `(.L_x_71) ;  /* 0x0000000000101947 */ /* 0x000fea0003800000 */
[----:B------:R-:W-:Y:S02]  /*4420*/  ISETP.GE.AND P0, PT, R14, UR5, PT ;  /* 0x000000050e007c0c */ /* 0x000fe4000bf06270 */
[----:B------:R-:W-:Y:S02]  /*4430*/  CS2R R10, SRZ ;  /* 0x00000000000a7805 */ /* 0x000fe4000001ff00 */
[----:B------:R-:W-:Y:S09]  /*4440*/  CS2R R8, SRZ ;  /* 0x0000000000087805 */ /* 0x000ff2000001ff00 */
[----:B------:R0:W5:Y:S02]  /*4450*/  @!P0 LDG.E.128 R8, desc[UR10][R16.64] ;  /* 0x0000000a10088981 */ /* 0x000164000c1e1d00 */
.L_x_71:
[----:B------:R-:W-:Y:S05]  /*4460*/  BSYNC.RECONVERGENT B0 ;  /* 0x0000000000007941 */ /* 0x000fea0003800200 */
.L_x_70:
[----:B0-----:R-:W-:Y:S01]  /*4470*/  IADD3 R16, P0, PT, R20, R16, RZ ;  /* 0x0000001014107210 */ /* 0x001fe20007f1e0ff */
[----:B------:R-:W-:Y:S01]  /*4480*/  UISETP.NE.AND UP0, UPT, UR8, URZ, UPT ;  /* 0x000000ff0800728c */ /* 0x000fe2000bf05270 */
[----:B----45:R-:W-:Y:S01]  /*4490*/  FFMA.FTZ R5, R4, R8, R5 ;  /* 0x0000000804057223 */ /* 0x030fe20000010005 */
[----:B------:R-:W-:Y:S01]  /*44a0*/  IADD3 R6, PT, PT, R6, 0x44, RZ ;  /* 0x0000004406067810 */ /* 0x000fe20007ffe0ff */
[C---:B------:R-:W-:Y:S01]  /*44b0*/  FFMA.FTZ R2, R4.reuse, R9, R2 ;  /* 0x0000000904027223 */ /* 0x040fe20000010002 */
[C---:B------:R-:W-:Y:S01]  /*44c0*/  FFMA.FTZ R3, R4.reuse, R10, R3 ;  /* 0x0000000a04037223 */ /* 0x040fe20000010003 */
[----:B------:R-:W-:Y:S01]  /*44d0*/  IADD3.X R17, PT, PT, R21, R17, RZ, P0, !PT ;  /* 0x0000001115117210 */ /* 0x000fe200007fe4ff */
[----:B------:R-:W-:Y:S03]  /*44e0*/  FFMA.FTZ R0, R4, R11, R0 ;  /* 0x0000000b04007223 */ /* 0x000fe60000010000 */
[----:B------:R-:W-:Y:S05]  /*44f0*/  BRA.U UP0, `(.L_x_72) ;  /* 0xfffffffd00b87547 */ /* 0x000fea000b83ffff */
.L_x_59:
[----:B------:R-:W-:-:S04]  /*4500*/  IADD3 R13, PT, PT, R13, UR20, RZ ;  /* 0x000000140d0d7c10 */ /* 0x000fc8000fffe0ff */
[----:B------:R-:W-:-:S13]  /*4510*/  ISETP.GE.AND P0, PT, R13, UR21, PT ;  /* 0x000000150d007c0c */ /* 0x000fda000bf06270 */
[----:B------:R-:W-:Y:S05]  /*4520*/  @P0 EXIT ;  /* 0x000000000000094d */ /* 0x000fea0003800000 */
[----:B--2---:R-:W-:Y:S01]  /*4530*/  IABS R9, UR22 ;  /* 0x0000001600097c13 */ /* 0x004fe20008000000 */
[----:B------:R-:W0:Y:S01]  /*4540*/  LDC R8, c[0x0][0x434] ;  /* 0x00010d00ff087b82 */ /* 0x000e220000000800 */
[----:B------:R-:W-:Y:S01]  /*4550*/  IABS R10, R13 ;  /* 0x0000000d000a7213 */ /* 0x000fe20000000000 */
[----:B------:R-:W2:Y:S01]  /*4560*/  LDCU UR4, c[0x0][0x440] ;  /* 0x00008800ff0477ac */ /* 0x000ea20008000800 */
[----:B------:R-:W4:Y:S01]  /*4570*/  I2F.RP R7, R9 ;  /* 0x0000000900077306 */ /* 0x000f220000209400 */
[----:B------:R-:W-:-:S05]  /*4580*/  IABS R6, UR22 ;  /* 0x0000001600067c13 */ /* 0x000fca0008000000 */
[----:B------:R-:W-:Y:S02]  /*4590*/  IMAD.MOV R6, RZ, RZ, -R6 ;  /* 0x000000ffff067224 */ /* 0x000fe400078e0a06 */
[----:B----4-:R-:W4:Y:S02]  /*45a0*/  MUFU.RCP R16, R7 ;  /* 0x0000000700107308 */ /* 0x010f240000001000 */
[----:B----4-:R-:W-:Y:S01]  /*45b0*/  VIADD R16, R16, 0xffffffe ;  /* 0x0ffffffe10107836 */ /* 0x010fe20000000000 */
[----:B0-----:R-:W-:-:S05]  /*45c0*/  IABS R7, R8 ;  /* 0x0000000800077213 */ /* 0x001fca0000000000 */
[----:B------:R0:W4:Y:S02]  /*45d0*/  F2I.FTZ.U32.TRUNC.NTZ R17, R16 ;  /* 0x0000001000117305 */ /* 0x000124000021f000 */
[----:B0-----:R-:W-:Y:S02]  /*45e0*/  HFMA2 R16, -RZ, RZ, 0, 0 ;  /* 0x00000000ff107431 */ /* 0x001fe400000001ff */
[----:B----4-:R-:W-:-:S04]  /*45f0*/  IMAD.MOV R4, RZ, RZ, -R17 ;  /* 0x000000ffff047224 */ /* 0x010fc800078e0a11 */
[----:B------:R-:W-:Y:S02]  /*4600*/  IMAD R11, R4, R9, RZ ;  /* 0x00000009040b7224 */ /* 0x000fe400078e02ff */
[----:B------:R-:W0:Y:S02]  /*4610*/  I2F.RP R4, R7 ;  /* 0x0000000700047306 */ /* 0x000e240000209400 */
[----:B------:R-:W-:-:S06]  /*4620*/  IMAD.HI.U32 R11, R17, R11, R16 ;  /* 0x0000000b110b7227 */ /* 0x000fcc00078e0010 */
[----:B------:R-:W-:-:S04]  /*4630*/  IMAD.HI.U32 R11, R11, R10, RZ ;  /* 0x0000000a0b0b7227 */ /* 0x000fc800078e00ff */
[----:B------:R-:W-:Y:S01]  /*4640*/  IMAD R6, R11, R6, R10 ;  /* 0x000000060b067224 */ /* 0x000fe200078e020a */
[----:B0-----:R-:W0:Y:S04]  /*4650*/  MUFU.RCP R4, R4 ;  /* 0x0000000400047308 */ /* 0x001e280000001000 */
[----:B------:R-:W-:-:S13]  /*4660*/  ISETP.GT.U32.AND P1, PT, R9, R6, PT ;  /* 0x000000060900720c */ /* 0x000fda0003f24070 */
[----:B------:R-:W-:Y:S01]  /*4670*/  @!P1 IMAD.IADD R6, R6, 0x1, -R9 ;  /* 0x0000000106069824 */ /* 0x000fe200078e0a09 */
[----:B------:R-:W-:Y:S01]  /*4680*/  @!P1 IADD3 R11, PT, PT, R11, 0x1, RZ ;  /* 0x000000010b0b9810 */ /* 0x000fe20007ffe0ff */
[----:B0-----:R-:W-:Y:S01]  /*4690*/  VIADD R18, R4, 0xffffffe ;  /* 0x0ffffffe04127836 */ /* 0x001fe20000000000 */
[----:B------:R-:W-:Y:S02]  /*46a0*/  ISETP.NE.AND P1, PT, RZ, UR22, PT ;  /* 0x00000016ff007c0c */ /* 0x000fe4000bf25270 */
[----:B------:R-:W-:Y:S01]  /*46b0*/  ISETP.GE.U32.AND P2, PT, R6, R9, PT ;  /* 0x000000090600720c */ /* 0x000fe20003f46070 */
[----:B------:R-:W0:Y:S01]  /*46c0*/  F2I.FTZ.U32.TRUNC.NTZ R19, R18 ;  /* 0x0000001200137305 */ /* 0x000e22000021f000 */
[----:B------:R-:W-:-:S04]  /*46d0*/  LOP3.LUT R6, R13, UR22, RZ, 0x3c, !PT ;  /* 0x000000160d067c12 */ /* 0x000fc8000f8e3cff */
[----:B------:R-:W-:-:S07]  /*46e0*/  ISETP.GE.AND P0, PT, R6, RZ, PT ;  /* 0x000000ff0600720c */ /* 0x000fce0003f06270 */
[----:B------:R-:W-:Y:S02]  /*46f0*/  @P2 IADD3 R11, PT, PT, R11, 0x1, RZ ;  /* 0x000000010b0b2810 */ /* 0x000fe40007ffe0ff */
[----:B0-----:R-:W-:Y:S02]  /*4700*/  IADD3 R6, PT, PT, RZ, -R19, RZ ;  /* 0x80000013ff067210 */ /* 0x001fe40007ffe0ff */
[----:B------:R-:W-:Y:S02]  /*4710*/  MOV R18, RZ ;  /* 0x000000ff00127202 */ /* 0x000fe40000000f00 */
[----:B------:R-:W-:Y:S01]  /*4720*/  @!P0 IMAD.MOV R11, RZ, RZ, -R11 ;  /* 0x000000ffff0b8224 */ /* 0x000fe200078e0a0b */
[----:B------:R-:W-:Y:S01]  /*4730*/  @!P1 LOP3.LUT R11, RZ, UR22, RZ, 0x33, !PT ;  /* 0x00000016ff0b9c12 */ /* 0x000fe2000f8e33ff */
[----:B------:R-:W-:Y:S01]  /*4740*/  IMAD R6, R6, R7, RZ ;  /* 0x0000000706067224 */ /* 0x000fe200078e02ff */
[----:B--2---:R-:W-:-:S03]  /*4750*/  ISETP.GE.AND P1, PT, R14, UR4, PT ;  /* 0x000000040e007c0c */ /* 0x004fc6000bf26270 */
        /* <DEDUP_REMOVED lines=11> */
[----:B------:R-:W0:Y:S01]  /*4810*/  LDCU.128 UR4, c[0x0][0x400] ;  /* 0x00008000ff0477ac */ /* 0x000e220008000c00 */
[----:B------:R-:W-:Y:S01]  /*4820*/  LOP3.LUT R17, R17, R8, RZ, 0x3c, !PT ;  /* 0x0000000811117212 */ /* 0x000fe200078e3cff */
[----:B------:R-:W-:Y:S01]  /*4830*/  @!P0 VIADD R10, R10, 0x1 ;  /* 0x000000010a0a8836 */ /* 0x000fe20000000000 */
[----:B------:R-:W-:Y:S01]  /*4840*/  ISETP.NE.AND P0, PT, R8, RZ, PT ;  /* 0x000000ff0800720c */ /* 0x000fe20003f05270 */
[----:B------:R-:W2:Y:S01]  /*4850*/  LDCU.64 UR8, c[0x0][0x410] ;  /* 0x00008200ff0877ac */ /* 0x000ea20008000a00 */
[----:B------:R-:W-:Y:S01]  /*4860*/  ISETP.GE.AND P1, PT, R17, RZ, PT ;  /* 0x000000ff1100720c */ /* 0x000fe20003f26270 */
[----:B------:R-:W-:Y:S01]  /*4870*/  @P2 VIADD R10, R10, 0x1 ;  /* 0x000000010a0a2836 */ /* 0x000fe20000000000 */
[----:B------:R-:W-:Y:S01]  /*4880*/  SHF.R.S32.HI R4, RZ, 0x1f, R11 ;  /* 0x0000001fff047819 */ /* 0x000fe2000001140b */
[----:B------:R-:W-:Y:S01]  /*4890*/  IMAD.MOV.U32 R15, RZ, RZ, RZ ;  /* 0x000000ffff0f7224 */ /* 0x000fe200078e00ff */
[----:B------:R-:W-:Y:S02]  /*48a0*/  F2FP.BF16.F32.PACK_AB R2, R2, R5 ;  /* 0x000000050202723e */ /* 0x000fe400000010ff */
[----:B------:R-:W-:Y:S01]  /*48b0*/  F2FP.BF16.F32.PACK_AB R3, R0, R3 ;  /* 0x000000030003723e */ /* 0x000fe200000010ff */
[----:B0-----:R-:W-:-:S06]  /*48c0*/  IMAD R4, R4, UR4, RZ ;  /* 0x0000000404047c24 */ /* 0x001fcc000f8e02ff */
[----:B------:R-:W-:Y:S01]  /*48d0*/  @!P1 IADD3 R10, PT, PT, -R10, RZ, RZ ;  /* 0x000000ff0a0a9210 */ /* 0x000fe20007ffe1ff */
[----:B------:R-:W-:Y:S01]  /*48e0*/  IMAD.WIDE.U32 R14, R11, UR4, R14 ;  /* 0x000000040b0e7c25 */ /* 0x000fe2000f8e000e */
[----:B------:R-:W-:-:S03]  /*48f0*/  @!P0 LOP3.LUT R10, RZ, R8, RZ, 0x33, !PT ;  /* 0x00000008ff0a8212 */ /* 0x000fc600078e33ff */
[----:B------:R-:W-:Y:S01]  /*4900*/  IMAD R11, R11, UR5, R4 ;  /* 0x000000050b0b7c24 */ /* 0x000fe2000f8e0204 */
[----:B------:R-:W-:Y:S01]  /*4910*/  SHF.R.S32.HI R4, RZ, 0x1f, R10 ;  /* 0x0000001fff047819 */ /* 0x000fe2000001140a */
[----:B------:R-:W-:Y:S01]  /*4920*/  IMAD R8, R10, R8, R9 ;  /* 0x000000080a087224 */ /* 0x000fe200078e0209 */
[----:B------:R-:W0:Y:S02]  /*4930*/  LDCU.64 UR4, c[0x0][0x3f0] ;  /* 0x00007e00ff0477ac */ /* 0x000e240008000a00 */
[----:B------:R-:W-:Y:S01]  /*4940*/  IADD3 R15, PT, PT, R15, R11, RZ ;  /* 0x0000000b0f0f7210 */ /* 0x000fe20007ffe0ff */
[----:B--2---:R-:W-:Y:S02]  /*4950*/  IMAD R7, R4, UR8, RZ ;  /* 0x0000000804077c24 */ /* 0x004fe4000f8e02ff */
        /* <DEDUP_REMOVED lines=9> */
[----:B0-----:R-:W-:-:S04]  /*49f0*/  LEA R4, P0, R8, UR4, 0x1 ;  /* 0x0000000408047c11 */ /* 0x001fc8000f8008ff */
[----:B------:R-:W-:-:S05]  /*4a00*/  LEA.HI.X R5, R8, UR5, R7, 0x1, P0 ;  /* 0x0000000508057c11 */ /* 0x000fca00080f0c07 */
[----:B------:R-:W-:Y:S01]  /*4a10*/  STG.E.64 desc[UR10][R4.64], R2 ;  /* 0x0000000204007986 */ /* 0x000fe2000c101b0a */
[----:B------:R-:W-:Y:S05]  /*4a20*/  EXIT ;  /* 0x000000000000794d */ /* 0x000fea0003800000 */
        .weak           $__internal_1_$__cuda_sm20_div_s64
        .type           $__internal_1_$__cuda_sm20_div_s64,@function
        .size           $__internal_1_$__cuda_sm20_div_s64,(.L_x_4833 - $__internal_1_$__cuda_sm20_div_s64)
$__internal_1_$__cuda_sm20_div_s64:
[----:B------:R-:W-:Y:S01]  /*4a30*/  IADD3 R35, P0, PT, RZ, -R20, RZ ;  /* 0x80000014ff237210 */ /* 0x000fe20007f1e0ff */
[----:B------:R-:W-:Y:S01]  /*4a40*/  IMAD.MOV.U32 R23, RZ, RZ, RZ ;  /* 0x000000ffff177224 */ /* 0x000fe200078e00ff */
        /* <DEDUP_REMOVED lines=16> */
[C---:B------:R-:W-:Y:S02]  /*4b50*/  IMAD R11, R45.reuse, R12, RZ ;  /* 0x0000000c2d0b7224 */ /* 0x040fe400078e02ff */
[----:B------:R-:W-:-:S04]  /*4b60*/  IMAD.HI.U32 R14, P1, R45, R14, R38 ;  /* 0x0000000e2d0e7227 */ /* 0x000fc80007820026 */
[----:B------:R-:W-:Y:S01]  /*4b70*/  IMAD.HI.U32 R12, R45, R12, RZ ;  /* 0x0000000c2d0c7227 */ /* 0x000fe200078e00ff */
[----:B------:R-:W-:-:S03]  /*4b80*/  IADD3 R39, P0, PT, R11, R14, RZ ;  /* 0x0000000e0b277210 */ /* 0x000fc60007f1e0ff */
[----:B------:R-:W-:Y:S02]  /*4b90*/  IMAD.X R12, R12, 0x1, R45, P2 ;  /* 0x000000010c0c7824 */ /* 0x000fe400010e062d */
[----:B------:R-:W-:-:S03]  /*4ba0*/  IMAD.WIDE.U32 R44, R39, R34, RZ ;  /* 0x00000022272c7225 */ /* 0x000fc600078e00ff */
[----:B------:R-:W-:Y:S01]  /*4bb0*/  IADD3.X R14, PT, PT, RZ, RZ, R12, P0, P1 ;  /* 0x000000ffff0e7210 */ /* 0x000fe200007e240c */
[----:B------:R-:W-:Y:S01]  /*4bc0*/  IMAD R11, R39, R35, R45 ;  /* 0x00000023270b7224 */ /* 0x000fe200078e022d */
[----:B------:R-:W-:Y:S02]  /*4bd0*/  IADD3 R15, P0, PT, RZ, -R44, RZ ;  /* 0x8000002cff0f7210 */ /* 0x000fe40007f1e0ff */
[----:B------:R-:W-:Y:S01]  /*4be0*/  ISETP.GE.AND P1, PT, R21, RZ, PT ;  /* 0x000000ff1500720c */ /* 0x000fe20003f26270 */
[----:B------:R-:W-:Y:S02]  /*4bf0*/  IMAD R11, R14, R34, R11 ;  /* 0x000000220e0b7224 */ /* 0x000fe400078e020b */
[----:B------:R-:W-:-:S04]  /*4c00*/  IMAD.HI.U32 R38, R39, R15, RZ ;  /* 0x0000000f27267227 */ /* 0x000fc800078e00ff */
[----:B------:R-:W-:Y:S01]  /*4c10*/  IMAD.X R11, RZ, RZ, ~R11, P0 ;  /* 0x000000ffff0b7224 */ /* 0x000fe200000e0e0b */
[----:B------:R-:W-:-:S03]  /*4c20*/  IADD3 R12, P0, PT, RZ, -R22, RZ ;  /* 0x80000016ff0c7210 */ /* 0x000fc60007f1e0ff */
[----:B------:R-:W-:Y:S01]  /*4c30*/  IMAD.WIDE.U32 R38, P4, R39, R11, R38 ;  /* 0x0000000b27267225 */ /* 0x000fe20007880026 */
[----:B------:R-:W-:-:S03]  /*4c40*/  SEL R12, R12, R22, !P1 ;  /* 0x000000160c0c7207 */ /* 0x000fc60004800000 */
[----:B------:R-:W-:-:S04]  /*4c50*/  IMAD.HI.U32 R16, P3, R14, R15, R38 ;  /* 0x0000000f0e107227 */ /* 0x000fc80007860026 */
[CC--:B------:R-:W-:Y:S02]  /*4c60*/  IMAD R15, R14.reuse, R11.reuse, RZ ;  /* 0x0000000b0e0f7224 */ /* 0x0c0fe400078e02ff */
[----:B------:R-:W-:-:S03]  /*4c70*/  IMAD.HI.U32 R11, R14, R11, RZ ;  /* 0x0000000b0e0b7227 */ /* 0x000fc600078e00ff */
[----:B------:R-:W-:Y:S01]  /*4c80*/  IADD3 R15, P2, PT, R15, R16, RZ ;  /* 0x000000100f0f7210 */ /* 0x000fe20007f5e0ff */
[----:B------:R-:W-:Y:S01]  /*4c90*/  IMAD.X R14, R11, 0x1, R14, P4 ;  /* 0x000000010b0e7824 */ /* 0x000fe200020e060e */
[----:B------:R-:W-:-:S03]  /*4ca0*/  IADD3.X R16, PT, PT, RZ, ~R21, RZ, P0, !PT ;  /* 0x80000015ff107210 */ /* 0x000fc600007fe4ff */
[----:B------:R-:W-:Y:S01]  /*4cb0*/  IMAD.HI.U32 R22, R15, R12, RZ ;  /* 0x0000000c0f167227 */ /* 0x000fe200078e00ff */
[----:B------:R-:W-:Y:S02]  /*4cc0*/  SEL R11, R16, R21, !P1 ;  /* 0x00000015100b7207 */ /* 0x000fe40004800000 */
[----:B------:R-:W-:-:S03]  /*4cd0*/  IADD3.X R14, PT, PT, RZ, RZ, R14, P2, P3 ;  /* 0x000000ffff0e7210 */ /* 0x000fc600017e640e */
[----:B------:R-:W-:-:S04]  /*4ce0*/  IMAD.WIDE.U32 R38, R15, R11, R22 ;  /* 0x0000000b0f267225 */ /* 0x000fc800078e0016 */
[C---:B------:R-:W-:Y:S02]  /*4cf0*/  IMAD R23, R14.reuse, R11, RZ ;  /* 0x0000000b0e177224 */ /* 0x040fe400078e02ff */
[----:B------:R-:W-:-:S04]  /*4d00*/  IMAD.HI.U32 R16, P1, R14, R12, R38 ;  /* 0x0000000c0e107227 */ /* 0x000fc80007820026 */
[----:B------:R-:W-:Y:S01]  /*4d10*/  IMAD.HI.U32 R14, R14, R11, RZ ;  /* 0x0000000b0e0e7227 */ /* 0x000fe200078e00ff */
[----:B------:R-:W-:-:S03]  /*4d20*/  IADD3 R23, P0, PT, R23, R16, RZ ;  /* 0x0000001017177210 */ /* 0x000fc60007f1e0ff */
[----:B------:R-:W-:Y:S02]  /*4d30*/  IMAD.X R14, RZ, RZ, R14, P1 ;  /* 0x000000ffff0e7224 */ /* 0x000fe400008e060e */
[----:B------:R-:W-:-:S04]  /*4d40*/  IMAD.WIDE.U32 R38, R23, R34, RZ ;  /* 0x0000002217267225 */ /* 0x000fc800078e00ff */
[----:B------:R-:W-:Y:S01]  /*4d50*/  IMAD.X R22, RZ, RZ, R14, P0 ;  /* 0x000000ffff167224 */ /* 0x000fe200000e060e */
[----:B------:R-:W-:Y:S01]  /*4d60*/  IADD3 R12, P0, PT, -R38, R12, RZ ;  /* 0x0000000c260c7210 */ /* 0x000fe20007f1e1ff */
[----:B------:R-:W-:-:S03]  /*4d70*/  IMAD R15, R23, R35, R39 ;  /* 0x00000023170f7224 */ /* 0x000fc600078e0227 */
[-C--:B------:R-:W-:Y:S01]  /*4d80*/  ISETP.GE.U32.AND P2, PT, R12, R34.reuse, PT ;  /* 0x000000220c00720c */ /* 0x080fe20003f46070 */
[-C--:B------:R-:W-:Y:S01]  /*4d90*/  IMAD R14, R22, R34.reuse, R15 ;  /* 0x00000022160e7224 */ /* 0x080fe200078e020f */
[----:B------:R-:W-:-:S04]  /*4da0*/  IADD3 R15, P1, PT, R12, -R34, RZ ;  /* 0x800000220c0f7210 */ /* 0x000fc80007f3e0ff */
[----:B------:R-:W-:Y:S02]  /*4db0*/  IADD3.X R11, PT, PT, ~R14, R11, RZ, P0, !PT ;  /* 0x0000000b0e0b7210 */ /* 0x000fe400007fe5ff */
[----:B------:R-:W-:Y:S02]  /*4dc0*/  IADD3 R16, P0, PT, R23, 0x1, RZ ;  /* 0x0000000117107810 */ /* 0x000fe40007f1e0ff */
[C---:B------:R-:W-:Y:S01]  /*4dd0*/  ISETP.GE.U32.AND.EX P2, PT, R11.reuse, R35, PT, P2 ;  /* 0x000000230b00720c */ /* 0x040fe20003f46120 */
[----:B------:R-:W-:Y:S02]  /*4de0*/  IMAD.X R14, R11, 0x1, ~R35, P1 ;  /* 0x000000010b0e7824 */ /* 0x000fe400008e0e23 */
[----:B------:R-:W-:Y:S01]  /*4df0*/  IMAD.X R39, RZ, RZ, R22, P0 ;  /* 0x000000ffff277224 */ /* 0x000fe200000e0616 */
[----:B------:R-:W-:Y:S02]  /*4e00*/  SEL R15, R15, R12, P2 ;  /* 0x0000000c0f0f7207 */ /* 0x000fe40001000000 */
[----:B------:R-:W-:-:S02]  /*4e10*/  SEL R16, R16, R23, P2 ;  /* 0x0000001710107207 */ /* 0x000fc40001000000 */
[----:B------:R-:W-:Y:S02]  /*4e20*/  SEL R11, R14, R11, P2 ;  /* 0x0000000b0e0b7207 */ /* 0x000fe40001000000 */
[----:B------:R-:W-:Y:S02]  /*4e30*/  ISETP.GE.U32.AND P0, PT, R15, R34, PT ;  /* 0x000000220f00720c */ /* 0x000fe40003f06070 */
[----:B------:R-:W-:Y:S02]  /*4e40*/  SEL R39, R39, R22, P2 ;  /* 0x0000001627277207 */ /* 0x000fe40001000000 */
[----:B------:R-:W-:Y:S02]  /*4e50*/  IADD3 R15, P1, PT, R16, 0x1, RZ ;  /* 0x00000001100f7810 */ /* 0x000fe40007f3e0ff */
[----:B------:R-:W-:Y:S02]  /*4e60*/  ISETP.GE.U32.AND.EX P0, PT, R11, R35, PT, P0 ;  /* 0x000000230b00720c */ /* 0x000fe40003f06100 */
[----:B------:R-:W-:Y:S01]  /*4e70*/  LOP3.LUT R11, R19, R21, RZ, 0x3c, !PT ;  /* 0x00000015130b7212 */ /* 0x000fe200078e3cff */
[----:B------:R-:W-:Y:S01]  /*4e80*/  IMAD.X R12, RZ, RZ, R39, P1 ;  /* 0x000000ffff0c7224 */ /* 0x000fe200008e0627 */
[----:B------:R-:W-:-:S02]  /*4e90*/  SEL R15, R15, R16, P0 ;  /* 0x000000100f0f7207 */ /* 0x000fc40000000000 */
[----:B------:R-:W-:Y:S02]  /*4ea0*/  ISETP.GE.AND P2, PT, R11, RZ, PT ;  /* 0x000000ff0b00720c */ /* 0x000fe40003f46270 */
[----:B------:R-:W-:Y:S02]  /*4eb0*/  SEL R39, R12, R39, P0 ;  /* 0x000000270c277207 */ /* 0x000fe40000000000 */
[----:B------:R-:W-:Y:S02]  /*4ec0*/  IADD3 R12, P1, PT, RZ, -R15, RZ ;  /* 0x8000000fff0c7210 */ /* 0x000fe40007f3e0ff */
[----:B------:R-:W-:Y:S02]  /*4ed0*/  ISETP.NE.U32.AND P0, PT, R20, RZ, PT ;  /* 0x000000ff1400720c */ /* 0x000fe40003f05070 */
[----:B------:R-:W-:Y:S02]  /*4ee0*/  IADD3.X R14, PT, PT, RZ, ~R39, RZ, P1, !PT ;  /* 0x80000027ff0e7210 */ /* 0x000fe40000ffe4ff */
[----:B------:R-:W-:-:S02]  /*4ef0*/  ISETP.NE.AND.EX P0, PT, R19, RZ, PT, P0 ;  /* 0x000000ff1300720c */ /* 0x000fc40003f05300 */
[----:B------:R-:W-:Y:S02]  /*4f00*/  SEL R14, R14, R39, !P2 ;  /* 0x000000270e0e7207 */ /* 0x000fe40005000000 */
[----:B------:R-:W-:Y:S01]  /*4f10*/  SEL R12, R12, R15, !P2 ;  /* 0x0000000f0c0c7207 */ /* 0x000fe20005000000 */
[----:B------:R-:W-:Y:S01]  /*4f20*/  IMAD.MOV.U32 R15, RZ, RZ, 0x0 ;  /* 0x00000000ff0f7424 */ /* 0x000fe200078e00ff */
[----:B------:R-:W-:Y:S01]  /*4f30*/  SEL R11, R14, 0xffffffff, P0 ;  /* 0xffffffff0e0b7807 */ /* 0x000fe20000000000 */
[----:B------:R-:W-:Y:S01]  /*4f40*/  IMAD.MOV.U32 R14, RZ, RZ, R18 ;  /* 0x000000ffff0e7224 */ /* 0x000fe200078e0012 */
[----:B------:R-:W-:-:S03]  /*4f50*/  SEL R12, R12, 0xffffffff, P0 ;  /* 0xffffffff0c0c7807 */ /* 0x000fc60000000000 */
[----:B------:R-:W-:Y:S05]  /*4f60*/  RET.REL.NODEC R14 `(_ZN5flash32flash_fwd_splitkv_combine_kernelI23Flash_fwd_kernel_traitsILi32ELi64ELi256ELi4ELb0ELb0EN7cutlass10bfloat16_tE19Flash_kernel_traitsILi32ELi64ELi256ELi4ES3_EELi16ELi6ELb0EEEvNS_16Flash_fwd_paramsE) ;  /* 0xffffffb00e247950 */ /* 0x000fea0003c3ffff */
.L_x_73:
        /* <DEDUP_REMOVED lines=9> */
.L_x_4833:


//--------------------- .text._ZN5flash32flash_fwd_splitkv_combine_kernelI23Flash_fwd_kernel_traitsILi32ELi64ELi256ELi4ELb0ELb0EN7cutlass10bfloat16_tE19Flash_kernel_traitsILi32ELi64ELi256ELi4ES3_EELi16ELi5ELb0EEEvNS_16Flash_fwd_paramsE --------------------------
	.section	.text._ZN5flash32flash_fwd_splitkv_combine_kernelI23Flash_fwd_kernel_traitsILi32ELi64ELi256ELi4ELb0ELb0EN7cutlass10bfloat16_tE19Flash_kernel_traitsILi32ELi64ELi256ELi4ES3_EELi16ELi5ELb0EEEvNS_16Flash_fwd_paramsE,"ax",@progbits
	.align	128
        .global         _ZN5flash32flash_fwd_splitkv_combine_kernelI23Flash_fwd_kernel_traitsILi32ELi64ELi256ELi4ELb0ELb0EN7cutlass10bfloat16_tE19Flash_kernel_traitsILi32ELi64ELi256ELi4ES3_EELi16ELi5ELb0EEEvNS_16Flash_fwd_paramsE
        .type           _ZN5flash32flash_fwd_splitkv_combine_kernelI23Flash_fwd_kernel_traitsILi32ELi64ELi256ELi4ELb0ELb0EN7cutlass10bfloat16_tE19Flash_kernel_traitsILi32ELi64ELi256ELi4ES3_EELi16ELi5ELb0EEEvNS_16Flash_fwd_paramsE,@function
        .size           _ZN5flash32flash_fwd_splitkv_combine_kernelI23Flash_fwd_kernel_traitsILi32ELi64ELi256ELi4ELb0ELb0EN7cutlass10bfloat16_tE19Flash_kernel_traitsILi32ELi64ELi256ELi4ES3_EELi16ELi5ELb0EEEvNS_16Flash_fwd_paramsE,(.L_x_4834 - _ZN5flash32flash_fwd_splitkv_combine_kernelI23Flash_fwd_kernel_traitsILi32ELi64ELi256ELi4ELb0ELb0EN7cutlass10bfloat16_tE19Flash_kernel_traitsILi32ELi64ELi256ELi4ES3_EELi16ELi5ELb0EEEvNS_16Flash_fwd_paramsE)
        .other          _ZN5flash32flash_fwd_splitkv_combine_kernelI23Flash_fwd_kernel_traitsILi32ELi64ELi256ELi4ELb0ELb0EN7cutlass10bfloat16_tE19Flash_kernel_traitsILi32ELi64ELi256ELi4ES3_EELi16ELi5ELb0EEEvNS_16Flash_fwd_paramsE,@"STO_CUDA_ENTRY STV_DEFAULT"
_ZN5flash32flash_fwd_splitkv_combine_kernelI23Flash_fwd_kernel_traitsILi32ELi64ELi256ELi4ELb0ELb0EN7cutlass10bfloat16_tE19Flash_kernel_traitsILi32ELi64ELi256ELi4ES3_EELi16ELi5ELb0EEEvNS_16Flash_fwd_paramsE:
.text._ZN5flash32flash_fwd_splitkv_combine_kernelI23Flash_fwd_kernel_traitsILi32ELi64ELi256ELi4ELb0ELb0EN7cutlass10bfloat16_tE19Flash_kernel_traitsILi32ELi64ELi256ELi4ES3_EELi16ELi5ELb0EEEvNS_16Flash_fwd_paramsE:
        /* <DEDUP_REMOVED lines=38> */
.L_x_74:
[----:B------:R-:W-:Y:S01]  /*0260*/  IMAD.U32 R26, RZ, RZ, UR21 ;  /* 0x00000015ff1a7e24 */ /* 0x000fe2000f8e00ff */
[----:B------:R-:W-:Y:S01]  /*0270*/  MOV R18, UR19 ;  /* 0x0000001300127c02 */ /* 0x000fe20008000f00 */
[----:B------:R-:W-:Y:S01]  /*0280*/  IMAD.U32 R19, RZ, RZ, UR15 ;  /* 0x0000000fff137e24 */ /* 0x000fe2000f8e00ff */
[----:B------:R-:W-:Y:S02]  /*0290*/  MOV R16, UR14 ;  /* 0x0000000e00107c02 */ /* 0x000fe40008000f00 */
[----:B------:R-:W-:Y:S02]  /*02a0*/  MOV R14, 0x2c0 ;  /* 0x000002c0000e7802 */ /* 0x000fe40000000f00 */
[----:B------:R-:W-:Y:S05]  /*02b0*/  CALL.REL.NOINC `($__internal_2_$__cuda_sm20_div_s64) ;  /* 0x0000004000b47944 */ /* 0x000fea0003c00000 */
[----:B------:R-:W-:-:S07]  /*02c0*/  MOV R13, R11 ;  /* 0x0000000b000d7202 */ /* 0x000fce0000000f00 */
.L_x_75:
        /* <DEDUP_REMOVED lines=30> */
.L_x_77:
[----:B------:R-:W-:Y:S01]  /*04b0*/  IMAD.MOV.U32 R26, RZ, RZ, R12 ;  /* 0x000000ffff1a7224 */ /* 0x000fe200078e000c */
[----:B------:R-:W-:Y:S02]  /*04c0*/  MOV R19, R13 ;  /* 0x0000000d00137202 */ /* 0x000fe40000000f00 */
[----:B------:R-:W-:Y:S02]  /*04d0*/  MOV R14, 0x4f0 ;  /* 0x000004f0000e7802 */ /* 0x000fe40000000f00 */
[----:B------:R-:W-:Y:S05]  /*04e0*/  CALL.REL.NOINC `($__internal_2_$__cuda_sm20_div_s64) ;  /* 0x0000004000287944 */ /* 0x000fea0003c00000 */
[----:B------:R-:W-:Y:S02]  /*04f0*/  MOV R4, R12 ;  /* 0x0000000c00047202 */ /* 0x000fe40000000f00 */
[----:B------:R-:W-:Y:S02]  /*0500*/  MOV R5, R11 ;  /* 0x0000000b00057202 */ /* 0x000fe40000000f00 */
.L_x_78:
[----:B------:R-:W-:Y:S05]  /*0510*/  BSYNC.RECONVERGENT B0 ;  /* 0x0000000000007941 */ /* 0x000fea0003800200 */
.L_x_76:
        /* <DEDUP_REMOVED lines=33> */
[----:B------:R-:W-:Y:S02]  /*0730*/  SEL R0, R16, R7, P0 ;  /* 0x0000000710007207 */ /* 0x000fe40000000000 */
        /* <DEDUP_REMOVED lines=24> */
.L_x_80:
[----:B------:R-:W-:Y:S01]  /*08c0*/  IMAD.MOV.U32 R26, RZ, RZ, R18 ;  /* 0x000000ffff1a7224 */ /* 0x000fe200078e0012 */
[----:B------:R-:W-:Y:S01]  /*08d0*/  MOV R18, R10 ;  /* 0x0000000a00127202 */ /* 0x000fe20000000f00 */
[----:B------:R-:W-:Y:S01]  /*08e0*/  IMAD.MOV.U32 R19, RZ, RZ, R16 ;  /* 0x000000ffff137224 */ /* 0x000fe200078e0010 */
[----:B------:R-:W-:Y:S02]  /*08f0*/  MOV R16, R0 ;  /* 0x0000000000107202 */ /* 0x000fe40000000f00 */
[----:B------:R-:W-:Y:S02]  /*0900*/  MOV R14, 0x920 ;  /* 0x00000920000e7802 */ /* 0x000fe40000000f00 */
[----:B------:R-:W-:Y:S05]  /*0910*/  CALL.REL.NOINC `($__internal_2_$__cuda_sm20_div_s64) ;  /* 0x0000003c001c7944 */ /* 0x000fea0003c00000 */
[----:B------:R-:W-:Y:S02]  /*0920*/  MOV R13, R11 ;  /* 0x0000000b000d7202 */ /* 0x000fe40000000f00 */
.L_x_81:
[----:B------:R-:W-:Y:S05]  /*0930*/  BSYNC.RECONVERGENT B0 ;  /* 0x0000000000007941 */ /* 0x000fea0003800200 */
.L_x_79:
        /* <DEDUP_REMOVED lines=124> */
.L_x_83:
[----:B------:R-:W-:Y:S01]  /*1100*/  IMAD.MOV.U32 R26, RZ, RZ, R12 ;  /* 0x000000ffff1a7224 */ /* 0x000fe200078e000c */
[----:B------:R-:W-:Y:S01]  /*1110*/  MOV R18, R9 ;  /* 0x0000000900127202 */ /* 0x000fe20000000f00 */
[----:B------:R-:W-:Y:S01]  /*1120*/  IMAD.MOV.U32 R19, RZ, RZ, R13 ;  /* 0x000000ffff137224 */ /* 0x000fe200078e000d */
[----:B------:R-:W-:Y:S02]  /*1130*/  MOV R16, R31 ;  /* 0x0000001f00107202 */ /* 0x000fe40000000f00 */
[----:B------:R-:W-:Y:S02]  /*1140*/  MOV R14, 0x1160 ;  /* 0x00001160000e7802 */ /* 0x000fe40000000f00 */
[----:B------:R-:W-:Y:S05]  /*1150*/  CALL.REL.NOINC `($__internal_2_$__cuda_sm20_div_s64) ;  /* 0x00000034000c7944 */ /* 0x000fea0003c00000 */
[----:B------:R-:W-:Y:S02]  /*1160*/  MOV R34, R12 ;  /* 0x0000000c00227202 */ /* 0x000fe40000000f00 */
[----:B------:R-:W-:Y:S02]  /*1170*/  MOV R35, R11 ;  /* 0x0000000b00237202 */ /* 0x000fe40000000f00 */
.L_x_84:
[----:B------:R-:W-:Y:S05]  /*1180*/  BSYNC.RECONVERGENT B0 ;  /* 0x0000000000007941 */ /* 0x000fea0003800200 */
.L_x_82:
        /* <DEDUP_REMOVED lines=57> */
.L_x_86:
[----:B------:R-:W-:Y:S01]  /*1520*/  IMAD.MOV.U32 R26, RZ, RZ, R4 ;  /* 0x000000ffff1a7224 */ /* 0x000fe200078e0004 */
[----:B------:R-:W-:Y:S01]  /*1530*/  MOV R19, R5 ;  /* 0x0000000500137202 */ /* 0x000fe20000000f00 */
[----:B------:R-:W-:Y:S01]  /*1540*/  IMAD.MOV.U32 R18, RZ, RZ, R8 ;  /* 0x000000ffff127224 */ /* 0x000fe200078e0008 */
[----:B------:R-:W-:Y:S02]  /*1550*/  MOV R14, 0x1570 ;  /* 0x00001570000e7802 */ /* 0x000fe40000000f00 */
[----:B------:R-:W-:Y:S05]  /*1560*/  CALL.REL.NOINC `($__internal_2_$__cuda_sm20_div_s64) ;  /* 0x0000003000087944 */ /* 0x000fea0003c00000 */
[----:B------:R-:W-:Y:S02]  /*1570*/  MOV R18, R12 ;  /* 0x0000000c00127202 */ /* 0x000fe40000000f00 */
[----:B------:R-:W-:Y:S02]  /*1580*/  MOV R19, R11 ;  /* 0x0000000b00137202 */ /* 0x000fe40000000f00 */
.L_x_87:
[----:B------:R-:W-:Y:S05]  /*1590*/  BSYNC.RECONVERGENT B0 ;  /* 0x0000000000007941 */ /* 0x000fea0003800200 */
.L_x_85:
[----:B------:R-:W0:Y:S01]  /*15a0*/  S2R R4, SR_TID.X ;  /* 0x0000000000047919 */ /* 0x000e220000002100 */
[----:B------:R-:W-:Y:S01]  /*15b0*/  UIADD3 UR8, UP0, UPT, UR21, -UR20, URZ ;  /* 0x8000001415087290 */ /* 0x000fe2000ff1e0ff */
[----:B------:R-:W1:Y:S03]  /*15c0*/  LDCU UR4, c[0x0][0x534] ;  /* 0x0000a680ff0477ac */ /* 0x000e660008000800 */
[----:B------:R-:W-:-:S06]  /*15d0*/  UIADD3.X UR5, UPT, UPT, UR15, -0x1, URZ, UP0, !UPT ;  /* 0xffffffff0f057890 */ /* 0x000fcc00087fe4ff */
[----:B------:R-:W-:Y:S01]  /*15e0*/  IMAD.U32 R3, RZ, RZ, UR5 ;  /* 0x00000005ff037e24 */ /* 0x000fe2000f8e00ff */
[----:B0-----:R-:W-:Y:S02]  /*15f0*/  LOP3.LUT R21, R4, 0xf, RZ, 0xc0, !PT ;  /* 0x0000000f04157812 */ /* 0x001fe400078ec0ff */
[----:B------:R-:W-:Y:S02]  /*1600*/  SHF.R.U32.HI R5, RZ, 0x4, R4 ;  /* 0x00000004ff057819 */ /* 0x000fe40000011604 */
[----:B------:R-:W-:Y:S01]  /*1610*/  ISETP.LT.U32.AND P3, PT, R21, UR8, PT ;  /* 0x0000000815007c0c */ /* 0x000fe2000bf61070 */
[----:B------:R-:W0:Y:S02]  /*1620*/  LDCU.64 UR8, c[0x0][0x358] ;  /* 0x00006b00ff0877ac */ /* 0x000e240008000a00 */
[----:B------:R-:W-:Y:S01]  /*1630*/  VIADD R20, R5, 0x8 ;  /* 0x0000000805147836 */ /* 0x000fe20000000000 */
[----:B------:R-:W-:Y:S01]  /*1640*/  ISETP.GT.AND.EX P3, PT, R3, RZ, PT, P3 ;  /* 0x000000ff0300720c */ /* 0x000fe20003f64330 */
[----:B------:R-:W-:-:S02]  /*1650*/  VIADD R11, R5, 0x10 ;  /* 0x00000010050b7836 */ /* 0x000fc40000000000 */
[C---:B------:R-:W-:Y:S01]  /*1660*/  VIADD R3, R5.reuse, 0x18 ;  /* 0x0000001805037836 */ /* 0x040fe20000000000 */
[----:B-1----:R-:W-:Y:S02]  /*1670*/  ISETP.GE.OR P6, PT, R5, UR4, !P3 ;  /* 0x0000000405007c0c */ /* 0x002fe4000dfc6670 */
[----:B------:R-:W-:Y:S02]  /*1680*/  ISETP.GE.OR P5, PT, R20, UR4, !P3 ;  /* 0x0000000414007c0c */ /* 0x000fe4000dfa6670 */
[----:B------:R-:W-:Y:S02]  /*1690*/  ISETP.GE.OR P4, PT, R11, UR4, !P3 ;  /* 0x000000040b007c0c */ /* 0x000fe4000df86670 */
[----:B------:R-:W-:-:S07]  /*16a0*/  ISETP.GE.OR P3, PT, R3, UR4, !P3 ;  /* 0x0000000403007c0c */ /* 0x000fce000df66670 */
[----:B------:R-:W1:Y:S01]  /*16b0*/  @!P6 LDC.64 R16, c[0x0][0x428] ;  /* 0x00010a00ff10eb82 */ /* 0x000e620000000a00 */
[C---:B------:R-:W-:Y:S02]  /*16c0*/  @!P6 IADD3 R24, P0, PT, R21.reuse, UR20, RZ ;  /* 0x000000141518ec10 */ /* 0x040fe4000ff1e0ff */
[C---:B------:R-:W-:Y:S02]  /*16d0*/  @!P5 IADD3 R28, P2, PT, R21.reuse, UR20, RZ ;  /* 0x00000014151cdc10 */ /* 0x040fe4000ff5e0ff */
[----:B------:R-:W-:Y:S01]  /*16e0*/  @!P4 IADD3 R26, P1, PT, R21, UR20, RZ ;  /* 0x00000014151acc10 */ /* 0x000fe2000ff3e0ff */
[----:B------:R-:W-:Y:S02]  /*16f0*/  @!P6 IMAD.X R25, RZ, RZ, RZ, P0 ;  /* 0x000000ffff19e224 */ /* 0x000fe400000e06ff */
[----:B------:R-:W2:Y:S01]  /*1700*/  @!P5 LDC.64 R14, c[0x0][0x428] ;  /* 0x00010a00ff0edb82 */ /* 0x000ea20000000a00 */
[----:B------:R-:W-:Y:S02]  /*1710*/  @!P5 IMAD.X R29, RZ, RZ, RZ, P2 ;  /* 0x000000ffff1dd224 */ /* 0x000fe400010e06ff */
[----:B------:R-:W-:-:S04]  /*1720*/  @!P6 IMAD.WIDE.U32 R24, R5, UR21, R24 ;  /* 0x000000150518ec25 */ /* 0x000fc8000f8e0018 */
[----:B------:R-:W-:Y:S01]  /*1730*/  @!P6 IMAD R22, R5, UR15, R25 ;  /* 0x0000000f0516ec24 */ /* 0x000fe2000f8e0219 */
[----:B------:R-:W3:Y:S01]  /*1740*/  @!P4 LDC.64 R12, c[0x0][0x428] ;  /* 0x00010a00ff0ccb82 */ /* 0x000ee20000000a00 */
[----:B------:R-:W-:-:S07]  /*1750*/  @!P4 IMAD.X R27, RZ, RZ, RZ, P1 ;  /* 0x000000ffff1bc224 */ /* 0x000fce00008e06ff */
[----:B------:R-:W4:Y:S01]  /*1760*/  @!P3 LDC.64 R6, c[0x0][0x428] ;  /* 0x00010a00ff06bb82 */ /* 0x000f220000000a00 */
[----:B-1----:R-:W-:Y:S01]  /*1770*/  @!P6 LEA R36, P0, R24, R16, 0x2 ;  /* 0x000000101824e211 */ /* 0x002fe200078010ff */
[----:B------:R-:W-:Y:S01]  /*1780*/  @!P5 IMAD.WIDE.U32 R28, R20, UR21, R28 ;  /* 0x00000015141cdc25 */ /* 0x000fe2000f8e001c */
[----:B------:R-:W-:Y:S02]  /*1790*/  MOV R16, 0xff800000 ;  /* 0xff80000000107802 */ /* 0x000fe40000000f00 */
[----:B------:R-:W-:Y:S02]  /*17a0*/  @!P6 LEA.HI.X R37, R24, R17, R22, 0x2, P0 ;  /* 0x000000111825e211 */ /* 0x000fe400000f1416 */
[----:B------:R-:W-:Y:S01]  /*17b0*/  @!P3 IADD3 R24, P0, PT, R21, UR20, RZ ;  /* 0x000000141518bc10 */ /* 0x000fe2000ff1e0ff */
[----:B------:R-:W-:Y:S01]  /*17c0*/  @!P4 IMAD.WIDE.U32 R26, R11, UR21, R26 ;  /* 0x000000150b1acc25 */ /* 0x000fe2000f8e001a */
[----:B--2---:R-:W-:Y:S01]  /*17d0*/  @!P5 LEA R14, P2, R28, R14, 0x2 ;  /* 0x0000000e1c0ed211 */ /* 0x004fe200078410ff */
[----:B0-----:R-:W2:Y:S02]  /*17e0*/  @!P6 LDG.E R16, desc[UR8][R36.64] ;  /* 0x000000082410e981 */ /* 0x001ea4000c1e1900 */
[----:B------:R-:W-:-:S02]  /*17f0*/  @!P3 IMAD.X R25, RZ, RZ, RZ, P0 ;  /* 0x000000ffff19b224 */ /* 0x000fc400000e06ff */
[----:B------:R-:W-:Y:S02]  /*1800*/  @!P5 IMAD R20, R20, UR15, R29 ;  /* 0x0000000f1414dc24 */ /* 0x000fe4000f8e021d */
[----:B------:R-:W-:Y:S01]  /*1810*/  @!P3 IMAD.WIDE.U32 R24, R3, UR21, R24 ;  /* 0x000000150318bc25 */ /* 0x000fe2000f8e0018 */
[----:B---3--:R-:W-:Y:S02]  /*1820*/  @!P4 LEA R12, P1, R26, R12, 0x2 ;  /* 0x0000000c1a0cc211 */ /* 0x008fe400078210ff */
[----:B------:R-:W-:Y:S01]  /*1830*/  @!P5 LEA.HI.X R15, R28, R15, R20, 0x2, P2 ;  /* 0x0000000f1c0fd211 */ /* 0x000fe200010f1414 */
[----:B------:R-:W-:Y:S01]  /*1840*/  @!P4 IMAD R22, R11, UR15, R27 ;  /* 0x0000000f0b16cc24 */ /* 0x000fe2000f8e021b */
[----:B------:R-:W-:Y:S01]  /*1850*/  MOV R11, 0xff800000 ;  /* 0xff800000000b7802 */ /* 0x000fe20000000f00 */
[----:B------:R-:W-:Y:S01]  /*1860*/  @!P3 IMAD R3, R3, UR15, R25 ;  /* 0x0000000f0303bc24 */ /* 0x000fe2000f8e0219 */
[----:B----4-:R-:W-:Y:S01]  /*1870*/  @!P3 LEA R32, P0, R24, R6, 0x2 ;  /* 0x000000061820b211 */ /* 0x010fe200078010ff */
[----:B------:R-:W-:Y:S01]  /*1880*/  IMAD.MOV.U32 R6, RZ, RZ, -0x800000 ;  /* 0xff800000ff067424 */ /* 0x000fe200078e00ff */
[----:B------:R-:W-:Y:S01]  /*1890*/  @!P4 LEA.HI.X R13, R26, R13, R22, 0x2, P1 ;  /* 0x0000000d1a0dc211 */ /* 0x000fe200008f1416 */
[----:B------:R-:W-:Y:S01]  /*18a0*/  IMAD.MOV.U32 R17, RZ, RZ, -0x800000 ;  /* 0xff800000ff117424 */ /* 0x000fe200078e00ff */
[----:B------:R-:W-:-:S03]  /*18b0*/  @!P3 LEA.HI.X R33, R24, R7, R3, 0x2, P0 ;  /* 0x000000071821b211 */ /* 0x000fc600000f1403 */
[----:B------:R0:W3:Y:S01]  /*18c0*/  @!P5 LDG.E R6, desc[UR8][R14.64] ;  /* 0x000000080e06d981 */ /* 0x0000e2000c1e1900 */
[C---:B------:R-:W-:Y:S01]  /*18d0*/  ISETP.GT.U32.AND P1, PT, R4.reuse, 0xff, PT ;  /* 0x000000ff0400780c */ /* 0x040fe20003f24070 */
[----:B------:R-:W1:Y:S02]  /*18e0*/  S2UR UR4, SR_CgaCtaId ;  /* 0x00000000000479c3 */ /* 0x000e640000008800 */
[----:B------:R4:W5:Y:S04]  /*18f0*/  @!P4 LDG.E R17, desc[UR8][R12.64] ;  /* 0x000000080c11c981 */ /* 0x000968000c1e1900 */
[----:B------:R-:W5:Y:S01]  /*1900*/  @!P3 LDG.E R11, desc[UR8][R32.64] ;  /* 0x00000008200bb981 */ /* 0x000f62000c1e1900 */
[C---:B------:R-:W-:Y:S01]  /*1910*/  ISETP.GT.U32.AND P0, PT, R4.reuse, 0x7f, PT ;  /* 0x0000007f0400780c */ /* 0x040fe20003f04070 */
[----:B------:R-:W-:Y:S01]  /*1920*/  UMOV UR5, 0x400 ;  /* 0x0000040000057882 */ /* 0x000fe20000000000 */
[C---:B------:R-:W-:Y:S01]  /*1930*/  ISETP.GT.U32.AND P2, PT, R4.reuse, 0x17f, PT ;  /* 0x0000017f0400780c */ /* 0x040fe20003f44070 */
[----:B------:R-:W4:Y:S01]  /*1940*/  LDC R3, c[0x0][0x434] ;  /* 0x00010d00ff037b82 */ /* 0x000f220000000800 */
[C---:B------:R-:W-:Y:S01]  /*1950*/  ISETP.GT.U32.AND P3, PT, R4.reuse, 0x1ff, PT ;  /* 0x000001ff0400780c */ /* 0x040fe20003f64070 */
[----:B------:R-:W4:Y:S01]  /*1960*/  @!P1 S2R R20, SR_CgaCtaId ;  /* 0x0000000000149919 */ /* 0x000f220000008800 */
[----:B------:R-:W-:Y:S01]  /*1970*/  @!P1 IMAD.SHL.U32 R22, R4, 0x4, RZ ;  /* 0x0000000404169824 */ /* 0x000fe200078e00ff */
[----:B------:R-:W-:Y:S01]  /*1980*/  MOV R25, 0xff800000 ;  /* 0xff80000000197802 */ /* 0x000fe20000000f00 */
[----:B------:R-:W-:Y:S01]  /*1990*/  IMAD.MOV.U32 R27, RZ, RZ, -0x800000 ;  /* 0xff800000ff1b7424 */ /* 0x000fe200078e00ff */
[----:B------:R-:W-:Y:S01]  /*19a0*/  BSSY.RECONVERGENT B1, `(.L_x_88) ;  /* 0x00001cb000017945 */ /* 0x000fe20003800200 */
[----:B------:R-:W-:Y:S01]  /*19b0*/  IMAD.MOV.U32 R23, RZ, RZ, -0x800000 ;  /* 0xff800000ff177424 */ /* 0x000fe200078e00ff */
[----:B------:R-:W-:-:S02]  /*19c0*/  @!P1 LOP3.LUT R22, R22, 0x3c, RZ, 0xc0, !PT ;  /* 0x0000003c16169812 */ /* 0x000fc400078ec0ff */
[----:B------:R-:W4:Y:S02]  /*19d0*/  @!P0 S2R R7, SR_CgaCtaId ;  /* 0x0000000000078919 */ /* 0x000f240000008800 */
[----:B------:R-:W-:Y:S01]  /*19e0*/  @!P2 IMAD.SHL.U32 R24, R4, 0x4, RZ ;  /* 0x000000040418a824 */ /* 0x000fe200078e00ff */
[----:B0-----:R-:W-:Y:S01]  /*19f0*/  @!P2 MOV R14, 0x400 ;  /* 0x00000400000ea802 */ /* 0x001fe20000000f00 */
[----:B------:R-:W0:Y:S01]  /*1a00*/  @!P2 S2R R21, SR_CgaCtaId ;  /* 0x000000000015a919 */ /* 0x000e220000008800 */
[----:B-1----:R-:W-:Y:S01]  /*1a10*/  ULEA UR4, UR4, UR5, 0x18 ;  /* 0x0000000504047291 */ /* 0x002fe2000f8ec0ff */
[----:B----4-:R-:W-:Y:S02]  /*1a20*/  @!P1 MOV R13, 0x400 ;  /* 0x00000400000d9802 */ /* 0x010fe40000000f00 */
[----:B------:R-:W-:Y:S02]  /*1a30*/  @!P0 MOV R12, 0x400 ;  /* 0x00000400000c8802 */ /* 0x000fe40000000f00 */
[----:B------:R-:W-:-:S02]  /*1a40*/  @!P2 LOP3.LUT R24, R24, 0x3c, RZ, 0xc0, !PT ;  /* 0x0000003c1818a812 */ /* 0x000fc400078ec0ff */
[----:B------:R-:W-:Y:S01]  /*1a50*/  @!P1 LEA R13, R20, R13, 0x18 ;  /* 0x0000000d140d9211 */ /* 0x000fe200078ec0ff */
[----:B------:R-:W-:-:S04]  /*1a60*/  @!P3 IMAD.SHL.U32 R20, R4, 0x4, RZ ;  /* 0x000000040414b824 */ /* 0x000fc800078e00ff */
[----:B------:R-:W-:Y:S01]  /*1a70*/  @!P1 IMAD.IADD R22, R22, 0x1, R13 ;  /* 0x0000000116169824 */ /* 0x000fe200078e020d */
[----:B------:R-:W-:Y:S02]  /*1a80*/  @!P3 LOP3.LUT R20, R20, 0x3c, RZ, 0xc0, !PT ;  /* 0x0000003c1414b812 */ /* 0x000fe400078ec0ff */
[----:B------:R-:W-:Y:S01]  /*1a90*/  @!P0 LEA R7, R7, R12, 0x18 ;  /* 0x0000000c07078211 */ /* 0x000fe200078ec0ff */
[----:B------:R-:W-:Y:S01]  /*1aa0*/  @!P0 IMAD.SHL.U32 R12, R4, 0x4, RZ ;  /* 0x00000004040c8824 */ /* 0x000fe200078e00ff */
[----:B------:R-:W-:Y:S01]  /*1ab0*/  SHF.R.U32.HI R13, RZ, 0x3, R4 ;  /* 0x00000003ff0d7819 */ /* 0x000fe20000011604 */
[----:B------:R-:W-:Y:S01]  /*1ac0*/  @!P3 VIADD R20, R20, UR4 ;  /* 0x000000041414bc36 */ /* 0x000fe20008000000 */
[----:B0-----:R-:W-:Y:S01]  /*1ad0*/  @!P2 LEA R15, R21, R14, 0x18 ;  /* 0x0000000e150fa211 */ /* 0x001fe200078ec0ff */
[C---:B------:R-:W-:Y:S01]  /*1ae0*/  @!P1 IMAD R22, R5.reuse, 0x44, R22 ;  /* 0x0000004405169824 */ /* 0x040fe200078e0216 */
[----:B------:R-:W-:Y:S02]  /*1af0*/  @!P0 LOP3.LUT R12, R12, 0x3c, RZ, 0xc0, !PT ;  /* 0x0000003c0c0c8812 */ /* 0x000fe400078ec0ff */
[----:B------:R-:W-:Y:S01]  /*1b00*/  @!P2 IADD3 R24, PT, PT, R24, R15, RZ ;  /* 0x0000000f1818a210 */ /* 0x000fe20007ffe0ff */
[----:B------:R-:W-:Y:S01]  /*1b10*/  @!P3 IMAD R15, R5, 0x44, R20 ;  /* 0x00000044050fb824 */ /* 0x000fe200078e0214 */
[----:B------:R-:W-:Y:S01]  /*1b20*/  LEA R20, R13, UR4, 0x2 ;  /* 0x000000040d147c11 */ /* 0x000fe2000f8e10ff */
[----:B------:R-:W-:Y:S01]  /*1b30*/  @!P0 IMAD.IADD R26, R12, 0x1, R7 ;  /* 0x000000010c1a8824 */ /* 0x000fe200078e0207 */
[----:B------:R-:W-:Y:S01]  /*1b40*/  LOP3.LUT R7, R4, 0x7, RZ, 0xc0, !PT ;  /* 0x0000000704077812 */ /* 0x000fe200078ec0ff */
[C---:B------:R-:W-:Y:S01]  /*1b50*/  @!P2 IMAD R21, R5.reuse, 0x44, R24 ;  /* 0x000000440515a824 */ /* 0x040fe200078e0218 */
[----:B------:R-:W-:Y:S01]  /*1b60*/  IABS R14, R3 ;  /* 0x00000003000e7213 */ /* 0x000fe20000000000 */
[----:B------:R-:W-:Y:S01]  /*1b70*/  @!P0 IMAD R26, R5, 0x44, R26 ;  /* 0x00000044051a8824 */ /* 0x000fe200078e021a */
[----:B------:R-:W-:Y:S01]  /*1b80*/  USHF.R.S32.HI UR4, URZ, 0x1f, UR22 ;  /* 0x0000001fff047899 */ /* 0x000fe20008011416 */
[----:B------:R-:W-:Y:S01]  /*1b90*/  IMAD.MOV.U32 R24, RZ, RZ, -0x800000 ;  /* 0xff800000ff187424 */ /* 0x000fe200078e00ff */
[----:B------:R-:W0:Y:S01]  /*1ba0*/  I2F.RP R12, R14 ;  /* 0x0000000e000c7306 */ /* 0x000e220000209400 */
[----:B------:R-:W-:Y:S01]  /*1bb0*/  IMAD R20, R7, 0x44, R20 ;  /* 0x0000004407147824 */ /* 0x000fe200078e0214 */
[----:B------:R-:W-:-:S06]  /*1bc0*/  ULOP3.LUT UR4, UR4, 0x1, URZ, 0xfc, !UPT ;  /* 0x0000000104047892 */ /* 0x000fcc000f8efcff */
[----:B0-----:R-:W0:Y:S01]  /*1bd0*/  MUFU.RCP R12, R12 ;  /* 0x0000000c000c7308 */ /* 0x001e220000001000 */
[----:B--2---:R-:W-:Y:S04]  /*1be0*/  @!P3 STS [R15], R16 ;  /* 0x000000100f00b388 */ /* 0x004fe80000000800 */
[----:B---3--:R-:W-:Y:S04]  /*1bf0*/  @!P2 STS [R21+0x220], R6 ;  /* 0x000220061500a388 */ /* 0x008fe80000000800 */
[----:B-----5:R0:W-:Y:S04]  /*1c00*/  @!P1 STS [R22+0x440], R17 ;  /* 0x0004401116009388 */ /* 0x0201e80000000800 */
[----:B------:R1:W-:Y:S01]  /*1c10*/  @!P0 STS [R26+0x660], R11 ;  /* 0x0006600b1a008388 */ /* 0x0003e20000000800 */
[----:B------:R-:W-:Y:S01]  /*1c20*/  BAR.SYNC.DEFER_BLOCKING 0x0 ;  /* 0x0000000000007b1d */ /* 0x000fe20000010000 */
[----:B0-----:R-:W-:Y:S01]  /*1c30*/  VIADD R17, R12, 0xffffffe ;  /* 0x0ffffffe0c117836 */ /* 0x001fe20000000000 */
[----:B-1----:R-:W-:-:S05]  /*1c40*/  IABS R11, R2 ;  /* 0x00000002000b7213 */ /* 0x002fca0000000000 */
[----:B------:R-:W0:Y:S01]  /*1c50*/  F2I.FTZ.U32.TRUNC.NTZ R17, R17 ;  /* 0x0000001100117305 */ /* 0x000e22000021f000 */
[----:B------:R-:W-:Y:S01]  /*1c60*/  @!P0 LDS R27, [R20] ;  /* 0x00000000141b8984 */ /* 0x000fe20000000800 */
[----:B------:R-:W-:-:S03]  /*1c70*/  LOP3.LUT R2, R2, R3, RZ, 0x3c, !PT ;  /* 0x0000000302027212 */ /* 0x000fc600078e3cff */
[----:B------:R-:W-:Y:S01]  /*1c80*/  @!P0 LDS R24, [R20+0x220] ;  /* 0x0002200014188984 */ /* 0x000fe20000000800 */
[----:B------:R-:W-:-:S03]  /*1c90*/  ISETP.GE.AND P1, PT, R2, RZ, PT ;  /* 0x000000ff0200720c */ /* 0x000fc60003f26270 */
[----:B------:R-:W1:Y:S04]  /*1ca0*/  @!P0 LDS R25, [R20+0x440] ;  /* 0x0004400014198984 */ /* 0x000e680000000800 */
[----:B------:R-:W2:Y:S01]  /*1cb0*/  @!P0 LDS R23, [R20+0x660] ;  /* 0x0006600014178984 */ /* 0x000ea20000000800 */
[----:B0-----:R-:W-:-:S04]  /*1cc0*/  IMAD.MOV R5, RZ, RZ, -R17 ;  /* 0x000000ffff057224 */ /* 0x001fc800078e0a11 */
[----:B------:R-:W-:Y:S01]  /*1cd0*/  IMAD R6, R5, R14, RZ ;  /* 0x0000000e05067224 */ /* 0x000fe200078e02ff */
[----:B-1----:R-:W-:-:S04]  /*1ce0*/  FMNMX3.FTZ R16, R27, R24, R25, !PT ;  /* 0x000000181b107276 */ /* 0x002fc80007810019 */
[----:B--2---:R-:W-:Y:S01]  /*1cf0*/  FMNMX.FTZ R15, R16, R23, !PT ;  /* 0x00000017100f7209 */ /* 0x004fe20007810000 */
[----:B------:R-:W-:-:S04]  /*1d00*/  IMAD.MOV.U32 R16, RZ, RZ, RZ ;  /* 0x000000ffff107224 */ /* 0x000fc800078e00ff */
[----:B------:R-:W0:Y:S01]  /*1d10*/  SHFL.BFLY PT, R12, R15, 0x4, 0x1f ;  /* 0x0c801f000f0c7f89 */ /* 0x000e2200000e0000 */
[----:B------:R-:W-:Y:S02]  /*1d20*/  IMAD.HI.U32 R6, R17, R6, R16 ;  /* 0x0000000611067227 */ /* 0x000fe400078e0010 */
[----:B------:R-:W1:Y:S04]  /*1d30*/  LDC R17, c[0x0][0x3e0] ;  /* 0x0000f800ff117b82 */ /* 0x000e680000000800 */
[----:B------:R-:W-:-:S05]  /*1d40*/  IMAD.HI.U32 R5, R6, R11, RZ ;  /* 0x0000000b06057227 */ /* 0x000fca00078e00ff */
[----:B------:R-:W-:-:S05]  /*1d50*/  IADD3 R6, PT, PT, -R5, RZ, RZ ;  /* 0x000000ff05067210 */ /* 0x000fca0007ffe1ff */
[----:B------:R-:W-:-:S05]  /*1d60*/  IMAD R11, R14, R6, R11 ;  /* 0x000000060e0b7224 */ /* 0x000fca00078e020b */
[----:B------:R-:W-:Y:S02]  /*1d70*/  ISETP.GT.U32.AND P0, PT, R14, R11, PT ;  /* 0x0000000b0e00720c */ /* 0x000fe40003f04070 */
[----:B0-----:R-:W-:Y:S02]  /*1d80*/  FMNMX.FTZ R21, R15, R12, !PT ;  /* 0x0000000c0f157209 */ /* 0x001fe40007810000 */
[----:B-1----:R-:W-:-:S03]  /*1d90*/  IABS R12, R17 ;  /* 0x00000011000c7213 */ /* 0x002fc60000000000 */
[----:B------:R-:W0:Y:S01]  /*1da0*/  SHFL.BFLY PT, R6, R21, 0x2, 0x1f ;  /* 0x0c401f0015067f89 */ /* 0x000e2200000e0000 */
[----:B------:R-:W1:Y:S05]  /*1db0*/  I2F.RP R26, R12 ;  /* 0x0000000c001a7306 */ /* 0x000e6a0000209400 */
[----:B------:R-:W-:Y:S02]  /*1dc0*/  @!P0 IMAD.IADD R11, R11, 0x1, -R14 ;  /* 0x000000010b0b8824 */ /* 0x000fe400078e0a0e */
[----:B------:R-:W-:Y:S01]  /*1dd0*/  @!P0 VIADD R5, R5, 0x1 ;  /* 0x0000000105058836 */ /* 0x000fe20000000000 */
[----:B------:R-:W-:Y:S02]  /*1de0*/  ISETP.NE.AND P0, PT, R3, RZ, PT ;  /* 0x000000ff0300720c */ /* 0x000fe40003f05270 */
[----:B------:R-:W-:-:S02]  /*1df0*/  ISETP.GE.U32.AND P2, PT, R11, R14, PT ;  /* 0x0000000e0b00720c */ /* 0x000fc40003f46070 */
[----:B0-----:R-:W-:-:S11]  /*1e00*/  FMNMX.FTZ R11, R21, R6, !PT ;  /* 0x00000006150b7209 */ /* 0x001fd60007810000 */
[----:B------:R-:W-:Y:S01]  /*1e10*/  @P2 VIADD R5, R5, 0x1 ;  /* 0x0000000105052836 */ /* 0x000fe20000000000 */
[----:B-1----:R-:W-:Y:S01]  /*1e20*/  MUFU.RCP R6, R26 ;  /* 0x0000001a00067308 */ /* 0x002fe20000001000 */
[----:B------:R-:W0:Y:S02]  /*1e30*/  SHFL.BFLY PT, R2, R11, 0x1, 0x1f ;  /* 0x0c201f000b027f89 */ /* 0x000e2400000e0000 */
[----:B------:R-:W-:-:S05]  /*1e40*/  IMAD.MOV.U32 R14, RZ, RZ, R5 ;  /* 0x000000ffff0e7224 */ /* 0x000fca00078e0005 */
[----:B------:R-:W-:Y:S02]  /*1e50*/  @!P1 IADD3 R14, PT, PT, -R14, RZ, RZ ;  /* 0x000000ff0e0e9210 */ /* 0x000fe40007ffe1ff */
[----:B------:R-:W-:-:S05]  /*1e60*/  @!P0 LOP3.LUT R14, RZ, R3, RZ, 0x33, !PT ;  /* 0x00000003ff0e8212 */ /* 0x000fca00078e33ff */
[----:B------:R-:W-:Y:S01]  /*1e70*/  IMAD R5, R14, UR4, RZ ;  /* 0x000000040e057c24 */ /* 0x000fe2000f8e02ff */
[----:B------:R-:W1:Y:S04]  /*1e80*/  LDCU UR4, c[0x0][0x430] ;  /* 0x00008600ff0477ac */ /* 0x000e680008000800 */
[----:B------:R-:W-:Y:S02]  /*1e90*/  IABS R16, R5 ;  /* 0x0000000500107213 */ /* 0x000fe40000000000 */
[----:B------:R-:W-:Y:S02]  /*1ea0*/  ISETP.NE.AND P5, PT, R5, RZ, PT ;  /* 0x000000ff0500720c */ /* 0x000fe40003fa5270 */
[----:B------:R-:W-:Y:S01]  /*1eb0*/  I2F.RP R21, R16 ;  /* 0x0000001000157306 */ /* 0x000fe20000209400 */
[----:B0-----:R-:W-:-:S04]  /*1ec0*/  FMNMX.FTZ R2, R11, R2, !PT ;  /* 0x000000020b027209 */ /* 0x001fc80007810000 */
[----:B------:R-:W-:-:S04]  /*1ed0*/  FSETP.NEU.FTZ.AND P0, PT, R2, -INF , PT ;  /* 0xff8000000200780b */ /* 0x000fc80003f1d000 */
[----:B------:R-:W-:-:S05]  /*1ee0*/  FSEL R2, R2, RZ, P0 ;  /* 0x000000ff02027208 */ /* 0x000fca0000000000 */
[C---:B------:R-:W-:Y:S01]  /*1ef0*/  FADD.FTZ R29, -R2.reuse, R27 ;  /* 0x0000001b021d7221 */ /* 0x040fe20000010100 */
[C---:B------:R-:W-:Y:S01]  /*1f00*/  FADD.FTZ R28, -R2.reuse, R24 ;  /* 0x00000018021c7221 */ /* 0x040fe20000010100 */
[C---:B------:R-:W-:Y:S01]  /*1f10*/  FADD.FTZ R11, -R2.reuse, R25 ;  /* 0x00000019020b7221 */ /* 0x040fe20000010100 */
[----:B------:R-:W-:Y:S01]  /*1f20*/  FADD.FTZ R30, -R2, R23 ;  /* 0x00000017021e7221 */ /* 0x000fe20000010100 */
[----:B------:R-:W-:Y:S01]  /*1f30*/  FMUL.FTZ R29, R29, 1.4426950216293334961 ;  /* 0x3fb8aa3b1d1d7820 */ /* 0x000fe20000410000 */
[----:B------:R-:W-:Y:S01]  /*1f40*/  FMUL.FTZ R28, R28, 1.4426950216293334961 ;  /* 0x3fb8aa3b1c1c7820 */ /* 0x000fe20000410000 */
[----:B------:R-:W-:Y:S01]  /*1f50*/  FMUL.FTZ R11, R11, 1.4426950216293334961 ;  /* 0x3fb8aa3b0b0b7820 */ /* 0x000fe20000410000 */
[----:B------:R-:W-:Y:S01]  /*1f60*/  FMUL.FTZ R30, R30, 1.4426950216293334961 ;  /* 0x3fb8aa3b1e1e7820 */ /* 0x000fe20000410000 */
[----:B------:R-:W-:Y:S08]  /*1f70*/  MUFU.EX2 R22, R29 ;  /* 0x0000001d00167308 */ /* 0x000ff00000000800 */
[----:B------:R-:W0:Y:S08]  /*1f80*/  MUFU.EX2 R15, R28 ;  /* 0x0000001c000f7308 */ /* 0x000e300000000800 */
[----:B------:R-:W2:Y:S08]  /*1f90*/  MUFU.EX2 R11, R11 ;  /* 0x0000000b000b7308 */ /* 0x000eb00000000800 */
[----:B------:R-:W3:Y:S01]  /*1fa0*/  MUFU.EX2 R20, R30 ;  /* 0x0000001e00147308 */ /* 0x000ee20000000800 */
[----:B0-----:R-:W-:Y:S01]  /*1fb0*/  FADD.FTZ R22, R22, R15 ;  /* 0x0000000f16167221 */ /* 0x001fe20000010000 */
[----:B------:R-:W-:-:S06]  /*1fc0*/  VIADD R28, R6, 0xffffffe ;  /* 0x0ffffffe061c7836 */ /* 0x000fcc0000000000 */
[----:B------:R-:W0:Y:S01]  /*1fd0*/  MUFU.RCP R21, R21 ;  /* 0x0000001500157308 */ /* 0x000e220000001000 */
[----:B--2---:R-:W-:-:S07]  /*1fe0*/  FADD.FTZ R15, R22, R11 ;  /* 0x0000000b160f7221 */ /* 0x004fce0000010000 */
[----:B------:R-:W2:Y:S01]  /*1ff0*/  F2I.FTZ.U32.TRUNC.NTZ R29, R28 ;  /* 0x0000001c001d7305 */ /* 0x000ea2000021f000 */
[----:B---3--:R-:W-:-:S05]  /*2000*/  FADD.FTZ R20, R15, R20 ;  /* 0x000000140f147221 */ /* 0x008fca0000010000 */
[----:B------:R-:W3:Y:S01]  /*2010*/  SHFL.BFLY PT, R15, R20, 0x4, 0x1f ;  /* 0x0c801f00140f7f89 */ /* 0x000ee200000e0000 */
[----:B0-----:R-:W-:-:S06]  /*2020*/  VIADD R21, R21, 0xffffffe ;  /* 0x0ffffffe15157836 */ /* 0x001fcc0000000000 */
[----:B------:R-:W0:Y:S01]  /*2030*/  F2I.FTZ.U32.TRUNC.NTZ R21, R21 ;  /* 0x0000001500157305 */ /* 0x000e22000021f000 */
[----:B--2---:R-:W-:Y:S02]  /*2040*/  IMAD.MOV R6, RZ, RZ, -R29 ;  /* 0x000000ffff067224 */ /* 0x004fe400078e0a1d */
[----:B------:R-:W-:Y:S02]  /*2050*/  IMAD.MOV.U32 R28, RZ, RZ, RZ ;  /* 0x000000ffff1c7224 */ /* 0x000fe400078e00ff */
[----:B------:R-:W-:-:S04]  /*2060*/  IMAD R33, R6, R12, RZ ;  /* 0x0000000c06217224 */ /* 0x000fc800078e02ff */
[----:B------:R-:W-:-:S04]  /*2070*/  IMAD.HI.U32 R22, R29, R33, R28 ;  /* 0x000000211d167227 */ /* 0x000fc800078e001c */
[----:B---3--:R-:W-:Y:S01]  /*2080*/  FADD.FTZ R15, R20, R15 ;  /* 0x0000000f140f7221 */ /* 0x008fe20000010000 */
[----:B------:R-:W-:Y:S02]  /*2090*/  HFMA2 R20, -RZ, RZ, 0, 0 ;  /* 0x00000000ff147431 */ /* 0x000fe400000001ff */
[----:B0-----:R-:W-:Y:S02]  /*20a0*/  IMAD.MOV R11, RZ, RZ, -R21 ;  /* 0x000000ffff0b7224 */ /* 0x001fe400078e0a15 */
[----:B------:R-:W0:Y:S02]  /*20b0*/  SHFL.BFLY PT, R6, R15, 0x2, 0x1f ;  /* 0x0c401f000f067f89 */ /* 0x000e2400000e0000 */
[----:B------:R-:W-:-:S04]  /*20c0*/  IMAD R11, R11, R16, RZ ;  /* 0x000000100b0b7224 */ /* 0x000fc800078e02ff */
[----:B------:R-:W-:Y:S01]  /*20d0*/  IMAD.HI.U32 R20, R21, R11, R20 ;  /* 0x0000000b15147227 */ /* 0x000fe200078e0014 */
[----:B------:R-:W-:-:S03]  /*20e0*/  IABS R21, R5 ;  /* 0x0000000500157213 */ /* 0x000fc60000000000 */
[----:B------:R-:W-:Y:S02]  /*20f0*/  VIADD R11, R16, UR18 ;  /* 0x00000012100b7c36 */ /* 0x000fe40008000000 */
[----:B------:R-:W-:-:S03]  /*2100*/  IMAD.MOV R21, RZ, RZ, -R21 ;  /* 0x000000ffff157224 */ /* 0x000fc600078e0a15 */
[----:B------:R-:W-:Y:S02]  /*2110*/  IABS R29, R11 ;  /* 0x0000000b001d7213 */ /* 0x000fe40000000000 */
[C---:B------:R-:W-:Y:S02]  /*2120*/  LOP3.LUT R26, R11.reuse, R16, RZ, 0x3c, !PT ;  /* 0x000000100b1a7212 */ /* 0x040fe400078e3cff */
[----:B------:R-:W-:Y:S01]  /*2130*/  LOP3.LUT R11, R11, R17, RZ, 0x3c, !PT ;  /* 0x000000110b0b7212 */ /* 0x000fe200078e3cff */
[----:B------:R-:W-:Y:S01]  /*2140*/  IMAD.HI.U32 R20, R20, R29, RZ ;  /* 0x0000001d14147227 */ /* 0x000fe200078e00ff */
[----:B------:R-:W-:-:S03]  /*2150*/  ISETP.GE.AND P0, PT, R26, RZ, PT ;  /* 0x000000ff1a00720c */ /* 0x000fc60003f06270 */
[----:B------:R-:W-:-:S04]  /*2160*/  IMAD.HI.U32 R22, R22, R29, RZ ;  /* 0x0000001d16167227 */ /* 0x000fc800078e00ff */
[----:B0-----:R-:W-:Y:S02]  /*2170*/  FADD.FTZ R6, R15, R6 ;  /* 0x000000060f067221 */ /* 0x001fe40000010000 */
[----:B------:R-:W0:Y:S01]  /*2180*/  LDC.U8 R15, c[0x0][0x549] ;  /* 0x00015240ff0f7b82 */ /* 0x000e220000000000 */
[----:B------:R-:W-:Y:S02]  /*2190*/  IMAD R33, R20, R21, R29 ;  /* 0x0000001514217224 */ /* 0x000fe400078e021d */
[----:B------:R-:W-:-:S03]  /*21a0*/  IMAD.MOV R21, RZ, RZ, -R22 ;  /* 0x000000ffff157224 */ /* 0x000fc600078e0a16 */
[----:B------:R-:W-:Y:S01]  /*21b0*/  ISETP.GT.U32.AND P3, PT, R16, R33, PT ;  /* 0x000000211000720c */ /* 0x000fe20003f64070 */
[C---:B------:R-:W-:Y:S02]  /*21c0*/  IMAD R29, R12.reuse, R21, R29 ;  /* 0x000000150c1d7224 */ /* 0x040fe400078e021d */
[----:B------:R-:W2:Y:S03]  /*21d0*/  SHFL.BFLY PT, R21, R6, 0x1, 0x1f ;  /* 0x0c201f0006157f89 */ /* 0x000ea600000e0000 */
[----:B------:R-:W-:-:S07]  /*21e0*/  ISETP.GT.U32.AND P1, PT, R12, R29, PT ;  /* 0x0000001d0c00720c */ /* 0x000fce0003f24070 */
[-C--:B------:R-:W-:Y:S01]  /*21f0*/  @!P3 IADD3 R33, PT, PT, R33, -R16.reuse, RZ ;  /* 0x800000102121b210 */ /* 0x080fe20007ffe0ff */
[----:B------:R-:W-:Y:S01]  /*2200*/  @!P3 VIADD R20, R20, 0x1 ;  /* 0x000000011414b836 */ /* 0x000fe20000000000 */
[----:B------:R-:W-:Y:S02]  /*2210*/  ISETP.GE.AND P3, PT, R11, RZ, PT ;  /* 0x000000ff0b00720c */ /* 0x000fe40003f66270 */
[----:B------:R-:W-:Y:S02]  /*2220*/  ISETP.GE.U32.AND P2, PT, R33, R16, PT ;  /* 0x000000102100720c */ /* 0x000fe40003f46070 */
[----:B------:R-:W-:Y:S02]  /*2230*/  @!P1 IMAD.IADD R29, R29, 0x1, -R12 ;  /* 0x000000011d1d9824 */ /* 0x000fe400078e0a0c */
[----:B------:R-:W-:Y:S01]  /*2240*/  @!P1 VIADD R22, R22, 0x1 ;  /* 0x0000000116169836 */ /* 0x000fe20000000000 */
[----:B------:R-:W-:Y:S02]  /*2250*/  ISETP.NE.AND P1, PT, R17, RZ, PT ;  /* 0x000000ff1100720c */ /* 0x000fe40003f25270 */
[----:B------:R-:W-:-:S02]  /*2260*/  ISETP.GE.U32.AND P4, PT, R29, R12, PT ;  /* 0x0000000c1d00720c */ /* 0x000fc40003f86070 */
[----:B------:R-:W-:Y:S01]  /*2270*/  SHF.R.S32.HI R29, RZ, 0x1f, R5 ;  /* 0x0000001fff1d7819 */ /* 0x000fe20000011405 */
[----:B--2---:R-:W-:Y:S01]  /*2280*/  FADD.FTZ R21, R6, R21 ;  /* 0x0000001506157221 */ /* 0x004fe20000010000 */
[----:B-1----:R-:W-:Y:S02]  /*2290*/  IMAD R6, R3, UR4, RZ ;  /* 0x0000000403067c24 */ /* 0x002fe4000f8e02ff */
[----:B------:R-:W-:Y:S02]  /*22a0*/  @P2 VIADD R20, R20, 0x1 ;  /* 0x0000000114142836 */ /* 0x000fe40000000000 */
[----:B------:R-:W-:Y:S01]  /*22b0*/  FSETP.NE.FTZ.AND P2, PT, R21, RZ, PT ;  /* 0x000000ff1500720b */ /* 0x000fe20003f55000 */
[----:B------:R-:W-:Y:S02]  /*22c0*/  IMAD R5, R5, R6, RZ ;  /* 0x0000000605057224 */ /* 0x000fe400078e02ff */
[----:B------:R-:W-:Y:S01]  /*22d0*/  @!P0 IMAD.MOV R20, RZ, RZ, -R20 ;  /* 0x000000ffff148224 */ /* 0x000fe200078e0a14 */
[----:B0-----:R-:W-:-:S02]  /*22e0*/  ISETP.NE.AND P0, PT, R15, RZ, PT ;  /* 0x000000ff0f00720c */ /* 0x001fc40003f05270 */
[----:B------:R-:W-:Y:S02]  /*22f0*/  @P4 IADD3 R22, PT, PT, R22, 0x1, RZ ;  /* 0x0000000116164810 */ /* 0x000fe40007ffe0ff */
[----:B------:R-:W-:Y:S02]  /*2300*/  ISETP.NE.AND P4, PT, R14, RZ, PT ;  /* 0x000000ff0e00720c */ /* 0x000fe40003f85270 */
[----:B------:R-:W-:Y:S01]  /*2310*/  @!P5 LOP3.LUT R20, RZ, R16, RZ, 0x33, !PT ;  /* 0x00000010ff14d212 */ /* 0x000fe200078e33ff */
[----:B------:R-:W-:Y:S01]  /*2320*/  @!P3 IMAD.MOV R22, RZ, RZ, -R22 ;  /* 0x000000ffff16b224 */ /* 0x000fe200078e0a16 */
[----:B------:R-:W-:Y:S01]  /*2330*/  @!P1 LOP3.LUT R22, RZ, R17, RZ, 0x33, !PT ;  /* 0x00000011ff169212 */ /* 0x000fe200078e33ff */
[----:B------:R-:W0:Y:S01]  /*2340*/  @P2 MUFU.LG2 R21, R21 ;  /* 0x0000001500152308 */ /* 0x000e220000000c00 */
[----:B------:R-:W-:Y:S02]  /*2350*/  LOP3.LUT P1, RZ, R4, 0x387, RZ, 0xc0, !PT ;  /* 0x0000038704ff7812 */ /* 0x000fe4000782c0ff */
[----:B------:R-:W-:-:S02]  /*2360*/  SEL R11, R3, 0x1, !P0 ;  /* 0x00000001030b7807 */ /* 0x000fc40004000000 */
[----:B------:R-:W-:Y:S02]  /*2370*/  SEL R12, RZ, 0x1, !P4 ;  /* 0x00000001ff0c7807 */ /* 0x000fe40006000000 */
[----:B------:R-:W-:Y:S01]  /*2380*/  ISETP.LT.U32.AND P0, PT, R18, R20, PT ;  /* 0x000000141200720c */ /* 0x000fe20003f01070 */
[----:B------:R-:W-:Y:S01]  /*2390*/  IMAD R11, R22, R11, RZ ;  /* 0x0000000b160b7224 */ /* 0x000fe200078e02ff */
[----:B------:R-:W-:Y:S01]  /*23a0*/  SHF.R.S32.HI R15, RZ, 0x1f, R20 ;  /* 0x0000001fff0f7819 */ /* 0x000fe20000011414 */
[----:B------:R-:W-:Y:S01]  /*23b0*/  IMAD.MOV.U32 R22, RZ, RZ, 0x7f800000 ;  /* 0x7f800000ff167424 */ /* 0x000fe200078e00ff */
[----:B------:R-:W-:Y:S02]  /*23c0*/  LOP3.LUT R12, R29, R12, RZ, 0xfc, !PT ;  /* 0x0000000c1d0c7212 */ /* 0x000fe400078efcff */
[----:B------:R-:W-:-:S03]  /*23d0*/  ISETP.LT.AND.EX P0, PT, R19, R15, PT, P0 ;  /* 0x0000000f1300720c */ /* 0x000fc60003f01300 */
[----:B------:R-:W-:Y:S01]  /*23e0*/  IMAD R3, R12, R11, RZ ;  /* 0x0000000b0c037224 */ /* 0x000fe200078e02ff */
[----:B------:R-:W-:Y:S01]  /*23f0*/  SEL R6, R18, R20, P0 ;  /* 0x0000001412067207 */ /* 0x000fe20000000000 */
[----:B0-----:R-:W-:Y:S01]  /*2400*/  @P2 FFMA.FTZ R22, R21, 0.69314718246459960938, R2 ;  /* 0x3f31721815162823 */ /* 0x001fe20000010002 */
[----:B------:R-:W-:Y:S07]  /*2410*/  @P1 BRA `(.L_x_89) ;  /* 0x00000010008c1947 */ /* 0x000fee0003800000 */
        /* <DEDUP_REMOVED lines=50> */
.L_x_91:
[----:B------:R-:W-:Y:S01]  /*2740*/  IMAD.MOV.U32 R26, RZ, RZ, R2 ;  /* 0x000000ffff1a7224 */ /* 0x000fe200078e0002 */
[----:B------:R-:W-:Y:S01]  /*2750*/  MOV R19, RZ ;  /* 0x000000ff00137202 */ /* 0x000fe20000000f00 */
[----:B------:R-:W-:Y:S01]  /*2760*/  IMAD.MOV.U32 R18, RZ, RZ, R32 ;  /* 0x000000ffff127224 */ /* 0x000fe200078e0020 */
[----:B------:R-:W-:Y:S02]  /*2770*/  MOV R14, 0x2790 ;  /* 0x00002790000e7802 */ /* 0x000fe40000000f00 */
[----:B------:R-:W-:Y:S05]  /*2780*/  CALL.REL.NOINC `($__internal_2_$__cuda_sm20_div_s64) ;  /* 0x0000001c00807944 */ /* 0x000fea0003c00000 */
[----:B------:R-:W-:Y:S02]  /*2790*/  IADD3 R15, PT, PT, -R12, RZ, RZ ;  /* 0x000000ff0c0f7210 */ /* 0x000fe40007ffe1ff */
[----:B------:R-:W-:-:S03]  /*27a0*/  MOV R33, R11 ;  /* 0x0000000b00217202 */ /* 0x000fc60000000f00 */
[----:B------:R-:W-:Y:S01]  /*27b0*/  IMAD R14, R32, R15, R2 ;  /* 0x0000000f200e7224 */ /* 0x000fe200078e0202 */
[----:B------:R-:W-:-:S07]  /*27c0*/  MOV R32, R12 ;  /* 0x0000000c00207202 */ /* 0x000fce0000000f00 */
.L_x_92:
        /* <DEDUP_REMOVED lines=59> */
.L_x_94:
[----:B------:R-:W-:Y:S01]  /*2b80*/  IMAD.MOV.U32 R26, RZ, RZ, R32 ;  /* 0x000000ffff1a7224 */ /* 0x000fe200078e0020 */
[----:B------:R-:W-:Y:S01]  /*2b90*/  MOV R19, R33 ;  /* 0x0000002100137202 */ /* 0x000fe20000000f00 */
[----:B------:R-:W-:Y:S01]  /*2ba0*/  IMAD.MOV.U32 R18, RZ, RZ, R30 ;  /* 0x000000ffff127224 */ /* 0x000fe200078e001e */
[----:B------:R-:W-:Y:S02]  /*2bb0*/  MOV R14, 0x2bd0 ;  /* 0x00002bd0000e7802 */ /* 0x000fe40000000f00 */
[----:B------:R-:W-:Y:S05]  /*2bc0*/  CALL.REL.NOINC `($__internal_2_$__cuda_sm20_div_s64) ;  /* 0x0000001800707944 */ /* 0x000fea0003c00000 */
[----:B------:R-:W-:-:S05]  /*2bd0*/  IADD3 R31, PT, PT, -R12, RZ, RZ ;  /* 0x000000ff0c1f7210 */ /* 0x000fca0007ffe1ff */
[----:B------:R-:W-:Y:S02]  /*2be0*/  IMAD R31, R31, R30, R32 ;  /* 0x0000001e1f1f7224 */ /* 0x000fe400078e0220 */
.L_x_95:
[----:B------:R-:W-:Y:S05]  /*2bf0*/  BSYNC.RECONVERGENT B0 ;  /* 0x0000000000007941 */ /* 0x000fea0003800200 */
.L_x_93:
[----:B------:R-:W-:Y:S01]  /*2c00*/  IABS R18, R8 ;  /* 0x0000000800127213 */ /* 0x000fe20000000000 */
[----:B------:R-:W0:Y:S01]  /*2c10*/  LDCU.U8 UR10, c[0x0][0x549] ;  /* 0x0000a920ff0a77ac */ /* 0x000e220008000000 */
[----:B------:R-:W-:Y:S02]  /*2c20*/  IABS R26, R10 ;  /* 0x0000000a001a7213 */ /* 0x000fe40000000000 */
[----:B------:R-:W1:Y:S01]  /*2c30*/  I2F.U32.RP R16, R18 ;  /* 0x0000001200107306 */ /* 0x000e620000209000 */
[----:B------:R-:W-:Y:S01]  /*2c40*/  IABS R11, R17 ;  /* 0x00000011000b7213 */ /* 0x000fe20000000000 */
[----:B------:R-:W2:Y:S06]  /*2c50*/  LDCU.64 UR4, c[0x0][0x430] ;  /* 0x00008600ff0477ac */ /* 0x000eac0008000a00 */
[----:B------:R-:W3:Y:S01]  /*2c60*/  I2F.U32.RP R28, R26 ;  /* 0x0000001a001c7306 */ /* 0x000ee20000209000 */
[----:B0-----:R-:W-:-:S07]  /*2c70*/  UISETP.NE.AND UP0, UPT, UR10, URZ, UPT ;  /* 0x000000ff0a00728c */ /* 0x001fce000bf05270 */
[----:B-1----:R-:W0:Y:S01]  /*2c80*/  MUFU.RCP R15, R16 ;  /* 0x00000010000f7308 */ /* 0x002e220000001000 */
[----:B--2---:R-:W-:Y:S02]  /*2c90*/  USEL UR10, UR5, 0x1, !UP0 ;  /* 0x00000001050a7887 */ /* 0x004fe4000c000000 */
[----:B------:R-:W-:-:S05]  /*2ca0*/  USEL UR11, UR4, 0x1, UP0 ;  /* 0x00000001040b7887 */ /* 0x000fca0008000000 */
[----:B---3--:R-:W1:Y:S01]  /*2cb0*/  MUFU.RCP R20, R28 ;  /* 0x0000001c00147308 */ /* 0x008e620000001000 */
[----:B------:R-:W-:Y:S02]  /*2cc0*/  UIMAD UR4, UR5, UR4, URZ ;  /* 0x00000004050472a4 */ /* 0x000fe4000f8e02ff */
[----:B------:R-:W-:-:S05]  /*2cd0*/  UIMAD UR5, UR11, UR5, URZ ;  /* 0x000000050b0572a4 */ /* 0x000fca000f8e02ff */
[----:B------:R-:W-:Y:S01]  /*2ce0*/  I2F.U32.RP R14, R11 ;  /* 0x0000000b000e7306 */ /* 0x000fe20000209000 */
[----:B0-----:R-:W-:Y:S01]  /*2cf0*/  VIADD R15, R15, 0xffffffe ;  /* 0x0ffffffe0f0f7836 */ /* 0x001fe20000000000 */
[----:B------:R-:W-:-:S06]  /*2d00*/  IABS R16, R12 ;  /* 0x0000000c00107213 */ /* 0x000fcc0000000000 */
[----:B------:R-:W0:Y:S01]  /*2d10*/  F2I.FTZ.U32.TRUNC.NTZ R15, R15 ;  /* 0x0000000f000f7305 */ /* 0x000e22000021f000 */
[----:B-1----:R-:W-:-:S07]  /*2d20*/  VIADD R20, R20, 0xffffffe ;  /* 0x0ffffffe14147836 */ /* 0x002fce0000000000 */
[----:B------:R-:W1:Y:S01]  /*2d30*/  F2I.FTZ.U32.TRUNC.NTZ R21, R20 ;  /* 0x0000001400157305 */ /* 0x000e62000021f000 */
[----:B0-----:R-:W-:-:S07]  /*2d40*/  IADD3 R29, PT, PT, RZ, -R15, RZ ;  /* 0x8000000fff1d7210 */ /* 0x001fce0007ffe0ff */
[----:B------:R0:W2:Y:S01]  /*2d50*/  MUFU.RCP R34, R14 ;  /* 0x0000000e00227308 */ /* 0x0000a20000001000 */
[----:B------:R-:W-:Y:S02]  /*2d60*/  IMAD R29, R29, R18, RZ ;  /* 0x000000121d1d7224 */ /* 0x000fe400078e02ff */
[----:B-1----:R-:W-:Y:S02]  /*2d70*/  IMAD.MOV R19, RZ, RZ, -R21 ;  /* 0x000000ffff137224 */ /* 0x002fe400078e0a15 */
[----:B------:R-:W-:Y:S02]  /*2d80*/  IMAD.MOV.U32 R20, RZ, RZ, RZ ;  /* 0x000000ffff147224 */ /* 0x000fe400078e00ff */
[----:B------:R-:W-:Y:S01]  /*2d90*/  IMAD R32, R19, R26, RZ ;  /* 0x0000001a13207224 */ /* 0x000fe200078e02ff */
[----:B------:R-:W-:-:S03]  /*2da0*/  IABS R19, R9 ;  /* 0x0000000900137213 */ /* 0x000fc60000000000 */
[----:B------:R-:W-:Y:S01]  /*2db0*/  IMAD.HI.U32 R32, R21, R32, R20 ;  /* 0x0000002015207227 */ /* 0x000fe200078e0014 */
[----:B------:R-:W1:Y:S03]  /*2dc0*/  I2F.U32.RP R30, R19 ;  /* 0x00000013001e7306 */ /* 0x000e660000209000 */
[----:B0-----:R-:W-:Y:S01]  /*2dd0*/  HFMA2 R14, -RZ, RZ, 0, 0 ;  /* 0x00000000ff0e7431 */ /* 0x001fe200000001ff */
[----:B------:R-:W-:Y:S01]  /*2de0*/  IABS R21, R31 ;  /* 0x0000001f00157213 */ /* 0x000fe20000000000 */
[----:B--2---:R-:W-:Y:S01]  /*2df0*/  VIADD R34, R34, 0xffffffe ;  /* 0x0ffffffe22227836 */ /* 0x004fe20000000000 */
[----:B------:R-:W-:-:S03]  /*2e00*/  IABS R20, R10 ;  /* 0x0000000a00147213 */ /* 0x000fc60000000000 */
[----:B------:R-:W-:Y:S01]  /*2e10*/  IMAD.HI.U32 R32, R32, R21, RZ ;  /* 0x0000001520207227 */ /* 0x000fe200078e00ff */
[----:B------:R0:W2:Y:S03]  /*2e20*/  F2I.FTZ.U32.TRUNC.NTZ R35, R34 ;  /* 0x0000002200237305 */ /* 0x0000a6000021f000 */
[----:B------:R-:W-:Y:S01]  /*2e30*/  IMAD.HI.U32 R29, R15, R29, R14 ;  /* 0x0000001d0f1d7227 */ /* 0x000fe200078e000e */
[----:B------:R-:W-:Y:S02]  /*2e40*/  IABS R14, R6 ;  /* 0x00000006000e7213 */ /* 0x000fe40000000000 */
[----:B------:R-:W-:Y:S01]  /*2e50*/  IABS R15, R8 ;  /* 0x00000008000f7213 */ /* 0x000fe20000000000 */
[----:B------:R-:W-:Y:S01]  /*2e60*/  IMAD.MOV R20, RZ, RZ, -R20 ;  /* 0x000000ffff147224 */ /* 0x000fe200078e0a14 */
[----:B------:R-:W3:Y:S01]  /*2e70*/  I2F.U32.RP R28, R14 ;  /* 0x0000000e001c7306 */ /* 0x000ee20000209000 */
[----:B------:R-:W-:-:S04]  /*2e80*/  IMAD.HI.U32 R29, R29, R16, RZ ;  /* 0x000000101d1d7227 */ /* 0x000fc800078e00ff */
[----:B------:R-:W-:Y:S02]  /*2e90*/  IMAD R21, R32, R20, R21 ;  /* 0x0000001420157224 */ /* 0x000fe400078e0215 */
[----:B------:R-:W-:Y:S01]  /*2ea0*/  IMAD.MOV R15, RZ, RZ, -R15 ;  /* 0x000000ffff0f7224 */ /* 0x000fe200078e0a0f */
[----:B-1----:R-:W1:Y:S01]  /*2eb0*/  MUFU.RCP R30, R30 ;  /* 0x0000001e001e7308 */ /* 0x002e620000001000 */
[----:B0-----:R-:W-:Y:S01]  /*2ec0*/  IMAD.MOV.U32 R34, RZ, RZ, RZ ;  /* 0x000000ffff227224 */ /* 0x001fe200078e00ff */
[----:B------:R-:W-:Y:S01]  /*2ed0*/  ISETP.GT.U32.AND P4, PT, R26, R21, PT ;  /* 0x000000151a00720c */ /* 0x000fe20003f84070 */
[----:B------:R-:W-:Y:S01]  /*2ee0*/  IMAD R33, R29, R15, R16 ;  /* 0x0000000f1d217224 */ /* 0x000fe200078e0210 */
[----:B--2---:R-:W-:Y:S02]  /*2ef0*/  IADD3 R15, PT, PT, RZ, -R35, RZ ;  /* 0x80000023ff0f7210 */ /* 0x004fe40007ffe0ff */
[----:B------:R-:W-:Y:S02]  /*2f00*/  IABS R16, R17 ;  /* 0x0000001100107213 */ /* 0x000fe40000000000 */
[----:B---3--:R-:W0:Y:S01]  /*2f10*/  MUFU.RCP R28, R28 ;  /* 0x0000001c001c7308 */ /* 0x008e220000001000 */
[----:B------:R-:W-:Y:S01]  /*2f20*/  ISETP.GT.U32.AND P2, PT, R18, R33, PT ;  /* 0x000000211200720c */ /* 0x000fe20003f44070 */
[----:B------:R-:W-:-:S02]  /*2f30*/  IMAD R15, R15, R11, RZ ;  /* 0x0000000b0f0f7224 */ /* 0x000fc400078e02ff */
[----:B------:R-:W-:Y:S02]  /*2f40*/  IMAD.MOV R16, RZ, RZ, -R16 ;  /* 0x000000ffff107224 */ /* 0x000fe400078e0a10 */
[----:B------:R-:W-:Y:S01]  /*2f50*/  IMAD.HI.U32 R34, R35, R15, R34 ;  /* 0x0000000f23227227 */ /* 0x000fe200078e0022 */
[----:B------:R-:W-:Y:S02]  /*2f60*/  @!P4 IADD3 R21, PT, PT, R21, -R26, RZ ;  /* 0x8000001a1515c210 */ /* 0x000fe40007ffe0ff */
[----:B------:R-:W-:Y:S01]  /*2f70*/  IABS R15, R2 ;  /* 0x00000002000f7213 */ /* 0x000fe20000000000 */
[----:B-1----:R-:W-:Y:S01]  /*2f80*/  VIADD R35, R30, 0xffffffe ;  /* 0x0ffffffe1e237836 */ /* 0x002fe20000000000 */
[----:B------:R-:W-:Y:S02]  /*2f90*/  ISETP.GE.U32.AND P6, PT, R21, R26, PT ;  /* 0x0000001a1500720c */ /* 0x000fe40003fc6070 */
[----:B------:R-:W-:Y:S01]  /*2fa0*/  @!P4 IADD3 R32, PT, PT, R32, 0x1, RZ ;  /* 0x000000012020c810 */ /* 0x000fe20007ffe0ff */
[----:B------:R-:W-:Y:S01]  /*2fb0*/  IMAD.HI.U32 R21, R34, R15, RZ ;  /* 0x0000000f22157227 */ /* 0x000fe200078e00ff */
[----:B------:R-:W-:Y:S01]  /*2fc0*/  ISETP.NE.AND P4, PT, R10, RZ, PT ;  /* 0x000000ff0a00720c */ /* 0x000fe20003f85270 */
[----:B------:R-:W1:Y:S02]  /*2fd0*/  F2I.FTZ.U32.TRUNC.NTZ R35, R35 ;  /* 0x0000002300237305 */ /* 0x000e64000021f000 */
[----:B0-----:R-:W-:-:S02]  /*2fe0*/  VIADD R36, R28, 0xffffffe ;  /* 0x0ffffffe1c247836 */ /* 0x001fc40000000000 */
[----:B------:R-:W-:Y:S02]  /*2ff0*/  @!P2 IMAD.IADD R33, R33, 0x1, -R18 ;  /* 0x000000012121a824 */ /* 0x000fe400078e0a12 */
[----:B------:R-:W-:Y:S01]  /*3000*/  IMAD R16, R21, R16, R15 ;  /* 0x0000001015107224 */ /* 0x000fe200078e020f */
[----:B------:R-:W-:Y:S01]  /*3010*/  LOP3.LUT R15, R12, R8, RZ, 0x3c, !PT ;  /* 0x000000080c0f7212 */ /* 0x000fe200078e3cff */
[----:B------:R-:W0:Y:S01]  /*3020*/  F2I.FTZ.U32.TRUNC.NTZ R37, R36 ;  /* 0x0000002400257305 */ /* 0x000e22000021f000 */
[----:B------:R-:W-:Y:S01]  /*3030*/  ISETP.GE.U32.AND P5, PT, R33, R18, PT ;  /* 0x000000122100720c */ /* 0x000fe20003fa6070 */
[----:B------:R-:W-:Y:S01]  /*3040*/  @!P2 VIADD R29, R29, 0x1 ;  /* 0x000000011d1da836 */ /* 0x000fe20000000000 */
[----:B------:R-:W-:Y:S01]  /*3050*/  LOP3.LUT R18, R31, R10, RZ, 0x3c, !PT ;  /* 0x0000000a1f127212 */ /* 0x000fe200078e3cff */
[----:B------:R-:W-:Y:S01]  /*3060*/  IMAD.MOV.U32 R34, RZ, RZ, RZ ;  /* 0x000000ffff227224 */ /* 0x000fe200078e00ff */
[----:B------:R-:W-:Y:S02]  /*3070*/  ISETP.GT.U32.AND P0, PT, R11, R16, PT ;  /* 0x000000100b00720c */ /* 0x000fe40003f04070 */
[----:B------:R-:W-:-:S02]  /*3080*/  ISETP.GE.AND P1, PT, R15, RZ, PT ;  /* 0x000000ff0f00720c */ /* 0x000fc40003f26270 */
[----:B------:R-:W-:Y:S02]  /*3090*/  ISETP.GE.AND P3, PT, R18, RZ, PT ;  /* 0x000000ff1200720c */ /* 0x000fe40003f66270 */
[----:B------:R-:W-:Y:S02]  /*30a0*/  ISETP.NE.AND P2, PT, R8, RZ, PT ;  /* 0x000000ff0800720c */ /* 0x000fe40003f45270 */
[----:B-1----:R-:W-:Y:S01]  /*30b0*/  IADD3 R20, PT, PT, RZ, -R35, RZ ;  /* 0x80000023ff147210 */ /* 0x002fe20007ffe0ff */
[----:B------:R-:W-:Y:S01]  /*30c0*/  @P5 VIADD R29, R29, 0x1 ;  /* 0x000000011d1d5836 */ /* 0x000fe20000000000 */
[----:B------:R-:W-:Y:S01]  /*30d0*/  @P6 IADD3 R32, PT, PT, R32, 0x1, RZ ;  /* 0x0000000120206810 */ /* 0x000fe20007ffe0ff */
[----:B0-----:R-:W-:Y:S01]  /*30e0*/  IMAD.MOV R15, RZ, RZ, -R37 ;  /* 0x000000ffff0f7224 */ /* 0x001fe200078e0a25 */
[----:B------:R-:W-:Y:S01]  /*30f0*/  IABS R18, R9 ;  /* 0x0000000900127213 */ /* 0x000fe20000000000 */
[----:B------:R-:W-:Y:S01]  /*3100*/  @!P0 IMAD.IADD R16, R16, 0x1, -R11 ;  /* 0x0000000110108824 */ /* 0x000fe200078e0a0b */
[----:B------:R-:W-:Y:S01]  /*3110*/  ISETP.NE.AND P5, PT, R9, RZ, PT ;  /* 0x000000ff0900720c */ /* 0x000fe20003fa5270 */
[----:B------:R-:W-:Y:S01]  /*3120*/  IMAD.MOV.U32 R36, RZ, RZ, RZ ;  /* 0x000000ffff247224 */ /* 0x000fe200078e00ff */
[----:B------:R-:W-:Y:S01]  /*3130*/  IADD3 R18, PT, PT, RZ, -R18, RZ ;  /* 0x80000012ff127210 */ /* 0x000fe20007ffe0ff */
[----:B------:R-:W-:Y:S01]  /*3140*/  IMAD R15, R15, R14, RZ ;  /* 0x0000000e0f0f7224 */ /* 0x000fe200078e02ff */
[----:B------:R-:W-:Y:S01]  /*3150*/  @!P3 IADD3 R32, PT, PT, -R32, RZ, RZ ;  /* 0x000000ff2020b210 */ /* 0x000fe20007ffe1ff */
[----:B------:R-:W-:Y:S01]  /*3160*/  @!P1 IMAD.MOV R29, RZ, RZ, -R29 ;  /* 0x000000ffff1d9224 */ /* 0x000fe200078e0a1d */
[----:B------:R-:W-:Y:S01]  /*3170*/  @!P2 LOP3.LUT R29, RZ, R8, RZ, 0x33, !PT ;  /* 0x00000008ff1da212 */ /* 0x000fe200078e33ff */
[----:B------:R-:W-:Y:S01]  /*3180*/  IMAD R33, R20, R19, RZ ;  /* 0x0000001314217224 */ /* 0x000fe200078e02ff */
[----:B------:R-:W-:Y:S01]  /*3190*/  @!P4 LOP3.LUT R32, RZ, R10, RZ, 0x33, !PT ;  /* 0x0000000aff20c212 */ /* 0x000fe200078e33ff */
[----:B------:R-:W-:Y:S01]  /*31a0*/  IMAD.HI.U32 R15, R37, R15, R36 ;  /* 0x0000000f250f7227 */ /* 0x000fe200078e0024 */
[----:B------:R-:W-:-:S02]  /*31b0*/  ISETP.GE.U32.AND P4, PT, R16, R11, PT ;  /* 0x0000000b1000720c */ /* 0x000fc40003f86070 */
[----:B------:R-:W-:Y:S01]  /*31c0*/  IABS R11, R6 ;  /* 0x00000006000b7213 */ /* 0x000fe20000000000 */
[----:B------:R-:W-:Y:S01]  /*31d0*/  IMAD.HI.U32 R33, R35, R33, R34 ;  /* 0x0000002123217227 */ /* 0x000fe200078e0022 */
[----:B------:R-:W-:Y:S02]  /*31e0*/  IABS R16, R29 ;  /* 0x0000001d00107213 */ /* 0x000fe40000000000 */
[----:B------:R-:W-:Y:S01]  /*31f0*/  IABS R20, R32 ;  /* 0x0000002000147213 */ /* 0x000fe20000000000 */
[----:B------:R-:W-:Y:S02]  /*3200*/  IMAD.MOV R11, RZ, RZ, -R11 ;  /* 0x000000ffff0b7224 */ /* 0x000fe400078e0a0b */
[----:B------:R-:W-:-:S04]  /*3210*/  IMAD.HI.U32 R15, R15, R16, RZ ;  /* 0x000000100f0f7227 */ /* 0x000fc800078e00ff */
[----:B------:R-:W-:-:S04]  /*3220*/  IMAD.HI.U32 R33, R33, R20, RZ ;  /* 0x0000001421217227 */ /* 0x000fc800078e00ff */
[----:B------:R-:W-:Y:S02]  /*3230*/  IMAD R11, R15, R11, R16 ;  /* 0x0000000b0f0b7224 */ /* 0x000fe400078e0210 */
[----:B------:R-:W-:Y:S01]  /*3240*/  IMAD R20, R33, R18, R20 ;  /* 0x0000001221147224 */ /* 0x000fe200078e0214 */
[----:B------:R-:W-:Y:S01]  /*3250*/  LOP3.LUT R18, R2, R17, RZ, 0x3c, !PT ;  /* 0x0000001102127212 */ /* 0x000fe200078e3cff */
[----:B------:R-:W-:Y:S01]  /*3260*/  @!P0 VIADD R21, R21, 0x1 ;  /* 0x0000000115158836 */ /* 0x000fe20000000000 */
[----:B------:R-:W-:Y:S01]  /*3270*/  ISETP.GT.U32.AND P1, PT, R14, R11, PT ;  /* 0x0000000b0e00720c */ /* 0x000fe20003f24070 */
[----:B------:R-:W-:Y:S01]  /*3280*/  IMAD.MOV R16, RZ, RZ, -R32 ;  /* 0x000000ffff107224 */ /* 0x000fe200078e0a20 */
[----:B------:R-:W-:Y:S02]  /*3290*/  ISETP.GT.U32.AND P3, PT, R19, R20, PT ;  /* 0x000000141300720c */ /* 0x000fe40003f64070 */
[----:B------:R-:W-:Y:S01]  /*32a0*/  ISETP.GE.AND P2, PT, R18, RZ, PT ;  /* 0x000000ff1200720c */ /* 0x000fe20003f46270 */
[----:B------:R-:W-:Y:S01]  /*32b0*/  IMAD R16, R10, R16, R31 ;  /* 0x000000100a107224 */ /* 0x000fe200078e021f */
[----:B------:R-:W-:-:S02]  /*32c0*/  ISETP.NE.AND P0, PT, R17, RZ, PT ;  /* 0x000000ff1100720c */ /* 0x000fc40003f05270 */
[----:B------:R-:W-:Y:S02]  /*32d0*/  @P4 IADD3 R21, PT, PT, R21, 0x1, RZ ;  /* 0x0000000115154810 */ /* 0x000fe40007ffe0ff */
[----:B------:R-:W-:-:S03]  /*32e0*/  LOP3.LUT R10, R29, R6, RZ, 0x3c, !PT ;  /* 0x000000061d0a7212 */ /* 0x000fc600078e3cff */
[----:B------:R-:W-:Y:S02]  /*32f0*/  @!P1 IMAD.IADD R11, R11, 0x1, -R14 ;  /* 0x000000010b0b9824 */ /* 0x000fe400078e0a0e */
[----:B------:R-:W-:Y:S01]  /*3300*/  @!P3 IMAD.IADD R20, R20, 0x1, -R19 ;  /* 0x000000011414b824 */ /* 0x000fe200078e0a13 */
[----:B------:R-:W-:Y:S01]  /*3310*/  @!P3 IADD3 R33, PT, PT, R33, 0x1, RZ ;  /* 0x000000012121b810 */ /* 0x000fe20007ffe0ff */
[----:B------:R-:W-:Y:S01]  /*3320*/  @!P1 VIADD R15, R15, 0x1 ;  /* 0x000000010f0f9836 */ /* 0x000fe20000000000 */
[----:B------:R-:W-:Y:S02]  /*3330*/  ISETP.GE.U32.AND P4, PT, R11, R14, PT ;  /* 0x0000000e0b00720c */ /* 0x000fe40003f86070 */
[----:B------:R-:W-:Y:S02]  /*3340*/  ISETP.GE.U32.AND P6, PT, R20, R19, PT ;  /* 0x000000131400720c */ /* 0x000fe40003fc6070 */
[----:B------:R-:W-:Y:S02]  /*3350*/  LOP3.LUT R11, R32, R9, RZ, 0x3c, !PT ;  /* 0x00000009200b7212 */ /* 0x000fe400078e3cff */
[----:B------:R-:W-:-:S02]  /*3360*/  @!P2 IADD3 R21, PT, PT, -R21, RZ, RZ ;  /* 0x000000ff1515a210 */ /* 0x000fc40007ffe1ff */
[----:B------:R-:W-:Y:S02]  /*3370*/  ISETP.GE.AND P2, PT, R11, RZ, PT ;  /* 0x000000ff0b00720c */ /* 0x000fe40003f46270 */
[----:B------:R-:W-:Y:S02]  /*3380*/  @!P0 LOP3.LUT R21, RZ, R17, RZ, 0x33, !PT ;  /* 0x00000011ff158212 */ /* 0x000fe400078e33ff */
[----:B------:R-:W-:Y:S02]  /*3390*/  ISETP.GE.AND P0, PT, R10, RZ, PT ;  /* 0x000000ff0a00720c */ /* 0x000fe40003f06270 */
[----:B------:R-:W-:Y:S01]  /*33a0*/  ISETP.NE.AND P1, PT, R6, RZ, PT ;  /* 0x000000ff0600720c */ /* 0x000fe20003f25270 */
[----:B------:R-:W-:Y:S01]  /*33b0*/  IMAD.WIDE R18, R21, UR10, RZ ;  /* 0x0000000a15127c25 */ /* 0x000fe2000f8e02ff */
[----:B------:R-:W-:Y:S01]  /*33c0*/  USHF.R.S32.HI UR10, URZ, 0x1f, UR11 ;  /* 0x0000001fff0a7899 */ /* 0x000fe2000801140b */
[----:B------:R-:W-:Y:S02]  /*33d0*/  @P4 IADD3 R15, PT, PT, R15, 0x1, RZ ;  /* 0x000000010f0f4810 */ /* 0x000fe40007ffe0ff */
[----:B------:R-:W-:Y:S01]  /*33e0*/  @P6 VIADD R33, R33, 0x1 ;  /* 0x0000000121216836 */ /* 0x000fe20000000000 */
[----:B------:R-:W-:Y:S01]  /*33f0*/  IADD3 R11, PT, PT, -R29, RZ, RZ ;  /* 0x000000ff1d0b7210 */ /* 0x000fe20007ffe1ff */
[----:B------:R-:W-:-:S02]  /*3400*/  IMAD.MOV R21, RZ, RZ, -R21 ;  /* 0x000000ffff157224 */ /* 0x000fc400078e0a15 */
[----:B------:R-:W-:Y:S01]  /*3410*/  IMAD.WIDE.U32 R18, R0, UR11, R18 ;  /* 0x0000000b00127c25 */ /* 0x000fe2000f8e0012 */
[----:B------:R-:W-:-:S03]  /*3420*/  UIMAD UR11, UR22, UR11, URZ ;  /* 0x0000000b160b72a4 */ /* 0x000fc6000f8e02ff */
[----:B------:R-:W-:Y:S01]  /*3430*/  @!P2 IMAD.MOV R33, RZ, RZ, -R33 ;  /* 0x000000ffff21a224 */ /* 0x000fe200078e0a21 */
[----:B------:R-:W-:Y:S01]  /*3440*/  @!P5 LOP3.LUT R33, RZ, R9, RZ, 0x33, !PT ;  /* 0x00000009ff21d212 */ /* 0x000fe200078e33ff */
[----:B------:R-:W-:Y:S01]  /*3450*/  @!P0 IMAD.MOV R15, RZ, RZ, -R15 ;  /* 0x000000ffff0f8224 */ /* 0x000fe200078e0a0f */
[----:B------:R-:W-:Y:S01]  /*3460*/  @!P1 LOP3.LUT R15, RZ, R6, RZ, 0x33, !PT ;  /* 0x00000006ff0f9212 */ /* 0x000fe200078e33ff */
[----:B------:R-:W-:Y:S01]  /*3470*/  IMAD R19, R0, UR10, R19 ;  /* 0x0000000a00137c24 */ /* 0x000fe2000f8e0213 */
[----:B------:R-:W-:Y:S01]  /*3480*/  UIMAD UR10, UR7, UR4, URZ ;  /* 0x00000004070a72a4 */ /* 0x000fe2000f8e02ff */
[----:B------:R-:W-:Y:S01]  /*3490*/  IMAD R21, R17, R21, R2 ;  /* 0x0000001511157224 */ /* 0x000fe200078e0202 */
[----:B------:R-:W-:Y:S01]  /*34a0*/  IADD3 R0, PT, PT, -R15, RZ, RZ ;  /* 0x000000ff0f007210 */ /* 0x000fe20007ffe1ff */
[----:B------:R-:W-:Y:S02]  /*34b0*/  IMAD.MOV R2, RZ, RZ, -R33 ;  /* 0x000000ffff027224 */ /* 0x000fe400078e0a21 */
[----:B------:R-:W-:-:S04]  /*34c0*/  IMAD.WIDE R18, R21, UR4, R18 ;  /* 0x0000000415127c25 */ /* 0x000fc8000f8e0212 */
[----:B------:R-:W-:Y:S01]  /*34d0*/  IMAD.WIDE R16, R16, UR5, RZ ;  /* 0x0000000510107c25 */ /* 0x000fe2000f8e02ff */
[----:B------:R-:W0:Y:S03]  /*34e0*/  LDCU.64 UR4, c[0x0][0x420] ;  /* 0x00008400ff0477ac */ /* 0x000e260008000a00 */
[----:B------:R-:W-:-:S04]  /*34f0*/  IMAD.WIDE R20, R33, UR6, RZ ;  /* 0x0000000621147c25 */ /* 0x000fc8000f8e02ff */
[----:B------:R-:W-:Y:S02]  /*3500*/  IMAD R11, R8, R11, R12 ;  /* 0x0000000b080b7224 */ /* 0x000fe400078e020c */
[----:B------:R-:W-:Y:S02]  /*3510*/  IMAD R2, R9, R2, R32 ;  /* 0x0000000209027224 */ /* 0x000fe400078e0220 */
[----:B------:R-:W-:Y:S01]  /*3520*/  IMAD R6, R6, R0, R29 ;  /* 0x0000000006067224 */ /* 0x000fe200078e021d */
[----:B------:R-:W-:Y:S01]  /*3530*/  IADD3 R0, P1, P0, R20, R18, R16 ;  /* 0x0000001214007210 */ /* 0x000fe2000783e010 */
[----:B------:R-:W-:-:S03]  /*3540*/  IMAD.WIDE R8, R11, UR11, RZ ;  /* 0x0000000b0b087c25 */ /* 0x000fc6000f8e02ff */
[----:B------:R-:W-:Y:S01]  /*3550*/  IADD3.X R17, PT, PT, R21, R19, R17, P1, P0 ;  /* 0x0000001315117210 */ /* 0x000fe20000fe0411 */
[----:B------:R-:W-:-:S04]  /*3560*/  IMAD.WIDE R10, R2, UR10, RZ ;  /* 0x0000000a020a7c25 */ /* 0x000fc8000f8e02ff */
[----:B------:R-:W-:-:S04]  /*3570*/  IMAD.WIDE R2, R15, R3, RZ ;  /* 0x000000030f027225 */ /* 0x000fc800078e02ff */
[----:B------:R-:W-:Y:S01]  /*3580*/  IMAD.WIDE R14, R6, R5, RZ ;  /* 0x00000005060e7225 */ /* 0x000fe200078e02ff */
[----:B------:R-:W-:-:S04]  /*3590*/  IADD3 R5, P1, P0, R8, R0, R10 ;  /* 0x0000000008057210 */ /* 0x000fc8000783e00a */
[----:B------:R-:W-:Y:S02]  /*35a0*/  IADD3.X R17, PT, PT, R9, R17, R11, P1, P0 ;  /* 0x0000001109117210 */ /* 0x000fe40000fe040b */
[----:B------:R-:W-:-:S04]  /*35b0*/  IADD3 R5, P1, P0, R14, R5, R2 ;  /* 0x000000050e057210 */ /* 0x000fc8000783e002 */
[----:B------:R-:W-:Y:S02]  /*35c0*/  IADD3.X R2, PT, PT, R15, R17, R3, P1, P0 ;  /* 0x000000110f027210 */ /* 0x000fe40000fe0403 */
[----:B0-----:R-:W-:-:S04]  /*35d0*/  LEA R8, P0, R5, UR4, 0x2 ;  /* 0x0000000405087c11 */ /* 0x001fc8000f8010ff */
[----:B------:R-:W-:-:S05]  /*35e0*/  LEA.HI.X R9, R5, UR5, R2, 0x2, P0 ;  /* 0x0000000505097c11 */ /* 0x000fca00080f1402 */
[----:B------:R0:W-:Y:S01]  /*35f0*/  STG.E desc[UR8][R8.64], R22 ;  /* 0x0000001608007986 */ /* 0x0001e2000c101908 */
[----:B------:R-:W-:Y:S05]  /*3600*/  BRA `(.L_x_89) ;  /* 0x0000000000107947 */ /* 0x000fea0003800000 */
.L_x_90:
[----:B------:R-:W0:Y:S01]  /*3610*/  LDC.64 R2, c[0x0][0x420] ;  /* 0x00010800ff027b82 */ /* 0x000e220000000a00 */
[----:B------:R-:W-:-:S05]  /*3620*/  IADD3 R0, PT, PT, R13, UR20, RZ ;  /* 0x000000140d007c10 */ /* 0x000fca000fffe0ff */
[----:B0-----:R-:W-:-:S05]  /*3630*/  IMAD.WIDE.U32 R2, R0, 0x4, R2 ;  /* 0x0000000400027825 */ /* 0x001fca00078e0002 */
[----:B------:R1:W-:Y:S02]  /*3640*/  STG.E desc[UR8][R2.64], R22 ;  /* 0x0000001602007986 */ /* 0x0003e4000c101908 */
.L_x_89:
[----:B------:R-:W-:Y:S05]  /*3650*/  BSYNC.RECONVERGENT B1 ;  /* 0x0000000000017941 */ /* 0x000fea0003800200 */
.L_x_88:
[----:B------:R-:W2:Y:S01]  /*3660*/  LDCU UR11, c[0x0][0x534] ;  /* 0x0000a680ff0b77ac */ /* 0x000ea20008000800 */
[----:B------:R-:W-:Y:S01]  /*3670*/  LOP3.LUT R0, R7, 0x8, RZ, 0xfc, !PT ;  /* 0x0000000807007812 */ /* 0x000fe200078efcff */
[----:B------:R-:W3:Y:S01]  /*3680*/  S2UR UR6, SR_CgaCtaId ;  /* 0x00000000000679c3 */ /* 0x000ee20000008800 */
[----:B------:R-:W-:Y:S01]  /*3690*/  IMAD.SHL.U32 R15, R13, 0x4, RZ ;  /* 0x000000040d0f7824 */ /* 0x000fe200078e00ff */
[----:B------:R-:W-:Y:S01]  /*36a0*/  UMOV UR4, 0x400 ;  /* 0x0000040000047882 */ /* 0x000fe20000000000 */
[----:B------:R-:W-:Y:S01]  /*36b0*/  SHF.L.U32 R14, R4, 0x2, RZ ;  /* 0x00000002040e7819 */ /* 0x000fe200000006ff */
[----:B------:R-:W-:Y:S01]  /*36c0*/  HFMA2 R5, -RZ, RZ, 0, 0 ;  /* 0x00000000ff057431 */ /* 0x000fe200000001ff */
[----:B-1----:R-:W-:Y:S02]  /*36d0*/  CS2R R2, SRZ ;  /* 0x0000000000027805 */ /* 0x002fe4000001ff00 */
[----:B------:R-:W-:Y:S02]  /*36e0*/  LOP3.LUT R14, R14, 0x1c, RZ, 0xc0, !PT ;  /* 0x0000001c0e0e7812 */ /* 0x000fe400078ec0ff */
[----:B--2---:R-:W-:Y:S01]  /*36f0*/  ISETP.GE.AND P2, PT, R0, UR11, PT ;  /* 0x0000000b00007c0c */ /* 0x004fe2000bf46270 */
[----:B------:R-:W-:Y:S01]  /*3700*/  UISETP.GE.AND UP0, UPT, UR11, 0x1, UPT ;  /* 0x000000010b00788c */ /* 0x000fe2000bf06270 */
[----:B------:R-:W-:-:S02]  /*3710*/  LOP3.LUT R0, R7, 0x10, RZ, 0xfc, !PT ;  /* 0x0000001007007812 */ /* 0x000fc400078efcff */
[C---:B------:R-:W-:Y:S02]  /*3720*/  ISETP.GE.AND P3, PT, R7.reuse, UR11, PT ;  /* 0x0000000b07007c0c */ /* 0x040fe4000bf66270 */
[----:B------:R-:W-:Y:S02]  /*3730*/  ISETP.GE.AND P1, PT, R0, UR11, PT ;  /* 0x0000000b00007c0c */ /* 0x000fe4000bf26270 */
[----:B------:R-:W-:Y:S01]  /*3740*/  LOP3.LUT R0, R7, 0x18, RZ, 0xfc, !PT ;  /* 0x0000001807007812 */ /* 0x000fe200078efcff */
[----:B---3--:R-:W-:Y:S01]  /*3750*/  ULEA UR6, UR6, UR4, 0x18 ;  /* 0x0000000406067291 */ /* 0x008fe2000f8ec0ff */
[----:B------:R-:W-:Y:S02]  /*3760*/  ISETP.GT.U32.OR P3, PT, R4, 0x7f, P3 ;  /* 0x0000007f0400780c */ /* 0x000fe40001f64470 */
[----:B------:R-:W-:Y:S02]  /*3770*/  ISETP.GE.AND P0, PT, R0, UR11, PT ;  /* 0x0000000b00007c0c */ /* 0x000fe4000bf06270 */
[C---:B------:R-:W-:Y:S01]  /*3780*/  ISETP.GT.U32.OR P2, PT, R4.reuse, 0x7f, P2 ;  /* 0x0000007f0400780c */ /* 0x040fe20001744470 */
[----:B------:R-:W-:Y:S01]  /*3790*/  VIADD R0, R15, UR6 ;  /* 0x000000060f007c36 */ /* 0x000fe20008000000 */
[----:B------:R-:W-:-:S02]  /*37a0*/  ISETP.GT.U32.OR P1, PT, R4, 0x7f, P1 ;  /* 0x0000007f0400780c */ /* 0x000fc40000f24470 */
[----:B------:R-:W-:Y:S01]  /*37b0*/  ISETP.GT.U32.OR P0, PT, R4, 0x7f, P0 ;  /* 0x0000007f0400780c */ /* 0x000fe20000704470 */
[----:B------:R-:W-:Y:S02]  /*37c0*/  IMAD R11, R7, 0x44, R0 ;  /* 0x00000044070b7824 */ /* 0x000fe400078e0200 */
[----:B------:R-:W-:Y:S02]  /*37d0*/  IMAD.MOV.U32 R0, RZ, RZ, RZ ;  /* 0x000000ffff007224 */ /* 0x000fe400078e00ff */
[----:B------:R-:W-:-:S04]  /*37e0*/  @!P3 FADD.FTZ R6, -R22, R27 ;  /* 0x0000001b1606b221 */ /* 0x000fc80000010100 */
[----:B0-----:R-:W-:Y:S01]  /*37f0*/  @!P2 FADD.FTZ R8, -R22, R24 ;  /* 0x000000181608a221 */ /* 0x001fe20000010100 */
[----:B------:R-:W-:Y:S01]  /*3800*/  @!P3 FMUL.FTZ R6, R6, 1.4426950216293334961 ;  /* 0x3fb8aa3b0606b820 */ /* 0x000fe20000410000 */
[C---:B------:R-:W-:Y:S02]  /*3810*/  @!P1 FADD.FTZ R25, -R22.reuse, R25 ;  /* 0x0000001916199221 */ /* 0x040fe40000010100 */
[----:B------:R-:W-:Y:S01]  /*3820*/  @!P0 FADD.FTZ R9, -R22, R23 ;  /* 0x0000001716098221 */ /* 0x000fe20000010100 */
[----:B------:R-:W-:Y:S01]  /*3830*/  @!P2 FMUL.FTZ R8, R8, 1.4426950216293334961 ;  /* 0x3fb8aa3b0808a820 */ /* 0x000fe20000410000 */
[----:B------:R-:W-:Y:S01]  /*3840*/  @!P1 FMUL.FTZ R10, R25, 1.4426950216293334961 ;  /* 0x3fb8aa3b190a9820 */ /* 0x000fe20000410000 */
[----:B------:R-:W0:Y:S01]  /*3850*/  @!P3 MUFU.EX2 R6, R6 ;  /* 0x000000060006b308 */ /* 0x000e220000000800 */
[----:B------:R-:W-:-:S07]  /*3860*/  @!P0 FMUL.FTZ R9, R9, 1.4426950216293334961 ;  /* 0x3fb8aa3b09098820 */ /* 0x000fce0000410000 */
[----:B------:R-:W1:Y:S08]  /*3870*/  @!P2 MUFU.EX2 R8, R8 ;  /* 0x000000080008a308 */ /* 0x000e700000000800 */
[----:B------:R-:W2:Y:S01]  /*3880*/  @!P1 MUFU.EX2 R10, R10 ;  /* 0x0000000a000a9308 */ /* 0x000ea20000000800 */
[----:B0-----:R0:W-:Y:S07]  /*3890*/  @!P3 STS [R11], R6 ;  /* 0x000000060b00b388 */ /* 0x0011ee0000000800 */
[----:B------:R-:W3:Y:S01]  /*38a0*/  @!P0 MUFU.EX2 R9, R9 ;  /* 0x0000000900098308 */ /* 0x000ee20000000800 */
[----:B-1----:R0:W-:Y:S04]  /*38b0*/  @!P2 STS [R11+0x220], R8 ;  /* 0x000220080b00a388 */ /* 0x0021e80000000800 */
[----:B--2---:R0:W-:Y:S04]  /*38c0*/  @!P1 STS [R11+0x440], R10 ;  /* 0x0004400a0b009388 */ /* 0x0041e80000000800 */
[----:B---3--:R0:W-:Y:S01]  /*38d0*/  @!P0 STS [R11+0x660], R9 ;  /* 0x000660090b008388 */ /* 0x0081e20000000800 */
[----:B------:R-:W-:Y:S06]  /*38e0*/  BAR.SYNC.DEFER_BLOCKING 0x0 ;  /* 0x0000000000007b1d */ /* 0x000fec0000010000 */
[----:B------:R-:W-:Y:S05]  /*38f0*/  BRA.U !UP0, `(.L_x_96) ;  /* 0x0000000508d87547 */ /* 0x000fea000b800000 */
[----:B------:R-:W1:Y:S01]  /*3900*/  LDCU UR12, c[0x0][0x44c] ;  /* 0x00008980ff0c77ac */ /* 0x000e620008000800 */
[----:B------:R-:W-:Y:S01]  /*3910*/  LOP3.LUT R0, R7, 0x3f8, R4, 0xf8, !PT ;  /* 0x000003f807007812 */ /* 0x000fe200078ef804 */
[----:B------:R-:W-:Y:S01]  /*3920*/  IMAD.MOV.U32 R18, RZ, RZ, RZ ;  /* 0x000000ffff127224 */ /* 0x000fe200078e00ff */
[----:B0-----:R-:W-:Y:S01]  /*3930*/  CS2R R10, SRZ ;  /* 0x00000000000a7805 */ /* 0x001fe2000001ff00 */
[----:B------:R-:W0:Y:S01]  /*3940*/  LDCU.64 UR4, c[0x0][0x3f8] ;  /* 0x00007f00ff0477ac */ /* 0x000e220008000a00 */
[----:B------:R-:W-:Y:S01]  /*3950*/  CS2R R8, SRZ ;  /* 0x0000000000087805 */ /* 0x000fe2000001ff00 */
[----:B------:R-:W-:Y:S02]  /*3960*/  UISETP.GE.U32.AND UP0, UPT, UR11, 0x4, UPT ;  /* 0x000000040b00788c */ /* 0x000fe4000bf06070 */
[----:B-1----:R-:W-:Y:S02]  /*3970*/  UIMAD UR7, UR20, UR12, URZ ;  /* 0x0000000c140772a4 */ /* 0x002fe4000f8e02ff */
[----:B------:R-:W-:-:S04]  /*3980*/  UIMAD UR12, UR21, UR12, URZ ;  /* 0x0000000c150c72a4 */ /* 0x000fc8000f8e02ff */
[----:B------:R-:W-:Y:S01]  /*3990*/  IMAD.U32 R17, RZ, RZ, UR7 ;  /* 0x00000007ff117e24 */ /* 0x000fe2000f8e00ff */
[----:B------:R-:W-:Y:S01]  /*39a0*/  LEA R0, P0, R0, UR7, 0x2 ;  /* 0x0000000700007c11 */ /* 0x000fe2000f8010ff */
[----:B------:R-:W-:-:S03]  /*39b0*/  UIADD3 UR7, UPT, UPT, UR21, -UR20, URZ ;  /* 0x8000001415077290 */ /* 0x000fc6000fffe0ff */
[----:B------:R-:W-:Y:S02]  /*39c0*/  LEA.HI.X.SX32 R17, R17, RZ, 0x1, P0 ;  /* 0x000000ff11117211 */ /* 0x000fe400000f0eff */
[----:B0-----:R-:W-:Y:S01]  /*39d0*/  LEA R16, P0, R0, UR4, 0x2 ;  /* 0x0000000400107c11 */ /* 0x001fe2000f8010ff */
[----:B------:R-:W-:-:S03]  /*39e0*/  ULOP3.LUT UR4, UR11, 0x3, URZ, 0xc0, !UPT ;  /* 0x000000030b047892 */ /* 0x000fc6000f8ec0ff */
[----:B------:R-:W-:Y:S01]  /*39f0*/  LEA.HI.X R17, R0, UR5, R17, 0x2, P0 ;  /* 0x0000000500117c11 */ /* 0x000fe200080f1411 */
[----:B------:R-:W-:Y:S01]  /*3a00*/  IMAD.MOV.U32 R0, RZ, RZ, RZ ;  /* 0x000000ffff007224 */ /* 0x000fe200078e00ff */
[----:B------:R-:W-:Y:S07]  /*3a10*/  BRA.U !UP0, `(.L_x_97) ;  /* 0x0000000508287547 */ /* 0x000fee000b800000 */
[----:B------:R-:W-:Y:S01]  /*3a20*/  ULOP3.LUT UR11, UR11, 0x7ffffffc, URZ, 0xc0, !UPT ;  /* 0x7ffffffc0b0b7892 */ /* 0x000fe2000f8ec0ff */
[----:B------:R-:W-:Y:S01]  /*3a30*/  IMAD.U32 R4, RZ, RZ, UR6 ;  /* 0x00000006ff047e24 */ /* 0x000fe2000f8e00ff */
[----:B------:R-:W-:Y:S01]  /*3a40*/  ISETP.GE.AND P2, PT, R13, UR7, PT ;  /* 0x000000070d007c0c */ /* 0x000fe2000bf46270 */
[----:B------:R-:W-:Y:S01]  /*3a50*/  IMAD.MOV.U32 R0, RZ, RZ, RZ ;  /* 0x000000ffff007224 */ /* 0x000fe200078e00ff */
[----:B------:R-:W-:Y:S02]  /*3a60*/  CS2R R2, SRZ ;  /* 0x0000000000027805 */ /* 0x000fe4000001ff00 */
[----:B------:R-:W-:Y:S01]  /*3a70*/  MOV R5, RZ ;  /* 0x000000ff00057202 */ /* 0x000fe20000000f00 */
[----:B------:R-:W-:Y:S01]  /*3a80*/  IMAD.U32 R18, RZ, RZ, UR11 ;  /* 0x0000000bff127e24 */ /* 0x000fe2000f8e00ff */
[----:B------:R-:W-:Y:S01]  /*3a90*/  IADD3 R7, PT, PT, R15, 0x88, R4 ;  /* 0x000000880f077810 */ /* 0x000fe20007ffe004 */
[----:B------:R-:W-:Y:S02]  /*3aa0*/  UIMAD.WIDE UR24, UR12, 0x10, URZ ;  /* 0x000000100c1878a5 */ /* 0x000fe4000f8e02ff */
[----:B------:R-:W-:-:S02]  /*3ab0*/  UIMAD.WIDE UR18, UR12, 0xc, URZ ;  /* 0x0000000c0c1278a5 */ /* 0x000fc4000f8e02ff */
[----:B------:R-:W-:Y:S01]  /*3ac0*/  UIMAD.WIDE UR16, UR12, 0x8, URZ ;  /* 0x000000080c1078a5 */ /* 0x000fe2000f8e02ff */
[----:B------:R-:W0:Y:S01]  /*3ad0*/  LDCU UR5, c[0x0][0x440] ;  /* 0x00008800ff0577ac */ /* 0x000e220008000800 */
[----:B------:R-:W-:Y:S02]  /*3ae0*/  UIMAD.WIDE UR14, UR12, 0x4, URZ ;  /* 0x000000040c0e78a5 */ /* 0x000fe4000f8e02ff */
[----:B------:R-:W-:-:S12]  /*3af0*/  UIADD3 UR10, UPT, UPT, -UR11, URZ, URZ ;  /* 0x000000ff0b0a7290 */ /* 0x000fd8000fffe1ff */
.L_x_106:
        /* <DEDUP_REMOVED lines=9> */
.L_x_99:
[----:B0-----:R-:W-:Y:S05]  /*3b90*/  BSYNC.RECONVERGENT B0 ;  /* 0x0000000000007941 */ /* 0x001fea0003800200 */
.L_x_98:
        /* <DEDUP_REMOVED lines=9> */
[----:B------:R-:W-:Y:S04]  /*3c30*/  @!P0 IADD3 R20, P1, PT, R16, UR14, RZ ;  /* 0x0000000e10148c10 */ /* 0x000fe8000ff3e0ff */
[----:B------:R-:W-:Y:S05]  /*3c40*/  @!P0 IADD3.X R21, PT, PT, R17, UR15, RZ, P1, !PT ;  /* 0x0000000f11158c10 */ /* 0x000fea0008ffe4ff */
[----:B------:R0:W5:Y:S04]  /*3c50*/  @!P0 LDG.E.128 R8, desc[UR8][R20.64] ;  /* 0x0000000814088981 */ /* 0x000168000c1e1d00 */
.L_x_101:
[----:B------:R-:W-:Y:S05]  /*3c60*/  BSYNC.RECONVERGENT B0 ;  /* 0x0000000000007941 */ /* 0x000fea0003800200 */
.L_x_100:
        /* <DEDUP_REMOVED lines=9> */
[----:B0-----:R-:W-:Y:S04]  /*3d00*/  @!P0 IADD3 R20, P1, PT, R16, UR16, RZ ;  /* 0x0000001010148c10 */ /* 0x001fe8000ff3e0ff */
[----:B------:R-:W-:Y:S05]  /*3d10*/  @!P0 IADD3.X R21, PT, PT, R17, UR17, RZ, P1, !PT ;  /* 0x0000001111158c10 */ /* 0x000fea0008ffe4ff */
[----:B------:R2:W5:Y:S04]  /*3d20*/  @!P0 LDG.E.128 R8, desc[UR8][R20.64] ;  /* 0x0000000814088981 */ /* 0x000568000c1e1d00 */
.L_x_103:
[----:B------:R-:W-:Y:S05]  /*3d30*/  BSYNC.RECONVERGENT B0 ;  /* 0x0000000000007941 */ /* 0x000fea0003800200 */
.L_x_102:
        /* <DEDUP_REMOVED lines=9> */
[----:B0-2---:R-:W-:Y:S04]  /*3dd0*/  @!P0 IADD3 R20, P1, PT, R16, UR18, RZ ;  /* 0x0000001210148c10 */ /* 0x005fe8000ff3e0ff */
[----:B------:R-:W-:Y:S05]  /*3de0*/  @!P0 IADD3.X R21, PT, PT, R17, UR19, RZ, P1, !PT ;  /* 0x0000001311158c10 */ /* 0x000fea0008ffe4ff */
[----:B------:R3:W5:Y:S04]  /*3df0*/  @!P0 LDG.E.128 R8, desc[UR8][R20.64] ;  /* 0x0000000814088981 */ /* 0x000768000c1e1d00 */
.L_x_105:
[----:B------:R-:W-:Y:S05]  /*3e00*/  BSYNC.RECONVERGENT B0 ;  /* 0x0000000000007941 */ /* 0x000fea0003800200 */
.L_x_104:
[----:B------:R-:W-:Y:S01]  /*3e10*/  IADD3 R16, P0, PT, R16, UR24, RZ ;  /* 0x0000001810107c10 */ /* 0x000fe2000ff1e0ff */
[----:B------:R1:W4:Y:S01]  /*3e20*/  LDS R4, [R7+0x44] ;  /* 0x0000440007047984 */ /* 0x0003220000000800 */
[----:B------:R-:W-:Y:S02]  /*3e30*/  UIADD3 UR10, UPT, UPT, UR10, 0x4, URZ ;  /* 0x000000040a0a7890 */ /* 0x000fe4000fffe0ff */
[----:B------:R-:W-:Y:S02]  /*3e40*/  IADD3.X R17, PT, PT, R17, UR25, RZ, P0, !PT ;  /* 0x0000001911117c10 */ /* 0x000fe400087fe4ff */
[----:B------:R-:W-:Y:S01]  /*3e50*/  UISETP.NE.AND UP0, UPT, UR10, URZ, UPT ;  /* 0x000000ff0a00728c */ /* 0x000fe2000bf05270 */
[----:B-1----:R-:W-:Y:S01]  /*3e60*/  IADD3 R7, PT, PT, R7, 0x110, RZ ;  /* 0x0000011007077810 */ /* 0x002fe20007ffe0ff */
[C---:B----45:R-:W-:Y:S01]  /*3e70*/  FFMA.FTZ R5, R4.reuse, R8, R5 ;  /* 0x0000000804057223 */ /* 0x070fe20000010005 */
[C---:B------:R-:W-:Y:S01]  /*3e80*/  FFMA.FTZ R2, R4.reuse, R9, R2 ;  /* 0x0000000904027223 */ /* 0x040fe20000010002 */
[C---:B------:R-:W-:Y:S01]  /*3e90*/  FFMA.FTZ R3, R4.reuse, R10, R3 ;  /* 0x0000000a04037223 */ /* 0x040fe20000010003 */
[----:B------:R-:W-:Y:S04]  /*3ea0*/  FFMA.FTZ R0, R4, R11, R0 ;  /* 0x0000000b04007223 */ /* 0x000fe80000010000 */
[----:B------:R-:W-:Y:S05]  /*3eb0*/  BRA.U UP0, `(.L_x_106) ;  /* 0xfffffffd00107547 */ /* 0x000fea000b83ffff */
.L_x_97:
[----:B------:R-:W-:-:S09]  /*3ec0*/  UISETP.NE.AND UP0, UPT, UR4, URZ, UPT ;  /* 0x000000ff0400728c */ /* 0x000fd2000bf05270 */
[----:B------:R-:W-:Y:S05]  /*3ed0*/  BRA.U !UP0, `(.L_x_96) ;  /* 0x0000000108607547 */ /* 0x000fea000b800000 */
[----:B------:R-:W-:Y:S01]  /*3ee0*/  IMAD R18, R18, 0x44, R15 ;  /* 0x0000004412127824 */ /* 0x000fe200078e020f */
[----:B------:R-:W-:Y:S01]  /*3ef0*/  ISETP.GE.AND P1, PT, R13, UR7, PT ;  /* 0x000000070d007c0c */ /* 0x000fe2000bf26270 */
[----:B------:R-:W1:Y:S03]  /*3f00*/  LDCU UR5, c[0x0][0x440] ;  /* 0x00008800ff0577ac */ /* 0x000e660008000800 */
[----:B------:R-:W-:Y:S01]  /*3f10*/  IADD3 R6, PT, PT, R18, UR6, RZ ;  /* 0x0000000612067c10 */ /* 0x000fe2000fffe0ff */
[----:B------:R-:W-:Y:S02]  /*3f20*/  UIMAD.WIDE UR14, UR12, 0x4, URZ ;  /* 0x000000040c0e78a5 */ /* 0x000fe4000f8e02ff */
[----:B------:R-:W-:-:S12]  /*3f30*/  UIADD3 UR10, UPT, UPT, -UR4, URZ, URZ ;  /* 0x000000ff040a7290 */ /* 0x000fd8000fffe1ff */
.L_x_109:
        /* <DEDUP_REMOVED lines=8> */
.L_x_108:
[----:B-1----:R-:W-:Y:S05]  /*3fc0*/  BSYNC.RECONVERGENT B0 ;  /* 0x0000000000007941 */ /* 0x002fea0003800200 */
.L_x_107:
[----:B------:R-:W-:Y:S01]  /*3fd0*/  IADD3 R16, P0, PT, R16, UR14, RZ ;  /* 0x0000000e10107c10 */ /* 0x000fe2000ff1e0ff */
[----:B------:R-:W-:Y:S01]  /*3fe0*/  UISETP.NE.AND UP0, UPT, UR10, URZ, UPT ;  /* 0x000000ff0a00728c */ /* 0x000fe2000bf05270 */
[----:B0----5:R-:W-:Y:S01]  /*3ff0*/  FFMA.FTZ R5, R4, R8, R5 ;  /* 0x0000000804057223 */ /* 0x021fe20000010005 */
[----:B----4-:R-:W-:Y:S01]  /*4000*/  IADD3 R6, PT, PT, R6, 0x44, RZ ;  /* 0x0000004406067810 */ /* 0x010fe20007ffe0ff */
[C---:B------:R-:W-:Y:S01]  /*4010*/  FFMA.FTZ R2, R4.reuse, R9, R2 ;  /* 0x0000000904027223 */ /* 0x040fe20000010002 */
[C---:B------:R-:W-:Y:S01]  /*4020*/  FFMA.FTZ R3, R4.reuse, R10, R3 ;  /* 0x0000000a04037223 */ /* 0x040fe20000010003 */
[----:B------:R-:W-:Y:S01]  /*4030*/  IADD3.X R17, PT, PT, R17, UR15, RZ, P0, !PT ;  /* 0x0000000f11117c10 */ /* 0x000fe200087fe4ff */
[----:B------:R-:W-:Y:S03]  /*4040*/  FFMA.FTZ R0, R4, R11, R0 ;  /* 0x0000000b04007223 */ /* 0x000fe60000010000 */
[----:B------:R-:W-:Y:S05]  /*4050*/  BRA.U UP0, `(.L_x_109) ;  /* 0xfffffffd00b87547 */ /* 0x000fea000b83ffff */
.L_x_96:
[----:B------:R-:W-:-:S04]  /*4060*/  IADD3 R13, PT, PT, R13, UR20, RZ ;  /* 0x000000140d0d7c10 */ /* 0x000fc8000fffe0ff */
[----:B------:R-:W-:-:S13]  /*4070*/  ISETP.GE.AND P0, PT, R13, UR21, PT ;  /* 0x000000150d007c0c */ /* 0x000fda000bf06270 */
[----:B------:R-:W-:Y:S05]  /*4080*/  @P0 EXIT ;  /* 0x000000000000094d */ /* 0x000fea0003800000 */
[----:B0-----:R-:W-:Y:S01]  /*4090*/  IABS R9, UR22 ;  /* 0x0000001600097c13 */ /* 0x001fe20008000000 */
[----:B------:R-:W0:Y:S01]  /*40a0*/  LDC R8, c[0x0][0x434] ;  /* 0x00010d00ff087b82 */ /* 0x000e220000000800 */
[----:B------:R-:W-:Y:S01]  /*40b0*/  IABS R10, R13 ;  /* 0x0000000d000a7213 */ /* 0x000fe20000000000 */
[----:B------:R-:W1:Y:S01]  /*40c0*/  LDCU UR4, c[0x0][0x440] ;  /* 0x00008800ff0477ac */ /* 0x000e620008000800 */
        /* <DEDUP_REMOVED lines=30> */
[----:B-1----:R-:W-:-:S03]  /*42b0*/  ISETP.GE.AND P1, PT, R14, UR4, PT ;  /* 0x000000040e007c0c */ /* 0x002fc6000bf26270 */
        /* <DEDUP_REMOVED lines=15> */
[----:B------:R-:W1:Y:S01]  /*43b0*/  LDCU.64 UR10, c[0x0][0x410] ;  /* 0x00008200ff0a77ac */ /* 0x000e620008000a00 */
        /* <DEDUP_REMOVED lines=15> */
[----:B-1----:R-:W-:Y:S02]  /*44b0*/  IMAD R7, R4, UR10, RZ ;  /* 0x0000000a04077c24 */ /* 0x002fe4000f8e02ff */
        /* <DEDUP_REMOVED lines=13> */
        .weak           $__internal_2_$__cuda_sm20_div_s64
        .type           $__internal_2_$__cuda_sm20_div_s64,@function
        .size           $__internal_2_$__cuda_sm20_div_s64,(.L_x_4834 - $__internal_2_$__cuda_sm20_div_s64)
$__internal_2_$__cuda_sm20_div_s64:
        /* <DEDUP_REMOVED lines=28> */
[----:B------:R-:W-:-:S03]  /*4750*/  IMAD.HI.U32 R36, R37, R12, RZ ;  /* 0x0000000c25247227 */ /* 0x000fc600078e00ff */
[----:B------:R-:W-:-:S05]  /*4760*/  IADD3.X R20, PT, PT, RZ, ~R20, RZ, P0, !PT ;  /* 0x80000014ff147210 */ /* 0x000fca00007fe4ff */
[----:B------:R-:W-:-:S04]  /*4770*/  IMAD.WIDE.U32 R36, P4, R37, R20, R36 ;  /* 0x0000001425247225 */ /* 0x000fc80007880024 */
[C---:B------:R-:W-:Y:S02]  /*4780*/  IMAD R15, R21.reuse, R20, RZ ;  /* 0x00000014150f7224 */ /* 0x040fe400078e02ff */
[----:B------:R-:W-:-:S04]  /*4790*/  IMAD.HI.U32 R12, P3, R21, R12, R36 ;  /* 0x0000000c150c7227 */ /* 0x000fc80007860024 */
[----:B------:R-:W-:Y:S01]  /*47a0*/  IMAD.HI.U32 R11, R21, R20, RZ ;  /* 0x00000014150b7227 */ /* 0x000fe200078e00ff */
[----:B------:R-:W-:Y:S02]  /*47b0*/  IADD3 R15, P2, PT, R15, R12, RZ ;  /* 0x0000000c0f0f7210 */ /* 0x000fe40007f5e0ff */
[-C--:B------:R-:W-:Y:S01]  /*47c0*/  IADD3 R12, P0, PT, RZ, -R26.reuse, RZ ;  /* 0x8000001aff0c7210 */ /* 0x080fe20007f1e0ff */
[----:B------:R-:W-:Y:S02]  /*47d0*/  IMAD.X R21, R11, 0x1, R21, P4 ;  /* 0x000000010b157824 */ /* 0x000fe400020e0615 */
[----:B------:R-:W-:Y:S01]  /*47e0*/  IMAD.MOV.U32 R37, RZ, RZ, RZ ;  /* 0x000000ffff257224 */ /* 0x000fe200078e00ff */
[----:B------:R-:W-:Y:S01]  /*47f0*/  SEL R12, R12, R26, !P1 ;  /* 0x0000001a0c0c7207 */ /* 0x000fe20004800000 */
[----:B------:R-:W-:-:S04]  /*4800*/  IMAD.X R20, RZ, RZ, ~R19, P0 ;  /* 0x000000ffff147224 */ /* 0x000fc800000e0e13 */
        /* <DEDUP_REMOVED lines=14> */
[CC--:B------:R-:W-:Y:S02]  /*48f0*/  ISETP.GE.U32.AND P3, PT, R12.reuse, R28.reuse, PT ;  /* 0x0000001c0c00720c */ /* 0x0c0fe40003f66070 */
[----:B------:R-:W-:Y:S01]  /*4900*/  IADD3 R15, P2, PT, R12, -R28, RZ ;  /* 0x8000001c0c0f7210 */ /* 0x000fe20007f5e0ff */
[----:B------:R-:W-:Y:S01]  /*4910*/  IMAD.X R11, R11, 0x1, ~R26, P0 ;  /* 0x000000010b0b7824 */ /* 0x000fe200000e0e1a */
[----:B------:R-:W-:-:S04]  /*4920*/  IADD3 R26, P1, PT, R21, 0x1, RZ ;  /* 0x00000001151a7810 */ /* 0x000fc80007f3e0ff */
[----:B------:R-:W-:-:S04]  /*4930*/  ISETP.GE.U32.AND.EX P3, PT, R11, R29, PT, P3 ;  /* 0x0000001d0b00720c */ /* 0x000fc80003f66130 */
[----:B------:R-:W-:Y:S01]  /*4940*/  SEL R15, R15, R12, P3 ;  /* 0x0000000c0f0f7207 */ /* 0x000fe20001800000 */
[----:B------:R-:W-:Y:S01]  /*4950*/  IMAD.X R12, R11, 0x1, ~R29, P2 ;  /* 0x000000010b0c7824 */ /* 0x000fe200010e0e1d */
[----:B------:R-:W-:Y:S02]  /*4960*/  SEL R26, R26, R21, P3 ;  /* 0x000000151a1a7207 */ /* 0x000fe40001800000 */
[----:B------:R-:W-:Y:S01]  /*4970*/  ISETP.GE.U32.AND P0, PT, R15, R28, PT ;  /* 0x0000001c0f00720c */ /* 0x000fe20003f06070 */
[----:B------:R-:W-:Y:S01]  /*4980*/  IMAD.X R15, RZ, RZ, R20, P1 ;  /* 0x000000ffff0f7224 */ /* 0x000fe200008e0614 */
[----:B------:R-:W-:Y:S02]  /*4990*/  SEL R11, R12, R11, P3 ;  /* 0x0000000b0c0b7207 */ /* 0x000fe40001800000 */
[----:B------:R-:W-:Y:S02]  /*49a0*/  IADD3 R21, P1, PT, R26, 0x1, RZ ;  /* 0x000000011a157810 */ /* 0x000fe40007f3e0ff */
[----:B------:R-:W-:-:S02]  /*49b0*/  SEL R15, R15, R20, P3 ;  /* 0x000000140f0f7207 */ /* 0x000fc40001800000 */
[----:B------:R-:W-:Y:S02]  /*49c0*/  ISETP.GE.U32.AND.EX P0, PT, R11, R29, PT, P0 ;  /* 0x0000001d0b00720c */ /* 0x000fe40003f06100 */
[-C--:B------:R-:W-:Y:S02]  /*49d0*/  IADD3.X R12, PT, PT, RZ, R15.reuse, RZ, P1, !PT ;  /* 0x0000000fff0c7210 */ /* 0x080fe40000ffe4ff */
[----:B------:R-:W-:Y:S02]  /*49e0*/  SEL R21, R21, R26, P0 ;  /* 0x0000001a15157207 */ /* 0x000fe40000000000 */
[----:B------:R-:W-:Y:S02]  /*49f0*/  SEL R15, R12, R15, P0 ;  /* 0x0000000f0c0f7207 */ /* 0x000fe40000000000 */
[----:B------:R-:W-:Y:S02]  /*4a00*/  IADD3 R12, P1, PT, RZ, -R21, RZ ;  /* 0x80000015ff0c7210 */ /* 0x000fe40007f3e0ff */
[----:B------:R-:W-:-:S02]  /*4a10*/  LOP3.LUT R11, R16, R19, RZ, 0x3c, !PT ;  /* 0x00000013100b7212 */ /* 0x000fc400078e3cff */
[----:B------:R-:W-:Y:S01]  /*4a20*/  ISETP.NE.U32.AND P0, PT, R18, RZ, PT ;  /* 0x000000ff1200720c */ /* 0x000fe20003f05070 */
[----:B------:R-:W-:Y:S01]  /*4a30*/  IMAD.X R20, RZ, RZ, ~R15, P1 ;  /* 0x000000ffff147224 */ /* 0x000fe200008e0e0f */
[----:B------:R-:W-:Y:S02]  /*4a40*/  ISETP.GE.AND P2, PT, R11, RZ, PT ;  /* 0x000000ff0b00720c */ /* 0x000fe40003f46270 */
[----:B------:R-:W-:Y:S02]  /*4a50*/  ISETP.NE.AND.EX P0, PT, R16, RZ, PT, P0 ;  /* 0x000000ff1000720c */ /* 0x000fe40003f05300 */
[----:B------:R-:W-:Y:S01]  /*4a60*/  SEL R20, R20, R15, !P2 ;  /* 0x0000000f14147207 */ /* 0x000fe20005000000 */
[----:B------:R-:W-:Y:S01]  /*4a70*/  IMAD.MOV.U32 R15, RZ, RZ, 0x0 ;  /* 0x00000000ff0f7424 */ /* 0x000fe200078e00ff */
[----:B------:R-:W-:Y:S02]  /*4a80*/  SEL R12, R12, R21, !P2 ;  /* 0x000000150c0c7207 */ /* 0x000fe40005000000 */
[----:B------:R-:W-:-:S02]  /*4a90*/  SEL R11, R20, 0xffffffff, P0 ;  /* 0xffffffff140b7807 */ /* 0x000fc40000000000 */
[----:B------:R-:W-:Y:S01]  /*4aa0*/  SEL R12, R12, 0xffffffff, P0 ;  /* 0xffffffff0c0c7807 */ /* 0x000fe20000000000 */
[----:B------:R-:W-:Y:S06]  /*4ab0*/  RET.REL.NODEC R14 `(_ZN5flash32flash_fwd_splitkv_combine_kernelI23Flash_fwd_kernel_traitsILi32ELi64ELi256ELi4ELb0ELb0EN7cutlass10bfloat16_tE19Flash_kernel_traitsILi32ELi64ELi256ELi4ES3_EELi16ELi5ELb0EEEvNS_16Flash_fwd_paramsE) ;  /* 0xffffffb40e507950 */ /* 0x000fec0003c3ffff */
.L_x_110:
        /* <DEDUP_REMOVED lines=12> */
.L_x_4834:


//--------------------- .text._ZN5flash32flash_fwd_splitkv_combine_kernelI23Flash_fwd_kernel_traitsILi32ELi64ELi256ELi4ELb0ELb0EN7cutlass10bfloat16_tE19Flash_kernel_traitsILi32ELi64ELi256ELi4ES3_EELi16ELi4ELb0EEEvNS_16Flash_fwd_paramsE --------------------------
	.section	.text._ZN5flash32flash_fwd_splitkv_combine_kernelI23Flash_fwd_kernel_traitsILi32ELi64ELi256ELi4ELb0ELb0EN7cutlass10bfloat16_tE19Flash_kernel_traitsILi32ELi64ELi256ELi4ES3_EELi16ELi4ELb0EEEvNS_16Flash_fwd_paramsE,"ax",@progbits
	.align	128
        .global         _ZN5flash32flash_fwd_splitkv_combine_kernelI23Flash_fwd_kernel_traitsILi32ELi64ELi256ELi4ELb0ELb0EN7cutlass10bfloat16_tE19Flash_kernel_traitsILi32ELi64ELi256ELi4ES3_EELi16ELi4ELb0EEEvNS_16Flash_fwd_paramsE
        .type           _ZN5flash32flash_fwd_splitkv_combine_kernelI23Flash_fwd_kernel_traitsILi32ELi64ELi256ELi4ELb0ELb0EN7cutlass10bfloat16_tE19Flash_kernel_traitsILi32ELi64ELi256ELi4ES3_EELi16ELi4ELb0EEEvNS_16Flash_fwd_paramsE,@function
        .size           _ZN5flash32flash_fwd_splitkv_combine_kernelI23Flash_fwd_kernel_traitsILi32ELi64ELi256ELi4ELb0ELb0EN7cutlass10bfloat16_tE19Flash_kernel_traitsILi32ELi64ELi256ELi4ES3_EELi16ELi4ELb0EEEvNS_16Flash_fwd_paramsE,(.L_x_4835 - _ZN5flash32flash_fwd_splitkv_combine_kernelI23Flash_fwd_kernel_traitsILi32ELi64ELi256ELi4ELb0ELb0EN7cutlass10bfloat16_tE19Flash_kernel_traitsILi32ELi64ELi256ELi4ES3_EELi16ELi4ELb0EEEvNS_16Flash_fwd_paramsE)
        .other          _ZN5flash32flash_fwd_splitkv_combine_kernelI23Flash_fwd_kernel_traitsILi32ELi64ELi256ELi4ELb0ELb0EN7cutlass10bfloat16_tE19Flash_kernel_traitsILi32ELi64ELi256ELi4ES3_EELi16ELi4ELb0EEEvNS_16Flash_fwd_paramsE,@"STO_CUDA_ENTRY STV_DEFAULT"
_ZN5flash32flash_fwd_splitkv_combine_kernelI23Flash_fwd_kernel_traitsILi32ELi64ELi256ELi4ELb0ELb0EN7cutlass10bfloat16_tE19Flash_kernel_traitsILi32ELi64ELi256ELi4ES3_EELi16ELi4ELb0EEEvNS_16Flash_fwd_paramsE:
.text._ZN5flash32flash_fwd_splitkv_combine_kernelI23Flash_fwd_kernel_traitsILi32ELi64ELi256ELi4ELb0ELb0EN7cutlass10bfloat16_tE19Flash_kernel_traitsILi32ELi64ELi256ELi4ES3_EELi16ELi4ELb0EEEvNS_16Flash_fwd_paramsE:
        /* <DEDUP_REMOVED lines=38> */
.L_x_111:
[----:B------:R-:W-:Y:S01]  /*0260*/  IMAD.U32 R14, RZ, RZ, UR21 ;  /* 0x00000015ff0e7e24 */ /* 0x000fe2000f8e00ff */
[----:B------:R-:W-:Y:S01]  /*0270*/  MOV R20, UR19 ;  /* 0x0000001300147c02 */ /* 0x000fe20008000f00 */
[----:B------:R-:W-:Y:S01]  /*0280*/  IMAD.U32 R19, RZ, RZ, UR15 ;  /* 0x0000000fff137e24 */ /* 0x000fe2000f8e00ff */
[----:B------:R-:W-:Y:S02]  /*0290*/  MOV R18, UR14 ;  /* 0x0000000e00127c02 */ /* 0x000fe40008000f00 */
[----:B------:R-:W-:Y:S02]  /*02a0*/  MOV R16, 0x2c0 ;  /* 0x000002c000107802 */ /* 0x000fe40000000f00 */
[----:B------:R-:W-:Y:S05]  /*02b0*/  CALL.REL.NOINC `($__internal_3_$__cuda_sm20_div_s64) ;  /* 0x0000003c00ac7944 */ /* 0x000fea0003c00000 */
[----:B------:R-:W-:-:S07]  /*02c0*/  MOV R13, R11 ;  /* 0x0000000b000d7202 */ /* 0x000fce0000000f00 */
.L_x_112:
        /* <DEDUP_REMOVED lines=30> */
.L_x_114:
[----:B------:R-:W-:Y:S01]  /*04b0*/  IMAD.MOV.U32 R14, RZ, RZ, R12 ;  /* 0x000000ffff0e7224 */ /* 0x000fe200078e000c */
[----:B------:R-:W-:Y:S02]  /*04c0*/  MOV R19, R13 ;  /* 0x0000000d00137202 */ /* 0x000fe40000000f00 */
[----:B------:R-:W-:Y:S02]  /*04d0*/  MOV R16, 0x4f0 ;  /* 0x000004f000107802 */ /* 0x000fe40000000f00 */
[----:B------:R-:W-:Y:S05]  /*04e0*/  CALL.REL.NOINC `($__internal_3_$__cuda_sm20_div_s64) ;  /* 0x0000003c00207944 */ /* 0x000fea0003c00000 */
[----:B------:R-:W-:Y:S02]  /*04f0*/  MOV R4, R12 ;  /* 0x0000000c00047202 */ /* 0x000fe40000000f00 */
[----:B------:R-:W-:Y:S02]  /*0500*/  MOV R5, R11 ;  /* 0x0000000b00057202 */ /* 0x000fe40000000f00 */
.L_x_115:
[----:B------:R-:W-:Y:S05]  /*0510*/  BSYNC.RECONVERGENT B0 ;  /* 0x0000000000007941 */ /* 0x000fea0003800200 */
.L_x_113:
        /* <DEDUP_REMOVED lines=57> */
.L_x_117:
[----:B------:R-:W-:Y:S01]  /*08b0*/  IMAD.MOV.U32 R14, RZ, RZ, R20 ;  /* 0x000000ffff0e7224 */ /* 0x000fe200078e0014 */
[----:B------:R-:W-:Y:S01]  /*08c0*/  MOV R20, R9 ;  /* 0x0000000900147202 */ /* 0x000fe20000000f00 */
[----:B------:R-:W-:Y:S01]  /*08d0*/  IMAD.MOV.U32 R19, RZ, RZ, R18 ;  /* 0x000000ffff137224 */ /* 0x000fe200078e0012 */
[----:B------:R-:W-:Y:S02]  /*08e0*/  MOV R18, R29 ;  /* 0x0000001d00127202 */ /* 0x000fe40000000f00 */
[----:B------:R-:W-:Y:S02]  /*08f0*/  MOV R16, 0x910 ;  /* 0x0000091000107802 */ /* 0x000fe40000000f00 */
[----:B------:R-:W-:Y:S05]  /*0900*/  CALL.REL.NOINC `($__internal_3_$__cuda_sm20_div_s64) ;  /* 0x0000003800187944 */ /* 0x000fea0003c00000 */
[----:B------:R-:W-:Y:S02]  /*0910*/  MOV R10, R12 ;  /* 0x0000000c000a7202 */ /* 0x000fe40000000f00 */
.L_x_118:
[----:B------:R-:W-:Y:S05]  /*0920*/  BSYNC.RECONVERGENT B0 ;  /* 0x0000000000007941 */ /* 0x000fea0003800200 */
.L_x_116:
        /* <DEDUP_REMOVED lines=53> */
[----:B------:R0:W1:Y:S08]  /*0c80*/  F2I.FTZ.U32.TRUNC.NTZ R0, R6 ;  /* 0x0000000600007305 */ /* 0x000070000021f000 */
[----:B------:R-:W2:Y:S01]  /*0c90*/  F2I.FTZ.U32.TRUNC.NTZ R7, R7 ;  /* 0x0000000700077305 */ /* 0x000ea2000021f000 */
[----:B0-----:R-:W-:Y:S01]  /*0ca0*/  IMAD.MOV.U32 R6, RZ, RZ, RZ ;  /* 0x000000ffff067224 */ /* 0x001fe200078e00ff */
[----:B-1----:R-:W-:-:S02]  /*0cb0*/  R2UR UR17, R0 ;  /* 0x00000000001172ca */ /* 0x002fc400000e0000 */
[----:B------:R-:W-:Y:S01]  /*0cc0*/  IABS R0, UR7 ;  /* 0x0000000700007c13 */ /* 0x000fe20008000000 */
[----:B--2---:R-:W-:-:S04]  /*0cd0*/  IMAD.MOV R3, RZ, RZ, -R7 ;  /* 0x000000ffff037224 */ /* 0x004fc800078e0a07 */
[----:B------:R-:W-:Y:S02]  /*0ce0*/  IMAD.MOV R0, RZ, RZ, -R0 ;  /* 0x000000ffff007224 */ /* 0x000fe400078e0a00 */
[----:B------:R-:W-:-:S04]  /*0cf0*/  IMAD R3, R3, UR13, RZ ;  /* 0x0000000d03037c24 */ /* 0x000fc8000f8e02ff */
[----:B------:R-:W-:Y:S01]  /*0d00*/  UIADD3 UR9, UPT, UPT, URZ, -UR17, URZ ;  /* 0x80000011ff097290 */ /* 0x000fe2000fffe0ff */
[----:B------:R-:W-:-:S03]  /*0d10*/  IMAD.HI.U32 R3, R7, R3, R6 ;  /* 0x0000000307037227 */ /* 0x000fc600078e0006 */
[----:B------:R-:W-:-:S03]  /*0d20*/  UIMAD UR9, UR9, UR11, URZ ;  /* 0x0000000b090972a4 */ /* 0x000fc6000f8e02ff */
[----:B------:R-:W-:Y:S01]  /*0d30*/  IMAD.HI.U32 R3, R3, UR12, RZ ;  /* 0x0000000c03037c27 */ /* 0x000fe2000f8e00ff */
[----:B------:R-:W-:-:S03]  /*0d40*/  UIMAD.WIDE.U32 UR16, UR17, UR9, UR16 ;  /* 0x00000009111072a5 */ /* 0x000fc6000f8e0010 */
[----:B------:R-:W-:Y:S01]  /*0d50*/  IMAD R0, R3, R0, UR12 ;  /* 0x0000000c03007e24 */ /* 0x000fe2000f8e0200 */
[----:B------:R-:W-:Y:S02]  /*0d60*/  UIMAD.WIDE.U32 UR16, UR17, UR12, URZ ;  /* 0x0000000c111072a5 */ /* 0x000fe4000f8e00ff */
[----:B------:R-:W-:Y:S02]  /*0d70*/  ULOP3.LUT UR16, UR6, UR13, URZ, 0x3c, !UPT ;  /* 0x0000000d06107292 */ /* 0x000fe4000f8e3cff */
[----:B------:R-:W-:Y:S01]  /*0d80*/  ISETP.LT.U32.AND P1, PT, R0, UR13, PT ;  /* 0x0000000d00007c0c */ /* 0x000fe2000bf21070 */
[----:B------:R-:W-:Y:S01]  /*0d90*/  UIADD3 UR10, UPT, UPT, -UR17, URZ, URZ ;  /* 0x000000ff110a7290 */ /* 0x000fe2000fffe1ff */
[----:B------:R-:W0:Y:S02]  /*0da0*/  LDCU.U8 UR9, c[0x0][0x549] ;  /* 0x0000a920ff0977ac */ /* 0x000e240008000000 */
[----:B------:R-:W-:Y:S01]  /*0db0*/  ISETP.LE.AND P0, PT, RZ, UR16, PT ;  /* 0x00000010ff007c0c */ /* 0x000fe2000bf03270 */
[----:B------:R-:W-:-:S02]  /*0dc0*/  UIMAD UR10, UR11, UR10, UR12 ;  /* 0x0000000a0b0a72a4 */ /* 0x000fc4000f8e020c */
[----:B------:R-:W-:Y:S02]  /*0dd0*/  ULOP3.LUT UR6, UR6, UR4, URZ, 0x3c, !UPT ;  /* 0x0000000406067292 */ /* 0x000fe4000f8e3cff */
[----:B------:R-:W-:-:S04]  /*0de0*/  UISETP.GT.U32.AND UP1, UPT, UR11, UR10, UPT ;  /* 0x0000000a0b00728c */ /* 0x000fc8000bf24070 */
[----:B------:R-:W-:Y:S02]  /*0df0*/  @!P1 VIADD R0, R0, -UR13 ;  /* 0x8000000d00009c36 */ /* 0x000fe40008000000 */
[----:B------:R-:W-:Y:S01]  /*0e00*/  @!P1 VIADD R3, R3, 0x1 ;  /* 0x0000000103039836 */ /* 0x000fe20000000000 */
[----:B------:R-:W-:Y:S02]  /*0e10*/  ISETP.NE.AND P1, PT, RZ, UR7, PT ;  /* 0x00000007ff007c0c */ /* 0x000fe4000bf25270 */
[----:B------:R-:W-:Y:S01]  /*0e20*/  ISETP.GE.U32.AND P2, PT, R0, UR13, PT ;  /* 0x0000000d00007c0c */ /* 0x000fe2000bf46070 */
[----:B0-----:R-:W-:Y:S02]  /*0e30*/  UISETP.NE.AND UP0, UPT, UR9, URZ, UPT ;  /* 0x000000ff0900728c */ /* 0x001fe4000bf05270 */
[----:B------:R-:W-:Y:S02]  /*0e40*/  @!UP1 UIADD3 UR10, UPT, UPT, UR10, -UR11, URZ ;  /* 0x8000000b0a0a9290 */ /* 0x000fe4000fffe0ff */
[----:B------:R-:W-:-:S02]  /*0e50*/  USEL UR9, UR5, 0x1, !UP0 ;  /* 0x0000000105097887 */ /* 0x000fc4000c000000 */
[----:B------:R-:W-:Y:S02]  /*0e60*/  UISETP.GE.U32.AND UP3, UPT, UR10, UR11, UPT ;  /* 0x0000000b0a00728c */ /* 0x000fe4000bf66070 */
[----:B------:R-:W-:-:S04]  /*0e70*/  UISETP.GE.AND UP0, UPT, UR6, URZ, UPT ;  /* 0x000000ff0600728c */ /* 0x000fc8000bf06270 */
[----:B------:R-:W-:Y:S01]  /*0e80*/  @P2 VIADD R3, R3, 0x1 ;  /* 0x0000000103032836 */ /* 0x000fe20000000000 */
[----:B------:R-:W-:Y:S02]  /*0e90*/  @!UP1 UIADD3 UR17, UPT, UPT, UR17, 0x1, URZ ;  /* 0x0000000111119890 */ /* 0x000fe4000fffe0ff */
[----:B------:R-:W-:Y:S01]  /*0ea0*/  UISETP.NE.AND UP1, UPT, UR8, URZ, UPT ;  /* 0x000000ff0800728c */ /* 0x000fe2000bf25270 */
[----:B------:R-:W-:Y:S01]  /*0eb0*/  @!P0 IMAD.MOV R3, RZ, RZ, -R3 ;  /* 0x000000ffff038224 */ /* 0x000fe200078e0a03 */
[----:B------:R-:W-:Y:S01]  /*0ec0*/  @!P1 LOP3.LUT R3, RZ, UR13, RZ, 0x33, !PT ;  /* 0x0000000dff039c12 */ /* 0x000fe2000f8e33ff */
[----:B------:R-:W-:Y:S02]  /*0ed0*/  USHF.R.S32.HI UR6, URZ, 0x1f, UR7 ;  /* 0x0000001fff067899 */ /* 0x000fe40008011407 */
[----:B------:R-:W-:Y:S01]  /*0ee0*/  @UP3 UIADD3 UR17, UPT, UPT, UR17, 0x1, URZ ;  /* 0x0000000111113890 */ /* 0x000fe2000fffe0ff */
[----:B------:R-:W-:Y:S01]  /*0ef0*/  ISETP.LT.U32.AND P0, PT, R10, R3, PT ;  /* 0x000000030a00720c */ /* 0x000fe20003f01070 */
[----:B------:R-:W-:Y:S01]  /*0f00*/  USEL UR5, URZ, 0x1, !UP1 ;  /* 0x00000001ff057887 */ /* 0x000fe2000c800000 */
[----:B------:R-:W-:Y:S01]  /*0f10*/  SHF.R.S32.HI R7, RZ, 0x1f, R3 ;  /* 0x0000001fff077819 */ /* 0x000fe20000011403 */
[----:B------:R-:W-:-:S02]  /*0f20*/  @!UP0 UIADD3 UR17, UPT, UPT, -UR17, URZ, URZ ;  /* 0x000000ff11118290 */ /* 0x000fc4000fffe1ff */
[----:B------:R-:W-:Y:S01]  /*0f30*/  ULOP3.LUT UR6, UR6, UR5, URZ, 0xfc, !UPT ;  /* 0x0000000506067292 */ /* 0x000fe2000f8efcff */
[----:B------:R-:W-:Y:S01]  /*0f40*/  ISETP.LT.AND.EX P0, PT, R11, R7, PT, P0 ;  /* 0x000000070b00720c */ /* 0x000fe20003f01300 */
[----:B------:R-:W-:-:S03]  /*0f50*/  @!UP2 ULOP3.LUT UR17, URZ, UR4, URZ, 0x33, !UPT ;  /* 0x00000004ff11a292 */ /* 0x000fc6000f8e33ff */
        /* <DEDUP_REMOVED lines=25> */
.L_x_120:
[----:B------:R-:W-:Y:S01]  /*10f0*/  IMAD.MOV.U32 R14, RZ, RZ, R10 ;  /* 0x000000ffff0e7224 */ /* 0x000fe200078e000a */
[----:B------:R-:W-:Y:S01]  /*1100*/  MOV R20, R8 ;  /* 0x0000000800147202 */ /* 0x000fe20000000f00 */
[----:B------:R-:W-:Y:S01]  /*1110*/  IMAD.MOV.U32 R19, RZ, RZ, R11 ;  /* 0x000000ffff137224 */ /* 0x000fe200078e000b */
[----:B------:R-:W-:Y:S02]  /*1120*/  MOV R18, R0 ;  /* 0x0000000000127202 */ /* 0x000fe40000000f00 */
[----:B------:R-:W-:Y:S02]  /*1130*/  MOV R16, 0x1150 ;  /* 0x0000115000107802 */ /* 0x000fe40000000f00 */
[----:B------:R-:W-:Y:S05]  /*1140*/  CALL.REL.NOINC `($__internal_3_$__cuda_sm20_div_s64) ;  /* 0x0000003000087944 */ /* 0x000fea0003c00000 */
[----:B------:R-:W-:Y:S02]  /*1150*/  MOV R32, R12 ;  /* 0x0000000c00207202 */ /* 0x000fe40000000f00 */
[----:B------:R-:W-:Y:S02]  /*1160*/  MOV R33, R11 ;  /* 0x0000000b00217202 */ /* 0x000fe40000000f00 */
.L_x_121:
[----:B------:R-:W-:Y:S05]  /*1170*/  BSYNC.RECONVERGENT B0 ;  /* 0x0000000000007941 */ /* 0x000fea0003800200 */
.L_x_119:
        /* <DEDUP_REMOVED lines=57> */
.L_x_123:
[----:B------:R-:W-:Y:S01]  /*1510*/  IMAD.MOV.U32 R14, RZ, RZ, R4 ;  /* 0x000000ffff0e7224 */ /* 0x000fe200078e0004 */
[----:B------:R-:W-:Y:S01]  /*1520*/  MOV R19, R5 ;  /* 0x0000000500137202 */ /* 0x000fe20000000f00 */
[----:B------:R-:W-:Y:S01]  /*1530*/  IMAD.MOV.U32 R20, RZ, RZ, R7 ;  /* 0x000000ffff147224 */ /* 0x000fe200078e0007 */
[----:B------:R-:W-:Y:S02]  /*1540*/  MOV R16, 0x1560 ;  /* 0x0000156000107802 */ /* 0x000fe40000000f00 */
[----:B------:R-:W-:Y:S05]  /*1550*/  CALL.REL.NOINC `($__internal_3_$__cuda_sm20_div_s64) ;  /* 0x0000002c00047944 */ /* 0x000fea0003c00000 */
[----:B------:R-:W-:Y:S02]  /*1560*/  MOV R14, R12 ;  /* 0x0000000c000e7202 */ /* 0x000fe40000000f00 */
[----:B------:R-:W-:Y:S02]  /*1570*/  MOV R15, R11 ;  /* 0x0000000b000f7202 */ /* 0x000fe40000000f00 */
.L_x_124:
[----:B------:R-:W-:Y:S05]  /*1580*/  BSYNC.RECONVERGENT B0 ;  /* 0x0000000000007941 */ /* 0x000fea0003800200 */
.L_x_122:
[----:B------:R-:W0:Y:S01]  /*1590*/  S2R R4, SR_TID.X ;  /* 0x0000000000047919 */ /* 0x000e220000002100 */
[----:B------:R-:W-:Y:S01]  /*15a0*/  UIADD3 UR8, UP0, UPT, UR21, -UR20, URZ ;  /* 0x8000001415087290 */ /* 0x000fe2000ff1e0ff */
[----:B------:R-:W1:Y:S03]  /*15b0*/  LDCU UR4, c[0x0][0x534] ;  /* 0x0000a680ff0477ac */ /* 0x000e660008000800 */
[----:B------:R-:W-:Y:S01]  /*15c0*/  UIADD3.X UR5, UPT, UPT, UR15, -0x1, URZ, UP0, !UPT ;  /* 0xffffffff0f057890 */ /* 0x000fe200087fe4ff */
[----:B------:R-:W2:Y:S05]  /*15d0*/  LDCU.64 UR10, c[0x0][0x358] ;  /* 0x00006b00ff0a77ac */ /* 0x000eaa0008000a00 */
[----:B------:R-:W-:Y:S01]  /*15e0*/  IMAD.U32 R3, RZ, RZ, UR5 ;  /* 0x00000005ff037e24 */ /* 0x000fe2000f8e00ff */
[----:B0-----:R-:W-:-:S02]  /*15f0*/  LOP3.LUT R6, R4, 0xf, RZ, 0xc0, !PT ;  /* 0x0000000f04067812 */ /* 0x001fc400078ec0ff */
[----:B------:R-:W-:Y:S02]  /*1600*/  SHF.R.U32.HI R5, RZ, 0x4, R4 ;  /* 0x00000004ff057819 */ /* 0x000fe40000011604 */
[----:B------:R-:W-:-:S04]  /*1610*/  ISETP.LT.U32.AND P2, PT, R6, UR8, PT ;  /* 0x0000000806007c0c */ /* 0x000fc8000bf41070 */
[----:B------:R-:W-:Y:S01]  /*1620*/  ISETP.GT.AND.EX P2, PT, R3, RZ, PT, P2 ;  /* 0x000000ff0300720c */ /* 0x000fe20003f44320 */
[----:B------:R-:W-:-:S03]  /*1630*/  VIADD R3, R5, 0x8 ;  /* 0x0000000805037836 */ /* 0x000fc60000000000 */
[----:B-1----:R-:W-:Y:S02]  /*1640*/  ISETP.GE.OR P3, PT, R5, UR4, !P2 ;  /* 0x0000000405007c0c */ /* 0x002fe4000d766670 */
[----:B------:R-:W-:-:S11]  /*1650*/  ISETP.GE.OR P2, PT, R3, UR4, !P2 ;  /* 0x0000000403007c0c */ /* 0x000fd6000d746670 */
[----:B------:R-:W0:Y:S01]  /*1660*/  @!P3 LDC.64 R12, c[0x0][0x428] ;  /* 0x00010a00ff0cbb82 */ /* 0x000e220000000a00 */
[C---:B------:R-:W-:Y:S02]  /*1670*/  @!P3 IADD3 R22, P1, PT, R6.reuse, UR20, RZ ;  /* 0x000000140616bc10 */ /* 0x040fe4000ff3e0ff */
[----:B------:R-:W-:-:S03]  /*1680*/  @!P2 IADD3 R18, P0, PT, R6, UR20, RZ ;  /* 0x000000140612ac10 */ /* 0x000fc6000ff1e0ff */
[----:B------:R-:W-:Y:S02]  /*1690*/  @!P3 IMAD.X R23, RZ, RZ, RZ, P1 ;  /* 0x000000ffff17b224 */ /* 0x000fe400008e06ff */
[----:B------:R-:W1:Y:S01]  /*16a0*/  @!P2 LDC.64 R10, c[0x0][0x428] ;  /* 0x00010a00ff0aab82 */ /* 0x000e620000000a00 */
[----:B------:R-:W-:Y:S02]  /*16b0*/  @!P2 IMAD.X R19, RZ, RZ, RZ, P0 ;  /* 0x000000ffff13a224 */ /* 0x000fe400000e06ff */
[----:B------:R-:W-:-:S04]  /*16c0*/  @!P3 IMAD.WIDE.U32 R22, R5, UR21, R22 ;  /* 0x000000150516bc25 */ /* 0x000fc8000f8e0016 */
[----:B------:R-:W-:-:S04]  /*16d0*/  @!P2 IMAD.WIDE.U32 R18, R3, UR21, R18 ;  /* 0x000000150312ac25 */ /* 0x000fc8000f8e0012 */
[----:B------:R-:W-:Y:S02]  /*16e0*/  @!P2 IMAD R16, R3, UR15, R19 ;  /* 0x0000000f0310ac24 */ /* 0x000fe4000f8e0213 */
[----:B------:R-:W-:Y:S01]  /*16f0*/  @!P3 IMAD R6, R5, UR15, R23 ;  /* 0x0000000f0506bc24 */ /* 0x000fe2000f8e0217 */
[----:B------:R-:W3:Y:S01]  /*1700*/  LDC R3, c[0x0][0x434] ;  /* 0x00010d00ff037b82 */ /* 0x000ee20000000800 */
[----:B0-----:R-:W-:-:S04]  /*1710*/  @!P3 LEA R20, P1, R22, R12, 0x2 ;  /* 0x0000000c1614b211 */ /* 0x001fc800078210ff */
[----:B------:R-:W-:Y:S02]  /*1720*/  @!P3 LEA.HI.X R21, R22, R13, R6, 0x2, P1 ;  /* 0x0000000d1615b211 */ /* 0x000fe400008f1406 */
[----:B-1----:R-:W-:Y:S01]  /*1730*/  @!P2 LEA R24, P0, R18, R10, 0x2 ;  /* 0x0000000a1218a211 */ /* 0x002fe200078010ff */
[----:B------:R-:W-:-:S03]  /*1740*/  IMAD.MOV.U32 R10, RZ, RZ, -0x800000 ;  /* 0xff800000ff0a7424 */ /* 0x000fc600078e00ff */
[----:B------:R-:W-:Y:S01]  /*1750*/  @!P2 LEA.HI.X R25, R18, R11, R16, 0x2, P0 ;  /* 0x0000000b1219a211 */ /* 0x000fe200000f1410 */
[----:B------:R-:W-:-:S04]  /*1760*/  IMAD.MOV.U32 R11, RZ, RZ, -0x800000 ;  /* 0xff800000ff0b7424 */ /* 0x000fc800078e00ff */
[----:B--2---:R-:W2:Y:S04]  /*1770*/  @!P2 LDG.E R10, desc[UR10][R24.64] ;  /* 0x0000000a180aa981 */ /* 0x004ea8000c1e1900 */
[----:B------:R0:W4:Y:S01]  /*1780*/  @!P3 LDG.E R11, desc[UR10][R20.64] ;  /* 0x0000000a140bb981 */ /* 0x000122000c1e1900 */
[C---:B------:R-:W-:Y:S02]  /*1790*/  ISETP.GT.U32.AND P1, PT, R4.reuse, 0xff, PT ;  /* 0x000000ff0400780c */ /* 0x040fe40003f24070 */
[----:B------:R-:W-:-:S11]  /*17a0*/  ISETP.GT.U32.AND P0, PT, R4, 0x7f, PT ;  /* 0x0000007f0400780c */ /* 0x000fd60003f04070 */
[----:B------:R-:W1:Y:S02]  /*17b0*/  @!P1 S2R R19, SR_CgaCtaId ;  /* 0x0000000000139919 */ /* 0x000e640000008800 */
[----:B------:R-:W5:Y:S01]  /*17c0*/  @!P0 S2R R17, SR_CgaCtaId ;  /* 0x0000000000118919 */ /* 0x000f620000008800 */
[----:B------:R-:W-:Y:S01]  /*17d0*/  @!P1 MOV R18, 0x400 ;  /* 0x0000040000129802 */ /* 0x000fe20000000f00 */
[----:B------:R-:W3:Y:S01]  /*17e0*/  @!P0 S2R R16, SR_CgaCtaId ;  /* 0x0000000000108919 */ /* 0x000ee20000008800 */
[----:B------:R-:W-:Y:S02]  /*17f0*/  @!P0 MOV R12, 0x400 ;  /* 0x00000400000c8802 */ /* 0x000fe40000000f00 */
[----:B0-----:R-:W-:-:S04]  /*1800*/  @!P1 SHF.L.U32 R20, R4, 0x2, RZ ;  /* 0x0000000204149819 */ /* 0x001fc800000006ff */
[----:B------:R-:W-:Y:S02]  /*1810*/  @!P1 LOP3.LUT R20, R20, 0x3c, RZ, 0xc0, !PT ;  /* 0x0000003c14149812 */ /* 0x000fe400078ec0ff */
[----:B-1----:R-:W-:Y:S01]  /*1820*/  @!P1 LEA R19, R19, R18, 0x18 ;  /* 0x0000001213139211 */ /* 0x002fe200078ec0ff */
[----:B------:R-:W-:Y:S01]  /*1830*/  @!P0 IMAD.SHL.U32 R18, R4, 0x4, RZ ;  /* 0x0000000404128824 */ /* 0x000fe200078e00ff */
[----:B-----5:R-:W-:-:S04]  /*1840*/  @!P0 LEA R17, R17, R12, 0x18 ;  /* 0x0000000c11118211 */ /* 0x020fc800078ec0ff */
[----:B------:R-:W-:Y:S01]  /*1850*/  @!P0 LOP3.LUT R18, R18, 0x3c, RZ, 0xc0, !PT ;  /* 0x0000003c12128812 */ /* 0x000fe200078ec0ff */
[----:B------:R-:W-:-:S04]  /*1860*/  @!P1 IMAD.IADD R20, R20, 0x1, R19 ;  /* 0x0000000114149824 */ /* 0x000fc800078e0213 */
[----:B------:R-:W-:Y:S02]  /*1870*/  @!P0 IMAD.IADD R18, R18, 0x1, R17 ;  /* 0x0000000112128824 */ /* 0x000fe400078e0211 */
[C---:B------:R-:W-:Y:S02]  /*1880*/  @!P1 IMAD R20, R5.reuse, 0x44, R20 ;  /* 0x0000004405149824 */ /* 0x040fe400078e0214 */
[----:B------:R-:W-:Y:S01]  /*1890*/  @!P0 IMAD R5, R5, 0x44, R18 ;  /* 0x0000004405058824 */ /* 0x000fe200078e0212 */
[----:B------:R-:W-:-:S04]  /*18a0*/  @!P0 MOV R13, 0x400 ;  /* 0x00000400000d8802 */ /* 0x000fc80000000f00 */
[----:B---3--:R-:W-:Y:S02]  /*18b0*/  @!P0 LEA R16, R16, R13, 0x18 ;  /* 0x0000000d10108211 */ /* 0x008fe400078ec0ff */
[----:B------:R-:W-:Y:S02]  /*18c0*/  SHF.R.U32.HI R13, RZ, 0x3, R4 ;  /* 0x00000003ff0d7819 */ /* 0x000fe40000011604 */
[----:B------:R-:W-:Y:S02]  /*18d0*/  @!P0 LOP3.LUT R17, R4, 0x7, RZ, 0xc0, !PT ;  /* 0x0000000704118812 */ /* 0x000fe400078ec0ff */
[----:B------:R-:W-:Y:S01]  /*18e0*/  IABS R6, R3 ;  /* 0x0000000300067213 */ /* 0x000fe20000000000 */
[----:B------:R-:W-:Y:S01]  /*18f0*/  @!P0 IMAD R16, R13, 0x4, R16 ;  /* 0x000000040d108824 */ /* 0x000fe200078e0210 */
[----:B------:R-:W-:Y:S01]  /*1900*/  MOV R25, 0xff800000 ;  /* 0xff80000000197802 */ /* 0x000fe20000000f00 */
[----:B------:R-:W-:Y:S01]  /*1910*/  IMAD.MOV.U32 R24, RZ, RZ, -0x800000 ;  /* 0xff800000ff187424 */ /* 0x000fe200078e00ff */
[----:B------:R-:W0:Y:S01]  /*1920*/  I2F.RP R12, R6 ;  /* 0x00000006000c7306 */ /* 0x000e220000209400 */
[----:B------:R-:W-:-:S07]  /*1930*/  @!P0 IMAD R16, R17, 0x44, R16 ;  /* 0x0000004411108824 */ /* 0x000fce00078e0210 */
[----:B0-----:R-:W0:Y:S02]  /*1940*/  MUFU.RCP R12, R12 ;  /* 0x0000000c000c7308 */ /* 0x001e240000001000 */
[----:B0-----:R-:W-:-:S06]  /*1950*/  VIADD R22, R12, 0xffffffe ;  /* 0x0ffffffe0c167836 */ /* 0x001fcc0000000000 */
[----:B------:R-:W0:Y:S02]  /*1960*/  F2I.FTZ.U32.TRUNC.NTZ R23, R22 ;  /* 0x0000001600177305 */ /* 0x000e24000021f000 */
[----:B0-----:R-:W-:Y:S02]  /*1970*/  IMAD.MOV R17, RZ, RZ, -R23 ;  /* 0x000000ffff117224 */ /* 0x001fe400078e0a17 */
[----:B------:R-:W-:Y:S02]  /*1980*/  IMAD.MOV.U32 R22, RZ, RZ, RZ ;  /* 0x000000ffff167224 */ /* 0x000fe400078e00ff */
[----:B------:R-:W-:Y:S01]  /*1990*/  IMAD R18, R17, R6, RZ ;  /* 0x0000000611127224 */ /* 0x000fe200078e02ff */
[----:B------:R-:W-:-:S03]  /*19a0*/  IABS R17, R2 ;  /* 0x0000000200117213 */ /* 0x000fc60000000000 */
[----:B------:R-:W-:Y:S01]  /*19b0*/  IMAD.HI.U32 R18, R23, R18, R22 ;  /* 0x0000001217127227 */ /* 0x000fe200078e0016 */
[----:B------:R-:W-:Y:S01]  /*19c0*/  LOP3.LUT R2, R2, R3, RZ, 0x3c, !PT ;  /* 0x0000000302027212 */ /* 0x000fe200078e3cff */
[----:B------:R-:W-:Y:S01]  /*19d0*/  USHF.R.S32.HI UR4, URZ, 0x1f, UR22 ;  /* 0x0000001fff047899 */ /* 0x000fe20008011416 */
[----:B----4-:R-:W-:Y:S04]  /*19e0*/  @!P1 STS [R20], R11 ;  /* 0x0000000b14009388 */ /* 0x010fe80000000800 */
[----:B--2---:R0:W-:Y:S01]  /*19f0*/  @!P0 STS [R5+0x220], R10 ;  /* 0x0002200a05008388 */ /* 0x0041e20000000800 */
[----:B------:R-:W-:Y:S06]  /*1a00*/  BAR.SYNC.DEFER_BLOCKING 0x0 ;  /* 0x0000000000007b1d */ /* 0x000fec0000010000 */
[----:B------:R-:W-:Y:S04]  /*1a10*/  @!P0 LDS R24, [R16] ;  /* 0x0000000010188984 */ /* 0x000fe80000000800 */
[----:B------:R-:W1:Y:S01]  /*1a20*/  @!P0 LDS R25, [R16+0x220] ;  /* 0x0002200010198984 */ /* 0x000e620000000800 */
[----:B0-----:R-:W-:Y:S01]  /*1a30*/  IMAD.MOV.U32 R5, RZ, RZ, R17 ;  /* 0x000000ffff057224 */ /* 0x001fe200078e0011 */
[----:B------:R-:W-:Y:S01]  /*1a40*/  ISETP.GE.AND P1, PT, R2, RZ, PT ;  /* 0x000000ff0200720c */ /* 0x000fe20003f26270 */
[----:B------:R-:W0:Y:S02]  /*1a50*/  LDC R17, c[0x0][0x3e0] ;  /* 0x0000f800ff117b82 */ /* 0x000e240000000800 */
[----:B------:R-:W-:-:S04]  /*1a60*/  IMAD.HI.U32 R18, R18, R5, RZ ;  /* 0x0000000512127227 */ /* 0x000fc800078e00ff */
[----:B------:R-:W-:Y:S01]  /*1a70*/  IMAD.MOV R10, RZ, RZ, -R18 ;  /* 0x000000ffff0a7224 */ /* 0x000fe200078e0a12 */
[----:B-1----:R-:W-:-:S05]  /*1a80*/  FMNMX.FTZ R12, R25, R24, !PT ;  /* 0x00000018190c7209 */ /* 0x002fca0007810000 */
[----:B------:R-:W1:Y:S01]  /*1a90*/  SHFL.BFLY PT, R11, R12, 0x4, 0x1f ;  /* 0x0c801f000c0b7f89 */ /* 0x000e6200000e0000 */
[----:B------:R-:W-:Y:S01]  /*1aa0*/  IMAD R5, R6, R10, R5 ;  /* 0x0000000a06057224 */ /* 0x000fe200078e0205 */
[----:B-1----:R-:W-:-:S05]  /*1ab0*/  FMNMX.FTZ R10, R12, R11, !PT ;  /* 0x0000000b0c0a7209 */ /* 0x002fca0007810000 */
[----:B------:R-:W1:Y:S01]  /*1ac0*/  SHFL.BFLY PT, R11, R10, 0x2, 0x1f ;  /* 0x0c401f000a0b7f89 */ /* 0x000e6200000e0000 */
[----:B------:R-:W-:-:S13]  /*1ad0*/  ISETP.GT.U32.AND P0, PT, R6, R5, PT ;  /* 0x000000050600720c */ /* 0x000fda0003f04070 */
[----:B------:R-:W-:Y:S02]  /*1ae0*/  @!P0 IADD3 R5, PT, PT, R5, -R6, RZ ;  /* 0x8000000605058210 */ /* 0x000fe40007ffe0ff */
[----:B-1----:R-:W-:-:S05]  /*1af0*/  FMNMX.FTZ R11, R10, R11, !PT ;  /* 0x0000000b0a0b7209 */ /* 0x002fca0007810000 */
[----:B------:R-:W1:Y:S01]  /*1b00*/  SHFL.BFLY PT, R2, R11, 0x1, 0x1f ;  /* 0x0c201f000b027f89 */ /* 0x000e6200000e0000 */
[----:B------:R-:W-:Y:S01]  /*1b10*/  ISETP.GE.U32.AND P2, PT, R5, R6, PT ;  /* 0x000000060500720c */ /* 0x000fe20003f46070 */
[----:B------:R-:W-:Y:S01]  /*1b20*/  @!P0 VIADD R18, R18, 0x1 ;  /* 0x0000000112128836 */ /* 0x000fe20000000000 */
[----:B------:R-:W-:-:S11]  /*1b30*/  ISETP.NE.AND P0, PT, R3, RZ, PT ;  /* 0x000000ff0300720c */ /* 0x000fd60003f05270 */
[----:B------:R-:W-:-:S04]  /*1b40*/  @P2 VIADD R18, R18, 0x1 ;  /* 0x0000000112122836 */ /* 0x000fc80000000000 */
[----:B------:R-:W-:Y:S01]  /*1b50*/  @!P1 IMAD.MOV R18, RZ, RZ, -R18 ;  /* 0x000000ffff129224 */ /* 0x000fe200078e0a12 */
[----:B------:R-:W-:Y:S02]  /*1b60*/  @!P0 LOP3.LUT R18, RZ, R3, RZ, 0x33, !PT ;  /* 0x00000003ff128212 */ /* 0x000fe400078e33ff */
[----:B-1----:R-:W-:-:S04]  /*1b70*/  FMNMX.FTZ R2, R11, R2, !PT ;  /* 0x000000020b027209 */ /* 0x002fc80007810000 */
[----:B------:R-:W-:Y:S01]  /*1b80*/  FSETP.NEU.FTZ.AND P0, PT, R2, -INF , PT ;  /* 0xff8000000200780b */ /* 0x000fe20003f1d000 */
[----:B------:R-:W-:-:S03]  /*1b90*/  ULOP3.LUT UR4, UR4, 0x1, URZ, 0xfc, !UPT ;  /* 0x0000000104047892 */ /* 0x000fc6000f8efcff */
[----:B------:R-:W-:-:S05]  /*1ba0*/  FSEL R2, R2, RZ, P0 ;  /* 0x000000ff02027208 */ /* 0x000fca0000000000 */
[C---:B------:R-:W-:Y:S01]  /*1bb0*/  FADD.FTZ R11, -R2.reuse, R24 ;  /* 0x00000018020b7221 */ /* 0x040fe20000010100 */
[----:B------:R-:W-:Y:S01]  /*1bc0*/  FADD.FTZ R16, -R2, R25 ;  /* 0x0000001902107221 */ /* 0x000fe20000010100 */
[----:B------:R-:W-:Y:S01]  /*1bd0*/  IMAD R5, R18, UR4, RZ ;  /* 0x0000000412057c24 */ /* 0x000fe2000f8e02ff */
[----:B0-----:R-:W-:Y:S01]  /*1be0*/  IABS R12, R17 ;  /* 0x00000011000c7213 */ /* 0x001fe20000000000 */
[----:B------:R-:W-:Y:S01]  /*1bf0*/  FMUL.FTZ R11, R11, 1.4426950216293334961 ;  /* 0x3fb8aa3b0b0b7820 */ /* 0x000fe20000410000 */
[----:B------:R-:W-:Y:S01]  /*1c00*/  FMUL.FTZ R16, R16, 1.4426950216293334961 ;  /* 0x3fb8aa3b10107820 */ /* 0x000fe20000410000 */
[----:B------:R-:W0:Y:S01]  /*1c10*/  LDCU UR4, c[0x0][0x430] ;  /* 0x00008600ff0477ac */ /* 0x000e220008000800 */
[----:B------:R-:W-:Y:S02]  /*1c20*/  IABS R19, R5 ;  /* 0x0000000500137213 */ /* 0x000fe40000000000 */
[----:B------:R-:W-:Y:S08]  /*1c30*/  MUFU.EX2 R6, R16 ;  /* 0x0000001000067308 */ /* 0x000ff00000000800 */
[----:B------:R-:W1:Y:S08]  /*1c40*/  MUFU.EX2 R11, R11 ;  /* 0x0000000b000b7308 */ /* 0x000e700000000800 */
[----:B------:R-:W2:Y:S08]  /*1c50*/  I2F.RP R20, R19 ;  /* 0x0000001300147306 */ /* 0x000eb00000209400 */
[----:B------:R-:W3:Y:S01]  /*1c60*/  I2F.RP R10, R12 ;  /* 0x0000000c000a7306 */ /* 0x000ee20000209400 */
[----:B-1----:R-:W-:-:S07]  /*1c70*/  FADD.FTZ R6, R11, R6 ;  /* 0x000000060b067221 */ /* 0x002fce0000010000 */
[----:B--2---:R-:W1:Y:S01]  /*1c80*/  MUFU.RCP R30, R20 ;  /* 0x00000014001e7308 */ /* 0x004e620000001000 */
[----:B------:R-:W2:Y:S07]  /*1c90*/  SHFL.BFLY PT, R21, R6, 0x4, 0x1f ;  /* 0x0c801f0006157f89 */ /* 0x000eae00000e0000 */
[----:B---3--:R-:W3:Y:S01]  /*1ca0*/  MUFU.RCP R26, R10 ;  /* 0x0000000a001a7308 */ /* 0x008ee20000001000 */
[----:B-1----:R-:W-:-:S07]  /*1cb0*/  VIADD R30, R30, 0xffffffe ;  /* 0x0ffffffe1e1e7836 */ /* 0x002fce0000000000 */
[----:B------:R-:W1:Y:S01]  /*1cc0*/  F2I.FTZ.U32.TRUNC.NTZ R31, R30 ;  /* 0x0000001e001f7305 */ /* 0x000e62000021f000 */
[----:B---3--:R-:W-:Y:S02]  /*1cd0*/  VIADD R26, R26, 0xffffffe ;  /* 0x0ffffffe1a1a7836 */ /* 0x008fe40000000000 */
[----:B--2---:R-:W-:-:S05]  /*1ce0*/  FADD.FTZ R21, R6, R21 ;  /* 0x0000001506157221 */ /* 0x004fca0000010000 */
[----:B------:R-:W2:Y:S01]  /*1cf0*/  F2I.FTZ.U32.TRUNC.NTZ R27, R26 ;  /* 0x0000001a001b7305 */ /* 0x000ea2000021f000 */
[----:B------:R-:W3:Y:S01]  /*1d00*/  SHFL.BFLY PT, R20, R21, 0x2, 0x1f ;  /* 0x0c401f0015147f89 */ /* 0x000ee200000e0000 */
[----:B-1----:R-:W-:Y:S01]  /*1d10*/  IADD3 R22, PT, PT, RZ, -R31, RZ ;  /* 0x8000001fff167210 */ /* 0x002fe20007ffe0ff */
[----:B------:R-:W-:Y:S02]  /*1d20*/  VIADD R16, R19, UR18 ;  /* 0x0000001213107c36 */ /* 0x000fe40008000000 */
[----:B------:R-:W-:Y:S02]  /*1d30*/  IMAD.MOV.U32 R30, RZ, RZ, RZ ;  /* 0x000000ffff1e7224 */ /* 0x000fe400078e00ff */
[----:B------:R-:W-:Y:S02]  /*1d40*/  IMAD R22, R22, R19, RZ ;  /* 0x0000001316167224 */ /* 0x000fe400078e02ff */
[----:B--2---:R-:W-:Y:S01]  /*1d50*/  IMAD.MOV R11, RZ, RZ, -R27 ;  /* 0x000000ffff0b7224 */ /* 0x004fe200078e0a1b */
[----:B------:R-:W-:Y:S01]  /*1d60*/  IABS R6, R5 ;  /* 0x0000000500067213 */ /* 0x000fe20000000000 */
[----:B------:R-:W-:Y:S01]  /*1d70*/  IMAD.HI.U32 R22, R31, R22, R30 ;  /* 0x000000161f167227 */ /* 0x000fe200078e001e */
[----:B------:R-:W-:-:S03]  /*1d80*/  IABS R10, R16 ;  /* 0x00000010000a7213 */ /* 0x000fc60000000000 */
[----:B------:R-:W-:Y:S02]  /*1d90*/  IMAD R11, R11, R12, RZ ;  /* 0x0000000c0b0b7224 */ /* 0x000fe400078e02ff */
[----:B------:R-:W-:Y:S02]  /*1da0*/  IMAD.MOV.U32 R26, RZ, RZ, RZ ;  /* 0x000000ffff1a7224 */ /* 0x000fe400078e00ff */
[----:B------:R-:W-:Y:S02]  /*1db0*/  IMAD.MOV R6, RZ, RZ, -R6 ;  /* 0x000000ffff067224 */ /* 0x000fe400078e0a06 */
[----:B------:R-:W-:-:S04]  /*1dc0*/  IMAD.HI.U32 R11, R27, R11, R26 ;  /* 0x0000000b1b0b7227 */ /* 0x000fc800078e001a */
[----:B------:R-:W-:-:S04]  /*1dd0*/  IMAD.HI.U32 R23, R22, R10, RZ ;  /* 0x0000000a16177227 */ /* 0x000fc800078e00ff */
[----:B---3--:R-:W-:Y:S01]  /*1de0*/  FADD.FTZ R20, R21, R20 ;  /* 0x0000001415147221 */ /* 0x008fe20000010000 */
[----:B------:R-:W-:-:S04]  /*1df0*/  IMAD.HI.U32 R11, R11, R10, RZ ;  /* 0x0000000a0b0b7227 */ /* 0x000fc800078e00ff */
[--C-:B------:R-:W-:Y:S01]  /*1e00*/  IMAD R6, R23, R6, R10.reuse ;  /* 0x0000000617067224 */ /* 0x100fe200078e020a */
[----:B------:R-:W-:Y:S01]  /*1e10*/  IADD3 R27, PT, PT, -R11, RZ, RZ ;  /* 0x000000ff0b1b7210 */ /* 0x000fe20007ffe1ff */
[----:B------:R-:W1:Y:S03]  /*1e20*/  SHFL.BFLY PT, R21, R20, 0x1, 0x1f ;  /* 0x0c201f0014157f89 */ /* 0x000e6600000e0000 */
[----:B------:R-:W-:Y:S01]  /*1e30*/  ISETP.GT.U32.AND P2, PT, R19, R6, PT ;  /* 0x000000061300720c */ /* 0x000fe20003f44070 */
[----:B------:R-:W-:-:S05]  /*1e40*/  IMAD R27, R12, R27, R10 ;  /* 0x0000001b0c1b7224 */ /* 0x000fca00078e020a */
[----:B------:R-:W-:-:S07]  /*1e50*/  ISETP.GT.U32.AND P0, PT, R12, R27, PT ;  /* 0x0000001b0c00720c */ /* 0x000fce0003f04070 */
[----:B------:R-:W-:-:S05]  /*1e60*/  @!P2 IMAD.IADD R6, R6, 0x1, -R19 ;  /* 0x000000010606a824 */ /* 0x000fca00078e0a13 */
[-C--:B------:R-:W-:Y:S01]  /*1e70*/  ISETP.GE.U32.AND P1, PT, R6, R19.reuse, PT ;  /* 0x000000130600720c */ /* 0x080fe20003f26070 */
[----:B------:R-:W-:Y:S01]  /*1e80*/  @!P0 IMAD.IADD R27, R27, 0x1, -R12 ;  /* 0x000000011b1b8824 */ /* 0x000fe200078e0a0c */
[----:B------:R-:W-:Y:S01]  /*1e90*/  LOP3.LUT R6, R16, R19, RZ, 0x3c, !PT ;  /* 0x0000001310067212 */ /* 0x000fe200078e3cff */
[----:B------:R-:W-:Y:S02]  /*1ea0*/  @!P2 VIADD R23, R23, 0x1 ;  /* 0x000000011717a836 */ /* 0x000fe40000000000 */
[----:B-1----:R-:W-:Y:S01]  /*1eb0*/  FADD.FTZ R21, R20, R21 ;  /* 0x0000001514157221 */ /* 0x002fe20000010000 */
[----:B------:R-:W-:Y:S02]  /*1ec0*/  LOP3.LUT R16, R16, R17, RZ, 0x3c, !PT ;  /* 0x0000001110107212 */ /* 0x000fe400078e3cff */
[----:B------:R-:W-:Y:S01]  /*1ed0*/  ISETP.GE.U32.AND P4, PT, R27, R12, PT ;  /* 0x0000000c1b00720c */ /* 0x000fe20003f86070 */
[----:B------:R-:W-:Y:S01]  /*1ee0*/  @!P0 VIADD R11, R11, 0x1 ;  /* 0x000000010b0b8836 */ /* 0x000fe20000000000 */
[----:B------:R-:W-:-:S02]  /*1ef0*/  ISETP.GE.AND P2, PT, R16, RZ, PT ;  /* 0x000000ff1000720c */ /* 0x000fc40003f46270 */
[----:B------:R-:W-:Y:S01]  /*1f00*/  ISETP.NE.AND P0, PT, R17, RZ, PT ;  /* 0x000000ff1100720c */ /* 0x000fe20003f05270 */
[----:B------:R-:W-:Y:S01]  /*1f10*/  @P1 VIADD R23, R23, 0x1 ;  /* 0x0000000117171836 */ /* 0x000fe20000000000 */
[----:B------:R-:W-:Y:S02]  /*1f20*/  FSETP.NE.FTZ.AND P1, PT, R21, RZ, PT ;  /* 0x000000ff1500720b */ /* 0x000fe40003f35000 */
[----:B------:R-:W-:Y:S02]  /*1f30*/  ISETP.GE.AND P3, PT, R6, RZ, PT ;  /* 0x000000ff0600720c */ /* 0x000fe40003f66270 */
[----:B------:R-:W-:-:S03]  /*1f40*/  ISETP.NE.AND P5, PT, R5, RZ, PT ;  /* 0x000000ff0500720c */ /* 0x000fc60003fa5270 */
[----:B------:R-:W-:-:S04]  /*1f50*/  @P4 VIADD R11, R11, 0x1 ;  /* 0x000000010b0b4836 */ /* 0x000fc80000000000 */
[----:B------:R-:W-:Y:S01]  /*1f60*/  @!P2 IMAD.MOV R11, RZ, RZ, -R11 ;  /* 0x000000ffff0ba224 */ /* 0x000fe200078e0a0b */
[----:B------:R-:W-:Y:S01]  /*1f70*/  @!P0 LOP3.LUT R11, RZ, R17, RZ, 0x33, !PT ;  /* 0x00000011ff0b8212 */ /* 0x000fe200078e33ff */
[----:B------:R-:W1:Y:S01]  /*1f80*/  @P1 MUFU.LG2 R21, R21 ;  /* 0x0000001500151308 */ /* 0x000e620000000c00 */
[----:B------:R-:W-:Y:S02]  /*1f90*/  LOP3.LUT P0, RZ, R4, 0x387, RZ, 0xc0, !PT ;  /* 0x0000038704ff7812 */ /* 0x000fe4000780c0ff */
[----:B------:R-:W-:Y:S02]  /*1fa0*/  @!P3 IADD3 R23, PT, PT, -R23, RZ, RZ ;  /* 0x000000ff1717b210 */ /* 0x000fe40007ffe1ff */
[----:B------:R-:W-:Y:S02]  /*1fb0*/  ISETP.NE.AND P3, PT, R18, RZ, PT ;  /* 0x000000ff1200720c */ /* 0x000fe40003f65270 */
[----:B------:R-:W-:Y:S02]  /*1fc0*/  @!P5 LOP3.LUT R23, RZ, R19, RZ, 0x33, !PT ;  /* 0x00000013ff17d212 */ /* 0x000fe400078e33ff */
[----:B------:R-:W-:-:S02]  /*1fd0*/  SEL R10, RZ, 0x1, !P3 ;  /* 0x00000001ff0a7807 */ /* 0x000fc40005800000 */
[----:B------:R-:W-:Y:S02]  /*1fe0*/  SHF.R.S32.HI R27, RZ, 0x1f, R5 ;  /* 0x0000001fff1b7819 */ /* 0x000fe40000011405 */
[----:B------:R-:W-:Y:S02]  /*1ff0*/  ISETP.LT.U32.AND P2, PT, R14, R23, PT ;  /* 0x000000170e00720c */ /* 0x000fe40003f41070 */
[----:B------:R-:W-:Y:S01]  /*2000*/  SHF.R.S32.HI R19, RZ, 0x1f, R23 ;  /* 0x0000001fff137819 */ /* 0x000fe20000011417 */
[----:B0-----:R-:W-:Y:S01]  /*2010*/  IMAD R6, R3, UR4, RZ ;  /* 0x0000000403067c24 */ /* 0x001fe2000f8e02ff */
[----:B------:R-:W-:Y:S01]  /*2020*/  LOP3.LUT R10, R27, R10, RZ, 0xfc, !PT ;  /* 0x0000000a1b0a7212 */ /* 0x000fe200078efcff */
[----:B------:R-:W-:Y:S01]  /*2030*/  IMAD R3, R11, UR9, RZ ;  /* 0x000000090b037c24 */ /* 0x000fe2000f8e02ff */
[----:B------:R-:W-:Y:S01]  /*2040*/  ISETP.LT.AND.EX P2, PT, R15, R19, PT, P2 ;  /* 0x000000130f00720c */ /* 0x000fe20003f41320 */
[----:B------:R-:W-:Y:S01]  /*2050*/  BSSY.RECONVERGENT B1, `(.L_x_125) ;  /* 0x0000129000017945 */ /* 0x000fe20003800200 */
[----:B------:R-:W-:-:S02]  /*2060*/  IMAD.MOV.U32 R22, RZ, RZ, 0x7f800000 ;  /* 0x7f800000ff167424 */ /* 0x000fc400078e00ff */
[----:B-1----:R-:W-:Y:S01]  /*2070*/  @P1 FFMA.FTZ R22, R21, 0.69314718246459960938, R2 ;  /* 0x3f31721815161823 */ /* 0x002fe20000010002 */
[----:B------:R-:W-:Y:S01]  /*2080*/  IMAD R5, R5, R6, RZ ;  /* 0x0000000605057224 */ /* 0x000fe200078e02ff */
[----:B------:R-:W-:Y:S01]  /*2090*/  SEL R6, R14, R23, P2 ;  /* 0x000000170e067207 */ /* 0x000fe20001000000 */
[----:B------:R-:W-:Y:S01]  /*20a0*/  IMAD R3, R10, R3, RZ ;  /* 0x000000030a037224 */ /* 0x000fe200078e02ff */
        /* <DEDUP_REMOVED lines=13> */
[----:B------:R-:W-:Y:S02]  /*2180*/  IMAD R12, R11, UR19, RZ ;  /* 0x000000130b0c7c24 */ /* 0x000fe4000f8e02ff */
[C---:B------:R-:W-:Y:S01]  /*2190*/  IMAD.WIDE.U32 R14, R17.reuse, UR19, RZ ;  /* 0x00000013110e7c25 */ /* 0x040fe2000f8e00ff */
        /* <DEDUP_REMOVED lines=36> */
.L_x_128:
[----:B------:R-:W-:Y:S01]  /*23e0*/  IMAD.MOV.U32 R14, RZ, RZ, R2 ;  /* 0x000000ffff0e7224 */ /* 0x000fe200078e0002 */
[----:B------:R-:W-:Y:S01]  /*23f0*/  MOV R19, RZ ;  /* 0x000000ff00137202 */ /* 0x000fe20000000f00 */
[----:B------:R-:W-:Y:S01]  /*2400*/  IMAD.MOV.U32 R20, RZ, RZ, R30 ;  /* 0x000000ffff147224 */ /* 0x000fe200078e001e */
[----:B------:R-:W-:Y:S02]  /*2410*/  MOV R16, 0x2430 ;  /* 0x0000243000107802 */ /* 0x000fe40000000f00 */
[----:B------:R-:W-:Y:S05]  /*2420*/  CALL.REL.NOINC `($__internal_3_$__cuda_sm20_div_s64) ;  /* 0x0000001c00507944 */ /* 0x000fea0003c00000 */
[----:B------:R-:W-:Y:S02]  /*2430*/  IADD3 R15, PT, PT, -R12, RZ, RZ ;  /* 0x000000ff0c0f7210 */ /* 0x000fe40007ffe1ff */
[----:B------:R-:W-:-:S03]  /*2440*/  MOV R31, R11 ;  /* 0x0000000b001f7202 */ /* 0x000fc60000000f00 */
[----:B------:R-:W-:Y:S01]  /*2450*/  IMAD R10, R30, R15, R2 ;  /* 0x0000000f1e0a7224 */ /* 0x000fe200078e0202 */
[----:B------:R-:W-:-:S07]  /*2460*/  MOV R30, R12 ;  /* 0x0000000c001e7202 */ /* 0x000fce0000000f00 */
.L_x_129:
        /* <DEDUP_REMOVED lines=20> */
[----:B------:R-:W-:-:S13]  /*25b0*/  ISETP.GT.U32.AND P1, PT, R14, R11, PT ;  /* 0x0000000b0e00720c */ /* 0x000fda0003f24070 */
[----:B------:R-:W-:Y:S02]  /*25c0*/  @!P1 IMAD.IADD R11, R11, 0x1, -R14 ;  /* 0x000000010b0b9824 */ /* 0x000fe400078e0a0e */
[----:B------:R-:W-:Y:S01]  /*25d0*/  @!P1 VIADD R2, R2, 0x1 ;  /* 0x0000000102029836 */ /* 0x000fe20000000000 */
[----:B------:R-:W-:Y:S02]  /*25e0*/  ISETP.NE.AND P1, PT, RZ, UR19, PT ;  /* 0x00000013ff007c0c */ /* 0x000fe4000bf25270 */
[----:B------:R-:W-:Y:S02]  /*25f0*/  ISETP.GE.U32.AND P2, PT, R11, R14, PT ;  /* 0x0000000e0b00720c */ /* 0x000fe40003f46070 */
[----:B------:R-:W-:Y:S01]  /*2600*/  IADD3 R11, PT, PT, R19, R29, RZ ;  /* 0x0000001d130b7210 */ /* 0x000fe20007ffe0ff */
[----:B------:R-:W-:-:S04]  /*2610*/  IMAD.WIDE.U32 R28, R18, R32, RZ ;  /* 0x00000020121c7225 */ /* 0x000fc800078e00ff */
[----:B------:R-:W-:-:S04]  /*2620*/  IMAD R11, R11, R32, RZ ;  /* 0x000000200b0b7224 */ /* 0x000fc800078e02ff */
[----:B------:R-:W-:Y:S02]  /*2630*/  IMAD R11, R33, R18, R11 ;  /* 0x00000012210b7224 */ /* 0x000fe400078e020b */
[----:B------:R-:W-:Y:S02]  /*2640*/  @P2 IADD3 R2, PT, PT, R2, 0x1, RZ ;  /* 0x0000000102022810 */ /* 0x000fe40007ffe0ff */
[----:B------:R-:W-:Y:S02]  /*2650*/  IMAD.IADD R18, R29, 0x1, R11 ;  /* 0x000000011d127824 */ /* 0x000fe400078e020b */
[----:B------:R-:W-:Y:S02]  /*2660*/  @!P0 IADD3 R2, PT, PT, -R2, RZ, RZ ;  /* 0x000000ff02028210 */ /* 0x000fe40007ffe1ff */
[----:B------:R-:W-:Y:S02]  /*2670*/  @!P1 LOP3.LUT R2, RZ, UR19, RZ, 0x33, !PT ;  /* 0x00000013ff029c12 */ /* 0x000fe4000f8e33ff */
[----:B------:R-:W-:-:S03]  /*2680*/  LOP3.LUT R0, R31, R18, RZ, 0xfc, !PT ;  /* 0x000000121f007212 */ /* 0x000fc600078efcff */
[----:B------:R-:W-:Y:S01]  /*2690*/  IMAD.MOV R11, RZ, RZ, -R2 ;  /* 0x000000ffff0b7224 */ /* 0x000fe200078e0a02 */
[----:B------:R-:W-:-:S03]  /*26a0*/  ISETP.NE.U32.AND P0, PT, R0, RZ, PT ;  /* 0x000000ff0000720c */ /* 0x000fc60003f05070 */
[----:B------:R-:W-:-:S10]  /*26b0*/  IMAD R0, R11, UR19, R10 ;  /* 0x000000130b007c24 */ /* 0x000fd4000f8e020a */
        /* <DEDUP_REMOVED lines=22> */
.L_x_131:
[----:B------:R-:W-:Y:S01]  /*2820*/  IMAD.MOV.U32 R14, RZ, RZ, R30 ;  /* 0x000000ffff0e7224 */ /* 0x000fe200078e001e */
[----:B------:R-:W-:Y:S01]  /*2830*/  MOV R19, R31 ;  /* 0x0000001f00137202 */ /* 0x000fe20000000f00 */
[----:B------:R-:W-:Y:S01]  /*2840*/  IMAD.MOV.U32 R20, RZ, RZ, R28 ;  /* 0x000000ffff147224 */ /* 0x000fe200078e001c */
[----:B------:R-:W-:Y:S02]  /*2850*/  MOV R16, 0x2870 ;  /* 0x0000287000107802 */ /* 0x000fe40000000f00 */
[----:B------:R-:W-:Y:S05]  /*2860*/  CALL.REL.NOINC `($__internal_3_$__cuda_sm20_div_s64) ;  /* 0x0000001800407944 */ /* 0x000fea0003c00000 */
[----:B------:R-:W-:-:S05]  /*2870*/  IADD3 R11, PT, PT, -R12, RZ, RZ ;  /* 0x000000ff0c0b7210 */ /* 0x000fca0007ffe1ff */
[----:B------:R-:W-:Y:S02]  /*2880*/  IMAD R28, R11, R28, R30 ;  /* 0x0000001c0b1c7224 */ /* 0x000fe400078e021e */
.L_x_132:
[----:B------:R-:W-:Y:S05]  /*2890*/  BSYNC.RECONVERGENT B0 ;  /* 0x0000000000007941 */ /* 0x000fea0003800200 */
.L_x_130:
        /* <DEDUP_REMOVED lines=10> */
[----:B------:R-:W-:-:S03]  /*2940*/  ISETP.NE.AND P5, PT, R9, RZ, PT ;  /* 0x000000ff0900720c */ /* 0x000fc60003fa5270 */
[----:B------:R-:W-:Y:S01]  /*2950*/  IMAD.MOV R30, RZ, RZ, -R30 ;  /* 0x000000ffff1e7224 */ /* 0x000fe200078e0a1e */
[----:B0-----:R-:W-:-:S03]  /*2960*/  UISETP.NE.AND UP0, UPT, UR8, URZ, UPT ;  /* 0x000000ff0800728c */ /* 0x001fc6000bf05270 */
[----:B-1----:R-:W0:Y:S01]  /*2970*/  MUFU.RCP R10, R10 ;  /* 0x0000000a000a7308 */ /* 0x002e220000001000 */
[----:B--2---:R-:W-:Y:S02]  /*2980*/  USEL UR8, UR4, 0x1, UP0 ;  /* 0x0000000104087887 */ /* 0x004fe40008000000 */
[----:B------:R-:W-:-:S05]  /*2990*/  UIMAD UR4, UR5, UR4, URZ ;  /* 0x00000004050472a4 */ /* 0x000fca000f8e02ff */
[----:B---3--:R-:W1:Y:S01]  /*29a0*/  MUFU.RCP R20, R23 ;  /* 0x0000001700147308 */ /* 0x008e620000001000 */
[----:B------:R-:W-:Y:S02]  /*29b0*/  USHF.R.S32.HI UR12, URZ, 0x1f, UR8 ;  /* 0x0000001fff0c7899 */ /* 0x000fe40008011408 */
[----:B------:R-:W-:-:S05]  /*29c0*/  UIMAD UR5, UR8, UR5, URZ ;  /* 0x00000005080572a4 */ /* 0x000fca000f8e02ff */
[----:B------:R-:W-:Y:S01]  /*29d0*/  I2F.U32.RP R11, R14 ;  /* 0x0000000e000b7306 */ /* 0x000fe20000209000 */
[----:B0-----:R-:W-:-:S07]  /*29e0*/  VIADD R26, R10, 0xffffffe ;  /* 0x0ffffffe0a1a7836 */ /* 0x001fce0000000000 */
[----:B------:R-:W0:Y:S01]  /*29f0*/  F2I.FTZ.U32.TRUNC.NTZ R27, R26 ;  /* 0x0000001a001b7305 */ /* 0x000e22000021f000 */
[----:B-1----:R-:W-:Y:S01]  /*2a00*/  VIADD R20, R20, 0xffffffe ;  /* 0x0ffffffe14147836 */ /* 0x002fe20000000000 */
[----:B------:R-:W-:-:S06]  /*2a10*/  IABS R23, R28 ;  /* 0x0000001c00177213 */ /* 0x000fcc0000000000 */
[----:B------:R1:W-:Y:S01]  /*2a20*/  F2I.FTZ.U32.TRUNC.NTZ R21, R20 ;  /* 0x0000001400157305 */ /* 0x0003e2000021f000 */
[----:B0-----:R-:W-:-:S07]  /*2a30*/  IMAD.MOV R34, RZ, RZ, -R27 ;  /* 0x000000ffff227224 */ /* 0x001fce00078e0a1b */
[----:B------:R-:W0:Y:S01]  /*2a40*/  MUFU.RCP R35, R11 ;  /* 0x0000000b00237308 */ /* 0x000e220000001000 */
[----:B------:R-:W-:Y:S02]  /*2a50*/  IMAD.MOV.U32 R26, RZ, RZ, RZ ;  /* 0x000000ffff1a7224 */ /* 0x000fe400078e00ff */
[----:B------:R-:W-:Y:S02]  /*2a60*/  IMAD R34, R34, R19, RZ ;  /* 0x0000001322227224 */ /* 0x000fe400078e02ff */
[----:B-1----:R-:W-:-:S03]  /*2a70*/  HFMA2 R20, -RZ, RZ, 0, 0 ;  /* 0x00000000ff147431 */ /* 0x002fc600000001ff */
[----:B------:R-:W1:Y:S01]  /*2a80*/  I2F.U32.RP R10, R15 ;  /* 0x0000000f000a7306 */ /* 0x000e620000209000 */
[----:B------:R-:W-:-:S06]  /*2a90*/  IMAD.HI.U32 R34, R27, R34, R26 ;  /* 0x000000221b227227 */ /* 0x000fcc00078e001a */
[----:B------:R-:W-:Y:S01]  /*2aa0*/  IMAD.HI.U32 R27, R34, R23, RZ ;  /* 0x00000017221b7227 */ /* 0x000fe200078e00ff */
[----:B------:R-:W2:Y:S01]  /*2ab0*/  I2F.U32.RP R32, R18 ;  /* 0x0000001200207306 */ /* 0x000ea20000209000 */
[----:B0-----:R-:W-:Y:S02]  /*2ac0*/  IADD3 R35, PT, PT, R35, 0xffffffe, RZ ;  /* 0x0ffffffe23237810 */ /* 0x001fe40007ffe0ff */
[----:B------:R-:W-:Y:S02]  /*2ad0*/  IMAD.MOV R11, RZ, RZ, -R21 ;  /* 0x000000ffff0b7224 */ /* 0x000fe400078e0a15 */
[----:B------:R-:W-:Y:S02]  /*2ae0*/  IMAD R30, R27, R30, R23 ;  /* 0x0000001e1b1e7224 */ /* 0x000fe400078e0217 */
[----:B------:R-:W-:Y:S01]  /*2af0*/  IMAD R26, R11, R16, RZ ;  /* 0x000000100b1a7224 */ /* 0x000fe200078e02ff */
[----:B------:R-:W0:Y:S01]  /*2b00*/  F2I.FTZ.U32.TRUNC.NTZ R35, R35 ;  /* 0x0000002300237305 */ /* 0x000e22000021f000 */
[----:B------:R-:W-:Y:S01]  /*2b10*/  IMAD.MOV.U32 R34, RZ, RZ, RZ ;  /* 0x000000ffff227224 */ /* 0x000fe200078e00ff */
[----:B------:R-:W-:Y:S01]  /*2b20*/  ISETP.GT.U32.AND P3, PT, R19, R30, PT ;  /* 0x0000001e1300720c */ /* 0x000fe20003f64070 */
[----:B------:R-:W-:Y:S01]  /*2b30*/  IMAD.HI.U32 R26, R21, R26, R20 ;  /* 0x0000001a151a7227 */ /* 0x000fe200078e0014 */
[----:B------:R-:W-:-:S02]  /*2b40*/  IABS R21, R12 ;  /* 0x0000000c00157213 */ /* 0x000fc40000000000 */
[----:B------:R-:W-:Y:S02]  /*2b50*/  IABS R20, R7 ;  /* 0x0000000700147213 */ /* 0x000fe40000000000 */
[----:B-1----:R-:W1:Y:S01]  /*2b60*/  MUFU.RCP R10, R10 ;  /* 0x0000000a000a7308 */ /* 0x002e620000001000 */
[----:B------:R-:W-:Y:S01]  /*2b70*/  IMAD.HI.U32 R23, R26, R21, RZ ;  /* 0x000000151a177227 */ /* 0x000fe200078e00ff */
[----:B------:R-:W-:-:S03]  /*2b80*/  LOP3.LUT R26, R28, R9, RZ, 0x3c, !PT ;  /* 0x000000091c1a7212 */ /* 0x000fc600078e3cff */
[----:B------:R-:W-:Y:S01]  /*2b90*/  IMAD.MOV R20, RZ, RZ, -R20 ;  /* 0x000000ffff147224 */ /* 0x000fe200078e0a14 */
[----:B------:R-:W-:Y:S01]  /*2ba0*/  ISETP.GE.AND P2, PT, R26, RZ, PT ;  /* 0x000000ff1a00720c */ /* 0x000fe20003f46270 */
[----:B------:R-:W-:Y:S01]  /*2bb0*/  @!P3 IMAD.IADD R30, R30, 0x1, -R19 ;  /* 0x000000011e1eb824 */ /* 0x000fe200078e0a13 */
[----:B--2---:R-:W2:Y:S01]  /*2bc0*/  MUFU.RCP R32, R32 ;  /* 0x0000002000207308 */ /* 0x004ea20000001000 */
[----:B------:R-:W-:Y:S01]  /*2bd0*/  IMAD R21, R23, R20, R21 ;  /* 0x0000001417157224 */ /* 0x000fe200078e0215 */
[----:B0-----:R-:W-:Y:S02]  /*2be0*/  IADD3 R11, PT, PT, RZ, -R35, RZ ;  /* 0x80000023ff0b7210 */ /* 0x001fe40007ffe0ff */
[----:B------:R-:W-:Y:S01]  /*2bf0*/  ISETP.GE.U32.AND P6, PT, R30, R19, PT ;  /* 0x000000131e00720c */ /* 0x000fe20003fc6070 */
[----:B------:R-:W-:Y:S01]  /*2c00*/  HFMA2 R30, -RZ, RZ, 0, 0 ;  /* 0x00000000ff1e7431 */ /* 0x000fe200000001ff */
[----:B------:R-:W-:Y:S01]  /*2c10*/  ISETP.GT.U32.AND P1, PT, R16, R21, PT ;  /* 0x000000151000720c */ /* 0x000fe20003f24070 */
[----:B------:R-:W-:Y:S01]  /*2c20*/  IMAD R20, R11, R14, RZ ;  /* 0x0000000e0b147224 */ /* 0x000fe200078e02ff */
[----:B------:R-:W-:-:S02]  /*2c30*/  IABS R11, R2 ;  /* 0x00000002000b7213 */ /* 0x000fc40000000000 */
[----:B-1----:R-:W-:Y:S01]  /*2c40*/  IADD3 R31, PT, PT, R10, 0xffffffe, RZ ;  /* 0x0ffffffe0a1f7810 */ /* 0x002fe20007ffe0ff */
[----:B------:R-:W-:Y:S01]  /*2c50*/  IMAD.HI.U32 R20, R35, R20, R34 ;  /* 0x0000001423147227 */ /* 0x000fe200078e0022 */
[----:B------:R-:W-:Y:S02]  /*2c60*/  IABS R10, R17 ;  /* 0x00000011000a7213 */ /* 0x000fe40000000000 */
[----:B------:R-:W-:Y:S02]  /*2c70*/  LOP3.LUT R19, R12, R7, RZ, 0x3c, !PT ;  /* 0x000000070c137212 */ /* 0x000fe400078e3cff */
[----:B------:R-:W0:Y:S01]  /*2c80*/  F2I.FTZ.U32.TRUNC.NTZ R31, R31 ;  /* 0x0000001f001f7305 */ /* 0x000e22000021f000 */
[----:B--2---:R-:W-:Y:S01]  /*2c90*/  VIADD R32, R32, 0xffffffe ;  /* 0x0ffffffe20207836 */ /* 0x004fe20000000000 */
[----:B------:R-:W-:Y:S01]  /*2ca0*/  ISETP.GE.AND P0, PT, R19, RZ, PT ;  /* 0x000000ff1300720c */ /* 0x000fe20003f06270 */
[----:B------:R-:W-:Y:S01]  /*2cb0*/  IMAD.MOV R10, RZ, RZ, -R10 ;  /* 0x000000ffff0a7224 */ /* 0x000fe200078e0a0a */
[----:B------:R-:W-:Y:S01]  /*2cc0*/  @!P1 IADD3 R21, PT, PT, R21, -R16, RZ ;  /* 0x8000001015159210 */ /* 0x000fe20007ffe0ff */
[----:B------:R-:W-:Y:S01]  /*2cd0*/  IMAD.HI.U32 R20, R20, R11, RZ ;  /* 0x0000000b14147227 */ /* 0x000fe200078e00ff */
[----:B------:R-:W-:-:S02]  /*2ce0*/  @!P3 IADD3 R27, PT, PT, R27, 0x1, RZ ;  /* 0x000000011b1bb810 */ /* 0x000fc40007ffe0ff */
[----:B------:R1:W2:Y:S01]  /*2cf0*/  F2I.FTZ.U32.TRUNC.NTZ R33, R32 ;  /* 0x0000002000217305 */ /* 0x0002a2000021f000 */
[----:B------:R-:W-:Y:S01]  /*2d00*/  ISETP.GE.U32.AND P4, PT, R21, R16, PT ;  /* 0x000000101500720c */ /* 0x000fe20003f86070 */
[----:B------:R-:W-:Y:S01]  /*2d10*/  IMAD R11, R20, R10, R11 ;  /* 0x0000000a140b7224 */ /* 0x000fe200078e020b */
[----:B------:R-:W-:Y:S01]  /*2d20*/  ISETP.NE.AND P3, PT, R7, RZ, PT ;  /* 0x000000ff0700720c */ /* 0x000fe20003f65270 */
[----:B------:R-:W-:Y:S02]  /*2d30*/  @!P1 VIADD R23, R23, 0x1 ;  /* 0x0000000117179836 */ /* 0x000fe40000000000 */
[----:B------:R-:W-:Y:S01]  /*2d40*/  @P6 VIADD R27, R27, 0x1 ;  /* 0x000000011b1b6836 */ /* 0x000fe20000000000 */
[----:B------:R-:W-:Y:S01]  /*2d50*/  ISETP.GT.U32.AND P1, PT, R14, R11, PT ;  /* 0x0000000b0e00720c */ /* 0x000fe20003f24070 */
[----:B0-----:R-:W-:Y:S02]  /*2d60*/  IMAD.MOV R10, RZ, RZ, -R31 ;  /* 0x000000ffff0a7224 */ /* 0x001fe400078e0a1f */
[----:B------:R-:W-:Y:S01]  /*2d70*/  @!P2 IMAD.MOV R27, RZ, RZ, -R27 ;  /* 0x000000ffff1ba224 */ /* 0x000fe200078e0a1b */
[----:B------:R-:W-:Y:S01]  /*2d80*/  @!P5 LOP3.LUT R27, RZ, R9, RZ, 0x33, !PT ;  /* 0x00000009ff1bd212 */ /* 0x000fe200078e33ff */
[----:B------:R-:W-:Y:S01]  /*2d90*/  IMAD R21, R10, R15, RZ ;  /* 0x0000000f0a157224 */ /* 0x000fe200078e02ff */
[----:B------:R-:W-:Y:S01]  /*2da0*/  IABS R10, R6 ;  /* 0x00000006000a7213 */ /* 0x000fe20000000000 */
[----:B------:R-:W-:Y:S01]  /*2db0*/  @P4 VIADD R23, R23, 0x1 ;  /* 0x0000000117174836 */ /* 0x000fe20000000000 */
[----:B-1----:R-:W-:Y:S01]  /*2dc0*/  MOV R32, RZ ;  /* 0x000000ff00207202 */ /* 0x002fe20000000f00 */
[----:B--2---:R-:W-:Y:S01]  /*2dd0*/  IMAD.MOV R16, RZ, RZ, -R33 ;  /* 0x000000ffff107224 */ /* 0x004fe200078e0a21 */
[----:B------:R-:W-:Y:S01]  /*2de0*/  IABS R26, R27 ;  /* 0x0000001b001a7213 */ /* 0x000fe20000000000 */
[----:B------:R-:W-:Y:S01]  /*2df0*/  @!P0 IMAD.MOV R23, RZ, RZ, -R23 ;  /* 0x000000ffff178224 */ /* 0x000fe200078e0a17 */
[----:B------:R-:W-:Y:S01]  /*2e00*/  @!P3 LOP3.LUT R23, RZ, R7, RZ, 0x33, !PT ;  /* 0x00000007ff17b212 */ /* 0x000fe200078e33ff */
[----:B------:R-:W-:Y:S01]  /*2e10*/  IMAD R19, R16, R18, RZ ;  /* 0x0000001210137224 */ /* 0x000fe200078e02ff */
[----:B------:R-:W-:Y:S01]  /*2e20*/  IADD3 R10, PT, PT, RZ, -R10, RZ ;  /* 0x8000000aff0a7210 */ /* 0x000fe20007ffe0ff */
[----:B------:R-:W-:Y:S01]  /*2e30*/  IMAD.HI.U32 R30, R31, R21, R30 ;  /* 0x000000151f1e7227 */ /* 0x000fe200078e001e */
[----:B------:R-:W-:-:S02]  /*2e40*/  IABS R16, R23 ;  /* 0x0000001700107213 */ /* 0x000fc40000000000 */
[----:B------:R-:W-:Y:S01]  /*2e50*/  IABS R21, R8 ;  /* 0x0000000800157213 */ /* 0x000fe20000000000 */
[----:B------:R-:W-:Y:S01]  /*2e60*/  @!P1 IMAD.IADD R11, R11, 0x1, -R14 ;  /* 0x000000010b0b9824 */ /* 0x000fe200078e0a0e */
[----:B------:R-:W-:Y:S01]  /*2e70*/  ISETP.NE.AND P2, PT, R17, RZ, PT ;  /* 0x000000ff1100720c */ /* 0x000fe20003f45270 */
[----:B------:R-:W-:Y:S01]  /*2e80*/  IMAD.HI.U32 R19, R33, R19, R32 ;  /* 0x0000001321137227 */ /* 0x000fe200078e0020 */
[----:B------:R-:W-:Y:S02]  /*2e90*/  ISETP.NE.AND P5, PT, R8, RZ, PT ;  /* 0x000000ff0800720c */ /* 0x000fe40003fa5270 */
[----:B------:R-:W-:Y:S01]  /*2ea0*/  ISETP.GE.U32.AND P4, PT, R11, R14, PT ;  /* 0x0000000e0b00720c */ /* 0x000fe20003f86070 */
[----:B------:R-:W-:Y:S01]  /*2eb0*/  IMAD.HI.U32 R11, R30, R16, RZ ;  /* 0x000000101e0b7227 */ /* 0x000fe200078e00ff */
[----:B------:R-:W-:-:S03]  /*2ec0*/  LOP3.LUT R14, R2, R17, RZ, 0x3c, !PT ;  /* 0x00000011020e7212 */ /* 0x000fc600078e3cff */
[----:B------:R-:W-:Y:S01]  /*2ed0*/  IMAD.MOV R21, RZ, RZ, -R21 ;  /* 0x000000ffff157224 */ /* 0x000fe200078e0a15 */
[----:B------:R-:W-:Y:S01]  /*2ee0*/  ISETP.GE.AND P0, PT, R14, RZ, PT ;  /* 0x000000ff0e00720c */ /* 0x000fe20003f06270 */
[----:B------:R-:W-:-:S04]  /*2ef0*/  IMAD.HI.U32 R19, R19, R26, RZ ;  /* 0x0000001a13137227 */ /* 0x000fc800078e00ff */
[----:B------:R-:W-:Y:S02]  /*2f00*/  IMAD R10, R11, R10, R16 ;  /* 0x0000000a0b0a7224 */ /* 0x000fe400078e0210 */
[----:B------:R-:W-:Y:S02]  /*2f10*/  IMAD R21, R19, R21, R26 ;  /* 0x0000001513157224 */ /* 0x000fe400078e021a */
[----:B------:R-:W-:Y:S01]  /*2f20*/  @!P1 VIADD R20, R20, 0x1 ;  /* 0x0000000114149836 */ /* 0x000fe20000000000 */
[----:B------:R-:W-:Y:S01]  /*2f30*/  ISETP.GT.U32.AND P1, PT, R15, R10, PT ;  /* 0x0000000a0f00720c */ /* 0x000fe20003f24070 */
[----:B------:R-:W-:Y:S01]  /*2f40*/  IMAD.MOV R14, RZ, RZ, -R27 ;  /* 0x000000ffff0e7224 */ /* 0x000fe200078e0a1b */
[----:B------:R-:W-:Y:S02]  /*2f50*/  ISETP.GT.U32.AND P3, PT, R18, R21, PT ;  /* 0x000000151200720c */ /* 0x000fe40003f64070 */
[----:B------:R-:W-:Y:S01]  /*2f60*/  @P4 IADD3 R20, PT, PT, R20, 0x1, RZ ;  /* 0x0000000114144810 */ /* 0x000fe20007ffe0ff */
[----:B------:R-:W-:Y:S01]  /*2f70*/  IMAD R14, R9, R14, R28 ;  /* 0x0000000e090e7224 */ /* 0x000fe200078e021c */
[----:B------:R-:W-:-:S02]  /*2f80*/  LOP3.LUT R9, R23, R6, RZ, 0x3c, !PT ;  /* 0x0000000617097212 */ /* 0x000fc400078e3cff */
[----:B------:R-:W-:Y:S02]  /*2f90*/  @!P0 IADD3 R20, PT, PT, -R20, RZ, RZ ;  /* 0x000000ff14148210 */ /* 0x000fe40007ffe1ff */
[----:B------:R-:W-:Y:S02]  /*2fa0*/  @!P2 LOP3.LUT R20, RZ, R17, RZ, 0x33, !PT ;  /* 0x00000011ff14a212 */ /* 0x000fe400078e33ff */
[----:B------:R-:W-:Y:S01]  /*2fb0*/  ISETP.GE.AND P0, PT, R9, RZ, PT ;  /* 0x000000ff0900720c */ /* 0x000fe20003f06270 */
[----:B------:R-:W-:Y:S02]  /*2fc0*/  @!P1 IMAD.IADD R10, R10, 0x1, -R15 ;  /* 0x000000010a0a9824 */ /* 0x000fe400078e0a0f */
[----:B------:R-:W-:Y:S01]  /*2fd0*/  @!P3 IMAD.IADD R21, R21, 0x1, -R18 ;  /* 0x000000011515b824 */ /* 0x000fe200078e0a12 */
[----:B------:R-:W-:Y:S01]  /*2fe0*/  @!P3 IADD3 R19, PT, PT, R19, 0x1, RZ ;  /* 0x000000011313b810 */ /* 0x000fe20007ffe0ff */
[----:B------:R-:W-:Y:S01]  /*2ff0*/  @!P1 VIADD R11, R11, 0x1 ;  /* 0x000000010b0b9836 */ /* 0x000fe20000000000 */
[----:B------:R-:W-:Y:S01]  /*3000*/  ISETP.GE.U32.AND P4, PT, R10, R15, PT ;  /* 0x0000000f0a00720c */ /* 0x000fe20003f86070 */
[----:B------:R-:W-:Y:S01]  /*3010*/  IMAD.WIDE R28, R20, UR9, RZ ;  /* 0x00000009141c7c25 */ /* 0x000fe2000f8e02ff */
[----:B------:R-:W-:-:S02]  /*3020*/  ISETP.GE.U32.AND P6, PT, R21, R18, PT ;  /* 0x000000121500720c */ /* 0x000fc40003fc6070 */
[----:B------:R-:W-:Y:S01]  /*3030*/  LOP3.LUT R10, R27, R8, RZ, 0x3c, !PT ;  /* 0x000000081b0a7212 */ /* 0x000fe200078e3cff */
[----:B------:R-:W-:Y:S01]  /*3040*/  IMAD.MOV R20, RZ, RZ, -R20 ;  /* 0x000000ffff147224 */ /* 0x000fe200078e0a14 */
[----:B------:R-:W-:Y:S01]  /*3050*/  ISETP.NE.AND P1, PT, R6, RZ, PT ;  /* 0x000000ff0600720c */ /* 0x000fe20003f25270 */
[----:B------:R-:W-:Y:S01]  /*3060*/  IMAD.WIDE.U32 R28, R0, UR8, R28 ;  /* 0x00000008001c7c25 */ /* 0x000fe2000f8e001c */
[----:B------:R-:W-:Y:S01]  /*3070*/  ISETP.GE.AND P2, PT, R10, RZ, PT ;  /* 0x000000ff0a00720c */ /* 0x000fe20003f46270 */
[----:B------:R-:W-:Y:S02]  /*3080*/  UIMAD UR8, UR22, UR8, URZ ;  /* 0x00000008160872a4 */ /* 0x000fe4000f8e02ff */
[----:B------:R-:W-:Y:S01]  /*3090*/  IMAD R29, R0, UR12, R29 ;  /* 0x0000000c001d7c24 */ /* 0x000fe2000f8e021d */
[----:B------:R-:W-:Y:S01]  /*30a0*/  UIMAD UR12, UR7, UR4, URZ ;  /* 0x00000004070c72a4 */ /* 0x000fe2000f8e02ff */
[----:B------:R-:W-:Y:S01]  /*30b0*/  @P4 IADD3 R11, PT, PT, R11, 0x1, RZ ;  /* 0x000000010b0b4810 */ /* 0x000fe20007ffe0ff */
[----:B------:R-:W-:Y:S01]  /*30c0*/  IMAD R17, R17, R20, R2 ;  /* 0x0000001411117224 */ /* 0x000fe200078e0202 */
[----:B------:R-:W-:Y:S01]  /*30d0*/  IADD3 R2, PT, PT, -R23, RZ, RZ ;  /* 0x000000ff17027210 */ /* 0x000fe20007ffe1ff */
[----:B------:R-:W-:-:S02]  /*30e0*/  @P6 VIADD R19, R19, 0x1 ;  /* 0x0000000113136836 */ /* 0x000fc40000000000 */
[----:B------:R-:W-:Y:S01]  /*30f0*/  @!P0 IMAD.MOV R11, RZ, RZ, -R11 ;  /* 0x000000ffff0b8224 */ /* 0x000fe200078e0a0b */
[----:B------:R-:W-:Y:S01]  /*3100*/  @!P1 LOP3.LUT R11, RZ, R6, RZ, 0x33, !PT ;  /* 0x00000006ff0b9212 */ /* 0x000fe200078e33ff */
[----:B------:R-:W-:-:S03]  /*3110*/  IMAD.WIDE R28, R17, UR4, R28 ;  /* 0x00000004111c7c25 */ /* 0x000fc6000f8e021c */
[----:B------:R-:W-:Y:S01]  /*3120*/  IADD3 R0, PT, PT, -R11, RZ, RZ ;  /* 0x000000ff0b007210 */ /* 0x000fe20007ffe1ff */
[----:B------:R-:W-:Y:S01]  /*3130*/  @!P2 IMAD.MOV R19, RZ, RZ, -R19 ;  /* 0x000000ffff13a224 */ /* 0x000fe200078e0a13 */
[----:B------:R-:W-:Y:S01]  /*3140*/  @!P5 LOP3.LUT R19, RZ, R8, RZ, 0x33, !PT ;  /* 0x00000008ff13d212 */ /* 0x000fe200078e33ff */
[----:B------:R-:W-:Y:S01]  /*3150*/  IMAD.WIDE R14, R14, UR5, RZ ;  /* 0x000000050e0e7c25 */ /* 0x000fe2000f8e02ff */
[----:B------:R-:W0:Y:S03]  /*3160*/  LDCU.64 UR4, c[0x0][0x420] ;  /* 0x00008400ff0477ac */ /* 0x000e260008000a00 */
[----:B------:R-:W-:Y:S02]  /*3170*/  IMAD.MOV R9, RZ, RZ, -R19 ;  /* 0x000000ffff097224 */ /* 0x000fe400078e0a13 */
        /* <DEDUP_REMOVED lines=18> */
.L_x_127:
[----:B------:R-:W0:Y:S01]  /*32a0*/  LDC.64 R2, c[0x0][0x420] ;  /* 0x00010800ff027b82 */ /* 0x000e220000000a00 */
[----:B------:R-:W-:-:S05]  /*32b0*/  IADD3 R0, PT, PT, R13, UR20, RZ ;  /* 0x000000140d007c10 */ /* 0x000fca000fffe0ff */
[----:B0-----:R-:W-:-:S05]  /*32c0*/  IMAD.WIDE.U32 R2, R0, 0x4, R2 ;  /* 0x0000000400027825 */ /* 0x001fca00078e0002 */
[----:B------:R1:W-:Y:S02]  /*32d0*/  STG.E desc[UR10][R2.64], R22 ;  /* 0x0000001602007986 */ /* 0x0003e4000c10190a */
.L_x_126:
[----:B------:R-:W-:Y:S05]  /*32e0*/  BSYNC.RECONVERGENT B1 ;  /* 0x0000000000017941 */ /* 0x000fea0003800200 */
.L_x_125:
[----:B------:R-:W2:Y:S01]  /*32f0*/  LDCU UR8, c[0x0][0x534] ;  /* 0x0000a680ff0877ac */ /* 0x000ea20008000800 */
[C---:B0-----:R-:W-:Y:S01]  /*3300*/  LOP3.LUT R6, R4.reuse, 0x7, RZ, 0xc0, !PT ;  /* 0x0000000704067812 */ /* 0x041fe200078ec0ff */
[----:B------:R-:W0:Y:S01]  /*3310*/  S2UR UR4, SR_CgaCtaId ;  /* 0x00000000000479c3 */ /* 0x000e220000008800 */
[----:B------:R-:W-:Y:S01]  /*3320*/  IMAD.SHL.U32 R14, R4, 0x4, RZ ;  /* 0x00000004040e7824 */ /* 0x000fe200078e00ff */
[----:B------:R-:W-:Y:S01]  /*3330*/  UMOV UR5, 0x400 ;  /* 0x0000040000057882 */ /* 0x000fe20000000000 */
[----:B------:R-:W-:Y:S02]  /*3340*/  LOP3.LUT R0, R6, 0x8, RZ, 0xfc, !PT ;  /* 0x0000000806007812 */ /* 0x000fe400078efcff */
[----:B-1----:R-:W-:Y:S01]  /*3350*/  CS2R R2, SRZ ;  /* 0x0000000000027805 */ /* 0x002fe2000001ff00 */
[----:B------:R-:W-:Y:S01]  /*3360*/  IMAD.MOV.U32 R5, RZ, RZ, RZ ;  /* 0x000000ffff057224 */ /* 0x000fe200078e00ff */
[----:B------:R-:W-:Y:S02]  /*3370*/  LOP3.LUT R14, R14, 0x1c, RZ, 0xc0, !PT ;  /* 0x0000001c0e0e7812 */ /* 0x000fe400078ec0ff */
[----:B--2---:R-:W-:Y:S01]  /*3380*/  ISETP.GE.AND P1, PT, R6, UR8, PT ;  /* 0x0000000806007c0c */ /* 0x004fe2000bf26270 */
[----:B------:R-:W-:Y:S01]  /*3390*/  UISETP.GE.AND UP0, UPT, UR8, 0x1, UPT ;  /* 0x000000010800788c */ /* 0x000fe2000bf06270 */
[----:B------:R-:W-:Y:S01]  /*33a0*/  ISETP.GE.AND P0, PT, R0, UR8, PT ;  /* 0x0000000800007c0c */ /* 0x000fe2000bf06270 */
[----:B------:R-:W-:Y:S01]  /*33b0*/  IMAD.MOV.U32 R0, RZ, RZ, RZ ;  /* 0x000000ffff007224 */ /* 0x000fe200078e00ff */
[----:B------:R-:W-:-:S02]  /*33c0*/  ISETP.GT.U32.OR P1, PT, R4, 0x7f, P1 ;  /* 0x0000007f0400780c */ /* 0x000fc40000f24470 */
[----:B------:R-:W-:Y:S01]  /*33d0*/  ISETP.GT.U32.OR P0, PT, R4, 0x7f, P0 ;  /* 0x0000007f0400780c */ /* 0x000fe20000704470 */
[----:B0-----:R-:W-:-:S06]  /*33e0*/  ULEA UR4, UR4, UR5, 0x18 ;  /* 0x0000000504047291 */ /* 0x001fcc000f8ec0ff */
[----:B------:R-:W-:-:S04]  /*33f0*/  LEA R7, R13, UR4, 0x2 ;  /* 0x000000040d077c11 */ /* 0x000fc8000f8e10ff */
[C---:B------:R-:W-:Y:S02]  /*3400*/  @!P1 FADD.FTZ R10, -R22.reuse, R24 ;  /* 0x00000018160a9221 */ /* 0x040fe40000010100 */
[----:B------:R-:W-:Y:S01]  /*3410*/  @!P0 FADD.FTZ R22, -R22, R25 ;  /* 0x0000001916168221 */ /* 0x000fe20000010100 */
[--C-:B------:R-:W-:Y:S02]  /*3420*/  @!P1 IMAD R9, R6, 0x44, R7.reuse ;  /* 0x0000004406099824 */ /* 0x100fe400078e0207 */
[----:B------:R-:W-:Y:S01]  /*3430*/  @!P1 FMUL.FTZ R10, R10, 1.4426950216293334961 ;  /* 0x3fb8aa3b0a0a9820 */ /* 0x000fe20000410000 */
[----:B------:R-:W-:Y:S02]  /*3440*/  @!P0 IMAD R8, R6, 0x44, R7 ;  /* 0x0000004406088824 */ /* 0x000fe400078e0207 */
[----:B------:R-:W-:-:S03]  /*3450*/  @!P0 FMUL.FTZ R11, R22, 1.4426950216293334961 ;  /* 0x3fb8aa3b160b8820 */ /* 0x000fc60000410000 */
[----:B------:R-:W0:Y:S08]  /*3460*/  @!P1 MUFU.EX2 R10, R10 ;  /* 0x0000000a000a9308 */ /* 0x000e300000000800 */
[----:B------:R-:W1:Y:S01]  /*3470*/  @!P0 MUFU.EX2 R11, R11 ;  /* 0x0000000b000b8308 */ /* 0x000e620000000800 */
[----:B0-----:R0:W-:Y:S04]  /*3480*/  @!P1 STS [R9], R10 ;  /* 0x0000000a09009388 */ /* 0x0011e80000000800 */
[----:B-1----:R0:W-:Y:S01]  /*3490*/  @!P0 STS [R8+0x220], R11 ;  /* 0x0002200b08008388 */ /* 0x0021e20000000800 */
        /* <DEDUP_REMOVED lines=21> */
[----:B------:R-:W-:Y:S02]  /*35f0*/  HFMA2 R5, -RZ, RZ, 0, 0 ;  /* 0x00000000ff057431 */ /* 0x000fe400000001ff */
[----:B------:R-:W-:Y:S01]  /*3600*/  VIADD R7, R7, 0x88 ;  /* 0x0000008807077836 */ /* 0x000fe20000000000 */
[----:B------:R-:W-:Y:S01]  /*3610*/  ISETP.GE.AND P2, PT, R13, UR6, PT ;  /* 0x000000060d007c0c */ /* 0x000fe2000bf46270 */
[----:B------:R-:W-:Y:S01]  /*3620*/  IMAD.MOV.U32 R0, RZ, RZ, RZ ;  /* 0x000000ffff007224 */ /* 0x000fe200078e00ff */
[----:B------:R-:W-:Y:S01]  /*3630*/  CS2R R2, SRZ ;  /* 0x0000000000027805 */ /* 0x000fe2000001ff00 */
[----:B------:R-:W-:Y:S01]  /*3640*/  IMAD.U32 R18, RZ, RZ, UR8 ;  /* 0x00000008ff127e24 */ /* 0x000fe2000f8e00ff */
[----:B------:R-:W-:Y:S02]  /*3650*/  UIMAD.WIDE UR18, UR9, 0x10, URZ ;  /* 0x00000010091278a5 */ /* 0x000fe4000f8e02ff */
[----:B------:R-:W-:Y:S01]  /*3660*/  UIMAD.WIDE UR16, UR9, 0xc, URZ ;  /* 0x0000000c091078a5 */ /* 0x000fe2000f8e02ff */
[----:B------:R-:W0:Y:S01]  /*3670*/  LDCU UR5, c[0x0][0x440] ;  /* 0x00008800ff0577ac */ /* 0x000e220008000800 */
[----:B------:R-:W-:-:S02]  /*3680*/  UIMAD.WIDE UR14, UR9, 0x8, URZ ;  /* 0x00000008090e78a5 */ /* 0x000fc4000f8e02ff */
[----:B------:R-:W-:Y:S02]  /*3690*/  UIMAD.WIDE UR12, UR9, 0x4, URZ ;  /* 0x00000004090c78a5 */ /* 0x000fe4000f8e02ff */
[----:B------:R-:W-:-:S12]  /*36a0*/  UIADD3 UR7, UPT, UPT, -UR8, URZ, URZ ;  /* 0x000000ff08077290 */ /* 0x000fd8000fffe1ff */
.L_x_143:
        /* <DEDUP_REMOVED lines=9> */
.L_x_136:
[----:B0-----:R-:W-:Y:S05]  /*3740*/  BSYNC.RECONVERGENT B0 ;  /* 0x0000000000007941 */ /* 0x001fea0003800200 */
.L_x_135:
        /* <DEDUP_REMOVED lines=12> */
.L_x_138:
[----:B------:R-:W-:Y:S05]  /*3810*/  BSYNC.RECONVERGENT B0 ;  /* 0x0000000000007941 */ /* 0x000fea0003800200 */
.L_x_137:
        /* <DEDUP_REMOVED lines=12> */
.L_x_140:
[----:B------:R-:W-:Y:S05]  /*38e0*/  BSYNC.RECONVERGENT B0 ;  /* 0x0000000000007941 */ /* 0x000fea0003800200 */
.L_x_139:
        /* <DEDUP_REMOVED lines=12> */
.L_x_142:
[----:B------:R-:W-:Y:S05]  /*39b0*/  BSYNC.RECONVERGENT B0 ;  /* 0x0000000000007941 */ /* 0x000fea0003800200 */
.L_x_141:
        /* <DEDUP_REMOVED lines=11> */
.L_x_134:
[----:B------:R-:W-:-:S09]  /*3a70*/  UISETP.NE.AND UP0, UPT, UR4, URZ, UPT ;  /* 0x000000ff0400728c */ /* 0x000fd2000bf05270 */
[----:B------:R-:W-:Y:S05]  /*3a80*/  BRA.U !UP0, `(.L_x_133) ;  /* 0x00000001086c7547 */ /* 0x000fea000b800000 */
[----:B------:R-:W1:Y:S01]  /*3a90*/  S2UR UR7, SR_CgaCtaId ;  /* 0x00000000000779c3 */ /* 0x000e620000008800 */
[----:B------:R-:W-:Y:S01]  /*3aa0*/  UMOV UR8, 0x400 ;  /* 0x0000040000087882 */ /* 0x000fe20000000000 */
[----:B------:R-:W-:Y:S01]  /*3ab0*/  IMAD R18, R18, 0x11, R13 ;  /* 0x0000001112127824 */ /* 0x000fe200078e020d */
[----:B------:R-:W-:Y:S01]  /*3ac0*/  ISETP.GE.AND P1, PT, R13, UR6, PT ;  /* 0x000000060d007c0c */ /* 0x000fe2000bf26270 */
[----:B------:R-:W4:Y:S01]  /*3ad0*/  LDCU UR5, c[0x0][0x440] ;  /* 0x00008800ff0577ac */ /* 0x000f220008000800 */
[----:B------:R-:W-:Y:S02]  /*3ae0*/  UIMAD.WIDE UR12, UR9, 0x4, URZ ;  /* 0x00000004090c78a5 */ /* 0x000fe4000f8e02ff */
[----:B-1----:R-:W-:Y:S02]  /*3af0*/  ULEA UR7, UR7, UR8, 0x18 ;  /* 0x0000000807077291 */ /* 0x002fe4000f8ec0ff */
[----:B------:R-:W-:-:S04]  /*3b00*/  UIADD3 UR8, UPT, UPT, -UR4, URZ, URZ ;  /* 0x000000ff04087290 */ /* 0x000fc8000fffe1ff */
[----:B----4-:R-:W-:-:S08]  /*3b10*/  LEA R6, R18, UR7, 0x2 ;  /* 0x0000000712067c11 */ /* 0x010fd0000f8e10ff */
.L_x_146:
        /* <DEDUP_REMOVED lines=8> */
.L_x_145:
[----:B------:R-:W-:Y:S05]  /*3ba0*/  BSYNC.RECONVERGENT B0 ;  /* 0x0000000000007941 */ /* 0x000fea0003800200 */
.L_x_144:
[----:B0-----:R-:W-:Y:S01]  /*3bb0*/  IADD3 R16, P0, PT, R16, UR12, RZ ;  /* 0x0000000c10107c10 */ /* 0x001fe2000ff1e0ff */
[----:B------:R-:W-:Y:S01]  /*3bc0*/  UISETP.NE.AND UP0, UPT, UR8, URZ, UPT ;  /* 0x000000ff0800728c */ /* 0x000fe2000bf05270 */
[----:B----45:R-:W-:Y:S01]  /*3bd0*/  FFMA.FTZ R5, R4, R8, R5 ;  /* 0x0000000804057223 */ /* 0x030fe20000010005 */
[----:B-1----:R-:W-:Y:S01]  /*3be0*/  IADD3 R6, PT, PT, R6, 0x44, RZ ;  /* 0x0000004406067810 */ /* 0x002fe20007ffe0ff */
[C---:B------:R-:W-:Y:S01]  /*3bf0*/  FFMA.FTZ R2, R4.reuse, R9, R2 ;  /* 0x0000000904027223 */ /* 0x040fe20000010002 */
[C---:B------:R-:W-:Y:S01]  /*3c00*/  FFMA.FTZ R3, R4.reuse, R10, R3 ;  /* 0x0000000a04037223 */ /* 0x040fe20000010003 */
[----:B------:R-:W-:Y:S01]  /*3c10*/  IADD3.X R17, PT, PT, R17, UR13, RZ, P0, !PT ;  /* 0x0000000d11117c10 */ /* 0x000fe200087fe4ff */
[----:B------:R-:W-:Y:S03]  /*3c20*/  FFMA.FTZ R0, R4, R11, R0 ;  /* 0x0000000b04007223 */ /* 0x000fe60000010000 */
[----:B------:R-:W-:Y:S05]  /*3c30*/  BRA.U UP0, `(.L_x_146) ;  /* 0xfffffffd00b87547 */ /* 0x000fea000b83ffff */
.L_x_133:
        /* <DEDUP_REMOVED lines=13> */
[----:B------:R-:W0:Y:S02]  /*3d10*/  F2I.FTZ.U32.TRUNC.NTZ R17, R16 ;  /* 0x0000001000117305 */ /* 0x000e24000021f000 */
[----:B0-----:R-:W-:Y:S01]  /*3d20*/  IMAD.MOV R4, RZ, RZ, -R17 ;  /* 0x000000ffff047224 */ /* 0x001fe200078e0a11 */
[----:B------:R-:W-:-:S03]  /*3d30*/  MOV R16, RZ ;  /* 0x000000ff00107202 */ /* 0x000fc60000000f00 */
        /* <DEDUP_REMOVED lines=12> */
[----:B------:R0:W4:Y:S01]  /*3e00*/  F2I.FTZ.U32.TRUNC.NTZ R19, R18 ;  /* 0x0000001200137305 */ /* 0x000122000021f000 */
[----:B------:R-:W-:-:S04]  /*3e10*/  LOP3.LUT R6, R13, UR22, RZ, 0x3c, !PT ;  /* 0x000000160d067c12 */ /* 0x000fc8000f8e3cff */
[----:B------:R-:W-:-:S07]  /*3e20*/  ISETP.GE.AND P0, PT, R6, RZ, PT ;  /* 0x000000ff0600720c */ /* 0x000fce0003f06270 */
[----:B------:R-:W-:Y:S01]  /*3e30*/  @P2 IADD3 R11, PT, PT, R11, 0x1, RZ ;  /* 0x000000010b0b2810 */ /* 0x000fe20007ffe0ff */
[----:B0-----:R-:W-:Y:S01]  /*3e40*/  HFMA2 R18, -RZ, RZ, 0, 0 ;  /* 0x00000000ff127431 */ /* 0x001fe200000001ff */
[----:B----4-:R-:W-:-:S04]  /*3e50*/  IADD3 R6, PT, PT, RZ, -R19, RZ ;  /* 0x80000013ff067210 */ /* 0x010fc80007ffe0ff */
        /* <DEDUP_REMOVED lines=49> */
        .weak           $__internal_3_$__cuda_sm20_div_s64
        .type           $__internal_3_$__cuda_sm20_div_s64,@function
        .size           $__internal_3_$__cuda_sm20_div_s64,(.L_x_4835 - $__internal_3_$__cuda_sm20_div_s64)
$__internal_3_$__cuda_sm20_div_s64:
        /* <DEDUP_REMOVED lines=32> */
[----:B------:R-:W-:Y:S02]  /*4370*/  SEL R11, R11, R14, !P1 ;  /* 0x0000000e0b0b7207 */ /* 0x000fe40004800000 */
[----:B------:R-:W-:Y:S01]  /*4380*/  IADD3.X R14, PT, PT, RZ, ~R19, RZ, P0, !PT ;  /* 0x80000013ff0e7210 */ /* 0x000fe200007fe4ff */
[----:B------:R-:W-:-:S04]  /*4390*/  IMAD.HI.U32 R21, P3, R15, R12, R34 ;  /* 0x0000000c0f157227 */ /* 0x000fc80007860022 */
[CC--:B------:R-:W-:Y:S02]  /*43a0*/  IMAD R12, R15.reuse, R10.reuse, RZ ;  /* 0x0000000a0f0c7224 */ /* 0x0c0fe400078e02ff */
[----:B------:R-:W-:-:S03]  /*43b0*/  IMAD.HI.U32 R10, R15, R10, RZ ;  /* 0x0000000a0f0a7227 */ /* 0x000fc600078e00ff */
[----:B------:R-:W-:Y:S01]  /*43c0*/  IADD3 R12, P2, PT, R12, R21, RZ ;  /* 0x000000150c0c7210 */ /* 0x000fe20007f5e0ff */
[----:B------:R-:W-:Y:S01]  /*43d0*/  IMAD.X R15, R10, 0x1, R15, P4 ;  /* 0x000000010a0f7824 */ /* 0x000fe200020e060f */
[----:B------:R-:W-:Y:S01]  /*43e0*/  SEL R10, R14, R19, !P1 ;  /* 0x000000130e0a7207 */ /* 0x000fe20004800000 */
[----:B------:R-:W-:Y:S02]  /*43f0*/  IMAD.MOV.U32 R35, RZ, RZ, RZ ;  /* 0x000000ffff237224 */ /* 0x000fe400078e00ff */
[----:B------:R-:W-:Y:S01]  /*4400*/  IMAD.HI.U32 R34, R12, R11, RZ ;  /* 0x0000000b0c227227 */ /* 0x000fe200078e00ff */
        /* <DEDUP_REMOVED lines=17> */
[----:B------:R-:W-:-:S03]  /*4520*/  IMAD.X R15, R10, 0x1, ~R27, P1 ;  /* 0x000000010a0f7824 */ /* 0x000fc600008e0e1b */
[----:B------:R-:W-:Y:S01]  /*4530*/  SEL R11, R12, R11, P2 ;  /* 0x0000000b0c0b7207 */ /* 0x000fe20001000000 */
[----:B------:R-:W-:Y:S01]  /*4540*/  IMAD.X R12, RZ, RZ, R21, P0 ;  /* 0x000000ffff0c7224 */ /* 0x000fe200000e0615 */
[----:B------:R-:W-:Y:S02]  /*4550*/  SEL R14, R14, R23, P2 ;  /* 0x000000170e0e7207 */ /* 0x000fe40001000000 */
[----:B------:R-:W-:Y:S02]  /*4560*/  SEL R15, R15, R10, P2 ;  /* 0x0000000a0f0f7207 */ /* 0x000fe40001000000 */
[----:B------:R-:W-:Y:S02]  /*4570*/  ISETP.GE.U32.AND P0, PT, R11, R26, PT ;  /* 0x0000001a0b00720c */ /* 0x000fe40003f06070 */
[----:B------:R-:W-:Y:S02]  /*4580*/  SEL R12, R12, R21, P2 ;  /* 0x000000150c0c7207 */ /* 0x000fe40001000000 */
[----:B------:R-:W-:-:S02]  /*4590*/  IADD3 R11, P1, PT, R14, 0x1, RZ ;  /* 0x000000010e0b7810 */ /* 0x000fc40007f3e0ff */
[----:B------:R-:W-:Y:S02]  /*45a0*/  ISETP.GE.U32.AND.EX P0, PT, R15, R27, PT, P0 ;  /* 0x0000001b0f00720c */ /* 0x000fe40003f06100 */
[----:B------:R-:W-:Y:S01]  /*45b0*/  LOP3.LUT R10, R18, R19, RZ, 0x3c, !PT ;  /* 0x00000013120a7212 */ /* 0x000fe200078e3cff */
[----:B------:R-:W-:Y:S01]  /*45c0*/  IMAD.X R15, RZ, RZ, R12, P1 ;  /* 0x000000ffff0f7224 */ /* 0x000fe200008e060c */
[----:B------:R-:W-:Y:S01]  /*45d0*/  SEL R11, R11, R14, P0 ;  /* 0x0000000e0b0b7207 */ /* 0x000fe20000000000 */
[----:B------:R-:W-:Y:S01]  /*45e0*/  IMAD.MOV.U32 R14, RZ, RZ, R16 ;  /* 0x000000ffff0e7224 */ /* 0x000fe200078e0010 */
[----:B------:R-:W-:Y:S02]  /*45f0*/  ISETP.GE.AND P2, PT, R10, RZ, PT ;  /* 0x000000ff0a00720c */ /* 0x000fe40003f46270 */
[----:B------:R-:W-:Y:S02]  /*4600*/  SEL R15, R15, R12, P0 ;  /* 0x0000000c0f0f7207 */ /* 0x000fe40000000000 */
[----:B------:R-:W-:-:S02]  /*4610*/  IADD3 R12, P1, PT, RZ, -R11, RZ ;  /* 0x8000000bff0c7210 */ /* 0x000fc40007f3e0ff */
[----:B------:R-:W-:Y:S02]  /*4620*/  ISETP.NE.U32.AND P0, PT, R20, RZ, PT ;  /* 0x000000ff1400720c */ /* 0x000fe40003f05070 */
[-C--:B------:R-:W-:Y:S02]  /*4630*/  IADD3.X R10, PT, PT, RZ, ~R15.reuse, RZ, P1, !PT ;  /* 0x8000000fff0a7210 */ /* 0x080fe40000ffe4ff */
[----:B------:R-:W-:Y:S02]  /*4640*/  ISETP.NE.AND.EX P0, PT, R18, RZ, PT, P0 ;  /* 0x000000ff1200720c */ /* 0x000fe40003f05300 */
[----:B------:R-:W-:Y:S01]  /*4650*/  SEL R10, R10, R15, !P2 ;  /* 0x0000000f0a0a7207 */ /* 0x000fe20005000000 */
[----:B------:R-:W-:Y:S01]  /*4660*/  IMAD.MOV.U32 R15, RZ, RZ, 0x0 ;  /* 0x00000000ff0f7424 */ /* 0x000fe200078e00ff */
[----:B------:R-:W-:Y:S02]  /*4670*/  SEL R12, R12, R11, !P2 ;  /* 0x0000000b0c0c7207 */ /* 0x000fe40005000000 */
[----:B------:R-:W-:-:S02]  /*4680*/  SEL R11, R10, 0xffffffff, P0 ;  /* 0xffffffff0a0b7807 */ /* 0x000fc40000000000 */
[----:B------:R-:W-:Y:S01]  /*4690*/  SEL R12, R12, 0xffffffff, P0 ;  /* 0xffffffff0c0c7807 */ /* 0x000fe20000000000 */
[----:B------:R-:W-:Y:S06]  /*46a0*/  RET.REL.NODEC R14 `(_ZN5flash32flash_fwd_splitkv_combine_kernelI23Flash_fwd_kernel_traitsILi32ELi64ELi256ELi4ELb0ELb0EN7cutlass10bfloat16_tE19Flash_kernel_traitsILi32ELi64ELi256ELi4ES3_EELi16ELi4ELb0EEEvNS_16Flash_fwd_paramsE) ;  /* 0xffffffb80e547950 */ /* 0x000fec0003c3ffff */
.L_x_147:
        /* <DEDUP_REMOVED lines=13> */
.L_x_4835:


//--------------------- .text._ZN5flash32flash_fwd_splitkv_combine_kernelI23Flash_fwd_kernel_traitsILi32ELi64ELi256ELi4ELb0ELb0EN7cutlass10bfloat16_tE19Flash_kernel_traitsILi32ELi64ELi256ELi4ES3_EELi16ELi3ELb0EEEvNS_16Flash_fwd_paramsE --------------------------
	.section	.text._ZN5flash32flash_fwd_splitkv_combine_kernelI23Flash_fwd_kernel_traitsILi32ELi64ELi256ELi4ELb0ELb0EN7cutlass10bfloat16_tE19Flash_kernel_traitsILi32ELi64ELi256ELi4ES3_EELi16ELi3ELb0EEEvNS_16Flash_fwd_paramsE,"ax",@progbits
	.align	128
        .global         _ZN5flash32flash_fwd_splitkv_combine_kernelI23Flash_fwd_kernel_traitsILi32ELi64ELi256ELi4ELb0ELb0EN7cutlass10bfloat16_tE19Flash_kernel_traitsILi32ELi64ELi256ELi4ES3_EELi16ELi3ELb0EEEvNS_16Flash_fwd_paramsE
        .type           _ZN5flash32flash_fwd_splitkv_combine_kernelI23Flash_fwd_kernel_traitsILi32ELi64ELi256ELi4ELb0ELb0EN7cutlass10bfloat16_tE19Flash_kernel_traitsILi32ELi64ELi256ELi4ES3_EELi16ELi3ELb0EEEvNS_16Flash_fwd_paramsE,@function
        .size           _ZN5flash32flash_fwd_splitkv_combine_kernelI23Flash_fwd_kernel_traitsILi32ELi64ELi256ELi4ELb0ELb0EN7cutlass10bfloat16_tE19Flash_kernel_traitsILi32ELi64ELi256ELi4ES3_EELi16ELi3ELb0EEEvNS_16Flash_fwd_paramsE,(.L_x_4836 - _ZN5flash32flash_fwd_splitkv_combine_kernelI23Flash_fwd_kernel_traitsILi32ELi64ELi256ELi4ELb0ELb0EN7cutlass10bfloat16_tE19Flash_kernel_traitsILi32ELi64ELi256ELi4ES3_EELi16ELi3ELb0EEEvNS_16Flash_fwd_paramsE)
        .other          _ZN5flash32flash_fwd_splitkv_combine_kernelI23Flash_fwd_kernel_traitsILi32ELi64ELi256ELi4ELb0ELb0EN7cutlass10bfloat16_tE19Flash_kernel_traitsILi32ELi64ELi256ELi4ES3_EELi16ELi3ELb0EEEvNS_16Flash_fwd_paramsE,@"STO_CUDA_ENTRY STV_DEFAULT"
_ZN5flash32flash_fwd_splitkv_combine_kernelI23Flash_fwd_kernel_traitsILi32ELi64ELi256ELi4ELb0ELb0EN7cutlass10bfloat16_tE19Flash_kernel_traitsILi32ELi64ELi256ELi4ES3_EELi16ELi3ELb0EEEvNS_16Flash_fwd_paramsE:
.text._ZN5flash32flash_fwd_splitkv_combine_kernelI23Flash_fwd_kernel_traitsILi32ELi64ELi256ELi4ELb0ELb0EN7cutlass10bfloat16_tE19Flash_kernel_traitsILi32ELi64ELi256ELi4ES3_EELi16ELi3ELb0EEEvNS_16Flash_fwd_paramsE:
        /* <DEDUP_REMOVED lines=38> */
.L_x_148:
[----:B------:R-:W-:Y:S01]  /*0260*/  IMAD.U32 R22, RZ, RZ, UR13 ;  /* 0x0000000dff167e24 */ /* 0x000fe2000f8e00ff */
[----:B------:R-:W-:Y:S01]  /*0270*/  MOV R20, UR11 ;  /* 0x0000000b00147c02 */ /* 0x000fe20008000f00 */
[----:B------:R-:W-:Y:S01]  /*0280*/  IMAD.U32 R21, RZ, RZ, UR15 ;  /* 0x0000000fff157e24 */ /* 0x000fe2000f8e00ff */
[----:B------:R-:W-:Y:S02]  /*0290*/  MOV R19, UR7 ;  /* 0x0000000700137c02 */ /* 0x000fe40008000f00 */
[----:B------:R-:W-:Y:S02]  /*02a0*/  MOV R18, 0x2c0 ;  /* 0x000002c000127802 */ /* 0x000fe40000000f00 */
[----:B------:R-:W-:Y:S05]  /*02b0*/  CALL.REL.NOINC `($__internal_4_$__cuda_sm20_div_s64) ;  /* 0x0000003c00547944 */ /* 0x000fea0003c00000 */
[----:B------:R-:W-:-:S07]  /*02c0*/  MOV R13, R11 ;  /* 0x0000000b000d7202 */ /* 0x000fce0000000f00 */
.L_x_149:
        /* <DEDUP_REMOVED lines=30> */
.L_x_151:
[----:B------:R-:W-:Y:S01]  /*04b0*/  IMAD.MOV.U32 R22, RZ, RZ, R12 ;  /* 0x000000ffff167224 */ /* 0x000fe200078e000c */
[----:B------:R-:W-:Y:S02]  /*04c0*/  MOV R21, R13 ;  /* 0x0000000d00157202 */ /* 0x000fe40000000f00 */
[----:B------:R-:W-:Y:S02]  /*04d0*/  MOV R18, 0x4f0 ;  /* 0x000004f000127802 */ /* 0x000fe40000000f00 */
[----:B------:R-:W-:Y:S05]  /*04e0*/  CALL.REL.NOINC `($__internal_4_$__cuda_sm20_div_s64) ;  /* 0x0000003800c87944 */ /* 0x000fea0003c00000 */
[----:B------:R-:W-:Y:S02]  /*04f0*/  MOV R4, R12 ;  /* 0x0000000c00047202 */ /* 0x000fe40000000f00 */
[----:B------:R-:W-:Y:S02]  /*0500*/  MOV R5, R11 ;  /* 0x0000000b00057202 */ /* 0x000fe40000000f00 */
.L_x_152:
[----:B------:R-:W-:Y:S05]  /*0510*/  BSYNC.RECONVERGENT B0 ;  /* 0x0000000000007941 */ /* 0x000fea0003800200 */
.L_x_150:
        /* <DEDUP_REMOVED lines=58> */
.L_x_154:
[----:B------:R-:W-:Y:S01]  /*08c0*/  IMAD.MOV.U32 R22, RZ, RZ, R20 ;  /* 0x000000ffff167224 */ /* 0x000fe200078e0014 */
[----:B------:R-:W-:Y:S01]  /*08d0*/  MOV R20, R10 ;  /* 0x0000000a00147202 */ /* 0x000fe20000000f00 */
[----:B------:R-:W-:Y:S01]  /*08e0*/  IMAD.MOV.U32 R21, RZ, RZ, R19 ;  /* 0x000000ffff157224 */ /* 0x000fe200078e0013 */
[----:B------:R-:W-:Y:S02]  /*08f0*/  MOV R19, R0 ;  /* 0x0000000000137202 */ /* 0x000fe40000000f00 */
[----:B------:R-:W-:Y:S02]  /*0900*/  MOV R18, 0x920 ;  /* 0x0000092000127802 */ /* 0x000fe40000000f00 */
[----:B------:R-:W-:Y:S05]  /*0910*/  CALL.REL.NOINC `($__internal_4_$__cuda_sm20_div_s64) ;  /* 0x0000003400bc7944 */ /* 0x000fea0003c00000 */
[----:B------:R-:W-:Y:S02]  /*0920*/  MOV R13, R11 ;  /* 0x0000000b000d7202 */ /* 0x000fe40000000f00 */
.L_x_155:
[----:B------:R-:W-:Y:S05]  /*0930*/  BSYNC.RECONVERGENT B0 ;  /* 0x0000000000007941 */ /* 0x000fea0003800200 */
.L_x_153:
        /* <DEDUP_REMOVED lines=21> */
[----:B------:R-:W-:Y:S01]  /*0a90*/  UIMAD UR4, UR6, UR4, UR5 ;  /* 0x00000004060472a4 */ /* 0x000fe2000f8e0205 */
[----:B------:R-:W0:Y:S03]  /*0aa0*/  LDCU UR5, c[0x0][0x3e0] ;  /* 0x00007c00ff0577ac */ /* 0x000e260008000800 */
[----:B------:R-:W-:-:S11]  /*0ab0*/  UISETP.GT.U32.AND UP1, UPT, UR6, UR4, UPT ;  /* 0x000000040600728c */ /* 0x000fd6000bf24070 */
[----:B------:R-:W-:Y:S02]  /*0ac0*/  @!UP1 UIADD3 UR4, UPT, UPT, UR4, -UR6, URZ ;  /* 0x8000000604049290 */ /* 0x000fe4000fffe0ff */
[----:B------:R-:W-:Y:S01]  /*0ad0*/  @!UP1 UIADD3 UR9, UPT, UPT, UR9, 0x1, URZ ;  /* 0x0000000109099890 */ /* 0x000fe2000fffe0ff */
[----:B0-----:R-:W-:Y:S01]  /*0ae0*/  IMAD.U32 R2, RZ, RZ, UR5 ;  /* 0x00000005ff027e24 */ /* 0x001fe2000f8e00ff */
[----:B------:R-:W-:Y:S02]  /*0af0*/  UISETP.GE.U32.AND UP0, UPT, UR4, UR6, UPT ;  /* 0x000000060400728c */ /* 0x000fe4000bf06070 */
[----:B------:R-:W-:Y:S02]  /*0b00*/  UISETP.GE.AND UP1, UPT, UR8, URZ, UPT ;  /* 0x000000ff0800728c */ /* 0x000fe4000bf26270 */
[----:B------:R-:W-:Y:S01]  /*0b10*/  USHF.R.S32.HI UR4, URZ, 0x1f, UR10 ;  /* 0x0000001fff047899 */ /* 0x000fe2000801140a */
[----:B------:R-:W-:Y:S01]  /*0b20*/  IABS R2, R2 ;  /* 0x0000000200027213 */ /* 0x000fe20000000000 */
[----:B------:R-:W-:-:S02]  /*0b30*/  UISETP.NE.AND UP2, UPT, UR5, URZ, UPT ;  /* 0x000000ff0500728c */ /* 0x000fc4000bf45270 */
[----:B------:R-:W-:Y:S01]  /*0b40*/  ULOP3.LUT UR4, UR4, 0x1, URZ, 0xfc, !UPT ;  /* 0x0000000104047892 */ /* 0x000fe2000f8efcff */
[----:B------:R-:W-:Y:S02]  /*0b50*/  R2UR UR20, R2 ;  /* 0x00000000021472ca */ /* 0x000fe400000e0000 */
[----:B------:R-:W-:Y:S02]  /*0b60*/  @UP0 UIADD3 UR9, UPT, UPT, UR9, 0x1, URZ ;  /* 0x0000000109090890 */ /* 0x000fe4000fffe0ff */
[----:B------:R-:W-:Y:S02]  /*0b70*/  UISETP.NE.AND UP0, UPT, UR10, URZ, UPT ;  /* 0x000000ff0a00728c */ /* 0x000fe4000bf05270 */
[----:B------:R-:W-:-:S07]  /*0b80*/  @!UP1 UIADD3 UR9, UPT, UPT, -UR9, URZ, URZ ;  /* 0x000000ff09099290 */ /* 0x000fce000fffe1ff */
[----:B------:R-:W0:Y:S02]  /*0b90*/  I2F.RP R9, UR20 ;  /* 0x0000001400097d06 */ /* 0x000e240008209400 */
[----:B------:R-:W-:-:S04]  /*0ba0*/  @!UP0 ULOP3.LUT UR9, URZ, UR10, URZ, 0x33, !UPT ;  /* 0x0000000aff098292 */ /* 0x000fc8000f8e33ff */
[----:B------:R-:W-:Y:S02]  /*0bb0*/  UIMAD UR6, UR9, UR4, URZ ;  /* 0x00000004090672a4 */ /* 0x000fe4000f8e02ff */
[----:B------:R-:W-:-:S04]  /*0bc0*/  UIADD3 UR4, UPT, UPT, UR5, -0x1, URZ ;  /* 0xffffffff05047890 */ /* 0x000fc8000fffe0ff */
[----:B------:R-:W-:Y:S01]  /*0bd0*/  IABS R3, UR6 ;  /* 0x0000000600037c13 */ /* 0x000fe20008000000 */
[----:B0-----:R-:W0:Y:S03]  /*0be0*/  MUFU.RCP R8, R9 ;  /* 0x0000000900087308 */ /* 0x001e260000001000 */
[----:B------:R-:W-:-:S13]  /*0bf0*/  R2UR UR16, R3 ;  /* 0x00000000031072ca */ /* 0x000fda00000e0000 */
[----:B------:R-:W1:Y:S01]  /*0c00*/  I2F.RP R11, UR16 ;  /* 0x00000010000b7d06 */ /* 0x000e620008209400 */
[----:B------:R-:W-:Y:S01]  /*0c10*/  UIADD3 UR8, UPT, UPT, UR4, UR16, URZ ;  /* 0x0000001004087290 */ /* 0x000fe2000fffe0ff */
[----:B0-----:R-:W-:-:S05]  /*0c20*/  VIADD R8, R8, 0xffffffe ;  /* 0x0ffffffe08087836 */ /* 0x001fca0000000000 */
[----:B------:R-:W-:-:S05]  /*0c30*/  IMAD.U32 R3, RZ, RZ, UR8 ;  /* 0x00000008ff037e24 */ /* 0x000fca000f8e00ff */
[----:B------:R-:W-:Y:S01]  /*0c40*/  IABS R3, R3 ;  /* 0x0000000300037213 */ /* 0x000fe20000000000 */
[----:B-1----:R-:W0:Y:S03]  /*0c50*/  MUFU.RCP R2, R11 ;  /* 0x0000000b00027308 */ /* 0x002e260000001000 */
[----:B------:R-:W-:Y:S01]  /*0c60*/  R2UR UR21, R3 ;  /* 0x00000000031572ca */ /* 0x000fe200000e0000 */
[----:B0-----:R-:W-:-:S04]  /*0c70*/  VIADD R7, R2, 0xffffffe ;  /* 0x0ffffffe02077836 */ /* 0x001fc80000000000 */
        /* <DEDUP_REMOVED lines=16> */
[----:B------:R-:W-:-:S03]  /*0d80*/  ULOP3.LUT UR8, UR8, UR5, URZ, 0x3c, !UPT ;  /* 0x0000000508087292 */ /* 0x000fc6000f8e3cff */
[----:B------:R-:W-:Y:S01]  /*0d90*/  UMOV UR17, UR23 ;  /* 0x0000001700117c82 */ /* 0x000fe20008000000 */
[----:B------:R-:W-:Y:S01]  /*0da0*/  ISETP.LT.U32.AND P1, PT, R2, UR16, PT ;  /* 0x0000001002007c0c */ /* 0x000fe2000bf21070 */
[----:B------:R-:W-:Y:S01]  /*0db0*/  UIADD3 UR19, UPT, UPT, -UR17, URZ, URZ ;  /* 0x000000ff11137290 */ /* 0x000fe2000fffe1ff */
[----:B------:R-:W-:Y:S01]  /*0dc0*/  ISETP.LE.AND P0, PT, RZ, UR22, PT ;  /* 0x00000016ff007c0c */ /* 0x000fe2000bf03270 */
[----:B------:R-:W0:Y:S02]  /*0dd0*/  LDCU.U8 UR18, c[0x0][0x549] ;  /* 0x0000a920ff1277ac */ /* 0x000e240008000000 */
[----:B------:R-:W-:-:S04]  /*0de0*/  UIMAD UR19, UR20, UR19, UR21 ;  /* 0x00000013141372a4 */ /* 0x000fc8000f8e0215 */
        /* <DEDUP_REMOVED lines=49> */
.L_x_157:
[----:B------:R-:W-:Y:S01]  /*1100*/  IMAD.MOV.U32 R22, RZ, RZ, R12 ;  /* 0x000000ffff167224 */ /* 0x000fe200078e000c */
[----:B------:R-:W-:Y:S01]  /*1110*/  MOV R20, R9 ;  /* 0x0000000900147202 */ /* 0x000fe20000000f00 */
[----:B------:R-:W-:Y:S01]  /*1120*/  IMAD.MOV.U32 R21, RZ, RZ, R13 ;  /* 0x000000ffff157224 */ /* 0x000fe200078e000d */
[----:B------:R-:W-:Y:S02]  /*1130*/  MOV R19, R29 ;  /* 0x0000001d00137202 */ /* 0x000fe40000000f00 */
[----:B------:R-:W-:Y:S02]  /*1140*/  MOV R18, 0x1160 ;  /* 0x0000116000127802 */ /* 0x000fe40000000f00 */
[----:B------:R-:W-:Y:S05]  /*1150*/  CALL.REL.NOINC `($__internal_4_$__cuda_sm20_div_s64) ;  /* 0x0000002c00ac7944 */ /* 0x000fea0003c00000 */
[----:B------:R-:W-:Y:S02]  /*1160*/  MOV R34, R12 ;  /* 0x0000000c00227202 */ /* 0x000fe40000000f00 */
[----:B------:R-:W-:Y:S02]  /*1170*/  MOV R35, R11 ;  /* 0x0000000b00237202 */ /* 0x000fe40000000f00 */
.L_x_158:
[----:B------:R-:W-:Y:S05]  /*1180*/  BSYNC.RECONVERGENT B0 ;  /* 0x0000000000007941 */ /* 0x000fea0003800200 */
.L_x_156:
        /* <DEDUP_REMOVED lines=57> */
.L_x_160:
[----:B------:R-:W-:Y:S01]  /*1520*/  IMAD.MOV.U32 R22, RZ, RZ, R4 ;  /* 0x000000ffff167224 */ /* 0x000fe200078e0004 */
[----:B------:R-:W-:Y:S01]  /*1530*/  MOV R21, R5 ;  /* 0x0000000500157202 */ /* 0x000fe20000000f00 */
[----:B------:R-:W-:Y:S01]  /*1540*/  IMAD.MOV.U32 R20, RZ, RZ, R8 ;  /* 0x000000ffff147224 */ /* 0x000fe200078e0008 */
[----:B------:R-:W-:Y:S02]  /*1550*/  MOV R18, 0x1570 ;  /* 0x0000157000127802 */ /* 0x000fe40000000f00 */
[----:B------:R-:W-:Y:S05]  /*1560*/  CALL.REL.NOINC `($__internal_4_$__cuda_sm20_div_s64) ;  /* 0x0000002800a87944 */ /* 0x000fea0003c00000 */
[----:B------:R-:W-:Y:S02]  /*1570*/  MOV R14, R12 ;  /* 0x0000000c000e7202 */ /* 0x000fe40000000f00 */
[----:B------:R-:W-:Y:S02]  /*1580*/  MOV R15, R11 ;  /* 0x0000000b000f7202 */ /* 0x000fe40000000f00 */
.L_x_161:
[----:B------:R-:W-:Y:S05]  /*1590*/  BSYNC.RECONVERGENT B0 ;  /* 0x0000000000007941 */ /* 0x000fea0003800200 */
.L_x_159:
[----:B------:R-:W0:Y:S01]  /*15a0*/  LDC R3, c[0x0][0x434] ;  /* 0x00010d00ff037b82 */ /* 0x000e220000000800 */
[----:B------:R-:W1:Y:S01]  /*15b0*/  S2R R4, SR_TID.X ;  /* 0x0000000000047919 */ /* 0x000e620000002100 */
[----:B------:R-:W2:Y:S01]  /*15c0*/  LDCU UR17, c[0x0][0x534] ;  /* 0x0000a680ff1177ac */ /* 0x000ea20008000800 */
[----:B------:R-:W-:Y:S01]  /*15d0*/  BSSY.RECONVERGENT B0, `(.L_x_162) ;  /* 0x0000044000007945 */ /* 0x000fe20003800200 */
[----:B------:R-:W-:Y:S01]  /*15e0*/  IMAD.MOV.U32 R16, RZ, RZ, -0x800000 ;  /* 0xff800000ff107424 */ /* 0x000fe200078e00ff */
[----:B------:R-:W3:Y:S01]  /*15f0*/  LDCU UR5, c[0x0][0x430] ;  /* 0x00008600ff0577ac */ /* 0x000ee20008000800 */
[----:B------:R-:W-:Y:S01]  /*1600*/  IMAD.MOV.U32 R25, RZ, RZ, -0x800000 ;  /* 0xff800000ff197424 */ /* 0x000fe200078e00ff */
[----:B------:R-:W-:-:S04]  /*1610*/  USHF.R.S32.HI UR8, URZ, 0x1f, UR14 ;  /* 0x0000001fff087899 */ /* 0x000fc8000801140e */
[----:B------:R-:W-:Y:S01]  /*1620*/  ULOP3.LUT UR8, UR8, 0x1, URZ, 0xfc, !UPT ;  /* 0x0000000108087892 */ /* 0x000fe2000f8efcff */
[----:B0-----:R-:W-:-:S04]  /*1630*/  IABS R7, R3 ;  /* 0x0000000300077213 */ /* 0x001fc80000000000 */
[----:B------:R-:W0:Y:S01]  /*1640*/  I2F.RP R11, R7 ;  /* 0x00000007000b7306 */ /* 0x000e220000209400 */
[----:B-1----:R-:W-:Y:S02]  /*1650*/  ISETP.GT.U32.AND P1, PT, R4, 0x7f, PT ;  /* 0x0000007f0400780c */ /* 0x002fe40003f24070 */
[----:B------:R-:W-:-:S05]  /*1660*/  SHF.R.U32.HI R17, RZ, 0x4, R4 ;  /* 0x00000004ff117819 */ /* 0x000fca0000011604 */
[----:B0-----:R-:W0:Y:S02]  /*1670*/  MUFU.RCP R12, R11 ;  /* 0x0000000b000c7308 */ /* 0x001e240000001000 */
[----:B0-----:R-:W-:-:S04]  /*1680*/  VIADD R12, R12, 0xffffffe ;  /* 0x0ffffffe0c0c7836 */ /* 0x001fc80000000000 */
[----:B------:R-:W-:Y:S02]  /*1690*/  @!P1 SHF.L.U32 R11, R4, 0x2, RZ ;  /* 0x00000002040b9819 */ /* 0x000fe400000006ff */
[----:B------:R-:W0:Y:S02]  /*16a0*/  F2I.FTZ.U32.TRUNC.NTZ R13, R12 ;  /* 0x0000000c000d7305 */ /* 0x000e24000021f000 */
[----:B------:R-:W-:Y:S01]  /*16b0*/  @!P1 LOP3.LUT R11, R11, 0x3c, RZ, 0xc0, !PT ;  /* 0x0000003c0b0b9812 */ /* 0x000fe200078ec0ff */
[----:B0-----:R-:W-:Y:S02]  /*16c0*/  IMAD.MOV R5, RZ, RZ, -R13 ;  /* 0x000000ffff057224 */ /* 0x001fe400078e0a0d */
[----:B------:R-:W-:Y:S02]  /*16d0*/  IMAD.MOV.U32 R12, RZ, RZ, RZ ;  /* 0x000000ffff0c7224 */ /* 0x000fe400078e00ff */
[----:B------:R-:W-:Y:S01]  /*16e0*/  IMAD R6, R5, R7, RZ ;  /* 0x0000000705067224 */ /* 0x000fe200078e02ff */
[----:B------:R-:W-:-:S02]  /*16f0*/  IABS R5, R2 ;  /* 0x0000000200057213 */ /* 0x000fc40000000000 */
[----:B------:R-:W-:Y:S01]  /*1700*/  LOP3.LUT R2, R2, R3, RZ, 0x3c, !PT ;  /* 0x0000000302027212 */ /* 0x000fe200078e3cff */
[----:B------:R-:W-:Y:S01]  /*1710*/  IMAD.HI.U32 R6, R13, R6, R12 ;  /* 0x000000060d067227 */ /* 0x000fe200078e000c */
[----:B------:R-:W-:Y:S02]  /*1720*/  SHF.R.U32.HI R13, RZ, 0x3, R4 ;  /* 0x00000003ff0d7819 */ /* 0x000fe40000011604 */
[----:B------:R-:W-:Y:S02]  /*1730*/  ISETP.GE.AND P2, PT, R2, RZ, PT ;  /* 0x000000ff0200720c */ /* 0x000fe40003f46270 */
[----:B------:R-:W-:Y:S01]  /*1740*/  @!P1 MOV R2, 0x400 ;  /* 0x0000040000029802 */ /* 0x000fe20000000f00 */
[----:B------:R-:W-:Y:S02]  /*1750*/  IMAD.HI.U32 R19, R6, R5, RZ ;  /* 0x0000000506137227 */ /* 0x000fe400078e00ff */
[----:B------:R-:W0:Y:S02]  /*1760*/  @!P1 S2R R6, SR_CgaCtaId ;  /* 0x0000000000069919 */ /* 0x000e240000008800 */
[----:B------:R-:W-:-:S04]  /*1770*/  IMAD.MOV R12, RZ, RZ, -R19 ;  /* 0x000000ffff0c7224 */ /* 0x000fc800078e0a13 */
[C---:B------:R-:W-:Y:S02]  /*1780*/  IMAD R12, R7.reuse, R12, R5 ;  /* 0x0000000c070c7224 */ /* 0x040fe400078e0205 */
[----:B------:R-:W1:Y:S03]  /*1790*/  @!P1 S2R R5, SR_CgaCtaId ;  /* 0x0000000000059919 */ /* 0x000e660000008800 */
[----:B------:R-:W-:-:S13]  /*17a0*/  ISETP.GT.U32.AND P0, PT, R7, R12, PT ;  /* 0x0000000c0700720c */ /* 0x000fda0003f04070 */
[-C--:B------:R-:W-:Y:S01]  /*17b0*/  @!P0 IADD3 R12, PT, PT, R12, -R7.reuse, RZ ;  /* 0x800000070c0c8210 */ /* 0x080fe20007ffe0ff */
[----:B------:R-:W-:Y:S01]  /*17c0*/  @!P0 VIADD R19, R19, 0x1 ;  /* 0x0000000113138836 */ /* 0x000fe20000000000 */
[----:B------:R-:W-:Y:S02]  /*17d0*/  ISETP.NE.AND P0, PT, R3, RZ, PT ;  /* 0x000000ff0300720c */ /* 0x000fe40003f05270 */
[----:B------:R-:W-:Y:S02]  /*17e0*/  ISETP.GE.U32.AND P3, PT, R12, R7, PT ;  /* 0x000000070c00720c */ /* 0x000fe40003f66070 */
[----:B------:R-:W-:-:S04]  /*17f0*/  @!P1 MOV R7, 0x400 ;  /* 0x0000040000079802 */ /* 0x000fc80000000f00 */
[----:B0-----:R-:W-:Y:S02]  /*1800*/  @!P1 LEA R6, R6, R7, 0x18 ;  /* 0x0000000706069211 */ /* 0x001fe400078ec0ff */
[----:B------:R-:W-:-:S03]  /*1810*/  LOP3.LUT R7, R4, 0x7, RZ, 0xc0, !PT ;  /* 0x0000000704077812 */ /* 0x000fc600078ec0ff */
[----:B------:R-:W-:Y:S01]  /*1820*/  @!P1 IMAD R6, R17, 0x44, R6 ;  /* 0x0000004411069824 */ /* 0x000fe200078e0206 */
[----:B-1----:R-:W-:Y:S01]  /*1830*/  @!P1 LEA R2, R5, R2, 0x18 ;  /* 0x0000000205029211 */ /* 0x002fe200078ec0ff */
[----:B------:R-:W-:Y:S02]  /*1840*/  @P3 VIADD R19, R19, 0x1 ;  /* 0x0000000113133836 */ /* 0x000fe40000000000 */
[----:B------:R-:W-:Y:S02]  /*1850*/  @!P1 IMAD.IADD R11, R6, 0x1, R11 ;  /* 0x00000001060b9824 */ /* 0x000fe400078e020b */
[----:B------:R-:W-:Y:S01]  /*1860*/  @!P2 IMAD.MOV R19, RZ, RZ, -R19 ;  /* 0x000000ffff13a224 */ /* 0x000fe200078e0a13 */
[----:B------:R-:W-:Y:S01]  /*1870*/  @!P0 LOP3.LUT R19, RZ, R3, RZ, 0x33, !PT ;  /* 0x00000003ff138212 */ /* 0x000fe200078e33ff */
[----:B------:R-:W-:Y:S01]  /*1880*/  @!P1 IMAD R2, R7, 0x44, R2 ;  /* 0x0000004407029824 */ /* 0x000fe200078e0202 */
[----:B--2---:R-:W-:Y:S01]  /*1890*/  ISETP.GE.AND P0, PT, R17, UR17, PT ;  /* 0x0000001111007c0c */ /* 0x004fe2000bf06270 */
[----:B---3--:R-:W-:-:S02]  /*18a0*/  IMAD R6, R3, UR5, RZ ;  /* 0x0000000503067c24 */ /* 0x008fc4000f8e02ff */
[----:B------:R-:W-:Y:S01]  /*18b0*/  IMAD R5, R19, UR8, RZ ;  /* 0x0000000813057c24 */ /* 0x000fe2000f8e02ff */
[----:B------:R-:W0:Y:S01]  /*18c0*/  LDCU.64 UR8, c[0x0][0x358] ;  /* 0x00006b00ff0877ac */ /* 0x000e220008000a00 */
[----:B------:R-:W-:-:S03]  /*18d0*/  @!P1 LEA R3, R13, R2, 0x2 ;  /* 0x000000020d039211 */ /* 0x000fc600078e10ff */
[----:B------:R-:W-:-:S05]  /*18e0*/  IABS R21, R5 ;  /* 0x0000000500157213 */ /* 0x000fca0000000000 */
[----:B------:R-:W-:Y:S01]  /*18f0*/  VIADD R18, R21, UR4 ;  /* 0x0000000415127c36 */ /* 0x000fe20008000000 */
[----:B------:R-:W-:Y:S06]  /*1900*/  @P0 BRA `(.L_x_163) ;  /* 0x0000000000400947 */ /* 0x000fec0003800000 */
[----:B------:R-:W-:Y:S01]  /*1910*/  UIADD3 UR5, UP0, UPT, UR13, -UR12, URZ ;  /* 0x8000000c0d057290 */ /* 0x000fe2000ff1e0ff */
[----:B------:R-:W-:-:S03]  /*1920*/  LOP3.LUT R12, R4, 0xf, RZ, 0xc0, !PT ;  /* 0x0000000f040c7812 */ /* 0x000fc600078ec0ff */
[----:B------:R-:W-:Y:S02]  /*1930*/  UIADD3.X UR4, UPT, UPT, UR15, -0x1, URZ, UP0, !UPT ;  /* 0xffffffff0f047890 */ /* 0x000fe400087fe4ff */
[----:B------:R-:W-:-:S04]  /*1940*/  ISETP.LT.U32.AND P0, PT, R12, UR5, PT ;  /* 0x000000050c007c0c */ /* 0x000fc8000bf01070 */
[----:B------:R-:W-:-:S05]  /*1950*/  IMAD.U32 R2, RZ, RZ, UR4 ;  /* 0x00000004ff027e24 */ /* 0x000fca000f8e00ff */
[----:B------:R-:W-:-:S13]  /*1960*/  ISETP.GT.AND.EX P0, PT, R2, RZ, PT, P0 ;  /* 0x000000ff0200720c */ /* 0x000fda0003f04300 */
[----:B------:R-:W-:Y:S05]  /*1970*/  @!P0 BRA `(.L_x_163) ;  /* 0x0000000000248947 */ /* 0x000fea0003800000 */
[----:B------:R-:W1:Y:S01]  /*1980*/  LDCU.64 UR4, c[0x0][0x428] ;  /* 0x00008500ff0477ac */ /* 0x000e620008000a00 */
[----:B------:R-:W-:Y:S01]  /*1990*/  IADD3 R22, P0, PT, R12, UR12, RZ ;  /* 0x0000000c0c167c10 */ /* 0x000fe2000ff1e0ff */
[----:B------:R-:W-:-:S04]  /*19a0*/  IMAD R2, R17, UR15, RZ ;  /* 0x0000000f11027c24 */ /* 0x000fc8000f8e02ff */
[----:B------:R-:W-:Y:S02]  /*19b0*/  IMAD.X R23, RZ, RZ, RZ, P0 ;  /* 0x000000ffff177224 */ /* 0x000fe400000e06ff */
[----:B------:R-:W-:-:S05]  /*19c0*/  IMAD.WIDE.U32 R16, R17, UR13, R22 ;  /* 0x0000000d11107c25 */ /* 0x000fca000f8e0016 */
[----:B------:R-:W-:Y:S02]  /*19d0*/  IADD3 R2, PT, PT, R17, R2, RZ ;  /* 0x0000000211027210 */ /* 0x000fe40007ffe0ff */
[----:B-1----:R-:W-:-:S04]  /*19e0*/  LEA R22, P0, R16, UR4, 0x2 ;  /* 0x0000000410167c11 */ /* 0x002fc8000f8010ff */
[----:B------:R-:W-:-:S05]  /*19f0*/  LEA.HI.X R23, R16, UR5, R2, 0x2, P0 ;  /* 0x0000000510177c11 */ /* 0x000fca00080f1402 */
[----:B0-----:R1:W5:Y:S04]  /*1a00*/  LDG.E R16, desc[UR8][R22.64] ;  /* 0x0000000816107981 */ /* 0x001368000c1e1900 */
.L_x_163:
[----:B0-----:R-:W-:Y:S05]  /*1a10*/  BSYNC.RECONVERGENT B0 ;  /* 0x0000000000007941 */ /* 0x001fea0003800200 */
.L_x_162:
[----:B-----5:R0:W-:Y:S01]  /*1a20*/  @!P1 STS [R11], R16 ;  /* 0x000000100b009388 */ /* 0x0201e20000000800 */
[----:B------:R-:W2:Y:S01]  /*1a30*/  LDC R17, c[0x0][0x3e0] ;  /* 0x0000f800ff117b82 */ /* 0x000ea20000000800 */
[----:B------:R-:W3:Y:S07]  /*1a40*/  I2F.RP R20, R21 ;  /* 0x0000001500147306 */ /* 0x000eee0000209400 */
[----:B------:R-:W-:Y:S01]  /*1a50*/  BAR.SYNC.DEFER_BLOCKING 0x0 ;  /* 0x0000000000007b1d */ /* 0x000fe20000010000 */
[----:B------:R-:W-:-:S05]  /*1a60*/  ISETP.NE.AND P5, PT, R5, RZ, PT ;  /* 0x000000ff0500720c */ /* 0x000fca0003fa5270 */
[----:B------:R-:W-:Y:S01]  /*1a70*/  BSSY.RECONVERGENT B1, `(.L_x_164) ;  /* 0x0000173000017945 */ /* 0x000fe20003800200 */
[----:B---3--:R-:W3:Y:S01]  /*1a80*/  MUFU.RCP R30, R20 ;  /* 0x00000014001e7308 */ /* 0x008ee20000001000 */
[----:B--2---:R-:W-:Y:S01]  /*1a90*/  IABS R12, R17 ;  /* 0x00000011000c7213 */ /* 0x004fe20000000000 */
[----:B------:R-:W1:Y:S04]  /*1aa0*/  @!P1 LDS R25, [R3] ;  /* 0x0000000003199984 */ /* 0x000e680000000800 */
[----:B0-----:R-:W-:-:S04]  /*1ab0*/  IMAD.MOV.U32 R16, RZ, RZ, R12 ;  /* 0x000000ffff107224 */ /* 0x001fc800078e000c */
[----:B------:R-:W0:Y:S01]  /*1ac0*/  I2F.RP R11, R16 ;  /* 0x00000010000b7306 */ /* 0x000e220000209400 */
[----:B---3--:R-:W-:-:S07]  /*1ad0*/  VIADD R30, R30, 0xffffffe ;  /* 0x0ffffffe1e1e7836 */ /* 0x008fce0000000000 */
[----:B------:R2:W-:Y:S08]  /*1ae0*/  F2I.FTZ.U32.TRUNC.NTZ R31, R30 ;  /* 0x0000001e001f7305 */ /* 0x0005f0000021f000 */
[----:B0-----:R-:W0:Y:S01]  /*1af0*/  MUFU.RCP R26, R11 ;  /* 0x0000000b001a7308 */ /* 0x001e220000001000 */
[----:B--2---:R-:W-:Y:S02]  /*1b00*/  IMAD.MOV.U32 R30, RZ, RZ, RZ ;  /* 0x000000ffff1e7224 */ /* 0x004fe400078e00ff */
[----:B0-----:R-:W-:Y:S01]  /*1b10*/  VIADD R26, R26, 0xffffffe ;  /* 0x0ffffffe1a1a7836 */ /* 0x001fe20000000000 */
[----:B-1----:R-:W0:Y:S01]  /*1b20*/  SHFL.BFLY PT, R22, R25, 0x4, 0x1f ;  /* 0x0c801f0019167f89 */ /* 0x002e2200000e0000 */
[----:B------:R-:W-:-:S03]  /*1b30*/  IABS R11, R18 ;  /* 0x00000012000b7213 */ /* 0x000fc60000000000 */
[----:B------:R-:W1:Y:S02]  /*1b40*/  F2I.FTZ.U32.TRUNC.NTZ R27, R26 ;  /* 0x0000001a001b7305 */ /* 0x000e64000021f000 */
[----:B-1----:R-:W-:Y:S01]  /*1b50*/  IADD3 R3, PT, PT, RZ, -R27, RZ ;  /* 0x8000001bff037210 */ /* 0x002fe20007ffe0ff */
[----:B------:R-:W-:Y:S01]  /*1b60*/  IMAD.MOV.U32 R26, RZ, RZ, RZ ;  /* 0x000000ffff1a7224 */ /* 0x000fe200078e00ff */
[----:B0-----:R-:W-:-:S05]  /*1b70*/  FMNMX.FTZ R22, R22, R25, !PT ;  /* 0x0000001916167209 */ /* 0x001fca0007810000 */
[----:B------:R-:W0:Y:S02]  /*1b80*/  SHFL.BFLY PT, R23, R22, 0x2, 0x1f ;  /* 0x0c401f0016177f89 */ /* 0x000e2400000e0000 */
[----:B0-----:R-:W-:Y:S01]  /*1b90*/  FMNMX.FTZ R23, R22, R23, !PT ;  /* 0x0000001716177209 */ /* 0x001fe20007810000 */
[----:B------:R-:W-:-:S04]  /*1ba0*/  IMAD.MOV R22, RZ, RZ, -R31 ;  /* 0x000000ffff167224 */ /* 0x000fc800078e0a1f */
[----:B------:R-:W0:Y:S01]  /*1bb0*/  SHFL.BFLY PT, R2, R23, 0x1, 0x1f ;  /* 0x0c201f0017027f89 */ /* 0x000e2200000e0000 */
[----:B------:R-:W-:-:S04]  /*1bc0*/  IMAD R22, R22, R21, RZ ;  /* 0x0000001516167224 */ /* 0x000fc800078e02ff */
[----:B------:R-:W-:-:S06]  /*1bd0*/  IMAD.HI.U32 R22, R31, R22, R30 ;  /* 0x000000161f167227 */ /* 0x000fcc00078e001e */
[----:B------:R-:W-:Y:S01]  /*1be0*/  IMAD.HI.U32 R22, R22, R11, RZ ;  /* 0x0000000b16167227 */ /* 0x000fe200078e00ff */
[----:B0-----:R-:W-:-:S04]  /*1bf0*/  FMNMX.FTZ R2, R23, R2, !PT ;  /* 0x0000000217027209 */ /* 0x001fc80007810000 */
[----:B------:R-:W-:-:S04]  /*1c00*/  FSETP.NEU.FTZ.AND P0, PT, R2, -INF , PT ;  /* 0xff8000000200780b */ /* 0x000fc80003f1d000 */
[----:B------:R-:W-:-:S05]  /*1c10*/  FSEL R2, R2, RZ, P0 ;  /* 0x000000ff02027208 */ /* 0x000fca0000000000 */
[----:B------:R-:W-:-:S04]  /*1c20*/  FADD.FTZ R12, -R2, R25 ;  /* 0x00000019020c7221 */ /* 0x000fc80000010100 */
[----:B------:R-:W-:-:S06]  /*1c30*/  FMUL.FTZ R12, R12, 1.4426950216293334961 ;  /* 0x3fb8aa3b0c0c7820 */ /* 0x000fcc0000410000 */
[----:B------:R-:W0:Y:S02]  /*1c40*/  MUFU.EX2 R12, R12 ;  /* 0x0000000c000c7308 */ /* 0x000e240000000800 */
[----:B0-----:R-:W0:Y:S02]  /*1c50*/  SHFL.BFLY PT, R23, R12, 0x4, 0x1f ;  /* 0x0c801f000c177f89 */ /* 0x001e2400000e0000 */
[----:B0-----:R-:W-:Y:S01]  /*1c60*/  FADD.FTZ R23, R12, R23 ;  /* 0x000000170c177221 */ /* 0x001fe20000010000 */
[----:B------:R-:W-:Y:S01]  /*1c70*/  IMAD R12, R3, R16, RZ ;  /* 0x00000010030c7224 */ /* 0x000fe200078e02ff */
[----:B------:R-:W-:-:S03]  /*1c80*/  IABS R3, R5 ;  /* 0x0000000500037213 */ /* 0x000fc60000000000 */
[----:B------:R-:W0:Y:S01]  /*1c90*/  SHFL.BFLY PT, R20, R23, 0x2, 0x1f ;  /* 0x0c401f0017147f89 */ /* 0x000e2200000e0000 */
[----:B------:R-:W-:-:S04]  /*1ca0*/  IMAD.HI.U32 R12, R27, R12, R26 ;  /* 0x0000000c1b0c7227 */ /* 0x000fc800078e001a */
[----:B------:R-:W-:Y:S02]  /*1cb0*/  IMAD.MOV R3, RZ, RZ, -R3 ;  /* 0x000000ffff037224 */ /* 0x000fe400078e0a03 */
[----:B------:R-:W-:-:S04]  /*1cc0*/  IMAD.HI.U32 R12, R12, R11, RZ ;  /* 0x0000000b0c0c7227 */ /* 0x000fc800078e00ff */
[----:B------:R-:W-:Y:S01]  /*1cd0*/  IMAD R24, R22, R3, R11 ;  /* 0x0000000316187224 */ /* 0x000fe200078e020b */
[----:B------:R-:W-:-:S04]  /*1ce0*/  IADD3 R3, PT, PT, -R12, RZ, RZ ;  /* 0x000000ff0c037210 */ /* 0x000fc80007ffe1ff */
[----:B------:R-:W-:Y:S01]  /*1cf0*/  ISETP.GT.U32.AND P2, PT, R21, R24, PT ;  /* 0x000000181500720c */ /* 0x000fe20003f44070 */
[----:B------:R-:W-:Y:S01]  /*1d00*/  IMAD R3, R16, R3, R11 ;  /* 0x0000000310037224 */ /* 0x000fe200078e020b */
[C---:B------:R-:W-:Y:S02]  /*1d10*/  LOP3.LUT R11, R18.reuse, R21, RZ, 0x3c, !PT ;  /* 0x00000015120b7212 */ /* 0x040fe400078e3cff */
[----:B------:R-:W-:Y:S02]  /*1d20*/  LOP3.LUT R18, R18, R17, RZ, 0x3c, !PT ;  /* 0x0000001112127212 */ /* 0x000fe400078e3cff */
[----:B------:R-:W-:Y:S01]  /*1d30*/  ISETP.GT.U32.AND P0, PT, R16, R3, PT ;  /* 0x000000031000720c */ /* 0x000fe20003f04070 */
[----:B0-----:R-:W-:Y:S01]  /*1d40*/  FADD.FTZ R23, R23, R20 ;  /* 0x0000001417177221 */ /* 0x001fe20000010000 */
[----:B------:R-:W-:-:S04]  /*1d50*/  ISETP.GE.AND P3, PT, R11, RZ, PT ;  /* 0x000000ff0b00720c */ /* 0x000fc80003f66270 */
[----:B------:R-:W0:Y:S01]  /*1d60*/  SHFL.BFLY PT, R20, R23, 0x1, 0x1f ;  /* 0x0c201f0017147f89 */ /* 0x000e2200000e0000 */
[----:B------:R-:W-:Y:S02]  /*1d70*/  @!P2 IMAD.IADD R24, R24, 0x1, -R21 ;  /* 0x000000011818a824 */ /* 0x000fe400078e0a15 */
[----:B------:R-:W-:Y:S01]  /*1d80*/  @!P2 VIADD R22, R22, 0x1 ;  /* 0x000000011616a836 */ /* 0x000fe20000000000 */
[----:B------:R-:W-:-:S03]  /*1d90*/  ISETP.GE.AND P2, PT, R18, RZ, PT ;  /* 0x000000ff1200720c */ /* 0x000fc60003f46270 */
[----:B------:R-:W-:Y:S01]  /*1da0*/  @!P0 IMAD.IADD R3, R3, 0x1, -R16 ;  /* 0x0000000103038824 */ /* 0x000fe200078e0a10 */
[----:B------:R-:W-:Y:S01]  /*1db0*/  ISETP.GE.U32.AND P1, PT, R24, R21, PT ;  /* 0x000000151800720c */ /* 0x000fe20003f26070 */
[----:B------:R-:W-:Y:S01]  /*1dc0*/  @!P0 VIADD R12, R12, 0x1 ;  /* 0x000000010c0c8836 */ /* 0x000fe20000000000 */
[----:B------:R-:W-:Y:S01]  /*1dd0*/  ISETP.NE.AND P0, PT, R17, RZ, PT ;  /* 0x000000ff1100720c */ /* 0x000fe20003f05270 */
[----:B------:R-:W-:Y:S01]  /*1de0*/  IMAD.MOV.U32 R24, RZ, RZ, 0x7f800000 ;  /* 0x7f800000ff187424 */ /* 0x000fe200078e00ff */
[----:B------:R-:W-:-:S09]  /*1df0*/  ISETP.GE.U32.AND P4, PT, R3, R16, PT ;  /* 0x000000100300720c */ /* 0x000fd20003f86070 */
[----:B------:R-:W-:Y:S01]  /*1e00*/  @P1 IADD3 R22, PT, PT, R22, 0x1, RZ ;  /* 0x0000000116161810 */ /* 0x000fe20007ffe0ff */
[----:B0-----:R-:W-:-:S03]  /*1e10*/  FADD.FTZ R20, R23, R20 ;  /* 0x0000001417147221 */ /* 0x001fc60000010000 */
[----:B------:R-:W-:Y:S02]  /*1e20*/  @P4 VIADD R12, R12, 0x1 ;  /* 0x000000010c0c4836 */ /* 0x000fe40000000000 */
[----:B------:R-:W-:Y:S01]  /*1e30*/  @!P3 IMAD.MOV R22, RZ, RZ, -R22 ;  /* 0x000000ffff16b224 */ /* 0x000fe200078e0a16 */
[----:B------:R-:W-:Y:S02]  /*1e40*/  ISETP.NE.AND P3, PT, R19, RZ, PT ;  /* 0x000000ff1300720c */ /* 0x000fe40003f65270 */
[----:B------:R-:W-:Y:S02]  /*1e50*/  FSETP.NE.FTZ.AND P1, PT, R20, RZ, PT ;  /* 0x000000ff1400720b */ /* 0x000fe40003f35000 */
[----:B------:R-:W-:Y:S02]  /*1e60*/  MOV R3, R12 ;  /* 0x0000000c00037202 */ /* 0x000fe40000000f00 */
[----:B------:R-:W-:Y:S02]  /*1e70*/  @!P5 LOP3.LUT R22, RZ, R21, RZ, 0x33, !PT ;  /* 0x00000015ff16d212 */ /* 0x000fe400078e33ff */
[----:B------:R-:W-:Y:S01]  /*1e80*/  SEL R12, RZ, 0x1, !P3 ;  /* 0x00000001ff0c7807 */ /* 0x000fe20005800000 */
[----:B------:R-:W-:Y:S01]  /*1e90*/  @!P2 IMAD.MOV R3, RZ, RZ, -R3 ;  /* 0x000000ffff03a224 */ /* 0x000fe200078e0a03 */
[----:B------:R-:W-:-:S02]  /*1ea0*/  @!P0 LOP3.LUT R3, RZ, R17, RZ, 0x33, !PT ;  /* 0x00000011ff038212 */ /* 0x000fc400078e33ff */
[----:B------:R-:W-:Y:S02]  /*1eb0*/  LOP3.LUT P0, RZ, R4, 0x387, RZ, 0xc0, !PT ;  /* 0x0000038704ff7812 */ /* 0x000fe4000780c0ff */
[----:B------:R-:W-:Y:S01]  /*1ec0*/  SHF.R.S32.HI R21, RZ, 0x1f, R5 ;  /* 0x0000001fff157819 */ /* 0x000fe20000011405 */
[----:B------:R-:W0:Y:S01]  /*1ed0*/  @P1 MUFU.LG2 R11, R20 ;  /* 0x00000014000b1308 */ /* 0x000e220000000c00 */
[----:B------:R-:W-:Y:S01]  /*1ee0*/  ISETP.LT.U32.AND P2, PT, R14, R22, PT ;  /* 0x000000160e00720c */ /* 0x000fe20003f41070 */
[----:B------:R-:W-:Y:S01]  /*1ef0*/  IMAD R3, R3, UR10, RZ ;  /* 0x0000000a03037c24 */ /* 0x000fe2000f8e02ff */
[----:B------:R-:W-:Y:S01]  /*1f00*/  SHF.R.S32.HI R19, RZ, 0x1f, R22 ;  /* 0x0000001fff137819 */ /* 0x000fe20000011416 */
[----:B------:R-:W-:Y:S01]  /*1f10*/  IMAD R5, R5, R6, RZ ;  /* 0x0000000605057224 */ /* 0x000fe200078e02ff */
[----:B------:R-:W-:Y:S02]  /*1f20*/  LOP3.LUT R12, R21, R12, RZ, 0xfc, !PT ;  /* 0x0000000c150c7212 */ /* 0x000fe400078efcff */
[----:B------:R-:W-:-:S03]  /*1f30*/  ISETP.LT.AND.EX P2, PT, R15, R19, PT, P2 ;  /* 0x000000130f00720c */ /* 0x000fc60003f41320 */
[----:B------:R-:W-:Y:S01]  /*1f40*/  IMAD R3, R12, R3, RZ ;  /* 0x000000030c037224 */ /* 0x000fe200078e02ff */
[----:B------:R-:W-:Y:S01]  /*1f50*/  SEL R6, R14, R22, P2 ;  /* 0x000000160e067207 */ /* 0x000fe20001000000 */
[----:B0-----:R-:W-:Y:S01]  /*1f60*/  @P1 FFMA.FTZ R24, R11, 0.69314718246459960938, R2 ;  /* 0x3f3172180b181823 */ /* 0x001fe20000010002 */
[----:B------:R-:W-:Y:S05]  /*1f70*/  @P0 BRA `(.L_x_165) ;  /* 0x0000001000880947 */ /* 0x000fea0003800000 */
        /* <DEDUP_REMOVED lines=50> */
.L_x_167:
[----:B------:R-:W-:Y:S01]  /*22a0*/  IMAD.MOV.U32 R22, RZ, RZ, R2 ;  /* 0x000000ffff167224 */ /* 0x000fe200078e0002 */
[----:B------:R-:W-:Y:S01]  /*22b0*/  MOV R21, RZ ;  /* 0x000000ff00157202 */ /* 0x000fe20000000f00 */
[----:B------:R-:W-:Y:S01]  /*22c0*/  IMAD.MOV.U32 R20, RZ, RZ, R32 ;  /* 0x000000ffff147224 */ /* 0x000fe200078e0020 */
[----:B------:R-:W-:Y:S02]  /*22d0*/  MOV R18, 0x22f0 ;  /* 0x000022f000127802 */ /* 0x000fe40000000f00 */
[----:B------:R-:W-:Y:S05]  /*22e0*/  CALL.REL.NOINC `($__internal_4_$__cuda_sm20_div_s64) ;  /* 0x0000001c00487944 */ /* 0x000fea0003c00000 */
[----:B------:R-:W-:Y:S02]  /*22f0*/  IADD3 R15, PT, PT, -R12, RZ, RZ ;  /* 0x000000ff0c0f7210 */ /* 0x000fe40007ffe1ff */
[----:B------:R-:W-:-:S03]  /*2300*/  MOV R33, R11 ;  /* 0x0000000b00217202 */ /* 0x000fc60000000f00 */
[----:B------:R-:W-:Y:S01]  /*2310*/  IMAD R14, R32, R15, R2 ;  /* 0x0000000f200e7224 */ /* 0x000fe200078e0202 */
[----:B------:R-:W-:-:S07]  /*2320*/  MOV R32, R12 ;  /* 0x0000000c00207202 */ /* 0x000fce0000000f00 */
.L_x_168:
        /* <DEDUP_REMOVED lines=59> */
.L_x_170:
[----:B------:R-:W-:Y:S01]  /*26e0*/  IMAD.MOV.U32 R22, RZ, RZ, R32 ;  /* 0x000000ffff167224 */ /* 0x000fe200078e0020 */
[----:B------:R-:W-:Y:S01]  /*26f0*/  MOV R21, R33 ;  /* 0x0000002100157202 */ /* 0x000fe20000000f00 */
[----:B------:R-:W-:Y:S01]  /*2700*/  IMAD.MOV.U32 R20, RZ, RZ, R28 ;  /* 0x000000ffff147224 */ /* 0x000fe200078e001c */
[----:B------:R-:W-:Y:S02]  /*2710*/  MOV R18, 0x2730 ;  /* 0x0000273000127802 */ /* 0x000fe40000000f00 */
[----:B------:R-:W-:Y:S05]  /*2720*/  CALL.REL.NOINC `($__internal_4_$__cuda_sm20_div_s64) ;  /* 0x0000001800387944 */ /* 0x000fea0003c00000 */
[----:B------:R-:W-:-:S05]  /*2730*/  IADD3 R29, PT, PT, -R12, RZ, RZ ;  /* 0x000000ff0c1d7210 */ /* 0x000fca0007ffe1ff */
[----:B------:R-:W-:Y:S02]  /*2740*/  IMAD R29, R29, R28, R32 ;  /* 0x0000001c1d1d7224 */ /* 0x000fe400078e0220 */
.L_x_171:
[----:B------:R-:W-:Y:S05]  /*2750*/  BSYNC.RECONVERGENT B0 ;  /* 0x0000000000007941 */ /* 0x000fea0003800200 */
.L_x_169:
        /* <DEDUP_REMOVED lines=160> */
.L_x_166:
[----:B------:R-:W0:Y:S01]  /*3160*/  LDC.64 R2, c[0x0][0x420] ;  /* 0x00010800ff027b82 */ /* 0x000e220000000a00 */
[----:B------:R-:W-:-:S05]  /*3170*/  IADD3 R0, PT, PT, R13, UR12, RZ ;  /* 0x0000000c0d007c10 */ /* 0x000fca000fffe0ff */
[----:B0-----:R-:W-:-:S05]  /*3180*/  IMAD.WIDE.U32 R2, R0, 0x4, R2 ;  /* 0x0000000400027825 */ /* 0x001fca00078e0002 */
[----:B------:R1:W-:Y:S02]  /*3190*/  STG.E desc[UR8][R2.64], R24 ;  /* 0x0000001802007986 */ /* 0x0003e4000c101908 */
.L_x_165:
[----:B------:R-:W-:Y:S05]  /*31a0*/  BSYNC.RECONVERGENT B1 ;  /* 0x0000000000017941 */ /* 0x000fea0003800200 */
.L_x_164:
[----:B------:R-:W2:Y:S01]  /*31b0*/  LDCU UR6, c[0x0][0x534] ;  /* 0x0000a680ff0677ac */ /* 0x000ea20008000800 */
[----:B------:R-:W-:Y:S01]  /*31c0*/  BSSY.RECONVERGENT B0, `(.L_x_172) ;  /* 0x000000d000007945 */ /* 0x000fe20003800200 */
[----:B--2---:R-:W-:-:S04]  /*31d0*/  ISETP.GE.AND P0, PT, R7, UR6, PT ;  /* 0x0000000607007c0c */ /* 0x004fc8000bf06270 */
[----:B------:R-:W-:-:S13]  /*31e0*/  ISETP.GT.U32.OR P0, PT, R4, 0x7f, P0 ;  /* 0x0000007f0400780c */ /* 0x000fda0000704470 */
[----:B------:R-:W-:Y:S05]  /*31f0*/  @P0 BRA `(.L_x_173) ;  /* 0x0000000000240947 */ /* 0x000fea0003800000 */
[----:B------:R-:W2:Y:S01]  /*3200*/  S2R R0, SR_CgaCtaId ;  /* 0x0000000000007919 */ /* 0x000ea20000008800 */
[----:B01----:R-:W-:Y:S01]  /*3210*/  FADD.FTZ R2, -R24, R25 ;  /* 0x0000001918027221 */ /* 0x003fe20000010100 */
[----:B------:R-:W-:-:S03]  /*3220*/  MOV R3, 0x400 ;  /* 0x0000040000037802 */ /* 0x000fc60000000f00 */
[----:B------:R-:W-:-:S06]  /*3230*/  FMUL.FTZ R2, R2, 1.4426950216293334961 ;  /* 0x3fb8aa3b02027820 */ /* 0x000fcc0000410000 */
[----:B------:R-:W0:Y:S01]  /*3240*/  MUFU.EX2 R2, R2 ;  /* 0x0000000200027308 */ /* 0x000e220000000800 */
[----:B--2---:R-:W-:-:S05]  /*3250*/  LEA R0, R0, R3, 0x18 ;  /* 0x0000000300007211 */ /* 0x004fca00078ec0ff */
[----:B------:R-:W-:-:S05]  /*3260*/  IMAD R0, R7, 0x44, R0 ;  /* 0x0000004407007824 */ /* 0x000fca00078e0200 */
[----:B------:R-:W-:-:S05]  /*3270*/  LEA R3, R13, R0, 0x2 ;  /* 0x000000000d037211 */ /* 0x000fca00078e10ff */
[----:B0-----:R2:W-:Y:S02]  /*3280*/  STS [R3], R2 ;  /* 0x0000000203007388 */ /* 0x0015e40000000800 */
.L_x_173:
[----:B------:R-:W-:Y:S05]  /*3290*/  BSYNC.RECONVERGENT B0 ;  /* 0x0000000000007941 */ /* 0x000fea0003800200 */
.L_x_172:
[----:B------:R-:W-:Y:S01]  /*32a0*/  BAR.SYNC.DEFER_BLOCKING 0x0 ;  /* 0x0000000000007b1d */ /* 0x000fe20000010000 */
[----:B------:R-:W-:Y:S01]  /*32b0*/  UISETP.GE.AND UP0, UPT, UR6, 0x1, UPT ;  /* 0x000000010600788c */ /* 0x000fe2000bf06270 */
[----:B------:R-:W-:Y:S02]  /*32c0*/  IMAD.SHL.U32 R14, R4, 0x4, RZ ;  /* 0x00000004040e7824 */ /* 0x000fe400078e00ff */
[----:B------:R-:W-:Y:S01]  /*32d0*/  HFMA2 R0, -RZ, RZ, 0, 0 ;  /* 0x00000000ff007431 */ /* 0x000fe200000001ff */
[----:B012---:R-:W-:Y:S01]  /*32e0*/  CS2R R2, SRZ ;  /* 0x0000000000027805 */ /* 0x007fe2000001ff00 */
[----:B------:R-:W-:Y:S01]  /*32f0*/  IMAD.MOV.U32 R5, RZ, RZ, RZ ;  /* 0x000000ffff057224 */ /* 0x000fe200078e00ff */
[----:B------:R-:W-:-:S03]  /*3300*/  LOP3.LUT R14, R14, 0x1c, RZ, 0xc0, !PT ;  /* 0x0000001c0e0e7812 */ /* 0x000fc600078ec0ff */
[----:B------:R-:W-:Y:S05]  /*3310*/  BRA.U !UP0, `(.L_x_174) ;  /* 0x0000000508f07547 */ /* 0x000fea000b800000 */
[----:B------:R-:W0:Y:S01]  /*3320*/  LDCU UR16, c[0x0][0x44c] ;  /* 0x00008980ff1077ac */ /* 0x000e220008000800 */
[----:B------:R-:W-:Y:S01]  /*3330*/  LOP3.LUT R0, R7, 0x3f8, R4, 0xf8, !PT ;  /* 0x000003f807007812 */ /* 0x000fe200078ef804 */
[----:B------:R-:W-:Y:S01]  /*3340*/  IMAD.MOV.U32 R18, RZ, RZ, RZ ;  /* 0x000000ffff127224 */ /* 0x000fe200078e00ff */
[----:B------:R-:W-:Y:S01]  /*3350*/  CS2R R10, SRZ ;  /* 0x00000000000a7805 */ /* 0x000fe2000001ff00 */
[----:B------:R-:W1:Y:S01]  /*3360*/  LDCU.64 UR4, c[0x0][0x3f8] ;  /* 0x00007f00ff0477ac */ /* 0x000e620008000a00 */
[----:B------:R-:W-:Y:S01]  /*3370*/  CS2R R8, SRZ ;  /* 0x0000000000087805 */ /* 0x000fe2000001ff00 */
[----:B------:R-:W-:Y:S02]  /*3380*/  UISETP.GE.U32.AND UP0, UPT, UR6, 0x4, UPT ;  /* 0x000000040600788c */ /* 0x000fe4000bf06070 */
[----:B0-----:R-:W-:Y:S02]  /*3390*/  UIMAD UR7, UR12, UR16, URZ ;  /* 0x000000100c0772a4 */ /* 0x001fe4000f8e02ff */
[----:B------:R-:W-:-:S04]  /*33a0*/  UIMAD UR16, UR13, UR16, URZ ;  /* 0x000000100d1072a4 */ /* 0x000fc8000f8e02ff */
[----:B------:R-:W-:Y:S01]  /*33b0*/  IMAD.U32 R17, RZ, RZ, UR7 ;  /* 0x00000007ff117e24 */ /* 0x000fe2000f8e00ff */
[----:B------:R-:W-:Y:S01]  /*33c0*/  LEA R0, P0, R0, UR7, 0x2 ;  /* 0x0000000700007c11 */ /* 0x000fe2000f8010ff */
[----:B------:R-:W-:-:S03]  /*33d0*/  UIADD3 UR7, UPT, UPT, UR13, -UR12, URZ ;  /* 0x8000000c0d077290 */ /* 0x000fc6000fffe0ff */
[----:B------:R-:W-:Y:S02]  /*33e0*/  LEA.HI.X.SX32 R17, R17, RZ, 0x1, P0 ;  /* 0x000000ff11117211 */ /* 0x000fe400000f0eff */
[----:B-1----:R-:W-:Y:S01]  /*33f0*/  LEA R16, P0, R0, UR4, 0x2 ;  /* 0x0000000400107c11 */ /* 0x002fe2000f8010ff */
[----:B------:R-:W-:-:S03]  /*3400*/  ULOP3.LUT UR4, UR6, 0x3, URZ, 0xc0, !UPT ;  /* 0x0000000306047892 */ /* 0x000fc6000f8ec0ff */
[----:B------:R-:W-:Y:S01]  /*3410*/  LEA.HI.X R17, R0, UR5, R17, 0x2, P0 ;  /* 0x0000000500117c11 */ /* 0x000fe200080f1411 */
[----:B------:R-:W-:Y:S01]  /*3420*/  IMAD.MOV.U32 R0, RZ, RZ, RZ ;  /* 0x000000ffff007224 */ /* 0x000fe200078e00ff */
[----:B------:R-:W-:Y:S07]  /*3430*/  BRA.U !UP0, `(.L_x_175) ;  /* 0x0000000508347547 */ /* 0x000fee000b800000 */
[----:B------:R-:W0:Y:S01]  /*3440*/  S2UR UR5, SR_CgaCtaId ;  /* 0x00000000000579c3 */ /* 0x000e220000008800 */
[----:B------:R-:W-:Y:S01]  /*3450*/  UMOV UR10, 0x400 ;  /* 0x00000400000a7882 */ /* 0x000fe20000000000 */
[----:B------:R-:W-:Y:S01]  /*3460*/  ULOP3.LUT UR15, UR6, 0x7ffffffc, URZ, 0xc0, !UPT ;  /* 0x7ffffffc060f7892 */ /* 0x000fe2000f8ec0ff */
[----:B------:R-:W-:Y:S01]  /*3470*/  ISETP.GE.AND P2, PT, R13, UR7, PT ;  /* 0x000000070d007c0c */ /* 0x000fe2000bf46270 */
[----:B------:R-:W-:Y:S01]  /*3480*/  IMAD.MOV.U32 R0, RZ, RZ, RZ ;  /* 0x000000ffff007224 */ /* 0x000fe200078e00ff */
[----:B------:R-:W-:Y:S01]  /*3490*/  CS2R R2, SRZ ;  /* 0x0000000000027805 */ /* 0x000fe2000001ff00 */
[----:B------:R-:W-:Y:S01]  /*34a0*/  IMAD.MOV.U32 R5, RZ, RZ, RZ ;  /* 0x000000ffff057224 */ /* 0x000fe200078e00ff */
[----:B------:R-:W-:Y:S01]  /*34b0*/  UIMAD.WIDE UR22, UR16, 0x10, URZ ;  /* 0x00000010101678a5 */ /* 0x000fe2000f8e02ff */
[----:B------:R-:W-:Y:S01]  /*34c0*/  MOV R18, UR15 ;  /* 0x0000000f00127c02 */ /* 0x000fe20008000f00 */
[----:B------:R-:W-:Y:S02]  /*34d0*/  UIMAD.WIDE UR20, UR16, 0xc, URZ ;  /* 0x0000000c101478a5 */ /* 0x000fe4000f8e02ff */
[----:B------:R-:W-:Y:S01]  /*34e0*/  UIMAD.WIDE UR18, UR16, 0x8, URZ ;  /* 0x00000008101278a5 */ /* 0x000fe2000f8e02ff */
[----:B------:R-:W1:Y:S01]  /*34f0*/  LDCU UR11, c[0x0][0x440] ;  /* 0x00008800ff0b77ac */ /* 0x000e620008000800 */
[----:B------:R-:W-:-:S02]  /*3500*/  UIMAD.WIDE UR24, UR16, 0x4, URZ ;  /* 0x00000004101878a5 */ /* 0x000fc4000f8e02ff */
[----:B0-----:R-:W-:Y:S02]  /*3510*/  ULEA UR5, UR5, UR10, 0x18 ;  /* 0x0000000a05057291 */ /* 0x001fe4000f8ec0ff */
[----:B------:R-:W-:-:S04]  /*3520*/  UIADD3 UR10, UPT, UPT, -UR15, URZ, URZ ;  /* 0x000000ff0f0a7290 */ /* 0x000fc8000fffe1ff */
[----:B------:R-:W-:-:S05]  /*3530*/  LEA R7, R13, UR5, 0x2 ;  /* 0x000000050d077c11 */ /* 0x000fca000f8e10ff */
[----:B-1----:R-:W-:-:S07]  /*3540*/  VIADD R7, R7, 0x88 ;  /* 0x0000008807077836 */ /* 0x002fce0000000000 */
.L_x_184:
        /* <DEDUP_REMOVED lines=9> */
.L_x_177:
[----:B------:R-:W-:Y:S05]  /*35e0*/  BSYNC.RECONVERGENT B0 ;  /* 0x0000000000007941 */ /* 0x000fea0003800200 */
.L_x_176:
        /* <DEDUP_REMOVED lines=12> */
.L_x_179:
[----:B------:R-:W-:Y:S05]  /*36b0*/  BSYNC.RECONVERGENT B0 ;  /* 0x0000000000007941 */ /* 0x000fea0003800200 */
.L_x_178:
        /* <DEDUP_REMOVED lines=9> */
[----:B-1----:R-:W-:Y:S04]  /*3750*/  @!P0 IADD3 R20, P1, PT, R16, UR18, RZ ;  /* 0x0000001210148c10 */ /* 0x002fe8000ff3e0ff */
[----:B------:R-:W-:Y:S05]  /*3760*/  @!P0 IADD3.X R21, PT, PT, R17, UR19, RZ, P1, !PT ;  /* 0x0000001311158c10 */ /* 0x000fea0008ffe4ff */
[----:B------:R2:W5:Y:S04]  /*3770*/  @!P0 LDG.E.128 R8, desc[UR8][R20.64] ;  /* 0x0000000814088981 */ /* 0x000568000c1e1d00 */
.L_x_181:
[----:B------:R-:W-:Y:S05]  /*3780*/  BSYNC.RECONVERGENT B0 ;  /* 0x0000000000007941 */ /* 0x000fea0003800200 */
.L_x_180:
        /* <DEDUP_REMOVED lines=9> */
[----:B-12---:R-:W-:Y:S04]  /*3820*/  @!P0 IADD3 R20, P1, PT, R16, UR20, RZ ;  /* 0x0000001410148c10 */ /* 0x006fe8000ff3e0ff */
[----:B------:R-:W-:Y:S05]  /*3830*/  @!P0 IADD3.X R21, PT, PT, R17, UR21, RZ, P1, !PT ;  /* 0x0000001511158c10 */ /* 0x000fea0008ffe4ff */
[----:B------:R3:W5:Y:S04]  /*3840*/  @!P0 LDG.E.128 R8, desc[UR8][R20.64] ;  /* 0x0000000814088981 */ /* 0x000768000c1e1d00 */
.L_x_183:
[----:B------:R-:W-:Y:S05]  /*3850*/  BSYNC.RECONVERGENT B0 ;  /* 0x0000000000007941 */ /* 0x000fea0003800200 */
.L_x_182:
[----:B----4-:R-:W-:Y:S01]  /*3860*/  IADD3 R16, P0, PT, R16, UR22, RZ ;  /* 0x0000001610107c10 */ /* 0x010fe2000ff1e0ff */
[----:B------:R0:W4:Y:S01]  /*3870*/  LDS R4, [R7+0x44] ;  /* 0x0000440007047984 */ /* 0x0001220000000800 */
[----:B------:R-:W-:Y:S02]  /*3880*/  UIADD3 UR10, UPT, UPT, UR10, 0x4, URZ ;  /* 0x000000040a0a7890 */ /* 0x000fe4000fffe0ff */
[----:B------:R-:W-:Y:S02]  /*3890*/  IADD3.X R17, PT, PT, R17, UR23, RZ, P0, !PT ;  /* 0x0000001711117c10 */ /* 0x000fe400087fe4ff */
[----:B------:R-:W-:Y:S01]  /*38a0*/  UISETP.NE.AND UP0, UPT, UR10, URZ, UPT ;  /* 0x000000ff0a00728c */ /* 0x000fe2000bf05270 */
[----:B0-----:R-:W-:Y:S01]  /*38b0*/  IADD3 R7, PT, PT, R7, 0x110, RZ ;  /* 0x0000011007077810 */ /* 0x001fe20007ffe0ff */
[C---:B----45:R-:W-:Y:S01]  /*38c0*/  FFMA.FTZ R5, R4.reuse, R8, R5 ;  /* 0x0000000804057223 */ /* 0x070fe20000010005 */
[C---:B------:R-:W-:Y:S01]  /*38d0*/  FFMA.FTZ R2, R4.reuse, R9, R2 ;  /* 0x0000000904027223 */ /* 0x040fe20000010002 */
[C---:B------:R-:W-:Y:S01]  /*38e0*/  FFMA.FTZ R3, R4.reuse, R10, R3 ;  /* 0x0000000a04037223 */ /* 0x040fe20000010003 */
[----:B------:R-:W-:Y:S04]  /*38f0*/  FFMA.FTZ R0, R4, R11, R0 ;  /* 0x0000000b04007223 */ /* 0x000fe80000010000 */
[----:B------:R-:W-:Y:S05]  /*3900*/  BRA.U UP0, `(.L_x_184) ;  /* 0xfffffffd00107547 */ /* 0x000fea000b83ffff */
.L_x_175:
[----:B------:R-:W-:-:S09]  /*3910*/  UISETP.NE.AND UP0, UPT, UR4, URZ, UPT ;  /* 0x000000ff0400728c */ /* 0x000fd2000bf05270 */
[----:B------:R-:W-:Y:S05]  /*3920*/  BRA.U !UP0, `(.L_x_174) ;  /* 0x00000001086c7547 */ /* 0x000fea000b800000 */
[----:B------:R-:W0:Y:S01]  /*3930*/  S2UR UR10, SR_CgaCtaId ;  /* 0x00000000000a79c3 */ /* 0x000e220000008800 */
[----:B------:R-:W-:Y:S01]  /*3940*/  UMOV UR11, 0x400 ;  /* 0x00000400000b7882 */ /* 0x000fe20000000000 */
[----:B------:R-:W-:Y:S01]  /*3950*/  IMAD R18, R18, 0x11, R13 ;  /* 0x0000001112127824 */ /* 0x000fe200078e020d */
[----:B------:R-:W-:Y:S01]  /*3960*/  ISETP.GE.AND P1, PT, R13, UR7, PT ;  /* 0x000000070d007c0c */ /* 0x000fe2000bf26270 */
[----:B------:R-:W4:Y:S01]  /*3970*/  LDCU UR5, c[0x0][0x440] ;  /* 0x00008800ff0577ac */ /* 0x000f220008000800 */
[----:B------:R-:W-:Y:S02]  /*3980*/  UIMAD.WIDE UR18, UR16, 0x4, URZ ;  /* 0x00000004101278a5 */ /* 0x000fe4000f8e02ff */
[----:B0-----:R-:W-:Y:S02]  /*3990*/  ULEA UR10, UR10, UR11, 0x18 ;  /* 0x0000000b0a0a7291 */ /* 0x001fe4000f8ec0ff */
[----:B------:R-:W-:-:S04]  /*39a0*/  UIADD3 UR11, UPT, UPT, -UR4, URZ, URZ ;  /* 0x000000ff040b7290 */ /* 0x000fc8000fffe1ff */
[----:B----4-:R-:W-:-:S08]  /*39b0*/  LEA R6, R18, UR10, 0x2 ;  /* 0x0000000a12067c11 */ /* 0x010fd0000f8e10ff */
.L_x_187:
        /* <DEDUP_REMOVED lines=8> */
.L_x_186:
[----:B------:R-:W-:Y:S05]  /*3a40*/  BSYNC.RECONVERGENT B0 ;  /* 0x0000000000007941 */ /* 0x000fea0003800200 */
.L_x_185:
[----:B0-----:R-:W-:Y:S01]  /*3a50*/  IADD3 R16, P0, PT, R16, UR18, RZ ;  /* 0x0000001210107c10 */ /* 0x001fe2000ff1e0ff */
[----:B------:R-:W-:Y:S01]  /*3a60*/  UISETP.NE.AND UP0, UPT, UR11, URZ, UPT ;  /* 0x000000ff0b00728c */ /* 0x000fe2000bf05270 */
[----:B----45:R-:W-:Y:S01]  /*3a70*/  FFMA.FTZ R5, R4, R8, R5 ;  /* 0x0000000804057223 */ /* 0x030fe20000010005 */
[----:B------:R-:W-:Y:S01]  /*3a80*/  IADD3 R6, PT, PT, R6, 0x44, RZ ;  /* 0x0000004406067810 */ /* 0x000fe20007ffe0ff */
[C---:B------:R-:W-:Y:S01]  /*3a90*/  FFMA.FTZ R2, R4.reuse, R9, R2 ;  /* 0x0000000904027223 */ /* 0x040fe20000010002 */
[C---:B------:R-:W-:Y:S01]  /*3aa0*/  FFMA.FTZ R3, R4.reuse, R10, R3 ;  /* 0x0000000a04037223 */ /* 0x040fe20000010003 */
[----:B------:R-:W-:Y:S01]  /*3ab0*/  IADD3.X R17, PT, PT, R17, UR19, RZ, P0, !PT ;  /* 0x0000001311117c10 */ /* 0x000fe200087fe4ff */
[----:B------:R-:W-:Y:S03]  /*3ac0*/  FFMA.FTZ R0, R4, R11, R0 ;  /* 0x0000000b04007223 */ /* 0x000fe60000010000 */
[----:B------:R-:W-:Y:S05]  /*3ad0*/  BRA.U UP0, `(.L_x_187) ;  /* 0xfffffffd00b87547 */ /* 0x000fea000b83ffff */
.L_x_174:
[----:B------:R-:W-:-:S04]  /*3ae0*/  IADD3 R13, PT, PT, R13, UR12, RZ ;  /* 0x0000000c0d0d7c10 */ /* 0x000fc8000fffe0ff */
[----:B------:R-:W-:-:S13]  /*3af0*/  ISETP.GE.AND P0, PT, R13, UR13, PT ;  /* 0x0000000d0d007c0c */ /* 0x000fda000bf06270 */
[----:B------:R-:W-:Y:S05]  /*3b00*/  @P0 EXIT ;  /* 0x000000000000094d */ /* 0x000fea0003800000 */
[----:B------:R-:W-:Y:S01]  /*3b10*/  IABS R9, UR14 ;  /* 0x0000000e00097c13 */ /* 0x000fe20008000000 */
[----:B------:R-:W0:Y:S01]  /*3b20*/  LDC R8, c[0x0][0x434] ;  /* 0x00010d00ff087b82 */ /* 0x000e220000000800 */
[----:B------:R-:W-:Y:S01]  /*3b30*/  IABS R10, R13 ;  /* 0x0000000d000a7213 */ /* 0x000fe20000000000 */
[----:B------:R-:W4:Y:S01]  /*3b40*/  LDCU UR4, c[0x0][0x440] ;  /* 0x00008800ff0477ac */ /* 0x000f220008000800 */
[----:B------:R-:W5:Y:S01]  /*3b50*/  I2F.RP R7, R9 ;  /* 0x0000000900077306 */ /* 0x000f620000209400 */
[----:B------:R-:W-:-:S05]  /*3b60*/  IABS R6, UR14 ;  /* 0x0000000e00067c13 */ /* 0x000fca0008000000 */
[----:B------:R-:W-:Y:S02]  /*3b70*/  IMAD.MOV R6, RZ, RZ, -R6 ;  /* 0x000000ffff067224 */ /* 0x000fe400078e0a06 */
[----:B-----5:R-:W5:Y:S02]  /*3b80*/  MUFU.RCP R16, R7 ;  /* 0x0000000700107308 */ /* 0x020f640000001000 */
[----:B-----5:R-:W-:Y:S01]  /*3b90*/  VIADD R16, R16, 0xffffffe ;  /* 0x0ffffffe10107836 */ /* 0x020fe20000000000 */
        /* <DEDUP_REMOVED lines=16> */
[----:B------:R0:W5:Y:S01]  /*3ca0*/  F2I.FTZ.U32.TRUNC.NTZ R19, R18 ;  /* 0x0000001200137305 */ /* 0x000162000021f000 */
[----:B------:R-:W-:-:S04]  /*3cb0*/  LOP3.LUT R6, R13, UR14, RZ, 0x3c, !PT ;  /* 0x0000000e0d067c12 */ /* 0x000fc8000f8e3cff */
[----:B------:R-:W-:-:S07]  /*3cc0*/  ISETP.GE.AND P0, PT, R6, RZ, PT ;  /* 0x000000ff0600720c */ /* 0x000fce0003f06270 */
[----:B------:R-:W-:Y:S01]  /*3cd0*/  @P2 IADD3 R11, PT, PT, R11, 0x1, RZ ;  /* 0x000000010b0b2810 */ /* 0x000fe20007ffe0ff */
[----:B0-----:R-:W-:Y:S01]  /*3ce0*/  HFMA2 R18, -RZ, RZ, 0, 0 ;  /* 0x00000000ff127431 */ /* 0x001fe200000001ff */
[----:B-----5:R-:W-:-:S04]  /*3cf0*/  IADD3 R6, PT, PT, RZ, -R19, RZ ;  /* 0x80000013ff067210 */ /* 0x020fc80007ffe0ff */
        /* <DEDUP_REMOVED lines=49> */
        .weak           $__internal_4_$__cuda_sm20_div_s64
        .type           $__internal_4_$__cuda_sm20_div_s64,@function
        .size           $__internal_4_$__cuda_sm20_div_s64,(.L_x_4836 - $__internal_4_$__cuda_sm20_div_s64)
$__internal_4_$__cuda_sm20_div_s64:
        /* <DEDUP_REMOVED lines=83> */
[----:B------:R-:W-:Y:S05]  /*4540*/  RET.REL.NODEC R14 `(_ZN5flash32flash_fwd_splitkv_combine_kernelI23Flash_fwd_kernel_traitsILi32ELi64ELi256ELi4ELb0ELb0EN7cutlass10bfloat16_tE19Flash_kernel_traitsILi32ELi64ELi256ELi4ES3_EELi16ELi3ELb0EEEvNS_16Flash_fwd_paramsE) ;  /* 0xffffffb80eac7950 */ /* 0x000fea0003c3ffff */
.L_x_188:
        /* <DEDUP_REMOVED lines=11> */
.L_x_4836:


//--------------------- .text._ZN5flash32flash_fwd_splitkv_combine_kernelI23Flash_fwd_kernel_traitsILi32ELi64ELi256ELi4ELb0ELb0EN7cutlass10bfloat16_tE19Flash_kernel_traitsILi32ELi64ELi256ELi4ES3_EELi16ELi2ELb0EEEvNS_16Flash_fwd_paramsE --------------------------
	.section	.text._ZN5flash32flash_fwd_splitkv_combine_kernelI23Flash_fwd_kernel_traitsILi32ELi64ELi256ELi4ELb0ELb0EN7cutlass10bfloat16_tE19Flash_kernel_traitsILi32ELi64ELi256ELi4ES3_EELi16ELi2ELb0EEEvNS_16Flash_fwd_paramsE,"ax",@progbits
	.align	128
        .global         _ZN5flash32flash_fwd_splitkv_combine_kernelI23Flash_fwd_kernel_traitsILi32ELi64ELi256ELi4ELb0ELb0EN7cutlass10bfloat16_tE19Flash_kernel_traitsILi32ELi64ELi256ELi4ES3_EELi16ELi2ELb0EEEvNS_16Flash_fwd_paramsE
        .type           _ZN5flash32flash_fwd_splitkv_combine_kernelI23Flash_fwd_kernel_traitsILi32ELi64ELi256ELi4ELb0ELb0EN7cutlass10bfloat16_tE19Flash_kernel_traitsILi32ELi64ELi256ELi4ES3_EELi16ELi2ELb0EEEvNS_16Flash_fwd_paramsE,@function
        .size           _ZN5flash32flash_fwd_splitkv_combine_kernelI23Flash_fwd_kernel_traitsILi32ELi64ELi256ELi4ELb0ELb0EN7cutlass10bfloat16_tE19Flash_kernel_traitsILi32ELi64ELi256ELi4ES3_EELi16ELi2ELb0EEEvNS_16Flash_fwd_paramsE,(.L_x_4837 - _ZN5flash32flash_fwd_splitkv_combine_kernelI23Flash_fwd_kernel_traitsILi32ELi64ELi256ELi4ELb0ELb0EN7cutlass10bfloat16_tE19Flash_kernel_traitsILi32ELi64ELi256ELi4ES3_EELi16ELi2ELb0EEEvNS_16Flash_fwd_paramsE)
        .other          _ZN5flash32flash_fwd_splitkv_combine_kernelI23Flash_fwd_kernel_traitsILi32ELi64ELi256ELi4ELb0ELb0EN7cutlass10bfloat16_tE19Flash_kernel_traitsILi32ELi64ELi256ELi4ES3_EELi16ELi2ELb0EEEvNS_16Flash_fwd_paramsE,@"STO_CUDA_ENTRY STV_DEFAULT"
_ZN5flash32flash_fwd_splitkv_combine_kernelI23Flash_fwd_kernel_traitsILi32ELi64ELi256ELi4ELb0ELb0EN7cutlass10bfloat16_tE19Flash_kernel_traitsILi32ELi64ELi256ELi4ES3_EELi16ELi2ELb0EEEvNS_16Flash_fwd_paramsE:
.text._ZN5flash32flash_fwd_splitkv_combine_kernelI23Flash_fwd_kernel_traitsILi32ELi64ELi256ELi4ELb0ELb0EN7cutlass10bfloat16_tE19Flash_kernel_traitsILi32ELi64ELi256ELi4ES3_EELi16ELi2ELb0EEEvNS_16Flash_fwd_paramsE:
        /* <DEDUP_REMOVED lines=38> */
.L_x_189:
[----:B------:R-:W-:Y:S01]  /*0260*/  IMAD.U32 R22, RZ, RZ, UR15 ;  /* 0x0000000fff167e24 */ /* 0x000fe2000f8e00ff */
[----:B------:R-:W-:Y:S01]  /*0270*/  MOV R18, UR13 ;  /* 0x0000000d00127c02 */ /* 0x000fe20008000f00 */
[----:B------:R-:W-:Y:S01]  /*0280*/  IMAD.U32 R17, RZ, RZ, UR17 ;  /* 0x00000011ff117e24 */ /* 0x000fe2000f8e00ff */
[----:B------:R-:W-:Y:S02]  /*0290*/  MOV R16, UR10 ;  /* 0x0000000a00107c02 */ /* 0x000fe40008000f00 */
[----:B------:R-:W-:Y:S02]  /*02a0*/  MOV R14, 0x2c0 ;  /* 0x000002c0000e7802 */ /* 0x000fe40000000f00 */
[----:B------:R-:W-:Y:S05]  /*02b0*/  CALL.REL.NOINC `($__internal_5_$__cuda_sm20_div_s64) ;  /* 0x0000003c00407944 */ /* 0x000fea0003c00000 */
.L_x_190:
        /* <DEDUP_REMOVED lines=30> */
.L_x_192:
[----:B------:R-:W-:Y:S01]  /*04a0*/  IMAD.MOV.U32 R22, RZ, RZ, R10 ;  /* 0x000000ffff167224 */ /* 0x000fe200078e000a */
[----:B------:R-:W-:Y:S02]  /*04b0*/  MOV R17, R11 ;  /* 0x0000000b00117202 */ /* 0x000fe40000000f00 */
[----:B------:R-:W-:Y:S02]  /*04c0*/  MOV R14, 0x4e0 ;  /* 0x000004e0000e7802 */ /* 0x000fe40000000f00 */
[----:B------:R-:W-:Y:S05]  /*04d0*/  CALL.REL.NOINC `($__internal_5_$__cuda_sm20_div_s64) ;  /* 0x0000003800b87944 */ /* 0x000fea0003c00000 */
[----:B------:R-:W-:Y:S02]  /*04e0*/  MOV R4, R10 ;  /* 0x0000000a00047202 */ /* 0x000fe40000000f00 */
[----:B------:R-:W-:Y:S02]  /*04f0*/  MOV R5, R11 ;  /* 0x0000000b00057202 */ /* 0x000fe40000000f00 */
.L_x_193:
[----:B------:R-:W-:Y:S05]  /*0500*/  BSYNC.RECONVERGENT B0 ;  /* 0x0000000000007941 */ /* 0x000fea0003800200 */
.L_x_191:
        /* <DEDUP_REMOVED lines=58> */
.L_x_195:
[----:B------:R-:W-:Y:S01]  /*08b0*/  IMAD.MOV.U32 R22, RZ, RZ, R18 ;  /* 0x000000ffff167224 */ /* 0x000fe200078e0012 */
[----:B------:R-:W-:Y:S01]  /*08c0*/  MOV R18, R8 ;  /* 0x0000000800127202 */ /* 0x000fe20000000f00 */
[----:B------:R-:W-:Y:S01]  /*08d0*/  IMAD.MOV.U32 R17, RZ, RZ, R16 ;  /* 0x000000ffff117224 */ /* 0x000fe200078e0010 */
[----:B------:R-:W-:Y:S02]  /*08e0*/  MOV R16, R0 ;  /* 0x0000000000107202 */ /* 0x000fe40000000f00 */
[----:B------:R-:W-:Y:S02]  /*08f0*/  MOV R14, 0x910 ;  /* 0x00000910000e7802 */ /* 0x000fe40000000f00 */
[----:B------:R-:W-:Y:S05]  /*0900*/  CALL.REL.NOINC `($__internal_5_$__cuda_sm20_div_s64) ;  /* 0x0000003400ac7944 */ /* 0x000fea0003c00000 */
.L_x_196:
[----:B------:R-:W-:Y:S05]  /*0910*/  BSYNC.RECONVERGENT B0 ;  /* 0x0000000000007941 */ /* 0x000fea0003800200 */
.L_x_194:
        /* <DEDUP_REMOVED lines=124> */
.L_x_198:
[----:B------:R-:W-:Y:S01]  /*10e0*/  IMAD.MOV.U32 R22, RZ, RZ, R10 ;  /* 0x000000ffff167224 */ /* 0x000fe200078e000a */
[----:B------:R-:W-:Y:S01]  /*10f0*/  MOV R18, R7 ;  /* 0x0000000700127202 */ /* 0x000fe20000000f00 */
[----:B------:R-:W-:Y:S01]  /*1100*/  IMAD.MOV.U32 R17, RZ, RZ, R11 ;  /* 0x000000ffff117224 */ /* 0x000fe200078e000b */
[----:B------:R-:W-:Y:S02]  /*1110*/  MOV R16, R25 ;  /* 0x0000001900107202 */ /* 0x000fe40000000f00 */
[----:B------:R-:W-:Y:S02]  /*1120*/  MOV R14, 0x1140 ;  /* 0x00001140000e7802 */ /* 0x000fe40000000f00 */
[----:B------:R-:W-:Y:S05]  /*1130*/  CALL.REL.NOINC `($__internal_5_$__cuda_sm20_div_s64) ;  /* 0x0000002c00a07944 */ /* 0x000fea0003c00000 */
[----:B------:R-:W-:Y:S02]  /*1140*/  MOV R32, R10 ;  /* 0x0000000a00207202 */ /* 0x000fe40000000f00 */
[----:B------:R-:W-:Y:S02]  /*1150*/  MOV R33, R11 ;  /* 0x0000000b00217202 */ /* 0x000fe40000000f00 */
.L_x_199:
[----:B------:R-:W-:Y:S05]  /*1160*/  BSYNC.RECONVERGENT B0 ;  /* 0x0000000000007941 */ /* 0x000fea0003800200 */
.L_x_197:
        /* <DEDUP_REMOVED lines=57> */
.L_x_201:
[----:B------:R-:W-:Y:S01]  /*1500*/  IMAD.MOV.U32 R22, RZ, RZ, R4 ;  /* 0x000000ffff167224 */ /* 0x000fe200078e0004 */
[----:B------:R-:W-:Y:S01]  /*1510*/  MOV R17, R5 ;  /* 0x0000000500117202 */ /* 0x000fe20000000f00 */
[----:B------:R-:W-:Y:S01]  /*1520*/  IMAD.MOV.U32 R18, RZ, RZ, R6 ;  /* 0x000000ffff127224 */ /* 0x000fe200078e0006 */
[----:B------:R-:W-:Y:S02]  /*1530*/  MOV R14, 0x1550 ;  /* 0x00001550000e7802 */ /* 0x000fe40000000f00 */
[----:B------:R-:W-:Y:S05]  /*1540*/  CALL.REL.NOINC `($__internal_5_$__cuda_sm20_div_s64) ;  /* 0x00000028009c7944 */ /* 0x000fea0003c00000 */
[----:B------:R-:W-:Y:S02]  /*1550*/  MOV R26, R10 ;  /* 0x0000000a001a7202 */ /* 0x000fe40000000f00 */
[----:B------:R-:W-:Y:S02]  /*1560*/  MOV R27, R11 ;  /* 0x0000000b001b7202 */ /* 0x000fe40000000f00 */
.L_x_202:
[----:B------:R-:W-:Y:S05]  /*1570*/  BSYNC.RECONVERGENT B0 ;  /* 0x0000000000007941 */ /* 0x000fea0003800200 */
.L_x_200:
[----:B------:R-:W0:Y:S01]  /*1580*/  LDCU UR5, c[0x0][0x434] ;  /* 0x00008680ff0577ac */ /* 0x000e220008000800 */
[----:B------:R-:W1:Y:S01]  /*1590*/  S2R R19, SR_TID.X ;  /* 0x0000000000137919 */ /* 0x000e620000002100 */
[----:B------:R-:W-:Y:S01]  /*15a0*/  BSSY.RECONVERGENT B0, `(.L_x_203) ;  /* 0x0000046000007945 */ /* 0x000fe20003800200 */
[----:B------:R-:W-:Y:S01]  /*15b0*/  IMAD.MOV.U32 R21, RZ, RZ, -0x800000 ;  /* 0xff800000ff157424 */ /* 0x000fe200078e00ff */
[----:B------:R-:W2:Y:S01]  /*15c0*/  LDCU UR18, c[0x0][0x534] ;  /* 0x0000a680ff1277ac */ /* 0x000ea20008000800 */
[----:B------:R-:W-:Y:S01]  /*15d0*/  IMAD.MOV.U32 R24, RZ, RZ, -0x800000 ;  /* 0xff800000ff187424 */ /* 0x000fe200078e00ff */
[----:B------:R-:W3:Y:S01]  /*15e0*/  LDCU UR11, c[0x0][0x430] ;  /* 0x00008600ff0b77ac */ /* 0x000ee20008000800 */
[----:B------:R-:W-:-:S04]  /*15f0*/  USHF.R.S32.HI UR8, URZ, 0x1f, UR16 ;  /* 0x0000001fff087899 */ /* 0x000fc80008011410 */
[----:B------:R-:W-:Y:S01]  /*1600*/  ULOP3.LUT UR8, UR8, 0x1, URZ, 0xfc, !UPT ;  /* 0x0000000108087892 */ /* 0x000fe2000f8efcff */
[----:B0-----:R-:W-:-:S05]  /*1610*/  IMAD.U32 R5, RZ, RZ, UR5 ;  /* 0x00000005ff057e24 */ /* 0x001fca000f8e00ff */
[----:B------:R-:W-:Y:S01]  /*1620*/  IABS R5, R5 ;  /* 0x0000000500057213 */ /* 0x000fe20000000000 */
[----:B---3--:R-:W-:-:S03]  /*1630*/  UIMAD UR11, UR5, UR11, URZ ;  /* 0x0000000b050b72a4 */ /* 0x008fc6000f8e02ff */
[----:B------:R-:W0:Y:S01]  /*1640*/  I2F.RP R9, R5 ;  /* 0x0000000500097306 */ /* 0x000e220000209400 */
[C---:B-1----:R-:W-:Y:S02]  /*1650*/  ISETP.GT.U32.AND P1, PT, R19.reuse, 0x3f, PT ;  /* 0x0000003f1300780c */ /* 0x042fe40003f24070 */
[----:B------:R-:W-:-:S05]  /*1660*/  LOP3.LUT R23, R19, 0x3, RZ, 0xc0, !PT ;  /* 0x0000000313177812 */ /* 0x000fca00078ec0ff */
[----:B0-----:R-:W0:Y:S06]  /*1670*/  MUFU.RCP R10, R9 ;  /* 0x00000009000a7308 */ /* 0x001e2c0000001000 */
[----:B------:R-:W-:-:S04]  /*1680*/  @!P1 SHF.L.U32 R16, R19, 0x2, RZ ;  /* 0x0000000213109819 */ /* 0x000fc800000006ff */
[----:B------:R-:W-:Y:S01]  /*1690*/  @!P1 LOP3.LUT R16, R16, 0x3c, RZ, 0xc0, !PT ;  /* 0x0000003c10109812 */ /* 0x000fe200078ec0ff */
[----:B0-----:R-:W-:Y:S01]  /*16a0*/  VIADD R10, R10, 0xffffffe ;  /* 0x0ffffffe0a0a7836 */ /* 0x001fe20000000000 */
[----:B------:R-:W-:-:S03]  /*16b0*/  SHF.R.U32.HI R9, RZ, 0x4, R19 ;  /* 0x00000004ff097819 */ /* 0x000fc60000011613 */
[----:B------:R-:W0:Y:S02]  /*16c0*/  F2I.FTZ.U32.TRUNC.NTZ R11, R10 ;  /* 0x0000000a000b7305 */ /* 0x000e24000021f000 */
[--C-:B0-----:R-:W-:Y:S02]  /*16d0*/  IMAD.MOV R3, RZ, RZ, -R11.reuse ;  /* 0x000000ffff037224 */ /* 0x101fe400078e0a0b */
[----:B------:R-:W-:Y:S02]  /*16e0*/  IMAD.MOV.U32 R10, RZ, RZ, RZ ;  /* 0x000000ffff0a7224 */ /* 0x000fe400078e00ff */
[----:B------:R-:W-:Y:S01]  /*16f0*/  IMAD R4, R3, R5, RZ ;  /* 0x0000000503047224 */ /* 0x000fe200078e02ff */
[----:B------:R-:W-:Y:S02]  /*1700*/  IABS R3, R2 ;  /* 0x0000000200037213 */ /* 0x000fe40000000000 */
[----:B------:R-:W-:Y:S01]  /*1710*/  LOP3.LUT R2, R2, UR5, RZ, 0x3c, !PT ;  /* 0x0000000502027c12 */ /* 0x000fe2000f8e3cff */
[----:B------:R-:W-:-:S03]  /*1720*/  IMAD.HI.U32 R4, R11, R4, R10 ;  /* 0x000000040b047227 */ /* 0x000fc600078e000a */
        /* <DEDUP_REMOVED lines=10> */
[----:B------:R-:W-:Y:S02]  /*17d0*/  ISETP.NE.AND P0, PT, RZ, UR5, PT ;  /* 0x00000005ff007c0c */ /* 0x000fe4000bf05270 */
[----:B------:R-:W-:Y:S02]  /*17e0*/  ISETP.GE.U32.AND P3, PT, R10, R5, PT ;  /* 0x000000050a00720c */ /* 0x000fe40003f66070 */
[----:B------:R-:W-:Y:S02]  /*17f0*/  @!P1 MOV R5, 0x400 ;  /* 0x0000040000059802 */ /* 0x000fe40000000f00 */
[----:B-1----:R-:W-:-:S09]  /*1800*/  @!P1 LEA R2, R3, R2, 0x18 ;  /* 0x0000000203029211 */ /* 0x002fd200078ec0ff */
[----:B------:R-:W-:-:S04]  /*1810*/  @P3 VIADD R13, R13, 0x1 ;  /* 0x000000010d0d3836 */ /* 0x000fc80000000000 */
[----:B------:R-:W-:Y:S01]  /*1820*/  @!P2 IMAD.MOV R13, RZ, RZ, -R13 ;  /* 0x000000ffff0da224 */ /* 0x000fe200078e0a0d */
[----:B------:R-:W-:Y:S01]  /*1830*/  @!P0 LOP3.LUT R13, RZ, UR5, RZ, 0x33, !PT ;  /* 0x00000005ff0d8c12 */ /* 0x000fe2000f8e33ff */
[C---:B------:R-:W-:Y:S01]  /*1840*/  @!P1 IMAD R3, R9.reuse, 0x44, R2 ;  /* 0x0000004409039824 */ /* 0x040fe200078e0202 */
[----:B--2---:R-:W-:Y:S02]  /*1850*/  ISETP.GE.AND P0, PT, R9, UR18, PT ;  /* 0x0000001209007c0c */ /* 0x004fe4000bf06270 */
[----:B0-----:R-:W-:Y:S01]  /*1860*/  @!P1 LEA R2, R4, R5, 0x18 ;  /* 0x0000000504029211 */ /* 0x001fe200078ec0ff */
[----:B------:R-:W-:Y:S01]  /*1870*/  IMAD R4, R13, UR8, RZ ;  /* 0x000000080d047c24 */ /* 0x000fe2000f8e02ff */
[----:B------:R-:W0:Y:S01]  /*1880*/  LDCU.64 UR8, c[0x0][0x358] ;  /* 0x00006b00ff0877ac */ /* 0x000e220008000a00 */
[----:B------:R-:W-:Y:S02]  /*1890*/  @!P1 IMAD.IADD R16, R3, 0x1, R16 ;  /* 0x0000000103109824 */ /* 0x000fe400078e0210 */
[----:B------:R-:W-:Y:S01]  /*18a0*/  @!P1 IMAD R3, R23, 0x44, R2 ;  /* 0x0000004417039824 */ /* 0x000fe200078e0202 */
[----:B------:R-:W-:-:S02]  /*18b0*/  IABS R17, R4 ;  /* 0x0000000400117213 */ /* 0x000fc40000000000 */
[----:B------:R-:W-:-:S03]  /*18c0*/  SHF.R.U32.HI R2, RZ, 0x2, R19 ;  /* 0x00000002ff027819 */ /* 0x000fc60000011613 */
[----:B------:R-:W-:Y:S01]  /*18d0*/  VIADD R12, R17, UR4 ;  /* 0x00000004110c7c36 */ /* 0x000fe20008000000 */
[----:B------:R-:W-:Y:S01]  /*18e0*/  @!P1 LEA R14, R2, R3, 0x2 ;  /* 0x00000003020e9211 */ /* 0x000fe200078e10ff */
        /* <DEDUP_REMOVED lines=15> */
[----:B------:R-:W-:-:S06]  /*19e0*/  LEA.HI.X R21, R10, UR5, R3, 0x2, P0 ;  /* 0x000000050a157c11 */ /* 0x000fcc00080f1403 */
[----:B0-----:R1:W5:Y:S03]  /*19f0*/  LDG.E R21, desc[UR8][R20.64] ;  /* 0x0000000814157981 */ /* 0x001366000c1e1900 */
.L_x_204:
[----:B0-----:R-:W-:Y:S05]  /*1a00*/  BSYNC.RECONVERGENT B0 ;  /* 0x0000000000007941 */ /* 0x001fea0003800200 */
.L_x_203:
[----:B-----5:R-:W-:Y:S01]  /*1a10*/  @!P1 STS [R16], R21 ;  /* 0x0000001510009388 */ /* 0x020fe20000000800 */
[----:B------:R-:W0:Y:S08]  /*1a20*/  LDC R15, c[0x0][0x3e0] ;  /* 0x0000f800ff0f7b82 */ /* 0x000e300000000800 */
[----:B------:R-:W-:Y:S01]  /*1a30*/  BAR.SYNC.DEFER_BLOCKING 0x0 ;  /* 0x0000000000007b1d */ /* 0x000fe20000010000 */
[----:B------:R-:W-:-:S05]  /*1a40*/  ISETP.NE.AND P5, PT, R4, RZ, PT ;  /* 0x000000ff0400720c */ /* 0x000fca0003fa5270 */
[----:B------:R-:W-:Y:S01]  /*1a50*/  BSSY.RECONVERGENT B1, `(.L_x_205) ;  /* 0x000016e000017945 */ /* 0x000fe20003800200 */
[----:B0-----:R-:W-:Y:S01]  /*1a60*/  IABS R11, R15 ;  /* 0x0000000f000b7213 */ /* 0x001fe20000000000 */
[----:B------:R-:W0:Y:S03]  /*1a70*/  @!P1 LDS R24, [R14] ;  /* 0x000000000e189984 */ /* 0x000e260000000800 */
[----:B------:R-:W2:Y:S08]  /*1a80*/  I2F.RP R5, R11 ;  /* 0x0000000b00057306 */ /* 0x000eb00000209400 */
[----:B--2---:R-:W2:Y:S02]  /*1a90*/  MUFU.RCP R28, R5 ;  /* 0x00000005001c7308 */ /* 0x004ea40000001000 */
[----:B--2---:R-:W-:Y:S01]  /*1aa0*/  VIADD R28, R28, 0xffffffe ;  /* 0x0ffffffe1c1c7836 */ /* 0x004fe20000000000 */
[----:B------:R-:W-:-:S05]  /*1ab0*/  IABS R5, R12 ;  /* 0x0000000c00057213 */ /* 0x000fca0000000000 */
[----:B------:R2:W-:Y:S01]  /*1ac0*/  F2I.FTZ.U32.TRUNC.NTZ R29, R28 ;  /* 0x0000001c001d7305 */ /* 0x0005e2000021f000 */
[----:B0-----:R-:W0:Y:S01]  /*1ad0*/  SHFL.BFLY PT, R3, R24, 0x2, 0x1f ;  /* 0x0c401f0018037f89 */ /* 0x001e2200000e0000 */
[----:B--2---:R-:W-:Y:S01]  /*1ae0*/  IMAD.MOV.U32 R28, RZ, RZ, RZ ;  /* 0x000000ffff1c7224 */ /* 0x004fe200078e00ff */
[----:B0-----:R-:W-:-:S05]  /*1af0*/  FMNMX.FTZ R10, R3, R24, !PT ;  /* 0x00000018030a7209 */ /* 0x001fca0007810000 */
[----:B------:R-:W0:Y:S01]  /*1b00*/  I2F.RP R3, R17 ;  /* 0x0000001100037306 */ /* 0x000e220000209400 */
[----:B------:R-:W2:Y:S07]  /*1b10*/  SHFL.BFLY PT, R9, R10, 0x1, 0x1f ;  /* 0x0c201f000a097f89 */ /* 0x000eae00000e0000 */
[----:B0-----:R-:W0:Y:S01]  /*1b20*/  MUFU.RCP R30, R3 ;  /* 0x00000003001e7308 */ /* 0x001e220000001000 */
[----:B--2---:R-:W-:Y:S01]  /*1b30*/  FMNMX.FTZ R9, R10, R9, !PT ;  /* 0x000000090a097209 */ /* 0x004fe20007810000 */
[----:B------:R-:W-:-:S03]  /*1b40*/  IMAD.MOV R10, RZ, RZ, -R29 ;  /* 0x000000ffff0a7224 */ /* 0x000fc600078e0a1d */
[C---:B------:R-:W-:Y:S01]  /*1b50*/  FSETP.NEU.FTZ.AND P0, PT, R9.reuse, -INF , PT ;  /* 0xff8000000900780b */ /* 0x040fe20003f1d000 */
[----:B0-----:R-:W-:Y:S01]  /*1b60*/  VIADD R30, R30, 0xffffffe ;  /* 0x0ffffffe1e1e7836 */ /* 0x001fe20000000000 */
[----:B------:R-:W-:Y:S01]  /*1b70*/  IABS R3, R4 ;  /* 0x0000000400037213 */ /* 0x000fe20000000000 */
[----:B------:R-:W-:Y:S01]  /*1b80*/  IMAD R10, R10, R11, RZ ;  /* 0x0000000b0a0a7224 */ /* 0x000fe200078e02ff */
[----:B------:R-:W-:Y:S01]  /*1b90*/  FSEL R9, R9, RZ, P0 ;  /* 0x000000ff09097208 */ /* 0x000fe20000000000 */
[----:B------:R0:W2:Y:S02]  /*1ba0*/  F2I.FTZ.U32.TRUNC.NTZ R31, R30 ;  /* 0x0000001e001f7305 */ /* 0x0000a4000021f000 */
[----:B------:R-:W-:-:S04]  /*1bb0*/  IMAD.HI.U32 R10, R29, R10, R28 ;  /* 0x0000000a1d0a7227 */ /* 0x000fc800078e001c */
[----:B------:R-:W-:Y:S01]  /*1bc0*/  FADD.FTZ R21, -R9, R24 ;  /* 0x0000001809157221 */ /* 0x000fe20000010100 */
[----:B------:R-:W-:-:S03]  /*1bd0*/  IMAD.MOV R3, RZ, RZ, -R3 ;  /* 0x000000ffff037224 */ /* 0x000fc600078e0a03 */
[----:B------:R-:W-:Y:S01]  /*1be0*/  FMUL.FTZ R21, R21, 1.4426950216293334961 ;  /* 0x3fb8aa3b15157820 */ /* 0x000fe20000410000 */
[----:B------:R-:W-:-:S05]  /*1bf0*/  IMAD.HI.U32 R10, R10, R5, RZ ;  /* 0x000000050a0a7227 */ /* 0x000fca00078e00ff */
[----:B------:R-:W3:Y:S01]  /*1c00*/  MUFU.EX2 R21, R21 ;  /* 0x0000001500157308 */ /* 0x000ee20000000800 */
[----:B0-----:R-:W-:Y:S02]  /*1c10*/  HFMA2 R30, -RZ, RZ, 0, 0 ;  /* 0x00000000ff1e7431 */ /* 0x001fe400000001ff */
[----:B--2---:R-:W-:-:S04]  /*1c20*/  IMAD.MOV R16, RZ, RZ, -R31 ;  /* 0x000000ffff107224 */ /* 0x004fc800078e0a1f */
[----:B------:R-:W-:-:S04]  /*1c30*/  IMAD R16, R16, R17, RZ ;  /* 0x0000001110107224 */ /* 0x000fc800078e02ff */
[----:B------:R-:W-:Y:S01]  /*1c40*/  IMAD.HI.U32 R16, R31, R16, R30 ;  /* 0x000000101f107227 */ /* 0x000fe200078e001e */
[----:B---3--:R-:W1:Y:S05]  /*1c50*/  SHFL.BFLY PT, R14, R21, 0x2, 0x1f ;  /* 0x0c401f00150e7f89 */ /* 0x008e6a00000e0000 */
[----:B------:R-:W-:-:S04]  /*1c60*/  IMAD.HI.U32 R16, R16, R5, RZ ;  /* 0x0000000510107227 */ /* 0x000fc800078e00ff */
[----:B------:R-:W-:-:S05]  /*1c70*/  IMAD R18, R16, R3, R5 ;  /* 0x0000000310127224 */ /* 0x000fca00078e0205 */
[----:B------:R-:W-:-:S13]  /*1c80*/  ISETP.GT.U32.AND P2, PT, R17, R18, PT ;  /* 0x000000121100720c */ /* 0x000fda0003f44070 */
[-C--:B------:R-:W-:Y:S01]  /*1c90*/  @!P2 IADD3 R18, PT, PT, R18, -R17.reuse, RZ ;  /* 0x800000111212a210 */ /* 0x080fe20007ffe0ff */
[----:B-1----:R-:W-:Y:S01]  /*1ca0*/  FADD.FTZ R20, R21, R14 ;  /* 0x0000000e15147221 */ /* 0x002fe20000010000 */
[----:B------:R-:W-:Y:S02]  /*1cb0*/  IMAD.MOV R14, RZ, RZ, -R10 ;  /* 0x000000ffff0e7224 */ /* 0x000fe400078e0a0a */
[-C--:B------:R-:W-:Y:S01]  /*1cc0*/  ISETP.GE.U32.AND P1, PT, R18, R17.reuse, PT ;  /* 0x000000111200720c */ /* 0x080fe20003f26070 */
[----:B------:R-:W-:Y:S01]  /*1cd0*/  @!P2 VIADD R16, R16, 0x1 ;  /* 0x000000011010a836 */ /* 0x000fe20000000000 */
[----:B------:R-:W0:Y:S01]  /*1ce0*/  SHFL.BFLY PT, R3, R20, 0x1, 0x1f ;  /* 0x0c201f0014037f89 */ /* 0x000e2200000e0000 */
[----:B------:R-:W-:Y:S01]  /*1cf0*/  IMAD R14, R11, R14, R5 ;  /* 0x0000000e0b0e7224 */ /* 0x000fe200078e0205 */
[C---:B------:R-:W-:Y:S01]  /*1d00*/  LOP3.LUT R5, R12.reuse, R17, RZ, 0x3c, !PT ;  /* 0x000000110c057212 */ /* 0x040fe200078e3cff */
[----:B------:R-:W-:Y:S01]  /*1d10*/  IMAD.MOV.U32 R21, RZ, RZ, 0x7f800000 ;  /* 0x7f800000ff157424 */ /* 0x000fe200078e00ff */
[----:B------:R-:W-:-:S02]  /*1d20*/  LOP3.LUT R12, R12, R15, RZ, 0x3c, !PT ;  /* 0x0000000f0c0c7212 */ /* 0x000fc400078e3cff */
[----:B------:R-:W-:Y:S02]  /*1d30*/  ISETP.GT.U32.AND P0, PT, R11, R14, PT ;  /* 0x0000000e0b00720c */ /* 0x000fe40003f04070 */
[----:B------:R-:W-:Y:S02]  /*1d40*/  ISETP.GE.AND P2, PT, R12, RZ, PT ;  /* 0x000000ff0c00720c */ /* 0x000fe40003f46270 */
[----:B------:R-:W-:Y:S01]  /*1d50*/  ISETP.GE.AND P3, PT, R5, RZ, PT ;  /* 0x000000ff0500720c */ /* 0x000fe20003f66270 */
[----:B------:R-:W-:-:S08]  /*1d60*/  @P1 VIADD R16, R16, 0x1 ;  /* 0x0000000110101836 */ /* 0x000fd00000000000 */
[----:B------:R-:W-:Y:S01]  /*1d70*/  @!P0 IMAD.IADD R14, R14, 0x1, -R11 ;  /* 0x000000010e0e8824 */ /* 0x000fe200078e0a0b */
[----:B------:R-:W-:Y:S02]  /*1d80*/  @!P0 IADD3 R10, PT, PT, R10, 0x1, RZ ;  /* 0x000000010a0a8810 */ /* 0x000fe40007ffe0ff */
[----:B------:R-:W-:Y:S01]  /*1d90*/  ISETP.NE.AND P0, PT, R15, RZ, PT ;  /* 0x000000ff0f00720c */ /* 0x000fe20003f05270 */
[----:B------:R-:W-:Y:S01]  /*1da0*/  @!P3 IMAD.MOV R16, RZ, RZ, -R16 ;  /* 0x000000ffff10b224 */ /* 0x000fe200078e0a10 */
[----:B------:R-:W-:Y:S01]  /*1db0*/  ISETP.GE.U32.AND P4, PT, R14, R11, PT ;  /* 0x0000000b0e00720c */ /* 0x000fe20003f86070 */
[----:B0-----:R-:W-:Y:S01]  /*1dc0*/  FADD.FTZ R3, R20, R3 ;  /* 0x0000000314037221 */ /* 0x001fe20000010000 */
[----:B------:R-:W-:Y:S02]  /*1dd0*/  ISETP.NE.AND P3, PT, R13, RZ, PT ;  /* 0x000000ff0d00720c */ /* 0x000fe40003f65270 */
[----:B------:R-:W-:Y:S02]  /*1de0*/  @!P5 LOP3.LUT R16, RZ, R17, RZ, 0x33, !PT ;  /* 0x00000011ff10d212 */ /* 0x000fe400078e33ff */
[----:B------:R-:W-:-:S02]  /*1df0*/  FSETP.NE.FTZ.AND P1, PT, R3, RZ, PT ;  /* 0x000000ff0300720b */ /* 0x000fc40003f35000 */
[----:B------:R-:W-:Y:S02]  /*1e00*/  SEL R12, RZ, 0x1, !P3 ;  /* 0x00000001ff0c7807 */ /* 0x000fe40005800000 */
[----:B------:R-:W-:Y:S01]  /*1e10*/  SHF.R.S32.HI R13, RZ, 0x1f, R4 ;  /* 0x0000001fff0d7819 */ /* 0x000fe20000011404 */
[----:B------:R-:W-:Y:S01]  /*1e20*/  IMAD R4, R4, UR11, RZ ;  /* 0x0000000b04047c24 */ /* 0x000fe2000f8e02ff */
[----:B------:R-:W-:Y:S01]  /*1e30*/  SHF.R.S32.HI R11, RZ, 0x1f, R16 ;  /* 0x0000001fff0b7819 */ /* 0x000fe20000011410 */
[----:B------:R-:W-:Y:S01]  /*1e40*/  @P4 VIADD R10, R10, 0x1 ;  /* 0x000000010a0a4836 */ /* 0x000fe20000000000 */
[----:B------:R-:W-:-:S03]  /*1e50*/  LOP3.LUT R12, R13, R12, RZ, 0xfc, !PT ;  /* 0x0000000c0d0c7212 */ /* 0x000fc600078efcff */
[----:B------:R-:W-:Y:S02]  /*1e60*/  IMAD.MOV.U32 R5, RZ, RZ, R10 ;  /* 0x000000ffff057224 */ /* 0x000fe400078e000a */
[----:B------:R0:W1:Y:S03]  /*1e70*/  @P1 MUFU.LG2 R10, R3 ;  /* 0x00000003000a1308 */ /* 0x0000660000000c00 */
[----:B------:R-:W-:Y:S02]  /*1e80*/  @!P2 IADD3 R5, PT, PT, -R5, RZ, RZ ;  /* 0x000000ff0505a210 */ /* 0x000fe40007ffe1ff */
[----:B------:R-:W-:Y:S02]  /*1e90*/  @!P0 LOP3.LUT R5, RZ, R15, RZ, 0x33, !PT ;  /* 0x0000000fff058212 */ /* 0x000fe400078e33ff */
[----:B------:R-:W-:Y:S02]  /*1ea0*/  LOP3.LUT P0, RZ, R19, 0x3c3, RZ, 0xc0, !PT ;  /* 0x000003c313ff7812 */ /* 0x000fe4000780c0ff */
[----:B------:R-:W-:-:S04]  /*1eb0*/  ISETP.LT.U32.AND P2, PT, R26, R16, PT ;  /* 0x000000101a00720c */ /* 0x000fc80003f41070 */
[----:B------:R-:W-:Y:S01]  /*1ec0*/  ISETP.LT.AND.EX P2, PT, R27, R11, PT, P2 ;  /* 0x0000000b1b00720c */ /* 0x000fe20003f41320 */
[----:B0-----:R-:W-:-:S03]  /*1ed0*/  IMAD R3, R5, UR12, RZ ;  /* 0x0000000c05037c24 */ /* 0x001fc6000f8e02ff */
[----:B------:R-:W-:Y:S01]  /*1ee0*/  SEL R5, R26, R16, P2 ;  /* 0x000000101a057207 */ /* 0x000fe20001000000 */
[----:B-1----:R-:W-:Y:S01]  /*1ef0*/  @P1 FFMA.FTZ R21, R10, 0.69314718246459960938, R9 ;  /* 0x3f3172180a151823 */ /* 0x002fe20000010009 */
[----:B------:R-:W-:Y:S01]  /*1f00*/  IMAD R3, R12, R3, RZ ;  /* 0x000000030c037224 */ /* 0x000fe200078e02ff */
        /* <DEDUP_REMOVED lines=32> */
[----:B0-----:R-:W-:-:S06]  /*2110*/  VIADD R10, R10, 0xffffffe ;  /* 0x0ffffffe0a0a7836 */ /* 0x001fcc0000000000 */
[----:B------:R-:W0:Y:S02]  /*2120*/  F2I.FTZ.U32.TRUNC.NTZ R11, R10 ;  /* 0x0000000a000b7305 */ /* 0x000e24000021f000 */
[----:B0-----:R-:W-:Y:S01]  /*2130*/  IMAD.MOV R2, RZ, RZ, -R11 ;  /* 0x000000ffff027224 */ /* 0x001fe200078e0a0b */
[----:B------:R-:W-:-:S03]  /*2140*/  MOV R10, RZ ;  /* 0x000000ff000a7202 */ /* 0x000fc60000000f00 */
[----:B------:R-:W-:-:S04]  /*2150*/  IMAD R2, R2, R30, RZ ;  /* 0x0000001e02027224 */ /* 0x000fc800078e02ff */
[----:B------:R-:W-:Y:S01]  /*2160*/  IMAD.HI.U32 R2, R11, R2, R10 ;  /* 0x000000020b027227 */ /* 0x000fe200078e000a */
[----:B------:R-:W-:-:S05]  /*2170*/  LEA.HI R11, R19, UR14, RZ, 0x1e ;  /* 0x0000000e130b7c11 */ /* 0x000fca000f8ff0ff */
        /* <DEDUP_REMOVED lines=13> */
.L_x_208:
[----:B------:R-:W-:Y:S01]  /*2250*/  LEA.HI R2, R19, UR14, RZ, 0x1e ;  /* 0x0000000e13027c11 */ /* 0x000fe2000f8ff0ff */
[----:B------:R-:W-:Y:S01]  /*2260*/  IMAD.MOV.U32 R17, RZ, RZ, RZ ;  /* 0x000000ffff117224 */ /* 0x000fe200078e00ff */
[----:B------:R-:W-:Y:S02]  /*2270*/  MOV R18, R30 ;  /* 0x0000001e00127202 */ /* 0x000fe40000000f00 */
[----:B------:R-:W-:Y:S01]  /*2280*/  MOV R14, 0x22b0 ;  /* 0x000022b0000e7802 */ /* 0x000fe20000000f00 */
[----:B------:R-:W-:Y:S02]  /*2290*/  IMAD.MOV.U32 R22, RZ, RZ, R2 ;  /* 0x000000ffff167224 */ /* 0x000fe400078e0002 */
[----:B------:R-:W-:Y:S05]  /*22a0*/  CALL.REL.NOINC `($__internal_5_$__cuda_sm20_div_s64) ;  /* 0x0000001c00447944 */ /* 0x000fea0003c00000 */
[----:B------:R-:W-:Y:S02]  /*22b0*/  IADD3 R9, PT, PT, -R10, RZ, RZ ;  /* 0x000000ff0a097210 */ /* 0x000fe40007ffe1ff */
[----:B------:R-:W-:-:S03]  /*22c0*/  MOV R31, R11 ;  /* 0x0000000b001f7202 */ /* 0x000fc60000000f00 */
[----:B------:R-:W-:Y:S01]  /*22d0*/  IMAD R9, R30, R9, R2 ;  /* 0x000000091e097224 */ /* 0x000fe200078e0202 */
[----:B------:R-:W-:-:S07]  /*22e0*/  MOV R30, R10 ;  /* 0x0000000a001e7202 */ /* 0x000fce0000000f00 */
.L_x_209:
[----:B------:R-:W-:Y:S01]  /*22f0*/  IABS R12, UR13 ;  /* 0x0000000d000c7c13 */ /* 0x000fe20008000000 */
[----:B------:R-:W-:Y:S01]  /*2300*/  IMAD R25, R25, R8, RZ ;  /* 0x0000000819197224 */ /* 0x000fe200078e02ff */
[----:B------:R-:W-:Y:S01]  /*2310*/  IABS R10, R9 ;  /* 0x00000009000a7213 */ /* 0x000fe20000000000 */
[----:B------:R-:W-:Y:S01]  /*2320*/  BSSY.RECONVERGENT B0, `(.L_x_210) ;  /* 0x000003f000007945 */ /* 0x000fe20003800200 */
[----:B------:R-:W0:Y:S01]  /*2330*/  I2F.U32.RP R13, R12 ;  /* 0x0000000c000d7306 */ /* 0x000e220000209000 */
[----:B------:R-:W-:Y:S01]  /*2340*/  IABS R2, UR13 ;  /* 0x0000000d00027c13 */ /* 0x000fe20008000000 */
[----:B------:R-:W-:Y:S01]  /*2350*/  IMAD R25, R7, R0, R25 ;  /* 0x0000000007197224 */ /* 0x000fe200078e0219 */
[----:B------:R-:W-:-:S04]  /*2360*/  LOP3.LUT R0, R9, UR13, RZ, 0x3c, !PT ;  /* 0x0000000d09007c12 */ /* 0x000fc8000f8e3cff */
[----:B------:R-:W-:Y:S01]  /*2370*/  ISETP.GE.AND P0, PT, R0, RZ, PT ;  /* 0x000000ff0000720c */ /* 0x000fe20003f06270 */
[----:B0-----:R-:W0:Y:S02]  /*2380*/  MUFU.RCP R16, R13 ;  /* 0x0000000d00107308 */ /* 0x001e240000001000 */
[----:B0-----:R-:W-:-:S06]  /*2390*/  IADD3 R16, PT, PT, R16, 0xffffffe, RZ ;  /* 0x0ffffffe10107810 */ /* 0x001fcc0007ffe0ff */
[----:B------:R-:W0:Y:S02]  /*23a0*/  F2I.FTZ.U32.TRUNC.NTZ R17, R16 ;  /* 0x0000001000117305 */ /* 0x000e24000021f000 */
[----:B0-----:R-:W-:Y:S01]  /*23b0*/  IADD3 R11, PT, PT, RZ, -R17, RZ ;  /* 0x80000011ff0b7210 */ /* 0x001fe20007ffe0ff */
[----:B------:R-:W-:-:S04]  /*23c0*/  IMAD.MOV.U32 R16, RZ, RZ, RZ ;  /* 0x000000ffff107224 */ /* 0x000fc800078e00ff */
[----:B------:R-:W-:-:S04]  /*23d0*/  IMAD R11, R11, R12, RZ ;  /* 0x0000000c0b0b7224 */ /* 0x000fc800078e02ff */
[----:B------:R-:W-:Y:S01]  /*23e0*/  IMAD.HI.U32 R17, R17, R11, R16 ;  /* 0x0000000b11117227 */ /* 0x000fe200078e0010 */
[----:B------:R-:W-:-:S05]  /*23f0*/  IADD3 R11, PT, PT, RZ, -R2, RZ ;  /* 0x80000002ff0b7210 */ /* 0x000fca0007ffe0ff */
[----:B------:R-:W-:-:S04]  /*2400*/  IMAD.HI.U32 R2, R17, R10, RZ ;  /* 0x0000000a11027227 */ /* 0x000fc800078e00ff */
[----:B------:R-:W-:Y:S02]  /*2410*/  IMAD R11, R2, R11, R10 ;  /* 0x0000000b020b7224 */ /* 0x000fe400078e020a */
[----:B------:R-:W-:-:S03]  /*2420*/  IMAD.WIDE.U32 R16, R7, R8, RZ ;  /* 0x0000000807107225 */ /* 0x000fc600078e00ff */
[----:B------:R-:W-:Y:S01]  /*2430*/  ISETP.GT.U32.AND P1, PT, R12, R11, PT ;  /* 0x0000000b0c00720c */ /* 0x000fe20003f24070 */
[----:B------:R-:W-:-:S12]  /*2440*/  IMAD.WIDE.U32 R34, R16, R32, RZ ;  /* 0x0000002010227225 */ /* 0x000fd800078e00ff */
[----:B------:R-:W-:Y:S02]  /*2450*/  @!P1 IMAD.IADD R11, R11, 0x1, -R12 ;  /* 0x000000010b0b9824 */ /* 0x000fe400078e0a0c */
[----:B------:R-:W-:Y:S01]  /*2460*/  @!P1 VIADD R2, R2, 0x1 ;  /* 0x0000000102029836 */ /* 0x000fe20000000000 */
[----:B------:R-:W-:Y:S02]  /*2470*/  ISETP.NE.AND P1, PT, RZ, UR13, PT ;  /* 0x0000000dff007c0c */ /* 0x000fe4000bf25270 */
[----:B------:R-:W-:Y:S02]  /*2480*/  ISETP.GE.U32.AND P2, PT, R11, R12, PT ;  /* 0x0000000c0b00720c */ /* 0x000fe40003f46070 */
[----:B------:R-:W-:-:S05]  /*2490*/  IADD3 R11, PT, PT, R17, R25, RZ ;  /* 0x00000019110b7210 */ /* 0x000fca0007ffe0ff */
[----:B------:R-:W-:-:S04]  /*24a0*/  IMAD R11, R11, R32, RZ ;  /* 0x000000200b0b7224 */ /* 0x000fc800078e02ff */
[----:B------:R-:W-:Y:S02]  /*24b0*/  IMAD R11, R33, R16, R11 ;  /* 0x00000010210b7224 */ /* 0x000fe400078e020b */
[----:B------:R-:W-:Y:S02]  /*24c0*/  @P2 IADD3 R2, PT, PT, R2, 0x1, RZ ;  /* 0x0000000102022810 */ /* 0x000fe40007ffe0ff */
[----:B------:R-:W-:Y:S02]  /*24d0*/  IMAD.IADD R16, R35, 0x1, R11 ;  /* 0x0000000123107824 */ /* 0x000fe400078e020b */
[----:B------:R-:W-:Y:S02]  /*24e0*/  @!P0 IADD3 R2, PT, PT, -R2, RZ, RZ ;  /* 0x000000ff02028210 */ /* 0x000fe40007ffe1ff */
[----:B------:R-:W-:Y:S02]  /*24f0*/  @!P1 LOP3.LUT R2, RZ, UR13, RZ, 0x33, !PT ;  /* 0x0000000dff029c12 */ /* 0x000fe4000f8e33ff */
[----:B------:R-:W-:-:S04]  /*2500*/  LOP3.LUT R0, R31, R16, RZ, 0xfc, !PT ;  /* 0x000000101f007212 */ /* 0x000fc800078efcff */
[----:B------:R-:W-:Y:S01]  /*2510*/  ISETP.NE.U32.AND P0, PT, R0, RZ, PT ;  /* 0x000000ff0000720c */ /* 0x000fe20003f05070 */
[----:B------:R-:W-:-:S04]  /*2520*/  IMAD.MOV R0, RZ, RZ, -R2 ;  /* 0x000000ffff007224 */ /* 0x000fc800078e0a02 */
[----:B------:R-:W-:-:S08]  /*2530*/  IMAD R0, R0, UR13, R9 ;  /* 0x0000000d00007c24 */ /* 0x000fd0000f8e0209 */
[----:B------:R-:W-:Y:S05]  /*2540*/  @P0 BRA `(.L_x_211) ;  /* 0x0000000000540947 */ /* 0x000fea0003800000 */
[----:B------:R-:W0:Y:S01]  /*2550*/  I2F.U32.RP R12, R34 ;  /* 0x00000022000c7306 */ /* 0x000e220000209000 */
[----:B------:R-:W-:Y:S01]  /*2560*/  HFMA2 R10, -RZ, RZ, 0, 0 ;  /* 0x00000000ff0a7431 */ /* 0x000fe200000001ff */
[----:B------:R-:W-:-:S06]  /*2570*/  ISETP.NE.U32.AND P0, PT, R34, RZ, PT ;  /* 0x000000ff2200720c */ /* 0x000fcc0003f05070 */
[----:B0-----:R-:W0:Y:S02]  /*2580*/  MUFU.RCP R11, R12 ;  /* 0x0000000c000b7308 */ /* 0x001e240000001000 */
[----:B0-----:R-:W-:-:S06]  /*2590*/  IADD3 R11, PT, PT, R11, 0xffffffe, RZ ;  /* 0x0ffffffe0b0b7810 */ /* 0x001fcc0007ffe0ff */
[----:B------:R-:W0:Y:S02]  /*25a0*/  F2I.FTZ.U32.TRUNC.NTZ R11, R11 ;  /* 0x0000000b000b7305 */ /* 0x000e24000021f000 */
[----:B0-----:R-:W-:-:S04]  /*25b0*/  IMAD.MOV R9, RZ, RZ, -R11 ;  /* 0x000000ffff097224 */ /* 0x001fc800078e0a0b */
        /* <DEDUP_REMOVED lines=14> */
.L_x_211:
[----:B------:R-:W-:Y:S01]  /*26a0*/  IMAD.MOV.U32 R22, RZ, RZ, R30 ;  /* 0x000000ffff167224 */ /* 0x000fe200078e001e */
[----:B------:R-:W-:Y:S01]  /*26b0*/  MOV R17, R31 ;  /* 0x0000001f00117202 */ /* 0x000fe20000000f00 */
[----:B------:R-:W-:Y:S01]  /*26c0*/  IMAD.MOV.U32 R18, RZ, RZ, R34 ;  /* 0x000000ffff127224 */ /* 0x000fe200078e0022 */
[----:B------:R-:W-:Y:S02]  /*26d0*/  MOV R14, 0x26f0 ;  /* 0x000026f0000e7802 */ /* 0x000fe40000000f00 */
[----:B------:R-:W-:Y:S05]  /*26e0*/  CALL.REL.NOINC `($__internal_5_$__cuda_sm20_div_s64) ;  /* 0x0000001800347944 */ /* 0x000fea0003c00000 */
[----:B------:R-:W-:-:S05]  /*26f0*/  IADD3 R31, PT, PT, -R10, RZ, RZ ;  /* 0x000000ff0a1f7210 */ /* 0x000fca0007ffe1ff */
[----:B------:R-:W-:Y:S02]  /*2700*/  IMAD R31, R31, R34, R30 ;  /* 0x000000221f1f7224 */ /* 0x000fe400078e021e */
.L_x_212:
[----:B------:R-:W-:Y:S05]  /*2710*/  BSYNC.RECONVERGENT B0 ;  /* 0x0000000000007941 */ /* 0x000fea0003800200 */
.L_x_210:
[----:B------:R-:W-:Y:S01]  /*2720*/  IABS R20, R8 ;  /* 0x0000000800147213 */ /* 0x000fe20000000000 */
[----:B------:R-:W-:Y:S01]  /*2730*/  IMAD.MOV.U32 R34, RZ, RZ, RZ ;  /* 0x000000ffff227224 */ /* 0x000fe200078e00ff */
[----:B------:R-:W-:Y:S01]  /*2740*/  IABS R14, R6 ;  /* 0x00000006000e7213 */ /* 0x000fe20000000000 */
[----:B------:R-:W0:Y:S01]  /*2750*/  LDCU.U8 UR17, c[0x0][0x549] ;  /* 0x0000a920ff1177ac */ /* 0x000e220008000000 */
[----:B------:R-:W1:Y:S01]  /*2760*/  I2F.U32.RP R17, R20 ;  /* 0x0000001400117306 */ /* 0x000e620000209000 */
[----:B------:R-:W-:Y:S02]  /*2770*/  IABS R12, R15 ;  /* 0x0000000f000c7213 */ /* 0x000fe40000000000 */
[----:B------:R-:W-:Y:S01]  /*2780*/  IABS R16, R7 ;  /* 0x0000000700107213 */ /* 0x000fe20000000000 */
[----:B------:R-:W2:Y:S01]  /*2790*/  LDCU.64 UR4, c[0x0][0x430] ;  /* 0x00008600ff0477ac */ /* 0x000ea20008000a00 */
[----:B------:R-:W-:Y:S02]  /*27a0*/  IABS R13, R5 ;  /* 0x00000005000d7213 */ /* 0x000fe40000000000 */
[----:B------:R-:W-:Y:S01]  /*27b0*/  IABS R18, R31 ;  /* 0x0000001f00127213 */ /* 0x000fe20000000000 */
[----:B------:R-:W3:Y:S01]  /*27c0*/  I2F.U32.RP R11, R14 ;  /* 0x0000000e000b7306 */ /* 0x000ee20000209000 */
[----:B------:R-:W-:Y:S01]  /*27d0*/  ISETP.NE.AND P5, PT, R8, RZ, PT ;  /* 0x000000ff0800720c */ /* 0x000fe20003fa5270 */
[----:B------:R-:W-:-:S06]  /*27e0*/  UIMAD UR18, UR7, UR11, URZ ;  /* 0x0000000b071272a4 */ /* 0x000fcc000f8e02ff */
[----:B-1----:R-:W1:Y:S01]  /*27f0*/  MUFU.RCP R9, R17 ;  /* 0x0000001100097308 */ /* 0x002e620000001000 */
[----:B0-----:R-:W-:-:S04]  /*2800*/  UISETP.NE.AND UP0, UPT, UR17, URZ, UPT ;  /* 0x000000ff1100728c */ /* 0x001fc8000bf05270 */
[----:B--2---:R-:W-:-:S03]  /*2810*/  USEL UR4, UR4, 0x1, UP0 ;  /* 0x0000000104047887 */ /* 0x004fc60008000000 */
[----:B---3--:R-:W0:Y:S01]  /*2820*/  MUFU.RCP R32, R11 ;  /* 0x0000000b00207308 */ /* 0x008e220000001000 */
[----:B------:R-:W-:Y:S02]  /*2830*/  USHF.R.S32.HI UR17, URZ, 0x1f, UR4 ;  /* 0x0000001fff117899 */ /* 0x000fe40008011404 */
[----:B------:R-:W-:-:S05]  /*2840*/  UIMAD UR5, UR4, UR5, URZ ;  /* 0x00000005040572a4 */ /* 0x000fca000f8e02ff */
[----:B------:R-:W-:Y:S01]  /*2850*/  I2F.U32.RP R28, R12 ;  /* 0x0000000c001c7306 */ /* 0x000fe20000209000 */
[----:B-1----:R-:W-:Y:S01]  /*2860*/  VIADD R9, R9, 0xffffffe ;  /* 0x0ffffffe09097836 */ /* 0x002fe20000000000 */
[----:B------:R-:W-:-:S05]  /*2870*/  IABS R17, R8 ;  /* 0x0000000800117213 */ /* 0x000fca0000000000 */
[----:B------:R-:W-:Y:S01]  /*2880*/  IMAD.MOV R17, RZ, RZ, -R17 ;  /* 0x000000ffff117224 */ /* 0x000fe200078e0a11 */
[----:B------:R-:W1:Y:S01]  /*2890*/  F2I.FTZ.U32.TRUNC.NTZ R35, R9 ;  /* 0x0000000900237305 */ /* 0x000e62000021f000 */
[----:B0-----:R-:W-:Y:S01]  /*28a0*/  VIADD R32, R32, 0xffffffe ;  /* 0x0ffffffe20207836 */ /* 0x001fe20000000000 */
[----:B------:R-:W-:-:S06]  /*28b0*/  IABS R11, R10 ;  /* 0x0000000a000b7213 */ /* 0x000fcc0000000000 */
[----:B------:R0:W2:Y:S01]  /*28c0*/  F2I.FTZ.U32.TRUNC.NTZ R33, R32 ;  /* 0x0000002000217305 */ /* 0x0000a2000021f000 */
[----:B-1----:R-:W-:-:S07]  /*28d0*/  IMAD.MOV R27, RZ, RZ, -R35 ;  /* 0x000000ffff1b7224 */ /* 0x002fce00078e0a23 */
[----:B------:R-:W1:Y:S01]  /*28e0*/  MUFU.RCP R28, R28 ;  /* 0x0000001c001c7308 */ /* 0x000e620000001000 */
[----:B------:R-:W-:Y:S01]  /*28f0*/  IABS R9, R6 ;  /* 0x0000000600097213 */ /* 0x000fe20000000000 */
[----:B------:R-:W-:-:S04]  /*2900*/  IMAD R27, R27, R20, RZ ;  /* 0x000000141b1b7224 */ /* 0x000fc800078e02ff */
[----:B------:R-:W-:Y:S02]  /*2910*/  IMAD.MOV R9, RZ, RZ, -R9 ;  /* 0x000000ffff097224 */ /* 0x000fe400078e0a09 */
[----:B0-----:R-:W-:Y:S01]  /*2920*/  HFMA2 R32, -RZ, RZ, 0, 0 ;  /* 0x00000000ff207431 */ /* 0x001fe200000001ff */
[----:B------:R-:W0:Y:S01]  /*2930*/  I2F.U32.RP R26, R16 ;  /* 0x00000010001a7306 */ /* 0x000e220000209000 */
[----:B--2---:R-:W-:Y:S01]  /*2940*/  IADD3 R25, PT, PT, RZ, -R33, RZ ;  /* 0x80000021ff197210 */ /* 0x004fe20007ffe0ff */
[----:B------:R-:W-:-:S04]  /*2950*/  IMAD.HI.U32 R27, R35, R27, R34 ;  /* 0x0000001b231b7227 */ /* 0x000fc800078e0022 */
[----:B------:R-:W-:Y:S02]  /*2960*/  IMAD R25, R25, R14, RZ ;  /* 0x0000000e19197224 */ /* 0x000fe400078e02ff */
[----:B------:R-:W2:Y:S01]  /*2970*/  I2F.U32.RP R22, R13 ;  /* 0x0000000d00167306 */ /* 0x000ea20000209000 */
[----:B-1----:R-:W-:Y:S02]  /*2980*/  VIADD R28, R28, 0xffffffe ;  /* 0x0ffffffe1c1c7836 */ /* 0x002fe40000000000 */
[----:B------:R-:W-:-:S04]  /*2990*/  IMAD.HI.U32 R25, R33, R25, R32 ;  /* 0x0000001921197227 */ /* 0x000fc800078e0020 */
[----:B------:R-:W-:Y:S01]  /*29a0*/  IMAD.HI.U32 R27, R27, R18, RZ ;  /* 0x000000121b1b7227 */ /* 0x000fe200078e00ff */
[----:B------:R1:W3:Y:S03]  /*29b0*/  F2I.FTZ.U32.TRUNC.NTZ R29, R28 ;  /* 0x0000001c001d7305 */ /* 0x0002e6000021f000 */
[----:B------:R-:W-:-:S04]  /*29c0*/  IMAD.HI.U32 R30, R25, R11, RZ ;  /* 0x0000000b191e7227 */ /* 0x000fc800078e00ff */
[----:B------:R-:W-:Y:S01]  /*29d0*/  IMAD R17, R27, R17, R18 ;  /* 0x000000111b117224 */ /* 0x000fe200078e0212 */
[----:B0-----:R-:W0:Y:S01]  /*29e0*/  MUFU.RCP R26, R26 ;  /* 0x0000001a001a7308 */ /* 0x001e220000001000 */
[----:B------:R-:W-:Y:S01]  /*29f0*/  IMAD R9, R30, R9, R11 ;  /* 0x000000091e097224 */ /* 0x000fe200078e020b */
[----:B------:R-:W-:Y:S02]  /*2a00*/  LOP3.LUT R11, R31, R8, RZ, 0x3c, !PT ;  /* 0x000000081f0b7212 */ /* 0x000fe400078e3cff */
[----:B------:R-:W-:Y:S02]  /*2a10*/  ISETP.GT.U32.AND P3, PT, R20, R17, PT ;  /* 0x000000111400720c */ /* 0x000fe40003f64070 */
[----:B------:R-:W-:Y:S01]  /*2a20*/  ISETP.GT.U32.AND P1, PT, R14, R9, PT ;  /* 0x000000090e00720c */ /* 0x000fe20003f24070 */
[----:B-1----:R-:W-:Y:S01]  /*2a30*/  IMAD.MOV.U32 R28, RZ, RZ, RZ ;  /* 0x000000ffff1c7224 */ /* 0x002fe200078e00ff */
[----:B--2---:R-:W1:Y:S01]  /*2a40*/  MUFU.RCP R22, R22 ;  /* 0x0000001600167308 */ /* 0x004e620000001000 */
[----:B---3--:R-:W-:-:S02]  /*2a50*/  IADD3 R18, PT, PT, RZ, -R29, RZ ;  /* 0x8000001dff127210 */ /* 0x008fc40007ffe0ff */
[----:B------:R-:W-:Y:S02]  /*2a60*/  ISETP.GE.AND P2, PT, R11, RZ, PT ;  /* 0x000000ff0b00720c */ /* 0x000fe40003f46270 */
[----:B------:R-:W-:Y:S01]  /*2a70*/  IABS R11, R2 ;  /* 0x00000002000b7213 */ /* 0x000fe20000000000 */
[----:B------:R-:W-:Y:S01]  /*2a80*/  IMAD R25, R18, R12, RZ ;  /* 0x0000000c12197224 */ /* 0x000fe200078e02ff */
[----:B------:R-:W-:Y:S01]  /*2a90*/  IABS R18, R15 ;  /* 0x0000000f00127213 */ /* 0x000fe20000000000 */
[----:B0-----:R-:W-:Y:S02]  /*2aa0*/  VIADD R26, R26, 0xffffffe ;  /* 0x0ffffffe1a1a7836 */ /* 0x001fe40000000000 */
[----:B------:R-:W-:Y:S01]  /*2ab0*/  @!P3 IMAD.IADD R17, R17, 0x1, -R20 ;  /* 0x000000011111b824 */ /* 0x000fe200078e0a14 */
[----:B------:R-:W-:Y:S01]  /*2ac0*/  @!P1 IADD3 R9, PT, PT, R9, -R14, RZ ;  /* 0x8000000e09099210 */ /* 0x000fe20007ffe0ff */
[----:B------:R-:W0:Y:S01]  /*2ad0*/  F2I.FTZ.U32.TRUNC.NTZ R33, R26 ;  /* 0x0000001a00217305 */ /* 0x000e22000021f000 */
[----:B------:R-:W-:-:S02]  /*2ae0*/  IMAD.HI.U32 R25, R29, R25, R28 ;  /* 0x000000191d197227 */ /* 0x000fc400078e001c */
[----:B------:R-:W-:Y:S02]  /*2af0*/  ISETP.GE.U32.AND P6, PT, R17, R20, PT ;  /* 0x000000141100720c */ /* 0x000fe40003fc6070 */
[----:B-1----:R-:W-:Y:S01]  /*2b00*/  IADD3 R22, PT, PT, R22, 0xffffffe, RZ ;  /* 0x0ffffffe16167810 */ /* 0x002fe20007ffe0ff */
[----:B------:R-:W-:Y:S01]  /*2b10*/  @!P3 VIADD R27, R27, 0x1 ;  /* 0x000000011b1bb836 */ /* 0x000fe20000000000 */
[----:B------:R-:W-:Y:S01]  /*2b20*/  ISETP.GE.U32.AND P4, PT, R9, R14, PT ;  /* 0x0000000e0900720c */ /* 0x000fe20003f86070 */
[----:B------:R-:W-:Y:S01]  /*2b30*/  IMAD.MOV R18, RZ, RZ, -R18 ;  /* 0x000000ffff127224 */ /* 0x000fe200078e0a12 */
[----:B------:R-:W1:Y:S01]  /*2b40*/  F2I.FTZ.U32.TRUNC.NTZ R29, R22 ;  /* 0x00000016001d7305 */ /* 0x000e62000021f000 */
[----:B------:R-:W-:Y:S01]  /*2b50*/  LOP3.LUT R17, R10, R6, RZ, 0x3c, !PT ;  /* 0x000000060a117212 */ /* 0x000fe200078e3cff */
[----:B------:R-:W-:Y:S01]  /*2b60*/  IMAD.HI.U32 R25, R25, R11, RZ ;  /* 0x0000000b19197227 */ /* 0x000fe200078e00ff */
[----:B------:R-:W-:Y:S02]  /*2b70*/  ISETP.NE.AND P3, PT, R6, RZ, PT ;  /* 0x000000ff0600720c */ /* 0x000fe40003f65270 */
[----:B------:R-:W-:Y:S01]  /*2b80*/  ISETP.GE.AND P0, PT, R17, RZ, PT ;  /* 0x000000ff1100720c */ /* 0x000fe20003f06270 */
[----:B0-----:R-:W-:Y:S01]  /*2b90*/  IMAD.MOV R9, RZ, RZ, -R33 ;  /* 0x000000ffff097224 */ /* 0x001fe200078e0a21 */
[----:B------:R-:W-:Y:S01]  /*2ba0*/  IABS R17, R7 ;  /* 0x0000000700117213 */ /* 0x000fe20000000000 */
[----:B------:R-:W-:-:S02]  /*2bb0*/  @!P1 VIADD R30, R30, 0x1 ;  /* 0x000000011e1e9836 */ /* 0x000fc40000000000 */
[----:B------:R-:W-:Y:S01]  /*2bc0*/  IMAD R9, R9, R16, RZ ;  /* 0x0000001009097224 */ /* 0x000fe200078e02ff */
[----:B------:R-:W-:Y:S01]  /*2bd0*/  IADD3 R17, PT, PT, RZ, -R17, RZ ;  /* 0x80000011ff117210 */ /* 0x000fe20007ffe0ff */
[----:B------:R-:W-:Y:S01]  /*2be0*/  IMAD R11, R25, R18, R11 ;  /* 0x00000012190b7224 */ /* 0x000fe200078e020b */
[----:B------:R-:W-:Y:S01]  /*2bf0*/  @P4 IADD3 R30, PT, PT, R30, 0x1, RZ ;  /* 0x000000011e1e4810 */ /* 0x000fe20007ffe0ff */
[----:B------:R-:W-:Y:S01]  /*2c00*/  @P6 VIADD R27, R27, 0x1 ;  /* 0x000000011b1b6836 */ /* 0x000fe20000000000 */
[----:B-1----:R-:W-:Y:S01]  /*2c10*/  IADD3 R14, PT, PT, RZ, -R29, RZ ;  /* 0x8000001dff0e7210 */ /* 0x002fe20007ffe0ff */
[----:B------:R-:W-:Y:S01]  /*2c20*/  IMAD.HI.U32 R32, R33, R9, R32 ;  /* 0x0000000921207227 */ /* 0x000fe200078e0020 */
[----:B------:R-:W-:Y:S02]  /*2c30*/  ISETP.GT.U32.AND P1, PT, R12, R11, PT ;  /* 0x0000000b0c00720c */ /* 0x000fe40003f24070 */
[----:B------:R-:W-:Y:S01]  /*2c40*/  ISETP.NE.AND P4, PT, R15, RZ, PT ;  /* 0x000000ff0f00720c */ /* 0x000fe20003f85270 */
[----:B------:R-:W-:-:S02]  /*2c50*/  IMAD R9, R14, R13, RZ ;  /* 0x0000000d0e097224 */ /* 0x000fc400078e02ff */
[----:B------:R-:W-:Y:S01]  /*2c60*/  @!P2 IMAD.MOV R27, RZ, RZ, -R27 ;  /* 0x000000ffff1ba224 */ /* 0x000fe200078e0a1b */
[----:B------:R-:W-:Y:S01]  /*2c70*/  @!P5 LOP3.LUT R27, RZ, R8, RZ, 0x33, !PT ;  /* 0x00000008ff1bd212 */ /* 0x000fe200078e33ff */
[----:B------:R-:W-:Y:S01]  /*2c80*/  @!P0 IMAD.MOV R30, RZ, RZ, -R30 ;  /* 0x000000ffff1e8224 */ /* 0x000fe200078e0a1e */
[----:B------:R-:W-:Y:S01]  /*2c90*/  @!P3 LOP3.LUT R30, RZ, R6, RZ, 0x33, !PT ;  /* 0x00000006ff1eb212 */ /* 0x000fe200078e33ff */
[----:B------:R-:W-:Y:S01]  /*2ca0*/  IMAD.HI.U32 R28, R29, R9, R28 ;  /* 0x000000091d1c7227 */ /* 0x000fe200078e001c */
[----:B------:R-:W-:Y:S02]  /*2cb0*/  IABS R29, R27 ;  /* 0x0000001b001d7213 */ /* 0x000fe40000000000 */
[----:B------:R-:W-:Y:S01]  /*2cc0*/  IABS R9, R5 ;  /* 0x0000000500097213 */ /* 0x000fe20000000000 */
[----:B------:R-:W-:Y:S01]  /*2cd0*/  @!P1 IMAD.IADD R11, R11, 0x1, -R12 ;  /* 0x000000010b0b9824 */ /* 0x000fe200078e0a0c */
[----:B------:R-:W-:Y:S01]  /*2ce0*/  IABS R14, R30 ;  /* 0x0000001e000e7213 */ /* 0x000fe20000000000 */
[----:B------:R-:W-:Y:S01]  /*2cf0*/  IMAD.HI.U32 R32, R32, R29, RZ ;  /* 0x0000001d20207227 */ /* 0x000fe200078e00ff */
[----:B------:R-:W-:-:S02]  /*2d00*/  @!P1 IADD3 R25, PT, PT, R25, 0x1, RZ ;  /* 0x0000000119199810 */ /* 0x000fc40007ffe0ff */
[----:B------:R-:W-:Y:S01]  /*2d10*/  ISETP.GE.U32.AND P2, PT, R11, R12, PT ;  /* 0x0000000c0b00720c */ /* 0x000fe20003f46070 */
[----:B------:R-:W-:Y:S01]  /*2d20*/  IMAD.MOV R9, RZ, RZ, -R9 ;  /* 0x000000ffff097224 */ /* 0x000fe200078e0a09 */
[----:B------:R-:W-:Y:S01]  /*2d30*/  LOP3.LUT R11, R2, R15, RZ, 0x3c, !PT ;  /* 0x0000000f020b7212 */ /* 0x000fe200078e3cff */
[----:B------:R-:W-:Y:S01]  /*2d40*/  IMAD.HI.U32 R28, R28, R14, RZ ;  /* 0x0000000e1c1c7227 */ /* 0x000fe200078e00ff */
[----:B------:R-:W-:Y:S02]  /*2d50*/  ISETP.NE.AND P5, PT, R7, RZ, PT ;  /* 0x000000ff0700720c */ /* 0x000fe40003fa5270 */
[----:B------:R-:W-:Y:S01]  /*2d60*/  ISETP.GE.AND P0, PT, R11, RZ, PT ;  /* 0x000000ff0b00720c */ /* 0x000fe20003f06270 */
[----:B------:R-:W-:Y:S02]  /*2d70*/  IMAD R17, R32, R17, R29 ;  /* 0x0000001120117224 */ /* 0x000fe400078e021d */
[----:B------:R-:W-:Y:S01]  /*2d80*/  IMAD R14, R28, R9, R14 ;  /* 0x000000091c0e7224 */ /* 0x000fe200078e020e */
[----:B------:R-:W-:Y:S01]  /*2d90*/  LOP3.LUT R9, R27, R7, RZ, 0x3c, !PT ;  /* 0x000000071b097212 */ /* 0x000fe200078e3cff */
[----:B------:R-:W-:Y:S01]  /*2da0*/  IMAD.MOV R11, RZ, RZ, -R30 ;  /* 0x000000ffff0b7224 */ /* 0x000fe200078e0a1e */
[----:B------:R-:W-:Y:S01]  /*2db0*/  ISETP.GT.U32.AND P3, PT, R16, R17, PT ;  /* 0x000000111000720c */ /* 0x000fe20003f64070 */
[----:B------:R-:W-:Y:S01]  /*2dc0*/  @P2 VIADD R25, R25, 0x1 ;  /* 0x0000000119192836 */ /* 0x000fe20000000000 */
[----:B------:R-:W-:Y:S01]  /*2dd0*/  ISETP.GT.U32.AND P1, PT, R13, R14, PT ;  /* 0x0000000e0d00720c */ /* 0x000fe20003f24070 */
[----:B------:R-:W-:Y:S01]  /*2de0*/  IMAD R11, R6, R11, R10 ;  /* 0x0000000b060b7224 */ /* 0x000fe200078e020a */
[----:B------:R-:W-:-:S02]  /*2df0*/  ISETP.GE.AND P2, PT, R9, RZ, PT ;  /* 0x000000ff0900720c */ /* 0x000fc40003f46270 */
[----:B------:R-:W-:Y:S01]  /*2e00*/  LOP3.LUT R9, R30, R5, RZ, 0x3c, !PT ;  /* 0x000000051e097212 */ /* 0x000fe200078e3cff */
[----:B------:R-:W-:Y:S01]  /*2e10*/  @!P0 IMAD.MOV R25, RZ, RZ, -R25 ;  /* 0x000000ffff198224 */ /* 0x000fe200078e0a19 */
[----:B------:R-:W-:Y:S02]  /*2e20*/  @!P4 LOP3.LUT R25, RZ, R15, RZ, 0x33, !PT ;  /* 0x0000000fff19c212 */ /* 0x000fe400078e33ff */
[----:B------:R-:W-:Y:S02]  /*2e30*/  ISETP.GE.AND P0, PT, R9, RZ, PT ;  /* 0x000000ff0900720c */ /* 0x000fe40003f06270 */
[----:B------:R-:W-:Y:S01]  /*2e40*/  IADD3 R9, PT, PT, -R27, RZ, RZ ;  /* 0x000000ff1b097210 */ /* 0x000fe20007ffe1ff */
[----:B------:R-:W-:Y:S01]  /*2e50*/  @!P3 VIADD R32, R32, 0x1 ;  /* 0x000000012020b836 */ /* 0x000fe20000000000 */
[-C--:B------:R-:W-:Y:S01]  /*2e60*/  @!P3 IADD3 R17, PT, PT, R17, -R16.reuse, RZ ;  /* 0x800000101111b210 */ /* 0x080fe20007ffe0ff */
[----:B------:R-:W-:Y:S01]  /*2e70*/  @!P1 IMAD.IADD R14, R14, 0x1, -R13 ;  /* 0x000000010e0e9824 */ /* 0x000fe200078e0a0d */
[----:B------:R-:W-:Y:S01]  /*2e80*/  ISETP.NE.AND P3, PT, R5, RZ, PT ;  /* 0x000000ff0500720c */ /* 0x000fe20003f65270 */
[----:B------:R-:W-:Y:S01]  /*2e90*/  @!P1 VIADD R28, R28, 0x1 ;  /* 0x000000011c1c9836 */ /* 0x000fe20000000000 */
[----:B------:R-:W-:Y:S01]  /*2ea0*/  ISETP.GE.U32.AND P6, PT, R17, R16, PT ;  /* 0x000000101100720c */ /* 0x000fe20003fc6070 */
[----:B------:R-:W-:Y:S01]  /*2eb0*/  IMAD R9, R8, R9, R31 ;  /* 0x0000000908097224 */ /* 0x000fe200078e021f */
[----:B------:R-:W-:Y:S01]  /*2ec0*/  ISETP.GE.U32.AND P4, PT, R14, R13, PT ;  /* 0x0000000d0e00720c */ /* 0x000fe20003f86070 */
[----:B------:R-:W-:-:S04]  /*2ed0*/  IMAD.WIDE R12, R25, UR12, RZ ;  /* 0x0000000c190c7c25 */ /* 0x000fc8000f8e02ff */
[----:B------:R-:W-:Y:S02]  /*2ee0*/  IMAD.MOV R25, RZ, RZ, -R25 ;  /* 0x000000ffff197224 */ /* 0x000fe400078e0a19 */
[----:B------:R-:W-:-:S04]  /*2ef0*/  IMAD.WIDE.U32 R12, R0, UR4, R12 ;  /* 0x00000004000c7c25 */ /* 0x000fc8000f8e000c */
[----:B------:R-:W-:Y:S01]  /*2f00*/  @P6 IADD3 R32, PT, PT, R32, 0x1, RZ ;  /* 0x0000000120206810 */ /* 0x000fe20007ffe0ff */
[----:B------:R-:W-:Y:S01]  /*2f10*/  IMAD R13, R0, UR17, R13 ;  /* 0x00000011000d7c24 */ /* 0x000fe2000f8e020d */
[----:B------:R-:W-:Y:S01]  /*2f20*/  UIMAD UR17, UR16, UR4, URZ ;  /* 0x00000004101172a4 */ /* 0x000fe2000f8e02ff */
[----:B------:R-:W-:Y:S02]  /*2f30*/  @P4 VIADD R28, R28, 0x1 ;  /* 0x000000011c1c4836 */ /* 0x000fe40000000000 */
[----:B------:R-:W-:Y:S01]  /*2f40*/  @!P2 IMAD.MOV R32, RZ, RZ, -R32 ;  /* 0x000000ffff20a224 */ /* 0x000fe200078e0a20 */
[----:B------:R-:W-:Y:S01]  /*2f50*/  @!P5 LOP3.LUT R32, RZ, R7, RZ, 0x33, !PT ;  /* 0x00000007ff20d212 */ /* 0x000fe200078e33ff */
[----:B------:R-:W-:Y:S01]  /*2f60*/  IMAD R25, R15, R25, R2 ;  /* 0x000000190f197224 */ /* 0x000fe200078e0202 */
[----:B------:R-:W-:Y:S01]  /*2f70*/  @!P0 IADD3 R28, PT, PT, -R28, RZ, RZ ;  /* 0x000000ff1c1c8210 */ /* 0x000fe20007ffe1ff */
[----:B------:R-:W-:Y:S01]  /*2f80*/  IMAD.WIDE R8, R9, UR5, RZ ;  /* 0x0000000509087c25 */ /* 0x000fe2000f8e02ff */
[----:B------:R-:W-:Y:S01]  /*2f90*/  @!P3 LOP3.LUT R28, RZ, R5, RZ, 0x33, !PT ;  /* 0x00000005ff1cb212 */ /* 0x000fe200078e33ff */
[----:B------:R-:W0:Y:S02]  /*2fa0*/  LDCU.64 UR4, c[0x0][0x420] ;  /* 0x00008400ff0477ac */ /* 0x000e240008000a00 */
[----:B------:R-:W-:Y:S01]  /*2fb0*/  IMAD.MOV R2, RZ, RZ, -R32 ;  /* 0x000000ffff027224 */ /* 0x000fe200078e0a20 */
[----:B------:R-:W-:Y:S01]  /*2fc0*/  IADD3 R0, PT, PT, -R28, RZ, RZ ;  /* 0x000000ff1c007210 */ /* 0x000fe20007ffe1ff */
[----:B------:R-:W-:-:S04]  /*2fd0*/  IMAD.WIDE R12, R25, UR11, R12 ;  /* 0x0000000b190c7c25 */ /* 0x000fc8000f8e020c */
[----:B------:R-:W-:-:S04]  /*2fe0*/  IMAD.WIDE R32, R32, UR6, RZ ;  /* 0x0000000620207c25 */ /* 0x000fc8000f8e02ff */
        /* <DEDUP_REMOVED lines=16> */
.L_x_207:
[----:B------:R-:W0:Y:S01]  /*30f0*/  LDC.64 R4, c[0x0][0x420] ;  /* 0x00010800ff047b82 */ /* 0x000e220000000a00 */
[----:B------:R-:W-:-:S05]  /*3100*/  IADD3 R2, PT, PT, R2, UR14, RZ ;  /* 0x0000000e02027c10 */ /* 0x000fca000fffe0ff */
[----:B0-----:R-:W-:-:S05]  /*3110*/  IMAD.WIDE.U32 R2, R2, 0x4, R4 ;  /* 0x0000000402027825 */ /* 0x001fca00078e0004 */
[----:B------:R1:W-:Y:S02]  /*3120*/  STG.E desc[UR8][R2.64], R21 ;  /* 0x0000001502007986 */ /* 0x0003e4000c101908 */
.L_x_206:
[----:B------:R-:W-:Y:S05]  /*3130*/  BSYNC.RECONVERGENT B1 ;  /* 0x0000000000017941 */ /* 0x000fea0003800200 */
.L_x_205:
[----:B------:R-:W2:Y:S01]  /*3140*/  LDCU UR6, c[0x0][0x534] ;  /* 0x0000a680ff0677ac */ /* 0x000ea20008000800 */
[----:B------:R-:W-:Y:S01]  /*3150*/  BSSY.RECONVERGENT B0, `(.L_x_213) ;  /* 0x000000f000007945 */ /* 0x000fe20003800200 */
[----:B--2---:R-:W-:-:S04]  /*3160*/  ISETP.GE.AND P0, PT, R23, UR6, PT ;  /* 0x0000000617007c0c */ /* 0x004fc8000bf06270 */
[----:B------:R-:W-:-:S13]  /*3170*/  ISETP.GT.U32.OR P0, PT, R19, 0x3f, P0 ;  /* 0x0000003f1300780c */ /* 0x000fda0000704470 */
[----:B------:R-:W-:Y:S05]  /*3180*/  @P0 BRA `(.L_x_214) ;  /* 0x00000000002c0947 */ /* 0x000fea0003800000 */
[----:B------:R-:W2:Y:S01]  /*3190*/  S2R R0, SR_CgaCtaId ;  /* 0x0000000000007919 */ /* 0x000ea20000008800 */
[----:B------:R-:W-:Y:S01]  /*31a0*/  FADD.FTZ R4, -R21, R24 ;  /* 0x0000001815047221 */ /* 0x000fe20000010100 */
[----:B01----:R-:W-:Y:S02]  /*31b0*/  MOV R3, 0x400 ;  /* 0x0000040000037802 */ /* 0x003fe40000000f00 */
[----:B------:R-:W-:Y:S01]  /*31c0*/  LOP3.LUT R2, R19, 0x3, RZ, 0xc0, !PT ;  /* 0x0000000313027812 */ /* 0x000fe200078ec0ff */
[----:B------:R-:W-:-:S06]  /*31d0*/  FMUL.FTZ R4, R4, 1.4426950216293334961 ;  /* 0x3fb8aa3b04047820 */ /* 0x000fcc0000410000 */
[----:B------:R-:W0:Y:S01]  /*31e0*/  MUFU.EX2 R4, R4 ;  /* 0x0000000400047308 */ /* 0x000e220000000800 */
[----:B--2---:R-:W-:-:S05]  /*31f0*/  LEA R3, R0, R3, 0x18 ;  /* 0x0000000300037211 */ /* 0x004fca00078ec0ff */
[----:B------:R-:W-:Y:S01]  /*3200*/  IMAD R2, R2, 0x44, R3 ;  /* 0x0000004402027824 */ /* 0x000fe200078e0203 */
[----:B------:R-:W-:-:S04]  /*3210*/  LOP3.LUT R3, R19, 0x3fc, RZ, 0xc0, !PT ;  /* 0x000003fc13037812 */ /* 0x000fc800078ec0ff */
[----:B------:R-:W-:-:S05]  /*3220*/  IADD3 R3, PT, PT, R2, R3, RZ ;  /* 0x0000000302037210 */ /* 0x000fca0007ffe0ff */
[----:B0-----:R2:W-:Y:S02]  /*3230*/  STS [R3], R4 ;  /* 0x0000000403007388 */ /* 0x0015e40000000800 */
.L_x_214:
[----:B------:R-:W-:Y:S05]  /*3240*/  BSYNC.RECONVERGENT B0 ;  /* 0x0000000000007941 */ /* 0x000fea0003800200 */
.L_x_213:
[----:B------:R-:W-:Y:S01]  /*3250*/  BAR.SYNC.DEFER_BLOCKING 0x0 ;  /* 0x0000000000007b1d */ /* 0x000fe20000010000 */
[----:B------:R-:W-:Y:S01]  /*3260*/  UISETP.GE.AND UP0, UPT, UR6, 0x1, UPT ;  /* 0x000000010600788c */ /* 0x000fe2000bf06270 */
[----:B------:R-:W-:Y:S01]  /*3270*/  SHF.R.U32.HI R13, RZ, 0x3, R19 ;  /* 0x00000003ff0d7819 */ /* 0x000fe20000011613 */
[----:B------:R-:W-:Y:S01]  /*3280*/  IMAD.SHL.U32 R19, R19, 0x4, RZ ;  /* 0x0000000413137824 */ /* 0x000fe200078e00ff */
[----:B012---:R-:W-:Y:S01]  /*3290*/  CS2R R2, SRZ ;  /* 0x0000000000027805 */ /* 0x007fe2000001ff00 */
[----:B------:R-:W-:Y:S02]  /*32a0*/  IMAD.MOV.U32 R0, RZ, RZ, RZ ;  /* 0x000000ffff007224 */ /* 0x000fe400078e00ff */
[----:B------:R-:W-:Y:S01]  /*32b0*/  IMAD.MOV.U32 R5, RZ, RZ, RZ ;  /* 0x000000ffff057224 */ /* 0x000fe200078e00ff */
[----:B------:R-:W-:Y:S02]  /*32c0*/  LOP3.LUT R16, R19, 0x1c, RZ, 0xc0, !PT ;  /* 0x0000001c13107812 */ /* 0x000fe400078ec0ff */
[----:B------:R-:W-:Y:S05]  /*32d0*/  BRA.U !UP0, `(.L_x_215) ;  /* 0x0000000508ec7547 */ /* 0x000fea000b800000 */
[----:B------:R-:W0:Y:S01]  /*32e0*/  LDCU UR13, c[0x0][0x44c] ;  /* 0x00008980ff0d77ac */ /* 0x000e220008000800 */
[----:B------:R-:W-:Y:S01]  /*32f0*/  IMAD.MOV.U32 R18, RZ, RZ, RZ ;  /* 0x000000ffff127224 */ /* 0x000fe200078e00ff */
[----:B------:R-:W-:Y:S02]  /*3300*/  CS2R R10, SRZ ;  /* 0x00000000000a7805 */ /* 0x000fe4000001ff00 */
[----:B------:R-:W-:Y:S01]  /*3310*/  CS2R R8, SRZ ;  /* 0x0000000000087805 */ /* 0x000fe2000001ff00 */
[----:B------:R-:W1:Y:S01]  /*3320*/  LDCU.64 UR4, c[0x0][0x3f8] ;  /* 0x00007f00ff0477ac */ /* 0x000e620008000a00 */
[----:B------:R-:W-:Y:S02]  /*3330*/  UISETP.GE.U32.AND UP0, UPT, UR6, 0x4, UPT ;  /* 0x000000040600788c */ /* 0x000fe4000bf06070 */
[----:B0-----:R-:W-:Y:S02]  /*3340*/  UIMAD UR7, UR14, UR13, URZ ;  /* 0x0000000d0e0772a4 */ /* 0x001fe4000f8e02ff */
[----:B------:R-:W-:-:S04]  /*3350*/  UIMAD UR13, UR15, UR13, URZ ;  /* 0x0000000d0f0d72a4 */ /* 0x000fc8000f8e02ff */
[----:B------:R-:W-:Y:S01]  /*3360*/  IMAD.U32 R15, RZ, RZ, UR7 ;  /* 0x00000007ff0f7e24 */ /* 0x000fe2000f8e00ff */
[----:B------:R-:W-:Y:S01]  /*3370*/  IADD3 R0, P0, PT, R19, UR7, RZ ;  /* 0x0000000713007c10 */ /* 0x000fe2000ff1e0ff */
        /* <DEDUP_REMOVED lines=24> */
.L_x_225:
        /* <DEDUP_REMOVED lines=9> */
.L_x_218:
[----:B------:R-:W-:Y:S05]  /*3590*/  BSYNC.RECONVERGENT B0 ;  /* 0x0000000000007941 */ /* 0x000fea0003800200 */
.L_x_217:
        /* <DEDUP_REMOVED lines=12> */
.L_x_220:
[----:B------:R-:W-:Y:S05]  /*3660*/  BSYNC.RECONVERGENT B0 ;  /* 0x0000000000007941 */ /* 0x000fea0003800200 */
.L_x_219:
        /* <DEDUP_REMOVED lines=12> */
.L_x_222:
[----:B------:R-:W-:Y:S05]  /*3730*/  BSYNC.RECONVERGENT B0 ;  /* 0x0000000000007941 */ /* 0x000fea0003800200 */
.L_x_221:
        /* <DEDUP_REMOVED lines=12> */
.L_x_224:
[----:B------:R-:W-:Y:S05]  /*3800*/  BSYNC.RECONVERGENT B0 ;  /* 0x0000000000007941 */ /* 0x000fea0003800200 */
.L_x_223:
        /* <DEDUP_REMOVED lines=11> */
.L_x_216:
        /* <DEDUP_REMOVED lines=11> */
.L_x_228:
        /* <DEDUP_REMOVED lines=8> */
.L_x_227:
[----:B------:R-:W-:Y:S05]  /*39f0*/  BSYNC.RECONVERGENT B0 ;  /* 0x0000000000007941 */ /* 0x000fea0003800200 */
.L_x_226:
        /* <DEDUP_REMOVED lines=9> */
.L_x_215:
        /* <DEDUP_REMOVED lines=13> */
[----:B------:R0:W5:Y:S02]  /*3b60*/  F2I.FTZ.U32.TRUNC.NTZ R15, R14 ;  /* 0x0000000e000f7305 */ /* 0x000164000021f000 */
[----:B0-----:R-:W-:Y:S02]  /*3b70*/  HFMA2 R14, -RZ, RZ, 0, 0 ;  /* 0x00000000ff0e7431 */ /* 0x001fe400000001ff */
[----:B-----5:R-:W-:-:S04]  /*3b80*/  IMAD.MOV R4, RZ, RZ, -R15 ;  /* 0x000000ffff047224 */ /* 0x020fc800078e0a0f */
        /* <DEDUP_REMOVED lines=55> */
[----:B------:R-:W-:-:S03]  /*3f00*/  IMAD.WIDE.U32 R16, R12, UR10, R16 ;  /* 0x0000000a0c107c25 */ /* 0x000fc6000f8e0010 */
[----:B------:R-:W-:Y:S01]  /*3f10*/  SHF.R.S32.HI R4, RZ, 0x1f, R9 ;  /* 0x0000001fff047819 */ /* 0x000fe20000011409 */
[----:B------:R-:W-:-:S04]  /*3f20*/  IMAD R7, R12, UR11, R7 ;  /* 0x0000000b0c077c24 */ /* 0x000fc8000f8e0207 */
[----:B------:R-:W-:Y:S01]  /*3f30*/  IMAD R4, R4, UR6, RZ ;  /* 0x0000000604047c24 */ /* 0x000fe2000f8e02ff */
[----:B------:R-:W-:-:S03]  /*3f40*/  IADD3 R17, PT, PT, R17, R7, RZ ;  /* 0x0000000711117210 */ /* 0x000fc60007ffe0ff */
[C---:B------:R-:W-:Y:S02]  /*3f50*/  IMAD R4, R9.reuse, UR7, R4 ;  /* 0x0000000709047c24 */ /* 0x040fe4000f8e0204 */
[----:B------:R-:W-:-:S05]  /*3f60*/  IMAD.WIDE.U32 R16, R9, UR6, R16 ;  /* 0x0000000609107c25 */ /* 0x000fca000f8e0010 */
[----:B------:R-:W-:Y:S02]  /*3f70*/  IADD3 R6, PT, PT, R17, R4, RZ ;  /* 0x0000000411067210 */ /* 0x000fe40007ffe0ff */
[----:B0-----:R-:W-:-:S04]  /*3f80*/  LEA R4, P0, R16, UR4, 0x1 ;  /* 0x0000000410047c11 */ /* 0x001fc8000f8008ff */
[----:B------:R-:W-:-:S05]  /*3f90*/  LEA.HI.X R5, R16, UR5, R6, 0x1, P0 ;  /* 0x0000000510057c11 */ /* 0x000fca00080f0c06 */
[----:B------:R-:W-:Y:S01]  /*3fa0*/  STG.E.64 desc[UR8][R4.64], R2 ;  /* 0x0000000204007986 */ /* 0x000fe2000c101b08 */
[----:B------:R-:W-:Y:S05]  /*3fb0*/  EXIT ;  /* 0x000000000000794d */ /* 0x000fea0003800000 */
        .weak           $__internal_5_$__cuda_sm20_div_s64
        .type           $__internal_5_$__cuda_sm20_div_s64,@function
        .size           $__internal_5_$__cuda_sm20_div_s64,(.L_x_4837 - $__internal_5_$__cuda_sm20_div_s64)
$__internal_5_$__cuda_sm20_div_s64:
        /* <DEDUP_REMOVED lines=38> */
[-C--:B------:R-:W-:Y:S01]  /*4220*/  IADD3.X R20, PT, PT, RZ, ~R17.reuse, RZ, P0, !PT ;  /* 0x80000011ff147210 */ /* 0x080fe200007fe4ff */
[----:B------:R-:W-:Y:S02]  /*4230*/  IMAD.MOV.U32 R29, RZ, RZ, RZ ;  /* 0x000000ffff1d7224 */ /* 0x000fe400078e00ff */
        /* <DEDUP_REMOVED lines=30> */
[----:B------:R-:W-:Y:S01]  /*4420*/  SEL R10, R10, R13, P0 ;  /* 0x0000000d0a0a7207 */ /* 0x000fe20000000000 */
[----:B------:R-:W-:Y:S01]  /*4430*/  IMAD.MOV.U32 R13, RZ, RZ, 0x0 ;  /* 0x00000000ff0d7424 */ /* 0x000fe200078e00ff */
[----:B------:R-:W-:-:S02]  /*4440*/  ISETP.GE.AND P2, PT, R9, RZ, PT ;  /* 0x000000ff0900720c */ /* 0x000fc40003f46270 */
[----:B------:R-:W-:Y:S02]  /*4450*/  SEL R12, R12, R29, P0 ;  /* 0x0000001d0c0c7207 */ /* 0x000fe40000000000 */
[----:B------:R-:W-:Y:S02]  /*4460*/  IADD3 R11, P1, PT, RZ, -R10, RZ ;  /* 0x8000000aff0b7210 */ /* 0x000fe40007f3e0ff */
[----:B------:R-:W-:Y:S02]  /*4470*/  ISETP.NE.U32.AND P0, PT, R18, RZ, PT ;  /* 0x000000ff1200720c */ /* 0x000fe40003f05070 */
[-C--:B------:R-:W-:Y:S02]  /*4480*/  IADD3.X R9, PT, PT, RZ, ~R12.reuse, RZ, P1, !PT ;  /* 0x8000000cff097210 */ /* 0x080fe40000ffe4ff */
[----:B------:R-:W-:Y:S02]  /*4490*/  ISETP.NE.AND.EX P0, PT, R16, RZ, PT, P0 ;  /* 0x000000ff1000720c */ /* 0x000fe40003f05300 */
[----:B------:R-:W-:Y:S01]  /*44a0*/  SEL R9, R9, R12, !P2 ;  /* 0x0000000c09097207 */ /* 0x000fe20005000000 */
[----:B------:R-:W-:Y:S01]  /*44b0*/  IMAD.MOV.U32 R12, RZ, RZ, R14 ;  /* 0x000000ffff0c7224 */ /* 0x000fe200078e000e */
[----:B------:R-:W-:-:S04]  /*44c0*/  SEL R11, R11, R10, !P2 ;  /* 0x0000000a0b0b7207 */ /* 0x000fc80005000000 */
[----:B------:R-:W-:Y:S02]  /*44d0*/  SEL R10, R11, 0xffffffff, P0 ;  /* 0xffffffff0b0a7807 */ /* 0x000fe40000000000 */
[----:B------:R-:W-:Y:S01]  /*44e0*/  SEL R11, R9, 0xffffffff, P0 ;  /* 0xffffffff090b7807 */ /* 0x000fe20000000000 */
[----:B------:R-:W-:Y:S06]  /*44f0*/  RET.REL.NODEC R12 `(_ZN5flash32flash_fwd_splitkv_combine_kernelI23Flash_fwd_kernel_traitsILi32ELi64ELi256ELi4ELb0ELb0EN7cutlass10bfloat16_tE19Flash_kernel_traitsILi32ELi64ELi256ELi4ES3_EELi16ELi2ELb0EEEvNS_16Flash_fwd_paramsE) ;  /* 0xffffffb80cc07950 */ /* 0x000fec0003c3ffff */
.L_x_229:
        /* <DEDUP_REMOVED lines=16> */
.L_x_4837:


//--------------------- .text._ZN5flash32flash_fwd_splitkv_combine_kernelI23Flash_fwd_kernel_traitsILi32ELi64ELi256ELi4ELb0ELb0EN7cutlass10bfloat16_tE19Flash_kernel_traitsILi32ELi64ELi256ELi4ES3_EELi16ELi1ELb0EEEvNS_16Flash_fwd_paramsE --------------------------
	.section	.text._ZN5flash32flash_fwd_splitkv_combine_kernelI23Flash_fwd_kernel_traitsILi32ELi64ELi256ELi4ELb0ELb0EN7cutlass10bfloat16_tE19Flash_kernel_traitsILi32ELi64ELi256ELi4ES3_EELi16ELi1ELb0EEEvNS_16Flash_fwd_paramsE,"ax",@progbits
	.align	128
        .global         _ZN5flash32flash_fwd_splitkv_combine_kernelI23Flash_fwd_kernel_traitsILi32ELi64ELi256ELi4ELb0ELb0EN7cutlass10bfloat16_tE19Flash_kernel_traitsILi32ELi64ELi256ELi4ES3_EELi16ELi1ELb0EEEvNS_16Flash_fwd_paramsE
        .type           _ZN5flash32flash_fwd_splitkv_combine_kernelI23Flash_fwd_kernel_traitsILi32ELi64ELi256ELi4ELb0ELb0EN7cutlass10bfloat16_tE19Flash_kernel_traitsILi32ELi64ELi256ELi4ES3_EELi16ELi1ELb0EEEvNS_16Flash_fwd_paramsE,@function
        .size           _ZN5flash32flash_fwd_splitkv_combine_kernelI23Flash_fwd_kernel_traitsILi32ELi64ELi256ELi4ELb0ELb0EN7cutlass10bfloat16_tE19Flash_kernel_traitsILi32ELi64ELi256ELi4ES3_EELi16ELi1ELb0EEEvNS_16Flash_fwd_paramsE,(.L_x_4838 - _ZN5flash32flash_fwd_splitkv_combine_kernelI23Flash_fwd_kernel_traitsILi32ELi64ELi256ELi4ELb0ELb0EN7cutlass10bfloat16_tE19Flash_kernel_traitsILi32ELi64ELi256ELi4ES3_EELi16ELi1ELb0EEEvNS_16Flash_fwd_paramsE)
        .other          _ZN5flash32flash_fwd_splitkv_combine_kernelI23Flash_fwd_kernel_traitsILi32ELi64ELi256ELi4ELb0ELb0EN7cutlass10bfloat16_tE19Flash_kernel_traitsILi32ELi64ELi256ELi4ES3_EELi16ELi1ELb0EEEvNS_16Flash_fwd_paramsE,@"STO_CUDA_ENTRY STV_DEFAULT"
_ZN5flash32flash_fwd_splitkv_combine_kernelI23Flash_fwd_kernel_traitsILi32ELi64ELi256ELi4ELb0ELb0EN7cutlass10bfloat16_tE19Flash_kernel_traitsILi32ELi64ELi256ELi4ES3_EELi16ELi1ELb0EEEvNS_16Flash_fwd_paramsE:
.text._ZN5flash32flash_fwd_splitkv_combine_kernelI23Flash_fwd_kernel_traitsILi32ELi64ELi256ELi4ELb0ELb0EN7cutlass10bfloat16_tE19Flash_kernel_traitsILi32ELi64ELi256ELi4ES3_EELi16ELi1ELb0EEEvNS_16Flash_fwd_paramsE:
        /* <DEDUP_REMOVED lines=38> */
.L_x_230:
[----:B------:R-:W-:Y:S01]  /*0260*/  IMAD.U32 R22, RZ, RZ, UR15 ;  /* 0x0000000fff167e24 */ /* 0x000fe2000f8e00ff */
[----:B------:R-:W-:Y:S01]  /*0270*/  MOV R18, UR13 ;  /* 0x0000000d00127c02 */ /* 0x000fe20008000f00 */
[----:B------:R-:W-:Y:S01]  /*0280*/  IMAD.U32 R17, RZ, RZ, UR17 ;  /* 0x00000011ff117e24 */ /* 0x000fe2000f8e00ff */
[----:B------:R-:W-:Y:S02]  /*0290*/  MOV R16, UR10 ;  /* 0x0000000a00107c02 */ /* 0x000fe40008000f00 */
[----:B------:R-:W-:Y:S02]  /*02a0*/  MOV R14, 0x2c0 ;  /* 0x000002c0000e7802 */ /* 0x000fe40000000f00 */
[----:B------:R-:W-:Y:S05]  /*02b0*/  CALL.REL.NOINC `($__internal_6_$__cuda_sm20_div_s64) ;  /* 0x0000003c00307944 */ /* 0x000fea0003c00000 */
.L_x_231:
        /* <DEDUP_REMOVED lines=30> */
.L_x_233:
[----:B------:R-:W-:Y:S01]  /*04a0*/  IMAD.MOV.U32 R22, RZ, RZ, R10 ;  /* 0x000000ffff167224 */ /* 0x000fe200078e000a */
[----:B------:R-:W-:Y:S02]  /*04b0*/  MOV R17, R11 ;  /* 0x0000000b00117202 */ /* 0x000fe40000000f00 */
[----:B------:R-:W-:Y:S02]  /*04c0*/  MOV R14, 0x4e0 ;  /* 0x000004e0000e7802 */ /* 0x000fe40000000f00 */
[----:B------:R-:W-:Y:S05]  /*04d0*/  CALL.REL.NOINC `($__internal_6_$__cuda_sm20_div_s64) ;  /* 0x0000003800a87944 */ /* 0x000fea0003c00000 */
[----:B------:R-:W-:Y:S02]  /*04e0*/  MOV R4, R10 ;  /* 0x0000000a00047202 */ /* 0x000fe40000000f00 */
[----:B------:R-:W-:Y:S02]  /*04f0*/  MOV R5, R11 ;  /* 0x0000000b00057202 */ /* 0x000fe40000000f00 */
.L_x_234:
[----:B------:R-:W-:Y:S05]  /*0500*/  BSYNC.RECONVERGENT B0 ;  /* 0x0000000000007941 */ /* 0x000fea0003800200 */
.L_x_232:
        /* <DEDUP_REMOVED lines=58> */
.L_x_236:
[----:B------:R-:W-:Y:S01]  /*08b0*/  IMAD.MOV.U32 R22, RZ, RZ, R18 ;  /* 0x000000ffff167224 */ /* 0x000fe200078e0012 */
[----:B------:R-:W-:Y:S01]  /*08c0*/  MOV R18, R8 ;  /* 0x0000000800127202 */ /* 0x000fe20000000f00 */
[----:B------:R-:W-:Y:S01]  /*08d0*/  IMAD.MOV.U32 R17, RZ, RZ, R16 ;  /* 0x000000ffff117224 */ /* 0x000fe200078e0010 */
[----:B------:R-:W-:Y:S02]  /*08e0*/  MOV R16, R0 ;  /* 0x0000000000107202 */ /* 0x000fe40000000f00 */
[----:B------:R-:W-:Y:S02]  /*08f0*/  MOV R14, 0x910 ;  /* 0x00000910000e7802 */ /* 0x000fe40000000f00 */
[----:B------:R-:W-:Y:S05]  /*0900*/  CALL.REL.NOINC `($__internal_6_$__cuda_sm20_div_s64) ;  /* 0x00000034009c7944 */ /* 0x000fea0003c00000 */
.L_x_237:
[----:B------:R-:W-:Y:S05]  /*0910*/  BSYNC.RECONVERGENT B0 ;  /* 0x0000000000007941 */ /* 0x000fea0003800200 */
.L_x_235:
        /* <DEDUP_REMOVED lines=124> */
.L_x_239:
[----:B------:R-:W-:Y:S01]  /*10e0*/  IMAD.MOV.U32 R22, RZ, RZ, R10 ;  /* 0x000000ffff167224 */ /* 0x000fe200078e000a */
[----:B------:R-:W-:Y:S01]  /*10f0*/  MOV R18, R7 ;  /* 0x0000000700127202 */ /* 0x000fe20000000f00 */
[----:B------:R-:W-:Y:S01]  /*1100*/  IMAD.MOV.U32 R17, RZ, RZ, R11 ;  /* 0x000000ffff117224 */ /* 0x000fe200078e000b */
[----:B------:R-:W-:Y:S02]  /*1110*/  MOV R16, R25 ;  /* 0x0000001900107202 */ /* 0x000fe40000000f00 */
[----:B------:R-:W-:Y:S02]  /*1120*/  MOV R14, 0x1140 ;  /* 0x00001140000e7802 */ /* 0x000fe40000000f00 */
[----:B------:R-:W-:Y:S05]  /*1130*/  CALL.REL.NOINC `($__internal_6_$__cuda_sm20_div_s64) ;  /* 0x0000002c00907944 */ /* 0x000fea0003c00000 */
[----:B------:R-:W-:Y:S02]  /*1140*/  MOV R32, R10 ;  /* 0x0000000a00207202 */ /* 0x000fe40000000f00 */
[----:B------:R-:W-:Y:S02]  /*1150*/  MOV R33, R11 ;  /* 0x0000000b00217202 */ /* 0x000fe40000000f00 */
.L_x_240:
[----:B------:R-:W-:Y:S05]  /*1160*/  BSYNC.RECONVERGENT B0 ;  /* 0x0000000000007941 */ /* 0x000fea0003800200 */
.L_x_238:
        /* <DEDUP_REMOVED lines=57> */
.L_x_242:
[----:B------:R-:W-:Y:S01]  /*1500*/  IMAD.MOV.U32 R22, RZ, RZ, R4 ;  /* 0x000000ffff167224 */ /* 0x000fe200078e0004 */
[----:B------:R-:W-:Y:S01]  /*1510*/  MOV R17, R5 ;  /* 0x0000000500117202 */ /* 0x000fe20000000f00 */
[----:B------:R-:W-:Y:S01]  /*1520*/  IMAD.MOV.U32 R18, RZ, RZ, R6 ;  /* 0x000000ffff127224 */ /* 0x000fe200078e0006 */
[----:B------:R-:W-:Y:S02]  /*1530*/  MOV R14, 0x1550 ;  /* 0x00001550000e7802 */ /* 0x000fe40000000f00 */
[----:B------:R-:W-:Y:S05]  /*1540*/  CALL.REL.NOINC `($__internal_6_$__cuda_sm20_div_s64) ;  /* 0x00000028008c7944 */ /* 0x000fea0003c00000 */
[----:B------:R-:W-:Y:S02]  /*1550*/  MOV R26, R10 ;  /* 0x0000000a001a7202 */ /* 0x000fe40000000f00 */
[----:B------:R-:W-:Y:S02]  /*1560*/  MOV R27, R11 ;  /* 0x0000000b001b7202 */ /* 0x000fe40000000f00 */
.L_x_243:
[----:B------:R-:W-:Y:S05]  /*1570*/  BSYNC.RECONVERGENT B0 ;  /* 0x0000000000007941 */ /* 0x000fea0003800200 */
.L_x_241:
[----:B------:R-:W0:Y:S01]  /*1580*/  LDCU UR5, c[0x0][0x434] ;  /* 0x00008680ff0577ac */ /* 0x000e220008000800 */
[----:B------:R-:W1:Y:S01]  /*1590*/  S2R R19, SR_TID.X ;  /* 0x0000000000137919 */ /* 0x000e620000002100 */
[----:B------:R-:W2:Y:S01]  /*15a0*/  LDC R15, c[0x0][0x3e0] ;  /* 0x0000f800ff0f7b82 */ /* 0x000ea20000000800 */
[----:B------:R-:W-:Y:S01]  /*15b0*/  BSSY.RECONVERGENT B0, `(.L_x_244) ;  /* 0x0000046000007945 */ /* 0x000fe20003800200 */
[----:B------:R-:W3:Y:S01]  /*15c0*/  LDCU UR18, c[0x0][0x534] ;  /* 0x0000a680ff1277ac */ /* 0x000ee20008000800 */
[----:B------:R-:W-:Y:S02]  /*15d0*/  IMAD.MOV.U32 R17, RZ, RZ, -0x800000 ;  /* 0xff800000ff117424 */ /* 0x000fe400078e00ff */
[----:B------:R-:W-:Y:S01]  /*15e0*/  IMAD.MOV.U32 R24, RZ, RZ, -0x800000 ;  /* 0xff800000ff187424 */ /* 0x000fe200078e00ff */
[----:B------:R-:W4:Y:S01]  /*15f0*/  LDCU UR11, c[0x0][0x430] ;  /* 0x00008600ff0b77ac */ /* 0x000f220008000800 */
[----:B------:R-:W-:-:S04]  /*1600*/  USHF.R.S32.HI UR8, URZ, 0x1f, UR16 ;  /* 0x0000001fff087899 */ /* 0x000fc80008011410 */
[----:B------:R-:W-:Y:S01]  /*1610*/  ULOP3.LUT UR8, UR8, 0x1, URZ, 0xfc, !UPT ;  /* 0x0000000108087892 */ /* 0x000fe2000f8efcff */
[----:B0-----:R-:W-:-:S05]  /*1620*/  IMAD.U32 R3, RZ, RZ, UR5 ;  /* 0x00000005ff037e24 */ /* 0x001fca000f8e00ff */
[----:B------:R-:W-:Y:S01]  /*1630*/  IABS R3, R3 ;  /* 0x0000000300037213 */ /* 0x000fe20000000000 */
[----:B----4-:R-:W-:-:S03]  /*1640*/  UIMAD UR11, UR5, UR11, URZ ;  /* 0x0000000b050b72a4 */ /* 0x010fc6000f8e02ff */
[----:B------:R-:W0:Y:S01]  /*1650*/  I2F.RP R9, R3 ;  /* 0x0000000300097306 */ /* 0x000e220000209400 */
[C---:B-1----:R-:W-:Y:S02]  /*1660*/  ISETP.GT.U32.AND P1, PT, R19.reuse, 0x1f, PT ;  /* 0x0000001f1300780c */ /* 0x042fe40003f24070 */
[----:B------:R-:W-:Y:S02]  /*1670*/  SHF.R.U32.HI R14, RZ, 0x4, R19 ;  /* 0x00000004ff0e7819 */ /* 0x000fe40000011613 */
[----:B------:R-:W-:-:S03]  /*1680*/  LOP3.LUT R23, R19, 0x1, RZ, 0xc0, !PT ;  /* 0x0000000113177812 */ /* 0x000fc600078ec0ff */
[----:B0-----:R-:W0:Y:S06]  /*1690*/  MUFU.RCP R10, R9 ;  /* 0x00000009000a7308 */ /* 0x001e2c0000001000 */
[----:B------:R-:W-:-:S04]  /*16a0*/  @!P1 SHF.L.U32 R12, R19, 0x2, RZ ;  /* 0x00000002130c9819 */ /* 0x000fc800000006ff */
[----:B------:R-:W-:Y:S01]  /*16b0*/  @!P1 LOP3.LUT R12, R12, 0x3c, RZ, 0xc0, !PT ;  /* 0x0000003c0c0c9812 */ /* 0x000fe200078ec0ff */
[----:B0-----:R-:W-:Y:S01]  /*16c0*/  VIADD R10, R10, 0xffffffe ;  /* 0x0ffffffe0a0a7836 */ /* 0x001fe20000000000 */
[----:B------:R-:W0:Y:S03]  /*16d0*/  @!P1 S2R R9, SR_CgaCtaId ;  /* 0x0000000000099919 */ /* 0x000e260000008800 */
[----:B------:R-:W1:Y:S02]  /*16e0*/  F2I.FTZ.U32.TRUNC.NTZ R11, R10 ;  /* 0x0000000a000b7305 */ /* 0x000e64000021f000 */
[----:B-1----:R-:W-:Y:S02]  /*16f0*/  IMAD.MOV R4, RZ, RZ, -R11 ;  /* 0x000000ffff047224 */ /* 0x002fe400078e0a0b */
[----:B------:R-:W-:Y:S02]  /*1700*/  IMAD.MOV.U32 R10, RZ, RZ, RZ ;  /* 0x000000ffff0a7224 */ /* 0x000fe400078e00ff */
[----:B------:R-:W-:Y:S01]  /*1710*/  IMAD R5, R4, R3, RZ ;  /* 0x0000000304057224 */ /* 0x000fe200078e02ff */
[----:B------:R-:W-:-:S02]  /*1720*/  IABS R4, R2 ;  /* 0x0000000200047213 */ /* 0x000fc40000000000 */
[----:B------:R-:W-:Y:S01]  /*1730*/  LOP3.LUT R2, R2, UR5, RZ, 0x3c, !PT ;  /* 0x0000000502027c12 */ /* 0x000fe2000f8e3cff */
[----:B------:R-:W-:-:S03]  /*1740*/  IMAD.HI.U32 R5, R11, R5, R10 ;  /* 0x000000050b057227 */ /* 0x000fc600078e000a */
[----:B------:R-:W-:Y:S02]  /*1750*/  ISETP.GE.AND P2, PT, R2, RZ, PT ;  /* 0x000000ff0200720c */ /* 0x000fe40003f46270 */
[----:B------:R-:W-:Y:S01]  /*1760*/  @!P1 MOV R2, 0x400 ;  /* 0x0000040000029802 */ /* 0x000fe20000000f00 */
[----:B------:R-:W-:-:S04]  /*1770*/  IMAD.HI.U32 R5, R5, R4, RZ ;  /* 0x0000000405057227 */ /* 0x000fc800078e00ff */
        /* <DEDUP_REMOVED lines=8> */
[----:B0-----:R-:W-:Y:S02]  /*1800*/  @!P1 LEA R3, R9, R2, 0x18 ;  /* 0x0000000209039211 */ /* 0x001fe400078ec0ff */
[----:B------:R-:W-:-:S03]  /*1810*/  @!P1 MOV R9, 0x400 ;  /* 0x0000040000099802 */ /* 0x000fc60000000f00 */
[----:B------:R-:W-:-:S04]  /*1820*/  @!P1 IMAD R3, R14, 0x44, R3 ;  /* 0x000000440e039824 */ /* 0x000fc800078e0203 */
[----:B------:R-:W-:Y:S01]  /*1830*/  @!P1 IMAD.IADD R12, R3, 0x1, R12 ;  /* 0x00000001030c9824 */ /* 0x000fe200078e020c */
[----:B-1----:R-:W-:Y:S01]  /*1840*/  @!P1 LEA R2, R4, R9, 0x18 ;  /* 0x0000000904029211 */ /* 0x002fe200078ec0ff */
[----:B------:R-:W-:-:S04]  /*1850*/  @P3 VIADD R5, R5, 0x1 ;  /* 0x0000000105053836 */ /* 0x000fc80000000000 */
[----:B------:R-:W-:Y:S01]  /*1860*/  @!P2 IMAD.MOV R5, RZ, RZ, -R5 ;  /* 0x000000ffff05a224 */ /* 0x000fe200078e0a05 */
[----:B------:R-:W-:Y:S01]  /*1870*/  @!P0 LOP3.LUT R5, RZ, UR5, RZ, 0x33, !PT ;  /* 0x00000005ff058c12 */ /* 0x000fe2000f8e33ff */
[----:B------:R-:W-:Y:S01]  /*1880*/  @!P1 IMAD R11, R23, 0x44, R2 ;  /* 0x00000044170b9824 */ /* 0x000fe200078e0202 */
[----:B---3--:R-:W-:Y:S02]  /*1890*/  ISETP.GE.AND P0, PT, R14, UR18, PT ;  /* 0x000000120e007c0c */ /* 0x008fe4000bf06270 */
[----:B------:R-:W-:Y:S01]  /*18a0*/  SHF.R.U32.HI R2, RZ, 0x1, R19 ;  /* 0x00000001ff027819 */ /* 0x000fe20000011613 */
[----:B------:R-:W-:Y:S01]  /*18b0*/  IMAD R4, R5, UR8, RZ ;  /* 0x0000000805047c24 */ /* 0x000fe2000f8e02ff */
[----:B------:R-:W0:Y:S02]  /*18c0*/  LDCU.64 UR8, c[0x0][0x358] ;  /* 0x00006b00ff0877ac */ /* 0x000e240008000a00 */
[----:B------:R-:W-:Y:S02]  /*18d0*/  @!P1 LEA R11, R2, R11, 0x2 ;  /* 0x0000000b020b9211 */ /* 0x000fe400078e10ff */
[----:B------:R-:W-:-:S05]  /*18e0*/  IABS R13, R4 ;  /* 0x00000004000d7213 */ /* 0x000fca0000000000 */
[----:B------:R-:W-:Y:S01]  /*18f0*/  VIADD R10, R13, UR4 ;  /* 0x000000040d0a7c36 */ /* 0x000fe20008000000 */
[----:B--2---:R-:W-:Y:S06]  /*1900*/  @P0 BRA `(.L_x_245) ;  /* 0x0000000000400947 */ /* 0x004fec0003800000 */
        /* <DEDUP_REMOVED lines=16> */
.L_x_245:
[----:B0-----:R-:W-:Y:S05]  /*1a10*/  BSYNC.RECONVERGENT B0 ;  /* 0x0000000000007941 */ /* 0x001fea0003800200 */
.L_x_244:
[----:B-----5:R-:W-:Y:S01]  /*1a20*/  @!P1 STS [R12], R17 ;  /* 0x000000110c009388 */ /* 0x020fe20000000800 */
[----:B------:R-:W0:Y:S01]  /*1a30*/  I2F.RP R16, R13 ;  /* 0x0000000d00107306 */ /* 0x000e220000209400 */
[----:B------:R-:W-:Y:S01]  /*1a40*/  IABS R3, R15 ;  /* 0x0000000f00037213 */ /* 0x000fe20000000000 */
[----:B------:R-:W-:Y:S01]  /*1a50*/  BSSY.RECONVERGENT B1, `(.L_x_246) ;  /* 0x0000169000017945 */ /* 0x000fe20003800200 */
[----:B------:R-:W-:Y:S01]  /*1a60*/  BAR.SYNC.DEFER_BLOCKING 0x0 ;  /* 0x0000000000007b1d */ /* 0x000fe20000010000 */
[----:B------:R-:W-:Y:S01]  /*1a70*/  IABS R18, R4 ;  /* 0x0000000400127213 */ /* 0x000fe20000000000 */
[----:B-1----:R-:W-:Y:S01]  /*1a80*/  IMAD.MOV.U32 R21, RZ, RZ, 0x7f800000 ;  /* 0x7f800000ff157424 */ /* 0x002fe200078e00ff */
[----:B------:R-:W-:-:S03]  /*1a90*/  ISETP.NE.AND P5, PT, R4, RZ, PT ;  /* 0x000000ff0400720c */ /* 0x000fc60003fa5270 */
[----:B------:R-:W1:Y:S01]  /*1aa0*/  I2F.RP R14, R3 ;  /* 0x00000003000e7306 */ /* 0x000e620000209400 */
[----:B------:R-:W-:-:S07]  /*1ab0*/  IMAD.MOV R18, RZ, RZ, -R18 ;  /* 0x000000ffff127224 */ /* 0x000fce00078e0a12 */
[----:B0-----:R-:W0:Y:S08]  /*1ac0*/  MUFU.RCP R30, R16 ;  /* 0x00000010001e7308 */ /* 0x001e300000001000 */
[----:B-1----:R-:W1:Y:S01]  /*1ad0*/  MUFU.RCP R28, R14 ;  /* 0x0000000e001c7308 */ /* 0x002e620000001000 */
[----:B------:R2:W3:Y:S01]  /*1ae0*/  @!P1 LDS R24, [R11] ;  /* 0x000000000b189984 */ /* 0x0004e20000000800 */
[----:B0-----:R-:W-:-:S06]  /*1af0*/  VIADD R30, R30, 0xffffffe ;  /* 0x0ffffffe1e1e7836 */ /* 0x001fcc0000000000 */
[----:B------:R-:W0:Y:S01]  /*1b00*/  F2I.FTZ.U32.TRUNC.NTZ R31, R30 ;  /* 0x0000001e001f7305 */ /* 0x000e22000021f000 */
[----:B-1----:R-:W-:-:S07]  /*1b10*/  VIADD R28, R28, 0xffffffe ;  /* 0x0ffffffe1c1c7836 */ /* 0x002fce0000000000 */
[----:B------:R1:W4:Y:S01]  /*1b20*/  F2I.FTZ.U32.TRUNC.NTZ R29, R28 ;  /* 0x0000001c001d7305 */ /* 0x000322000021f000 */
[----:B--2---:R-:W-:Y:S01]  /*1b30*/  IABS R11, R10 ;  /* 0x0000000a000b7213 */ /* 0x004fe20000000000 */
[----:B0-----:R-:W-:Y:S02]  /*1b40*/  IMAD.MOV R20, RZ, RZ, -R31 ;  /* 0x000000ffff147224 */ /* 0x001fe400078e0a1f */
[----:B------:R-:W-:Y:S02]  /*1b50*/  IMAD.MOV.U32 R30, RZ, RZ, RZ ;  /* 0x000000ffff1e7224 */ /* 0x000fe400078e00ff */
[----:B------:R-:W-:Y:S02]  /*1b60*/  IMAD R20, R20, R13, RZ ;  /* 0x0000000d14147224 */ /* 0x000fe400078e02ff */
[----:B-1----:R-:W-:Y:S02]  /*1b70*/  HFMA2 R28, -RZ, RZ, 0, 0 ;  /* 0x00000000ff1c7431 */ /* 0x002fe400000001ff */
[----:B----4-:R-:W-:-:S02]  /*1b80*/  IMAD.MOV R16, RZ, RZ, -R29 ;  /* 0x000000ffff107224 */ /* 0x010fc400078e0a1d */
[----:B------:R-:W-:Y:S01]  /*1b90*/  IMAD.HI.U32 R20, R31, R20, R30 ;  /* 0x000000141f147227 */ /* 0x000fe200078e001e */
[----:B---3--:R-:W0:Y:S03]  /*1ba0*/  SHFL.BFLY PT, R9, R24, 0x1, 0x1f ;  /* 0x0c201f0018097f89 */ /* 0x008e2600000e0000 */
[----:B------:R-:W-:Y:S02]  /*1bb0*/  IMAD R16, R16, R3, RZ ;  /* 0x0000000310107224 */ /* 0x000fe400078e02ff */
[----:B------:R-:W-:-:S04]  /*1bc0*/  IMAD.HI.U32 R20, R20, R11, RZ ;  /* 0x0000000b14147227 */ /* 0x000fc800078e00ff */
[----:B------:R-:W-:-:S04]  /*1bd0*/  IMAD.HI.U32 R16, R29, R16, R28 ;  /* 0x000000101d107227 */ /* 0x000fc800078e001c */
[----:B------:R-:W-:Y:S02]  /*1be0*/  IMAD R18, R20, R18, R11 ;  /* 0x0000001214127224 */ /* 0x000fe400078e020b */
[----:B------:R-:W-:-:S03]  /*1bf0*/  IMAD.HI.U32 R16, R16, R11, RZ ;  /* 0x0000000b10107227 */ /* 0x000fc600078e00ff */
[----:B------:R-:W-:Y:S01]  /*1c00*/  ISETP.GT.U32.AND P2, PT, R13, R18, PT ;  /* 0x000000120d00720c */ /* 0x000fe20003f44070 */
[----:B------:R-:W-:-:S04]  /*1c10*/  IMAD.MOV R12, RZ, RZ, -R16 ;  /* 0x000000ffff0c7224 */ /* 0x000fc800078e0a10 */
[----:B------:R-:W-:Y:S01]  /*1c20*/  IMAD R12, R3, R12, R11 ;  /* 0x0000000c030c7224 */ /* 0x000fe200078e020b */
[C---:B------:R-:W-:Y:S02]  /*1c30*/  LOP3.LUT R11, R10.reuse, R13, RZ, 0x3c, !PT ;  /* 0x0000000d0a0b7212 */ /* 0x040fe400078e3cff */
[----:B0-----:R-:W-:Y:S02]  /*1c40*/  FMNMX.FTZ R9, R9, R24, !PT ;  /* 0x0000001809097209 */ /* 0x001fe40007810000 */
[----:B------:R-:W-:Y:S02]  /*1c50*/  LOP3.LUT R10, R10, R15, RZ, 0x3c, !PT ;  /* 0x0000000f0a0a7212 */ /* 0x000fe400078e3cff */
[C---:B------:R-:W-:Y:S01]  /*1c60*/  FSETP.NEU.FTZ.AND P0, PT, R9.reuse, -INF , PT ;  /* 0xff8000000900780b */ /* 0x040fe20003f1d000 */
[----:B------:R-:W-:Y:S01]  /*1c70*/  @!P2 IMAD.IADD R18, R18, 0x1, -R13 ;  /* 0x000000011212a824 */ /* 0x000fe200078e0a0d */
[----:B------:R-:W-:Y:S02]  /*1c80*/  @!P2 IADD3 R20, PT, PT, R20, 0x1, RZ ;  /* 0x000000011414a810 */ /* 0x000fe40007ffe0ff */
[----:B------:R-:W-:-:S02]  /*1c90*/  FSEL R9, R9, RZ, P0 ;  /* 0x000000ff09097208 */ /* 0x000fc40000000000 */
[----:B------:R-:W-:Y:S02]  /*1ca0*/  ISETP.GT.U32.AND P0, PT, R3, R12, PT ;  /* 0x0000000c0300720c */ /* 0x000fe40003f04070 */
[----:B------:R-:W-:Y:S01]  /*1cb0*/  ISETP.GE.U32.AND P1, PT, R18, R13, PT ;  /* 0x0000000d1200720c */ /* 0x000fe20003f26070 */
[----:B------:R-:W-:Y:S01]  /*1cc0*/  FADD.FTZ R17, -R9, R24 ;  /* 0x0000001809117221 */ /* 0x000fe20000010100 */
[----:B------:R-:W-:Y:S02]  /*1cd0*/  ISETP.GE.AND P2, PT, R10, RZ, PT ;  /* 0x000000ff0a00720c */ /* 0x000fe40003f46270 */
[----:B------:R-:W-:Y:S01]  /*1ce0*/  ISETP.GE.AND P3, PT, R11, RZ, PT ;  /* 0x000000ff0b00720c */ /* 0x000fe20003f66270 */
[----:B------:R-:W-:-:S06]  /*1cf0*/  FMUL.FTZ R17, R17, 1.4426950216293334961 ;  /* 0x3fb8aa3b11117820 */ /* 0x000fcc0000410000 */
[----:B------:R-:W0:Y:S01]  /*1d00*/  MUFU.EX2 R17, R17 ;  /* 0x0000001100117308 */ /* 0x000e220000000800 */
[----:B------:R-:W-:Y:S02]  /*1d10*/  @!P0 IMAD.IADD R12, R12, 0x1, -R3 ;  /* 0x000000010c0c8824 */ /* 0x000fe400078e0a03 */
[----:B------:R-:W-:Y:S02]  /*1d20*/  @P1 VIADD R20, R20, 0x1 ;  /* 0x0000000114141836 */ /* 0x000fe40000000000 */
[----:B------:R-:W-:Y:S01]  /*1d30*/  @!P0 VIADD R16, R16, 0x1 ;  /* 0x0000000110108836 */ /* 0x000fe20000000000 */
[----:B------:R-:W-:Y:S01]  /*1d40*/  ISETP.GE.U32.AND P4, PT, R12, R3, PT ;  /* 0x000000030c00720c */ /* 0x000fe20003f86070 */
[----:B------:R-:W-:Y:S01]  /*1d50*/  @!P3 IMAD.MOV R20, RZ, RZ, -R20 ;  /* 0x000000ffff14b224 */ /* 0x000fe200078e0a14 */
[----:B------:R-:W-:Y:S02]  /*1d60*/  ISETP.NE.AND P0, PT, R15, RZ, PT ;  /* 0x000000ff0f00720c */ /* 0x000fe40003f05270 */
[----:B------:R-:W-:-:S02]  /*1d70*/  ISETP.NE.AND P3, PT, R5, RZ, PT ;  /* 0x000000ff0500720c */ /* 0x000fc40003f65270 */
[----:B------:R-:W-:Y:S02]  /*1d80*/  @!P5 LOP3.LUT R20, RZ, R13, RZ, 0x33, !PT ;  /* 0x0000000dff14d212 */ /* 0x000fe400078e33ff */
[----:B------:R-:W-:Y:S02]  /*1d90*/  SEL R10, RZ, 0x1, !P3 ;  /* 0x00000001ff0a7807 */ /* 0x000fe40005800000 */
[----:B------:R-:W-:Y:S01]  /*1da0*/  SHF.R.S32.HI R5, RZ, 0x1f, R4 ;  /* 0x0000001fff057819 */ /* 0x000fe20000011404 */
[----:B0-----:R-:W0:Y:S01]  /*1db0*/  SHFL.BFLY PT, R14, R17, 0x1, 0x1f ;  /* 0x0c201f00110e7f89 */ /* 0x001e2200000e0000 */
[----:B------:R-:W-:Y:S01]  /*1dc0*/  SHF.R.S32.HI R3, RZ, 0x1f, R20 ;  /* 0x0000001fff037819 */ /* 0x000fe20000011414 */
[----:B------:R-:W-:Y:S01]  /*1dd0*/  IMAD R4, R4, UR11, RZ ;  /* 0x0000000b04047c24 */ /* 0x000fe2000f8e02ff */
[----:B------:R-:W-:Y:S02]  /*1de0*/  @P4 IADD3 R16, PT, PT, R16, 0x1, RZ ;  /* 0x0000000110104810 */ /* 0x000fe40007ffe0ff */
[----:B------:R-:W-:-:S03]  /*1df0*/  LOP3.LUT R10, R5, R10, RZ, 0xfc, !PT ;  /* 0x0000000a050a7212 */ /* 0x000fc600078efcff */
[----:B------:R-:W-:Y:S01]  /*1e00*/  @!P2 IMAD.MOV R16, RZ, RZ, -R16 ;  /* 0x000000ffff10a224 */ /* 0x000fe200078e0a10 */
[----:B------:R-:W-:Y:S02]  /*1e10*/  @!P0 LOP3.LUT R16, RZ, R15, RZ, 0x33, !PT ;  /* 0x0000000fff108212 */ /* 0x000fe400078e33ff */
[----:B------:R-:W-:Y:S02]  /*1e20*/  LOP3.LUT P0, RZ, R19, 0x3e1, RZ, 0xc0, !PT ;  /* 0x000003e113ff7812 */ /* 0x000fe4000780c0ff */
[----:B------:R-:W-:-:S04]  /*1e30*/  ISETP.LT.U32.AND P2, PT, R26, R20, PT ;  /* 0x000000141a00720c */ /* 0x000fc80003f41070 */
[----:B------:R-:W-:Y:S01]  /*1e40*/  ISETP.LT.AND.EX P2, PT, R27, R3, PT, P2 ;  /* 0x000000031b00720c */ /* 0x000fe20003f41320 */
[----:B------:R-:W-:-:S03]  /*1e50*/  IMAD R3, R16, UR12, RZ ;  /* 0x0000000c10037c24 */ /* 0x000fc6000f8e02ff */
[----:B------:R-:W-:Y:S01]  /*1e60*/  SEL R5, R26, R20, P2 ;  /* 0x000000141a057207 */ /* 0x000fe20001000000 */
[----:B------:R-:W-:Y:S02]  /*1e70*/  IMAD R3, R10, R3, RZ ;  /* 0x000000030a037224 */ /* 0x000fe400078e02ff */
[----:B0-----:R-:W-:-:S05]  /*1e80*/  FADD.FTZ R14, R17, R14 ;  /* 0x0000000e110e7221 */ /* 0x001fca0000010000 */
[----:B------:R-:W-:-:S13]  /*1e90*/  FSETP.NE.FTZ.AND P1, PT, R14, RZ, PT ;  /* 0x000000ff0e00720b */ /* 0x000fda0003f35000 */
[----:B------:R-:W0:Y:S02]  /*1ea0*/  @P1 MUFU.LG2 R14, R14 ;  /* 0x0000000e000e1308 */ /* 0x000e240000000c00 */
        /* <DEDUP_REMOVED lines=53> */
.L_x_249:
[----:B------:R-:W-:Y:S01]  /*2200*/  LEA.HI R2, R19, UR14, RZ, 0x1f ;  /* 0x0000000e13027c11 */ /* 0x000fe2000f8ff8ff */
[----:B------:R-:W-:Y:S01]  /*2210*/  IMAD.MOV.U32 R17, RZ, RZ, RZ ;  /* 0x000000ffff117224 */ /* 0x000fe200078e00ff */
[----:B------:R-:W-:Y:S02]  /*2220*/  MOV R18, R30 ;  /* 0x0000001e00127202 */ /* 0x000fe40000000f00 */
[----:B------:R-:W-:Y:S01]  /*2230*/  MOV R14, 0x2260 ;  /* 0x00002260000e7802 */ /* 0x000fe20000000f00 */
[----:B------:R-:W-:Y:S02]  /*2240*/  IMAD.MOV.U32 R22, RZ, RZ, R2 ;  /* 0x000000ffff167224 */ /* 0x000fe400078e0002 */
[----:B------:R-:W-:Y:S05]  /*2250*/  CALL.REL.NOINC `($__internal_6_$__cuda_sm20_div_s64) ;  /* 0x0000001c00487944 */ /* 0x000fea0003c00000 */
[----:B------:R-:W-:Y:S02]  /*2260*/  IADD3 R9, PT, PT, -R10, RZ, RZ ;  /* 0x000000ff0a097210 */ /* 0x000fe40007ffe1ff */
[----:B------:R-:W-:-:S03]  /*2270*/  MOV R31, R11 ;  /* 0x0000000b001f7202 */ /* 0x000fc60000000f00 */
[----:B------:R-:W-:Y:S01]  /*2280*/  IMAD R9, R30, R9, R2 ;  /* 0x000000091e097224 */ /* 0x000fe200078e0202 */
[----:B------:R-:W-:-:S07]  /*2290*/  MOV R30, R10 ;  /* 0x0000000a001e7202 */ /* 0x000fce0000000f00 */
.L_x_250:
        /* <DEDUP_REMOVED lines=59> */
.L_x_252:
[----:B------:R-:W-:Y:S01]  /*2650*/  IMAD.MOV.U32 R22, RZ, RZ, R30 ;  /* 0x000000ffff167224 */ /* 0x000fe200078e001e */
[----:B------:R-:W-:Y:S01]  /*2660*/  MOV R17, R31 ;  /* 0x0000001f00117202 */ /* 0x000fe20000000f00 */
[----:B------:R-:W-:Y:S01]  /*2670*/  IMAD.MOV.U32 R18, RZ, RZ, R34 ;  /* 0x000000ffff127224 */ /* 0x000fe200078e0022 */
[----:B------:R-:W-:Y:S02]  /*2680*/  MOV R14, 0x26a0 ;  /* 0x000026a0000e7802 */ /* 0x000fe40000000f00 */
[----:B------:R-:W-:Y:S05]  /*2690*/  CALL.REL.NOINC `($__internal_6_$__cuda_sm20_div_s64) ;  /* 0x0000001800387944 */ /* 0x000fea0003c00000 */
[----:B------:R-:W-:-:S05]  /*26a0*/  IADD3 R31, PT, PT, -R10, RZ, RZ ;  /* 0x000000ff0a1f7210 */ /* 0x000fca0007ffe1ff */
[----:B------:R-:W-:Y:S02]  /*26b0*/  IMAD R31, R31, R34, R30 ;  /* 0x000000221f1f7224 */ /* 0x000fe400078e021e */
.L_x_253:
[----:B------:R-:W-:Y:S05]  /*26c0*/  BSYNC.RECONVERGENT B0 ;  /* 0x0000000000007941 */ /* 0x000fea0003800200 */
.L_x_251:
        /* <DEDUP_REMOVED lines=157> */
.L_x_248:
[----:B------:R-:W0:Y:S01]  /*30a0*/  LDC.64 R4, c[0x0][0x420] ;  /* 0x00010800ff047b82 */ /* 0x000e220000000a00 */
[----:B------:R-:W-:-:S05]  /*30b0*/  IADD3 R2, PT, PT, R2, UR14, RZ ;  /* 0x0000000e02027c10 */ /* 0x000fca000fffe0ff */
[----:B0-----:R-:W-:-:S05]  /*30c0*/  IMAD.WIDE.U32 R2, R2, 0x4, R4 ;  /* 0x0000000402027825 */ /* 0x001fca00078e0004 */
[----:B------:R1:W-:Y:S02]  /*30d0*/  STG.E desc[UR8][R2.64], R21 ;  /* 0x0000001502007986 */ /* 0x0003e4000c101908 */
.L_x_247:
[----:B------:R-:W-:Y:S05]  /*30e0*/  BSYNC.RECONVERGENT B1 ;  /* 0x0000000000017941 */ /* 0x000fea0003800200 */
.L_x_246:
        /* <DEDUP_REMOVED lines=11> */
[----:B--2---:R-:W-:Y:S01]  /*31a0*/  LEA R3, R0, R3, 0x18 ;  /* 0x0000000300037211 */ /* 0x004fe200078ec0ff */
[----:B------:R-:W-:-:S04]  /*31b0*/  IMAD.SHL.U32 R0, R19, 0x2, RZ ;  /* 0x0000000213007824 */ /* 0x000fc800078e00ff */
[----:B------:R-:W-:Y:S01]  /*31c0*/  IMAD R2, R2, 0x44, R3 ;  /* 0x0000004402027824 */ /* 0x000fe200078e0203 */
[----:B------:R-:W-:-:S04]  /*31d0*/  LOP3.LUT R3, R0, 0x7fc, RZ, 0xc0, !PT ;  /* 0x000007fc00037812 */ /* 0x000fc800078ec0ff */
[----:B------:R-:W-:-:S05]  /*31e0*/  IADD3 R3, PT, PT, R2, R3, RZ ;  /* 0x0000000302037210 */ /* 0x000fca0007ffe0ff */
[----:B0-----:R2:W-:Y:S02]  /*31f0*/  STS [R3], R4 ;  /* 0x0000000403007388 */ /* 0x0015e40000000800 */
.L_x_255:
[----:B------:R-:W-:Y:S05]  /*3200*/  BSYNC.RECONVERGENT B0 ;  /* 0x0000000000007941 */ /* 0x000fea0003800200 */
.L_x_254:
        /* <DEDUP_REMOVED lines=43> */
.L_x_266:
        /* <DEDUP_REMOVED lines=9> */
.L_x_259:
[----:B------:R-:W-:Y:S05]  /*3550*/  BSYNC.RECONVERGENT B0 ;  /* 0x0000000000007941 */ /* 0x000fea0003800200 */
.L_x_258:
        /* <DEDUP_REMOVED lines=12> */
.L_x_261:
[----:B------:R-:W-:Y:S05]  /*3620*/  BSYNC.RECONVERGENT B0 ;  /* 0x0000000000007941 */ /* 0x000fea0003800200 */
.L_x_260:
        /* <DEDUP_REMOVED lines=12> */
.L_x_263:
[----:B------:R-:W-:Y:S05]  /*36f0*/  BSYNC.RECONVERGENT B0 ;  /* 0x0000000000007941 */ /* 0x000fea0003800200 */
.L_x_262:
        /* <DEDUP_REMOVED lines=12> */
.L_x_265:
[----:B------:R-:W-:Y:S05]  /*37c0*/  BSYNC.RECONVERGENT B0 ;  /* 0x0000000000007941 */ /* 0x000fea0003800200 */
.L_x_264:
        /* <DEDUP_REMOVED lines=11> */
.L_x_257:
        /* <DEDUP_REMOVED lines=11> */
.L_x_269:
        /* <DEDUP_REMOVED lines=8> */
.L_x_268:
[----:B------:R-:W-:Y:S05]  /*39b0*/  BSYNC.RECONVERGENT B0 ;  /* 0x0000000000007941 */ /* 0x000fea0003800200 */
.L_x_267:
        /* <DEDUP_REMOVED lines=9> */
.L_x_256:
        /* <DEDUP_REMOVED lines=83> */
        .weak           $__internal_6_$__cuda_sm20_div_s64
        .type           $__internal_6_$__cuda_sm20_div_s64,@function
        .size           $__internal_6_$__cuda_sm20_div_s64,(.L_x_4838 - $__internal_6_$__cuda_sm20_div_s64)
$__internal_6_$__cuda_sm20_div_s64:
        /* <DEDUP_REMOVED lines=83> */
[----:B------:R-:W-:Y:S06]  /*44b0*/  RET.REL.NODEC R12 `(_ZN5flash32flash_fwd_splitkv_combine_kernelI23Flash_fwd_kernel_traitsILi32ELi64ELi256ELi4ELb0ELb0EN7cutlass10bfloat16_tE19Flash_kernel_traitsILi32ELi64ELi256ELi4ES3_EELi16ELi1ELb0EEEvNS_16Flash_fwd_paramsE) ;  /* 0xffffffb80cd07950 */ /* 0x000fec0003c3ffff */
.L_x_270:
        /* <DEDUP_REMOVED lines=12> */
.L_x_4838:


//--------------------- .text._ZN5flash32flash_fwd_splitkv_combine_kernelI23Flash_fwd_kernel_traitsILi32ELi64ELi256ELi4ELb0ELb0EN7cutlass10bfloat16_tE19Flash_kernel_traitsILi32ELi64ELi256ELi4ES3_EELi16ELi7ELb1EEEvNS_16Flash_fwd_paramsE --------------------------
	.section	.text._ZN5flash32flash_fwd_splitkv_combine_kernelI23Flash_fwd_kernel_traitsILi32ELi64ELi256ELi4ELb0ELb0EN7cutlass10bfloat16_tE19Flash_kernel_traitsILi32ELi64ELi256ELi4ES3_EELi16ELi7ELb1EEEvNS_16Flash_fwd_paramsE,"ax",@progbits
	.align	128
        .global         _ZN5flash32flash_fwd_splitkv_combine_kernelI23Flash_fwd_kernel_traitsILi32ELi64ELi256ELi4ELb0ELb0EN7cutlass10bfloat16_tE19Flash_kernel_traitsILi32ELi64ELi256ELi4ES3_EELi16ELi7ELb1EEEvNS_16Flash_fwd_paramsE
        .type           _ZN5flash32flash_fwd_splitkv_combine_kernelI23Flash_fwd_kernel_traitsILi32ELi64ELi256ELi4ELb0ELb0EN7cutlass10bfloat16_tE19Flash_kernel_traitsILi32ELi64ELi256ELi4ES3_EELi16ELi7ELb1EEEvNS_16Flash_fwd_paramsE,@function
        .size           _ZN5flash32flash_fwd_splitkv_combine_kernelI23Flash_fwd_kernel_traitsILi32ELi64ELi256ELi4ELb0ELb0EN7cutlass10bfloat16_tE19Flash_kernel_traitsILi32ELi64ELi256ELi4ES3_EELi16ELi7ELb1EEEvNS_16Flash_fwd_paramsE,(.L_x_4839 - _ZN5flash32flash_fwd_splitkv_combine_kernelI23Flash_fwd_kernel_traitsILi32ELi64ELi256ELi4ELb0ELb0EN7cutlass10bfloat16_tE19Flash_kernel_traitsILi32ELi64ELi256ELi4ES3_EELi16ELi7ELb1EEEvNS_16Flash_fwd_paramsE)
        .other          _ZN5flash32flash_fwd_splitkv_combine_kernelI23Flash_fwd_kernel_traitsILi32ELi64ELi256ELi4ELb0ELb0EN7cutlass10bfloat16_tE19Flash_kernel_traitsILi32ELi64ELi256ELi4ES3_EELi16ELi7ELb1EEEvNS_16Flash_fwd_paramsE,@"STO_CUDA_ENTRY STV_DEFAULT"
_ZN5flash32flash_fwd_splitkv_combine_kernelI23Flash_fwd_kernel_traitsILi32ELi64ELi256ELi4ELb0ELb0EN7cutlass10bfloat16_tE19Flash_kernel_traitsILi32ELi64ELi256ELi4ES3_EELi16ELi7ELb1EEEvNS_16Flash_fwd_paramsE:
.text._ZN5flash32flash_fwd_splitkv_combine_kernelI23Flash_fwd_kernel_traitsILi32ELi64ELi256ELi4ELb0ELb0EN7cutlass10bfloat16_tE19Flash_kernel_traitsILi32ELi64ELi256ELi4ES3_EELi16ELi7ELb1EEEvNS_16Flash_fwd_paramsE:
        /* <DEDUP_REMOVED lines=38> */
.L_x_271:
[----:B------:R-:W-:Y:S01]  /*0260*/  IMAD.U32 R40, RZ, RZ, UR20 ;  /* 0x00000014ff287e24 */ /* 0x000fe2000f8e00ff */
[----:B------:R-:W-:Y:S01]  /*0270*/  MOV R32, UR18 ;  /* 0x0000001200207c02 */ /* 0x000fe20008000f00 */
[----:B------:R-:W-:Y:S01]  /*0280*/  IMAD.U32 R31, RZ, RZ, UR14 ;  /* 0x0000000eff1f7e24 */ /* 0x000fe2000f8e00ff */
[----:B------:R-:W-:Y:S02]  /*0290*/  MOV R30, UR5 ;  /* 0x00000005001e7c02 */ /* 0x000fe40008000f00 */
[----:B------:R-:W-:Y:S02]  /*02a0*/  MOV R28, 0x2c0 ;  /* 0x000002c0001c7802 */ /* 0x000fe40000000f00 */
[----:B------:R-:W-:Y:S05]  /*02b0*/  CALL.REL.NOINC `($__internal_7_$__cuda_sm20_div_s64) ;  /* 0x00000060002c7944 */ /* 0x000fea0003c00000 */
[----:B------:R-:W-:-:S07]  /*02c0*/  MOV R15, R27 ;  /* 0x0000001b000f7202 */ /* 0x000fce0000000f00 */
.L_x_272:
        /* <DEDUP_REMOVED lines=11> */
[----:B------:R-:W-:Y:S01]  /*0380*/  HFMA2 R2, -RZ, RZ, 0, 0 ;  /* 0x00000000ff027431 */ /* 0x000fe200000001ff */
[----:B------:R-:W-:-:S06]  /*0390*/  ISETP.NE.U32.AND P0, PT, R32, RZ, PT ;  /* 0x000000ff2000720c */ /* 0x000fcc0003f05070 */
[----:B0-----:R-:W0:Y:S02]  /*03a0*/  MUFU.RCP R4, R6 ;  /* 0x0000000600047308 */ /* 0x001e240000001000 */
[----:B0-----:R-:W-:-:S06]  /*03b0*/  VIADD R4, R4, 0xffffffe ;  /* 0x0ffffffe04047836 */ /* 0x001fcc0000000000 */
        /* <DEDUP_REMOVED lines=10> */
[----:B------:R-:W-:Y:S02]  /*0460*/  ISETP.GE.U32.AND P1, PT, R3, R32, PT ;  /* 0x000000200300720c */ /* 0x000fe40003f26070 */
[----:B------:R-:W-:-:S11]  /*0470*/  MOV R3, RZ ;  /* 0x000000ff00037202 */ /* 0x000fd60000000f00 */
[----:B------:R-:W-:Y:S02]  /*0480*/  @P1 IADD3 R2, PT, PT, R2, 0x1, RZ ;  /* 0x0000000102021810 */ /* 0x000fe40007ffe0ff */
[----:B------:R-:W-:Y:S01]  /*0490*/  @!P0 LOP3.LUT R2, RZ, R32, RZ, 0x33, !PT ;  /* 0x00000020ff028212 */ /* 0x000fe200078e33ff */
[----:B------:R-:W-:Y:S05]  /*04a0*/  BRA `(.L_x_275) ;  /* 0x0000000000187947 */ /* 0x000fea0003800000 */
.L_x_274:
[----:B------:R-:W-:Y:S01]  /*04b0*/  IMAD.MOV.U32 R40, RZ, RZ, R14 ;  /* 0x000000ffff287224 */ /* 0x000fe200078e000e */
[----:B------:R-:W-:Y:S02]  /*04c0*/  MOV R31, R15 ;  /* 0x0000000f001f7202 */ /* 0x000fe40000000f00 */
[----:B------:R-:W-:Y:S02]  /*04d0*/  MOV R28, 0x4f0 ;  /* 0x000004f0001c7802 */ /* 0x000fe40000000f00 */
[----:B------:R-:W-:Y:S05]  /*04e0*/  CALL.REL.NOINC `($__internal_7_$__cuda_sm20_div_s64) ;  /* 0x0000005c00a07944 */ /* 0x000fea0003c00000 */
[----:B------:R-:W-:Y:S02]  /*04f0*/  MOV R2, R14 ;  /* 0x0000000e00027202 */ /* 0x000fe40000000f00 */
[----:B------:R-:W-:Y:S02]  /*0500*/  MOV R3, R27 ;  /* 0x0000001b00037202 */ /* 0x000fe40000000f00 */
.L_x_275:
[----:B------:R-:W-:Y:S05]  /*0510*/  BSYNC.RECONVERGENT B0 ;  /* 0x0000000000007941 */ /* 0x000fea0003800200 */
.L_x_273:
        /* <DEDUP_REMOVED lines=57> */
.L_x_277:
[----:B------:R-:W-:Y:S01]  /*08b0*/  IMAD.MOV.U32 R40, RZ, RZ, R32 ;  /* 0x000000ffff287224 */ /* 0x000fe200078e0020 */
[----:B------:R-:W-:Y:S01]  /*08c0*/  MOV R32, R25 ;  /* 0x0000001900207202 */ /* 0x000fe20000000f00 */
[----:B------:R-:W-:Y:S01]  /*08d0*/  IMAD.MOV.U32 R31, RZ, RZ, R30 ;  /* 0x000000ffff1f7224 */ /* 0x000fe200078e001e */
[----:B------:R-:W-:Y:S02]  /*08e0*/  MOV R30, R17 ;  /* 0x00000011001e7202 */ /* 0x000fe40000000f00 */
[----:B------:R-:W-:Y:S02]  /*08f0*/  MOV R28, 0x910 ;  /* 0x00000910001c7802 */ /* 0x000fe40000000f00 */
[----:B------:R-:W-:Y:S05]  /*0900*/  CALL.REL.NOINC `($__internal_7_$__cuda_sm20_div_s64) ;  /* 0x0000005800987944 */ /* 0x000fea0003c00000 */
[----:B------:R-:W-:Y:S02]  /*0910*/  MOV R15, R27 ;  /* 0x0000001b000f7202 */ /* 0x000fe40000000f00 */
.L_x_278:
[----:B------:R-:W-:Y:S05]  /*0920*/  BSYNC.RECONVERGENT B0 ;  /* 0x0000000000007941 */ /* 0x000fea0003800200 */
.L_x_276:
        /* <DEDUP_REMOVED lines=70> */
[----:B------:R-:W-:-:S03]  /*0d90*/  UIMAD.WIDE.U32 UR22, UR23, UR12, URZ ;  /* 0x0000000c171672a5 */ /* 0x000fc6000f8e00ff */
[----:B------:R-:W0:Y:S01]  /*0da0*/  LDCU.U8 UR9, c[0x0][0x549] ;  /* 0x0000a920ff0977ac */ /* 0x000e220008000000 */
[----:B------:R-:W-:-:S03]  /*0db0*/  ISETP.LT.U32.AND P1, PT, R0, UR13, PT ;  /* 0x0000000d00007c0c */ /* 0x000fc6000bf21070 */
[----:B------:R-:W-:Y:S02]  /*0dc0*/  UMOV UR15, UR23 ;  /* 0x00000017000f7c82 */ /* 0x000fe40008000000 */
[----:B------:R-:W-:-:S04]  /*0dd0*/  UIADD3 UR10, UPT, UPT, -UR15, URZ, URZ ;  /* 0x000000ff0f0a7290 */ /* 0x000fc8000fffe1ff */
[----:B------:R-:W-:-:S04]  /*0de0*/  UIMAD UR10, UR11, UR10, UR12 ;  /* 0x0000000a0b0a72a4 */ /* 0x000fc8000f8e020c */
[----:B------:R-:W-:Y:S01]  /*0df0*/  @!P1 VIADD R0, R0, -UR13 ;  /* 0x8000000d00009c36 */ /* 0x000fe20008000000 */
[----:B------:R-:W-:Y:S01]  /*0e00*/  UISETP.GT.U32.AND UP1, UPT, UR11, UR10, UPT ;  /* 0x0000000a0b00728c */ /* 0x000fe2000bf24070 */
[----:B------:R-:W-:Y:S01]  /*0e10*/  @!P1 VIADD R5, R5, 0x1 ;  /* 0x0000000105059836 */ /* 0x000fe20000000000 */
[----:B------:R-:W-:Y:S01]  /*0e20*/  ISETP.NE.AND P1, PT, RZ, UR7, PT ;  /* 0x00000007ff007c0c */ /* 0x000fe2000bf25270 */
[----:B0-----:R-:W-:Y:S01]  /*0e30*/  UISETP.NE.AND UP0, UPT, UR9, URZ, UPT ;  /* 0x000000ff0900728c */ /* 0x001fe2000bf05270 */
[----:B------:R-:W-:-:S03]  /*0e40*/  ISETP.GE.U32.AND P2, PT, R0, UR13, PT ;  /* 0x0000000d00007c0c */ /* 0x000fc6000bf46070 */
[----:B------:R-:W-:Y:S02]  /*0e50*/  USEL UR5, UR5, 0x1, !UP0 ;  /* 0x0000000105057887 */ /* 0x000fe4000c000000 */
[----:B------:R-:W-:Y:S02]  /*0e60*/  UISETP.GE.AND UP0, UPT, UR6, URZ, UPT ;  /* 0x000000ff0600728c */ /* 0x000fe4000bf06270 */
[----:B------:R-:W-:Y:S02]  /*0e70*/  @!UP1 UIADD3 UR10, UPT, UPT, UR10, -UR11, URZ ;  /* 0x8000000b0a0a9290 */ /* 0x000fe4000fffe0ff */
[----:B------:R-:W-:Y:S02]  /*0e80*/  @!UP1 UIADD3 UR15, UPT, UPT, UR15, 0x1, URZ ;  /* 0x000000010f0f9890 */ /* 0x000fe4000fffe0ff */
[----:B------:R-:W-:Y:S02]  /*0e90*/  UISETP.GE.U32.AND UP3, UPT, UR10, UR11, UPT ;  /* 0x0000000b0a00728c */ /* 0x000fe4000bf66070 */
[----:B------:R-:W-:Y:S01]  /*0ea0*/  @P2 VIADD R5, R5, 0x1 ;  /* 0x0000000105052836 */ /* 0x000fe20000000000 */
[----:B------:R-:W-:-:S02]  /*0eb0*/  UISETP.NE.AND UP1, UPT, UR8, URZ, UPT ;  /* 0x000000ff0800728c */ /* 0x000fc4000bf25270 */
[----:B------:R-:W-:Y:S01]  /*0ec0*/  USHF.R.S32.HI UR8, URZ, 0x1f, UR7 ;  /* 0x0000001fff087899 */ /* 0x000fe20008011407 */
[----:B------:R-:W-:Y:S01]  /*0ed0*/  @!P0 IMAD.MOV R5, RZ, RZ, -R5 ;  /* 0x000000ffff058224 */ /* 0x000fe200078e0a05 */
[----:B------:R-:W-:Y:S01]  /*0ee0*/  @!P1 LOP3.LUT R5, RZ, UR13, RZ, 0x33, !PT ;  /* 0x0000000dff059c12 */ /* 0x000fe2000f8e33ff */
[----:B------:R-:W-:-:S03]  /*0ef0*/  USEL UR6, URZ, 0x1, !UP1 ;  /* 0x00000001ff067887 */ /* 0x000fc6000c800000 */
[----:B------:R-:W-:Y:S01]  /*0f00*/  ISETP.LT.U32.AND P0, PT, R14, R5, PT ;  /* 0x000000050e00720c */ /* 0x000fe20003f01070 */
[----:B------:R-:W-:Y:S01]  /*0f10*/  @UP3 UIADD3 UR15, UPT, UPT, UR15, 0x1, URZ ;  /* 0x000000010f0f3890 */ /* 0x000fe2000fffe0ff */
[----:B------:R-:W-:Y:S01]  /*0f20*/  SHF.R.S32.HI R7, RZ, 0x1f, R5 ;  /* 0x0000001fff077819 */ /* 0x000fe20000011405 */
[----:B------:R-:W-:Y:S02]  /*0f30*/  ULOP3.LUT UR6, UR8, UR6, URZ, 0xfc, !UPT ;  /* 0x0000000608067292 */ /* 0x000fe4000f8efcff */
[----:B------:R-:W-:Y:S01]  /*0f40*/  @!UP0 UIADD3 UR15, UPT, UPT, -UR15, URZ, URZ ;  /* 0x000000ff0f0f8290 */ /* 0x000fe2000fffe1ff */
        /* <DEDUP_REMOVED lines=27> */
.L_x_280:
[----:B------:R-:W-:Y:S01]  /*1100*/  IMAD.MOV.U32 R40, RZ, RZ, R14 ;  /* 0x000000ffff287224 */ /* 0x000fe200078e000e */
[----:B------:R-:W-:Y:S01]  /*1110*/  MOV R32, R24 ;  /* 0x0000001800207202 */ /* 0x000fe20000000f00 */
[----:B------:R-:W-:Y:S01]  /*1120*/  IMAD.MOV.U32 R31, RZ, RZ, R15 ;  /* 0x000000ffff1f7224 */ /* 0x000fe200078e000f */
[----:B------:R-:W-:Y:S02]  /*1130*/  MOV R30, R18 ;  /* 0x00000012001e7202 */ /* 0x000fe40000000f00 */
[----:B------:R-:W-:Y:S02]  /*1140*/  MOV R28, 0x1160 ;  /* 0x00001160001c7802 */ /* 0x000fe40000000f00 */
[----:B------:R-:W-:Y:S05]  /*1150*/  CALL.REL.NOINC `($__internal_7_$__cuda_sm20_div_s64) ;  /* 0x0000005000847944 */ /* 0x000fea0003c00000 */
[----:B------:R-:W-:Y:S02]  /*1160*/  MOV R44, R14 ;  /* 0x0000000e002c7202 */ /* 0x000fe40000000f00 */
[----:B------:R-:W-:Y:S02]  /*1170*/  MOV R45, R27 ;  /* 0x0000001b002d7202 */ /* 0x000fe40000000f00 */
.L_x_281:
[----:B------:R-:W-:Y:S05]  /*1180*/  BSYNC.RECONVERGENT B0 ;  /* 0x0000000000007941 */ /* 0x000fea0003800200 */
.L_x_279:
        /* <DEDUP_REMOVED lines=18> */
[----:B------:R-:W-:-:S05]  /*12b0*/  IMAD R4, R6, R4, R5 ;  /* 0x0000000406047224 */ /* 0x000fca00078e0205 */
[----:B------:R-:W-:-:S13]  /*12c0*/  ISETP.GT.U32.AND P1, PT, R7, R4, PT ;  /* 0x000000040700720c */ /* 0x000fda0003f24070 */
[----:B------:R-:W-:Y:S02]  /*12d0*/  @!P1 IMAD.IADD R4, R4, 0x1, -R7 ;  /* 0x0000000104049824 */ /* 0x000fe400078e0a07 */
[----:B------:R-:W-:Y:S01]  /*12e0*/  @!P1 VIADD R6, R6, 0x1 ;  /* 0x0000000106069836 */ /* 0x000fe20000000000 */
[----:B------:R-:W-:Y:S02]  /*12f0*/  ISETP.NE.AND P1, PT, RZ, UR21, PT ;  /* 0x00000015ff007c0c */ /* 0x000fe4000bf25270 */
[-C--:B------:R-:W-:Y:S02]  /*1300*/  ISETP.GE.U32.AND P2, PT, R4, R7.reuse, PT ;  /* 0x000000070400720c */ /* 0x080fe40003f46070 */
[----:B------:R-:W-:-:S04]  /*1310*/  LOP3.LUT R4, R0, R7, RZ, 0x3c, !PT ;  /* 0x0000000700047212 */ /* 0x000fc800078e3cff */
[----:B------:R-:W-:-:S07]  /*1320*/  ISETP.GE.AND P0, PT, R4, RZ, PT ;  /* 0x000000ff0400720c */ /* 0x000fce0003f06270 */
[----:B------:R-:W-:-:S06]  /*1330*/  @P2 VIADD R6, R6, 0x1 ;  /* 0x0000000106062836 */ /* 0x000fcc0000000000 */
        /* <DEDUP_REMOVED lines=30> */
.L_x_283:
[----:B------:R-:W-:Y:S01]  /*1520*/  IMAD.MOV.U32 R40, RZ, RZ, R2 ;  /* 0x000000ffff287224 */ /* 0x000fe200078e0002 */
[----:B------:R-:W-:Y:S01]  /*1530*/  MOV R31, R3 ;  /* 0x00000003001f7202 */ /* 0x000fe20000000f00 */
[----:B------:R-:W-:Y:S01]  /*1540*/  IMAD.MOV.U32 R32, RZ, RZ, R23 ;  /* 0x000000ffff207224 */ /* 0x000fe200078e0017 */
[----:B------:R-:W-:Y:S02]  /*1550*/  MOV R28, 0x1570 ;  /* 0x00001570001c7802 */ /* 0x000fe40000000f00 */
[----:B------:R-:W-:Y:S05]  /*1560*/  CALL.REL.NOINC `($__internal_7_$__cuda_sm20_div_s64) ;  /* 0x0000004c00807944 */ /* 0x000fea0003c00000 */
[----:B------:R-:W-:Y:S02]  /*1570*/  MOV R26, R14 ;  /* 0x0000000e001a7202 */ /* 0x000fe40000000f00 */
.L_x_284:
[----:B------:R-:W-:Y:S05]  /*1580*/  BSYNC.RECONVERGENT B0 ;  /* 0x0000000000007941 */ /* 0x000fea0003800200 */
.L_x_282:
[----:B------:R-:W0:Y:S01]  /*1590*/  S2R R4, SR_TID.X ;  /* 0x0000000000047919 */ /* 0x000e220000002100 */
[----:B------:R-:W-:Y:S01]  /*15a0*/  UIADD3 UR9, UP0, UPT, UR20, -UR19, URZ ;  /* 0x8000001314097290 */ /* 0x000fe2000ff1e0ff */
[----:B------:R-:W-:Y:S01]  /*15b0*/  MOV R11, 0xff800000 ;  /* 0xff800000000b7802 */ /* 0x000fe20000000f00 */
[----:B------:R-:W1:Y:S02]  /*15c0*/  LDCU UR4, c[0x0][0x534] ;  /* 0x0000a680ff0477ac */ /* 0x000e640008000800 */
[----:B------:R-:W-:Y:S01]  /*15d0*/  UIADD3.X UR8, UPT, UPT, UR14, -0x1, URZ, UP0, !UPT ;  /* 0xffffffff0e087890 */ /* 0x000fe200087fe4ff */
[----:B------:R-:W2:Y:S05]  /*15e0*/  LDCU.64 UR10, c[0x0][0x358] ;  /* 0x00006b00ff0a77ac */ /* 0x000eaa0008000a00 */
[----:B------:R-:W-:Y:S01]  /*15f0*/  IMAD.U32 R2, RZ, RZ, UR8 ;  /* 0x00000008ff027e24 */ /* 0x000fe2000f8e00ff */
[----:B0-----:R-:W-:-:S02]  /*1600*/  LOP3.LUT R13, R4, 0xf, RZ, 0xc0, !PT ;  /* 0x0000000f040d7812 */ /* 0x001fc400078ec0ff */
[----:B------:R-:W-:Y:S02]  /*1610*/  SHF.R.U32.HI R14, RZ, 0x4, R4 ;  /* 0x00000004ff0e7819 */ /* 0x000fe40000011604 */
[C---:B------:R-:W-:Y:S02]  /*1620*/  ISETP.LT.U32.AND P1, PT, R13.reuse, UR9, PT ;  /* 0x000000090d007c0c */ /* 0x040fe4000bf21070 */
[C---:B------:R-:W-:Y:S01]  /*1630*/  IADD3 R5, PT, PT, R14.reuse, 0x10, RZ ;  /* 0x000000100e057810 */ /* 0x040fe20007ffe0ff */
[----:B------:R-:W-:Y:S01]  /*1640*/  VIADD R10, R14, 0x8 ;  /* 0x000000080e0a7836 */ /* 0x000fe20000000000 */
[----:B------:R-:W-:Y:S01]  /*1650*/  ISETP.GT.AND.EX P1, PT, R2, RZ, PT, P1 ;  /* 0x000000ff0200720c */ /* 0x000fe20003f24310 */
[C---:B------:R-:W-:Y:S01]  /*1660*/  VIADD R15, R14.reuse, 0x18 ;  /* 0x000000180e0f7836 */ /* 0x040fe20000000000 */
[----:B------:R-:W-:Y:S02]  /*1670*/  IADD3 R20, P0, PT, R13, UR19, RZ ;  /* 0x000000130d147c10 */ /* 0x000fe4000ff1e0ff */
[----:B-1----:R-:W-:-:S02]  /*1680*/  ISETP.GE.OR P6, PT, R14, UR4, !P1 ;  /* 0x000000040e007c0c */ /* 0x002fc4000cfc6670 */
[----:B------:R-:W-:Y:S01]  /*1690*/  ISETP.GE.OR P5, PT, R10, UR4, !P1 ;  /* 0x000000040a007c0c */ /* 0x000fe2000cfa6670 */
[----:B------:R-:W-:Y:S01]  /*16a0*/  IMAD.X R21, RZ, RZ, RZ, P0 ;  /* 0x000000ffff157224 */ /* 0x000fe200000e06ff */
[----:B------:R-:W-:Y:S02]  /*16b0*/  ISETP.GE.OR P2, PT, R5, UR4, !P1 ;  /* 0x0000000405007c0c */ /* 0x000fe4000cf46670 */
[----:B------:R-:W-:Y:S02]  /*16c0*/  ISETP.GE.OR P3, PT, R15, UR4, !P1 ;  /* 0x000000040f007c0c */ /* 0x000fe4000cf66670 */
[----:B------:R-:W-:-:S05]  /*16d0*/  IADD3 R12, PT, PT, R14, 0x20, RZ ;  /* 0x000000200e0c7810 */ /* 0x000fca0007ffe0ff */
[----:B------:R-:W0:Y:S01]  /*16e0*/  @!P6 LDC.64 R2, c[0x0][0x428] ;  /* 0x00010a00ff02eb82 */ /* 0x000e220000000a00 */
[----:B------:R-:W-:-:S04]  /*16f0*/  @!P6 IMAD.WIDE.U32 R30, R14, UR20, R20 ;  /* 0x000000140e1eec25 */ /* 0x000fc8000f8e0014 */
[----:B------:R-:W-:Y:S02]  /*1700*/  @!P5 IMAD.MOV.U32 R28, RZ, RZ, R20 ;  /* 0x000000ffff1cd224 */ /* 0x000fe400078e0014 */
[----:B------:R-:W-:Y:S01]  /*1710*/  @!P5 IMAD.MOV.U32 R29, RZ, RZ, R21 ;  /* 0x000000ffff1dd224 */ /* 0x000fe200078e0015 */
[----:B------:R-:W1:Y:S01]  /*1720*/  @!P5 LDC.64 R8, c[0x0][0x428] ;  /* 0x00010a00ff08db82 */ /* 0x000e620000000a00 */
[----:B------:R-:W-:Y:S02]  /*1730*/  @!P6 IMAD R16, R14, UR14, R31 ;  /* 0x0000000e0e10ec24 */ /* 0x000fe4000f8e021f */
[----:B------:R-:W-:-:S04]  /*1740*/  @!P5 IMAD.WIDE.U32 R28, R10, UR20, R28 ;  /* 0x000000140a1cdc25 */ /* 0x000fc8000f8e001c */
[----:B------:R-:W-:Y:S01]  /*1750*/  @!P5 IMAD R10, R10, UR14, R29 ;  /* 0x0000000e0a0adc24 */ /* 0x000fe2000f8e021d */
[----:B------:R-:W3:Y:S01]  /*1760*/  @!P2 LDC.64 R6, c[0x0][0x428] ;  /* 0x00010a00ff06ab82 */ /* 0x000ee20000000a00 */
[----:B0-----:R-:W-:-:S04]  /*1770*/  @!P6 LEA R32, P0, R30, R2, 0x2 ;  /* 0x000000021e20e211 */ /* 0x001fc800078010ff */
[----:B------:R-:W-:-:S03]  /*1780*/  @!P6 LEA.HI.X R33, R30, R3, R16, 0x2, P0 ;  /* 0x000000031e21e211 */ /* 0x000fc600000f1410 */
[----:B------:R-:W0:Y:S01]  /*1790*/  @!P3 LDC.64 R2, c[0x0][0x428] ;  /* 0x00010a00ff02bb82 */ /* 0x000e220000000a00 */
[----:B------:R-:W-:Y:S02]  /*17a0*/  ISETP.GE.OR P0, PT, R12, UR4, !P1 ;  /* 0x000000040c007c0c */ /* 0x000fe4000cf06670 */
[----:B-1----:R-:W-:Y:S01]  /*17b0*/  @!P5 LEA R30, P4, R28, R8, 0x2 ;  /* 0x000000081c1ed211 */ /* 0x002fe200078810ff */
[----:B------:R-:W-:Y:S01]  /*17c0*/  VIADD R19, R14, 0x28 ;  /* 0x000000280e137836 */ /* 0x000fe20000000000 */
[----:B------:R-:W-:Y:S01]  /*17d0*/  @!P2 MOV R29, R21 ;  /* 0x00000015001da202 */ /* 0x000fe20000000f00 */
[----:B--2---:R1:W2:Y:S01]  /*17e0*/  @!P6 LDG.E R11, desc[UR10][R32.64] ;  /* 0x0000000a200be981 */ /* 0x0042a2000c1e1900 */
[----:B------:R-:W-:Y:S01]  /*17f0*/  @!P5 LEA.HI.X R31, R28, R9, R10, 0x2, P4 ;  /* 0x000000091c1fd211 */ /* 0x000fe200020f140a */
[----:B------:R-:W-:Y:S01]  /*1800*/  @!P2 IMAD.MOV.U32 R28, RZ, RZ, R20 ;  /* 0x000000ffff1ca224 */ /* 0x000fe200078e0014 */
[----:B------:R-:W-:Y:S01]  /*1810*/  ISETP.GE.OR P6, PT, R19, UR4, !P1 ;  /* 0x0000000413007c0c */ /* 0x000fe2000cfc6670 */
[----:B------:R-:W-:-:S02]  /*1820*/  IMAD.MOV.U32 R10, RZ, RZ, -0x800000 ;  /* 0xff800000ff0a7424 */ /* 0x000fc400078e00ff */
[C---:B------:R-:W-:Y:S02]  /*1830*/  @!P2 IMAD.WIDE.U32 R28, R5.reuse, UR20, R28 ;  /* 0x00000014051cac25 */ /* 0x040fe4000f8e001c */
[----:B------:R-:W4:Y:S02]  /*1840*/  @!P0 LDC.64 R8, c[0x0][0x428] ;  /* 0x00010a00ff088b82 */ /* 0x000f240000000a00 */
[----:B------:R-:W-:Y:S01]  /*1850*/  VIADD R22, R14, 0x30 ;  /* 0x000000300e167836 */ /* 0x000fe20000000000 */
[----:B---3--:R-:W-:Y:S01]  /*1860*/  @!P2 LEA R34, P4, R28, R6, 0x2 ;  /* 0x000000061c22a211 */ /* 0x008fe200078810ff */
[----:B------:R-:W-:Y:S01]  /*1870*/  @!P2 IMAD R16, R5, UR14, R29 ;  /* 0x0000000e0510ac24 */ /* 0x000fe2000f8e021d */
[----:B------:R3:W5:Y:S01]  /*1880*/  @!P5 LDG.E R10, desc[UR10][R30.64] ;  /* 0x0000000a1e0ad981 */ /* 0x000762000c1e1900 */
[----:B------:R-:W-:Y:S02]  /*1890*/  MOV R5, 0xff800000 ;  /* 0xff80000000057802 */ /* 0x000fe40000000f00 */
[----:B------:R-:W-:-:S02]  /*18a0*/  ISETP.GE.OR P5, PT, R22, UR4, !P1 ;  /* 0x0000000416007c0c */ /* 0x000fc4000cfa6670 */
[----:B------:R-:W-:Y:S02]  /*18b0*/  @!P2 LEA.HI.X R35, R28, R7, R16, 0x2, P4 ;  /* 0x000000071c23a211 */ /* 0x000fe400020f1410 */
[----:B------:R-:W4:Y:S03]  /*18c0*/  @!P6 LDC.64 R6, c[0x0][0x428] ;  /* 0x00010a00ff06eb82 */ /* 0x000f260000000a00 */
[----:B------:R4:W5:Y:S01]  /*18d0*/  @!P2 LDG.E R5, desc[UR10][R34.64] ;  /* 0x0000000a2205a981 */ /* 0x000962000c1e1900 */
[----:B-1----:R-:W-:Y:S02]  /*18e0*/  @!P3 IMAD.MOV.U32 R32, RZ, RZ, R20 ;  /* 0x000000ffff20b224 */ /* 0x002fe400078e0014 */
[----:B------:R-:W-:Y:S02]  /*18f0*/  @!P3 IMAD.MOV.U32 R33, RZ, RZ, R21 ;  /* 0x000000ffff21b224 */ /* 0x000fe400078e0015 */
[----:B------:R-:W-:Y:S01]  /*1900*/  @!P3 IMAD.WIDE.U32 R32, R15, UR20, R32 ;  /* 0x000000140f20bc25 */ /* 0x000fe2000f8e0020 */
[----:B------:R-:W-:-:S03]  /*1910*/  IADD3 R28, PT, PT, R14, 0x38, RZ ;  /* 0x000000380e1c7810 */ /* 0x000fc60007ffe0ff */
[----:B------:R-:W-:Y:S01]  /*1920*/  @!P3 IMAD R16, R15, UR14, R33 ;  /* 0x0000000e0f10bc24 */ /* 0x000fe2000f8e0221 */
[----:B0-----:R-:W-:Y:S01]  /*1930*/  @!P3 LEA R40, P2, R32, R2, 0x2 ;  /* 0x000000022028b211 */ /* 0x001fe200078410ff */
[----:B---3--:R-:W-:-:S03]  /*1940*/  @!P0 IMAD.MOV.U32 R30, RZ, RZ, R20 ;  /* 0x000000ffff1e8224 */ /* 0x008fc600078e0014 */
[----:B------:R-:W-:Y:S01]  /*1950*/  @!P3 LEA.HI.X R41, R32, R3, R16, 0x2, P2 ;  /* 0x000000032029b211 */ /* 0x000fe200010f1410 */
[----:B------:R-:W-:Y:S01]  /*1960*/  @!P0 IMAD.MOV.U32 R31, RZ, RZ, R21 ;  /* 0x000000ffff1f8224 */ /* 0x000fe200078e0015 */
[----:B------:R-:W0:Y:S01]  /*1970*/  @!P5 LDC.64 R2, c[0x0][0x428] ;  /* 0x00010a00ff02db82 */ /* 0x000e220000000a00 */
[----:B------:R-:W-:Y:S01]  /*1980*/  ISETP.GE.OR P4, PT, R28, UR4, !P1 ;  /* 0x000000041c007c0c */ /* 0x000fe2000cf86670 */
[C---:B------:R-:W-:Y:S01]  /*1990*/  @!P0 IMAD.WIDE.U32 R30, R12.reuse, UR20, R30 ;  /* 0x000000140c1e8c25 */ /* 0x040fe2000f8e001e */
[----:B------:R-:W-:Y:S02]  /*19a0*/  MOV R15, 0xff800000 ;  /* 0xff800000000f7802 */ /* 0x000fe40000000f00 */
[----:B----4-:R-:W-:Y:S01]  /*19b0*/  @!P6 MOV R34, R20 ;  /* 0x000000140022e202 */ /* 0x010fe20000000f00 */
[----:B------:R-:W-:Y:S01]  /*19c0*/  @!P0 IMAD R12, R12, UR14, R31 ;  /* 0x0000000e0c0c8c24 */ /* 0x000fe2000f8e021f */
[----:B------:R-:W-:Y:S01]  /*19d0*/  @!P0 LEA R38, P2, R30, R8, 0x2 ;  /* 0x000000081e268211 */ /* 0x000fe200078410ff */
[----:B------:R-:W-:Y:S01]  /*19e0*/  VIADD R29, R14, 0x40 ;  /* 0x000000400e1d7836 */ /* 0x000fe20000000000 */
[----:B------:R1:W3:Y:S01]  /*19f0*/  @!P3 LDG.E R15, desc[UR10][R40.64] ;  /* 0x0000000a280fb981 */ /* 0x0002e2000c1e1900 */
[----:B------:R-:W-:Y:S01]  /*1a00*/  @!P6 IMAD.MOV.U32 R35, RZ, RZ, R21 ;  /* 0x000000ffff23e224 */ /* 0x000fe200078e0015 */
[----:B------:R-:W-:Y:S01]  /*1a10*/  @!P0 LEA.HI.X R39, R30, R9, R12, 0x2, P2 ;  /* 0x000000091e278211 */ /* 0x000fe200010f140c */
[----:B------:R-:W-:Y:S01]  /*1a20*/  IMAD.MOV.U32 R16, RZ, RZ, -0x800000 ;  /* 0xff800000ff107424 */ /* 0x000fe200078e00ff */
[----:B------:R-:W-:Y:S01]  /*1a30*/  ISETP.GE.OR P3, PT, R29, UR4, !P1 ;  /* 0x000000041d007c0c */ /* 0x000fe2000cf66670 */
[----:B------:R-:W1:Y:S01]  /*1a40*/  @!P4 LDC.64 R8, c[0x0][0x428] ;  /* 0x00010a00ff08cb82 */ /* 0x000e620000000a00 */
[----:B------:R-:W-:Y:S01]  /*1a50*/  @!P6 IMAD.WIDE.U32 R34, R19, UR20, R34 ;  /* 0x000000141322ec25 */ /* 0x000fe2000f8e0022 */
[----:B------:R-:W-:-:S02]  /*1a60*/  @!P5 MOV R31, R21 ;  /* 0x00000015001fd202 */ /* 0x000fc40000000f00 */
[----:B------:R-:W4:Y:S01]  /*1a70*/  @!P0 LDG.E R16, desc[UR10][R38.64] ;  /* 0x0000000a26108981 */ /* 0x000f22000c1e1900 */
[----:B------:R-:W-:Y:S01]  /*1a80*/  @!P5 IMAD.MOV.U32 R30, RZ, RZ, R20 ;  /* 0x000000ffff1ed224 */ /* 0x000fe200078e0014 */
[----:B------:R-:W-:Y:S01]  /*1a90*/  @!P6 LEA R36, P0, R34, R6, 0x2 ;  /* 0x000000062224e211 */ /* 0x000fe200078010ff */
[----:B------:R-:W-:Y:S02]  /*1aa0*/  @!P6 IMAD R32, R19, UR14, R35 ;  /* 0x0000000e1320ec24 */ /* 0x000fe4000f8e0223 */
[----:B------:R-:W-:Y:S01]  /*1ab0*/  @!P5 IMAD.WIDE.U32 R30, R22, UR20, R30 ;  /* 0x00000014161edc25 */ /* 0x000fe2000f8e001e */
[----:B------:R-:W-:Y:S02]  /*1ac0*/  IADD3 R12, PT, PT, R14, 0x48, RZ ;  /* 0x000000480e0c7810 */ /* 0x000fe40007ffe0ff */
[----:B------:R-:W-:Y:S01]  /*1ad0*/  @!P6 LEA.HI.X R37, R34, R7, R32, 0x2, P0 ;  /* 0x000000072225e211 */ /* 0x000fe200000f1420 */
[----:B------:R-:W-:Y:S01]  /*1ae0*/  @!P5 IMAD R22, R22, UR14, R31 ;  /* 0x0000000e1616dc24 */ /* 0x000fe2000f8e021f */
[----:B0-----:R-:W-:Y:S01]  /*1af0*/  @!P5 LEA R34, P0, R30, R2, 0x2 ;  /* 0x000000021e22d211 */ /* 0x001fe200078010ff */
[----:B------:R-:W0:Y:S01]  /*1b00*/  @!P3 LDC.64 R6, c[0x0][0x428] ;  /* 0x00010a00ff06bb82 */ /* 0x000e220000000a00 */
[----:B------:R-:W-:-:S02]  /*1b10*/  ISETP.GE.OR P2, PT, R12, UR4, !P1 ;  /* 0x000000040c007c0c */ /* 0x000fc4000cf46670 */
[----:B------:R-:W-:Y:S01]  /*1b20*/  @!P5 LEA.HI.X R35, R30, R3, R22, 0x2, P0 ;  /* 0x000000031e23d211 */ /* 0x000fe200000f1416 */
[----:B------:R-:W-:Y:S01]  /*1b30*/  @!P4 IMAD.MOV.U32 R30, RZ, RZ, R20 ;  /* 0x000000ffff1ec224 */ /* 0x000fe200078e0014 */
[----:B------:R-:W-:Y:S01]  /*1b40*/  @!P4 MOV R31, R21 ;  /* 0x00000015001fc202 */ /* 0x000fe20000000f00 */
[----:B------:R-:W-:Y:S02]  /*1b50*/  IMAD.MOV.U32 R19, RZ, RZ, -0x800000 ;  /* 0xff800000ff137424 */ /* 0x000fe400078e00ff */
[----:B------:R-:W-:Y:S02]  /*1b60*/  VIADD R33, R14, 0x50 ;  /* 0x000000500e217836 */ /* 0x000fe40000000000 */
[----:B------:R-:W-:Y:S01]  /*1b70*/  @!P4 IMAD.WIDE.U32 R30, R28, UR20, R30 ;  /* 0x000000141c1ecc25 */ /* 0x000fe2000f8e001e */
[----:B------:R-:W-:Y:S01]  /*1b80*/  IADD3 R32, PT, PT, R14, 0x58, RZ ;  /* 0x000000580e207810 */ /* 0x000fe20007ffe0ff */
[----:B------:R0:W4:Y:S02]  /*1b90*/  @!P6 LDG.E R19, desc[UR10][R36.64] ;  /* 0x0000000a2413e981 */ /* 0x000124000c1e1900 */
[----:B------:R-:W-:Y:S01]  /*1ba0*/  @!P4 IMAD R28, R28, UR14, R31 ;  /* 0x0000000e1c1ccc24 */ /* 0x000fe2000f8e021f */
[----:B-1----:R-:W-:Y:S01]  /*1bb0*/  @!P4 LEA R40, P0, R30, R8, 0x2 ;  /* 0x000000081e28c211 */ /* 0x002fe200078010ff */
[----:B------:R-:W1:Y:S01]  /*1bc0*/  @!P2 LDC.64 R2, c[0x0][0x428] ;  /* 0x00010a00ff02ab82 */ /* 0x000e620000000a00 */
[----:B------:R-:W-:-:S02]  /*1bd0*/  ISETP.GE.OR P6, PT, R33, UR4, !P1 ;  /* 0x0000000421007c0c */ /* 0x000fc4000cfc6670 */
[----:B------:R-:W-:Y:S01]  /*1be0*/  @!P4 LEA.HI.X R41, R30, R9, R28, 0x2, P0 ;  /* 0x000000091e29c211 */ /* 0x000fe200000f141c */
[----:B------:R-:W-:Y:S01]  /*1bf0*/  IMAD.MOV.U32 R28, RZ, RZ, -0x800000 ;  /* 0xff800000ff1c7424 */ /* 0x000fe200078e00ff */
[----:B------:R-:W-:Y:S02]  /*1c00*/  ISETP.GE.OR P0, PT, R32, UR4, !P1 ;  /* 0x0000000420007c0c */ /* 0x000fe4000cf06670 */
[----:B------:R-:W-:-:S03]  /*1c10*/  MOV R22, 0xff800000 ;  /* 0xff80000000167802 */ /* 0x000fc60000000f00 */
[----:B------:R-:W4:Y:S01]  /*1c20*/  @!P4 LDG.E R28, desc[UR10][R40.64] ;  /* 0x0000000a281cc981 */ /* 0x000f22000c1e1900 */
[----:B0-----:R-:W-:Y:S01]  /*1c30*/  @!P3 MOV R36, R20 ;  /* 0x000000140024b202 */ /* 0x001fe20000000f00 */
[----:B------:R-:W-:Y:S02]  /*1c40*/  @!P3 IMAD.MOV.U32 R37, RZ, RZ, R21 ;  /* 0x000000ffff25b224 */ /* 0x000fe400078e0015 */
[----:B------:R-:W0:Y:S01]  /*1c50*/  @!P6 LDC.64 R8, c[0x0][0x428] ;  /* 0x00010a00ff08eb82 */ /* 0x000e220000000a00 */
[----:B------:R1:W4:Y:S01]  /*1c60*/  @!P5 LDG.E R22, desc[UR10][R34.64] ;  /* 0x0000000a2216d981 */ /* 0x000322000c1e1900 */
[----:B------:R-:W-:Y:S01]  /*1c70*/  @!P3 IMAD.WIDE.U32 R36, R29, UR20, R36 ;  /* 0x000000141d24bc25 */ /* 0x000fe2000f8e0024 */
[----:B------:R-:W-:-:S03]  /*1c80*/  IADD3 R31, PT, PT, R14, 0x60, RZ ;  /* 0x000000600e1f7810 */ /* 0x000fc60007ffe0ff */
[----:B------:R-:W-:Y:S01]  /*1c90*/  @!P3 IMAD R30, R29, UR14, R37 ;  /* 0x0000000e1d1ebc24 */ /* 0x000fe2000f8e0225 */
[C---:B------:R-:W-:Y:S02]  /*1ca0*/  @!P3 LEA R38, P4, R36.reuse, R6, 0x2 ;  /* 0x000000062426b211 */ /* 0x040fe400078810ff */
[----:B------:R-:W-:Y:S02]  /*1cb0*/  ISETP.GE.OR P5, PT, R31, UR4, !P1 ;  /* 0x000000041f007c0c */ /* 0x000fe4000cfa6670 */
[----:B------:R-:W-:Y:S02]  /*1cc0*/  @!P3 LEA.HI.X R39, R36, R7, R30, 0x2, P4 ;  /* 0x000000072427b211 */ /* 0x000fe400020f141e */
[----:B------:R-:W0:Y:S01]  /*1cd0*/  @!P0 LDC.64 R6, c[0x0][0x428] ;  /* 0x00010a00ff068b82 */ /* 0x000e220000000a00 */
[----:B-1----:R-:W-:Y:S01]  /*1ce0*/  @!P2 MOV R35, R21 ;  /* 0x000000150023a202 */ /* 0x002fe20000000f00 */
[----:B------:R-:W-:-:S04]  /*1cf0*/  @!P2 IMAD.MOV.U32 R34, RZ, RZ, R20 ;  /* 0x000000ffff22a224 */ /* 0x000fc800078e0014 */
[----:B------:R-:W-:Y:S01]  /*1d00*/  @!P2 IMAD.WIDE.U32 R34, R12, UR20, R34 ;  /* 0x000000140c22ac25 */ /* 0x000fe2000f8e0022 */
[----:B------:R-:W-:-:S03]  /*1d10*/  @!P6 MOV R42, R20 ;  /* 0x00000014002ae202 */ /* 0x000fc60000000f00 */
[----:B------:R-:W-:Y:S01]  /*1d20*/  @!P2 IMAD R12, R12, UR14, R35 ;  /* 0x0000000e0c0cac24 */ /* 0x000fe2000f8e0223 */
[C---:B------:R-:W-:Y:S01]  /*1d30*/  @!P2 LEA R46, P4, R34.reuse, R2, 0x2 ;  /* 0x00000002222ea211 */ /* 0x040fe200078810ff */
[----:B------:R-:W-:Y:S01]  /*1d40*/  @!P6 IMAD.MOV.U32 R43, RZ, RZ, R21 ;  /* 0x000000ffff2be224 */ /* 0x000fe200078e0015 */
[----:B------:R-:W-:Y:S01]  /*1d50*/  @!P0 MOV R40, R20 ;  /* 0x0000001400288202 */ /* 0x000fe20000000f00 */
[----:B------:R-:W-:Y:S01]  /*1d60*/  IMAD.MOV.U32 R29, RZ, RZ, -0x800000 ;  /* 0xff800000ff1d7424 */ /* 0x000fe200078e00ff */
[----:B------:R-:W-:Y:S01]  /*1d70*/  @!P2 LEA.HI.X R47, R34, R3, R12, 0x2, P4 ;  /* 0x00000003222fa211 */ /* 0x000fe200020f140c */
[----:B------:R-:W-:Y:S01]  /*1d80*/  VIADD R12, R14, 0x68 ;  /* 0x000000680e0c7836 */ /* 0x000fe20000000000 */
[----:B------:R-:W1:Y:S01]  /*1d90*/  @!P5 LDC.64 R2, c[0x0][0x428] ;  /* 0x00010a00ff02db82 */ /* 0x000e620000000a00 */
[C---:B------:R-:W-:Y:S01]  /*1da0*/  @!P6 IMAD.WIDE.U32 R42, R33.reuse, UR20, R42 ;  /* 0x00000014212aec25 */ /* 0x040fe2000f8e002a */
[----:B------:R-:W-:Y:S01]  /*1db0*/  MOV R30, 0xff800000 ;  /* 0xff800000001e7802 */ /* 0x000fe20000000f00 */
[----:B------:R0:W4:Y:S02]  /*1dc0*/  @!P3 LDG.E R29, desc[UR10][R38.64] ;  /* 0x0000000a261db981 */ /* 0x000124000c1e1900 */
[----:B------:R-:W-:Y:S01]  /*1dd0*/  @!P0 IMAD.MOV.U32 R41, RZ, RZ, R21 ;  /* 0x000000ffff298224 */ /* 0x000fe200078e0015 */
[----:B------:R-:W-:Y:S01]  /*1de0*/  ISETP.GE.OR P4, PT, R12, UR4, !P1 ;  /* 0x000000040c007c0c */ /* 0x000fe2000cf86670 */
[----:B------:R-:W-:Y:S01]  /*1df0*/  @!P6 IMAD R34, R33, UR14, R43 ;  /* 0x0000000e2122ec24 */ /* 0x000fe2000f8e022b */
[----:B0-----:R-:W-:Y:S01]  /*1e00*/  @!P6 LEA R36, P3, R42, R8, 0x2 ;  /* 0x000000082a24e211 */ /* 0x001fe200078610ff */
[----:B------:R-:W-:Y:S01]  /*1e10*/  @!P0 IMAD.WIDE.U32 R40, R32, UR20, R40 ;  /* 0x0000001420288c25 */ /* 0x000fe2000f8e0028 */
[----:B------:R-:W4:Y:S01]  /*1e20*/  @!P2 LDG.E R30, desc[UR10][R46.64] ;  /* 0x0000000a2e1ea981 */ /* 0x000f22000c1e1900 */
[----:B------:R-:W-:-:S02]  /*1e30*/  IADD3 R35, PT, PT, R14, 0x70, RZ ;  /* 0x000000700e237810 */ /* 0x000fc40007ffe0ff */
[----:B------:R-:W-:Y:S01]  /*1e40*/  @!P0 IMAD R32, R32, UR14, R41 ;  /* 0x0000000e20208c24 */ /* 0x000fe2000f8e0229 */
[----:B------:R-:W-:Y:S01]  /*1e50*/  @!P6 LEA.HI.X R37, R42, R9, R34, 0x2, P3 ;  /* 0x000000092a25e211 */ /* 0x000fe200018f1422 */
[----:B------:R-:W-:Y:S01]  /*1e60*/  VIADD R34, R14, 0x78 ;  /* 0x000000780e227836 */ /* 0x000fe20000000000 */
[----:B------:R-:W-:Y:S01]  /*1e70*/  @!P5 MOV R43, R21 ;  /* 0x00000015002bd202 */ /* 0x000fe20000000f00 */
[----:B------:R-:W-:Y:S02]  /*1e80*/  @!P5 IMAD.MOV.U32 R42, RZ, RZ, R20 ;  /* 0x000000ffff2ad224 */ /* 0x000fe400078e0014 */
[----:B------:R-:W0:Y:S01]  /*1e90*/  @!P4 LDC.64 R8, c[0x0][0x428] ;  /* 0x00010a00ff08cb82 */ /* 0x000e220000000a00 */
[----:B------:R-:W-:-:S04]  /*1ea0*/  @!P0 LEA R38, P2, R40, R6, 0x2 ;  /* 0x0000000628268211 */ /* 0x000fc800078410ff */
[----:B------:R-:W-:Y:S02]  /*1eb0*/  @!P0 LEA.HI.X R39, R40, R7, R32, 0x2, P2 ;  /* 0x0000000728278211 */ /* 0x000fe400010f1420 */
[----:B------:R-:W-:Y:S02]  /*1ec0*/  ISETP.GE.OR P2, PT, R35, UR4, !P1 ;  /* 0x0000000423007c0c */ /* 0x000fe4000cf46670 */
[----:B------:R-:W-:Y:S01]  /*1ed0*/  ISETP.GE.OR P1, PT, R34, UR4, !P1 ;  /* 0x0000000422007c0c */ /* 0x000fe2000cf26670 */
[----:B------:R-:W-:Y:S01]  /*1ee0*/  @!P5 IMAD.WIDE.U32 R42, R31, UR20, R42 ;  /* 0x000000141f2adc25 */ /* 0x000fe2000f8e002a */
[----:B------:R-:W-:-:S03]  /*1ef0*/  MOV R33, 0xff800000 ;  /* 0xff80000000217802 */ /* 0x000fc60000000f00 */
[----:B------:R-:W-:Y:S01]  /*1f00*/  @!P5 IMAD R6, R31, UR14, R43 ;  /* 0x0000000e1f06dc24 */ /* 0x000fe2000f8e022b */
[C---:B-1----:R-:W-:Y:S02]  /*1f10*/  @!P5 LEA R40, P3, R42.reuse, R2, 0x2 ;  /* 0x000000022a28d211 */ /* 0x042fe400078610ff */
[----:B------:R1:W4:Y:S02]  /*1f20*/  @!P6 LDG.E R33, desc[UR10][R36.64] ;  /* 0x0000000a2421e981 */ /* 0x000324000c1e1900 */
[----:B------:R-:W-:Y:S02]  /*1f30*/  @!P5 LEA.HI.X R41, R42, R3, R6, 0x2, P3 ;  /* 0x000000032a29d211 */ /* 0x000fe400018f1406 */
[----:B------:R-:W2:Y:S01]  /*1f40*/  @!P2 LDC.64 R6, c[0x0][0x428] ;  /* 0x00010a00ff06ab82 */ /* 0x000ea20000000a00 */
[----:B------:R-:W-:-:S06]  /*1f50*/  IMAD.MOV.U32 R32, RZ, RZ, -0x800000 ;  /* 0xff800000ff207424 */ /* 0x000fcc00078e00ff */
[----:B------:R0:W4:Y:S01]  /*1f60*/  @!P0 LDG.E R32, desc[UR10][R38.64] ;  /* 0x0000000a26208981 */ /* 0x000122000c1e1900 */
[----:B------:R-:W2:Y:S01]  /*1f70*/  @!P1 LDC.64 R2, c[0x0][0x428] ;  /* 0x00010a00ff029b82 */ /* 0x000ea20000000a00 */
[----:B-1----:R-:W-:Y:S01]  /*1f80*/  @!P4 MOV R37, R21 ;  /* 0x000000150025c202 */ /* 0x002fe20000000f00 */
[----:B------:R-:W-:-:S04]  /*1f90*/  @!P4 IMAD.MOV.U32 R36, RZ, RZ, R20 ;  /* 0x000000ffff24c224 */ /* 0x000fc800078e0014 */
[----:B------:R-:W-:-:S04]  /*1fa0*/  @!P4 IMAD.WIDE.U32 R36, R12, UR20, R36 ;  /* 0x000000140c24cc25 */ /* 0x000fc8000f8e0024 */
[----:B------:R-:W-:Y:S01]  /*1fb0*/  @!P4 IMAD R12, R12, UR14, R37 ;  /* 0x0000000e0c0ccc24 */ /* 0x000fe2000f8e0225 */
[C---:B0-----:R-:W-:Y:S02]  /*1fc0*/  @!P4 LEA R8, P0, R36.reuse, R8, 0x2 ;  /* 0x000000082408c211 */ /* 0x041fe400078010ff */
[----:B------:R-:W-:Y:S02]  /*1fd0*/  @!P2 MOV R37, R21 ;  /* 0x000000150025a202 */ /* 0x000fe40000000f00 */
[----:B------:R-:W-:Y:S01]  /*1fe0*/  @!P4 LEA.HI.X R9, R36, R9, R12, 0x2, P0 ;  /* 0x000000092409c211 */ /* 0x000fe200000f140c */
[--C-:B------:R-:W-:Y:S02]  /*1ff0*/  @!P2 IMAD.MOV.U32 R36, RZ, RZ, R20.reuse ;  /* 0x000000ffff24a224 */ /* 0x100fe400078e0014 */
[----:B------:R-:W-:-:S04]  /*2000*/  @!P1 IMAD.WIDE.U32 R20, R34, UR20, R20 ;  /* 0x0000001422149c25 */ /* 0x000fc8000f8e0014 */
[----:B------:R-:W-:Y:S01]  /*2010*/  @!P2 IMAD.WIDE.U32 R36, R35, UR20, R36 ;  /* 0x000000142324ac25 */ /* 0x000fe2000f8e0024 */
[----:B--2---:R-:W-:-:S03]  /*2020*/  @!P1 LEA R38, P0, R20, R2, 0x2 ;  /* 0x0000000214269211 */ /* 0x004fc600078010ff */
[----:B------:R-:W-:Y:S01]  /*2030*/  @!P1 IMAD R34, R34, UR14, R21 ;  /* 0x0000000e22229c24 */ /* 0x000fe2000f8e0215 */
[----:B------:R-:W-:Y:S01]  /*2040*/  @!P2 LEA R6, P3, R36, R6, 0x2 ;  /* 0x000000062406a211 */ /* 0x000fe200078610ff */
[----:B------:R-:W-:Y:S01]  /*2050*/  @!P2 IMAD R12, R35, UR14, R37 ;  /* 0x0000000e230cac24 */ /* 0x000fe2000f8e0225 */
[----:B------:R-:W-:Y:S01]  /*2060*/  MOV R31, 0xff800000 ;  /* 0xff800000001f7802 */ /* 0x000fe20000000f00 */
[----:B------:R-:W-:Y:S01]  /*2070*/  IMAD.MOV.U32 R2, RZ, RZ, -0x800000 ;  /* 0xff800000ff027424 */ /* 0x000fe200078e00ff */
[----:B------:R-:W-:Y:S01]  /*2080*/  @!P1 LEA.HI.X R39, R20, R3, R34, 0x2, P0 ;  /* 0x0000000314279211 */ /* 0x000fe200000f1422 */
[----:B------:R-:W-:Y:S01]  /*2090*/  IMAD.MOV.U32 R3, RZ, RZ, -0x800000 ;  /* 0xff800000ff037424 */ /* 0x000fe200078e00ff */
[----:B------:R-:W-:Y:S01]  /*20a0*/  MOV R20, 0xff800000 ;  /* 0xff80000000147802 */ /* 0x000fe20000000f00 */
[----:B------:R-:W0:Y:S01]  /*20b0*/  S2UR UR4, SR_CgaCtaId ;  /* 0x00000000000479c3 */ /* 0x000e220000008800 */
[----:B------:R-:W-:Y:S01]  /*20c0*/  @!P2 LEA.HI.X R7, R36, R7, R12, 0x2, P3 ;  /* 0x000000072407a211 */ /* 0x000fe200018f140c */
[----:B------:R-:W2:Y:S04]  /*20d0*/  @!P5 LDG.E R31, desc[UR10][R40.64] ;  /* 0x0000000a281fd981 */ /* 0x000ea8000c1e1900 */
[----:B------:R-:W2:Y:S01]  /*20e0*/  @!P4 LDG.E R2, desc[UR10][R8.64] ;  /* 0x0000000a0802c981 */ /* 0x000ea2000c1e1900 */
[----:B------:R-:W-:Y:S01]  /*20f0*/  UMOV UR8, 0x400 ;  /* 0x0000040000087882 */ /* 0x000fe20000000000 */
[----:B------:R-:W1:Y:S02]  /*2100*/  LDC R21, c[0x0][0x434] ;  /* 0x00010d00ff157b82 */ /* 0x000e640000000800 */
[----:B------:R5:W2:Y:S04]  /*2110*/  @!P2 LDG.E R20, desc[UR10][R6.64] ;  /* 0x0000000a0614a981 */ /* 0x000aa8000c1e1900 */
[----:B------:R-:W2:Y:S01]  /*2120*/  @!P1 LDG.E R3, desc[UR10][R38.64] ;  /* 0x0000000a26039981 */ /* 0x000ea2000c1e1900 */
[----:B------:R-:W-:-:S02]  /*2130*/  ISETP.GT.U32.AND P3, PT, R4, 0x37f, PT ;  /* 0x0000037f0400780c */ /* 0x000fc40003f64070 */
[C---:B------:R-:W-:Y:S02]  /*2140*/  ISETP.GT.U32.AND P2, PT, R4.reuse, 0x2ff, PT ;  /* 0x000002ff0400780c */ /* 0x040fe40003f44070 */
[----:B------:R-:W-:Y:S01]  /*2150*/  ISETP.GT.U32.AND P1, PT, R4, 0x27f, PT ;  /* 0x0000027f0400780c */ /* 0x000fe20003f24070 */
[----:B0-----:R-:W-:-:S06]  /*2160*/  ULEA UR4, UR4, UR8, 0x18 ;  /* 0x0000000804047291 */ /* 0x001fcc000f8ec0ff */
[----:B------:R-:W-:-:S05]  /*2170*/  LEA R13, R13, UR4, 0x2 ;  /* 0x000000040d0d7c11 */ /* 0x000fca000f8e10ff */
[----:B-----5:R-:W-:Y:S01]  /*2180*/  IMAD R6, R14, 0x44, R13 ;  /* 0x000000440e067824 */ /* 0x020fe200078e020d */
[----:B------:R-:W-:-:S04]  /*2190*/  ISETP.GT.U32.AND P4, PT, R4, 0x1ff, PT ;  /* 0x000001ff0400780c */ /* 0x000fc80003f84070 */
[----:B------:R-:W-:Y:S01]  /*21a0*/  STS [R6], R11 ;  /* 0x0000000b06007388 */ /* 0x000fe20000000800 */
[----:B------:R-:W-:-:S03]  /*21b0*/  LOP3.LUT P5, R8, R4, 0x380, RZ, 0xc0, !PT ;  /* 0x0000038004087812 */ /* 0x000fc600078ac0ff */
[----:B------:R-:W-:Y:S04]  /*21c0*/  STS [R6+0x220], R10 ;  /* 0x0002200a06007388 */ /* 0x000fe80000000800 */
[----:B------:R-:W-:Y:S01]  /*21d0*/  STS [R6+0x440], R5 ;  /* 0x0004400506007388 */ /* 0x000fe20000000800 */
[----:B------:R-:W-:Y:S02]  /*21e0*/  SHF.R.U32.HI R12, RZ, 0x3, R4 ;  /* 0x00000003ff0c7819 */ /* 0x000fe40000011604 */
[----:B------:R-:W-:Y:S02]  /*21f0*/  ISETP.NE.AND P0, PT, R8, RZ, PT ;  /* 0x000000ff0800720c */ /* 0x000fe40003f05270 */
[----:B------:R-:W-:Y:S02]  /*2200*/  LOP3.LUT R34, R4, 0x7, RZ, 0xc0, !PT ;  /* 0x0000000704227812 */ /* 0x000fe400078ec0ff */
[----:B------:R-:W-:Y:S01]  /*2210*/  LEA R7, R12, UR4, 0x2 ;  /* 0x000000040c077c11 */ /* 0x000fe2000f8e10ff */
[----:B------:R-:W-:Y:S01]  /*2220*/  IMAD.MOV.U32 R36, RZ, RZ, -0x800000 ;  /* 0xff800000ff247424 */ /* 0x000fe200078e00ff */
[----:B------:R-:W-:Y:S01]  /*2230*/  MOV R37, 0xff800000 ;  /* 0xff80000000257802 */ /* 0x000fe20000000f00 */
[----:B---3--:R-:W-:Y:S04]  /*2240*/  STS [R6+0x660], R15 ;  /* 0x0006600f06007388 */ /* 0x008fe80000000800 */
[----:B----4-:R0:W-:Y:S01]  /*2250*/  STS [R6+0x880], R16 ;  /* 0x0008801006007388 */ /* 0x0101e20000000800 */
[----:B------:R-:W-:Y:S01]  /*2260*/  MOV R35, 0xff800000 ;  /* 0xff80000000237802 */ /* 0x000fe20000000f00 */
[----:B------:R-:W-:-:S02]  /*2270*/  IMAD R14, R34, 0x44, R7 ;  /* 0x00000044220e7824 */ /* 0x000fc400078e0207 */
[----:B------:R3:W-:Y:S04]  /*2280*/  STS [R6+0xaa0], R19 ;  /* 0x000aa01306007388 */ /* 0x0007e80000000800 */
[----:B------:R-:W-:Y:S04]  /*2290*/  STS [R6+0xee0], R28 ;  /* 0x000ee01c06007388 */ /* 0x000fe80000000800 */
[----:B------:R-:W-:Y:S01]  /*22a0*/  STS [R6+0xcc0], R22 ;  /* 0x000cc01606007388 */ /* 0x000fe20000000800 */
[----:B0-----:R-:W-:Y:S01]  /*22b0*/  IMAD.MOV.U32 R16, RZ, RZ, -0x800000 ;  /* 0xff800000ff107424 */ /* 0x001fe200078e00ff */
[----:B---3--:R-:W-:Y:S01]  /*22c0*/  MOV R19, 0xff800000 ;  /* 0xff80000000137802 */ /* 0x008fe20000000f00 */
[----:B------:R-:W-:Y:S01]  /*22d0*/  IMAD.MOV.U32 R15, RZ, RZ, -0x800000 ;  /* 0xff800000ff0f7424 */ /* 0x000fe200078e00ff */
[----:B------:R-:W-:-:S02]  /*22e0*/  MOV R13, 0xff800000 ;  /* 0xff800000000d7802 */ /* 0x000fc40000000f00 */
[----:B-1----:R-:W-:Y:S01]  /*22f0*/  IABS R5, R21 ;  /* 0x0000001500057213 */ /* 0x002fe20000000000 */
[----:B------:R-:W-:Y:S01]  /*2300*/  @!P3 STS [R6+0x1320], R30 ;  /* 0x0013201e0600b388 */ /* 0x000fe20000000800 */
[----:B------:R-:W-:-:S03]  /*2310*/  ISETP.GT.U32.AND P3, PT, R4, 0x17f, PT ;  /* 0x0000017f0400780c */ /* 0x000fc60003f64070 */
[----:B------:R-:W-:Y:S04]  /*2320*/  STS [R6+0x1100], R29 ;  /* 0x0011001d06007388 */ /* 0x000fe80000000800 */
[----:B------:R-:W-:Y:S01]  /*2330*/  @!P2 STS [R6+0x1540], R33 ;  /* 0x001540210600a388 */ /* 0x000fe20000000800 */
[----:B------:R-:W-:-:S03]  /*2340*/  ISETP.GT.U32.AND P2, PT, R4, 0xff, PT ;  /* 0x000000ff0400780c */ /* 0x000fc60003f44070 */
[----:B------:R-:W-:Y:S01]  /*2350*/  @!P1 STS [R6+0x1760], R32 ;  /* 0x0017602006009388 */ /* 0x000fe20000000800 */
[----:B------:R-:W-:Y:S01]  /*2360*/  ISETP.GT.U32.AND P1, PT, R4, 0x7f, PT ;  /* 0x0000007f0400780c */ /* 0x000fe20003f24070 */
[----:B------:R-:W-:Y:S02]  /*2370*/  IMAD.MOV.U32 R10, RZ, RZ, -0x800000 ;  /* 0xff800000ff0a7424 */ /* 0x000fe400078e00ff */
[----:B------:R-:W-:Y:S01]  /*2380*/  IMAD.MOV.U32 R11, RZ, RZ, -0x800000 ;  /* 0xff800000ff0b7424 */ /* 0x000fe200078e00ff */
[----:B------:R-:W-:Y:S01]  /*2390*/  MOV R8, 0xff800000 ;  /* 0xff80000000087802 */ /* 0x000fe20000000f00 */
[----:B------:R-:W-:Y:S02]  /*23a0*/  IMAD.MOV.U32 R9, RZ, RZ, -0x800000 ;  /* 0xff800000ff097424 */ /* 0x000fe400078e00ff */
[----:B------:R-:W-:Y:S01]  /*23b0*/  IMAD.MOV.U32 R7, RZ, RZ, -0x800000 ;  /* 0xff800000ff077424 */ /* 0x000fe200078e00ff */
[----:B--2---:R-:W-:Y:S04]  /*23c0*/  @!P4 STS [R6+0x1980], R31 ;  /* 0x0019801f0600c388 */ /* 0x004fe80000000800 */
[----:B------:R-:W-:Y:S04]  /*23d0*/  @!P3 STS [R6+0x1ba0], R2 ;  /* 0x001ba0020600b388 */ /* 0x000fe80000000800 */
[----:B------:R0:W-:Y:S04]  /*23e0*/  @!P2 STS [R6+0x1dc0], R20 ;  /* 0x001dc0140600a388 */ /* 0x0001e80000000800 */
[----:B------:R1:W-:Y:S01]  /*23f0*/  @!P1 STS [R6+0x1fe0], R3 ;  /* 0x001fe00306009388 */ /* 0x0003e20000000800 */
[----:B------:R-:W-:Y:S06]  /*2400*/  BAR.SYNC.DEFER_BLOCKING 0x0 ;  /* 0x0000000000007b1d */ /* 0x000fec0000010000 */
[----:B------:R-:W-:Y:S04]  /*2410*/  @!P5 LDS R37, [R14] ;  /* 0x000000000e25d984 */ /* 0x000fe80000000800 */
[----:B------:R-:W-:Y:S04]  /*2420*/  @!P5 LDS R36, [R14+0x220] ;  /* 0x000220000e24d984 */ /* 0x000fe80000000800 */
[----:B------:R-:W2:Y:S04]  /*2430*/  @!P0 LDS R35, [R14+0x440] ;  /* 0x000440000e238984 */ /* 0x000ea80000000800 */
[----:B------:R-:W-:Y:S04]  /*2440*/  @!P0 LDS R16, [R14+0x660] ;  /* 0x000660000e108984 */ /* 0x000fe80000000800 */
[----:B------:R-:W3:Y:S01]  /*2450*/  @!P0 LDS R19, [R14+0x880] ;  /* 0x000880000e138984 */ /* 0x000ee20000000800 */
[----:B0-----:R-:W-:-:S03]  /*2460*/  MOV R20, R5 ;  /* 0x0000000500147202 */ /* 0x001fc60000000f00 */
[----:B------:R-:W-:Y:S04]  /*2470*/  @!P0 LDS R15, [R14+0xaa0] ;  /* 0x000aa0000e0f8984 */ /* 0x000fe80000000800 */
[----:B------:R-:W0:Y:S01]  /*2480*/  @!P0 LDS R13, [R14+0xcc0] ;  /* 0x000cc0000e0d8984 */ /* 0x000e220000000800 */
[----:B------:R-:W4:Y:S01]  /*2490*/  I2F.RP R28, R20 ;  /* 0x00000014001c7306 */ /* 0x000f220000209400 */
[----:B-1----:R-:W-:Y:S02]  /*24a0*/  MOV R6, 0xff800000 ;  /* 0xff80000000067802 */ /* 0x002fe40000000f00 */
[----:B------:R-:W-:Y:S04]  /*24b0*/  @!P0 LDS R10, [R14+0xee0] ;  /* 0x000ee0000e0a8984 */ /* 0x000fe80000000800 */
[----:B------:R-:W1:Y:S01]  /*24c0*/  @!P0 LDS R11, [R14+0x1100] ;  /* 0x001100000e0b8984 */ /* 0x000e620000000800 */
[----:B------:R-:W-:Y:S01]  /*24d0*/  MOV R2, 0xff800000 ;  /* 0xff80000000027802 */ /* 0x000fe20000000f00 */
[----:B------:R-:W-:-:S02]  /*24e0*/  IMAD.MOV.U32 R5, RZ, RZ, -0x800000 ;  /* 0xff800000ff057424 */ /* 0x000fc400078e00ff */
[----:B------:R-:W-:Y:S04]  /*24f0*/  @!P0 LDS R8, [R14+0x1320] ;  /* 0x001320000e088984 */ /* 0x000fe80000000800 */
[----:B------:R-:W5:Y:S01]  /*2500*/  @!P0 LDS R9, [R14+0x1540] ;  /* 0x001540000e098984 */ /* 0x000f620000000800 */
[----:B------:R-:W-:-:S03]  /*2510*/  MOV R3, 0xff800000 ;  /* 0xff80000000037802 */ /* 0x000fc60000000f00 */
[----:B------:R-:W-:Y:S04]  /*2520*/  @!P0 LDS R6, [R14+0x1760] ;  /* 0x001760000e068984 */ /* 0x000fe80000000800 */
[----:B------:R-:W5:Y:S01]  /*2530*/  @!P0 LDS R7, [R14+0x1980] ;  /* 0x001980000e078984 */ /* 0x000f620000000800 */
[----:B----4-:R-:W4:Y:S03]  /*2540*/  MUFU.RCP R30, R28 ;  /* 0x0000001c001e7308 */ /* 0x010f260000001000 */
[----:B------:R-:W-:Y:S04]  /*2550*/  @!P0 LDS R2, [R14+0x1ba0] ;  /* 0x001ba0000e028984 */ /* 0x000fe80000000800 */
[----:B------:R-:W5:Y:S04]  /*2560*/  @!P0 LDS R5, [R14+0x1dc0] ;  /* 0x001dc0000e058984 */ /* 0x000f680000000800 */
[----:B------:R-:W5:Y:S01]  /*2570*/  @!P0 LDS R3, [R14+0x1fe0] ;  /* 0x001fe0000e038984 */ /* 0x000f620000000800 */
[----:B--2---:R-:W-:-:S04]  /*2580*/  FMNMX3.FTZ R22, R37, R36, R35, !PT ;  /* 0x0000002425167276 */ /* 0x004fc80007810023 */
[----:B---3--:R-:W-:Y:S01]  /*2590*/  FMNMX3.FTZ R22, R22, R16, R19, !PT ;  /* 0x0000001016167276 */ /* 0x008fe20007810013 */
[----:B----4-:R-:W-:-:S03]  /*25a0*/  VIADD R30, R30, 0xffffffe ;  /* 0x0ffffffe1e1e7836 */ /* 0x010fc60000000000 */
[----:B0-----:R-:W-:Y:S01]  /*25b0*/  FMNMX3.FTZ R22, R22, R15, R13, !PT ;  /* 0x0000000f16167276 */ /* 0x001fe2000781000d */
[----:B------:R-:W0:Y:S03]  /*25c0*/  F2I.FTZ.U32.TRUNC.NTZ R31, R30 ;  /* 0x0000001e001f7305 */ /* 0x000e26000021f000 */
[----:B-1----:R-:W-:-:S04]  /*25d0*/  FMNMX3.FTZ R22, R22, R10, R11, !PT ;  /* 0x0000000a16167276 */ /* 0x002fc8000781000b */
[----:B-----5:R-:W-:Y:S02]  /*25e0*/  FMNMX3.FTZ R22, R22, R8, R9, !PT ;  /* 0x0000000816167276 */ /* 0x020fe40007810009 */
[----:B0-----:R-:W-:Y:S02]  /*25f0*/  IADD3 R29, PT, PT, RZ, -R31, RZ ;  /* 0x8000001fff1d7210 */ /* 0x001fe40007ffe0ff */
[----:B------:R-:W-:Y:S01]  /*2600*/  FMNMX3.FTZ R22, R22, R6, R7, !PT ;  /* 0x0000000616167276 */ /* 0x000fe20007810007 */
[----:B------:R-:W-:Y:S02]  /*2610*/  IMAD.MOV.U32 R30, RZ, RZ, RZ ;  /* 0x000000ffff1e7224 */ /* 0x000fe400078e00ff */
[----:B------:R-:W-:Y:S01]  /*2620*/  IMAD R29, R29, R20, RZ ;  /* 0x000000141d1d7224 */ /* 0x000fe200078e02ff */
[----:B------:R-:W-:-:S04]  /*2630*/  FMNMX3.FTZ R22, R22, R2, R5, !PT ;  /* 0x0000000216167276 */ /* 0x000fc80007810005 */
[----:B------:R-:W-:Y:S01]  /*2640*/  FMNMX.FTZ R22, R22, R3, !PT ;  /* 0x0000000316167209 */ /* 0x000fe20007810000 */
[----:B------:R-:W-:-:S04]  /*2650*/  IMAD.HI.U32 R29, R31, R29, R30 ;  /* 0x0000001d1f1d7227 */ /* 0x000fc800078e001e */
[----:B------:R-:W0:Y:S01]  /*2660*/  SHFL.BFLY PT, R31, R22, 0x4, 0x1f ;  /* 0x0c801f00161f7f89 */ /* 0x000e2200000e0000 */
[----:B------:R-:W-:-:S05]  /*2670*/  IABS R14, R0 ;  /* 0x00000000000e7213 */ /* 0x000fca0000000000 */
[----:B------:R-:W-:-:S05]  /*2680*/  IMAD.HI.U32 R28, R29, R14, RZ ;  /* 0x0000000e1d1c7227 */ /* 0x000fca00078e00ff */
[----:B------:R-:W-:-:S05]  /*2690*/  IADD3 R29, PT, PT, -R28, RZ, RZ ;  /* 0x000000ff1c1d7210 */ /* 0x000fca0007ffe1ff */
[----:B------:R-:W-:Y:S01]  /*26a0*/  IMAD R33, R20, R29, R14 ;  /* 0x0000001d14217224 */ /* 0x000fe200078e020e */
[----:B------:R-:W-:Y:S01]  /*26b0*/  LOP3.LUT R0, R0, R21, RZ, 0x3c, !PT ;  /* 0x0000001500007212 */ /* 0x000fe200078e3cff */
[----:B------:R-:W1:Y:S01]  /*26c0*/  LDC R29, c[0x0][0x3e0] ;  /* 0x0000f800ff1d7b82 */ /* 0x000e620000000800 */
[----:B0-----:R-:W-:-:S05]  /*26d0*/  FMNMX.FTZ R14, R22, R31, !PT ;  /* 0x0000001f160e7209 */ /* 0x001fca0007810000 */
[----:B------:R-:W0:Y:S01]  /*26e0*/  SHFL.BFLY PT, R31, R14, 0x2, 0x1f ;  /* 0x0c401f000e1f7f89 */ /* 0x000e2200000e0000 */
[----:B------:R-:W-:Y:S02]  /*26f0*/  ISETP.GT.U32.AND P0, PT, R20, R33, PT ;  /* 0x000000211400720c */ /* 0x000fe40003f04070 */
[----:B------:R-:W-:-:S11]  /*2700*/  ISETP.GE.AND P1, PT, R0, RZ, PT ;  /* 0x000000ff0000720c */ /* 0x000fd60003f26270 */
[----:B------:R-:W-:Y:S01]  /*2710*/  @!P0 IMAD.IADD R33, R33, 0x1, -R20 ;  /* 0x0000000121218824 */ /* 0x000fe200078e0a14 */
[----:B0-----:R-:W-:-:S05]  /*2720*/  FMNMX.FTZ R31, R14, R31, !PT ;  /* 0x0000001f0e1f7209 */ /* 0x001fca0007810000 */
[----:B------:R-:W0:Y:S01]  /*2730*/  SHFL.BFLY PT, R14, R31, 0x1, 0x1f ;  /* 0x0c201f001f0e7f89 */ /* 0x000e2200000e0000 */
[----:B------:R-:W-:Y:S02]  /*2740*/  ISETP.GE.U32.AND P2, PT, R33, R20, PT ;  /* 0x000000142100720c */ /* 0x000fe40003f46070 */
[----:B------:R-:W-:Y:S02]  /*2750*/  @!P0 IADD3 R28, PT, PT, R28, 0x1, RZ ;  /* 0x000000011c1c8810 */ /* 0x000fe40007ffe0ff */
[----:B------:R-:W-:-:S09]  /*2760*/  ISETP.NE.AND P0, PT, R21, RZ, PT ;  /* 0x000000ff1500720c */ /* 0x000fd20003f05270 */
        /* <DEDUP_REMOVED lines=20> */
[----:B------:R-:W-:-:S07]  /*28b0*/  FMUL.FTZ R34, R34, 1.4426950216293334961 ;  /* 0x3fb8aa3b22227820 */ /* 0x000fce0000410000 */
[----:B------:R-:W3:Y:S01]  /*28c0*/  MUFU.EX2 R38, R38 ;  /* 0x0000002600267308 */ /* 0x000ee20000000800 */
[----:B0-----:R-:W-:Y:S01]  /*28d0*/  FADD.FTZ R32, R33, R32 ;  /* 0x0000002021207221 */ /* 0x001fe20000010000 */
[----:B------:R-:W-:-:S06]  /*28e0*/  FADD.FTZ R33, -R14, R13 ;  /* 0x0000000d0e217221 */ /* 0x000fcc0000010100 */
[----:B------:R-:W0:Y:S01]  /*28f0*/  MUFU.EX2 R39, R39 ;  /* 0x0000002700277308 */ /* 0x000e220000000800 */
        /* <DEDUP_REMOVED lines=10> */
[----:B0-----:R-:W-:Y:S01]  /*29a0*/  FADD.FTZ R39, R38, R39 ;  /* 0x0000002726277221 */ /* 0x001fe20000010000 */
[----:B------:R-:W-:-:S05]  /*29b0*/  FMUL.FTZ R42, R42, 1.4426950216293334961 ;  /* 0x3fb8aa3b2a2a7820 */ /* 0x000fca0000410000 */
[----:B------:R-:W0:Y:S01]  /*29c0*/  MUFU.EX2 R32, R32 ;  /* 0x0000002000207308 */ /* 0x000e220000000800 */
[----:B--2---:R-:W-:Y:S01]  /*29d0*/  FADD.FTZ R34, R39, R34 ;  /* 0x0000002227227221 */ /* 0x004fe20000010000 */
[----:B------:R-:W-:-:S06]  /*29e0*/  FADD.FTZ R39, -R14, R9 ;  /* 0x000000090e277221 */ /* 0x000fcc0000010100 */
[----:B------:R-:W2:Y:S01]  /*29f0*/  MUFU.EX2 R31, R31 ;  /* 0x0000001f001f7308 */ /* 0x000ea20000000800 */
[----:B------:R-:W-:Y:S01]  /*2a00*/  FMUL.FTZ R39, R39, 1.4426950216293334961 ;  /* 0x3fb8aa3b27277820 */ /* 0x000fe20000410000 */
[----:B------:R-:W-:Y:S01]  /*2a10*/  FADD.FTZ R38, -R14, R6 ;  /* 0x000000060e267221 */ /* 0x000fe20000010100 */
[----:B---3--:R-:W-:-:S05]  /*2a20*/  FADD.FTZ R33, R34, R33 ;  /* 0x0000002122217221 */ /* 0x008fca0000010000 */
[----:B------:R-:W3:Y:S01]  /*2a30*/  MUFU.EX2 R42, R42 ;  /* 0x0000002a002a7308 */ /* 0x000ee20000000800 */
[----:B------:R-:W-:Y:S01]  /*2a40*/  FMUL.FTZ R38, R38, 1.4426950216293334961 ;  /* 0x3fb8aa3b26267820 */ /* 0x000fe20000410000 */
[C---:B------:R-:W-:Y:S01]  /*2a50*/  FADD.FTZ R34, -R14.reuse, R7 ;  /* 0x000000070e227221 */ /* 0x040fe20000010100 */
[----:B0-----:R-:W-:Y:S01]  /*2a60*/  FADD.FTZ R32, R33, R32 ;  /* 0x0000002021207221 */ /* 0x001fe20000010000 */
[----:B-1----:R-:W-:Y:S01]  /*2a70*/  IABS R22, R29 ;  /* 0x0000001d00167213 */ /* 0x002fe20000000000 */
[----:B------:R-:W-:Y:S01]  /*2a80*/  FADD.FTZ R33, -R14, R2 ;  /* 0x000000020e217221 */ /* 0x000fe20000010100 */
[----:B------:R-:W-:Y:S02]  /*2a90*/  FMUL.FTZ R34, R34, 1.4426950216293334961 ;  /* 0x3fb8aa3b22227820 */ /* 0x000fe40000410000 */
[----:B------:R-:W0:Y:S01]  /*2aa0*/  MUFU.EX2 R39, R39 ;  /* 0x0000002700277308 */ /* 0x000e220000000800 */
[----:B------:R-:W-:Y:S01]  /*2ab0*/  USHF.R.S32.HI UR4, URZ, 0x1f, UR21 ;  /* 0x0000001fff047899 */ /* 0x000fe20008011415 */
[----:B--2---:R-:W-:Y:S01]  /*2ac0*/  FADD.FTZ R31, R32, R31 ;  /* 0x0000001f201f7221 */ /* 0x004fe20000010000 */
[----:B------:R-:W-:Y:S01]  /*2ad0*/  FMUL.FTZ R33, R33, 1.4426950216293334961 ;  /* 0x3fb8aa3b21217820 */ /* 0x000fe20000410000 */
[----:B------:R-:W-:-:S04]  /*2ae0*/  FADD.FTZ R32, -R14, R5 ;  /* 0x000000050e207221 */ /* 0x000fc80000010100 */
[----:B------:R-:W1:Y:S01]  /*2af0*/  MUFU.EX2 R38, R38 ;  /* 0x0000002600267308 */ /* 0x000e620000000800 */
[----:B------:R-:W-:Y:S01]  /*2b00*/  ULOP3.LUT UR4, UR4, 0x1, URZ, 0xfc, !UPT ;  /* 0x0000000104047892 */ /* 0x000fe2000f8efcff */
[----:B---3--:R-:W-:Y:S01]  /*2b10*/  FADD.FTZ R42, R31, R42 ;  /* 0x0000002a1f2a7221 */ /* 0x008fe20000010000 */
[----:B------:R-:W-:Y:S01]  /*2b20*/  FMUL.FTZ R32, R32, 1.4426950216293334961 ;  /* 0x3fb8aa3b20207820 */ /* 0x000fe20000410000 */
[----:B------:R-:W-:-:S04]  /*2b30*/  FADD.FTZ R31, -R14, R3 ;  /* 0x000000030e1f7221 */ /* 0x000fc80000010100 */
[----:B------:R-:W-:Y:S01]  /*2b40*/  I2F.RP R0, R22 ;  /* 0x0000001600007306 */ /* 0x000fe20000209400 */
[----:B------:R-:W-:Y:S02]  /*2b50*/  IMAD R20, R28, UR4, RZ ;  /* 0x000000041c147c24 */ /* 0x000fe4000f8e02ff */
[----:B------:R-:W-:-:S05]  /*2b60*/  FMUL.FTZ R31, R31, 1.4426950216293334961 ;  /* 0x3fb8aa3b1f1f7820 */ /* 0x000fca0000410000 */
[----:B------:R-:W2:Y:S01]  /*2b70*/  MUFU.EX2 R34, R34 ;  /* 0x0000002200227308 */ /* 0x000ea20000000800 */
[----:B0-----:R-:W-:-:S07]  /*2b80*/  FADD.FTZ R39, R42, R39 ;  /* 0x000000272a277221 */ /* 0x001fce0000010000 */
[----:B------:R-:W0:Y:S01]  /*2b90*/  MUFU.EX2 R33, R33 ;  /* 0x0000002100217308 */ /* 0x000e220000000800 */
[----:B------:R-:W-:Y:S01]  /*2ba0*/  IABS R30, R20 ;  /* 0x00000014001e7213 */ /* 0x000fe20000000000 */
[----:B-1----:R-:W-:Y:S01]  /*2bb0*/  FADD.FTZ R39, R39, R38 ;  /* 0x0000002627277221 */ /* 0x002fe20000010000 */
[----:B------:R-:W1:Y:S05]  /*2bc0*/  LDCU UR4, c[0x0][0x430] ;  /* 0x00008600ff0477ac */ /* 0x000e6a0008000800 */
[----:B------:R-:W3:Y:S01]  /*2bd0*/  MUFU.EX2 R32, R32 ;  /* 0x0000002000207308 */ /* 0x000ee20000000800 */
[----:B--2---:R-:W-:-:S07]  /*2be0*/  FADD.FTZ R34, R39, R34 ;  /* 0x0000002227227221 */ /* 0x004fce0000010000 */
[----:B------:R-:W2:Y:S08]  /*2bf0*/  MUFU.EX2 R31, R31 ;  /* 0x0000001f001f7308 */ /* 0x000eb00000000800 */
[----:B------:R-:W4:Y:S01]  /*2c00*/  MUFU.RCP R0, R0 ;  /* 0x0000000000007308 */ /* 0x000f220000001000 */
[----:B0-----:R-:W-:-:S07]  /*2c10*/  FADD.FTZ R33, R34, R33 ;  /* 0x0000002122217221 */ /* 0x001fce0000010000 */
[----:B------:R-:W0:Y:S01]  /*2c20*/  I2F.RP R40, R30 ;  /* 0x0000001e00287306 */ /* 0x000e220000209400 */
[----:B---3--:R-:W-:-:S04]  /*2c30*/  FADD.FTZ R34, R33, R32 ;  /* 0x0000002021227221 */ /* 0x008fc80000010000 */
[----:B--2---:R-:W-:Y:S01]  /*2c40*/  FADD.FTZ R32, R34, R31 ;  /* 0x0000001f22207221 */ /* 0x004fe20000010000 */
[----:B----4-:R-:W-:-:S04]  /*2c50*/  VIADD R0, R0, 0xffffffe ;  /* 0x0ffffffe00007836 */ /* 0x010fc80000000000 */
[----:B------:R-:W2:Y:S01]  /*2c60*/  SHFL.BFLY PT, R31, R32, 0x4, 0x1f ;  /* 0x0c801f00201f7f89 */ /* 0x000ea200000e0000 */
[----:B0-----:R-:W0:Y:S08]  /*2c70*/  MUFU.RCP R40, R40 ;  /* 0x0000002800287308 */ /* 0x001e300000001000 */
[----:B------:R-:W3:Y:S01]  /*2c80*/  F2I.FTZ.U32.TRUNC.NTZ R39, R0 ;  /* 0x0000000000277305 */ /* 0x000ee2000021f000 */
[----:B------:R-:W-:Y:S01]  /*2c90*/  HFMA2 R38, -RZ, RZ, 0, 0 ;  /* 0x00000000ff267431 */ /* 0x000fe200000001ff */
[----:B0-----:R-:W-:-:S06]  /*2ca0*/  IADD3 R40, PT, PT, R40, 0xffffffe, RZ ;  /* 0x0ffffffe28287810 */ /* 0x001fcc0007ffe0ff */
[----:B------:R-:W0:Y:S01]  /*2cb0*/  F2I.FTZ.U32.TRUNC.NTZ R41, R40 ;  /* 0x0000002800297305 */ /* 0x000e22000021f000 */
[----:B---3--:R-:W-:-:S04]  /*2cc0*/  IMAD.MOV R33, RZ, RZ, -R39 ;  /* 0x000000ffff217224 */ /* 0x008fc800078e0a27 */
[----:B------:R-:W-:-:S04]  /*2cd0*/  IMAD R33, R33, R22, RZ ;  /* 0x0000001621217224 */ /* 0x000fc800078e02ff */
[----:B------:R-:W-:-:S04]  /*2ce0*/  IMAD.HI.U32 R38, R39, R33, R38 ;  /* 0x0000002127267227 */ /* 0x000fc800078e0026 */
[----:B--2---:R-:W-:-:S05]  /*2cf0*/  FADD.FTZ R39, R32, R31 ;  /* 0x0000001f20277221 */ /* 0x004fca0000010000 */
[----:B------:R-:W2:Y:S01]  /*2d00*/  SHFL.BFLY PT, R34, R39, 0x2, 0x1f ;  /* 0x0c401f0027227f89 */ /* 0x000ea200000e0000 */
[----:B0-----:R-:W-:Y:S01]  /*2d10*/  IMAD.MOV R0, RZ, RZ, -R41 ;  /* 0x000000ffff007224 */ /* 0x001fe200078e0a29 */
[----:B------:R-:W-:-:S03]  /*2d20*/  MOV R40, RZ ;  /* 0x000000ff00287202 */ /* 0x000fc60000000f00 */
[----:B------:R-:W-:Y:S02]  /*2d30*/  IMAD R33, R0, R30, RZ ;  /* 0x0000001e00217224 */ /* 0x000fe400078e02ff */
[----:B------:R-:W-:Y:S01]  /*2d40*/  VIADD R0, R30, UR17 ;  /* 0x000000111e007c36 */ /* 0x000fe20008000000 */
[----:B------:R-:W-:Y:S01]  /*2d50*/  IABS R32, R20 ;  /* 0x0000001400207213 */ /* 0x000fe20000000000 */
[----:B------:R-:W-:-:S03]  /*2d60*/  IMAD.HI.U32 R40, R41, R33, R40 ;  /* 0x0000002129287227 */ /* 0x000fc600078e0028 */
[----:B------:R-:W-:Y:S02]  /*2d70*/  IABS R33, R0 ;  /* 0x0000000000217213 */ /* 0x000fe40000000000 */
[----:B------:R-:W-:-:S03]  /*2d80*/  IADD3 R32, PT, PT, RZ, -R32, RZ ;  /* 0x80000020ff207210 */ /* 0x000fc60007ffe0ff */
[----:B------:R-:W-:-:S04]  /*2d90*/  IMAD.HI.U32 R40, R40, R33, RZ ;  /* 0x0000002128287227 */ /* 0x000fc800078e00ff */
[----:B------:R-:W-:-:S04]  /*2da0*/  IMAD.HI.U32 R38, R38, R33, RZ ;  /* 0x0000002126267227 */ /* 0x000fc800078e00ff */
[--C-:B------:R-:W-:Y:S02]  /*2db0*/  IMAD R41, R40, R32, R33.reuse ;  /* 0x0000002028297224 */ /* 0x100fe400078e0221 */
[----:B--2---:R-:W-:Y:S01]  /*2dc0*/  FADD.FTZ R39, R39, R34 ;  /* 0x0000002227277221 */ /* 0x004fe20000010000 */
[----:B------:R-:W-:Y:S02]  /*2dd0*/  IMAD.MOV R31, RZ, RZ, -R38 ;  /* 0x000000ffff1f7224 */ /* 0x000fe400078e0a26 */
[----:B------:R-:W-:Y:S02]  /*2de0*/  ISETP.GT.U32.AND P2, PT, R30, R41, PT ;  /* 0x000000291e00720c */ /* 0x000fe40003f44070 */
[C---:B------:R-:W-:Y:S01]  /*2df0*/  IMAD R31, R22.reuse, R31, R33 ;  /* 0x0000001f161f7224 */ /* 0x040fe200078e0221 */
[----:B------:R-:W0:Y:S04]  /*2e00*/  SHFL.BFLY PT, R32, R39, 0x1, 0x1f ;  /* 0x0c201f0027207f89 */ /* 0x000e2800000e0000 */
[----:B------:R-:W-:-:S06]  /*2e10*/  ISETP.GT.U32.AND P0, PT, R22, R31, PT ;  /* 0x0000001f1600720c */ /* 0x000fcc0003f04070 */
[----:B------:R-:W-:-:S04]  /*2e20*/  @!P2 IADD3 R41, PT, PT, R41, -R30, RZ ;  /* 0x8000001e2929a210 */ /* 0x000fc80007ffe0ff */
[----:B------:R-:W-:-:S03]  /*2e30*/  ISETP.GE.U32.AND P1, PT, R41, R30, PT ;  /* 0x0000001e2900720c */ /* 0x000fc60003f26070 */
[----:B------:R-:W-:Y:S01]  /*2e40*/  @!P0 IMAD.IADD R31, R31, 0x1, -R22 ;  /* 0x000000011f1f8824 */ /* 0x000fe200078e0a16 */
[----:B------:R-:W-:-:S04]  /*2e50*/  @!P2 IADD3 R40, PT, PT, R40, 0x1, RZ ;  /* 0x000000012828a810 */ /* 0x000fc80007ffe0ff */
[----:B------:R-:W-:Y:S02]  /*2e60*/  ISETP.GE.U32.AND P4, PT, R31, R22, PT ;  /* 0x000000161f00720c */ /* 0x000fe40003f86070 */
[C---:B------:R-:W-:Y:S01]  /*2e70*/  LOP3.LUT R22, R0.reuse, R30, RZ, 0x3c, !PT ;  /* 0x0000001e00167212 */ /* 0x040fe200078e3cff */
[----:B0-----:R-:W-:Y:S01]  /*2e80*/  FADD.FTZ R32, R39, R32 ;  /* 0x0000002027207221 */ /* 0x001fe20000010000 */
[----:B------:R-:W-:Y:S01]  /*2e90*/  LOP3.LUT R0, R0, R29, RZ, 0x3c, !PT ;  /* 0x0000001d00007212 */ /* 0x000fe200078e3cff */
[----:B------:R-:W-:Y:S01]  /*2ea0*/  @P1 VIADD R40, R40, 0x1 ;  /* 0x0000000128281836 */ /* 0x000fe20000000000 */
[----:B------:R-:W-:Y:S02]  /*2eb0*/  @!P0 IADD3 R38, PT, PT, R38, 0x1, RZ ;  /* 0x0000000126268810 */ /* 0x000fe40007ffe0ff */
[----:B------:R-:W-:Y:S02]  /*2ec0*/  FSETP.NE.FTZ.AND P1, PT, R32, RZ, PT ;  /* 0x000000ff2000720b */ /* 0x000fe40003f35000 */
[----:B------:R-:W-:-:S02]  /*2ed0*/  ISETP.GE.AND P2, PT, R0, RZ, PT ;  /* 0x000000ff0000720c */ /* 0x000fc40003f46270 */
[----:B------:R-:W-:Y:S02]  /*2ee0*/  ISETP.NE.AND P0, PT, R29, RZ, PT ;  /* 0x000000ff1d00720c */ /* 0x000fe40003f05270 */
[----:B------:R-:W-:Y:S02]  /*2ef0*/  ISETP.GE.AND P3, PT, R22, RZ, PT ;  /* 0x000000ff1600720c */ /* 0x000fe40003f66270 */
[----:B------:R-:W-:Y:S02]  /*2f00*/  ISETP.NE.AND P5, PT, R20, RZ, PT ;  /* 0x000000ff1400720c */ /* 0x000fe40003fa5270 */
[----:B------:R-:W-:-:S03]  /*2f10*/  @P4 IADD3 R38, PT, PT, R38, 0x1, RZ ;  /* 0x0000000126264810 */ /* 0x000fc60007ffe0ff */
[----:B------:R-:W0:Y:S02]  /*2f20*/  @P1 MUFU.LG2 R31, R32 ;  /* 0x00000020001f1308 */ /* 0x000e240000000c00 */
[----:B------:R-:W-:Y:S02]  /*2f30*/  @!P2 IMAD.MOV R38, RZ, RZ, -R38 ;  /* 0x000000ffff26a224 */ /* 0x000fe400078e0a26 */
[----:B------:R-:W-:Y:S02]  /*2f40*/  @!P0 LOP3.LUT R38, RZ, R29, RZ, 0x33, !PT ;  /* 0x0000001dff268212 */ /* 0x000fe400078e33ff */
[----:B------:R-:W-:Y:S01]  /*2f50*/  LOP3.LUT P0, RZ, R4, 0x387, RZ, 0xc0, !PT ;  /* 0x0000038704ff7812 */ /* 0x000fe2000780c0ff */
[----:B------:R-:W-:Y:S01]  /*2f60*/  @!P3 IMAD.MOV R40, RZ, RZ, -R40 ;  /* 0x000000ffff28b224 */ /* 0x000fe200078e0a28 */
[----:B------:R-:W-:Y:S02]  /*2f70*/  ISETP.NE.AND P3, PT, R28, RZ, PT ;  /* 0x000000ff1c00720c */ /* 0x000fe40003f65270 */
[----:B------:R-:W-:-:S02]  /*2f80*/  @!P5 LOP3.LUT R40, RZ, R30, RZ, 0x33, !PT ;  /* 0x0000001eff28d212 */ /* 0x000fc400078e33ff */
[----:B------:R-:W-:Y:S02]  /*2f90*/  SEL R28, RZ, 0x1, !P3 ;  /* 0x00000001ff1c7807 */ /* 0x000fe40005800000 */
[----:B------:R-:W-:Y:S02]  /*2fa0*/  SHF.R.S32.HI R39, RZ, 0x1f, R20 ;  /* 0x0000001fff277819 */ /* 0x000fe40000011414 */
[----:B------:R-:W-:Y:S02]  /*2fb0*/  ISETP.LT.U32.AND P2, PT, R26, R40, PT ;  /* 0x000000281a00720c */ /* 0x000fe40003f41070 */
[----:B------:R-:W-:Y:S01]  /*2fc0*/  SHF.R.S32.HI R33, RZ, 0x1f, R40 ;  /* 0x0000001fff217819 */ /* 0x000fe20000011428 */
[----:B-1----:R-:W-:Y:S01]  /*2fd0*/  IMAD R21, R21, UR4, RZ ;  /* 0x0000000415157c24 */ /* 0x002fe2000f8e02ff */
[----:B------:R-:W-:Y:S02]  /*2fe0*/  LOP3.LUT R28, R39, R28, RZ, 0xfc, !PT ;  /* 0x0000001c271c7212 */ /* 0x000fe400078efcff */
[----:B------:R-:W-:Y:S01]  /*2ff0*/  ISETP.LT.AND.EX P2, PT, R27, R33, PT, P2 ;  /* 0x000000211b00720c */ /* 0x000fe20003f41320 */
        /* <DEDUP_REMOVED lines=38> */
[----:B------:R-:W-:-:S04]  /*3260*/  IMAD R27, R27, R26, RZ ;  /* 0x0000001a1b1b7224 */ /* 0x000fc800078e02ff */
[----:B------:R-:W0:Y:S01]  /*3270*/  I2F.U32.RP R26, R27 ;  /* 0x0000001b001a7306 */ /* 0x000e220000209000 */
[----:B------:R-:W-:Y:S02]  /*3280*/  IADD3 R14, PT, PT, RZ, -R27, RZ ;  /* 0x8000001bff0e7210 */ /* 0x000fe40007ffe0ff */
[----:B------:R-:W-:-:S05]  /*3290*/  ISETP.NE.U32.AND P0, PT, R27, RZ, PT ;  /* 0x000000ff1b00720c */ /* 0x000fca0003f05070 */
[----:B0-----:R-:W0:Y:S02]  /*32a0*/  MUFU.RCP R30, R26 ;  /* 0x0000001a001e7308 */ /* 0x001e240000001000 */
[----:B0-----:R-:W-:-:S06]  /*32b0*/  IADD3 R30, PT, PT, R30, 0xffffffe, RZ ;  /* 0x0ffffffe1e1e7810 */ /* 0x001fcc0007ffe0ff */
[----:B------:R-:W0:Y:S02]  /*32c0*/  F2I.FTZ.U32.TRUNC.NTZ R31, R30 ;  /* 0x0000001e001f7305 */ /* 0x000e24000021f000 */
[----:B0-----:R-:W-:Y:S02]  /*32d0*/  IMAD R33, R14, R31, RZ ;  /* 0x0000001f0e217224 */ /* 0x001fe400078e02ff */
[----:B------:R-:W-:-:S04]  /*32e0*/  IMAD.MOV.U32 R30, RZ, RZ, RZ ;  /* 0x000000ffff1e7224 */ /* 0x000fc800078e00ff */
        /* <DEDUP_REMOVED lines=13> */
.L_x_288:
[----:B------:R-:W0:Y:S01]  /*33c0*/  S2R R27, SR_CTAID.X ;  /* 0x00000000001b7919 */ /* 0x000e220000002500 */
[----:B------:R-:W-:Y:S01]  /*33d0*/  MOV R31, RZ ;  /* 0x000000ff001f7202 */ /* 0x000fe20000000f00 */
[----:B------:R-:W-:Y:S01]  /*33e0*/  IMAD.MOV.U32 R32, RZ, RZ, R42 ;  /* 0x000000ffff207224 */ /* 0x000fe200078e002a */
[----:B------:R-:W-:Y:S01]  /*33f0*/  MOV R28, 0x3420 ;  /* 0x00003420001c7802 */ /* 0x000fe20000000f00 */
[----:B0-----:R-:W-:Y:S02]  /*3400*/  IMAD R40, R27, 0x10, R12 ;  /* 0x000000101b287824 */ /* 0x001fe400078e020c */
[----:B------:R-:W-:Y:S05]  /*3410*/  CALL.REL.NOINC `($__internal_7_$__cuda_sm20_div_s64) ;  /* 0x0000002c00d47944 */ /* 0x000fea0003c00000 */
[----:B------:R-:W-:Y:S02]  /*3420*/  IADD3 R31, PT, PT, -R14, RZ, RZ ;  /* 0x000000ff0e1f7210 */ /* 0x000fe40007ffe1ff */
[----:B------:R-:W-:-:S03]  /*3430*/  MOV R43, R27 ;  /* 0x0000001b002b7202 */ /* 0x000fc60000000f00 */
[----:B------:R-:W-:Y:S01]  /*3440*/  IMAD R40, R42, R31, R40 ;  /* 0x0000001f2a287224 */ /* 0x000fe200078e0228 */
[----:B------:R-:W-:-:S07]  /*3450*/  MOV R42, R14 ;  /* 0x0000000e002a7202 */ /* 0x000fce0000000f00 */
.L_x_289:
        /* <DEDUP_REMOVED lines=23> */
[----:B------:R-:W-:-:S04]  /*35d0*/  IMAD R17, R17, R44, RZ ;  /* 0x0000002c11117224 */ /* 0x000fc800078e02ff */
[----:B------:R-:W-:Y:S02]  /*35e0*/  IMAD R17, R45, R30, R17 ;  /* 0x0000001e2d117224 */ /* 0x000fe400078e0211 */
[-C--:B------:R-:W-:Y:S02]  /*35f0*/  @!P1 IADD3 R27, PT, PT, R27, -R28.reuse, RZ ;  /* 0x8000001c1b1b9210 */ /* 0x080fe40007ffe0ff */
[----:B------:R-:W-:Y:S01]  /*3600*/  @!P1 IADD3 R14, PT, PT, R14, 0x1, RZ ;  /* 0x000000010e0e9810 */ /* 0x000fe20007ffe0ff */
[----:B------:R-:W-:Y:S01]  /*3610*/  IMAD.IADD R30, R47, 0x1, R17 ;  /* 0x000000012f1e7824 */ /* 0x000fe200078e0211 */
[----:B------:R-:W-:Y:S02]  /*3620*/  ISETP.GE.U32.AND P2, PT, R27, R28, PT ;  /* 0x0000001c1b00720c */ /* 0x000fe40003f46070 */
[----:B------:R-:W-:-:S11]  /*3630*/  ISETP.NE.AND P1, PT, RZ, UR18, PT ;  /* 0x00000012ff007c0c */ /* 0x000fd6000bf25270 */
        /* <DEDUP_REMOVED lines=30> */
.L_x_291:
[----:B------:R-:W-:Y:S01]  /*3820*/  IMAD.MOV.U32 R40, RZ, RZ, R42 ;  /* 0x000000ffff287224 */ /* 0x000fe200078e002a */
[----:B------:R-:W-:Y:S01]  /*3830*/  MOV R31, R43 ;  /* 0x0000002b001f7202 */ /* 0x000fe20000000f00 */
[----:B------:R-:W-:Y:S01]  /*3840*/  IMAD.MOV.U32 R32, RZ, RZ, R46 ;  /* 0x000000ffff207224 */ /* 0x000fe200078e002e */
[----:B------:R-:W-:Y:S02]  /*3850*/  MOV R28, 0x3870 ;  /* 0x00003870001c7802 */ /* 0x000fe40000000f00 */
[----:B------:R-:W-:Y:S05]  /*3860*/  CALL.REL.NOINC `($__internal_7_$__cuda_sm20_div_s64) ;  /* 0x0000002800c07944 */ /* 0x000fea0003c00000 */
[----:B------:R-:W-:-:S05]  /*3870*/  IADD3 R27, PT, PT, -R14, RZ, RZ ;  /* 0x000000ff0e1b7210 */ /* 0x000fca0007ffe1ff */
[----:B------:R-:W-:Y:S02]  /*3880*/  IMAD R42, R27, R46, R42 ;  /* 0x0000002e1b2a7224 */ /* 0x000fe400078e022a */
.L_x_292:
[----:B------:R-:W-:Y:S05]  /*3890*/  BSYNC.RECONVERGENT B0 ;  /* 0x0000000000007941 */ /* 0x000fea0003800200 */
.L_x_290:
        /* <DEDUP_REMOVED lines=9> */
[----:B0-----:R-:W-:-:S07]  /*3930*/  UISETP.NE.AND UP0, UPT, UR8, URZ, UPT ;  /* 0x000000ff0800728c */ /* 0x001fce000bf05270 */
[----:B-1----:R-:W0:Y:S01]  /*3940*/  MUFU.RCP R26, R26 ;  /* 0x0000001a001a7308 */ /* 0x002e220000001000 */
[----:B--2---:R-:W-:Y:S02]  /*3950*/  USEL UR8, UR5, 0x1, !UP0 ;  /* 0x0000000105087887 */ /* 0x004fe4000c000000 */
[----:B------:R-:W-:-:S05]  /*3960*/  USEL UR9, UR4, 0x1, UP0 ;  /* 0x0000000104097887 */ /* 0x000fca0008000000 */
[----:B------:R-:W1:Y:S01]  /*3970*/  I2F.U32.RP R32, R27 ;  /* 0x0000001b00207306 */ /* 0x000e620000209000 */
[----:B------:R-:W-:Y:S02]  /*3980*/  UIMAD UR4, UR5, UR4, URZ ;  /* 0x00000004050472a4 */ /* 0x000fe4000f8e02ff */
[----:B------:R-:W-:-:S05]  /*3990*/  UIMAD UR5, UR9, UR5, URZ ;  /* 0x00000005090572a4 */ /* 0x000fca000f8e02ff */
[----:B---3--:R2:W3:Y:S01]  /*39a0*/  MUFU.RCP R44, R28 ;  /* 0x0000001c002c7308 */ /* 0x0084e20000001000 */
[----:B0-----:R-:W-:-:S07]  /*39b0*/  VIADD R33, R26, 0xffffffe ;  /* 0x0ffffffe1a217836 */ /* 0x001fce0000000000 */
[----:B-1----:R-:W0:Y:S08]  /*39c0*/  MUFU.RCP R40, R32 ;  /* 0x0000002000287308 */ /* 0x002e300000001000 */
[----:B------:R-:W1:Y:S01]  /*39d0*/  F2I.FTZ.U32.TRUNC.NTZ R33, R33 ;  /* 0x0000002100217305 */ /* 0x000e62000021f000 */
[----:B--2---:R-:W-:Y:S01]  /*39e0*/  IABS R28, R22 ;  /* 0x00000016001c7213 */ /* 0x004fe20000000000 */
[----:B---3--:R-:W-:-:S06]  /*39f0*/  VIADD R44, R44, 0xffffffe ;  /* 0x0ffffffe2c2c7836 */ /* 0x008fcc0000000000 */
[----:B------:R-:W2:Y:S01]  /*3a00*/  I2F.U32.RP R39, R28 ;  /* 0x0000001c00277306 */ /* 0x000ea20000209000 */
[----:B0-----:R-:W-:Y:S01]  /*3a10*/  IADD3 R40, PT, PT, R40, 0xffffffe, RZ ;  /* 0x0ffffffe28287810 */ /* 0x001fe20007ffe0ff */
[----:B------:R-:W-:Y:S02]  /*3a20*/  IMAD.MOV.U32 R32, RZ, RZ, RZ ;  /* 0x000000ffff207224 */ /* 0x000fe400078e00ff */
[----:B-1----:R-:W-:-:S04]  /*3a30*/  IMAD.MOV R26, RZ, RZ, -R33 ;  /* 0x000000ffff1a7224 */ /* 0x002fc800078e0a21 */
[----:B------:R0:W1:Y:S01]  /*3a40*/  F2I.FTZ.U32.TRUNC.NTZ R45, R44 ;  /* 0x0000002c002d7305 */ /* 0x000062000021f000 */
[----:B------:R-:W-:-:S04]  /*3a50*/  IMAD R31, R26, R38, RZ ;  /* 0x000000261a1f7224 */ /* 0x000fc800078e02ff */
[----:B------:R-:W-:-:S03]  /*3a60*/  IMAD.HI.U32 R31, R33, R31, R32 ;  /* 0x0000001f211f7227 */ /* 0x000fc600078e0020 */
[----:B------:R-:W3:Y:S01]  /*3a70*/  F2I.FTZ.U32.TRUNC.NTZ R41, R40 ;  /* 0x0000002800297305 */ /* 0x000ee2000021f000 */
[----:B------:R-:W-:Y:S02]  /*3a80*/  IABS R32, R25 ;  /* 0x0000001900207213 */ /* 0x000fe40000000000 */
[----:B------:R-:W-:-:S04]  /*3a90*/  IMAD.HI.U32 R31, R31, R34, RZ ;  /* 0x000000221f1f7227 */ /* 0x000fc800078e00ff */
[----:B0-----:R-:W-:Y:S01]  /*3aa0*/  HFMA2 R44, -RZ, RZ, 0, 0 ;  /* 0x00000000ff2c7431 */ /* 0x001fe200000001ff */
[----:B--2---:R-:W0:Y:S01]  /*3ab0*/  MUFU.RCP R39, R39 ;  /* 0x0000002700277308 */ /* 0x004e220000001000 */
[----:B-1----:R-:W-:Y:S02]  /*3ac0*/  IMAD.MOV R33, RZ, RZ, -R45 ;  /* 0x000000ffff217224 */ /* 0x002fe400078e0a2d */
[----:B------:R-:W-:Y:S02]  /*3ad0*/  IMAD.MOV R32, RZ, RZ, -R32 ;  /* 0x000000ffff207224 */ /* 0x000fe400078e0a20 */
[----:B------:R-:W-:Y:S02]  /*3ae0*/  IMAD R33, R33, R30, RZ ;  /* 0x0000001e21217224 */ /* 0x000fe400078e02ff */
[----:B---3--:R-:W-:Y:S01]  /*3af0*/  IMAD.MOV R26, RZ, RZ, -R41 ;  /* 0x000000ffff1a7224 */ /* 0x008fe200078e0a29 */
[----:B------:R-:W-:Y:S01]  /*3b00*/  MOV R40, RZ ;  /* 0x000000ff00287202 */ /* 0x000fe20000000f00 */
[----:B------:R-:W-:-:S04]  /*3b10*/  IMAD.HI.U32 R33, R45, R33, R44 ;  /* 0x000000212d217227 */ /* 0x000fc800078e002c */
[----:B------:R-:W-:Y:S01]  /*3b20*/  IMAD R45, R26, R27, RZ ;  /* 0x0000001b1a2d7224 */ /* 0x000fe200078e02ff */
[----:B------:R-:W-:Y:S01]  /*3b30*/  IABS R26, R29 ;  /* 0x0000001d001a7213 */ /* 0x000fe20000000000 */
[----:B------:R-:W-:Y:S02]  /*3b40*/  IMAD R43, R31, R32, R34 ;  /* 0x000000201f2b7224 */ /* 0x000fe400078e0222 */
[----:B------:R-:W-:Y:S01]  /*3b50*/  IMAD.HI.U32 R34, R41, R45, R40 ;  /* 0x0000002d29227227 */ /* 0x000fe200078e0028 */
[----:B------:R-:W-:Y:S02]  /*3b60*/  IABS R45, R14 ;  /* 0x0000000e002d7213 */ /* 0x000fe40000000000 */
[----:B------:R-:W-:Y:S01]  /*3b70*/  ISETP.GT.U32.AND P4, PT, R38, R43, PT ;  /* 0x0000002b2600720c */ /* 0x000fe20003f84070 */
[----:B0-----:R-:W-:Y:S02]  /*3b80*/  VIADD R40, R39, 0xffffffe ;  /* 0x0ffffffe27287836 */ /* 0x001fe40000000000 */
[----:B------:R-:W-:-:S02]  /*3b90*/  IMAD.HI.U32 R34, R34, R45, RZ ;  /* 0x0000002d22227227 */ /* 0x000fc400078e00ff */
[----:B------:R-:W0:Y:S08]  /*3ba0*/  F2I.FTZ.U32.TRUNC.NTZ R41, R40 ;  /* 0x0000002800297305 */ /* 0x000e30000021f000 */
[----:B------:R-:W-:Y:S02]  /*3bb0*/  @!P4 IMAD.IADD R43, R43, 0x1, -R38 ;  /* 0x000000012b2bc824 */ /* 0x000fe400078e0a26 */
[----:B------:R-:W-:Y:S01]  /*3bc0*/  @!P4 VIADD R31, R31, 0x1 ;  /* 0x000000011f1fc836 */ /* 0x000fe20000000000 */
[----:B------:R-:W-:-:S02]  /*3bd0*/  ISETP.NE.AND P4, PT, R25, RZ, PT ;  /* 0x000000ff1900720c */ /* 0x000fc40003f85270 */
[----:B------:R-:W-:Y:S01]  /*3be0*/  ISETP.GE.U32.AND P0, PT, R43, R38, PT ;  /* 0x000000262b00720c */ /* 0x000fe20003f06070 */
[----:B0-----:R-:W-:Y:S01]  /*3bf0*/  IMAD.MOV R39, RZ, RZ, -R41 ;  /* 0x000000ffff277224 */ /* 0x001fe200078e0a29 */
[----:B------:R-:W-:Y:S01]  /*3c00*/  IABS R43, R23 ;  /* 0x00000017002b7213 */ /* 0x000fe20000000000 */
[----:B------:R-:W-:Y:S02]  /*3c10*/  IMAD.MOV.U32 R40, RZ, RZ, RZ ;  /* 0x000000ffff287224 */ /* 0x000fe400078e00ff */
[----:B------:R-:W-:Y:S01]  /*3c20*/  IMAD R39, R39, R28, RZ ;  /* 0x0000001c27277224 */ /* 0x000fe200078e02ff */
[----:B------:R-:W-:-:S03]  /*3c30*/  IADD3 R43, PT, PT, RZ, -R43, RZ ;  /* 0x8000002bff2b7210 */ /* 0x000fc60007ffe0ff */
[----:B------:R-:W-:Y:S02]  /*3c40*/  IMAD.HI.U32 R32, R41, R39, R40 ;  /* 0x0000002729207227 */ /* 0x000fe400078e0028 */
[----:B------:R-:W0:Y:S02]  /*3c50*/  I2F.U32.RP R39, R26 ;  /* 0x0000001a00277306 */ /* 0x000e240000209000 */
[----:B------:R-:W-:Y:S02]  /*3c60*/  IMAD R38, R34, R43, R45 ;  /* 0x0000002b22267224 */ /* 0x000fe400078e022d */
[----:B------:R-:W-:-:S03]  /*3c70*/  @P0 VIADD R31, R31, 0x1 ;  /* 0x000000011f1f0836 */ /* 0x000fc60000000000 */
[----:B------:R-:W-:Y:S01]  /*3c80*/  ISETP.GT.U32.AND P1, PT, R27, R38, PT ;  /* 0x000000261b00720c */ /* 0x000fe20003f24070 */
[----:B0-----:R-:W0:-:S12]  /*3c90*/  MUFU.RCP R39, R39 ;  /* 0x0000002700277308 */ /* 0x001e180000001000 */
[-C--:B------:R-:W-:Y:S02]  /*3ca0*/  @!P1 IADD3 R38, PT, PT, R38, -R27.reuse, RZ ;  /* 0x8000001b26269210 */ /* 0x080fe40007ffe0ff */
[----:B------:R-:W-:Y:S02]  /*3cb0*/  @!P1 IADD3 R34, PT, PT, R34, 0x1, RZ ;  /* 0x0000000122229810 */ /* 0x000fe40007ffe0ff */
[----:B------:R-:W-:Y:S02]  /*3cc0*/  ISETP.GE.U32.AND P3, PT, R38, R27, PT ;  /* 0x0000001b2600720c */ /* 0x000fe40003f66070 */
[----:B------:R-:W-:Y:S02]  /*3cd0*/  LOP3.LUT R27, R42, R25, RZ, 0x3c, !PT ;  /* 0x000000192a1b7212 */ /* 0x000fe400078e3cff */
[----:B------:R-:W-:Y:S02]  /*3ce0*/  ISETP.NE.AND P1, PT, R23, RZ, PT ;  /* 0x000000ff1700720c */ /* 0x000fe40003f25270 */
[----:B------:R-:W-:-:S02]  /*3cf0*/  ISETP.GE.AND P2, PT, R27, RZ, PT ;  /* 0x000000ff1b00720c */ /* 0x000fc40003f46270 */
[----:B------:R-:W-:Y:S02]  /*3d00*/  LOP3.LUT R27, R14, R23, RZ, 0x3c, !PT ;  /* 0x000000170e1b7212 */ /* 0x000fe400078e3cff */
[----:B0-----:R-:W-:Y:S02]  /*3d10*/  IADD3 R39, PT, PT, R39, 0xffffffe, RZ ;  /* 0x0ffffffe27277810 */ /* 0x001fe40007ffe0ff */
[----:B------:R-:W-:Y:S01]  /*3d20*/  ISETP.GE.AND P0, PT, R27, RZ, PT ;  /* 0x000000ff1b00720c */ /* 0x000fe20003f06270 */
[----:B------:R-:W-:Y:S01]  /*3d30*/  @P3 VIADD R34, R34, 0x1 ;  /* 0x0000000122223836 */ /* 0x000fe20000000000 */
[----:B------:R-:W-:Y:S02]  /*3d40*/  IABS R38, R24 ;  /* 0x0000001800267213 */ /* 0x000fe40000000000 */
[----:B------:R-:W0:Y:S01]  /*3d50*/  F2I.FTZ.U32.TRUNC.NTZ R39, R39 ;  /* 0x0000002700277305 */ /* 0x000e22000021f000 */
[----:B------:R-:W-:Y:S02]  /*3d60*/  IMAD.MOV.U32 R27, RZ, RZ, R34 ;  /* 0x000000ffff1b7224 */ /* 0x000fe400078e0022 */
[----:B------:R-:W-:Y:S01]  /*3d70*/  @!P2 IMAD.MOV R31, RZ, RZ, -R31 ;  /* 0x000000ffff1fa224 */ /* 0x000fe200078e0a1f */
[----:B------:R-:W-:Y:S01]  /*3d80*/  @!P4 LOP3.LUT R31, RZ, R25, RZ, 0x33, !PT ;  /* 0x00000019ff1fc212 */ /* 0x000fe200078e33ff */
[----:B------:R-:W-:-:S03]  /*3d90*/  IMAD.MOV R38, RZ, RZ, -R38 ;  /* 0x000000ffff267224 */ /* 0x000fc600078e0a26 */
[----:B------:R-:W-:Y:S01]  /*3da0*/  IABS R40, R31 ;  /* 0x0000001f00287213 */ /* 0x000fe20000000000 */
[----:B------:R-:W-:Y:S01]  /*3db0*/  IMAD.MOV R34, RZ, RZ, -R31 ;  /* 0x000000ffff227224 */ /* 0x000fe200078e0a1f */
[----:B------:R-:W-:Y:S02]  /*3dc0*/  @!P0 IADD3 R27, PT, PT, -R27, RZ, RZ ;  /* 0x000000ff1b1b8210 */ /* 0x000fe40007ffe1ff */
[----:B------:R-:W-:Y:S01]  /*3dd0*/  @!P1 LOP3.LUT R27, RZ, R23, RZ, 0x33, !PT ;  /* 0x00000017ff1b9212 */ /* 0x000fe200078e33ff */
[----:B------:R-:W-:Y:S01]  /*3de0*/  IMAD R42, R25, R34, R42 ;  /* 0x00000022192a7224 */ /* 0x000fe200078e022a */
[----:B------:R-:W-:Y:S01]  /*3df0*/  IABS R34, R22 ;  /* 0x0000001600227213 */ /* 0x000fe20000000000 */
[----:B------:R-:W-:Y:S01]  /*3e00*/  IMAD.HI.U32 R33, R33, R40, RZ ;  /* 0x0000002821217227 */ /* 0x000fe200078e00ff */
[----:B------:R-:W-:Y:S02]  /*3e10*/  IABS R41, R27 ;  /* 0x0000001b00297213 */ /* 0x000fe40000000000 */
[----:B0-----:R-:W-:Y:S01]  /*3e20*/  IADD3 R25, PT, PT, RZ, -R39, RZ ;  /* 0x80000027ff197210 */ /* 0x001fe20007ffe0ff */
[----:B------:R-:W-:-:S02]  /*3e30*/  IMAD R43, R33, R38, R40 ;  /* 0x00000026212b7224 */ /* 0x000fc400078e0228 */
[----:B------:R-:W-:Y:S02]  /*3e40*/  IMAD.MOV R34, RZ, RZ, -R34 ;  /* 0x000000ffff227224 */ /* 0x000fe400078e0a22 */
[----:B------:R-:W-:Y:S01]  /*3e50*/  IMAD.HI.U32 R32, R32, R41, RZ ;  /* 0x0000002920207227 */ /* 0x000fe200078e00ff */
[----:B------:R-:W-:-:S03]  /*3e60*/  ISETP.GT.U32.AND P3, PT, R30, R43, PT ;  /* 0x0000002b1e00720c */ /* 0x000fc60003f64070 */
[----:B------:R-:W-:Y:S02]  /*3e70*/  IMAD R25, R25, R26, RZ ;  /* 0x0000001a19197224 */ /* 0x000fe400078e02ff */
[----:B------:R-:W-:Y:S02]  /*3e80*/  IMAD.MOV.U32 R38, RZ, RZ, RZ ;  /* 0x000000ffff267224 */ /* 0x000fe400078e00ff */
[----:B------:R-:W-:Y:S01]  /*3e90*/  IMAD R41, R32, R34, R41 ;  /* 0x0000002220297224 */ /* 0x000fe200078e0229 */
[----:B------:R-:W-:Y:S01]  /*3ea0*/  IABS R34, R18 ;  /* 0x0000001200227213 */ /* 0x000fe20000000000 */
[----:B------:R-:W-:Y:S01]  /*3eb0*/  IMAD.HI.U32 R39, R39, R25, R38 ;  /* 0x0000001927277227 */ /* 0x000fe200078e0026 */
[----:B------:R-:W-:Y:S02]  /*3ec0*/  IABS R25, R29 ;  /* 0x0000001d00197213 */ /* 0x000fe40000000000 */
[----:B------:R-:W-:Y:S01]  /*3ed0*/  ISETP.GT.U32.AND P1, PT, R28, R41, PT ;  /* 0x000000291c00720c */ /* 0x000fe20003f24070 */
[----:B------:R-:W-:Y:S01]  /*3ee0*/  @!P3 VIADD R33, R33, 0x1 ;  /* 0x000000012121b836 */ /* 0x000fe20000000000 */
[----:B------:R-:W-:Y:S01]  /*3ef0*/  @!P3 IADD3 R43, PT, PT, R43, -R30, RZ ;  /* 0x8000001e2b2bb210 */ /* 0x000fe20007ffe0ff */
[----:B------:R-:W-:-:S02]  /*3f00*/  IMAD.MOV R25, RZ, RZ, -R25 ;  /* 0x000000ffff197224 */ /* 0x000fc400078e0a19 */
[----:B------:R-:W-:Y:S01]  /*3f10*/  IMAD.HI.U32 R39, R39, R34, RZ ;  /* 0x0000002227277227 */ /* 0x000fe200078e00ff */
[----:B------:R-:W-:-:S03]  /*3f20*/  ISETP.GE.U32.AND P6, PT, R43, R30, PT ;  /* 0x0000001e2b00720c */ /* 0x000fc60003fc6070 */
[----:B------:R-:W-:Y:S02]  /*3f30*/  IMAD R25, R39, R25, R34 ;  /* 0x0000001927197224 */ /* 0x000fe400078e0222 */
[----:B------:R-:W-:-:S03]  /*3f40*/  IMAD.WIDE R42, R42, UR5, RZ ;  /* 0x000000052a2a7c25 */ /* 0x000fc6000f8e02ff */
[----:B------:R-:W-:Y:S01]  /*3f50*/  ISETP.GT.U32.AND P0, PT, R26, R25, PT ;  /* 0x000000191a00720c */ /* 0x000fe20003f04070 */
[----:B------:R-:W-:Y:S02]  /*3f60*/  @!P1 IMAD.IADD R41, R41, 0x1, -R28 ;  /* 0x0000000129299824 */ /* 0x000fe400078e0a1c */
[----:B------:R-:W-:Y:S01]  /*3f70*/  @!P1 VIADD R32, R32, 0x1 ;  /* 0x0000000120209836 */ /* 0x000fe20000000000 */
[----:B------:R-:W-:Y:S02]  /*3f80*/  ISETP.NE.AND P1, PT, R22, RZ, PT ;  /* 0x000000ff1600720c */ /* 0x000fe40003f25270 */
[----:B------:R-:W-:-:S07]  /*3f90*/  @P6 IADD3 R33, PT, PT, R33, 0x1, RZ ;  /* 0x0000000121216810 */ /* 0x000fce0007ffe0ff */
[-C--:B------:R-:W-:Y:S01]  /*3fa0*/  @!P0 IADD3 R25, PT, PT, R25, -R26.reuse, RZ ;  /* 0x8000001a19198210 */ /* 0x080fe20007ffe0ff */
[----:B------:R-:W-:Y:S01]  /*3fb0*/  @!P0 VIADD R39, R39, 0x1 ;  /* 0x0000000127278836 */ /* 0x000fe20000000000 */
[----:B------:R-:W-:Y:S02]  /*3fc0*/  ISETP.NE.AND P0, PT, R29, RZ, PT ;  /* 0x000000ff1d00720c */ /* 0x000fe40003f05270 */
[----:B------:R-:W-:Y:S02]  /*3fd0*/  ISETP.GE.U32.AND P4, PT, R25, R26, PT ;  /* 0x0000001a1900720c */ /* 0x000fe40003f86070 */
[----:B------:R-:W-:Y:S02]  /*3fe0*/  LOP3.LUT R25, R18, R29, RZ, 0x3c, !PT ;  /* 0x0000001d12197212 */ /* 0x000fe400078e3cff */
[----:B------:R-:W-:Y:S02]  /*3ff0*/  LOP3.LUT R26, R31, R24, RZ, 0x3c, !PT ;  /* 0x000000181f1a7212 */ /* 0x000fe400078e3cff */
[----:B------:R-:W-:-:S02]  /*4000*/  ISETP.GE.AND P2, PT, R25, RZ, PT ;  /* 0x000000ff1900720c */ /* 0x000fc40003f46270 */
[----:B------:R-:W-:-:S05]  /*4010*/  LOP3.LUT R25, R27, R22, RZ, 0x3c, !PT ;  /* 0x000000161b197212 */ /* 0x000fca00078e3cff */
[----:B------:R-:W-:Y:S01]  /*4020*/  @P4 VIADD R39, R39, 0x1 ;  /* 0x0000000127274836 */ /* 0x000fe20000000000 */
[----:B------:R-:W-:-:S05]  /*4030*/  ISETP.GE.U32.AND P4, PT, R41, R28, PT ;  /* 0x0000001c2900720c */ /* 0x000fca0003f86070 */
[----:B------:R-:W-:Y:S01]  /*4040*/  @!P2 IMAD.MOV R39, RZ, RZ, -R39 ;  /* 0x000000ffff27a224 */ /* 0x000fe200078e0a27 */
[----:B------:R-:W-:Y:S02]  /*4050*/  ISETP.GE.AND P2, PT, R26, RZ, PT ;  /* 0x000000ff1a00720c */ /* 0x000fe40003f46270 */
[----:B------:R-:W-:Y:S02]  /*4060*/  @!P0 LOP3.LUT R39, RZ, R29, RZ, 0x33, !PT ;  /* 0x0000001dff278212 */ /* 0x000fe400078e33ff */
[----:B------:R-:W-:-:S03]  /*4070*/  ISETP.GE.AND P0, PT, R25, RZ, PT ;  /* 0x000000ff1900720c */ /* 0x000fc60003f06270 */
[C---:B------:R-:W-:Y:S01]  /*4080*/  IMAD.WIDE R40, R39.reuse, UR8, RZ ;  /* 0x0000000827287c25 */ /* 0x040fe2000f8e02ff */
[----:B------:R-:W-:Y:S01]  /*4090*/  USHF.R.S32.HI UR8, URZ, 0x1f, UR9 ;  /* 0x0000001fff087899 */ /* 0x000fe20008011409 */
[----:B------:R-:W-:Y:S02]  /*40a0*/  IADD3 R39, PT, PT, -R39, RZ, RZ ;  /* 0x000000ff27277210 */ /* 0x000fe40007ffe1ff */
[----:B------:R-:W-:Y:S02]  /*40b0*/  @P4 VIADD R32, R32, 0x1 ;  /* 0x0000000120204836 */ /* 0x000fe40000000000 */
[----:B------:R-:W-:Y:S01]  /*40c0*/  @!P2 IMAD.MOV R33, RZ, RZ, -R33 ;  /* 0x000000ffff21a224 */ /* 0x000fe200078e0a21 */
[----:B------:R-:W-:Y:S01]  /*40d0*/  @!P5 LOP3.LUT R33, RZ, R24, RZ, 0x33, !PT ;  /* 0x00000018ff21d212 */ /* 0x000fe200078e33ff */
[----:B------:R-:W-:Y:S01]  /*40e0*/  IMAD.WIDE.U32 R40, R17, UR9, R40 ;  /* 0x0000000911287c25 */ /* 0x000fe2000f8e0028 */
[----:B------:R-:W-:Y:S01]  /*40f0*/  UIMAD UR9, UR21, UR9, URZ ;  /* 0x00000009150972a4 */ /* 0x000fe2000f8e02ff */
[----:B------:R-:W-:-:S02]  /*4100*/  @!P0 IADD3 R32, PT, PT, -R32, RZ, RZ ;  /* 0x000000ff20208210 */ /* 0x000fc40007ffe1ff */
[----:B------:R-:W-:Y:S01]  /*4110*/  @!P1 LOP3.LUT R32, RZ, R22, RZ, 0x33, !PT ;  /* 0x00000016ff209212 */ /* 0x000fe200078e33ff */
[----:B------:R-:W-:Y:S01]  /*4120*/  IMAD R41, R17, UR8, R41 ;  /* 0x0000000811297c24 */ /* 0x000fe2000f8e0229 */
[----:B------:R-:W-:Y:S01]  /*4130*/  UIMAD UR8, UR7, UR4, URZ ;  /* 0x00000004070872a4 */ /* 0x000fe2000f8e02ff */
[----:B------:R-:W-:Y:S01]  /*4140*/  IMAD R39, R29, R39, R18 ;  /* 0x000000271d277224 */ /* 0x000fe200078e0212 */
[----:B------:R-:W-:Y:S01]  /*4150*/  IADD3 R17, PT, PT, -R32, RZ, RZ ;  /* 0x000000ff20117210 */ /* 0x000fe20007ffe1ff */
[----:B------:R-:W-:Y:S02]  /*4160*/  IMAD.MOV R18, RZ, RZ, -R27 ;  /* 0x000000ffff127224 */ /* 0x000fe400078e0a1b */
[----:B------:R-:W-:Y:S02]  /*4170*/  IMAD.MOV R25, RZ, RZ, -R33 ;  /* 0x000000ffff197224 */ /* 0x000fe400078e0a21 */
[----:B------:R-:W-:Y:S01]  /*4180*/  IMAD.WIDE R40, R39, UR4, R40 ;  /* 0x0000000427287c25 */ /* 0x000fe2000f8e0228 */
[----:B------:R-:W0:Y:S03]  /*4190*/  LDCU.64 UR4, c[0x0][0x420] ;  /* 0x00008400ff0477ac */ /* 0x000e260008000a00 */
        /* <DEDUP_REMOVED lines=18> */
.L_x_287:
[----:B------:R-:W0:Y:S01]  /*42c0*/  LDC.64 R20, c[0x0][0x420] ;  /* 0x00010800ff147b82 */ /* 0x000e220000000a00 */
[----:B------:R-:W-:-:S05]  /*42d0*/  IADD3 R14, PT, PT, R12, UR19, RZ ;  /* 0x000000130c0e7c10 */ /* 0x000fca000fffe0ff */
[----:B0-----:R-:W-:-:S05]  /*42e0*/  IMAD.WIDE.U32 R20, R14, 0x4, R20 ;  /* 0x000000040e147825 */ /* 0x001fca00078e0014 */
[----:B------:R1:W-:Y:S02]  /*42f0*/  STG.E desc[UR10][R20.64], R0 ;  /* 0x0000000014007986 */ /* 0x0003e4000c10190a */
.L_x_286:
[----:B------:R-:W-:Y:S05]  /*4300*/  BSYNC.RECONVERGENT B1 ;  /* 0x0000000000017941 */ /* 0x000fea0003800200 */
.L_x_285:
[----:B------:R-:W2:Y:S01]  /*4310*/  LDCU UR7, c[0x0][0x534] ;  /* 0x0000a680ff0777ac */ /* 0x000ea20008000800 */
[----:B01----:R-:W-:Y:S01]  /*4320*/  LOP3.LUT R21, R4, 0x7, RZ, 0xc0, !PT ;  /* 0x0000000704157812 */ /* 0x003fe200078ec0ff */
[----:B------:R-:W0:Y:S01]  /*4330*/  S2R R14, SR_CgaCtaId ;  /* 0x00000000000e7919 */ /* 0x000e220000008800 */
[----:B------:R-:W-:Y:S01]  /*4340*/  MOV R23, 0x400 ;  /* 0x0000040000177802 */ /* 0x000fe20000000f00 */
[----:B------:R-:W1:Y:S01]  /*4350*/  S2UR UR6, SR_CTAID.X ;  /* 0x00000000000679c3 */ /* 0x000e620000002500 */
[C---:B------:R-:W-:Y:S02]  /*4360*/  LOP3.LUT R17, R21.reuse, 0x8, RZ, 0xfc, !PT ;  /* 0x0000000815117812 */ /* 0x040fe400078efcff */
[C---:B------:R-:W-:Y:S02]  /*4370*/  LOP3.LUT R20, R21.reuse, 0x30, RZ, 0xfc, !PT ;  /* 0x0000003015147812 */ /* 0x040fe400078efcff */
[----:B--2---:R-:W-:Y:S01]  /*4380*/  ISETP.GE.AND P1, PT, R21, UR7, PT ;  /* 0x0000000715007c0c */ /* 0x004fe2000bf26270 */
[----:B------:R-:W-:Y:S01]  /*4390*/  UISETP.GE.AND UP0, UPT, UR7, 0x1, UPT ;  /* 0x000000010700788c */ /* 0x000fe2000bf06270 */
[----:B------:R-:W-:-:S02]  /*43a0*/  ISETP.GE.AND P0, PT, R17, UR7, PT ;  /* 0x0000000711007c0c */ /* 0x000fc4000bf06270 */
[C---:B------:R-:W-:Y:S02]  /*43b0*/  ISETP.GT.U32.OR P1, PT, R4.reuse, 0x7f, P1 ;  /* 0x0000007f0400780c */ /* 0x040fe40000f24470 */
[----:B------:R-:W-:Y:S02]  /*43c0*/  ISETP.GT.U32.OR P0, PT, R4, 0x7f, P0 ;  /* 0x0000007f0400780c */ /* 0x000fe40000704470 */
[----:B------:R-:W-:Y:S02]  /*43d0*/  LOP3.LUT R17, R21, 0x10, RZ, 0xfc, !PT ;  /* 0x0000001015117812 */ /* 0x000fe400078efcff */
[----:B------:R-:W-:Y:S01]  /*43e0*/  ISETP.GE.AND P2, PT, R20, UR7, PT ;  /* 0x0000000714007c0c */ /* 0x000fe2000bf46270 */
[----:B-1----:R-:W-:Y:S01]  /*43f0*/  USHF.L.U32 UR6, UR6, 0x4, URZ ;  /* 0x0000000406067899 */ /* 0x002fe200080006ff */
[----:B------:R-:W-:Y:S02]  /*4400*/  ISETP.GE.AND P6, PT, R17, UR7, PT ;  /* 0x0000000711007c0c */ /* 0x000fe4000bfc6270 */
[----:B------:R-:W-:-:S02]  /*4410*/  LOP3.LUT R17, R21, 0x18, RZ, 0xfc, !PT ;  /* 0x0000001815117812 */ /* 0x000fc400078efcff */
[----:B0-----:R-:W-:Y:S01]  /*4420*/  LEA R14, R14, R23, 0x18 ;  /* 0x000000170e0e7211 */ /* 0x001fe200078ec0ff */
[C---:B------:R-:W-:Y:S01]  /*4430*/  @!P1 FADD.FTZ R18, -R0.reuse, R37 ;  /* 0x0000002500129221 */ /* 0x040fe20000010100 */
[----:B------:R-:W-:Y:S01]  /*4440*/  ISETP.GE.AND P5, PT, R17, UR7, PT ;  /* 0x0000000711007c0c */ /* 0x000fe2000bfa6270 */
[----:B------:R-:W-:Y:S01]  /*4450*/  @!P0 FADD.FTZ R22, -R0, R36 ;  /* 0x0000002400168221 */ /* 0x000fe20000010100 */
[----:B------:R-:W-:Y:S01]  /*4460*/  LOP3.LUT R17, R21, 0x20, RZ, 0xfc, !PT ;  /* 0x0000002015117812 */ /* 0x000fe200078efcff */
[----:B------:R-:W-:Y:S01]  /*4470*/  @!P1 FMUL.FTZ R18, R18, 1.4426950216293334961 ;  /* 0x3fb8aa3b12129820 */ /* 0x000fe20000410000 */
[----:B------:R-:W-:Y:S01]  /*4480*/  ISETP.GT.U32.OR P5, PT, R4, 0x7f, P5 ;  /* 0x0000007f0400780c */ /* 0x000fe20002fa4470 */
[----:B------:R-:W-:Y:S01]  /*4490*/  @!P0 FMUL.FTZ R22, R22, 1.4426950216293334961 ;  /* 0x3fb8aa3b16168820 */ /* 0x000fe20000410000 */
[----:B------:R-:W-:Y:S02]  /*44a0*/  ISETP.GE.AND P4, PT, R17, UR7, PT ;  /* 0x0000000711007c0c */ /* 0x000fe4000bf86270 */
[C---:B------:R-:W-:Y:S01]  /*44b0*/  LOP3.LUT R17, R21.reuse, 0x28, RZ, 0xfc, !PT ;  /* 0x0000002815117812 */ /* 0x040fe200078efcff */
[----:B------:R-:W0:Y:S01]  /*44c0*/  @!P1 MUFU.EX2 R18, R18 ;  /* 0x0000001200129308 */ /* 0x000e220000000800 */
[----:B------:R-:W-:-:S02]  /*44d0*/  LOP3.LUT R20, R21, 0x38, RZ, 0xfc, !PT ;  /* 0x0000003815147812 */ /* 0x000fc400078efcff */
[----:B------:R-:W-:Y:S01]  /*44e0*/  ISETP.GE.AND P3, PT, R17, UR7, PT ;  /* 0x0000000711007c0c */ /* 0x000fe2000bf66270 */
[----:B------:R-:W-:Y:S01]  /*44f0*/  IMAD.SHL.U32 R17, R12, 0x4, RZ ;  /* 0x000000040c117824 */ /* 0x000fe200078e00ff */
[C---:B------:R-:W-:Y:S02]  /*4500*/  ISETP.GT.U32.OR P6, PT, R4.reuse, 0x7f, P6 ;  /* 0x0000007f0400780c */ /* 0x040fe400037c4470 */
[----:B------:R-:W-:Y:S01]  /*4510*/  ISETP.GT.U32.OR P4, PT, R4, 0x7f, P4 ;  /* 0x0000007f0400780c */ /* 0x000fe20002784470 */
[----:B------:R-:W1:Y:S01]  /*4520*/  @!P0 MUFU.EX2 R22, R22 ;  /* 0x0000001600168308 */ /* 0x000e620000000800 */
[----:B------:R-:W-:Y:S02]  /*4530*/  IMAD.IADD R24, R14, 0x1, R17 ;  /* 0x000000010e187824 */ /* 0x000fe400078e0211 */
[----:B------:R-:W-:Y:S01]  /*4540*/  @!P5 FADD.FTZ R16, -R0, R16 ;  /* 0x000000100010d221 */ /* 0x000fe20000010100 */
[----:B------:R-:W-:Y:S01]  /*4550*/  ISETP.GT.U32.OR P3, PT, R4, 0x7f, P3 ;  /* 0x0000007f0400780c */ /* 0x000fe20001f64470 */
[----:B------:R-:W-:-:S02]  /*4560*/  IMAD R25, R21, 0x44, R24 ;  /* 0x0000004415197824 */ /* 0x000fc400078e0218 */
[----:B------:R-:W-:Y:S01]  /*4570*/  @!P5 FMUL.FTZ R16, R16, 1.4426950216293334961 ;  /* 0x3fb8aa3b1010d820 */ /* 0x000fe20000410000 */
[----:B------:R-:W-:Y:S02]  /*4580*/  ISETP.GT.U32.OR P2, PT, R4, 0x7f, P2 ;  /* 0x0000007f0400780c */ /* 0x000fe40001744470 */
[----:B0-----:R0:W-:Y:S01]  /*4590*/  @!P1 STS [R25], R18 ;  /* 0x0000001219009388 */ /* 0x0011e20000000800 */
[----:B------:R-:W-:Y:S02]  /*45a0*/  ISETP.GE.AND P1, PT, R20, UR7, PT ;  /* 0x0000000714007c0c */ /* 0x000fe4000bf26270 */
[----:B------:R-:W2:Y:S01]  /*45b0*/  @!P5 MUFU.EX2 R16, R16 ;  /* 0x000000100010d308 */ /* 0x000ea20000000800 */
[----:B------:R-:W-:Y:S01]  /*45c0*/  LOP3.LUT R20, R21, 0x40, RZ, 0xfc, !PT ;  /* 0x0000004015147812 */ /* 0x000fe200078efcff */
[----:B------:R-:W-:Y:S01]  /*45d0*/  @!P6 FADD.FTZ R35, -R0, R35 ;  /* 0x000000230023e221 */ /* 0x000fe20000010100 */
[----:B------:R-:W-:Y:S01]  /*45e0*/  ISETP.GT.U32.OR P1, PT, R4, 0x7f, P1 ;  /* 0x0000007f0400780c */ /* 0x000fe20000f24470 */
[----:B------:R-:W-:Y:S01]  /*45f0*/  @!P4 FADD.FTZ R19, -R0, R19 ;  /* 0x000000130013c221 */ /* 0x000fe20000010100 */
[----:B-1----:R-:W-:Y:S01]  /*4600*/  @!P0 STS [R25+0x220], R22 ;  /* 0x0002201619008388 */ /* 0x002fe20000000800 */
[----:B------:R-:W-:Y:S01]  /*4610*/  ISETP.GE.AND P0, PT, R20, UR7, PT ;  /* 0x0000000714007c0c */ /* 0x000fe2000bf06270 */
[----:B------:R-:W-:Y:S01]  /*4620*/  @!P3 FADD.FTZ R15, -R0, R15 ;  /* 0x0000000f000fb221 */ /* 0x000fe20000010100 */
[----:B------:R-:W-:Y:S01]  /*4630*/  @!P6 FMUL.FTZ R23, R35, 1.4426950216293334961 ;  /* 0x3fb8aa3b2317e820 */ /* 0x000fe20000410000 */
[----:B------:R-:W-:Y:S01]  /*4640*/  @!P4 FMUL.FTZ R19, R19, 1.4426950216293334961 ;  /* 0x3fb8aa3b1313c820 */ /* 0x000fe20000410000 */
[----:B------:R-:W-:Y:S01]  /*4650*/  ISETP.GT.U32.OR P0, PT, R4, 0x7f, P0 ;  /* 0x0000007f0400780c */ /* 0x000fe20000704470 */
[----:B------:R-:W-:Y:S01]  /*4660*/  @!P3 FMUL.FTZ R15, R15, 1.4426950216293334961 ;  /* 0x3fb8aa3b0f0fb820 */ /* 0x000fe20000410000 */
[C---:B------:R-:W-:Y:S01]  /*4670*/  @!P2 FADD.FTZ R13, -R0.reuse, R13 ;  /* 0x0000000d000da221 */ /* 0x040fe20000010100 */
[----:B------:R-:W1:Y:S03]  /*4680*/  @!P4 MUFU.EX2 R24, R19 ;  /* 0x000000130018c308 */ /* 0x000e660000000800 */
[----:B------:R-:W-:Y:S01]  /*4690*/  @!P1 FADD.FTZ R10, -R0, R10 ;  /* 0x0000000a000a9221 */ /* 0x000fe20000010100 */
[----:B------:R-:W-:Y:S01]  /*46a0*/  @!P2 FMUL.FTZ R13, R13, 1.4426950216293334961 ;  /* 0x3fb8aa3b0d0da820 */ /* 0x000fe20000410000 */
[----:B--2---:R2:W-:Y:S02]  /*46b0*/  @!P5 STS [R25+0x660], R16 ;  /* 0x000660101900d388 */ /* 0x0045e40000000800 */
[----:B------:R-:W-:Y:S01]  /*46c0*/  @!P1 FMUL.FTZ R10, R10, 1.4426950216293334961 ;  /* 0x3fb8aa3b0a0a9820 */ /* 0x000fe20000410000 */
[----:B------:R-:W3:Y:S02]  /*46d0*/  @!P6 MUFU.EX2 R23, R23 ;  /* 0x000000170017e308 */ /* 0x000ee40000000800 */
[----:B------:R-:W-:Y:S01]  /*46e0*/  @!P0 FADD.FTZ R11, -R0, R11 ;  /* 0x0000000b000b8221 */ /* 0x000fe20000010100 */
[----:B0-----:R-:W-:-:S03]  /*46f0*/  LOP3.LUT R18, R21, 0x48, RZ, 0xfc, !PT ;  /* 0x0000004815127812 */ /* 0x001fc600078efcff */
[----:B------:R-:W-:Y:S02]  /*4700*/  @!P0 FMUL.FTZ R11, R11, 1.4426950216293334961 ;  /* 0x3fb8aa3b0b0b8820 */ /* 0x000fe40000410000 */
[----:B------:R0:W4:Y:S01]  /*4710*/  @!P3 MUFU.EX2 R20, R15 ;  /* 0x0000000f0014b308 */ /* 0x0001220000000800 */
[----:B-1----:R-:W-:Y:S07]  /*4720*/  @!P4 STS [R25+0x880], R24 ;  /* 0x000880181900c388 */ /* 0x002fee0000000800 */
[----:B------:R1:W5:Y:S01]  /*4730*/  @!P2 MUFU.EX2 R26, R13 ;  /* 0x0000000d001aa308 */ /* 0x0003620000000800 */
[----:B---3--:R-:W-:Y:S01]  /*4740*/  @!P6 STS [R25+0x440], R23 ;  /* 0x000440171900e388 */ /* 0x008fe20000000800 */
[----:B------:R-:W-:-:S02]  /*4750*/  ISETP.GE.AND P6, PT, R18, UR7, PT ;  /* 0x0000000712007c0c */ /* 0x000fc4000bfc6270 */
[C---:B------:R-:W-:Y:S02]  /*4760*/  LOP3.LUT R18, R21.reuse, 0x50, RZ, 0xfc, !PT ;  /* 0x0000005015127812 */ /* 0x040fe400078efcff */
[----:B------:R-:W-:Y:S02]  /*4770*/  ISETP.GT.U32.OR P6, PT, R4, 0x7f, P6 ;  /* 0x0000007f0400780c */ /* 0x000fe400037c4470 */
[----:B------:R-:W3:Y:S01]  /*4780*/  @!P1 MUFU.EX2 R10, R10 ;  /* 0x0000000a000a9308 */ /* 0x000ee20000000800 */
[----:B0-----:R-:W-:Y:S01]  /*4790*/  LOP3.LUT R15, R21, 0x58, RZ, 0xfc, !PT ;  /* 0x00000058150f7812 */ /* 0x001fe200078efcff */
[----:B----4-:R-:W-:Y:S01]  /*47a0*/  @!P3 STS [R25+0xaa0], R20 ;  /* 0x000aa0141900b388 */ /* 0x010fe20000000800 */
[----:B------:R-:W-:Y:S02]  /*47b0*/  ISETP.GE.AND P5, PT, R18, UR7, PT ;  /* 0x0000000712007c0c */ /* 0x000fe4000bfa6270 */
[----:B------:R-:W-:Y:S02]  /*47c0*/  ISETP.GE.AND P4, PT, R15, UR7, PT ;  /* 0x000000070f007c0c */ /* 0x000fe4000bf86270 */
[C---:B------:R-:W-:Y:S01]  /*47d0*/  LOP3.LUT R15, R21.reuse, 0x68, RZ, 0xfc, !PT ;  /* 0x00000068150f7812 */ /* 0x040fe200078efcff */
[----:B--2---:R-:W0:Y:S01]  /*47e0*/  @!P0 MUFU.EX2 R16, R11 ;  /* 0x0000000b00108308 */ /* 0x004e220000000800 */
[----:B-1----:R-:W-:Y:S01]  /*47f0*/  LOP3.LUT R13, R21, 0x60, RZ, 0xfc, !PT ;  /* 0x00000060150d7812 */ /* 0x002fe200078efcff */
[----:B-----5:R-:W-:Y:S01]  /*4800*/  @!P2 STS [R25+0xcc0], R26 ;  /* 0x000cc01a1900a388 */ /* 0x020fe20000000800 */
[----:B------:R-:W-:Y:S01]  /*4810*/  ISETP.GE.AND P2, PT, R15, UR7, PT ;  /* 0x000000070f007c0c */ /* 0x000fe2000bf46270 */
[----:B------:R-:W-:Y:S01]  /*4820*/  @!P6 FADD.FTZ R8, -R0, R8 ;  /* 0x000000080008e221 */ /* 0x000fe20000010100 */
[----:B------:R-:W-:-:S02]  /*4830*/  ISETP.GE.AND P3, PT, R13, UR7, PT ;  /* 0x000000070d007c0c */ /* 0x000fc4000bf66270 */
[----:B------:R-:W-:Y:S01]  /*4840*/  LOP3.LUT R13, R21, 0x70, RZ, 0xfc, !PT ;  /* 0x00000070150d7812 */ /* 0x000fe200078efcff */
[----:B------:R-:W-:Y:S01]  /*4850*/  @!P6 FMUL.FTZ R8, R8, 1.4426950216293334961 ;  /* 0x3fb8aa3b0808e820 */ /* 0x000fe20000410000 */
[----:B---3--:R1:W-:Y:S01]  /*4860*/  @!P1 STS [R25+0xee0], R10 ;  /* 0x000ee00a19009388 */ /* 0x0083e20000000800 */
[C---:B------:R-:W-:Y:S02]  /*4870*/  ISETP.GT.U32.OR P4, PT, R4.reuse, 0x7f, P4 ;  /* 0x0000007f0400780c */ /* 0x040fe40002784470 */
[----:B------:R-:W-:Y:S02]  /*4880*/  ISETP.GE.AND P1, PT, R13, UR7, PT ;  /* 0x000000070d007c0c */ /* 0x000fe4000bf26270 */
[C---:B------:R-:W-:Y:S01]  /*4890*/  ISETP.GT.U32.OR P5, PT, R4.reuse, 0x7f, P5 ;  /* 0x0000007f0400780c */ /* 0x040fe20002fa4470 */
[----:B------:R-:W2:Y:S01]  /*48a0*/  @!P6 MUFU.EX2 R8, R8 ;  /* 0x000000080008e308 */ /* 0x000ea20000000800 */
[----:B------:R-:W-:Y:S01]  /*48b0*/  ISETP.GT.U32.OR P3, PT, R4, 0x7f, P3 ;  /* 0x0000007f0400780c */ /* 0x000fe20001f64470 */
[----:B0-----:R0:W-:Y:S01]  /*48c0*/  @!P0 STS [R25+0x1100], R16 ;  /* 0x0011001019008388 */ /* 0x0011e20000000800 */
[----:B------:R-:W-:-:S02]  /*48d0*/  LOP3.LUT R11, R21, 0x78, RZ, 0xfc, !PT ;  /* 0x00000078150b7812 */ /* 0x000fc400078efcff */
[----:B------:R-:W-:Y:S02]  /*48e0*/  ISETP.GT.U32.OR P2, PT, R4, 0x7f, P2 ;  /* 0x0000007f0400780c */ /* 0x000fe40001744470 */
[----:B------:R-:W-:Y:S01]  /*48f0*/  ISETP.GE.AND P0, PT, R11, UR7, PT ;  /* 0x000000070b007c0c */ /* 0x000fe2000bf06270 */
[----:B------:R-:W-:Y:S01]  /*4900*/  @!P4 FADD.FTZ R6, -R0, R6 ;  /* 0x000000060006c221 */ /* 0x000fe20000010100 */
[C---:B------:R-:W-:Y:S02]  /*4910*/  ISETP.GT.U32.OR P1, PT, R4.reuse, 0x7f, P1 ;  /* 0x0000007f0400780c */ /* 0x040fe40000f24470 */
[----:B------:R-:W-:Y:S01]  /*4920*/  ISETP.GT.U32.OR P0, PT, R4, 0x7f, P0 ;  /* 0x0000007f0400780c */ /* 0x000fe20000704470 */
[----:B------:R-:W-:Y:S01]  /*4930*/  @!P5 FADD.FTZ R9, -R0, R9 ;  /* 0x000000090009d221 */ /* 0x000fe20000010100 */
[----:B------:R-:W-:Y:S01]  /*4940*/  @!P4 FMUL.FTZ R6, R6, 1.4426950216293334961 ;  /* 0x3fb8aa3b0606c820 */ /* 0x000fe20000410000 */
[C---:B------:R-:W-:Y:S02]  /*4950*/  @!P3 FADD.FTZ R7, -R0.reuse, R7 ;  /* 0x000000070007b221 */ /* 0x040fe40000010100 */
[----:B------:R-:W-:Y:S01]  /*4960*/  @!P5 FMUL.FTZ R9, R9, 1.4426950216293334961 ;  /* 0x3fb8aa3b0909d820 */ /* 0x000fe20000410000 */
[----:B--2---:R2:W-:Y:S01]  /*4970*/  @!P6 STS [R25+0x1320], R8 ;  /* 0x001320081900e388 */ /* 0x0045e20000000800 */
[C---:B------:R-:W-:Y:S01]  /*4980*/  @!P2 FADD.FTZ R2, -R0.reuse, R2 ;  /* 0x000000020002a221 */ /* 0x040fe20000010100 */
[----:B------:R-:W-:Y:S01]  /*4990*/  @!P3 FMUL.FTZ R7, R7, 1.4426950216293334961 ;  /* 0x3fb8aa3b0707b820 */ /* 0x000fe20000410000 */
[----:B------:R-:W3:Y:S02]  /*49a0*/  @!P5 MUFU.EX2 R18, R9 ;  /* 0x000000090012d308 */ /* 0x000ee40000000800 */
[----:B------:R-:W-:Y:S01]  /*49b0*/  @!P1 FADD.FTZ R5, -R0, R5 ;  /* 0x0000000500059221 */ /* 0x000fe20000010100 */
[----:B------:R-:W-:Y:S01]  /*49c0*/  @!P2 FMUL.FTZ R2, R2, 1.4426950216293334961 ;  /* 0x3fb8aa3b0202a820 */ /* 0x000fe20000410000 */
[----:B------:R-:W-:-:S02]  /*49d0*/  @!P0 FADD.FTZ R0, -R0, R3 ;  /* 0x0000000300008221 */ /* 0x000fc40000010100 */
[----:B------:R-:W-:Y:S02]  /*49e0*/  @!P1 FMUL.FTZ R5, R5, 1.4426950216293334961 ;  /* 0x3fb8aa3b05059820 */ /* 0x000fe40000410000 */
[----:B------:R-:W-:Y:S01]  /*49f0*/  @!P0 FMUL.FTZ R0, R0, 1.4426950216293334961 ;  /* 0x3fb8aa3b00008820 */ /* 0x000fe20000410000 */
[----:B------:R-:W4:Y:S08]  /*4a00*/  @!P4 MUFU.EX2 R6, R6 ;  /* 0x000000060006c308 */ /* 0x000f300000000800 */
[----:B-1----:R-:W1:Y:S01]  /*4a10*/  @!P3 MUFU.EX2 R10, R7 ;  /* 0x00000007000ab308 */ /* 0x002e620000000800 */
[----:B---3--:R2:W-:Y:S07]  /*4a20*/  @!P5 STS [R25+0x1540], R18 ;  /* 0x001540121900d388 */ /* 0x0085ee0000000800 */
[----:B0-----:R-:W0:Y:S01]  /*4a30*/  @!P2 MUFU.EX2 R16, R2 ;  /* 0x000000020010a308 */ /* 0x001e220000000800 */
[----:B----4-:R2:W-:Y:S07]  /*4a40*/  @!P4 STS [R25+0x1760], R6 ;  /* 0x001760061900c388 */ /* 0x0105ee0000000800 */
[----:B------:R-:W3:Y:S01]  /*4a50*/  @!P1 MUFU.EX2 R20, R5 ;  /* 0x0000000500149308 */ /* 0x000ee20000000800 */
[----:B-1----:R2:W-:Y:S01]  /*4a60*/  @!P3 STS [R25+0x1980], R10 ;  /* 0x0019800a1900b388 */ /* 0x0025e20000000800 */
[----:B------:R-:W-:-:S06]  /*4a70*/  IMAD.SHL.U32 R7, R4, 0x4, RZ ;  /* 0x0000000404077824 */ /* 0x000fcc00078e00ff */
[----:B------:R-:W1:Y:S01]  /*4a80*/  @!P0 MUFU.EX2 R22, R0 ;  /* 0x0000000000168308 */ /* 0x000e620000000800 */
[----:B0-----:R2:W-:Y:S01]  /*4a90*/  @!P2 STS [R25+0x1ba0], R16 ;  /* 0x001ba0101900a388 */ /* 0x0015e20000000800 */
[----:B------:R-:W-:-:S03]  /*4aa0*/  CS2R R2, SRZ ;  /* 0x0000000000027805 */ /* 0x000fc6000001ff00 */
[----:B---3--:R2:W-:Y:S01]  /*4ab0*/  @!P1 STS [R25+0x1dc0], R20 ;  /* 0x001dc01419009388 */ /* 0x0085e20000000800 */
[----:B------:R-:W-:-:S03]  /*4ac0*/  IMAD.MOV.U32 R5, RZ, RZ, RZ ;  /* 0x000000ffff057224 */ /* 0x000fc600078e00ff */
[----:B-1----:R2:W-:Y:S01]  /*4ad0*/  @!P0 STS [R25+0x1fe0], R22 ;  /* 0x001fe01619008388 */ /* 0x0025e20000000800 */
[----:B------:R-:W-:Y:S01]  /*4ae0*/  IMAD.MOV.U32 R0, RZ, RZ, RZ ;  /* 0x000000ffff007224 */ /* 0x000fe200078e00ff */
[----:B------:R-:W-:Y:S06]  /*4af0*/  BAR.SYNC.DEFER_BLOCKING 0x0 ;  /* 0x0000000000007b1d */ /* 0x000fec0000010000 */
[----:B------:R-:W-:Y:S05]  /*4b00*/  BRA.U !UP0, `(.L_x_293) ;  /* 0x0000001108d47547 */ /* 0x000fea000b800000 */
[----:B------:R-:W0:Y:S01]  /*4b10*/  LDC R13, c[0x0][0x44c] ;  /* 0x00011300ff0d7b82 */ /* 0x000e220000000800 */
[----:B------:R-:W1:Y:S01]  /*4b20*/  LDCU.64 UR4, c[0x0][0x3f8] ;  /* 0x00007f00ff0477ac */ /* 0x000e620008000a00 */
[----:B------:R-:W-:Y:S01]  /*4b30*/  LOP3.LUT R29, R21, 0x3f8, R4, 0xf8, !PT ;  /* 0x000003f8151d7812 */ /* 0x000fe200078ef804 */
[----:B------:R-:W-:Y:S01]  /*4b40*/  IMAD.MOV.U32 R15, RZ, RZ, RZ ;  /* 0x000000ffff0f7224 */ /* 0x000fe200078e00ff */
[----:B--2---:R-:W-:Y:S01]  /*4b50*/  CS2R R10, SRZ ;  /* 0x00000000000a7805 */ /* 0x004fe2000001ff00 */
        /* <DEDUP_REMOVED lines=12> */
[----:B------:R-:W-:Y:S01]  /*4c20*/  ULOP3.LUT UR5, UR7, 0x7ffffffc, URZ, 0xc0, !UPT ;  /* 0x7ffffffc07057892 */ /* 0x000fe2000f8ec0ff */
[----:B------:R-:W-:Y:S01]  /*4c30*/  HFMA2 R0, -RZ, RZ, 0, 0 ;  /* 0x00000000ff007431 */ /* 0x000fe200000001ff */
[----:B------:R-:W-:Y:S02]  /*4c40*/  IADD3 R6, PT, PT, R17, 0x88, R14 ;  /* 0x0000008811067810 */ /* 0x000fe40007ffe00e */
[----:B------:R-:W-:Y:S01]  /*4c50*/  CS2R R2, SRZ ;  /* 0x0000000000027805 */ /* 0x000fe2000001ff00 */
[----:B------:R-:W-:Y:S01]  /*4c60*/  UIADD3 UR7, UPT, UPT, -UR5, URZ, URZ ;  /* 0x000000ff05077290 */ /* 0x000fe2000fffe1ff */
[----:B------:R-:W-:Y:S01]  /*4c70*/  MOV R5, RZ ;  /* 0x000000ff00057202 */ /* 0x000fe20000000f00 */
[C---:B------:R-:W-:Y:S01]  /*4c80*/  IMAD.WIDE R24, R13.reuse, 0x10, RZ ;  /* 0x000000100d187825 */ /* 0x040fe200078e02ff */
[----:B------:R-:W-:Y:S01]  /*4c90*/  MOV R15, UR5 ;  /* 0x00000005000f7c02 */ /* 0x000fe20008000f00 */
[----:B------:R-:W-:Y:S02]  /*4ca0*/  UISETP.GE.AND UP0, UPT, UR7, URZ, UPT ;  /* 0x000000ff0700728c */ /* 0x000fe4000bf06270 */
[----:B------:R-:W-:-:S04]  /*4cb0*/  IMAD.WIDE R22, R13, 0xc, RZ ;  /* 0x0000000c0d167825 */ /* 0x000fc800078e02ff */
[----:B------:R-:W-:-:S04]  /*4cc0*/  IMAD.WIDE R20, R13, 0x8, RZ ;  /* 0x000000080d147825 */ /* 0x000fc800078e02ff */
[----:B------:R-:W-:Y:S01]  /*4cd0*/  IMAD.WIDE R18, R13, 0x4, RZ ;  /* 0x000000040d127825 */ /* 0x000fe200078e02ff */
[----:B------:R-:W-:Y:S06]  /*4ce0*/  BRA.U UP0, `(.L_x_295) ;  /* 0x0000000d00687547 */ /* 0x000fec000b800000 */
[----:B------:R-:W-:Y:S02]  /*4cf0*/  UIADD3 UR5, UPT, UPT, -UR7, URZ, URZ ;  /* 0x000000ff07057290 */ /* 0x000fe4000fffe1ff */
[----:B------:R-:W-:Y:S02]  /*4d00*/  UPLOP3.LUT UP1, UPT, UPT, UPT, UPT, 0x80, 0x8 ;  /* 0x000000000008789c */ /* 0x000fe40003f2f070 */
[----:B------:R-:W-:-:S09]  /*4d10*/  UISETP.GT.AND UP0, UPT, UR5, 0xc, UPT ;  /* 0x0000000c0500788c */ /* 0x000fd2000bf04270 */
[----:B------:R-:W-:Y:S05]  /*4d20*/  BRA.U !UP0, `(.L_x_296) ;  /* 0x0000000908287547 */ /* 0x000fea000b800000 */
[C---:B------:R-:W-:Y:S01]  /*4d30*/  ISETP.GE.AND P2, PT, R12.reuse, UR8, PT ;  /* 0x000000080c007c0c */ /* 0x040fe2000bf46270 */
[----:B------:R-:W-:Y:S01]  /*4d40*/  UPLOP3.LUT UP1, UPT, UPT, UPT, UPT, 0x40, 0x4 ;  /* 0x000000000004789c */ /* 0x000fe20003f2e870 */
[----:B------:R-:W-:-:S13]  /*4d50*/  ISETP.GE.AND P0, PT, R12, UR8, PT ;  /* 0x000000080c007c0c */ /* 0x000fda000bf06270 */
.L_x_297:
[----:B------:R-:W0:Y:S01]  /*4d60*/  LDS R4, [R6+-0x88] ;  /* 0xffff780006047984 */ /* 0x000e220000000800 */
[-C--:B------:R-:W-:Y:S01]  /*4d70*/  @!P2 MOV R28, R27.reuse ;  /* 0x0000001b001ca202 */ /* 0x080fe20000000f00 */
[----:B------:R-:W-:Y:S04]  /*4d80*/  UIADD3 UR7, UPT, UPT, UR7, 0x10, URZ ;  /* 0x0000001007077890 */ /* 0x000fe8000fffe0ff */
[----:B------:R-:W0:Y:S01]  /*4d90*/  @!P2 LDG.E.128 R8, desc[UR10][R28.64] ;  /* 0x0000000a1c08a981 */ /* 0x000e22000c1e1d00 */
[----:B------:R-:W-:Y:S01]  /*4da0*/  PLOP3.LUT P2, PT, P0, PT, PT, 0x80, 0x8 ;  /* 0x000000000008781c */ /* 0x000fe2000074f070 */
[----:B------:R-:W-:Y:S11]  /*4db0*/  UISETP.GE.AND UP0, UPT, UR7, -0xc, UPT ;  /* 0xfffffff40700788c */ /* 0x000ff6000bf06270 */
[----:B------:R-:W-:Y:S01]  /*4dc0*/  @!UPT UIADD3 URZ, UPT, UPT, URZ, URZ, URZ ;  /* 0x000000fffffff290 */ /* 0x000fe2000fffe0ff */
[----:B------:R-:W-:Y:S04]  /*4dd0*/  @!P2 IADD3 R30, P1, PT, R18, R27, RZ ;  /* 0x0000001b121ea210 */ /* 0x000fe80007f3e0ff */
[----:B------:R-:W-:Y:S02]  /*4de0*/  @!P2 IADD3.X R31, PT, PT, R19, R29, RZ, P1, !PT ;  /* 0x0000001d131fa210 */ /* 0x000fe40000ffe4ff */
[----:B------:R-:W-:Y:S04]  /*4df0*/  @!P2 IADD3 R32, P1, PT, R20, R27, RZ ;  /* 0x0000001b1420a210 */ /* 0x000fe80007f3e0ff */
[----:B------:R-:W-:Y:S01]  /*4e00*/  @!P2 IADD3.X R33, PT, PT, R21, R29, RZ, P1, !PT ;  /* 0x0000001d1521a210 */ /* 0x000fe20000ffe4ff */
[C---:B0-----:R-:W-:Y:S01]  /*4e10*/  FFMA.FTZ R5, R4.reuse, R8, R5 ;  /* 0x0000000804057223 */ /* 0x041fe20000010005 */
[C---:B------:R-:W-:Y:S01]  /*4e20*/  FFMA.FTZ R2, R4.reuse, R9, R2 ;  /* 0x0000000904027223 */ /* 0x040fe20000010002 */
[C---:B------:R-:W-:Y:S01]  /*4e30*/  FFMA.FTZ R3, R4.reuse, R10, R3 ;  /* 0x0000000a04037223 */ /* 0x040fe20000010003 */
[----:B------:R-:W-:Y:S02]  /*4e40*/  FFMA.FTZ R0, R4, R11, R0 ;  /* 0x0000000b04007223 */ /* 0x000fe40000010000 */
[----:B------:R-:W0:Y:S04]  /*4e50*/  LDS R4, [R6+-0x44] ;  /* 0xffffbc0006047984 */ /* 0x000e280000000800 */
[----:B------:R1:W0:Y:S02]  /*4e60*/  @!P2 LDG.E.128 R8, desc[UR10][R30.64] ;  /* 0x0000000a1e08a981 */ /* 0x000224000c1e1d00 */
[----:B-1----:R-:W-:Y:S04]  /*4e70*/  @!P2 IADD3 R30, P1, PT, R22, R27, RZ ;  /* 0x0000001b161ea210 */ /* 0x002fe80007f3e0ff */
[----:B------:R-:W-:Y:S02]  /*4e80*/  @!P2 IADD3.X R31, PT, PT, R23, R29, RZ, P1, !PT ;  /* 0x0000001d171fa210 */ /* 0x000fe40000ffe4ff */
[----:B------:R-:W-:Y:S04]  /*4e90*/  IADD3 R26, P1, PT, R24, R27, RZ ;  /* 0x0000001b181a7210 */ /* 0x000fe80007f3e0ff */
[----:B------:R-:W-:Y:S02]  /*4ea0*/  IADD3.X R27, PT, PT, R25, R29, RZ, P1, !PT ;  /* 0x0000001d191b7210 */ /* 0x000fe40000ffe4ff */
[----:B------:R-:W-:Y:S04]  /*4eb0*/  @!P2 IADD3 R28, P1, PT, R18, R26, RZ ;  /* 0x0000001a121ca210 */ /* 0x000fe80007f3e0ff */
[----:B------:R-:W-:Y:S01]  /*4ec0*/  @!P2 IADD3.X R29, PT, PT, R19, R27, RZ, P1, !PT ;  /* 0x0000001b131da210 */ /* 0x000fe20000ffe4ff */
[C---:B0-----:R-:W-:Y:S01]  /*4ed0*/  FFMA.FTZ R5, R4.reuse, R8, R5 ;  /* 0x0000000804057223 */ /* 0x041fe20000010005 */
[C---:B------:R-:W-:Y:S01]  /*4ee0*/  FFMA.FTZ R2, R4.reuse, R9, R2 ;  /* 0x0000000904027223 */ /* 0x040fe20000010002 */
[C---:B------:R-:W-:Y:S01]  /*4ef0*/  FFMA.FTZ R3, R4.reuse, R10, R3 ;  /* 0x0000000a04037223 */ /* 0x040fe20000010003 */
[----:B------:R-:W-:Y:S02]  /*4f00*/  FFMA.FTZ R0, R4, R11, R0 ;  /* 0x0000000b04007223 */ /* 0x000fe40000010000 */
[----:B------:R-:W0:Y:S04]  /*4f10*/  LDS R4, [R6] ;  /* 0x0000000006047984 */ /* 0x000e280000000800 */
[----:B------:R-:W0:Y:S02]  /*4f20*/  @!P2 LDG.E.128 R8, desc[UR10][R32.64] ;  /* 0x0000000a2008a981 */ /* 0x000e24000c1e1d00 */
[C---:B0-----:R-:W-:Y:S01]  /*4f30*/  FFMA.FTZ R5, R4.reuse, R8, R5 ;  /* 0x0000000804057223 */ /* 0x041fe20000010005 */
[C---:B------:R-:W-:Y:S01]  /*4f40*/  FFMA.FTZ R2, R4.reuse, R9, R2 ;  /* 0x0000000904027223 */ /* 0x040fe20000010002 */
[C---:B------:R-:W-:Y:S01]  /*4f50*/  FFMA.FTZ R3, R4.reuse, R10, R3 ;  /* 0x0000000a04037223 */ /* 0x040fe20000010003 */
[----:B------:R-:W-:Y:S02]  /*4f60*/  FFMA.FTZ R0, R4, R11, R0 ;  /* 0x0000000b04007223 */ /* 0x000fe40000010000 */
[----:B------:R-:W0:Y:S04]  /*4f70*/  LDS R4, [R6+0x44] ;  /* 0x0000440006047984 */ /* 0x000e280000000800 */
[----:B------:R1:W0:Y:S02]  /*4f80*/  @!P2 LDG.E.128 R8, desc[UR10][R30.64] ;  /* 0x0000000a1e08a981 */ /* 0x000224000c1e1d00 */
[----:B-1----:R-:W-:Y:S04]  /*4f90*/  @!P2 IADD3 R30, P1, PT, R20, R26, RZ ;  /* 0x0000001a141ea210 */ /* 0x002fe80007f3e0ff */
[----:B------:R-:W-:Y:S01]  /*4fa0*/  @!P2 IADD3.X R31, PT, PT, R21, R27, RZ, P1, !PT ;  /* 0x0000001b151fa210 */ /* 0x000fe20000ffe4ff */
[C---:B0-----:R-:W-:Y:S01]  /*4fb0*/  FFMA.FTZ R5, R4.reuse, R8, R5 ;  /* 0x0000000804057223 */ /* 0x041fe20000010005 */
[C---:B------:R-:W-:Y:S01]  /*4fc0*/  FFMA.FTZ R2, R4.reuse, R9, R2 ;  /* 0x0000000904027223 */ /* 0x040fe20000010002 */
[C---:B------:R-:W-:Y:S01]  /*4fd0*/  FFMA.FTZ R3, R4.reuse, R10, R3 ;  /* 0x0000000a04037223 */ /* 0x040fe20000010003 */
[----:B------:R-:W-:Y:S02]  /*4fe0*/  FFMA.FTZ R0, R4, R11, R0 ;  /* 0x0000000b04007223 */ /* 0x000fe40000010000 */
[----:B------:R-:W0:Y:S04]  /*4ff0*/  LDS R4, [R6+0x88] ;  /* 0x0000880006047984 */ /* 0x000e280000000800 */
[----:B------:R-:W0:Y:S02]  /*5000*/  @!P2 LDG.E.128 R8, desc[UR10][R26.64] ;  /* 0x0000000a1a08a981 */ /* 0x000e24000c1e1d00 */
[C---:B0-----:R-:W-:Y:S01]  /*5010*/  FFMA.FTZ R5, R4.reuse, R8, R5 ;  /* 0x0000000804057223 */ /* 0x041fe20000010005 */
[C---:B------:R-:W-:Y:S01]  /*5020*/  FFMA.FTZ R2, R4.reuse, R9, R2 ;  /* 0x0000000904027223 */ /* 0x040fe20000010002 */
[C---:B------:R-:W-:Y:S01]  /*5030*/  FFMA.FTZ R3, R4.reuse, R10, R3 ;  /* 0x0000000a04037223 */ /* 0x040fe20000010003 */
[----:B------:R-:W-:Y:S02]  /*5040*/  FFMA.FTZ R0, R4, R11, R0 ;  /* 0x0000000b04007223 */ /* 0x000fe40000010000 */
[----:B------:R-:W0:Y:S04]  /*5050*/  LDS R4, [R6+0xcc] ;  /* 0x0000cc0006047984 */ /* 0x000e280000000800 */
[----:B------:R1:W0:Y:S02]  /*5060*/  @!P2 LDG.E.128 R8, desc[UR10][R28.64] ;  /* 0x0000000a1c08a981 */ /* 0x000224000c1e1d00 */
[-C--:B-1----:R-:W-:Y:S04]  /*5070*/  @!P2 IADD3 R28, P1, PT, R22, R26.reuse, RZ ;  /* 0x0000001a161ca210 */ /* 0x082fe80007f3e0ff */
[-C--:B------:R-:W-:Y:S02]  /*5080*/  @!P2 IADD3.X R29, PT, PT, R23, R27.reuse, RZ, P1, !PT ;  /* 0x0000001b171da210 */ /* 0x080fe40000ffe4ff */
[----:B------:R-:W-:Y:S04]  /*5090*/  IADD3 R26, P1, PT, R24, R26, RZ ;  /* 0x0000001a181a7210 */ /* 0x000fe80007f3e0ff */
[----:B------:R-:W-:Y:S01]  /*50a0*/  IADD3.X R27, PT, PT, R25, R27, RZ, P1, !PT ;  /* 0x0000001b191b7210 */ /* 0x000fe20000ffe4ff */
        /* <DEDUP_REMOVED lines=14> */
[----:B------:R-:W-:Y:S04]  /*5190*/  @!P2 IADD3 R30, P1, PT, R20, R26, RZ ;  /* 0x0000001a141ea210 */ /* 0x000fe80007f3e0ff */
        /* <DEDUP_REMOVED lines=27> */
[----:B-1----:R-:W-:Y:S04]  /*5350*/  IADD3 R28, P1, PT, R24, R26, RZ ;  /* 0x0000001a181c7210 */ /* 0x002fe80007f3e0ff */
[----:B------:R-:W-:Y:S02]  /*5360*/  IADD3.X R29, PT, PT, R25, R27, RZ, P1, !PT ;  /* 0x0000001b191d7210 */ /* 0x000fe40000ffe4ff */
[-C--:B------:R-:W-:Y:S04]  /*5370*/  @!P2 IADD3 R26, P1, PT, R18, R28.reuse, RZ ;  /* 0x0000001c121aa210 */ /* 0x080fe80007f3e0ff */
        /* <DEDUP_REMOVED lines=27> */
[----:B------:R0:W1:Y:S04]  /*5530*/  LDS R4, [R6+0x374] ;  /* 0x0003740006047984 */ /* 0x0000680000000800 */
[----:B------:R2:W1:Y:S01]  /*5540*/  @!P2 LDG.E.128 R8, desc[UR10][R26.64] ;  /* 0x0000000a1a08a981 */ /* 0x000462000c1e1d00 */
[----:B0-----:R-:W-:Y:S02]  /*5550*/  IADD3 R6, PT, PT, R6, 0x440, RZ ;  /* 0x0000044006067810 */ /* 0x001fe40007ffe0ff */
[----:B--2---:R-:W-:Y:S04]  /*5560*/  IADD3 R27, P1, PT, R24, R28, RZ ;  /* 0x0000001c181b7210 */ /* 0x004fe80007f3e0ff */
[----:B------:R-:W-:Y:S01]  /*5570*/  IADD3.X R29, PT, PT, R25, R29, RZ, P1, !PT ;  /* 0x0000001d191d7210 */ /* 0x000fe20000ffe4ff */
[C---:B-1----:R-:W-:Y:S01]  /*5580*/  FFMA.FTZ R5, R4.reuse, R8, R5 ;  /* 0x0000000804057223 */ /* 0x042fe20000010005 */
[C---:B------:R-:W-:Y:S01]  /*5590*/  FFMA.FTZ R2, R4.reuse, R9, R2 ;  /* 0x0000000904027223 */ /* 0x040fe20000010002 */
[C---:B------:R-:W-:Y:S01]  /*55a0*/  FFMA.FTZ R3, R4.reuse, R10, R3 ;  /* 0x0000000a04037223 */ /* 0x040fe20000010003 */
[----:B------:R-:W-:Y:S01]  /*55b0*/  FFMA.FTZ R0, R4, R11, R0 ;  /* 0x0000000b04007223 */ /* 0x000fe20000010000 */
[----:B------:R-:W-:Y:S09]  /*55c0*/  BRA.U !UP0, `(.L_x_297) ;  /* 0xfffffff508e47547 */ /* 0x000ff2000b83ffff */
.L_x_296:
[----:B------:R-:W-:-:S04]  /*55d0*/  UIADD3 UR5, UPT, UPT, -UR7, URZ, URZ ;  /* 0x000000ff07057290 */ /* 0x000fc8000fffe1ff */
[----:B------:R-:W-:-:S09]  /*55e0*/  UISETP.GT.AND UP0, UPT, UR5, 0x4, UPT ;  /* 0x000000040500788c */ /* 0x000fd2000bf04270 */
[----:B------:R-:W-:Y:S05]  /*55f0*/  BRA.U !UP0, `(.L_x_298) ;  /* 0x00000005081c7547 */ /* 0x000fea000b800000 */
[----:B------:R-:W-:Y:S01]  /*5600*/  ISETP.GE.AND P0, PT, R12, UR8, PT ;  /* 0x000000080c007c0c */ /* 0x000fe2000bf06270 */
[----:B------:R-:W0:Y:S04]  /*5610*/  LDS R4, [R6+-0x88] ;  /* 0xffff780006047984 */ /* 0x000e280000000800 */
[----:B------:R-:W-:Y:S08]  /*5620*/  LDS R31, [R6] ;  /* 0x00000000061f7984 */ /* 0x000ff00000000800 */
[----:B------:R-:W-:-:S05]  /*5630*/  @!P0 MOV R28, R27 ;  /* 0x0000001b001c8202 */ /* 0x000fca0000000f00 */
[----:B------:R-:W0:Y:S01]  /*5640*/  @!P0 LDG.E.128 R8, desc[UR10][R28.64] ;  /* 0x0000000a1c088981 */ /* 0x000e22000c1e1d00 */
[----:B------:R-:W-:-:S04]  /*5650*/  @!P0 IADD3 R32, P1, PT, R18, R27, RZ ;  /* 0x0000001b12208210 */ /* 0x000fc80007f3e0ff */
[----:B------:R-:W-:Y:S02]  /*5660*/  @!P0 IADD3.X R33, PT, PT, R19, R29, RZ, P1, !PT ;  /* 0x0000001d13218210 */ /* 0x000fe40000ffe4ff */
[----:B------:R-:W-:Y:S01]  /*5670*/  @!P0 IADD3 R36, P1, PT, R20, R27, RZ ;  /* 0x0000001b14248210 */ /* 0x000fe20007f3e0ff */
[-C--:B0-----:R-:W-:Y:S01]  /*5680*/  FFMA.FTZ R5, R8, R4.reuse, R5 ;  /* 0x0000000408057223 */ /* 0x081fe20000010005 */
[-C--:B------:R-:W-:Y:S01]  /*5690*/  FFMA.FTZ R2, R9, R4.reuse, R2 ;  /* 0x0000000409027223 */ /* 0x080fe20000010002 */
[-C--:B------:R-:W-:Y:S01]  /*56a0*/  FFMA.FTZ R3, R10, R4.reuse, R3 ;  /* 0x000000040a037223 */ /* 0x080fe20000010003 */
[----:B------:R-:W-:Y:S02]  /*56b0*/  FFMA.FTZ R0, R11, R4, R0 ;  /* 0x000000040b007223 */ /* 0x000fe40000010000 */
[----:B------:R0:W2:Y:S01]  /*56c0*/  @!P0 LDG.E.128 R8, desc[UR10][R32.64] ;  /* 0x0000000a20088981 */ /* 0x0000a2000c1e1d00 */
[----:B------:R-:W-:-:S03]  /*56d0*/  @!P0 IADD3.X R37, PT, PT, R21, R29, RZ, P1, !PT ;  /* 0x0000001d15258210 */ /* 0x000fc60000ffe4ff */
[----:B------:R-:W2:Y:S01]  /*56e0*/  LDS R4, [R6+-0x44] ;  /* 0xffffbc0006047984 */ /* 0x000ea20000000800 */
[----:B------:R-:W-:-:S03]  /*56f0*/  @!P0 IADD3 R34, P1, PT, R22, R27, RZ ;  /* 0x0000001b16228210 */ /* 0x000fc60007f3e0ff */
[----:B0-----:R-:W0:Y:S01]  /*5700*/  LDS R33, [R6+0x44] ;  /* 0x0000440006217984 */ /* 0x001e220000000800 */
[-C--:B--2---:R-:W-:Y:S01]  /*5710*/  FFMA.FTZ R5, R8, R4.reuse, R5 ;  /* 0x0000000408057223 */ /* 0x084fe20000010005 */
[-C--:B------:R-:W-:Y:S01]  /*5720*/  FFMA.FTZ R2, R9, R4.reuse, R2 ;  /* 0x0000000409027223 */ /* 0x080fe20000010002 */
[-C--:B------:R-:W-:Y:S01]  /*5730*/  FFMA.FTZ R3, R10, R4.reuse, R3 ;  /* 0x000000040a037223 */ /* 0x080fe20000010003 */
[----:B------:R-:W-:Y:S02]  /*5740*/  FFMA.FTZ R0, R11, R4, R0 ;  /* 0x000000040b007223 */ /* 0x000fe40000010000 */
[----:B------:R-:W2:Y:S01]  /*5750*/  @!P0 LDG.E.128 R8, desc[UR10][R36.64] ;  /* 0x0000000a24088981 */ /* 0x000ea2000c1e1d00 */
[----:B------:R-:W-:Y:S02]  /*5760*/  @!P0 IADD3.X R35, PT, PT, R23, R29, RZ, P1, !PT ;  /* 0x0000001d17238210 */ /* 0x000fe40000ffe4ff */
[----:B------:R-:W-:Y:S02]  /*5770*/  IADD3 R30, P1, PT, R24, R27, RZ ;  /* 0x0000001b181e7210 */ /* 0x000fe40007f3e0ff */
[----:B------:R-:W1:Y:S01]  /*5780*/  LDS R27, [R6+0x88] ;  /* 0x00008800061b7984 */ /* 0x000e620000000800 */
[-C--:B--2---:R-:W-:Y:S01]  /*5790*/  FFMA.FTZ R5, R8, R31.reuse, R5 ;  /* 0x0000001f08057223 */ /* 0x084fe20000010005 */
[-C--:B------:R-:W-:Y:S01]  /*57a0*/  FFMA.FTZ R2, R9, R31.reuse, R2 ;  /* 0x0000001f09027223 */ /* 0x080fe20000010002 */
[-C--:B------:R-:W-:Y:S01]  /*57b0*/  FFMA.FTZ R3, R10, R31.reuse, R3 ;  /* 0x0000001f0a037223 */ /* 0x080fe20000010003 */
[----:B------:R-:W-:-:S02]  /*57c0*/  FFMA.FTZ R0, R11, R31, R0 ;  /* 0x0000001f0b007223 */ /* 0x000fc40000010000 */
[----:B------:R-:W0:Y:S01]  /*57d0*/  @!P0 LDG.E.128 R8, desc[UR10][R34.64] ;  /* 0x0000000a22088981 */ /* 0x000e22000c1e1d00 */
[----:B------:R-:W-:Y:S02]  /*57e0*/  IADD3.X R31, PT, PT, R25, R29, RZ, P1, !PT ;  /* 0x0000001d191f7210 */ /* 0x000fe40000ffe4ff */
[----:B------:R-:W-:Y:S01]  /*57f0*/  @!P0 IADD3 R28, P1, PT, R18, R30, RZ ;  /* 0x0000001e121c8210 */ /* 0x000fe20007f3e0ff */
[-C--:B0-----:R-:W-:Y:S01]  /*5800*/  FFMA.FTZ R5, R8, R33.reuse, R5 ;  /* 0x0000002108057223 */ /* 0x081fe20000010005 */
[-C--:B------:R-:W-:Y:S01]  /*5810*/  FFMA.FTZ R2, R9, R33.reuse, R2 ;  /* 0x0000002109027223 */ /* 0x080fe20000010002 */
[-C--:B------:R-:W-:Y:S01]  /*5820*/  FFMA.FTZ R3, R10, R33.reuse, R3 ;  /* 0x000000210a037223 */ /* 0x080fe20000010003 */
[----:B------:R-:W-:Y:S02]  /*5830*/  FFMA.FTZ R0, R11, R33, R0 ;  /* 0x000000210b007223 */ /* 0x000fe40000010000 */
[----:B------:R-:W1:Y:S01]  /*5840*/  @!P0 LDG.E.128 R8, desc[UR10][R30.64] ;  /* 0x0000000a1e088981 */ /* 0x000e62000c1e1d00 */
[----:B------:R-:W-:-:S02]  /*5850*/  @!P0 IADD3.X R29, PT, PT, R19, R31, RZ, P1, !PT ;  /* 0x0000001f131d8210 */ /* 0x000fc40000ffe4ff */
[----:B------:R-:W-:Y:S01]  /*5860*/  @!P0 IADD3 R34, P1, PT, R20, R30, RZ ;  /* 0x0000001e14228210 */ /* 0x000fe20007f3e0ff */
[-C--:B-1----:R-:W-:Y:S01]  /*5870*/  FFMA.FTZ R5, R8, R27.reuse, R5 ;  /* 0x0000001b08057223 */ /* 0x082fe20000010005 */
[-C--:B------:R-:W-:Y:S01]  /*5880*/  FFMA.FTZ R2, R9, R27.reuse, R2 ;  /* 0x0000001b09027223 */ /* 0x080fe20000010002 */
[-C--:B------:R-:W-:Y:S01]  /*5890*/  FFMA.FTZ R3, R10, R27.reuse, R3 ;  /* 0x0000001b0a037223 */ /* 0x080fe20000010003 */
[----:B------:R-:W-:Y:S02]  /*58a0*/  FFMA.FTZ R0, R11, R27, R0 ;  /* 0x0000001b0b007223 */ /* 0x000fe40000010000 */
[----:B------:R0:W2:Y:S01]  /*58b0*/  @!P0 LDG.E.128 R8, desc[UR10][R28.64] ;  /* 0x0000000a1c088981 */ /* 0x0000a2000c1e1d00 */
[----:B------:R-:W-:-:S03]  /*58c0*/  @!P0 IADD3.X R35, PT, PT, R21, R31, RZ, P1, !PT ;  /* 0x0000001f15238210 */ /* 0x000fc60000ffe4ff */
[----:B------:R-:W2:Y:S01]  /*58d0*/  LDS R27, [R6+0xcc] ;  /* 0x0000cc00061b7984 */ /* 0x000ea20000000800 */
[----:B------:R-:W-:-:S03]  /*58e0*/  @!P0 IADD3 R32, P1, PT, R22, R30, RZ ;  /* 0x0000001e16208210 */ /* 0x000fc60007f3e0ff */
[----:B0-----:R-:W-:Y:S01]  /*58f0*/  LDS R29, [R6+0x154] ;  /* 0x00015400061d7984 */ /* 0x001fe20000000800 */
[-C--:B--2---:R-:W-:Y:S01]  /*5900*/  FFMA.FTZ R5, R8, R27.reuse, R5 ;  /* 0x0000001b08057223 */ /* 0x084fe20000010005 */
[-C--:B------:R-:W-:Y:S01]  /*5910*/  FFMA.FTZ R2, R9, R27.reuse, R2 ;  /* 0x0000001b09027223 */ /* 0x080fe20000010002 */
[-C--:B------:R-:W-:Y:S01]  /*5920*/  FFMA.FTZ R3, R10, R27.reuse, R3 ;  /* 0x0000001b0a037223 */ /* 0x080fe20000010003 */
[----:B------:R-:W-:Y:S02]  /*5930*/  FFMA.FTZ R0, R11, R27, R0 ;  /* 0x0000001b0b007223 */ /* 0x000fe40000010000 */
[----:B------:R-:W2:Y:S01]  /*5940*/  @!P0 LDG.E.128 R8, desc[UR10][R34.64] ;  /* 0x0000000a22088981 */ /* 0x000ea2000c1e1d00 */
[----:B------:R-:W-:-:S03]  /*5950*/  @!P0 IADD3.X R33, PT, PT, R23, R31, RZ, P1, !PT ;  /* 0x0000001f17218210 */ /* 0x000fc60000ffe4ff */
[----:B------:R-:W2:Y:S02]  /*5960*/  LDS R27, [R6+0x110] ;  /* 0x00011000061b7984 */ /* 0x000ea40000000800 */
[-C--:B--2---:R-:W-:Y:S01]  /*5970*/  FFMA.FTZ R5, R8, R27.reuse, R5 ;  /* 0x0000001b08057223 */ /* 0x084fe20000010005 */
[-C--:B------:R-:W-:Y:S01]  /*5980*/  FFMA.FTZ R2, R9, R27.reuse, R2 ;  /* 0x0000001b09027223 */ /* 0x080fe20000010002 */
[-C--:B------:R-:W-:Y:S01]  /*5990*/  FFMA.FTZ R3, R10, R27.reuse, R3 ;  /* 0x0000001b0a037223 */ /* 0x080fe20000010003 */
[----:B------:R-:W-:Y:S02]  /*59a0*/  FFMA.FTZ R0, R11, R27, R0 ;  /* 0x0000001b0b007223 */ /* 0x000fe40000010000 */
[----:B------:R-:W2:Y:S01]  /*59b0*/  @!P0 LDG.E.128 R8, desc[UR10][R32.64] ;  /* 0x0000000a20088981 */ /* 0x000ea2000c1e1d00 */
[----:B------:R-:W-:Y:S01]  /*59c0*/  IADD3 R4, PT, PT, R6, 0x110, RZ ;  /* 0x0000011006047810 */ /* 0x000fe20007ffe0ff */
[----:B------:R-:W-:Y:S01]  /*59d0*/  UIADD3 UR7, UPT, UPT, UR7, 0x4, URZ ;  /* 0x0000000407077890 */ /* 0x000fe2000fffe0ff */
[----:B------:R-:W-:Y:S01]  /*59e0*/  IADD3 R27, P0, PT, R24, R30, RZ ;  /* 0x0000001e181b7210 */ /* 0x000fe20007f1e0ff */
[----:B------:R-:W-:Y:S01]  /*59f0*/  UPLOP3.LUT UP1, UPT, UPT, UPT, UPT, 0x40, 0x4 ;  /* 0x000000000004789c */ /* 0x000fe20003f2e870 */
[----:B------:R-:W-:Y:S01]  /*5a00*/  IADD3 R6, PT, PT, R4, 0x110, RZ ;  /* 0x0000011004067810 */ /* 0x000fe20007ffe0ff */
[----:B------:R-:W-:Y:S01]  /*5a10*/  UIADD3 UR7, UPT, UPT, UR7, 0x4, URZ ;  /* 0x0000000407077890 */ /* 0x000fe2000fffe0ff */
[-C--:B--2---:R-:W-:Y:S01]  /*5a20*/  FFMA.FTZ R5, R8, R29.reuse, R5 ;  /* 0x0000001d08057223 */ /* 0x084fe20000010005 */
[-C--:B------:R-:W-:Y:S01]  /*5a30*/  FFMA.FTZ R2, R9, R29.reuse, R2 ;  /* 0x0000001d09027223 */ /* 0x080fe20000010002 */
[-C--:B------:R-:W-:Y:S01]  /*5a40*/  FFMA.FTZ R3, R10, R29.reuse, R3 ;  /* 0x0000001d0a037223 */ /* 0x080fe20000010003 */
[----:B------:R-:W-:Y:S01]  /*5a50*/  FFMA.FTZ R0, R11, R29, R0 ;  /* 0x0000001d0b007223 */ /* 0x000fe20000010000 */
[----:B------:R-:W-:-:S07]  /*5a60*/  IADD3.X R29, PT, PT, R25, R31, RZ, P0, !PT ;  /* 0x0000001f191d7210 */ /* 0x000fce00007fe4ff */
.L_x_298:
[----:B------:R-:W-:-:S09]  /*5a70*/  UISETP.NE.OR UP1, UPT, UR7, URZ, UP1 ;  /* 0x000000ff0700728c */ /* 0x000fd20008f25670 */
[----:B------:R-:W-:Y:S05]  /*5a80*/  BRA.U !UP1, `(.L_x_294) ;  /* 0x0000000109a47547 */ /* 0x000fea000b800000 */
.L_x_295:
[C---:B------:R-:W-:Y:S02]  /*5a90*/  ISETP.GE.AND P1, PT, R12.reuse, UR8, PT ;  /* 0x000000080c007c0c */ /* 0x040fe4000bf26270 */
[----:B------:R-:W-:-:S13]  /*5aa0*/  ISETP.GE.AND P0, PT, R12, UR8, PT ;  /* 0x000000080c007c0c */ /* 0x000fda000bf06270 */
.L_x_299:
[----:B------:R-:W0:Y:S01]  /*5ab0*/  LDS R4, [R6+-0x88] ;  /* 0xffff780006047984 */ /* 0x000e220000000800 */
[-C--:B------:R-:W-:Y:S01]  /*5ac0*/  @!P1 MOV R28, R27.reuse ;  /* 0x0000001b001c9202 */ /* 0x080fe20000000f00 */
[----:B------:R-:W-:Y:S04]  /*5ad0*/  UIADD3 UR7, UPT, UPT, UR7, 0x4, URZ ;  /* 0x0000000407077890 */ /* 0x000fe8000fffe0ff */
[----:B------:R-:W0:Y:S01]  /*5ae0*/  @!P1 LDG.E.128 R8, desc[UR10][R28.64] ;  /* 0x0000000a1c089981 */ /* 0x000e22000c1e1d00 */
[----:B------:R-:W-:Y:S01]  /*5af0*/  PLOP3.LUT P1, PT, P0, PT, PT, 0x80, 0x8 ;  /* 0x000000000008781c */ /* 0x000fe2000072f070 */
[----:B------:R-:W-:Y:S11]  /*5b00*/  UISETP.NE.AND UP0, UPT, UR7, URZ, UPT ;  /* 0x000000ff0700728c */ /* 0x000ff6000bf05270 */
        /* <DEDUP_REMOVED lines=14> */
[----:B------:R-:W-:Y:S01]  /*5bf0*/  IADD3.X R29, PT, PT, R25, R29, RZ, P2, !PT ;  /* 0x0000001d191d7210 */ /* 0x000fe200017fe4ff */
        /* <DEDUP_REMOVED lines=10> */
[----:B------:R0:W1:Y:S04]  /*5ca0*/  LDS R4, [R6+0x44] ;  /* 0x0000440006047984 */ /* 0x0000680000000800 */
[----:B------:R-:W1:Y:S01]  /*5cb0*/  @!P1 LDG.E.128 R8, desc[UR10][R30.64] ;  /* 0x0000000a1e089981 */ /* 0x000e62000c1e1d00 */
[----:B0-----:R-:W-:Y:S01]  /*5cc0*/  IADD3 R6, PT, PT, R6, 0x110, RZ ;  /* 0x0000011006067810 */ /* 0x001fe20007ffe0ff */
[C---:B-1----:R-:W-:Y:S01]  /*5cd0*/  FFMA.FTZ R5, R4.reuse, R8, R5 ;  /* 0x0000000804057223 */ /* 0x042fe20000010005 */
[C---:B------:R-:W-:Y:S01]  /*5ce0*/  FFMA.FTZ R2, R4.reuse, R9, R2 ;  /* 0x0000000904027223 */ /* 0x040fe20000010002 */
[C---:B------:R-:W-:Y:S01]  /*5cf0*/  FFMA.FTZ R3, R4.reuse, R10, R3 ;  /* 0x0000000a04037223 */ /* 0x040fe20000010003 */
[----:B------:R-:W-:Y:S01]  /*5d00*/  FFMA.FTZ R0, R4, R11, R0 ;  /* 0x0000000b04007223 */ /* 0x000fe20000010000 */
[----:B------:R-:W-:Y:S09]  /*5d10*/  BRA.U UP0, `(.L_x_299) ;  /* 0xfffffffd00647547 */ /* 0x000ff2000b83ffff */
.L_x_294:
[----:B------:R-:W-:-:S09]  /*5d20*/  UISETP.NE.AND UP0, UPT, UR4, URZ, UPT ;  /* 0x000000ff0400728c */ /* 0x000fd2000bf05270 */
[----:B------:R-:W-:Y:S05]  /*5d30*/  BRA.U !UP0, `(.L_x_293) ;  /* 0x0000000108487547 */ /* 0x000fea000b800000 */
[----:B------:R-:W-:Y:S01]  /*5d40*/  IMAD R15, R15, 0x44, R17 ;  /* 0x000000440f0f7824 */ /* 0x000fe200078e0211 */
[----:B------:R-:W-:Y:S01]  /*5d50*/  ISETP.GE.AND P0, PT, R12, UR8, PT ;  /* 0x000000080c007c0c */ /* 0x000fe2000bf06270 */
[----:B------:R-:W-:-:S03]  /*5d60*/  UIADD3 UR4, UPT, UPT, -UR4, URZ, URZ ;  /* 0x000000ff04047290 */ /* 0x000fc6000fffe1ff */
[----:B------:R-:W-:Y:S01]  /*5d70*/  IADD3 R6, PT, PT, R14, R15, RZ ;  /* 0x0000000f0e067210 */ /* 0x000fe20007ffe0ff */
[----:B------:R-:W-:-:S08]  /*5d80*/  IMAD.WIDE R14, R13, 0x4, RZ ;  /* 0x000000040d0e7825 */ /* 0x000fd000078e02ff */
.L_x_300:
[----:B------:R0:W1:Y:S01]  /*5d90*/  LDS R4, [R6] ;  /* 0x0000000006047984 */ /* 0x0000620000000800 */
[-C--:B------:R-:W-:Y:S01]  /*5da0*/  @!P0 MOV R28, R27.reuse ;  /* 0x0000001b001c8202 */ /* 0x080fe20000000f00 */
[----:B------:R-:W-:Y:S01]  /*5db0*/  UIADD3 UR4, UPT, UPT, UR4, 0x1, URZ ;  /* 0x0000000104047890 */ /* 0x000fe2000fffe0ff */
[----:B------:R-:W-:Y:S03]  /*5dc0*/  IADD3 R27, P1, PT, R14, R27, RZ ;  /* 0x0000001b0e1b7210 */ /* 0x000fe60007f3e0ff */
[----:B------:R2:W1:Y:S01]  /*5dd0*/  @!P0 LDG.E.128 R8, desc[UR10][R28.64] ;  /* 0x0000000a1c088981 */ /* 0x000462000c1e1d00 */
[----:B------:R-:W-:Y:S01]  /*5de0*/  UISETP.NE.AND UP0, UPT, UR4, URZ, UPT ;  /* 0x000000ff0400728c */ /* 0x000fe2000bf05270 */
[----:B0-----:R-:W-:Y:S02]  /*5df0*/  IADD3 R6, PT, PT, R6, 0x44, RZ ;  /* 0x0000004406067810 */ /* 0x001fe40007ffe0ff */
[----:B--2---:R-:W-:Y:S01]  /*5e00*/  IADD3.X R29, PT, PT, R15, R29, RZ, P1, !PT ;  /* 0x0000001d0f1d7210 */ /* 0x004fe20000ffe4ff */
[C---:B-1----:R-:W-:Y:S01]  /*5e10*/  FFMA.FTZ R5, R4.reuse, R8, R5 ;  /* 0x0000000804057223 */ /* 0x042fe20000010005 */
[C---:B------:R-:W-:Y:S01]  /*5e20*/  FFMA.FTZ R2, R4.reuse, R9, R2 ;  /* 0x0000000904027223 */ /* 0x040fe20000010002 */
[C---:B------:R-:W-:Y:S01]  /*5e30*/  FFMA.FTZ R3, R4.reuse, R10, R3 ;  /* 0x0000000a04037223 */ /* 0x040fe20000010003 */
[----:B------:R-:W-:Y:S02]  /*5e40*/  FFMA.FTZ R0, R4, R11, R0 ;  /* 0x0000000b04007223 */ /* 0x000fe40000010000 */
[----:B------:R-:W-:Y:S08]  /*5e50*/  BRA.U UP0, `(.L_x_300) ;  /* 0xfffffffd00cc7547 */ /* 0x000ff0000b83ffff */
.L_x_293:
[----:B------:R-:W-:-:S04]  /*5e60*/  IADD3 R12, PT, PT, R12, UR6, RZ ;  /* 0x000000060c0c7c10 */ /* 0x000fc8000fffe0ff */
[----:B------:R-:W-:-:S13]  /*5e70*/  ISETP.GE.AND P0, PT, R12, UR20, PT ;  /* 0x000000140c007c0c */ /* 0x000fda000bf06270 */
[----:B------:R-:W-:Y:S05]  /*5e80*/  @P0 EXIT ;  /* 0x000000000000094d */ /* 0x000fea0003800000 */
[----:B--2---:R-:W-:Y:S01]  /*5e90*/  IABS R10, UR21 ;  /* 0x00000015000a7c13 */ /* 0x004fe20008000000 */
[----:B------:R-:W0:Y:S01]  /*5ea0*/  LDC R9, c[0x0][0x434] ;  /* 0x00010d00ff097b82 */ /* 0x000e220000000800 */
[----:B------:R-:W-:Y:S01]  /*5eb0*/  IABS R13, R12 ;  /* 0x0000000c000d7213 */ /* 0x000fe20000000000 */
[----:B------:R-:W1:Y:S01]  /*5ec0*/  LDCU.128 UR4, c[0x0][0x400] ;  /* 0x00008000ff0477ac */ /* 0x000e620008000c00 */
[----:B------:R-:W2:Y:S01]  /*5ed0*/  I2F.RP R8, R10 ;  /* 0x0000000a00087306 */ /* 0x000ea20000209400 */
[----:B------:R-:W-:Y:S01]  /*5ee0*/  IABS R6, UR21 ;  /* 0x0000001500067c13 */ /* 0x000fe20008000000 */
[----:B------:R-:W3:Y:S01]  /*5ef0*/  LDCU.64 UR8, c[0x0][0x410] ;  /* 0x00008200ff0877ac */ /* 0x000ee20008000a00 */
[----:B------:R-:W-:-:S03]  /*5f00*/  F2FP.BF16.F32.PACK_AB R2, R2, R5 ;  /* 0x000000050202723e */ /* 0x000fc600000010ff */
[----:B------:R-:W-:Y:S01]  /*5f10*/  IMAD.MOV R6, RZ, RZ, -R6 ;  /* 0x000000ffff067224 */ /* 0x000fe200078e0a06 */
[----:B------:R-:W-:Y:S01]  /*5f20*/  F2FP.BF16.F32.PACK_AB R3, R0, R3 ;  /* 0x000000030003723e */ /* 0x000fe200000010ff */
[----:B--2---:R-:W2:Y:S02]  /*5f30*/  MUFU.RCP R14, R8 ;  /* 0x00000008000e7308 */ /* 0x004ea40000001000 */
[----:B--2---:R-:W-:Y:S01]  /*5f40*/  VIADD R14, R14, 0xffffffe ;  /* 0x0ffffffe0e0e7836 */ /* 0x004fe20000000000 */
[----:B0-----:R-:W-:-:S05]  /*5f50*/  IABS R8, R9 ;  /* 0x0000000900087213 */ /* 0x001fca0000000000 */
[----:B------:R0:W2:Y:S02]  /*5f60*/  F2I.FTZ.U32.TRUNC.NTZ R15, R14 ;  /* 0x0000000e000f7305 */ /* 0x0000a4000021f000 */
[----:B0-----:R-:W-:Y:S02]  /*5f70*/  HFMA2 R14, -RZ, RZ, 0, 0 ;  /* 0x00000000ff0e7431 */ /* 0x001fe400000001ff */
[----:B--2---:R-:W-:-:S04]  /*5f80*/  IMAD.MOV R4, RZ, RZ, -R15 ;  /* 0x000000ffff047224 */ /* 0x004fc800078e0a0f */
[----:B------:R-:W-:-:S04]  /*5f90*/  IMAD R4, R4, R10, RZ ;  /* 0x0000000a04047224 */ /* 0x000fc800078e02ff */
[----:B------:R-:W-:-:S04]  /*5fa0*/  IMAD.HI.U32 R4, R15, R4, R14 ;  /* 0x000000040f047227 */ /* 0x000fc800078e000e */
[----:B------:R-:W-:Y:S02]  /*5fb0*/  HFMA2 R15, -RZ, RZ, 0, 0 ;  /* 0x00000000ff0f7431 */ /* 0x000fe400000001ff */
[----:B------:R-:W-:Y:S02]  /*5fc0*/  IMAD.HI.U32 R11, R4, R13, RZ ;  /* 0x0000000d040b7227 */ /* 0x000fe400078e00ff */
[----:B------:R-:W0:Y:S02]  /*5fd0*/  I2F.RP R4, R8 ;  /* 0x0000000800047306 */ /* 0x000e240000209400 */
[----:B------:R-:W-:Y:S01]  /*5fe0*/  IMAD R13, R11, R6, R13 ;  /* 0x000000060b0d7224 */ /* 0x000fe200078e020d */
[----:B------:R-:W-:-:S04]  /*5ff0*/  LOP3.LUT R6, R12, UR21, RZ, 0x3c, !PT ;  /* 0x000000150c067c12 */ /* 0x000fc8000f8e3cff */
[----:B------:R-:W-:Y:S02]  /*6000*/  ISETP.GT.U32.AND P1, PT, R10, R13, PT ;  /* 0x0000000d0a00720c */ /* 0x000fe40003f24070 */
[----:B------:R-:W-:Y:S01]  /*6010*/  ISETP.GE.AND P0, PT, R6, RZ, PT ;  /* 0x000000ff0600720c */ /* 0x000fe20003f06270 */
[----:B0-----:R-:W0:Y:S10]  /*6020*/  MUFU.RCP R4, R4 ;  /* 0x0000000400047308 */ /* 0x001e340000001000 */
[----:B------:R-:W-:Y:S01]  /*6030*/  @!P1 IMAD.IADD R13, R13, 0x1, -R10 ;  /* 0x000000010d0d9824 */ /* 0x000fe200078e0a0a */
[----:B------:R-:W-:-:S02]  /*6040*/  @!P1 IADD3 R11, PT, PT, R11, 0x1, RZ ;  /* 0x000000010b0b9810 */ /* 0x000fc40007ffe0ff */
[----:B------:R-:W-:Y:S02]  /*6050*/  ISETP.NE.AND P1, PT, RZ, UR21, PT ;  /* 0x00000015ff007c0c */ /* 0x000fe4000bf25270 */
[----:B------:R-:W-:Y:S01]  /*6060*/  ISETP.GE.U32.AND P2, PT, R13, R10, PT ;  /* 0x0000000a0d00720c */ /* 0x000fe20003f46070 */
[----:B0-----:R-:W-:-:S04]  /*6070*/  VIADD R16, R4, 0xffffffe ;  /* 0x0ffffffe04107836 */ /* 0x001fc80000000000 */
[----:B------:R0:W2:Y:S08]  /*6080*/  F2I.FTZ.U32.TRUNC.NTZ R17, R16 ;  /* 0x0000001000117305 */ /* 0x0000b0000021f000 */
[----:B------:R-:W-:-:S05]  /*6090*/  @P2 VIADD R11, R11, 0x1 ;  /* 0x000000010b0b2836 */ /* 0x000fca0000000000 */
[----:B------:R-:W-:Y:S02]  /*60a0*/  @!P0 IADD3 R11, PT, PT, -R11, RZ, RZ ;  /* 0x000000ff0b0b8210 */ /* 0x000fe40007ffe1ff */
[----:B------:R-:W-:-:S05]  /*60b0*/  @!P1 LOP3.LUT R11, RZ, UR21, RZ, 0x33, !PT ;  /* 0x00000015ff0b9c12 */ /* 0x000fca000f8e33ff */
[----:B------:R-:W-:Y:S01]  /*60c0*/  IMAD R10, R11, UR21, RZ ;  /* 0x000000150b0a7c24 */ /* 0x000fe2000f8e02ff */
[----:B0-----:R-:W-:Y:S01]  /*60d0*/  MOV R16, RZ ;  /* 0x000000ff00107202 */ /* 0x001fe20000000f00 */
[----:B--2---:R-:W-:Y:S02]  /*60e0*/  IMAD.MOV R13, RZ, RZ, -R17 ;  /* 0x000000ffff0d7224 */ /* 0x004fe400078e0a11 */
[----:B------:R-:W-:Y:S02]  /*60f0*/  IMAD.IADD R14, R12, 0x1, -R10 ;  /* 0x000000010c0e7824 */ /* 0x000fe400078e0a0a */
[----:B------:R-:W-:-:S03]  /*6100*/  IMAD R6, R13, R8, RZ ;  /* 0x000000080d067224 */ /* 0x000fc600078e02ff */
[----:B------:R-:W-:Y:S01]  /*6110*/  IABS R4, R14 ;  /* 0x0000000e00047213 */ /* 0x000fe20000000000 */
[----:B------:R-:W-:Y:S01]  /*6120*/  IMAD.HI.U32 R6, R17, R6, R16 ;  /* 0x0000000611067227 */ /* 0x000fe200078e0010 */
[----:B------:R-:W-:-:S04]  /*6130*/  LOP3.LUT R14, R14, R9, RZ, 0x3c, !PT ;  /* 0x000000090e0e7212 */ /* 0x000fc800078e3cff */
[----:B------:R-:W-:Y:S01]  /*6140*/  ISETP.GE.AND P1, PT, R14, RZ, PT ;  /* 0x000000ff0e00720c */ /* 0x000fe20003f26270 */
[----:B------:R-:W-:Y:S01]  /*6150*/  IMAD.HI.U32 R6, R6, R4, RZ ;  /* 0x0000000406067227 */ /* 0x000fe200078e00ff */
[----:B------:R-:W-:-:S03]  /*6160*/  LOP3.LUT R14, R7, 0x1c, RZ, 0xc0, !PT ;  /* 0x0000001c070e7812 */ /* 0x000fc600078ec0ff */
[----:B------:R-:W-:Y:S02]  /*6170*/  IMAD.MOV R13, RZ, RZ, -R6 ;  /* 0x000000ffff0d7224 */ /* 0x000fe400078e0a06 */
[----:B-1----:R-:W-:-:S04]  /*6180*/  IMAD.WIDE.U32 R14, R11, UR4, R14 ;  /* 0x000000040b0e7c25 */ /* 0x002fc8000f8e000e */
[----:B------:R-:W-:Y:S01]  /*6190*/  IMAD R13, R8, R13, R4 ;  /* 0x0000000d080d7224 */ /* 0x000fe200078e0204 */
[----:B------:R-:W-:-:S04]  /*61a0*/  SHF.R.S32.HI R4, RZ, 0x1f, R11 ;  /* 0x0000001fff047819 */ /* 0x000fc8000001140b */
[----:B------:R-:W-:Y:S01]  /*61b0*/  ISETP.GT.U32.AND P0, PT, R8, R13, PT ;  /* 0x0000000d0800720c */ /* 0x000fe20003f04070 */
[----:B------:R-:W-:-:S04]  /*61c0*/  IMAD R4, R4, UR4, RZ ;  /* 0x0000000404047c24 */ /* 0x000fc8000f8e02ff */
[----:B------:R-:W-:Y:S01]  /*61d0*/  IMAD R11, R11, UR5, R4 ;  /* 0x000000050b0b7c24 */ /* 0x000fe2000f8e0204 */
[----:B------:R-:W0:Y:S03]  /*61e0*/  LDCU.64 UR4, c[0x0][0x3f0] ;  /* 0x00007e00ff0477ac */ /* 0x000e260008000a00 */
[----:B------:R-:W-:-:S04]  /*61f0*/  IMAD.IADD R15, R15, 0x1, R11 ;  /* 0x000000010f0f7824 */ /* 0x000fc800078e020b */
[-C--:B------:R-:W-:Y:S01]  /*6200*/  @!P0 IADD3 R13, PT, PT, R13, -R8.reuse, RZ ;  /* 0x800000080d0d8210 */ /* 0x080fe20007ffe0ff */
[----:B------:R-:W-:Y:S01]  /*6210*/  @!P0 VIADD R6, R6, 0x1 ;  /* 0x0000000106068836 */ /* 0x000fe20000000000 */
[----:B------:R-:W-:Y:S02]  /*6220*/  ISETP.NE.AND P0, PT, R9, RZ, PT ;  /* 0x000000ff0900720c */ /* 0x000fe40003f05270 */
[----:B------:R-:W-:-:S13]  /*6230*/  ISETP.GE.U32.AND P2, PT, R13, R8, PT ;  /* 0x000000080d00720c */ /* 0x000fda0003f46070 */
[----:B------:R-:W-:-:S05]  /*6240*/  @P2 IADD3 R6, PT, PT, R6, 0x1, RZ ;  /* 0x0000000106062810 */ /* 0x000fca0007ffe0ff */
[----:B------:R-:W-:Y:S01]  /*6250*/  @!P1 IMAD.MOV R6, RZ, RZ, -R6 ;  /* 0x000000ffff069224 */ /* 0x000fe200078e0a06 */
[----:B------:R-:W-:-:S04]  /*6260*/  @!P0 LOP3.LUT R6, RZ, R9, RZ, 0x33, !PT ;  /* 0x00000009ff068212 */ /* 0x000fc800078e33ff */
[----:B------:R-:W-:Y:S01]  /*6270*/  SHF.R.S32.HI R4, RZ, 0x1f, R6 ;  /* 0x0000001fff047819 */ /* 0x000fe20000011406 */
[C---:B------:R-:W-:Y:S02]  /*6280*/  IMAD R9, R6.reuse, R9, R10 ;  /* 0x0000000906097224 */ /* 0x040fe400078e020a */
[----:B---3--:R-:W-:-:S03]  /*6290*/  IMAD.WIDE.U32 R14, R6, UR8, R14 ;  /* 0x00000008060e7c25 */ /* 0x008fc6000f8e000e */
[----:B------:R-:W-:Y:S01]  /*62a0*/  IADD3 R9, PT, PT, R12, -R9, RZ ;  /* 0x800000090c097210 */ /* 0x000fe20007ffe0ff */
[----:B------:R-:W-:-:S03]  /*62b0*/  IMAD R7, R4, UR8, RZ ;  /* 0x0000000804077c24 */ /* 0x000fc6000f8e02ff */
[----:B------:R-:W-:Y:S01]  /*62c0*/  SHF.R.S32.HI R4, RZ, 0x1f, R9 ;  /* 0x0000001fff047819 */ /* 0x000fe20000011409 */
[----:B------:R-:W-:-:S04]  /*62d0*/  IMAD R7, R6, UR9, R7 ;  /* 0x0000000906077c24 */ /* 0x000fc8000f8e0207 */
[----:B------:R-:W-:Y:S02]  /*62e0*/  IMAD.IADD R15, R15, 0x1, R7 ;  /* 0x000000010f0f7824 */ /* 0x000fe400078e0207 */
[----:B------:R-:W-:Y:S02]  /*62f0*/  IMAD R4, R4, UR6, RZ ;  /* 0x0000000604047c24 */ /* 0x000fe4000f8e02ff */
[----:B------:R-:W-:-:S04]  /*6300*/  IMAD.WIDE.U32 R14, R9, UR6, R14 ;  /* 0x00000006090e7c25 */ /* 0x000fc8000f8e000e */
[----:B------:R-:W-:-:S05]  /*6310*/  IMAD R4, R9, UR7, R4 ;  /* 0x0000000709047c24 */ /* 0x000fca000f8e0204 */
[----:B------:R-:W-:Y:S02]  /*6320*/  IADD3 R6, PT, PT, R15, R4, RZ ;  /* 0x000000040f067210 */ /* 0x000fe40007ffe0ff */
[----:B0-----:R-:W-:-:S04]  /*6330*/  LEA R4, P0, R14, UR4, 0x1 ;  /* 0x000000040e047c11 */ /* 0x001fc8000f8008ff */
[----:B------:R-:W-:-:S05]  /*6340*/  LEA.HI.X R5, R14, UR5, R6, 0x1, P0 ;  /* 0x000000050e057c11 */ /* 0x000fca00080f0c06 */
[----:B------:R-:W-:Y:S01]  /*6350*/  STG.E.64 desc[UR10][R4.64], R2 ;  /* 0x0000000204007986 */ /* 0x000fe2000c101b0a */
[----:B------:R-:W-:Y:S05]  /*6360*/  EXIT ;  /* 0x000000000000794d */ /* 0x000fea0003800000 */
        .weak           $__internal_7_$__cuda_sm20_div_s64
        .type           $__internal_7_$__cuda_sm20_div_s64,@function
        .size           $__internal_7_$__cuda_sm20_div_s64,(.L_x_4839 - $__internal_7_$__cuda_sm20_div_s64)
$__internal_7_$__cuda_sm20_div_s64:
        /* <DEDUP_REMOVED lines=28> */
[----:B------:R-:W-:-:S04]  /*6530*/  IMAD.HI.U32 R48, R49, R26, RZ ;  /* 0x0000001a31307227 */ /* 0x000fc800078e00ff */
[----:B------:R-:W-:-:S04]  /*6540*/  IMAD.X R14, RZ, RZ, ~R14, P0 ;  /* 0x000000ffff0e7224 */ /* 0x000fc800000e0e0e */
[----:B------:R-:W-:-:S04]  /*6550*/  IMAD.WIDE.U32 R48, P0, R49, R14, R48 ;  /* 0x0000000e31307225 */ /* 0x000fc80007800030 */
[----:B------:R-:W-:-:S04]  /*6560*/  IMAD.HI.U32 R34, R27, R14, RZ ;  /* 0x0000000e1b227227 */ /* 0x000fc800078e00ff */
[C---:B------:R-:W-:Y:S01]  /*6570*/  IMAD.HI.U32 R26, P3, R27.reuse, R26, R48 ;  /* 0x0000001a1b1a7227 */ /* 0x040fe20007860030 */
[----:B------:R-:W-:Y:S02]  /*6580*/  IADD3.X R41, PT, PT, R34, R27, RZ, P0, !PT ;  /* 0x0000001b22297210 */ /* 0x000fe400007fe4ff */
[----:B------:R-:W-:Y:S01]  /*6590*/  IADD3 R33, P0, PT, RZ, -R40, RZ ;  /* 0x80000028ff217210 */ /* 0x000fe20007f1e0ff */
[----:B------:R-:W-:Y:S02]  /*65a0*/  IMAD R27, R27, R14, RZ ;  /* 0x0000000e1b1b7224 */ /* 0x000fe400078e02ff */
[----:B------:R-:W-:Y:S01]  /*65b0*/  IMAD.MOV.U32 R49, RZ, RZ, RZ ;  /* 0x000000ffff317224 */ /* 0x000fe200078e00ff */
[----:B------:R-:W-:Y:S02]  /*65c0*/  SEL R14, R33, R40, !P1 ;  /* 0x00000028210e7207 */ /* 0x000fe40004800000 */
[----:B------:R-:W-:Y:S01]  /*65d0*/  IADD3 R27, P2, PT, R27, R26, RZ ;  /* 0x0000001a1b1b7210 */ /* 0x000fe20007f5e0ff */
[----:B------:R-:W-:-:S03]  /*65e0*/  IMAD.X R26, RZ, RZ, ~R31, P0 ;  /* 0x000000ffff1a7224 */ /* 0x000fc600000e0e1f */
[----:B------:R-:W-:Y:S01]  /*65f0*/  IADD3.X R41, PT, PT, RZ, RZ, R41, P2, P3 ;  /* 0x000000ffff297210 */ /* 0x000fe200017e6429 */
[----:B------:R-:W-:Y:S01]  /*6600*/  IMAD.HI.U32 R48, R27, R14, RZ ;  /* 0x0000000e1b307227 */ /* 0x000fe200078e00ff */
[----:B------:R-:W-:-:S05]  /*6610*/  SEL R26, R26, R31, !P1 ;  /* 0x0000001f1a1a7207 */ /* 0x000fca0004800000 */
[----:B------:R-:W-:-:S04]  /*6620*/  IMAD.WIDE.U32 R48, R27, R26, R48 ;  /* 0x0000001a1b307225 */ /* 0x000fc800078e0030 */
[C---:B------:R-:W-:Y:S02]  /*6630*/  IMAD R34, R41.reuse, R26, RZ ;  /* 0x0000001a29227224 */ /* 0x040fe400078e02ff */
[----:B------:R-:W-:-:S05]  /*6640*/  IMAD.HI.U32 R27, P2, R41, R14, R48 ;  /* 0x0000000e291b7227 */ /* 0x000fca0007840030 */
[----:B------:R-:W-:-:S05]  /*6650*/  IADD3 R34, P1, PT, R34, R27, RZ ;  /* 0x0000001b22227210 */ /* 0x000fca0007f3e0ff */
[----:B------:R-:W-:-:S04]  /*6660*/  IMAD.WIDE.U32 R48, R34, R38, RZ ;  /* 0x0000002622307225 */ /* 0x000fc800078e00ff */
[----:B------:R-:W-:Y:S01]  /*6670*/  IMAD R33, R34, R39, R49 ;  /* 0x0000002722217224 */ /* 0x000fe200078e0231 */
[----:B------:R-:W-:Y:S01]  /*6680*/  IADD3 R27, P0, PT, -R48, R14, RZ ;  /* 0x0000000e301b7210 */ /* 0x000fe20007f1e1ff */
[----:B------:R-:W-:-:S04]  /*6690*/  IMAD.HI.U32 R14, R41, R26, RZ ;  /* 0x0000001a290e7227 */ /* 0x000fc800078e00ff */
[----:B------:R-:W-:Y:S01]  /*66a0*/  IMAD.X R14, RZ, RZ, R14, P2 ;  /* 0x000000ffff0e7224 */ /* 0x000fe200010e060e */
[----:B------:R-:W-:-:S03]  /*66b0*/  ISETP.GE.U32.AND P2, PT, R27, R38, PT ;  /* 0x000000261b00720c */ /* 0x000fc60003f46070 */
[----:B------:R-:W-:-:S04]  /*66c0*/  IMAD.X R14, RZ, RZ, R14, P1 ;  /* 0x000000ffff0e7224 */ /* 0x000fc800008e060e */
[----:B------:R-:W-:-:S05]  /*66d0*/  IMAD R33, R14, R38, R33 ;  /* 0x000000260e217224 */ /* 0x000fca00078e0221 */
[----:B------:R-:W-:Y:S02]  /*66e0*/  IADD3.X R33, PT, PT, ~R33, R26, RZ, P0, !PT ;  /* 0x0000001a21217210 */ /* 0x000fe400007fe5ff */
[----:B------:R-:W-:Y:S02]  /*66f0*/  IADD3 R26, P0, PT, R27, -R38, RZ ;  /* 0x800000261b1a7210 */ /* 0x000fe40007f1e0ff */
[----:B------:R-:W-:-:S04]  /*6700*/  ISETP.GE.U32.AND.EX P2, PT, R33, R39, PT, P2 ;  /* 0x000000272100720c */ /* 0x000fc80003f46120 */
[----:B------:R-:W-:Y:S01]  /*6710*/  SEL R27, R26, R27, P2 ;  /* 0x0000001b1a1b7207 */ /* 0x000fe20001000000 */
[----:B------:R-:W-:-:S03]  /*6720*/  IMAD.X R26, R33, 0x1, ~R39, P0 ;  /* 0x00000001211a7824 */ /* 0x000fc600000e0e27 */
[----:B------:R-:W-:Y:S01]  /*6730*/  ISETP.GE.U32.AND P1, PT, R27, R38, PT ;  /* 0x000000261b00720c */ /* 0x000fe20003f26070 */
[----:B------:R-:W-:Y:S01]  /*6740*/  IMAD.MOV.U32 R38, RZ, RZ, R28 ;  /* 0x000000ffff267224 */ /* 0x000fe200078e001c */
[----:B------:R-:W-:Y:S02]  /*6750*/  IADD3 R27, P0, PT, R34, 0x1, RZ ;  /* 0x00000001221b7810 */ /* 0x000fe40007f1e0ff */
[----:B------:R-:W-:Y:S02]  /*6760*/  SEL R33, R26, R33, P2 ;  /* 0x000000211a217207 */ /* 0x000fe40001000000 */
[----:B------:R-:W-:Y:S01]  /*6770*/  SEL R34, R27, R34, P2 ;  /* 0x000000221b227207 */ /* 0x000fe20001000000 */
[----:B------:R-:W-:Y:S01]  /*6780*/  IMAD.X R27, RZ, RZ, R14, P0 ;  /* 0x000000ffff1b7224 */ /* 0x000fe200000e060e */
[----:B------:R-:W-:Y:S01]  /*6790*/  ISETP.GE.U32.AND.EX P1, PT, R33, R39, PT, P1 ;  /* 0x000000272100720c */ /* 0x000fe20003f26110 */
[----:B------:R-:W-:Y:S01]  /*67a0*/  IMAD.MOV.U32 R39, RZ, RZ, 0x0 ;  /* 0x00000000ff277424 */ /* 0x000fe200078e00ff */
[----:B------:R-:W-:-:S02]  /*67b0*/  IADD3 R33, P0, PT, R34, 0x1, RZ ;  /* 0x0000000122217810 */ /* 0x000fc40007f1e0ff */
[----:B------:R-:W-:Y:S02]  /*67c0*/  SEL R27, R27, R14, P2 ;  /* 0x0000000e1b1b7207 */ /* 0x000fe40001000000 */
[----:B------:R-:W-:Y:S02]  /*67d0*/  SEL R33, R33, R34, P1 ;  /* 0x0000002221217207 */ /* 0x000fe40000800000 */
[----:B------:R-:W-:Y:S01]  /*67e0*/  LOP3.LUT R26, R30, R31, RZ, 0x3c, !PT ;  /* 0x0000001f1e1a7212 */ /* 0x000fe200078e3cff */
[----:B------:R-:W-:Y:S01]  /*67f0*/  IMAD.X R14, RZ, RZ, R27, P0 ;  /* 0x000000ffff0e7224 */ /* 0x000fe200000e061b */
[----:B------:R-:W-:Y:S02]  /*6800*/  ISETP.NE.U32.AND P0, PT, R32, RZ, PT ;  /* 0x000000ff2000720c */ /* 0x000fe40003f05070 */
[----:B------:R-:W-:Y:S02]  /*6810*/  ISETP.GE.AND P2, PT, R26, RZ, PT ;  /* 0x000000ff1a00720c */ /* 0x000fe40003f46270 */
[----:B------:R-:W-:-:S02]  /*6820*/  SEL R27, R14, R27, P1 ;  /* 0x0000001b0e1b7207 */ /* 0x000fc40000800000 */
[----:B------:R-:W-:Y:S02]  /*6830*/  IADD3 R14, P1, PT, RZ, -R33, RZ ;  /* 0x80000021ff0e7210 */ /* 0x000fe40007f3e0ff */
[----:B------:R-:W-:Y:S02]  /*6840*/  ISETP.NE.AND.EX P0, PT, R30, RZ, PT, P0 ;  /* 0x000000ff1e00720c */ /* 0x000fe40003f05300 */
[----:B------:R-:W-:Y:S02]  /*6850*/  IADD3.X R26, PT, PT, RZ, ~R27, RZ, P1, !PT ;  /* 0x8000001bff1a7210 */ /* 0x000fe40000ffe4ff */
[----:B------:R-:W-:Y:S02]  /*6860*/  SEL R14, R14, R33, !P2 ;  /* 0x000000210e0e7207 */ /* 0x000fe40005000000 */
[----:B------:R-:W-:Y:S02]  /*6870*/  SEL R26, R26, R27, !P2 ;  /* 0x0000001b1a1a7207 */ /* 0x000fe40005000000 */
[----:B------:R-:W-:-:S02]  /*6880*/  SEL R14, R14, 0xffffffff, P0 ;  /* 0xffffffff0e0e7807 */ /* 0x000fc40000000000 */
[----:B------:R-:W-:Y:S01]  /*6890*/  SEL R27, R26, 0xffffffff, P0 ;  /* 0xffffffff1a1b7807 */ /* 0x000fe20000000000 */
[----:B------:R-:W-:Y:S06]  /*68a0*/  RET.REL.NODEC R38 `(_ZN5flash32flash_fwd_splitkv_combine_kernelI23Flash_fwd_kernel_traitsILi32ELi64ELi256ELi4ELb0ELb0EN7cutlass10bfloat16_tE19Flash_kernel_traitsILi32ELi64ELi256ELi4ES3_EELi16ELi7ELb1EEEvNS_16Flash_fwd_paramsE) ;  /* 0xffffff9426d47950 */ /* 0x000fec0003c3ffff */
.L_x_301:
        /* <DEDUP_REMOVED lines=13> */
.L_x_4839:


//--------------------- .text._ZN5flash32flash_fwd_splitkv_combine_kernelI23Flash_fwd_kernel_traitsILi32ELi64ELi256ELi4ELb0ELb0EN7cutlass10bfloat16_tE19Flash_kernel_traitsILi32ELi64ELi256ELi4ES3_EELi16ELi6ELb1EEEvNS_16Flash_fwd_paramsE --------------------------
	.section	.text._ZN5flash32flash_fwd_splitkv_combine_kernelI23Flash_fwd_kernel_traitsILi32ELi64ELi256ELi4ELb0ELb0EN7cutlass10bfloat16_tE19Flash_kernel_traitsILi32ELi64ELi256ELi4ES3_EELi16ELi6ELb1EEEvNS_16Flash_fwd_paramsE,"ax",@progbits
	.align	128
        .global         _ZN5flash32flash_fwd_splitkv_combine_kernelI23Flash_fwd_kernel_traitsILi32ELi64ELi256ELi4ELb0ELb0EN7cutlass10bfloat16_tE19Flash_kernel_traitsILi32ELi64ELi256ELi4ES3_EELi16ELi6ELb1EEEvNS_16Flash_fwd_paramsE
        .type           _ZN5flash32flash_fwd_splitkv_combine_kernelI23Flash_fwd_kernel_traitsILi32ELi64ELi256ELi4ELb0ELb0EN7cutlass10bfloat16_tE19Flash_kernel_traitsILi32ELi64ELi256ELi4ES3_EELi16ELi6ELb1EEEvNS_16Flash_fwd_paramsE,@function
        .size           _ZN5flash32flash_fwd_splitkv_combine_kernelI23Flash_fwd_kernel_traitsILi32ELi64ELi256ELi4ELb0ELb0EN7cutlass10bfloat16_tE19Flash_kernel_traitsILi32ELi64ELi256ELi4ES3_EELi16ELi6ELb1EEEvNS_16Flash_fwd_paramsE,(.L_x_4840 - _ZN5flash32flash_fwd_splitkv_combine_kernelI23Flash_fwd_kernel_traitsILi32ELi64ELi256ELi4ELb0ELb0EN7cutlass10bfloat16_tE19Flash_kernel_traitsILi32ELi64ELi256ELi4ES3_EELi16ELi6ELb1EEEvNS_16Flash_fwd_paramsE)
        .other          _ZN5flash32flash_fwd_splitkv_combine_kernelI23Flash_fwd_kernel_traitsILi32ELi64ELi256ELi4ELb0ELb0EN7cutlass10bfloat16_tE19Flash_kernel_traitsILi32ELi64ELi256ELi4ES3_EELi16ELi6ELb1EEEvNS_16Flash_fwd_paramsE,@"STO_CUDA_ENTRY STV_DEFAULT"
_ZN5flash32flash_fwd_splitkv_combine_kernelI23Flash_fwd_kernel_traitsILi32ELi64ELi256ELi4ELb0ELb0EN7cutlass10bfloat16_tE19Flash_kernel_traitsILi32ELi64ELi256ELi4ES3_EELi16ELi6ELb1EEEvNS_16Flash_fwd_paramsE:
.text._ZN5flash32flash_fwd_splitkv_combine_kernelI23Flash_fwd_kernel_traitsILi32ELi64ELi256ELi4ELb0ELb0EN7cutlass10bfloat16_tE19Flash_kernel_traitsILi32ELi64ELi256ELi4ES3_EELi16ELi6ELb1EEEvNS_16Flash_fwd_paramsE:
        /* <DEDUP_REMOVED lines=38> */
.L_x_302:
[----:B------:R-:W-:Y:S01]  /*0260*/  IMAD.U32 R16, RZ, RZ, UR21 ;  /* 0x00000015ff107e24 */ /* 0x000fe2000f8e00ff */
[----:B------:R-:W-:Y:S01]  /*0270*/  MOV R20, UR19 ;  /* 0x0000001300147c02 */ /* 0x000fe20008000f00 */
[----:B------:R-:W-:Y:S01]  /*0280*/  IMAD.U32 R21, RZ, RZ, UR15 ;  /* 0x0000000fff157e24 */ /* 0x000fe2000f8e00ff */
[----:B------:R-:W-:Y:S02]  /*0290*/  MOV R19, UR14 ;  /* 0x0000000e00137c02 */ /* 0x000fe40008000f00 */
[----:B------:R-:W-:Y:S02]  /*02a0*/  MOV R18, 0x2c0 ;  /* 0x000002c000127802 */ /* 0x000fe40000000f00 */
[----:B------:R-:W-:Y:S05]  /*02b0*/  CALL.REL.NOINC `($__internal_8_$__cuda_sm20_div_s64) ;  /* 0x0000005000e87944 */ /* 0x000fea0003c00000 */
[----:B------:R-:W-:-:S07]  /*02c0*/  MOV R11, R13 ;  /* 0x0000000d000b7202 */ /* 0x000fce0000000f00 */
.L_x_303:
        /* <DEDUP_REMOVED lines=30> */
.L_x_305:
[----:B------:R-:W-:Y:S01]  /*04b0*/  IMAD.MOV.U32 R16, RZ, RZ, R10 ;  /* 0x000000ffff107224 */ /* 0x000fe200078e000a */
[----:B------:R-:W-:Y:S02]  /*04c0*/  MOV R21, R11 ;  /* 0x0000000b00157202 */ /* 0x000fe40000000f00 */
[----:B------:R-:W-:Y:S02]  /*04d0*/  MOV R18, 0x4f0 ;  /* 0x000004f000127802 */ /* 0x000fe40000000f00 */
[----:B------:R-:W-:Y:S05]  /*04e0*/  CALL.REL.NOINC `($__internal_8_$__cuda_sm20_div_s64) ;  /* 0x00000050005c7944 */ /* 0x000fea0003c00000 */
[----:B------:R-:W-:Y:S02]  /*04f0*/  MOV R4, R10 ;  /* 0x0000000a00047202 */ /* 0x000fe40000000f00 */
[----:B------:R-:W-:Y:S02]  /*0500*/  MOV R5, R13 ;  /* 0x0000000d00057202 */ /* 0x000fe40000000f00 */
.L_x_306:
[----:B------:R-:W-:Y:S05]  /*0510*/  BSYNC.RECONVERGENT B0 ;  /* 0x0000000000007941 */ /* 0x000fea0003800200 */
.L_x_304:
        /* <DEDUP_REMOVED lines=57> */
.L_x_308:
[----:B------:R-:W-:Y:S01]  /*08b0*/  IMAD.MOV.U32 R16, RZ, RZ, R20 ;  /* 0x000000ffff107224 */ /* 0x000fe200078e0014 */
[----:B------:R-:W-:Y:S01]  /*08c0*/  MOV R20, R11 ;  /* 0x0000000b00147202 */ /* 0x000fe20000000f00 */
[----:B------:R-:W-:Y:S01]  /*08d0*/  IMAD.MOV.U32 R21, RZ, RZ, R19 ;  /* 0x000000ffff157224 */ /* 0x000fe200078e0013 */
[----:B------:R-:W-:Y:S02]  /*08e0*/  MOV R19, R37 ;  /* 0x0000002500137202 */ /* 0x000fe40000000f00 */
[----:B------:R-:W-:Y:S02]  /*08f0*/  MOV R18, 0x910 ;  /* 0x0000091000127802 */ /* 0x000fe40000000f00 */
[----:B------:R-:W-:Y:S05]  /*0900*/  CALL.REL.NOINC `($__internal_8_$__cuda_sm20_div_s64) ;  /* 0x0000004c00547944 */ /* 0x000fea0003c00000 */
[----:B------:R-:W-:Y:S02]  /*0910*/  MOV R12, R10 ;  /* 0x0000000a000c7202 */ /* 0x000fe40000000f00 */
.L_x_309:
[----:B------:R-:W-:Y:S05]  /*0920*/  BSYNC.RECONVERGENT B0 ;  /* 0x0000000000007941 */ /* 0x000fea0003800200 */
.L_x_307:
        /* <DEDUP_REMOVED lines=124> */
.L_x_311:
[----:B------:R-:W-:Y:S01]  /*10f0*/  IMAD.MOV.U32 R16, RZ, RZ, R12 ;  /* 0x000000ffff107224 */ /* 0x000fe200078e000c */
[----:B------:R-:W-:Y:S01]  /*1100*/  MOV R20, R8 ;  /* 0x0000000800147202 */ /* 0x000fe20000000f00 */
[----:B------:R-:W-:Y:S01]  /*1110*/  IMAD.MOV.U32 R21, RZ, RZ, R13 ;  /* 0x000000ffff157224 */ /* 0x000fe200078e000d */
[----:B------:R-:W-:Y:S02]  /*1120*/  MOV R19, R0 ;  /* 0x0000000000137202 */ /* 0x000fe40000000f00 */
[----:B------:R-:W-:Y:S02]  /*1130*/  MOV R18, 0x1150 ;  /* 0x0000115000127802 */ /* 0x000fe40000000f00 */
[----:B------:R-:W-:Y:S05]  /*1140*/  CALL.REL.NOINC `($__internal_8_$__cuda_sm20_div_s64) ;  /* 0x0000004400447944 */ /* 0x000fea0003c00000 */
[----:B------:R-:W-:Y:S02]  /*1150*/  MOV R42, R10 ;  /* 0x0000000a002a7202 */ /* 0x000fe40000000f00 */
[----:B------:R-:W-:Y:S02]  /*1160*/  MOV R43, R13 ;  /* 0x0000000d002b7202 */ /* 0x000fe40000000f00 */
.L_x_312:
[----:B------:R-:W-:Y:S05]  /*1170*/  BSYNC.RECONVERGENT B0 ;  /* 0x0000000000007941 */ /* 0x000fea0003800200 */
.L_x_310:
        /* <DEDUP_REMOVED lines=57> */
.L_x_314:
[----:B------:R-:W-:Y:S01]  /*1510*/  IMAD.MOV.U32 R16, RZ, RZ, R4 ;  /* 0x000000ffff107224 */ /* 0x000fe200078e0004 */
[----:B------:R-:W-:Y:S01]  /*1520*/  MOV R21, R5 ;  /* 0x0000000500157202 */ /* 0x000fe20000000f00 */
[----:B------:R-:W-:Y:S01]  /*1530*/  IMAD.MOV.U32 R20, RZ, RZ, R7 ;  /* 0x000000ffff147224 */ /* 0x000fe200078e0007 */
[----:B------:R-:W-:Y:S02]  /*1540*/  MOV R18, 0x1560 ;  /* 0x0000156000127802 */ /* 0x000fe40000000f00 */
[----:B------:R-:W-:Y:S05]  /*1550*/  CALL.REL.NOINC `($__internal_8_$__cuda_sm20_div_s64) ;  /* 0x0000004000407944 */ /* 0x000fea0003c00000 */
[----:B------:R-:W-:Y:S02]  /*1560*/  MOV R20, R10 ;  /* 0x0000000a00147202 */ /* 0x000fe40000000f00 */
[----:B------:R-:W-:Y:S02]  /*1570*/  MOV R21, R13 ;  /* 0x0000000d00157202 */ /* 0x000fe40000000f00 */
.L_x_315:
[----:B------:R-:W-:Y:S05]  /*1580*/  BSYNC.RECONVERGENT B0 ;  /* 0x0000000000007941 */ /* 0x000fea0003800200 */
.L_x_313:
        /* <DEDUP_REMOVED lines=8> */
[C---:B------:R-:W-:Y:S02]  /*1610*/  ISETP.LT.U32.AND P1, PT, R5.reuse, UR8, PT ;  /* 0x0000000805007c0c */ /* 0x040fe4000bf21070 */
[----:B------:R-:W-:Y:S01]  /*1620*/  IADD3 R22, P3, PT, R5, UR20, RZ ;  /* 0x0000001405167c10 */ /* 0x000fe2000ff7e0ff */
[C---:B------:R-:W-:Y:S01]  /*1630*/  VIADD R19, R6.reuse, 0x8 ;  /* 0x0000000806137836 */ /* 0x040fe20000000000 */
        /* <DEDUP_REMOVED lines=20> */
[----:B------:R-:W-:Y:S02]  /*1780*/  IMAD.MOV.U32 R10, RZ, RZ, -0x800000 ;  /* 0xff800000ff0a7424 */ /* 0x000fe400078e00ff */
[----:B------:R-:W0:Y:S01]  /*1790*/  @!P5 LDC.64 R12, c[0x0][0x428] ;  /* 0x00010a00ff0cdb82 */ /* 0x000e220000000a00 */
[----:B------:R-:W-:-:S03]  /*17a0*/  @!P0 IMAD R18, R19, UR15, R29 ;  /* 0x0000000f13128c24 */ /* 0x000fc6000f8e021d */
[----:B--2---:R2:W4:Y:S01]  /*17b0*/  @!P2 LDG.E R10, desc[UR10][R32.64] ;  /* 0x0000000a200aa981 */ /* 0x004522000c1e1900 */
[----:B-1----:R-:W-:Y:S01]  /*17c0*/  @!P0 LEA R30, P2, R28, R16, 0x2 ;  /* 0x000000101c1e8211 */ /* 0x002fe200078410ff */
[----:B------:R-:W-:Y:S01]  /*17d0*/  @!P6 IMAD.MOV.U32 R29, RZ, RZ, R23 ;  /* 0x000000ffff1de224 */ /* 0x000fe200078e0017 */
[----:B------:R-:W-:Y:S01]  /*17e0*/  MOV R26, 0xff800000 ;  /* 0xff800000001a7802 */ /* 0x000fe20000000f00 */
[----:B------:R-:W-:Y:S01]  /*17f0*/  VIADD R24, R6, 0x30 ;  /* 0x0000003006187836 */ /* 0x000fe20000000000 */
        /* <DEDUP_REMOVED lines=56> */
[----:B------:R-:W3:Y:S04]  /*1b80*/  @!P2 LDG.E R23, desc[UR10][R14.64] ;  /* 0x0000000a0e17a981 */ /* 0x000ee8000c1e1900 */
[----:B------:R-:W5:Y:S04]  /*1b90*/  @!P3 LDG.E R19, desc[UR10][R16.64] ;  /* 0x0000000a1013b981 */ /* 0x000f68000c1e1900 */
[----:B------:R0:W5:Y:S01]  /*1ba0*/  @!P1 LDG.E R13, desc[UR10][R24.64] ;  /* 0x0000000a180d9981 */ /* 0x000162000c1e1900 */
        /* <DEDUP_REMOVED lines=9> */
[----:B------:R-:W-:-:S02]  /*1c40*/  SHF.R.U32.HI R12, RZ, 0x3, R4 ;  /* 0x00000003ff0c7819 */ /* 0x000fc40000011604 */
[----:B------:R-:W-:Y:S02]  /*1c50*/  LOP3.LUT R9, R4, 0x7, RZ, 0xc0, !PT ;  /* 0x0000000704097812 */ /* 0x000fe400078ec0ff */
[----:B------:R-:W-:Y:S01]  /*1c60*/  LEA R32, R12, UR4, 0x2 ;  /* 0x000000040c207c11 */ /* 0x000fe2000f8e10ff */
[----:B------:R-:W-:Y:S01]  /*1c70*/  IMAD.MOV.U32 R30, RZ, RZ, -0x800000 ;  /* 0xff800000ff1e7424 */ /* 0x000fe200078e00ff */
[----:B------:R-:W-:Y:S01]  /*1c80*/  MOV R33, 0xff800000 ;  /* 0xff80000000217802 */ /* 0x000fe20000000f00 */
[----:B------:R-:W-:Y:S02]  /*1c90*/  IMAD.MOV.U32 R31, RZ, RZ, -0x800000 ;  /* 0xff800000ff1f7424 */ /* 0x000fe400078e00ff */
[----:B------:R-:W-:Y:S01]  /*1ca0*/  IMAD R32, R9, 0x44, R32 ;  /* 0x0000004409207824 */ /* 0x000fe200078e0220 */
[----:B------:R-:W-:Y:S01]  /*1cb0*/  MOV R27, 0xff800000 ;  /* 0xff800000001b7802 */ /* 0x000fe20000000f00 */
[----:B0-----:R-:W-:Y:S01]  /*1cc0*/  IMAD.MOV.U32 R25, RZ, RZ, -0x800000 ;  /* 0xff800000ff197424 */ /* 0x001fe200078e00ff */
[----:B------:R-:W-:Y:S01]  /*1cd0*/  IABS R6, R3 ;  /* 0x0000000300067213 */ /* 0x000fe20000000000 */
[----:B----4-:R0:W-:Y:S01]  /*1ce0*/  @!P0 STS [R5+0x220], R26 ;  /* 0x0002201a05008388 */ /* 0x0101e20000000800 */
[----:B------:R-:W-:-:S03]  /*1cf0*/  ISETP.GT.U32.AND P0, PT, R4, 0x7f, PT ;  /* 0x0000007f0400780c */ /* 0x000fc60003f04070 */
[----:B------:R-:W-:Y:S04]  /*1d00*/  STS [R5], R10 ;  /* 0x0000000a05007388 */ /* 0x000fe80000000800 */
[----:B------:R1:W-:Y:S04]  /*1d10*/  @!P5 STS [R5+0x440], R28 ;  /* 0x0004401c0500d388 */ /* 0x0003e80000000800 */
[----:B--2---:R2:W-:Y:S04]  /*1d20*/  @!P4 STS [R5+0x660], R29 ;  /* 0x0006601d0500c388 */ /* 0x0045e80000000800 */
[----:B------:R-:W-:Y:S01]  /*1d30*/  @!P3 STS [R5+0x880], R18 ;  /* 0x000880120500b388 */ /* 0x000fe20000000800 */
[----:B0-----:R-:W-:-:S03]  /*1d40*/  IMAD.MOV.U32 R26, RZ, RZ, -0x800000 ;  /* 0xff800000ff1a7424 */ /* 0x001fc600078e00ff */
[----:B---3--:R-:W-:Y:S04]  /*1d50*/  @!P1 STS [R5+0xcc0], R23 ;  /* 0x000cc01705009388 */ /* 0x008fe80000000800 */
[----:B-----5:R-:W-:Y:S04]  /*1d60*/  @!P2 STS [R5+0xaa0], R19 ;  /* 0x000aa0130500a388 */ /* 0x020fe80000000800 */
[----:B------:R-:W-:Y:S01]  /*1d70*/  @!P0 STS [R5+0xee0], R13 ;  /* 0x000ee00d05008388 */ /* 0x000fe20000000800 */
[----:B------:R-:W-:Y:S01]  /*1d80*/  BAR.SYNC.DEFER_BLOCKING 0x0 ;  /* 0x0000000000007b1d */ /* 0x000fe20000010000 */
[----:B-1----:R-:W-:Y:S01]  /*1d90*/  MOV R28, 0xff800000 ;  /* 0xff800000001c7802 */ /* 0x002fe20000000f00 */
[----:B--2---:R-:W-:-:S04]  /*1da0*/  IMAD.MOV.U32 R29, RZ, RZ, -0x800000 ;  /* 0xff800000ff1d7424 */ /* 0x004fc800078e00ff */
[----:B------:R-:W0:Y:S01]  /*1db0*/  I2F.RP R10, R6 ;  /* 0x00000006000a7306 */ /* 0x000e220000209400 */
[----:B------:R-:W-:Y:S04]  /*1dc0*/  @!P0 LDS R33, [R32] ;  /* 0x0000000020218984 */ /* 0x000fe80000000800 */
[----:B------:R-:W-:Y:S04]  /*1dd0*/  @!P0 LDS R30, [R32+0x220] ;  /* 0x00022000201e8984 */ /* 0x000fe80000000800 */
[----:B------:R-:W1:Y:S04]  /*1de0*/  @!P0 LDS R31, [R32+0x440] ;  /* 0x00044000201f8984 */ /* 0x000e680000000800 */
[----:B------:R-:W-:Y:S04]  /*1df0*/  @!P0 LDS R28, [R32+0x660] ;  /* 0x00066000201c8984 */ /* 0x000fe80000000800 */
[----:B------:R-:W2:Y:S04]  /*1e00*/  @!P0 LDS R29, [R32+0x880] ;  /* 0x00088000201d8984 */ /* 0x000ea80000000800 */
[----:B------:R-:W-:Y:S04]  /*1e10*/  @!P0 LDS R26, [R32+0xaa0] ;  /* 0x000aa000201a8984 */ /* 0x000fe80000000800 */
[----:B------:R-:W3:Y:S04]  /*1e20*/  @!P0 LDS R27, [R32+0xcc0] ;  /* 0x000cc000201b8984 */ /* 0x000ee80000000800 */
[----:B------:R-:W4:Y:S01]  /*1e30*/  @!P0 LDS R25, [R32+0xee0] ;  /* 0x000ee00020198984 */ /* 0x000f220000000800 */
[----:B0-----:R-:W0:Y:S02]  /*1e40*/  MUFU.RCP R16, R10 ;  /* 0x0000000a00107308 */ /* 0x001e240000001000 */
[----:B0-----:R-:W-:Y:S01]  /*1e50*/  VIADD R16, R16, 0xffffffe ;  /* 0x0ffffffe10107836 */ /* 0x001fe20000000000 */
[----:B-1----:R-:W-:-:S05]  /*1e60*/  FMNMX3.FTZ R14, R33, R30, R31, !PT ;  /* 0x0000001e210e7276 */ /* 0x002fca000781001f */
[----:B------:R-:W0:Y:S01]  /*1e70*/  F2I.FTZ.U32.TRUNC.NTZ R17, R16 ;  /* 0x0000001000117305 */ /* 0x000e22000021f000 */
[----:B--2---:R-:W-:-:S04]  /*1e80*/  FMNMX3.FTZ R14, R14, R28, R29, !PT ;  /* 0x0000001c0e0e7276 */ /* 0x004fc8000781001d */
[----:B---3--:R-:W-:-:S04]  /*1e90*/  FMNMX3.FTZ R14, R14, R26, R27, !PT ;  /* 0x0000001a0e0e7276 */ /* 0x008fc8000781001b */
[----:B----4-:R-:W-:-:S05]  /*1ea0*/  FMNMX.FTZ R15, R14, R25, !PT ;  /* 0x000000190e0f7209 */ /* 0x010fca0007810000 */
[----:B------:R-:W1:Y:S01]  /*1eb0*/  SHFL.BFLY PT, R14, R15, 0x4, 0x1f ;  /* 0x0c801f000f0e7f89 */ /* 0x000e6200000e0000 */
[----:B0-----:R-:W-:Y:S01]  /*1ec0*/  IADD3 R5, PT, PT, RZ, -R17, RZ ;  /* 0x80000011ff057210 */ /* 0x001fe20007ffe0ff */
[----:B------:R-:W-:-:S04]  /*1ed0*/  IMAD.MOV.U32 R16, RZ, RZ, RZ ;  /* 0x000000ffff107224 */ /* 0x000fc800078e00ff */
[----:B------:R-:W-:Y:S01]  /*1ee0*/  IMAD R10, R5, R6, RZ ;  /* 0x00000006050a7224 */ /* 0x000fe200078e02ff */
[----:B------:R-:W-:-:S03]  /*1ef0*/  IABS R5, R2 ;  /* 0x0000000200057213 */ /* 0x000fc60000000000 */
[----:B------:R-:W-:Y:S01]  /*1f00*/  IMAD.HI.U32 R10, R17, R10, R16 ;  /* 0x0000000a110a7227 */ /* 0x000fe200078e0010 */
[----:B-1----:R-:W-:-:S05]  /*1f10*/  FMNMX.FTZ R19, R15, R14, !PT ;  /* 0x0000000e0f137209 */ /* 0x002fca0007810000 */
[----:B------:R-:W-:Y:S01]  /*1f20*/  IMAD.HI.U32 R13, R10, R5, RZ ;  /* 0x000000050a0d7227 */ /* 0x000fe200078e00ff */
[----:B------:R-:W-:Y:S01]  /*1f30*/  LOP3.LUT R2, R2, R3, RZ, 0x3c, !PT ;  /* 0x0000000302027212 */ /* 0x000fe200078e3cff */
[----:B------:R-:W0:Y:S02]  /*1f40*/  LDC R17, c[0x0][0x3e0] ;  /* 0x0000f800ff117b82 */ /* 0x000e240000000800 */
[----:B------:R-:W-:-:S04]  /*1f50*/  IMAD.MOV R10, RZ, RZ, -R13 ;  /* 0x000000ffff0a7224 */ /* 0x000fc800078e0a0d */
[C---:B------:R-:W-:Y:S02]  /*1f60*/  IMAD R5, R6.reuse, R10, R5 ;  /* 0x0000000a06057224 */ /* 0x040fe400078e0205 */
[----:B------:R-:W1:Y:S03]  /*1f70*/  SHFL.BFLY PT, R10, R19, 0x2, 0x1f ;  /* 0x0c401f00130a7f89 */ /* 0x000e6600000e0000 */
[----:B------:R-:W-:Y:S02]  /*1f80*/  ISETP.GT.U32.AND P0, PT, R6, R5, PT ;  /* 0x000000050600720c */ /* 0x000fe40003f04070 */
[----:B------:R-:W-:Y:S02]  /*1f90*/  ISETP.GE.AND P1, PT, R2, RZ, PT ;  /* 0x000000ff0200720c */ /* 0x000fe40003f26270 */
[----:B-1----:R-:W-:-:S05]  /*1fa0*/  FMNMX.FTZ R15, R19, R10, !PT ;  /* 0x0000000a130f7209 */ /* 0x002fca0007810000 */
[----:B------:R-:W1:Y:S04]  /*1fb0*/  SHFL.BFLY PT, R2, R15, 0x1, 0x1f ;  /* 0x0c201f000f027f89 */ /* 0x000e6800000e0000 */
[----:B------:R-:W-:-:S04]  /*1fc0*/  @!P0 IADD3 R5, PT, PT, R5, -R6, RZ ;  /* 0x8000000605058210 */ /* 0x000fc80007ffe0ff */
[----:B------:R-:W-:Y:S01]  /*1fd0*/  ISETP.GE.U32.AND P2, PT, R5, R6, PT ;  /* 0x000000060500720c */ /* 0x000fe20003f46070 */
[----:B------:R-:W-:Y:S01]  /*1fe0*/  @!P0 VIADD R13, R13, 0x1 ;  /* 0x000000010d0d8836 */ /* 0x000fe20000000000 */
[----:B------:R-:W-:-:S11]  /*1ff0*/  ISETP.NE.AND P0, PT, R3, RZ, PT ;  /* 0x000000ff0300720c */ /* 0x000fd60003f05270 */
[----:B------:R-:W-:Y:S01]  /*2000*/  @P2 VIADD R13, R13, 0x1 ;  /* 0x000000010d0d2836 */ /* 0x000fe20000000000 */
[----:B-1----:R-:W-:-:S04]  /*2010*/  FMNMX.FTZ R2, R15, R2, !PT ;  /* 0x000000020f027209 */ /* 0x002fc80007810000 */
[----:B------:R-:W-:Y:S02]  /*2020*/  @!P1 IADD3 R13, PT, PT, -R13, RZ, RZ ;  /* 0x000000ff0d0d9210 */ /* 0x000fe40007ffe1ff */
[----:B------:R-:W-:Y:S02]  /*2030*/  @!P0 LOP3.LUT R13, RZ, R3, RZ, 0x33, !PT ;  /* 0x00000003ff0d8212 */ /* 0x000fe400078e33ff */
[----:B------:R-:W-:-:S04]  /*2040*/  FSETP.NEU.FTZ.AND P0, PT, R2, -INF , PT ;  /* 0xff8000000200780b */ /* 0x000fc80003f1d000 */
[----:B------:R-:W-:-:S05]  /*2050*/  FSEL R2, R2, RZ, P0 ;  /* 0x000000ff02027208 */ /* 0x000fca0000000000 */
[C---:B------:R-:W-:Y:S01]  /*2060*/  FADD.FTZ R15, -R2.reuse, R33 ;  /* 0x00000021020f7221 */ /* 0x040fe20000010100 */
[----:B------:R-:W-:-:S03]  /*2070*/  FADD.FTZ R24, -R2, R30 ;  /* 0x0000001e02187221 */ /* 0x000fc60000010100 */
[----:B------:R-:W-:Y:S01]  /*2080*/  FMUL.FTZ R15, R15, 1.4426950216293334961 ;  /* 0x3fb8aa3b0f0f7820 */ /* 0x000fe20000410000 */
[----:B------:R-:W-:Y:S01]  /*2090*/  FMUL.FTZ R24, R24, 1.4426950216293334961 ;  /* 0x3fb8aa3b18187820 */ /* 0x000fe20000410000 */
[C---:B------:R-:W-:Y:S01]  /*20a0*/  FADD.FTZ R23, -R2.reuse, R31 ;  /* 0x0000001f02177221 */ /* 0x040fe20000010100 */
[----:B------:R-:W-:-:S03]  /*20b0*/  FADD.FTZ R22, -R2, R28 ;  /* 0x0000001c02167221 */ /* 0x000fc60000010100 */
[----:B------:R-:W-:Y:S01]  /*20c0*/  MUFU.EX2 R15, R15 ;  /* 0x0000000f000f7308 */ /* 0x000fe20000000800 */
[----:B------:R-:W-:Y:S01]  /*20d0*/  FMUL.FTZ R23, R23, 1.4426950216293334961 ;  /* 0x3fb8aa3b17177820 */ /* 0x000fe20000410000 */
[----:B------:R-:W-:-:S06]  /*20e0*/  FMUL.FTZ R22, R22, 1.4426950216293334961 ;  /* 0x3fb8aa3b16167820 */ /* 0x000fcc0000410000 */
[----:B------:R-:W1:Y:S01]  /*20f0*/  MUFU.EX2 R24, R24 ;  /* 0x0000001800187308 */ /* 0x000e620000000800 */
[C---:B------:R-:W-:Y:S01]  /*2100*/  FADD.FTZ R19, -R2.reuse, R29 ;  /* 0x0000001d02137221 */ /* 0x040fe20000010100 */
[----:B------:R-:W-:Y:S01]  /*2110*/  FADD.FTZ R18, -R2, R26 ;  /* 0x0000001a02127221 */ /* 0x000fe20000010100 */
[----:B------:R-:W-:Y:S02]  /*2120*/  USHF.R.S32.HI UR4, URZ, 0x1f, UR22 ;  /* 0x0000001fff047899 */ /* 0x000fe40008011416 */
[----:B------:R-:W-:-:S03]  /*2130*/  FMUL.FTZ R19, R19, 1.4426950216293334961 ;  /* 0x3fb8aa3b13137820 */ /* 0x000fc60000410000 */
[----:B------:R-:W2:Y:S01]  /*2140*/  MUFU.EX2 R23, R23 ;  /* 0x0000001700177308 */ /* 0x000ea20000000800 */
[----:B------:R-:W-:Y:S01]  /*2150*/  FMUL.FTZ R18, R18, 1.4426950216293334961 ;  /* 0x3fb8aa3b12127820 */ /* 0x000fe20000410000 */
[----:B------:R-:W-:Y:S01]  /*2160*/  FADD.FTZ R16, -R2, R27 ;  /* 0x0000001b02107221 */ /* 0x000fe20000010100 */
[----:B------:R-:W-:-:S05]  /*2170*/  ULOP3.LUT UR4, UR4, 0x1, URZ, 0xfc, !UPT ;  /* 0x0000000104047892 */ /* 0x000fca000f8efcff */
[----:B------:R-:W3:Y:S01]  /*2180*/  MUFU.EX2 R22, R22 ;  /* 0x0000001600167308 */ /* 0x000ee20000000800 */
[----:B-1----:R-:W-:Y:S01]  /*2190*/  FADD.FTZ R24, R15, R24 ;  /* 0x000000180f187221 */ /* 0x002fe20000010000 */
[----:B------:R-:W-:Y:S01]  /*21a0*/  FMUL.FTZ R16, R16, 1.4426950216293334961 ;  /* 0x3fb8aa3b10107820 */ /* 0x000fe20000410000 */
[----:B------:R-:W-:-:S05]  /*21b0*/  FADD.FTZ R15, -R2, R25 ;  /* 0x00000019020f7221 */ /* 0x000fca0000010100 */
[----:B------:R-:W1:Y:S01]  /*21c0*/  MUFU.EX2 R19, R19 ;  /* 0x0000001300137308 */ /* 0x000e620000000800 */
[----:B------:R-:W-:Y:S02]  /*21d0*/  IMAD R5, R13, UR4, RZ ;  /* 0x000000040d057c24 */ /* 0x000fe4000f8e02ff */
[----:B------:R-:W-:Y:S01]  /*21e0*/  FMUL.FTZ R15, R15, 1.4426950216293334961 ;  /* 0x3fb8aa3b0f0f7820 */ /* 0x000fe20000410000 */
[----:B--2---:R-:W-:Y:S01]  /*21f0*/  FADD.FTZ R23, R24, R23 ;  /* 0x0000001718177221 */ /* 0x004fe20000010000 */
[----:B0-----:R-:W-:Y:S01]  /*2200*/  IABS R10, R17 ;  /* 0x00000011000a7213 */ /* 0x001fe20000000000 */
[----:B------:R-:W0:Y:S02]  /*2210*/  LDCU UR4, c[0x0][0x430] ;  /* 0x00008600ff0477ac */ /* 0x000e240008000800 */
[----:B------:R-:W2:Y:S01]  /*2220*/  MUFU.EX2 R18, R18 ;  /* 0x0000001200127308 */ /* 0x000ea20000000800 */
[----:B------:R-:W-:Y:S01]  /*2230*/  IABS R14, R5 ;  /* 0x00000005000e7213 */ /* 0x000fe20000000000 */
[----:B---3--:R-:W-:-:S06]  /*2240*/  FADD.FTZ R22, R23, R22 ;  /* 0x0000001617167221 */ /* 0x008fcc0000010000 */
[----:B------:R-:W3:Y:S01]  /*2250*/  MUFU.EX2 R16, R16 ;  /* 0x0000001000107308 */ /* 0x000ee20000000800 */
[----:B-1----:R-:W-:-:S07]  /*2260*/  FADD.FTZ R19, R22, R19 ;  /* 0x0000001316137221 */ /* 0x002fce0000010000 */
[----:B------:R-:W1:Y:S01]  /*2270*/  MUFU.EX2 R15, R15 ;  /* 0x0000000f000f7308 */ /* 0x000e620000000800 */
[----:B--2---:R-:W-:-:S07]  /*2280*/  FADD.FTZ R19, R19, R18 ;  /* 0x0000001213137221 */ /* 0x004fce0000010000 */
[----:B------:R-:W2:Y:S08]  /*2290*/  I2F.RP R34, R14 ;  /* 0x0000000e00227306 */ /* 0x000eb00000209400 */
[----:B------:R-:W4:Y:S01]  /*22a0*/  I2F.RP R6, R10 ;  /* 0x0000000a00067306 */ /* 0x000f220000209400 */
[----:B---3--:R-:W-:-:S04]  /*22b0*/  FADD.FTZ R18, R19, R16 ;  /* 0x0000001013127221 */ /* 0x008fc80000010000 */
[----:B-1----:R-:W-:-:S03]  /*22c0*/  FADD.FTZ R41, R18, R15 ;  /* 0x0000000f12297221 */ /* 0x002fc60000010000 */
[----:B--2---:R-:W1:Y:S02]  /*22d0*/  MUFU.RCP R34, R34 ;  /* 0x0000002200227308 */ /* 0x004e640000001000 */
[----:B------:R-:W2:Y:S06]  /*22e0*/  SHFL.BFLY PT, R22, R41, 0x4, 0x1f ;  /* 0x0c801f0029167f89 */ /* 0x000eac00000e0000 */
[----:B----4-:R-:W3:Y:S01]  /*22f0*/  MUFU.RCP R6, R6 ;  /* 0x0000000600067308 */ /* 0x010ee20000001000 */
[----:B-1----:R-:W-:-:S07]  /*2300*/  VIADD R38, R34, 0xffffffe ;  /* 0x0ffffffe22267836 */ /* 0x002fce0000000000 */
[----:B------:R1:W4:Y:S01]  /*2310*/  F2I.FTZ.U32.TRUNC.NTZ R39, R38 ;  /* 0x0000002600277305 */ /* 0x000322000021f000 */
[----:B---3--:R-:W-:-:S07]  /*2320*/  VIADD R34, R6, 0xffffffe ;  /* 0x0ffffffe06227836 */ /* 0x008fce0000000000 */
[----:B------:R-:W3:Y:S01]  /*2330*/  F2I.FTZ.U32.TRUNC.NTZ R35, R34 ;  /* 0x0000002200237305 */ /* 0x000ee2000021f000 */
[----:B--2---:R-:W-:-:S05]  /*2340*/  FADD.FTZ R22, R41, R22 ;  /* 0x0000001629167221 */ /* 0x004fca0000010000 */
[----:B------:R-:W2:Y:S01]  /*2350*/  SHFL.BFLY PT, R19, R22, 0x2, 0x1f ;  /* 0x0c401f0016137f89 */ /* 0x000ea200000e0000 */
[----:B-1----:R-:W-:Y:S01]  /*2360*/  HFMA2 R38, -RZ, RZ, 0, 0 ;  /* 0x00000000ff267431 */ /* 0x002fe200000001ff */
        /* <DEDUP_REMOVED lines=18> */
[----:B------:R-:W1:Y:S03]  /*2490*/  SHFL.BFLY PT, R6, R19, 0x1, 0x1f ;  /* 0x0c201f0013067f89 */ /* 0x000e6600000e0000 */
[----:B------:R-:W-:-:S07]  /*24a0*/  ISETP.GT.U32.AND P0, PT, R10, R15, PT ;  /* 0x0000000f0a00720c */ /* 0x000fce0003f04070 */
[----:B------:R-:W-:-:S05]  /*24b0*/  @!P2 IMAD.IADD R35, R35, 0x1, -R14 ;  /* 0x000000012323a824 */ /* 0x000fca00078e0a0e */
[-C--:B------:R-:W-:Y:S01]  /*24c0*/  ISETP.GE.U32.AND P1, PT, R35, R14.reuse, PT ;  /* 0x0000000e2300720c */ /* 0x080fe20003f26070 */
[----:B------:R-:W-:Y:S01]  /*24d0*/  @!P0 IMAD.IADD R15, R15, 0x1, -R10 ;  /* 0x000000010f0f8824 */ /* 0x000fe200078e0a0a */
[C---:B------:R-:W-:Y:S02]  /*24e0*/  LOP3.LUT R22, R18.reuse, R14, RZ, 0x3c, !PT ;  /* 0x0000000e12167212 */ /* 0x040fe400078e3cff */
[----:B------:R-:W-:Y:S02]  /*24f0*/  @!P2 IADD3 R23, PT, PT, R23, 0x1, RZ ;  /* 0x000000011717a810 */ /* 0x000fe40007ffe0ff */
[----:B------:R-:W-:Y:S02]  /*2500*/  ISETP.GE.U32.AND P4, PT, R15, R10, PT ;  /* 0x0000000a0f00720c */ /* 0x000fe40003f86070 */
[----:B------:R-:W-:Y:S01]  /*2510*/  LOP3.LUT R18, R18, R17, RZ, 0x3c, !PT ;  /* 0x0000001112127212 */ /* 0x000fe200078e3cff */
[----:B-1----:R-:W-:Y:S01]  /*2520*/  FADD.FTZ R6, R19, R6 ;  /* 0x0000000613067221 */ /* 0x002fe20000010000 */
[----:B------:R-:W-:-:S02]  /*2530*/  ISETP.GE.AND P3, PT, R22, RZ, PT ;  /* 0x000000ff1600720c */ /* 0x000fc40003f66270 */
[----:B------:R-:W-:Y:S01]  /*2540*/  ISETP.GE.AND P2, PT, R18, RZ, PT ;  /* 0x000000ff1200720c */ /* 0x000fe20003f46270 */
[----:B------:R-:W-:Y:S01]  /*2550*/  @P1 VIADD R23, R23, 0x1 ;  /* 0x0000000117171836 */ /* 0x000fe20000000000 */
[----:B------:R-:W-:Y:S02]  /*2560*/  FSETP.NE.FTZ.AND P1, PT, R6, RZ, PT ;  /* 0x000000ff0600720b */ /* 0x000fe40003f35000 */
[----:B------:R-:W-:Y:S02]  /*2570*/  @!P0 IADD3 R16, PT, PT, R16, 0x1, RZ ;  /* 0x0000000110108810 */ /* 0x000fe40007ffe0ff */
[----:B------:R-:W-:Y:S02]  /*2580*/  ISETP.NE.AND P0, PT, R17, RZ, PT ;  /* 0x000000ff1100720c */ /* 0x000fe40003f05270 */
[----:B------:R-:W-:Y:S02]  /*2590*/  ISETP.NE.AND P5, PT, R5, RZ, PT ;  /* 0x000000ff0500720c */ /* 0x000fe40003fa5270 */
[----:B------:R-:W-:Y:S01]  /*25a0*/  @P4 IADD3 R16, PT, PT, R16, 0x1, RZ ;  /* 0x0000000110104810 */ /* 0x000fe20007ffe0ff */
[----:B------:R-:W-:Y:S01]  /*25b0*/  @!P3 IMAD.MOV R23, RZ, RZ, -R23 ;  /* 0x000000ffff17b224 */ /* 0x000fe200078e0a17 */
[----:B------:R-:W-:-:S03]  /*25c0*/  ISETP.NE.AND P3, PT, R13, RZ, PT ;  /* 0x000000ff0d00720c */ /* 0x000fc60003f65270 */
[----:B------:R1:W2:Y:S01]  /*25d0*/  @P1 MUFU.LG2 R13, R6 ;  /* 0x00000006000d1308 */ /* 0x0002a20000000c00 */
[----:B------:R-:W-:-:S03]  /*25e0*/  @!P2 IMAD.MOV R16, RZ, RZ, -R16 ;  /* 0x000000ffff10a224 */ /* 0x000fc600078e0a10 */
[----:B------:R-:W-:Y:S02]  /*25f0*/  @!P0 LOP3.LUT R16, RZ, R17, RZ, 0x33, !PT ;  /* 0x00000011ff108212 */ /* 0x000fe400078e33ff */
[----:B------:R-:W-:Y:S02]  /*2600*/  LOP3.LUT P0, RZ, R4, 0x387, RZ, 0xc0, !PT ;  /* 0x0000038704ff7812 */ /* 0x000fe4000780c0ff */
[----:B------:R-:W-:Y:S02]  /*2610*/  @!P5 LOP3.LUT R23, RZ, R14, RZ, 0x33, !PT ;  /* 0x0000000eff17d212 */ /* 0x000fe400078e33ff */
[----:B------:R-:W-:Y:S02]  /*2620*/  SEL R10, RZ, 0x1, !P3 ;  /* 0x00000001ff0a7807 */ /* 0x000fe40005800000 */
[----:B------:R-:W-:Y:S02]  /*2630*/  SHF.R.S32.HI R19, RZ, 0x1f, R5 ;  /* 0x0000001fff137819 */ /* 0x000fe40000011405 */
[----:B------:R-:W-:-:S02]  /*2640*/  ISETP.LT.U32.AND P2, PT, R20, R23, PT ;  /* 0x000000171400720c */ /* 0x000fc40003f41070 */
[----:B------:R-:W-:Y:S01]  /*2650*/  SHF.R.S32.HI R15, RZ, 0x1f, R23 ;  /* 0x0000001fff0f7819 */ /* 0x000fe20000011417 */
[----:B0-----:R-:W-:Y:S01]  /*2660*/  IMAD R14, R3, UR4, RZ ;  /* 0x00000004030e7c24 */ /* 0x001fe2000f8e02ff */
[----:B------:R-:W-:Y:S01]  /*2670*/  LOP3.LUT R10, R19, R10, RZ, 0xfc, !PT ;  /* 0x0000000a130a7212 */ /* 0x000fe200078efcff */
[----:B------:R-:W-:Y:S01]  /*2680*/  IMAD R3, R16, UR9, RZ ;  /* 0x0000000910037c24 */ /* 0x000fe2000f8e02ff */
[----:B------:R-:W-:Y:S01]  /*2690*/  ISETP.LT.AND.EX P2, PT, R21, R15, PT, P2 ;  /* 0x0000000f1500720c */ /* 0x000fe20003f41320 */
[----:B------:R-:W-:Y:S01]  /*26a0*/  BSSY.RECONVERGENT B1, `(.L_x_316) ;  /* 0x0000129000017945 */ /* 0x000fe20003800200 */
[----:B------:R-:W-:Y:S01]  /*26b0*/  MOV R24, 0x7f800000 ;  /* 0x7f80000000187802 */ /* 0x000fe20000000f00 */
[----:B------:R-:W-:Y:S01]  /*26c0*/  IMAD R5, R5, R14, RZ ;  /* 0x0000000e05057224 */ /* 0x000fe200078e02ff */
[----:B-1----:R-:W-:Y:S01]  /*26d0*/  SEL R6, R20, R23, P2 ;  /* 0x0000001714067207 */ /* 0x002fe20001000000 */
[----:B------:R-:W-:Y:S02]  /*26e0*/  IMAD R3, R10, R3, RZ ;  /* 0x000000030a037224 */ /* 0x000fe400078e02ff */
        /* <DEDUP_REMOVED lines=52> */
.L_x_319:
[----:B------:R-:W-:Y:S01]  /*2a30*/  IMAD.MOV.U32 R16, RZ, RZ, R2 ;  /* 0x000000ffff107224 */ /* 0x000fe200078e0002 */
[----:B------:R-:W-:Y:S01]  /*2a40*/  MOV R21, RZ ;  /* 0x000000ff00157202 */ /* 0x000fe20000000f00 */
[----:B------:R-:W-:Y:S01]  /*2a50*/  IMAD.MOV.U32 R20, RZ, RZ, R40 ;  /* 0x000000ffff147224 */ /* 0x000fe200078e0028 */
[----:B------:R-:W-:Y:S02]  /*2a60*/  MOV R18, 0x2a80 ;  /* 0x00002a8000127802 */ /* 0x000fe40000000f00 */
[----:B------:R-:W-:Y:S05]  /*2a70*/  CALL.REL.NOINC `($__internal_8_$__cuda_sm20_div_s64) ;  /* 0x0000002800f87944 */ /* 0x000fea0003c00000 */
[----:B------:R-:W-:Y:S02]  /*2a80*/  IADD3 R15, PT, PT, -R10, RZ, RZ ;  /* 0x000000ff0a0f7210 */ /* 0x000fe40007ffe1ff */
[----:B------:R-:W-:-:S03]  /*2a90*/  MOV R41, R13 ;  /* 0x0000000d00297202 */ /* 0x000fc60000000f00 */
[----:B------:R-:W-:Y:S01]  /*2aa0*/  IMAD R14, R40, R15, R2 ;  /* 0x0000000f280e7224 */ /* 0x000fe200078e0202 */
[----:B------:R-:W-:-:S07]  /*2ab0*/  MOV R40, R10 ;  /* 0x0000000a00287202 */ /* 0x000fce0000000f00 */
.L_x_320:
[----:B------:R-:W-:Y:S01]  /*2ac0*/  IABS R15, UR19 ;  /* 0x00000013000f7c13 */ /* 0x000fe20008000000 */
[----:B------:R-:W-:Y:S01]  /*2ad0*/  IMAD R0, R0, R11, RZ ;  /* 0x0000000b00007224 */ /* 0x000fe200078e02ff */
[----:B------:R-:W-:Y:S01]  /*2ae0*/  IABS R10, R14 ;  /* 0x0000000e000a7213 */ /* 0x000fe20000000000 */
[----:B------:R-:W-:Y:S01]  /*2af0*/  BSSY.RECONVERGENT B0, `(.L_x_321) ;  /* 0x000003f000007945 */ /* 0x000fe20003800200 */
[----:B------:R-:W0:Y:S01]  /*2b00*/  I2F.U32.RP R16, R15 ;  /* 0x0000000f00107306 */ /* 0x000e220000209000 */
[----:B------:R-:W-:Y:S01]  /*2b10*/  IMAD R37, R8, R37, R0 ;  /* 0x0000002508257224 */ /* 0x000fe200078e0200 */
[----:B------:R-:W-:-:S04]  /*2b20*/  LOP3.LUT R0, R14, UR19, RZ, 0x3c, !PT ;  /* 0x000000130e007c12 */ /* 0x000fc8000f8e3cff */
[----:B------:R-:W-:Y:S02]  /*2b30*/  ISETP.GE.AND P0, PT, R0, RZ, PT ;  /* 0x000000ff0000720c */ /* 0x000fe40003f06270 */
[----:B0-----:R-:W0:Y:S02]  /*2b40*/  MUFU.RCP R18, R16 ;  /* 0x0000001000127308 */ /* 0x001e240000001000 */
[----:B0-----:R-:W-:-:S06]  /*2b50*/  IADD3 R18, PT, PT, R18, 0xffffffe, RZ ;  /* 0x0ffffffe12127810 */ /* 0x001fcc0007ffe0ff */
[----:B------:R-:W0:Y:S02]  /*2b60*/  F2I.FTZ.U32.TRUNC.NTZ R19, R18 ;  /* 0x0000001200137305 */ /* 0x000e24000021f000 */
[----:B0-----:R-:W-:Y:S01]  /*2b70*/  IADD3 R2, PT, PT, RZ, -R19, RZ ;  /* 0x80000013ff027210 */ /* 0x001fe20007ffe0ff */
[----:B------:R-:W-:-:S04]  /*2b80*/  IMAD.MOV.U32 R18, RZ, RZ, RZ ;  /* 0x000000ffff127224 */ /* 0x000fc800078e00ff */
[----:B------:R-:W-:Y:S01]  /*2b90*/  IMAD R13, R2, R15, RZ ;  /* 0x0000000f020d7224 */ /* 0x000fe200078e02ff */
[----:B------:R-:W-:-:S03]  /*2ba0*/  IABS R2, UR19 ;  /* 0x0000001300027c13 */ /* 0x000fc60008000000 */
        /* <DEDUP_REMOVED lines=44> */
.L_x_322:
[----:B------:R-:W-:Y:S01]  /*2e70*/  IMAD.MOV.U32 R16, RZ, RZ, R40 ;  /* 0x000000ffff107224 */ /* 0x000fe200078e0028 */
[----:B------:R-:W-:Y:S01]  /*2e80*/  MOV R21, R41 ;  /* 0x0000002900157202 */ /* 0x000fe20000000f00 */
[----:B------:R-:W-:Y:S01]  /*2e90*/  IMAD.MOV.U32 R20, RZ, RZ, R36 ;  /* 0x000000ffff147224 */ /* 0x000fe200078e0024 */
[----:B------:R-:W-:Y:S02]  /*2ea0*/  MOV R18, 0x2ec0 ;  /* 0x00002ec000127802 */ /* 0x000fe40000000f00 */
[----:B------:R-:W-:Y:S05]  /*2eb0*/  CALL.REL.NOINC `($__internal_8_$__cuda_sm20_div_s64) ;  /* 0x0000002400e87944 */ /* 0x000fea0003c00000 */
[----:B------:R-:W-:-:S05]  /*2ec0*/  IADD3 R13, PT, PT, -R10, RZ, RZ ;  /* 0x000000ff0a0d7210 */ /* 0x000fca0007ffe1ff */
[----:B------:R-:W-:Y:S02]  /*2ed0*/  IMAD R36, R13, R36, R40 ;  /* 0x000000240d247224 */ /* 0x000fe400078e0228 */
.L_x_323:
[----:B------:R-:W-:Y:S05]  /*2ee0*/  BSYNC.RECONVERGENT B0 ;  /* 0x0000000000007941 */ /* 0x000fea0003800200 */
.L_x_321:
        /* <DEDUP_REMOVED lines=8> */
[----:B------:R-:W-:Y:S01]  /*2f70*/  ISETP.NE.AND P5, PT, R11, RZ, PT ;  /* 0x000000ff0b00720c */ /* 0x000fe20003fa5270 */
[----:B------:R-:W3:Y:S01]  /*2f80*/  I2F.U32.RP R21, R18 ;  /* 0x0000001200157306 */ /* 0x000ee20000209000 */
[----:B0-----:R-:W-:-:S07]  /*2f90*/  UISETP.NE.AND UP0, UPT, UR8, URZ, UPT ;  /* 0x000000ff0800728c */ /* 0x001fce000bf05270 */
        /* <DEDUP_REMOVED lines=12> */
[----:B------:R0:W3:Y:S01]  /*3060*/  MUFU.RCP R38, R14 ;  /* 0x0000000e00267308 */ /* 0x0000e20000001000 */
[----:B------:R-:W-:Y:S02]  /*3070*/  IMAD.MOV.U32 R34, RZ, RZ, RZ ;  /* 0x000000ffff227224 */ /* 0x000fe400078e00ff */
[----:B-1----:R-:W-:Y:S02]  /*3080*/  HFMA2 R42, -RZ, RZ, 0, 0 ;  /* 0x00000000ff2a7431 */ /* 0x002fe400000001ff */
[----:B--2---:R-:W-:-:S03]  /*3090*/  IMAD.MOV R21, RZ, RZ, -R43 ;  /* 0x000000ffff157224 */ /* 0x004fc600078e0a2b */
[----:B------:R-:W1:Y:S01]  /*30a0*/  I2F.U32.RP R13, R16 ;  /* 0x00000010000d7306 */ /* 0x000e620000209000 */
[----:B------:R-:W-:Y:S01]  /*30b0*/  IMAD R22, R21, R18, RZ ;  /* 0x0000001215167224 */ /* 0x000fe200078e02ff */
[----:B------:R-:W-:Y:S01]  /*30c0*/  IABS R21, R10 ;  /* 0x0000000a00157213 */ /* 0x000fe20000000000 */
[----:B0-----:R-:W-:-:S05]  /*30d0*/  IMAD R14, R23, R20, RZ ;  /* 0x00000014170e7224 */ /* 0x001fca00078e02ff */
[----:B------:R-:W-:Y:S01]  /*30e0*/  I2F.U32.RP R40, R19 ;  /* 0x0000001300287306 */ /* 0x000fe20000209000 */
[----:B---3--:R-:W-:Y:S01]  /*30f0*/  IADD3 R38, PT, PT, R38, 0xffffffe, RZ ;  /* 0x0ffffffe26267810 */ /* 0x008fe20007ffe0ff */
[----:B------:R-:W-:Y:S01]  /*3100*/  IMAD.HI.U32 R22, R43, R22, R42 ;  /* 0x000000162b167227 */ /* 0x000fe200078e002a */
[----:B------:R-:W-:-:S03]  /*3110*/  IABS R23, R7 ;  /* 0x0000000700177213 */ /* 0x000fc60000000000 */
[----:B------:R-:W-:Y:S01]  /*3120*/  IMAD.HI.U32 R14, R35, R14, R34 ;  /* 0x0000000e230e7227 */ /* 0x000fe200078e0022 */
[----:B------:R-:W-:Y:S01]  /*3130*/  IABS R35, R36 ;  /* 0x0000002400237213 */ /* 0x000fe20000000000 */
[----:B------:R-:W0:Y:S01]  /*3140*/  F2I.FTZ.U32.TRUNC.NTZ R39, R38 ;  /* 0x0000002600277305 */ /* 0x000e22000021f000 */
[----:B------:R-:W-:Y:S01]  /*3150*/  IABS R34, R11 ;  /* 0x0000000b00227213 */ /* 0x000fe20000000000 */
[----:B------:R-:W-:Y:S02]  /*3160*/  IMAD.MOV R23, RZ, RZ, -R23 ;  /* 0x000000ffff177224 */ /* 0x000fe400078e0a17 */
[----:B------:R-:W-:-:S04]  /*3170*/  IMAD.HI.U32 R37, R14, R35, RZ ;  /* 0x000000230e257227 */ /* 0x000fc800078e00ff */
[----:B------:R-:W-:Y:S01]  /*3180*/  IMAD.MOV R34, RZ, RZ, -R34 ;  /* 0x000000ffff227224 */ /* 0x000fe200078e0a22 */
[----:B-1----:R-:W1:Y:S01]  /*3190*/  MUFU.RCP R13, R13 ;  /* 0x0000000d000d7308 */ /* 0x002e620000001000 */
[----:B------:R-:W-:-:S04]  /*31a0*/  IMAD.HI.U32 R22, R22, R21, RZ ;  /* 0x0000001516167227 */ /* 0x000fc800078e00ff */
[----:B------:R-:W-:Y:S01]  /*31b0*/  IMAD R35, R37, R34, R35 ;  /* 0x0000002225237224 */ /* 0x000fe200078e0223 */
[----:B0-----:R-:W-:Y:S01]  /*31c0*/  IADD3 R14, PT, PT, RZ, -R39, RZ ;  /* 0x80000027ff0e7210 */ /* 0x001fe20007ffe0ff */
[----:B------:R-:W-:Y:S01]  /*31d0*/  IMAD R23, R22, R23, R21 ;  /* 0x0000001716177224 */ /* 0x000fe200078e0215 */
[----:B------:R-:W0:Y:S01]  /*31e0*/  MUFU.RCP R40, R40 ;  /* 0x0000002800287308 */ /* 0x000e220000001000 */
[----:B------:R-:W-:Y:S01]  /*31f0*/  IMAD.MOV.U32 R38, RZ, RZ, RZ ;  /* 0x000000ffff267224 */ /* 0x000fe200078e00ff */
[----:B------:R-:W-:Y:S01]  /*3200*/  ISETP.GT.U32.AND P3, PT, R20, R35, PT ;  /* 0x000000231400720c */ /* 0x000fe20003f64070 */
[----:B------:R-:W-:Y:S01]  /*3210*/  IMAD R21, R14, R15, RZ ;  /* 0x0000000f0e157224 */ /* 0x000fe200078e02ff */
[----:B------:R-:W-:Y:S02]  /*3220*/  ISETP.GT.U32.AND P1, PT, R18, R23, PT ;  /* 0x000000171200720c */ /* 0x000fe40003f24070 */
[----:B------:R-:W-:Y:S01]  /*3230*/  LOP3.LUT R34, R36, R11, RZ, 0x3c, !PT ;  /* 0x0000000b24227212 */ /* 0x000fe200078e3cff */
[----:B------:R-:W-:Y:S01]  /*3240*/  IMAD.HI.U32 R21, R39, R21, R38 ;  /* 0x0000001527157227 */ /* 0x000fe200078e0026 */
[----:B------:R-:W-:-:S02]  /*3250*/  IABS R14, R2 ;  /* 0x00000002000e7213 */ /* 0x000fc40000000000 */
[----:B-1----:R-:W-:Y:S02]  /*3260*/  IADD3 R38, PT, PT, R13, 0xffffffe, RZ ;  /* 0x0ffffffe0d267810 */ /* 0x002fe40007ffe0ff */
[----:B------:R-:W-:Y:S01]  /*3270*/  IABS R13, R17 ;  /* 0x00000011000d7213 */ /* 0x000fe20000000000 */
[----:B------:R-:W-:Y:S01]  /*3280*/  IMAD.HI.U32 R21, R21, R14, RZ ;  /* 0x0000000e15157227 */ /* 0x000fe200078e00ff */
[----:B------:R1:W2:Y:S01]  /*3290*/  F2I.FTZ.U32.TRUNC.NTZ R39, R38 ;  /* 0x0000002600277305 */ /* 0x0002a2000021f000 */
[----:B------:R-:W-:Y:S02]  /*32a0*/  @!P3 IADD3 R37, PT, PT, R37, 0x1, RZ ;  /* 0x000000012525b810 */ /* 0x000fe40007ffe0ff */
[----:B------:R-:W-:Y:S01]  /*32b0*/  @!P3 IMAD.IADD R35, R35, 0x1, -R20 ;  /* 0x000000012323b824 */ /* 0x000fe200078e0a14 */
[----:B------:R-:W-:Y:S01]  /*32c0*/  @!P1 IADD3 R23, PT, PT, R23, -R18, RZ ;  /* 0x8000001217179210 */ /* 0x000fe20007ffe0ff */
[----:B0-----:R-:W-:Y:S01]  /*32d0*/  VIADD R40, R40, 0xffffffe ;  /* 0x0ffffffe28287836 */ /* 0x001fe20000000000 */
[----:B------:R-:W-:Y:S01]  /*32e0*/  ISETP.GE.AND P2, PT, R34, RZ, PT ;  /* 0x000000ff2200720c */ /* 0x000fe20003f46270 */
[----:B------:R-:W-:Y:S01]  /*32f0*/  IMAD.MOV R13, RZ, RZ, -R13 ;  /* 0x000000ffff0d7224 */ /* 0x000fe200078e0a0d */
[----:B------:R-:W-:Y:S01]  /*3300*/  ISETP.GE.U32.AND P6, PT, R35, R20, PT ;  /* 0x000000142300720c */ /* 0x000fe20003fc6070 */
[----:B------:R0:W3:Y:S01]  /*3310*/  F2I.FTZ.U32.TRUNC.NTZ R41, R40 ;  /* 0x0000002800297305 */ /* 0x0000e2000021f000 */
[----:B------:R-:W-:Y:S01]  /*3320*/  LOP3.LUT R20, R10, R7, RZ, 0x3c, !PT ;  /* 0x000000070a147212 */ /* 0x000fe200078e3cff */
[----:B------:R-:W-:Y:S01]  /*3330*/  @!P1 VIADD R22, R22, 0x1 ;  /* 0x0000000116169836 */ /* 0x000fe20000000000 */
[----:B------:R-:W-:Y:S01]  /*3340*/  ISETP.GE.U32.AND P4, PT, R23, R18, PT ;  /* 0x000000121700720c */ /* 0x000fe20003f86070 */
[----:B------:R-:W-:Y:S01]  /*3350*/  IMAD R14, R21, R13, R14 ;  /* 0x0000000d150e7224 */ /* 0x000fe200078e020e */
[----:B------:R-:W-:Y:S01]  /*3360*/  ISETP.GE.AND P0, PT, R20, RZ, PT ;  /* 0x000000ff1400720c */ /* 0x000fe20003f06270 */
[----:B-1----:R-:W-:Y:S01]  /*3370*/  HFMA2 R38, -RZ, RZ, 0, 0 ;  /* 0x00000000ff267431 */ /* 0x002fe200000001ff */
[----:B------:R-:W-:Y:S01]  /*3380*/  ISETP.NE.AND P3, PT, R7, RZ, PT ;  /* 0x000000ff0700720c */ /* 0x000fe20003f65270 */
[----:B--2---:R-:W-:Y:S01]  /*3390*/  IMAD.MOV R13, RZ, RZ, -R39 ;  /* 0x000000ffff0d7224 */ /* 0x004fe200078e0a27 */
[----:B------:R-:W-:-:S02]  /*33a0*/  ISETP.GT.U32.AND P1, PT, R15, R14, PT ;  /* 0x0000000e0f00720c */ /* 0x000fc40003f24070 */
[----:B------:R-:W-:Y:S01]  /*33b0*/  IABS R20, R8 ;  /* 0x0000000800147213 */ /* 0x000fe20000000000 */
[----:B------:R-:W-:Y:S02]  /*33c0*/  @P6 VIADD R37, R37, 0x1 ;  /* 0x0000000125256836 */ /* 0x000fe40000000000 */
[----:B------:R-:W-:Y:S01]  /*33d0*/  IMAD R13, R13, R16, RZ ;  /* 0x000000100d0d7224 */ /* 0x000fe200078e02ff */
[----:B0-----:R-:W-:Y:S01]  /*33e0*/  MOV R40, RZ ;  /* 0x000000ff00287202 */ /* 0x001fe20000000f00 */
[----:B------:R-:W-:Y:S02]  /*33f0*/  @P4 VIADD R22, R22, 0x1 ;  /* 0x0000000116164836 */ /* 0x000fe40000000000 */
        /* <DEDUP_REMOVED lines=24> */
[----:B------:R-:W-:-:S04]  /*3580*/  LOP3.LUT R14, R2, R17, RZ, 0x3c, !PT ;  /* 0x00000011020e7212 */ /* 0x000fc800078e3cff */
        /* <DEDUP_REMOVED lines=9> */
[----:B------:R-:W-:Y:S01]  /*3620*/  IMAD.WIDE R14, R14, UR5, RZ ;  /* 0x000000050e0e7c25 */ /* 0x000fe2000f8e02ff */
        /* <DEDUP_REMOVED lines=11> */
[----:B------:R-:W-:Y:S01]  /*36e0*/  IMAD.WIDE.U32 R18, R0, UR8, R18 ;  /* 0x0000000800127c25 */ /* 0x000fe2000f8e0012 */
[----:B------:R-:W-:-:S03]  /*36f0*/  UIMAD UR8, UR22, UR8, URZ ;  /* 0x00000008160872a4 */ /* 0x000fc6000f8e02ff */
[----:B------:R-:W-:Y:S02]  /*3700*/  IMAD.MOV R21, RZ, RZ, -R21 ;  /* 0x000000ffff157224 */ /* 0x000fe400078e0a15 */
[----:B------:R-:W-:Y:S01]  /*3710*/  @!P2 IMAD.MOV R23, RZ, RZ, -R23 ;  /* 0x000000ffff17a224 */ /* 0x000fe200078e0a17 */
[----:B------:R-:W-:Y:S01]  /*3720*/  @!P5 LOP3.LUT R23, RZ, R8, RZ, 0x33, !PT ;  /* 0x00000008ff17d212 */ /* 0x000fe200078e33ff */
[----:B------:R-:W-:Y:S02]  /*3730*/  @!P0 IMAD.MOV R38, RZ, RZ, -R38 ;  /* 0x000000ffff268224 */ /* 0x000fe400078e0a26 */
[----:B------:R-:W-:Y:S01]  /*3740*/  IMAD R19, R0, UR12, R19 ;  /* 0x0000000c00137c24 */ /* 0x000fe2000f8e0213 */
[----:B------:R-:W-:Y:S01]  /*3750*/  @!P1 LOP3.LUT R38, RZ, R6, RZ, 0x33, !PT ;  /* 0x00000006ff269212 */ /* 0x000fe200078e33ff */
[----:B------:R-:W-:Y:S01]  /*3760*/  IMAD R21, R17, R21, R2 ;  /* 0x0000001511157224 */ /* 0x000fe200078e0202 */
[----:B------:R-:W-:Y:S01]  /*3770*/  IADD3 R0, PT, PT, -R22, RZ, RZ ;  /* 0x000000ff16007210 */ /* 0x000fe20007ffe1ff */
[----:B------:R-:W-:Y:S01]  /*3780*/  IMAD.MOV R2, RZ, RZ, -R23 ;  /* 0x000000ffff027224 */ /* 0x000fe200078e0a17 */
[----:B------:R-:W-:Y:S01]  /*3790*/  UIMAD UR12, UR7, UR4, URZ ;  /* 0x00000004070c72a4 */ /* 0x000fe2000f8e02ff */
[----:B------:R-:W-:Y:S01]  /*37a0*/  IADD3 R11, PT, PT, -R38, RZ, RZ ;  /* 0x000000ff260b7210 */ /* 0x000fe20007ffe1ff */
[----:B------:R-:W-:Y:S01]  /*37b0*/  IMAD.WIDE R18, R21, UR4, R18 ;  /* 0x0000000415127c25 */ /* 0x000fe2000f8e0212 */
        /* <DEDUP_REMOVED lines=19> */
.L_x_318:
[----:B------:R-:W0:Y:S01]  /*38f0*/  LDC.64 R2, c[0x0][0x420] ;  /* 0x00010800ff027b82 */ /* 0x000e220000000a00 */
[----:B------:R-:W-:-:S05]  /*3900*/  IADD3 R0, PT, PT, R12, UR20, RZ ;  /* 0x000000140c007c10 */ /* 0x000fca000fffe0ff */
[----:B0-----:R-:W-:-:S05]  /*3910*/  IMAD.WIDE.U32 R2, R0, 0x4, R2 ;  /* 0x0000000400027825 */ /* 0x001fca00078e0002 */
[----:B------:R1:W-:Y:S02]  /*3920*/  STG.E desc[UR10][R2.64], R24 ;  /* 0x0000001802007986 */ /* 0x0003e4000c10190a */
.L_x_317:
[----:B------:R-:W-:Y:S05]  /*3930*/  BSYNC.RECONVERGENT B1 ;  /* 0x0000000000017941 */ /* 0x000fea0003800200 */
.L_x_316:
[----:B------:R-:W2:Y:S01]  /*3940*/  LDCU UR6, c[0x0][0x534] ;  /* 0x0000a680ff0677ac */ /* 0x000ea20008000800 */
[C---:B------:R-:W-:Y:S01]  /*3950*/  LOP3.LUT R0, R9.reuse, 0x8, RZ, 0xfc, !PT ;  /* 0x0000000809007812 */ /* 0x040fe200078efcff */
[----:B------:R-:W-:Y:S01]  /*3960*/  IMAD.SHL.U32 R7, R4, 0x4, RZ ;  /* 0x0000000404077824 */ /* 0x000fe200078e00ff */
[C---:B01----:R-:W-:Y:S02]  /*3970*/  LOP3.LUT R2, R9.reuse, 0x28, RZ, 0xfc, !PT ;  /* 0x0000002809027812 */ /* 0x043fe400078efcff */
[C---:B--2---:R-:W-:Y:S01]  /*3980*/  ISETP.GE.AND P0, PT, R9.reuse, UR6, PT ;  /* 0x0000000609007c0c */ /* 0x044fe2000bf06270 */
[----:B------:R-:W-:Y:S01]  /*3990*/  UISETP.GE.AND UP0, UPT, UR6, 0x1, UPT ;  /* 0x000000010600788c */ /* 0x000fe2000bf06270 */
[----:B------:R-:W-:Y:S02]  /*39a0*/  ISETP.GE.AND P6, PT, R0, UR6, PT ;  /* 0x0000000600007c0c */ /* 0x000fe4000bfc6270 */
[----:B------:R-:W-:Y:S02]  /*39b0*/  ISETP.GT.U32.OR P0, PT, R4, 0x7f, P0 ;  /* 0x0000007f0400780c */ /* 0x000fe40000704470 */
[----:B------:R-:W-:-:S02]  /*39c0*/  LOP3.LUT R0, R9, 0x10, RZ, 0xfc, !PT ;  /* 0x0000001009007812 */ /* 0x000fc400078efcff */
[----:B------:R-:W-:Y:S02]  /*39d0*/  ISETP.GE.AND P2, PT, R2, UR6, PT ;  /* 0x0000000602007c0c */ /* 0x000fe4000bf46270 */
[----:B------:R-:W-:Y:S02]  /*39e0*/  ISETP.GE.AND P5, PT, R0, UR6, PT ;  /* 0x0000000600007c0c */ /* 0x000fe4000bfa6270 */
[C---:B------:R-:W-:Y:S02]  /*39f0*/  LOP3.LUT R0, R9.reuse, 0x18, RZ, 0xfc, !PT ;  /* 0x0000001809007812 */ /* 0x040fe400078efcff */
[----:B------:R-:W-:Y:S02]  /*3a00*/  ISETP.GT.U32.OR P6, PT, R4, 0x7f, P6 ;  /* 0x0000007f0400780c */ /* 0x000fe400037c4470 */
[----:B------:R-:W-:Y:S01]  /*3a10*/  ISETP.GE.AND P4, PT, R0, UR6, PT ;  /* 0x0000000600007c0c */ /* 0x000fe2000bf86270 */
[----:B------:R-:W-:Y:S01]  /*3a20*/  @!P0 FADD.FTZ R5, -R24, R33 ;  /* 0x0000002118058221 */ /* 0x000fe20000010100 */
[----:B------:R-:W-:-:S02]  /*3a30*/  LOP3.LUT R0, R9, 0x20, RZ, 0xfc, !PT ;  /* 0x0000002009007812 */ /* 0x000fc400078efcff */
[----:B------:R-:W-:Y:S01]  /*3a40*/  ISETP.GT.U32.OR P5, PT, R4, 0x7f, P5 ;  /* 0x0000007f0400780c */ /* 0x000fe20002fa4470 */
[----:B------:R-:W-:Y:S01]  /*3a50*/  @!P0 FMUL.FTZ R5, R5, 1.4426950216293334961 ;  /* 0x3fb8aa3b05058820 */ /* 0x000fe20000410000 */
[----:B------:R-:W-:Y:S02]  /*3a60*/  ISETP.GE.AND P3, PT, R0, UR6, PT ;  /* 0x0000000600007c0c */ /* 0x000fe4000bf66270 */
[C---:B------:R-:W-:Y:S02]  /*3a70*/  LOP3.LUT R0, R9.reuse, 0x30, RZ, 0xfc, !PT ;  /* 0x0000003009007812 */ /* 0x040fe400078efcff */
[----:B------:R-:W-:Y:S01]  /*3a80*/  ISETP.GT.U32.OR P4, PT, R4, 0x7f, P4 ;  /* 0x0000007f0400780c */ /* 0x000fe20002784470 */
[----:B------:R-:W0:Y:S01]  /*3a90*/  @!P0 MUFU.EX2 R5, R5 ;  /* 0x0000000500058308 */ /* 0x000e220000000800 */
[----:B------:R-:W-:Y:S01]  /*3aa0*/  ISETP.GE.AND P1, PT, R0, UR6, PT ;  /* 0x0000000600007c0c */ /* 0x000fe2000bf26270 */
[----:B------:R-:W-:Y:S01]  /*3ab0*/  @!P6 FADD.FTZ R3, -R24, R30 ;  /* 0x0000001e1803e221 */ /* 0x000fe20000010100 */
[----:B------:R-:W-:-:S02]  /*3ac0*/  LOP3.LUT R0, R9, 0x38, RZ, 0xfc, !PT ;  /* 0x0000003809007812 */ /* 0x000fc400078efcff */
[----:B------:R-:W-:Y:S01]  /*3ad0*/  ISETP.GT.U32.OR P3, PT, R4, 0x7f, P3 ;  /* 0x0000007f0400780c */ /* 0x000fe20001f64470 */
[----:B------:R-:W-:Y:S01]  /*3ae0*/  @!P5 FADD.FTZ R31, -R24, R31 ;  /* 0x0000001f181fd221 */ /* 0x000fe20000010100 */
[C---:B------:R-:W-:Y:S01]  /*3af0*/  ISETP.GT.U32.OR P2, PT, R4.reuse, 0x7f, P2 ;  /* 0x0000007f0400780c */ /* 0x040fe20001744470 */
[----:B------:R-:W-:Y:S01]  /*3b00*/  @!P6 FMUL.FTZ R3, R3, 1.4426950216293334961 ;  /* 0x3fb8aa3b0303e820 */ /* 0x000fe20000410000 */
[----:B------:R-:W-:Y:S01]  /*3b10*/  ISETP.GT.U32.OR P1, PT, R4, 0x7f, P1 ;  /* 0x0000007f0400780c */ /* 0x000fe20000f24470 */
[----:B------:R-:W-:Y:S02]  /*3b20*/  @!P5 FMUL.FTZ R31, R31, 1.4426950216293334961 ;  /* 0x3fb8aa3b1f1fd820 */ /* 0x000fe40000410000 */
        /* <DEDUP_REMOVED lines=34> */
[----:B------:R-:W-:Y:S01]  /*3d50*/  LOP3.LUT R25, R9, 0x3f8, R4, 0xf8, !PT ;  /* 0x000003f809197812 */ /* 0x000fe200078ef804 */
[----:B--2---:R-:W-:Y:S01]  /*3d60*/  IMAD.MOV.U32 R13, RZ, RZ, RZ ;  /* 0x000000ffff0d7224 */ /* 0x004fe200078e00ff */
        /* <DEDUP_REMOVED lines=16> */
[----:B------:R-:W-:Y:S01]  /*3e70*/  CS2R R2, SRZ ;  /* 0x0000000000027805 */ /* 0x000fe2000001ff00 */
[----:B------:R-:W-:Y:S01]  /*3e80*/  UMOV UR6, 0x400 ;  /* 0x0000040000067882 */ /* 0x000fe20000000000 */
[----:B------:R-:W-:Y:S01]  /*3e90*/  MOV R5, RZ ;  /* 0x000000ff00057202 */ /* 0x000fe20000000f00 */
[----:B------:R-:W-:Y:S01]  /*3ea0*/  IMAD.WIDE R22, R14, 0x10, RZ ;  /* 0x000000100e167825 */ /* 0x000fe200078e02ff */
[----:B------:R-:W-:-:S03]  /*3eb0*/  MOV R13, UR8 ;  /* 0x00000008000d7c02 */ /* 0x000fc60008000f00 */
[----:B------:R-:W-:-:S04]  /*3ec0*/  IMAD.WIDE R20, R14, 0xc, RZ ;  /* 0x0000000c0e147825 */ /* 0x000fc800078e02ff */
[----:B------:R-:W-:-:S04]  /*3ed0*/  IMAD.WIDE R18, R14, 0x8, RZ ;  /* 0x000000080e127825 */ /* 0x000fc800078e02ff */
[----:B------:R-:W-:Y:S01]  /*3ee0*/  IMAD.WIDE R16, R14, 0x4, RZ ;  /* 0x000000040e107825 */ /* 0x000fe200078e02ff */
[----:B0-----:R-:W-:Y:S02]  /*3ef0*/  ULEA UR5, UR5, UR6, 0x18 ;  /* 0x0000000605057291 */ /* 0x001fe4000f8ec0ff */
[----:B------:R-:W-:-:S04]  /*3f00*/  UIADD3 UR6, UPT, UPT, -UR8, URZ, URZ ;  /* 0x000000ff08067290 */ /* 0x000fc8000fffe1ff */
[----:B------:R-:W-:Y:S01]  /*3f10*/  UISETP.GE.AND UP0, UPT, UR6, URZ, UPT ;  /* 0x000000ff0600728c */ /* 0x000fe2000bf06270 */
[----:B------:R-:W-:-:S04]  /*3f20*/  LEA R6, R12, UR5, 0x2 ;  /* 0x000000050c067c11 */ /* 0x000fc8000f8e10ff */
[----:B------:R-:W-:-:S04]  /*3f30*/  IADD3 R6, PT, PT, R6, 0x88, RZ ;  /* 0x0000008806067810 */ /* 0x000fc80007ffe0ff */
[----:B------:R-:W-:Y:S05]  /*3f40*/  BRA.U UP0, `(.L_x_326) ;  /* 0x0000000d008c7547 */ /* 0x000fea000b800000 */
[----:B------:R-:W-:Y:S02]  /*3f50*/  UIADD3 UR5, UPT, UPT, -UR6, URZ, URZ ;  /* 0x000000ff06057290 */ /* 0x000fe4000fffe1ff */
[----:B------:R-:W-:Y:S02]  /*3f60*/  UPLOP3.LUT UP1, UPT, UPT, UPT, UPT, 0x80, 0x8 ;  /* 0x000000000008789c */ /* 0x000fe40003f2f070 */
[----:B------:R-:W-:-:S09]  /*3f70*/  UISETP.GT.AND UP0, UPT, UR5, 0xc, UPT ;  /* 0x0000000c0500788c */ /* 0x000fd2000bf04270 */
[----:B------:R-:W-:Y:S05]  /*3f80*/  BRA.U !UP0, `(.L_x_327) ;  /* 0x00000009084c7547 */ /* 0x000fea000b800000 */
[C---:B------:R-:W-:Y:S01]  /*3f90*/  ISETP.GE.AND P2, PT, R12.reuse, UR7, PT ;  /* 0x000000070c007c0c */ /* 0x040fe2000bf46270 */
[----:B------:R-:W-:Y:S01]  /*3fa0*/  UPLOP3.LUT UP1, UPT, UPT, UPT, UPT, 0x40, 0x4 ;  /* 0x000000000004789c */ /* 0x000fe20003f2e870 */
[----:B------:R-:W-:-:S13]  /*3fb0*/  ISETP.GE.AND P0, PT, R12, UR7, PT ;  /* 0x000000070c007c0c */ /* 0x000fda000bf06270 */
.L_x_328:
[----:B------:R-:W0:Y:S01]  /*3fc0*/  LDS R4, [R6+-0x88] ;  /* 0xffff780006047984 */ /* 0x000e220000000800 */
[-C--:B------:R-:W-:Y:S01]  /*3fd0*/  @!P2 MOV R24, R15.reuse ;  /* 0x0000000f0018a202 */ /* 0x080fe20000000f00 */
[----:B------:R-:W-:Y:S01]  /*3fe0*/  UIADD3 UR6, UPT, UPT, UR6, 0x10, URZ ;  /* 0x0000001006067890 */ /* 0x000fe2000fffe0ff */
[----:B------:R-:W-:Y:S03]  /*3ff0*/  @!P2 IADD3 R26, P1, PT, R16, R15, RZ ;  /* 0x0000000f101aa210 */ /* 0x000fe60007f3e0ff */
[----:B------:R-:W0:Y:S01]  /*4000*/  @!P2 LDG.E.128 R8, desc[UR10][R24.64] ;  /* 0x0000000a1808a981 */ /* 0x000e22000c1e1d00 */
[----:B------:R-:W-:Y:S01]  /*4010*/  @!P2 IADD3.X R27, PT, PT, R17, R25, RZ, P1, !PT ;  /* 0x00000019111ba210 */ /* 0x000fe20000ffe4ff */
[----:B------:R-:W-:Y:S01]  /*4020*/  UISETP.GE.AND UP0, UPT, UR6, -0xc, UPT ;  /* 0xfffffff40600788c */ /* 0x000fe2000bf06270 */
        /* <DEDUP_REMOVED lines=23> */
[----:B------:R1:W0:Y:S01]  /*41a0*/  @!P2 LDG.E.128 R8, desc[UR10][R26.64] ;  /* 0x0000000a1a08a981 */ /* 0x000222000c1e1d00 */
[----:B------:R-:W-:Y:S11]  /*41b0*/  PLOP3.LUT P2, PT, P0, PT, PT, 0x80, 0x8 ;  /* 0x000000000008781c */ /* 0x000ff6000074f070 */
[----:B------:R-:W-:Y:S02]  /*41c0*/  @!UPT UIADD3 URZ, UPT, UPT, URZ, URZ, URZ ;  /* 0x000000fffffff290 */ /* 0x000fe4000fffe0ff */
[-C--:B-1----:R-:W-:Y:S04]  /*41d0*/  @!P2 IADD3 R26, P1, PT, R16, R24.reuse, RZ ;  /* 0x00000018101aa210 */ /* 0x082fe80007f3e0ff */
[----:B------:R-:W-:Y:S02]  /*41e0*/  @!P2 IADD3.X R15, PT, PT, R17, R25, RZ, P1, !PT ;  /* 0x00000019110fa210 */ /* 0x000fe40000ffe4ff */
[----:B------:R-:W-:Y:S02]  /*41f0*/  @!P2 IADD3 R28, P1, PT, R18, R24, RZ ;  /* 0x00000018121ca210 */ /* 0x000fe40007f3e0ff */
[----:B------:R-:W-:Y:S02]  /*4200*/  @!P2 MOV R27, R15 ;  /* 0x0000000f001ba202 */ /* 0x000fe40000000f00 */
[----:B------:R-:W-:Y:S04]  /*4210*/  @!P2 IADD3.X R15, PT, PT, R19, R25, RZ, P1, !PT ;  /* 0x00000019130fa210 */ /* 0x000fe80000ffe4ff */
[----:B------:R-:W-:Y:S01]  /*4220*/  @!P2 MOV R29, R15 ;  /* 0x0000000f001da202 */ /* 0x000fe20000000f00 */
        /* <DEDUP_REMOVED lines=13> */
[----:B------:R-:W-:Y:S02]  /*4300*/  @!P2 IADD3.X R15, PT, PT, R21, R25, RZ, P1, !PT ;  /* 0x00000019150fa210 */ /* 0x000fe40000ffe4ff */
[----:B------:R-:W-:Y:S02]  /*4310*/  IADD3 R24, P1, PT, R22, R24, RZ ;  /* 0x0000001816187210 */ /* 0x000fe40007f3e0ff */
[----:B------:R-:W-:Y:S02]  /*4320*/  @!P2 MOV R27, R15 ;  /* 0x0000000f001ba202 */ /* 0x000fe40000000f00 */
[----:B------:R-:W-:Y:S01]  /*4330*/  IADD3.X R25, PT, PT, R23, R25, RZ, P1, !PT ;  /* 0x0000001917197210 */ /* 0x000fe20000ffe4ff */
[C---:B0-----:R-:W-:Y:S01]  /*4340*/  FFMA.FTZ R5, R4.reuse, R8, R5 ;  /* 0x0000000804057223 */ /* 0x041fe20000010005 */
[C---:B------:R-:W-:Y:S01]  /*4350*/  FFMA.FTZ R2, R4.reuse, R9, R2 ;  /* 0x0000000904027223 */ /* 0x040fe20000010002 */
[C---:B------:R-:W-:Y:S01]  /*4360*/  FFMA.FTZ R3, R4.reuse, R10, R3 ;  /* 0x0000000a04037223 */ /* 0x040fe20000010003 */
[----:B------:R-:W-:Y:S02]  /*4370*/  FFMA.FTZ R0, R4, R11, R0 ;  /* 0x0000000b04007223 */ /* 0x000fe40000010000 */
[----:B------:R-:W0:Y:S04]  /*4380*/  LDS R4, [R6+0x110] ;  /* 0x0001100006047984 */ /* 0x000e280000000800 */
[----:B------:R1:W0:Y:S02]  /*4390*/  @!P2 LDG.E.128 R8, desc[UR10][R28.64] ;  /* 0x0000000a1c08a981 */ /* 0x000224000c1e1d00 */
[----:B-1----:R-:W-:Y:S04]  /*43a0*/  @!P2 IADD3 R28, P1, PT, R16, R24, RZ ;  /* 0x00000018101ca210 */ /* 0x002fe80007f3e0ff */
[----:B------:R-:W-:Y:S04]  /*43b0*/  @!P2 IADD3.X R15, PT, PT, R17, R25, RZ, P1, !PT ;  /* 0x00000019110fa210 */ /* 0x000fe80000ffe4ff */
[----:B------:R-:W-:Y:S01]  /*43c0*/  @!P2 MOV R29, R15 ;  /* 0x0000000f001da202 */ /* 0x000fe20000000f00 */
        /* <DEDUP_REMOVED lines=57> */
[----:B------:R-:W-:Y:S04]  /*4760*/  @!P2 IADD3.X R15, PT, PT, R21, R25, RZ, P1, !PT ;  /* 0x00000019150fa210 */ /* 0x000fe80000ffe4ff */
[----:B------:R-:W-:Y:S02]  /*4770*/  @!P2 MOV R27, R15 ;  /* 0x0000000f001ba202 */ /* 0x000fe40000000f00 */
        /* <DEDUP_REMOVED lines=19> */
[----:B------:R-:W-:Y:S09]  /*48b0*/  BRA.U !UP0, `(.L_x_328) ;  /* 0xfffffff508c07547 */ /* 0x000ff2000b83ffff */
.L_x_327:
        /* <DEDUP_REMOVED lines=74> */
.L_x_329:
[----:B------:R-:W-:-:S09]  /*4d60*/  UISETP.NE.OR UP1, UPT, UR6, URZ, UP1 ;  /* 0x000000ff0600728c */ /* 0x000fd20008f25670 */
[----:B------:R-:W-:Y:S05]  /*4d70*/  BRA.U !UP1, `(.L_x_325) ;  /* 0x0000000109987547 */ /* 0x000fea000b800000 */
.L_x_326:
[----:B------:R-:W-:-:S13]  /*4d80*/  ISETP.GE.AND P0, PT, R12, UR7, PT ;  /* 0x000000070c007c0c */ /* 0x000fda000bf06270 */
.L_x_330:
[----:B------:R-:W0:Y:S01]  /*4d90*/  LDS R4, [R6+-0x88] ;  /* 0xffff780006047984 */ /* 0x000e220000000800 */
[-C--:B------:R-:W-:Y:S01]  /*4da0*/  @!P0 MOV R24, R15.reuse ;  /* 0x0000000f00188202 */ /* 0x080fe20000000f00 */
[----:B------:R-:W-:Y:S01]  /*4db0*/  UIADD3 UR6, UPT, UPT, UR6, 0x4, URZ ;  /* 0x0000000406067890 */ /* 0x000fe2000fffe0ff */
[----:B------:R-:W-:Y:S03]  /*4dc0*/  @!P0 IADD3 R30, P1, PT, R16, R15, RZ ;  /* 0x0000000f101e8210 */ /* 0x000fe60007f3e0ff */
[----:B------:R1:W0:Y:S01]  /*4dd0*/  @!P0 LDG.E.128 R8, desc[UR10][R24.64] ;  /* 0x0000000a18088981 */ /* 0x000222000c1e1d00 */
[----:B------:R-:W-:Y:S01]  /*4de0*/  @!P0 IADD3.X R31, PT, PT, R17, R25, RZ, P1, !PT ;  /* 0x00000019111f8210 */ /* 0x000fe20000ffe4ff */
[----:B------:R-:W-:Y:S01]  /*4df0*/  UISETP.NE.AND UP0, UPT, UR6, URZ, UPT ;  /* 0x000000ff0600728c */ /* 0x000fe2000bf05270 */
[----:B------:R-:W-:Y:S04]  /*4e00*/  @!P0 IADD3 R28, P1, PT, R18, R15, RZ ;  /* 0x0000000f121c8210 */ /* 0x000fe80007f3e0ff */
[----:B------:R-:W-:Y:S02]  /*4e10*/  @!P0 IADD3.X R29, PT, PT, R19, R25, RZ, P1, !PT ;  /* 0x00000019131d8210 */ /* 0x000fe40000ffe4ff */
[----:B------:R-:W-:Y:S04]  /*4e20*/  @!P0 IADD3 R26, P1, PT, R20, R15, RZ ;  /* 0x0000000f141a8210 */ /* 0x000fe80007f3e0ff */
[----:B------:R-:W-:Y:S02]  /*4e30*/  @!P0 IADD3.X R27, PT, PT, R21, R25, RZ, P1, !PT ;  /* 0x00000019151b8210 */ /* 0x000fe40000ffe4ff */
[----:B------:R-:W-:Y:S04]  /*4e40*/  IADD3 R15, P1, PT, R22, R15, RZ ;  /* 0x0000000f160f7210 */ /* 0x000fe80007f3e0ff */
[----:B-1----:R-:W-:Y:S01]  /*4e50*/  IADD3.X R25, PT, PT, R23, R25, RZ, P1, !PT ;  /* 0x0000001917197210 */ /* 0x002fe20000ffe4ff */
[C---:B0-----:R-:W-:Y:S01]  /*4e60*/  FFMA.FTZ R5, R4.reuse, R8, R5 ;  /* 0x0000000804057223 */ /* 0x041fe20000010005 */
[C---:B------:R-:W-:Y:S01]  /*4e70*/  FFMA.FTZ R2, R4.reuse, R9, R2 ;  /* 0x0000000904027223 */ /* 0x040fe20000010002 */
[C---:B------:R-:W-:Y:S01]  /*4e80*/  FFMA.FTZ R3, R4.reuse, R10, R3 ;  /* 0x0000000a04037223 */ /* 0x040fe20000010003 */
[----:B------:R-:W-:Y:S02]  /*4e90*/  FFMA.FTZ R0, R4, R11, R0 ;  /* 0x0000000b04007223 */ /* 0x000fe40000010000 */
[----:B------:R-:W0:Y:S04]  /*4ea0*/  LDS R4, [R6+-0x44] ;  /* 0xffffbc0006047984 */ /* 0x000e280000000800 */
[----:B------:R-:W0:Y:S02]  /*4eb0*/  @!P0 LDG.E.128 R8, desc[UR10][R30.64] ;  /* 0x0000000a1e088981 */ /* 0x000e24000c1e1d00 */
        /* <DEDUP_REMOVED lines=18> */
.L_x_325:
[----:B------:R-:W-:-:S09]  /*4fe0*/  UISETP.NE.AND UP0, UPT, UR4, URZ, UPT ;  /* 0x000000ff0400728c */ /* 0x000fd2000bf05270 */
[----:B------:R-:W-:Y:S05]  /*4ff0*/  BRA.U !UP0, `(.L_x_324) ;  /* 0x0000000108547547 */ /* 0x000fea000b800000 */
[----:B------:R-:W0:Y:S01]  /*5000*/  S2UR UR5, SR_CgaCtaId ;  /* 0x00000000000579c3 */ /* 0x000e220000008800 */
[----:B------:R-:W-:Y:S01]  /*5010*/  UMOV UR6, 0x400 ;  /* 0x0000040000067882 */ /* 0x000fe20000000000 */
[----:B------:R-:W-:Y:S01]  /*5020*/  IMAD R13, R13, 0x11, R12 ;  /* 0x000000110d0d7824 */ /* 0x000fe200078e020c */
[----:B------:R-:W-:Y:S01]  /*5030*/  ISETP.GE.AND P0, PT, R12, UR7, PT ;  /* 0x000000070c007c0c */ /* 0x000fe2000bf06270 */
[----:B------:R-:W-:Y:S01]  /*5040*/  IMAD.WIDE R16, R14, 0x4, RZ ;  /* 0x000000040e107825 */ /* 0x000fe200078e02ff */
[----:B------:R-:W-:Y:S02]  /*5050*/  UIADD3 UR4, UPT, UPT, -UR4, URZ, URZ ;  /* 0x000000ff04047290 */ /* 0x000fe4000fffe1ff */
[----:B0-----:R-:W-:-:S06]  /*5060*/  ULEA UR5, UR5, UR6, 0x18 ;  /* 0x0000000605057291 */ /* 0x001fcc000f8ec0ff */
[----:B------:R-:W-:-:S07]  /*5070*/  LEA R6, R13, UR5, 0x2 ;  /* 0x000000050d067c11 */ /* 0x000fce000f8e10ff */
.L_x_331:
        /* <DEDUP_REMOVED lines=13> */
.L_x_324:
[----:B------:R-:W-:-:S04]  /*5150*/  IADD3 R12, PT, PT, R12, UR20, RZ ;  /* 0x000000140c0c7c10 */ /* 0x000fc8000fffe0ff */
[----:B------:R-:W-:-:S13]  /*5160*/  ISETP.GE.AND P0, PT, R12, UR21, PT ;  /* 0x000000150c007c0c */ /* 0x000fda000bf06270 */
[----:B------:R-:W-:Y:S05]  /*5170*/  @P0 EXIT ;  /* 0x000000000000094d */ /* 0x000fea0003800000 */
[----:B------:R-:W-:Y:S01]  /*5180*/  IABS R10, UR22 ;  /* 0x00000016000a7c13 */ /* 0x000fe20008000000 */
[----:B------:R-:W0:Y:S01]  /*5190*/  LDC R9, c[0x0][0x434] ;  /* 0x00010d00ff097b82 */ /* 0x000e220000000800 */
[----:B--2---:R-:W-:Y:S01]  /*51a0*/  IABS R13, R12 ;  /* 0x0000000c000d7213 */ /* 0x004fe20000000000 */
        /* <DEDUP_REMOVED lines=75> */
        .weak           $__internal_8_$__cuda_sm20_div_s64
        .type           $__internal_8_$__cuda_sm20_div_s64,@function
        .size           $__internal_8_$__cuda_sm20_div_s64,(.L_x_4840 - $__internal_8_$__cuda_sm20_div_s64)
$__internal_8_$__cuda_sm20_div_s64:
        /* <DEDUP_REMOVED lines=53> */
[CC--:B------:R-:W-:Y:S01]  /*59b0*/  ISETP.GE.U32.AND P2, PT, R13.reuse, R34.reuse, PT ;  /* 0x000000220d00720c */ /* 0x0c0fe20003f46070 */
        /* <DEDUP_REMOVED lines=13> */
[----:B------:R-:W-:Y:S01]  /*5a90*/  ISETP.GE.U32.AND.EX P0, PT, R15, R35, PT, P0 ;  /* 0x000000230f00720c */ /* 0x000fe20003f06100 */
[----:B------:R-:W-:Y:S01]  /*5aa0*/  IMAD.MOV.U32 R15, RZ, RZ, 0x0 ;  /* 0x00000000ff0f7424 */ /* 0x000fe200078e00ff */
        /* <DEDUP_REMOVED lines=10> */
[----:B------:R-:W-:Y:S02]  /*5b50*/  SEL R10, R10, R13, !P2 ;  /* 0x0000000d0a0a7207 */ /* 0x000fe40005000000 */
[----:B------:R-:W-:Y:S01]  /*5b60*/  SEL R13, R14, 0xffffffff, P0 ;  /* 0xffffffff0e0d7807 */ /* 0x000fe20000000000 */
[----:B------:R-:W-:Y:S01]  /*5b70*/  IMAD.MOV.U32 R14, RZ, RZ, R18 ;  /* 0x000000ffff0e7224 */ /* 0x000fe200078e0012 */
[----:B------:R-:W-:-:S03]  /*5b80*/  SEL R10, R10, 0xffffffff, P0 ;  /* 0xffffffff0a0a7807 */ /* 0x000fc60000000000 */
[----:B------:R-:W-:Y:S05]  /*5b90*/  RET.REL.NODEC R14 `(_ZN5flash32flash_fwd_splitkv_combine_kernelI23Flash_fwd_kernel_traitsILi32ELi64ELi256ELi4ELb0ELb0EN7cutlass10bfloat16_tE19Flash_kernel_traitsILi32ELi64ELi256ELi4ES3_EELi16ELi6ELb1EEEvNS_16Flash_fwd_paramsE) ;  /* 0xffffffa40e187950 */ /* 0x000fea0003c3ffff */
.L_x_332:
        /* <DEDUP_REMOVED lines=14> */
.L_x_4840:


//--------------------- .text._ZN5flash32flash_fwd_splitkv_combine_kernelI23Flash_fwd_kernel_traitsILi32ELi64ELi256ELi4ELb0ELb0EN7cutlass10bfloat16_tE19Flash_kernel_traitsILi32ELi64ELi256ELi4ES3_EELi16ELi5ELb1EEEvNS_16Flash_fwd_paramsE --------------------------
	.section	.text._ZN5flash32flash_fwd_splitkv_combine_kernelI23Flash_fwd_kernel_traitsILi32ELi64ELi256ELi4ELb0ELb0EN7cutlass10bfloat16_tE19Flash_kernel_traitsILi32ELi64ELi256ELi4ES3_EELi16ELi5ELb1EEEvNS_16Flash_fwd_paramsE,"ax",@progbits
	.align	128
        .global         _ZN5flash32flash_fwd_splitkv_combine_kernelI23Flash_fwd_kernel_traitsILi32ELi64ELi256ELi4ELb0ELb0EN7cutlass10bfloat16_tE19Flash_kernel_traitsILi32ELi64ELi256ELi4ES3_EELi16ELi5ELb1EEEvNS_16Flash_fwd_paramsE
        .type           _ZN5flash32flash_fwd_splitkv_combine_kernelI23Flash_fwd_kernel_traitsILi32ELi64ELi256ELi4ELb0ELb0EN7cutlass10bfloat16_tE19Flash_kernel_traitsILi32ELi64ELi256ELi4ES3_EELi16ELi5ELb1EEEvNS_16Flash_fwd_paramsE,@function
        .size           _ZN5flash32flash_fwd_splitkv_combine_kernelI23Flash_fwd_kernel_traitsILi32ELi64ELi256ELi4ELb0ELb0EN7cutlass10bfloat16_tE19Flash_kernel_traitsILi32ELi64ELi256ELi4ES3_EELi16ELi5ELb1EEEvNS_16Flash_fwd_paramsE,(.L_x_4841 - _ZN5flash32flash_fwd_splitkv_combine_kernelI23Flash_fwd_kernel_traitsILi32ELi64ELi256ELi4ELb0ELb0EN7cutlass10bfloat16_tE19Flash_kernel_traitsILi32ELi64ELi256ELi4ES3_EELi16ELi5ELb1EEEvNS_16Flash_fwd_paramsE)
        .other          _ZN5flash32flash_fwd_splitkv_combine_kernelI23Flash_fwd_kernel_traitsILi32ELi64ELi256ELi4ELb0ELb0EN7cutlass10bfloat16_tE19Flash_kernel_traitsILi32ELi64ELi256ELi4ES3_EELi16ELi5ELb1EEEvNS_16Flash_fwd_paramsE,@"STO_CUDA_ENTRY STV_DEFAULT"
_ZN5flash32flash_fwd_splitkv_combine_kernelI23Flash_fwd_kernel_traitsILi32ELi64ELi256ELi4ELb0ELb0EN7cutlass10bfloat16_tE19Flash_kernel_traitsILi32ELi64ELi256ELi4ES3_EELi16ELi5ELb1EEEvNS_16Flash_fwd_paramsE:
.text._ZN5flash32flash_fwd_splitkv_combine_kernelI23Flash_fwd_kernel_traitsILi32ELi64ELi256ELi4ELb0ELb0EN7cutlass10bfloat16_tE19Flash_kernel_traitsILi32ELi64ELi256ELi4ES3_EELi16ELi5ELb1EEEvNS_16Flash_fwd_paramsE:
        /* <DEDUP_REMOVED lines=38> */
.L_x_333:
[----:B------:R-:W-:Y:S01]  /*0260*/  IMAD.U32 R20, RZ, RZ, UR21 ;  /* 0x00000015ff147e24 */ /* 0x000fe2000f8e00ff */
[----:B------:R-:W-:Y:S01]  /*0270*/  MOV R18, UR19 ;  /* 0x0000001300127c02 */ /* 0x000fe20008000f00 */
[----:B------:R-:W-:Y:S01]  /*0280*/  IMAD.U32 R19, RZ, RZ, UR15 ;  /* 0x0000000fff137e24 */ /* 0x000fe2000f8e00ff */
[----:B------:R-:W-:Y:S02]  /*0290*/  MOV R17, UR14 ;  /* 0x0000000e00117c02 */ /* 0x000fe40008000f00 */
[----:B------:R-:W-:Y:S02]  /*02a0*/  MOV R16, 0x2c0 ;  /* 0x000002c000107802 */ /* 0x000fe40000000f00 */
[----:B------:R-:W-:Y:S05]  /*02b0*/  CALL.REL.NOINC `($__internal_9_$__cuda_sm20_div_s64) ;  /* 0x0000004c005c7944 */ /* 0x000fea0003c00000 */
[----:B------:R-:W-:-:S07]  /*02c0*/  MOV R11, R13 ;  /* 0x0000000d000b7202 */ /* 0x000fce0000000f00 */
.L_x_334:
        /* <DEDUP_REMOVED lines=30> */
.L_x_336:
[----:B------:R-:W-:Y:S01]  /*04b0*/  IMAD.MOV.U32 R20, RZ, RZ, R10 ;  /* 0x000000ffff147224 */ /* 0x000fe200078e000a */
[----:B------:R-:W-:Y:S02]  /*04c0*/  MOV R19, R11 ;  /* 0x0000000b00137202 */ /* 0x000fe40000000f00 */
[----:B------:R-:W-:Y:S02]  /*04d0*/  MOV R16, 0x4f0 ;  /* 0x000004f000107802 */ /* 0x000fe40000000f00 */
[----:B------:R-:W-:Y:S05]  /*04e0*/  CALL.REL.NOINC `($__internal_9_$__cuda_sm20_div_s64) ;  /* 0x0000004800d07944 */ /* 0x000fea0003c00000 */
[----:B------:R-:W-:Y:S02]  /*04f0*/  MOV R4, R10 ;  /* 0x0000000a00047202 */ /* 0x000fe40000000f00 */
[----:B------:R-:W-:Y:S02]  /*0500*/  MOV R5, R13 ;  /* 0x0000000d00057202 */ /* 0x000fe40000000f00 */
.L_x_337:
[----:B------:R-:W-:Y:S05]  /*0510*/  BSYNC.RECONVERGENT B0 ;  /* 0x0000000000007941 */ /* 0x000fea0003800200 */
.L_x_335:
        /* <DEDUP_REMOVED lines=57> */
.L_x_339:
[----:B------:R-:W-:Y:S01]  /*08b0*/  IMAD.MOV.U32 R20, RZ, RZ, R18 ;  /* 0x000000ffff147224 */ /* 0x000fe200078e0012 */
[----:B------:R-:W-:Y:S01]  /*08c0*/  MOV R18, R11 ;  /* 0x0000000b00127202 */ /* 0x000fe20000000f00 */
[----:B------:R-:W-:Y:S01]  /*08d0*/  IMAD.MOV.U32 R19, RZ, RZ, R17 ;  /* 0x000000ffff137224 */ /* 0x000fe200078e0011 */
[----:B------:R-:W-:Y:S02]  /*08e0*/  MOV R17, R31 ;  /* 0x0000001f00117202 */ /* 0x000fe40000000f00 */
[----:B------:R-:W-:Y:S02]  /*08f0*/  MOV R16, 0x910 ;  /* 0x0000091000107802 */ /* 0x000fe40000000f00 */
[----:B------:R-:W-:Y:S05]  /*0900*/  CALL.REL.NOINC `($__internal_9_$__cuda_sm20_div_s64) ;  /* 0x0000004400c87944 */ /* 0x000fea0003c00000 */
[----:B------:R-:W-:Y:S02]  /*0910*/  MOV R12, R10 ;  /* 0x0000000a000c7202 */ /* 0x000fe40000000f00 */
.L_x_340:
[----:B------:R-:W-:Y:S05]  /*0920*/  BSYNC.RECONVERGENT B0 ;  /* 0x0000000000007941 */ /* 0x000fea0003800200 */
.L_x_338:
        /* <DEDUP_REMOVED lines=124> */
.L_x_342:
[----:B------:R-:W-:Y:S01]  /*10f0*/  IMAD.MOV.U32 R20, RZ, RZ, R12 ;  /* 0x000000ffff147224 */ /* 0x000fe200078e000c */
[----:B------:R-:W-:Y:S01]  /*1100*/  MOV R18, R8 ;  /* 0x0000000800127202 */ /* 0x000fe20000000f00 */
[----:B------:R-:W-:Y:S01]  /*1110*/  IMAD.MOV.U32 R19, RZ, RZ, R13 ;  /* 0x000000ffff137224 */ /* 0x000fe200078e000d */
[----:B------:R-:W-:Y:S02]  /*1120*/  MOV R17, R0 ;  /* 0x0000000000117202 */ /* 0x000fe40000000f00 */
[----:B------:R-:W-:Y:S02]  /*1130*/  MOV R16, 0x1150 ;  /* 0x0000115000107802 */ /* 0x000fe40000000f00 */
[----:B------:R-:W-:Y:S05]  /*1140*/  CALL.REL.NOINC `($__internal_9_$__cuda_sm20_div_s64) ;  /* 0x0000003c00b87944 */ /* 0x000fea0003c00000 */
[----:B------:R-:W-:Y:S02]  /*1150*/  MOV R34, R10 ;  /* 0x0000000a00227202 */ /* 0x000fe40000000f00 */
[----:B------:R-:W-:Y:S02]  /*1160*/  MOV R35, R13 ;  /* 0x0000000d00237202 */ /* 0x000fe40000000f00 */
.L_x_343:
[----:B------:R-:W-:Y:S05]  /*1170*/  BSYNC.RECONVERGENT B0 ;  /* 0x0000000000007941 */ /* 0x000fea0003800200 */
.L_x_341:
        /* <DEDUP_REMOVED lines=57> */
.L_x_345:
[----:B------:R-:W-:Y:S01]  /*1510*/  IMAD.MOV.U32 R20, RZ, RZ, R4 ;  /* 0x000000ffff147224 */ /* 0x000fe200078e0004 */
[----:B------:R-:W-:Y:S01]  /*1520*/  MOV R19, R5 ;  /* 0x0000000500137202 */ /* 0x000fe20000000f00 */
[----:B------:R-:W-:Y:S01]  /*1530*/  IMAD.MOV.U32 R18, RZ, RZ, R7 ;  /* 0x000000ffff127224 */ /* 0x000fe200078e0007 */
[----:B------:R-:W-:Y:S02]  /*1540*/  MOV R16, 0x1560 ;  /* 0x0000156000107802 */ /* 0x000fe40000000f00 */
[----:B------:R-:W-:Y:S05]  /*1550*/  CALL.REL.NOINC `($__internal_9_$__cuda_sm20_div_s64) ;  /* 0x0000003800b47944 */ /* 0x000fea0003c00000 */
[----:B------:R-:W-:Y:S02]  /*1560*/  MOV R20, R10 ;  /* 0x0000000a00147202 */ /* 0x000fe40000000f00 */
[----:B------:R-:W-:Y:S02]  /*1570*/  MOV R21, R13 ;  /* 0x0000000d00157202 */ /* 0x000fe40000000f00 */
.L_x_346:
[----:B------:R-:W-:Y:S05]  /*1580*/  BSYNC.RECONVERGENT B0 ;  /* 0x0000000000007941 */ /* 0x000fea0003800200 */
.L_x_344:
        /* <DEDUP_REMOVED lines=9> */
[C---:B------:R-:W-:Y:S01]  /*1620*/  VIADD R10, R6.reuse, 0x8 ;  /* 0x00000008060a7836 */ /* 0x040fe20000000000 */
        /* <DEDUP_REMOVED lines=10> */
[----:B------:R-:W-:Y:S02]  /*16d0*/  @!P6 IADD3.X R25, PT, PT, RZ, RZ, RZ, P0, !PT ;  /* 0x000000ffff19e210 */ /* 0x000fe400007fe4ff */
[----:B------:R-:W-:Y:S01]  /*16e0*/  @!P4 IADD3 R26, P1, PT, R5, UR20, RZ ;  /* 0x00000014051acc10 */ /* 0x000fe2000ff3e0ff */
        /* <DEDUP_REMOVED lines=8> */
[----:B------:R-:W-:-:S03]  /*1770*/  @!P5 IMAD.WIDE.U32 R28, R10, UR21, R28 ;  /* 0x000000150a1cdc25 */ /* 0x000fc6000f8e001c */
[----:B------:R-:W-:Y:S01]  /*1780*/  @!P6 LEA.HI.X R33, R24, R19, R22, 0x2, P0 ;  /* 0x000000131821e211 */ /* 0x000fe200000f1416 */
[----:B------:R-:W-:Y:S01]  /*1790*/  @!P4 IMAD.WIDE.U32 R26, R9, UR21, R26 ;  /* 0x00000015091acc25 */ /* 0x000fe2000f8e001a */
[----:B------:R-:W-:-:S03]  /*17a0*/  @!P3 IADD3 R24, P0, PT, R5, UR20, RZ ;  /* 0x000000140518bc10 */ /* 0x000fc6000ff1e0ff */
[----:B------:R-:W-:Y:S02]  /*17b0*/  IMAD.MOV.U32 R18, RZ, RZ, -0x800000 ;  /* 0xff800000ff127424 */ /* 0x000fe400078e00ff */
[----:B------:R-:W-:Y:S01]  /*17c0*/  @!P3 IMAD.X R25, RZ, RZ, RZ, P0 ;  /* 0x000000ffff19b224 */ /* 0x000fe200000e06ff */
[----:B--2---:R-:W-:Y:S01]  /*17d0*/  @!P5 LEA R16, P2, R28, R16, 0x2 ;  /* 0x000000101c10d211 */ /* 0x004fe200078410ff */
[----:B------:R-:W-:Y:S02]  /*17e0*/  @!P5 IMAD R10, R10, UR15, R29 ;  /* 0x0000000f0a0adc24 */ /* 0x000fe4000f8e021d */
[----:B------:R-:W-:Y:S01]  /*17f0*/  @!P3 IMAD.WIDE.U32 R24, R3, UR21, R24 ;  /* 0x000000150318bc25 */ /* 0x000fe2000f8e0018 */
[----:B---3--:R-:W-:Y:S01]  /*1800*/  @!P4 LEA R14, P1, R26, R14, 0x2 ;  /* 0x0000000e1a0ec211 */ /* 0x008fe200078210ff */
[----:B0-----:R0:W2:Y:S01]  /*1810*/  @!P6 LDG.E R18, desc[UR8][R32.64] ;  /* 0x000000082012e981 */ /* 0x0010a2000c1e1900 */
        /* <DEDUP_REMOVED lines=8> */
[----:B------:R-:W-:Y:S01]  /*18a0*/  @!P3 LEA.HI.X R13, R24, R13, R3, 0x2, P0 ;  /* 0x0000000d180db211 */ /* 0x000fe200000f1403 */
[----:B------:R1:W3:Y:S01]  /*18b0*/  @!P5 LDG.E R10, desc[UR8][R16.64] ;  /* 0x00000008100ad981 */ /* 0x0002e2000c1e1900 */
[----:B------:R-:W4:Y:S03]  /*18c0*/  S2UR UR4, SR_CgaCtaId ;  /* 0x00000000000479c3 */ /* 0x000f260000008800 */
[----:B------:R5:W3:Y:S04]  /*18d0*/  @!P4 LDG.E R22, desc[UR8][R14.64] ;  /* 0x000000080e16c981 */ /* 0x000ae8000c1e1900 */
[----:B------:R5:W3:Y:S01]  /*18e0*/  @!P3 LDG.E R19, desc[UR8][R12.64] ;  /* 0x000000080c13b981 */ /* 0x000ae2000c1e1900 */
[C---:B------:R-:W-:Y:S01]  /*18f0*/  ISETP.GT.U32.AND P2, PT, R4.reuse, 0x17f, PT ;  /* 0x0000017f0400780c */ /* 0x040fe20003f44070 */
[----:B------:R-:W-:Y:S01]  /*1900*/  UMOV UR5, 0x400 ;  /* 0x0000040000057882 */ /* 0x000fe20000000000 */
[C---:B------:R-:W-:Y:S01]  /*1910*/  ISETP.GT.U32.AND P1, PT, R4.reuse, 0xff, PT ;  /* 0x000000ff0400780c */ /* 0x040fe20003f24070 */
[----:B------:R-:W5:Y:S01]  /*1920*/  LDC R3, c[0x0][0x434] ;  /* 0x00010d00ff037b82 */ /* 0x000f620000000800 */
[C---:B------:R-:W-:Y:S01]  /*1930*/  ISETP.GT.U32.AND P0, PT, R4.reuse, 0x7f, PT ;  /* 0x0000007f0400780c */ /* 0x040fe20003f04070 */
[----:B------:R-:W-:Y:S01]  /*1940*/  IMAD.MOV.U32 R27, RZ, RZ, -0x800000 ;  /* 0xff800000ff1b7424 */ /* 0x000fe200078e00ff */
[----:B------:R-:W-:Y:S01]  /*1950*/  ISETP.GT.U32.AND P3, PT, R4, 0x1ff, PT ;  /* 0x000001ff0400780c */ /* 0x000fe20003f64070 */
[----:B------:R-:W-:Y:S01]  /*1960*/  IMAD.MOV.U32 R24, RZ, RZ, -0x800000 ;  /* 0xff800000ff187424 */ /* 0x000fe200078e00ff */
[----:B------:R-:W-:Y:S01]  /*1970*/  MOV R23, 0xff800000 ;  /* 0xff80000000177802 */ /* 0x000fe20000000f00 */
[----:B------:R-:W-:Y:S01]  /*1980*/  IMAD.MOV.U32 R25, RZ, RZ, -0x800000 ;  /* 0xff800000ff197424 */ /* 0x000fe200078e00ff */
[----:B------:R-:W-:Y:S01]  /*1990*/  BSSY.RECONVERGENT B1, `(.L_x_347) ;  /* 0x00001c0000017945 */ /* 0x000fe20003800200 */
[----:B0-----:R-:W-:-:S02]  /*19a0*/  IMAD.MOV.U32 R32, RZ, RZ, RZ ;  /* 0x000000ffff207224 */ /* 0x001fc400078e00ff */
[----:B-1----:R-:W-:Y:S01]  /*19b0*/  @!P2 IMAD.SHL.U32 R17, R4, 0x4, RZ ;  /* 0x000000040411a824 */ /* 0x002fe200078e00ff */
[----:B----4-:R-:W-:-:S03]  /*19c0*/  ULEA UR4, UR4, UR5, 0x18 ;  /* 0x0000000504047291 */ /* 0x010fc6000f8ec0ff */
[C---:B------:R-:W-:Y:S01]  /*19d0*/  @!P0 IMAD.SHL.U32 R9, R4.reuse, 0x4, RZ ;  /* 0x0000000404098824 */ /* 0x040fe200078e00ff */
[----:B-----5:R-:W-:Y:S02]  /*19e0*/  @!P1 SHF.L.U32 R15, R4, 0x2, RZ ;  /* 0x00000002040f9819 */ /* 0x020fe400000006ff */
[----:B------:R-:W-:Y:S02]  /*19f0*/  @!P2 LOP3.LUT R17, R17, 0x3c, RZ, 0xc0, !PT ;  /* 0x0000003c1111a812 */ /* 0x000fe400078ec0ff */
[----:B------:R-:W-:Y:S02]  /*1a00*/  @!P1 LOP3.LUT R15, R15, 0x3c, RZ, 0xc0, !PT ;  /* 0x0000003c0f0f9812 */ /* 0x000fe400078ec0ff */
[----:B------:R-:W-:Y:S01]  /*1a10*/  @!P0 LOP3.LUT R9, R9, 0x3c, RZ, 0xc0, !PT ;  /* 0x0000003c09098812 */ /* 0x000fe200078ec0ff */
[----:B------:R-:W-:Y:S01]  /*1a20*/  @!P2 VIADD R17, R17, UR4 ;  /* 0x000000041111ac36 */ /* 0x000fe20008000000 */
[----:B------:R-:W-:Y:S01]  /*1a30*/  LEA R29, R5, UR4, 0x2 ;  /* 0x00000004051d7c11 */ /* 0x000fe2000f8e10ff */
[----:B------:R-:W-:Y:S01]  /*1a40*/  @!P1 VIADD R15, R15, UR4 ;  /* 0x000000040f0f9c36 */ /* 0x000fe20008000000 */
[----:B------:R-:W-:Y:S01]  /*1a50*/  @!P0 IADD3 R9, PT, PT, R9, UR4, RZ ;  /* 0x0000000409098c10 */ /* 0x000fe2000fffe0ff */
[C---:B------:R-:W-:Y:S01]  /*1a60*/  @!P2 IMAD R17, R6.reuse, 0x44, R17 ;  /* 0x000000440611a824 */ /* 0x040fe200078e0211 */
[----:B------:R-:W-:Y:S01]  /*1a70*/  SHF.R.U32.HI R12, RZ, 0x3, R4 ;  /* 0x00000003ff0c7819 */ /* 0x000fe20000011604 */
[C---:B------:R-:W-:Y:S01]  /*1a80*/  IMAD R29, R6.reuse, 0x44, R29 ;  /* 0x00000044061d7824 */ /* 0x040fe200078e021d */
[----:B------:R-:W-:Y:S01]  /*1a90*/  IABS R13, R3 ;  /* 0x00000003000d7213 */ /* 0x000fe20000000000 */
[----:B------:R-:W-:Y:S01]  /*1aa0*/  @!P1 IMAD R15, R6, 0x44, R15 ;  /* 0x00000044060f9824 */ /* 0x000fe200078e020f */
[----:B------:R-:W-:Y:S01]  /*1ab0*/  LEA R14, R12, UR4, 0x2 ;  /* 0x000000040c0e7c11 */ /* 0x000fe2000f8e10ff */
[----:B------:R-:W-:Y:S01]  /*1ac0*/  @!P0 IMAD R6, R6, 0x44, R9 ;  /* 0x0000004406068824 */ /* 0x000fe200078e0209 */
[----:B------:R-:W-:Y:S01]  /*1ad0*/  LOP3.LUT R9, R4, 0x7, RZ, 0xc0, !PT ;  /* 0x0000000704097812 */ /* 0x000fe200078ec0ff */
[----:B------:R-:W0:Y:S01]  /*1ae0*/  I2F.RP R5, R13 ;  /* 0x0000000d00057306 */ /* 0x000e220000209400 */
[----:B------:R-:W-:-:S03]  /*1af0*/  USHF.R.S32.HI UR4, URZ, 0x1f, UR22 ;  /* 0x0000001fff047899 */ /* 0x000fc60008011416 */
[----:B------:R-:W-:Y:S01]  /*1b00*/  IMAD R14, R9, 0x44, R14 ;  /* 0x00000044090e7824 */ /* 0x000fe200078e020e */
[----:B------:R-:W-:-:S03]  /*1b10*/  ULOP3.LUT UR4, UR4, 0x1, URZ, 0xfc, !UPT ;  /* 0x0000000104047892 */ /* 0x000fc6000f8efcff */
[----:B0-----:R-:W0:Y:S02]  /*1b20*/  MUFU.RCP R5, R5 ;  /* 0x0000000500057308 */ /* 0x001e240000001000 */
[----:B0-----:R-:W-:Y:S01]  /*1b30*/  VIADD R16, R5, 0xffffffe ;  /* 0x0ffffffe05107836 */ /* 0x001fe20000000000 */
[----:B--2---:R-:W-:Y:S04]  /*1b40*/  @!P3 STS [R29], R18 ;  /* 0x000000121d00b388 */ /* 0x004fe80000000800 */
[----:B---3--:R0:W-:Y:S04]  /*1b50*/  @!P2 STS [R17+0x220], R10 ;  /* 0x0002200a1100a388 */ /* 0x0081e80000000800 */
[----:B------:R-:W-:Y:S04]  /*1b60*/  @!P1 STS [R15+0x440], R22 ;  /* 0x000440160f009388 */ /* 0x000fe80000000800 */
[----:B------:R-:W-:Y:S01]  /*1b70*/  @!P0 STS [R6+0x660], R19 ;  /* 0x0006601306008388 */ /* 0x000fe20000000800 */
[----:B------:R-:W-:Y:S06]  /*1b80*/  BAR.SYNC.DEFER_BLOCKING 0x0 ;  /* 0x0000000000007b1d */ /* 0x000fec0000010000 */
[----:B0-----:R-:W0:Y:S01]  /*1b90*/  F2I.FTZ.U32.TRUNC.NTZ R17, R16 ;  /* 0x0000001000117305 */ /* 0x001e22000021f000 */
[----:B------:R-:W-:Y:S04]  /*1ba0*/  @!P0 LDS R27, [R14] ;  /* 0x000000000e1b8984 */ /* 0x000fe80000000800 */
[----:B------:R-:W-:Y:S01]  /*1bb0*/  @!P0 LDS R24, [R14+0x220] ;  /* 0x000220000e188984 */ /* 0x000fe20000000800 */
[----:B0-----:R-:W-:-:S02]  /*1bc0*/  IMAD.MOV R10, RZ, RZ, -R17 ;  /* 0x000000ffff0a7224 */ /* 0x001fc400078e0a11 */
[----:B------:R-:W-:Y:S01]  /*1bd0*/  IMAD.MOV.U32 R16, RZ, RZ, RZ ;  /* 0x000000ffff107224 */ /* 0x000fe200078e00ff */
[----:B------:R-:W0:Y:S01]  /*1be0*/  @!P0 LDS R25, [R14+0x440] ;  /* 0x000440000e198984 */ /* 0x000e220000000800 */
[----:B------:R-:W-:-:S03]  /*1bf0*/  IMAD R5, R10, R13, RZ ;  /* 0x0000000d0a057224 */ /* 0x000fc600078e02ff */
[----:B------:R-:W1:Y:S01]  /*1c00*/  @!P0 LDS R23, [R14+0x660] ;  /* 0x000660000e178984 */ /* 0x000e620000000800 */
[----:B------:R-:W-:Y:S01]  /*1c10*/  IMAD.HI.U32 R5, R17, R5, R16 ;  /* 0x0000000511057227 */ /* 0x000fe200078e0010 */
[----:B0-----:R-:W-:-:S04]  /*1c20*/  FMNMX3.FTZ R6, R27, R24, R25, !PT ;  /* 0x000000181b067276 */ /* 0x001fc80007810019 */
[----:B-1----:R-:W-:Y:S02]  /*1c30*/  FMNMX.FTZ R15, R6, R23, !PT ;  /* 0x00000017060f7209 */ /* 0x002fe40007810000 */
[----:B------:R-:W-:Y:S02]  /*1c40*/  IABS R6, R2 ;  /* 0x0000000200067213 */ /* 0x000fe40000000000 */
[----:B------:R-:W-:Y:S01]  /*1c50*/  LOP3.LUT R2, R2, R3, RZ, 0x3c, !PT ;  /* 0x0000000302027212 */ /* 0x000fe200078e3cff */
[----:B------:R-:W0:Y:S02]  /*1c60*/  SHFL.BFLY PT, R10, R15, 0x4, 0x1f ;  /* 0x0c801f000f0a7f89 */ /* 0x000e2400000e0000 */
[----:B------:R-:W-:Y:S01]  /*1c70*/  IMAD.HI.U32 R14, R5, R6, RZ ;  /* 0x00000006050e7227 */ /* 0x000fe200078e00ff */
[----:B------:R-:W-:-:S04]  /*1c80*/  ISETP.GE.AND P1, PT, R2, RZ, PT ;  /* 0x000000ff0200720c */ /* 0x000fc80003f26270 */
[----:B------:R-:W-:-:S05]  /*1c90*/  IADD3 R5, PT, PT, -R14, RZ, RZ ;  /* 0x000000ff0e057210 */ /* 0x000fca0007ffe1ff */
[----:B------:R-:W-:-:S05]  /*1ca0*/  IMAD R6, R13, R5, R6 ;  /* 0x000000050d067224 */ /* 0x000fca00078e0206 */
[----:B------:R-:W-:Y:S02]  /*1cb0*/  ISETP.GT.U32.AND P0, PT, R13, R6, PT ;  /* 0x000000060d00720c */ /* 0x000fe40003f04070 */
[----:B0-----:R-:W-:Y:S02]  /*1cc0*/  FMNMX.FTZ R10, R15, R10, !PT ;  /* 0x0000000a0f0a7209 */ /* 0x001fe40007810000 */
[----:B------:R-:W0:Y:S03]  /*1cd0*/  LDC R15, c[0x0][0x3e0] ;  /* 0x0000f800ff0f7b82 */ /* 0x000e260000000800 */
[----:B------:R-:W1:Y:S06]  /*1ce0*/  SHFL.BFLY PT, R19, R10, 0x2, 0x1f ;  /* 0x0c401f000a137f89 */ /* 0x000e6c00000e0000 */
[----:B------:R-:W-:-:S02]  /*1cf0*/  @!P0 IMAD.IADD R6, R6, 0x1, -R13 ;  /* 0x0000000106068824 */ /* 0x000fc400078e0a0d */
[----:B------:R-:W-:Y:S01]  /*1d00*/  @!P0 VIADD R14, R14, 0x1 ;  /* 0x000000010e0e8836 */ /* 0x000fe20000000000 */
[----:B------:R-:W-:Y:S02]  /*1d10*/  ISETP.NE.AND P0, PT, R3, RZ, PT ;  /* 0x000000ff0300720c */ /* 0x000fe40003f05270 */
[----:B------:R-:W-:-:S13]  /*1d20*/  ISETP.GE.U32.AND P2, PT, R6, R13, PT ;  /* 0x0000000d0600720c */ /* 0x000fda0003f46070 */
[----:B------:R-:W-:Y:S01]  /*1d30*/  @P2 VIADD R14, R14, 0x1 ;  /* 0x000000010e0e2836 */ /* 0x000fe20000000000 */
[----:B0-----:R-:W-:Y:S02]  /*1d40*/  IABS R13, R15 ;  /* 0x0000000f000d7213 */ /* 0x001fe40000000000 */
[----:B-1----:R-:W-:Y:S02]  /*1d50*/  FMNMX.FTZ R19, R10, R19, !PT ;  /* 0x000000130a137209 */ /* 0x002fe40007810000 */
[----:B------:R-:W0:Y:S01]  /*1d60*/  I2F.RP R22, R13 ;  /* 0x0000000d00167306 */ /* 0x000e220000209400 */
[----:B------:R-:W-:Y:S02]  /*1d70*/  @!P1 IADD3 R14, PT, PT, -R14, RZ, RZ ;  /* 0x000000ff0e0e9210 */ /* 0x000fe40007ffe1ff */
[----:B------:R-:W-:Y:S01]  /*1d80*/  @!P0 LOP3.LUT R14, RZ, R3, RZ, 0x33, !PT ;  /* 0x00000003ff0e8212 */ /* 0x000fe200078e33ff */
[----:B------:R-:W1:Y:S04]  /*1d90*/  SHFL.BFLY PT, R2, R19, 0x1, 0x1f ;  /* 0x0c201f0013027f89 */ /* 0x000e6800000e0000 */
[----:B------:R-:W-:Y:S01]  /*1da0*/  IMAD R5, R14, UR4, RZ ;  /* 0x000000040e057c24 */ /* 0x000fe2000f8e02ff */
[----:B------:R-:W2:Y:S04]  /*1db0*/  LDCU UR4, c[0x0][0x430] ;  /* 0x00008600ff0477ac */ /* 0x000ea80008000800 */
[----:B------:R-:W-:Y:S01]  /*1dc0*/  IABS R17, R5 ;  /* 0x0000000500117213 */ /* 0x000fe20000000000 */
[----:B0-----:R-:W-:Y:S01]  /*1dd0*/  MUFU.RCP R6, R22 ;  /* 0x0000001600067308 */ /* 0x001fe20000001000 */
[----:B------:R-:W-:-:S07]  /*1de0*/  ISETP.NE.AND P5, PT, R5, RZ, PT ;  /* 0x000000ff0500720c */ /* 0x000fce0003fa5270 */
[----:B------:R-:W0:Y:S01]  /*1df0*/  I2F.RP R18, R17 ;  /* 0x0000001100127306 */ /* 0x000e220000209400 */
[----:B-1----:R-:W-:-:S04]  /*1e00*/  FMNMX.FTZ R2, R19, R2, !PT ;  /* 0x0000000213027209 */ /* 0x002fc80007810000 */
[----:B------:R-:W-:-:S04]  /*1e10*/  FSETP.NEU.FTZ.AND P0, PT, R2, -INF , PT ;  /* 0xff8000000200780b */ /* 0x000fc80003f1d000 */
[----:B------:R-:W-:Y:S01]  /*1e20*/  FSEL R2, R2, RZ, P0 ;  /* 0x000000ff02027208 */ /* 0x000fe20000000000 */
[----:B0-----:R-:W0:Y:S04]  /*1e30*/  MUFU.RCP R18, R18 ;  /* 0x0000001200127308 */ /* 0x001e280000001000 */
        /* <DEDUP_REMOVED lines=8> */
[----:B------:R-:W-:Y:S01]  /*1ec0*/  MUFU.EX2 R29, R30 ;  /* 0x0000001e001d7308 */ /* 0x000fe20000000800 */
[----:B0-----:R-:W-:-:S07]  /*1ed0*/  VIADD R18, R18, 0xffffffe ;  /* 0x0ffffffe12127836 */ /* 0x001fce0000000000 */
[----:B------:R-:W0:Y:S08]  /*1ee0*/  MUFU.EX2 R16, R28 ;  /* 0x0000001c00107308 */ /* 0x000e300000000800 */
[----:B------:R-:W1:Y:S08]  /*1ef0*/  MUFU.EX2 R10, R10 ;  /* 0x0000000a000a7308 */ /* 0x000e700000000800 */
[----:B------:R-:W3:Y:S01]  /*1f00*/  MUFU.EX2 R19, R26 ;  /* 0x0000001a00137308 */ /* 0x000ee20000000800 */
[----:B0-----:R-:W-:Y:S01]  /*1f10*/  FADD.FTZ R29, R29, R16 ;  /* 0x000000101d1d7221 */ /* 0x001fe20000010000 */
[----:B------:R-:W-:-:S06]  /*1f20*/  VIADD R28, R6, 0xffffffe ;  /* 0x0ffffffe061c7836 */ /* 0x000fcc0000000000 */
[----:B------:R-:W0:Y:S01]  /*1f30*/  F2I.FTZ.U32.TRUNC.NTZ R33, R18 ;  /* 0x0000001200217305 */ /* 0x000e22000021f000 */
[----:B-1----:R-:W-:-:S07]  /*1f40*/  FADD.FTZ R16, R29, R10 ;  /* 0x0000000a1d107221 */ /* 0x002fce0000010000 */
[----:B------:R-:W1:Y:S01]  /*1f50*/  F2I.FTZ.U32.TRUNC.NTZ R29, R28 ;  /* 0x0000001c001d7305 */ /* 0x000e62000021f000 */
[----:B---3--:R-:W-:-:S05]  /*1f60*/  FADD.FTZ R19, R16, R19 ;  /* 0x0000001310137221 */ /* 0x008fca0000010000 */
[----:B------:R-:W3:Y:S01]  /*1f70*/  SHFL.BFLY PT, R16, R19, 0x4, 0x1f ;  /* 0x0c801f0013107f89 */ /* 0x000ee200000e0000 */
[----:B0-----:R-:W-:-:S04]  /*1f80*/  IMAD.MOV R10, RZ, RZ, -R33 ;  /* 0x000000ffff0a7224 */ /* 0x001fc800078e0a21 */
[----:B------:R-:W-:Y:S01]  /*1f90*/  IMAD R37, R10, R17, RZ ;  /* 0x000000110a257224 */ /* 0x000fe200078e02ff */
[----:B------:R-:W-:Y:S02]  /*1fa0*/  IABS R10, R5 ;  /* 0x00000005000a7213 */ /* 0x000fe40000000000 */
[----:B-1----:R-:W-:Y:S01]  /*1fb0*/  IADD3 R6, PT, PT, RZ, -R29, RZ ;  /* 0x8000001dff067210 */ /* 0x002fe20007ffe0ff */
[----:B------:R-:W-:Y:S01]  /*1fc0*/  IMAD.HI.U32 R37, R33, R37, R32 ;  /* 0x0000002521257227 */ /* 0x000fe200078e0020 */
[----:B------:R-:W-:-:S03]  /*1fd0*/  IADD3 R10, PT, PT, RZ, -R10, RZ ;  /* 0x8000000aff0a7210 */ /* 0x000fc60007ffe0ff */
[----:B------:R-:W-:Y:S02]  /*1fe0*/  IMAD R39, R6, R13, RZ ;  /* 0x0000000d06277224 */ /* 0x000fe400078e02ff */
[----:B------:R-:W-:Y:S02]  /*1ff0*/  VIADD R6, R17, UR18 ;  /* 0x0000001211067c36 */ /* 0x000fe40008000000 */
[----:B------:R-:W-:-:S03]  /*2000*/  IMAD.MOV.U32 R28, RZ, RZ, RZ ;  /* 0x000000ffff1c7224 */ /* 0x000fc600078e00ff */
[----:B------:R-:W-:Y:S01]  /*2010*/  IABS R18, R6 ;  /* 0x0000000600127213 */ /* 0x000fe20000000000 */
[----:B------:R-:W-:-:S04]  /*2020*/  IMAD.HI.U32 R39, R29, R39, R28 ;  /* 0x000000271d277227 */ /* 0x000fc800078e001c */
[----:B---3--:R-:W-:Y:S01]  /*2030*/  FADD.FTZ R16, R19, R16 ;  /* 0x0000001013107221 */ /* 0x008fe20000010000 */
[----:B------:R-:W-:-:S04]  /*2040*/  IMAD.HI.U32 R37, R37, R18, RZ ;  /* 0x0000001225257227 */ /* 0x000fc800078e00ff */
[----:B------:R-:W0:Y:S01]  /*2050*/  SHFL.BFLY PT, R41, R16, 0x2, 0x1f ;  /* 0x0c401f0010297f89 */ /* 0x000e2200000e0000 */
[----:B------:R-:W-:Y:S02]  /*2060*/  IMAD R22, R37, R10, R18 ;  /* 0x0000000a25167224 */ /* 0x000fe400078e0212 */
[----:B------:R-:W-:-:S03]  /*2070*/  IMAD.HI.U32 R19, R39, R18, RZ ;  /* 0x0000001227137227 */ /* 0x000fc600078e00ff */
[----:B------:R-:W-:Y:S01]  /*2080*/  ISETP.GT.U32.AND P3, PT, R17, R22, PT ;  /* 0x000000161100720c */ /* 0x000fe20003f64070 */
[----:B------:R-:W-:-:S04]  /*2090*/  IMAD.MOV R10, RZ, RZ, -R19 ;  /* 0x000000ffff0a7224 */ /* 0x000fc800078e0a13 */
[C---:B------:R-:W-:Y:S02]  /*20a0*/  IMAD R18, R13.reuse, R10, R18 ;  /* 0x0000000a0d127224 */ /* 0x040fe400078e0212 */
[----:B------:R-:W1:Y:S03]  /*20b0*/  LDC.U8 R10, c[0x0][0x549] ;  /* 0x00015240ff0a7b82 */ /* 0x000e660000000000 */
[----:B------:R-:W-:-:S03]  /*20c0*/  ISETP.GT.U32.AND P1, PT, R13, R18, PT ;  /* 0x000000120d00720c */ /* 0x000fc60003f24070 */
[----:B------:R-:W-:Y:S01]  /*20d0*/  @!P3 IMAD.IADD R22, R22, 0x1, -R17 ;  /* 0x000000011616b824 */ /* 0x000fe200078e0a11 */
[----:B------:R-:W-:Y:S01]  /*20e0*/  @!P3 IADD3 R37, PT, PT, R37, 0x1, RZ ;  /* 0x000000012525b810 */ /* 0x000fe20007ffe0ff */
[----:B0-----:R-:W-:-:S03]  /*20f0*/  FADD.FTZ R41, R16, R41 ;  /* 0x0000002910297221 */ /* 0x001fc60000010000 */
[-C--:B------:R-:W-:Y:S02]  /*2100*/  ISETP.GE.U32.AND P2, PT, R22, R17.reuse, PT ;  /* 0x000000111600720c */ /* 0x080fe40003f46070 */
[----:B------:R-:W-:Y:S01]  /*2110*/  LOP3.LUT R22, R6, R17, RZ, 0x3c, !PT ;  /* 0x0000001106167212 */ /* 0x000fe200078e3cff */
[----:B------:R-:W0:Y:S02]  /*2120*/  SHFL.BFLY PT, R16, R41, 0x1, 0x1f ;  /* 0x0c201f0029107f89 */ /* 0x000e2400000e0000 */
[----:B------:R-:W-:Y:S01]  /*2130*/  @!P1 IMAD.IADD R18, R18, 0x1, -R13 ;  /* 0x0000000112129824 */ /* 0x000fe200078e0a0d */
[----:B------:R-:W-:Y:S01]  /*2140*/  LOP3.LUT R6, R6, R15, RZ, 0x3c, !PT ;  /* 0x0000000f06067212 */ /* 0x000fe200078e3cff */
[----:B------:R-:W-:Y:S01]  /*2150*/  @!P1 VIADD R19, R19, 0x1 ;  /* 0x0000000113139836 */ /* 0x000fe20000000000 */
[----:B------:R-:W-:Y:S02]  /*2160*/  ISETP.NE.AND P1, PT, R15, RZ, PT ;  /* 0x000000ff0f00720c */ /* 0x000fe40003f25270 */
[----:B------:R-:W-:-:S02]  /*2170*/  ISETP.GE.U32.AND P4, PT, R18, R13, PT ;  /* 0x0000000d1200720c */ /* 0x000fc40003f86070 */
[----:B------:R-:W-:Y:S01]  /*2180*/  ISETP.GE.AND P3, PT, R6, RZ, PT ;  /* 0x000000ff0600720c */ /* 0x000fe20003f66270 */
[----:B------:R-:W-:Y:S01]  /*2190*/  @P2 VIADD R37, R37, 0x1 ;  /* 0x0000000125252836 */ /* 0x000fe20000000000 */
[----:B------:R-:W-:Y:S01]  /*21a0*/  ISETP.GE.AND P0, PT, R22, RZ, PT ;  /* 0x000000ff1600720c */ /* 0x000fe20003f06270 */
[----:B------:R-:W-:Y:S01]  /*21b0*/  IMAD.MOV.U32 R22, RZ, RZ, 0x7f800000 ;  /* 0x7f800000ff167424 */ /* 0x000fe200078e00ff */
[----:B------:R-:W-:-:S07]  /*21c0*/  SHF.R.S32.HI R6, RZ, 0x1f, R5 ;  /* 0x0000001fff067819 */ /* 0x000fce0000011405 */
[----:B------:R-:W-:Y:S01]  /*21d0*/  @P4 VIADD R19, R19, 0x1 ;  /* 0x0000000113134836 */ /* 0x000fe20000000000 */
[----:B------:R-:W-:-:S03]  /*21e0*/  ISETP.NE.AND P4, PT, R14, RZ, PT ;  /* 0x000000ff0e00720c */ /* 0x000fc60003f85270 */
[----:B------:R-:W-:Y:S02]  /*21f0*/  @!P3 IMAD.MOV R19, RZ, RZ, -R19 ;  /* 0x000000ffff13b224 */ /* 0x000fe400078e0a13 */
[----:B0-----:R-:W-:Y:S01]  /*2200*/  FADD.FTZ R16, R41, R16 ;  /* 0x0000001029107221 */ /* 0x001fe20000010000 */
[----:B------:R-:W-:Y:S02]  /*2210*/  @!P1 LOP3.LUT R19, RZ, R15, RZ, 0x33, !PT ;  /* 0x0000000fff139212 */ /* 0x000fe400078e33ff */
[----:B------:R-:W-:Y:S02]  /*2220*/  LOP3.LUT P1, RZ, R4, 0x387, RZ, 0xc0, !PT ;  /* 0x0000038704ff7812 */ /* 0x000fe4000782c0ff */
[----:B------:R-:W-:Y:S02]  /*2230*/  FSETP.NE.FTZ.AND P2, PT, R16, RZ, PT ;  /* 0x000000ff1000720b */ /* 0x000fe40003f55000 */
[----:B------:R-:W-:Y:S02]  /*2240*/  @!P0 IADD3 R37, PT, PT, -R37, RZ, RZ ;  /* 0x000000ff25258210 */ /* 0x000fe40007ffe1ff */
[----:B-1----:R-:W-:-:S02]  /*2250*/  ISETP.NE.AND P0, PT, R10, RZ, PT ;  /* 0x000000ff0a00720c */ /* 0x002fc40003f05270 */
[----:B------:R-:W-:Y:S02]  /*2260*/  @!P5 LOP3.LUT R37, RZ, R17, RZ, 0x33, !PT ;  /* 0x00000011ff25d212 */ /* 0x000fe400078e33ff */
[----:B------:R-:W-:Y:S02]  /*2270*/  SEL R17, RZ, 0x1, !P4 ;  /* 0x00000001ff117807 */ /* 0x000fe40006000000 */
[----:B------:R-:W-:Y:S02]  /*2280*/  SEL R10, R3, 0x1, !P0 ;  /* 0x00000001030a7807 */ /* 0x000fe40004000000 */
[----:B------:R-:W-:Y:S01]  /*2290*/  ISETP.LT.U32.AND P0, PT, R20, R37, PT ;  /* 0x000000251400720c */ /* 0x000fe20003f01070 */
[----:B------:R-:W0:Y:S01]  /*22a0*/  @P2 MUFU.LG2 R13, R16 ;  /* 0x00000010000d2308 */ /* 0x000e220000000c00 */
[----:B------:R-:W-:Y:S01]  /*22b0*/  SHF.R.S32.HI R29, RZ, 0x1f, R37 ;  /* 0x0000001fff1d7819 */ /* 0x000fe20000011425 */
[----:B------:R-:W-:Y:S01]  /*22c0*/  IMAD R10, R19, R10, RZ ;  /* 0x0000000a130a7224 */ /* 0x000fe200078e02ff */
[----:B------:R-:W-:Y:S01]  /*22d0*/  LOP3.LUT R17, R6, R17, RZ, 0xfc, !PT ;  /* 0x0000001106117212 */ /* 0x000fe200078efcff */
[----:B--2---:R-:W-:Y:S01]  /*22e0*/  IMAD R6, R3, UR4, RZ ;  /* 0x0000000403067c24 */ /* 0x004fe2000f8e02ff */
[----:B------:R-:W-:-:S03]  /*22f0*/  ISETP.LT.AND.EX P0, PT, R21, R29, PT, P0 ;  /* 0x0000001d1500720c */ /* 0x000fc60003f01300 */
[----:B------:R-:W-:Y:S01]  /*2300*/  IMAD R5, R5, R6, RZ ;  /* 0x0000000605057224 */ /* 0x000fe200078e02ff */
[----:B------:R-:W-:Y:S01]  /*2310*/  SEL R6, R20, R37, P0 ;  /* 0x0000002514067207 */ /* 0x000fe20000000000 */
[----:B------:R-:W-:Y:S02]  /*2320*/  IMAD R3, R17, R10, RZ ;  /* 0x0000000a11037224 */ /* 0x000fe400078e02ff */
        /* <DEDUP_REMOVED lines=52> */
.L_x_350:
[----:B------:R-:W-:Y:S01]  /*2670*/  IMAD.MOV.U32 R20, RZ, RZ, R2 ;  /* 0x000000ffff147224 */ /* 0x000fe200078e0002 */
[----:B------:R-:W-:Y:S01]  /*2680*/  MOV R19, RZ ;  /* 0x000000ff00137202 */ /* 0x000fe20000000f00 */
[----:B------:R-:W-:Y:S01]  /*2690*/  IMAD.MOV.U32 R18, RZ, RZ, R32 ;  /* 0x000000ffff127224 */ /* 0x000fe200078e0020 */
[----:B------:R-:W-:Y:S02]  /*26a0*/  MOV R16, 0x26c0 ;  /* 0x000026c000107802 */ /* 0x000fe40000000f00 */
[----:B------:R-:W-:Y:S05]  /*26b0*/  CALL.REL.NOINC `($__internal_9_$__cuda_sm20_div_s64) ;  /* 0x00000028005c7944 */ /* 0x000fea0003c00000 */
[----:B------:R-:W-:Y:S02]  /*26c0*/  IADD3 R17, PT, PT, -R10, RZ, RZ ;  /* 0x000000ff0a117210 */ /* 0x000fe40007ffe1ff */
[----:B------:R-:W-:-:S03]  /*26d0*/  MOV R33, R13 ;  /* 0x0000000d00217202 */ /* 0x000fc60000000f00 */
[----:B------:R-:W-:Y:S01]  /*26e0*/  IMAD R14, R32, R17, R2 ;  /* 0x00000011200e7224 */ /* 0x000fe200078e0202 */
[----:B------:R-:W-:-:S07]  /*26f0*/  MOV R32, R10 ;  /* 0x0000000a00207202 */ /* 0x000fce0000000f00 */
.L_x_351:
        /* <DEDUP_REMOVED lines=59> */
.L_x_353:
[----:B------:R-:W-:Y:S01]  /*2ab0*/  IMAD.MOV.U32 R20, RZ, RZ, R32 ;  /* 0x000000ffff147224 */ /* 0x000fe200078e0020 */
[----:B------:R-:W-:Y:S01]  /*2ac0*/  MOV R19, R33 ;  /* 0x0000002100137202 */ /* 0x000fe20000000f00 */
[----:B------:R-:W-:Y:S01]  /*2ad0*/  IMAD.MOV.U32 R18, RZ, RZ, R30 ;  /* 0x000000ffff127224 */ /* 0x000fe200078e001e */
[----:B------:R-:W-:Y:S02]  /*2ae0*/  MOV R16, 0x2b00 ;  /* 0x00002b0000107802 */ /* 0x000fe40000000f00 */
[----:B------:R-:W-:Y:S05]  /*2af0*/  CALL.REL.NOINC `($__internal_9_$__cuda_sm20_div_s64) ;  /* 0x00000024004c7944 */ /* 0x000fea0003c00000 */
[----:B------:R-:W-:-:S05]  /*2b00*/  IADD3 R13, PT, PT, -R10, RZ, RZ ;  /* 0x000000ff0a0d7210 */ /* 0x000fca0007ffe1ff */
[----:B------:R-:W-:Y:S02]  /*2b10*/  IMAD R30, R13, R30, R32 ;  /* 0x0000001e0d1e7224 */ /* 0x000fe400078e0220 */
.L_x_354:
[----:B------:R-:W-:Y:S05]  /*2b20*/  BSYNC.RECONVERGENT B0 ;  /* 0x0000000000007941 */ /* 0x000fea0003800200 */
.L_x_352:
        /* <DEDUP_REMOVED lines=15> */
[----:B0-----:R-:W-:-:S07]  /*2c20*/  VIADD R20, R20, 0xffffffe ;  /* 0x0ffffffe14147836 */ /* 0x001fce0000000000 */
[----:B------:R-:W0:Y:S01]  /*2c30*/  F2I.FTZ.U32.TRUNC.NTZ R21, R20 ;  /* 0x0000001400157305 */ /* 0x000e22000021f000 */
[----:B-1----:R-:W-:-:S07]  /*2c40*/  VIADD R16, R16, 0xffffffe ;  /* 0x0ffffffe10107836 */ /* 0x002fce0000000000 */
[----:B------:R-:W1:Y:S01]  /*2c50*/  F2I.FTZ.U32.TRUNC.NTZ R17, R16 ;  /* 0x0000001000117305 */ /* 0x000e62000021f000 */
[----:B0-----:R-:W-:-:S07]  /*2c60*/  IMAD.MOV R29, RZ, RZ, -R21 ;  /* 0x000000ffff1d7224 */ /* 0x001fce00078e0a15 */
[----:B------:R0:W2:Y:S01]  /*2c70*/  MUFU.RCP R35, R14 ;  /* 0x0000000e00237308 */ /* 0x0000a20000001000 */
[----:B------:R-:W-:Y:S02]  /*2c80*/  IMAD.MOV.U32 R20, RZ, RZ, RZ ;  /* 0x000000ffff147224 */ /* 0x000fe400078e00ff */
[----:B------:R-:W-:Y:S01]  /*2c90*/  IMAD R32, R29, R26, RZ ;  /* 0x0000001a1d207224 */ /* 0x000fe200078e02ff */
[----:B-1----:R-:W-:-:S03]  /*2ca0*/  IADD3 R19, PT, PT, RZ, -R17, RZ ;  /* 0x80000011ff137210 */ /* 0x002fc60007ffe0ff */
[----:B------:R-:W-:-:S04]  /*2cb0*/  IMAD.HI.U32 R32, R21, R32, R20 ;  /* 0x0000002015207227 */ /* 0x000fc800078e0014 */
[----:B------:R-:W-:Y:S01]  /*2cc0*/  HFMA2 R16, -RZ, RZ, 0, 0 ;  /* 0x00000000ff107431 */ /* 0x000fe200000001ff */
[----:B------:R-:W-:Y:S01]  /*2cd0*/  IABS R21, R30 ;  /* 0x0000001e00157213 */ /* 0x000fe20000000000 */
[----:B------:R-:W-:Y:S01]  /*2ce0*/  IMAD R34, R19, R18, RZ ;  /* 0x0000001213227224 */ /* 0x000fe200078e02ff */
[----:B------:R-:W-:Y:S02]  /*2cf0*/  IABS R19, R8 ;  /* 0x0000000800137213 */ /* 0x000fe40000000000 */
[----:B------:R-:W-:Y:S01]  /*2d00*/  IABS R20, R11 ;  /* 0x0000000b00147213 */ /* 0x000fe20000000000 */
[----:B------:R-:W-:Y:S01]  /*2d10*/  IMAD.HI.U32 R32, R32, R21, RZ ;  /* 0x0000001520207227 */ /* 0x000fe200078e00ff */
[----:B0-----:R-:W-:Y:S01]  /*2d20*/  IABS R14, R6 ;  /* 0x00000006000e7213 */ /* 0x001fe20000000000 */
[----:B------:R-:W0:Y:S02]  /*2d30*/  I2F.U32.RP R31, R19 ;  /* 0x00000013001f7306 */ /* 0x000e240000209000 */
[----:B--2---:R-:W-:-:S02]  /*2d40*/  VIADD R35, R35, 0xffffffe ;  /* 0x0ffffffe23237836 */ /* 0x004fc40000000000 */
[----:B------:R-:W-:Y:S02]  /*2d50*/  IMAD.MOV R20, RZ, RZ, -R20 ;  /* 0x000000ffff147224 */ /* 0x000fe400078e0a14 */
[----:B------:R-:W-:Y:S01]  /*2d60*/  IMAD.HI.U32 R34, R17, R34, R16 ;  /* 0x0000002211227227 */ /* 0x000fe200078e0010 */
[----:B------:R-:W-:Y:S01]  /*2d70*/  IABS R17, R10 ;  /* 0x0000000a00117213 */ /* 0x000fe20000000000 */
[----:B------:R-:W1:Y:S01]  /*2d80*/  I2F.U32.RP R28, R14 ;  /* 0x0000000e001c7306 */ /* 0x000e620000209000 */
[----:B------:R-:W-:Y:S01]  /*2d90*/  IABS R16, R7 ;  /* 0x0000000700107213 */ /* 0x000fe20000000000 */
[----:B------:R-:W-:Y:S02]  /*2da0*/  IMAD R21, R32, R20, R21 ;  /* 0x0000001420157224 */ /* 0x000fe400078e0215 */
[----:B------:R-:W-:-:S03]  /*2db0*/  IMAD.HI.U32 R29, R34, R17, RZ ;  /* 0x00000011221d7227 */ /* 0x000fc600078e00ff */
[----:B------:R-:W-:Y:S01]  /*2dc0*/  ISETP.GT.U32.AND P4, PT, R26, R21, PT ;  /* 0x000000151a00720c */ /* 0x000fe20003f84070 */
[----:B------:R-:W2:Y:S01]  /*2dd0*/  F2I.FTZ.U32.TRUNC.NTZ R35, R35 ;  /* 0x0000002300237305 */ /* 0x000ea2000021f000 */
[----:B------:R-:W-:Y:S02]  /*2de0*/  IMAD.MOV R16, RZ, RZ, -R16 ;  /* 0x000000ffff107224 */ /* 0x000fe400078e0a10 */
[----:B------:R-:W-:Y:S02]  /*2df0*/  IMAD.MOV.U32 R34, RZ, RZ, RZ ;  /* 0x000000ffff227224 */ /* 0x000fe400078e00ff */
[----:B------:R-:W-:-:S03]  /*2e00*/  IMAD R17, R29, R16, R17 ;  /* 0x000000101d117224 */ /* 0x000fc600078e0211 */
[----:B0-----:R-:W0:Y:S02]  /*2e10*/  MUFU.RCP R31, R31 ;  /* 0x0000001f001f7308 */ /* 0x001e240000001000 */
[----:B------:R-:W-:Y:S02]  /*2e20*/  ISETP.GT.U32.AND P2, PT, R18, R17, PT ;  /* 0x000000111200720c */ /* 0x000fe40003f44070 */
[-C--:B------:R-:W-:Y:S02]  /*2e30*/  @!P4 IADD3 R21, PT, PT, R21, -R26.reuse, RZ ;  /* 0x8000001a1515c210 */ /* 0x080fe40007ffe0ff */
[----:B------:R-:W-:Y:S02]  /*2e40*/  @!P4 IADD3 R32, PT, PT, R32, 0x1, RZ ;  /* 0x000000012020c810 */ /* 0x000fe40007ffe0ff */
[----:B-1----:R-:W1:Y:S01]  /*2e50*/  MUFU.RCP R28, R28 ;  /* 0x0000001c001c7308 */ /* 0x002e620000001000 */
[----:B--2---:R-:W-:Y:S02]  /*2e60*/  IADD3 R16, PT, PT, RZ, -R35, RZ ;  /* 0x80000023ff107210 */ /* 0x004fe40007ffe0ff */
[----:B------:R-:W-:-:S02]  /*2e70*/  ISETP.GE.U32.AND P6, PT, R21, R26, PT ;  /* 0x0000001a1500720c */ /* 0x000fc40003fc6070 */
[----:B------:R-:W-:Y:S01]  /*2e80*/  IABS R21, R2 ;  /* 0x0000000200157213 */ /* 0x000fe20000000000 */
[----:B------:R-:W-:Y:S01]  /*2e90*/  IMAD R33, R16, R13, RZ ;  /* 0x0000000d10217224 */ /* 0x000fe200078e02ff */
[----:B------:R-:W-:Y:S01]  /*2ea0*/  IABS R16, R15 ;  /* 0x0000000f00107213 */ /* 0x000fe20000000000 */
[----:B------:R-:W-:Y:S01]  /*2eb0*/  @!P2 IMAD.IADD R17, R17, 0x1, -R18 ;  /* 0x000000011111a824 */ /* 0x000fe200078e0a12 */
[----:B------:R-:W-:Y:S01]  /*2ec0*/  ISETP.NE.AND P4, PT, R11, RZ, PT ;  /* 0x000000ff0b00720c */ /* 0x000fe20003f85270 */
[----:B------:R-:W-:-:S03]  /*2ed0*/  IMAD.HI.U32 R34, R35, R33, R34 ;  /* 0x0000002123227227 */ /* 0x000fc600078e0022 */
[----:B------:R-:W-:Y:S01]  /*2ee0*/  ISETP.GE.U32.AND P5, PT, R17, R18, PT ;  /* 0x000000121100720c */ /* 0x000fe20003fa6070 */
[----:B0-----:R-:W-:Y:S01]  /*2ef0*/  VIADD R35, R31, 0xffffffe ;  /* 0x0ffffffe1f237836 */ /* 0x001fe20000000000 */
[----:B------:R-:W-:Y:S01]  /*2f00*/  LOP3.LUT R17, R10, R7, RZ, 0x3c, !PT ;  /* 0x000000070a117212 */ /* 0x000fe200078e3cff */
[----:B------:R-:W-:Y:S01]  /*2f10*/  IMAD.MOV R16, RZ, RZ, -R16 ;  /* 0x000000ffff107224 */ /* 0x000fe200078e0a10 */
[----:B------:R-:W-:Y:S01]  /*2f20*/  LOP3.LUT R18, R30, R11, RZ, 0x3c, !PT ;  /* 0x0000000b1e127212 */ /* 0x000fe200078e3cff */
[----:B-1----:R-:W-:Y:S01]  /*2f30*/  VIADD R33, R28, 0xffffffe ;  /* 0x0ffffffe1c217836 */ /* 0x002fe20000000000 */
[----:B------:R-:W-:Y:S01]  /*2f40*/  ISETP.GE.AND P1, PT, R17, RZ, PT ;  /* 0x000000ff1100720c */ /* 0x000fe20003f26270 */
[----:B------:R-:W-:Y:S01]  /*2f50*/  IMAD.HI.U32 R26, R34, R21, RZ ;  /* 0x00000015221a7227 */ /* 0x000fe200078e00ff */
[----:B------:R-:W0:Y:S01]  /*2f60*/  F2I.FTZ.U32.TRUNC.NTZ R35, R35 ;  /* 0x0000002300237305 */ /* 0x000e22000021f000 */
[----:B------:R-:W-:Y:S02]  /*2f70*/  ISETP.GE.AND P3, PT, R18, RZ, PT ;  /* 0x000000ff1200720c */ /* 0x000fe40003f66270 */
[----:B------:R-:W-:Y:S01]  /*2f80*/  IMAD R16, R26, R16, R21 ;  /* 0x000000101a107224 */ /* 0x000fe200078e0215 */
[----:B------:R-:W-:Y:S01]  /*2f90*/  @P6 IADD3 R32, PT, PT, R32, 0x1, RZ ;  /* 0x0000000120206810 */ /* 0x000fe20007ffe0ff */
[----:B------:R-:W-:Y:S01]  /*2fa0*/  @!P2 VIADD R29, R29, 0x1 ;  /* 0x000000011d1da836 */ /* 0x000fe20000000000 */
[----:B------:R-:W-:Y:S01]  /*2fb0*/  ISETP.NE.AND P2, PT, R7, RZ, PT ;  /* 0x000000ff0700720c */ /* 0x000fe20003f45270 */
[----:B------:R-:W-:Y:S01]  /*2fc0*/  IMAD.MOV.U32 R34, RZ, RZ, RZ ;  /* 0x000000ffff227224 */ /* 0x000fe200078e00ff */
[----:B------:R-:W1:Y:S01]  /*2fd0*/  F2I.FTZ.U32.TRUNC.NTZ R33, R33 ;  /* 0x0000002100217305 */ /* 0x000e62000021f000 */
[----:B------:R-:W-:Y:S01]  /*2fe0*/  ISETP.GT.U32.AND P0, PT, R13, R16, PT ;  /* 0x000000100d00720c */ /* 0x000fe20003f04070 */
[----:B------:R-:W-:Y:S01]  /*2ff0*/  @P5 VIADD R29, R29, 0x1 ;  /* 0x000000011d1d5836 */ /* 0x000fe20000000000 */
[----:B------:R-:W-:Y:S01]  /*3000*/  IABS R18, R8 ;  /* 0x0000000800127213 */ /* 0x000fe20000000000 */
[----:B------:R-:W-:Y:S01]  /*3010*/  IMAD.MOV.U32 R31, RZ, RZ, R32 ;  /* 0x000000ffff1f7224 */ /* 0x000fe200078e0020 */
[----:B------:R-:W-:-:S02]  /*3020*/  MOV R32, RZ ;  /* 0x000000ff00207202 */ /* 0x000fc40000000f00 */
[----:B0-----:R-:W-:Y:S01]  /*3030*/  IADD3 R20, PT, PT, RZ, -R35, RZ ;  /* 0x80000023ff147210 */ /* 0x001fe20007ffe0ff */
[----:B------:R-:W-:Y:S01]  /*3040*/  @!P3 IMAD.MOV R31, RZ, RZ, -R31 ;  /* 0x000000ffff1fb224 */ /* 0x000fe200078e0a1f */
[----:B------:R-:W-:Y:S01]  /*3050*/  @!P1 IADD3 R29, PT, PT, -R29, RZ, RZ ;  /* 0x000000ff1d1d9210 */ /* 0x000fe20007ffe1ff */
[----:B------:R-:W-:Y:S01]  /*3060*/  IMAD.MOV R18, RZ, RZ, -R18 ;  /* 0x000000ffff127224 */ /* 0x000fe200078e0a12 */
[----:B------:R-:W-:Y:S01]  /*3070*/  @!P2 LOP3.LUT R29, RZ, R7, RZ, 0x33, !PT ;  /* 0x00000007ff1da212 */ /* 0x000fe200078e33ff */
[----:B------:R-:W-:Y:S01]  /*3080*/  IMAD R21, R20, R19, RZ ;  /* 0x0000001314157224 */ /* 0x000fe200078e02ff */
[----:B------:R-:W-:Y:S01]  /*3090*/  @!P4 LOP3.LUT R31, RZ, R11, RZ, 0x33, !PT ;  /* 0x0000000bff1fc212 */ /* 0x000fe200078e33ff */
[----:B------:R-:W-:Y:S01]  /*30a0*/  @!P0 IMAD.IADD R16, R16, 0x1, -R13 ;  /* 0x0000000110108824 */ /* 0x000fe200078e0a0d */
[----:B------:R-:W-:Y:S01]  /*30b0*/  @!P0 IADD3 R26, PT, PT, R26, 0x1, RZ ;  /* 0x000000011a1a8810 */ /* 0x000fe20007ffe0ff */
[----:B-1----:R-:W-:Y:S01]  /*30c0*/  IMAD.MOV R17, RZ, RZ, -R33 ;  /* 0x000000ffff117224 */ /* 0x002fe200078e0a21 */
[----:B------:R-:W-:Y:S01]  /*30d0*/  IABS R20, R31 ;  /* 0x0000001f00147213 */ /* 0x000fe20000000000 */
[----:B------:R-:W-:Y:S01]  /*30e0*/  IMAD.HI.U32 R21, R35, R21, R34 ;  /* 0x0000001523157227 */ /* 0x000fe200078e0022 */
[----:B------:R-:W-:-:S02]  /*30f0*/  ISETP.GE.U32.AND P4, PT, R16, R13, PT ;  /* 0x0000000d1000720c */ /* 0x000fc40003f86070 */
[----:B------:R-:W-:Y:S01]  /*3100*/  IABS R13, R6 ;  /* 0x00000006000d7213 */ /* 0x000fe20000000000 */
[----:B------:R-:W-:Y:S01]  /*3110*/  IMAD R17, R17, R14, RZ ;  /* 0x0000000e11117224 */ /* 0x000fe200078e02ff */
[----:B------:R-:W-:Y:S01]  /*3120*/  IABS R16, R29 ;  /* 0x0000001d00107213 */ /* 0x000fe20000000000 */
[----:B------:R-:W-:Y:S01]  /*3130*/  IMAD.HI.U32 R21, R21, R20, RZ ;  /* 0x0000001415157227 */ /* 0x000fe200078e00ff */
[----:B------:R-:W-:Y:S02]  /*3140*/  ISETP.NE.AND P0, PT, R15, RZ, PT ;  /* 0x000000ff0f00720c */ /* 0x000fe40003f05270 */
[----:B------:R-:W-:Y:S01]  /*3150*/  ISETP.NE.AND P5, PT, R8, RZ, PT ;  /* 0x000000ff0800720c */ /* 0x000fe20003fa5270 */
[----:B------:R-:W-:-:S04]  /*3160*/  IMAD.HI.U32 R17, R33, R17, R32 ;  /* 0x0000001121117227 */ /* 0x000fc800078e0020 */
[----:B------:R-:W-:Y:S02]  /*3170*/  IMAD.MOV R13, RZ, RZ, -R13 ;  /* 0x000000ffff0d7224 */ /* 0x000fe400078e0a0d */
[----:B------:R-:W-:-:S04]  /*3180*/  IMAD.HI.U32 R17, R17, R16, RZ ;  /* 0x0000001011117227 */ /* 0x000fc800078e00ff */
[----:B------:R-:W-:Y:S02]  /*3190*/  IMAD R13, R17, R13, R16 ;  /* 0x0000000d110d7224 */ /* 0x000fe400078e0210 */
[----:B------:R-:W-:Y:S01]  /*31a0*/  IMAD R20, R21, R18, R20 ;  /* 0x0000001215147224 */ /* 0x000fe200078e0214 */
[----:B------:R-:W-:Y:S01]  /*31b0*/  LOP3.LUT R18, R2, R15, RZ, 0x3c, !PT ;  /* 0x0000000f02127212 */ /* 0x000fe200078e3cff */
[----:B------:R-:W-:Y:S01]  /*31c0*/  @P4 VIADD R26, R26, 0x1 ;  /* 0x000000011a1a4836 */ /* 0x000fe20000000000 */
[----:B------:R-:W-:Y:S01]  /*31d0*/  ISETP.GT.U32.AND P1, PT, R14, R13, PT ;  /* 0x0000000d0e00720c */ /* 0x000fe20003f24070 */
[----:B------:R-:W-:Y:S01]  /*31e0*/  IMAD.MOV R16, RZ, RZ, -R31 ;  /* 0x000000ffff107224 */ /* 0x000fe200078e0a1f */
[----:B------:R-:W-:Y:S02]  /*31f0*/  ISETP.GT.U32.AND P3, PT, R19, R20, PT ;  /* 0x000000141300720c */ /* 0x000fe40003f64070 */
[----:B------:R-:W-:Y:S01]  /*3200*/  ISETP.GE.AND P2, PT, R18, RZ, PT ;  /* 0x000000ff1200720c */ /* 0x000fe20003f46270 */
[----:B------:R-:W-:Y:S01]  /*3210*/  IMAD R16, R11, R16, R30 ;  /* 0x000000100b107224 */ /* 0x000fe200078e021e */
[----:B------:R-:W-:-:S07]  /*3220*/  LOP3.LUT R11, R29, R6, RZ, 0x3c, !PT ;  /* 0x000000061d0b7212 */ /* 0x000fce00078e3cff */
[----:B------:R-:W-:Y:S02]  /*3230*/  @!P1 IMAD.IADD R13, R13, 0x1, -R14 ;  /* 0x000000010d0d9824 */ /* 0x000fe400078e0a0e */
[-C--:B------:R-:W-:Y:S01]  /*3240*/  @!P3 IADD3 R20, PT, PT, R20, -R19.reuse, RZ ;  /* 0x800000131414b210 */ /* 0x080fe20007ffe0ff */
[----:B------:R-:W-:Y:S02]  /*3250*/  @!P3 VIADD R21, R21, 0x1 ;  /* 0x000000011515b836 */ /* 0x000fe40000000000 */
[----:B------:R-:W-:Y:S01]  /*3260*/  ISETP.GE.U32.AND P4, PT, R13, R14, PT ;  /* 0x0000000e0d00720c */ /* 0x000fe20003f86070 */
[----:B------:R-:W-:Y:S01]  /*3270*/  @!P2 IMAD.MOV R26, RZ, RZ, -R26 ;  /* 0x000000ffff1aa224 */ /* 0x000fe200078e0a1a */
[----:B------:R-:W-:Y:S01]  /*3280*/  ISETP.GE.U32.AND P6, PT, R20, R19, PT ;  /* 0x000000131400720c */ /* 0x000fe20003fc6070 */
[----:B------:R-:W-:Y:S01]  /*3290*/  @!P1 VIADD R17, R17, 0x1 ;  /* 0x0000000111119836 */ /* 0x000fe20000000000 */
[----:B------:R-:W-:Y:S02]  /*32a0*/  LOP3.LUT R13, R31, R8, RZ, 0x3c, !PT ;  /* 0x000000081f0d7212 */ /* 0x000fe400078e3cff */
[----:B------:R-:W-:-:S02]  /*32b0*/  @!P0 LOP3.LUT R26, RZ, R15, RZ, 0x33, !PT ;  /* 0x0000000fff1a8212 */ /* 0x000fc400078e33ff */
[----:B------:R-:W-:Y:S02]  /*32c0*/  ISETP.GE.AND P2, PT, R13, RZ, PT ;  /* 0x000000ff0d00720c */ /* 0x000fe40003f46270 */
[----:B------:R-:W-:Y:S01]  /*32d0*/  ISETP.GE.AND P0, PT, R11, RZ, PT ;  /* 0x000000ff0b00720c */ /* 0x000fe20003f06270 */
[----:B------:R-:W-:Y:S01]  /*32e0*/  IMAD.WIDE R18, R26, UR10, RZ ;  /* 0x0000000a1a127c25 */ /* 0x000fe2000f8e02ff */
[----:B------:R-:W-:Y:S01]  /*32f0*/  ISETP.NE.AND P1, PT, R6, RZ, PT ;  /* 0x000000ff0600720c */ /* 0x000fe20003f25270 */
[----:B------:R-:W-:Y:S01]  /*3300*/  USHF.R.S32.HI UR10, URZ, 0x1f, UR11 ;  /* 0x0000001fff0a7899 */ /* 0x000fe2000801140b */
[----:B------:R-:W-:Y:S01]  /*3310*/  IADD3 R26, PT, PT, -R26, RZ, RZ ;  /* 0x000000ff1a1a7210 */ /* 0x000fe20007ffe1ff */
[----:B------:R-:W-:Y:S01]  /*3320*/  @P4 VIADD R17, R17, 0x1 ;  /* 0x0000000111114836 */ /* 0x000fe20000000000 */
[----:B------:R-:W-:Y:S01]  /*3330*/  @P6 IADD3 R21, PT, PT, R21, 0x1, RZ ;  /* 0x0000000115156810 */ /* 0x000fe20007ffe0ff */
        /* <DEDUP_REMOVED lines=10> */
[----:B------:R-:W-:Y:S01]  /*33e0*/  IMAD.MOV R11, RZ, RZ, -R21 ;  /* 0x000000ffff0b7224 */ /* 0x000fe200078e0a15 */
[----:B------:R-:W-:Y:S01]  /*33f0*/  IADD3 R0, PT, PT, -R17, RZ, RZ ;  /* 0x000000ff11007210 */ /* 0x000fe20007ffe1ff */
        /* <DEDUP_REMOVED lines=21> */
.L_x_349:
[----:B------:R-:W0:Y:S01]  /*3550*/  LDC.64 R2, c[0x0][0x420] ;  /* 0x00010800ff027b82 */ /* 0x000e220000000a00 */
[----:B------:R-:W-:-:S05]  /*3560*/  IADD3 R0, PT, PT, R12, UR20, RZ ;  /* 0x000000140c007c10 */ /* 0x000fca000fffe0ff */
[----:B0-----:R-:W-:-:S05]  /*3570*/  IMAD.WIDE.U32 R2, R0, 0x4, R2 ;  /* 0x0000000400027825 */ /* 0x001fca00078e0002 */
[----:B------:R1:W-:Y:S02]  /*3580*/  STG.E desc[UR8][R2.64], R22 ;  /* 0x0000001602007986 */ /* 0x0003e4000c101908 */
.L_x_348:
[----:B------:R-:W-:Y:S05]  /*3590*/  BSYNC.RECONVERGENT B1 ;  /* 0x0000000000017941 */ /* 0x000fea0003800200 */
.L_x_347:
[----:B------:R-:W2:Y:S01]  /*35a0*/  LDCU UR10, c[0x0][0x534] ;  /* 0x0000a680ff0a77ac */ /* 0x000ea20008000800 */
[C---:B------:R-:W-:Y:S01]  /*35b0*/  LOP3.LUT R0, R9.reuse, 0x8, RZ, 0xfc, !PT ;  /* 0x0000000809007812 */ /* 0x040fe200078efcff */
[----:B------:R-:W3:Y:S01]  /*35c0*/  S2UR UR6, SR_CgaCtaId ;  /* 0x00000000000679c3 */ /* 0x000ee20000008800 */
[----:B------:R-:W-:Y:S01]  /*35d0*/  IMAD.SHL.U32 R14, R12, 0x4, RZ ;  /* 0x000000040c0e7824 */ /* 0x000fe200078e00ff */
[----:B------:R-:W-:Y:S01]  /*35e0*/  UMOV UR4, 0x400 ;  /* 0x0000040000047882 */ /* 0x000fe20000000000 */
[----:B------:R-:W-:Y:S01]  /*35f0*/  HFMA2 R5, -RZ, RZ, 0, 0 ;  /* 0x00000000ff057431 */ /* 0x000fe200000001ff */
[----:B0-----:R-:W-:Y:S02]  /*3600*/  SHF.L.U32 R7, R4, 0x2, RZ ;  /* 0x0000000204077819 */ /* 0x001fe400000006ff */
[----:B-1----:R-:W-:Y:S02]  /*3610*/  CS2R R2, SRZ ;  /* 0x0000000000027805 */ /* 0x002fe4000001ff00 */
        /* <DEDUP_REMOVED lines=9> */
[----:B------:R-:W-:Y:S01]  /*36b0*/  ISETP.GT.U32.OR P2, PT, R4, 0x7f, P2 ;  /* 0x0000007f0400780c */ /* 0x000fe20001744470 */
[----:B------:R-:W-:Y:S01]  /*36c0*/  VIADD R0, R14, UR6 ;  /* 0x000000060e007c36 */ /* 0x000fe20008000000 */
[----:B------:R-:W-:-:S02]  /*36d0*/  ISETP.GT.U32.OR P1, PT, R4, 0x7f, P1 ;  /* 0x0000007f0400780c */ /* 0x000fc40000f24470 */
[----:B------:R-:W-:Y:S01]  /*36e0*/  ISETP.GT.U32.OR P0, PT, R4, 0x7f, P0 ;  /* 0x0000007f0400780c */ /* 0x000fe20000704470 */
[----:B------:R-:W-:Y:S02]  /*36f0*/  IMAD R13, R9, 0x44, R0 ;  /* 0x00000044090d7824 */ /* 0x000fe400078e0200 */
[----:B------:R-:W-:Y:S02]  /*3700*/  IMAD.MOV.U32 R0, RZ, RZ, RZ ;  /* 0x000000ffff007224 */ /* 0x000fe400078e00ff */
[----:B------:R-:W-:-:S04]  /*3710*/  @!P3 FADD.FTZ R6, -R22, R27 ;  /* 0x0000001b1606b221 */ /* 0x000fc80000010100 */
[----:B------:R-:W-:Y:S01]  /*3720*/  @!P2 FADD.FTZ R8, -R22, R24 ;  /* 0x000000181608a221 */ /* 0x000fe20000010100 */
        /* <DEDUP_REMOVED lines=18> */
[----:B0-----:R-:W-:Y:S01]  /*3850*/  IMAD.MOV.U32 R13, RZ, RZ, RZ ;  /* 0x000000ffff0d7224 */ /* 0x001fe200078e00ff */
[----:B------:R-:W-:Y:S01]  /*3860*/  CS2R R10, SRZ ;  /* 0x00000000000a7805 */ /* 0x000fe2000001ff00 */
        /* <DEDUP_REMOVED lines=16> */
[----:B------:R-:W-:Y:S01]  /*3970*/  CS2R R2, SRZ ;  /* 0x0000000000027805 */ /* 0x000fe2000001ff00 */
[----:B------:R-:W-:Y:S01]  /*3980*/  IMAD.MOV.U32 R0, RZ, RZ, RZ ;  /* 0x000000ffff007224 */ /* 0x000fe200078e00ff */
[----:B------:R-:W-:Y:S01]  /*3990*/  UIADD3 UR10, UPT, UPT, -UR5, URZ, URZ ;  /* 0x000000ff050a7290 */ /* 0x000fe2000fffe1ff */
[----:B------:R-:W-:Y:S01]  /*39a0*/  MOV R5, RZ ;  /* 0x000000ff00057202 */ /* 0x000fe20000000f00 */
[----:B------:R-:W-:Y:S01]  /*39b0*/  UIMAD.WIDE UR18, UR11, 0x10, URZ ;  /* 0x000000100b1278a5 */ /* 0x000fe2000f8e02ff */
[----:B------:R-:W-:Y:S01]  /*39c0*/  IADD3 R6, PT, PT, R14, 0x88, R13 ;  /* 0x000000880e067810 */ /* 0x000fe20007ffe00d */
[----:B------:R-:W-:Y:S01]  /*39d0*/  UISETP.GE.AND UP0, UPT, UR10, URZ, UPT ;  /* 0x000000ff0a00728c */ /* 0x000fe2000bf06270 */
[----:B------:R-:W-:Y:S01]  /*39e0*/  IMAD.U32 R13, RZ, RZ, UR5 ;  /* 0x00000005ff0d7e24 */ /* 0x000fe2000f8e00ff */
[----:B------:R-:W-:-:S02]  /*39f0*/  UIMAD.WIDE UR16, UR11, 0xc, URZ ;  /* 0x0000000c0b1078a5 */ /* 0x000fc4000f8e02ff */
[----:B------:R-:W-:Y:S02]  /*3a00*/  UIMAD.WIDE UR14, UR11, 0x8, URZ ;  /* 0x000000080b0e78a5 */ /* 0x000fe4000f8e02ff */
[----:B------:R-:W-:-:S03]  /*3a10*/  UIMAD.WIDE UR12, UR11, 0x4, URZ ;  /* 0x000000040b0c78a5 */ /* 0x000fc6000f8e02ff */
[----:B------:R-:W-:Y:S09]  /*3a20*/  BRA.U UP0, `(.L_x_357) ;  /* 0x0000000d005c7547 */ /* 0x000ff2000b800000 */
[----:B------:R-:W-:Y:S02]  /*3a30*/  UIADD3 UR5, UPT, UPT, -UR10, URZ, URZ ;  /* 0x000000ff0a057290 */ /* 0x000fe4000fffe1ff */
[----:B------:R-:W-:Y:S02]  /*3a40*/  UPLOP3.LUT UP1, UPT, UPT, UPT, UPT, 0x80, 0x8 ;  /* 0x000000000008789c */ /* 0x000fe40003f2f070 */
[----:B------:R-:W-:-:S09]  /*3a50*/  UISETP.GT.AND UP0, UPT, UR5, 0xc, UPT ;  /* 0x0000000c0500788c */ /* 0x000fd2000bf04270 */
[----:B------:R-:W-:Y:S05]  /*3a60*/  BRA.U !UP0, `(.L_x_358) ;  /* 0x0000000908207547 */ /* 0x000fea000b800000 */
[C---:B------:R-:W-:Y:S01]  /*3a70*/  ISETP.GE.AND P2, PT, R12.reuse, UR7, PT ;  /* 0x000000070c007c0c */ /* 0x040fe2000bf46270 */
[----:B------:R-:W-:Y:S01]  /*3a80*/  UPLOP3.LUT UP1, UPT, UPT, UPT, UPT, 0x40, 0x4 ;  /* 0x000000000004789c */ /* 0x000fe20003f2e870 */
[----:B------:R-:W-:-:S13]  /*3a90*/  ISETP.GE.AND P0, PT, R12, UR7, PT ;  /* 0x000000070c007c0c */ /* 0x000fda000bf06270 */
.L_x_359:
[----:B------:R-:W2:Y:S01]  /*3aa0*/  @!P2 LDG.E.128 R8, desc[UR8][R16.64] ;  /* 0x000000081008a981 */ /* 0x000ea2000c1e1d00 */
[C---:B------:R-:W-:Y:S01]  /*3ab0*/  @!P2 IADD3 R18, P1, PT, R16.reuse, UR12, RZ ;  /* 0x0000000c1012ac10 */ /* 0x040fe2000ff3e0ff */
[----:B------:R-:W-:Y:S02]  /*3ac0*/  UIADD3 UR10, UPT, UPT, UR10, 0x10, URZ ;  /* 0x000000100a0a7890 */ /* 0x000fe4000fffe0ff */
[----:B------:R-:W2:Y:S01]  /*3ad0*/  LDS R4, [R6+-0x88] ;  /* 0xffff780006047984 */ /* 0x000ea20000000800 */
[C---:B------:R-:W-:Y:S01]  /*3ae0*/  @!P2 IADD3.X R19, PT, PT, R17.reuse, UR13, RZ, P1, !PT ;  /* 0x0000000d1113ac10 */ /* 0x040fe20008ffe4ff */
[----:B------:R-:W-:Y:S01]  /*3af0*/  UISETP.GE.AND UP0, UPT, UR10, -0xc, UPT ;  /* 0xfffffff40a00788c */ /* 0x000fe2000bf06270 */
[----:B------:R-:W-:Y:S04]  /*3b00*/  @!P2 IADD3 R20, P1, PT, R16, UR14, RZ ;  /* 0x0000000e1014ac10 */ /* 0x000fe8000ff3e0ff */
[C---:B------:R-:W-:Y:S01]  /*3b10*/  @!P2 IADD3.X R21, PT, PT, R17.reuse, UR15, RZ, P1, !PT ;  /* 0x0000000f1115ac10 */ /* 0x040fe20008ffe4ff */
[C---:B--2---:R-:W-:Y:S01]  /*3b20*/  FFMA.FTZ R5, R4.reuse, R8, R5 ;  /* 0x0000000804057223 */ /* 0x044fe20000010005 */
[C---:B------:R-:W-:Y:S01]  /*3b30*/  FFMA.FTZ R2, R4.reuse, R9, R2 ;  /* 0x0000000904027223 */ /* 0x040fe20000010002 */
[C---:B------:R-:W-:Y:S01]  /*3b40*/  FFMA.FTZ R3, R4.reuse, R10, R3 ;  /* 0x0000000a04037223 */ /* 0x040fe20000010003 */
[----:B------:R-:W-:Y:S02]  /*3b50*/  FFMA.FTZ R0, R4, R11, R0 ;  /* 0x0000000b04007223 */ /* 0x000fe40000010000 */
[----:B------:R0:W2:Y:S04]  /*3b60*/  @!P2 LDG.E.128 R8, desc[UR8][R18.64] ;  /* 0x000000081208a981 */ /* 0x0000a8000c1e1d00 */
[----:B------:R-:W2:Y:S01]  /*3b70*/  LDS R4, [R6+-0x44] ;  /* 0xffffbc0006047984 */ /* 0x000ea20000000800 */
[C---:B0-----:R-:W-:Y:S04]  /*3b80*/  @!P2 IADD3 R18, P1, PT, R16.reuse, UR16, RZ ;  /* 0x000000101012ac10 */ /* 0x041fe8000ff3e0ff */
[C---:B------:R-:W-:Y:S02]  /*3b90*/  @!P2 IADD3.X R19, PT, PT, R17.reuse, UR17, RZ, P1, !PT ;  /* 0x000000111113ac10 */ /* 0x040fe40008ffe4ff */
[----:B------:R-:W-:Y:S04]  /*3ba0*/  IADD3 R16, P1, PT, R16, UR18, RZ ;  /* 0x0000001210107c10 */ /* 0x000fe8000ff3e0ff */
[----:B------:R-:W-:Y:S01]  /*3bb0*/  IADD3.X R17, PT, PT, R17, UR19, RZ, P1, !PT ;  /* 0x0000001311117c10 */ /* 0x000fe20008ffe4ff */
[C---:B--2---:R-:W-:Y:S01]  /*3bc0*/  FFMA.FTZ R5, R4.reuse, R8, R5 ;  /* 0x0000000804057223 */ /* 0x044fe20000010005 */
[C---:B------:R-:W-:Y:S01]  /*3bd0*/  FFMA.FTZ R2, R4.reuse, R9, R2 ;  /* 0x0000000904027223 */ /* 0x040fe20000010002 */
[C---:B------:R-:W-:Y:S01]  /*3be0*/  FFMA.FTZ R3, R4.reuse, R10, R3 ;  /* 0x0000000a04037223 */ /* 0x040fe20000010003 */
[----:B------:R-:W-:Y:S02]  /*3bf0*/  FFMA.FTZ R0, R4, R11, R0 ;  /* 0x0000000b04007223 */ /* 0x000fe40000010000 */
[----:B------:R-:W2:Y:S04]  /*3c00*/  @!P2 LDG.E.128 R8, desc[UR8][R20.64] ;  /* 0x000000081408a981 */ /* 0x000ea8000c1e1d00 */
[----:B------:R-:W2:Y:S02]  /*3c10*/  LDS R4, [R6] ;  /* 0x0000000006047984 */ /* 0x000ea40000000800 */
[C---:B--2---:R-:W-:Y:S01]  /*3c20*/  FFMA.FTZ R5, R4.reuse, R8, R5 ;  /* 0x0000000804057223 */ /* 0x044fe20000010005 */
[C---:B------:R-:W-:Y:S01]  /*3c30*/  FFMA.FTZ R2, R4.reuse, R9, R2 ;  /* 0x0000000904027223 */ /* 0x040fe20000010002 */
[C---:B------:R-:W-:Y:S01]  /*3c40*/  FFMA.FTZ R3, R4.reuse, R10, R3 ;  /* 0x0000000a04037223 */ /* 0x040fe20000010003 */
[----:B------:R-:W-:Y:S02]  /*3c50*/  FFMA.FTZ R0, R4, R11, R0 ;  /* 0x0000000b04007223 */ /* 0x000fe40000010000 */
[----:B------:R0:W2:Y:S01]  /*3c60*/  @!P2 LDG.E.128 R8, desc[UR8][R18.64] ;  /* 0x000000081208a981 */ /* 0x0000a2000c1e1d00 */
[----:B------:R-:W-:Y:S03]  /*3c70*/  PLOP3.LUT P2, PT, P0, PT, PT, 0x80, 0x8 ;  /* 0x000000000008781c */ /* 0x000fe6000074f070 */
[----:B------:R-:W2:Y:S10]  /*3c80*/  LDS R4, [R6+0x44] ;  /* 0x0000440006047984 */ /* 0x000eb40000000800 */
[C---:B0-----:R-:W-:Y:S04]  /*3c90*/  @!P2 IADD3 R18, P1, PT, R16.reuse, UR12, RZ ;  /* 0x0000000c1012ac10 */ /* 0x041fe8000ff3e0ff */
[C---:B------:R-:W-:Y:S02]  /*3ca0*/  @!P2 IADD3.X R19, PT, PT, R17.reuse, UR13, RZ, P1, !PT ;  /* 0x0000000d1113ac10 */ /* 0x040fe40008ffe4ff */
[----:B------:R-:W-:Y:S04]  /*3cb0*/  @!P2 IADD3 R20, P1, PT, R16, UR14, RZ ;  /* 0x0000000e1014ac10 */ /* 0x000fe8000ff3e0ff */
[C---:B------:R-:W-:Y:S01]  /*3cc0*/  @!P2 IADD3.X R21, PT, PT, R17.reuse, UR15, RZ, P1, !PT ;  /* 0x0000000f1115ac10 */ /* 0x040fe20008ffe4ff */
[C---:B--2---:R-:W-:Y:S01]  /*3cd0*/  FFMA.FTZ R5, R4.reuse, R8, R5 ;  /* 0x0000000804057223 */ /* 0x044fe20000010005 */
[C---:B------:R-:W-:Y:S01]  /*3ce0*/  FFMA.FTZ R2, R4.reuse, R9, R2 ;  /* 0x0000000904027223 */ /* 0x040fe20000010002 */
[C---:B------:R-:W-:Y:S01]  /*3cf0*/  FFMA.FTZ R3, R4.reuse, R10, R3 ;  /* 0x0000000a04037223 */ /* 0x040fe20000010003 */
[----:B------:R-:W-:Y:S02]  /*3d00*/  FFMA.FTZ R0, R4, R11, R0 ;  /* 0x0000000b04007223 */ /* 0x000fe40000010000 */
[----:B------:R-:W2:Y:S04]  /*3d10*/  @!P2 LDG.E.128 R8, desc[UR8][R16.64] ;  /* 0x000000081008a981 */ /* 0x000ea8000c1e1d00 */
[----:B------:R-:W2:Y:S02]  /*3d20*/  LDS R4, [R6+0x88] ;  /* 0x0000880006047984 */ /* 0x000ea40000000800 */
[C---:B--2---:R-:W-:Y:S01]  /*3d30*/  FFMA.FTZ R5, R4.reuse, R8, R5 ;  /* 0x0000000804057223 */ /* 0x044fe20000010005 */
[C---:B------:R-:W-:Y:S01]  /*3d40*/  FFMA.FTZ R2, R4.reuse, R9, R2 ;  /* 0x0000000904027223 */ /* 0x040fe20000010002 */
[C---:B------:R-:W-:Y:S01]  /*3d50*/  FFMA.FTZ R3, R4.reuse, R10, R3 ;  /* 0x0000000a04037223 */ /* 0x040fe20000010003 */
[----:B------:R-:W-:Y:S02]  /*3d60*/  FFMA.FTZ R0, R4, R11, R0 ;  /* 0x0000000b04007223 */ /* 0x000fe40000010000 */
[----:B------:R0:W2:Y:S04]  /*3d70*/  @!P2 LDG.E.128 R8, desc[UR8][R18.64] ;  /* 0x000000081208a981 */ /* 0x0000a8000c1e1d00 */
[----:B------:R-:W2:Y:S01]  /*3d80*/  LDS R4, [R6+0xcc] ;  /* 0x0000cc0006047984 */ /* 0x000ea20000000800 */
        /* <DEDUP_REMOVED lines=8> */
[----:B------:R0:W2:Y:S04]  /*3e10*/  @!P2 LDG.E.128 R8, desc[UR8][R20.64] ;  /* 0x000000081408a981 */ /* 0x0000a8000c1e1d00 */
[----:B------:R-:W2:Y:S01]  /*3e20*/  LDS R4, [R6+0x110] ;  /* 0x0001100006047984 */ /* 0x000ea20000000800 */
[----:B0-----:R-:W-:Y:S04]  /*3e30*/  @!P2 IADD3 R20, P1, PT, R16, UR12, RZ ;  /* 0x0000000c1014ac10 */ /* 0x001fe8000ff3e0ff */
[C---:B------:R-:W-:Y:S01]  /*3e40*/  @!P2 IADD3.X R21, PT, PT, R17.reuse, UR13, RZ, P1, !PT ;  /* 0x0000000d1115ac10 */ /* 0x040fe20008ffe4ff */
        /* <DEDUP_REMOVED lines=66> */
[----:B------:R-:W2:Y:S04]  /*4270*/  @!P2 LDG.E.128 R8, desc[UR8][R18.64] ;  /* 0x000000081208a981 */ /* 0x000ea8000c1e1d00 */
[----:B------:R0:W2:Y:S02]  /*4280*/  LDS R4, [R6+0x374] ;  /* 0x0003740006047984 */ /* 0x0000a40000000800 */
[----:B0-----:R-:W-:Y:S01]  /*4290*/  IADD3 R6, PT, PT, R6, 0x440, RZ ;  /* 0x0000044006067810 */ /* 0x001fe20007ffe0ff */
[C---:B--2---:R-:W-:Y:S01]  /*42a0*/  FFMA.FTZ R5, R4.reuse, R8, R5 ;  /* 0x0000000804057223 */ /* 0x044fe20000010005 */
[C---:B------:R-:W-:Y:S01]  /*42b0*/  FFMA.FTZ R2, R4.reuse, R9, R2 ;  /* 0x0000000904027223 */ /* 0x040fe20000010002 */
[C---:B------:R-:W-:Y:S01]  /*42c0*/  FFMA.FTZ R3, R4.reuse, R10, R3 ;  /* 0x0000000a04037223 */ /* 0x040fe20000010003 */
[----:B------:R-:W-:Y:S01]  /*42d0*/  FFMA.FTZ R0, R4, R11, R0 ;  /* 0x0000000b04007223 */ /* 0x000fe20000010000 */
[----:B------:R-:W-:Y:S09]  /*42e0*/  BRA.U !UP0, `(.L_x_359) ;  /* 0xfffffff508ec7547 */ /* 0x000ff2000b83ffff */
.L_x_358:
[----:B------:R-:W-:-:S04]  /*42f0*/  UIADD3 UR5, UPT, UPT, -UR10, URZ, URZ ;  /* 0x000000ff0a057290 */ /* 0x000fc8000fffe1ff */
[----:B------:R-:W-:-:S09]  /*4300*/  UISETP.GT.AND UP0, UPT, UR5, 0x4, UPT ;  /* 0x000000040500788c */ /* 0x000fd2000bf04270 */
[----:B------:R-:W-:Y:S05]  /*4310*/  BRA.U !UP0, `(.L_x_360) ;  /* 0x0000000508187547 */ /* 0x000fea000b800000 */
[----:B------:R-:W-:Y:S01]  /*4320*/  ISETP.GE.AND P0, PT, R12, UR7, PT ;  /* 0x000000070c007c0c */ /* 0x000fe2000bf06270 */
[----:B------:R-:W0:Y:S04]  /*4330*/  LDS R4, [R6+-0x88] ;  /* 0xffff780006047984 */ /* 0x000e280000000800 */
[----:B------:R-:W-:Y:S08]  /*4340*/  LDS R15, [R6+0xcc] ;  /* 0x0000cc00060f7984 */ /* 0x000ff00000000800 */
[----:B------:R-:W0:Y:S01]  /*4350*/  @!P0 LDG.E.128 R8, desc[UR8][R16.64] ;  /* 0x0000000810088981 */ /* 0x000e22000c1e1d00 */
[----:B------:R-:W-:-:S04]  /*4360*/  @!P0 IADD3 R18, P1, PT, R16, UR12, RZ ;  /* 0x0000000c10128c10 */ /* 0x000fc8000ff3e0ff */
[----:B------:R-:W-:Y:S02]  /*4370*/  @!P0 IADD3.X R19, PT, PT, R17, UR13, RZ, P1, !PT ;  /* 0x0000000d11138c10 */ /* 0x000fe40008ffe4ff */
[----:B------:R-:W-:Y:S01]  /*4380*/  @!P0 IADD3 R20, P1, PT, R16, UR14, RZ ;  /* 0x0000000e10148c10 */ /* 0x000fe2000ff3e0ff */
[-C--:B0-----:R-:W-:Y:S01]  /*4390*/  FFMA.FTZ R5, R8, R4.reuse, R5 ;  /* 0x0000000408057223 */ /* 0x081fe20000010005 */
[-C--:B------:R-:W-:Y:S01]  /*43a0*/  FFMA.FTZ R2, R9, R4.reuse, R2 ;  /* 0x0000000409027223 */ /* 0x080fe20000010002 */
[-C--:B------:R-:W-:Y:S01]  /*43b0*/  FFMA.FTZ R3, R10, R4.reuse, R3 ;  /* 0x000000040a037223 */ /* 0x080fe20000010003 */
[----:B------:R-:W-:Y:S02]  /*43c0*/  FFMA.FTZ R0, R11, R4, R0 ;  /* 0x000000040b007223 */ /* 0x000fe40000010000 */
[----:B------:R-:W2:Y:S01]  /*43d0*/  @!P0 LDG.E.128 R8, desc[UR8][R18.64] ;  /* 0x0000000812088981 */ /* 0x000ea2000c1e1d00 */
[----:B------:R-:W-:-:S03]  /*43e0*/  @!P0 IADD3.X R21, PT, PT, R17, UR15, RZ, P1, !PT ;  /* 0x0000000f11158c10 */ /* 0x000fc60008ffe4ff */
[----:B------:R-:W2:Y:S01]  /*43f0*/  LDS R4, [R6+-0x44] ;  /* 0xffffbc0006047984 */ /* 0x000ea20000000800 */
[----:B------:R-:W-:Y:S01]  /*4400*/  @!P0 IADD3 R22, P1, PT, R16, UR16, RZ ;  /* 0x0000001010168c10 */ /* 0x000fe2000ff3e0ff */
[-C--:B--2---:R-:W-:Y:S01]  /*4410*/  FFMA.FTZ R5, R8, R4.reuse, R5 ;  /* 0x0000000408057223 */ /* 0x084fe20000010005 */
[-C--:B------:R-:W-:Y:S01]  /*4420*/  FFMA.FTZ R2, R9, R4.reuse, R2 ;  /* 0x0000000409027223 */ /* 0x080fe20000010002 */
[-C--:B------:R-:W-:Y:S01]  /*4430*/  FFMA.FTZ R3, R10, R4.reuse, R3 ;  /* 0x000000040a037223 */ /* 0x080fe20000010003 */
[----:B------:R-:W-:Y:S02]  /*4440*/  FFMA.FTZ R0, R11, R4, R0 ;  /* 0x000000040b007223 */ /* 0x000fe40000010000 */
[----:B------:R-:W2:Y:S01]  /*4450*/  @!P0 LDG.E.128 R8, desc[UR8][R20.64] ;  /* 0x0000000814088981 */ /* 0x000ea2000c1e1d00 */
[----:B------:R-:W-:-:S03]  /*4460*/  @!P0 IADD3.X R23, PT, PT, R17, UR17, RZ, P1, !PT ;  /* 0x0000001111178c10 */ /* 0x000fc60008ffe4ff */
[----:B------:R-:W2:Y:S01]  /*4470*/  LDS R4, [R6] ;  /* 0x0000000006047984 */ /* 0x000ea20000000800 */
[----:B------:R-:W-:Y:S01]  /*4480*/  IADD3 R16, P1, PT, R16, UR18, RZ ;  /* 0x0000001210107c10 */ /* 0x000fe2000ff3e0ff */
[-C--:B--2---:R-:W-:Y:S01]  /*4490*/  FFMA.FTZ R5, R8, R4.reuse, R5 ;  /* 0x0000000408057223 */ /* 0x084fe20000010005 */
[-C--:B------:R-:W-:Y:S01]  /*44a0*/  FFMA.FTZ R2, R9, R4.reuse, R2 ;  /* 0x0000000409027223 */ /* 0x080fe20000010002 */
[-C--:B------:R-:W-:Y:S01]  /*44b0*/  FFMA.FTZ R3, R10, R4.reuse, R3 ;  /* 0x000000040a037223 */ /* 0x080fe20000010003 */
[----:B------:R-:W-:Y:S02]  /*44c0*/  FFMA.FTZ R0, R11, R4, R0 ;  /* 0x000000040b007223 */ /* 0x000fe40000010000 */
[----:B------:R-:W2:Y:S01]  /*44d0*/  @!P0 LDG.E.128 R8, desc[UR8][R22.64] ;  /* 0x0000000816088981 */ /* 0x000ea2000c1e1d00 */
[----:B------:R-:W-:-:S03]  /*44e0*/  IADD3.X R17, PT, PT, R17, UR19, RZ, P1, !PT ;  /* 0x0000001311117c10 */ /* 0x000fc60008ffe4ff */
[----:B------:R-:W2:Y:S01]  /*44f0*/  LDS R4, [R6+0x44] ;  /* 0x0000440006047984 */ /* 0x000ea20000000800 */
[----:B------:R-:W-:Y:S01]  /*4500*/  @!P0 IADD3 R24, P1, PT, R16, UR12, RZ ;  /* 0x0000000c10188c10 */ /* 0x000fe2000ff3e0ff */
[-C--:B--2---:R-:W-:Y:S01]  /*4510*/  FFMA.FTZ R5, R8, R4.reuse, R5 ;  /* 0x0000000408057223 */ /* 0x084fe20000010005 */
[-C--:B------:R-:W-:Y:S01]  /*4520*/  FFMA.FTZ R2, R9, R4.reuse, R2 ;  /* 0x0000000409027223 */ /* 0x080fe20000010002 */
[-C--:B------:R-:W-:Y:S01]  /*4530*/  FFMA.FTZ R3, R10, R4.reuse, R3 ;  /* 0x000000040a037223 */ /* 0x080fe20000010003 */
[----:B------:R-:W-:Y:S02]  /*4540*/  FFMA.FTZ R0, R11, R4, R0 ;  /* 0x000000040b007223 */ /* 0x000fe40000010000 */
[----:B------:R-:W2:Y:S01]  /*4550*/  @!P0 LDG.E.128 R8, desc[UR8][R16.64] ;  /* 0x0000000810088981 */ /* 0x000ea2000c1e1d00 */
[----:B------:R-:W-:-:S03]  /*4560*/  @!P0 IADD3.X R25, PT, PT, R17, UR13, RZ, P1, !PT ;  /* 0x0000000d11198c10 */ /* 0x000fc60008ffe4ff */
[----:B------:R-:W2:Y:S01]  /*4570*/  LDS R4, [R6+0x88] ;  /* 0x0000880006047984 */ /* 0x000ea20000000800 */
[----:B------:R-:W-:Y:S01]  /*4580*/  @!P0 IADD3 R20, P1, PT, R16, UR14, RZ ;  /* 0x0000000e10148c10 */ /* 0x000fe2000ff3e0ff */
[-C--:B--2---:R-:W-:Y:S01]  /*4590*/  FFMA.FTZ R5, R8, R4.reuse, R5 ;  /* 0x0000000408057223 */ /* 0x084fe20000010005 */
[-C--:B------:R-:W-:Y:S01]  /*45a0*/  FFMA.FTZ R2, R9, R4.reuse, R2 ;  /* 0x0000000409027223 */ /* 0x080fe20000010002 */
[-C--:B------:R-:W-:Y:S01]  /*45b0*/  FFMA.FTZ R3, R10, R4.reuse, R3 ;  /* 0x000000040a037223 */ /* 0x080fe20000010003 */
[----:B------:R-:W-:Y:S02]  /*45c0*/  FFMA.FTZ R0, R11, R4, R0 ;  /* 0x000000040b007223 */ /* 0x000fe40000010000 */
[----:B------:R-:W2:Y:S01]  /*45d0*/  @!P0 LDG.E.128 R8, desc[UR8][R24.64] ;  /* 0x0000000818088981 */ /* 0x000ea2000c1e1d00 */
[----:B------:R-:W-:Y:S02]  /*45e0*/  @!P0 IADD3.X R21, PT, PT, R17, UR15, RZ, P1, !PT ;  /* 0x0000000f11158c10 */ /* 0x000fe40008ffe4ff */
[----:B------:R-:W-:Y:S01]  /*45f0*/  @!P0 IADD3 R18, P1, PT, R16, UR16, RZ ;  /* 0x0000001010128c10 */ /* 0x000fe2000ff3e0ff */
[-C--:B--2---:R-:W-:Y:S01]  /*4600*/  FFMA.FTZ R5, R8, R15.reuse, R5 ;  /* 0x0000000f08057223 */ /* 0x084fe20000010005 */
[-C--:B------:R-:W-:Y:S01]  /*4610*/  FFMA.FTZ R2, R9, R15.reuse, R2 ;  /* 0x0000000f09027223 */ /* 0x080fe20000010002 */
[-C--:B------:R-:W-:Y:S01]  /*4620*/  FFMA.FTZ R3, R10, R15.reuse, R3 ;  /* 0x0000000f0a037223 */ /* 0x080fe20000010003 */
[----:B------:R-:W-:-:S02]  /*4630*/  FFMA.FTZ R0, R11, R15, R0 ;  /* 0x0000000f0b007223 */ /* 0x000fc40000010000 */
[----:B------:R-:W2:Y:S01]  /*4640*/  @!P0 LDG.E.128 R8, desc[UR8][R20.64] ;  /* 0x0000000814088981 */ /* 0x000ea2000c1e1d00 */
[----:B------:R-:W-:-:S03]  /*4650*/  @!P0 IADD3.X R19, PT, PT, R17, UR17, RZ, P1, !PT ;  /* 0x0000001111138c10 */ /* 0x000fc60008ffe4ff */
        /* <DEDUP_REMOVED lines=8> */
[----:B------:R-:W-:Y:S01]  /*46e0*/  IADD3 R16, P0, PT, R16, UR18, RZ ;  /* 0x0000001210107c10 */ /* 0x000fe2000ff1e0ff */
[----:B------:R0:W2:Y:S01]  /*46f0*/  LDS R15, [R6+0x154] ;  /* 0x00015400060f7984 */ /* 0x0000a20000000800 */
[----:B------:R-:W-:-:S02]  /*4700*/  UPLOP3.LUT UP1, UPT, UPT, UPT, UPT, 0x40, 0x4 ;  /* 0x000000000004789c */ /* 0x000fc40003f2e870 */
[----:B------:R-:W-:Y:S01]  /*4710*/  IADD3.X R17, PT, PT, R17, UR19, RZ, P0, !PT ;  /* 0x0000001311117c10 */ /* 0x000fe200087fe4ff */
[----:B------:R-:W-:Y:S01]  /*4720*/  UIADD3 UR10, UPT, UPT, UR10, 0x4, URZ ;  /* 0x000000040a0a7890 */ /* 0x000fe2000fffe0ff */
[----:B0-----:R-:W-:Y:S01]  /*4730*/  IADD3 R6, PT, PT, R4, 0x110, RZ ;  /* 0x0000011004067810 */ /* 0x001fe20007ffe0ff */
[-C--:B--2---:R-:W-:Y:S01]  /*4740*/  FFMA.FTZ R5, R8, R15.reuse, R5 ;  /* 0x0000000f08057223 */ /* 0x084fe20000010005 */
[-C--:B------:R-:W-:Y:S01]  /*4750*/  FFMA.FTZ R2, R9, R15.reuse, R2 ;  /* 0x0000000f09027223 */ /* 0x080fe20000010002 */
[-C--:B------:R-:W-:Y:S01]  /*4760*/  FFMA.FTZ R3, R10, R15.reuse, R3 ;  /* 0x0000000f0a037223 */ /* 0x080fe20000010003 */
[----:B------:R-:W-:-:S07]  /*4770*/  FFMA.FTZ R0, R11, R15, R0 ;  /* 0x0000000f0b007223 */ /* 0x000fce0000010000 */
.L_x_360:
[----:B------:R-:W-:-:S09]  /*4780*/  UISETP.NE.OR UP1, UPT, UR10, URZ, UP1 ;  /* 0x000000ff0a00728c */ /* 0x000fd20008f25670 */
[----:B------:R-:W-:Y:S05]  /*4790*/  BRA.U !UP1, `(.L_x_356) ;  /* 0x0000000109947547 */ /* 0x000fea000b800000 */
.L_x_357:
[----:B------:R-:W-:-:S13]  /*47a0*/  ISETP.GE.AND P0, PT, R12, UR7, PT ;  /* 0x000000070c007c0c */ /* 0x000fda000bf06270 */
.L_x_361:
[----:B------:R0:W2:Y:S01]  /*47b0*/  @!P0 LDG.E.128 R8, desc[UR8][R16.64] ;  /* 0x0000000810088981 */ /* 0x0000a2000c1e1d00 */
[C---:B------:R-:W-:Y:S01]  /*47c0*/  @!P0 IADD3 R22, P1, PT, R16.reuse, UR12, RZ ;  /* 0x0000000c10168c10 */ /* 0x040fe2000ff3e0ff */
[----:B------:R-:W-:Y:S02]  /*47d0*/  UIADD3 UR10, UPT, UPT, UR10, 0x4, URZ ;  /* 0x000000040a0a7890 */ /* 0x000fe4000fffe0ff */
[----:B------:R-:W2:Y:S01]  /*47e0*/  LDS R4, [R6+-0x88] ;  /* 0xffff780006047984 */ /* 0x000ea20000000800 */
[C---:B------:R-:W-:Y:S01]  /*47f0*/  @!P0 IADD3.X R23, PT, PT, R17.reuse, UR13, RZ, P1, !PT ;  /* 0x0000000d11178c10 */ /* 0x040fe20008ffe4ff */
[----:B------:R-:W-:Y:S01]  /*4800*/  UISETP.NE.AND UP0, UPT, UR10, URZ, UPT ;  /* 0x000000ff0a00728c */ /* 0x000fe2000bf05270 */
[C---:B------:R-:W-:Y:S04]  /*4810*/  @!P0 IADD3 R20, P1, PT, R16.reuse, UR14, RZ ;  /* 0x0000000e10148c10 */ /* 0x040fe8000ff3e0ff */
[C---:B------:R-:W-:Y:S02]  /*4820*/  @!P0 IADD3.X R21, PT, PT, R17.reuse, UR15, RZ, P1, !PT ;  /* 0x0000000f11158c10 */ /* 0x040fe40008ffe4ff */
[C---:B------:R-:W-:Y:S04]  /*4830*/  @!P0 IADD3 R18, P1, PT, R16.reuse, UR16, RZ ;  /* 0x0000001010128c10 */ /* 0x040fe8000ff3e0ff */
[C---:B------:R-:W-:Y:S02]  /*4840*/  @!P0 IADD3.X R19, PT, PT, R17.reuse, UR17, RZ, P1, !PT ;  /* 0x0000001111138c10 */ /* 0x040fe40008ffe4ff */
[----:B0-----:R-:W-:Y:S04]  /*4850*/  IADD3 R16, P1, PT, R16, UR18, RZ ;  /* 0x0000001210107c10 */ /* 0x001fe8000ff3e0ff */
[----:B------:R-:W-:Y:S01]  /*4860*/  IADD3.X R17, PT, PT, R17, UR19, RZ, P1, !PT ;  /* 0x0000001311117c10 */ /* 0x000fe20008ffe4ff */
[C---:B--2---:R-:W-:Y:S01]  /*4870*/  FFMA.FTZ R5, R4.reuse, R8, R5 ;  /* 0x0000000804057223 */ /* 0x044fe20000010005 */
[C---:B------:R-:W-:Y:S01]  /*4880*/  FFMA.FTZ R2, R4.reuse, R9, R2 ;  /* 0x0000000904027223 */ /* 0x040fe20000010002 */
[C---:B------:R-:W-:Y:S01]  /*4890*/  FFMA.FTZ R3, R4.reuse, R10, R3 ;  /* 0x0000000a04037223 */ /* 0x040fe20000010003 */
[----:B------:R-:W-:Y:S02]  /*48a0*/  FFMA.FTZ R0, R4, R11, R0 ;  /* 0x0000000b04007223 */ /* 0x000fe40000010000 */
[----:B------:R-:W2:Y:S04]  /*48b0*/  @!P0 LDG.E.128 R8, desc[UR8][R22.64] ;  /* 0x0000000816088981 */ /* 0x000ea8000c1e1d00 */
[----:B------:R-:W2:Y:S02]  /*48c0*/  LDS R4, [R6+-0x44] ;  /* 0xffffbc0006047984 */ /* 0x000ea40000000800 */
        /* <DEDUP_REMOVED lines=17> */
[----:B------:R-:W-:Y:S09]  /*49e0*/  BRA.U UP0, `(.L_x_361) ;  /* 0xfffffffd00707547 */ /* 0x000ff2000b83ffff */
.L_x_356:
[----:B------:R-:W-:-:S09]  /*49f0*/  UISETP.NE.AND UP0, UPT, UR4, URZ, UPT ;  /* 0x000000ff0400728c */ /* 0x000fd2000bf05270 */
[----:B------:R-:W-:Y:S05]  /*4a00*/  BRA.U !UP0, `(.L_x_355) ;  /* 0x0000000108447547 */ /* 0x000fea000b800000 */
[----:B------:R-:W-:Y:S01]  /*4a10*/  IMAD R13, R13, 0x44, R14 ;  /* 0x000000440d0d7824 */ /* 0x000fe200078e020e */
[----:B------:R-:W-:Y:S01]  /*4a20*/  ISETP.GE.AND P0, PT, R12, UR7, PT ;  /* 0x000000070c007c0c */ /* 0x000fe2000bf06270 */
[----:B------:R-:W-:Y:S02]  /*4a30*/  UIMAD.WIDE UR10, UR11, 0x4, URZ ;  /* 0x000000040b0a78a5 */ /* 0x000fe4000f8e02ff */
[----:B------:R-:W-:Y:S01]  /*4a40*/  UIADD3 UR4, UPT, UPT, -UR4, URZ, URZ ;  /* 0x000000ff04047290 */ /* 0x000fe2000fffe1ff */
[----:B------:R-:W-:-:S11]  /*4a50*/  IADD3 R6, PT, PT, R13, UR6, RZ ;  /* 0x000000060d067c10 */ /* 0x000fd6000fffe0ff */
.L_x_362:
[----:B------:R0:W2:Y:S01]  /*4a60*/  @!P0 LDG.E.128 R8, desc[UR8][R16.64] ;  /* 0x0000000810088981 */ /* 0x0000a2000c1e1d00 */
[----:B------:R-:W-:Y:S03]  /*4a70*/  UIADD3 UR4, UPT, UPT, UR4, 0x1, URZ ;  /* 0x0000000104047890 */ /* 0x000fe6000fffe0ff */
[----:B------:R1:W2:Y:S01]  /*4a80*/  LDS R4, [R6] ;  /* 0x0000000006047984 */ /* 0x0002a20000000800 */
[----:B------:R-:W-:Y:S01]  /*4a90*/  UISETP.NE.AND UP0, UPT, UR4, URZ, UPT ;  /* 0x000000ff0400728c */ /* 0x000fe2000bf05270 */
[----:B0-----:R-:W-:Y:S02]  /*4aa0*/  IADD3 R16, P1, PT, R16, UR10, RZ ;  /* 0x0000000a10107c10 */ /* 0x001fe4000ff3e0ff */
[----:B-1----:R-:W-:Y:S02]  /*4ab0*/  IADD3 R6, PT, PT, R6, 0x44, RZ ;  /* 0x0000004406067810 */ /* 0x002fe40007ffe0ff */
[----:B------:R-:W-:Y:S01]  /*4ac0*/  IADD3.X R17, PT, PT, R17, UR11, RZ, P1, !PT ;  /* 0x0000000b11117c10 */ /* 0x000fe20008ffe4ff */
[C---:B--2---:R-:W-:Y:S01]  /*4ad0*/  FFMA.FTZ R5, R4.reuse, R8, R5 ;  /* 0x0000000804057223 */ /* 0x044fe20000010005 */
[C---:B------:R-:W-:Y:S01]  /*4ae0*/  FFMA.FTZ R2, R4.reuse, R9, R2 ;  /* 0x0000000904027223 */ /* 0x040fe20000010002 */
[C---:B------:R-:W-:Y:S01]  /*4af0*/  FFMA.FTZ R3, R4.reuse, R10, R3 ;  /* 0x0000000a04037223 */ /* 0x040fe20000010003 */
[----:B------:R-:W-:Y:S01]  /*4b00*/  FFMA.FTZ R0, R4, R11, R0 ;  /* 0x0000000b04007223 */ /* 0x000fe20000010000 */
[----:B------:R-:W-:Y:S09]  /*4b10*/  BRA.U UP0, `(.L_x_362) ;  /* 0xfffffffd00d07547 */ /* 0x000ff2000b83ffff */
.L_x_355:
[----:B------:R-:W-:-:S04]  /*4b20*/  IADD3 R12, PT, PT, R12, UR20, RZ ;  /* 0x000000140c0c7c10 */ /* 0x000fc8000fffe0ff */
[----:B------:R-:W-:-:S13]  /*4b30*/  ISETP.GE.AND P0, PT, R12, UR21, PT ;  /* 0x000000150c007c0c */ /* 0x000fda000bf06270 */
[----:B------:R-:W-:Y:S05]  /*4b40*/  @P0 EXIT ;  /* 0x000000000000094d */ /* 0x000fea0003800000 */
[----:B0-----:R-:W-:Y:S01]  /*4b50*/  IABS R10, UR22 ;  /* 0x00000016000a7c13 */ /* 0x001fe20008000000 */
        /* <DEDUP_REMOVED lines=77> */
        .weak           $__internal_9_$__cuda_sm20_div_s64
        .type           $__internal_9_$__cuda_sm20_div_s64,@function
        .size           $__internal_9_$__cuda_sm20_div_s64,(.L_x_4841 - $__internal_9_$__cuda_sm20_div_s64)
$__internal_9_$__cuda_sm20_div_s64:
        /* <DEDUP_REMOVED lines=25> */
[----:B------:R-:W-:Y:S01]  /*51c0*/  IADD3 R14, P0, PT, RZ, -R38, RZ ;  /* 0x80000026ff0e7210 */ /* 0x000fe20007f1e0ff */
[----:B------:R-:W-:Y:S01]  /*51d0*/  IMAD.MOV.U32 R39, RZ, RZ, RZ ;  /* 0x000000ffff277224 */ /* 0x000fe200078e00ff */
[----:B------:R-:W-:Y:S01]  /*51e0*/  ISETP.GE.AND P1, PT, R19, RZ, PT ;  /* 0x000000ff1300720c */ /* 0x000fe20003f26270 */
[----:B------:R-:W-:Y:S02]  /*51f0*/  IMAD R10, R21, R28, R10 ;  /* 0x0000001c150a7224 */ /* 0x000fe400078e020a */
[----:B------:R-:W-:-:S04]  /*5200*/  IMAD.HI.U32 R36, R37, R14, RZ ;  /* 0x0000000e25247227 */ /* 0x000fc800078e00ff */
[----:B------:R-:W-:-:S04]  /*5210*/  IMAD.X R10, RZ, RZ, ~R10, P0 ;  /* 0x000000ffff0a7224 */ /* 0x000fc800000e0e0a */
[----:B------:R-:W-:-:S04]  /*5220*/  IMAD.WIDE.U32 R36, P4, R37, R10, R36 ;  /* 0x0000000a25247225 */ /* 0x000fc80007880024 */
[----:B------:R-:W-:-:S04]  /*5230*/  IMAD.HI.U32 R13, P3, R21, R14, R36 ;  /* 0x0000000e150d7227 */ /* 0x000fc80007860024 */
[CC--:B------:R-:W-:Y:S02]  /*5240*/  IMAD R14, R21.reuse, R10.reuse, RZ ;  /* 0x0000000a150e7224 */ /* 0x0c0fe400078e02ff */
[----:B------:R-:W-:-:S03]  /*5250*/  IMAD.HI.U32 R10, R21, R10, RZ ;  /* 0x0000000a150a7227 */ /* 0x000fc600078e00ff */
[----:B------:R-:W-:Y:S01]  /*5260*/  IADD3 R14, P2, PT, R14, R13, RZ ;  /* 0x0000000d0e0e7210 */ /* 0x000fe20007f5e0ff */
[----:B------:R-:W-:Y:S01]  /*5270*/  IMAD.X R37, R10, 0x1, R21, P4 ;  /* 0x000000010a257824 */ /* 0x000fe200020e0615 */
[----:B------:R-:W-:-:S04]  /*5280*/  IADD3 R13, P0, PT, RZ, -R20, RZ ;  /* 0x80000014ff0d7210 */ /* 0x000fc80007f1e0ff */
[----:B------:R-:W-:Y:S02]  /*5290*/  SEL R13, R13, R20, !P1 ;  /* 0x000000140d0d7207 */ /* 0x000fe40004800000 */
[----:B------:R-:W-:Y:S02]  /*52a0*/  IADD3.X R20, PT, PT, RZ, ~R19, RZ, P0, !PT ;  /* 0x80000013ff147210 */ /* 0x000fe400007fe4ff */
[----:B------:R-:W-:Y:S01]  /*52b0*/  IADD3.X R37, PT, PT, RZ, RZ, R37, P2, P3 ;  /* 0x000000ffff257210 */ /* 0x000fe200017e6425 */
        /* <DEDUP_REMOVED lines=8> */
[----:B------:R-:W-:-:S04]  /*5340*/  IMAD.WIDE.U32 R36, R21, R28, RZ ;  /* 0x0000001c15247225 */ /* 0x000fc800078e00ff */
[----:B------:R-:W-:Y:S01]  /*5350*/  IMAD R37, R21, R29, R37 ;  /* 0x0000001d15257224 */ /* 0x000fe200078e0225 */
[----:B------:R-:W-:Y:S01]  /*5360*/  IADD3 R13, P0, PT, -R36, R13, RZ ;  /* 0x0000000d240d7210 */ /* 0x000fe20007f1e1ff */
[----:B------:R-:W-:-:S03]  /*5370*/  IMAD.X R20, RZ, RZ, R20, P1 ;  /* 0x000000ffff147224 */ /* 0x000fc600008e0614 */
[CC--:B------:R-:W-:Y:S01]  /*5380*/  ISETP.GE.U32.AND P3, PT, R13.reuse, R28.reuse, PT ;  /* 0x0000001c0d00720c */ /* 0x0c0fe20003f66070 */
[-C--:B------:R-:W-:Y:S01]  /*5390*/  IMAD R37, R20, R28.reuse, R37 ;  /* 0x0000001c14257224 */ /* 0x080fe200078e0225 */
[----:B------:R-:W-:-:S04]  /*53a0*/  IADD3 R14, P2, PT, R13, -R28, RZ ;  /* 0x8000001c0d0e7210 */ /* 0x000fc80007f5e0ff */
[----:B------:R-:W-:-:S04]  /*53b0*/  IADD3.X R10, PT, PT, ~R37, R10, RZ, P0, !PT ;  /* 0x0000000a250a7210 */ /* 0x000fc800007fe5ff */
[----:B------:R-:W-:-:S04]  /*53c0*/  ISETP.GE.U32.AND.EX P3, PT, R10, R29, PT, P3 ;  /* 0x0000001d0a00720c */ /* 0x000fc80003f66130 */
[----:B------:R-:W-:Y:S02]  /*53d0*/  SEL R13, R14, R13, P3 ;  /* 0x0000000d0e0d7207 */ /* 0x000fe40001800000 */
[----:B------:R-:W-:Y:S02]  /*53e0*/  IADD3 R14, P1, PT, R21, 0x1, RZ ;  /* 0x00000001150e7810 */ /* 0x000fe40007f3e0ff */
[----:B------:R-:W-:Y:S01]  /*53f0*/  ISETP.GE.U32.AND P0, PT, R13, R28, PT ;  /* 0x0000001c0d00720c */ /* 0x000fe20003f06070 */
[----:B------:R-:W-:Y:S01]  /*5400*/  IMAD.X R13, R10, 0x1, ~R29, P2 ;  /* 0x000000010a0d7824 */ /* 0x000fe200010e0e1d */
[----:B------:R-:W-:Y:S01]  /*5410*/  SEL R14, R14, R21, P3 ;  /* 0x000000150e0e7207 */ /* 0x000fe20001800000 */
[----:B------:R-:W-:-:S03]  /*5420*/  IMAD.X R21, RZ, RZ, R20, P1 ;  /* 0x000000ffff157224 */ /* 0x000fc600008e0614 */
[----:B------:R-:W-:Y:S02]  /*5430*/  SEL R13, R13, R10, P3 ;  /* 0x0000000a0d0d7207 */ /* 0x000fe40001800000 */
[----:B------:R-:W-:Y:S01]  /*5440*/  SEL R21, R21, R20, P3 ;  /* 0x0000001415157207 */ /* 0x000fe20001800000 */
[----:B------:R-:W-:Y:S01]  /*5450*/  IMAD.MOV.U32 R20, RZ, RZ, R16 ;  /* 0x000000ffff147224 */ /* 0x000fe200078e0010 */
        /* <DEDUP_REMOVED lines=11> */
[----:B------:R-:W-:Y:S01]  /*5510*/  SEL R14, R14, R21, !P2 ;  /* 0x000000150e0e7207 */ /* 0x000fe20005000000 */
[----:B------:R-:W-:Y:S01]  /*5520*/  IMAD.MOV.U32 R21, RZ, RZ, 0x0 ;  /* 0x00000000ff157424 */ /* 0x000fe200078e00ff */
[----:B------:R-:W-:Y:S02]  /*5530*/  SEL R10, R10, R37, !P2 ;  /* 0x000000250a0a7207 */ /* 0x000fe40005000000 */
[----:B------:R-:W-:Y:S02]  /*5540*/  SEL R13, R14, 0xffffffff, P0 ;  /* 0xffffffff0e0d7807 */ /* 0x000fe40000000000 */
[----:B------:R-:W-:Y:S01]  /*5550*/  SEL R10, R10, 0xffffffff, P0 ;  /* 0xffffffff0a0a7807 */ /* 0x000fe20000000000 */
[----:B------:R-:W-:Y:S06]  /*5560*/  RET.REL.NODEC R20 `(_ZN5flash32flash_fwd_splitkv_combine_kernelI23Flash_fwd_kernel_traitsILi32ELi64ELi256ELi4ELb0ELb0EN7cutlass10bfloat16_tE19Flash_kernel_traitsILi32ELi64ELi256ELi4ES3_EELi16ELi5ELb1EEEvNS_16Flash_fwd_paramsE) ;  /* 0xffffffa814a47950 */ /* 0x000fec0003c3ffff */
.L_x_363:
        /* <DEDUP_REMOVED lines=9> */
.L_x_4841:


//--------------------- .text._ZN5flash32flash_fwd_splitkv_combine_kernelI23Flash_fwd_kernel_traitsILi32ELi64ELi256ELi4ELb0ELb0EN7cutlass10bfloat16_tE19Flash_kernel_traitsILi32ELi64ELi256ELi4ES3_EELi16ELi4ELb1EEEvNS_16Flash_fwd_paramsE --------------------------
	.section	.text._ZN5flash32flash_fwd_splitkv_combine_kernelI23Flash_fwd_kernel_traitsILi32ELi64ELi256ELi4ELb0ELb0EN7cutlass10bfloat16_tE19Flash_kernel_traitsILi32ELi64ELi256ELi4ES3_EELi16ELi4ELb1EEEvNS_16Flash_fwd_paramsE,"ax",@progbits
	.align	128
        .global         _ZN5flash32flash_fwd_splitkv_combine_kernelI23Flash_fwd_kernel_traitsILi32ELi64ELi256ELi4ELb0ELb0EN7cutlass10bfloat16_tE19Flash_kernel_traitsILi32ELi64ELi256ELi4ES3_EELi16ELi4ELb1EEEvNS_16Flash_fwd_paramsE
        .type           _ZN5flash32flash_fwd_splitkv_combine_kernelI23Flash_fwd_kernel_traitsILi32ELi64ELi256ELi4ELb0ELb0EN7cutlass10bfloat16_tE19Flash_kernel_traitsILi32ELi64ELi256ELi4ES3_EELi16ELi4ELb1EEEvNS_16Flash_fwd_paramsE,@function
        .size           _ZN5flash32flash_fwd_splitkv_combine_kernelI23Flash_fwd_kernel_traitsILi32ELi64ELi256ELi4ELb0ELb0EN7cutlass10bfloat16_tE19Flash_kernel_traitsILi32ELi64ELi256ELi4ES3_EELi16ELi4ELb1EEEvNS_16Flash_fwd_paramsE,(.L_x_4842 - _ZN5flash32flash_fwd_splitkv_combine_kernelI23Flash_fwd_kernel_traitsILi32ELi64ELi256ELi4ELb0ELb0EN7cutlass10bfloat16_tE19Flash_kernel_traitsILi32ELi64ELi256ELi4ES3_EELi16ELi4ELb1EEEvNS_16Flash_fwd_paramsE)
        .other          _ZN5flash32flash_fwd_splitkv_combine_kernelI23Flash_fwd_kernel_traitsILi32ELi64ELi256ELi4ELb0ELb0EN7cutlass10bfloat16_tE19Flash_kernel_traitsILi32ELi64ELi256ELi4ES3_EELi16ELi4ELb1EEEvNS_16Flash_fwd_paramsE,@"STO_CUDA_ENTRY STV_DEFAULT"
_ZN5flash32flash_fwd_splitkv_combine_kernelI23Flash_fwd_kernel_traitsILi32ELi64ELi256ELi4ELb0ELb0EN7cutlass10bfloat16_tE19Flash_kernel_traitsILi32ELi64ELi256ELi4ES3_EELi16ELi4ELb1EEEvNS_16Flash_fwd_paramsE:
.text._ZN5flash32flash_fwd_splitkv_combine_kernelI23Flash_fwd_kernel_traitsILi32ELi64ELi256ELi4ELb0ELb0EN7cutlass10bfloat16_tE19Flash_kernel_traitsILi32ELi64ELi256ELi4ES3_EELi16ELi4ELb1EEEvNS_16Flash_fwd_paramsE:
        /* <DEDUP_REMOVED lines=38> */
.L_x_364:
[----:B------:R-:W-:Y:S01]  /*0260*/  IMAD.U32 R22, RZ, RZ, UR21 ;  /* 0x00000015ff167e24 */ /* 0x000fe2000f8e00ff */
[----:B------:R-:W-:Y:S01]  /*0270*/  MOV R20, UR19 ;  /* 0x0000001300147c02 */ /* 0x000fe20008000f00 */
[----:B------:R-:W-:Y:S01]  /*0280*/  IMAD.U32 R19, RZ, RZ, UR15 ;  /* 0x0000000fff137e24 */ /* 0x000fe2000f8e00ff */
[----:B------:R-:W-:Y:S02]  /*0290*/  MOV R18, UR14 ;  /* 0x0000000e00127c02 */ /* 0x000fe40008000f00 */
[----:B------:R-:W-:Y:S02]  /*02a0*/  MOV R16, 0x2c0 ;  /* 0x000002c000107802 */ /* 0x000fe40000000f00 */
[----:B------:R-:W-:Y:S05]  /*02b0*/  CALL.REL.NOINC `($__internal_10_$__cuda_sm20_div_s64) ;  /* 0x0000004800807944 */ /* 0x000fea0003c00000 */
.L_x_365:
        /* <DEDUP_REMOVED lines=30> */
.L_x_367:
[----:B------:R-:W-:Y:S01]  /*04a0*/  IMAD.MOV.U32 R22, RZ, RZ, R10 ;  /* 0x000000ffff167224 */ /* 0x000fe200078e000a */
[----:B------:R-:W-:Y:S02]  /*04b0*/  MOV R19, R11 ;  /* 0x0000000b00137202 */ /* 0x000fe40000000f00 */
[----:B------:R-:W-:Y:S02]  /*04c0*/  MOV R16, 0x4e0 ;  /* 0x000004e000107802 */ /* 0x000fe40000000f00 */
[----:B------:R-:W-:Y:S05]  /*04d0*/  CALL.REL.NOINC `($__internal_10_$__cuda_sm20_div_s64) ;  /* 0x0000004400f87944 */ /* 0x000fea0003c00000 */
[----:B------:R-:W-:Y:S02]  /*04e0*/  MOV R4, R10 ;  /* 0x0000000a00047202 */ /* 0x000fe40000000f00 */
[----:B------:R-:W-:Y:S02]  /*04f0*/  MOV R5, R11 ;  /* 0x0000000b00057202 */ /* 0x000fe40000000f00 */
.L_x_368:
[----:B------:R-:W-:Y:S05]  /*0500*/  BSYNC.RECONVERGENT B0 ;  /* 0x0000000000007941 */ /* 0x000fea0003800200 */
.L_x_366:
        /* <DEDUP_REMOVED lines=57> */
.L_x_370:
[----:B------:R-:W-:Y:S01]  /*08a0*/  IMAD.MOV.U32 R22, RZ, RZ, R20 ;  /* 0x000000ffff167224 */ /* 0x000fe200078e0014 */
[----:B------:R-:W-:Y:S01]  /*08b0*/  MOV R20, R9 ;  /* 0x0000000900147202 */ /* 0x000fe20000000f00 */
[----:B------:R-:W-:Y:S01]  /*08c0*/  IMAD.MOV.U32 R19, RZ, RZ, R18 ;  /* 0x000000ffff137224 */ /* 0x000fe200078e0012 */
[----:B------:R-:W-:Y:S02]  /*08d0*/  MOV R18, R29 ;  /* 0x0000001d00127202 */ /* 0x000fe40000000f00 */
[----:B------:R-:W-:Y:S02]  /*08e0*/  MOV R16, 0x900 ;  /* 0x0000090000107802 */ /* 0x000fe40000000f00 */
[----:B------:R-:W-:Y:S05]  /*08f0*/  CALL.REL.NOINC `($__internal_10_$__cuda_sm20_div_s64) ;  /* 0x0000004000f07944 */ /* 0x000fea0003c00000 */
.L_x_371:
[----:B------:R-:W-:Y:S05]  /*0900*/  BSYNC.RECONVERGENT B0 ;  /* 0x0000000000007941 */ /* 0x000fea0003800200 */
.L_x_369:
        /* <DEDUP_REMOVED lines=124> */
.L_x_373:
[----:B------:R-:W-:Y:S01]  /*10d0*/  IMAD.MOV.U32 R22, RZ, RZ, R10 ;  /* 0x000000ffff167224 */ /* 0x000fe200078e000a */
[----:B------:R-:W-:Y:S01]  /*10e0*/  MOV R20, R8 ;  /* 0x0000000800147202 */ /* 0x000fe20000000f00 */
[----:B------:R-:W-:Y:S01]  /*10f0*/  IMAD.MOV.U32 R19, RZ, RZ, R11 ;  /* 0x000000ffff137224 */ /* 0x000fe200078e000b */
[----:B------:R-:W-:Y:S02]  /*1100*/  MOV R18, R0 ;  /* 0x0000000000127202 */ /* 0x000fe40000000f00 */
[----:B------:R-:W-:Y:S02]  /*1110*/  MOV R16, 0x1130 ;  /* 0x0000113000107802 */ /* 0x000fe40000000f00 */
[----:B------:R-:W-:Y:S05]  /*1120*/  CALL.REL.NOINC `($__internal_10_$__cuda_sm20_div_s64) ;  /* 0x0000003800e47944 */ /* 0x000fea0003c00000 */
[----:B------:R-:W-:Y:S02]  /*1130*/  MOV R32, R10 ;  /* 0x0000000a00207202 */ /* 0x000fe40000000f00 */
[----:B------:R-:W-:Y:S02]  /*1140*/  MOV R33, R11 ;  /* 0x0000000b00217202 */ /* 0x000fe40000000f00 */
.L_x_374:
[----:B------:R-:W-:Y:S05]  /*1150*/  BSYNC.RECONVERGENT B0 ;  /* 0x0000000000007941 */ /* 0x000fea0003800200 */
.L_x_372:
        /* <DEDUP_REMOVED lines=57> */
.L_x_376:
[----:B------:R-:W-:Y:S01]  /*14f0*/  IMAD.MOV.U32 R22, RZ, RZ, R4 ;  /* 0x000000ffff167224 */ /* 0x000fe200078e0004 */
[----:B------:R-:W-:Y:S01]  /*1500*/  MOV R19, R5 ;  /* 0x0000000500137202 */ /* 0x000fe20000000f00 */
[----:B------:R-:W-:Y:S01]  /*1510*/  IMAD.MOV.U32 R20, RZ, RZ, R7 ;  /* 0x000000ffff147224 */ /* 0x000fe200078e0007 */
[----:B------:R-:W-:Y:S02]  /*1520*/  MOV R16, 0x1540 ;  /* 0x0000154000107802 */ /* 0x000fe40000000f00 */
[----:B------:R-:W-:Y:S05]  /*1530*/  CALL.REL.NOINC `($__internal_10_$__cuda_sm20_div_s64) ;  /* 0x0000003400e07944 */ /* 0x000fea0003c00000 */
[----:B------:R-:W-:Y:S02]  /*1540*/  MOV R14, R10 ;  /* 0x0000000a000e7202 */ /* 0x000fe40000000f00 */
[----:B------:R-:W-:Y:S02]  /*1550*/  MOV R15, R11 ;  /* 0x0000000b000f7202 */ /* 0x000fe40000000f00 */
.L_x_377:
[----:B------:R-:W-:Y:S05]  /*1560*/  BSYNC.RECONVERGENT B0 ;  /* 0x0000000000007941 */ /* 0x000fea0003800200 */
.L_x_375:
        /* <DEDUP_REMOVED lines=49> */
[----:B---3--:R-:W-:Y:S02]  /*1880*/  IABS R6, R3 ;  /* 0x0000000300067213 */ /* 0x008fe40000000000 */
[----:B------:R-:W-:Y:S02]  /*1890*/  @!P0 MOV R12, 0x400 ;  /* 0x00000400000c8802 */ /* 0x000fe40000000f00 */
[----:B------:R-:W0:Y:S02]  /*18a0*/  I2F.RP R13, R6 ;  /* 0x00000006000d7306 */ /* 0x000e240000209400 */
[----:B------:R-:W-:-:S02]  /*18b0*/  @!P0 LEA R17, R17, R12, 0x18 ;  /* 0x0000000c11118211 */ /* 0x000fc400078ec0ff */
[----:B------:R-:W-:Y:S02]  /*18c0*/  SHF.R.U32.HI R12, RZ, 0x3, R4 ;  /* 0x00000003ff0c7819 */ /* 0x000fe40000011604 */
[----:B------:R-:W-:-:S03]  /*18d0*/  @!P0 LOP3.LUT R19, R4, 0x7, RZ, 0xc0, !PT ;  /* 0x0000000704138812 */ /* 0x000fc600078ec0ff */
[----:B------:R-:W-:Y:S01]  /*18e0*/  @!P0 IMAD R20, R12, 0x4, R17 ;  /* 0x000000040c148824 */ /* 0x000fe200078e0211 */
[----:B------:R-:W-:Y:S01]  /*18f0*/  MOV R24, 0xff800000 ;  /* 0xff80000000187802 */ /* 0x000fe20000000f00 */
[----:B------:R-:W-:Y:S02]  /*1900*/  IMAD.MOV.U32 R25, RZ, RZ, -0x800000 ;  /* 0xff800000ff197424 */ /* 0x000fe400078e00ff */
[----:B------:R-:W-:Y:S01]  /*1910*/  @!P0 IMAD R19, R19, 0x44, R20 ;  /* 0x0000004413138824 */ /* 0x000fe200078e0214 */
[----:B0-----:R-:W0:Y:S02]  /*1920*/  MUFU.RCP R13, R13 ;  /* 0x0000000d000d7308 */ /* 0x001e240000001000 */
[----:B0-----:R-:W-:-:S06]  /*1930*/  VIADD R20, R13, 0xffffffe ;  /* 0x0ffffffe0d147836 */ /* 0x001fcc0000000000 */
[----:B------:R-:W0:Y:S02]  /*1940*/  F2I.FTZ.U32.TRUNC.NTZ R21, R20 ;  /* 0x0000001400157305 */ /* 0x000e24000021f000 */
[----:B0-----:R-:W-:-:S04]  /*1950*/  IMAD.MOV R16, RZ, RZ, -R21 ;  /* 0x000000ffff107224 */ /* 0x001fc800078e0a15 */
[----:B------:R-:W-:Y:S01]  /*1960*/  IMAD R17, R16, R6, RZ ;  /* 0x0000000610117224 */ /* 0x000fe200078e02ff */
[----:B------:R-:W-:Y:S01]  /*1970*/  IABS R13, R2 ;  /* 0x00000002000d7213 */ /* 0x000fe20000000000 */
[----:B------:R-:W-:Y:S01]  /*1980*/  IMAD.MOV.U32 R20, RZ, RZ, RZ ;  /* 0x000000ffff147224 */ /* 0x000fe200078e00ff */
[----:B------:R-:W-:Y:S01]  /*1990*/  LOP3.LUT R2, R2, R3, RZ, 0x3c, !PT ;  /* 0x0000000302027212 */ /* 0x000fe200078e3cff */
[----:B------:R-:W-:-:S04]  /*19a0*/  USHF.R.S32.HI UR4, URZ, 0x1f, UR22 ;  /* 0x0000001fff047899 */ /* 0x000fc80008011416 */
[----:B------:R-:W-:Y:S01]  /*19b0*/  ULOP3.LUT UR4, UR4, 0x1, URZ, 0xfc, !UPT ;  /* 0x0000000104047892 */ /* 0x000fe2000f8efcff */
[----:B----4-:R0:W-:Y:S04]  /*19c0*/  @!P1 STS [R18], R11 ;  /* 0x0000000b12009388 */ /* 0x0101e80000000800 */
[----:B--2---:R1:W-:Y:S01]  /*19d0*/  @!P0 STS [R5+0x220], R10 ;  /* 0x0002200a05008388 */ /* 0x0043e20000000800 */
[----:B------:R-:W-:Y:S06]  /*19e0*/  BAR.SYNC.DEFER_BLOCKING 0x0 ;  /* 0x0000000000007b1d */ /* 0x000fec0000010000 */
[----:B------:R-:W-:Y:S04]  /*19f0*/  @!P0 LDS R25, [R19] ;  /* 0x0000000013198984 */ /* 0x000fe80000000800 */
[----:B------:R-:W2:Y:S01]  /*1a00*/  @!P0 LDS R24, [R19+0x220] ;  /* 0x0002200013188984 */ /* 0x000ea20000000800 */
[----:B0-----:R-:W-:Y:S01]  /*1a10*/  IMAD.HI.U32 R18, R21, R17, R20 ;  /* 0x0000001115127227 */ /* 0x001fe200078e0014 */
[----:B------:R-:W-:Y:S01]  /*1a20*/  ISETP.GE.AND P1, PT, R2, RZ, PT ;  /* 0x000000ff0200720c */ /* 0x000fe20003f26270 */
[----:B------:R-:W0:Y:S02]  /*1a30*/  LDC R17, c[0x0][0x3e0] ;  /* 0x0000f800ff117b82 */ /* 0x000e240000000800 */
[----:B-1----:R-:W-:-:S04]  /*1a40*/  IMAD.MOV.U32 R5, RZ, RZ, R13 ;  /* 0x000000ffff057224 */ /* 0x002fc800078e000d */
[----:B------:R-:W-:-:S04]  /*1a50*/  IMAD.HI.U32 R18, R18, R5, RZ ;  /* 0x0000000512127227 */ /* 0x000fc800078e00ff */
[----:B------:R-:W-:Y:S01]  /*1a60*/  IMAD.MOV R10, RZ, RZ, -R18 ;  /* 0x000000ffff0a7224 */ /* 0x000fe200078e0a12 */
[----:B--2---:R-:W-:-:S05]  /*1a70*/  FMNMX.FTZ R16, R24, R25, !PT ;  /* 0x0000001918107209 */ /* 0x004fca0007810000 */
        /* <DEDUP_REMOVED lines=16> */
[----:B------:R-:W-:Y:S01]  /*1b80*/  IMAD R5, R18, UR4, RZ ;  /* 0x0000000412057c24 */ /* 0x000fe2000f8e02ff */
[----:B0-----:R-:W-:Y:S01]  /*1b90*/  IABS R13, R17 ;  /* 0x00000011000d7213 */ /* 0x001fe20000000000 */
[----:B------:R-:W0:Y:S01]  /*1ba0*/  LDCU UR4, c[0x0][0x430] ;  /* 0x00008600ff0477ac */ /* 0x000e220008000800 */
[----:B------:R-:W-:Y:S02]  /*1bb0*/  FSEL R2, R2, RZ, P0 ;  /* 0x000000ff02027208 */ /* 0x000fe40000000000 */
[----:B------:R-:W-:-:S03]  /*1bc0*/  IABS R19, R5 ;  /* 0x0000000500137213 */ /* 0x000fc60000000000 */
[C---:B------:R-:W-:Y:S01]  /*1bd0*/  FADD.FTZ R6, -R2.reuse, R25 ;  /* 0x0000001902067221 */ /* 0x040fe20000010100 */
[----:B------:R-:W-:-:S03]  /*1be0*/  FADD.FTZ R20, -R2, R24 ;  /* 0x0000001802147221 */ /* 0x000fc60000010100 */
[----:B------:R-:W-:Y:S01]  /*1bf0*/  FMUL.FTZ R6, R6, 1.4426950216293334961 ;  /* 0x3fb8aa3b06067820 */ /* 0x000fe20000410000 */
[----:B------:R-:W-:Y:S01]  /*1c00*/  FMUL.FTZ R20, R20, 1.4426950216293334961 ;  /* 0x3fb8aa3b14147820 */ /* 0x000fe20000410000 */
[----:B------:R-:W1:Y:S08]  /*1c10*/  I2F.RP R22, R19 ;  /* 0x0000001300167306 */ /* 0x000e700000209400 */
[----:B------:R-:W-:Y:S08]  /*1c20*/  MUFU.EX2 R21, R6 ;  /* 0x0000000600157308 */ /* 0x000ff00000000800 */
[----:B------:R-:W2:Y:S08]  /*1c30*/  MUFU.EX2 R10, R20 ;  /* 0x00000014000a7308 */ /* 0x000eb00000000800 */
[----:B------:R-:W3:Y:S08]  /*1c40*/  I2F.RP R16, R13 ;  /* 0x0000000d00107306 */ /* 0x000ef00000209400 */
[----:B-1----:R-:W1:Y:S01]  /*1c50*/  MUFU.RCP R11, R22 ;  /* 0x00000016000b7308 */ /* 0x002e620000001000 */
[----:B--2---:R-:W-:-:S05]  /*1c60*/  FADD.FTZ R10, R21, R10 ;  /* 0x0000000a150a7221 */ /* 0x004fca0000010000 */
[----:B------:R-:W2:Y:S02]  /*1c70*/  SHFL.BFLY PT, R21, R10, 0x4, 0x1f ;  /* 0x0c801f000a157f89 */ /* 0x000ea400000e0000 */
[----:B---3--:R-:W3:Y:S01]  /*1c80*/  MUFU.RCP R26, R16 ;  /* 0x00000010001a7308 */ /* 0x008ee20000001000 */
[----:B-1----:R-:W-:-:S07]  /*1c90*/  VIADD R11, R11, 0xffffffe ;  /* 0x0ffffffe0b0b7836 */ /* 0x002fce0000000000 */
[----:B------:R-:W1:Y:S01]  /*1ca0*/  F2I.FTZ.U32.TRUNC.NTZ R11, R11 ;  /* 0x0000000b000b7305 */ /* 0x000e62000021f000 */
[----:B---3--:R-:W-:-:S07]  /*1cb0*/  VIADD R26, R26, 0xffffffe ;  /* 0x0ffffffe1a1a7836 */ /* 0x008fce0000000000 */
[----:B------:R-:W3:Y:S01]  /*1cc0*/  F2I.FTZ.U32.TRUNC.NTZ R27, R26 ;  /* 0x0000001a001b7305 */ /* 0x000ee2000021f000 */
[----:B--2---:R-:W-:-:S05]  /*1cd0*/  FADD.FTZ R21, R10, R21 ;  /* 0x000000150a157221 */ /* 0x004fca0000010000 */
[----:B------:R-:W2:Y:S01]  /*1ce0*/  SHFL.BFLY PT, R20, R21, 0x2, 0x1f ;  /* 0x0c401f0015147f89 */ /* 0x000ea200000e0000 */
[----:B-1----:R-:W-:Y:S01]  /*1cf0*/  IADD3 R22, PT, PT, RZ, -R11, RZ ;  /* 0x8000000bff167210 */ /* 0x002fe20007ffe0ff */
[----:B------:R-:W-:Y:S02]  /*1d00*/  IMAD.MOV.U32 R10, RZ, RZ, RZ ;  /* 0x000000ffff0a7224 */ /* 0x000fe400078e00ff */
[----:B------:R-:W-:Y:S02]  /*1d10*/  VIADD R16, R19, UR18 ;  /* 0x0000001213107c36 */ /* 0x000fe40008000000 */
[----:B------:R-:W-:Y:S02]  /*1d20*/  IMAD R22, R22, R19, RZ ;  /* 0x0000001316167224 */ /* 0x000fe400078e02ff */
[----:B---3--:R-:W-:Y:S02]  /*1d30*/  IMAD.MOV R6, RZ, RZ, -R27 ;  /* 0x000000ffff067224 */ /* 0x008fe400078e0a1b */
[----:B------:R-:W-:Y:S01]  /*1d40*/  IMAD.HI.U32 R22, R11, R22, R10 ;  /* 0x000000160b167227 */ /* 0x000fe200078e000a */
[----:B------:R-:W-:-:S03]  /*1d50*/  IABS R10, R16 ;  /* 0x00000010000a7213 */ /* 0x000fc60000000000 */
[----:B------:R-:W-:Y:S01]  /*1d60*/  IMAD R11, R6, R13, RZ ;  /* 0x0000000d060b7224 */ /* 0x000fe200078e02ff */
[----:B------:R-:W-:Y:S01]  /*1d70*/  IABS R6, R5 ;  /* 0x0000000500067213 */ /* 0x000fe20000000000 */
[----:B------:R-:W-:Y:S02]  /*1d80*/  IMAD.MOV.U32 R26, RZ, RZ, RZ ;  /* 0x000000ffff1a7224 */ /* 0x000fe400078e00ff */
[----:B------:R-:W-:-:S04]  /*1d90*/  IMAD.HI.U32 R23, R22, R10, RZ ;  /* 0x0000000a16177227 */ /* 0x000fc800078e00ff */
[----:B------:R-:W-:-:S04]  /*1da0*/  IMAD.HI.U32 R11, R27, R11, R26 ;  /* 0x0000000b1b0b7227 */ /* 0x000fc800078e001a */
[----:B------:R-:W-:Y:S02]  /*1db0*/  IMAD.MOV R6, RZ, RZ, -R6 ;  /* 0x000000ffff067224 */ /* 0x000fe400078e0a06 */
[----:B------:R-:W-:-:S04]  /*1dc0*/  IMAD.HI.U32 R11, R11, R10, RZ ;  /* 0x0000000a0b0b7227 */ /* 0x000fc800078e00ff */
[----:B--2---:R-:W-:Y:S01]  /*1dd0*/  FADD.FTZ R20, R21, R20 ;  /* 0x0000001415147221 */ /* 0x004fe20000010000 */
[----:B------:R-:W-:Y:S01]  /*1de0*/  IMAD R22, R23, R6, R10 ;  /* 0x0000000617167224 */ /* 0x000fe200078e020a */
[----:B------:R-:W-:-:S03]  /*1df0*/  IADD3 R6, PT, PT, -R11, RZ, RZ ;  /* 0x000000ff0b067210 */ /* 0x000fc60007ffe1ff */
[----:B------:R-:W1:Y:S01]  /*1e00*/  SHFL.BFLY PT, R21, R20, 0x1, 0x1f ;  /* 0x0c201f0014157f89 */ /* 0x000e6200000e0000 */
        /* <DEDUP_REMOVED lines=10> */
[----:B------:R-:W-:Y:S02]  /*1eb0*/  ISETP.GE.U32.AND P4, PT, R6, R13, PT ;  /* 0x0000000d0600720c */ /* 0x000fe40003f86070 */
[----:B------:R-:W-:-:S02]  /*1ec0*/  ISETP.GE.AND P2, PT, R16, RZ, PT ;  /* 0x000000ff1000720c */ /* 0x000fc40003f46270 */
[----:B------:R-:W-:Y:S01]  /*1ed0*/  @!P0 IADD3 R11, PT, PT, R11, 0x1, RZ ;  /* 0x000000010b0b8810 */ /* 0x000fe20007ffe0ff */
[----:B------:R-:W-:Y:S01]  /*1ee0*/  @P1 VIADD R23, R23, 0x1 ;  /* 0x0000000117171836 */ /* 0x000fe20000000000 */
[----:B------:R-:W-:Y:S02]  /*1ef0*/  FSETP.NE.FTZ.AND P1, PT, R21, RZ, PT ;  /* 0x000000ff1500720b */ /* 0x000fe40003f35000 */
[----:B------:R-:W-:Y:S02]  /*1f00*/  ISETP.NE.AND P0, PT, R17, RZ, PT ;  /* 0x000000ff1100720c */ /* 0x000fe40003f05270 */
[----:B------:R-:W-:Y:S02]  /*1f10*/  ISETP.GE.AND P3, PT, R10, RZ, PT ;  /* 0x000000ff0a00720c */ /* 0x000fe40003f66270 */
[----:B------:R-:W-:Y:S01]  /*1f20*/  ISETP.NE.AND P5, PT, R5, RZ, PT ;  /* 0x000000ff0500720c */ /* 0x000fe20003fa5270 */
[----:B------:R-:W-:Y:S02]  /*1f30*/  @P4 VIADD R11, R11, 0x1 ;  /* 0x000000010b0b4836 */ /* 0x000fe40000000000 */
[----:B------:R-:W-:-:S02]  /*1f40*/  IMAD.MOV.U32 R13, RZ, RZ, R23 ;  /* 0x000000ffff0d7224 */ /* 0x000fc400078e0017 */
[----:B------:R-:W-:Y:S02]  /*1f50*/  @!P2 IMAD.MOV R11, RZ, RZ, -R11 ;  /* 0x000000ffff0ba224 */ /* 0x000fe400078e0a0b */
[----:B------:R-:W1:Y:S02]  /*1f60*/  @P1 MUFU.LG2 R21, R21 ;  /* 0x0000001500151308 */ /* 0x000e640000000c00 */
        /* <DEDUP_REMOVED lines=70> */
.L_x_381:
[----:B------:R-:W-:Y:S01]  /*23d0*/  IMAD.MOV.U32 R22, RZ, RZ, R2 ;  /* 0x000000ffff167224 */ /* 0x000fe200078e0002 */
[----:B------:R-:W-:Y:S01]  /*23e0*/  MOV R19, RZ ;  /* 0x000000ff00137202 */ /* 0x000fe20000000f00 */
[----:B------:R-:W-:Y:S01]  /*23f0*/  IMAD.MOV.U32 R20, RZ, RZ, R30 ;  /* 0x000000ffff147224 */ /* 0x000fe200078e001e */
[----:B------:R-:W-:Y:S02]  /*2400*/  MOV R16, 0x2420 ;  /* 0x0000242000107802 */ /* 0x000fe40000000f00 */
[----:B------:R-:W-:Y:S05]  /*2410*/  CALL.REL.NOINC `($__internal_10_$__cuda_sm20_div_s64) ;  /* 0x0000002800287944 */ /* 0x000fea0003c00000 */
[----:B------:R-:W-:Y:S02]  /*2420*/  IADD3 R13, PT, PT, -R10, RZ, RZ ;  /* 0x000000ff0a0d7210 */ /* 0x000fe40007ffe1ff */
[----:B------:R-:W-:-:S03]  /*2430*/  MOV R31, R11 ;  /* 0x0000000b001f7202 */ /* 0x000fc60000000f00 */
[----:B------:R-:W-:Y:S01]  /*2440*/  IMAD R13, R30, R13, R2 ;  /* 0x0000000d1e0d7224 */ /* 0x000fe200078e0202 */
[----:B------:R-:W-:-:S07]  /*2450*/  MOV R30, R10 ;  /* 0x0000000a001e7202 */ /* 0x000fce0000000f00 */
.L_x_382:
        /* <DEDUP_REMOVED lines=59> */
.L_x_384:
[----:B------:R-:W-:Y:S01]  /*2810*/  IMAD.MOV.U32 R22, RZ, RZ, R30 ;  /* 0x000000ffff167224 */ /* 0x000fe200078e001e */
[----:B------:R-:W-:Y:S01]  /*2820*/  MOV R19, R31 ;  /* 0x0000001f00137202 */ /* 0x000fe20000000f00 */
[----:B------:R-:W-:Y:S01]  /*2830*/  IMAD.MOV.U32 R20, RZ, RZ, R28 ;  /* 0x000000ffff147224 */ /* 0x000fe200078e001c */
[----:B------:R-:W-:Y:S02]  /*2840*/  MOV R16, 0x2860 ;  /* 0x0000286000107802 */ /* 0x000fe40000000f00 */
[----:B------:R-:W-:Y:S05]  /*2850*/  CALL.REL.NOINC `($__internal_10_$__cuda_sm20_div_s64) ;  /* 0x0000002400187944 */ /* 0x000fea0003c00000 */
[----:B------:R-:W-:-:S05]  /*2860*/  IADD3 R11, PT, PT, -R10, RZ, RZ ;  /* 0x000000ff0a0b7210 */ /* 0x000fca0007ffe1ff */
[----:B------:R-:W-:Y:S02]  /*2870*/  IMAD R28, R11, R28, R30 ;  /* 0x0000001c0b1c7224 */ /* 0x000fe400078e021e */
.L_x_385:
[----:B------:R-:W-:Y:S05]  /*2880*/  BSYNC.RECONVERGENT B0 ;  /* 0x0000000000007941 */ /* 0x000fea0003800200 */
.L_x_383:
        /* <DEDUP_REMOVED lines=8> */
[----:B------:R-:W-:Y:S01]  /*2910*/  LOP3.LUT R26, R28, R9, RZ, 0x3c, !PT ;  /* 0x000000091c1a7212 */ /* 0x000fe200078e3cff */
[----:B------:R-:W3:Y:S01]  /*2920*/  I2F.U32.RP R22, R16 ;  /* 0x0000001000167306 */ /* 0x000ee20000209000 */
[----:B------:R-:W-:-:S02]  /*2930*/  ISETP.NE.AND P5, PT, R9, RZ, PT ;  /* 0x000000ff0900720c */ /* 0x000fc40003fa5270 */
[----:B------:R-:W-:Y:S01]  /*2940*/  ISETP.GE.AND P2, PT, R26, RZ, PT ;  /* 0x000000ff1a00720c */ /* 0x000fe20003f46270 */
[----:B0-----:R-:W-:-:S04]  /*2950*/  UISETP.NE.AND UP0, UPT, UR8, URZ, UPT ;  /* 0x000000ff0800728c */ /* 0x001fc8000bf05270 */
        /* <DEDUP_REMOVED lines=11> */
[----:B------:R-:W1:Y:S01]  /*2a10*/  F2I.FTZ.U32.TRUNC.NTZ R21, R21 ;  /* 0x0000001500157305 */ /* 0x000e62000021f000 */
[----:B0-----:R-:W-:-:S07]  /*2a20*/  IMAD.MOV R20, RZ, RZ, -R31 ;  /* 0x000000ffff147224 */ /* 0x001fce00078e0a1f */
[----:B------:R-:W0:Y:S01]  /*2a30*/  MUFU.RCP R34, R13 ;  /* 0x0000000d00227308 */ /* 0x000e220000001000 */
[----:B------:R-:W-:Y:S02]  /*2a40*/  IMAD.MOV.U32 R30, RZ, RZ, RZ ;  /* 0x000000ffff1e7224 */ /* 0x000fe400078e00ff */
[----:B------:R-:W-:Y:S02]  /*2a50*/  IMAD R27, R20, R19, RZ ;  /* 0x00000013141b7224 */ /* 0x000fe400078e02ff */
[----:B------:R-:W-:Y:S02]  /*2a60*/  HFMA2 R20, -RZ, RZ, 0, 0 ;  /* 0x00000000ff147431 */ /* 0x000fe400000001ff */
[----:B-1----:R-:W-:Y:S01]  /*2a70*/  IMAD.MOV R29, RZ, RZ, -R21 ;  /* 0x000000ffff1d7224 */ /* 0x002fe200078e0a15 */
[----:B------:R-:W1:Y:S01]  /*2a80*/  I2F.U32.RP R32, R18 ;  /* 0x0000001200207306 */ /* 0x000e620000209000 */
[----:B------:R-:W-:Y:S01]  /*2a90*/  IMAD.HI.U32 R27, R31, R27, R30 ;  /* 0x0000001b1f1b7227 */ /* 0x000fe200078e001e */
[----:B------:R-:W-:-:S03]  /*2aa0*/  IABS R30, R9 ;  /* 0x00000009001e7213 */ /* 0x000fc60000000000 */
[----:B------:R-:W-:Y:S02]  /*2ab0*/  IMAD R29, R29, R16, RZ ;  /* 0x000000101d1d7224 */ /* 0x000fe400078e02ff */
[----:B------:R-:W-:Y:S01]  /*2ac0*/  IMAD.MOV R30, RZ, RZ, -R30 ;  /* 0x000000ffff1e7224 */ /* 0x000fe200078e0a1e */
[----:B------:R-:W2:Y:S01]  /*2ad0*/  I2F.U32.RP R11, R15 ;  /* 0x0000000f000b7306 */ /* 0x000ea20000209000 */
[----:B------:R-:W-:Y:S01]  /*2ae0*/  IMAD.HI.U32 R29, R21, R29, R20 ;  /* 0x0000001d151d7227 */ /* 0x000fe200078e0014 */
[----:B------:R-:W-:Y:S02]  /*2af0*/  IABS R20, R10 ;  /* 0x0000000a00147213 */ /* 0x000fe40000000000 */
[----:B------:R-:W-:Y:S01]  /*2b00*/  IABS R21, R7 ;  /* 0x0000000700157213 */ /* 0x000fe20000000000 */
[----:B------:R-:W-:Y:S01]  /*2b10*/  IMAD.HI.U32 R27, R27, R22, RZ ;  /* 0x000000161b1b7227 */ /* 0x000fe200078e00ff */
[----:B0-----:R-:W-:Y:S02]  /*2b20*/  IADD3 R34, PT, PT, R34, 0xffffffe, RZ ;  /* 0x0ffffffe22227810 */ /* 0x001fe40007ffe0ff */
[----:B-1----:R-:W0:Y:S01]  /*2b30*/  MUFU.RCP R32, R32 ;  /* 0x0000002000207308 */ /* 0x002e220000001000 */
[----:B------:R-:W-:-:S02]  /*2b40*/  IMAD R30, R27, R30, R22 ;  /* 0x0000001e1b1e7224 */ /* 0x000fc400078e0216 */
[----:B------:R-:W-:Y:S02]  /*2b50*/  IMAD.MOV R21, RZ, RZ, -R21 ;  /* 0x000000ffff157224 */ /* 0x000fe400078e0a15 */
[----:B------:R-:W-:Y:S01]  /*2b60*/  IMAD.HI.U32 R22, R29, R20, RZ ;  /* 0x000000141d167227 */ /* 0x000fe200078e00ff */
[----:B------:R-:W-:Y:S02]  /*2b70*/  ISETP.GT.U32.AND P3, PT, R19, R30, PT ;  /* 0x0000001e1300720c */ /* 0x000fe40003f64070 */
[----:B--2---:R-:W1:Y:S01]  /*2b80*/  MUFU.RCP R11, R11 ;  /* 0x0000000b000b7308 */ /* 0x004e620000001000 */
[----:B------:R-:W-:-:S05]  /*2b90*/  IMAD R21, R22, R21, R20 ;  /* 0x0000001516157224 */ /* 0x000fca00078e0214 */
[----:B------:R-:W-:Y:S02]  /*2ba0*/  ISETP.GT.U32.AND P1, PT, R16, R21, PT ;  /* 0x000000151000720c */ /* 0x000fe40003f24070 */
[----:B------:R-:W2:Y:S01]  /*2bb0*/  F2I.FTZ.U32.TRUNC.NTZ R35, R34 ;  /* 0x0000002200237305 */ /* 0x000ea2000021f000 */
[----:B0-----:R-:W-:Y:S02]  /*2bc0*/  VIADD R32, R32, 0xffffffe ;  /* 0x0ffffffe20207836 */ /* 0x001fe40000000000 */
[----:B------:R-:W-:Y:S01]  /*2bd0*/  @!P3 IMAD.IADD R30, R30, 0x1, -R19 ;  /* 0x000000011e1eb824 */ /* 0x000fe200078e0a13 */
[----:B------:R-:W-:Y:S02]  /*2be0*/  @!P3 IADD3 R27, PT, PT, R27, 0x1, RZ ;  /* 0x000000011b1bb810 */ /* 0x000fe40007ffe0ff */
[----:B------:R-:W-:Y:S02]  /*2bf0*/  ISETP.NE.AND P3, PT, R7, RZ, PT ;  /* 0x000000ff0700720c */ /* 0x000fe40003f65270 */
[----:B------:R-:W0:Y:S01]  /*2c00*/  F2I.FTZ.U32.TRUNC.NTZ R33, R32 ;  /* 0x0000002000217305 */ /* 0x000e22000021f000 */
[----:B-1----:R-:W-:-:S02]  /*2c10*/  IADD3 R31, PT, PT, R11, 0xffffffe, RZ ;  /* 0x0ffffffe0b1f7810 */ /* 0x002fc40007ffe0ff */
[----:B------:R-:W-:Y:S01]  /*2c20*/  @!P1 IADD3 R21, PT, PT, R21, -R16, RZ ;  /* 0x8000001015159210 */ /* 0x000fe20007ffe0ff */
[----:B------:R-:W-:Y:S01]  /*2c30*/  @!P1 VIADD R22, R22, 0x1 ;  /* 0x0000000116169836 */ /* 0x000fe20000000000 */
[----:B------:R-:W-:Y:S01]  /*2c40*/  ISETP.GE.U32.AND P6, PT, R30, R19, PT ;  /* 0x000000131e00720c */ /* 0x000fe20003fc6070 */
[----:B------:R-:W-:Y:S01]  /*2c50*/  HFMA2 R30, -RZ, RZ, 0, 0 ;  /* 0x00000000ff1e7431 */ /* 0x000fe200000001ff */
[----:B--2---:R-:W-:Y:S01]  /*2c60*/  IADD3 R13, PT, PT, RZ, -R35, RZ ;  /* 0x80000023ff0d7210 */ /* 0x004fe20007ffe0ff */
[----:B------:R-:W-:Y:S01]  /*2c70*/  IMAD.MOV.U32 R34, RZ, RZ, RZ ;  /* 0x000000ffff227224 */ /* 0x000fe200078e00ff */
[----:B------:R-:W1:Y:S01]  /*2c80*/  F2I.FTZ.U32.TRUNC.NTZ R31, R31 ;  /* 0x0000001f001f7305 */ /* 0x000e62000021f000 */
[----:B------:R-:W-:Y:S02]  /*2c90*/  LOP3.LUT R19, R10, R7, RZ, 0x3c, !PT ;  /* 0x000000070a137212 */ /* 0x000fe400078e3cff */
[----:B------:R-:W-:Y:S01]  /*2ca0*/  IMAD R20, R13, R14, RZ ;  /* 0x0000000e0d147224 */ /* 0x000fe200078e02ff */
[----:B------:R-:W-:-:S02]  /*2cb0*/  ISETP.GE.U32.AND P4, PT, R21, R16, PT ;  /* 0x000000101500720c */ /* 0x000fc40003f86070 */
[----:B------:R-:W-:Y:S01]  /*2cc0*/  IABS R13, R2 ;  /* 0x00000002000d7213 */ /* 0x000fe20000000000 */
[----:B------:R-:W-:Y:S01]  /*2cd0*/  IMAD.HI.U32 R20, R35, R20, R34 ;  /* 0x0000001423147227 */ /* 0x000fe200078e0022 */
[----:B------:R-:W-:Y:S02]  /*2ce0*/  IABS R11, R17 ;  /* 0x00000011000b7213 */ /* 0x000fe40000000000 */
[----:B------:R-:W-:Y:S01]  /*2cf0*/  ISETP.GE.AND P0, PT, R19, RZ, PT ;  /* 0x000000ff1300720c */ /* 0x000fe20003f06270 */
[----:B0-----:R-:W-:Y:S01]  /*2d00*/  IMAD.MOV R16, RZ, RZ, -R33 ;  /* 0x000000ffff107224 */ /* 0x001fe200078e0a21 */
[----:B------:R-:W-:Y:S01]  /*2d10*/  MOV R32, RZ ;  /* 0x000000ff00207202 */ /* 0x000fe20000000f00 */
[----:B------:R-:W-:Y:S01]  /*2d20*/  IMAD.MOV R11, RZ, RZ, -R11 ;  /* 0x000000ffff0b7224 */ /* 0x000fe200078e0a0b */
[----:B------:R-:W-:Y:S01]  /*2d30*/  IABS R21, R8 ;  /* 0x0000000800157213 */ /* 0x000fe20000000000 */
[----:B------:R-:W-:-:S04]  /*2d40*/  IMAD.HI.U32 R20, R20, R13, RZ ;  /* 0x0000000d14147227 */ /* 0x000fc800078e00ff */
[----:B------:R-:W-:Y:S02]  /*2d50*/  @P6 VIADD R27, R27, 0x1 ;  /* 0x000000011b1b6836 */ /* 0x000fe40000000000 */
[----:B------:R-:W-:Y:S02]  /*2d60*/  IMAD R13, R20, R11, R13 ;  /* 0x0000000b140d7224 */ /* 0x000fe400078e020d */
[----:B-1----:R-:W-:Y:S02]  /*2d70*/  IMAD.MOV R11, RZ, RZ, -R31 ;  /* 0x000000ffff0b7224 */ /* 0x002fe400078e0a1f */
[----:B------:R-:W-:Y:S01]  /*2d80*/  @P4 VIADD R22, R22, 0x1 ;  /* 0x0000000116164836 */ /* 0x000fe20000000000 */
[----:B------:R-:W-:Y:S01]  /*2d90*/  ISETP.GT.U32.AND P1, PT, R14, R13, PT ;  /* 0x0000000d0e00720c */ /* 0x000fe20003f24070 */
[----:B------:R-:W-:Y:S02]  /*2da0*/  IMAD R19, R16, R18, RZ ;  /* 0x0000001210137224 */ /* 0x000fe400078e02ff */
[----:B------:R-:W-:Y:S01]  /*2db0*/  @!P2 IMAD.MOV R27, RZ, RZ, -R27 ;  /* 0x000000ffff1ba224 */ /* 0x000fe200078e0a1b */
[----:B------:R-:W-:Y:S01]  /*2dc0*/  @!P5 LOP3.LUT R27, RZ, R9, RZ, 0x33, !PT ;  /* 0x00000009ff1bd212 */ /* 0x000fe200078e33ff */
[----:B------:R-:W-:Y:S01]  /*2dd0*/  IMAD R11, R11, R15, RZ ;  /* 0x0000000f0b0b7224 */ /* 0x000fe200078e02ff */
[----:B------:R-:W-:Y:S01]  /*2de0*/  ISETP.NE.AND P2, PT, R17, RZ, PT ;  /* 0x000000ff1100720c */ /* 0x000fe20003f45270 */
[----:B------:R-:W-:Y:S01]  /*2df0*/  @!P0 IMAD.MOV R22, RZ, RZ, -R22 ;  /* 0x000000ffff168224 */ /* 0x000fe200078e0a16 */
[----:B------:R-:W-:Y:S01]  /*2e00*/  @!P3 LOP3.LUT R22, RZ, R7, RZ, 0x33, !PT ;  /* 0x00000007ff16b212 */ /* 0x000fe200078e33ff */
[----:B------:R-:W-:Y:S01]  /*2e10*/  IMAD.HI.U32 R19, R33, R19, R32 ;  /* 0x0000001321137227 */ /* 0x000fe200078e0020 */
[----:B------:R-:W-:-:S02]  /*2e20*/  IABS R26, R27 ;  /* 0x0000001b001a7213 */ /* 0x000fc40000000000 */
[----:B------:R-:W-:Y:S01]  /*2e30*/  IABS R16, R22 ;  /* 0x0000001600107213 */ /* 0x000fe20000000000 */
[----:B------:R-:W-:Y:S01]  /*2e40*/  IMAD.HI.U32 R30, R31, R11, R30 ;  /* 0x0000000b1f1e7227 */ /* 0x000fe200078e001e */
[----:B------:R-:W-:Y:S02]  /*2e50*/  IABS R11, R6 ;  /* 0x00000006000b7213 */ /* 0x000fe40000000000 */
[----:B------:R-:W-:Y:S01]  /*2e60*/  ISETP.NE.AND P5, PT, R8, RZ, PT ;  /* 0x000000ff0800720c */ /* 0x000fe20003fa5270 */
[----:B------:R-:W-:Y:S01]  /*2e70*/  IMAD.MOV R21, RZ, RZ, -R21 ;  /* 0x000000ffff157224 */ /* 0x000fe200078e0a15 */
[----:B------:R-:W-:Y:S01]  /*2e80*/  IADD3 R11, PT, PT, RZ, -R11, RZ ;  /* 0x8000000bff0b7210 */ /* 0x000fe20007ffe0ff */
[----:B------:R-:W-:-:S04]  /*2e90*/  IMAD.HI.U32 R19, R19, R26, RZ ;  /* 0x0000001a13137227 */ /* 0x000fc800078e00ff */
[----:B------:R-:W-:-:S04]  /*2ea0*/  IMAD.HI.U32 R30, R30, R16, RZ ;  /* 0x000000101e1e7227 */ /* 0x000fc800078e00ff */
[----:B------:R-:W-:Y:S02]  /*2eb0*/  IMAD R21, R19, R21, R26 ;  /* 0x0000001513157224 */ /* 0x000fe400078e021a */
[----:B------:R-:W-:Y:S02]  /*2ec0*/  @!P1 IMAD.IADD R13, R13, 0x1, -R14 ;  /* 0x000000010d0d9824 */ /* 0x000fe400078e0a0e */
[----:B------:R-:W-:Y:S01]  /*2ed0*/  IMAD R16, R30, R11, R16 ;  /* 0x0000000b1e107224 */ /* 0x000fe200078e0210 */
[----:B------:R-:W-:Y:S01]  /*2ee0*/  ISETP.GT.U32.AND P3, PT, R18, R21, PT ;  /* 0x000000151200720c */ /* 0x000fe20003f64070 */
[----:B------:R-:W-:Y:S01]  /*2ef0*/  @!P1 VIADD R20, R20, 0x1 ;  /* 0x0000000114149836 */ /* 0x000fe20000000000 */
[----:B------:R-:W-:Y:S01]  /*2f00*/  ISETP.GE.U32.AND P4, PT, R13, R14, PT ;  /* 0x0000000e0d00720c */ /* 0x000fe20003f86070 */
[----:B------:R-:W-:Y:S01]  /*2f10*/  IMAD.MOV R11, RZ, RZ, -R27 ;  /* 0x000000ffff0b7224 */ /* 0x000fe200078e0a1b */
[----:B------:R-:W-:Y:S02]  /*2f20*/  ISETP.GT.U32.AND P1, PT, R15, R16, PT ;  /* 0x000000100f00720c */ /* 0x000fe40003f24070 */
[----:B------:R-:W-:Y:S01]  /*2f30*/  LOP3.LUT R13, R2, R17, RZ, 0x3c, !PT ;  /* 0x00000011020d7212 */ /* 0x000fe200078e3cff */
[----:B------:R-:W-:Y:S01]  /*2f40*/  IMAD R11, R9, R11, R28 ;  /* 0x0000000b090b7224 */ /* 0x000fe200078e021c */
[----:B------:R-:W-:-:S02]  /*2f50*/  LOP3.LUT R9, R22, R6, RZ, 0x3c, !PT ;  /* 0x0000000616097212 */ /* 0x000fc400078e3cff */
[----:B------:R-:W-:Y:S02]  /*2f60*/  ISETP.GE.AND P0, PT, R13, RZ, PT ;  /* 0x000000ff0d00720c */ /* 0x000fe40003f06270 */
[----:B------:R-:W-:Y:S01]  /*2f70*/  LOP3.LUT R13, R27, R8, RZ, 0x3c, !PT ;  /* 0x000000081b0d7212 */ /* 0x000fe200078e3cff */
[----:B------:R-:W-:Y:S01]  /*2f80*/  @!P3 IMAD.IADD R21, R21, 0x1, -R18 ;  /* 0x000000011515b824 */ /* 0x000fe200078e0a12 */
[----:B------:R-:W-:Y:S02]  /*2f90*/  @!P3 IADD3 R19, PT, PT, R19, 0x1, RZ ;  /* 0x000000011313b810 */ /* 0x000fe40007ffe0ff */
[----:B------:R-:W-:Y:S01]  /*2fa0*/  @P4 IADD3 R20, PT, PT, R20, 0x1, RZ ;  /* 0x0000000114144810 */ /* 0x000fe20007ffe0ff */
[----:B------:R-:W-:Y:S01]  /*2fb0*/  @!P1 IMAD.IADD R16, R16, 0x1, -R15 ;  /* 0x0000000110109824 */ /* 0x000fe200078e0a0f */
[----:B------:R-:W-:Y:S01]  /*2fc0*/  ISETP.GE.U32.AND P6, PT, R21, R18, PT ;  /* 0x000000121500720c */ /* 0x000fe20003fc6070 */
[----:B------:R-:W-:Y:S01]  /*2fd0*/  @!P1 VIADD R30, R30, 0x1 ;  /* 0x000000011e1e9836 */ /* 0x000fe20000000000 */
[----:B------:R-:W-:-:S02]  /*2fe0*/  ISETP.NE.AND P1, PT, R6, RZ, PT ;  /* 0x000000ff0600720c */ /* 0x000fc40003f25270 */
[----:B------:R-:W-:Y:S02]  /*2ff0*/  ISETP.GE.U32.AND P4, PT, R16, R15, PT ;  /* 0x0000000f1000720c */ /* 0x000fe40003f86070 */
[----:B------:R-:W-:Y:S02]  /*3000*/  @!P0 IADD3 R20, PT, PT, -R20, RZ, RZ ;  /* 0x000000ff14148210 */ /* 0x000fe40007ffe1ff */
[----:B------:R-:W-:Y:S02]  /*3010*/  @!P2 LOP3.LUT R20, RZ, R17, RZ, 0x33, !PT ;  /* 0x00000011ff14a212 */ /* 0x000fe400078e33ff */
[----:B------:R-:W-:Y:S02]  /*3020*/  ISETP.GE.AND P2, PT, R13, RZ, PT ;  /* 0x000000ff0d00720c */ /* 0x000fe40003f46270 */
[----:B------:R-:W-:Y:S01]  /*3030*/  ISETP.GE.AND P0, PT, R9, RZ, PT ;  /* 0x000000ff0900720c */ /* 0x000fe20003f06270 */
[----:B------:R-:W-:-:S04]  /*3040*/  IMAD.WIDE R14, R20, UR9, RZ ;  /* 0x00000009140e7c25 */ /* 0x000fc8000f8e02ff */
[----:B------:R-:W-:Y:S01]  /*3050*/  @P6 VIADD R19, R19, 0x1 ;  /* 0x0000000113136836 */ /* 0x000fe20000000000 */
[----:B------:R-:W-:Y:S01]  /*3060*/  @P4 IADD3 R30, PT, PT, R30, 0x1, RZ ;  /* 0x000000011e1e4810 */ /* 0x000fe20007ffe0ff */
[----:B------:R-:W-:Y:S02]  /*3070*/  IMAD.MOV R20, RZ, RZ, -R20 ;  /* 0x000000ffff147224 */ /* 0x000fe400078e0a14 */
[----:B------:R-:W-:Y:S01]  /*3080*/  IMAD.WIDE.U32 R14, R0, UR8, R14 ;  /* 0x00000008000e7c25 */ /* 0x000fe2000f8e000e */
[----:B------:R-:W-:-:S03]  /*3090*/  UIMAD UR8, UR22, UR8, URZ ;  /* 0x00000008160872a4 */ /* 0x000fc6000f8e02ff */
[----:B------:R-:W-:Y:S01]  /*30a0*/  @!P2 IMAD.MOV R19, RZ, RZ, -R19 ;  /* 0x000000ffff13a224 */ /* 0x000fe200078e0a13 */
[----:B------:R-:W-:Y:S01]  /*30b0*/  @!P5 LOP3.LUT R19, RZ, R8, RZ, 0x33, !PT ;  /* 0x00000008ff13d212 */ /* 0x000fe200078e33ff */
[----:B------:R-:W-:Y:S01]  /*30c0*/  @!P0 IMAD.MOV R30, RZ, RZ, -R30 ;  /* 0x000000ffff1e8224 */ /* 0x000fe200078e0a1e */
[----:B------:R-:W-:Y:S01]  /*30d0*/  @!P1 LOP3.LUT R30, RZ, R6, RZ, 0x33, !PT ;  /* 0x00000006ff1e9212 */ /* 0x000fe200078e33ff */
[----:B------:R-:W-:Y:S01]  /*30e0*/  IMAD R15, R0, UR12, R15 ;  /* 0x0000000c000f7c24 */ /* 0x000fe2000f8e020f */
[----:B------:R-:W-:Y:S01]  /*30f0*/  IADD3 R0, PT, PT, -R22, RZ, RZ ;  /* 0x000000ff16007210 */ /* 0x000fe20007ffe1ff */
        /* <DEDUP_REMOVED lines=25> */
.L_x_380:
[----:B------:R-:W0:Y:S01]  /*3290*/  LDC.64 R2, c[0x0][0x420] ;  /* 0x00010800ff027b82 */ /* 0x000e220000000a00 */
[----:B------:R-:W-:-:S05]  /*32a0*/  IADD3 R0, PT, PT, R12, UR20, RZ ;  /* 0x000000140c007c10 */ /* 0x000fca000fffe0ff */
[----:B0-----:R-:W-:-:S05]  /*32b0*/  IMAD.WIDE.U32 R2, R0, 0x4, R2 ;  /* 0x0000000400027825 */ /* 0x001fca00078e0002 */
[----:B------:R0:W-:Y:S02]  /*32c0*/  STG.E desc[UR10][R2.64], R23 ;  /* 0x0000001702007986 */ /* 0x0001e4000c10190a */
.L_x_379:
[----:B------:R-:W-:Y:S05]  /*32d0*/  BSYNC.RECONVERGENT B1 ;  /* 0x0000000000017941 */ /* 0x000fea0003800200 */
.L_x_378:
[----:B------:R-:W2:Y:S01]  /*32e0*/  LDCU UR9, c[0x0][0x534] ;  /* 0x0000a680ff0977ac */ /* 0x000ea20008000800 */
[C---:B------:R-:W-:Y:S01]  /*32f0*/  LOP3.LUT R9, R4.reuse, 0x7, RZ, 0xc0, !PT ;  /* 0x0000000704097812 */ /* 0x040fe200078ec0ff */
[----:B------:R-:W3:Y:S01]  /*3300*/  S2UR UR4, SR_CgaCtaId ;  /* 0x00000000000479c3 */ /* 0x000ee20000008800 */
[----:B------:R-:W-:Y:S01]  /*3310*/  IMAD.SHL.U32 R7, R4, 0x4, RZ ;  /* 0x0000000404077824 */ /* 0x000fe200078e00ff */
[----:B------:R-:W-:Y:S01]  /*3320*/  UMOV UR5, 0x400 ;  /* 0x0000040000057882 */ /* 0x000fe20000000000 */
[C---:B------:R-:W-:Y:S02]  /*3330*/  LOP3.LUT R0, R9.reuse, 0x8, RZ, 0xfc, !PT ;  /* 0x0000000809007812 */ /* 0x040fe400078efcff */
[----:B01----:R-:W-:Y:S01]  /*3340*/  CS2R R2, SRZ ;  /* 0x0000000000027805 */ /* 0x003fe2000001ff00 */
[----:B------:R-:W-:Y:S01]  /*3350*/  IMAD.MOV.U32 R5, RZ, RZ, RZ ;  /* 0x000000ffff057224 */ /* 0x000fe200078e00ff */
[----:B--2---:R-:W-:Y:S01]  /*3360*/  ISETP.GE.AND P1, PT, R9, UR9, PT ;  /* 0x0000000909007c0c */ /* 0x004fe2000bf26270 */
[----:B------:R-:W-:Y:S01]  /*3370*/  UISETP.GE.AND UP0, UPT, UR9, 0x1, UPT ;  /* 0x000000010900788c */ /* 0x000fe2000bf06270 */
[----:B------:R-:W-:Y:S01]  /*3380*/  ISETP.GE.AND P0, PT, R0, UR9, PT ;  /* 0x0000000900007c0c */ /* 0x000fe2000bf06270 */
[----:B------:R-:W-:Y:S01]  /*3390*/  HFMA2 R0, -RZ, RZ, 0, 0 ;  /* 0x00000000ff007431 */ /* 0x000fe200000001ff */
[----:B------:R-:W-:-:S02]  /*33a0*/  ISETP.GT.U32.OR P1, PT, R4, 0x7f, P1 ;  /* 0x0000007f0400780c */ /* 0x000fc40000f24470 */
[----:B------:R-:W-:Y:S01]  /*33b0*/  ISETP.GT.U32.OR P0, PT, R4, 0x7f, P0 ;  /* 0x0000007f0400780c */ /* 0x000fe20000704470 */
[----:B---3--:R-:W-:-:S06]  /*33c0*/  ULEA UR4, UR4, UR5, 0x18 ;  /* 0x0000000504047291 */ /* 0x008fcc000f8ec0ff */
        /* <DEDUP_REMOVED lines=20> */
[----:B------:R-:W-:Y:S02]  /*3510*/  UIADD3 UR8, UPT, UPT, UR21, -UR20, URZ ;  /* 0x8000001415087290 */ /* 0x000fe4000fffe0ff */
[----:B-1----:R-:W-:-:S02]  /*3520*/  UIMAD UR6, UR20, UR7, URZ ;  /* 0x00000007140672a4 */ /* 0x002fc4000f8e02ff */
[----:B------:R-:W-:-:S04]  /*3530*/  UIMAD UR7, UR21, UR7, URZ ;  /* 0x00000007150772a4 */ /* 0x000fc8000f8e02ff */
[----:B------:R-:W-:Y:S01]  /*3540*/  IMAD.U32 R15, RZ, RZ, UR6 ;  /* 0x00000006ff0f7e24 */ /* 0x000fe2000f8e00ff */
[----:B------:R-:W-:Y:S01]  /*3550*/  LEA R0, P0, R0, UR6, 0x2 ;  /* 0x0000000600007c11 */ /* 0x000fe2000f8010ff */
[----:B------:R-:W-:-:S03]  /*3560*/  ULOP3.LUT UR6, UR9, 0x3, URZ, 0xc0, !UPT ;  /* 0x0000000309067892 */ /* 0x000fc6000f8ec0ff */
[----:B------:R-:W-:Y:S02]  /*3570*/  LEA.HI.X.SX32 R15, R15, RZ, 0x1, P0 ;  /* 0x000000ff0f0f7211 */ /* 0x000fe400000f0eff */
[----:B0-----:R-:W-:-:S04]  /*3580*/  LEA R14, P0, R0, UR4, 0x2 ;  /* 0x00000004000e7c11 */ /* 0x001fc8000f8010ff */
[----:B------:R-:W-:Y:S01]  /*3590*/  LEA.HI.X R15, R0, UR5, R15, 0x2, P0 ;  /* 0x00000005000f7c11 */ /* 0x000fe200080f140f */
[----:B------:R-:W-:Y:S01]  /*35a0*/  IMAD.MOV.U32 R0, RZ, RZ, RZ ;  /* 0x000000ffff007224 */ /* 0x000fe200078e00ff */
[----:B------:R-:W-:Y:S07]  /*35b0*/  BRA.U !UP0, `(.L_x_387) ;  /* 0x0000001108247547 */ /* 0x000fee000b800000 */
[----:B------:R-:W-:Y:S01]  /*35c0*/  ULOP3.LUT UR4, UR9, 0x7ffffffc, URZ, 0xc0, !UPT ;  /* 0x7ffffffc09047892 */ /* 0x000fe2000f8ec0ff */
[----:B------:R-:W-:Y:S01]  /*35d0*/  VIADD R6, R6, 0x88 ;  /* 0x0000008806067836 */ /* 0x000fe20000000000 */
[----:B------:R-:W-:Y:S01]  /*35e0*/  CS2R R2, SRZ ;  /* 0x0000000000027805 */ /* 0x000fe2000001ff00 */
[----:B------:R-:W-:Y:S01]  /*35f0*/  IMAD.MOV.U32 R0, RZ, RZ, RZ ;  /* 0x000000ffff007224 */ /* 0x000fe200078e00ff */
[----:B------:R-:W-:Y:S01]  /*3600*/  UIADD3 UR5, UPT, UPT, -UR4, URZ, URZ ;  /* 0x000000ff04057290 */ /* 0x000fe2000fffe1ff */
[----:B------:R-:W-:Y:S01]  /*3610*/  MOV R5, RZ ;  /* 0x000000ff00057202 */ /* 0x000fe20000000f00 */
[----:B------:R-:W-:Y:S01]  /*3620*/  UIMAD.WIDE UR18, UR7, 0x10, URZ ;  /* 0x00000010071278a5 */ /* 0x000fe2000f8e02ff */
[----:B------:R-:W-:Y:S01]  /*3630*/  MOV R13, UR4 ;  /* 0x00000004000d7c02 */ /* 0x000fe20008000f00 */
[----:B------:R-:W-:Y:S02]  /*3640*/  UISETP.GE.AND UP0, UPT, UR5, URZ, UPT ;  /* 0x000000ff0500728c */ /* 0x000fe4000bf06270 */
        /* <DEDUP_REMOVED lines=11> */
.L_x_390:
        /* <DEDUP_REMOVED lines=133> */
.L_x_389:
[----:B------:R-:W-:-:S04]  /*3f50*/  UIADD3 UR4, UPT, UPT, -UR5, URZ, URZ ;  /* 0x000000ff05047290 */ /* 0x000fc8000fffe1ff */
[----:B------:R-:W-:-:S09]  /*3f60*/  UISETP.GT.AND UP0, UPT, UR4, 0x4, UPT ;  /* 0x000000040400788c */ /* 0x000fd2000bf04270 */
[----:B------:R-:W-:Y:S05]  /*3f70*/  BRA.U !UP0, `(.L_x_391) ;  /* 0x0000000508187547 */ /* 0x000fea000b800000 */
[----:B------:R-:W-:Y:S01]  /*3f80*/  ISETP.GE.AND P0, PT, R12, UR8, PT ;  /* 0x000000080c007c0c */ /* 0x000fe2000bf06270 */
[----:B------:R-:W0:-:S12]  /*3f90*/  LDS R4, [R6+-0x88] ;  /* 0xffff780006047984 */ /* 0x000e180000000800 */
        /* <DEDUP_REMOVED lines=8> */
[----:B------:R0:W2:Y:S01]  /*4020*/  @!P0 LDG.E.128 R8, desc[UR10][R16.64] ;  /* 0x0000000a10088981 */ /* 0x0000a2000c1e1d00 */
[----:B------:R-:W-:-:S03]  /*4030*/  @!P0 IADD3.X R19, PT, PT, R15, UR15, RZ, P1, !PT ;  /* 0x0000000f0f138c10 */ /* 0x000fc60008ffe4ff */
[----:B------:R-:W2:Y:S01]  /*4040*/  LDS R4, [R6+-0x44] ;  /* 0xffffbc0006047984 */ /* 0x000ea20000000800 */
[----:B------:R-:W-:-:S03]  /*4050*/  @!P0 IADD3 R20, P1, PT, R14, UR16, RZ ;  /* 0x000000100e148c10 */ /* 0x000fc6000ff3e0ff */
[----:B0-----:R-:W-:Y:S01]  /*4060*/  LDS R17, [R6+0xcc] ;  /* 0x0000cc0006117984 */ /* 0x001fe20000000800 */
        /* <DEDUP_REMOVED lines=55> */
.L_x_391:
[----:B------:R-:W-:-:S09]  /*43e0*/  UISETP.NE.OR UP1, UPT, UR5, URZ, UP1 ;  /* 0x000000ff0500728c */ /* 0x000fd20008f25670 */
[----:B------:R-:W-:Y:S05]  /*43f0*/  BRA.U !UP1, `(.L_x_387) ;  /* 0x0000000109947547 */ /* 0x000fea000b800000 */
.L_x_388:
[----:B------:R-:W-:-:S13]  /*4400*/  ISETP.GE.AND P0, PT, R12, UR8, PT ;  /* 0x000000080c007c0c */ /* 0x000fda000bf06270 */
.L_x_392:
        /* <DEDUP_REMOVED lines=36> */
.L_x_387:
[----:B------:R-:W-:-:S09]  /*4650*/  UISETP.NE.AND UP0, UPT, UR6, URZ, UPT ;  /* 0x000000ff0600728c */ /* 0x000fd2000bf05270 */
[----:B------:R-:W-:Y:S05]  /*4660*/  BRA.U !UP0, `(.L_x_386) ;  /* 0x0000000108507547 */ /* 0x000fea000b800000 */
[----:B------:R-:W0:Y:S01]  /*4670*/  S2UR UR4, SR_CgaCtaId ;  /* 0x00000000000479c3 */ /* 0x000e220000008800 */
[----:B------:R-:W-:Y:S01]  /*4680*/  UMOV UR5, 0x400 ;  /* 0x0000040000057882 */ /* 0x000fe20000000000 */
[----:B------:R-:W-:Y:S01]  /*4690*/  IMAD R13, R13, 0x11, R12 ;  /* 0x000000110d0d7824 */ /* 0x000fe200078e020c */
[----:B------:R-:W-:Y:S01]  /*46a0*/  ISETP.GE.AND P0, PT, R12, UR8, PT ;  /* 0x000000080c007c0c */ /* 0x000fe2000bf06270 */
[----:B------:R-:W-:Y:S02]  /*46b0*/  UIMAD.WIDE UR12, UR7, 0x4, URZ ;  /* 0x00000004070c78a5 */ /* 0x000fe4000f8e02ff */
[----:B------:R-:W-:Y:S02]  /*46c0*/  UIADD3 UR6, UPT, UPT, -UR6, URZ, URZ ;  /* 0x000000ff06067290 */ /* 0x000fe4000fffe1ff */
[----:B0-----:R-:W-:-:S06]  /*46d0*/  ULEA UR4, UR4, UR5, 0x18 ;  /* 0x0000000504047291 */ /* 0x001fcc000f8ec0ff */
[----:B------:R-:W-:-:S07]  /*46e0*/  LEA R6, R13, UR4, 0x2 ;  /* 0x000000040d067c11 */ /* 0x000fce000f8e10ff */
.L_x_393:
        /* <DEDUP_REMOVED lines=12> */
.L_x_386:
        /* <DEDUP_REMOVED lines=81> */
        .weak           $__internal_10_$__cuda_sm20_div_s64
        .type           $__internal_10_$__cuda_sm20_div_s64,@function
        .size           $__internal_10_$__cuda_sm20_div_s64,(.L_x_4842 - $__internal_10_$__cuda_sm20_div_s64)
$__internal_10_$__cuda_sm20_div_s64:
        /* <DEDUP_REMOVED lines=71> */
[----:B------:R-:W-:Y:S01]  /*5130*/  IMAD.MOV.U32 R15, RZ, RZ, 0x0 ;  /* 0x00000000ff0f7424 */ /* 0x000fe200078e00ff */
[----:B------:R-:W-:Y:S02]  /*5140*/  ISETP.GE.AND P2, PT, R13, RZ, PT ;  /* 0x000000ff0d00720c */ /* 0x000fe40003f46270 */
[----:B------:R-:W-:Y:S02]  /*5150*/  SEL R14, R11, R14, P0 ;  /* 0x0000000e0b0e7207 */ /* 0x000fe40000000000 */
[----:B------:R-:W-:-:S02]  /*5160*/  IADD3 R11, P1, PT, RZ, -R10, RZ ;  /* 0x8000000aff0b7210 */ /* 0x000fc40007f3e0ff */
        /* <DEDUP_REMOVED lines=8> */
[----:B------:R-:W-:Y:S06]  /*51f0*/  RET.REL.NODEC R14 `(_ZN5flash32flash_fwd_splitkv_combine_kernelI23Flash_fwd_kernel_traitsILi32ELi64ELi256ELi4ELb0ELb0EN7cutlass10bfloat16_tE19Flash_kernel_traitsILi32ELi64ELi256ELi4ES3_EELi16ELi4ELb1EEEvNS_16Flash_fwd_paramsE) ;  /* 0xffffffac0e807950 */ /* 0x000fec0003c3ffff */
.L_x_394:
        /* <DEDUP_REMOVED lines=16> */
.L_x_4842:


//--------------------- .text._ZN5flash32flash_fwd_splitkv_combine_kernelI23Flash_fwd_kernel_traitsILi32ELi64ELi256ELi4ELb0ELb0EN7cutlass10bfloat16_tE19Flash_kernel_traitsILi32ELi64ELi256ELi4ES3_EELi16ELi3ELb1EEEvNS_16Flash_fwd_paramsE --------------------------
	.section	.text._ZN5flash32flash_fwd_splitkv_combine_kernelI23Flash_fwd_kernel_traitsILi32ELi64ELi256ELi4ELb0ELb0EN7cutlass10bfloat16_tE19Flash_kernel_traitsILi32ELi64ELi256ELi4ES3_EELi16ELi3ELb1EEEvNS_16Flash_fwd_paramsE,"ax",@progbits
	.align	128
        .global         _ZN5flash32flash_fwd_splitkv_combine_kernelI23Flash_fwd_kernel_traitsILi32ELi64ELi256ELi4ELb0ELb0EN7cutlass10bfloat16_tE19Flash_kernel_traitsILi32ELi64ELi256ELi4ES3_EELi16ELi3ELb1EEEvNS_16Flash_fwd_paramsE
        .type           _ZN5flash32flash_fwd_splitkv_combine_kernelI23Flash_fwd_kernel_traitsILi32ELi64ELi256ELi4ELb0ELb0EN7cutlass10bfloat16_tE19Flash_kernel_traitsILi32ELi64ELi256ELi4ES3_EELi16ELi3ELb1EEEvNS_16Flash_fwd_paramsE,@function
        .size           _ZN5flash32flash_fwd_splitkv_combine_kernelI23Flash_fwd_kernel_traitsILi32ELi64ELi256ELi4ELb0ELb0EN7cutlass10bfloat16_tE19Flash_kernel_traitsILi32ELi64ELi256ELi4ES3_EELi16ELi3ELb1EEEvNS_16Flash_fwd_paramsE,(.L_x_4843 - _ZN5flash32flash_fwd_splitkv_combine_kernelI23Flash_fwd_kernel_traitsILi32ELi64ELi256ELi4ELb0ELb0EN7cutlass10bfloat16_tE19Flash_kernel_traitsILi32ELi64ELi256ELi4ES3_EELi16ELi3ELb1EEEvNS_16Flash_fwd_paramsE)
        .other          _ZN5flash32flash_fwd_splitkv_combine_kernelI23Flash_fwd_kernel_traitsILi32ELi64ELi256ELi4ELb0ELb0EN7cutlass10bfloat16_tE19Flash_kernel_traitsILi32ELi64ELi256ELi4ES3_EELi16ELi3ELb1EEEvNS_16Flash_fwd_paramsE,@"STO_CUDA_ENTRY STV_DEFAULT"
_ZN5flash32flash_fwd_splitkv_combine_kernelI23Flash_fwd_kernel_traitsILi32ELi64ELi256ELi4ELb0ELb0EN7cutlass10bfloat16_tE19Flash_kernel_traitsILi32ELi64ELi256ELi4ES3_EELi16ELi3ELb1EEEvNS_16Flash_fwd_paramsE:
.text._ZN5flash32flash_fwd_splitkv_combine_kernelI23Flash_fwd_kernel_traitsILi32ELi64ELi256ELi4ELb0ELb0EN7cutlass10bfloat16_tE19Flash_kernel_traitsILi32ELi64ELi256ELi4ES3_EELi16ELi3ELb1EEEvNS_16Flash_fwd_paramsE:
[----:B------:R-:W-:Y:S01]  /*0000*/  LDC R1, c[0x0][0x37c] ;  /* 0x0000df00ff017b82 */ /* 0x000fe20000000800 */
[----:B------:R-:W0:Y:S07]  /*0010*/  LDCU UR8, c[0x0][0x3e0] ;  /* 0x00007c00ff0877ac */ /* 0x000e2e0008000800 */
[----:B------:R-:W1:Y:S01]  /*0020*/  S2UR UR13, SR_CTAID.X ;  /* 0x00000000000d79c3 */ /* 0x000e620000002500 */
[----:B------:R-:W0:Y:S02]  /*0030*/  LDCU.64 UR14, c[0x0][0x430] ;  /* 0x00008600ff0e77ac */ /* 0x000e240008000a00 */
[----:B0-----:R-:W-:-:S02]  /*0040*/  UIMAD UR8, UR8, UR15, URZ ;  /* 0x0000000f080872a4 */ /* 0x001fc4000f8e02ff */
[----:B-1----:R-:W-:Y:S02]  /*0050*/  USHF.L.U32 UR13, UR13, 0x4, URZ ;  /* 0x000000040d0d7899 */ /* 0x002fe400080006ff */
[----:B------:R-:W-:-:S04]  /*0060*/  UIMAD UR14, UR8, UR14, URZ ;  /* 0x0000000e080e72a4 */ /* 0x000fc8000f8e02ff */
[----:B------:R-:W-:-:S04]  /*0070*/  UISETP.LT.AND UP0, UPT, UR14, UR15, UPT ;  /* 0x0000000f0e00728c */ /* 0x000fc8000bf01270 */
[----:B------:R-:W-:Y:S02]  /*0080*/  USEL UR12, UR14, UR15, UP0 ;  /* 0x0000000f0e0c7287 */ /* 0x000fe40008000000 */
[----:B------:R-:W-:Y:S02]  /*0090*/  USHF.R.S32.HI UR15, URZ, 0x1f, UR14 ;  /* 0x0000001fff0f7899 */ /* 0x000fe4000801140e */
        /* <DEDUP_REMOVED lines=28> */
.L_x_395:
[----:B------:R-:W-:Y:S01]  /*0260*/  IMAD.U32 R16, RZ, RZ, UR14 ;  /* 0x0000000eff107e24 */ /* 0x000fe2000f8e00ff */
[----:B------:R-:W-:Y:S01]  /*0270*/  MOV R20, UR12 ;  /* 0x0000000c00147c02 */ /* 0x000fe20008000f00 */
[----:B------:R-:W-:Y:S01]  /*0280*/  IMAD.U32 R21, RZ, RZ, UR15 ;  /* 0x0000000fff157e24 */ /* 0x000fe2000f8e00ff */
[----:B------:R-:W-:Y:S02]  /*0290*/  MOV R19, UR7 ;  /* 0x0000000700137c02 */ /* 0x000fe40008000f00 */
[----:B------:R-:W-:Y:S02]  /*02a0*/  MOV R18, 0x2c0 ;  /* 0x000002c000127802 */ /* 0x000fe40000000f00 */
[----:B------:R-:W-:Y:S05]  /*02b0*/  CALL.REL.NOINC `($__internal_11_$__cuda_sm20_div_s64) ;  /* 0x0000004800207944 */ /* 0x000fea0003c00000 */
[----:B------:R-:W-:-:S07]  /*02c0*/  MOV R11, R13 ;  /* 0x0000000d000b7202 */ /* 0x000fce0000000f00 */
.L_x_396:
        /* <DEDUP_REMOVED lines=30> */
.L_x_398:
[----:B------:R-:W-:Y:S01]  /*04b0*/  IMAD.MOV.U32 R16, RZ, RZ, R10 ;  /* 0x000000ffff107224 */ /* 0x000fe200078e000a */
[----:B------:R-:W-:Y:S02]  /*04c0*/  MOV R21, R11 ;  /* 0x0000000b00157202 */ /* 0x000fe40000000f00 */
[----:B------:R-:W-:Y:S02]  /*04d0*/  MOV R18, 0x4f0 ;  /* 0x000004f000127802 */ /* 0x000fe40000000f00 */
[----:B------:R-:W-:Y:S05]  /*04e0*/  CALL.REL.NOINC `($__internal_11_$__cuda_sm20_div_s64) ;  /* 0x0000004400947944 */ /* 0x000fea0003c00000 */
[----:B------:R-:W-:Y:S02]  /*04f0*/  MOV R4, R10 ;  /* 0x0000000a00047202 */ /* 0x000fe40000000f00 */
[----:B------:R-:W-:Y:S02]  /*0500*/  MOV R5, R13 ;  /* 0x0000000d00057202 */ /* 0x000fe40000000f00 */
.L_x_399:
[----:B------:R-:W-:Y:S05]  /*0510*/  BSYNC.RECONVERGENT B0 ;  /* 0x0000000000007941 */ /* 0x000fea0003800200 */
.L_x_397:
        /* <DEDUP_REMOVED lines=57> */
.L_x_401:
[----:B------:R-:W-:Y:S01]  /*08b0*/  IMAD.MOV.U32 R16, RZ, RZ, R20 ;  /* 0x000000ffff107224 */ /* 0x000fe200078e0014 */
[----:B------:R-:W-:Y:S01]  /*08c0*/  MOV R20, R11 ;  /* 0x0000000b00147202 */ /* 0x000fe20000000f00 */
[----:B------:R-:W-:Y:S01]  /*08d0*/  IMAD.MOV.U32 R21, RZ, RZ, R19 ;  /* 0x000000ffff157224 */ /* 0x000fe200078e0013 */
[----:B------:R-:W-:Y:S02]  /*08e0*/  MOV R19, R29 ;  /* 0x0000001d00137202 */ /* 0x000fe40000000f00 */
[----:B------:R-:W-:Y:S02]  /*08f0*/  MOV R18, 0x910 ;  /* 0x0000091000127802 */ /* 0x000fe40000000f00 */
[----:B------:R-:W-:Y:S05]  /*0900*/  CALL.REL.NOINC `($__internal_11_$__cuda_sm20_div_s64) ;  /* 0x00000040008c7944 */ /* 0x000fea0003c00000 */
[----:B------:R-:W-:Y:S02]  /*0910*/  MOV R12, R10 ;  /* 0x0000000a000c7202 */ /* 0x000fe40000000f00 */
.L_x_402:
[----:B------:R-:W-:Y:S05]  /*0920*/  BSYNC.RECONVERGENT B0 ;  /* 0x0000000000007941 */ /* 0x000fea0003800200 */
.L_x_400:
        /* <DEDUP_REMOVED lines=69> */
[----:B------:R-:W-:Y:S02]  /*0d80*/  ULOP3.LUT UR10, UR10, UR5, URZ, 0x3c, !UPT ;  /* 0x000000050a0a7292 */ /* 0x000fe4000f8e3cff */
[----:B------:R-:W-:Y:S01]  /*0d90*/  UMOV UR17, UR23 ;  /* 0x0000001700117c82 */ /* 0x000fe20008000000 */
[----:B------:R-:W-:Y:S01]  /*0da0*/  ISETP.LE.AND P0, PT, RZ, UR22, PT ;  /* 0x00000016ff007c0c */ /* 0x000fe2000bf03270 */
[----:B------:R-:W-:Y:S01]  /*0db0*/  UIADD3 UR19, UPT, UPT, -UR17, URZ, URZ ;  /* 0x000000ff11137290 */ /* 0x000fe2000fffe1ff */
[----:B------:R-:W0:Y:S03]  /*0dc0*/  LDCU.U8 UR18, c[0x0][0x549] ;  /* 0x0000a920ff1277ac */ /* 0x000e260008000000 */
[----:B------:R-:W-:-:S04]  /*0dd0*/  UIMAD UR19, UR20, UR19, UR21 ;  /* 0x00000013141372a4 */ /* 0x000fc8000f8e0215 */
[----:B------:R-:W-:Y:S02]  /*0de0*/  @!P1 VIADD R0, R0, -UR16 ;  /* 0x8000001000009c36 */ /* 0x000fe40008000000 */
[----:B------:R-:W-:Y:S01]  /*0df0*/  @!P1 VIADD R3, R3, 0x1 ;  /* 0x0000000103039836 */ /* 0x000fe20000000000 */
[----:B------:R-:W-:Y:S01]  /*0e00*/  ISETP.NE.AND P1, PT, RZ, UR6, PT ;  /* 0x00000006ff007c0c */ /* 0x000fe2000bf25270 */
[----:B------:R-:W-:Y:S01]  /*0e10*/  UISETP.GT.U32.AND UP1, UPT, UR20, UR19, UPT ;  /* 0x000000131400728c */ /* 0x000fe2000bf24070 */
[----:B------:R-:W-:Y:S01]  /*0e20*/  ISETP.GE.U32.AND P2, PT, R0, UR16, PT ;  /* 0x0000001000007c0c */ /* 0x000fe2000bf46070 */
[----:B0-----:R-:W-:-:S09]  /*0e30*/  UISETP.NE.AND UP0, UPT, UR18, URZ, UPT ;  /* 0x000000ff1200728c */ /* 0x001fd2000bf05270 */
[----:B------:R-:W-:Y:S02]  /*0e40*/  @!UP1 UIADD3 UR19, UPT, UPT, UR19, -UR20, URZ ;  /* 0x8000001413139290 */ /* 0x000fe4000fffe0ff */
[----:B------:R-:W-:Y:S01]  /*0e50*/  USEL UR9, UR9, 0x1, !UP0 ;  /* 0x0000000109097887 */ /* 0x000fe2000c000000 */
[----:B------:R-:W-:Y:S01]  /*0e60*/  @P2 VIADD R3, R3, 0x1 ;  /* 0x0000000103032836 */ /* 0x000fe20000000000 */
[----:B------:R-:W-:Y:S02]  /*0e70*/  UISETP.GE.U32.AND UP3, UPT, UR19, UR20, UPT ;  /* 0x000000141300728c */ /* 0x000fe4000bf66070 */
[----:B------:R-:W-:Y:S01]  /*0e80*/  UISETP.GE.AND UP0, UPT, UR10, URZ, UPT ;  /* 0x000000ff0a00728c */ /* 0x000fe2000bf06270 */
[----:B------:R-:W-:Y:S01]  /*0e90*/  @!P0 IMAD.MOV R3, RZ, RZ, -R3 ;  /* 0x000000ffff038224 */ /* 0x000fe200078e0a03 */
[----:B------:R-:W-:Y:S01]  /*0ea0*/  @!P1 LOP3.LUT R3, RZ, UR16, RZ, 0x33, !PT ;  /* 0x00000010ff039c12 */ /* 0x000fe2000f8e33ff */
[----:B------:R-:W-:Y:S02]  /*0eb0*/  @!UP1 UIADD3 UR17, UPT, UPT, UR17, 0x1, URZ ;  /* 0x0000000111119890 */ /* 0x000fe4000fffe0ff */
[----:B------:R-:W-:Y:S01]  /*0ec0*/  UISETP.NE.AND UP1, UPT, UR11, URZ, UPT ;  /* 0x000000ff0b00728c */ /* 0x000fe2000bf25270 */
[----:B------:R-:W-:Y:S01]  /*0ed0*/  ISETP.LT.U32.AND P0, PT, R12, R3, PT ;  /* 0x000000030c00720c */ /* 0x000fe20003f01070 */
[----:B------:R-:W-:Y:S01]  /*0ee0*/  USHF.R.S32.HI UR11, URZ, 0x1f, UR6 ;  /* 0x0000001fff0b7899 */ /* 0x000fe20008011406 */
[----:B------:R-:W-:Y:S01]  /*0ef0*/  SHF.R.S32.HI R7, RZ, 0x1f, R3 ;  /* 0x0000001fff077819 */ /* 0x000fe20000011403 */
[----:B------:R-:W-:-:S02]  /*0f00*/  @UP3 UIADD3 UR17, UPT, UPT, UR17, 0x1, URZ ;  /* 0x0000000111113890 */ /* 0x000fc4000fffe0ff */
[----:B------:R-:W-:Y:S01]  /*0f10*/  USEL UR10, URZ, 0x1, !UP1 ;  /* 0x00000001ff0a7887 */ /* 0x000fe2000c800000 */
[CC--:B------:R-:W-:Y:S01]  /*0f20*/  ISETP.LT.AND.EX P0, PT, R13.reuse, R7.reuse, PT, P0 ;  /* 0x000000070d00720c */ /* 0x0c0fe20003f01300 */
[----:B------:R-:W-:Y:S02]  /*0f30*/  @!UP0 UIADD3 UR17, UPT, UPT, -UR17, URZ, URZ ;  /* 0x000000ff11118290 */ /* 0x000fe4000fffe1ff */
[----:B------:R-:W-:Y:S01]  /*0f40*/  ULOP3.LUT UR10, UR11, UR10, URZ, 0xfc, !UPT ;  /* 0x0000000a0b0a7292 */ /* 0x000fe2000f8efcff */
[C---:B------:R-:W-:Y:S01]  /*0f50*/  SEL R0, R13.reuse, R7, P0 ;  /* 0x000000070d007207 */ /* 0x040fe20000000000 */
[----:B------:R-:W-:Y:S01]  /*0f60*/  @!UP2 ULOP3.LUT UR17, URZ, UR5, URZ, 0x33, !UPT ;  /* 0x00000005ff11a292 */ /* 0x000fe2000f8e33ff */
        /* <DEDUP_REMOVED lines=24> */
.L_x_404:
[----:B------:R-:W-:Y:S01]  /*10f0*/  IMAD.MOV.U32 R16, RZ, RZ, R12 ;  /* 0x000000ffff107224 */ /* 0x000fe200078e000c */
[----:B------:R-:W-:Y:S01]  /*1100*/  MOV R20, R8 ;  /* 0x0000000800147202 */ /* 0x000fe20000000f00 */
[----:B------:R-:W-:Y:S01]  /*1110*/  IMAD.MOV.U32 R21, RZ, RZ, R13 ;  /* 0x000000ffff157224 */ /* 0x000fe200078e000d */
[----:B------:R-:W-:Y:S02]  /*1120*/  MOV R19, R0 ;  /* 0x0000000000137202 */ /* 0x000fe40000000f00 */
[----:B------:R-:W-:Y:S02]  /*1130*/  MOV R18, 0x1150 ;  /* 0x0000115000127802 */ /* 0x000fe40000000f00 */
[----:B------:R-:W-:Y:S05]  /*1140*/  CALL.REL.NOINC `($__internal_11_$__cuda_sm20_div_s64) ;  /* 0x00000038007c7944 */ /* 0x000fea0003c00000 */
[----:B------:R-:W-:Y:S02]  /*1150*/  MOV R34, R10 ;  /* 0x0000000a00227202 */ /* 0x000fe40000000f00 */
[----:B------:R-:W-:Y:S02]  /*1160*/  MOV R35, R13 ;  /* 0x0000000d00237202 */ /* 0x000fe40000000f00 */
.L_x_405:
[----:B------:R-:W-:Y:S05]  /*1170*/  BSYNC.RECONVERGENT B0 ;  /* 0x0000000000007941 */ /* 0x000fea0003800200 */
.L_x_403:
        /* <DEDUP_REMOVED lines=57> */
.L_x_407:
[----:B------:R-:W-:Y:S01]  /*1510*/  IMAD.MOV.U32 R16, RZ, RZ, R4 ;  /* 0x000000ffff107224 */ /* 0x000fe200078e0004 */
[----:B------:R-:W-:Y:S01]  /*1520*/  MOV R21, R5 ;  /* 0x0000000500157202 */ /* 0x000fe20000000f00 */
[----:B------:R-:W-:Y:S01]  /*1530*/  IMAD.MOV.U32 R20, RZ, RZ, R7 ;  /* 0x000000ffff147224 */ /* 0x000fe200078e0007 */
[----:B------:R-:W-:Y:S02]  /*1540*/  MOV R18, 0x1560 ;  /* 0x0000156000127802 */ /* 0x000fe40000000f00 */
[----:B------:R-:W-:Y:S05]  /*1550*/  CALL.REL.NOINC `($__internal_11_$__cuda_sm20_div_s64) ;  /* 0x0000003400787944 */ /* 0x000fea0003c00000 */
[----:B------:R-:W-:Y:S02]  /*1560*/  MOV R14, R10 ;  /* 0x0000000a000e7202 */ /* 0x000fe40000000f00 */
[----:B------:R-:W-:Y:S02]  /*1570*/  MOV R15, R13 ;  /* 0x0000000d000f7202 */ /* 0x000fe40000000f00 */
.L_x_408:
[----:B------:R-:W-:Y:S05]  /*1580*/  BSYNC.RECONVERGENT B0 ;  /* 0x0000000000007941 */ /* 0x000fea0003800200 */
.L_x_406:
[----:B------:R-:W0:Y:S01]  /*1590*/  LDC R3, c[0x0][0x434] ;  /* 0x00010d00ff037b82 */ /* 0x000e220000000800 */
[----:B------:R-:W1:Y:S01]  /*15a0*/  S2R R4, SR_TID.X ;  /* 0x0000000000047919 */ /* 0x000e620000002100 */
[----:B------:R-:W-:Y:S01]  /*15b0*/  IMAD.MOV.U32 R12, RZ, RZ, RZ ;  /* 0x000000ffff0c7224 */ /* 0x000fe200078e00ff */
        /* <DEDUP_REMOVED lines=13> */
[----:B------:R-:W-:-:S04]  /*1690*/  @!P1 SHF.L.U32 R10, R4, 0x2, RZ ;  /* 0x00000002040a9819 */ /* 0x000fc800000006ff */
[----:B------:R-:W-:Y:S01]  /*16a0*/  @!P1 LOP3.LUT R10, R10, 0x3c, RZ, 0xc0, !PT ;  /* 0x0000003c0a0a9812 */ /* 0x000fe200078ec0ff */
[----:B------:R-:W0:Y:S02]  /*16b0*/  F2I.FTZ.U32.TRUNC.NTZ R13, R13 ;  /* 0x0000000d000d7305 */ /* 0x000e24000021f000 */
[----:B0-----:R-:W-:-:S04]  /*16c0*/  IMAD.MOV R5, RZ, RZ, -R13 ;  /* 0x000000ffff057224 */ /* 0x001fc800078e0a0d */
[----:B------:R-:W-:Y:S01]  /*16d0*/  IMAD R9, R5, R6, RZ ;  /* 0x0000000605097224 */ /* 0x000fe200078e02ff */
[----:B------:R-:W-:Y:S02]  /*16e0*/  IABS R5, R2 ;  /* 0x0000000200057213 */ /* 0x000fe40000000000 */
[----:B------:R-:W-:Y:S01]  /*16f0*/  LOP3.LUT R2, R2, R3, RZ, 0x3c, !PT ;  /* 0x0000000302027212 */ /* 0x000fe200078e3cff */
[----:B------:R-:W-:Y:S02]  /*1700*/  IMAD.HI.U32 R12, R13, R9, R12 ;  /* 0x000000090d0c7227 */ /* 0x000fe400078e000c */
[----:B------:R-:W0:Y:S01]  /*1710*/  @!P1 S2R R9, SR_CgaCtaId ;  /* 0x0000000000099919 */ /* 0x000e220000008800 */
[----:B------:R-:W-:Y:S02]  /*1720*/  ISETP.GE.AND P2, PT, R2, RZ, PT ;  /* 0x000000ff0200720c */ /* 0x000fe40003f46270 */
[----:B------:R-:W-:Y:S01]  /*1730*/  @!P1 MOV R2, 0x400 ;  /* 0x0000040000029802 */ /* 0x000fe20000000f00 */
[----:B------:R-:W-:Y:S01]  /*1740*/  IMAD.HI.U32 R19, R12, R5, RZ ;  /* 0x000000050c137227 */ /* 0x000fe200078e00ff */
[----:B------:R-:W-:-:S03]  /*1750*/  SHF.R.U32.HI R12, RZ, 0x3, R4 ;  /* 0x00000003ff0c7819 */ /* 0x000fc60000011604 */
[----:B------:R-:W-:-:S04]  /*1760*/  IMAD.MOV R13, RZ, RZ, -R19 ;  /* 0x000000ffff0d7224 */ /* 0x000fc800078e0a13 */
[C---:B------:R-:W-:Y:S02]  /*1770*/  IMAD R13, R6.reuse, R13, R5 ;  /* 0x0000000d060d7224 */ /* 0x040fe400078e0205 */
[----:B------:R-:W1:Y:S03]  /*1780*/  @!P1 S2R R5, SR_CgaCtaId ;  /* 0x0000000000059919 */ /* 0x000e660000008800 */
[----:B------:R-:W-:-:S13]  /*1790*/  ISETP.GT.U32.AND P0, PT, R6, R13, PT ;  /* 0x0000000d0600720c */ /* 0x000fda0003f04070 */
[-C--:B------:R-:W-:Y:S01]  /*17a0*/  @!P0 IADD3 R13, PT, PT, R13, -R6.reuse, RZ ;  /* 0x800000060d0d8210 */ /* 0x080fe20007ffe0ff */
[----:B------:R-:W-:Y:S01]  /*17b0*/  @!P0 VIADD R19, R19, 0x1 ;  /* 0x0000000113138836 */ /* 0x000fe20000000000 */
[----:B------:R-:W-:Y:S02]  /*17c0*/  ISETP.NE.AND P0, PT, R3, RZ, PT ;  /* 0x000000ff0300720c */ /* 0x000fe40003f05270 */
[----:B------:R-:W-:Y:S01]  /*17d0*/  ISETP.GE.U32.AND P3, PT, R13, R6, PT ;  /* 0x000000060d00720c */ /* 0x000fe20003f66070 */
[----:B---3--:R-:W-:Y:S01]  /*17e0*/  IMAD R6, R3, UR5, RZ ;  /* 0x0000000503067c24 */ /* 0x008fe2000f8e02ff */
[----:B0-----:R-:W-:-:S05]  /*17f0*/  @!P1 LEA R9, R9, R2, 0x18 ;  /* 0x0000000209099211 */ /* 0x001fca00078ec0ff */
[----:B------:R-:W-:-:S04]  /*1800*/  @!P1 IMAD R9, R16, 0x44, R9 ;  /* 0x0000004410099824 */ /* 0x000fc800078e0209 */
[----:B------:R-:W-:Y:S01]  /*1810*/  @!P1 IMAD.IADD R10, R9, 0x1, R10 ;  /* 0x00000001090a9824 */ /* 0x000fe200078e020a */
[----:B-1----:R-:W-:Y:S01]  /*1820*/  @!P1 LEA R2, R5, R2, 0x18 ;  /* 0x0000000205029211 */ /* 0x002fe200078ec0ff */
[----:B------:R-:W-:Y:S01]  /*1830*/  @P3 VIADD R19, R19, 0x1 ;  /* 0x0000000113133836 */ /* 0x000fe20000000000 */
[----:B------:R-:W-:-:S03]  /*1840*/  LOP3.LUT R9, R4, 0x7, RZ, 0xc0, !PT ;  /* 0x0000000704097812 */ /* 0x000fc600078ec0ff */
[----:B------:R-:W-:Y:S01]  /*1850*/  @!P2 IMAD.MOV R19, RZ, RZ, -R19 ;  /* 0x000000ffff13a224 */ /* 0x000fe200078e0a13 */
[----:B------:R-:W-:Y:S01]  /*1860*/  @!P0 LOP3.LUT R19, RZ, R3, RZ, 0x33, !PT ;  /* 0x00000003ff138212 */ /* 0x000fe200078e33ff */
[----:B------:R-:W-:Y:S01]  /*1870*/  @!P1 IMAD R13, R9, 0x44, R2 ;  /* 0x00000044090d9824 */ /* 0x000fe200078e0202 */
[----:B--2---:R-:W-:-:S03]  /*1880*/  ISETP.GE.AND P0, PT, R16, UR17, PT ;  /* 0x0000001110007c0c */ /* 0x004fc6000bf06270 */
        /* <DEDUP_REMOVED lines=22> */
.L_x_410:
[----:B0-----:R-:W-:Y:S05]  /*19f0*/  BSYNC.RECONVERGENT B0 ;  /* 0x0000000000007941 */ /* 0x001fea0003800200 */
.L_x_409:
[----:B-----5:R-:W-:Y:S01]  /*1a00*/  @!P1 STS [R10], R23 ;  /* 0x000000170a009388 */ /* 0x020fe20000000800 */
[----:B------:R-:W0:Y:S01]  /*1a10*/  LDC R17, c[0x0][0x3e0] ;  /* 0x0000f800ff117b82 */ /* 0x000e220000000800 */
[----:B------:R-:W2:Y:S07]  /*1a20*/  I2F.RP R13, R21 ;  /* 0x00000015000d7306 */ /* 0x000eae0000209400 */
[----:B------:R-:W-:Y:S01]  /*1a30*/  BAR.SYNC.DEFER_BLOCKING 0x0 ;  /* 0x0000000000007b1d */ /* 0x000fe20000010000 */
[----:B------:R-:W-:-:S05]  /*1a40*/  ISETP.NE.AND P5, PT, R5, RZ, PT ;  /* 0x000000ff0500720c */ /* 0x000fca0003fa5270 */
[----:B------:R-:W-:Y:S01]  /*1a50*/  BSSY.RECONVERGENT B1, `(.L_x_411) ;  /* 0x0000172000017945 */ /* 0x000fe20003800200 */
[----:B--2---:R-:W2:Y:S01]  /*1a60*/  MUFU.RCP R30, R13 ;  /* 0x0000000d001e7308 */ /* 0x004ea20000001000 */
[----:B0-----:R-:W-:Y:S01]  /*1a70*/  IABS R16, R17 ;  /* 0x0000001100107213 */ /* 0x001fe20000000000 */
[----:B------:R0:W3:Y:S01]  /*1a80*/  @!P1 LDS R25, [R3] ;  /* 0x0000000003199984 */ /* 0x0000e20000000800 */
[----:B--2---:R-:W-:-:S05]  /*1a90*/  VIADD R30, R30, 0xffffffe ;  /* 0x0ffffffe1e1e7836 */ /* 0x004fca0000000000 */
[----:B------:R2:W1:Y:S08]  /*1aa0*/  F2I.FTZ.U32.TRUNC.NTZ R31, R30 ;  /* 0x0000001e001f7305 */ /* 0x000470000021f000 */
[----:B0-----:R-:W0:Y:S01]  /*1ab0*/  I2F.RP R3, R16 ;  /* 0x0000001000037306 */ /* 0x001e220000209400 */
[----:B--2---:R-:W-:Y:S02]  /*1ac0*/  HFMA2 R30, -RZ, RZ, 0, 0 ;  /* 0x00000000ff1e7431 */ /* 0x004fe400000001ff */
[----:B-1----:R-:W-:-:S04]  /*1ad0*/  IMAD.MOV R22, RZ, RZ, -R31 ;  /* 0x000000ffff167224 */ /* 0x002fc800078e0a1f */
[----:B------:R-:W-:-:S04]  /*1ae0*/  IMAD R22, R22, R21, RZ ;  /* 0x0000001516167224 */ /* 0x000fc800078e02ff */
[----:B------:R-:W-:Y:S01]  /*1af0*/  IMAD.HI.U32 R22, R31, R22, R30 ;  /* 0x000000161f167227 */ /* 0x000fe200078e001e */
[----:B0-----:R-:W0:Y:S01]  /*1b00*/  MUFU.RCP R26, R3 ;  /* 0x00000003001a7308 */ /* 0x001e220000001000 */
[----:B---3--:R-:W1:Y:S02]  /*1b10*/  SHFL.BFLY PT, R20, R25, 0x4, 0x1f ;  /* 0x0c801f0019147f89 */ /* 0x008e6400000e0000 */
[----:B0-----:R-:W-:Y:S01]  /*1b20*/  VIADD R26, R26, 0xffffffe ;  /* 0x0ffffffe1a1a7836 */ /* 0x001fe20000000000 */
[----:B------:R-:W-:-:S05]  /*1b30*/  IABS R3, R5 ;  /* 0x0000000500037213 */ /* 0x000fca0000000000 */
[----:B------:R-:W-:Y:S01]  /*1b40*/  IMAD.MOV R3, RZ, RZ, -R3 ;  /* 0x000000ffff037224 */ /* 0x000fe200078e0a03 */
[----:B-1----:R-:W-:-:S05]  /*1b50*/  FMNMX.FTZ R20, R20, R25, !PT ;  /* 0x0000001914147209 */ /* 0x002fca0007810000 */
[----:B------:R-:W0:Y:S02]  /*1b60*/  SHFL.BFLY PT, R27, R20, 0x2, 0x1f ;  /* 0x0c401f00141b7f89 */ /* 0x000e2400000e0000 */
[----:B0-----:R-:W-:-:S05]  /*1b70*/  FMNMX.FTZ R27, R20, R27, !PT ;  /* 0x0000001b141b7209 */ /* 0x001fca0007810000 */
[----:B------:R-:W0:Y:S02]  /*1b80*/  SHFL.BFLY PT, R2, R27, 0x1, 0x1f ;  /* 0x0c201f001b027f89 */ /* 0x000e2400000e0000 */
[----:B0-----:R-:W-:Y:S02]  /*1b90*/  FMNMX.FTZ R2, R27, R2, !PT ;  /* 0x000000021b027209 */ /* 0x001fe40007810000 */
[----:B------:R-:W0:Y:S02]  /*1ba0*/  F2I.FTZ.U32.TRUNC.NTZ R27, R26 ;  /* 0x0000001a001b7305 */ /* 0x000e24000021f000 */
[----:B------:R-:W-:-:S04]  /*1bb0*/  FSETP.NEU.FTZ.AND P0, PT, R2, -INF , PT ;  /* 0xff8000000200780b */ /* 0x000fc80003f1d000 */
[----:B------:R-:W-:-:S05]  /*1bc0*/  FSEL R2, R2, RZ, P0 ;  /* 0x000000ff02027208 */ /* 0x000fca0000000000 */
[----:B------:R-:W-:-:S04]  /*1bd0*/  FADD.FTZ R10, -R2, R25 ;  /* 0x00000019020a7221 */ /* 0x000fc80000010100 */
[----:B------:R-:W-:Y:S01]  /*1be0*/  FMUL.FTZ R10, R10, 1.4426950216293334961 ;  /* 0x3fb8aa3b0a0a7820 */ /* 0x000fe20000410000 */
[--C-:B0-----:R-:W-:Y:S02]  /*1bf0*/  IMAD.MOV R13, RZ, RZ, -R27.reuse ;  /* 0x000000ffff0d7224 */ /* 0x101fe400078e0a1b */
[----:B------:R-:W-:Y:S02]  /*1c00*/  IMAD.MOV.U32 R26, RZ, RZ, RZ ;  /* 0x000000ffff1a7224 */ /* 0x000fe400078e00ff */
[----:B------:R-:W-:Y:S01]  /*1c10*/  IMAD R13, R13, R16, RZ ;  /* 0x000000100d0d7224 */ /* 0x000fe200078e02ff */
[----:B------:R-:W0:Y:S03]  /*1c20*/  MUFU.EX2 R10, R10 ;  /* 0x0000000a000a7308 */ /* 0x000e260000000800 */
[----:B------:R-:W-:Y:S01]  /*1c30*/  IMAD.HI.U32 R13, R27, R13, R26 ;  /* 0x0000000d1b0d7227 */ /* 0x000fe200078e001a */
[----:B0-----:R-:W0:Y:S03]  /*1c40*/  SHFL.BFLY PT, R23, R10, 0x4, 0x1f ;  /* 0x0c801f000a177f89 */ /* 0x001e2600000e0000 */
[----:B0-----:R-:W-:Y:S01]  /*1c50*/  FADD.FTZ R23, R10, R23 ;  /* 0x000000170a177221 */ /* 0x001fe20000010000 */
[----:B------:R-:W-:-:S04]  /*1c60*/  IABS R10, R18 ;  /* 0x00000012000a7213 */ /* 0x000fc80000000000 */
[----:B------:R-:W0:Y:S01]  /*1c70*/  SHFL.BFLY PT, R20, R23, 0x2, 0x1f ;  /* 0x0c401f0017147f89 */ /* 0x000e2200000e0000 */
[----:B------:R-:W-:-:S04]  /*1c80*/  IMAD.HI.U32 R22, R22, R10, RZ ;  /* 0x0000000a16167227 */ /* 0x000fc800078e00ff */
[----:B------:R-:W-:-:S04]  /*1c90*/  IMAD.HI.U32 R13, R13, R10, RZ ;  /* 0x0000000a0d0d7227 */ /* 0x000fc800078e00ff */
[----:B------:R-:W-:Y:S02]  /*1ca0*/  IMAD R24, R22, R3, R10 ;  /* 0x0000000316187224 */ /* 0x000fe400078e020a */
[----:B------:R-:W-:-:S03]  /*1cb0*/  IMAD.MOV R3, RZ, RZ, -R13 ;  /* 0x000000ffff037224 */ /* 0x000fc600078e0a0d */
[----:B------:R-:W-:Y:S01]  /*1cc0*/  ISETP.GT.U32.AND P2, PT, R21, R24, PT ;  /* 0x000000181500720c */ /* 0x000fe20003f44070 */
[----:B------:R-:W-:Y:S01]  /*1cd0*/  IMAD R3, R16, R3, R10 ;  /* 0x0000000310037224 */ /* 0x000fe200078e020a */
[C---:B------:R-:W-:Y:S02]  /*1ce0*/  LOP3.LUT R10, R18.reuse, R21, RZ, 0x3c, !PT ;  /* 0x00000015120a7212 */ /* 0x040fe400078e3cff */
[----:B------:R-:W-:Y:S02]  /*1cf0*/  LOP3.LUT R18, R18, R17, RZ, 0x3c, !PT ;  /* 0x0000001112127212 */ /* 0x000fe400078e3cff */
[----:B------:R-:W-:Y:S02]  /*1d00*/  ISETP.GT.U32.AND P0, PT, R16, R3, PT ;  /* 0x000000031000720c */ /* 0x000fe40003f04070 */
[----:B------:R-:W-:Y:S01]  /*1d10*/  ISETP.GE.AND P3, PT, R10, RZ, PT ;  /* 0x000000ff0a00720c */ /* 0x000fe20003f66270 */
[----:B0-----:R-:W-:-:S04]  /*1d20*/  FADD.FTZ R23, R23, R20 ;  /* 0x0000001417177221 */ /* 0x001fc80000010000 */
[-C--:B------:R-:W-:Y:S01]  /*1d30*/  @!P2 IADD3 R24, PT, PT, R24, -R21.reuse, RZ ;  /* 0x800000151818a210 */ /* 0x080fe20007ffe0ff */
[----:B------:R-:W-:Y:S01]  /*1d40*/  @!P2 VIADD R22, R22, 0x1 ;  /* 0x000000011616a836 */ /* 0x000fe20000000000 */
[----:B------:R-:W0:Y:S01]  /*1d50*/  SHFL.BFLY PT, R20, R23, 0x1, 0x1f ;  /* 0x0c201f0017147f89 */ /* 0x000e2200000e0000 */
[----:B------:R-:W-:Y:S02]  /*1d60*/  ISETP.GE.AND P2, PT, R18, RZ, PT ;  /* 0x000000ff1200720c */ /* 0x000fe40003f46270 */
[----:B------:R-:W-:Y:S01]  /*1d70*/  ISETP.GE.U32.AND P1, PT, R24, R21, PT ;  /* 0x000000151800720c */ /* 0x000fe20003f26070 */
[----:B------:R-:W-:Y:S01]  /*1d80*/  @!P0 IMAD.IADD R3, R3, 0x1, -R16 ;  /* 0x0000000103038824 */ /* 0x000fe200078e0a10 */
[----:B------:R-:W-:Y:S01]  /*1d90*/  @!P0 IADD3 R13, PT, PT, R13, 0x1, RZ ;  /* 0x000000010d0d8810 */ /* 0x000fe20007ffe0ff */
[----:B------:R-:W-:Y:S01]  /*1da0*/  IMAD.MOV.U32 R24, RZ, RZ, 0x7f800000 ;  /* 0x7f800000ff187424 */ /* 0x000fe200078e00ff */
[----:B------:R-:W-:Y:S02]  /*1db0*/  ISETP.NE.AND P0, PT, R17, RZ, PT ;  /* 0x000000ff1100720c */ /* 0x000fe40003f05270 */
[----:B------:R-:W-:-:S07]  /*1dc0*/  ISETP.GE.U32.AND P4, PT, R3, R16, PT ;  /* 0x000000100300720c */ /* 0x000fce0003f86070 */
[----:B------:R-:W-:-:S04]  /*1dd0*/  @P1 VIADD R22, R22, 0x1 ;  /* 0x0000000116161836 */ /* 0x000fc80000000000 */
[----:B------:R-:W-:Y:S01]  /*1de0*/  @!P3 IMAD.MOV R22, RZ, RZ, -R22 ;  /* 0x000000ffff16b224 */ /* 0x000fe200078e0a16 */
[----:B------:R-:W-:Y:S01]  /*1df0*/  ISETP.NE.AND P3, PT, R19, RZ, PT ;  /* 0x000000ff1300720c */ /* 0x000fe20003f65270 */
[----:B------:R-:W-:Y:S01]  /*1e00*/  @P4 VIADD R13, R13, 0x1 ;  /* 0x000000010d0d4836 */ /* 0x000fe20000000000 */
[----:B------:R-:W-:Y:S01]  /*1e10*/  @!P5 LOP3.LUT R22, RZ, R21, RZ, 0x33, !PT ;  /* 0x00000015ff16d212 */ /* 0x000fe200078e33ff */
[----:B0-----:R-:W-:Y:S01]  /*1e20*/  FADD.FTZ R20, R23, R20 ;  /* 0x0000001417147221 */ /* 0x001fe20000010000 */
[----:B------:R-:W-:Y:S01]  /*1e30*/  SEL R10, RZ, 0x1, !P3 ;  /* 0x00000001ff0a7807 */ /* 0x000fe20005800000 */
[----:B------:R-:W-:Y:S01]  /*1e40*/  IMAD.MOV.U32 R3, RZ, RZ, R13 ;  /* 0x000000ffff037224 */ /* 0x000fe200078e000d */
[----:B------:R-:W-:Y:S01]  /*1e50*/  SHF.R.S32.HI R21, RZ, 0x1f, R5 ;  /* 0x0000001fff157819 */ /* 0x000fe20000011405 */
[----:B------:R-:W-:Y:S01]  /*1e60*/  IMAD R5, R5, R6, RZ ;  /* 0x0000000605057224 */ /* 0x000fe200078e02ff */
[----:B------:R-:W-:Y:S02]  /*1e70*/  FSETP.NE.FTZ.AND P1, PT, R20, RZ, PT ;  /* 0x000000ff1400720b */ /* 0x000fe40003f35000 */
[----:B------:R-:W-:-:S02]  /*1e80*/  @!P2 IADD3 R3, PT, PT, -R3, RZ, RZ ;  /* 0x000000ff0303a210 */ /* 0x000fc40007ffe1ff */
[----:B------:R-:W-:Y:S02]  /*1e90*/  @!P0 LOP3.LUT R3, RZ, R17, RZ, 0x33, !PT ;  /* 0x00000011ff038212 */ /* 0x000fe400078e33ff */
[----:B------:R-:W-:Y:S02]  /*1ea0*/  LOP3.LUT P0, RZ, R4, 0x387, RZ, 0xc0, !PT ;  /* 0x0000038704ff7812 */ /* 0x000fe4000780c0ff */
[----:B------:R-:W-:Y:S01]  /*1eb0*/  ISETP.LT.U32.AND P2, PT, R14, R22, PT ;  /* 0x000000160e00720c */ /* 0x000fe20003f41070 */
[----:B------:R-:W-:Y:S01]  /*1ec0*/  IMAD R3, R3, UR9, RZ ;  /* 0x0000000903037c24 */ /* 0x000fe2000f8e02ff */
[----:B------:R-:W-:Y:S02]  /*1ed0*/  SHF.R.S32.HI R19, RZ, 0x1f, R22 ;  /* 0x0000001fff137819 */ /* 0x000fe40000011416 */
[----:B------:R-:W-:Y:S01]  /*1ee0*/  LOP3.LUT R10, R21, R10, RZ, 0xfc, !PT ;  /* 0x0000000a150a7212 */ /* 0x000fe200078efcff */
[----:B------:R-:W0:Y:S01]  /*1ef0*/  @P1 MUFU.LG2 R13, R20 ;  /* 0x00000014000d1308 */ /* 0x000e220000000c00 */
        /* <DEDUP_REMOVED lines=37> */
[----:B------:R-:W0:Y:S02]  /*2150*/  F2I.FTZ.U32.TRUNC.NTZ R15, R14 ;  /* 0x0000000e000f7305 */ /* 0x000e24000021f000 */
[----:B0-----:R-:W-:Y:S01]  /*2160*/  IMAD.MOV R10, RZ, RZ, -R15 ;  /* 0x000000ffff0a7224 */ /* 0x001fe200078e0a0f */
[----:B------:R-:W-:-:S03]  /*2170*/  MOV R14, RZ ;  /* 0x000000ff000e7202 */ /* 0x000fc60000000f00 */
        /* <DEDUP_REMOVED lines=15> */
.L_x_414:
[----:B------:R-:W-:Y:S01]  /*2270*/  IMAD.MOV.U32 R16, RZ, RZ, R2 ;  /* 0x000000ffff107224 */ /* 0x000fe200078e0002 */
[----:B------:R-:W-:Y:S01]  /*2280*/  MOV R21, RZ ;  /* 0x000000ff00157202 */ /* 0x000fe20000000f00 */
[----:B------:R-:W-:Y:S01]  /*2290*/  IMAD.MOV.U32 R20, RZ, RZ, R32 ;  /* 0x000000ffff147224 */ /* 0x000fe200078e0020 */
[----:B------:R-:W-:Y:S02]  /*22a0*/  MOV R18, 0x22c0 ;  /* 0x000022c000127802 */ /* 0x000fe40000000f00 */
[----:B------:R-:W-:Y:S05]  /*22b0*/  CALL.REL.NOINC `($__internal_11_$__cuda_sm20_div_s64) ;  /* 0x0000002800207944 */ /* 0x000fea0003c00000 */
[----:B------:R-:W-:Y:S02]  /*22c0*/  IADD3 R15, PT, PT, -R10, RZ, RZ ;  /* 0x000000ff0a0f7210 */ /* 0x000fe40007ffe1ff */
[----:B------:R-:W-:-:S03]  /*22d0*/  MOV R33, R13 ;  /* 0x0000000d00217202 */ /* 0x000fc60000000f00 */
[----:B------:R-:W-:Y:S01]  /*22e0*/  IMAD R14, R32, R15, R2 ;  /* 0x0000000f200e7224 */ /* 0x000fe200078e0202 */
[----:B------:R-:W-:-:S07]  /*22f0*/  MOV R32, R10 ;  /* 0x0000000a00207202 */ /* 0x000fce0000000f00 */
.L_x_415:
        /* <DEDUP_REMOVED lines=59> */
.L_x_417:
[----:B------:R-:W-:Y:S01]  /*26b0*/  IMAD.MOV.U32 R16, RZ, RZ, R32 ;  /* 0x000000ffff107224 */ /* 0x000fe200078e0020 */
[----:B------:R-:W-:Y:S01]  /*26c0*/  MOV R21, R33 ;  /* 0x0000002100157202 */ /* 0x000fe20000000f00 */
[----:B------:R-:W-:Y:S01]  /*26d0*/  IMAD.MOV.U32 R20, RZ, RZ, R28 ;  /* 0x000000ffff147224 */ /* 0x000fe200078e001c */
[----:B------:R-:W-:Y:S02]  /*26e0*/  MOV R18, 0x2700 ;  /* 0x0000270000127802 */ /* 0x000fe40000000f00 */
[----:B------:R-:W-:Y:S05]  /*26f0*/  CALL.REL.NOINC `($__internal_11_$__cuda_sm20_div_s64) ;  /* 0x0000002400107944 */ /* 0x000fea0003c00000 */
[----:B------:R-:W-:-:S05]  /*2700*/  IADD3 R13, PT, PT, -R10, RZ, RZ ;  /* 0x000000ff0a0d7210 */ /* 0x000fca0007ffe1ff */
[----:B------:R-:W-:Y:S02]  /*2710*/  IMAD R28, R13, R28, R32 ;  /* 0x0000001c0d1c7224 */ /* 0x000fe400078e0220 */
.L_x_418:
[----:B------:R-:W-:Y:S05]  /*2720*/  BSYNC.RECONVERGENT B0 ;  /* 0x0000000000007941 */ /* 0x000fea0003800200 */
.L_x_416:
        /* <DEDUP_REMOVED lines=160> */
.L_x_413:
[----:B------:R-:W0:Y:S01]  /*3130*/  LDC.64 R2, c[0x0][0x420] ;  /* 0x00010800ff027b82 */ /* 0x000e220000000a00 */
[----:B------:R-:W-:-:S05]  /*3140*/  IADD3 R0, PT, PT, R12, UR13, RZ ;  /* 0x0000000d0c007c10 */ /* 0x000fca000fffe0ff */
[----:B0-----:R-:W-:-:S05]  /*3150*/  IMAD.WIDE.U32 R2, R0, 0x4, R2 ;  /* 0x0000000400027825 */ /* 0x001fca00078e0002 */
[----:B------:R1:W-:Y:S02]  /*3160*/  STG.E desc[UR10][R2.64], R24 ;  /* 0x0000001802007986 */ /* 0x0003e4000c10190a */
.L_x_412:
[----:B------:R-:W-:Y:S05]  /*3170*/  BSYNC.RECONVERGENT B1 ;  /* 0x0000000000017941 */ /* 0x000fea0003800200 */
.L_x_411:
        /* <DEDUP_REMOVED lines=14> */
.L_x_420:
[----:B------:R-:W-:Y:S05]  /*3260*/  BSYNC.RECONVERGENT B0 ;  /* 0x0000000000007941 */ /* 0x000fea0003800200 */
.L_x_419:
[----:B------:R-:W-:Y:S01]  /*3270*/  BAR.SYNC.DEFER_BLOCKING 0x0 ;  /* 0x0000000000007b1d */ /* 0x000fe20000010000 */
[----:B------:R-:W-:Y:S01]  /*3280*/  UISETP.GE.AND UP0, UPT, UR6, 0x1, UPT ;  /* 0x000000010600788c */ /* 0x000fe2000bf06270 */
[----:B------:R-:W-:Y:S02]  /*3290*/  HFMA2 R0, -RZ, RZ, 0, 0 ;  /* 0x00000000ff007431 */ /* 0x000fe400000001ff */
[----:B------:R-:W-:Y:S01]  /*32a0*/  IMAD.SHL.U32 R7, R4, 0x4, RZ ;  /* 0x0000000404077824 */ /* 0x000fe200078e00ff */
[----:B012---:R-:W-:Y:S01]  /*32b0*/  CS2R R2, SRZ ;  /* 0x0000000000027805 */ /* 0x007fe2000001ff00 */
[----:B------:R-:W-:-:S04]  /*32c0*/  IMAD.MOV.U32 R5, RZ, RZ, RZ ;  /* 0x000000ffff057224 */ /* 0x000fc800078e00ff */
        /* <DEDUP_REMOVED lines=8> */
[----:B------:R-:W-:Y:S02]  /*3350*/  UIADD3 UR15, UPT, UPT, UR14, -UR13, URZ ;  /* 0x8000000d0e0f7290 */ /* 0x000fe4000fffe0ff */
[----:B------:R-:W-:-:S02]  /*3360*/  ULOP3.LUT UR9, UR6, 0x3, URZ, 0xc0, !UPT ;  /* 0x0000000306097892 */ /* 0x000fc4000f8ec0ff */
[----:B0-----:R-:W-:Y:S02]  /*3370*/  UIMAD UR7, UR13, UR12, URZ ;  /* 0x0000000c0d0772a4 */ /* 0x001fe4000f8e02ff */
[----:B------:R-:W-:-:S04]  /*3380*/  UIMAD UR12, UR14, UR12, URZ ;  /* 0x0000000c0e0c72a4 */ /* 0x000fc8000f8e02ff */
[----:B------:R-:W-:Y:S01]  /*3390*/  IMAD.U32 R15, RZ, RZ, UR7 ;  /* 0x00000007ff0f7e24 */ /* 0x000fe2000f8e00ff */
[----:B------:R-:W-:-:S04]  /*33a0*/  LEA R0, P0, R0, UR7, 0x2 ;  /* 0x0000000700007c11 */ /* 0x000fc8000f8010ff */
[----:B------:R-:W-:Y:S02]  /*33b0*/  LEA.HI.X.SX32 R15, R15, RZ, 0x1, P0 ;  /* 0x000000ff0f0f7211 */ /* 0x000fe400000f0eff */
[----:B-1----:R-:W-:-:S04]  /*33c0*/  LEA R14, P0, R0, UR4, 0x2 ;  /* 0x00000004000e7c11 */ /* 0x002fc8000f8010ff */
[----:B------:R-:W-:Y:S01]  /*33d0*/  LEA.HI.X R15, R0, UR5, R15, 0x2, P0 ;  /* 0x00000005000f7c11 */ /* 0x000fe200080f140f */
[----:B------:R-:W-:Y:S01]  /*33e0*/  IMAD.MOV.U32 R0, RZ, RZ, RZ ;  /* 0x000000ffff007224 */ /* 0x000fe200078e00ff */
[----:B------:R-:W-:Y:S07]  /*33f0*/  BRA.U !UP0, `(.L_x_422) ;  /* 0x0000001108347547 */ /* 0x000fee000b800000 */
[----:B------:R-:W0:Y:S01]  /*3400*/  S2UR UR4, SR_CgaCtaId ;  /* 0x00000000000479c3 */ /* 0x000e220000008800 */
[----:B------:R-:W-:Y:S01]  /*3410*/  ULOP3.LUT UR7, UR6, 0x7ffffffc, URZ, 0xc0, !UPT ;  /* 0x7ffffffc06077892 */ /* 0x000fe2000f8ec0ff */
[----:B------:R-:W-:Y:S01]  /*3420*/  IMAD.MOV.U32 R0, RZ, RZ, RZ ;  /* 0x000000ffff007224 */ /* 0x000fe200078e00ff */
[----:B------:R-:W-:Y:S01]  /*3430*/  UMOV UR5, 0x400 ;  /* 0x0000040000057882 */ /* 0x000fe20000000000 */
[----:B------:R-:W-:Y:S01]  /*3440*/  CS2R R2, SRZ ;  /* 0x0000000000027805 */ /* 0x000fe2000001ff00 */
[----:B------:R-:W-:Y:S01]  /*3450*/  IMAD.MOV.U32 R5, RZ, RZ, RZ ;  /* 0x000000ffff057224 */ /* 0x000fe200078e00ff */
[----:B------:R-:W-:Y:S01]  /*3460*/  UIMAD.WIDE UR20, UR12, 0x10, URZ ;  /* 0x000000100c1478a5 */ /* 0x000fe2000f8e02ff */
[----:B------:R-:W-:Y:S01]  /*3470*/  MOV R13, UR7 ;  /* 0x00000007000d7c02 */ /* 0x000fe20008000f00 */
[----:B------:R-:W-:Y:S02]  /*3480*/  UIMAD.WIDE UR18, UR12, 0xc, URZ ;  /* 0x0000000c0c1278a5 */ /* 0x000fe4000f8e02ff */
[----:B------:R-:W-:-:S02]  /*3490*/  UIMAD.WIDE UR16, UR12, 0x8, URZ ;  /* 0x000000080c1078a5 */ /* 0x000fc4000f8e02ff */
[----:B------:R-:W-:Y:S02]  /*34a0*/  UIMAD.WIDE UR22, UR12, 0x4, URZ ;  /* 0x000000040c1678a5 */ /* 0x000fe4000f8e02ff */
[----:B0-----:R-:W-:Y:S02]  /*34b0*/  ULEA UR4, UR4, UR5, 0x18 ;  /* 0x0000000504047291 */ /* 0x001fe4000f8ec0ff */
[----:B------:R-:W-:-:S04]  /*34c0*/  UIADD3 UR5, UPT, UPT, -UR7, URZ, URZ ;  /* 0x000000ff07057290 */ /* 0x000fc8000fffe1ff */
[----:B------:R-:W-:Y:S01]  /*34d0*/  UISETP.GE.AND UP0, UPT, UR5, URZ, UPT ;  /* 0x000000ff0500728c */ /* 0x000fe2000bf06270 */
[----:B------:R-:W-:-:S05]  /*34e0*/  LEA R6, R12, UR4, 0x2 ;  /* 0x000000040c067c11 */ /* 0x000fca000f8e10ff */
[----:B------:R-:W-:-:S03]  /*34f0*/  VIADD R6, R6, 0x88 ;  /* 0x0000008806067836 */ /* 0x000fc60000000000 */
        /* <DEDUP_REMOVED lines=8> */
.L_x_425:
        /* <DEDUP_REMOVED lines=133> */
.L_x_424:
        /* <DEDUP_REMOVED lines=73> */
.L_x_426:
[----:B------:R-:W-:-:S09]  /*4260*/  UISETP.NE.OR UP1, UPT, UR5, URZ, UP1 ;  /* 0x000000ff0500728c */ /* 0x000fd20008f25670 */
[----:B------:R-:W-:Y:S05]  /*4270*/  BRA.U !UP1, `(.L_x_422) ;  /* 0x0000000109947547 */ /* 0x000fea000b800000 */
.L_x_423:
[----:B------:R-:W-:-:S13]  /*4280*/  ISETP.GE.AND P0, PT, R12, UR15, PT ;  /* 0x0000000f0c007c0c */ /* 0x000fda000bf06270 */
.L_x_427:
        /* <DEDUP_REMOVED lines=36> */
.L_x_422:
        /* <DEDUP_REMOVED lines=10> */
.L_x_428:
        /* <DEDUP_REMOVED lines=12> */
.L_x_421:
[----:B------:R-:W-:-:S04]  /*4630*/  IADD3 R12, PT, PT, R12, UR13, RZ ;  /* 0x0000000d0c0c7c10 */ /* 0x000fc8000fffe0ff */
[----:B------:R-:W-:-:S13]  /*4640*/  ISETP.GE.AND P0, PT, R12, UR14, PT ;  /* 0x0000000e0c007c0c */ /* 0x000fda000bf06270 */
[----:B------:R-:W-:Y:S05]  /*4650*/  @P0 EXIT ;  /* 0x000000000000094d */ /* 0x000fea0003800000 */
[----:B------:R-:W-:Y:S01]  /*4660*/  IABS R10, UR8 ;  /* 0x00000008000a7c13 */ /* 0x000fe20008000000 */
        /* <DEDUP_REMOVED lines=77> */
        .weak           $__internal_11_$__cuda_sm20_div_s64
        .type           $__internal_11_$__cuda_sm20_div_s64,@function
        .size           $__internal_11_$__cuda_sm20_div_s64,(.L_x_4843 - $__internal_11_$__cuda_sm20_div_s64)
$__internal_11_$__cuda_sm20_div_s64:
        /* <DEDUP_REMOVED lines=83> */
[----:B------:R-:W-:Y:S05]  /*5070*/  RET.REL.NODEC R14 `(_ZN5flash32flash_fwd_splitkv_combine_kernelI23Flash_fwd_kernel_traitsILi32ELi64ELi256ELi4ELb0ELb0EN7cutlass10bfloat16_tE19Flash_kernel_traitsILi32ELi64ELi256ELi4ES3_EELi16ELi3ELb1EEEvNS_16Flash_fwd_paramsE) ;  /* 0xffffffac0ee07950 */ /* 0x000fea0003c3ffff */
.L_x_429:
        /* <DEDUP_REMOVED lines=16> */
.L_x_4843:


//--------------------- .text._ZN5flash32flash_fwd_splitkv_combine_kernelI23Flash_fwd_kernel_traitsILi32ELi64ELi256ELi4ELb0ELb0EN7cutlass10bfloat16_tE19Flash_kernel_traitsILi32ELi64ELi256ELi4ES3_EELi16ELi2ELb1EEEvNS_16Flash_fwd_paramsE --------------------------
	.section	.text._ZN5flash32flash_fwd_splitkv_combine_kernelI23Flash_fwd_kernel_traitsILi32ELi64ELi256ELi4ELb0ELb0EN7cutlass10bfloat16_tE19Flash_kernel_traitsILi32ELi64ELi256ELi4ES3_EELi16ELi2ELb1EEEvNS_16Flash_fwd_paramsE,"ax",@progbits
	.align	128
        .global         _ZN5flash32flash_fwd_splitkv_combine_kernelI23Flash_fwd_kernel_traitsILi32ELi64ELi256ELi4ELb0ELb0EN7cutlass10bfloat16_tE19Flash_kernel_traitsILi32ELi64ELi256ELi4ES3_EELi16ELi2ELb1EEEvNS_16Flash_fwd_paramsE
        .type           _ZN5flash32flash_fwd_splitkv_combine_kernelI23Flash_fwd_kernel_traitsILi32ELi64ELi256ELi4ELb0ELb0EN7cutlass10bfloat16_tE19Flash_kernel_traitsILi32ELi64ELi256ELi4ES3_EELi16ELi2ELb1EEEvNS_16Flash_fwd_paramsE,@function
        .size           _ZN5flash32flash_fwd_splitkv_combine_kernelI23Flash_fwd_kernel_traitsILi32ELi64ELi256ELi4ELb0ELb0EN7cutlass10bfloat16_tE19Flash_kernel_traitsILi32ELi64ELi256ELi4ES3_EELi16ELi2ELb1EEEvNS_16Flash_fwd_paramsE,(.L_x_4844 - _ZN5flash32flash_fwd_splitkv_combine_kernelI23Flash_fwd_kernel_traitsILi32ELi64ELi256ELi4ELb0ELb0EN7cutlass10bfloat16_tE19Flash_kernel_traitsILi32ELi64ELi256ELi4ES3_EELi16ELi2ELb1EEEvNS_16Flash_fwd_paramsE)
        .other          _ZN5flash32flash_fwd_splitkv_combine_kernelI23Flash_fwd_kernel_traitsILi32ELi64ELi256ELi4ELb0ELb0EN7cutlass10bfloat16_tE19Flash_kernel_traitsILi32ELi64ELi256ELi4ES3_EELi16ELi2ELb1EEEvNS_16Flash_fwd_paramsE,@"STO_CUDA_ENTRY STV_DEFAULT"
_ZN5flash32flash_fwd_splitkv_combine_kernelI23Flash_fwd_kernel_traitsILi32ELi64ELi256ELi4ELb0ELb0EN7cutlass10bfloat16_tE19Flash_kernel_traitsILi32ELi64ELi256ELi4ES3_EELi16ELi2ELb1EEEvNS_16Flash_fwd_paramsE:
.text._ZN5flash32flash_fwd_splitkv_combine_kernelI23Flash_fwd_kernel_traitsILi32ELi64ELi256ELi4ELb0ELb0EN7cutlass10bfloat16_tE19Flash_kernel_traitsILi32ELi64ELi256ELi4ES3_EELi16ELi2ELb1EEEvNS_16Flash_fwd_paramsE:
        /* <DEDUP_REMOVED lines=38> */
.L_x_430:
[----:B------:R-:W-:Y:S01]  /*0260*/  IMAD.U32 R14, RZ, RZ, UR16 ;  /* 0x00000010ff0e7e24 */ /* 0x000fe2000f8e00ff */
[----:B------:R-:W-:Y:S01]  /*0270*/  MOV R18, UR14 ;  /* 0x0000000e00127c02 */ /* 0x000fe20008000f00 */
[----:B------:R-:W-:Y:S01]  /*0280*/  IMAD.U32 R19, RZ, RZ, UR17 ;  /* 0x00000011ff137e24 */ /* 0x000fe2000f8e00ff */
[----:B------:R-:W-:Y:S02]  /*0290*/  MOV R17, UR9 ;  /* 0x0000000900117c02 */ /* 0x000fe40008000f00 */
[----:B------:R-:W-:Y:S02]  /*02a0*/  MOV R16, 0x2c0 ;  /* 0x000002c000107802 */ /* 0x000fe40000000f00 */
[----:B------:R-:W-:Y:S05]  /*02b0*/  CALL.REL.NOINC `($__internal_12_$__cuda_sm20_div_s64) ;  /* 0x0000004800187944 */ /* 0x000fea0003c00000 */
.L_x_431:
        /* <DEDUP_REMOVED lines=30> */
.L_x_433:
[----:B------:R-:W-:Y:S01]  /*04a0*/  IMAD.MOV.U32 R14, RZ, RZ, R10 ;  /* 0x000000ffff0e7224 */ /* 0x000fe200078e000a */
[----:B------:R-:W-:Y:S02]  /*04b0*/  MOV R19, R11 ;  /* 0x0000000b00137202 */ /* 0x000fe40000000f00 */
[----:B------:R-:W-:Y:S02]  /*04c0*/  MOV R16, 0x4e0 ;  /* 0x000004e000107802 */ /* 0x000fe40000000f00 */
[----:B------:R-:W-:Y:S05]  /*04d0*/  CALL.REL.NOINC `($__internal_12_$__cuda_sm20_div_s64) ;  /* 0x0000004400907944 */ /* 0x000fea0003c00000 */
[----:B------:R-:W-:Y:S02]  /*04e0*/  MOV R4, R10 ;  /* 0x0000000a00047202 */ /* 0x000fe40000000f00 */
[----:B------:R-:W-:Y:S02]  /*04f0*/  MOV R5, R11 ;  /* 0x0000000b00057202 */ /* 0x000fe40000000f00 */
.L_x_434:
[----:B------:R-:W-:Y:S05]  /*0500*/  BSYNC.RECONVERGENT B0 ;  /* 0x0000000000007941 */ /* 0x000fea0003800200 */
.L_x_432:
        /* <DEDUP_REMOVED lines=57> */
.L_x_436:
[----:B------:R-:W-:Y:S01]  /*08a0*/  IMAD.MOV.U32 R14, RZ, RZ, R18 ;  /* 0x000000ffff0e7224 */ /* 0x000fe200078e0012 */
[----:B------:R-:W-:Y:S01]  /*08b0*/  MOV R18, R9 ;  /* 0x0000000900127202 */ /* 0x000fe20000000f00 */
[----:B------:R-:W-:Y:S01]  /*08c0*/  IMAD.MOV.U32 R19, RZ, RZ, R17 ;  /* 0x000000ffff137224 */ /* 0x000fe200078e0011 */
[----:B------:R-:W-:Y:S02]  /*08d0*/  MOV R17, R25 ;  /* 0x0000001900117202 */ /* 0x000fe40000000f00 */
[----:B------:R-:W-:Y:S02]  /*08e0*/  MOV R16, 0x900 ;  /* 0x0000090000107802 */ /* 0x000fe40000000f00 */
[----:B------:R-:W-:Y:S05]  /*08f0*/  CALL.REL.NOINC `($__internal_12_$__cuda_sm20_div_s64) ;  /* 0x0000004000887944 */ /* 0x000fea0003c00000 */
.L_x_437:
[----:B------:R-:W-:Y:S05]  /*0900*/  BSYNC.RECONVERGENT B0 ;  /* 0x0000000000007941 */ /* 0x000fea0003800200 */
.L_x_435:
        /* <DEDUP_REMOVED lines=46> */
[----:B0-----:R-:W-:-:S03]  /*0bf0*/  VIADD R6, R6, 0xffffffe ;  /* 0x0ffffffe06067836 */ /* 0x001fc60000000000 */
[----:B------:R-:W-:Y:S02]  /*0c00*/  ULOP3.LUT UR22, UR6, UR11, URZ, 0x3c, !UPT ;  /* 0x0000000b06167292 */ /* 0x000fe4000f8e3cff */
[----:B------:R-:W-:Y:S01]  /*0c10*/  IMAD.U32 R2, RZ, RZ, UR6 ;  /* 0x00000006ff027e24 */ /* 0x000fe2000f8e00ff */
[----:B------:R-:W-:-:S03]  /*0c20*/  ULOP3.LUT UR6, UR6, UR5, URZ, 0x3c, !UPT ;  /* 0x0000000506067292 */ /* 0x000fc6000f8e3cff */
[----:B------:R-:W-:Y:S02]  /*0c30*/  ISETP.LE.AND P0, PT, RZ, UR22, PT ;  /* 0x00000016ff007c0c */ /* 0x000fe4000bf03270 */
        /* <DEDUP_REMOVED lines=20> */
[----:B------:R-:W-:Y:S01]  /*0d80*/  ISETP.LT.U32.AND P1, PT, R0, UR11, PT ;  /* 0x0000000b00007c0c */ /* 0x000fe2000bf21070 */
[----:B------:R-:W-:-:S04]  /*0d90*/  UIADD3 UR18, UPT, UPT, -UR19, URZ, URZ ;  /* 0x000000ff13127290 */ /* 0x000fc8000fffe1ff */
[----:B------:R-:W-:-:S04]  /*0da0*/  UIMAD UR18, UR20, UR18, UR21 ;  /* 0x00000012141272a4 */ /* 0x000fc8000f8e0215 */
[----:B------:R-:W-:-:S04]  /*0db0*/  UISETP.GT.U32.AND UP1, UPT, UR20, UR18, UPT ;  /* 0x000000121400728c */ /* 0x000fc8000bf24070 */
[----:B------:R-:W-:Y:S02]  /*0dc0*/  @!P1 VIADD R0, R0, -UR11 ;  /* 0x8000000b00009c36 */ /* 0x000fe40008000000 */
[----:B------:R-:W-:Y:S01]  /*0dd0*/  @!P1 VIADD R3, R3, 0x1 ;  /* 0x0000000103039836 */ /* 0x000fe20000000000 */
[----:B------:R-:W-:Y:S01]  /*0de0*/  ISETP.NE.AND P1, PT, RZ, UR7, PT ;  /* 0x00000007ff007c0c */ /* 0x000fe2000bf25270 */
[----:B0-----:R-:W-:Y:S01]  /*0df0*/  UISETP.NE.AND UP0, UPT, UR12, URZ, UPT ;  /* 0x000000ff0c00728c */ /* 0x001fe2000bf05270 */
[----:B------:R-:W-:Y:S02]  /*0e00*/  ISETP.GE.U32.AND P2, PT, R0, UR11, PT ;  /* 0x0000000b00007c0c */ /* 0x000fe4000bf46070 */
[----:B------:R-:W-:Y:S02]  /*0e10*/  @!UP1 UIADD3 UR18, UPT, UPT, UR18, -UR20, URZ ;  /* 0x8000001412129290 */ /* 0x000fe4000fffe0ff */
[----:B------:R-:W-:Y:S02]  /*0e20*/  USEL UR13, UR13, 0x1, !UP0 ;  /* 0x000000010d0d7887 */ /* 0x000fe4000c000000 */
[----:B------:R-:W-:-:S02]  /*0e30*/  UISETP.GE.U32.AND UP3, UPT, UR18, UR20, UPT ;  /* 0x000000141200728c */ /* 0x000fc4000bf66070 */
[----:B------:R-:W-:Y:S02]  /*0e40*/  UISETP.GE.AND UP0, UPT, UR6, URZ, UPT ;  /* 0x000000ff0600728c */ /* 0x000fe4000bf06270 */
[----:B------:R-:W-:-:S03]  /*0e50*/  @!UP1 UIADD3 UR19, UPT, UPT, UR19, 0x1, URZ ;  /* 0x0000000113139890 */ /* 0x000fc6000fffe0ff */
[----:B------:R-:W-:Y:S01]  /*0e60*/  @P2 VIADD R3, R3, 0x1 ;  /* 0x0000000103032836 */ /* 0x000fe20000000000 */
[----:B------:R-:W-:Y:S02]  /*0e70*/  UISETP.NE.AND UP1, UPT, UR10, URZ, UPT ;  /* 0x000000ff0a00728c */ /* 0x000fe4000bf25270 */
[----:B------:R-:W-:Y:S01]  /*0e80*/  USHF.R.S32.HI UR10, URZ, 0x1f, UR7 ;  /* 0x0000001fff0a7899 */ /* 0x000fe20008011407 */
[----:B------:R-:W-:Y:S01]  /*0e90*/  @!P0 IMAD.MOV R3, RZ, RZ, -R3 ;  /* 0x000000ffff038224 */ /* 0x000fe200078e0a03 */
[----:B------:R-:W-:Y:S01]  /*0ea0*/  @!P1 LOP3.LUT R3, RZ, UR11, RZ, 0x33, !PT ;  /* 0x0000000bff039c12 */ /* 0x000fe2000f8e33ff */
[----:B------:R-:W-:Y:S02]  /*0eb0*/  @UP3 UIADD3 UR19, UPT, UPT, UR19, 0x1, URZ ;  /* 0x0000000113133890 */ /* 0x000fe4000fffe0ff */
[----:B------:R-:W-:Y:S01]  /*0ec0*/  USEL UR6, URZ, 0x1, !UP1 ;  /* 0x00000001ff067887 */ /* 0x000fe2000c800000 */
[----:B------:R-:W-:Y:S01]  /*0ed0*/  ISETP.LT.U32.AND P0, PT, R10, R3, PT ;  /* 0x000000030a00720c */ /* 0x000fe20003f01070 */
[----:B------:R-:W-:Y:S01]  /*0ee0*/  @!UP0 UIADD3 UR19, UPT, UPT, -UR19, URZ, URZ ;  /* 0x000000ff13138290 */ /* 0x000fe2000fffe1ff */
[----:B------:R-:W-:Y:S01]  /*0ef0*/  SHF.R.S32.HI R7, RZ, 0x1f, R3 ;  /* 0x0000001fff077819 */ /* 0x000fe20000011403 */
[----:B------:R-:W-:-:S02]  /*0f00*/  ULOP3.LUT UR6, UR10, UR6, URZ, 0xfc, !UPT ;  /* 0x000000060a067292 */ /* 0x000fc4000f8efcff */
        /* <DEDUP_REMOVED lines=27> */
.L_x_439:
[----:B------:R-:W-:Y:S01]  /*10c0*/  IMAD.MOV.U32 R14, RZ, RZ, R10 ;  /* 0x000000ffff0e7224 */ /* 0x000fe200078e000a */
[----:B------:R-:W-:Y:S01]  /*10d0*/  MOV R18, R8 ;  /* 0x0000000800127202 */ /* 0x000fe20000000f00 */
[----:B------:R-:W-:Y:S01]  /*10e0*/  IMAD.MOV.U32 R19, RZ, RZ, R11 ;  /* 0x000000ffff137224 */ /* 0x000fe200078e000b */
[----:B------:R-:W-:Y:S02]  /*10f0*/  MOV R17, R0 ;  /* 0x0000000000117202 */ /* 0x000fe40000000f00 */
[----:B------:R-:W-:Y:S02]  /*1100*/  MOV R16, 0x1120 ;  /* 0x0000112000107802 */ /* 0x000fe40000000f00 */
[----:B------:R-:W-:Y:S05]  /*1110*/  CALL.REL.NOINC `($__internal_12_$__cuda_sm20_div_s64) ;  /* 0x0000003800807944 */ /* 0x000fea0003c00000 */
[----:B------:R-:W-:Y:S02]  /*1120*/  MOV R32, R10 ;  /* 0x0000000a00207202 */ /* 0x000fe40000000f00 */
[----:B------:R-:W-:Y:S02]  /*1130*/  MOV R33, R11 ;  /* 0x0000000b00217202 */ /* 0x000fe40000000f00 */
.L_x_440:
[----:B------:R-:W-:Y:S05]  /*1140*/  BSYNC.RECONVERGENT B0 ;  /* 0x0000000000007941 */ /* 0x000fea0003800200 */
.L_x_438:
        /* <DEDUP_REMOVED lines=57> */
.L_x_442:
[----:B------:R-:W-:Y:S01]  /*14e0*/  IMAD.MOV.U32 R14, RZ, RZ, R4 ;  /* 0x000000ffff0e7224 */ /* 0x000fe200078e0004 */
[----:B------:R-:W-:Y:S01]  /*14f0*/  MOV R19, R5 ;  /* 0x0000000500137202 */ /* 0x000fe20000000f00 */
[----:B------:R-:W-:Y:S01]  /*1500*/  IMAD.MOV.U32 R18, RZ, RZ, R6 ;  /* 0x000000ffff127224 */ /* 0x000fe200078e0006 */
[----:B------:R-:W-:Y:S02]  /*1510*/  MOV R16, 0x1530 ;  /* 0x0000153000107802 */ /* 0x000fe40000000f00 */
[----:B------:R-:W-:Y:S05]  /*1520*/  CALL.REL.NOINC `($__internal_12_$__cuda_sm20_div_s64) ;  /* 0x00000034007c7944 */ /* 0x000fea0003c00000 */
[----:B------:R-:W-:Y:S02]  /*1530*/  MOV R20, R10 ;  /* 0x0000000a00147202 */ /* 0x000fe40000000f00 */
[----:B------:R-:W-:Y:S02]  /*1540*/  MOV R21, R11 ;  /* 0x0000000b00157202 */ /* 0x000fe40000000f00 */
.L_x_443:
[----:B------:R-:W-:Y:S05]  /*1550*/  BSYNC.RECONVERGENT B0 ;  /* 0x0000000000007941 */ /* 0x000fea0003800200 */
.L_x_441:
        /* <DEDUP_REMOVED lines=18> */
[----:B0-----:R-:W-:-:S04]  /*1680*/  VIADD R10, R10, 0xffffffe ;  /* 0x0ffffffe0a0a7836 */ /* 0x001fc80000000000 */
        /* <DEDUP_REMOVED lines=19> */
[----:B------:R-:W-:-:S04]  /*17c0*/  @!P1 MOV R5, 0x400 ;  /* 0x0000040000059802 */ /* 0x000fc80000000f00 */
[----:B0-----:R-:W-:Y:S02]  /*17d0*/  @!P1 LEA R4, R4, R5, 0x18 ;  /* 0x0000000504049211 */ /* 0x001fe400078ec0ff */
[----:B------:R-:W-:Y:S02]  /*17e0*/  SHF.R.U32.HI R5, RZ, 0x4, R7 ;  /* 0x00000004ff057819 */ /* 0x000fe40000011607 */
[----:B-1----:R-:W-:-:S03]  /*17f0*/  @!P1 LEA R3, R3, R2, 0x18 ;  /* 0x0000000203039211 */ /* 0x002fc600078ec0ff */
[----:B------:R-:W-:Y:S01]  /*1800*/  @P3 VIADD R13, R13, 0x1 ;  /* 0x000000010d0d3836 */ /* 0x000fe20000000000 */
[----:B------:R-:W-:Y:S01]  /*1810*/  SHF.R.U32.HI R2, RZ, 0x2, R7 ;  /* 0x00000002ff027819 */ /* 0x000fe20000011607 */
[C---:B------:R-:W-:Y:S02]  /*1820*/  @!P1 IMAD R11, R5.reuse, 0x44, R4 ;  /* 0x00000044050b9824 */ /* 0x040fe400078e0204 */
[----:B------:R-:W-:Y:S01]  /*1830*/  @!P2 IMAD.MOV R13, RZ, RZ, -R13 ;  /* 0x000000ffff0da224 */ /* 0x000fe200078e0a0d */
[----:B------:R-:W-:Y:S01]  /*1840*/  @!P0 LOP3.LUT R13, RZ, UR5, RZ, 0x33, !PT ;  /* 0x00000005ff0d8c12 */ /* 0x000fe2000f8e33ff */
[----:B------:R-:W-:Y:S01]  /*1850*/  @!P1 IMAD R3, R24, 0x44, R3 ;  /* 0x0000004418039824 */ /* 0x000fe200078e0203 */
[----:B--2---:R-:W-:Y:S01]  /*1860*/  ISETP.GE.AND P0, PT, R5, UR18, PT ;  /* 0x0000001205007c0c */ /* 0x004fe2000bf06270 */
[----:B------:R-:W-:Y:S02]  /*1870*/  @!P1 IMAD.IADD R18, R11, 0x1, R18 ;  /* 0x000000010b129824 */ /* 0x000fe400078e0212 */
        /* <DEDUP_REMOVED lines=22> */
.L_x_445:
[----:B0-----:R-:W-:Y:S05]  /*19e0*/  BSYNC.RECONVERGENT B0 ;  /* 0x0000000000007941 */ /* 0x001fea0003800200 */
.L_x_444:
        /* <DEDUP_REMOVED lines=8> */
[----:B------:R-:W2:Y:S06]  /*1a70*/  @!P1 LDS R23, [R16] ;  /* 0x0000000010179984 */ /* 0x000eac0000000800 */
[----:B------:R-:W1:Y:S01]  /*1a80*/  I2F.RP R11, R12 ;  /* 0x0000000c000b7306 */ /* 0x000e620000209400 */
[----:B---3--:R-:W-:Y:S01]  /*1a90*/  VIADD R28, R28, 0xffffffe ;  /* 0x0ffffffe1c1c7836 */ /* 0x008fe20000000000 */
[----:B------:R-:W-:-:S06]  /*1aa0*/  IABS R5, R14 ;  /* 0x0000000e00057213 */ /* 0x000fcc0000000000 */
[----:B------:R3:W0:Y:S08]  /*1ab0*/  F2I.FTZ.U32.TRUNC.NTZ R29, R28 ;  /* 0x0000001c001d7305 */ /* 0x000630000021f000 */
[----:B-1----:R-:W1:Y:S01]  /*1ac0*/  MUFU.RCP R26, R11 ;  /* 0x0000000b001a7308 */ /* 0x002e620000001000 */
[----:B---3--:R-:W-:Y:S02]  /*1ad0*/  HFMA2 R28, -RZ, RZ, 0, 0 ;  /* 0x00000000ff1c7431 */ /* 0x008fe400000001ff */
[----:B0-----:R-:W-:-:S04]  /*1ae0*/  IMAD.MOV R18, RZ, RZ, -R29 ;  /* 0x000000ffff127224 */ /* 0x001fc800078e0a1d */
[----:B------:R-:W-:Y:S02]  /*1af0*/  IMAD R18, R18, R17, RZ ;  /* 0x0000001112127224 */ /* 0x000fe400078e02ff */
[----:B-1----:R-:W-:Y:S02]  /*1b00*/  VIADD R26, R26, 0xffffffe ;  /* 0x0ffffffe1a1a7836 */ /* 0x002fe40000000000 */
[----:B------:R-:W-:Y:S02]  /*1b10*/  IMAD.HI.U32 R18, R29, R18, R28 ;  /* 0x000000121d127227 */ /* 0x000fe400078e001c */
[----:B------:R-:W0:Y:S01]  /*1b20*/  F2I.FTZ.U32.TRUNC.NTZ R27, R26 ;  /* 0x0000001a001b7305 */ /* 0x000e22000021f000 */
[----:B--2---:R-:W1:Y:S03]  /*1b30*/  SHFL.BFLY PT, R4, R23, 0x2, 0x1f ;  /* 0x0c401f0017047f89 */ /* 0x004e6600000e0000 */
[----:B------:R-:W-:-:S04]  /*1b40*/  IMAD.HI.U32 R18, R18, R5, RZ ;  /* 0x0000000512127227 */ /* 0x000fc800078e00ff */
[----:B0-----:R-:W-:Y:S02]  /*1b50*/  IMAD.MOV R11, RZ, RZ, -R27 ;  /* 0x000000ffff0b7224 */ /* 0x001fe400078e0a1b */
[----:B------:R-:W-:Y:S02]  /*1b60*/  IMAD.MOV.U32 R26, RZ, RZ, RZ ;  /* 0x000000ffff1a7224 */ /* 0x000fe400078e00ff */
[----:B------:R-:W-:-:S04]  /*1b70*/  IMAD R11, R11, R12, RZ ;  /* 0x0000000c0b0b7224 */ /* 0x000fc800078e02ff */
[----:B------:R-:W-:Y:S01]  /*1b80*/  IMAD.HI.U32 R11, R27, R11, R26 ;  /* 0x0000000b1b0b7227 */ /* 0x000fe200078e001a */
[----:B-1----:R-:W-:-:S05]  /*1b90*/  FMNMX.FTZ R3, R4, R23, !PT ;  /* 0x0000001704037209 */ /* 0x002fca0007810000 */
[----:B------:R-:W-:Y:S01]  /*1ba0*/  IMAD.HI.U32 R11, R11, R5, RZ ;  /* 0x000000050b0b7227 */ /* 0x000fe200078e00ff */
[----:B------:R-:W0:Y:S02]  /*1bb0*/  SHFL.BFLY PT, R4, R3, 0x1, 0x1f ;  /* 0x0c201f0003047f89 */ /* 0x000e2400000e0000 */
[----:B0-----:R-:W-:Y:S02]  /*1bc0*/  FMNMX.FTZ R4, R3, R4, !PT ;  /* 0x0000000403047209 */ /* 0x001fe40007810000 */
[----:B------:R-:W-:Y:S02]  /*1bd0*/  IABS R3, R10 ;  /* 0x0000000a00037213 */ /* 0x000fe40000000000 */
[----:B------:R-:W-:-:S03]  /*1be0*/  FSETP.NEU.FTZ.AND P0, PT, R4, -INF , PT ;  /* 0xff8000000400780b */ /* 0x000fc60003f1d000 */
[----:B------:R-:W-:Y:S01]  /*1bf0*/  IMAD.MOV R3, RZ, RZ, -R3 ;  /* 0x000000ffff037224 */ /* 0x000fe200078e0a03 */
[----:B------:R-:W-:-:S03]  /*1c00*/  FSEL R4, R4, RZ, P0 ;  /* 0x000000ff04047208 */ /* 0x000fc60000000000 */
[----:B------:R-:W-:Y:S02]  /*1c10*/  IMAD R22, R18, R3, R5 ;  /* 0x0000000312167224 */ /* 0x000fe400078e0205 */
[----:B------:R-:W-:Y:S01]  /*1c20*/  FADD.FTZ R19, -R4, R23 ;  /* 0x0000001704137221 */ /* 0x000fe20000010100 */
[----:B------:R-:W-:Y:S02]  /*1c30*/  IMAD.MOV R3, RZ, RZ, -R11 ;  /* 0x000000ffff037224 */ /* 0x000fe400078e0a0b */
[----:B------:R-:W-:Y:S01]  /*1c40*/  ISETP.GT.U32.AND P2, PT, R17, R22, PT ;  /* 0x000000161100720c */ /* 0x000fe20003f44070 */
[----:B------:R-:W-:Y:S01]  /*1c50*/  FMUL.FTZ R19, R19, 1.4426950216293334961 ;  /* 0x3fb8aa3b13137820 */ /* 0x000fe20000410000 */
[----:B------:R-:W-:Y:S01]  /*1c60*/  IMAD R3, R12, R3, R5 ;  /* 0x000000030c037224 */ /* 0x000fe200078e0205 */
[C---:B------:R-:W-:Y:S02]  /*1c70*/  LOP3.LUT R5, R14.reuse, R17, RZ, 0x3c, !PT ;  /* 0x000000110e057212 */ /* 0x040fe400078e3cff */
[----:B------:R-:W-:-:S02]  /*1c80*/  LOP3.LUT R14, R14, R15, RZ, 0x3c, !PT ;  /* 0x0000000f0e0e7212 */ /* 0x000fc400078e3cff */
[----:B------:R-:W0:Y:S01]  /*1c90*/  MUFU.EX2 R19, R19 ;  /* 0x0000001300137308 */ /* 0x000e220000000800 */
[----:B------:R-:W-:Y:S02]  /*1ca0*/  ISETP.GT.U32.AND P0, PT, R12, R3, PT ;  /* 0x000000030c00720c */ /* 0x000fe40003f04070 */
[----:B------:R-:W-:-:S03]  /*1cb0*/  ISETP.GE.AND P3, PT, R5, RZ, PT ;  /* 0x000000ff0500720c */ /* 0x000fc60003f66270 */
[-C--:B------:R-:W-:Y:S01]  /*1cc0*/  @!P2 IADD3 R22, PT, PT, R22, -R17.reuse, RZ ;  /* 0x800000111616a210 */ /* 0x080fe20007ffe0ff */
[----:B------:R-:W-:Y:S01]  /*1cd0*/  @!P2 VIADD R18, R18, 0x1 ;  /* 0x000000011212a836 */ /* 0x000fe20000000000 */
[----:B------:R-:W-:Y:S02]  /*1ce0*/  ISETP.GE.AND P2, PT, R14, RZ, PT ;  /* 0x000000ff0e00720c */ /* 0x000fe40003f46270 */
[----:B------:R-:W-:Y:S01]  /*1cf0*/  ISETP.GE.U32.AND P1, PT, R22, R17, PT ;  /* 0x000000111600720c */ /* 0x000fe20003f26070 */
[----:B------:R-:W-:-:S03]  /*1d00*/  IMAD.MOV.U32 R22, RZ, RZ, 0x7f800000 ;  /* 0x7f800000ff167424 */ /* 0x000fc600078e00ff */
[----:B------:R-:W-:Y:S01]  /*1d10*/  @!P0 IMAD.IADD R3, R3, 0x1, -R12 ;  /* 0x0000000103038824 */ /* 0x000fe200078e0a0c */
[----:B------:R-:W-:Y:S01]  /*1d20*/  @!P0 IADD3 R11, PT, PT, R11, 0x1, RZ ;  /* 0x000000010b0b8810 */ /* 0x000fe20007ffe0ff */
[----:B0-----:R-:W0:Y:S01]  /*1d30*/  SHFL.BFLY PT, R16, R19, 0x2, 0x1f ;  /* 0x0c401f0013107f89 */ /* 0x001e2200000e0000 */
[----:B------:R-:W-:Y:S02]  /*1d40*/  ISETP.NE.AND P0, PT, R15, RZ, PT ;  /* 0x000000ff0f00720c */ /* 0x000fe40003f05270 */
[----:B------:R-:W-:-:S04]  /*1d50*/  ISETP.GE.U32.AND P4, PT, R3, R12, PT ;  /* 0x0000000c0300720c */ /* 0x000fc80003f86070 */
[----:B------:R-:W-:-:S04]  /*1d60*/  @P1 VIADD R18, R18, 0x1 ;  /* 0x0000000112121836 */ /* 0x000fc80000000000 */
[----:B------:R-:W-:Y:S01]  /*1d70*/  @!P3 IMAD.MOV R18, RZ, RZ, -R18 ;  /* 0x000000ffff12b224 */ /* 0x000fe200078e0a12 */
[----:B------:R-:W-:Y:S02]  /*1d80*/  ISETP.NE.AND P3, PT, R13, RZ, PT ;  /* 0x000000ff0d00720c */ /* 0x000fe40003f65270 */
[----:B------:R-:W-:Y:S02]  /*1d90*/  @!P5 LOP3.LUT R18, RZ, R17, RZ, 0x33, !PT ;  /* 0x00000011ff12d212 */ /* 0x000fe400078e33ff */
[----:B------:R-:W-:Y:S01]  /*1da0*/  SEL R12, RZ, 0x1, !P3 ;  /* 0x00000001ff0c7807 */ /* 0x000fe20005800000 */
[----:B------:R-:W-:Y:S01]  /*1db0*/  @P4 VIADD R11, R11, 0x1 ;  /* 0x000000010b0b4836 */ /* 0x000fe20000000000 */
[----:B------:R-:W-:Y:S02]  /*1dc0*/  SHF.R.S32.HI R13, RZ, 0x1f, R10 ;  /* 0x0000001fff0d7819 */ /* 0x000fe4000001140a */
[----:B------:R-:W-:Y:S01]  /*1dd0*/  SHF.R.S32.HI R5, RZ, 0x1f, R18 ;  /* 0x0000001fff057819 */ /* 0x000fe20000011412 */
[----:B------:R-:W-:Y:S01]  /*1de0*/  IMAD.MOV.U32 R3, RZ, RZ, R11 ;  /* 0x000000ffff037224 */ /* 0x000fe200078e000b */
[----:B------:R-:W-:Y:S01]  /*1df0*/  LOP3.LUT R12, R13, R12, RZ, 0xfc, !PT ;  /* 0x0000000c0d0c7212 */ /* 0x000fe200078efcff */
[----:B0-----:R-:W-:-:S03]  /*1e00*/  FADD.FTZ R19, R19, R16 ;  /* 0x0000001013137221 */ /* 0x001fc60000010000 */
[----:B------:R-:W-:Y:S02]  /*1e10*/  @!P2 IADD3 R3, PT, PT, -R3, RZ, RZ ;  /* 0x000000ff0303a210 */ /* 0x000fe40007ffe1ff */
[----:B------:R-:W-:Y:S01]  /*1e20*/  @!P0 LOP3.LUT R3, RZ, R15, RZ, 0x33, !PT ;  /* 0x0000000fff038212 */ /* 0x000fe200078e33ff */
[----:B------:R-:W0:Y:S01]  /*1e30*/  SHFL.BFLY PT, R16, R19, 0x1, 0x1f ;  /* 0x0c201f0013107f89 */ /* 0x000e2200000e0000 */
[----:B------:R-:W-:Y:S02]  /*1e40*/  LOP3.LUT P0, RZ, R7, 0x3c3, RZ, 0xc0, !PT ;  /* 0x000003c307ff7812 */ /* 0x000fe4000780c0ff */
[----:B------:R-:W-:Y:S01]  /*1e50*/  ISETP.LT.U32.AND P2, PT, R20, R18, PT ;  /* 0x000000121400720c */ /* 0x000fe20003f41070 */
[----:B------:R-:W-:-:S03]  /*1e60*/  IMAD R3, R3, UR13, RZ ;  /* 0x0000000d03037c24 */ /* 0x000fc6000f8e02ff */
[----:B------:R-:W-:Y:S01]  /*1e70*/  ISETP.LT.AND.EX P2, PT, R21, R5, PT, P2 ;  /* 0x000000051500720c */ /* 0x000fe20003f41320 */
[----:B------:R-:W-:-:S03]  /*1e80*/  IMAD R3, R12, R3, RZ ;  /* 0x000000030c037224 */ /* 0x000fc600078e02ff */
[----:B------:R-:W-:Y:S01]  /*1e90*/  SEL R5, R20, R18, P2 ;  /* 0x0000001214057207 */ /* 0x000fe20001000000 */
[----:B0-----:R-:W-:-:S05]  /*1ea0*/  FADD.FTZ R16, R19, R16 ;  /* 0x0000001013107221 */ /* 0x001fca0000010000 */
[----:B------:R-:W-:-:S13]  /*1eb0*/  FSETP.NE.FTZ.AND P1, PT, R16, RZ, PT ;  /* 0x000000ff1000720b */ /* 0x000fda0003f35000 */
[----:B------:R-:W0:Y:S02]  /*1ec0*/  @P1 MUFU.LG2 R11, R16 ;  /* 0x00000010000b1308 */ /* 0x000e240000000c00 */
[----:B0-----:R-:W-:Y:S01]  /*1ed0*/  @P1 FFMA.FTZ R22, R11, 0.69314718246459960938, R4 ;  /* 0x3f3172180b161823 */ /* 0x001fe20000010004 */
[----:B------:R-:W-:Y:S01]  /*1ee0*/  IMAD R4, R10, UR12, RZ ;  /* 0x0000000c0a047c24 */ /* 0x000fe2000f8e02ff */
        /* <DEDUP_REMOVED lines=13> */
[----:B------:R-:W-:-:S03]  /*1fc0*/  IMAD R14, R2, UR14, RZ ;  /* 0x0000000e020e7c24 */ /* 0x000fc6000f8e02ff */
        /* <DEDUP_REMOVED lines=15> */
[----:B------:R-:W-:Y:S01]  /*20c0*/  MOV R10, RZ ;  /* 0x000000ff000a7202 */ /* 0x000fe20000000f00 */
[----:B------:R-:W-:Y:S01]  /*20d0*/  HFMA2 R31, -RZ, RZ, 0, 0 ;  /* 0x00000000ff1f7431 */ /* 0x000fe200000001ff */
[----:B------:R-:W-:Y:S02]  /*20e0*/  LEA.HI R13, R7, UR15, RZ, 0x1e ;  /* 0x0000000f070d7c11 */ /* 0x000fe4000f8ff0ff */
[----:B------:R-:W-:-:S03]  /*20f0*/  ISETP.NE.U32.AND P0, PT, R30, RZ, PT ;  /* 0x000000ff1e00720c */ /* 0x000fc60003f05070 */
        /* <DEDUP_REMOVED lines=19> */
.L_x_449:
[----:B------:R-:W-:Y:S01]  /*2230*/  LEA.HI R2, R7, UR15, RZ, 0x1e ;  /* 0x0000000f07027c11 */ /* 0x000fe2000f8ff0ff */
[----:B------:R-:W-:Y:S01]  /*2240*/  IMAD.MOV.U32 R19, RZ, RZ, RZ ;  /* 0x000000ffff137224 */ /* 0x000fe200078e00ff */
[----:B------:R-:W-:Y:S02]  /*2250*/  MOV R18, R30 ;  /* 0x0000001e00127202 */ /* 0x000fe40000000f00 */
[----:B------:R-:W-:Y:S01]  /*2260*/  MOV R16, 0x2290 ;  /* 0x0000229000107802 */ /* 0x000fe20000000f00 */
[----:B------:R-:W-:Y:S02]  /*2270*/  IMAD.MOV.U32 R14, RZ, RZ, R2 ;  /* 0x000000ffff0e7224 */ /* 0x000fe400078e0002 */
[----:B------:R-:W-:Y:S05]  /*2280*/  CALL.REL.NOINC `($__internal_12_$__cuda_sm20_div_s64) ;  /* 0x0000002800247944 */ /* 0x000fea0003c00000 */
[----:B------:R-:W-:Y:S02]  /*2290*/  IADD3 R13, PT, PT, -R10, RZ, RZ ;  /* 0x000000ff0a0d7210 */ /* 0x000fe40007ffe1ff */
[----:B------:R-:W-:-:S03]  /*22a0*/  MOV R31, R11 ;  /* 0x0000000b001f7202 */ /* 0x000fc60000000f00 */
[----:B------:R-:W-:Y:S01]  /*22b0*/  IMAD R12, R30, R13, R2 ;  /* 0x0000000d1e0c7224 */ /* 0x000fe200078e0202 */
[----:B------:R-:W-:-:S07]  /*22c0*/  MOV R30, R10 ;  /* 0x0000000a001e7202 */ /* 0x000fce0000000f00 */
.L_x_450:
        /* <DEDUP_REMOVED lines=59> */
.L_x_452:
[----:B------:R-:W-:Y:S01]  /*2680*/  IMAD.MOV.U32 R14, RZ, RZ, R30 ;  /* 0x000000ffff0e7224 */ /* 0x000fe200078e001e */
[----:B------:R-:W-:Y:S01]  /*2690*/  MOV R19, R31 ;  /* 0x0000001f00137202 */ /* 0x000fe20000000f00 */
[----:B------:R-:W-:Y:S01]  /*26a0*/  IMAD.MOV.U32 R18, RZ, RZ, R34 ;  /* 0x000000ffff127224 */ /* 0x000fe200078e0022 */
[----:B------:R-:W-:Y:S02]  /*26b0*/  MOV R16, 0x26d0 ;  /* 0x000026d000107802 */ /* 0x000fe40000000f00 */
[----:B------:R-:W-:Y:S05]  /*26c0*/  CALL.REL.NOINC `($__internal_12_$__cuda_sm20_div_s64) ;  /* 0x0000002400147944 */ /* 0x000fea0003c00000 */
[----:B------:R-:W-:-:S05]  /*26d0*/  IADD3 R11, PT, PT, -R10, RZ, RZ ;  /* 0x000000ff0a0b7210 */ /* 0x000fca0007ffe1ff */
[----:B------:R-:W-:Y:S02]  /*26e0*/  IMAD R30, R11, R34, R30 ;  /* 0x000000220b1e7224 */ /* 0x000fe400078e021e */
.L_x_453:
[----:B------:R-:W-:Y:S05]  /*26f0*/  BSYNC.RECONVERGENT B0 ;  /* 0x0000000000007941 */ /* 0x000fea0003800200 */
.L_x_451:
[----:B------:R-:W-:Y:S01]  /*2700*/  IABS R20, R9 ;  /* 0x0000000900147213 */ /* 0x000fe20000000000 */
[----:B------:R-:W0:Y:S01]  /*2710*/  LDCU.U8 UR17, c[0x0][0x549] ;  /* 0x0000a920ff1177ac */ /* 0x000e220008000000 */
[----:B------:R-:W-:Y:S02]  /*2720*/  IABS R16, R6 ;  /* 0x0000000600107213 */ /* 0x000fe40000000000 */
[----:B------:R-:W1:Y:S01]  /*2730*/  I2F.U32.RP R11, R20 ;  /* 0x00000014000b7306 */ /* 0x000e620000209000 */
[----:B------:R-:W-:Y:S01]  /*2740*/  IABS R13, R15 ;  /* 0x0000000f000d7213 */ /* 0x000fe20000000000 */
[----:B------:R-:W2:Y:S01]  /*2750*/  LDCU.64 UR4, c[0x0][0x430] ;  /* 0x00008600ff0477ac */ /* 0x000ea20008000a00 */
[----:B------:R-:W-:Y:S02]  /*2760*/  IABS R17, R8 ;  /* 0x0000000800117213 */ /* 0x000fe40000000000 */
[----:B------:R-:W-:Y:S01]  /*2770*/  IABS R14, R5 ;  /* 0x00000005000e7213 */ /* 0x000fe20000000000 */
[----:B------:R-:W-:Y:S01]  /*2780*/  UIMAD UR18, UR7, UR12, URZ ;  /* 0x0000000c071272a4 */ /* 0x000fe2000f8e02ff */
[----:B------:R-:W-:Y:S01]  /*2790*/  ISETP.NE.AND P5, PT, R9, RZ, PT ;  /* 0x000000ff0900720c */ /* 0x000fe20003fa5270 */
[----:B------:R-:W3:Y:S01]  /*27a0*/  I2F.U32.RP R12, R16 ;  /* 0x00000010000c7306 */ /* 0x000ee20000209000 */
[----:B0-----:R-:W-:-:S07]  /*27b0*/  UISETP.NE.AND UP0, UPT, UR17, URZ, UPT ;  /* 0x000000ff1100728c */ /* 0x001fce000bf05270 */
[----:B-1----:R-:W0:Y:S01]  /*27c0*/  MUFU.RCP R11, R11 ;  /* 0x0000000b000b7308 */ /* 0x002e220000001000 */
[----:B--2---:R-:W-:-:S07]  /*27d0*/  USEL UR4, UR4, 0x1, UP0 ;  /* 0x0000000104047887 */ /* 0x004fce0008000000 */
        /* <DEDUP_REMOVED lines=8> */
[----:B------:R1:W2:Y:S01]  /*2860*/  F2I.FTZ.U32.TRUNC.NTZ R33, R32 ;  /* 0x0000002000217305 */ /* 0x0002a2000021f000 */
[----:B0-----:R-:W-:-:S07]  /*2870*/  IMAD.MOV R11, RZ, RZ, -R19 ;  /* 0x000000ffff0b7224 */ /* 0x001fce00078e0a13 */
[----:B------:R-:W-:Y:S01]  /*2880*/  MUFU.RCP R29, R29 ;  /* 0x0000001d001d7308 */ /* 0x000fe20000001000 */
[----:B------:R-:W-:Y:S02]  /*2890*/  IMAD.MOV.U32 R18, RZ, RZ, RZ ;  /* 0x000000ffff127224 */ /* 0x000fe400078e00ff */
[----:B------:R-:W-:Y:S01]  /*28a0*/  IMAD R28, R11, R20, RZ ;  /* 0x000000140b1c7224 */ /* 0x000fe200078e02ff */
[----:B------:R-:W-:Y:S01]  /*28b0*/  IABS R11, R6 ;  /* 0x00000006000b7213 */ /* 0x000fe20000000000 */
[----:B-1----:R-:W-:-:S03]  /*28c0*/  HFMA2 R32, -RZ, RZ, 0, 0 ;  /* 0x00000000ff207431 */ /* 0x002fc600000001ff */
[----:B------:R-:W0:Y:S01]  /*28d0*/  I2F.U32.RP R26, R17 ;  /* 0x00000011001a7306 */ /* 0x000e220000209000 */
[----:B--2---:R-:W-:Y:S01]  /*28e0*/  IADD3 R25, PT, PT, RZ, -R33, RZ ;  /* 0x80000021ff197210 */ /* 0x004fe20007ffe0ff */
[----:B------:R-:W-:Y:S01]  /*28f0*/  IMAD.HI.U32 R28, R19, R28, R18 ;  /* 0x0000001c131c7227 */ /* 0x000fe200078e0012 */
[----:B------:R-:W-:Y:S02]  /*2900*/  IABS R19, R30 ;  /* 0x0000001e00137213 */ /* 0x000fe40000000000 */
[----:B------:R-:W-:Y:S01]  /*2910*/  IABS R18, R9 ;  /* 0x0000000900127213 */ /* 0x000fe20000000000 */
[----:B------:R-:W-:Y:S02]  /*2920*/  IMAD R25, R25, R16, RZ ;  /* 0x0000001019197224 */ /* 0x000fe400078e02ff */
[----:B------:R-:W1:Y:S01]  /*2930*/  I2F.U32.RP R21, R14 ;  /* 0x0000000e00157306 */ /* 0x000e620000209000 */
[----:B------:R-:W-:-:S04]  /*2940*/  IMAD.HI.U32 R27, R28, R19, RZ ;  /* 0x000000131c1b7227 */ /* 0x000fc800078e00ff */
[----:B------:R-:W-:-:S03]  /*2950*/  IMAD.HI.U32 R25, R33, R25, R32 ;  /* 0x0000001921197227 */ /* 0x000fc600078e0020 */
[----:B0-----:R-:W0:Y:S01]  /*2960*/  MUFU.RCP R26, R26 ;  /* 0x0000001a001a7308 */ /* 0x001e220000001000 */
[----:B------:R-:W-:Y:S02]  /*2970*/  IMAD.MOV R18, RZ, RZ, -R18 ;  /* 0x000000ffff127224 */ /* 0x000fe400078e0a12 */
[----:B------:R-:W-:Y:S02]  /*2980*/  VIADD R29, R29, 0xffffffe ;  /* 0x0ffffffe1d1d7836 */ /* 0x000fe40000000000 */
[----:B------:R-:W-:Y:S02]  /*2990*/  IMAD R19, R27, R18, R19 ;  /* 0x000000121b137224 */ /* 0x000fe400078e0213 */
[----:B------:R-:W-:Y:S01]  /*29a0*/  IMAD.MOV R11, RZ, RZ, -R11 ;  /* 0x000000ffff0b7224 */ /* 0x000fe200078e0a0b */
[----:B-1----:R-:W1:Y:S01]  /*29b0*/  MUFU.RCP R21, R21 ;  /* 0x0000001500157308 */ /* 0x002e620000001000 */
[----:B------:R-:W-:Y:S01]  /*29c0*/  IMAD.HI.U32 R25, R25, R12, RZ ;  /* 0x0000000c19197227 */ /* 0x000fe200078e00ff */
[----:B------:R-:W-:-:S03]  /*29d0*/  ISETP.GT.U32.AND P3, PT, R20, R19, PT ;  /* 0x000000131400720c */ /* 0x000fc60003f64070 */
[----:B------:R-:W-:Y:S01]  /*29e0*/  IMAD R11, R25, R11, R12 ;  /* 0x0000000b190b7224 */ /* 0x000fe200078e020c */
[----:B------:R-:W-:Y:S01]  /*29f0*/  LOP3.LUT R12, R30, R9, RZ, 0x3c, !PT ;  /* 0x000000091e0c7212 */ /* 0x000fe200078e3cff */
[----:B------:R-:W-:Y:S01]  /*2a00*/  IMAD.MOV.U32 R28, RZ, RZ, RZ ;  /* 0x000000ffff1c7224 */ /* 0x000fe200078e00ff */
[----:B------:R-:W2:Y:S01]  /*2a10*/  F2I.FTZ.U32.TRUNC.NTZ R29, R29 ;  /* 0x0000001d001d7305 */ /* 0x000ea2000021f000 */
[----:B0-----:R-:W-:Y:S01]  /*2a20*/  VIADD R26, R26, 0xffffffe ;  /* 0x0ffffffe1a1a7836 */ /* 0x001fe20000000000 */
[----:B------:R-:W-:Y:S02]  /*2a30*/  ISETP.GT.U32.AND P1, PT, R16, R11, PT ;  /* 0x0000000b1000720c */ /* 0x000fe40003f24070 */
[----:B------:R-:W-:Y:S02]  /*2a40*/  ISETP.GE.AND P2, PT, R12, RZ, PT ;  /* 0x000000ff0c00720c */ /* 0x000fe40003f46270 */
[----:B------:R-:W-:Y:S01]  /*2a50*/  IABS R12, R2 ;  /* 0x00000002000c7213 */ /* 0x000fe20000000000 */
[----:B------:R-:W-:Y:S01]  /*2a60*/  @!P3 IMAD.IADD R19, R19, 0x1, -R20 ;  /* 0x000000011313b824 */ /* 0x000fe200078e0a14 */
[----:B------:R-:W0:Y:S01]  /*2a70*/  F2I.FTZ.U32.TRUNC.NTZ R33, R26 ;  /* 0x0000001a00217305 */ /* 0x000e22000021f000 */
[----:B-1----:R-:W-:-:S02]  /*2a80*/  IADD3 R21, PT, PT, R21, 0xffffffe, RZ ;  /* 0x0ffffffe15157810 */ /* 0x002fc40007ffe0ff */
[----:B------:R-:W-:Y:S02]  /*2a90*/  @!P3 IADD3 R27, PT, PT, R27, 0x1, RZ ;  /* 0x000000011b1bb810 */ /* 0x000fe40007ffe0ff */
[----:B------:R-:W-:Y:S02]  /*2aa0*/  ISETP.GE.U32.AND P6, PT, R19, R20, PT ;  /* 0x000000141300720c */ /* 0x000fe40003fc6070 */
[----:B--2---:R-:W-:Y:S01]  /*2ab0*/  IADD3 R18, PT, PT, RZ, -R29, RZ ;  /* 0x8000001dff127210 */ /* 0x004fe20007ffe0ff */
[----:B------:R-:W1:Y:S01]  /*2ac0*/  F2I.FTZ.U32.TRUNC.NTZ R21, R21 ;  /* 0x0000001500157305 */ /* 0x000e62000021f000 */
[----:B------:R-:W-:Y:S01]  /*2ad0*/  @!P1 IADD3 R11, PT, PT, R11, -R16, RZ ;  /* 0x800000100b0b9210 */ /* 0x000fe20007ffe0ff */
[----:B------:R-:W-:Y:S01]  /*2ae0*/  @!P1 VIADD R25, R25, 0x1 ;  /* 0x0000000119199836 */ /* 0x000fe20000000000 */
[----:B------:R-:W-:Y:S01]  /*2af0*/  LOP3.LUT R19, R10, R6, RZ, 0x3c, !PT ;  /* 0x000000060a137212 */ /* 0x000fe200078e3cff */
[----:B------:R-:W-:Y:S01]  /*2b00*/  IMAD R31, R18, R13, RZ ;  /* 0x0000000d121f7224 */ /* 0x000fe200078e02ff */
[----:B------:R-:W-:-:S02]  /*2b10*/  ISETP.GE.U32.AND P4, PT, R11, R16, PT ;  /* 0x000000100b00720c */ /* 0x000fc40003f86070 */
[----:B------:R-:W-:Y:S01]  /*2b20*/  IABS R18, R15 ;  /* 0x0000000f00127213 */ /* 0x000fe20000000000 */
[----:B------:R-:W-:Y:S01]  /*2b30*/  IMAD.HI.U32 R31, R29, R31, R28 ;  /* 0x0000001f1d1f7227 */ /* 0x000fe200078e001c */
[----:B------:R-:W-:Y:S02]  /*2b40*/  ISETP.GE.AND P0, PT, R19, RZ, PT ;  /* 0x000000ff1300720c */ /* 0x000fe40003f06270 */
[----:B------:R-:W-:Y:S01]  /*2b50*/  ISETP.NE.AND P3, PT, R6, RZ, PT ;  /* 0x000000ff0600720c */ /* 0x000fe20003f65270 */
[----:B0-----:R-:W-:Y:S01]  /*2b60*/  IMAD.MOV R11, RZ, RZ, -R33 ;  /* 0x000000ffff0b7224 */ /* 0x001fe200078e0a21 */
[----:B------:R-:W-:Y:S01]  /*2b70*/  @P6 IADD3 R27, PT, PT, R27, 0x1, RZ ;  /* 0x000000011b1b6810 */ /* 0x000fe20007ffe0ff */
[----:B------:R-:W-:Y:S01]  /*2b80*/  IMAD.MOV R18, RZ, RZ, -R18 ;  /* 0x000000ffff127224 */ /* 0x000fe200078e0a12 */
[----:B------:R-:W-:Y:S01]  /*2b90*/  MOV R20, RZ ;  /* 0x000000ff00147202 */ /* 0x000fe20000000f00 */
[----:B------:R-:W-:-:S04]  /*2ba0*/  IMAD.HI.U32 R31, R31, R12, RZ ;  /* 0x0000000c1f1f7227 */ /* 0x000fc800078e00ff */
[----:B------:R-:W-:Y:S02]  /*2bb0*/  IMAD.MOV.U32 R16, RZ, RZ, R11 ;  /* 0x000000ffff107224 */ /* 0x000fe400078e000b */
[----:B------:R-:W-:Y:S01]  /*2bc0*/  IMAD R12, R31, R18, R12 ;  /* 0x000000121f0c7224 */ /* 0x000fe200078e020c */
[----:B------:R-:W-:Y:S01]  /*2bd0*/  IABS R18, R8 ;  /* 0x0000000800127213 */ /* 0x000fe20000000000 */
[----:B-1----:R-:W-:Y:S02]  /*2be0*/  IMAD.MOV R11, RZ, RZ, -R21 ;  /* 0x000000ffff0b7224 */ /* 0x002fe400078e0a15 */
[----:B------:R-:W-:Y:S01]  /*2bf0*/  @P4 VIADD R25, R25, 0x1 ;  /* 0x0000000119194836 */ /* 0x000fe20000000000 */
[----:B------:R-:W-:Y:S01]  /*2c00*/  ISETP.GT.U32.AND P1, PT, R13, R12, PT ;  /* 0x0000000c0d00720c */ /* 0x000fe20003f24070 */
[----:B------:R-:W-:Y:S01]  /*2c10*/  IMAD R19, R16, R17, RZ ;  /* 0x0000001110137224 */ /* 0x000fe200078e02ff */
[----:B------:R-:W-:Y:S01]  /*2c20*/  ISETP.NE.AND P4, PT, R15, RZ, PT ;  /* 0x000000ff0f00720c */ /* 0x000fe20003f85270 */
        /* <DEDUP_REMOVED lines=11> */
[----:B------:R-:W-:Y:S01]  /*2ce0*/  @!P1 IADD3 R12, PT, PT, R12, -R13, RZ ;  /* 0x8000000d0c0c9210 */ /* 0x000fe20007ffe0ff */
[----:B------:R-:W-:Y:S02]  /*2cf0*/  IMAD.MOV R18, RZ, RZ, -R18 ;  /* 0x000000ffff127224 */ /* 0x000fe400078e0a12 */
[----:B------:R-:W-:Y:S01]  /*2d00*/  IMAD.HI.U32 R32, R32, R19, RZ ;  /* 0x0000001320207227 */ /* 0x000fe200078e00ff */
[----:B------:R-:W-:Y:S02]  /*2d10*/  ISETP.GE.U32.AND P2, PT, R12, R13, PT ;  /* 0x0000000d0c00720c */ /* 0x000fe40003f46070 */
[----:B------:R-:W-:Y:S01]  /*2d20*/  LOP3.LUT R12, R2, R15, RZ, 0x3c, !PT ;  /* 0x0000000f020c7212 */ /* 0x000fe200078e3cff */
[----:B------:R-:W-:-:S02]  /*2d30*/  IMAD.MOV R11, RZ, RZ, -R11 ;  /* 0x000000ffff0b7224 */ /* 0x000fc400078e0a0b */
[----:B------:R-:W-:Y:S01]  /*2d40*/  IMAD.HI.U32 R20, R20, R16, RZ ;  /* 0x0000001014147227 */ /* 0x000fe200078e00ff */
[----:B------:R-:W-:Y:S02]  /*2d50*/  ISETP.GE.AND P0, PT, R12, RZ, PT ;  /* 0x000000ff0c00720c */ /* 0x000fe40003f06270 */
[----:B------:R-:W-:Y:S01]  /*2d60*/  LOP3.LUT R12, R27, R8, RZ, 0x3c, !PT ;  /* 0x000000081b0c7212 */ /* 0x000fe200078e3cff */
[----:B------:R-:W-:Y:S02]  /*2d70*/  IMAD R18, R32, R18, R19 ;  /* 0x0000001220127224 */ /* 0x000fe400078e0213 */
[----:B------:R-:W-:Y:S02]  /*2d80*/  IMAD R11, R20, R11, R16 ;  /* 0x0000000b140b7224 */ /* 0x000fe400078e0210 */
[----:B------:R-:W-:Y:S01]  /*2d90*/  @!P1 VIADD R31, R31, 0x1 ;  /* 0x000000011f1f9836 */ /* 0x000fe20000000000 */
[----:B------:R-:W-:Y:S02]  /*2da0*/  ISETP.GT.U32.AND P3, PT, R17, R18, PT ;  /* 0x000000121100720c */ /* 0x000fe40003f64070 */
[----:B------:R-:W-:-:S02]  /*2db0*/  ISETP.GT.U32.AND P1, PT, R14, R11, PT ;  /* 0x0000000b0e00720c */ /* 0x000fc40003f24070 */
[----:B------:R-:W-:Y:S02]  /*2dc0*/  @P2 IADD3 R31, PT, PT, R31, 0x1, RZ ;  /* 0x000000011f1f2810 */ /* 0x000fe40007ffe0ff */
[----:B------:R-:W-:Y:S02]  /*2dd0*/  ISETP.GE.AND P2, PT, R12, RZ, PT ;  /* 0x000000ff0c00720c */ /* 0x000fe40003f46270 */
[----:B------:R-:W-:Y:S01]  /*2de0*/  LOP3.LUT R12, R25, R5, RZ, 0x3c, !PT ;  /* 0x00000005190c7212 */ /* 0x000fe200078e3cff */
[----:B------:R-:W-:Y:S01]  /*2df0*/  @!P0 IMAD.MOV R31, RZ, RZ, -R31 ;  /* 0x000000ffff1f8224 */ /* 0x000fe200078e0a1f */
[----:B------:R-:W-:Y:S02]  /*2e00*/  @!P4 LOP3.LUT R31, RZ, R15, RZ, 0x33, !PT ;  /* 0x0000000fff1fc212 */ /* 0x000fe400078e33ff */
[----:B------:R-:W-:Y:S01]  /*2e10*/  ISETP.GE.AND P0, PT, R12, RZ, PT ;  /* 0x000000ff0c00720c */ /* 0x000fe20003f06270 */
[----:B------:R-:W-:Y:S02]  /*2e20*/  @!P3 IMAD.IADD R18, R18, 0x1, -R17 ;  /* 0x000000011212b824 */ /* 0x000fe400078e0a11 */
[----:B------:R-:W-:Y:S01]  /*2e30*/  @!P1 IADD3 R11, PT, PT, R11, -R14, RZ ;  /* 0x8000000e0b0b9210 */ /* 0x000fe20007ffe0ff */
[----:B------:R-:W-:Y:S01]  /*2e40*/  @!P3 VIADD R32, R32, 0x1 ;  /* 0x000000012020b836 */ /* 0x000fe20000000000 */
[----:B------:R-:W-:-:S02]  /*2e50*/  ISETP.NE.AND P3, PT, R5, RZ, PT ;  /* 0x000000ff0500720c */ /* 0x000fc40003f65270 */
[----:B------:R-:W-:Y:S01]  /*2e60*/  ISETP.GE.U32.AND P6, PT, R18, R17, PT ;  /* 0x000000111200720c */ /* 0x000fe20003fc6070 */
[----:B------:R-:W-:Y:S01]  /*2e70*/  IMAD.WIDE R16, R31, UR13, RZ ;  /* 0x0000000d1f107c25 */ /* 0x000fe2000f8e02ff */
[----:B------:R-:W-:Y:S02]  /*2e80*/  ISETP.GE.U32.AND P4, PT, R11, R14, PT ;  /* 0x0000000e0b00720c */ /* 0x000fe40003f86070 */
[----:B------:R-:W-:Y:S01]  /*2e90*/  @!P1 IADD3 R20, PT, PT, R20, 0x1, RZ ;  /* 0x0000000114149810 */ /* 0x000fe20007ffe0ff */
[----:B------:R-:W-:Y:S02]  /*2ea0*/  IMAD.MOV R11, RZ, RZ, -R27 ;  /* 0x000000ffff0b7224 */ /* 0x000fe400078e0a1b */
[----:B------:R-:W-:-:S04]  /*2eb0*/  IMAD.WIDE.U32 R12, R0, UR4, R16 ;  /* 0x00000004000c7c25 */ /* 0x000fc8000f8e0010 */
[----:B------:R-:W-:Y:S02]  /*2ec0*/  IMAD.MOV R31, RZ, RZ, -R31 ;  /* 0x000000ffff1f7224 */ /* 0x000fe400078e0a1f */
[----:B------:R-:W-:Y:S02]  /*2ed0*/  @P6 VIADD R32, R32, 0x1 ;  /* 0x0000000120206836 */ /* 0x000fe40000000000 */
[----:B------:R-:W-:Y:S01]  /*2ee0*/  @P4 IADD3 R20, PT, PT, R20, 0x1, RZ ;  /* 0x0000000114144810 */ /* 0x000fe20007ffe0ff */
[----:B------:R-:W-:Y:S01]  /*2ef0*/  IMAD R11, R9, R11, R30 ;  /* 0x0000000b090b7224 */ /* 0x000fe200078e021e */
[----:B------:R-:W-:Y:S01]  /*2f00*/  IADD3 R9, PT, PT, -R25, RZ, RZ ;  /* 0x000000ff19097210 */ /* 0x000fe20007ffe1ff */
        /* <DEDUP_REMOVED lines=8> */
[----:B------:R-:W-:-:S02]  /*2f90*/  IMAD.MOV R2, RZ, RZ, -R32 ;  /* 0x000000ffff027224 */ /* 0x000fc400078e0a20 */
        /* <DEDUP_REMOVED lines=21> */
.L_x_448:
[----:B------:R-:W0:Y:S01]  /*30f0*/  LDC.64 R4, c[0x0][0x420] ;  /* 0x00010800ff047b82 */ /* 0x000e220000000a00 */
[----:B------:R-:W-:-:S05]  /*3100*/  IADD3 R2, PT, PT, R2, UR15, RZ ;  /* 0x0000000f02027c10 */ /* 0x000fca000fffe0ff */
[----:B0-----:R-:W-:-:S05]  /*3110*/  IMAD.WIDE.U32 R2, R2, 0x4, R4 ;  /* 0x0000000402027825 */ /* 0x001fca00078e0004 */
[----:B------:R1:W-:Y:S02]  /*3120*/  STG.E desc[UR10][R2.64], R22 ;  /* 0x0000001602007986 */ /* 0x0003e4000c10190a */
.L_x_447:
[----:B------:R-:W-:Y:S05]  /*3130*/  BSYNC.RECONVERGENT B1 ;  /* 0x0000000000017941 */ /* 0x000fea0003800200 */
.L_x_446:
        /* <DEDUP_REMOVED lines=16> */
.L_x_455:
[----:B------:R-:W-:Y:S05]  /*3240*/  BSYNC.RECONVERGENT B0 ;  /* 0x0000000000007941 */ /* 0x000fea0003800200 */
.L_x_454:
[----:B------:R-:W-:Y:S01]  /*3250*/  BAR.SYNC.DEFER_BLOCKING 0x0 ;  /* 0x0000000000007b1d */ /* 0x000fe20000010000 */
[----:B------:R-:W-:Y:S01]  /*3260*/  UISETP.GE.AND UP0, UPT, UR6, 0x1, UPT ;  /* 0x000000010600788c */ /* 0x000fe2000bf06270 */
[----:B------:R-:W-:Y:S01]  /*3270*/  HFMA2 R0, -RZ, RZ, 0, 0 ;  /* 0x00000000ff007431 */ /* 0x000fe200000001ff */
[----:B------:R-:W-:Y:S01]  /*3280*/  SHF.R.U32.HI R12, RZ, 0x3, R7 ;  /* 0x00000003ff0c7819 */ /* 0x000fe20000011607 */
[----:B------:R-:W-:Y:S01]  /*3290*/  IMAD.SHL.U32 R7, R7, 0x4, RZ ;  /* 0x0000000407077824 */ /* 0x000fe200078e00ff */
[----:B012---:R-:W-:Y:S01]  /*32a0*/  CS2R R2, SRZ ;  /* 0x0000000000027805 */ /* 0x007fe2000001ff00 */
[----:B------:R-:W-:-:S04]  /*32b0*/  IMAD.MOV.U32 R5, RZ, RZ, RZ ;  /* 0x000000ffff057224 */ /* 0x000fc800078e00ff */
[----:B------:R-:W-:Y:S05]  /*32c0*/  BRA.U !UP0, `(.L_x_456) ;  /* 0x0000001108d07547 */ /* 0x000fea000b800000 */
[----:B------:R-:W0:Y:S01]  /*32d0*/  LDCU UR12, c[0x0][0x44c] ;  /* 0x00008980ff0c77ac */ /* 0x000e220008000800 */
[----:B------:R-:W-:Y:S01]  /*32e0*/  IMAD.MOV.U32 R13, RZ, RZ, RZ ;  /* 0x000000ffff0d7224 */ /* 0x000fe200078e00ff */
[----:B------:R-:W-:Y:S02]  /*32f0*/  CS2R R10, SRZ ;  /* 0x00000000000a7805 */ /* 0x000fe4000001ff00 */
[----:B------:R-:W-:Y:S01]  /*3300*/  CS2R R8, SRZ ;  /* 0x0000000000087805 */ /* 0x000fe2000001ff00 */
[----:B------:R-:W1:Y:S01]  /*3310*/  LDCU.64 UR4, c[0x0][0x3f8] ;  /* 0x00007f00ff0477ac */ /* 0x000e620008000a00 */
[----:B------:R-:W-:Y:S02]  /*3320*/  UISETP.GE.U32.AND UP0, UPT, UR6, 0x4, UPT ;  /* 0x000000040600788c */ /* 0x000fe4000bf06070 */
[----:B------:R-:W-:Y:S02]  /*3330*/  UIADD3 UR13, UPT, UPT, UR16, -UR15, URZ ;  /* 0x8000000f100d7290 */ /* 0x000fe4000fffe0ff */
[----:B------:R-:W-:-:S02]  /*3340*/  ULOP3.LUT UR9, UR6, 0x3, URZ, 0xc0, !UPT ;  /* 0x0000000306097892 */ /* 0x000fc4000f8ec0ff */
[----:B0-----:R-:W-:Y:S02]  /*3350*/  UIMAD UR7, UR15, UR12, URZ ;  /* 0x0000000c0f0772a4 */ /* 0x001fe4000f8e02ff */
[----:B------:R-:W-:-:S04]  /*3360*/  UIMAD UR12, UR16, UR12, URZ ;  /* 0x0000000c100c72a4 */ /* 0x000fc8000f8e02ff */
[----:B------:R-:W-:Y:S01]  /*3370*/  IMAD.U32 R15, RZ, RZ, UR7 ;  /* 0x00000007ff0f7e24 */ /* 0x000fe2000f8e00ff */
[----:B------:R-:W-:-:S04]  /*3380*/  IADD3 R0, P0, PT, R7, UR7, RZ ;  /* 0x0000000707007c10 */ /* 0x000fc8000ff1e0ff */
        /* <DEDUP_REMOVED lines=29> */
.L_x_460:
        /* <DEDUP_REMOVED lines=133> */
.L_x_459:
        /* <DEDUP_REMOVED lines=73> */
.L_x_461:
[----:B------:R-:W-:-:S09]  /*4240*/  UISETP.NE.OR UP1, UPT, UR5, URZ, UP1 ;  /* 0x000000ff0500728c */ /* 0x000fd20008f25670 */
[----:B------:R-:W-:Y:S05]  /*4250*/  BRA.U !UP1, `(.L_x_457) ;  /* 0x0000000109947547 */ /* 0x000fea000b800000 */
.L_x_458:
[----:B------:R-:W-:-:S13]  /*4260*/  ISETP.GE.AND P0, PT, R12, UR13, PT ;  /* 0x0000000d0c007c0c */ /* 0x000fda000bf06270 */
.L_x_462:
        /* <DEDUP_REMOVED lines=36> */
.L_x_457:
        /* <DEDUP_REMOVED lines=10> */
.L_x_463:
        /* <DEDUP_REMOVED lines=12> */
.L_x_456:
        /* <DEDUP_REMOVED lines=19> */
[----:B------:R-:W-:Y:S02]  /*4740*/  IMAD R11, R4, R10, RZ ;  /* 0x0000000a040b7224 */ /* 0x000fe400078e02ff */
[----:B------:R-:W0:Y:S02]  /*4750*/  I2F.RP R4, R8 ;  /* 0x0000000800047306 */ /* 0x000e240000209400 */
[----:B------:R-:W-:-:S06]  /*4760*/  IMAD.HI.U32 R11, R15, R11, R14 ;  /* 0x0000000b0f0b7227 */ /* 0x000fcc00078e000e */
[----:B------:R-:W-:-:S04]  /*4770*/  IMAD.HI.U32 R11, R11, R12, RZ ;  /* 0x0000000c0b0b7227 */ /* 0x000fc800078e00ff */
[----:B------:R-:W-:Y:S01]  /*4780*/  IMAD R15, R11, R6, R12 ;  /* 0x000000060b0f7224 */ /* 0x000fe200078e020c */
[----:B------:R-:W-:Y:S01]  /*4790*/  LOP3.LUT R6, R13, UR8, RZ, 0x3c, !PT ;  /* 0x000000080d067c12 */ /* 0x000fe2000f8e3cff */
[----:B0-----:R-:W0:Y:S03]  /*47a0*/  MUFU.RCP R4, R4 ;  /* 0x0000000400047308 */ /* 0x001e260000001000 */
[----:B------:R-:W-:Y:S02]  /*47b0*/  ISETP.GT.U32.AND P1, PT, R10, R15, PT ;  /* 0x0000000f0a00720c */ /* 0x000fe40003f24070 */
[----:B------:R-:W-:-:S11]  /*47c0*/  ISETP.GE.AND P0, PT, R6, RZ, PT ;  /* 0x000000ff0600720c */ /* 0x000fd60003f06270 */
[----:B------:R-:W-:Y:S01]  /*47d0*/  @!P1 IMAD.IADD R15, R15, 0x1, -R10 ;  /* 0x000000010f0f9824 */ /* 0x000fe200078e0a0a */
[----:B------:R-:W-:Y:S01]  /*47e0*/  @!P1 IADD3 R11, PT, PT, R11, 0x1, RZ ;  /* 0x000000010b0b9810 */ /* 0x000fe20007ffe0ff */
[----:B0-----:R-:W-:Y:S01]  /*47f0*/  VIADD R14, R4, 0xffffffe ;  /* 0x0ffffffe040e7836 */ /* 0x001fe20000000000 */
[----:B------:R-:W-:Y:S02]  /*4800*/  ISETP.NE.AND P1, PT, RZ, UR8, PT ;  /* 0x00000008ff007c0c */ /* 0x000fe4000bf25270 */
[----:B------:R-:W-:Y:S02]  /*4810*/  ISETP.GE.U32.AND P2, PT, R15, R10, PT ;  /* 0x0000000a0f00720c */ /* 0x000fe40003f46070 */
[----:B------:R-:W0:Y:S11]  /*4820*/  F2I.FTZ.U32.TRUNC.NTZ R15, R14 ;  /* 0x0000000e000f7305 */ /* 0x000e36000021f000 */
[----:B------:R-:W-:-:S02]  /*4830*/  @P2 VIADD R11, R11, 0x1 ;  /* 0x000000010b0b2836 */ /* 0x000fc40000000000 */
[----:B0-----:R-:W-:-:S03]  /*4840*/  IMAD.MOV R17, RZ, RZ, -R15 ;  /* 0x000000ffff117224 */ /* 0x001fc600078e0a0f */
[----:B------:R-:W-:Y:S02]  /*4850*/  @!P0 IADD3 R11, PT, PT, -R11, RZ, RZ ;  /* 0x000000ff0b0b8210 */ /* 0x000fe40007ffe1ff */
[----:B------:R-:W-:Y:S01]  /*4860*/  @!P1 LOP3.LUT R11, RZ, UR8, RZ, 0x33, !PT ;  /* 0x00000008ff0b9c12 */ /* 0x000fe2000f8e33ff */
[----:B------:R-:W-:Y:S01]  /*4870*/  IMAD R6, R17, R8, RZ ;  /* 0x0000000811067224 */ /* 0x000fe200078e02ff */
[----:B------:R-:W-:-:S03]  /*4880*/  MOV R14, RZ ;  /* 0x000000ff000e7202 */ /* 0x000fc60000000f00 */
[----:B------:R-:W-:Y:S02]  /*4890*/  IMAD R10, R11, UR8, RZ ;  /* 0x000000080b0a7c24 */ /* 0x000fe4000f8e02ff */
[----:B------:R-:W-:Y:S01]  /*48a0*/  IMAD.HI.U32 R6, R15, R6, R14 ;  /* 0x000000060f067227 */ /* 0x000fe200078e000e */
[----:B------:R-:W-:-:S03]  /*48b0*/  LOP3.LUT R14, R7, 0x1c, RZ, 0xc0, !PT ;  /* 0x0000001c070e7812 */ /* 0x000fc600078ec0ff */
[----:B------:R-:W-:-:S05]  /*48c0*/  IMAD.IADD R12, R13, 0x1, -R10 ;  /* 0x000000010d0c7824 */ /* 0x000fca00078e0a0a */
[----:B------:R-:W-:Y:S02]  /*48d0*/  IABS R4, R12 ;  /* 0x0000000c00047213 */ /* 0x000fe40000000000 */
[----:B------:R-:W-:-:S03]  /*48e0*/  LOP3.LUT R12, R12, R9, RZ, 0x3c, !PT ;  /* 0x000000090c0c7212 */ /* 0x000fc600078e3cff */
[----:B------:R-:W-:Y:S01]  /*48f0*/  IMAD.HI.U32 R6, R6, R4, RZ ;  /* 0x0000000406067227 */ /* 0x000fe200078e00ff */
[----:B------:R-:W-:-:S03]  /*4900*/  ISETP.GE.AND P1, PT, R12, RZ, PT ;  /* 0x000000ff0c00720c */ /* 0x000fc60003f26270 */
[----:B------:R-:W-:-:S04]  /*4910*/  IMAD.MOV R15, RZ, RZ, -R6 ;  /* 0x000000ffff0f7224 */ /* 0x000fc800078e0a06 */
[----:B------:R-:W-:Y:S01]  /*4920*/  IMAD R15, R8, R15, R4 ;  /* 0x0000000f080f7224 */ /* 0x000fe200078e0204 */
[----:B------:R-:W-:-:S04]  /*4930*/  SHF.R.S32.HI R4, RZ, 0x1f, R11 ;  /* 0x0000001fff047819 */ /* 0x000fc8000001140b */
[----:B------:R-:W-:Y:S01]  /*4940*/  ISETP.GT.U32.AND P0, PT, R8, R15, PT ;  /* 0x0000000f0800720c */ /* 0x000fe20003f04070 */
[----:B-1----:R-:W-:-:S12]  /*4950*/  IMAD R4, R4, UR4, RZ ;  /* 0x0000000404047c24 */ /* 0x002fd8000f8e02ff */
[-C--:B------:R-:W-:Y:S01]  /*4960*/  @!P0 IADD3 R15, PT, PT, R15, -R8.reuse, RZ ;  /* 0x800000080f0f8210 */ /* 0x080fe20007ffe0ff */
[----:B------:R-:W-:Y:S01]  /*4970*/  @!P0 VIADD R6, R6, 0x1 ;  /* 0x0000000106068836 */ /* 0x000fe20000000000 */
[----:B------:R-:W-:Y:S02]  /*4980*/  ISETP.NE.AND P0, PT, R9, RZ, PT ;  /* 0x000000ff0900720c */ /* 0x000fe40003f05270 */
[----:B------:R-:W-:Y:S01]  /*4990*/  ISETP.GE.U32.AND P2, PT, R15, R8, PT ;  /* 0x000000080f00720c */ /* 0x000fe20003f46070 */
[----:B------:R-:W-:-:S03]  /*49a0*/  HFMA2 R15, -RZ, RZ, 0, 0 ;  /* 0x00000000ff0f7431 */ /* 0x000fc600000001ff */
[----:B------:R-:W-:-:S09]  /*49b0*/  IMAD.WIDE.U32 R14, R11, UR4, R14 ;  /* 0x000000040b0e7c25 */ /* 0x000fd2000f8e000e */
[----:B------:R-:W-:Y:S01]  /*49c0*/  @P2 IADD3 R6, PT, PT, R6, 0x1, RZ ;  /* 0x0000000106062810 */ /* 0x000fe20007ffe0ff */
[----:B------:R-:W-:Y:S01]  /*49d0*/  IMAD R11, R11, UR5, R4 ;  /* 0x000000050b0b7c24 */ /* 0x000fe2000f8e0204 */
[----:B------:R-:W0:Y:S03]  /*49e0*/  LDCU.64 UR4, c[0x0][0x3f0] ;  /* 0x00007e00ff0477ac */ /* 0x000e260008000a00 */
[----:B------:R-:W-:Y:S01]  /*49f0*/  @!P1 IMAD.MOV R6, RZ, RZ, -R6 ;  /* 0x000000ffff069224 */ /* 0x000fe200078e0a06 */
[----:B------:R-:W-:Y:S01]  /*4a00*/  @!P0 LOP3.LUT R6, RZ, R9, RZ, 0x33, !PT ;  /* 0x00000009ff068212 */ /* 0x000fe200078e33ff */
[----:B------:R-:W-:-:S03]  /*4a10*/  IMAD.IADD R15, R15, 0x1, R11 ;  /* 0x000000010f0f7824 */ /* 0x000fc600078e020b */
[----:B------:R-:W-:Y:S01]  /*4a20*/  SHF.R.S32.HI R4, RZ, 0x1f, R6 ;  /* 0x0000001fff047819 */ /* 0x000fe20000011406 */
[C---:B------:R-:W-:Y:S02]  /*4a30*/  IMAD R10, R6.reuse, R9, R10 ;  /* 0x00000009060a7224 */ /* 0x040fe400078e020a */
[----:B---3--:R-:W-:-:S03]  /*4a40*/  IMAD.WIDE.U32 R14, R6, UR12, R14 ;  /* 0x0000000c060e7c25 */ /* 0x008fc6000f8e000e */
[----:B------:R-:W-:Y:S01]  /*4a50*/  IADD3 R10, PT, PT, R13, -R10, RZ ;  /* 0x8000000a0d0a7210 */ /* 0x000fe20007ffe0ff */
[----:B------:R-:W-:-:S04]  /*4a60*/  IMAD R7, R4, UR12, RZ ;  /* 0x0000000c04077c24 */ /* 0x000fc8000f8e02ff */
[----:B------:R-:W-:Y:S01]  /*4a70*/  IMAD R9, R6, UR13, R7 ;  /* 0x0000000d06097c24 */ /* 0x000fe2000f8e0207 */
[----:B------:R-:W-:-:S03]  /*4a80*/  SHF.R.S32.HI R7, RZ, 0x1f, R10 ;  /* 0x0000001fff077819 */ /* 0x000fc6000001140a */
[----:B------:R-:W-:Y:S02]  /*4a90*/  IMAD.IADD R15, R15, 0x1, R9 ;  /* 0x000000010f0f7824 */ /* 0x000fe400078e0209 */
        /* <DEDUP_REMOVED lines=8> */
        .weak           $__internal_12_$__cuda_sm20_div_s64
        .type           $__internal_12_$__cuda_sm20_div_s64,@function
        .size           $__internal_12_$__cuda_sm20_div_s64,(.L_x_4844 - $__internal_12_$__cuda_sm20_div_s64)
$__internal_12_$__cuda_sm20_div_s64:
        /* <DEDUP_REMOVED lines=83> */
[----:B------:R-:W-:Y:S05]  /*5050*/  RET.REL.NODEC R12 `(_ZN5flash32flash_fwd_splitkv_combine_kernelI23Flash_fwd_kernel_traitsILi32ELi64ELi256ELi4ELb0ELb0EN7cutlass10bfloat16_tE19Flash_kernel_traitsILi32ELi64ELi256ELi4ES3_EELi16ELi2ELb1EEEvNS_16Flash_fwd_paramsE) ;  /* 0xffffffac0ce87950 */ /* 0x000fea0003c3ffff */
.L_x_464:
        /* <DEDUP_REMOVED lines=10> */
.L_x_4844:


//--------------------- .text._ZN5flash32flash_fwd_splitkv_combine_kernelI23Flash_fwd_kernel_traitsILi32ELi64ELi256ELi4ELb0ELb0EN7cutlass10bfloat16_tE19Flash_kernel_traitsILi32ELi64ELi256ELi4ES3_EELi16ELi1ELb1EEEvNS_16Flash_fwd_paramsE --------------------------
	.section	.text._ZN5flash32flash_fwd_splitkv_combine_kernelI23Flash_fwd_kernel_traitsILi32ELi64ELi256ELi4ELb0ELb0EN7cutlass10bfloat16_tE19Flash_kernel_traitsILi32ELi64ELi256ELi4ES3_EELi16ELi1ELb1EEEvNS_16Flash_fwd_paramsE,"ax",@progbits
	.align	128
        .global         _ZN5flash32flash_fwd_splitkv_combine_kernelI23Flash_fwd_kernel_traitsILi32ELi64ELi256ELi4ELb0ELb0EN7cutlass10bfloat16_tE19Flash_kernel_traitsILi32ELi64ELi256ELi4ES3_EELi16ELi1ELb1EEEvNS_16Flash_fwd_paramsE
        .type           _ZN5flash32flash_fwd_splitkv_combine_kernelI23Flash_fwd_kernel_traitsILi32ELi64ELi256ELi4ELb0ELb0EN7cutlass10bfloat16_tE19Flash_kernel_traitsILi32ELi64ELi256ELi4ES3_EELi16ELi1ELb1EEEvNS_16Flash_fwd_paramsE,@function
        .size           _ZN5flash32flash_fwd_splitkv_combine_kernelI23Flash_fwd_kernel_traitsILi32ELi64ELi256ELi4ELb0ELb0EN7cutlass10bfloat16_tE19Flash_kernel_traitsILi32ELi64ELi256ELi4ES3_EELi16ELi1ELb1EEEvNS_16Flash_fwd_paramsE,(.L_x_4845 - _ZN5flash32flash_fwd_splitkv_combine_kernelI23Flash_fwd_kernel_traitsILi32ELi64ELi256ELi4ELb0ELb0EN7cutlass10bfloat16_tE19Flash_kernel_traitsILi32ELi64ELi256ELi4ES3_EELi16ELi1ELb1EEEvNS_16Flash_fwd_paramsE)
        .other          _ZN5flash32flash_fwd_splitkv_combine_kernelI23Flash_fwd_kernel_traitsILi32ELi64ELi256ELi4ELb0ELb0EN7cutlass10bfloat16_tE19Flash_kernel_traitsILi32ELi64ELi256ELi4ES3_EELi16ELi1ELb1EEEvNS_16Flash_fwd_paramsE,@"STO_CUDA_ENTRY STV_DEFAULT"
_ZN5flash32flash_fwd_splitkv_combine_kernelI23Flash_fwd_kernel_traitsILi32ELi64ELi256ELi4ELb0ELb0EN7cutlass10bfloat16_tE19Flash_kernel_traitsILi32ELi64ELi256ELi4ES3_EELi16ELi1ELb1EEEvNS_16Flash_fwd_paramsE:
.text._ZN5flash32flash_fwd_splitkv_combine_kernelI23Flash_fwd_kernel_traitsILi32ELi64ELi256ELi4ELb0ELb0EN7cutlass10bfloat16_tE19Flash_kernel_traitsILi32ELi64ELi256ELi4ES3_EELi16ELi1ELb1EEEvNS_16Flash_fwd_paramsE:
        /* <DEDUP_REMOVED lines=38> */
.L_x_465:
[----:B------:R-:W-:Y:S01]  /*0260*/  IMAD.U32 R14, RZ, RZ, UR16 ;  /* 0x00000010ff0e7e24 */ /* 0x000fe2000f8e00ff */
[----:B------:R-:W-:Y:S01]  /*0270*/  MOV R18, UR14 ;  /* 0x0000000e00127c02 */ /* 0x000fe20008000f00 */
[----:B------:R-:W-:Y:S01]  /*0280*/  IMAD.U32 R19, RZ, RZ, UR17 ;  /* 0x00000011ff137e24 */ /* 0x000fe2000f8e00ff */
[----:B------:R-:W-:Y:S02]  /*0290*/  MOV R17, UR9 ;  /* 0x0000000900117c02 */ /* 0x000fe40008000f00 */
[----:B------:R-:W-:Y:S02]  /*02a0*/  MOV R16, 0x2c0 ;  /* 0x000002c000107802 */ /* 0x000fe40000000f00 */
[----:B------:R-:W-:Y:S05]  /*02b0*/  CALL.REL.NOINC `($__internal_13_$__cuda_sm20_div_s64) ;  /* 0x00000048000c7944 */ /* 0x000fea0003c00000 */
.L_x_466:
        /* <DEDUP_REMOVED lines=30> */
.L_x_468:
[----:B------:R-:W-:Y:S01]  /*04a0*/  IMAD.MOV.U32 R14, RZ, RZ, R10 ;  /* 0x000000ffff0e7224 */ /* 0x000fe200078e000a */
[----:B------:R-:W-:Y:S02]  /*04b0*/  MOV R19, R11 ;  /* 0x0000000b00137202 */ /* 0x000fe40000000f00 */
[----:B------:R-:W-:Y:S02]  /*04c0*/  MOV R16, 0x4e0 ;  /* 0x000004e000107802 */ /* 0x000fe40000000f00 */
[----:B------:R-:W-:Y:S05]  /*04d0*/  CALL.REL.NOINC `($__internal_13_$__cuda_sm20_div_s64) ;  /* 0x0000004400847944 */ /* 0x000fea0003c00000 */
[----:B------:R-:W-:Y:S02]  /*04e0*/  MOV R4, R10 ;  /* 0x0000000a00047202 */ /* 0x000fe40000000f00 */
[----:B------:R-:W-:Y:S02]  /*04f0*/  MOV R5, R11 ;  /* 0x0000000b00057202 */ /* 0x000fe40000000f00 */
.L_x_469:
[----:B------:R-:W-:Y:S05]  /*0500*/  BSYNC.RECONVERGENT B0 ;  /* 0x0000000000007941 */ /* 0x000fea0003800200 */
.L_x_467:
        /* <DEDUP_REMOVED lines=57> */
.L_x_471:
[----:B------:R-:W-:Y:S01]  /*08a0*/  IMAD.MOV.U32 R14, RZ, RZ, R18 ;  /* 0x000000ffff0e7224 */ /* 0x000fe200078e0012 */
[----:B------:R-:W-:Y:S01]  /*08b0*/  MOV R18, R9 ;  /* 0x0000000900127202 */ /* 0x000fe20000000f00 */
[----:B------:R-:W-:Y:S01]  /*08c0*/  IMAD.MOV.U32 R19, RZ, RZ, R17 ;  /* 0x000000ffff137224 */ /* 0x000fe200078e0011 */
[----:B------:R-:W-:Y:S02]  /*08d0*/  MOV R17, R25 ;  /* 0x0000001900117202 */ /* 0x000fe40000000f00 */
[----:B------:R-:W-:Y:S02]  /*08e0*/  MOV R16, 0x900 ;  /* 0x0000090000107802 */ /* 0x000fe40000000f00 */
[----:B------:R-:W-:Y:S05]  /*08f0*/  CALL.REL.NOINC `($__internal_13_$__cuda_sm20_div_s64) ;  /* 0x00000040007c7944 */ /* 0x000fea0003c00000 */
.L_x_472:
[----:B------:R-:W-:Y:S05]  /*0900*/  BSYNC.RECONVERGENT B0 ;  /* 0x0000000000007941 */ /* 0x000fea0003800200 */
.L_x_470:
        /* <DEDUP_REMOVED lines=123> */
.L_x_474:
[----:B------:R-:W-:Y:S01]  /*10c0*/  IMAD.MOV.U32 R14, RZ, RZ, R10 ;  /* 0x000000ffff0e7224 */ /* 0x000fe200078e000a */
[----:B------:R-:W-:Y:S01]  /*10d0*/  MOV R18, R8 ;  /* 0x0000000800127202 */ /* 0x000fe20000000f00 */
[----:B------:R-:W-:Y:S01]  /*10e0*/  IMAD.MOV.U32 R19, RZ, RZ, R11 ;  /* 0x000000ffff137224 */ /* 0x000fe200078e000b */
[----:B------:R-:W-:Y:S02]  /*10f0*/  MOV R17, R0 ;  /* 0x0000000000117202 */ /* 0x000fe40000000f00 */
[----:B------:R-:W-:Y:S02]  /*1100*/  MOV R16, 0x1120 ;  /* 0x0000112000107802 */ /* 0x000fe40000000f00 */
[----:B------:R-:W-:Y:S05]  /*1110*/  CALL.REL.NOINC `($__internal_13_$__cuda_sm20_div_s64) ;  /* 0x0000003800747944 */ /* 0x000fea0003c00000 */
[----:B------:R-:W-:Y:S02]  /*1120*/  MOV R32, R10 ;  /* 0x0000000a00207202 */ /* 0x000fe40000000f00 */
[----:B------:R-:W-:Y:S02]  /*1130*/  MOV R33, R11 ;  /* 0x0000000b00217202 */ /* 0x000fe40000000f00 */
.L_x_475:
[----:B------:R-:W-:Y:S05]  /*1140*/  BSYNC.RECONVERGENT B0 ;  /* 0x0000000000007941 */ /* 0x000fea0003800200 */
.L_x_473:
        /* <DEDUP_REMOVED lines=57> */
.L_x_477:
[----:B------:R-:W-:Y:S01]  /*14e0*/  IMAD.MOV.U32 R14, RZ, RZ, R4 ;  /* 0x000000ffff0e7224 */ /* 0x000fe200078e0004 */
[----:B------:R-:W-:Y:S01]  /*14f0*/  MOV R19, R5 ;  /* 0x0000000500137202 */ /* 0x000fe20000000f00 */
[----:B------:R-:W-:Y:S01]  /*1500*/  IMAD.MOV.U32 R18, RZ, RZ, R6 ;  /* 0x000000ffff127224 */ /* 0x000fe200078e0006 */
[----:B------:R-:W-:Y:S02]  /*1510*/  MOV R16, 0x1530 ;  /* 0x0000153000107802 */ /* 0x000fe40000000f00 */
[----:B------:R-:W-:Y:S05]  /*1520*/  CALL.REL.NOINC `($__internal_13_$__cuda_sm20_div_s64) ;  /* 0x0000003400707944 */ /* 0x000fea0003c00000 */
[----:B------:R-:W-:Y:S02]  /*1530*/  MOV R26, R10 ;  /* 0x0000000a001a7202 */ /* 0x000fe40000000f00 */
[----:B------:R-:W-:Y:S02]  /*1540*/  MOV R27, R11 ;  /* 0x0000000b001b7202 */ /* 0x000fe40000000f00 */
.L_x_478:
[----:B------:R-:W-:Y:S05]  /*1550*/  BSYNC.RECONVERGENT B0 ;  /* 0x0000000000007941 */ /* 0x000fea0003800200 */
.L_x_476:
        /* <DEDUP_REMOVED lines=27> */
[----:B------:R-:W-:-:S02]  /*1710*/  IMAD.HI.U32 R5, R11, R5, R10 ;  /* 0x000000050b057227 */ /* 0x000fc400078e000a */
[----:B------:R-:W0:Y:S01]  /*1720*/  @!P1 S2R R11, SR_CgaCtaId ;  /* 0x00000000000b9919 */ /* 0x000e220000008800 */
        /* <DEDUP_REMOVED lines=12> */
[----:B0-----:R-:W-:Y:S02]  /*17f0*/  @!P1 LEA R11, R11, R2, 0x18 ;  /* 0x000000020b0b9211 */ /* 0x001fe400078ec0ff */
[----:B------:R-:W-:-:S03]  /*1800*/  SHF.R.U32.HI R2, RZ, 0x1, R7 ;  /* 0x00000001ff027819 */ /* 0x000fc60000011607 */
[----:B------:R-:W-:Y:S01]  /*1810*/  @!P1 IMAD R11, R24, 0x44, R11 ;  /* 0x00000044180b9824 */ /* 0x000fe200078e020b */
[----:B-1----:R-:W-:-:S03]  /*1820*/  @!P1 LEA R3, R4, R3, 0x18 ;  /* 0x0000000304039211 */ /* 0x002fc600078ec0ff */
[----:B------:R-:W-:Y:S01]  /*1830*/  @P3 VIADD R5, R5, 0x1 ;  /* 0x0000000105053836 */ /* 0x000fe20000000000 */
[----:B------:R-:W-:-:S03]  /*1840*/  @!P1 LEA R11, R2, R11, 0x2 ;  /* 0x0000000b020b9211 */ /* 0x000fc600078e10ff */
[----:B------:R-:W-:Y:S01]  /*1850*/  @!P2 IMAD.MOV R5, RZ, RZ, -R5 ;  /* 0x000000ffff05a224 */ /* 0x000fe200078e0a05 */
[----:B------:R-:W-:Y:S01]  /*1860*/  @!P0 LOP3.LUT R5, RZ, UR5, RZ, 0x33, !PT ;  /* 0x00000005ff058c12 */ /* 0x000fe2000f8e33ff */
[C---:B------:R-:W-:Y:S01]  /*1870*/  @!P1 IMAD R3, R16.reuse, 0x44, R3 ;  /* 0x0000004410039824 */ /* 0x040fe200078e0203 */
[----:B---3--:R-:W-:-:S03]  /*1880*/  ISETP.GE.AND P0, PT, R16, UR18, PT ;  /* 0x0000001210007c0c */ /* 0x008fc6000bf06270 */
[----:B------:R-:W-:Y:S01]  /*1890*/  IMAD R10, R5, UR10, RZ ;  /* 0x0000000a050a7c24 */ /* 0x000fe2000f8e02ff */
[----:B------:R-:W0:Y:S01]  /*18a0*/  LDCU.64 UR10, c[0x0][0x358] ;  /* 0x00006b00ff0a77ac */ /* 0x000e220008000a00 */
[----:B------:R-:W-:-:S03]  /*18b0*/  @!P1 IMAD.IADD R14, R3, 0x1, R14 ;  /* 0x00000001030e9824 */ /* 0x000fc600078e020e */
        /* <DEDUP_REMOVED lines=19> */
.L_x_480:
[----:B0-----:R-:W-:Y:S05]  /*19f0*/  BSYNC.RECONVERGENT B0 ;  /* 0x0000000000007941 */ /* 0x001fea0003800200 */
.L_x_479:
[----:B-----5:R-:W-:Y:S01]  /*1a00*/  @!P1 STS [R14], R17 ;  /* 0x000000110e009388 */ /* 0x020fe20000000800 */
[----:B-1----:R-:W0:Y:S01]  /*1a10*/  I2F.RP R18, R13 ;  /* 0x0000000d00127306 */ /* 0x002e220000209400 */
[----:B------:R-:W-:Y:S01]  /*1a20*/  IABS R3, R15 ;  /* 0x0000000f00037213 */ /* 0x000fe20000000000 */
[----:B------:R-:W-:Y:S01]  /*1a30*/  BSSY.RECONVERGENT B1, `(.L_x_481) ;  /* 0x000016c000017945 */ /* 0x000fe20003800200 */
[----:B------:R-:W-:Y:S01]  /*1a40*/  BAR.SYNC.DEFER_BLOCKING 0x0 ;  /* 0x0000000000007b1d */ /* 0x000fe20000010000 */
[----:B------:R-:W-:-:S05]  /*1a50*/  ISETP.NE.AND P5, PT, R10, RZ, PT ;  /* 0x000000ff0a00720c */ /* 0x000fca0003fa5270 */
[----:B------:R-:W1:Y:S08]  /*1a60*/  I2F.RP R16, R3 ;  /* 0x0000000300107306 */ /* 0x000e700000209400 */
[----:B0-----:R-:W0:Y:S08]  /*1a70*/  MUFU.RCP R20, R18 ;  /* 0x0000001200147308 */ /* 0x001e300000001000 */
[----:B-1----:R-:W1:Y:S01]  /*1a80*/  MUFU.RCP R28, R16 ;  /* 0x00000010001c7308 */ /* 0x002e620000001000 */
[----:B------:R2:W3:Y:S01]  /*1a90*/  @!P1 LDS R23, [R11] ;  /* 0x000000000b179984 */ /* 0x0004e20000000800 */
[----:B0-----:R-:W-:-:S06]  /*1aa0*/  VIADD R20, R20, 0xffffffe ;  /* 0x0ffffffe14147836 */ /* 0x001fcc0000000000 */
[----:B------:R0:W4:Y:S01]  /*1ab0*/  F2I.FTZ.U32.TRUNC.NTZ R21, R20 ;  /* 0x0000001400157305 */ /* 0x000122000021f000 */
[----:B-1----:R-:W-:-:S07]  /*1ac0*/  VIADD R28, R28, 0xffffffe ;  /* 0x0ffffffe1c1c7836 */ /* 0x002fce0000000000 */
[----:B------:R-:W1:Y:S01]  /*1ad0*/  F2I.FTZ.U32.TRUNC.NTZ R29, R28 ;  /* 0x0000001c001d7305 */ /* 0x000e62000021f000 */
[----:B--2---:R-:W-:Y:S01]  /*1ae0*/  IABS R11, R12 ;  /* 0x0000000c000b7213 */ /* 0x004fe20000000000 */
[----:B0-----:R-:W-:Y:S02]  /*1af0*/  HFMA2 R20, -RZ, RZ, 0, 0 ;  /* 0x00000000ff147431 */ /* 0x001fe400000001ff */
[----:B----4-:R-:W-:-:S04]  /*1b00*/  IMAD.MOV R22, RZ, RZ, -R21 ;  /* 0x000000ffff167224 */ /* 0x010fc800078e0a15 */
[----:B------:R-:W-:Y:S02]  /*1b10*/  IMAD R22, R22, R13, RZ ;  /* 0x0000000d16167224 */ /* 0x000fe400078e02ff */
[----:B-1----:R-:W-:Y:S02]  /*1b20*/  IMAD.MOV R18, RZ, RZ, -R29 ;  /* 0x000000ffff127224 */ /* 0x002fe400078e0a1d */
[----:B------:R-:W-:Y:S01]  /*1b30*/  IMAD.HI.U32 R22, R21, R22, R20 ;  /* 0x0000001615167227 */ /* 0x000fe200078e0014 */
[----:B------:R-:W-:Y:S01]  /*1b40*/  IABS R20, R10 ;  /* 0x0000000a00147213 */ /* 0x000fe20000000000 */
[----:B---3--:R-:W0:Y:S02]  /*1b50*/  SHFL.BFLY PT, R4, R23, 0x1, 0x1f ;  /* 0x0c201f0017047f89 */ /* 0x008e2400000e0000 */
[----:B------:R-:W-:Y:S02]  /*1b60*/  IMAD.MOV.U32 R28, RZ, RZ, RZ ;  /* 0x000000ffff1c7224 */ /* 0x000fe400078e00ff */
[----:B------:R-:W-:-:S02]  /*1b70*/  IMAD R18, R18, R3, RZ ;  /* 0x0000000312127224 */ /* 0x000fc400078e02ff */
[----:B------:R-:W-:Y:S02]  /*1b80*/  IMAD.MOV R20, RZ, RZ, -R20 ;  /* 0x000000ffff147224 */ /* 0x000fe400078e0a14 */
[----:B------:R-:W-:-:S04]  /*1b90*/  IMAD.HI.U32 R18, R29, R18, R28 ;  /* 0x000000121d127227 */ /* 0x000fc800078e001c */
[----:B------:R-:W-:-:S04]  /*1ba0*/  IMAD.HI.U32 R22, R22, R11, RZ ;  /* 0x0000000b16167227 */ /* 0x000fc800078e00ff */
[----:B------:R-:W-:Y:S02]  /*1bb0*/  IMAD R20, R22, R20, R11 ;  /* 0x0000001416147224 */ /* 0x000fe400078e020b */
[----:B------:R-:W-:-:S03]  /*1bc0*/  IMAD.HI.U32 R18, R18, R11, RZ ;  /* 0x0000000b12127227 */ /* 0x000fc600078e00ff */
[----:B------:R-:W-:Y:S01]  /*1bd0*/  ISETP.GT.U32.AND P2, PT, R13, R20, PT ;  /* 0x000000140d00720c */ /* 0x000fe20003f44070 */
[----:B------:R-:W-:Y:S01]  /*1be0*/  IMAD.MOV R14, RZ, RZ, -R18 ;  /* 0x000000ffff0e7224 */ /* 0x000fe200078e0a12 */
[----:B0-----:R-:W-:-:S03]  /*1bf0*/  FMNMX.FTZ R4, R4, R23, !PT ;  /* 0x0000001704047209 */ /* 0x001fc60007810000 */
[C---:B------:R-:W-:Y:S01]  /*1c00*/  IMAD R14, R3.reuse, R14, R11 ;  /* 0x0000000e030e7224 */ /* 0x040fe200078e020b */
[----:B------:R-:W-:Y:S02]  /*1c10*/  LOP3.LUT R11, R12, R13, RZ, 0x3c, !PT ;  /* 0x0000000d0c0b7212 */ /* 0x000fe400078e3cff */
[----:B------:R-:W-:Y:S02]  /*1c20*/  FSETP.NEU.FTZ.AND P0, PT, R4, -INF , PT ;  /* 0xff8000000400780b */ /* 0x000fe40003f1d000 */
[----:B------:R-:W-:Y:S02]  /*1c30*/  LOP3.LUT R12, R12, R15, RZ, 0x3c, !PT ;  /* 0x0000000f0c0c7212 */ /* 0x000fe400078e3cff */
[----:B------:R-:W-:Y:S01]  /*1c40*/  FSEL R4, R4, RZ, P0 ;  /* 0x000000ff04047208 */ /* 0x000fe20000000000 */
[----:B------:R-:W-:Y:S01]  /*1c50*/  @!P2 VIADD R22, R22, 0x1 ;  /* 0x000000011616a836 */ /* 0x000fe20000000000 */
[----:B------:R-:W-:Y:S02]  /*1c60*/  ISETP.GT.U32.AND P0, PT, R3, R14, PT ;  /* 0x0000000e0300720c */ /* 0x000fe40003f04070 */
[----:B------:R-:W-:Y:S01]  /*1c70*/  @!P2 IADD3 R20, PT, PT, R20, -R13, RZ ;  /* 0x8000000d1414a210 */ /* 0x000fe20007ffe0ff */
[----:B------:R-:W-:Y:S01]  /*1c80*/  FADD.FTZ R17, -R4, R23 ;  /* 0x0000001704117221 */ /* 0x000fe20000010100 */
[----:B------:R-:W-:-:S02]  /*1c90*/  ISETP.GE.AND P2, PT, R12, RZ, PT ;  /* 0x000000ff0c00720c */ /* 0x000fc40003f46270 */
[----:B------:R-:W-:Y:S01]  /*1ca0*/  ISETP.GE.U32.AND P1, PT, R20, R13, PT ;  /* 0x0000000d1400720c */ /* 0x000fe20003f26070 */
[----:B------:R-:W-:Y:S01]  /*1cb0*/  FMUL.FTZ R17, R17, 1.4426950216293334961 ;  /* 0x3fb8aa3b11117820 */ /* 0x000fe20000410000 */
[----:B------:R-:W-:Y:S02]  /*1cc0*/  ISETP.GE.AND P3, PT, R11, RZ, PT ;  /* 0x000000ff0b00720c */ /* 0x000fe40003f66270 */
[----:B------:R-:W-:-:S03]  /*1cd0*/  SHF.R.S32.HI R12, RZ, 0x1f, R10 ;  /* 0x0000001fff0c7819 */ /* 0x000fc6000001140a */
[----:B------:R-:W0:Y:S01]  /*1ce0*/  MUFU.EX2 R17, R17 ;  /* 0x0000001100117308 */ /* 0x000e220000000800 */
[----:B------:R-:W-:Y:S02]  /*1cf0*/  @!P0 IMAD.IADD R14, R14, 0x1, -R3 ;  /* 0x000000010e0e8824 */ /* 0x000fe400078e0a03 */
[----:B------:R-:W-:Y:S01]  /*1d00*/  @!P0 VIADD R18, R18, 0x1 ;  /* 0x0000000112128836 */ /* 0x000fe20000000000 */
[----:B------:R-:W-:Y:S02]  /*1d10*/  ISETP.NE.AND P0, PT, R15, RZ, PT ;  /* 0x000000ff0f00720c */ /* 0x000fe40003f05270 */
[----:B------:R-:W-:Y:S01]  /*1d20*/  ISETP.GE.U32.AND P4, PT, R14, R3, PT ;  /* 0x000000030e00720c */ /* 0x000fe20003f86070 */
[----:B------:R-:W-:-:S05]  /*1d30*/  @P1 VIADD R22, R22, 0x1 ;  /* 0x0000000116161836 */ /* 0x000fca0000000000 */
[----:B------:R-:W-:Y:S01]  /*1d40*/  MOV R3, R22 ;  /* 0x0000001600037202 */ /* 0x000fe20000000f00 */
[----:B------:R-:W-:Y:S01]  /*1d50*/  IMAD.MOV.U32 R22, RZ, RZ, 0x7f800000 ;  /* 0x7f800000ff167424 */ /* 0x000fe200078e00ff */
[----:B0-----:R-:W0:Y:S03]  /*1d60*/  SHFL.BFLY PT, R16, R17, 0x1, 0x1f ;  /* 0x0c201f0011107f89 */ /* 0x001e2600000e0000 */
[----:B------:R-:W-:Y:S01]  /*1d70*/  @!P3 IMAD.MOV R3, RZ, RZ, -R3 ;  /* 0x000000ffff03b224 */ /* 0x000fe200078e0a03 */
[----:B------:R-:W-:Y:S01]  /*1d80*/  ISETP.NE.AND P3, PT, R5, RZ, PT ;  /* 0x000000ff0500720c */ /* 0x000fe20003f65270 */
[----:B------:R-:W-:Y:S01]  /*1d90*/  @P4 VIADD R18, R18, 0x1 ;  /* 0x0000000112124836 */ /* 0x000fe20000000000 */
[----:B------:R-:W-:Y:S02]  /*1da0*/  @!P5 LOP3.LUT R3, RZ, R13, RZ, 0x33, !PT ;  /* 0x0000000dff03d212 */ /* 0x000fe400078e33ff */
[----:B------:R-:W-:-:S02]  /*1db0*/  SEL R13, RZ, 0x1, !P3 ;  /* 0x00000001ff0d7807 */ /* 0x000fc40005800000 */
[----:B------:R-:W-:Y:S02]  /*1dc0*/  @!P2 IADD3 R18, PT, PT, -R18, RZ, RZ ;  /* 0x000000ff1212a210 */ /* 0x000fe40007ffe1ff */
[----:B------:R-:W-:Y:S02]  /*1dd0*/  @!P0 LOP3.LUT R18, RZ, R15, RZ, 0x33, !PT ;  /* 0x0000000fff128212 */ /* 0x000fe400078e33ff */
[----:B------:R-:W-:Y:S02]  /*1de0*/  LOP3.LUT P0, RZ, R7, 0x3e1, RZ, 0xc0, !PT ;  /* 0x000003e107ff7812 */ /* 0x000fe4000780c0ff */
[----:B------:R-:W-:Y:S02]  /*1df0*/  ISETP.LT.U32.AND P2, PT, R26, R3, PT ;  /* 0x000000031a00720c */ /* 0x000fe40003f41070 */
[----:B------:R-:W-:Y:S02]  /*1e00*/  SHF.R.S32.HI R5, RZ, 0x1f, R3 ;  /* 0x0000001fff057819 */ /* 0x000fe40000011403 */
[----:B------:R-:W-:Y:S01]  /*1e10*/  LOP3.LUT R13, R12, R13, RZ, 0xfc, !PT ;  /* 0x0000000d0c0d7212 */ /* 0x000fe200078efcff */
[----:B------:R-:W-:Y:S01]  /*1e20*/  IMAD R12, R18, UR13, RZ ;  /* 0x0000000d120c7c24 */ /* 0x000fe2000f8e02ff */
[----:B------:R-:W-:Y:S01]  /*1e30*/  ISETP.LT.AND.EX P2, PT, R27, R5, PT, P2 ;  /* 0x000000051b00720c */ /* 0x000fe20003f41320 */
[----:B0-----:R-:W-:-:S03]  /*1e40*/  FADD.FTZ R16, R17, R16 ;  /* 0x0000001011107221 */ /* 0x001fc60000010000 */
[----:B------:R-:W-:Y:S01]  /*1e50*/  SEL R5, R26, R3, P2 ;  /* 0x000000031a057207 */ /* 0x000fe20001000000 */
[----:B------:R-:W-:Y:S01]  /*1e60*/  IMAD R3, R13, R12, RZ ;  /* 0x0000000c0d037224 */ /* 0x000fe200078e02ff */
        /* <DEDUP_REMOVED lines=33> */
[----:B------:R-:W-:Y:S01]  /*2080*/  HFMA2 R10, -RZ, RZ, 0, 0 ;  /* 0x00000000ff0a7431 */ /* 0x000fe200000001ff */
[----:B------:R-:W-:Y:S01]  /*2090*/  LEA.HI R13, R7, UR15, RZ, 0x1f ;  /* 0x0000000f070d7c11 */ /* 0x000fe2000f8ff8ff */
[----:B------:R-:W-:Y:S01]  /*20a0*/  HFMA2 R31, -RZ, RZ, 0, 0 ;  /* 0x00000000ff1f7431 */ /* 0x000fe200000001ff */
[----:B------:R-:W-:-:S04]  /*20b0*/  ISETP.NE.U32.AND P0, PT, R30, RZ, PT ;  /* 0x000000ff1e00720c */ /* 0x000fc80003f05070 */
        /* <DEDUP_REMOVED lines=19> */
.L_x_484:
[----:B------:R-:W-:Y:S01]  /*21f0*/  LEA.HI R2, R7, UR15, RZ, 0x1f ;  /* 0x0000000f07027c11 */ /* 0x000fe2000f8ff8ff */
[----:B------:R-:W-:Y:S01]  /*2200*/  IMAD.MOV.U32 R19, RZ, RZ, RZ ;  /* 0x000000ffff137224 */ /* 0x000fe200078e00ff */
[----:B------:R-:W-:Y:S02]  /*2210*/  MOV R18, R30 ;  /* 0x0000001e00127202 */ /* 0x000fe40000000f00 */
[----:B------:R-:W-:Y:S01]  /*2220*/  MOV R16, 0x2250 ;  /* 0x0000225000107802 */ /* 0x000fe20000000f00 */
[----:B------:R-:W-:Y:S02]  /*2230*/  IMAD.MOV.U32 R14, RZ, RZ, R2 ;  /* 0x000000ffff0e7224 */ /* 0x000fe400078e0002 */
[----:B------:R-:W-:Y:S05]  /*2240*/  CALL.REL.NOINC `($__internal_13_$__cuda_sm20_div_s64) ;  /* 0x0000002800287944 */ /* 0x000fea0003c00000 */
[----:B------:R-:W-:Y:S02]  /*2250*/  IADD3 R13, PT, PT, -R10, RZ, RZ ;  /* 0x000000ff0a0d7210 */ /* 0x000fe40007ffe1ff */
[----:B------:R-:W-:-:S03]  /*2260*/  MOV R31, R11 ;  /* 0x0000000b001f7202 */ /* 0x000fc60000000f00 */
[----:B------:R-:W-:Y:S01]  /*2270*/  IMAD R12, R30, R13, R2 ;  /* 0x0000000d1e0c7224 */ /* 0x000fe200078e0202 */
[----:B------:R-:W-:-:S07]  /*2280*/  MOV R30, R10 ;  /* 0x0000000a001e7202 */ /* 0x000fce0000000f00 */
.L_x_485:
        /* <DEDUP_REMOVED lines=59> */
.L_x_487:
[----:B------:R-:W-:Y:S01]  /*2640*/  IMAD.MOV.U32 R14, RZ, RZ, R30 ;  /* 0x000000ffff0e7224 */ /* 0x000fe200078e001e */
[----:B------:R-:W-:Y:S01]  /*2650*/  MOV R19, R31 ;  /* 0x0000001f00137202 */ /* 0x000fe20000000f00 */
[----:B------:R-:W-:Y:S01]  /*2660*/  IMAD.MOV.U32 R18, RZ, RZ, R34 ;  /* 0x000000ffff127224 */ /* 0x000fe200078e0022 */
[----:B------:R-:W-:Y:S02]  /*2670*/  MOV R16, 0x2690 ;  /* 0x0000269000107802 */ /* 0x000fe40000000f00 */
[----:B------:R-:W-:Y:S05]  /*2680*/  CALL.REL.NOINC `($__internal_13_$__cuda_sm20_div_s64) ;  /* 0x0000002400187944 */ /* 0x000fea0003c00000 */
[----:B------:R-:W-:-:S05]  /*2690*/  IADD3 R11, PT, PT, -R10, RZ, RZ ;  /* 0x000000ff0a0b7210 */ /* 0x000fca0007ffe1ff */
[----:B------:R-:W-:Y:S02]  /*26a0*/  IMAD R30, R11, R34, R30 ;  /* 0x000000220b1e7224 */ /* 0x000fe400078e021e */
.L_x_488:
[----:B------:R-:W-:Y:S05]  /*26b0*/  BSYNC.RECONVERGENT B0 ;  /* 0x0000000000007941 */ /* 0x000fea0003800200 */
.L_x_486:
        /* <DEDUP_REMOVED lines=159> */
.L_x_483:
[----:B------:R-:W0:Y:S01]  /*30b0*/  LDC.64 R4, c[0x0][0x420] ;  /* 0x00010800ff047b82 */ /* 0x000e220000000a00 */
[----:B------:R-:W-:-:S05]  /*30c0*/  IADD3 R2, PT, PT, R2, UR15, RZ ;  /* 0x0000000f02027c10 */ /* 0x000fca000fffe0ff */
[----:B0-----:R-:W-:-:S05]  /*30d0*/  IMAD.WIDE.U32 R2, R2, 0x4, R4 ;  /* 0x0000000402027825 */ /* 0x001fca00078e0004 */
[----:B------:R1:W-:Y:S02]  /*30e0*/  STG.E desc[UR10][R2.64], R22 ;  /* 0x0000001602007986 */ /* 0x0003e4000c10190a */
.L_x_482:
[----:B------:R-:W-:Y:S05]  /*30f0*/  BSYNC.RECONVERGENT B1 ;  /* 0x0000000000017941 */ /* 0x000fea0003800200 */
.L_x_481:
        /* <DEDUP_REMOVED lines=17> */
.L_x_490:
[----:B------:R-:W-:Y:S05]  /*3210*/  BSYNC.RECONVERGENT B0 ;  /* 0x0000000000007941 */ /* 0x000fea0003800200 */
.L_x_489:
        /* <DEDUP_REMOVED lines=49> */
.L_x_495:
        /* <DEDUP_REMOVED lines=133> */
.L_x_494:
        /* <DEDUP_REMOVED lines=73> */
.L_x_496:
[----:B------:R-:W-:-:S09]  /*4210*/  UISETP.NE.OR UP1, UPT, UR5, URZ, UP1 ;  /* 0x000000ff0500728c */ /* 0x000fd20008f25670 */
[----:B------:R-:W-:Y:S05]  /*4220*/  BRA.U !UP1, `(.L_x_492) ;  /* 0x0000000109947547 */ /* 0x000fea000b800000 */
.L_x_493:
[----:B------:R-:W-:-:S13]  /*4230*/  ISETP.GE.AND P0, PT, R12, UR13, PT ;  /* 0x0000000d0c007c0c */ /* 0x000fda000bf06270 */
.L_x_497:
        /* <DEDUP_REMOVED lines=36> */
.L_x_492:
        /* <DEDUP_REMOVED lines=10> */
.L_x_498:
        /* <DEDUP_REMOVED lines=12> */
.L_x_491:
        /* <DEDUP_REMOVED lines=81> */
        .weak           $__internal_13_$__cuda_sm20_div_s64
        .type           $__internal_13_$__cuda_sm20_div_s64,@function
        .size           $__internal_13_$__cuda_sm20_div_s64,(.L_x_4845 - $__internal_13_$__cuda_sm20_div_s64)
$__internal_13_$__cuda_sm20_div_s64:
        /* <DEDUP_REMOVED lines=83> */
[----:B------:R-:W-:Y:S05]  /*5020*/  RET.REL.NODEC R12 `(_ZN5flash32flash_fwd_splitkv_combine_kernelI23Flash_fwd_kernel_traitsILi32ELi64ELi256ELi4ELb0ELb0EN7cutlass10bfloat16_tE19Flash_kernel_traitsILi32ELi64ELi256ELi4ES3_EELi16ELi1ELb1EEEvNS_16Flash_fwd_paramsE) ;  /* 0xffffffac0cf47950 */ /* 0x000fea0003c3ffff */
.L_x_499:
        /* <DEDUP_REMOVED lines=13> */
.L_x_4845:


//--------------------- .text._ZN5flash24flash_fwd_splitkv_kernelI23Flash_fwd_kernel_traitsILi32ELi64ELi256ELi4ELb0ELb0EN7cutlass10bfloat16_tE19Flash_kernel_traitsILi32ELi64ELi256ELi4ES3_EELb1ELb0ELb0ELb0ELb0ELb0ELb0ELb0EEEvNS_16Flash_fwd_paramsE --------------------------
	.section	.text._ZN5flash24flash_fwd_splitkv_kernelI23Flash_fwd_kernel_traitsILi32ELi64ELi256ELi4ELb0ELb0EN7cutlass10bfloat16_tE19Flash_kernel_traitsILi32ELi64ELi256ELi4ES3_EELb1ELb0ELb0ELb0ELb0ELb0ELb0ELb0EEEvNS_16Flash_fwd_paramsE,"ax",@progbits
	.align	128
        .global         _ZN5flash24flash_fwd_splitkv_kernelI23Flash_fwd_kernel_traitsILi32ELi64ELi256ELi4ELb0ELb0EN7cutlass10bfloat16_tE19Flash_kernel_traitsILi32ELi64ELi256ELi4ES3_EELb1ELb0ELb0ELb0ELb0ELb0ELb0ELb0EEEvNS_16Flash_fwd_paramsE
        .type           _ZN5flash24flash_fwd_splitkv_kernelI23Flash_fwd_kernel_traitsILi32ELi64ELi256ELi4ELb0ELb0EN7cutlass10bfloat16_tE19Flash_kernel_traitsILi32ELi64ELi256ELi4ES3_EELb1ELb0ELb0ELb0ELb0ELb0ELb0ELb0EEEvNS_16Flash_fwd_paramsE,@function
        .size           _ZN5flash24flash_fwd_splitkv_kernelI23Flash_fwd_kernel_traitsILi32ELi64ELi256ELi4ELb0ELb0EN7cutlass10bfloat16_tE19Flash_kernel_traitsILi32ELi64ELi256ELi4ES3_EELb1ELb0ELb0ELb0ELb0ELb0ELb0ELb0EEEvNS_16Flash_fwd_paramsE,(.L_x_4874 - _ZN5flash24flash_fwd_splitkv_kernelI23Flash_fwd_kernel_traitsILi32ELi64ELi256ELi4ELb0ELb0EN7cutlass10bfloat16_tE19Flash_kernel_traitsILi32ELi64ELi256ELi4ES3_EELb1ELb0ELb0ELb0ELb0ELb0ELb0ELb0EEEvNS_16Flash_fwd_paramsE)
        .other          _ZN5flash24flash_fwd_splitkv_kernelI23Flash_fwd_kernel_traitsILi32ELi64ELi256ELi4ELb0ELb0EN7cutlass10bfloat16_tE19Flash_kernel_traitsILi32ELi64ELi256ELi4ES3_EELb1ELb0ELb0ELb0ELb0ELb0ELb0ELb0EEEvNS_16Flash_fwd_paramsE,@"STO_CUDA_ENTRY STV_DEFAULT"
_ZN5flash24flash_fwd_splitkv_kernelI23Flash_fwd_kernel_traitsILi32ELi64ELi256ELi4ELb0ELb0EN7cutlass10bfloat16_tE19Flash_kernel_traitsILi32ELi64ELi256ELi4ES3_EELb1ELb0ELb0ELb0ELb0ELb0ELb0ELb0EEEvNS_16Flash_fwd_paramsE:
.text._ZN5flash24flash_fwd_splitkv_kernelI23Flash_fwd_kernel_traitsILi32ELi64ELi256ELi4ELb0ELb0EN7cutlass10bfloat16_tE19Flash_kernel_traitsILi32ELi64ELi256ELi4ES3_EELb1ELb0ELb0ELb0ELb0ELb0ELb0ELb0EEEvNS_16Flash_fwd_paramsE:
[----:B------:R-:W-:Y:S08]  /*0000*/  LDC R1, c[0x0][0x37c] ;  /* 0x0000df00ff017b82 */ /* 0x000ff00000000800 */
[----:B------:R-:W1:Y:S01]  /*0010*/  LDC.64 R2, c[0x0][0x460] ;  /* 0x00011800ff027b82 */ /* 0x000e620000000a00 */
[----:B------:R-:W2:Y:S01]  /*0020*/  S2R R0, SR_CTAID.Y ;  /* 0x0000000000007919 */ /* 0x000ea20000002600 */
[----:B------:R-:W3:Y:S01]  /*0030*/  LDCU.64 UR16, c[0x0][0x358] ;  /* 0x00006b00ff1077ac */ /* 0x000ee20008000a00 */
[----:B------:R-:W-:Y:S01]  /*0040*/  IMAD.MOV.U32 R218, RZ, RZ, -0x1 ;  /* 0xffffffffffda7424 */ /* 0x000fe200078e00ff */
[----:B------:R-:W4:Y:S04]  /*0050*/  LDCU.64 UR4, c[0x0][0x478] ;  /* 0x00008f00ff0477ac */ /* 0x000f280008000a00 */
[----:B------:R-:W2:Y:S01]  /*0060*/  LDC.64 R4, c[0x0][0x460] ;  /* 0x00011800ff047b82 */ /* 0x000ea20000000a00 */
[----:B------:R-:W3:Y:S07]  /*0070*/  LDCU.64 UR6, c[0x0][0x470] ;  /* 0x00008e00ff0677ac */ /* 0x000eee0008000a00 */
[----:B------:R-:W3:Y:S01]  /*0080*/  LDC.64 R6, c[0x0][0x468] ;  /* 0x00011a00ff067b82 */ /* 0x000ee20000000a00 */
[----:B-1----:R-:W-:-:S02]  /*0090*/  ISETP.NE.U32.AND P0, PT, R2, RZ, PT ;  /* 0x000000ff0200720c */ /* 0x002fc40003f05070 */
[----:B------:R-:W-:Y:S02]  /*00a0*/  ISETP.NE.U32.AND P4, PT, R2, RZ, PT ;  /* 0x000000ff0200720c */ /* 0x000fe40003f85070 */
[C---:B------:R-:W-:Y:S02]  /*00b0*/  ISETP.NE.AND.EX P0, PT, R3.reuse, RZ, PT, P0 ;  /* 0x000000ff0300720c */ /* 0x040fe40003f05300 */
[----:B------:R-:W-:Y:S02]  /*00c0*/  ISETP.NE.AND.EX P4, PT, R3, RZ, PT, P4 ;  /* 0x000000ff0300720c */ /* 0x000fe40003f85340 */
[----:B----4-:R-:W-:Y:S01]  /*00d0*/  ISETP.NE.U32.AND P2, PT, RZ, UR4, PT ;  /* 0x00000004ff007c0c */ /* 0x010fe2000bf45070 */
[C---:B--2---:R-:W-:Y:S01]  /*00e0*/  IMAD.WIDE.U32 R14, R0.reuse, 0x4, R4 ;  /* 0x00000004000e7825 */ /* 0x044fe200078e0004 */
[----:B---3--:R-:W-:Y:S02]  /*00f0*/  ISETP.NE.U32.AND P3, PT, RZ, UR6, PT ;  /* 0x00000006ff007c0c */ /* 0x008fe4000bf65070 */
[----:B------:R-:W-:Y:S01]  /*0100*/  ISETP.NE.AND.EX P2, PT, RZ, UR5, PT, P2 ;  /* 0x00000005ff007c0c */ /* 0x000fe2000bf45320 */
[----:B------:R-:W-:Y:S01]  /*0110*/  IMAD.SHL.U32 R9, R0, 0x4, RZ ;  /* 0x0000000400097824 */ /* 0x000fe200078e00ff */
[----:B------:R-:W-:-:S03]  /*0120*/  ISETP.NE.AND.EX P3, PT, RZ, UR7, PT, P3 ;  /* 0x00000007ff007c0c */ /* 0x000fc6000bf65330 */
[----:B------:R-:W2:Y:S04]  /*0130*/  @P0 LDG.E R218, desc[UR16][R14.64] ;  /* 0x000000100eda0981 */ /* 0x000ea8000c1e1900 */
[----:B------:R1:W2:Y:S01]  /*0140*/  @P4 LDG.E R13, desc[UR16][R14.64+0x4] ;  /* 0x000004100e0d4981 */ /* 0x0002a2000c1e1900 */
[----:B------:R-:W-:Y:S01]  /*0150*/  SHF.R.U32.HI R10, RZ, 0x1e, R0 ;  /* 0x0000001eff0a7819 */ /* 0x000fe20000011600 */
[----:B------:R-:W-:Y:S02]  /*0160*/  IMAD.MOV.U32 R2, RZ, RZ, RZ ;  /* 0x000000ffff027224 */ /* 0x000fe400078e00ff */
[C---:B------:R-:W-:Y:S01]  /*0170*/  @P2 IADD3 R4, P0, PT, R9.reuse, UR4, RZ ;  /* 0x0000000409042c10 */ /* 0x040fe2000ff1e0ff */
[----:B------:R-:W3:Y:S01]  /*0180*/  LDCU.U8 UR4, c[0x0][0x532] ;  /* 0x0000a640ff0477ac */ /* 0x000ee20008000000 */
[----:B------:R-:W4:Y:S01]  /*0190*/  S2R R11, SR_CTAID.X ;  /* 0x00000000000b7919 */ /* 0x000f220000002500 */
[----:B------:R-:W-:Y:S01]  /*01a0*/  @P3 IADD3 R16, P1, PT, R9, UR6, RZ ;  /* 0x0000000609103c10 */ /* 0x000fe2000ff3e0ff */
[----:B------:R-:W2:Y:S01]  /*01b0*/  @!P4 LDC R8, c[0x0][0x434] ;  /* 0x00010d00ff08cb82 */ /* 0x000ea20000000800 */
[----:B------:R-:W-:-:S02]  /*01c0*/  @P2 IADD3.X R5, PT, PT, R10, UR5, RZ, P0, !PT ;  /* 0x000000050a052c10 */ /* 0x000fc400087fe4ff */
[----:B------:R-:W-:-:S03]  /*01d0*/  @P3 IADD3.X R17, PT, PT, R10, UR7, RZ, P1, !PT ;  /* 0x000000070a113c10 */ /* 0x000fc60008ffe4ff */
[----:B------:R2:W5:Y:S02]  /*01e0*/  @P2 LDG.E R199, desc[UR16][R4.64] ;  /* 0x0000001004c72981 */ /* 0x000564000c1e1900 */
[----:B------:R-:W2:Y:S02]  /*01f0*/  @!P2 LDC R12, c[0x0][0x43c] ;  /* 0x00010f00ff0cab82 */ /* 0x000ea40000000800 */
[----:B------:R2:W5:Y:S01]  /*0200*/  @P3 LDG.E R2, desc[UR16][R16.64] ;  /* 0x0000001010023981 */ /* 0x000562000c1e1900 */
[----:B-1----:R-:W-:-:S05]  /*0210*/  IADD3 R14, P0, PT, R9, R6, RZ ;  /* 0x00000006090e7210 */ /* 0x002fca0007f1e0ff */
[----:B------:R-:W-:Y:S01]  /*0220*/  IMAD.X R15, R10, 0x1, R7, P0 ;  /* 0x000000010a0f7824 */ /* 0x000fe200000e0607 */
[----:B------:R-:W-:-:S04]  /*0230*/  ISETP.NE.U32.AND P0, PT, R6, RZ, PT ;  /* 0x000000ff0600720c */ /* 0x000fc80003f05070 */
[C---:B------:R-:W-:Y:S02]  /*0240*/  ISETP.NE.AND.EX P0, PT, R7.reuse, RZ, PT, P0 ;  /* 0x000000ff0700720c */ /* 0x040fe40003f05300 */
[----:B---3--:R-:W-:Y:S02]  /*0250*/  ISETP.NE.AND P1, PT, RZ, UR4, PT ;  /* 0x00000004ff007c0c */ /* 0x008fe4000bf25270 */
[----:B------:R-:W-:Y:S01]  /*0260*/  ISETP.EQ.U32.AND P3, PT, R6, RZ, PT ;  /* 0x000000ff0600720c */ /* 0x000fe20003f62070 */
[----:B------:R-:W1:Y:S03]  /*0270*/  @!P2 LDC.64 R4, c[0x0][0x488] ;  /* 0x00012200ff04ab82 */ /* 0x000e660000000a00 */
[----:B------:R-:W-:-:S05]  /*0280*/  ISETP.EQ.OR.EX P3, PT, R7, RZ, !P1, P3 ;  /* 0x000000ff0700720c */ /* 0x000fca0004f62730 */
[----:B------:R-:W3:Y:S01]  /*0290*/  @!P0 LDC R7, c[0x0][0x438] ;  /* 0x00010e00ff078b82 */ /* 0x000ee20000000800 */
[----:B------:R-:W-:Y:S02]  /*02a0*/  IMAD.MOV.U32 R3, RZ, RZ, -0x1 ;  /* 0xffffffffff037424 */ /* 0x000fe400078e00ff */
[----:B----4-:R-:W-:-:S05]  /*02b0*/  IMAD.SHL.U32 R19, R11, 0x40, RZ ;  /* 0x000000400b137824 */ /* 0x010fca00078e00ff */
[----:B------:R4:W5:Y:S01]  /*02c0*/  @!P3 LDG.E R3, desc[UR16][R14.64] ;  /* 0x000000100e03b981 */ /* 0x000962000c1e1900 */
[----:B--2---:R-:W-:-:S05]  /*02d0*/  @P4 IMAD.IADD R8, R13, 0x1, -R218 ;  /* 0x000000010d084824 */ /* 0x004fca00078e0ada */
[----:B------:R-:W-:Y:S01]  /*02e0*/  ISETP.GT.AND P3, PT, R8, R19, PT ;  /* 0x000000130800720c */ /* 0x000fe20003f64270 */
[----:B-1-34-:R-:W-:-:S12]  /*02f0*/  @!P0 BRA `(.L_x_500) ;  /* 0x00000000000c8947 */ /* 0x01afd80003800000 */
[----:B------:R-:W2:Y:S02]  /*0300*/  @P1 LDG.E R6, desc[UR16][R14.64+0x4] ;  /* 0x000004100e061981 */ /* 0x000ea4000c1e1900 */
[----:B--2--5:R-:W-:-:S06]  /*0310*/  @P1 IADD3 R7, PT, PT, R6, -R3, RZ ;  /* 0x8000000306071210 */ /* 0x024fcc0007ffe0ff */
[----:B------:R1:W5:Y:S02]  /*0320*/  @!P1 LDG.E R7, desc[UR16][R14.64] ;  /* 0x000000100e079981 */ /* 0x000364000c1e1900 */
.L_x_500:
[----:B------:R-:W-:Y:S01]  /*0330*/  @!P2 ISETP.NE.U32.AND P0, PT, R4, RZ, PT ;  /* 0x000000ff0400a20c */ /* 0x000fe20003f05070 */
[----:B------:R-:W-:-:S12]  /*0340*/  @!P3 EXIT ;  /* 0x000000000000b94d */ /* 0x000fd80003800000 */
[----:B------:R-:W2:Y:S01]  /*0350*/  LDCU UR5, c[0x0][0x438] ;  /* 0x00008700ff0577ac */ /* 0x000ea20008000800 */
[----:B------:R-:W-:Y:S01]  /*0360*/  @!P2 ISETP.NE.AND.EX P0, PT, R5, RZ, PT, P0 ;  /* 0x000000ff0500a20c */ /* 0x000fe20003f05300 */
[--C-:B-----5:R-:W-:Y:S01]  /*0370*/  @P2 IMAD.IADD R199, R199, 0x1, -R2.reuse ;  /* 0x00000001c7c72824 */ /* 0x120fe200078e0a02 */
[----:B------:R-:W3:Y:S01]  /*0380*/  S2R R13, SR_CTAID.Z ;  /* 0x00000000000d7919 */ /* 0x000ee20000002700 */
[----:B------:R-:W4:Y:S01]  /*0390*/  LDCU UR14, c[0x0][0x508] ;  /* 0x0000a100ff0e77ac */ /* 0x000f220008000800 */
[----:B------:R-:W-:Y:S01]  /*03a0*/  @!P2 SEL R12, R12, RZ, P0 ;  /* 0x000000ff0c0ca207 */ /* 0x000fe20000000000 */
[----:B------:R-:W-:Y:S01]  /*03b0*/  VIADD R5, R11, 0x1 ;  /* 0x000000010b057836 */ /* 0x000fe20000000000 */
[----:B------:R-:W1:Y:S02]  /*03c0*/  S2R R211, SR_TID.X ;  /* 0x0000000000d37919 */ /* 0x000e640000002100 */
[----:B------:R-:W-:Y:S01]  /*03d0*/  @!P2 IADD3 R199, PT, PT, R12, R7, -R2 ;  /* 0x000000070cc7a210 */ /* 0x000fe20007ffe802 */
[----:B------:R-:W-:-:S04]  /*03e0*/  IMAD R4, R5, 0x40, -R8 ;  /* 0x0000004005047824 */ /* 0x000fc800078e0a08 */
[----:B------:R-:W-:Y:S01]  /*03f0*/  VIADD R7, R199, 0xff ;  /* 0x000000ffc7077836 */ /* 0x000fe20000000000 */
[----:B--2---:R-:W-:-:S04]  /*0400*/  UIADD3 UR5, UPT, UPT, UR5, 0xff, URZ ;  /* 0x000000ff05057890 */ /* 0x004fc8000fffe0ff */
[----:B------:R-:W-:Y:S02]  /*0410*/  SHF.R.S32.HI R6, RZ, 0x1f, R7 ;  /* 0x0000001fff067819 */ /* 0x000fe40000011407 */
[----:B----4-:R-:W-:Y:S01]  /*0420*/  IADD3 R5, PT, PT, R7, UR14, R4 ;  /* 0x0000000e07057c10 */ /* 0x010fe2000fffe004 */
[----:B------:R-:W-:Y:S01]  /*0430*/  USHF.R.S32.HI UR4, URZ, 0x1f, UR5 ;  /* 0x0000001fff047899 */ /* 0x000fe20008011405 */
[----:B------:R-:W-:Y:S02]  /*0440*/  LEA.HI R6, R6, R7, RZ, 0x8 ;  /* 0x0000000706067211 */ /* 0x000fe400078f40ff */
[----:B------:R-:W-:Y:S01]  /*0450*/  SHF.R.S32.HI R4, RZ, 0x1f, R5 ;  /* 0x0000001fff047819 */ /* 0x000fe20000011405 */
[----:B------:R-:W-:Y:S01]  /*0460*/  ULEA.HI UR4, UR4, UR5, URZ, 0x8 ;  /* 0x0000000504047291 */ /* 0x000fe2000f8f40ff */
[----:B------:R-:W-:Y:S02]  /*0470*/  SHF.R.S32.HI R6, RZ, 0x8, R6 ;  /* 0x00000008ff067819 */ /* 0x000fe40000011406 */
[----:B------:R-:W-:Y:S01]  /*0480*/  LEA.HI R4, R4, R5, RZ, 0x8 ;  /* 0x0000000504047211 */ /* 0x000fe200078f40ff */
[----:B------:R-:W-:-:S03]  /*0490*/  USHF.R.S32.HI UR4, URZ, 0x8, UR4 ;  /* 0x00000008ff047899 */ /* 0x000fc60008011404 */
[----:B------:R-:W-:-:S04]  /*04a0*/  SHF.R.S32.HI R5, RZ, 0x8, R4 ;  /* 0x00000008ff057819 */ /* 0x000fc80000011404 */
[----:B------:R-:W-:Y:S01]  /*04b0*/  VIMNMX3 R192, R6, UR4, R5, PT ;  /* 0x0000000406c07c0f */ /* 0x000fe2000b800105 */
[----:B------:R-:W-:-:S03]  /*04c0*/  IMAD.MOV.U32 R6, RZ, RZ, R0 ;  /* 0x000000ffff067224 */ /* 0x000fc600078e0000 */
[----:B------:R-:W-:-:S13]  /*04d0*/  ISETP.GT.AND P0, PT, R192, RZ, PT ;  /* 0x000000ffc000720c */ /* 0x000fda0003f04270 */
[----:B-1-3--:R-:W-:Y:S05]  /*04e0*/  @P0 BRA `(.L_x_501) ;  /* 0x0000000400040947 */ /* 0x00afea0003800000 */
[----:B------:R-:W-:Y:S01]  /*04f0*/  ISETP.NE.AND P0, PT, R218, -0x1, PT ;  /* 0xffffffffda00780c */ /* 0x000fe20003f05270 */
[----:B------:R-:W1:Y:S01]  /*0500*/  LDCU UR4, c[0x0][0x440] ;  /* 0x00008800ff0477ac */ /* 0x000e620008000800 */
[----:B------:R-:W2:Y:S01]  /*0510*/  LDC.64 R2, c[0x0][0x408] ;  /* 0x00010200ff027b82 */ /* 0x000ea20000000a00 */
[----:B------:R-:W-:Y:S01]  /*0520*/  SHF.L.U32 R10, R211, 0x3, RZ ;  /* 0x00000003d30a7819 */ /* 0x000fe200000006ff */
[----:B------:R-:W-:Y:S01]  /*0530*/  IMAD.MOV.U32 R11, RZ, RZ, RZ ;  /* 0x000000ffff0b7224 */ /* 0x000fe200078e00ff */
[----:B------:R-:W-:Y:S01]  /*0540*/  IADD3 R8, PT, PT, -R19, R8, RZ ;  /* 0x0000000813087210 */ /* 0x000fe20007ffe1ff */
[----:B------:R-:W3:Y:S01]  /*0550*/  LDCU UR6, c[0x0][0x3e0] ;  /* 0x00007c00ff0677ac */ /* 0x000ee20008000800 */
[----:B------:R-:W-:Y:S01]  /*0560*/  LOP3.LUT R10, R10, 0x18, RZ, 0xc0, !PT ;  /* 0x000000180a0a7812 */ /* 0x000fe200078ec0ff */
[----:B------:R-:W-:Y:S01]  /*0570*/  BSSY.RECONVERGENT B0, `(.L_x_502) ;  /* 0x000002a000007945 */ /* 0x000fe20003800200 */
[----:B------:R-:W-:-:S04]  /*0580*/  SHF.R.U32.HI R211, RZ, 0x2, R211 ;  /* 0x00000002ffd37819 */ /* 0x000fc800000116d3 */
[----:B------:R-:W4:Y:S01]  /*0590*/  @!P0 LDC.64 R4, c[0x0][0x400] ;  /* 0x00010000ff048b82 */ /* 0x000f220000000a00 */
[----:B-1----:R-:W-:Y:S01]  /*05a0*/  ISETP.GE.AND P2, PT, R10, UR4, PT ;  /* 0x000000040a007c0c */ /* 0x002fe2000bf46270 */
[----:B------:R-:W1:Y:S03]  /*05b0*/  LDCU.64 UR4, c[0x0][0x410] ;  /* 0x00008200ff0477ac */ /* 0x000e660008000a00 */
[----:B------:R-:W-:Y:S01]  /*05c0*/  ISETP.GE.OR P1, PT, R211, R8, P2 ;  /* 0x00000008d300720c */ /* 0x000fe20001726670 */
[----:B---3--:R-:W-:Y:S02]  /*05d0*/  IMAD R6, R6, UR6, R13 ;  /* 0x0000000606067c24 */ /* 0x008fe4000f8e020d */
[----:B--2---:R-:W-:-:S04]  /*05e0*/  @P0 IMAD.WIDE.U32 R14, R218, R2, RZ ;  /* 0x00000002da0e0225 */ /* 0x004fc800078e00ff */
[----:B----4-:R-:W-:-:S04]  /*05f0*/  @!P0 IMAD.WIDE.U32 R16, R0, R4, RZ ;  /* 0x0000000400108225 */ /* 0x010fc800078e00ff */
[----:B------:R-:W-:Y:S01]  /*0600*/  @!P0 IMAD R0, R0, R5, R17 ;  /* 0x0000000500008224 */ /* 0x000fe200078e0211 */
[----:B------:R-:W-:Y:S01]  /*0610*/  @!P0 MOV R4, R16 ;  /* 0x0000001000048202 */ /* 0x000fe20000000f00 */
[----:B------:R-:W-:Y:S01]  /*0620*/  IMAD.WIDE.U32 R16, R19, R2, R10 ;  /* 0x0000000213107225 */ /* 0x000fe200078e000a */
[----:B------:R-:W-:-:S03]  /*0630*/  @P0 MOV R4, R14 ;  /* 0x0000000e00040202 */ /* 0x000fc60000000f00 */
[-C--:B------:R-:W-:Y:S01]  /*0640*/  @P0 IMAD R0, R218, R3.reuse, R15 ;  /* 0x00000003da000224 */ /* 0x080fe200078e020f */
[----:B------:R-:W-:Y:S01]  /*0650*/  IADD3 R14, P0, PT, R4, R16, RZ ;  /* 0x00000010040e7210 */ /* 0x000fe20007f1e0ff */
[----:B------:R-:W-:Y:S01]  /*0660*/  IMAD R7, R19, R3, R17 ;  /* 0x0000000313077224 */ /* 0x000fe200078e0211 */
[----:B------:R-:W2:Y:S03]  /*0670*/  @!P1 LDC.64 R4, c[0x0][0x3f0] ;  /* 0x0000fc00ff049b82 */ /* 0x000ea60000000a00 */
[----:B------:R-:W-:Y:S01]  /*0680*/  IMAD.X R15, R0, 0x1, R7, P0 ;  /* 0x00000001000f7824 */ /* 0x000fe200000e0607 */
[----:B------:R-:W-:Y:S01]  /*0690*/  IADD3 R7, PT, PT, R211, 0x20, RZ ;  /* 0x00000020d3077810 */ /* 0x000fe20007ffe0ff */
[----:B-1----:R-:W-:Y:S01]  /*06a0*/  IMAD.WIDE.U32 R14, R13, UR4, R14 ;  /* 0x000000040d0e7c25 */ /* 0x002fe2000f8e000e */
[----:B------:R-:W1:Y:S02]  /*06b0*/  LDCU UR4, c[0x0][0x434] ;  /* 0x00008680ff0477ac */ /* 0x000e640008000800 */
[----:B------:R-:W-:Y:S01]  /*06c0*/  ISETP.GE.OR P2, PT, R7, R8, P2 ;  /* 0x000000080700720c */ /* 0x000fe20001746670 */
[----:B------:R-:W-:Y:S01]  /*06d0*/  IMAD R17, R13, UR5, R15 ;  /* 0x000000050d117c24 */ /* 0x000fe2000f8e020f */
[----:B------:R-:W-:-:S05]  /*06e0*/  @!P1 MOV R16, R14 ;  /* 0x0000000e00109202 */ /* 0x000fca0000000f00 */
[----:B------:R-:W-:-:S04]  /*06f0*/  @!P1 IMAD.WIDE.U32 R20, R211, R2, R16 ;  /* 0x00000002d3149225 */ /* 0x000fc800078e0010 */
[----:B------:R-:W-:Y:S01]  /*0700*/  @!P1 IMAD R0, R211, R3, R21 ;  /* 0x00000003d3009224 */ /* 0x000fe200078e0215 */
[----:B--2---:R-:W-:Y:S01]  /*0710*/  @!P1 LEA R4, P0, R20, R4, 0x1 ;  /* 0x0000000414049211 */ /* 0x004fe200078008ff */
[----:B-1----:R-:W-:-:S03]  /*0720*/  IMAD R6, R6, UR4, R19 ;  /* 0x0000000406067c24 */ /* 0x002fc6000f8e0213 */
[----:B------:R-:W-:-:S05]  /*0730*/  @!P1 LEA.HI.X R5, R20, R5, R0, 0x1, P0 ;  /* 0x0000000514059211 */ /* 0x000fca00000f0c00 */
[----:B------:R1:W-:Y:S01]  /*0740*/  @!P1 STG.E.128 desc[UR16][R4.64], RZ ;  /* 0x000000ff04009986 */ /* 0x0003e2000c101d10 */
[----:B------:R-:W-:Y:S05]  /*0750*/  @P2 BRA `(.L_x_503) ;  /* 0x00000000002c2947 */ /* 0x000fea0003800000 */
[----:B------:R-:W2:Y:S01]  /*0760*/  LDCU.64 UR4, c[0x0][0x3f0] ;  /* 0x00007e00ff0477ac */ /* 0x000ea20008000a00 */
[----:B-1----:R-:W-:Y:S02]  /*0770*/  IADD3 R5, P0, PT, R211, 0x20, RZ ;  /* 0x00000020d3057810 */ /* 0x002fe40007f1e0ff */
[----:B------:R-:W-:Y:S02]  /*0780*/  MOV R15, R17 ;  /* 0x00000011000f7202 */ /* 0x000fe40000000f00 */
[----:B------:R-:W-:Y:S01]  /*0790*/  IADD3.X R9, PT, PT, RZ, RZ, RZ, P0, !PT ;  /* 0x000000ffff097210 */ /* 0x000fe200007fe4ff */
[----:B------:R-:W-:-:S04]  /*07a0*/  IMAD.WIDE.U32 R14, R5, R2, R14 ;  /* 0x00000002050e7225 */ /* 0x000fc800078e000e */
[----:B------:R-:W-:-:S04]  /*07b0*/  IMAD R0, R9, R2, RZ ;  /* 0x0000000209007224 */ /* 0x000fc800078e02ff */
[----:B------:R-:W-:Y:S01]  /*07c0*/  IMAD R3, R5, R3, R0 ;  /* 0x0000000305037224 */ /* 0x000fe200078e0200 */
[----:B--2---:R-:W-:-:S04]  /*07d0*/  LEA R2, P0, R14, UR4, 0x1 ;  /* 0x000000040e027c11 */ /* 0x004fc8000f8008ff */
[----:B------:R-:W-:-:S04]  /*07e0*/  IADD3 R3, PT, PT, R15, R3, RZ ;  /* 0x000000030f037210 */ /* 0x000fc80007ffe0ff */
[----:B------:R-:W-:-:S05]  /*07f0*/  LEA.HI.X R3, R14, UR5, R3, 0x1, P0 ;  /* 0x000000050e037c11 */ /* 0x000fca00080f0c03 */
[----:B------:R2:W-:Y:S02]  /*0800*/  STG.E.128 desc[UR16][R2.64], RZ ;  /* 0x000000ff02007986 */ /* 0x0005e4000c101d10 */
.L_x_503:
[----:B------:R-:W-:Y:S05]  /*0810*/  BSYNC.RECONVERGENT B0 ;  /* 0x0000000000007941 */ /* 0x000fea0003800200 */
.L_x_502:
[----:B------:R-:W2:Y:S01]  /*0820*/  LDCU.64 UR4, c[0x0][0x420] ;  /* 0x00008400ff0477ac */ /* 0x000ea20008000a00 */
[----:B------:R-:W-:-:S04]  /*0830*/  ISETP.NE.AND P2, PT, R10, RZ, PT ;  /* 0x000000ff0a00720c */ /* 0x000fc80003f45270 */
[-C--:B------:R-:W-:Y:S02]  /*0840*/  ISETP.GE.OR P1, PT, R211, R8.reuse, P2 ;  /* 0x00000008d300720c */ /* 0x080fe40001726670 */
[C---:B------:R-:W-:Y:S02]  /*0850*/  IADD3 R211, P0, PT, R6.reuse, R211, RZ ;  /* 0x000000d306d37210 */ /* 0x040fe40007f1e0ff */
[----:B------:R-:W-:Y:S02]  /*0860*/  ISETP.GE.OR P2, PT, R7, R8, P2 ;  /* 0x000000080700720c */ /* 0x000fe40001746670 */
[----:B------:R-:W-:Y:S02]  /*0870*/  LEA.HI.X.SX32 R6, R6, RZ, 0x1, P0 ;  /* 0x000000ff06067211 */ /* 0x000fe400000f0eff */
[----:B--2---:R-:W-:-:S05]  /*0880*/  LEA R2, P0, R211, UR4, 0x2 ;  /* 0x00000004d3027c11 */ /* 0x004fca000f8010ff */
[----:B-1----:R-:W-:Y:S01]  /*0890*/  @!P1 IMAD.MOV.U32 R5, RZ, RZ, 0x7f800000 ;  /* 0x7f800000ff059424 */ /* 0x002fe200078e00ff */
[----:B------:R-:W-:-:S05]  /*08a0*/  LEA.HI.X R3, R211, UR5, R6, 0x2, P0 ;  /* 0x00000005d3037c11 */ /* 0x000fca00080f1406 */
[----:B------:R1:W-:Y:S01]  /*08b0*/  @!P1 STG.E desc[UR16][R2.64], R5 ;  /* 0x0000000502009986 */ /* 0x0003e2000c101910 */
[----:B------:R-:W-:Y:S05]  /*08c0*/  @P2 EXIT ;  /* 0x000000000000294d */ /* 0x000fea0003800000 */
[----:B-1----:R-:W-:-:S05]  /*08d0*/  MOV R5, 0x7f800000 ;  /* 0x7f80000000057802 */ /* 0x002fca0000000f00 */
[----:B------:R-:W-:Y:S01]  /*08e0*/  STG.E desc[UR16][R2.64+0x80], R5 ;  /* 0x0000800502007986 */ /* 0x000fe2000c101910 */
[----:B------:R-:W-:Y:S05]  /*08f0*/  EXIT ;  /* 0x000000000000794d */ /* 0x000fea0003800000 */
.L_x_501:
[----:B------:R-:W1:Y:S01]  /*0900*/  LDCU.64 UR4, c[0x0][0x4d8] ;  /* 0x00009b00ff0477ac */ /* 0x000e620008000a00 */
[----:B------:R-:W2:Y:S01]  /*0910*/  LDCU.64 UR8, c[0x0][0x4e0] ;  /* 0x00009c00ff0877ac */ /* 0x000ea20008000a00 */
[----:B-1----:R-:W-:-:S04]  /*0920*/  UISETP.NE.U32.AND UP0, UPT, UR4, URZ, UPT ;  /* 0x000000ff0400728c */ /* 0x002fc8000bf05070 */
[----:B------:R-:W-:Y:S02]  /*0930*/  UISETP.NE.AND.EX UP0, UPT, UR5, URZ, UPT, UP0 ;  /* 0x000000ff0500728c */ /* 0x000fe4000bf05300 */
[----:B--2---:R-:W-:-:S04]  /*0940*/  UISETP.NE.U32.AND UP1, UPT, UR8, URZ, UPT ;  /* 0x000000ff0800728c */ /* 0x004fc8000bf25070 */
[----:B------:R-:W-:-:S03]  /*0950*/  UISETP.NE.AND.EX UP1, UPT, UR9, URZ, UPT, UP1 ;  /* 0x000000ff0900728c */ /* 0x000fc6000bf25310 */
[----:B------:R-:W-:Y:S08]  /*0960*/  BRA.U !UP0, `(.L_x_504) ;  /* 0x00000001080c7547 */ /* 0x000ff0000b800000 */
[----:B------:R-:W-:-:S04]  /*0970*/  IADD3 R6, P0, PT, R9, UR4, RZ ;  /* 0x0000000409067c10 */ /* 0x000fc8000ff1e0ff */
[----:B------:R-:W-:-:S05]  /*0980*/  IADD3.X R7, PT, PT, R10, UR5, RZ, P0, !PT ;  /* 0x000000050a077c10 */ /* 0x000fca00087fe4ff */
[----:B------:R1:W5:Y:S04]  /*0990*/  LDG.E R6, desc[UR16][R6.64] ;  /* 0x0000001006067981 */ /* 0x000368000c1e1900 */
.L_x_504:
[----:B------:R-:W-:Y:S05]  /*09a0*/  BRA.U !UP1, `(.L_x_505) ;  /* 0x00000005098c7547 */ /* 0x000fea000b800000 */
[----:B-1----:R-:W1:Y:S01]  /*09b0*/  LDC R7, c[0x0][0x4f0] ;  /* 0x00013c00ff077b82 */ /* 0x002e620000000800 */
[----:B------:R-:W-:Y:S01]  /*09c0*/  LEA R2, R192, 0xffffff00, 0x8 ;  /* 0xffffff00c0027811 */ /* 0x000fe200078e40ff */
[----:B------:R-:W2:Y:S03]  /*09d0*/  LDCU.64 UR4, c[0x0][0x4e8] ;  /* 0x00009d00ff0477ac */ /* 0x000ea60008000a00 */
[----:B------:R-:W-:Y:S01]  /*09e0*/  IABS R3, R2 ;  /* 0x0000000200037213 */ /* 0x000fe20000000000 */
[----:B------:R-:W3:Y:S04]  /*09f0*/  LDCU.64 UR6, c[0x0][0x3a0] ;  /* 0x00007400ff0677ac */ /* 0x000ee80008000a00 */
[----:B-----5:R-:W-:Y:S01]  /*0a00*/  IMAD.MOV.U32 R6, RZ, RZ, R3 ;  /* 0x000000ffff067224 */ /* 0x020fe200078e0003 */
[----:B------:R-:W4:Y:S01]  /*0a10*/  LDCU.64 UR12, c[0x0][0x3b8] ;  /* 0x00007700ff0c77ac */ /* 0x000f220008000a00 */
[----:B------:R-:W3:Y:S01]  /*0a20*/  LDCU.64 UR10, c[0x0][0x3c0] ;  /* 0x00007800ff0a77ac */ /* 0x000ee20008000a00 */
[----:B-1----:R-:W-:-:S04]  /*0a30*/  IABS R5, R7 ;  /* 0x0000000700057213 */ /* 0x002fc80000000000 */
[----:B------:R-:W1:Y:S08]  /*0a40*/  I2F.RP R9, R5 ;  /* 0x0000000500097306 */ /* 0x000e700000209400 */
[----:B-1----:R-:W1:Y:S02]  /*0a50*/  MUFU.RCP R14, R9 ;  /* 0x00000009000e7308 */ /* 0x002e640000001000 */
[----:B-1----:R-:W-:-:S06]  /*0a60*/  IADD3 R14, PT, PT, R14, 0xffffffe, RZ ;  /* 0x0ffffffe0e0e7810 */ /* 0x002fcc0007ffe0ff */
[----:B------:R-:W1:Y:S02]  /*0a70*/  F2I.FTZ.U32.TRUNC.NTZ R15, R14 ;  /* 0x0000000e000f7305 */ /* 0x000e64000021f000 */
[----:B-1----:R-:W-:Y:S01]  /*0a80*/  IMAD.MOV R4, RZ, RZ, -R15 ;  /* 0x000000ffff047224 */ /* 0x002fe200078e0a0f */
[----:B------:R-:W-:-:S03]  /*0a90*/  MOV R14, RZ ;  /* 0x000000ff000e7202 */ /* 0x000fc60000000f00 */
[----:B------:R-:W-:-:S04]  /*0aa0*/  IMAD R4, R4, R5, RZ ;  /* 0x0000000504047224 */ /* 0x000fc800078e02ff */
[----:B------:R-:W-:-:S06]  /*0ab0*/  IMAD.HI.U32 R15, R15, R4, R14 ;  /* 0x000000040f0f7227 */ /* 0x000fcc00078e000e */
[----:B------:R-:W-:-:S05]  /*0ac0*/  IMAD.HI.U32 R3, R15, R6, RZ ;  /* 0x000000060f037227 */ /* 0x000fca00078e00ff */
[----:B------:R-:W-:-:S05]  /*0ad0*/  IADD3 R4, PT, PT, -R3, RZ, RZ ;  /* 0x000000ff03047210 */ /* 0x000fca0007ffe1ff */
[----:B------:R-:W-:-:S05]  /*0ae0*/  IMAD R4, R5, R4, R6 ;  /* 0x0000000405047224 */ /* 0x000fca00078e0206 */
[----:B------:R-:W-:-:S13]  /*0af0*/  ISETP.GT.U32.AND P2, PT, R5, R4, PT ;  /* 0x000000040500720c */ /* 0x000fda0003f44070 */
[----:B------:R-:W-:Y:S01]  /*0b00*/  @!P2 IMAD.IADD R4, R4, 0x1, -R5 ;  /* 0x000000010404a824 */ /* 0x000fe200078e0a05 */
[----:B------:R-:W-:Y:S02]  /*0b10*/  @!P2 IADD3 R3, PT, PT, R3, 0x1, RZ ;  /* 0x000000010303a810 */ /* 0x000fe40007ffe0ff */
[----:B------:R-:W-:Y:S02]  /*0b20*/  ISETP.NE.AND P2, PT, R7, RZ, PT ;  /* 0x000000ff0700720c */ /* 0x000fe40003f45270 */
[----:B------:R-:W-:Y:S02]  /*0b30*/  ISETP.GE.U32.AND P0, PT, R4, R5, PT ;  /* 0x000000050400720c */ /* 0x000fe40003f06070 */
[----:B------:R-:W-:-:S04]  /*0b40*/  LOP3.LUT R4, R2, R7, RZ, 0x3c, !PT ;  /* 0x0000000702047212 */ /* 0x000fc800078e3cff */
[----:B------:R-:W-:Y:S01]  /*0b50*/  ISETP.GE.AND P1, PT, R4, RZ, PT ;  /* 0x000000ff0400720c */ /* 0x000fe20003f26270 */
[----:B--2---:R-:W-:-:S04]  /*0b60*/  IMAD.WIDE.U32 R4, R0, UR4, RZ ;  /* 0x0000000400047c25 */ /* 0x004fc8000f8e00ff */
[----:B------:R-:W-:Y:S01]  /*0b70*/  IMAD R223, R0, UR5, R5 ;  /* 0x0000000500df7c24 */ /* 0x000fe2000f8e0205 */
[----:B------:R-:W1:Y:S01]  /*0b80*/  LDCU.64 UR4, c[0x0][0x3a8] ;  /* 0x00007500ff0477ac */ /* 0x000e620008000a00 */
[----:B------:R-:W-:Y:S01]  /*0b90*/  @P0 VIADD R3, R3, 0x1 ;  /* 0x0000000103030836 */ /* 0x000fe20000000000 */
[----:B------:R-:W-:-:S04]  /*0ba0*/  LEA R222, P0, R4, UR8, 0x2 ;  /* 0x0000000804de7c11 */ /* 0x000fc8000f8010ff */
[----:B------:R-:W-:Y:S02]  /*0bb0*/  LEA.HI.X R223, R4, UR9, R223, 0x2, P0 ;  /* 0x0000000904df7c11 */ /* 0x000fe400080f14df */
[----:B------:R-:W-:Y:S01]  /*0bc0*/  @!P1 IADD3 R3, PT, PT, -R3, RZ, RZ ;  /* 0x000000ff03039210 */ /* 0x000fe20007ffe1ff */
[----:B------:R-:W2:Y:S01]  /*0bd0*/  LDC R4, c[0x0][0x3e8] ;  /* 0x0000fa00ff047b82 */ /* 0x000ea20000000800 */
[----:B------:R-:W-:-:S05]  /*0be0*/  @!P2 LOP3.LUT R3, RZ, R7, RZ, 0x33, !PT ;  /* 0x00000007ff03a212 */ /* 0x000fca00078e33ff */
[----:B------:R-:W-:-:S05]  /*0bf0*/  IMAD.WIDE R20, R3, 0x4, R222 ;  /* 0x0000000403147825 */ /* 0x000fca00078e02de */
[----:B------:R-:W2:Y:S01]  /*0c00*/  LDG.E R6, desc[UR16][R20.64] ;  /* 0x0000001014067981 */ /* 0x000ea2000c1e1900 */
[----:B------:R-:W-:Y:S02]  /*0c10*/  IADD3 R3, PT, PT, -R3, RZ, RZ ;  /* 0x000000ff03037210 */ /* 0x000fe40007ffe1ff */
[----:B----4-:R-:W-:Y:S02]  /*0c20*/  MOV R190, UR12 ;  /* 0x0000000c00be7c02 */ /* 0x010fe40008000f00 */
[----:B---3--:R-:W-:Y:S01]  /*0c30*/  MOV R188, UR10 ;  /* 0x0000000a00bc7c02 */ /* 0x008fe20008000f00 */
[----:B------:R-:W-:Y:S01]  /*0c40*/  IMAD R2, R7, R3, R2 ;  /* 0x0000000307027224 */ /* 0x000fe200078e0202 */
[----:B------:R-:W-:Y:S02]  /*0c50*/  MOV R191, UR13 ;  /* 0x0000000d00bf7c02 */ /* 0x000fe40008000f00 */
[----:B------:R-:W-:Y:S02]  /*0c60*/  MOV R189, UR11 ;  /* 0x0000000b00bd7c02 */ /* 0x000fe40008000f00 */
[----:B------:R-:W-:-:S02]  /*0c70*/  SHF.R.S32.HI R3, RZ, 0x1f, R2 ;  /* 0x0000001fff037819 */ /* 0x000fc40000011402 */
[----:B--2---:R-:W-:-:S04]  /*0c80*/  IABS R9, R4 ;  /* 0x0000000400097213 */ /* 0x004fc80000000000 */
[----:B------:R-:W2:Y:S08]  /*0c90*/  I2F.RP R16, R9 ;  /* 0x0000000900107306 */ /* 0x000eb00000209400 */
[----:B--2---:R-:W2:Y:S02]  /*0ca0*/  MUFU.RCP R14, R16 ;  /* 0x00000010000e7308 */ /* 0x004ea40000001000 */
[----:B--2---:R-:W-:-:S06]  /*0cb0*/  IADD3 R14, PT, PT, R14, 0xffffffe, RZ ;  /* 0x0ffffffe0e0e7810 */ /* 0x004fcc0007ffe0ff */
[----:B------:R-:W2:Y:S02]  /*0cc0*/  F2I.FTZ.U32.TRUNC.NTZ R15, R14 ;  /* 0x0000000e000f7305 */ /* 0x000ea4000021f000 */
[----:B--2---:R-:W-:Y:S01]  /*0cd0*/  IMAD.MOV R5, RZ, RZ, -R15 ;  /* 0x000000ffff057224 */ /* 0x004fe200078e0a0f */
[----:B------:R-:W-:-:S03]  /*0ce0*/  MOV R14, RZ ;  /* 0x000000ff000e7202 */ /* 0x000fc60000000f00 */
[----:B------:R-:W-:Y:S01]  /*0cf0*/  IMAD R10, R5, R9, RZ ;  /* 0x00000009050a7224 */ /* 0x000fe200078e02ff */
[----:B------:R-:W-:-:S03]  /*0d00*/  IABS R5, R13 ;  /* 0x0000000d00057213 */ /* 0x000fc60000000000 */
[----:B------:R-:W-:Y:S01]  /*0d10*/  IMAD.HI.U32 R15, R15, R10, R14 ;  /* 0x0000000a0f0f7227 */ /* 0x000fe200078e000e */
[----:B------:R-:W-:-:S05]  /*0d20*/  MOV R12, R5 ;  /* 0x00000005000c7202 */ /* 0x000fca0000000f00 */
[----:B------:R-:W-:-:S04]  /*0d30*/  IMAD.HI.U32 R5, R15, R12, RZ ;  /* 0x0000000c0f057227 */ /* 0x000fc800078e00ff */
[----:B------:R-:W-:-:S04]  /*0d40*/  IMAD.MOV R10, RZ, RZ, -R5 ;  /* 0x000000ffff0a7224 */ /* 0x000fc800078e0a05 */
[----:B------:R-:W-:-:S05]  /*0d50*/  IMAD R10, R9, R10, R12 ;  /* 0x0000000a090a7224 */ /* 0x000fca00078e020c */
[----:B------:R-:W-:-:S13]  /*0d60*/  ISETP.GT.U32.AND P1, PT, R9, R10, PT ;  /* 0x0000000a0900720c */ /* 0x000fda0003f24070 */
[-C--:B------:R-:W-:Y:S02]  /*0d70*/  @!P1 IADD3 R10, PT, PT, R10, -R9.reuse, RZ ;  /* 0x800000090a0a9210 */ /* 0x080fe40007ffe0ff */
[----:B------:R-:W-:Y:S02]  /*0d80*/  @!P1 IADD3 R5, PT, PT, R5, 0x1, RZ ;  /* 0x0000000105059810 */ /* 0x000fe40007ffe0ff */
[----:B------:R-:W-:Y:S02]  /*0d90*/  ISETP.GE.U32.AND P2, PT, R10, R9, PT ;  /* 0x000000090a00720c */ /* 0x000fe40003f46070 */
[----:B------:R-:W-:Y:S02]  /*0da0*/  LOP3.LUT R10, R13, R4, RZ, 0x3c, !PT ;  /* 0x000000040d0a7212 */ /* 0x000fe400078e3cff */
[----:B------:R-:W-:Y:S02]  /*0db0*/  ISETP.NE.AND P1, PT, R4, RZ, PT ;  /* 0x000000ff0400720c */ /* 0x000fe40003f25270 */
[----:B------:R-:W-:-:S07]  /*0dc0*/  ISETP.GE.AND P0, PT, R10, RZ, PT ;  /* 0x000000ff0a00720c */ /* 0x000fce0003f06270 */
[----:B------:R-:W-:-:S06]  /*0dd0*/  @P2 VIADD R5, R5, 0x1 ;  /* 0x0000000105052836 */ /* 0x000fcc0000000000 */
[----:B------:R-:W-:Y:S02]  /*0de0*/  @!P0 IADD3 R5, PT, PT, -R5, RZ, RZ ;  /* 0x000000ff05058210 */ /* 0x000fe40007ffe1ff */
[----:B------:R-:W-:Y:S01]  /*0df0*/  @!P1 LOP3.LUT R5, RZ, R4, RZ, 0x33, !PT ;  /* 0x00000004ff059212 */ /* 0x000fe200078e33ff */
[C---:B------:R-:W-:Y:S02]  /*0e00*/  IMAD R4, R3.reuse, R190, RZ ;  /* 0x000000be03047224 */ /* 0x040fe400078e02ff */
[----:B------:R-:W-:Y:S02]  /*0e10*/  IMAD R3, R3, R188, RZ ;  /* 0x000000bc03037224 */ /* 0x000fe400078e02ff */
[C---:B------:R-:W-:Y:S02]  /*0e20*/  IMAD R4, R2.reuse, R191, R4 ;  /* 0x000000bf02047224 */ /* 0x040fe400078e0204 */
[----:B------:R-:W-:Y:S01]  /*0e30*/  IMAD R3, R2, R189, R3 ;  /* 0x000000bd02037224 */ /* 0x000fe200078e0203 */
[----:B------:R-:W-:Y:S01]  /*0e40*/  SHF.R.S32.HI R9, RZ, 0x1f, R6 ;  /* 0x0000001fff097819 */ /* 0x000fe20000011406 */
[----:B------:R-:W-:-:S04]  /*0e50*/  IMAD.WIDE.U32 R14, R6, UR6, RZ ;  /* 0x00000006060e7c25 */ /* 0x000fc8000f8e00ff */
[C---:B------:R-:W-:Y:S02]  /*0e60*/  IMAD R17, R9.reuse, UR6, RZ ;  /* 0x0000000609117c24 */ /* 0x040fe4000f8e02ff */
[----:B-1----:R-:W-:Y:S02]  /*0e70*/  IMAD R9, R9, UR4, RZ ;  /* 0x0000000409097c24 */ /* 0x002fe4000f8e02ff */
[C---:B------:R-:W-:Y:S02]  /*0e80*/  IMAD R17, R6.reuse, UR7, R17 ;  /* 0x0000000706117c24 */ /* 0x040fe4000f8e0211 */
[C---:B------:R-:W-:Y:S02]  /*0e90*/  IMAD R9, R6.reuse, UR5, R9 ;  /* 0x0000000506097c24 */ /* 0x040fe4000f8e0209 */
[----:B------:R-:W-:Y:S01]  /*0ea0*/  IMAD.WIDE.U32 R6, R6, UR4, RZ ;  /* 0x0000000406067c25 */ /* 0x000fe2000f8e00ff */
[----:B------:R-:W1:Y:S03]  /*0eb0*/  LDCU.128 UR4, c[0x0][0x3d0] ;  /* 0x00007a00ff0477ac */ /* 0x000e660008000c00 */
[----:B------:R-:W-:-:S02]  /*0ec0*/  IMAD.IADD R15, R15, 0x1, R17 ;  /* 0x000000010f0f7824 */ /* 0x000fc400078e0211 */
[----:B------:R-:W-:Y:S02]  /*0ed0*/  IMAD.IADD R7, R7, 0x1, R9 ;  /* 0x0000000107077824 */ /* 0x000fe400078e0209 */
[----:B------:R-:W-:-:S04]  /*0ee0*/  IMAD.WIDE.U32 R14, R2, R190, R14 ;  /* 0x000000be020e7225 */ /* 0x000fc800078e000e */
[----:B------:R-:W-:Y:S01]  /*0ef0*/  IMAD.WIDE.U32 R6, R2, R188, R6 ;  /* 0x000000bc02067225 */ /* 0x000fe200078e0006 */
[----:B------:R-:W-:-:S03]  /*0f00*/  SHF.R.S32.HI R2, RZ, 0x1f, R5 ;  /* 0x0000001fff027819 */ /* 0x000fc60000011405 */
[----:B------:R-:W-:Y:S01]  /*0f10*/  IMAD.IADD R15, R15, 0x1, R4 ;  /* 0x000000010f0f7824 */ /* 0x000fe200078e0204 */
[----:B------:R-:W-:Y:S01]  /*0f20*/  IADD3 R7, PT, PT, R7, R3, RZ ;  /* 0x0000000307077210 */ /* 0x000fe20007ffe0ff */
[C---:B-1----:R-:W-:Y:S02]  /*0f30*/  IMAD R4, R2.reuse, UR4, RZ ;  /* 0x0000000402047c24 */ /* 0x042fe4000f8e02ff */
[----:B------:R-:W-:Y:S02]  /*0f40*/  IMAD R2, R2, UR6, RZ ;  /* 0x0000000602027c24 */ /* 0x000fe4000f8e02ff */
[C---:B------:R-:W-:Y:S02]  /*0f50*/  IMAD R4, R5.reuse, UR5, R4 ;  /* 0x0000000505047c24 */ /* 0x040fe4000f8e0204 */
[----:B------:R-:W-:-:S04]  /*0f60*/  IMAD.WIDE.U32 R14, R5, UR4, R14 ;  /* 0x00000004050e7c25 */ /* 0x000fc8000f8e000e */
[C---:B------:R-:W-:Y:S02]  /*0f70*/  IMAD R2, R5.reuse, UR7, R2 ;  /* 0x0000000705027c24 */ /* 0x040fe4000f8e0202 */
[----:B------:R-:W-:Y:S01]  /*0f80*/  IMAD.WIDE.U32 R16, R5, UR6, R6 ;  /* 0x0000000605107c25 */ /* 0x000fe2000f8e0006 */
[----:B------:R-:W-:-:S03]  /*0f90*/  IADD3 R6, PT, PT, R15, R4, RZ ;  /* 0x000000040f067210 */ /* 0x000fc60007ffe0ff */
[----:B------:R-:W-:Y:S01]  /*0fa0*/  IMAD.MOV.U32 R12, RZ, RZ, R14 ;  /* 0x000000ffff0c7224 */ /* 0x000fe200078e000e */
[----:B------:R-:W-:Y:S02]  /*0fb0*/  IADD3 R7, PT, PT, R17, R2, RZ ;  /* 0x0000000211077210 */ /* 0x000fe40007ffe0ff */
[----:B------:R-:W-:Y:S01]  /*0fc0*/  MOV R14, R16 ;  /* 0x00000010000e7202 */ /* 0x000fe20000000f00 */
[----:B------:R-:W-:Y:S06]  /*0fd0*/  BRA `(.L_x_506) ;  /* 0x00000004005c7947 */ /* 0x000fec0003800000 */
.L_x_505:
[----:B------:R-:W-:-:S13]  /*0fe0*/  ISETP.NE.AND P0, PT, R3, -0x1, PT ;  /* 0xffffffff0300780c */ /* 0x000fda0003f05270 */
[----:B------:R-:W-:Y:S05]  /*0ff0*/  @P0 BRA `(.L_x_507) ;  /* 0x0000000000380947 */ /* 0x000fea0003800000 */
[----:B------:R-:W2:Y:S01]  /*1000*/  LDC.64 R190, c[0x0][0x3b8] ;  /* 0x0000ee00ffbe7b82 */ /* 0x000ea20000000a00 */
[----:B------:R-:W3:Y:S01]  /*1010*/  LDCU.64 UR4, c[0x0][0x3a0] ;  /* 0x00007400ff0477ac */ /* 0x000ee20008000a00 */
[----:B------:R-:W-:-:S05]  /*1020*/  SHF.R.S32.HI R5, RZ, 0x1f, R2 ;  /* 0x0000001fff057819 */ /* 0x000fca0000011402 */
[-C--:B--2---:R-:W-:Y:S01]  /*1030*/  IMAD R4, R5, R190.reuse, RZ ;  /* 0x000000be05047224 */ /* 0x084fe200078e02ff */
[----:B-----5:R-:W-:Y:S01]  /*1040*/  SHF.R.S32.HI R5, RZ, 0x1f, R6 ;  /* 0x0000001fff057819 */ /* 0x020fe20000011406 */
[----:B------:R-:W-:-:S04]  /*1050*/  IMAD.WIDE.U32 R14, R2, R190, RZ ;  /* 0x000000be020e7225 */ /* 0x000fc800078e00ff */
[----:B------:R-:W-:Y:S02]  /*1060*/  IMAD R4, R2, R191, R4 ;  /* 0x000000bf02047224 */ /* 0x000fe400078e0204 */
[----:B---3--:R-:W-:-:S03]  /*1070*/  IMAD R5, R5, UR4, RZ ;  /* 0x0000000405057c24 */ /* 0x008fc6000f8e02ff */
[----:B------:R-:W-:Y:S01]  /*1080*/  IADD3 R15, PT, PT, R15, R4, RZ ;  /* 0x000000040f0f7210 */ /* 0x000fe20007ffe0ff */
[C---:B------:R-:W-:Y:S02]  /*1090*/  IMAD R5, R6.reuse, UR5, R5 ;  /* 0x0000000506057c24 */ /* 0x040fe4000f8e0205 */
[----:B------:R-:W-:-:S05]  /*10a0*/  IMAD.WIDE.U32 R14, R6, UR4, R14 ;  /* 0x00000004060e7c25 */ /* 0x000fca000f8e000e */
[----:B------:R-:W-:Y:S02]  /*10b0*/  IADD3 R9, PT, PT, R15, R5, RZ ;  /* 0x000000050f097210 */ /* 0x000fe40007ffe0ff */
[----:B------:R-:W-:Y:S01]  /*10c0*/  MOV R10, R14 ;  /* 0x0000000e000a7202 */ /* 0x000fe20000000f00 */
[----:B------:R-:W-:Y:S05]  /*10d0*/  BRA `(.L_x_508) ;  /* 0x0000000000187947 */ /* 0x000fea0003800000 */
.L_x_507:
[----:B------:R-:W2:Y:S01]  /*10e0*/  LDC.64 R190, c[0x0][0x3b8] ;  /* 0x0000ee00ffbe7b82 */ /* 0x000ea20000000a00 */
[----:B------:R-:W-:-:S05]  /*10f0*/  IADD3 R4, PT, PT, R2, R3, RZ ;  /* 0x0000000302047210 */ /* 0x000fca0007ffe0ff */
[C---:B--2---:R-:W-:Y:S02]  /*1100*/  IMAD R9, R4.reuse, R191, RZ ;  /* 0x000000bf04097224 */ /* 0x044fe400078e02ff */
[----:B------:R-:W-:-:S05]  /*1110*/  IMAD.WIDE.U32 R4, R4, R190, RZ ;  /* 0x000000be04047225 */ /* 0x000fca00078e00ff */
[----:B------:R-:W-:Y:S02]  /*1120*/  IADD3 R9, PT, PT, R5, R9, RZ ;  /* 0x0000000905097210 */ /* 0x000fe40007ffe0ff */
[----:B------:R-:W-:Y:S02]  /*1130*/  MOV R10, R4 ;  /* 0x00000004000a7202 */ /* 0x000fe40000000f00 */
.L_x_508:
        /* <DEDUP_REMOVED lines=12> */
[----:B------:R-:W-:Y:S01]  /*1200*/  IADD3 R15, PT, PT, R15, R3, RZ ;  /* 0x000000030f0f7210 */ /* 0x000fe20007ffe0ff */
[----:B------:R-:W-:Y:S06]  /*1210*/  BRA `(.L_x_510) ;  /* 0x0000000000187947 */ /* 0x000fec0003800000 */
.L_x_509:
[----:B------:R-:W2:Y:S01]  /*1220*/  LDC.64 R188, c[0x0][0x3c0] ;  /* 0x0000f000ffbc7b82 */ /* 0x000ea20000000a00 */
[----:B------:R-:W-:-:S05]  /*1230*/  IADD3 R2, PT, PT, R2, R3, RZ ;  /* 0x0000000302027210 */ /* 0x000fca0007ffe0ff */
[C---:B--2---:R-:W-:Y:S02]  /*1240*/  IMAD R15, R2.reuse, R189, RZ ;  /* 0x000000bd020f7224 */ /* 0x044fe400078e02ff */
[----:B------:R-:W-:-:S05]  /*1250*/  IMAD.WIDE.U32 R2, R2, R188, RZ ;  /* 0x000000bc02027225 */ /* 0x000fca00078e00ff */
[----:B------:R-:W-:Y:S02]  /*1260*/  IADD3 R15, PT, PT, R3, R15, RZ ;  /* 0x0000000f030f7210 */ /* 0x000fe40007ffe0ff */
[----:B------:R-:W-:-:S07]  /*1270*/  MOV R14, R2 ;  /* 0x00000002000e7202 */ /* 0x000fce0000000f00 */
.L_x_510:
[----:B-----5:R-:W2:Y:S01]  /*1280*/  LDC R6, c[0x0][0x3e8] ;  /* 0x0000fa00ff067b82 */ /* 0x020ea20000000800 */
[----:B-1----:R-:W-:Y:S02]  /*1290*/  LEA R7, R192, 0xffffff00, 0x8 ;  /* 0xffffff00c0077811 */ /* 0x002fe400078e40ff */
[----:B------:R-:W-:-:S03]  /*12a0*/  CS2R R222, SRZ ;  /* 0x0000000000de7805 */ /* 0x000fc6000001ff00 */
[----:B------:R-:W-:-:S04]  /*12b0*/  IMAD.WIDE.U32 R14, R7, R188, R14 ;  /* 0x000000bc070e7225 */ /* 0x000fc800078e000e */
[----:B------:R-:W-:Y:S01]  /*12c0*/  IMAD R15, R7, R189, R15 ;  /* 0x000000bd070f7224 */ /* 0x000fe200078e020f */
[----:B--2---:R-:W-:-:S04]  /*12d0*/  IABS R2, R6 ;  /* 0x0000000600027213 */ /* 0x004fc80000000000 */
[----:B------:R-:W1:Y:S08]  /*12e0*/  I2F.RP R5, R2 ;  /* 0x0000000200057306 */ /* 0x000e700000209400 */
[----:B-1----:R-:W1:Y:S02]  /*12f0*/  MUFU.RCP R16, R5 ;  /* 0x0000000500107308 */ /* 0x002e640000001000 */
[----:B-1----:R-:W-:-:S06]  /*1300*/  IADD3 R16, PT, PT, R16, 0xffffffe, RZ ;  /* 0x0ffffffe10107810 */ /* 0x002fcc0007ffe0ff */
[----:B------:R-:W1:Y:S02]  /*1310*/  F2I.FTZ.U32.TRUNC.NTZ R17, R16 ;  /* 0x0000001000117305 */ /* 0x000e64000021f000 */
[----:B-1----:R-:W-:Y:S01]  /*1320*/  IMAD.MOV R3, RZ, RZ, -R17 ;  /* 0x000000ffff037224 */ /* 0x002fe200078e0a11 */
[----:B------:R-:W-:-:S03]  /*1330*/  MOV R16, RZ ;  /* 0x000000ff00107202 */ /* 0x000fc60000000f00 */
[----:B------:R-:W-:Y:S01]  /*1340*/  IMAD R4, R3, R2, RZ ;  /* 0x0000000203047224 */ /* 0x000fe200078e02ff */
[----:B------:R-:W-:-:S03]  /*1350*/  IABS R3, R13 ;  /* 0x0000000d00037213 */ /* 0x000fc60000000000 */
[----:B------:R-:W-:Y:S01]  /*1360*/  IMAD.HI.U32 R17, R17, R4, R16 ;  /* 0x0000000411117227 */ /* 0x000fe200078e0010 */
[----:B------:R-:W-:-:S03]  /*1370*/  MOV R16, R10 ;  /* 0x0000000a00107202 */ /* 0x000fc60000000f00 */
[----:B------:R-:W-:-:S04]  /*1380*/  IMAD.MOV.U32 R4, RZ, RZ, R3 ;  /* 0x000000ffff047224 */ /* 0x000fc800078e0003 */
[----:B------:R-:W-:Y:S01]  /*1390*/  IMAD.HI.U32 R12, R17, R4, RZ ;  /* 0x00000004110c7227 */ /* 0x000fe200078e00ff */
[----:B------:R-:W-:-:S04]  /*13a0*/  MOV R17, R9 ;  /* 0x0000000900117202 */ /* 0x000fc80000000f00 */
[----:B------:R-:W-:Y:S01]  /*13b0*/  IADD3 R3, PT, PT, -R12, RZ, RZ ;  /* 0x000000ff0c037210 */ /* 0x000fe20007ffe1ff */
[----:B------:R-:W-:-:S04]  /*13c0*/  IMAD.WIDE.U32 R16, R7, R190, R16 ;  /* 0x000000be07107225 */ /* 0x000fc800078e0010 */
[C---:B------:R-:W-:Y:S02]  /*13d0*/  IMAD R3, R2.reuse, R3, R4 ;  /* 0x0000000302037224 */ /* 0x040fe400078e0204 */
[----:B------:R-:W1:Y:S01]  /*13e0*/  LDC.64 R4, c[0x0][0x3d8] ;  /* 0x0000f600ff047b82 */ /* 0x000e620000000a00 */
[----:B------:R-:W-:Y:S02]  /*13f0*/  IMAD R17, R7, R191, R17 ;  /* 0x000000bf07117224 */ /* 0x000fe400078e0211 */
[----:B------:R-:W-:-:S13]  /*1400*/  ISETP.GT.U32.AND P0, PT, R2, R3, PT ;  /* 0x000000030200720c */ /* 0x000fda0003f04070 */
[----:B------:R-:W-:Y:S01]  /*1410*/  @!P0 IMAD.IADD R3, R3, 0x1, -R2 ;  /* 0x0000000103038824 */ /* 0x000fe200078e0a02 */
[----:B------:R-:W-:Y:S02]  /*1420*/  @!P0 IADD3 R12, PT, PT, R12, 0x1, RZ ;  /* 0x000000010c0c8810 */ /* 0x000fe40007ffe0ff */
[----:B------:R-:W-:Y:S02]  /*1430*/  ISETP.NE.AND P0, PT, R6, RZ, PT ;  /* 0x000000ff0600720c */ /* 0x000fe40003f05270 */
[----:B------:R-:W-:Y:S02]  /*1440*/  ISETP.GE.U32.AND P2, PT, R3, R2, PT ;  /* 0x000000020300720c */ /* 0x000fe40003f46070 */
[----:B------:R-:W-:-:S04]  /*1450*/  LOP3.LUT R2, R13, R6, RZ, 0x3c, !PT ;  /* 0x000000060d027212 */ /* 0x000fc800078e3cff */
[----:B------:R-:W-:Y:S02]  /*1460*/  ISETP.GE.AND P1, PT, R2, RZ, PT ;  /* 0x000000ff0200720c */ /* 0x000fe40003f26270 */
[----:B------:R-:W2:Y:S05]  /*1470*/  LDC.64 R2, c[0x0][0x3d0] ;  /* 0x0000f400ff027b82 */ /* 0x000eaa0000000a00 */
[----:B------:R-:W-:-:S06]  /*1480*/  @P2 IADD3 R12, PT, PT, R12, 0x1, RZ ;  /* 0x000000010c0c2810 */ /* 0x000fcc0007ffe0ff */
[----:B------:R-:W-:Y:S01]  /*1490*/  @!P1 IMAD.MOV R12, RZ, RZ, -R12 ;  /* 0x000000ffff0c9224 */ /* 0x000fe200078e0a0c */
[----:B------:R-:W-:-:S04]  /*14a0*/  @!P0 LOP3.LUT R12, RZ, R6, RZ, 0x33, !PT ;  /* 0x00000006ff0c8212 */ /* 0x000fc800078e33ff */
[----:B------:R-:W-:Y:S01]  /*14b0*/  SHF.R.S32.HI R9, RZ, 0x1f, R12 ;  /* 0x0000001fff097819 */ /* 0x000fe2000001140c */
[----:B-1----:R-:W-:-:S04]  /*14c0*/  IMAD.WIDE.U32 R14, R12, R4, R14 ;  /* 0x000000040c0e7225 */ /* 0x002fc800078e000e */
[C---:B------:R-:W-:Y:S02]  /*14d0*/  IMAD R6, R9.reuse, R4, RZ ;  /* 0x0000000409067224 */ /* 0x040fe400078e02ff */
[-C--:B--2---:R-:W-:Y:S02]  /*14e0*/  IMAD R9, R9, R2.reuse, RZ ;  /* 0x0000000209097224 */ /* 0x084fe400078e02ff */
[----:B------:R-:W-:-:S04]  /*14f0*/  IMAD.WIDE.U32 R16, R12, R2, R16 ;  /* 0x000000020c107225 */ /* 0x000fc800078e0010 */
[C---:B------:R-:W-:Y:S02]  /*1500*/  IMAD R3, R12.reuse, R3, R9 ;  /* 0x000000030c037224 */ /* 0x040fe400078e0209 */
[----:B------:R-:W-:Y:S01]  /*1510*/  IMAD R5, R12, R5, R6 ;  /* 0x000000050c057224 */ /* 0x000fe200078e0206 */
[----:B------:R-:W-:Y:S02]  /*1520*/  MOV R12, R16 ;  /* 0x00000010000c7202 */ /* 0x000fe40000000f00 */
[----:B------:R-:W-:Y:S01]  /*1530*/  IADD3 R6, PT, PT, R17, R3, RZ ;  /* 0x0000000311067210 */ /* 0x000fe20007ffe0ff */
[----:B------:R-:W-:-:S07]  /*1540*/  IMAD.IADD R7, R15, 0x1, R5 ;  /* 0x000000010f077824 */ /* 0x000fce00078e0205 */
.L_x_506:
[----:B------:R-:W-:Y:S01]  /*1550*/  ISETP.NE.AND P0, PT, R218, -0x1, PT ;  /* 0xffffffffda00780c */ /* 0x000fe20003f05270 */
[----:B------:R-:W1:Y:S01]  /*1560*/  S2UR UR4, SR_CgaCtaId ;  /* 0x00000000000479c3 */ /* 0x000e620000008800 */
[----:B------:R-:W2:Y:S01]  /*1570*/  LDCU.64 UR12, c[0x0][0x388] ;  /* 0x00007100ff0c77ac */ /* 0x000ea20008000a00 */
[----:B------:R-:W-:Y:S01]  /*1580*/  SHF.R.U32.HI R226, RZ, 0x2, R211 ;  /* 0x00000002ffe27819 */ /* 0x000fe200000116d3 */
[----:B------:R-:W-:Y:S01]  /*1590*/  IMAD.MOV.U32 R227, RZ, RZ, RZ ;  /* 0x000000ffffe37224 */ /* 0x000fe200078e00ff */
[----:B------:R-:W-:Y:S01]  /*15a0*/  IADD3 R212, PT, PT, -R19, R8, RZ ;  /* 0x0000000813d47210 */ /* 0x000fe20007ffe1ff */
[----:B------:R-:W3:Y:S01]  /*15b0*/  LDCU.64 UR10, c[0x0][0x390] ;  /* 0x00007200ff0a77ac */ /* 0x000ee20008000a00 */
[----:B------:R-:W-:Y:S01]  /*15c0*/  BSSY.RECONVERGENT B0, `(.L_x_511) ;  /* 0x0000038000007945 */ /* 0x000fe20003800200 */
[----:B------:R-:W-:Y:S01]  /*15d0*/  IMAD.WIDE.U32 R10, R11, 0x40, R226 ;  /* 0x000000400b0a7825 */ /* 0x000fe200078e00e2 */
[----:B------:R-:W-:Y:S01]  /*15e0*/  ISETP.GE.AND P2, PT, R226, R212, PT ;  /* 0x000000d4e200720c */ /* 0x000fe20003f46270 */
[----:B------:R-:W4:Y:S03]  /*15f0*/  LDCU.64 UR6, c[0x0][0x3c8] ;  /* 0x00007900ff0677ac */ /* 0x000f260008000a00 */
[----:B------:R-:W5:Y:S01]  /*1600*/  @!P0 LDC.64 R4, c[0x0][0x398] ;  /* 0x0000e600ff048b82 */ /* 0x000f620000000a00 */
[----:B------:R-:W-:-:S07]  /*1610*/  UMOV UR5, 0x400 ;  /* 0x0000040000057882 */ /* 0x000fce0000000000 */
[----:B------:R-:W2:Y:S01]  /*1620*/  @P0 LDC.64 R2, c[0x0][0x3b0] ;  /* 0x0000ec00ff020b82 */ /* 0x000ea20000000a00 */
[----:B-1----:R-:W-:Y:S01]  /*1630*/  ULEA UR4, UR4, UR5, 0x18 ;  /* 0x0000000504047291 */ /* 0x002fe2000f8ec0ff */
[----:B-----5:R-:W-:-:S04]  /*1640*/  @!P0 IMAD.WIDE.U32 R16, R0, R4, RZ ;  /* 0x0000000400108225 */ /* 0x020fc800078e00ff */
[----:B------:R-:W-:Y:S02]  /*1650*/  @!P0 IMAD R5, R0, R5, R17 ;  /* 0x0000000500058224 */ /* 0x000fe400078e0211 */
[----:B------:R-:W-:Y:S02]  /*1660*/  IMAD.SHL.U32 R0, R211, 0x8, RZ ;  /* 0x00000008d3007824 */ /* 0x000fe400078e00ff */
[----:B--2---:R-:W-:Y:S01]  /*1670*/  @P0 IMAD.WIDE.U32 R20, R218, R2, RZ ;  /* 0x00000002da140225 */ /* 0x004fe200078e00ff */
[----:B------:R-:W-:Y:S02]  /*1680*/  @!P0 MOV R2, R16 ;  /* 0x0000001000028202 */ /* 0x000fe40000000f00 */
[C---:B------:R-:W-:Y:S01]  /*1690*/  LOP3.LUT R220, R0.reuse, 0x18, RZ, 0xc0, !PT ;  /* 0x0000001800dc7812 */ /* 0x040fe200078ec0ff */
[----:B------:R-:W-:Y:S01]  /*16a0*/  @P0 IMAD.MOV.U32 R2, RZ, RZ, R20 ;  /* 0x000000ffff020224 */ /* 0x000fe200078e0014 */
[----:B------:R-:W-:Y:S01]  /*16b0*/  LOP3.LUT R4, R0, 0xd8, RZ, 0xc0, !PT ;  /* 0x000000d800047812 */ /* 0x000fe200078ec0ff */
[----:B------:R-:W-:Y:S01]  /*16c0*/  @P0 IMAD R5, R218, R3, R21 ;  /* 0x00000003da050224 */ /* 0x000fe200078e0215 */
[----:B------:R-:W-:-:S02]  /*16d0*/  IADD3 R20, P1, PT, R220, R12, RZ ;  /* 0x0000000cdc147210 */ /* 0x000fc40007f3e0ff */
[----:B------:R-:W-:Y:S02]  /*16e0*/  IADD3 R16, P0, PT, R220, R14, RZ ;  /* 0x0000000edc107210 */ /* 0x000fe40007f1e0ff */
[----:B------:R-:W-:Y:S01]  /*16f0*/  LOP3.LUT R219, R4, 0x18, R211, 0x78, !PT ;  /* 0x0000001804db7812 */ /* 0x000fe200078e78d3 */
[----:B------:R-:W-:Y:S01]  /*1700*/  IMAD.X R21, RZ, RZ, R6, P1 ;  /* 0x000000ffff157224 */ /* 0x000fe200008e0606 */
[----:B------:R-:W-:Y:S02]  /*1710*/  IADD3.X R17, PT, PT, RZ, R7, RZ, P0, !PT ;  /* 0x00000007ff117210 */ /* 0x000fe400007fe4ff */
[----:B------:R-:W-:Y:S01]  /*1720*/  IADD3 R6, P0, PT, R220, R2, RZ ;  /* 0x00000002dc067210 */ /* 0x000fe20007f1e0ff */
[----:B------:R-:W-:Y:S01]  /*1730*/  IMAD.WIDE.U32 R14, R226, R190, R20 ;  /* 0x000000bee20e7225 */ /* 0x000fe200078e0014 */
[----:B------:R-:W-:-:S03]  /*1740*/  LOP3.LUT R219, R219, 0x1f20, R0, 0xf8, !PT ;  /* 0x00001f20dbdb7812 */ /* 0x000fc600078ef800 */
[----:B------:R-:W-:Y:S01]  /*1750*/  IMAD.WIDE.U32 R2, R226, R188, R16 ;  /* 0x000000bce2027225 */ /* 0x000fe200078e0010 */
[----:B------:R-:W-:Y:S02]  /*1760*/  LEA R214, P1, R14, UR12, 0x1 ;  /* 0x0000000c0ed67c11 */ /* 0x000fe4000f8208ff */
[----:B------:R-:W-:Y:S01]  /*1770*/  LEA R219, R219, UR4, 0x1 ;  /* 0x00000004dbdb7c11 */ /* 0x000fe2000f8e08ff */
[----:B------:R-:W-:Y:S01]  /*1780*/  IMAD.X R7, RZ, RZ, R5, P0 ;  /* 0x000000ffff077224 */ /* 0x000fe200000e0605 */
[----:B---3--:R-:W-:Y:S01]  /*1790*/  LEA R216, P0, R2, UR10, 0x1 ;  /* 0x0000000a02d87c11 */ /* 0x008fe2000f8008ff */
[C---:B------:R-:W-:Y:S02]  /*17a0*/  IMAD R213, R226.reuse, R191, R15 ;  /* 0x000000bfe2d57224 */ /* 0x040fe400078e020f */
[----:B------:R-:W-:Y:S02]  /*17b0*/  IMAD R217, R226, R189, R3 ;  /* 0x000000bde2d97224 */ /* 0x000fe400078e0203 */
[----:B----4-:R-:W-:Y:S01]  /*17c0*/  IMAD.WIDE.U32 R6, R13, UR6, R6 ;  /* 0x000000060d067c25 */ /* 0x010fe2000f8e0006 */
[----:B------:R-:W-:-:S02]  /*17d0*/  LEA.HI.X R213, R14, UR13, R213, 0x1, P1 ;  /* 0x0000000d0ed57c11 */ /* 0x000fc400088f0cd5 */
[----:B------:R-:W-:Y:S01]  /*17e0*/  LEA.HI.X R217, R2, UR11, R217, 0x1, P0 ;  /* 0x0000000b02d97c11 */ /* 0x000fe200080f0cd9 */
[----:B------:R-:W-:Y:S01]  /*17f0*/  IMAD R13, R13, UR7, R7 ;  /* 0x000000070d0d7c24 */ /* 0x000fe2000f8e0207 */
[----:B------:R-:W-:Y:S01]  /*1800*/  SHF.L.U32 R2, R211, 0x5, RZ ;  /* 0x00000005d3027819 */ /* 0x000fe200000006ff */
[----:B------:R-:W-:Y:S06]  /*1810*/  @P2 BRA `(.L_x_512) ;  /* 0x0000000000482947 */ /* 0x000fec0003800000 */
[----:B------:R-:W1:Y:S02]  /*1820*/  LDCU UR5, c[0x0][0x440] ;  /* 0x00008800ff0577ac */ /* 0x000e640008000800 */
[----:B-1----:R-:W-:-:S13]  /*1830*/  ISETP.GE.AND P0, PT, R220, UR5, PT ;  /* 0x00000005dc007c0c */ /* 0x002fda000bf06270 */
[----:B------:R-:W-:Y:S05]  /*1840*/  @P0 BRA `(.L_x_513) ;  /* 0x0000000000380947 */ /* 0x000fea0003800000 */
[----:B------:R-:W1:Y:S01]  /*1850*/  LDCU.64 UR6, c[0x0][0x3b0] ;  /* 0x00007600ff0677ac */ /* 0x000e620008000a00 */
[----:B------:R-:W-:Y:S01]  /*1860*/  MOV R12, R6 ;  /* 0x00000006000c7202 */ /* 0x000fe20000000f00 */
[----:B------:R-:W2:Y:S01]  /*1870*/  LDCU.64 UR10, c[0x0][0x380] ;  /* 0x00007000ff0a77ac */ /* 0x000ea20008000a00 */
[----:B-1----:R-:W-:-:S03]  /*1880*/  IMAD R3, R11, UR6, RZ ;  /* 0x000000060b037c24 */ /* 0x002fc6000f8e02ff */
[----:B------:R-:W-:-:S04]  /*1890*/  IMAD.WIDE.U32 R4, R10, UR6, R12 ;  /* 0x000000060a047c25 */ /* 0x000fc8000f8e000c */
[----:B------:R-:W-:Y:S01]  /*18a0*/  IMAD R0, R10, UR7, R3 ;  /* 0x000000070a007c24 */ /* 0x000fe2000f8e0203 */
[----:B--2---:R-:W-:-:S04]  /*18b0*/  LEA R14, P0, R4, UR10, 0x1 ;  /* 0x0000000a040e7c11 */ /* 0x004fc8000f8008ff */
[----:B------:R-:W-:-:S04]  /*18c0*/  IADD3 R0, PT, PT, R5, R0, RZ ;  /* 0x0000000005007210 */ /* 0x000fc80007ffe0ff */
[----:B------:R-:W-:-:S05]  /*18d0*/  LEA.HI.X R15, R4, UR11, R0, 0x1, P0 ;  /* 0x0000000b040f7c11 */ /* 0x000fca00080f0c00 */
[----:B------:R-:W-:Y:S01]  /*18e0*/  @!PT LDS RZ, [RZ] ;  /* 0x00000000fffff984 */ /* 0x000fe20000000800 */
[----:B------:R-:W-:Y:S01]  /*18f0*/  @!PT LDS RZ, [RZ] ;  /* 0x00000000fffff984 */ /* 0x000fe20000000800 */
[----:B------:R-:W-:Y:S01]  /*1900*/  @!PT LDS RZ, [RZ] ;  /* 0x00000000fffff984 */ /* 0x000fe20000000800 */
[----:B------:R1:W-:Y:S01]  /*1910*/  LDGSTS.E.BYPASS.LTC128B.128 [R219], desc[UR16][R14.64] ;  /* 0x000000000edb7fae */ /* 0x0003e2000b981a10 */
[----:B------:R-:W-:Y:S05]  /*1920*/  BRA `(.L_x_512) ;  /* 0x0000000000047947 */ /* 0x000fea0003800000 */
.L_x_513:
[----:B------:R2:W-:Y:S02]  /*1930*/  STS.128 [R219], RZ ;  /* 0x000000ffdb007388 */ /* 0x0005e40000000c00 */
.L_x_512:
[----:B------:R-:W-:Y:S05]  /*1940*/  BSYNC.RECONVERGENT B0 ;  /* 0x0000000000007941 */ /* 0x000fea0003800200 */
.L_x_511:
[----:B------:R-:W-:Y:S01]  /*1950*/  IADD3 R5, PT, PT, R226, 0x20, RZ ;  /* 0x00000020e2057810 */ /* 0x000fe20007ffe0ff */
[----:B------:R-:W-:Y:S01]  /*1960*/  IMAD.SHL.U32 R3, R192, 0x100, RZ ;  /* 0x00000100c0037824 */ /* 0x000fe200078e00ff */
[----:B------:R-:W-:Y:S02]  /*1970*/  BSSY.RECONVERGENT B0, `(.L_x_514) ;  /* 0x000001a000007945 */ /* 0x000fe40003800200 */
[----:B------:R-:W-:Y:S01]  /*1980*/  ISETP.GE.AND P0, PT, R5, R212, PT ;  /* 0x000000d40500720c */ /* 0x000fe20003f06270 */
[----:B------:R-:W-:-:S04]  /*1990*/  VIADD R195, R3, 0xffffff00 ;  /* 0xffffff0003c37836 */ /* 0x000fc80000000000 */
[----:B------:R-:W-:-:S05]  /*19a0*/  IMAD.IADD R4, R199, 0x1, -R195 ;  /* 0x00000001c7047824 */ /* 0x000fca00078e0ac3 */
[----:B------:R-:W-:-:S03]  /*19b0*/  ISETP.GE.AND P6, PT, R226, R4, PT ;  /* 0x00000004e200720c */ /* 0x000fc60003fc6270 */
[----:B------:R-:W-:Y:S10]  /*19c0*/  @P0 BRA `(.L_x_515) ;  /* 0x0000000000500947 */ /* 0x000ff40003800000 */
[----:B------:R-:W3:Y:S02]  /*19d0*/  LDCU UR5, c[0x0][0x440] ;  /* 0x00008800ff0577ac */ /* 0x000ee40008000800 */
[----:B---3--:R-:W-:-:S13]  /*19e0*/  ISETP.GE.AND P0, PT, R220, UR5, PT ;  /* 0x00000005dc007c0c */ /* 0x008fda000bf06270 */
[----:B------:R3:W-:Y:S01]  /*19f0*/  @P0 STS.128 [R219+0x800], RZ ;  /* 0x000800ffdb000388 */ /* 0x0007e20000000c00 */
[----:B------:R-:W-:Y:S05]  /*1a00*/  @P0 BRA `(.L_x_515) ;  /* 0x0000000000400947 */ /* 0x000fea0003800000 */
[----:B------:R-:W4:Y:S01]  /*1a10*/  LDCU.64 UR10, c[0x0][0x3b0] ;  /* 0x00007600ff0a77ac */ /* 0x000f220008000a00 */
[----:B------:R-:W-:Y:S01]  /*1a20*/  IADD3 R7, P0, PT, R10, 0x20, RZ ;  /* 0x000000200a077810 */ /* 0x000fe20007f1e0ff */
[----:B------:R-:W-:Y:S01]  /*1a30*/  IMAD.MOV.U32 R10, RZ, RZ, R6 ;  /* 0x000000ffff0a7224 */ /* 0x000fe200078e0006 */
[----:B------:R-:W5:Y:S03]  /*1a40*/  LDCU.64 UR6, c[0x0][0x380] ;  /* 0x00007000ff0677ac */ /* 0x000f660008000a00 */
[----:B------:R-:W-:Y:S01]  /*1a50*/  IMAD.X R0, RZ, RZ, R11, P0 ;  /* 0x000000ffff007224 */ /* 0x000fe200000e060b */
[----:B------:R-:W-:-:S03]  /*1a60*/  MOV R11, R13 ;  /* 0x0000000d000b7202 */ /* 0x000fc60000000f00 */
[----:B----4-:R-:W-:Y:S02]  /*1a70*/  IMAD R0, R0, UR10, RZ ;  /* 0x0000000a00007c24 */ /* 0x010fe4000f8e02ff */
[----:B------:R-:W-:-:S04]  /*1a80*/  IMAD.WIDE.U32 R10, R7, UR10, R10 ;  /* 0x0000000a070a7c25 */ /* 0x000fc8000f8e000a */
[----:B------:R-:W-:Y:S01]  /*1a90*/  IMAD R0, R7, UR11, R0 ;  /* 0x0000000b07007c24 */ /* 0x000fe2000f8e0200 */
[----:B-----5:R-:W-:-:S04]  /*1aa0*/  LEA R6, P0, R10, UR6, 0x1 ;  /* 0x000000060a067c11 */ /* 0x020fc8000f8008ff */
[----:B------:R-:W-:-:S04]  /*1ab0*/  IADD3 R0, PT, PT, R11, R0, RZ ;  /* 0x000000000b007210 */ /* 0x000fc80007ffe0ff */
[----:B------:R-:W-:-:S05]  /*1ac0*/  LEA.HI.X R7, R10, UR7, R0, 0x1, P0 ;  /* 0x000000070a077c11 */ /* 0x000fca00080f0c00 */
[----:B------:R-:W-:Y:S01]  /*1ad0*/  @!PT LDS RZ, [RZ] ;  /* 0x00000000fffff984 */ /* 0x000fe20000000800 */
[----:B------:R-:W-:Y:S01]  /*1ae0*/  @!PT LDS RZ, [RZ] ;  /* 0x00000000fffff984 */ /* 0x000fe20000000800 */
[----:B------:R-:W-:Y:S01]  /*1af0*/  @!PT LDS RZ, [RZ] ;  /* 0x00000000fffff984 */ /* 0x000fe20000000800 */
[----:B------:R4:W-:Y:S02]  /*1b00*/  LDGSTS.E.BYPASS.LTC128B.128 [R219+0x800], desc[UR16][R6.64] ;  /* 0x0080000006db7fae */ /* 0x0009e4000b981a10 */
.L_x_515:
[----:B------:R-:W-:Y:S05]  /*1b10*/  BSYNC.RECONVERGENT B0 ;  /* 0x0000000000007941 */ /* 0x000fea0003800200 */
.L_x_514:
[----:B------:R-:W-:Y:S01]  /*1b20*/  BSSY.RECONVERGENT B0, `(.L_x_516) ;  /* 0x000000e000007945 */ /* 0x000fe20003800200 */
[C---:B------:R-:W-:Y:S02]  /*1b30*/  SHF.L.U64.HI R0, R190.reuse, 0x5, R191 ;  /* 0x00000005be007819 */ /* 0x040fe400000102bf */
[----:B----4-:R-:W-:Y:S01]  /*1b40*/  SHF.L.U32 R7, R190, 0x5, RZ ;  /* 0x00000005be077819 */ /* 0x010fe200000006ff */
[----:B------:R-:W-:Y:S05]  /*1b50*/  @P6 BRA `(.L_x_517) ;  /* 0x0000000000286947 */ /* 0x000fea0003800000 */
[----:B------:R-:W4:Y:S02]  /*1b60*/  LDCU UR5, c[0x0][0x440] ;  /* 0x00008800ff0577ac */ /* 0x000f240008000800 */
[----:B----4-:R-:W-:-:S13]  /*1b70*/  ISETP.GE.AND P0, PT, R220, UR5, PT ;  /* 0x00000005dc007c0c */ /* 0x010fda000bf06270 */
[----:B------:R-:W-:Y:S05]  /*1b80*/  @P0 BRA `(.L_x_518) ;  /* 0x0000000000180947 */ /* 0x000fea0003800000 */
[----:B------:R-:W-:-:S05]  /*1b90*/  MOV R215, R213 ;  /* 0x000000d500d77202 */ /* 0x000fca0000000f00 */
[----:B------:R-:W-:Y:S01]  /*1ba0*/  @!PT LDS RZ, [RZ] ;  /* 0x00000000fffff984 */ /* 0x000fe20000000800 */
[----:B------:R-:W-:Y:S01]  /*1bb0*/  @!PT LDS RZ, [RZ] ;  /* 0x00000000fffff984 */ /* 0x000fe20000000800 */
[----:B------:R-:W-:Y:S01]  /*1bc0*/  @!PT LDS RZ, [RZ] ;  /* 0x00000000fffff984 */ /* 0x000fe20000000800 */
[----:B------:R4:W-:Y:S01]  /*1bd0*/  LDGSTS.E.BYPASS.LTC128B.128 [R219+0x1000], desc[UR16][R214.64] ;  /* 0x01000000d6db7fae */ /* 0x0009e2000b981a10 */
[----:B------:R-:W-:Y:S05]  /*1be0*/  BRA `(.L_x_517) ;  /* 0x0000000000047947 */ /* 0x000fea0003800000 */
.L_x_518:
[----:B------:R4:W-:Y:S02]  /*1bf0*/  STS.128 [R219+0x1000], RZ ;  /* 0x001000ffdb007388 */ /* 0x0009e40000000c00 */
.L_x_517:
[----:B------:R-:W-:Y:S05]  /*1c00*/  BSYNC.RECONVERGENT B0 ;  /* 0x0000000000007941 */ /* 0x000fea0003800200 */
.L_x_516:
[----:B------:R-:W-:Y:S01]  /*1c10*/  ISETP.GE.AND P1, PT, R5, R4, PT ;  /* 0x000000040500720c */ /* 0x000fe20003f26270 */
[C---:B------:R-:W-:Y:S01]  /*1c20*/  VIADD R17, R226.reuse, 0x40 ;  /* 0x00000040e2117836 */ /* 0x040fe20000000000 */
[C---:B------:R-:W-:Y:S01]  /*1c30*/  LEA R20, P0, R7.reuse, R214, 0x1 ;  /* 0x000000d607147211 */ /* 0x040fe200078008ff */
[C---:B-1----:R-:W-:Y:S01]  /*1c40*/  VIADD R15, R226.reuse, 0x60 ;  /* 0x00000060e20f7836 */ /* 0x042fe20000000000 */
[----:B------:R-:W-:Y:S01]  /*1c50*/  BSSY.RECONVERGENT B0, `(.L_x_519) ;  /* 0x0000014000007945 */ /* 0x000fe20003800200 */
[C---:B------:R-:W-:Y:S01]  /*1c60*/  VIADD R13, R226.reuse, 0x80 ;  /* 0x00000080e20d7836 */ /* 0x040fe20000000000 */
[----:B------:R-:W-:Y:S01]  /*1c70*/  LEA.HI.X R21, R7, R213, R0, 0x1, P0 ;  /* 0x000000d507157211 */ /* 0x000fe200000f0c00 */
[C---:B------:R-:W-:Y:S01]  /*1c80*/  VIADD R11, R226.reuse, 0xa0 ;  /* 0x000000a0e20b7836 */ /* 0x040fe20000000000 */
[-C--:B------:R-:W-:Y:S01]  /*1c90*/  ISETP.GE.AND P0, PT, R17, R4.reuse, PT ;  /* 0x000000041100720c */ /* 0x080fe20003f06270 */
[C---:B------:R-:W-:Y:S01]  /*1ca0*/  VIADD R9, R226.reuse, 0xc0 ;  /* 0x000000c0e2097836 */ /* 0x040fe20000000000 */
[-C--:B------:R-:W-:Y:S01]  /*1cb0*/  ISETP.GE.AND P5, PT, R15, R4.reuse, PT ;  /* 0x000000040f00720c */ /* 0x080fe20003fa6270 */
[----:B------:R-:W-:Y:S01]  /*1cc0*/  VIADD R7, R226, 0xe0 ;  /* 0x000000e0e2077836 */ /* 0x000fe20000000000 */
[----:B------:R-:W-:-:S02]  /*1cd0*/  ISETP.GE.AND P4, PT, R13, R4, PT ;  /* 0x000000040d00720c */ /* 0x000fc40003f86270 */
[-C--:B------:R-:W-:Y:S02]  /*1ce0*/  ISETP.GE.AND P3, PT, R11, R4.reuse, PT ;  /* 0x000000040b00720c */ /* 0x080fe40003f66270 */
[----:B------:R-:W-:Y:S01]  /*1cf0*/  ISETP.GE.AND P2, PT, R9, R4, PT ;  /* 0x000000040900720c */ /* 0x000fe20003f46270 */
[----:B------:R-:W-:-:S12]  /*1d00*/  @P1 BRA `(.L_x_520) ;  /* 0x0000000000201947 */ /* 0x000fd80003800000 */
[----:B------:R-:W1:Y:S02]  /*1d10*/  LDCU UR5, c[0x0][0x440] ;  /* 0x00008800ff0577ac */ /* 0x000e640008000800 */
[----:B-1----:R-:W-:-:S13]  /*1d20*/  ISETP.GE.AND P1, PT, R220, UR5, PT ;  /* 0x00000005dc007c0c */ /* 0x002fda000bf26270 */
[----:B------:R1:W-:Y:S01]  /*1d30*/  @P1 STS.128 [R219+0x1800], RZ ;  /* 0x001800ffdb001388 */ /* 0x0003e20000000c00 */
[----:B------:R-:W-:Y:S05]  /*1d40*/  @P1 BRA `(.L_x_520) ;  /* 0x0000000000101947 */ /* 0x000fea0003800000 */
[----:B------:R-:W-:Y:S01]  /*1d50*/  @!PT LDS RZ, [RZ] ;  /* 0x00000000fffff984 */ /* 0x000fe20000000800 */
[----:B------:R-:W-:Y:S01]  /*1d60*/  @!PT LDS RZ, [RZ] ;  /* 0x00000000fffff984 */ /* 0x000fe20000000800 */
[----:B------:R-:W-:Y:S01]  /*1d70*/  @!PT LDS RZ, [RZ] ;  /* 0x00000000fffff984 */ /* 0x000fe20000000800 */
[----:B------:R1:W-:Y:S02]  /*1d80*/  LDGSTS.E.BYPASS.LTC128B.128 [R219+0x1800], desc[UR16][R20.64] ;  /* 0x0180000014db7fae */ /* 0x0003e4000b981a10 */
.L_x_520:
[----:B------:R-:W-:Y:S05]  /*1d90*/  BSYNC.RECONVERGENT B0 ;  /* 0x0000000000007941 */ /* 0x000fea0003800200 */
.L_x_519:
[----:B------:R-:W-:Y:S01]  /*1da0*/  BSSY.RECONVERGENT B0, `(.L_x_521) ;  /* 0x000000d000007945 */ /* 0x000fe20003800200 */
[----:B------:R-:W-:-:S03]  /*1db0*/  ISETP.GE.AND P1, PT, R7, R4, PT ;  /* 0x000000040700720c */ /* 0x000fc60003f26270 */
[----:B------:R-:W-:Y:S10]  /*1dc0*/  @P0 BRA `(.L_x_522) ;  /* 0x0000000000280947 */ /* 0x000ff40003800000 */
[----:B------:R-:W5:Y:S02]  /*1dd0*/  LDCU UR5, c[0x0][0x440] ;  /* 0x00008800ff0577ac */ /* 0x000f640008000800 */
[----:B-----5:R-:W-:-:S13]  /*1de0*/  ISETP.GE.AND P0, PT, R220, UR5, PT ;  /* 0x00000005dc007c0c */ /* 0x020fda000bf06270 */
[----:B------:R1:W-:Y:S01]  /*1df0*/  @P0 STS.128 [R219+0x2000], RZ ;  /* 0x002000ffdb000388 */ /* 0x0003e20000000c00 */
[----:B------:R-:W-:Y:S05]  /*1e00*/  @P0 BRA `(.L_x_522) ;  /* 0x0000000000180947 */ /* 0x000fea0003800000 */
[----:B------:R-:W-:-:S04]  /*1e10*/  LEA R22, P0, R190, R20, 0x6 ;  /* 0x00000014be167211 */ /* 0x000fc800078030ff */
[----:B------:R-:W-:-:S05]  /*1e20*/  LEA.HI.X R23, R190, R21, R191, 0x6, P0 ;  /* 0x00000015be177211 */ /* 0x000fca00000f34bf */
[----:B------:R-:W-:Y:S01]  /*1e30*/  @!PT LDS RZ, [RZ] ;  /* 0x00000000fffff984 */ /* 0x000fe20000000800 */
[----:B------:R-:W-:Y:S01]  /*1e40*/  @!PT LDS RZ, [RZ] ;  /* 0x00000000fffff984 */ /* 0x000fe20000000800 */
[----:B------:R-:W-:Y:S01]  /*1e50*/  @!PT LDS RZ, [RZ] ;  /* 0x00000000fffff984 */ /* 0x000fe20000000800 */
[----:B------:R1:W-:Y:S04]  /*1e60*/  LDGSTS.E.BYPASS.LTC128B.128 [R219+0x2000], desc[UR16][R22.64] ;  /* 0x0200000016db7fae */ /* 0x0003e8000b981a10 */
.L_x_522:
[----:B------:R-:W-:Y:S05]  /*1e70*/  BSYNC.RECONVERGENT B0 ;  /* 0x0000000000007941 */ /* 0x000fea0003800200 */
.L_x_521:
[----:B------:R-:W-:Y:S04]  /*1e80*/  BSSY.RECONVERGENT B0, `(.L_x_523) ;  /* 0x000000c000007945 */ /* 0x000fe80003800200 */
[----:B------:R-:W-:Y:S05]  /*1e90*/  @P5 BRA `(.L_x_524) ;  /* 0x0000000000285947 */ /* 0x000fea0003800000 */
[----:B------:R-:W5:Y:S02]  /*1ea0*/  LDCU UR5, c[0x0][0x440] ;  /* 0x00008800ff0577ac */ /* 0x000f640008000800 */
[----:B-----5:R-:W-:-:S13]  /*1eb0*/  ISETP.GE.AND P0, PT, R220, UR5, PT ;  /* 0x00000005dc007c0c */ /* 0x020fda000bf06270 */
[----:B------:R1:W-:Y:S01]  /*1ec0*/  @P0 STS.128 [R219+0x2800], RZ ;  /* 0x002800ffdb000388 */ /* 0x0003e20000000c00 */
[----:B------:R-:W-:Y:S05]  /*1ed0*/  @P0 BRA `(.L_x_524) ;  /* 0x0000000000180947 */ /* 0x000fea0003800000 */
[----:B-1----:R-:W-:-:S04]  /*1ee0*/  LEA R22, P0, R190, R20, 0x7 ;  /* 0x00000014be167211 */ /* 0x002fc800078038ff */
[----:B------:R-:W-:-:S05]  /*1ef0*/  LEA.HI.X R23, R190, R21, R191, 0x7, P0 ;  /* 0x00000015be177211 */ /* 0x000fca00000f3cbf */
[----:B------:R-:W-:Y:S01]  /*1f00*/  @!PT LDS RZ, [RZ] ;  /* 0x00000000fffff984 */ /* 0x000fe20000000800 */
[----:B------:R-:W-:Y:S01]  /*1f10*/  @!PT LDS RZ, [RZ] ;  /* 0x00000000fffff984 */ /* 0x000fe20000000800 */
[----:B------:R-:W-:Y:S01]  /*1f20*/  @!PT LDS RZ, [RZ] ;  /* 0x00000000fffff984 */ /* 0x000fe20000000800 */
[----:B------:R1:W-:Y:S04]  /*1f30*/  LDGSTS.E.BYPASS.LTC128B.128 [R219+0x2800], desc[UR16][R22.64] ;  /* 0x0280000016db7fae */ /* 0x0003e8000b981a10 */
.L_x_524:
[----:B------:R-:W-:Y:S05]  /*1f40*/  BSYNC.RECONVERGENT B0 ;  /* 0x0000000000007941 */ /* 0x000fea0003800200 */
.L_x_523:
[----:B------:R-:W-:Y:S04]  /*1f50*/  BSSY.RECONVERGENT B0, `(.L_x_525) ;  /* 0x000000f000007945 */ /* 0x000fe80003800200 */
[----:B------:R-:W-:Y:S05]  /*1f60*/  @P4 BRA `(.L_x_526) ;  /* 0x0000000000344947 */ /* 0x000fea0003800000 */
[----:B------:R-:W5:Y:S02]  /*1f70*/  LDCU UR5, c[0x0][0x440] ;  /* 0x00008800ff0577ac */ /* 0x000f640008000800 */
[----:B-----5:R-:W-:-:S13]  /*1f80*/  ISETP.GE.AND P0, PT, R220, UR5, PT ;  /* 0x00000005dc007c0c */ /* 0x020fda000bf06270 */
[----:B------:R1:W-:Y:S01]  /*1f90*/  @P0 STS.128 [R219+0x3000], RZ ;  /* 0x003000ffdb000388 */ /* 0x0003e20000000c00 */
[----:B------:R-:W-:Y:S05]  /*1fa0*/  @P0 BRA `(.L_x_526) ;  /* 0x0000000000240947 */ /* 0x000fea0003800000 */
[----:B-1----:R-:W-:Y:S01]  /*1fb0*/  MOV R22, R20 ;  /* 0x0000001400167202 */ /* 0x002fe20000000f00 */
[----:B------:R-:W-:Y:S01]  /*1fc0*/  IMAD R0, R191, 0xc0, RZ ;  /* 0x000000c0bf007824 */ /* 0x000fe200078e02ff */
[----:B------:R-:W-:-:S03]  /*1fd0*/  MOV R23, R21 ;  /* 0x0000001500177202 */ /* 0x000fc60000000f00 */
[----:B------:R-:W-:-:S05]  /*1fe0*/  IMAD.WIDE.U32 R22, R190, 0xc0, R22 ;  /* 0x000000c0be167825 */ /* 0x000fca00078e0016 */
[----:B------:R-:W-:-:S05]  /*1ff0*/  IADD3 R23, PT, PT, R23, R0, RZ ;  /* 0x0000000017177210 */ /* 0x000fca0007ffe0ff */
[----:B------:R-:W-:Y:S01]  /*2000*/  @!PT LDS RZ, [RZ] ;  /* 0x00000000fffff984 */ /* 0x000fe20000000800 */
[----:B------:R-:W-:Y:S01]  /*2010*/  @!PT LDS RZ, [RZ] ;  /* 0x00000000fffff984 */ /* 0x000fe20000000800 */
[----:B------:R-:W-:Y:S01]  /*2020*/  @!PT LDS RZ, [RZ] ;  /* 0x00000000fffff984 */ /* 0x000fe20000000800 */
[----:B------:R1:W-:Y:S02]  /*2030*/  LDGSTS.E.BYPASS.LTC128B.128 [R219+0x3000], desc[UR16][R22.64] ;  /* 0x0300000016db7fae */ /* 0x0003e4000b981a10 */
.L_x_526:
[----:B------:R-:W-:Y:S05]  /*2040*/  BSYNC.RECONVERGENT B0 ;  /* 0x0000000000007941 */ /* 0x000fea0003800200 */
.L_x_525:
        /* <DEDUP_REMOVED lines=12> */
.L_x_528:
[----:B------:R-:W-:Y:S05]  /*2110*/  BSYNC.RECONVERGENT B0 ;  /* 0x0000000000007941 */ /* 0x000fea0003800200 */
.L_x_527:
        /* <DEDUP_REMOVED lines=15> */
.L_x_530:
[----:B------:R-:W-:Y:S05]  /*2210*/  BSYNC.RECONVERGENT B0 ;  /* 0x0000000000007941 */ /* 0x000fea0003800200 */
.L_x_529:
[----:B------:R-:W-:Y:S04]  /*2220*/  BSSY.RECONVERGENT B0, `(.L_x_531) ;  /* 0x000000d000007945 */ /* 0x000fe80003800200 */
[----:B------:R-:W-:Y:S05]  /*2230*/  @P1 BRA `(.L_x_532) ;  /* 0x00000000002c1947 */ /* 0x000fea0003800000 */
[----:B------:R-:W5:Y:S02]  /*2240*/  LDCU UR5, c[0x0][0x440] ;  /* 0x00008800ff0577ac */ /* 0x000f640008000800 */
[----:B-----5:R-:W-:-:S13]  /*2250*/  ISETP.GE.AND P0, PT, R220, UR5, PT ;  /* 0x00000005dc007c0c */ /* 0x020fda000bf06270 */
[----:B------:R1:W-:Y:S01]  /*2260*/  @P0 STS.128 [R219+0x4800], RZ ;  /* 0x004800ffdb000388 */ /* 0x0003e20000000c00 */
[----:B------:R-:W-:Y:S05]  /*2270*/  @P0 BRA `(.L_x_532) ;  /* 0x00000000001c0947 */ /* 0x000fea0003800000 */
[----:B------:R-:W-:Y:S02]  /*2280*/  IMAD R0, R191, 0x180, RZ ;  /* 0x00000180bf007824 */ /* 0x000fe400078e02ff */
[----:B-1----:R-:W-:-:S05]  /*2290*/  IMAD.WIDE.U32 R20, R190, 0x180, R20 ;  /* 0x00000180be147825 */ /* 0x002fca00078e0014 */
[----:B------:R-:W-:-:S05]  /*22a0*/  IADD3 R21, PT, PT, R21, R0, RZ ;  /* 0x0000000015157210 */ /* 0x000fca0007ffe0ff */
[----:B------:R-:W-:Y:S01]  /*22b0*/  @!PT LDS RZ, [RZ] ;  /* 0x00000000fffff984 */ /* 0x000fe20000000800 */
[----:B------:R-:W-:Y:S01]  /*22c0*/  @!PT LDS RZ, [RZ] ;  /* 0x00000000fffff984 */ /* 0x000fe20000000800 */
[----:B------:R-:W-:Y:S01]  /*22d0*/  @!PT LDS RZ, [RZ] ;  /* 0x00000000fffff984 */ /* 0x000fe20000000800 */
[----:B------:R1:W-:Y:S02]  /*22e0*/  LDGSTS.E.BYPASS.LTC128B.128 [R219+0x4800], desc[UR16][R20.64] ;  /* 0x0480000014db7fae */ /* 0x0003e4000b981a10 */
.L_x_532:
[----:B------:R-:W-:Y:S05]  /*22f0*/  BSYNC.RECONVERGENT B0 ;  /* 0x0000000000007941 */ /* 0x000fea0003800200 */
.L_x_531:
[----:B------:R-:W0:Y:S01]  /*2300*/  LDGDEPBAR ;  /* 0x00000000000079af */ /* 0x000e220000000000 */
[----:B------:R-:W-:Y:S01]  /*2310*/  SHF.R.U32.HI R196, RZ, 0x1, R211 ;  /* 0x00000001ffc47819 */ /* 0x000fe200000116d3 */
[----:B------:R-:W-:Y:S01]  /*2320*/  BSSY.RECONVERGENT B0, `(.L_x_533) ;  /* 0x0000016000007945 */ /* 0x000fe20003800200 */
[----:B------:R-:W-:Y:S02]  /*2330*/  LOP3.LUT R0, R226, 0x7, RZ, 0xc0, !PT ;  /* 0x00000007e2007812 */ /* 0x000fe400078ec0ff */
[----:B------:R-:W-:-:S04]  /*2340*/  LOP3.LUT R6, R196, 0x1f0, RZ, 0xc0, !PT ;  /* 0x000001f0c4067812 */ /* 0x000fc800078ec0ff */
[----:B------:R-:W-:Y:S02]  /*2350*/  IADD3 R19, PT, PT, R6, 0x1, R19 ;  /* 0x0000000106137810 */ /* 0x000fe40007ffe013 */
[----:B------:R-:W-:Y:S02]  /*2360*/  SHF.L.U64.HI R6, R188, 0x5, R189 ;  /* 0x00000005bc067819 */ /* 0x000fe400000102bd */
[----:B------:R-:W-:Y:S01]  /*2370*/  IADD3 R0, PT, PT, -R8, R19, R0 ;  /* 0x0000001308007210 */ /* 0x000fe20007ffe100 */
[----:B------:R-:W-:-:S03]  /*2380*/  IMAD.SHL.U32 R19, R188, 0x20, RZ ;  /* 0x00000020bc137824 */ /* 0x000fc600078e00ff */
[----:B------:R-:W-:Y:S01]  /*2390*/  IADD3 R0, PT, PT, R0, UR14, R199 ;  /* 0x0000000e00007c10 */ /* 0x000fe2000fffe0c7 */
[----:B------:R-:W-:-:S04]  /*23a0*/  DEPBAR.LE SB0, 0x0 ;  /* 0x000080000000791a */ /* 0x000fc80000000000 */
[----:B------:R-:W-:Y:S06]  /*23b0*/  BAR.SYNC.DEFER_BLOCKING 0x0 ;  /* 0x0000000000007b1d */ /* 0x000fec0000010000 */
[----:B------:R-:W-:Y:S05]  /*23c0*/  @P6 BRA `(.L_x_534) ;  /* 0x0000000000286947 */ /* 0x000fea0003800000 */
[----:B------:R-:W5:Y:S02]  /*23d0*/  LDCU UR5, c[0x0][0x440] ;  /* 0x00008800ff0577ac */ /* 0x000f640008000800 */
[----:B-----5:R-:W-:-:S13]  /*23e0*/  ISETP.GE.AND P0, PT, R220, UR5, PT ;  /* 0x00000005dc007c0c */ /* 0x020fda000bf06270 */
[----:B------:R-:W-:Y:S05]  /*23f0*/  @P0 BRA `(.L_x_535) ;  /* 0x0000000000140947 */ /* 0x000fea0003800000 */
[----:B------:R-:W-:Y:S01]  /*2400*/  @!PT LDS RZ, [RZ] ;  /* 0x00000000fffff984 */ /* 0x000fe20000000800 */
[----:B------:R-:W-:Y:S01]  /*2410*/  @!PT LDS RZ, [RZ] ;  /* 0x00000000fffff984 */ /* 0x000fe20000000800 */
[----:B------:R-:W-:Y:S01]  /*2420*/  @!PT LDS RZ, [RZ] ;  /* 0x00000000fffff984 */ /* 0x000fe20000000800 */
[----:B------:R1:W-:Y:S01]  /*2430*/  LDGSTS.E.BYPASS.LTC128B.128 [R219+0x5000], desc[UR16][R216.64] ;  /* 0x05000000d8db7fae */ /* 0x0003e2000b981a10 */
[----:B------:R-:W-:Y:S05]  /*2440*/  BRA `(.L_x_536) ;  /* 0x00000000000c7947 */ /* 0x000fea0003800000 */
.L_x_535:
[----:B------:R1:W-:Y:S01]  /*2450*/  STS.128 [R219+0x5000], RZ ;  /* 0x005000ffdb007388 */ /* 0x0003e20000000c00 */
[----:B------:R-:W-:Y:S05]  /*2460*/  BRA `(.L_x_536) ;  /* 0x0000000000047947 */ /* 0x000fea0003800000 */
.L_x_534:
[----:B------:R1:W-:Y:S02]  /*2470*/  STS.128 [R219+0x5000], RZ ;  /* 0x005000ffdb007388 */ /* 0x0003e40000000c00 */
.L_x_536:
[----:B------:R-:W-:Y:S05]  /*2480*/  BSYNC.RECONVERGENT B0 ;  /* 0x0000000000007941 */ /* 0x000fea0003800200 */
.L_x_533:
[-C--:B------:R-:W-:Y:S01]  /*2490*/  ISETP.GE.AND P0, PT, R5, R4.reuse, PT ;  /* 0x000000040500720c */ /* 0x080fe20003f06270 */
[C---:B------:R-:W-:Y:S01]  /*24a0*/  IMAD.SHL.U32 R10, R211.reuse, 0x10, RZ ;  /* 0x00000010d30a7824 */ /* 0x040fe200078e00ff */
[----:B------:R-:W-:Y:S01]  /*24b0*/  LOP3.LUT R12, R2, 0xc0, RZ, 0xc0, !PT ;  /* 0x000000c0020c7812 */ /* 0x000fe200078ec0ff */
[----:B------:R-:W-:Y:S01]  /*24c0*/  IMAD.SHL.U32 R5, R211, 0x4, RZ ;  /* 0x00000004d3057824 */ /* 0x000fe200078e00ff */
[----:B------:R-:W-:Y:S01]  /*24d0*/  ISETP.GE.AND P3, PT, R11, R4, PT ;  /* 0x000000040b00720c */ /* 0x000fe20003f66270 */
[----:B------:R-:W-:Y:S01]  /*24e0*/  BSSY.RECONVERGENT B0, `(.L_x_537) ;  /* 0x000001b000007945 */ /* 0x000fe20003800200 */
[----:B------:R-:W-:Y:S02]  /*24f0*/  LOP3.LUT R11, R10, 0x100, RZ, 0xc0, !PT ;  /* 0x000001000a0b7812 */ /* 0x000fe400078ec0ff */
[----:B------:R-:W-:Y:S02]  /*2500*/  LOP3.LUT R5, R12, 0x18, R5, 0xf8, !PT ;  /* 0x000000180c057812 */ /* 0x000fe400078ef805 */
[----:B------:R-:W-:-:S02]  /*2510*/  LOP3.LUT R197, R2, 0x120, RZ, 0xc0, !PT ;  /* 0x0000012002c57812 */ /* 0x000fc400078ec0ff */
[----:B------:R-:W-:Y:S01]  /*2520*/  LOP3.LUT R11, R11, 0x20, R2, 0xf8, !PT ;  /* 0x000000200b0b7812 */ /* 0x000fe200078ef802 */
[----:B------:R1:W-:Y:S01]  /*2530*/  @P0 STS.128 [R219+0x5800], RZ ;  /* 0x005800ffdb000388 */ /* 0x0003e20000000c00 */
[C---:B------:R-:W-:Y:S02]  /*2540*/  LOP3.LUT R196, R5.reuse, 0x8, R196, 0x78, !PT ;  /* 0x0000000805c47812 */ /* 0x040fe400078e78c4 */
[----:B------:R-:W-:Y:S02]  /*2550*/  LOP3.LUT R2, R5, 0x8, R211, 0x78, !PT ;  /* 0x0000000805027812 */ /* 0x000fe400078e78d3 */
[----:B------:R-:W-:Y:S02]  /*2560*/  LEA R8, P1, R19, R216, 0x1 ;  /* 0x000000d813087211 */ /* 0x000fe400078208ff */
[----:B------:R-:W-:Y:S01]  /*2570*/  LOP3.LUT R5, R197, 0x3e00, R10, 0xf8, !PT ;  /* 0x00003e00c5057812 */ /* 0x000fe200078ef80a */
[----:B------:R-:W-:Y:S01]  /*2580*/  IMAD.IADD R209, R2, 0x1, R11 ;  /* 0x0000000102d17824 */ /* 0x000fe200078e020b */
[----:B------:R-:W-:-:S02]  /*2590*/  ISETP.GE.AND P2, PT, R9, R4, PT ;  /* 0x000000040900720c */ /* 0x000fc40003f46270 */
[----:B------:R-:W-:Y:S01]  /*25a0*/  LEA.HI.X R9, R19, R217, R6, 0x1, P1 ;  /* 0x000000d913097211 */ /* 0x000fe200008f0c06 */
[----:B------:R-:W-:Y:S01]  /*25b0*/  IMAD.IADD R210, R5, 0x1, R196 ;  /* 0x0000000105d27824 */ /* 0x000fe200078e02c4 */
[-C--:B------:R-:W-:Y:S02]  /*25c0*/  ISETP.GE.AND P6, PT, R17, R4.reuse, PT ;  /* 0x000000041100720c */ /* 0x080fe40003fc6270 */
[-C--:B------:R-:W-:Y:S02]  /*25d0*/  ISETP.GE.AND P5, PT, R15, R4.reuse, PT ;  /* 0x000000040f00720c */ /* 0x080fe40003fa6270 */
[-C--:B------:R-:W-:Y:S02]  /*25e0*/  ISETP.GE.AND P4, PT, R13, R4.reuse, PT ;  /* 0x000000040d00720c */ /* 0x080fe40003f86270 */
[----:B------:R-:W-:Y:S01]  /*25f0*/  ISETP.GE.AND P1, PT, R7, R4, PT ;  /* 0x000000040700720c */ /* 0x000fe20003f26270 */
[----:B------:R-:W-:-:S12]  /*2600*/  @P0 BRA `(.L_x_538) ;  /* 0x0000000000200947 */ /* 0x000fd80003800000 */
[----:B------:R-:W5:Y:S02]  /*2610*/  LDCU UR5, c[0x0][0x440] ;  /* 0x00008800ff0577ac */ /* 0x000f640008000800 */
[----:B-----5:R-:W-:-:S13]  /*2620*/  ISETP.GE.AND P0, PT, R220, UR5, PT ;  /* 0x00000005dc007c0c */ /* 0x020fda000bf06270 */
[----:B------:R1:W-:Y:S01]  /*2630*/  @P0 STS.128 [R219+0x5800], RZ ;  /* 0x005800ffdb000388 */ /* 0x0003e20000000c00 */
[----:B------:R-:W-:Y:S05]  /*2640*/  @P0 BRA `(.L_x_538) ;  /* 0x0000000000100947 */ /* 0x000fea0003800000 */
[----:B------:R-:W-:Y:S01]  /*2650*/  @!PT LDS RZ, [RZ] ;  /* 0x00000000fffff984 */ /* 0x000fe20000000800 */
[----:B------:R-:W-:Y:S01]  /*2660*/  @!PT LDS RZ, [RZ] ;  /* 0x00000000fffff984 */ /* 0x000fe20000000800 */
[----:B------:R-:W-:Y:S01]  /*2670*/  @!PT LDS RZ, [RZ] ;  /* 0x00000000fffff984 */ /* 0x000fe20000000800 */
[----:B------:R1:W-:Y:S02]  /*2680*/  LDGSTS.E.BYPASS.LTC128B.128 [R219+0x5800], desc[UR16][R8.64] ;  /* 0x0580000008db7fae */ /* 0x0003e4000b981a10 */
.L_x_538:
[----:B------:R-:W-:Y:S05]  /*2690*/  BSYNC.RECONVERGENT B0 ;  /* 0x0000000000007941 */ /* 0x000fea0003800200 */
.L_x_537:
[----:B------:R1:W-:Y:S01]  /*26a0*/  @P6 STS.128 [R219+0x6000], RZ ;  /* 0x006000ffdb006388 */ /* 0x0003e20000000c00 */
[----:B------:R-:W-:Y:S01]  /*26b0*/  BSSY.RECONVERGENT B0, `(.L_x_539) ;  /* 0x000000e000007945 */ /* 0x000fe20003800200 */
[----:B------:R-:W-:Y:S02]  /*26c0*/  LEA R210, R210, UR4, 0x1 ;  /* 0x00000004d2d27c11 */ /* 0x000fe4000f8e08ff */
[----:B------:R-:W-:Y:S01]  /*26d0*/  LEA R209, R209, UR4, 0x1 ;  /* 0x00000004d1d17c11 */ /* 0x000fe2000f8e08ff */
[----:B------:R-:W-:Y:S05]  /*26e0*/  @P6 BRA `(.L_x_540) ;  /* 0x0000000000286947 */ /* 0x000fea0003800000 */
        /* <DEDUP_REMOVED lines=10> */
.L_x_540:
[----:B------:R-:W-:Y:S05]  /*2790*/  BSYNC.RECONVERGENT B0 ;  /* 0x0000000000007941 */ /* 0x000fea0003800200 */
.L_x_539:
[----:B------:R1:W-:Y:S01]  /*27a0*/  @P5 STS.128 [R219+0x6800], RZ ;  /* 0x006800ffdb005388 */ /* 0x0003e20000000c00 */
        /* <DEDUP_REMOVED lines=12> */
.L_x_542:
[----:B------:R-:W-:Y:S05]  /*2870*/  BSYNC.RECONVERGENT B0 ;  /* 0x0000000000007941 */ /* 0x000fea0003800200 */
.L_x_541:
[----:B------:R1:W-:Y:S01]  /*2880*/  @P4 STS.128 [R219+0x7000], RZ ;  /* 0x007000ffdb004388 */ /* 0x0003e20000000c00 */
        /* <DEDUP_REMOVED lines=15> */
.L_x_544:
[----:B------:R-:W-:Y:S05]  /*2980*/  BSYNC.RECONVERGENT B0 ;  /* 0x0000000000007941 */ /* 0x000fea0003800200 */
.L_x_543:
        /* <DEDUP_REMOVED lines=13> */
.L_x_546:
[----:B------:R-:W-:Y:S05]  /*2a60*/  BSYNC.RECONVERGENT B0 ;  /* 0x0000000000007941 */ /* 0x000fea0003800200 */
.L_x_545:
        /* <DEDUP_REMOVED lines=16> */
.L_x_548:
[----:B------:R-:W-:Y:S05]  /*2b70*/  BSYNC.RECONVERGENT B0 ;  /* 0x0000000000007941 */ /* 0x000fea0003800200 */
.L_x_547:
[----:B------:R1:W-:Y:S01]  /*2b80*/  @P1 STS.128 [R219+0x8800], RZ ;  /* 0x008800ffdb001388 */ /* 0x0003e20000000c00 */
        /* <DEDUP_REMOVED lines=13> */
.L_x_550:
[----:B------:R-:W-:Y:S05]  /*2c60*/  BSYNC.RECONVERGENT B0 ;  /* 0x0000000000007941 */ /* 0x000fea0003800200 */
.L_x_549:
[----:B------:R-:W-:Y:S01]  /*2c70*/  LDSM.16.M88.4 R28, [R210] ;  /* 0x00000000d21c783b */ /* 0x000fe20000000200 */
[----:B------:R-:W-:Y:S01]  /*2c80*/  IMAD.MOV.U32 R193, RZ, RZ, 0x20 ;  /* 0x00000020ffc17424 */ /* 0x000fe200078e00ff */
[----:B------:R-:W-:Y:S02]  /*2c90*/  LOP3.LUT P5, RZ, R211, 0x4, RZ, 0xc0, !PT ;  /* 0x00000004d3ff7812 */ /* 0x000fe400078ac0ff */
[----:B-1----:R-:W1:Y:S01]  /*2ca0*/  LDSM.16.M88.4 R20, [R209+0x1000] ;  /* 0x00100000d114783b */ /* 0x002e620000000200 */
[----:B------:R-:W-:Y:S02]  /*2cb0*/  ISETP.NE.AND P0, PT, R192, 0x1, PT ;  /* 0x00000001c000780c */ /* 0x000fe40003f05270 */
[----:B------:R-:W-:Y:S01]  /*2cc0*/  SEL R193, R193, 0xffffffe0, !P5 ;  /* 0xffffffe0c1c17807 */ /* 0x000fe20006800000 */
[----:B------:R-:W5:Y:S04]  /*2cd0*/  LDSM.16.M88.4 R12, [R209+0x1400] ;  /* 0x00140000d10c783b */ /* 0x000f680000000200 */
[----:B------:R-:W2:Y:S01]  /*2ce0*/  LDSM.16.M88.4 R4, [R209+0x1800] ;  /* 0x00180000d104783b */ /* 0x000ea20000000200 */
[----:B------:R-:W-:-:S02]  /*2cf0*/  IMAD.IADD R194, R210, 0x1, R193 ;  /* 0x00000001d2c27824 */ /* 0x000fc400078e02c1 */
[----:B------:R-:W-:Y:S01]  /*2d00*/  IMAD.IADD R193, R193, 0x1, R209 ;  /* 0x00000001c1c17824 */ /* 0x000fe200078e02d1 */
[----:B------:R-:W3:Y:S04]  /*2d10*/  LDSM.16.M88.4 R124, [R209+0x1c00] ;  /* 0x001c0000d17c783b */ /* 0x000ee80000000200 */
[----:B------:R-:W4:Y:S04]  /*2d20*/  LDSM.16.M88.4 R116, [R209+0x2000] ;  /* 0x00200000d174783b */ /* 0x000f280000000200 */
[----:B------:R-:W4:Y:S04]  /*2d30*/  LDSM.16.M88.4 R108, [R209+0x2400] ;  /* 0x00240000d16c783b */ /* 0x000f280000000200 */
[----:B------:R-:W4:Y:S04]  /*2d40*/  LDSM.16.M88.4 R100, [R209+0x2800] ;  /* 0x00280000d164783b */ /* 0x000f280000000200 */
[----:B------:R-:W4:Y:S04]  /*2d50*/  LDSM.16.M88.4 R92, [R209+0x2c00] ;  /* 0x002c0000d15c783b */ /* 0x000f280000000200 */
[----:B------:R-:W4:Y:S04]  /*2d60*/  LDSM.16.M88.4 R84, [R209+0x3000] ;  /* 0x00300000d154783b */ /* 0x000f280000000200 */
[----:B------:R-:W4:Y:S04]  /*2d70*/  LDSM.16.M88.4 R76, [R209+0x3400] ;  /* 0x00340000d14c783b */ /* 0x000f280000000200 */
[----:B------:R-:W4:Y:S01]  /*2d80*/  LDSM.16.M88.4 R68, [R209+0x3800] ;  /* 0x00380000d144783b */ /* 0x000f220000000200 */
[C---:B-1----:R-:W-:Y:S03]  /*2d90*/  HMMA.16816.F32.BF16 R24, R28.reuse, R20, RZ ;  /* 0x000000141c18723c */ /* 0x042fe600000418ff */
[----:B------:R-:W1:Y:S04]  /*2da0*/  LDSM.16.M88.4 R60, [R209+0x3c00] ;  /* 0x003c0000d13c783b */ /* 0x000e680000000200 */
[----:B------:R-:W1:Y:S01]  /*2db0*/  LDSM.16.M88.4 R52, [R209+0x4000] ;  /* 0x00400000d134783b */ /* 0x000e620000000200 */
[C---:B-----5:R-:W-:Y:S03]  /*2dc0*/  HMMA.16816.F32.BF16 R16, R28.reuse, R12, RZ ;  /* 0x0000000c1c10723c */ /* 0x060fe600000418ff */
[----:B------:R-:W5:Y:S04]  /*2dd0*/  LDSM.16.M88.4 R44, [R209+0x4400] ;  /* 0x00440000d12c783b */ /* 0x000f680000000200 */
[----:B------:R-:W5:Y:S01]  /*2de0*/  LDSM.16.M88.4 R36, [R209+0x4800] ;  /* 0x00480000d124783b */ /* 0x000f620000000200 */
[C---:B--2---:R-:W-:Y:S03]  /*2df0*/  HMMA.16816.F32.BF16 R8, R28.reuse, R4, RZ ;  /* 0x000000041c08723c */ /* 0x044fe600000418ff */
[----:B------:R-:W2:Y:S04]  /*2e00*/  LDSM.16.M88.4 R144, [R209+0x4c00] ;  /* 0x004c0000d190783b */ /* 0x000ea80000000200 */
[----:B------:R-:W-:Y:S01]  /*2e10*/  LDSM.16.M88.4 R184, [R194] ;  /* 0x00000000c2b8783b */ /* 0x000fe20000000200 */
[C---:B------:R-:W-:Y:S03]  /*2e20*/  HMMA.16816.F32.BF16 R20, R28.reuse, R22, RZ ;  /* 0x000000161c14723c */ /* 0x040fe600000418ff */
[----:B------:R-:W2:Y:S04]  /*2e30*/  LDSM.16.M88.4 R140, [R193+0x1000] ;  /* 0x00100000c18c783b */ /* 0x000ea80000000200 */
[----:B------:R-:W2:Y:S01]  /*2e40*/  LDSM.16.M88.4 R136, [R193+0x1400] ;  /* 0x00140000c188783b */ /* 0x000ea20000000200 */
[C---:B------:R-:W-:Y:S03]  /*2e50*/  HMMA.16816.F32.BF16 R12, R28.reuse, R14, RZ ;  /* 0x0000000e1c0c723c */ /* 0x040fe600000418ff */
[----:B------:R-:W2:Y:S04]  /*2e60*/  LDSM.16.M88.4 R132, [R193+0x1800] ;  /* 0x00180000c184783b */ /* 0x000ea80000000200 */
[----:B------:R-:W2:Y:S01]  /*2e70*/  LDSM.16.M88.4 R180, [R193+0x1c00] ;  /* 0x001c0000c1b4783b */ /* 0x000ea20000000200 */
[C---:B------:R-:W-:Y:S03]  /*2e80*/  HMMA.16816.F32.BF16 R4, R28.reuse, R6, RZ ;  /* 0x000000061c04723c */ /* 0x040fe600000418ff */
[----:B------:R-:W2:Y:S04]  /*2e90*/  LDSM.16.M88.4 R176, [R193+0x2000] ;  /* 0x00200000c1b0783b */ /* 0x000ea80000000200 */
[----:B------:R-:W2:Y:S01]  /*2ea0*/  LDSM.16.M88.4 R172, [R193+0x2400] ;  /* 0x00240000c1ac783b */ /* 0x000ea20000000200 */
[C---:B---3--:R-:W-:Y:S03]  /*2eb0*/  HMMA.16816.F32.BF16 R128, R28.reuse, R124, RZ ;  /* 0x0000007c1c80723c */ /* 0x048fe600000418ff */
[----:B------:R-:W3:Y:S04]  /*2ec0*/  LDSM.16.M88.4 R168, [R193+0x2800] ;  /* 0x00280000c1a8783b */ /* 0x000ee80000000200 */
[----:B------:R-:W3:Y:S01]  /*2ed0*/  LDSM.16.M88.4 R164, [R193+0x2c00] ;  /* 0x002c0000c1a4783b */ /* 0x000ee20000000200 */
[C---:B----4-:R-:W-:Y:S03]  /*2ee0*/  HMMA.16816.F32.BF16 R120, R28.reuse, R116, RZ ;  /* 0x000000741c78723c */ /* 0x050fe600000418ff */
[----:B------:R-:W4:Y:S04]  /*2ef0*/  LDSM.16.M88.4 R160, [R193+0x3000] ;  /* 0x00300000c1a0783b */ /* 0x000f280000000200 */
[----:B------:R-:W4:Y:S01]  /*2f00*/  LDSM.16.M88.4 R156, [R193+0x3400] ;  /* 0x00340000c19c783b */ /* 0x000f220000000200 */
[C---:B------:R-:W-:Y:S03]  /*2f10*/  HMMA.16816.F32.BF16 R112, R28.reuse, R108, RZ ;  /* 0x0000006c1c70723c */ /* 0x040fe600000418ff */
[----:B------:R-:W4:Y:S04]  /*2f20*/  LDSM.16.M88.4 R152, [R193+0x3800] ;  /* 0x00380000c198783b */ /* 0x000f280000000200 */
[----:B------:R-:W4:Y:S01]  /*2f30*/  LDSM.16.M88.4 R148, [R193+0x3c00] ;  /* 0x003c0000c194783b */ /* 0x000f220000000200 */
[C---:B------:R-:W-:Y:S03]  /*2f40*/  HMMA.16816.F32.BF16 R104, R28.reuse, R100, RZ ;  /* 0x000000641c68723c */ /* 0x040fe600000418ff */
[----:B------:R-:W0:Y:S05]  /*2f50*/  LDGDEPBAR ;  /* 0x00000000000079af */ /* 0x000e2a0000000000 */
[C---:B------:R-:W-:Y:S08]  /*2f60*/  HMMA.16816.F32.BF16 R96, R28.reuse, R92, RZ ;  /* 0x0000005c1c60723c */ /* 0x040ff000000418ff */
[C---:B------:R-:W-:Y:S08]  /*2f70*/  HMMA.16816.F32.BF16 R88, R28.reuse, R84, RZ ;  /* 0x000000541c58723c */ /* 0x040ff000000418ff */
[C---:B------:R-:W-:Y:S08]  /*2f80*/  HMMA.16816.F32.BF16 R80, R28.reuse, R76, RZ ;  /* 0x0000004c1c50723c */ /* 0x040ff000000418ff */
[C---:B------:R-:W-:Y:S08]  /*2f90*/  HMMA.16816.F32.BF16 R72, R28.reuse, R68, RZ ;  /* 0x000000441c48723c */ /* 0x040ff000000418ff */
[C---:B-1----:R-:W-:Y:S08]  /*2fa0*/  HMMA.16816.F32.BF16 R64, R28.reuse, R60, RZ ;  /* 0x0000003c1c40723c */ /* 0x042ff000000418ff */
[C---:B------:R-:W-:Y:S08]  /*2fb0*/  HMMA.16816.F32.BF16 R56, R28.reuse, R52, RZ ;  /* 0x000000341c38723c */ /* 0x040ff000000418ff */
[C---:B-----5:R-:W-:Y:S08]  /*2fc0*/  HMMA.16816.F32.BF16 R48, R28.reuse, R44, RZ ;  /* 0x0000002c1c30723c */ /* 0x060ff000000418ff */
[C---:B------:R-:W-:Y:S08]  /*2fd0*/  HMMA.16816.F32.BF16 R40, R28.reuse, R36, RZ ;  /* 0x000000241c28723c */ /* 0x040ff000000418ff */
        /* <DEDUP_REMOVED lines=12> */
[C---:B--2---:R-:W-:Y:S08]  /*30a0*/  HMMA.16816.F32.BF16 R32, R28.reuse, R144, RZ ;  /* 0x000000901c20723c */ /* 0x044ff000000418ff */
[----:B------:R-:W-:Y:S01]  /*30b0*/  HMMA.16816.F32.BF16 R28, R28, R146, RZ ;  /* 0x000000921c1c723c */ /* 0x000fe200000418ff */
[----:B------:R-:W1:Y:S07]  /*30c0*/  LDSM.16.M88.4 R144, [R193+0x4000] ;  /* 0x00400000c190783b */ /* 0x000e6e0000000200 */
[C---:B------:R-:W-:Y:S08]  /*30d0*/  HMMA.16816.F32.BF16 R24, R184.reuse, R140, R24 ;  /* 0x0000008cb818723c */ /* 0x040ff00000041818 */
[C---:B------:R-:W-:Y:S01]  /*30e0*/  HMMA.16816.F32.BF16 R20, R184.reuse, R142, R20 ;  /* 0x0000008eb814723c */ /* 0x040fe20000041814 */
[----:B------:R-:W2:Y:S07]  /*30f0*/  LDSM.16.M88.4 R140, [R193+0x4400] ;  /* 0x00440000c18c783b */ /* 0x000eae0000000200 */
[C---:B------:R-:W-:Y:S08]  /*3100*/  HMMA.16816.F32.BF16 R16, R184.reuse, R136, R16 ;  /* 0x00000088b810723c */ /* 0x040ff00000041810 */
[C---:B------:R-:W-:Y:S01]  /*3110*/  HMMA.16816.F32.BF16 R12, R184.reuse, R138, R12 ;  /* 0x0000008ab80c723c */ /* 0x040fe2000004180c */
[----:B------:R-:W5:Y:S07]  /*3120*/  LDSM.16.M88.4 R136, [R193+0x4800] ;  /* 0x00480000c188783b */ /* 0x000f6e0000000200 */
[C---:B------:R-:W-:Y:S08]  /*3130*/  HMMA.16816.F32.BF16 R8, R184.reuse, R132, R8 ;  /* 0x00000084b808723c */ /* 0x040ff00000041808 */
[----:B------:R-:W-:Y:S01]  /*3140*/  HMMA.16816.F32.BF16 R4, R184, R134, R4 ;  /* 0x00000086b804723c */ /* 0x000fe20000041804 */
[----:B------:R-:W5:Y:S01]  /*3150*/  LDSM.16.M88.4 R132, [R193+0x4c00] ;  /* 0x004c0000c184783b */ /* 0x000f620000000200 */
[----:B------:R-:W-:-:S06]  /*3160*/  DEPBAR.LE SB0, 0x0 ;  /* 0x000080000000791a */ /* 0x000fcc0000000000 */
[C---:B------:R-:W-:Y:S08]  /*3170*/  HMMA.16816.F32.BF16 R128, R184.reuse, R180, R128 ;  /* 0x000000b4b880723c */ /* 0x040ff00000041880 */
[C---:B------:R-:W-:Y:S08]  /*3180*/  HMMA.16816.F32.BF16 R124, R184.reuse, R182, R124 ;  /* 0x000000b6b87c723c */ /* 0x040ff0000004187c */
[C---:B------:R-:W-:Y:S08]  /*3190*/  HMMA.16816.F32.BF16 R120, R184.reuse, R176, R120 ;  /* 0x000000b0b878723c */ /* 0x040ff00000041878 */
[C---:B------:R-:W-:Y:S08]  /*31a0*/  HMMA.16816.F32.BF16 R116, R184.reuse, R178, R116 ;  /* 0x000000b2b874723c */ /* 0x040ff00000041874 */
[C---:B------:R-:W-:Y:S08]  /*31b0*/  HMMA.16816.F32.BF16 R112, R184.reuse, R172, R112 ;  /* 0x000000acb870723c */ /* 0x040ff00000041870 */
[C---:B------:R-:W-:Y:S08]  /*31c0*/  HMMA.16816.F32.BF16 R108, R184.reuse, R174, R108 ;  /* 0x000000aeb86c723c */ /* 0x040ff0000004186c */
[C---:B---3--:R-:W-:Y:S08]  /*31d0*/  HMMA.16816.F32.BF16 R104, R184.reuse, R168, R104 ;  /* 0x000000a8b868723c */ /* 0x048ff00000041868 */
[C---:B------:R-:W-:Y:S08]  /*31e0*/  HMMA.16816.F32.BF16 R100, R184.reuse, R170, R100 ;  /* 0x000000aab864723c */ /* 0x040ff00000041864 */
[C---:B------:R-:W-:Y:S08]  /*31f0*/  HMMA.16816.F32.BF16 R96, R184.reuse, R164, R96 ;  /* 0x000000a4b860723c */ /* 0x040ff00000041860 */
[C---:B------:R-:W-:Y:S08]  /*3200*/  HMMA.16816.F32.BF16 R92, R184.reuse, R166, R92 ;  /* 0x000000a6b85c723c */ /* 0x040ff0000004185c */
[C---:B----4-:R-:W-:Y:S08]  /*3210*/  HMMA.16816.F32.BF16 R88, R184.reuse, R160, R88 ;  /* 0x000000a0b858723c */ /* 0x050ff00000041858 */
[C---:B------:R-:W-:Y:S08]  /*3220*/  HMMA.16816.F32.BF16 R84, R184.reuse, R162, R84 ;  /* 0x000000a2b854723c */ /* 0x040ff00000041854 */
[C---:B------:R-:W-:Y:S08]  /*3230*/  HMMA.16816.F32.BF16 R80, R184.reuse, R156, R80 ;  /* 0x0000009cb850723c */ /* 0x040ff00000041850 */
[C---:B------:R-:W-:Y:S08]  /*3240*/  HMMA.16816.F32.BF16 R76, R184.reuse, R158, R76 ;  /* 0x0000009eb84c723c */ /* 0x040ff0000004184c */
[C---:B------:R-:W-:Y:S08]  /*3250*/  HMMA.16816.F32.BF16 R72, R184.reuse, R152, R72 ;  /* 0x00000098b848723c */ /* 0x040ff00000041848 */
[C---:B------:R-:W-:Y:S08]  /*3260*/  HMMA.16816.F32.BF16 R68, R184.reuse, R154, R68 ;  /* 0x0000009ab844723c */ /* 0x040ff00000041844 */
[----:B------:R-:W-:Y:S01]  /*3270*/  HMMA.16816.F32.BF16 R64, R184, R148, R64 ;  /* 0x00000094b840723c */ /* 0x000fe20000041840 */
[----:B------:R-:W-:-:S02]  /*3280*/  VIMNMX R149, PT, PT, R0, R199, PT ;  /* 0x000000c700957248 */ /* 0x000fc40003fe0100 */
[----:B------:R-:W-:-:S05]  /*3290*/  VIADDMNMX R148, R0, 0x8, R199, PT ;  /* 0x0000000800947846 */ /* 0x000fca00038001c7 */
[C---:B------:R-:W-:Y:S08]  /*32a0*/  HMMA.16816.F32.BF16 R60, R184.reuse, R150, R60 ;  /* 0x00000096b83c723c */ /* 0x040ff0000004183c */
[C---:B-1----:R-:W-:Y:S08]  /*32b0*/  HMMA.16816.F32.BF16 R56, R184.reuse, R144, R56 ;  /* 0x00000090b838723c */ /* 0x042ff00000041838 */
[C---:B------:R-:W-:Y:S08]  /*32c0*/  HMMA.16816.F32.BF16 R52, R184.reuse, R146, R52 ;  /* 0x00000092b834723c */ /* 0x040ff00000041834 */
[C---:B--2---:R-:W-:Y:S08]  /*32d0*/  HMMA.16816.F32.BF16 R48, R184.reuse, R140, R48 ;  /* 0x0000008cb830723c */ /* 0x044ff00000041830 */
[C---:B------:R-:W-:Y:S08]  /*32e0*/  HMMA.16816.F32.BF16 R44, R184.reuse, R142, R44 ;  /* 0x0000008eb82c723c */ /* 0x040ff0000004182c */
[C---:B-----5:R-:W-:Y:S08]  /*32f0*/  HMMA.16816.F32.BF16 R40, R184.reuse, R136, R40 ;  /* 0x00000088b828723c */ /* 0x060ff00000041828 */
[C---:B------:R-:W-:Y:S08]  /*3300*/  HMMA.16816.F32.BF16 R36, R184.reuse, R138, R36 ;  /* 0x0000008ab824723c */ /* 0x040ff00000041824 */
[C---:B------:R-:W-:Y:S08]  /*3310*/  HMMA.16816.F32.BF16 R32, R184.reuse, R132, R32 ;  /* 0x00000084b820723c */ /* 0x040ff00000041820 */
[----:B------:R-:W-:Y:S01]  /*3320*/  HMMA.16816.F32.BF16 R28, R184, R134, R28 ;  /* 0x00000086b81c723c */ /* 0x000fe2000004181c */
[----:B------:R-:W-:Y:S06]  /*3330*/  BAR.SYNC.DEFER_BLOCKING 0x0 ;  /* 0x0000000000007b1d */ /* 0x000fec0000010000 */
[----:B------:R-:W-:-:S13]  /*3340*/  @!P0 BRA `(.L_x_551) ;  /* 0x00000008002c8947 */ /* 0x000fda0003800000 */
[----:B------:R-:W-:-:S04]  /*3350*/  UISETP.NE.U32.AND UP0, UPT, UR8, URZ, UPT ;  /* 0x000000ff0800728c */ /* 0x000fc8000bf05070 */
[----:B------:R-:W-:-:S09]  /*3360*/  UISETP.NE.AND.EX UP0, UPT, UR9, URZ, UPT, UP0 ;  /* 0x000000ff0900728c */ /* 0x000fd2000bf05300 */
[----:B------:R-:W-:Y:S05]  /*3370*/  BRA.U UP0, `(.L_x_552) ;  /* 0x0000000100207547 */ /* 0x000fea000b800000 */
[----:B------:R-:W-:Y:S01]  /*3380*/  UMOV UR5, URZ ;  /* 0x000000ff00057c82 */ /* 0x000fe20008000000 */
[----:B------:R-:W-:Y:S01]  /*3390*/  IMAD.SHL.U32 R0, R190, 0x100, RZ ;  /* 0x00000100be007824 */ /* 0x000fe200078e00ff */
[----:B------:R-:W-:-:S05]  /*33a0*/  IADD3 R133, P1, PT, RZ, -UR5, RZ ;  /* 0x80000005ff857c10 */ /* 0x000fca000ff3e0ff */
[----:B------:R-:W-:-:S05]  /*33b0*/  IMAD.X R0, RZ, RZ, ~R0, P1 ;  /* 0x000000ffff007224 */ /* 0x000fca00008e0e00 */
[----:B------:R-:W-:-:S04]  /*33c0*/  SHF.R.S64 R133, R133, 0x1f, R0 ;  /* 0x0000001f85857819 */ /* 0x000fc80000001000 */
[----:B------:R-:W-:-:S04]  /*33d0*/  IADD3 R214, P1, PT, R133, R214, RZ ;  /* 0x000000d685d67210 */ /* 0x000fc80007f3e0ff */
[----:B------:R-:W-:Y:S01]  /*33e0*/  LEA.HI.X.SX32 R213, R0, R213, 0x1, P1 ;  /* 0x000000d500d57211 */ /* 0x000fe200008f0eff */
[----:B------:R-:W-:Y:S08]  /*33f0*/  BRA `(.L_x_553) ;  /* 0x0000000000ec7947 */ /* 0x000ff00003800000 */
.L_x_552:
[----:B------:R-:W1:Y:S01]  /*3400*/  LDC R2, c[0x0][0x4f0] ;  /* 0x00013c00ff027b82 */ /* 0x000e620000000800 */
[----:B------:R-:W-:Y:S01]  /*3410*/  IADD3 R137, PT, PT, R3, -0x200, RZ ;  /* 0xfffffe0003897810 */ /* 0x000fe20007ffe0ff */
[----:B------:R-:W2:Y:S01]  /*3420*/  LDCU.64 UR6, c[0x0][0x3a0] ;  /* 0x00007400ff0677ac */ /* 0x000ea20008000a00 */
[----:B------:R-:W-:Y:S02]  /*3430*/  IABS R134, R195 ;  /* 0x000000c300867213 */ /* 0x000fe40000000000 */
[----:B------:R-:W-:Y:S02]  /*3440*/  IABS R132, R137 ;  /* 0x0000008900847213 */ /* 0x000fe40000000000 */
[-C--:B-1----:R-:W-:Y:S02]  /*3450*/  IABS R0, R2.reuse ;  /* 0x0000000200007213 */ /* 0x082fe40000000000 */
[----:B------:R-:W-:Y:S02]  /*3460*/  LOP3.LUT R137, R137, R2, RZ, 0x3c, !PT ;  /* 0x0000000289897212 */ /* 0x000fe400078e3cff */
[----:B------:R-:W1:Y:S02]  /*3470*/  I2F.RP R135, R0 ;  /* 0x0000000000877306 */ /* 0x000e640000209400 */
[----:B------:R-:W-:-:S06]  /*3480*/  ISETP.GE.AND P1, PT, R137, RZ, PT ;  /* 0x000000ff8900720c */ /* 0x000fcc0003f26270 */
[----:B-1----:R-:W1:Y:S02]  /*3490*/  MUFU.RCP R138, R135 ;  /* 0x00000087008a7308 */ /* 0x002e640000001000 */
[----:B-1----:R-:W-:-:S06]  /*34a0*/  VIADD R138, R138, 0xffffffe ;  /* 0x0ffffffe8a8a7836 */ /* 0x002fcc0000000000 */
[----:B------:R-:W1:Y:S02]  /*34b0*/  F2I.FTZ.U32.TRUNC.NTZ R139, R138 ;  /* 0x0000008a008b7305 */ /* 0x000e64000021f000 */
[----:B-1----:R-:W-:Y:S02]  /*34c0*/  IMAD.MOV R133, RZ, RZ, -R139 ;  /* 0x000000ffff857224 */ /* 0x002fe400078e0a8b */
[----:B------:R-:W-:Y:S02]  /*34d0*/  IMAD.MOV.U32 R138, RZ, RZ, RZ ;  /* 0x000000ffff8a7224 */ /* 0x000fe400078e00ff */
[----:B------:R-:W-:-:S04]  /*34e0*/  IMAD R133, R133, R0, RZ ;  /* 0x0000000085857224 */ /* 0x000fc800078e02ff */
[----:B------:R-:W-:-:S06]  /*34f0*/  IMAD.HI.U32 R133, R139, R133, R138 ;  /* 0x000000858b857227 */ /* 0x000fcc00078e008a */
[----:B------:R-:W-:-:S04]  /*3500*/  IMAD.HI.U32 R136, R133, R132, RZ ;  /* 0x0000008485887227 */ /* 0x000fc800078e00ff */
[----:B------:R-:W-:-:S04]  /*3510*/  IMAD.HI.U32 R138, R133, R134, RZ ;  /* 0x00000086858a7227 */ /* 0x000fc800078e00ff */
[----:B------:R-:W-:Y:S01]  /*3520*/  IMAD.MOV R133, RZ, RZ, -R136 ;  /* 0x000000ffff857224 */ /* 0x000fe200078e0a88 */
[----:B------:R-:W-:-:S03]  /*3530*/  IADD3 R135, PT, PT, -R138, RZ, RZ ;  /* 0x000000ff8a877210 */ /* 0x000fc60007ffe1ff */
[C---:B------:R-:W-:Y:S02]  /*3540*/  IMAD R133, R0.reuse, R133, R132 ;  /* 0x0000008500857224 */ /* 0x040fe400078e0284 */
[----:B------:R-:W-:-:S03]  /*3550*/  IMAD R135, R0, R135, R134 ;  /* 0x0000008700877224 */ /* 0x000fc600078e0286 */
[C---:B------:R-:W-:Y:S02]  /*3560*/  ISETP.GT.U32.AND P2, PT, R0.reuse, R133, PT ;  /* 0x000000850000720c */ /* 0x040fe40003f44070 */
[----:B------:R-:W-:-:S11]  /*3570*/  ISETP.GT.U32.AND P3, PT, R0, R135, PT ;  /* 0x000000870000720c */ /* 0x000fd60003f64070 */
[----:B------:R-:W-:Y:S01]  /*3580*/  @!P2 IMAD.IADD R133, R133, 0x1, -R0 ;  /* 0x000000018585a824 */ /* 0x000fe200078e0a00 */
[----:B------:R-:W-:Y:S01]  /*3590*/  @!P2 IADD3 R136, PT, PT, R136, 0x1, RZ ;  /* 0x000000018888a810 */ /* 0x000fe20007ffe0ff */
[----:B------:R-:W-:Y:S01]  /*35a0*/  @!P3 VIADD R138, R138, 0x1 ;  /* 0x000000018a8ab836 */ /* 0x000fe20000000000 */
[-C--:B------:R-:W-:Y:S02]  /*35b0*/  @!P3 IADD3 R135, PT, PT, R135, -R0.reuse, RZ ;  /* 0x800000008787b210 */ /* 0x080fe40007ffe0ff */
[-C--:B------:R-:W-:Y:S02]  /*35c0*/  ISETP.GE.U32.AND P4, PT, R133, R0.reuse, PT ;  /* 0x000000008500720c */ /* 0x080fe40003f86070 */
[----:B------:R-:W-:Y:S02]  /*35d0*/  ISETP.GE.U32.AND P6, PT, R135, R0, PT ;  /* 0x000000008700720c */ /* 0x000fe40003fc6070 */
[----:B------:R-:W-:Y:S02]  /*35e0*/  LOP3.LUT R0, R195, R2, RZ, 0x3c, !PT ;  /* 0x00000002c3007212 */ /* 0x000fe400078e3cff */
[----:B------:R-:W-:-:S02]  /*35f0*/  ISETP.NE.AND P2, PT, R2, RZ, PT ;  /* 0x000000ff0200720c */ /* 0x000fc40003f45270 */
[----:B------:R-:W-:Y:S02]  /*3600*/  ISETP.GE.AND P3, PT, R0, RZ, PT ;  /* 0x000000ff0000720c */ /* 0x000fe40003f66270 */
[----:B------:R-:W-:-:S03]  /*3610*/  LOP3.LUT R133, RZ, R2, RZ, 0x33, !PT ;  /* 0x00000002ff857212 */ /* 0x000fc600078e33ff */
[----:B------:R-:W-:Y:S02]  /*3620*/  @P4 VIADD R136, R136, 0x1 ;  /* 0x0000000188884836 */ /* 0x000fe40000000000 */
[----:B------:R-:W-:Y:S02]  /*3630*/  @P6 IADD3 R138, PT, PT, R138, 0x1, RZ ;  /* 0x000000018a8a6810 */ /* 0x000fe40007ffe0ff */
[----:B------:R-:W-:-:S04]  /*3640*/  @!P1 IMAD.MOV R136, RZ, RZ, -R136 ;  /* 0x000000ffff889224 */ /* 0x000fc800078e0a88 */
[----:B------:R-:W-:Y:S02]  /*3650*/  @!P3 IADD3 R138, PT, PT, -R138, RZ, RZ ;  /* 0x000000ff8a8ab210 */ /* 0x000fe40007ffe1ff */
[C---:B------:R-:W-:Y:S02]  /*3660*/  SEL R132, R133.reuse, R136, !P2 ;  /* 0x0000008885847207 */ /* 0x040fe40005000000 */
[----:B------:R-:W-:-:S03]  /*3670*/  SEL R133, R133, R138, !P2 ;  /* 0x0000008a85857207 */ /* 0x000fc60005000000 */
[----:B------:R-:W-:-:S04]  /*3680*/  IMAD.WIDE R140, R132, 0x4, R222 ;  /* 0x00000004848c7825 */ /* 0x000fc800078e02de */
[C---:B------:R-:W-:Y:S01]  /*3690*/  IMAD.WIDE R138, R133.reuse, 0x4, R222 ;  /* 0x00000004858a7825 */ /* 0x040fe200078e02de */
[----:B------:R-:W3:Y:S04]  /*36a0*/  LDG.E R135, desc[UR16][R140.64] ;  /* 0x000000108c877981 */ /* 0x000ee8000c1e1900 */
[----:B------:R-:W3:Y:S01]  /*36b0*/  LDG.E R0, desc[UR16][R138.64] ;  /* 0x000000108a007981 */ /* 0x000ee2000c1e1900 */
[----:B------:R-:W-:-:S04]  /*36c0*/  IMAD.IADD R133, R133, 0x1, -R132 ;  /* 0x0000000185857824 */ /* 0x000fc800078e0a84 */
[----:B------:R-:W-:-:S05]  /*36d0*/  IMAD R133, R133, R2, -0x100 ;  /* 0xffffff0085857424 */ /* 0x000fca00078e0202 */
[----:B------:R-:W-:-:S05]  /*36e0*/  SHF.R.S32.HI R137, RZ, 0x1f, R133 ;  /* 0x0000001fff897819 */ /* 0x000fca0000011485 */
[----:B------:R-:W-:-:S04]  /*36f0*/  IMAD R2, R137, R190, RZ ;  /* 0x000000be89027224 */ /* 0x000fc800078e02ff */
[----:B------:R-:W-:Y:S01]  /*3700*/  IMAD R2, R133, R191, R2 ;  /* 0x000000bf85027224 */ /* 0x000fe200078e0202 */
[----:B---3--:R-:W-:Y:S01]  /*3710*/  IADD3 R0, PT, PT, R135, -R0, RZ ;  /* 0x8000000087007210 */ /* 0x008fe20007ffe0ff */
[----:B------:R-:W-:-:S03]  /*3720*/  IMAD.WIDE.U32 R134, R133, R190, RZ ;  /* 0x000000be85867225 */ /* 0x000fc600078e00ff */
[----:B------:R-:W-:Y:S01]  /*3730*/  SHF.R.S32.HI R132, RZ, 0x1f, R0 ;  /* 0x0000001fff847819 */ /* 0x000fe20000011400 */
[----:B------:R-:W-:-:S04]  /*3740*/  IMAD.IADD R135, R135, 0x1, R2 ;  /* 0x0000000187877824 */ /* 0x000fc800078e0202 */
[----:B--2---:R-:W-:Y:S02]  /*3750*/  IMAD R133, R132, UR6, RZ ;  /* 0x0000000684857c24 */ /* 0x004fe4000f8e02ff */
[----:B------:R-:W-:-:S04]  /*3760*/  IMAD.WIDE.U32 R134, R0, UR6, R134 ;  /* 0x0000000600867c25 */ /* 0x000fc8000f8e0086 */
[----:B------:R-:W-:Y:S01]  /*3770*/  IMAD R133, R0, UR7, R133 ;  /* 0x0000000700857c24 */ /* 0x000fe2000f8e0285 */
[----:B------:R-:W-:-:S04]  /*3780*/  LEA R214, P1, R134, R214, 0x1 ;  /* 0x000000d686d67211 */ /* 0x000fc800078208ff */
[----:B------:R-:W-:-:S04]  /*3790*/  IADD3 R0, PT, PT, R135, R133, RZ ;  /* 0x0000008587007210 */ /* 0x000fc80007ffe0ff */
[----:B------:R-:W-:-:S07]  /*37a0*/  LEA.HI.X R213, R134, R213, R0, 0x1, P1 ;  /* 0x000000d586d57211 */ /* 0x000fce00008f0c00 */
.L_x_553:
[----:B------:R-:W1:Y:S01]  /*37b0*/  LDCU UR5, c[0x0][0x440] ;  /* 0x00008800ff0577ac */ /* 0x000e620008000800 */
[C---:B------:R-:W-:Y:S01]  /*37c0*/  LEA R138, P3, R190.reuse, R214, 0x6 ;  /* 0x000000d6be8a7211 */ /* 0x040fe200078630ff */
[----:B------:R-:W-:Y:S03]  /*37d0*/  BSSY.RECONVERGENT B0, `(.L_x_554) ;  /* 0x0000041000007945 */ /* 0x000fe60003800200 */
[----:B------:R-:W-:Y:S02]  /*37e0*/  LEA.HI.X R139, R190, R213, R191, 0x6, P3 ;  /* 0x000000d5be8b7211 */ /* 0x000fe400018f34bf */
[C---:B-1----:R-:W-:Y:S02]  /*37f0*/  ISETP.GE.AND P2, PT, R220.reuse, UR5, PT ;  /* 0x00000005dc007c0c */ /* 0x042fe4000bf46270 */
[----:B------:R-:W-:-:S11]  /*3800*/  ISETP.GE.AND P1, PT, R220, UR5, PT ;  /* 0x00000005dc007c0c */ /* 0x000fd6000bf26270 */
[----:B------:R-:W-:Y:S02]  /*3810*/  @!P2 IMAD.MOV.U32 R215, RZ, RZ, R213 ;  /* 0x000000ffffd7a224 */ /* 0x000fe400078e00d5 */
[----:B------:R-:W-:Y:S01]  /*3820*/  @!P1 IMAD.MOV.U32 R134, RZ, RZ, R138 ;  /* 0x000000ffff869224 */ /* 0x000fe200078e008a */
[CC--:B------:R-:W-:Y:S01]  /*3830*/  @!P1 LEA R136, P4, R190.reuse, R138.reuse, 0x6 ;  /* 0x0000008abe889211 */ /* 0x0c0fe200078830ff */
[--C-:B------:R-:W-:Y:S01]  /*3840*/  @!P1 IMAD.MOV.U32 R135, RZ, RZ, R139.reuse ;  /* 0x000000ffff879224 */ /* 0x100fe200078e008b */
[-C--:B------:R-:W-:Y:S01]  /*3850*/  @!P1 MOV R132, R138.reuse ;  /* 0x0000008a00849202 */ /* 0x080fe20000000f00 */
[----:B------:R-:W-:Y:S01]  /*3860*/  @!P1 IMAD.MOV.U32 R133, RZ, RZ, R139 ;  /* 0x000000ffff859224 */ /* 0x000fe200078e008b */
[C---:B------:R-:W-:Y:S01]  /*3870*/  @!P1 LEA R142, P3, R190.reuse, R138, 0x7 ;  /* 0x0000008abe8e9211 */ /* 0x040fe200078638ff */
[----:B------:R-:W-:Y:S01]  /*3880*/  @!P1 IMAD R2, R191, 0xc0, RZ ;  /* 0x000000c0bf029824 */ /* 0x000fe200078e02ff */
[----:B------:R-:W-:Y:S01]  /*3890*/  @!PT LDS RZ, [RZ] ;  /* 0x00000000fffff984 */ /* 0x000fe20000000800 */
[----:B------:R-:W-:Y:S01]  /*38a0*/  @!PT LDS RZ, [RZ] ;  /* 0x00000000fffff984 */ /* 0x000fe20000000800 */
[----:B------:R-:W-:Y:S01]  /*38b0*/  @!PT LDS RZ, [RZ] ;  /* 0x00000000fffff984 */ /* 0x000fe20000000800 */
[----:B------:R1:W-:Y:S01]  /*38c0*/  @!P2 LDGSTS.E.BYPASS.LTC128B.128 [R219+0x1000], desc[UR16][R214.64] ;  /* 0x01000000d6dbafae */ /* 0x0003e2000b981a10 */
[C---:B------:R-:W-:Y:S01]  /*38d0*/  @!P1 IMAD.WIDE.U32 R134, R190.reuse, 0xc0, R134 ;  /* 0x000000c0be869825 */ /* 0x040fe200078e0086 */
[----:B------:R-:W-:-:S02]  /*38e0*/  @!P1 LEA.HI.X R137, R190, R139, R191, 0x6, P4 ;  /* 0x0000008bbe899211 */ /* 0x000fc400020f34bf */
[----:B------:R1:W-:Y:S01]  /*38f0*/  @P2 STS.128 [R219+0x1000], RZ ;  /* 0x001000ffdb002388 */ /* 0x0003e20000000c00 */
[C---:B------:R-:W-:Y:S01]  /*3900*/  @!P1 LEA R140, P2, R190.reuse, R138, 0x8 ;  /* 0x0000008abe8c9211 */ /* 0x040fe200078440ff */
[----:B------:R-:W-:Y:S01]  /*3910*/  @!P1 IMAD R0, R191, 0x140, RZ ;  /* 0x00000140bf009824 */ /* 0x000fe200078e02ff */
[CC--:B------:R-:W-:Y:S01]  /*3920*/  @!P1 LEA.HI.X R143, R190.reuse, R139.reuse, R191, 0x7, P3 ;  /* 0x0000008bbe8f9211 */ /* 0x0c0fe200018f3cbf */
[----:B------:R1:W-:Y:S01]  /*3930*/  @P1 STS.128 [R219+0x1800], RZ ;  /* 0x001800ffdb001388 */ /* 0x0003e20000000c00 */
[C---:B------:R-:W-:Y:S01]  /*3940*/  @!P1 IMAD.WIDE.U32 R132, R190.reuse, 0x140, R132 ;  /* 0x00000140be849825 */ /* 0x040fe200078e0084 */
[----:B------:R-:W-:Y:S02]  /*3950*/  @!P1 LEA.HI.X R141, R190, R139, R191, 0x8, P2 ;  /* 0x0000008bbe8d9211 */ /* 0x000fe400010f44bf */
[----:B------:R-:W-:Y:S01]  /*3960*/  @!PT LDS RZ, [RZ] ;  /* 0x00000000fffff984 */ /* 0x000fe20000000800 */
[----:B------:R-:W-:Y:S01]  /*3970*/  @!PT LDS RZ, [RZ] ;  /* 0x00000000fffff984 */ /* 0x000fe20000000800 */
[----:B------:R-:W-:Y:S01]  /*3980*/  @!PT LDS RZ, [RZ] ;  /* 0x00000000fffff984 */ /* 0x000fe20000000800 */
[----:B------:R1:W-:Y:S01]  /*3990*/  @!P1 LDGSTS.E.BYPASS.LTC128B.128 [R219+0x1800], desc[UR16][R138.64] ;  /* 0x018000008adb9fae */ /* 0x0003e2000b981a10 */
[----:B------:R-:W-:Y:S01]  /*39a0*/  @!P1 IMAD.IADD R135, R2, 0x1, R135 ;  /* 0x0000000102879824 */ /* 0x000fe200078e0287 */
[----:B------:R-:W-:-:S02]  /*39b0*/  @!P1 IADD3 R133, PT, PT, R0, R133, RZ ;  /* 0x0000008500859210 */ /* 0x000fc40007ffe0ff */
[----:B------:R1:W-:Y:S04]  /*39c0*/  @P1 STS.128 [R219+0x2000], RZ ;  /* 0x002000ffdb001388 */ /* 0x0003e80000000c00 */
[----:B------:R-:W-:Y:S01]  /*39d0*/  @!PT LDS RZ, [RZ] ;  /* 0x00000000fffff984 */ /* 0x000fe20000000800 */
[----:B------:R-:W-:Y:S01]  /*39e0*/  @!PT LDS RZ, [RZ] ;  /* 0x00000000fffff984 */ /* 0x000fe20000000800 */
[----:B------:R-:W-:Y:S01]  /*39f0*/  @!PT LDS RZ, [RZ] ;  /* 0x00000000fffff984 */ /* 0x000fe20000000800 */
[----:B------:R1:W-:Y:S04]  /*3a00*/  @!P1 LDGSTS.E.BYPASS.LTC128B.128 [R219+0x2000], desc[UR16][R136.64] ;  /* 0x0200000088db9fae */ /* 0x0003e8000b981a10 */
        /* <DEDUP_REMOVED lines=29> */
.L_x_555:
[----:B------:R-:W-:Y:S05]  /*3be0*/  BSYNC.RECONVERGENT B0 ;  /* 0x0000000000007941 */ /* 0x000fea0003800200 */
.L_x_554:
[----:B------:R-:W0:Y:S02]  /*3bf0*/  LDGDEPBAR ;  /* 0x00000000000079af */ /* 0x000e240000000000 */
.L_x_551:
[----:B------:R-:W-:Y:S01]  /*3c00*/  IMAD.SHL.U32 R151, R211, 0x2, RZ ;  /* 0x00000002d3977824 */ /* 0x000fe200078e00ff */
[----:B------:R-:W3:Y:S04]  /*3c10*/  LDCU UR6, c[0x0][0x45c] ;  /* 0x00008b80ff0677ac */ /* 0x000ee80008000800 */
[----:B------:R-:W-:-:S05]  /*3c20*/  LOP3.LUT R151, R151, 0x6, RZ, 0xc0, !PT ;  /* 0x0000000697977812 */ /* 0x000fca00078ec0ff */
[----:B------:R-:W-:-:S04]  /*3c30*/  IMAD R0, R192, 0x100, R151 ;  /* 0x00000100c0007824 */ /* 0x000fc800078e0297 */
[C---:B------:R-:W-:Y:S02]  /*3c40*/  VIADD R237, R0.reuse, 0xffffff00 ;  /* 0xffffff0000ed7836 */ /* 0x040fe40000000000 */
[C---:B------:R-:W-:Y:S02]  /*3c50*/  VIADD R236, R0.reuse, 0xffffff01 ;  /* 0xffffff0100ec7836 */ /* 0x040fe40000000000 */
[C---:B------:R-:W-:Y:S01]  /*3c60*/  VIADD R235, R0.reuse, 0xffffff08 ;  /* 0xffffff0800eb7836 */ /* 0x040fe20000000000 */
[-C--:B------:R-:W-:Y:S01]  /*3c70*/  ISETP.GE.AND P2, PT, R237, R149.reuse, PT ;  /* 0x00000095ed00720c */ /* 0x080fe20003f46270 */
[----:B------:R-:W-:Y:S01]  /*3c80*/  VIADD R234, R0, 0xffffff09 ;  /* 0xffffff0900ea7836 */ /* 0x000fe20000000000 */
[-C--:B------:R-:W-:Y:S01]  /*3c90*/  ISETP.GE.AND P1, PT, R236, R149.reuse, PT ;  /* 0x00000095ec00720c */ /* 0x080fe20003f26270 */
[C---:B------:R-:W-:Y:S01]  /*3ca0*/  VIADD R233, R0.reuse, 0xffffff10 ;  /* 0xffffff1000e97836 */ /* 0x040fe20000000000 */
[-C--:B------:R-:W-:Y:S01]  /*3cb0*/  ISETP.GE.AND P6, PT, R235, R149.reuse, PT ;  /* 0x00000095eb00720c */ /* 0x080fe20003fc6270 */
[----:B------:R-:W-:Y:S01]  /*3cc0*/  VIADD R229, R0, 0xffffff18 ;  /* 0xffffff1800e57836 */ /* 0x000fe20000000000 */
[-C--:B------:R-:W-:Y:S01]  /*3cd0*/  ISETP.GE.AND P4, PT, R234, R149.reuse, PT ;  /* 0x00000095ea00720c */ /* 0x080fe20003f86270 */
[C---:B------:R-:W-:Y:S01]  /*3ce0*/  VIADD R231, R0.reuse, 0xffffff11 ;  /* 0xffffff1100e77836 */ /* 0x040fe20000000000 */
[-C--:B------:R-:W-:Y:S01]  /*3cf0*/  ISETP.GE.AND P3, PT, R233, R149.reuse, PT ;  /* 0x00000095e900720c */ /* 0x080fe20003f66270 */
[----:B------:R-:W-:Y:S01]  /*3d00*/  VIADD R205, R0, 0xffffff29 ;  /* 0xffffff2900cd7836 */ /* 0x000fe20000000000 */
[----:B------:R-:W-:Y:S01]  /*3d10*/  FSEL R249, R24, -INF , !P2 ;  /* 0xff80000018f97808 */ /* 0x000fe20005000000 */
[C---:B------:R-:W-:Y:S01]  /*3d20*/  VIADD R225, R0.reuse, 0xffffff19 ;  /* 0xffffff1900e17836 */ /* 0x040fe20000000000 */
[----:B------:R-:W-:Y:S01]  /*3d30*/  FSEL R247, R25, -INF , !P1 ;  /* 0xff80000019f77808 */ /* 0x000fe20004800000 */
[----:B------:R-:W-:Y:S01]  /*3d40*/  VIADD R224, R0, 0xffffff20 ;  /* 0xffffff2000e07836 */ /* 0x000fe20000000000 */
[----:B------:R-:W-:Y:S01]  /*3d50*/  FSEL R245, R20, -INF , !P6 ;  /* 0xff80000014f57808 */ /* 0x000fe20007000000 */
[C---:B-1----:R-:W-:Y:S01]  /*3d60*/  VIADD R215, R0.reuse, 0xffffff21 ;  /* 0xffffff2100d77836 */ /* 0x042fe20000000000 */
[-C--:B------:R-:W-:Y:S01]  /*3d70*/  ISETP.GE.AND P1, PT, R229, R149.reuse, PT ;  /* 0x00000095e500720c */ /* 0x080fe20003f26270 */
[C---:B------:R-:W-:Y:S01]  /*3d80*/  VIADD R207, R0.reuse, 0xffffff28 ;  /* 0xffffff2800cf7836 */ /* 0x040fe20000000000 */
[----:B------:R-:W-:Y:S01]  /*3d90*/  ISETP.GE.AND P2, PT, R231, R149, PT ;  /* 0x00000095e700720c */ /* 0x000fe20003f46270 */
[C---:B------:R-:W-:Y:S01]  /*3da0*/  VIADD R203, R0.reuse, 0xffffff30 ;  /* 0xffffff3000cb7836 */ /* 0x040fe20000000000 */
[----:B------:R-:W-:Y:S01]  /*3db0*/  FSEL R243, R21, -INF , !P4 ;  /* 0xff80000015f37808 */ /* 0x000fe20006000000 */
[----:B------:R-:W-:Y:S01]  /*3dc0*/  VIADD R201, R0, 0xffffff31 ;  /* 0xffffff3100c97836 */ /* 0x000fe20000000000 */
[----:B------:R-:W-:Y:S01]  /*3dd0*/  FSEL R241, R16, -INF , !P3 ;  /* 0xff80000010f17808 */ /* 0x000fe20005800000 */
[C---:B------:R-:W-:Y:S01]  /*3de0*/  VIADD R199, R0.reuse, 0xffffff38 ;  /* 0xffffff3800c77836 */ /* 0x040fe20000000000 */
[----:B------:R-:W-:Y:S01]  /*3df0*/  FMNMX3.FTZ R2, R249, R247, R245, !PT ;  /* 0x000000f7f9027276 */ /* 0x000fe200078100f5 */
[----:B------:R-:W-:Y:S01]  /*3e00*/  VIADD R136, R0, 0xffffff39 ;  /* 0xffffff3900887836 */ /* 0x000fe20000000000 */
[----:B------:R-:W-:Y:S01]  /*3e10*/  FSEL R25, R12, -INF , !P1 ;  /* 0xff8000000c197808 */ /* 0x000fe20004800000 */
[C---:B------:R-:W-:Y:S01]  /*3e20*/  VIADD R160, R0.reuse, 0xffffff40 ;  /* 0xffffff4000a07836 */ /* 0x040fe20000000000 */
[-C--:B------:R-:W-:Y:S01]  /*3e30*/  ISETP.GE.AND P1, PT, R205, R149.reuse, PT ;  /* 0x00000095cd00720c */ /* 0x080fe20003f26270 */
[C---:B------:R-:W-:Y:S01]  /*3e40*/  VIADD R198, R0.reuse, 0xffffff41 ;  /* 0xffffff4100c67836 */ /* 0x040fe20000000000 */
[-C--:B------:R-:W-:Y:S01]  /*3e50*/  ISETP.GE.AND P6, PT, R225, R149.reuse, PT ;  /* 0x00000095e100720c */ /* 0x080fe20003fc6270 */
[----:B------:R-:W-:Y:S01]  /*3e60*/  VIADD R187, R0, 0xffffff48 ;  /* 0xffffff4800bb7836 */ /* 0x000fe20000000000 */
[----:B------:R-:W-:Y:S01]  /*3e70*/  ISETP.GE.AND P4, PT, R224, R149, PT ;  /* 0x00000095e000720c */ /* 0x000fe20003f86270 */
[C---:B------:R-:W-:Y:S01]  /*3e80*/  VIADD R186, R0.reuse, 0xffffff49 ;  /* 0xffffff4900ba7836 */ /* 0x040fe20000000000 */
[----:B------:R-:W-:Y:S01]  /*3e90*/  FSEL R239, R17, -INF , !P2 ;  /* 0xff80000011ef7808 */ /* 0x000fe20005000000 */
[----:B------:R-:W-:Y:S01]  /*3ea0*/  VIADD R168, R0, 0xffffff50 ;  /* 0xffffff5000a87836 */ /* 0x000fe20000000000 */
[----:B------:R-:W-:Y:S01]  /*3eb0*/  FMNMX3.FTZ R2, R2, R243, R241, !PT ;  /* 0x000000f302027276 */ /* 0x000fe200078100f1 */
[C---:B------:R-:W-:Y:S01]  /*3ec0*/  VIADD R185, R0.reuse, 0xffffff51 ;  /* 0xffffff5100b97836 */ /* 0x040fe20000000000 */
[----:B------:R-:W-:Y:S01]  /*3ed0*/  FSEL R24, R5, -INF , !P1 ;  /* 0xff80000005187808 */ /* 0x000fe20004800000 */
[C---:B------:R-:W-:Y:S01]  /*3ee0*/  VIADD R184, R0.reuse, 0xffffff58 ;  /* 0xffffff5800b87836 */ /* 0x040fe20000000000 */
[-C--:B------:R-:W-:Y:S01]  /*3ef0*/  ISETP.GE.AND P3, PT, R215, R149.reuse, PT ;  /* 0x00000095d700720c */ /* 0x080fe20003f66270 */
[C---:B------:R-:W-:Y:S01]  /*3f00*/  VIADD R183, R0.reuse, 0xffffff59 ;  /* 0xffffff5900b77836 */ /* 0x040fe20000000000 */
[----:B------:R-:W-:Y:S01]  /*3f10*/  ISETP.GE.AND P2, PT, R207, R149, PT ;  /* 0x00000095cf00720c */ /* 0x000fe20003f46270 */
[C---:B------:R-:W-:Y:S01]  /*3f20*/  VIADD R180, R0.reuse, 0xffffff60 ;  /* 0xffffff6000b47836 */ /* 0x040fe20000000000 */
[----:B------:R-:W-:Y:S01]  /*3f30*/  FSEL R248, R13, -INF , !P6 ;  /* 0xff8000000df87808 */ /* 0x000fe20007000000 */
[----:B------:R-:W-:Y:S01]  /*3f40*/  VIADD R182, R0, 0xffffff61 ;  /* 0xffffff6100b67836 */ /* 0x000fe20000000000 */
[----:B------:R-:W-:Y:S01]  /*3f50*/  FSEL R246, R8, -INF , !P4 ;  /* 0xff80000008f67808 */ /* 0x000fe20006000000 */
[----:B------:R-:W-:Y:S01]  /*3f60*/  VIADD R181, R0, 0xffffff68 ;  /* 0xffffff6800b57836 */ /* 0x000fe20000000000 */
[----:B------:R-:W-:Y:S01]  /*3f70*/  FMNMX3.FTZ R5, R2, R239, R25, !PT ;  /* 0x000000ef02057276 */ /* 0x000fe20007810019 */
[C---:B------:R-:W-:Y:S01]  /*3f80*/  VIADD R179, R0.reuse, 0xffffff69 ;  /* 0xffffff6900b37836 */ /* 0x040fe20000000000 */
[-C--:B------:R-:W-:Y:S01]  /*3f90*/  ISETP.GE.AND P6, PT, R203, R149.reuse, PT ;  /* 0x00000095cb00720c */ /* 0x080fe20003fc6270 */
[C---:B------:R-:W-:Y:S01]  /*3fa0*/  VIADD R177, R0.reuse, 0xffffff70 ;  /* 0xffffff7000b17836 */ /* 0x040fe20000000000 */
[----:B------:R-:W-:Y:S01]  /*3fb0*/  FSEL R244, R9, -INF , !P3 ;  /* 0xff80000009f47808 */ /* 0x000fe20005800000 */
[----:B------:R-:W-:Y:S01]  /*3fc0*/  VIADD R176, R0, 0xffffff71 ;  /* 0xffffff7100b07836 */ /* 0x000fe20000000000 */
[----:B------:R-:W-:Y:S01]  /*3fd0*/  FSEL R242, R4, -INF , !P2 ;  /* 0xff80000004f27808 */ /* 0x000fe20005000000 */
[C---:B------:R-:W-:Y:S01]  /*3fe0*/  VIADD R175, R0.reuse, 0xffffff78 ;  /* 0xffffff7800af7836 */ /* 0x040fe20000000000 */
[----:B------:R-:W-:Y:S01]  /*3ff0*/  FMNMX3.FTZ R5, R5, R248, R246, !PT ;  /* 0x000000f805057276 */ /* 0x000fe200078100f6 */
[C---:B------:R-:W-:Y:S01]  /*4000*/  VIADD R173, R0.reuse, 0xffffff79 ;  /* 0xffffff7900ad7836 */ /* 0x040fe20000000000 */
[-C--:B------:R-:W-:Y:S01]  /*4010*/  ISETP.GE.AND P4, PT, R201, R149.reuse, PT ;  /* 0x00000095c900720c */ /* 0x080fe20003f86270 */
[C---:B------:R-:W-:Y:S01]  /*4020*/  VIADD R172, R0.reuse, 0xffffff80 ;  /* 0xffffff8000ac7836 */ /* 0x040fe20000000000 */
[-C--:B------:R-:W-:Y:S01]  /*4030*/  ISETP.GE.AND P3, PT, R199, R149.reuse, PT ;  /* 0x00000095c700720c */ /* 0x080fe20003f66270 */
[----:B------:R-:W-:Y:S01]  /*4040*/  VIADD R171, R0, 0xffffff81 ;  /* 0xffffff8100ab7836 */ /* 0x000fe20000000000 */
[----:B------:R-:W-:Y:S01]  /*4050*/  FSEL R20, R128, -INF , !P6 ;  /* 0xff80000080147808 */ /* 0x000fe20007000000 */
[C---:B------:R-:W-:Y:S01]  /*4060*/  VIADD R170, R0.reuse, 0xffffff88 ;  /* 0xffffff8800aa7836 */ /* 0x040fe20000000000 */
[----:B------:R-:W-:Y:S01]  /*4070*/  FMNMX3.FTZ R5, R5, R244, R242, !PT ;  /* 0x000000f405057276 */ /* 0x000fe200078100f2 */
[----:B------:R-:W-:Y:S01]  /*4080*/  VIADD R169, R0, 0xffffff89 ;  /* 0xffffff8900a97836 */ /* 0x000fe20000000000 */
[-C--:B------:R-:W-:Y:S01]  /*4090*/  ISETP.GE.AND P2, PT, R136, R149.reuse, PT ;  /* 0x000000958800720c */ /* 0x080fe20003f46270 */
[----:B------:R-:W-:Y:S01]  /*40a0*/  VIADD R167, R0, 0xffffff90 ;  /* 0xffffff9000a77836 */ /* 0x000fe20000000000 */
[-C--:B------:R-:W-:Y:S01]  /*40b0*/  ISETP.GE.AND P1, PT, R160, R149.reuse, PT ;  /* 0x00000095a000720c */ /* 0x080fe20003f26270 */
[C---:B------:R-:W-:Y:S01]  /*40c0*/  VIADD R165, R0.reuse, 0xffffff91 ;  /* 0xffffff9100a57836 */ /* 0x040fe20000000000 */
[----:B------:R-:W-:Y:S01]  /*40d0*/  FSEL R8, R129, -INF , !P4 ;  /* 0xff80000081087808 */ /* 0x000fe20006000000 */
[----:B------:R-:W-:Y:S01]  /*40e0*/  VIADD R164, R0, 0xffffff98 ;  /* 0xffffff9800a47836 */ /* 0x000fe20000000000 */
[----:B------:R-:W-:Y:S01]  /*40f0*/  FSEL R240, R124, -INF , !P3 ;  /* 0xff8000007cf07808 */ /* 0x000fe20005800000 */
[C---:B------:R-:W-:Y:S01]  /*4100*/  VIADD R161, R0.reuse, 0xffffffa0 ;  /* 0xffffffa000a17836 */ /* 0x040fe20000000000 */
[----:B------:R-:W-:Y:S01]  /*4110*/  FMNMX3.FTZ R5, R5, R24, R20, !PT ;  /* 0x0000001805057276 */ /* 0x000fe20007810014 */
[----:B------:R-:W-:Y:S01]  /*4120*/  VIADD R163, R0, 0xffffff99 ;  /* 0xffffff9900a37836 */ /* 0x000fe20000000000 */
[-C--:B------:R-:W-:Y:S01]  /*4130*/  ISETP.GE.AND P6, PT, R198, R149.reuse, PT ;  /* 0x00000095c600720c */ /* 0x080fe20003fc6270 */
        /* <DEDUP_REMOVED lines=34> */
[----:B--2---:R-:W-:Y:S01]  /*4360*/  VIADD R139, R0, 0xffffffe8 ;  /* 0xffffffe8008b7836 */ /* 0x004fe20000000000 */
[----:B------:R-:W-:Y:S01]  /*4370*/  FSEL R129, R108, -INF , !P6 ;  /* 0xff8000006c817808 */ /* 0x000fe20007000000 */
[C---:B------:R-:W-:Y:S01]  /*4380*/  VIADD R138, R0.reuse, 0xffffffe9 ;  /* 0xffffffe9008a7836 */ /* 0x040fe20000000000 */
[----:B------:R-:W-:Y:S01]  /*4390*/  FMNMX3.FTZ R2, R5, R204, R202, !PT ;  /* 0x000000cc05027276 */ /* 0x000fe200078100ca */
[----:B------:R-:W-:Y:S01]  /*43a0*/  VIADD R137, R0, 0xfffffff0 ;  /* 0xfffffff000897836 */ /* 0x000fe20000000000 */
[-C--:B------:R-:W-:Y:S01]  /*43b0*/  ISETP.GE.AND P2, PT, R182, R149.reuse, PT ;  /* 0x00000095b600720c */ /* 0x080fe20003f46270 */
[C---:B------:R-:W-:Y:S01]  /*43c0*/  VIADD R135, R0.reuse, 0xfffffff1 ;  /* 0xfffffff100877836 */ /* 0x040fe20000000000 */
[----:B------:R-:W-:Y:S01]  /*43d0*/  ISETP.GE.AND P1, PT, R181, R149, PT ;  /* 0x00000095b500720c */ /* 0x000fe20003f26270 */
[C---:B------:R-:W-:Y:S01]  /*43e0*/  VIADD R133, R0.reuse, 0xfffffff8 ;  /* 0xfffffff800857836 */ /* 0x040fe20000000000 */
[----:B------:R-:W-:Y:S01]  /*43f0*/  FSEL R125, R109, -INF , !P4 ;  /* 0xff8000006d7d7808 */ /* 0x000fe20006000000 */
[----:B------:R-:W-:Y:S01]  /*4400*/  VIADD R0, R0, 0xfffffff9 ;  /* 0xfffffff900007836 */ /* 0x000fe20000000000 */
[----:B------:R-:W-:-:S02]  /*4410*/  FSEL R121, R104, -INF , !P3 ;  /* 0xff80000068797808 */ /* 0x000fc40005800000 */
[----:B------:R-:W-:Y:S02]  /*4420*/  FMNMX3.FTZ R2, R2, R200, R129, !PT ;  /* 0x000000c802027276 */ /* 0x000fe40007810081 */
[-C--:B------:R-:W-:Y:S02]  /*4430*/  ISETP.GE.AND P6, PT, R179, R149.reuse, PT ;  /* 0x00000095b300720c */ /* 0x080fe40003fc6270 */
[----:B------:R-:W-:Y:S02]  /*4440*/  ISETP.GE.AND P4, PT, R177, R149, PT ;  /* 0x00000095b100720c */ /* 0x000fe40003f86270 */
[----:B------:R-:W-:Y:S02]  /*4450*/  FSEL R117, R105, -INF , !P2 ;  /* 0xff80000069757808 */ /* 0x000fe40005000000 */
[----:B------:R-:W-:Y:S02]  /*4460*/  FSEL R113, R100, -INF , !P1 ;  /* 0xff80000064717808 */ /* 0x000fe40004800000 */
[----:B------:R-:W-:-:S02]  /*4470*/  FMNMX3.FTZ R2, R2, R125, R121, !PT ;  /* 0x0000007d02027276 */ /* 0x000fc40007810079 */
[-C--:B------:R-:W-:Y:S02]  /*4480*/  ISETP.GE.AND P3, PT, R176, R149.reuse, PT ;  /* 0x00000095b000720c */ /* 0x080fe40003f66270 */
[----:B------:R-:W-:Y:S02]  /*4490*/  ISETP.GE.AND P2, PT, R175, R149, PT ;  /* 0x00000095af00720c */ /* 0x000fe40003f46270 */
[----:B------:R-:W-:Y:S02]  /*44a0*/  FSEL R128, R101, -INF , !P6 ;  /* 0xff80000065807808 */ /* 0x000fe40007000000 */
[----:B------:R-:W-:Y:S02]  /*44b0*/  FSEL R120, R96, -INF , !P4 ;  /* 0xff80000060787808 */ /* 0x000fe40006000000 */
[----:B------:R-:W-:Y:S02]  /*44c0*/  FMNMX3.FTZ R5, R2, R117, R113, !PT ;  /* 0x0000007502057276 */ /* 0x000fe40007810071 */
[----:B------:R-:W-:-:S02]  /*44d0*/  ISETP.GE.AND P1, PT, R173, R149, PT ;  /* 0x00000095ad00720c */ /* 0x000fc40003f26270 */
[-C--:B------:R-:W-:Y:S02]  /*44e0*/  ISETP.GE.AND P6, PT, R172, R149.reuse, PT ;  /* 0x00000095ac00720c */ /* 0x080fe40003fc6270 */
[----:B------:R-:W-:Y:S02]  /*44f0*/  FSEL R116, R97, -INF , !P3 ;  /* 0xff80000061747808 */ /* 0x000fe40005800000 */
[----:B------:R-:W-:Y:S02]  /*4500*/  FSEL R105, R92, -INF , !P2 ;  /* 0xff8000005c697808 */ /* 0x000fe40005000000 */
[----:B------:R-:W-:Y:S02]  /*4510*/  FMNMX3.FTZ R2, R5, R128, R120, !PT ;  /* 0x0000008005027276 */ /* 0x000fe40007810078 */
[-C--:B------:R-:W-:Y:S02]  /*4520*/  ISETP.GE.AND P4, PT, R171, R149.reuse, PT ;  /* 0x00000095ab00720c */ /* 0x080fe40003f86270 */
[----:B------:R-:W-:-:S02]  /*4530*/  ISETP.GE.AND P3, PT, R170, R149, PT ;  /* 0x00000095aa00720c */ /* 0x000fc40003f66270 */
[----:B------:R-:W-:Y:S02]  /*4540*/  FSEL R101, R93, -INF , !P1 ;  /* 0xff8000005d657808 */ /* 0x000fe40004800000 */
[----:B------:R-:W-:Y:S02]  /*4550*/  FSEL R97, R88, -INF , !P6 ;  /* 0xff80000058617808 */ /* 0x000fe40007000000 */
[----:B------:R-:W-:Y:S02]  /*4560*/  FMNMX3.FTZ R2, R2, R116, R105, !PT ;  /* 0x0000007402027276 */ /* 0x000fe40007810069 */
[-C--:B------:R-:W-:Y:S02]  /*4570*/  ISETP.GE.AND P2, PT, R169, R149.reuse, PT ;  /* 0x00000095a900720c */ /* 0x080fe40003f46270 */
[----:B------:R-:W-:Y:S02]  /*4580*/  ISETP.GE.AND P1, PT, R167, R149, PT ;  /* 0x00000095a700720c */ /* 0x000fe40003f26270 */
[----:B------:R-:W-:-:S02]  /*4590*/  FSEL R93, R89, -INF , !P4 ;  /* 0xff800000595d7808 */ /* 0x000fc40006000000 */
[----:B------:R-:W-:Y:S02]  /*45a0*/  FSEL R21, R84, -INF , !P3 ;  /* 0xff80000054157808 */ /* 0x000fe40005800000 */
[----:B------:R-:W-:Y:S02]  /*45b0*/  FMNMX3.FTZ R2, R2, R101, R97, !PT ;  /* 0x0000006502027276 */ /* 0x000fe40007810061 */
[-C--:B------:R-:W-:Y:S02]  /*45c0*/  ISETP.GE.AND P6, PT, R165, R149.reuse, PT ;  /* 0x00000095a500720c */ /* 0x080fe40003fc6270 */
[----:B------:R-:W-:Y:S02]  /*45d0*/  ISETP.GE.AND P4, PT, R164, R149, PT ;  /* 0x00000095a400720c */ /* 0x000fe40003f86270 */
[----:B------:R-:W-:Y:S02]  /*45e0*/  FSEL R17, R85, -INF , !P2 ;  /* 0xff80000055117808 */ /* 0x000fe40005000000 */
        /* <DEDUP_REMOVED lines=8> */
[----:B------:R-:W-:Y:S02]  /*4670*/  FSEL R5, R72, -INF , !P2 ;  /* 0xff80000048057808 */ /* 0x000fe40005000000 */
[-C--:B------:R-:W-:Y:S02]  /*4680*/  ISETP.GE.AND P2, PT, R134, R149.reuse, PT ;  /* 0x000000958600720c */ /* 0x080fe40003f46270 */
[----:B------:R-:W-:Y:S02]  /*4690*/  ISETP.GE.AND P1, PT, R154, R149, PT ;  /* 0x000000959a00720c */ /* 0x000fe40003f26270 */
[----:B------:R-:W-:Y:S02]  /*46a0*/  FSEL R9, R77, -INF , !P3 ;  /* 0xff8000004d097808 */ /* 0x000fe40005800000 */
[----:B------:R-:W-:-:S02]  /*46b0*/  FMNMX3.FTZ R2, R2, R13, R104, !PT ;  /* 0x0000000d02027276 */ /* 0x000fc40007810068 */
[----:B------:R-:W-:Y:S02]  /*46c0*/  FSEL R100, R68, -INF , !P6 ;  /* 0xff80000044647808 */ /* 0x000fe40007000000 */
[-C--:B------:R-:W-:Y:S02]  /*46d0*/  ISETP.GE.AND P6, PT, R157, R149.reuse, PT ;  /* 0x000000959d00720c */ /* 0x080fe40003fc6270 */
[----:B------:R-:W-:Y:S02]  /*46e0*/  FSEL R208, R65, -INF , !P2 ;  /* 0xff80000041d07808 */ /* 0x000fe40005000000 */
[-C--:B------:R-:W-:Y:S02]  /*46f0*/  ISETP.GE.AND P4, PT, R144, R149.reuse, PT ;  /* 0x000000959000720c */ /* 0x080fe40003f86270 */
[----:B------:R-:W-:Y:S02]  /*4700*/  ISETP.GE.AND P3, PT, R132, R149, PT ;  /* 0x000000958400720c */ /* 0x000fe40003f66270 */
[----:B------:R-:W-:-:S02]  /*4710*/  FSEL R252, R73, -INF , !P1 ;  /* 0xff80000049fc7808 */ /* 0x000fc40004800000 */
[----:B------:R-:W-:Y:S02]  /*4720*/  FMNMX3.FTZ R65, R2, R9, R5, !PT ;  /* 0x0000000902417276 */ /* 0x000fe40007810005 */
[----:B------:R-:W-:Y:S02]  /*4730*/  FSEL R92, R61, -INF , !P6 ;  /* 0xff8000003d5c7808 */ /* 0x000fe40007000000 */
[----:B------:R-:W-:Y:S02]  /*4740*/  ISETP.GE.AND P1, PT, R159, R149, PT ;  /* 0x000000959f00720c */ /* 0x000fe40003f26270 */
[----:B------:R-:W-:Y:S02]  /*4750*/  FSEL R250, R69, -INF , !P4 ;  /* 0xff80000045fa7808 */ /* 0x000fe40006000000 */
[----:B------:R-:W-:Y:S02]  /*4760*/  FSEL R230, R64, -INF , !P3 ;  /* 0xff80000040e67808 */ /* 0x000fe40005800000 */
[----:B------:R-:W-:-:S02]  /*4770*/  FMNMX3.FTZ R61, R65, R252, R100, !PT ;  /* 0x000000fc413d7276 */ /* 0x000fc40007810064 */
[-C--:B------:R-:W-:Y:S02]  /*4780*/  ISETP.GE.AND P4, PT, R156, R149.reuse, PT ;  /* 0x000000959c00720c */ /* 0x080fe40003f86270 */
[----:B------:R-:W-:Y:S02]  /*4790*/  FSEL R96, R60, -INF , !P1 ;  /* 0xff8000003c607808 */ /* 0x000fe40004800000 */
[----:B------:R-:W-:Y:S02]  /*47a0*/  FMNMX3.FTZ R61, R61, R250, R230, !PT ;  /* 0x000000fa3d3d7276 */ /* 0x000fe400078100e6 */
[-C--:B------:R-:W-:Y:S02]  /*47b0*/  ISETP.GE.AND P1, PT, R150, R149.reuse, PT ;  /* 0x000000959600720c */ /* 0x080fe40003f26270 */
[-C--:B------:R-:W-:Y:S02]  /*47c0*/  ISETP.GE.AND P3, PT, R155, R149.reuse, PT ;  /* 0x000000959b00720c */ /* 0x080fe40003f66270 */
[----:B------:R-:W-:-:S02]  /*47d0*/  ISETP.GE.AND P2, PT, R153, R149, PT ;  /* 0x000000959900720c */ /* 0x000fc40003f46270 */
[----:B------:R-:W-:Y:S02]  /*47e0*/  FSEL R84, R56, -INF , !P4 ;  /* 0xff80000038547808 */ /* 0x000fe40006000000 */
[----:B------:R-:W-:Y:S02]  /*47f0*/  FMNMX3.FTZ R61, R61, R208, R96, !PT ;  /* 0x000000d03d3d7276 */ /* 0x000fe40007810060 */
[-C--:B------:R-:W-:Y:S02]  /*4800*/  ISETP.GE.AND P4, PT, R145, R149.reuse, PT ;  /* 0x000000959100720c */ /* 0x080fe40003f86270 */
[----:B------:R-:W-:Y:S02]  /*4810*/  FSEL R16, R53, -INF , !P1 ;  /* 0xff80000035107808 */ /* 0x000fe40004800000 */
[----:B------:R-:W-:Y:S02]  /*4820*/  ISETP.GE.AND P6, PT, R147, R149, PT ;  /* 0x000000959300720c */ /* 0x000fe40003fc6270 */
[----:B------:R-:W-:-:S02]  /*4830*/  FSEL R12, R57, -INF , !P3 ;  /* 0xff800000390c7808 */ /* 0x000fc40005800000 */
[----:B------:R-:W-:Y:S02]  /*4840*/  FSEL R4, R52, -INF , !P2 ;  /* 0xff80000034047808 */ /* 0x000fe40005000000 */
[----:B------:R-:W-:Y:S02]  /*4850*/  FMNMX3.FTZ R53, R61, R92, R84, !PT ;  /* 0x0000005c3d357276 */ /* 0x000fe40007810054 */
[----:B------:R-:W-:Y:S02]  /*4860*/  FSEL R166, R49, -INF , !P4 ;  /* 0xff80000031a67808 */ /* 0x000fe40006000000 */
[----:B------:R-:W-:Y:S02]  /*4870*/  ISETP.GE.AND P3, PT, R143, R149, PT ;  /* 0x000000958f00720c */ /* 0x000fe40003f66270 */
[----:B------:R-:W-:Y:S02]  /*4880*/  FSEL R158, R48, -INF , !P6 ;  /* 0xff800000309e7808 */ /* 0x000fe40007000000 */
[----:B------:R-:W-:-:S02]  /*4890*/  FMNMX3.FTZ R49, R53, R12, R4, !PT ;  /* 0x0000000c35317276 */ /* 0x000fc40007810004 */
[-C--:B------:R-:W-:Y:S02]  /*48a0*/  ISETP.GE.AND P2, PT, R142, R149.reuse, PT ;  /* 0x000000958e00720c */ /* 0x080fe40003f46270 */
[-C--:B------:R-:W-:Y:S02]  /*48b0*/  ISETP.GE.AND P1, PT, R141, R149.reuse, PT ;  /* 0x000000958d00720c */ /* 0x080fe40003f26270 */
[----:B------:R-:W-:Y:S02]  /*48c0*/  FSEL R178, R44, -INF , !P3 ;  /* 0xff8000002cb27808 */ /* 0x000fe40005800000 */
[----:B------:R-:W-:Y:S02]  /*48d0*/  FMNMX3.FTZ R49, R49, R16, R158, !PT ;  /* 0x0000001031317276 */ /* 0x000fe4000781009e */
[----:B------:R-:W-:Y:S02]  /*48e0*/  ISETP.GE.AND P6, PT, R140, R149, PT ;  /* 0x000000958c00720c */ /* 0x000fe40003fc6270 */
[----:B------:R-:W-:-:S02]  /*48f0*/  FSEL R162, R45, -INF , !P2 ;  /* 0xff8000002da27808 */ /* 0x000fc40005000000 */
[-C--:B------:R-:W-:Y:S02]  /*4900*/  ISETP.GE.AND P4, PT, R139, R149.reuse, PT ;  /* 0x000000958b00720c */ /* 0x080fe40003f86270 */
[----:B------:R-:W-:Y:S02]  /*4910*/  FSEL R174, R40, -INF , !P1 ;  /* 0xff80000028ae7808 */ /* 0x000fe40004800000 */
[----:B------:R-:W-:Y:S02]  /*4920*/  FMNMX3.FTZ R45, R49, R166, R178, !PT ;  /* 0x000000a6312d7276 */ /* 0x000fe400078100b2 */
[----:B------:R-:W-:Y:S02]  /*4930*/  FSEL R146, R41, -INF , !P6 ;  /* 0xff80000029927808 */ /* 0x000fe40007000000 */
[-C--:B------:R-:W-:Y:S02]  /*4940*/  ISETP.GE.AND P3, PT, R138, R149.reuse, PT ;  /* 0x000000958a00720c */ /* 0x080fe40003f66270 */
[----:B------:R-:W-:-:S02]  /*4950*/  ISETP.GE.AND P2, PT, R137, R149, PT ;  /* 0x000000958900720c */ /* 0x000fc40003f46270 */
[----:B------:R-:W-:Y:S02]  /*4960*/  FSEL R124, R36, -INF , !P4 ;  /* 0xff800000247c7808 */ /* 0x000fe40006000000 */
[----:B------:R-:W-:Y:S02]  /*4970*/  FMNMX3.FTZ R41, R45, R162, R174, !PT ;  /* 0x000000a22d297276 */ /* 0x000fe400078100ae */
[-C--:B------:R-:W-:Y:S02]  /*4980*/  ISETP.GE.AND P1, PT, R135, R149.reuse, PT ;  /* 0x000000958700720c */ /* 0x080fe40003f26270 */
[----:B------:R-:W-:Y:S02]  /*4990*/  ISETP.GE.AND P4, PT, R133, R149, PT ;  /* 0x000000958500720c */ /* 0x000fe40003f86270 */
[----:B------:R-:W-:Y:S02]  /*49a0*/  FSEL R37, R37, -INF , !P3 ;  /* 0xff80000025257808 */ /* 0x000fe40005800000 */
[----:B------:R-:W-:-:S02]  /*49b0*/  FSEL R36, R32, -INF , !P2 ;  /* 0xff80000020247808 */ /* 0x000fc40005000000 */
[----:B------:R-:W-:Y:S02]  /*49c0*/  FMNMX3.FTZ R2, R41, R146, R124, !PT ;  /* 0x0000009229027276 */ /* 0x000fe4000781007c */
[----:B------:R-:W-:Y:S02]  /*49d0*/  ISETP.GE.AND P2, PT, R0, R149, PT ;  /* 0x000000950000720c */ /* 0x000fe40003f46270 */
[----:B------:R-:W-:Y:S02]  /*49e0*/  FSEL R40, R33, -INF , !P1 ;  /* 0xff80000021287808 */ /* 0x000fe40004800000 */
[----:B------:R-:W-:Y:S02]  /*49f0*/  FSEL R41, R28, -INF , !P4 ;  /* 0xff8000001c297808 */ /* 0x000fe40006000000 */
[----:B------:R-:W-:Y:S02]  /*4a00*/  FMNMX3.FTZ R2, R2, R37, R36, !PT ;  /* 0x0000002502027276 */ /* 0x000fe40007810024 */
[----:B------:R-:W-:-:S02]  /*4a10*/  FSEL R64, R29, -INF , !P2 ;  /* 0xff8000001d407808 */ /* 0x000fc40005000000 */
[----:B------:R-:W-:Y:S02]  /*4a20*/  FMNMX3.FTZ R29, R2, R40, R41, !PT ;  /* 0x00000028021d7276 */ /* 0x000fe40007810029 */
[-C--:B------:R-:W-:Y:S02]  /*4a30*/  ISETP.GE.AND P4, PT, R237, R148.reuse, PT ;  /* 0x00000094ed00720c */ /* 0x080fe40003f86270 */
[----:B------:R-:W-:Y:S02]  /*4a40*/  FMNMX.FTZ R28, R64, R29, !PT ;  /* 0x0000001d401c7209 */ /* 0x000fe40007810000 */
[-C--:B------:R-:W-:Y:S02]  /*4a50*/  ISETP.GE.AND P3, PT, R236, R148.reuse, PT ;  /* 0x00000094ec00720c */ /* 0x080fe40003f66270 */
[----:B------:R-:W-:Y:S01]  /*4a60*/  ISETP.GE.AND P2, PT, R235, R148, PT ;  /* 0x00000094eb00720c */ /* 0x000fe20003f46270 */
[----:B------:R-:W1:Y:S01]  /*4a70*/  SHFL.BFLY PT, R29, R28, 0x2, 0x1f ;  /* 0x0c401f001c1d7f89 */ /* 0x000e6200000e0000 */
[----:B------:R-:W-:-:S02]  /*4a80*/  FSEL R32, R27, -INF , !P3 ;  /* 0xff8000001b207808 */ /* 0x000fc40005800000 */
[-C--:B------:R-:W-:Y:S02]  /*4a90*/  ISETP.GE.AND P3, PT, R229, R148.reuse, PT ;  /* 0x00000094e500720c */ /* 0x080fe40003f66270 */
[-C--:B------:R-:W-:Y:S02]  /*4aa0*/  ISETP.GE.AND P6, PT, R233, R148.reuse, PT ;  /* 0x00000094e900720c */ /* 0x080fe40003fc6270 */
[----:B-1----:R-:W-:Y:S02]  /*4ab0*/  FMNMX.FTZ R29, R28, R29, !PT ;  /* 0x0000001d1c1d7209 */ /* 0x002fe40007810000 */
[----:B------:R-:W-:Y:S02]  /*4ac0*/  FSEL R28, R22, -INF , !P2 ;  /* 0xff800000161c7808 */ /* 0x000fe40005000000 */
[----:B------:R-:W-:Y:S01]  /*4ad0*/  FSEL R22, R18, -INF , !P6 ;  /* 0xff80000012167808 */ /* 0x000fe20007000000 */
[----:B------:R-:W1:Y:S01]  /*4ae0*/  SHFL.BFLY PT, R2, R29, 0x1, 0x1f ;  /* 0x0c201f001d027f89 */ /* 0x000e6200000e0000 */
[----:B------:R-:W-:-:S02]  /*4af0*/  ISETP.GE.AND P2, PT, R225, R148, PT ;  /* 0x00000094e100720c */ /* 0x000fc40003f46270 */
[----:B------:R-:W-:Y:S02]  /*4b00*/  ISETP.GE.AND P6, PT, R215, R148, PT ;  /* 0x00000094d700720c */ /* 0x000fe40003fc6270 */
[----:B-1----:R-:W-:-:S04]  /*4b10*/  FMNMX.FTZ R2, R29, R2, !PT ;  /* 0x000000021d027209 */ /* 0x002fc80007810000 */
[C---:B------:R-:W-:Y:S01]  /*4b20*/  FSETP.NEU.FTZ.AND P1, PT, R2.reuse, -INF , PT ;  /* 0xff8000000200780b */ /* 0x040fe20003f3d000 */
[----:B---3--:R-:W-:-:S05]  /*4b30*/  FMUL.FTZ R61, R2, UR6 ;  /* 0x00000006023d7c20 */ /* 0x008fca0008410000 */
[----:B------:R-:W-:Y:S02]  /*4b40*/  FSEL R61, R61, RZ, P1 ;  /* 0x000000ff3d3d7208 */ /* 0x000fe40000800000 */
[----:B------:R-:W-:-:S03]  /*4b50*/  ISETP.GE.AND P1, PT, R234, R148, PT ;  /* 0x00000094ea00720c */ /* 0x000fc60003f26270 */
[--C-:B------:R-:W-:Y:S01]  /*4b60*/  FFMA.FTZ R52, R25, UR6, -R61.reuse ;  /* 0x0000000619347c23 */ /* 0x100fe2000801083d */
[----:B------:R-:W-:Y:S01]  /*4b70*/  FSEL R25, R26, -INF , !P4 ;  /* 0xff8000001a197808 */ /* 0x000fe20006000000 */
[--C-:B------:R-:W-:Y:S01]  /*4b80*/  FFMA.FTZ R68, R20, UR6, -R61.reuse ;  /* 0x0000000614447c23 */ /* 0x100fe2000801083d */
[-C--:B------:R-:W-:Y:S01]  /*4b90*/  ISETP.GE.AND P4, PT, R231, R148.reuse, PT ;  /* 0x00000094e700720c */ /* 0x080fe20003f86270 */
[--C-:B------:R-:W-:Y:S01]  /*4ba0*/  FFMA.FTZ R69, R8, UR6, -R61.reuse ;  /* 0x0000000608457c23 */ /* 0x100fe2000801083d */
[----:B------:R-:W-:Y:S01]  /*4bb0*/  FSEL R8, R14, -INF , !P3 ;  /* 0xff8000000e087808 */ /* 0x000fe20005800000 */
[--C-:B------:R-:W-:Y:S01]  /*4bc0*/  FFMA.FTZ R48, R246, UR6, -R61.reuse ;  /* 0x00000006f6307c23 */ /* 0x100fe2000801083d */
[----:B------:R-:W-:Y:S01]  /*4bd0*/  FSEL R20, R19, -INF , !P4 ;  /* 0xff80000013147808 */ /* 0x000fe20006000000 */
[--C-:B------:R-:W-:Y:S01]  /*4be0*/  FFMA.FTZ R65, R24, UR6, -R61.reuse ;  /* 0x0000000618417c23 */ /* 0x100fe2000801083d */
[-C--:B------:R-:W-:Y:S01]  /*4bf0*/  ISETP.GE.AND P4, PT, R207, R148.reuse, PT ;  /* 0x00000094cf00720c */ /* 0x080fe20003f86270 */
[--C-:B------:R-:W-:Y:S01]  /*4c00*/  FFMA.FTZ R49, R248, UR6, -R61.reuse ;  /* 0x00000006f8317c23 */ /* 0x100fe2000801083d */
[-C--:B------:R-:W-:Y:S01]  /*4c10*/  ISETP.GE.AND P3, PT, R205, R148.reuse, PT ;  /* 0x00000094cd00720c */ /* 0x080fe20003f66270 */
[--C-:B------:R-:W-:Y:S01]  /*4c20*/  FFMA.FTZ R45, R244, UR6, -R61.reuse ;  /* 0x00000006f42d7c23 */ /* 0x100fe2000801083d */
[----:B------:R-:W-:Y:S01]  /*4c30*/  FSEL R246, R6, -INF , !P4 ;  /* 0xff80000006f67808 */ /* 0x000fe20006000000 */
[--C-:B------:R-:W-:Y:S01]  /*4c40*/  FFMA.FTZ R44, R242, UR6, -R61.reuse ;  /* 0x00000006f22c7c23 */ /* 0x100fe2000801083d */
[----:B------:R-:W-:Y:S01]  /*4c50*/  ISETP.GE.AND P4, PT, R136, R148, PT ;  /* 0x000000948800720c */ /* 0x000fe20003f86270 */
[--C-:B------:R-:W-:Y:S01]  /*4c60*/  FFMA.FTZ R72, R240, UR6, -R61.reuse ;  /* 0x00000006f0487c23 */ /* 0x100fe2000801083d */
[----:B------:R-:W-:Y:S01]  /*4c70*/  FSEL R136, R7, -INF , !P3 ;  /* 0xff80000007887808 */ /* 0x000fe20005800000 */
[--C-:B------:R-:W-:Y:S01]  /*4c80*/  FFMA.FTZ R73, R238, UR6, -R61.reuse ;  /* 0x00000006ee497c23 */ /* 0x100fe2000801083d */
[----:B------:R-:W-:Y:S01]  /*4c90*/  FSEL R26, R23, -INF , !P1 ;  /* 0xff800000171a7808 */ /* 0x000fe20004800000 */
[--C-:B------:R-:W-:Y:S01]  /*4ca0*/  FFMA.FTZ R76, R232, UR6, -R61.reuse ;  /* 0x00000006e84c7c23 */ /* 0x100fe2000801083d */
[----:B------:R-:W-:Y:S01]  /*4cb0*/  FMNMX3.FTZ R7, R25, R32, R28, !PT ;  /* 0x0000002019077276 */ /* 0x000fe2000781001c */
[--C-:B------:R-:W-:Y:S01]  /*4cc0*/  FFMA.FTZ R77, R228, UR6, -R61.reuse ;  /* 0x00000006e44d7c23 */ /* 0x100fe2000801083d */
[----:B------:R-:W-:Y:S01]  /*4cd0*/  ISETP.GE.AND P1, PT, R224, R148, PT ;  /* 0x00000094e000720c */ /* 0x000fe20003f26270 */
[--C-:B------:R-:W-:Y:S01]  /*4ce0*/  FFMA.FTZ R80, R206, UR6, -R61.reuse ;  /* 0x00000006ce507c23 */ /* 0x100fe2000801083d */
[----:B------:R-:W-:Y:S01]  /*4cf0*/  FMNMX3.FTZ R7, R7, R26, R22, !PT ;  /* 0x0000001a07077276 */ /* 0x000fe20007810016 */
        /* <DEDUP_REMOVED lines=9> */
[----:B------:R-:W-:Y:S01]  /*4d90*/  FSEL R248, R11, -INF , !P6 ;  /* 0xff8000000bf87808 */ /* 0x000fe20007000000 */
[--C-:B------:R-:W-:Y:S01]  /*4da0*/  FFMA.FTZ R105, R105, UR6, -R61.reuse ;  /* 0x0000000669697c23 */ /* 0x100fe2000801083d */
[----:B------:R-:W-:Y:S01]  /*4db0*/  FMNMX3.FTZ R7, R7, R24, R18, !PT ;  /* 0x0000001807077276 */ /* 0x000fe20007810012 */
[--C-:B------:R-:W-:Y:S01]  /*4dc0*/  FFMA.FTZ R125, R125, UR6, -R61.reuse ;  /* 0x000000067d7d7c23 */ /* 0x100fe2000801083d */
[-C--:B------:R-:W-:Y:S01]  /*4dd0*/  ISETP.GE.AND P3, PT, R160, R148.reuse, PT ;  /* 0x00000094a000720c */ /* 0x080fe20003f66270 */
[--C-:B------:R-:W-:Y:S01]  /*4de0*/  FFMA.FTZ R112, R249, UR6, -R61.reuse ;  /* 0x00000006f9707c23 */ /* 0x100fe2000801083d */
[-C--:B------:R-:W-:Y:S01]  /*4df0*/  ISETP.GE.AND P1, PT, R201, R148.reuse, PT ;  /* 0x00000094c900720c */ /* 0x080fe20003f26270 */
[--C-:B------:R-:W-:Y:S01]  /*4e00*/  FFMA.FTZ R109, R247, UR6, -R61.reuse ;  /* 0x00000006f76d7c23 */ /* 0x100fe2000801083d */
[----:B------:R-:W-:Y:S01]  /*4e10*/  ISETP.GE.AND P6, PT, R199, R148, PT ;  /* 0x00000094c700720c */ /* 0x000fe20003fc6270 */
[--C-:B------:R-:W-:Y:S01]  /*4e20*/  FFMA.FTZ R60, R245, UR6, -R61.reuse ;  /* 0x00000006f53c7c23 */ /* 0x100fe2000801083d */
[----:B------:R-:W-:Y:S01]  /*4e30*/  FSEL R160, R130, -INF , !P2 ;  /* 0xff80000082a07808 */ /* 0x000fe20005000000 */
[--C-:B------:R-:W-:Y:S01]  /*4e40*/  FFMA.FTZ R57, R243, UR6, -R61.reuse ;  /* 0x00000006f3397c23 */ /* 0x100fe2000801083d */
[----:B------:R-:W-:Y:S01]  /*4e50*/  FMNMX3.FTZ R7, R7, R248, R246, !PT ;  /* 0x000000f807077276 */ /* 0x000fe200078100f6 */
[----:B------:R-:W-:Y:S01]  /*4e60*/  MUFU.EX2 R112, R112 ;  /* 0x0000007000707308 */ /* 0x000fe20000000800 */
[----:B------:R-:W-:Y:S01]  /*4e70*/  FSEL R244, R131, -INF , !P1 ;  /* 0xff80000083f47808 */ /* 0x000fe20004800000 */
[--C-:B------:R-:W-:Y:S01]  /*4e80*/  FFMA.FTZ R121, R121, UR6, -R61.reuse ;  /* 0x0000000679797c23 */ /* 0x100fe2000801083d */
[----:B------:R-:W-:Y:S01]  /*4e90*/  FSEL R242, R126, -INF , !P6 ;  /* 0xff8000007ef27808 */ /* 0x000fe20007000000 */
[--C-:B------:R-:W-:Y:S01]  /*4ea0*/  FFMA.FTZ R21, R21, UR6, -R61.reuse ;  /* 0x0000000615157c23 */ /* 0x100fe2000801083d */
[----:B------:R-:W-:Y:S01]  /*4eb0*/  FMNMX3.FTZ R7, R7, R136, R160, !PT ;  /* 0x0000008807077276 */ /* 0x000fe200078100a0 */
[--C-:B------:R-:W-:Y:S01]  /*4ec0*/  FFMA.FTZ R56, R241, UR6, -R61.reuse ;  /* 0x00000006f1387c23 */ /* 0x100fe2000801083d */
[----:B------:R-:W-:Y:S01]  /*4ed0*/  FSEL R126, R127, -INF , !P4 ;  /* 0xff8000007f7e7808 */ /* 0x000fe20006000000 */
[----:B------:R-:W1:Y:S01]  /*4ee0*/  MUFU.EX2 R109, R109 ;  /* 0x0000006d006d7308 */ /* 0x000e620000000800 */
[-C--:B------:R-:W-:Y:S01]  /*4ef0*/  ISETP.GE.AND P4, PT, R168, R148.reuse, PT ;  /* 0x00000094a800720c */ /* 0x080fe20003f86270 */
[--C-:B------:R-:W-:Y:S01]  /*4f00*/  FFMA.FTZ R53, R239, UR6, -R61.reuse ;  /* 0x00000006ef357c23 */ /* 0x100fe2000801083d */
[-C--:B------:R-:W-:Y:S01]  /*4f10*/  ISETP.GE.AND P2, PT, R198, R148.reuse, PT ;  /* 0x00000094c600720c */ /* 0x080fe20003f46270 */
[--C-:B------:R-:W-:Y:S01]  /*4f20*/  FFMA.FTZ R113, R113, UR6, -R61.reuse ;  /* 0x0000000671717c23 */ /* 0x100fe2000801083d */
[----:B------:R-:W-:Y:S01]  /*4f30*/  ISETP.GE.AND P1, PT, R187, R148, PT ;  /* 0x00000094bb00720c */ /* 0x000fe20003f26270 */
[--C-:B------:R-:W-:Y:S01]  /*4f40*/  FFMA.FTZ R89, R129, UR6, -R61.reuse ;  /* 0x0000000681597c23 */ /* 0x100fe2000801083d */
[----:B------:R-:W-:Y:S01]  /*4f50*/  FSEL R168, R122, -INF , !P3 ;  /* 0xff8000007aa87808 */ /* 0x000fe20005800000 */
[----:B------:R-:W-:Y:S01]  /*4f60*/  MUFU.EX2 R60, R60 ;  /* 0x0000003c003c7308 */ /* 0x000fe20000000800 */
[----:B------:R-:W-:Y:S01]  /*4f70*/  FMNMX3.FTZ R7, R7, R244, R242, !PT ;  /* 0x000000f407077276 */ /* 0x000fe200078100f2 */
[--C-:B------:R-:W-:Y:S01]  /*4f80*/  FFMA.FTZ R104, R104, UR6, -R61.reuse ;  /* 0x0000000668687c23 */ /* 0x100fe2000801083d */
[----:B------:R-:W-:Y:S01]  /*4f90*/  ISETP.GE.AND P6, PT, R186, R148, PT ;  /* 0x00000094ba00720c */ /* 0x000fe20003fc6270 */
[--C-:B------:R-:W-:Y:S01]  /*4fa0*/  FFMA.FTZ R100, R100, UR6, -R61.reuse ;  /* 0x0000000664647c23 */ /* 0x100fe2000801083d */
[----:B------:R-:W-:Y:S01]  /*4fb0*/  FSEL R240, R123, -INF , !P2 ;  /* 0xff8000007bf07808 */ /* 0x000fe20005000000 */
[--C-:B------:R-:W-:Y:S01]  /*4fc0*/  FFMA.FTZ R96, R96, UR6, -R61.reuse ;  /* 0x0000000660607c23 */ /* 0x100fe2000801083d */
[----:B------:R-:W-:Y:S01]  /*4fd0*/  FSEL R238, R118, -INF , !P1 ;  /* 0xff80000076ee7808 */ /* 0x000fe20004800000 */
[----:B------:R-:W2:Y:S01]  /*4fe0*/  MUFU.EX2 R57, R57 ;  /* 0x0000003900397308 */ /* 0x000ea20000000800 */
[----:B------:R-:W-:Y:S01]  /*4ff0*/  FMNMX3.FTZ R7, R7, R126, R168, !PT ;  /* 0x0000007e07077276 */ /* 0x000fe200078100a8 */
[--C-:B------:R-:W-:Y:S01]  /*5000*/  FFMA.FTZ R162, R162, UR6, -R61.reuse ;  /* 0x00000006a2a27c23 */ /* 0x100fe2000801083d */
[----:B------:R-:W-:Y:S01]  /*5010*/  FSEL R236, R119, -INF , !P6 ;  /* 0xff80000077ec7808 */ /* 0x000fe20007000000 */
[--C-:B------:R-:W-:Y:S01]  /*5020*/  FFMA.FTZ R119, R178, UR6, -R61.reuse ;  /* 0x00000006b2777c23 */ /* 0x100fe2000801083d */
[-C--:B------:R-:W-:Y:S01]  /*5030*/  ISETP.GE.AND P6, PT, R180, R148.reuse, PT ;  /* 0x00000094b400720c */ /* 0x080fe20003fc6270 */
[--C-:B------:R-:W-:Y:S01]  /*5040*/  FFMA.FTZ R124, R124, UR6, -R61.reuse ;  /* 0x000000067c7c7c23 */ /* 0x100fe2000801083d */
[-C--:B------:R-:W-:Y:S01]  /*5050*/  ISETP.GE.AND P3, PT, R185, R148.reuse, PT ;  /* 0x00000094b900720c */ /* 0x080fe20003f66270 */
[----:B------:R-:W-:Y:S01]  /*5060*/  MUFU.EX2 R56, R56 ;  /* 0x0000003800387308 */ /* 0x000fe20000000800 */
[----:B------:R-:W-:Y:S01]  /*5070*/  ISETP.GE.AND P2, PT, R184, R148, PT ;  /* 0x00000094b800720c */ /* 0x000fe20003f46270 */
[--C-:B------:R-:W-:Y:S01]  /*5080*/  FFMA.FTZ R37, R37, UR6, -R61.reuse ;  /* 0x0000000625257c23 */ /* 0x100fe2000801083d */
[----:B------:R-:W-:Y:S01]  /*5090*/  FSEL R180, R114, -INF , !P4 ;  /* 0xff80000072b47808 */ /* 0x000fe20006000000 */
[--C-:B------:R-:W-:Y:S01]  /*50a0*/  FFMA.FTZ R36, R36, UR6, -R61.reuse ;  /* 0x0000000624247c23 */ /* 0x100fe2000801083d */
[----:B------:R-:W-:Y:S01]  /*50b0*/  FMNMX3.FTZ R7, R7, R240, R238, !PT ;  /* 0x000000f007077276 */ /* 0x000fe200078100ee */
[----:B------:R-:W-:Y:S01]  /*50c0*/  FFMA.FTZ R41, R41, UR6, -R61 ;  /* 0x0000000629297c23 */ /* 0x000fe2000801083d */
[----:B------:R-:W-:Y:S01]  /*50d0*/  ISETP.GE.AND P1, PT, R183, R148, PT ;  /* 0x00000094b700720c */ /* 0x000fe20003f26270 */
[----:B------:R-:W-:Y:S01]  /*50e0*/  MUFU.EX2 R53, R53 ;  /* 0x0000003500357308 */ /* 0x000fe20000000800 */
[----:B------:R-:W-:-:S02]  /*50f0*/  FSEL R234, R115, -INF , !P3 ;  /* 0xff80000073ea7808 */ /* 0x000fc40005800000 */
[----:B------:R-:W-:Y:S02]  /*5100*/  FSEL R232, R110, -INF , !P2 ;  /* 0xff8000006ee87808 */ /* 0x000fe40005000000 */
[----:B------:R-:W-:Y:S02]  /*5110*/  FMNMX3.FTZ R7, R7, R236, R180, !PT ;  /* 0x000000ec07077276 */ /* 0x000fe400078100b4 */
[-C--:B------:R-:W-:Y:S01]  /*5120*/  ISETP.GE.AND P4, PT, R182, R148.reuse, PT ;  /* 0x00000094b600720c */ /* 0x080fe20003f86270 */
[----:B------:R-:W-:Y:S01]  /*5130*/  MUFU.EX2 R52, R52 ;  /* 0x0000003400347308 */ /* 0x000fe20000000800 */
[----:B------:R-:W-:Y:S02]  /*5140*/  ISETP.GE.AND P3, PT, R181, R148, PT ;  /* 0x00000094b500720c */ /* 0x000fe40003f66270 */
[----:B------:R-:W-:Y:S01]  /*5150*/  FSEL R228, R111, -INF , !P1 ;  /* 0xff8000006fe47808 */ /* 0x000fe20004800000 */
[--C-:B------:R-:W-:Y:S01]  /*5160*/  FFMA.FTZ R111, R158, UR6, -R61.reuse ;  /* 0x000000069e6f7c23 */ /* 0x100fe2000801083d */
[----:B------:R-:W-:Y:S01]  /*5170*/  FSEL R186, R106, -INF , !P6 ;  /* 0xff8000006aba7808 */ /* 0x000fe20007000000 */
[----:B------:R-:W-:Y:S01]  /*5180*/  FFMA.FTZ R106, R13, UR6, -R61 ;  /* 0x000000060d6a7c23 */ /* 0x000fe2000801083d */
[----:B------:R-:W-:Y:S01]  /*5190*/  FMNMX3.FTZ R7, R7, R234, R232, !PT ;  /* 0x000000ea07077276 */ /* 0x000fe200078100e8 */
[----:B------:R-:W-:Y:S01]  /*51a0*/  MUFU.EX2 R49, R49 ;  /* 0x0000003100317308 */ /* 0x000fe20000000800 */
[----:B------:R-:W-:-:S02]  /*51b0*/  ISETP.GE.AND P2, PT, R179, R148, PT ;  /* 0x00000094b300720c */ /* 0x000fc40003f46270 */
[----:B------:R-:W-:Y:S02]  /*51c0*/  ISETP.GE.AND P1, PT, R177, R148, PT ;  /* 0x00000094b100720c */ /* 0x000fe40003f26270 */
[----:B------:R-:W-:Y:S01]  /*51d0*/  FSEL R224, R107, -INF , !P4 ;  /* 0xff8000006be07808 */ /* 0x000fe20006000000 */
[--C-:B------:R-:W-:Y:S01]  /*51e0*/  FFMA.FTZ R107, R16, UR6, -R61.reuse ;  /* 0x00000006106b7c23 */ /* 0x100fe2000801083d */
[----:B------:R-:W-:Y:S01]  /*51f0*/  FSEL R206, R102, -INF , !P3 ;  /* 0xff80000066ce7808 */ /* 0x000fe20005800000 */
[----:B------:R-:W-:Y:S01]  /*5200*/  FFMA.FTZ R102, R5, UR6, -R61 ;  /* 0x0000000605667c23 */ /* 0x000fe2000801083d */
[----:B------:R-:W-:Y:S01]  /*5210*/  FMNMX3.FTZ R7, R7, R228, R186, !PT ;  /* 0x000000e407077276 */ /* 0x000fe200078100ba */
[----:B------:R-:W-:Y:S01]  /*5220*/  MUFU.EX2 R48, R48 ;  /* 0x0000003000307308 */ /* 0x000fe20000000800 */
[-C--:B------:R-:W-:Y:S02]  /*5230*/  ISETP.GE.AND P6, PT, R176, R148.reuse, PT ;  /* 0x00000094b000720c */ /* 0x080fe40003fc6270 */
[----:B------:R-:W-:-:S02]  /*5240*/  ISETP.GE.AND P4, PT, R175, R148, PT ;  /* 0x00000094af00720c */ /* 0x000fc40003f86270 */
[----:B------:R-:W-:Y:S01]  /*5250*/  FSEL R204, R103, -INF , !P2 ;  /* 0xff80000067cc7808 */ /* 0x000fe20005000000 */
[--C-:B------:R-:W-:Y:S01]  /*5260*/  FFMA.FTZ R103, R9, UR6, -R61.reuse ;  /* 0x0000000609677c23 */ /* 0x100fe2000801083d */
[----:B------:R-:W-:Y:S01]  /*5270*/  FSEL R202, R98, -INF , !P1 ;  /* 0xff80000062ca7808 */ /* 0x000fe20004800000 */
[--C-:B------:R-:W-:Y:S01]  /*5280*/  FFMA.FTZ R98, R230, UR6, -R61.reuse ;  /* 0x00000006e6627c23 */ /* 0x100fe2000801083d */
[----:B------:R-:W-:Y:S01]  /*5290*/  FMNMX3.FTZ R7, R7, R224, R206, !PT ;  /* 0x000000e007077276 */ /* 0x000fe200078100ce */
[----:B------:R-:W-:Y:S01]  /*52a0*/  MUFU.EX2 R45, R45 ;  /* 0x0000002d002d7308 */ /* 0x000fe20000000800 */
[-C--:B------:R-:W-:Y:S02]  /*52b0*/  ISETP.GE.AND P3, PT, R173, R148.reuse, PT ;  /* 0x00000094ad00720c */ /* 0x080fe40003f66270 */
        /* <DEDUP_REMOVED lines=17> */
[----:B------:R-:W-:Y:S02]  /*53d0*/  FSEL R176, R91, -INF , !P1 ;  /* 0xff8000005bb07808 */ /* 0x000fe40004800000 */
[----:B------:R-:W-:Y:S01]  /*53e0*/  FSEL R172, R86, -INF , !P6 ;  /* 0xff80000056ac7808 */ /* 0x000fe20007000000 */
[----:B------:R-:W-:Y:S01]  /*53f0*/  MUFU.EX2 R68, R68 ;  /* 0x0000004400447308 */ /* 0x000fe20000000800 */
[----:B------:R-:W-:Y:S02]  /*5400*/  FMNMX3.FTZ R7, R7, R184, R182, !PT ;  /* 0x000000b807077276 */ /* 0x000fe400078100b6 */
[-C--:B------:R-:W-:Y:S02]  /*5410*/  ISETP.GE.AND P2, PT, R165, R148.reuse, PT ;  /* 0x00000094a500720c */ /* 0x080fe40003f46270 */
[----:B------:R-:W-:Y:S02]  /*5420*/  ISETP.GE.AND P1, PT, R164, R148, PT ;  /* 0x00000094a400720c */ /* 0x000fe40003f26270 */
[----:B------:R-:W-:Y:S01]  /*5430*/  FSEL R170, R87, -INF , !P4 ;  /* 0xff80000057aa7808 */ /* 0x000fe20006000000 */
[----:B------:R-:W-:Y:S01]  /*5440*/  FFMA.FTZ R87, R108, UR6, -R61 ;  /* 0x000000066c577c23 */ /* 0x000fe2000801083d */
[----:B------:R-:W-:Y:S01]  /*5450*/  FSEL R164, R82, -INF , !P3 ;  /* 0xff80000052a47808 */ /* 0x000fe20005800000 */
[----:B------:R-:W-:Y:S01]  /*5460*/  MUFU.EX2 R86, R125 ;  /* 0x0000007d00567308 */ /* 0x000fe20000000800 */
[----:B------:R-:W-:-:S02]  /*5470*/  FMNMX3.FTZ R7, R7, R176, R172, !PT ;  /* 0x000000b007077276 */ /* 0x000fc400078100ac */
[-C--:B------:R-:W-:Y:S02]  /*5480*/  ISETP.GE.AND P3, PT, R154, R148.reuse, PT ;  /* 0x000000949a00720c */ /* 0x080fe40003f66270 */
[-C--:B------:R-:W-:Y:S02]  /*5490*/  ISETP.GE.AND P6, PT, R163, R148.reuse, PT ;  /* 0x00000094a300720c */ /* 0x080fe40003fc6270 */
[----:B------:R-:W-:Y:S01]  /*54a0*/  FSEL R154, R83, -INF , !P2 ;  /* 0xff800000539a7808 */ /* 0x000fe20005000000 */
[----:B------:R-:W-:Y:S01]  /*54b0*/  MUFU.EX2 R82, R121 ;  /* 0x0000007900527308 */ /* 0x000fe20000000800 */
[-C--:B------:R-:W-:Y:S01]  /*54c0*/  ISETP.GE.AND P2, PT, R152, R148.reuse, PT ;  /* 0x000000949800720c */ /* 0x080fe20003f46270 */
[----:B------:R-:W-:Y:S01]  /*54d0*/  FFMA.FTZ R83, R117, UR6, -R61 ;  /* 0x0000000675537c23 */ /* 0x000fe2000801083d */
[----:B------:R-:W-:Y:S02]  /*54e0*/  ISETP.GE.AND P4, PT, R161, R148, PT ;  /* 0x00000094a100720c */ /* 0x000fe40003f86270 */
[----:B------:R-:W-:-:S02]  /*54f0*/  FSEL R152, R78, -INF , !P1 ;  /* 0xff8000004e987808 */ /* 0x000fc40004800000 */
[----:B------:R-:W-:Y:S01]  /*5500*/  FMNMX3.FTZ R7, R7, R170, R164, !PT ;  /* 0x000000aa07077276 */ /* 0x000fe200078100a4 */
[----:B------:R-:W-:Y:S01]  /*5510*/  MUFU.EX2 R69, R69 ;  /* 0x0000004500457308 */ /* 0x000fe20000000800 */
[-C--:B------:R-:W-:Y:S02]  /*5520*/  ISETP.GE.AND P1, PT, R144, R148.reuse, PT ;  /* 0x000000949000720c */ /* 0x080fe40003f26270 */
[----:B------:R-:W-:Y:S02]  /*5530*/  FSEL R144, R79, -INF , !P6 ;  /* 0xff8000004f907808 */ /* 0x000fe40007000000 */
[----:B------:R-:W-:Y:S02]  /*5540*/  ISETP.GE.AND P6, PT, R132, R148, PT ;  /* 0x000000948400720c */ /* 0x000fe40003fc6270 */
[----:B------:R-:W-:Y:S01]  /*5550*/  FSEL R132, R74, -INF , !P4 ;  /* 0xff8000004a847808 */ /* 0x000fe20006000000 */
[----:B------:R-:W-:Y:S01]  /*5560*/  MUFU.EX2 R72, R72 ;  /* 0x0000004800487308 */ /* 0x000fe20000000800 */
[----:B------:R-:W-:-:S02]  /*5570*/  FMNMX3.FTZ R7, R7, R154, R152, !PT ;  /* 0x0000009a07077276 */ /* 0x000fc40007810098 */
[----:B------:R-:W-:Y:S02]  /*5580*/  ISETP.GE.AND P4, PT, R134, R148, PT ;  /* 0x000000948600720c */ /* 0x000fe40003f86270 */
[----:B------:R-:W-:Y:S01]  /*5590*/  FSEL R134, R75, -INF , !P3 ;  /* 0xff8000004b867808 */ /* 0x000fe20005800000 */
[--C-:B------:R-:W-:Y:S01]  /*55a0*/  FFMA.FTZ R75, R128, UR6, -R61.reuse ;  /* 0x00000006804b7c23 */ /* 0x100fe2000801083d */
[----:B------:R-:W-:Y:S01]  /*55b0*/  FSEL R130, R70, -INF , !P2 ;  /* 0xff80000046827808 */ /* 0x000fe20005000000 */
[----:B------:R-:W-:Y:S01]  /*55c0*/  MUFU.EX2 R74, R113 ;  /* 0x00000071004a7308 */ /* 0x000fe20000000800 */
[----:B------:R-:W-:Y:S02]  /*55d0*/  FMNMX3.FTZ R7, R7, R144, R132, !PT ;  /* 0x0000009007077276 */ /* 0x000fe40007810084 */
[----:B------:R-:W-:Y:S02]  /*55e0*/  ISETP.GE.AND P3, PT, R159, R148, PT ;  /* 0x000000949f00720c */ /* 0x000fe40003f66270 */
[----:B------:R-:W-:Y:S01]  /*55f0*/  FSEL R128, R71, -INF , !P1 ;  /* 0xff80000047807808 */ /* 0x000fe20004800000 */
[----:B------:R-:W-:Y:S01]  /*5600*/  FFMA.FTZ R71, R17, UR6, -R61 ;  /* 0x0000000611477c23 */ /* 0x000fe2000801083d */
[----:B------:R-:W-:Y:S01]  /*5610*/  FSEL R122, R66, -INF , !P6 ;  /* 0xff800000427a7808 */ /* 0x000fe20007000000 */
[----:B------:R-:W-:Y:S01]  /*5620*/  MUFU.EX2 R73, R73 ;  /* 0x0000004900497308 */ /* 0x000fe20000000800 */
[----:B------:R-:W-:-:S02]  /*5630*/  FMNMX3.FTZ R7, R7, R134, R130, !PT ;  /* 0x0000008607077276 */ /* 0x000fc40007810082 */
[-C--:B------:R-:W-:Y:S02]  /*5640*/  ISETP.GE.AND P2, PT, R157, R148.reuse, PT ;  /* 0x000000949d00720c */ /* 0x080fe40003f46270 */
[----:B------:R-:W-:Y:S02]  /*5650*/  ISETP.GE.AND P1, PT, R156, R148, PT ;  /* 0x000000949c00720c */ /* 0x000fe40003f26270 */
[----:B------:R-:W-:Y:S01]  /*5660*/  FSEL R120, R67, -INF , !P4 ;  /* 0xff80000043787808 */ /* 0x000fe20006000000 */
[----:B------:R-:W-:Y:S01]  /*5670*/  FFMA.FTZ R67, R116, UR6, -R61 ;  /* 0x0000000674437c23 */ /* 0x000fe2000801083d */
[----:B------:R-:W-:Y:S01]  /*5680*/  FSEL R118, R62, -INF , !P3 ;  /* 0xff8000003e767808 */ /* 0x000fe20005800000 */
[----:B------:R-:W-:Y:S01]  /*5690*/  MUFU.EX2 R66, R6 ;  /* 0x0000000600427308 */ /* 0x000fe20000000800 */
[----:B------:R-:W-:Y:S02]  /*56a0*/  FMNMX3.FTZ R7, R7, R128, R122, !PT ;  /* 0x0000008007077276 */ /* 0x000fe4000781007a */
        /* <DEDUP_REMOVED lines=13> */
[----:B------:R-:W-:Y:S01]  /*5780*/  MUFU.EX2 R76, R76 ;  /* 0x0000004c004c7308 */ /* 0x000fe20000000800 */
[----:B------:R-:W-:Y:S01]  /*5790*/  FMNMX3.FTZ R7, R7, R116, R110, !PT ;  /* 0x0000007407077276 */ /* 0x000fe2000781006e */
[----:B------:R-:W-:Y:S01]  /*57a0*/  FFMA.FTZ R101, R252, UR6, -R61 ;  /* 0x00000006fc657c23 */ /* 0x000fe2000801083d */
[-C--:B------:R-:W-:Y:S02]  /*57b0*/  ISETP.GE.AND P1, PT, R145, R148.reuse, PT ;  /* 0x000000949100720c */ /* 0x080fe40003f26270 */
[----:B------:R-:W-:Y:S02]  /*57c0*/  ISETP.GE.AND P6, PT, R143, R148, PT ;  /* 0x000000948f00720c */ /* 0x000fe40003fc6270 */
[----:B------:R-:W-:Y:S01]  /*57d0*/  FSEL R55, R55, -INF , !P3 ;  /* 0xff80000037377808 */ /* 0x000fe20005800000 */
[----:B------:R-:W-:Y:S01]  /*57e0*/  MUFU.EX2 R77, R77 ;  /* 0x0000004d004d7308 */ /* 0x000fe20000000800 */
[----:B------:R-:W-:-:S02]  /*57f0*/  FSEL R62, R50, -INF , !P2 ;  /* 0xff800000323e7808 */ /* 0x000fc40005000000 */
[----:B------:R-:W-:Y:S02]  /*5800*/  FMNMX3.FTZ R7, R7, R114, R54, !PT ;  /* 0x0000007207077276 */ /* 0x000fe40007810036 */
[-C--:B------:R-:W-:Y:S02]  /*5810*/  ISETP.GE.AND P4, PT, R142, R148.reuse, PT ;  /* 0x000000948e00720c */ /* 0x080fe40003f86270 */
[----:B------:R-:W-:Y:S01]  /*5820*/  ISETP.GE.AND P3, PT, R141, R148, PT ;  /* 0x000000948d00720c */ /* 0x000fe20003f66270 */
[----:B------:R3:W-:Y:S01]  /*5830*/  MUFU.EX2 R50, R97 ;  /* 0x0000006100327308 */ /* 0x0007e20000000800 */
[----:B------:R-:W-:Y:S02]  /*5840*/  FSEL R51, R51, -INF , !P1 ;  /* 0xff80000033337808 */ /* 0x000fe40004800000 */
[----:B------:R-:W-:Y:S02]  /*5850*/  FSEL R46, R46, -INF , !P6 ;  /* 0xff8000002e2e7808 */ /* 0x000fe40007000000 */
[----:B------:R-:W-:-:S02]  /*5860*/  FMNMX3.FTZ R7, R7, R55, R62, !PT ;  /* 0x0000003707077276 */ /* 0x000fc4000781003e */
[-C--:B------:R-:W-:Y:S01]  /*5870*/  ISETP.GE.AND P1, PT, R139, R148.reuse, PT ;  /* 0x000000948b00720c */ /* 0x080fe20003f26270 */
[----:B------:R-:W-:Y:S01]  /*5880*/  MUFU.EX2 R80, R80 ;  /* 0x0000005000507308 */ /* 0x000fe20000000800 */
[-C--:B------:R-:W-:Y:S01]  /*5890*/  ISETP.GE.AND P2, PT, R140, R148.reuse, PT ;  /* 0x000000948c00720c */ /* 0x080fe20003f46270 */
[--C-:B------:R-:W-:Y:S01]  /*58a0*/  FFMA.FTZ R139, R174, UR6, -R61.reuse ;  /* 0x00000006ae8b7c23 */ /* 0x100fe2000801083d */
[----:B------:R-:W-:Y:S01]  /*58b0*/  FSEL R47, R47, -INF , !P4 ;  /* 0xff8000002f2f7808 */ /* 0x000fe20006000000 */
[--C-:B------:R-:W-:Y:S01]  /*58c0*/  FFMA.FTZ R174, R146, UR6, -R61.reuse ;  /* 0x0000000692ae7c23 */ /* 0x100fe2000801083d */
[----:B------:R-:W-:Y:S02]  /*58d0*/  FSEL R70, R42, -INF , !P3 ;  /* 0xff8000002a467808 */ /* 0x000fe40005800000 */
[----:B------:R-:W-:Y:S01]  /*58e0*/  FMNMX3.FTZ R7, R7, R51, R46, !PT ;  /* 0x0000003307077276 */ /* 0x000fe2000781002e */
[----:B------:R-:W-:Y:S01]  /*58f0*/  MUFU.EX2 R42, R21 ;  /* 0x00000015002a7308 */ /* 0x000fe20000000800 */
[----:B------:R-:W-:Y:S01]  /*5900*/  FSEL R38, R38, -INF , !P1 ;  /* 0xff80000026267808 */ /* 0x000fe20004800000 */
[----:B---3--:R-:W-:Y:S01]  /*5910*/  FFMA.FTZ R97, R208, UR6, -R61 ;  /* 0x00000006d0617c23 */ /* 0x008fe2000801083d */
[-C--:B------:R-:W-:Y:S01]  /*5920*/  ISETP.GE.AND P1, PT, R0, R148.reuse, PT ;  /* 0x000000940000720c */ /* 0x080fe20003f26270 */
[----:B------:R-:W-:Y:S01]  /*5930*/  IMAD.IADD R208, R197, 0x1, R196 ;  /* 0x00000001c5d07824 */ /* 0x000fe200078e02c4 */
[----:B------:R-:W-:-:S02]  /*5940*/  ISETP.GE.AND P6, PT, R138, R148, PT ;  /* 0x000000948a00720c */ /* 0x000fc40003fc6270 */
[-C--:B------:R-:W-:Y:S01]  /*5950*/  ISETP.GE.AND P4, PT, R137, R148.reuse, PT ;  /* 0x000000948900720c */ /* 0x080fe20003f86270 */
[----:B------:R-:W-:Y:S01]  /*5960*/  MUFU.EX2 R81, R81 ;  /* 0x0000005100517308 */ /* 0x000fe20000000800 */
[----:B------:R-:W-:Y:S02]  /*5970*/  FSEL R43, R43, -INF , !P2 ;  /* 0xff8000002b2b7808 */ /* 0x000fe40005000000 */
[----:B------:R-:W-:Y:S02]  /*5980*/  FMNMX3.FTZ R0, R7, R47, R70, !PT ;  /* 0x0000002f07007276 */ /* 0x000fe40007810046 */
[-C--:B------:R-:W-:Y:S02]  /*5990*/  ISETP.GE.AND P3, PT, R135, R148.reuse, PT ;  /* 0x000000948700720c */ /* 0x080fe40003f66270 */
[----:B------:R-:W-:Y:S01]  /*59a0*/  ISETP.GE.AND P2, PT, R133, R148, PT ;  /* 0x000000948500720c */ /* 0x000fe20003f46270 */
[----:B------:R-:W-:Y:S01]  /*59b0*/  MUFU.EX2 R85, R85 ;  /* 0x0000005500557308 */ /* 0x000fe20000000800 */
[----:B------:R-:W-:-:S02]  /*59c0*/  FSEL R39, R39, -INF , !P6 ;  /* 0xff80000027277808 */ /* 0x000fc40007000000 */
[----:B------:R-:W-:Y:S02]  /*59d0*/  FSEL R78, R34, -INF , !P4 ;  /* 0xff800000224e7808 */ /* 0x000fe40006000000 */
[----:B------:R-:W-:Y:S02]  /*59e0*/  FMNMX3.FTZ R0, R0, R43, R38, !PT ;  /* 0x0000002b00007276 */ /* 0x000fe40007810026 */
[----:B------:R-:W-:Y:S01]  /*59f0*/  FSEL R79, R35, -INF , !P3 ;  /* 0xff800000234f7808 */ /* 0x000fe20005800000 */
[----:B------:R-:W-:Y:S01]  /*5a00*/  MUFU.EX2 R88, R88 ;  /* 0x0000005800587308 */ /* 0x000fe20000000800 */
[----:B------:R-:W-:Y:S02]  /*5a10*/  FSEL R90, R30, -INF , !P2 ;  /* 0xff8000001e5a7808 */ /* 0x000fe40005000000 */
[----:B------:R-:W-:Y:S02]  /*5a20*/  FMNMX3.FTZ R0, R0, R39, R78, !PT ;  /* 0x0000002700007276 */ /* 0x000fe4000781004e */
[----:B------:R-:W-:-:S02]  /*5a30*/  FSEL R108, R31, -INF , !P1 ;  /* 0xff8000001f6c7808 */ /* 0x000fc40004800000 */
[----:B------:R-:W-:Y:S01]  /*5a40*/  FMNMX3.FTZ R7, R0, R79, R90, !PT ;  /* 0x0000004f00077276 */ /* 0x000fe2000781005a */
[----:B------:R-:W-:Y:S01]  /*5a50*/  MUFU.EX2 R89, R89 ;  /* 0x0000005900597308 */ /* 0x000fe20000000800 */
[----:B------:R-:W-:Y:S02]  /*5a60*/  LEA R208, R208, UR4, 0x1 ;  /* 0x00000004d0d07c11 */ /* 0x000fe4000f8e08ff */
[----:B------:R-:W-:-:S03]  /*5a70*/  FMNMX.FTZ R0, R108, R7, !PT ;  /* 0x000000076c007209 */ /* 0x000fc60007810000 */
[C---:B------:R-:W-:Y:S02]  /*5a80*/  VIADD R84, R208.reuse, 0x5020 ;  /* 0x00005020d0547836 */ /* 0x040fe40000000000 */
[----:B------:R-:W3:Y:S01]  /*5a90*/  SHFL.BFLY PT, R7, R0, 0x2, 0x1f ;  /* 0x0c401f0000077f89 */ /* 0x000ee200000e0000 */
[----:B------:R-:W-:Y:S01]  /*5aa0*/  VIADD R230, R208, 0x5000 ;  /* 0x00005000d0e67836 */ /* 0x000fe20000000000 */
[----:B------:R-:W-:Y:S01]  /*5ab0*/  MUFU.EX2 R83, R83 ;  /* 0x0000005300537308 */ /* 0x000fe20000000800 */
[----:B------:R-:W-:Y:S02]  /*5ac0*/  IMAD.MOV.U32 R105, RZ, RZ, R84 ;  /* 0x000000ffff697224 */ /* 0x000fe400078e0054 */
[----:B------:R-:W-:-:S05]  /*5ad0*/  @P5 VIADD R105, R230, 0xffffffe0 ;  /* 0xffffffe0e6695836 */ /* 0x000fca0000000000 */
[----:B------:R-:W-:Y:S01]  /*5ae0*/  LDSM.16.MT88.4 R12, [R105] ;  /* 0x00000000690c783b */ /* 0x000fe20000004200 */
[----:B------:R-:W-:Y:S08]  /*5af0*/  MUFU.EX2 R75, R75 ;  /* 0x0000004b004b7308 */ /* 0x000ff00000000800 */
[----:B------:R-:W-:Y:S01]  /*5b00*/  MUFU.EX2 R67, R67 ;  /* 0x0000004300437308 */ /* 0x000fe20000000800 */
[----:B---3--:R-:W-:-:S07]  /*5b10*/  FMNMX.FTZ R5, R0, R7, !PT ;  /* 0x0000000700057209 */ /* 0x008fce0007810000 */
[----:B------:R-:W-:Y:S01]  /*5b20*/  MUFU.EX2 R59, R59 ;  /* 0x0000003b003b7308 */ /* 0x000fe20000000800 */
[----:B------:R-:W3:Y:S07]  /*5b30*/  SHFL.BFLY PT, R0, R5, 0x1, 0x1f ;  /* 0x0c201f0005007f89 */ /* 0x000eee00000e0000 */
[----:B------:R-:W-:Y:S08]  /*5b40*/  MUFU.EX2 R63, R63 ;  /* 0x0000003f003f7308 */ /* 0x000ff00000000800 */
[----:B------:R-:W-:Y:S08]  /*5b50*/  MUFU.EX2 R71, R71 ;  /* 0x0000004700477308 */ /* 0x000ff00000000800 */
[----:B------:R-:W-:Y:S01]  /*5b60*/  MUFU.EX2 R87, R87 ;  /* 0x0000005700577308 */ /* 0x000fe20000000800 */
[----:B---3--:R-:W-:-:S02]  /*5b70*/  FMNMX.FTZ R0, R5, R0, !PT ;  /* 0x0000000005007209 */ /* 0x008fc40007810000 */
[----:B------:R-:W3:Y:S02]  /*5b80*/  LDSM.16.MT88.4 R4, [R208+0x5000] ;  /* 0x00500000d004783b */ /* 0x000ee40000004200 */
[C---:B------:R-:W-:Y:S01]  /*5b90*/  FSETP.NEU.FTZ.AND P1, PT, R0.reuse, -INF , PT ;  /* 0xff8000000000780b */ /* 0x040fe20003f3d000 */
[----:B------:R-:W-:Y:S02]  /*5ba0*/  FMUL.FTZ R91, R0, UR6 ;  /* 0x00000006005b7c20 */ /* 0x000fe40008410000 */
[----:B------:R-:W-:Y:S03]  /*5bb0*/  MUFU.EX2 R106, R106 ;  /* 0x0000006a006a7308 */ /* 0x000fe60000000800 */
[----:B------:R-:W-:-:S05]  /*5bc0*/  FSEL R91, R91, RZ, P1 ;  /* 0x000000ff5b5b7208 */ /* 0x000fca0000800000 */
[----:B------:R-:W-:Y:S01]  /*5bd0*/  MUFU.EX2 R104, R104 ;  /* 0x0000006800687308 */ /* 0x000fe20000000800 */
[--C-:B------:R-:W-:Y:S01]  /*5be0*/  FFMA.FTZ R156, R25, UR6, -R91.reuse ;  /* 0x00000006199c7c23 */ /* 0x100fe2000801085b */
[--C-:B------:R-:W-:Y:S01]  /*5bf0*/  FFMA.FTZ R127, R32, UR6, -R91.reuse ;  /* 0x00000006207f7c23 */ /* 0x100fe2000801085b */
[--C-:B------:R-:W-:Y:S01]  /*5c00*/  FFMA.FTZ R150, R28, UR6, -R91.reuse ;  /* 0x000000061c967c23 */ /* 0x100fe2000801085b */
[--C-:B------:R-:W-:Y:S01]  /*5c10*/  FFMA.FTZ R125, R26, UR6, -R91.reuse ;  /* 0x000000061a7d7c23 */ /* 0x100fe2000801085b */
[----:B------:R-:W4:Y:S01]  /*5c20*/  LDSM.16.MT88.4 R28, [R208+0x5400] ;  /* 0x00540000d01c783b */ /* 0x000f220000004200 */
[--C-:B------:R-:W-:Y:S01]  /*5c30*/  FFMA.FTZ R142, R22, UR6, -R91.reuse ;  /* 0x00000006168e7c23 */ /* 0x100fe2000801085b */
[--C-:B------:R-:W-:Y:S01]  /*5c40*/  FFMA.FTZ R121, R20, UR6, -R91.reuse ;  /* 0x0000000614797c23 */ /* 0x100fe2000801085b */
[----:B------:R-:W-:Y:S01]  /*5c50*/  MUFU.EX2 R156, R156 ;  /* 0x0000009c009c7308 */ /* 0x000fe20000000800 */
[----:B------:R-:W5:Y:S01]  /*5c60*/  LDSM.16.MT88.4 R32, [R105+0x400] ;  /* 0x000400006920783b */ /* 0x000f620000004200 */
[--C-:B------:R-:W-:Y:S01]  /*5c70*/  FFMA.FTZ R117, R8, UR6, -R91.reuse ;  /* 0x0000000608757c23 */ /* 0x100fe2000801085b */
[--C-:B------:R-:W-:Y:S01]  /*5c80*/  FFMA.FTZ R140, R24, UR6, -R91.reuse ;  /* 0x00000006188c7c23 */ /* 0x100fe2000801085b */
[----:B-1----:R-:W-:Y:S01]  /*5c90*/  F2FP.BF16.F32.PACK_AB R20, R109, R112 ;  /* 0x000000706d14723e */ /* 0x002fe200000010ff */
[--C-:B------:R-:W-:Y:S01]  /*5ca0*/  FFMA.FTZ R138, R18, UR6, -R91.reuse ;  /* 0x00000006128a7c23 */ /* 0x100fe2000801085b */
[----:B--2---:R-:W-:Y:S01]  /*5cb0*/  F2FP.BF16.F32.PACK_AB R22, R57, R60 ;  /* 0x0000003c3916723e */ /* 0x004fe200000010ff */
[----:B------:R-:W1:Y:S01]  /*5cc0*/  LDSM.16.MT88.4 R16, [R208+0x5800] ;  /* 0x00580000d010783b */ /* 0x000e620000004200 */
[----:B------:R-:W2:Y:S01]  /*5cd0*/  MUFU.EX2 R127, R127 ;  /* 0x0000007f007f7308 */ /* 0x000ea20000000800 */
[--C-:B------:R-:W-:Y:S01]  /*5ce0*/  FFMA.FTZ R113, R248, UR6, -R91.reuse ;  /* 0x00000006f8717c23 */ /* 0x100fe2000801085b */
[--C-:B------:R-:W-:Y:S01]  /*5cf0*/  FFMA.FTZ R115, R246, UR6, -R91.reuse ;  /* 0x00000006f6737c23 */ /* 0x100fe2000801085b */
[--C-:B------:R-:W-:Y:S01]  /*5d00*/  FFMA.FTZ R136, R136, UR6, -R91.reuse ;  /* 0x0000000688887c23 */ /* 0x100fe2000801085b */
[--C-:B------:R-:W-:Y:S01]  /*5d10*/  FFMA.FTZ R160, R160, UR6, -R91.reuse ;  /* 0x00000006a0a07c23 */ /* 0x100fe2000801085b */
[--C-:B------:R-:W-:Y:S01]  /*5d20*/  FFMA.FTZ R123, R244, UR6, -R91.reuse ;  /* 0x00000006f47b7c23 */ /* 0x100fe2000801085b */
[--C-:B------:R-:W-:Y:S01]  /*5d30*/  FFMA.FTZ R129, R242, UR6, -R91.reuse ;  /* 0x00000006f2817c23 */ /* 0x100fe2000801085b */
[----:B------:R-:W-:Y:S01]  /*5d40*/  FFMA.FTZ R158, R126, UR6, -R91 ;  /* 0x000000067e9e7c23 */ /* 0x000fe2000801085b */
[----:B------:R-:W-:Y:S01]  /*5d50*/  MUFU.EX2 R150, R150 ;  /* 0x0000009600967308 */ /* 0x000fe20000000800 */
[----:B------:R-:W-:Y:S01]  /*5d60*/  FFMA.FTZ R126, R166, UR6, -R61 ;  /* 0x00000006a67e7c23 */ /* 0x000fe2000801083d */
[--C-:B------:R-:W-:Y:S01]  /*5d70*/  FFMA.FTZ R168, R168, UR6, -R91.reuse ;  /* 0x00000006a8a87c23 */ /* 0x100fe2000801085b */
[--C-:B------:R-:W-:Y:S01]  /*5d80*/  FFMA.FTZ R131, R240, UR6, -R91.reuse ;  /* 0x00000006f0837c23 */ /* 0x100fe2000801085b */
[--C-:B------:R-:W-:Y:S01]  /*5d90*/  FFMA.FTZ R133, R238, UR6, -R91.reuse ;  /* 0x00000006ee857c23 */ /* 0x100fe2000801085b */
[--C-:B------:R-:W-:Y:S01]  /*5da0*/  FFMA.FTZ R166, R236, UR6, -R91.reuse ;  /* 0x00000006eca67c23 */ /* 0x100fe2000801085b */
[--C-:B------:R-:W-:Y:S01]  /*5db0*/  FFMA.FTZ R180, R180, UR6, -R91.reuse ;  /* 0x00000006b4b47c23 */ /* 0x100fe2000801085b */
[--C-:B------:R-:W-:Y:S01]  /*5dc0*/  FFMA.FTZ R135, R234, UR6, -R91.reuse ;  /* 0x00000006ea877c23 */ /* 0x100fe2000801085b */
[----:B------:R-:W3:Y:S01]  /*5dd0*/  MUFU.EX2 R125, R125 ;  /* 0x0000007d007d7308 */ /* 0x000ee20000000800 */
[----:B--2---:R-:W-:Y:S01]  /*5de0*/  F2FP.BF16.F32.PACK_AB R21, R127, R156 ;  /* 0x0000009c7f15723e */ /* 0x004fe200000010ff */
[--C-:B------:R-:W-:Y:S01]  /*5df0*/  FFMA.FTZ R137, R232, UR6, -R91.reuse ;  /* 0x00000006e8897c23 */ /* 0x100fe2000801085b */
[--C-:B------:R-:W-:Y:S01]  /*5e00*/  FFMA.FTZ R178, R228, UR6, -R91.reuse ;  /* 0x00000006e4b27c23 */ /* 0x100fe2000801085b */
[--C-:B------:R-:W-:Y:S01]  /*5e10*/  FFMA.FTZ R186, R186, UR6, -R91.reuse ;  /* 0x00000006baba7c23 */ /* 0x100fe2000801085b */
[--C-:B------:R-:W-:Y:S01]  /*5e20*/  FFMA.FTZ R141, R224, UR6, -R91.reuse ;  /* 0x00000006e08d7c23 */ /* 0x100fe2000801085b */
[--C-:B------:R-:W-:Y:S01]  /*5e30*/  FFMA.FTZ R143, R206, UR6, -R91.reuse ;  /* 0x00000006ce8f7c23 */ /* 0x100fe2000801085b */
[--C-:B------:R-:W-:Y:S01]  /*5e40*/  FFMA.FTZ R196, R204, UR6, -R91.reuse ;  /* 0x00000006ccc47c23 */ /* 0x100fe2000801085b */
[----:B------:R-:W-:Y:S01]  /*5e50*/  MUFU.EX2 R142, R142 ;  /* 0x0000008e008e7308 */ /* 0x000fe20000000800 */
[--C-:B------:R-:W-:Y:S01]  /*5e60*/  FFMA.FTZ R202, R202, UR6, -R91.reuse ;  /* 0x00000006caca7c23 */ /* 0x100fe2000801085b */
[--C-:B------:R-:W-:Y:S01]  /*5e70*/  FFMA.FTZ R145, R200, UR6, -R91.reuse ;  /* 0x00000006c8917c23 */ /* 0x100fe2000801085b */
[--C-:B------:R-:W-:Y:S01]  /*5e80*/  FFMA.FTZ R198, R198, UR6, -R91.reuse ;  /* 0x00000006c6c67c23 */ /* 0x100fe2000801085b */
[--C-:B------:R-:W-:Y:S01]  /*5e90*/  FFMA.FTZ R147, R184, UR6, -R91.reuse ;  /* 0x00000006b8937c23 */ /* 0x100fe2000801085b */
[--C-:B------:R-:W-:Y:S01]  /*5ea0*/  FFMA.FTZ R155, R182, UR6, -R91.reuse ;  /* 0x00000006b69b7c23 */ /* 0x100fe2000801085b */
[--C-:B------:R-:W-:Y:S01]  /*5eb0*/  FFMA.FTZ R146, R176, UR6, -R91.reuse ;  /* 0x00000006b0927c23 */ /* 0x100fe2000801085b */
[--C-:B------:R-:W-:Y:S01]  /*5ec0*/  FFMA.FTZ R153, R172, UR6, -R91.reuse ;  /* 0x00000006ac997c23 */ /* 0x100fe2000801085b */
[----:B------:R-:W2:Y:S01]  /*5ed0*/  MUFU.EX2 R121, R121 ;  /* 0x0000007900797308 */ /* 0x000ea20000000800 */
[C---:B---3--:R-:W-:Y:S01]  /*5ee0*/  F2FP.BF16.F32.PACK_AB R23, R125.reuse, R150 ;  /* 0x000000967d17723e */ /* 0x048fe200000010ff */
[--C-:B------:R-:W-:Y:S01]  /*5ef0*/  FFMA.FTZ R170, R170, UR6, -R91.reuse ;  /* 0x00000006aaaa7c23 */ /* 0x100fe2000801085b */
[--C-:B------:R-:W-:Y:S01]  /*5f00*/  FFMA.FTZ R157, R164, UR6, -R91.reuse ;  /* 0x00000006a49d7c23 */ /* 0x100fe2000801085b */
[--C-:B------:R-:W-:Y:S01]  /*5f10*/  FFMA.FTZ R154, R154, UR6, -R91.reuse ;  /* 0x000000069a9a7c23 */ /* 0x100fe2000801085b */
[--C-:B------:R-:W-:Y:S01]  /*5f20*/  FFMA.FTZ R152, R152, UR6, -R91.reuse ;  /* 0x0000000698987c23 */ /* 0x100fe2000801085b */
[----:B------:R-:W-:Y:S01]  /*5f30*/  FFMA.FTZ R159, R144, UR6, -R91 ;  /* 0x00000006909f7c23 */ /* 0x000fe2000801085b */
[----:B------:R-:W-:Y:S01]  /*5f40*/  FADD.FTZ R109, R112, R109 ;  /* 0x0000006d706d7221 */ /* 0x000fe20000010000 */
[----:B------:R-:W-:Y:S01]  /*5f50*/  MUFU.EX2 R117, R117 ;  /* 0x0000007500757308 */ /* 0x000fe20000000800 */
[C---:B------:R-:W-:Y:S01]  /*5f60*/  HMMA.16816.F32.BF16 R8, R20.reuse, R4, RZ ;  /* 0x000000041408723c */ /* 0x040fe200000418ff */
[----:B------:R-:W-:Y:S01]  /*5f70*/  FADD.FTZ R127, R156, R127 ;  /* 0x0000007f9c7f7221 */ /* 0x000fe20000010000 */
[----:B------:R-:W-:Y:S01]  /*5f80*/  FADD.FTZ R112, R60, R109 ;  /* 0x0000006d3c707221 */ /* 0x000fe20000010000 */
[--C-:B------:R-:W-:Y:S01]  /*5f90*/  FFMA.FTZ R132, R132, UR6, -R91.reuse ;  /* 0x0000000684847c23 */ /* 0x100fe2000801085b */
[----:B------:R-:W-:Y:S01]  /*5fa0*/  FFMA.FTZ R161, R134, UR6, -R91 ;  /* 0x0000000686a17c23 */ /* 0x000fe2000801085b */
[----:B------:R-:W-:Y:S01]  /*5fb0*/  FADD.FTZ R150, R150, R127 ;  /* 0x0000007f96967221 */ /* 0x000fe20000010000 */
[--C-:B------:R-:W-:Y:S01]  /*5fc0*/  FFMA.FTZ R130, R130, UR6, -R91.reuse ;  /* 0x0000000682827c23 */ /* 0x100fe2000801085b */
[----:B------:R-:W3:Y:S01]  /*5fd0*/  MUFU.EX2 R140, R140 ;  /* 0x0000008c008c7308 */ /* 0x000ee20000000800 */
[C---:B------:R-:W-:Y:S01]  /*5fe0*/  HMMA.16816.F32.BF16 R4, R20.reuse, R6, RZ ;  /* 0x000000061404723c */ /* 0x040fe200000418ff */
[----:B------:R-:W-:Y:S01]  /*5ff0*/  FADD.FTZ R125, R125, R150 ;  /* 0x000000967d7d7221 */ /* 0x000fe20000010000 */
[--C-:B------:R-:W-:Y:S01]  /*6000*/  FFMA.FTZ R120, R120, UR6, -R91.reuse ;  /* 0x0000000678787c23 */ /* 0x100fe2000801085b */
[--C-:B------:R-:W-:Y:S01]  /*6010*/  FFMA.FTZ R118, R118, UR6, -R91.reuse ;  /* 0x0000000676767c23 */ /* 0x100fe2000801085b */
[--C-:B------:R-:W-:Y:S01]  /*6020*/  FFMA.FTZ R54, R54, UR6, -R91.reuse ;  /* 0x0000000636367c23 */ /* 0x100fe2000801085b */
[--C-:B------:R-:W-:Y:S01]  /*6030*/  FFMA.FTZ R55, R55, UR6, -R91.reuse ;  /* 0x0000000637377c23 */ /* 0x100fe2000801085b */
[--C-:B------:R-:W-:Y:S01]  /*6040*/  FFMA.FTZ R51, R51, UR6, -R91.reuse ;  /* 0x0000000633337c23 */ /* 0x100fe2000801085b */
[----:B------:R-:W-:Y:S01]  /*6050*/  MUFU.EX2 R138, R138 ;  /* 0x0000008a008a7308 */ /* 0x000fe20000000800 */
[C---:B------:R-:W-:Y:S01]  /*6060*/  HMMA.16816.F32.BF16 R24, R20.reuse, R12, RZ ;  /* 0x0000000c1418723c */ /* 0x040fe200000418ff */
[----:B------:R-:W-:Y:S01]  /*6070*/  F2FP.BF16.F32.PACK_AB R12, R53, R56 ;  /* 0x00000038350c723e */ /* 0x000fe200000010ff */
[----:B------:R-:W-:Y:S01]  /*6080*/  FFMA.FTZ R46, R46, UR6, -R91 ;  /* 0x000000062e2e7c23 */ /* 0x000fe2000801085b */
[----:B--2---:R-:W-:Y:S01]  /*6090*/  F2FP.BF16.F32.PACK_AB R13, R121, R142 ;  /* 0x0000008e790d723e */ /* 0x004fe200000010ff */
[----:B------:R-:W-:Y:S01]  /*60a0*/  FADD.FTZ R142, R142, R125 ;  /* 0x0000007d8e8e7221 */ /* 0x000fe20000010000 */
[--C-:B------:R-:W-:Y:S01]  /*60b0*/  FFMA.FTZ R47, R47, UR6, -R91.reuse ;  /* 0x000000062f2f7c23 */ /* 0x100fe2000801085b */
[--C-:B------:R-:W-:Y:S01]  /*60c0*/  FFMA.FTZ R43, R43, UR6, -R91.reuse ;  /* 0x000000062b2b7c23 */ /* 0x100fe2000801085b */
[----:B------:R-:W2:Y:S01]  /*60d0*/  MUFU.EX2 R113, R113 ;  /* 0x0000007100717308 */ /* 0x000ea20000000800 */
[----:B------:R-:W-:Y:S01]  /*60e0*/  HMMA.16816.F32.BF16 R20, R20, R14, RZ ;  /* 0x0000000e1414723c */ /* 0x000fe200000418ff */
[----:B------:R-:W-:Y:S01]  /*60f0*/  F2FP.BF16.F32.PACK_AB R14, R49, R52 ;  /* 0x00000034310e723e */ /* 0x000fe200000010ff */
[--C-:B------:R-:W-:Y:S01]  /*6100*/  FFMA.FTZ R38, R38, UR6, -R91.reuse ;  /* 0x0000000626267c23 */ /* 0x100fe2000801085b */
[----:B---3--:R-:W-:Y:S01]  /*6110*/  F2FP.BF16.F32.PACK_AB R15, R140, R117 ;  /* 0x000000758c0f723e */ /* 0x008fe200000010ff */
[--C-:B------:R-:W-:Y:S01]  /*6120*/  FFMA.FTZ R70, R70, UR6, -R91.reuse ;  /* 0x0000000646467c23 */ /* 0x100fe2000801085b */
[----:B------:R-:W-:Y:S01]  /*6130*/  FFMA.FTZ R39, R39, UR6, -R91 ;  /* 0x0000000627277c23 */ /* 0x000fe2000801085b */
[----:B------:R-:W-:Y:S01]  /*6140*/  IMAD.MOV.U32 R228, RZ, RZ, -0x1 ;  /* 0xffffffffffe47424 */ /* 0x000fe200078e00ff */
[----:B------:R-:W-:Y:S03]  /*6150*/  MUFU.EX2 R115, R115 ;  /* 0x0000007300737308 */ /* 0x000fe60000000800 */
[C---:B----4-:R-:W-:Y:S05]  /*6160*/  HMMA.16816.F32.BF16 R8, R12.reuse, R28, R8 ;  /* 0x0000001c0c08723c */ /* 0x050fea0000041808 */
[----:B------:R-:W3:Y:S03]  /*6170*/  MUFU.EX2 R136, R136 ;  /* 0x0000008800887308 */ /* 0x000ee60000000800 */
[C---:B------:R-:W-:Y:S01]  /*6180*/  HMMA.16816.F32.BF16 R4, R12.reuse, R30, R4 ;  /* 0x0000001e0c04723c */ /* 0x040fe20000041804 */
[----:B------:R-:W4:Y:S04]  /*6190*/  LDSM.16.MT88.4 R28, [R105+0x800] ;  /* 0x00080000691c783b */ /* 0x000f280000004200 */
[----:B------:R-:W-:Y:S03]  /*61a0*/  MUFU.EX2 R160, R160 ;  /* 0x000000a000a07308 */ /* 0x000fe60000000800 */
[C---:B-----5:R-:W-:Y:S05]  /*61b0*/  HMMA.16816.F32.BF16 R24, R12.reuse, R32, R24 ;  /* 0x000000200c18723c */ /* 0x060fea0000041818 */
[----:B------:R-:W5:Y:S03]  /*61c0*/  MUFU.EX2 R123, R123 ;  /* 0x0000007b007b7308 */ /* 0x000f660000000800 */
[----:B------:R-:W-:Y:S01]  /*61d0*/  HMMA.16816.F32.BF16 R20, R12, R34, R20 ;  /* 0x000000220c14723c */ /* 0x000fe20000041814 */
[----:B------:R-:W5:Y:S01]  /*61e0*/  LDSM.16.MT88.4 R32, [R208+0x5c00] ;  /* 0x005c0000d020783b */ /* 0x000f620000004200 */
[----:B------:R-:W-:-:S02]  /*61f0*/  F2FP.BF16.F32.PACK_AB R12, R45, R48 ;  /* 0x000000302d0c723e */ /* 0x000fc400000010ff */
[----:B------:R-:W-:Y:S01]  /*6200*/  F2FP.BF16.F32.PACK_AB R14, R65, R44 ;  /* 0x0000002c410e723e */ /* 0x000fe200000010ff */
[----:B------:R-:W-:Y:S01]  /*6210*/  MUFU.EX2 R129, R129 ;  /* 0x0000008100817308 */ /* 0x000fe20000000800 */
[----:B--2---:R-:W-:Y:S02]  /*6220*/  F2FP.BF16.F32.PACK_AB R13, R113, R138 ;  /* 0x0000008a710d723e */ /* 0x004fe400000010ff */
[----:B---3--:R-:W-:-:S05]  /*6230*/  F2FP.BF16.F32.PACK_AB R15, R136, R115 ;  /* 0x00000073880f723e */ /* 0x008fca00000010ff */
[----:B------:R-:W2:Y:S02]  /*6240*/  MUFU.EX2 R158, R158 ;  /* 0x0000009e009e7308 */ /* 0x000ea40000000800 */
[C---:B-1----:R-:W-:Y:S06]  /*6250*/  HMMA.16816.F32.BF16 R8, R12.reuse, R16, R8 ;  /* 0x000000100c08723c */ /* 0x042fec0000041808 */
[----:B------:R-:W-:Y:S02]  /*6260*/  MUFU.EX2 R168, R168 ;  /* 0x000000a800a87308 */ /* 0x000fe40000000800 */
[C---:B------:R-:W-:Y:S01]  /*6270*/  HMMA.16816.F32.BF16 R4, R12.reuse, R18, R4 ;  /* 0x000000120c04723c */ /* 0x040fe20000041804 */
[----:B------:R-:W1:Y:S05]  /*6280*/  LDSM.16.MT88.4 R16, [R105+0xc00] ;  /* 0x000c00006910783b */ /* 0x000e6a0000004200 */
[----:B------:R-:W3:Y:S02]  /*6290*/  MUFU.EX2 R131, R131 ;  /* 0x0000008300837308 */ /* 0x000ee40000000800 */
[C---:B----4-:R-:W-:Y:S06]  /*62a0*/  HMMA.16816.F32.BF16 R24, R12.reuse, R28, R24 ;  /* 0x0000001c0c18723c */ /* 0x050fec0000041818 */
[----:B------:R-:W-:Y:S02]  /*62b0*/  MUFU.EX2 R133, R133 ;  /* 0x0000008500857308 */ /* 0x000fe40000000800 */
[----:B------:R-:W-:Y:S01]  /*62c0*/  HMMA.16816.F32.BF16 R20, R12, R30, R20 ;  /* 0x0000001e0c14723c */ /* 0x000fe20000041814 */
[----:B------:R-:W4:Y:S01]  /*62d0*/  LDSM.16.MT88.4 R28, [R208+0x6000] ;  /* 0x00600000d01c783b */ /* 0x000f220000004200 */
[----:B------:R-:W-:-:S02]  /*62e0*/  F2FP.BF16.F32.PACK_AB R12, R69, R68 ;  /* 0x00000044450c723e */ /* 0x000fc400000010ff */
[----:B------:R-:W-:Y:S02]  /*62f0*/  F2FP.BF16.F32.PACK_AB R14, R73, R72 ;  /* 0x00000048490e723e */ /* 0x000fe400000010ff */
[----:B-----5:R-:W-:Y:S01]  /*6300*/  F2FP.BF16.F32.PACK_AB R13, R123, R160 ;  /* 0x000000a07b0d723e */ /* 0x020fe200000010ff */
[----:B------:R-:W5:Y:S01]  /*6310*/  MUFU.EX2 R166, R166 ;  /* 0x000000a600a67308 */ /* 0x000f620000000800 */
[----:B--2---:R-:W-:-:S07]  /*6320*/  F2FP.BF16.F32.PACK_AB R15, R158, R129 ;  /* 0x000000819e0f723e */ /* 0x004fce00000010ff */
[C---:B------:R-:W-:Y:S01]  /*6330*/  HMMA.16816.F32.BF16 R8, R12.reuse, R32, R8 ;  /* 0x000000200c08723c */ /* 0x040fe20000041808 */
[----:B------:R-:W-:Y:S07]  /*6340*/  MUFU.EX2 R180, R180 ;  /* 0x000000b400b47308 */ /* 0x000fee0000000800 */
[C---:B------:R-:W-:Y:S01]  /*6350*/  HMMA.16816.F32.BF16 R4, R12.reuse, R34, R4 ;  /* 0x000000220c04723c */ /* 0x040fe20000041804 */
[----:B------:R-:W2:Y:S01]  /*6360*/  LDSM.16.MT88.4 R32, [R105+0x1000] ;  /* 0x001000006920783b */ /* 0x000ea20000004200 */
[----:B------:R-:W2:Y:S06]  /*6370*/  MUFU.EX2 R135, R135 ;  /* 0x0000008700877308 */ /* 0x000eac0000000800 */
[C---:B-1----:R-:W-:Y:S02]  /*6380*/  HMMA.16816.F32.BF16 R24, R12.reuse, R16, R24 ;  /* 0x000000100c18723c */ /* 0x042fe40000041818 */
[----:B------:R-:W-:Y:S06]  /*6390*/  MUFU.EX2 R137, R137 ;  /* 0x0000008900897308 */ /* 0x000fec0000000800 */
[----:B------:R-:W-:Y:S01]  /*63a0*/  HMMA.16816.F32.BF16 R20, R12, R18, R20 ;  /* 0x000000120c14723c */ /* 0x000fe20000041814 */
[----:B------:R-:W1:Y:S01]  /*63b0*/  LDSM.16.MT88.4 R16, [R208+0x6400] ;  /* 0x00640000d010783b */ /* 0x000e620000004200 */
[----:B------:R-:W-:Y:S01]  /*63c0*/  F2FP.BF16.F32.PACK_AB R12, R77, R76 ;  /* 0x0000004c4d0c723e */ /* 0x000fe200000010ff */
[----:B------:R-:W2:Y:S01]  /*63d0*/  MUFU.EX2 R178, R178 ;  /* 0x000000b200b27308 */ /* 0x000ea20000000800 */
[----:B------:R-:W-:-:S02]  /*63e0*/  F2FP.BF16.F32.PACK_AB R14, R81, R80 ;  /* 0x00000050510e723e */ /* 0x000fc400000010ff */
[----:B---3--:R-:W-:Y:S02]  /*63f0*/  F2FP.BF16.F32.PACK_AB R13, R131, R168 ;  /* 0x000000a8830d723e */ /* 0x008fe400000010ff */
[----:B-----5:R-:W-:-:S03]  /*6400*/  F2FP.BF16.F32.PACK_AB R15, R166, R133 ;  /* 0x00000085a60f723e */ /* 0x020fc600000010ff */
[----:B------:R-:W-:Y:S04]  /*6410*/  MUFU.EX2 R186, R186 ;  /* 0x000000ba00ba7308 */ /* 0x000fe80000000800 */
[C---:B----4-:R-:W-:Y:S04]  /*6420*/  HMMA.16816.F32.BF16 R8, R12.reuse, R28, R8 ;  /* 0x0000001c0c08723c */ /* 0x050fe80000041808 */
[----:B------:R-:W3:Y:S04]  /*6430*/  MUFU.EX2 R141, R141 ;  /* 0x0000008d008d7308 */ /* 0x000ee80000000800 */
[C---:B------:R-:W-:Y:S01]  /*6440*/  HMMA.16816.F32.BF16 R4, R12.reuse, R30, R4 ;  /* 0x0000001e0c04723c */ /* 0x040fe20000041804 */
[----:B------:R-:W4:Y:S03]  /*6450*/  LDSM.16.MT88.4 R28, [R105+0x1400] ;  /* 0x00140000691c783b */ /* 0x000f260000004200 */
[----:B------:R-:W-:Y:S04]  /*6460*/  MUFU.EX2 R143, R143 ;  /* 0x0000008f008f7308 */ /* 0x000fe80000000800 */
[C---:B--2---:R-:W-:Y:S04]  /*6470*/  HMMA.16816.F32.BF16 R24, R12.reuse, R32, R24 ;  /* 0x000000200c18723c */ /* 0x044fe80000041818 */
[----:B------:R-:W2:Y:S04]  /*6480*/  MUFU.EX2 R196, R196 ;  /* 0x000000c400c47308 */ /* 0x000ea80000000800 */
[----:B------:R-:W-:Y:S01]  /*6490*/  HMMA.16816.F32.BF16 R20, R12, R34, R20 ;  /* 0x000000220c14723c */ /* 0x000fe20000041814 */
[----:B------:R-:W5:Y:S01]  /*64a0*/  LDSM.16.MT88.4 R32, [R208+0x6800] ;  /* 0x00680000d020783b */ /* 0x000f620000004200 */
[----:B------:R-:W-:-:S02]  /*64b0*/  F2FP.BF16.F32.PACK_AB R12, R88, R85 ;  /* 0x00000055580c723e */ /* 0x000fc400000010ff */
[----:B------:R-:W-:Y:S01]  /*64c0*/  F2FP.BF16.F32.PACK_AB R14, R86, R89 ;  /* 0x00000059560e723e */ /* 0x000fe200000010ff */
[----:B------:R-:W-:Y:S01]  /*64d0*/  MUFU.EX2 R202, R202 ;  /* 0x000000ca00ca7308 */ /* 0x000fe20000000800 */
[----:B------:R-:W-:Y:S02]  /*64e0*/  F2FP.BF16.F32.PACK_AB R13, R135, R180 ;  /* 0x000000b4870d723e */ /* 0x000fe400000010ff */
[----:B------:R-:W-:-:S05]  /*64f0*/  F2FP.BF16.F32.PACK_AB R15, R178, R137 ;  /* 0x00000089b20f723e */ /* 0x000fca00000010ff */
[----:B------:R-:W5:Y:S02]  /*6500*/  MUFU.EX2 R145, R145 ;  /* 0x0000009100917308 */ /* 0x000f640000000800 */
[C---:B-1----:R-:W-:Y:S06]  /*6510*/  HMMA.16816.F32.BF16 R8, R12.reuse, R16, R8 ;  /* 0x000000100c08723c */ /* 0x042fec0000041808 */
[----:B------:R-:W-:Y:S02]  /*6520*/  MUFU.EX2 R198, R198 ;  /* 0x000000c600c67308 */ /* 0x000fe40000000800 */
[C---:B------:R-:W-:Y:S01]  /*6530*/  HMMA.16816.F32.BF16 R4, R12.reuse, R18, R4 ;  /* 0x000000120c04723c */ /* 0x040fe20000041804 */
[----:B------:R-:W1:Y:S05]  /*6540*/  LDSM.16.MT88.4 R16, [R105+0x1800] ;  /* 0x001800006910783b */ /* 0x000e6a0000004200 */
[----:B------:R-:W1:Y:S02]  /*6550*/  MUFU.EX2 R147, R147 ;  /* 0x0000009300937308 */ /* 0x000e640000000800 */
[C---:B----4-:R-:W-:Y:S06]  /*6560*/  HMMA.16816.F32.BF16 R24, R12.reuse, R28, R24 ;  /* 0x0000001c0c18723c */ /* 0x050fec0000041818 */
[----:B------:R-:W-:Y:S02]  /*6570*/  MUFU.EX2 R155, R155 ;  /* 0x0000009b009b7308 */ /* 0x000fe40000000800 */
[----:B------:R-:W-:Y:S01]  /*6580*/  HMMA.16816.F32.BF16 R20, R12, R30, R20 ;  /* 0x0000001e0c14723c */ /* 0x000fe20000041814 */
[----:B------:R-:W4:Y:S01]  /*6590*/  LDSM.16.MT88.4 R28, [R208+0x6c00] ;  /* 0x006c0000d01c783b */ /* 0x000f220000004200 */
[----:B------:R-:W-:-:S02]  /*65a0*/  F2FP.BF16.F32.PACK_AB R12, R83, R82 ;  /* 0x00000052530c723e */ /* 0x000fc400000010ff */
[----:B------:R-:W-:Y:S02]  /*65b0*/  F2FP.BF16.F32.PACK_AB R14, R75, R74 ;  /* 0x0000004a4b0e723e */ /* 0x000fe400000010ff */
[----:B---3--:R-:W-:Y:S01]  /*65c0*/  F2FP.BF16.F32.PACK_AB R13, R141, R186 ;  /* 0x000000ba8d0d723e */ /* 0x008fe200000010ff */
[----:B------:R-:W3:Y:S01]  /*65d0*/  MUFU.EX2 R146, R146 ;  /* 0x0000009200927308 */ /* 0x000ee20000000800 */
[----:B--2---:R-:W-:-:S07]  /*65e0*/  F2FP.BF16.F32.PACK_AB R15, R196, R143 ;  /* 0x0000008fc40f723e */ /* 0x004fce00000010ff */
[C---:B-----5:R-:W-:Y:S01]  /*65f0*/  HMMA.16816.F32.BF16 R8, R12.reuse, R32, R8 ;  /* 0x000000200c08723c */ /* 0x060fe20000041808 */
[----:B------:R-:W-:Y:S07]  /*6600*/  MUFU.EX2 R153, R153 ;  /* 0x0000009900997308 */ /* 0x000fee0000000800 */
[C---:B------:R-:W-:Y:S01]  /*6610*/  HMMA.16816.F32.BF16 R4, R12.reuse, R34, R4 ;  /* 0x000000220c04723c */ /* 0x040fe20000041804 */
[----:B------:R-:W2:Y:S01]  /*6620*/  LDSM.16.MT88.4 R32, [R105+0x1c00] ;  /* 0x001c00006920783b */ /* 0x000ea20000004200 */
[----:B------:R-:W5:Y:S06]  /*6630*/  MUFU.EX2 R170, R170 ;  /* 0x000000aa00aa7308 */ /* 0x000f6c0000000800 */
[----:B-1----:R-:W-:Y:S01]  /*6640*/  HMMA.16816.F32.BF16 R24, R12, R16, R24 ;  /* 0x000000100c18723c */ /* 0x002fe20000041818 */
[----:B------:R-:W-:Y:S01]  /*6650*/  F2FP.BF16.F32.PACK_AB R16, R67, R66 ;  /* 0x000000424310723e */ /* 0x000fe200000010ff */
[----:B------:R-:W1:Y:S01]  /*6660*/  MUFU.EX2 R103, R103 ;  /* 0x0000006700677308 */ /* 0x000e620000000800 */
[----:B------:R-:W-:-:S05]  /*6670*/  F2FP.BF16.F32.PACK_AB R17, R145, R202 ;  /* 0x000000ca9111723e */ /* 0x000fca00000010ff */
[----:B------:R-:W-:Y:S01]  /*6680*/  HMMA.16816.F32.BF16 R20, R12, R18, R20 ;  /* 0x000000120c14723c */ /* 0x000fe20000041814 */
[----:B------:R-:W1:Y:S01]  /*6690*/  LDSM.16.MT88.4 R12, [R208+0x7000] ;  /* 0x00700000d00c783b */ /* 0x000e620000004200 */
[----:B------:R-:W-:Y:S01]  /*66a0*/  F2FP.BF16.F32.PACK_AB R18, R59, R58 ;  /* 0x0000003a3b12723e */ /* 0x000fe200000010ff */
[----:B------:R-:W-:Y:S01]  /*66b0*/  MUFU.EX2 R157, R157 ;  /* 0x0000009d009d7308 */ /* 0x000fe20000000800 */
[----:B------:R-:W-:-:S07]  /*66c0*/  F2FP.BF16.F32.PACK_AB R19, R147, R198 ;  /* 0x000000c69313723e */ /* 0x000fce00000010ff */
[C---:B----4-:R-:W-:Y:S01]  /*66d0*/  HMMA.16816.F32.BF16 R8, R16.reuse, R28, R8 ;  /* 0x0000001c1008723c */ /* 0x050fe20000041808 */
[----:B------:R-:W4:Y:S07]  /*66e0*/  MUFU.EX2 R154, R154 ;  /* 0x0000009a009a7308 */ /* 0x000f2e0000000800 */
[C---:B------:R-:W-:Y:S01]  /*66f0*/  HMMA.16816.F32.BF16 R4, R16.reuse, R30, R4 ;  /* 0x0000001e1004723c */ /* 0x040fe20000041804 */
[----:B------:R-:W4:Y:S01]  /*6700*/  LDSM.16.MT88.4 R28, [R105+0x2000] ;  /* 0x00200000691c783b */ /* 0x000f220000004200 */
[----:B------:R-:W-:Y:S06]  /*6710*/  MUFU.EX2 R152, R152 ;  /* 0x0000009800987308 */ /* 0x000fec0000000800 */
[----:B--2---:R-:W-:Y:S01]  /*6720*/  HMMA.16816.F32.BF16 R24, R16, R32, R24 ;  /* 0x000000201018723c */ /* 0x004fe20000041818 */
[----:B------:R-:W-:Y:S01]  /*6730*/  F2FP.BF16.F32.PACK_AB R32, R63, R50 ;  /* 0x000000323f20723e */ /* 0x000fe200000010ff */
[----:B------:R-:W2:Y:S01]  /*6740*/  MUFU.EX2 R159, R159 ;  /* 0x0000009f009f7308 */ /* 0x000ea20000000800 */
[----:B---3--:R-:W-:-:S05]  /*6750*/  F2FP.BF16.F32.PACK_AB R33, R146, R155 ;  /* 0x0000009b9221723e */ /* 0x008fca00000010ff */
[----:B------:R-:W-:Y:S01]  /*6760*/  HMMA.16816.F32.BF16 R20, R16, R34, R20 ;  /* 0x000000221014723c */ /* 0x000fe20000041814 */
[----:B------:R-:W3:Y:S01]  /*6770*/  LDSM.16.MT88.4 R16, [R208+0x7400] ;  /* 0x00740000d010783b */ /* 0x000ee20000004200 */
[----:B------:R-:W-:Y:S01]  /*6780*/  F2FP.BF16.F32.PACK_AB R34, R71, R42 ;  /* 0x0000002a4722723e */ /* 0x000fe200000010ff */
[----:B------:R-:W-:Y:S01]  /*6790*/  MUFU.EX2 R102, R102 ;  /* 0x0000006600667308 */ /* 0x000fe20000000800 */
[----:B-----5:R-:W-:-:S07]  /*67a0*/  F2FP.BF16.F32.PACK_AB R35, R170, R153 ;  /* 0x00000099aa23723e */ /* 0x020fce00000010ff */
[C---:B-1----:R-:W-:Y:S01]  /*67b0*/  HMMA.16816.F32.BF16 R8, R32.reuse, R12, R8 ;  /* 0x0000000c2008723c */ /* 0x042fe20000041808 */
[----:B------:R-:W1:Y:S07]  /*67c0*/  MUFU.EX2 R101, R101 ;  /* 0x0000006500657308 */ /* 0x000e6e0000000800 */
[C---:B------:R-:W-:Y:S01]  /*67d0*/  HMMA.16816.F32.BF16 R4, R32.reuse, R14, R4 ;  /* 0x0000000e2004723c */ /* 0x040fe20000041804 */
[----:B------:R-:W5:Y:S01]  /*67e0*/  LDSM.16.MT88.4 R12, [R105+0x2400] ;  /* 0x00240000690c783b */ /* 0x000f620000004200 */
[----:B------:R-:W-:Y:S06]  /*67f0*/  MUFU.EX2 R100, R100 ;  /* 0x0000006400647308 */ /* 0x000fec0000000800 */
[C---:B----4-:R-:W-:Y:S02]  /*6800*/  HMMA.16816.F32.BF16 R24, R32.reuse, R28, R24 ;  /* 0x0000001c2018723c */ /* 0x050fe40000041818 */
[----:B------:R-:W-:Y:S06]  /*6810*/  MUFU.EX2 R99, R99 ;  /* 0x0000006300637308 */ /* 0x000fec0000000800 */
[----:B------:R-:W-:Y:S01]  /*6820*/  HMMA.16816.F32.BF16 R28, R32, R30, R20 ;  /* 0x0000001e201c723c */ /* 0x000fe20000041814 */
[----:B------:R-:W-:Y:S01]  /*6830*/  F2FP.BF16.F32.PACK_AB R32, R106, R87 ;  /* 0x000000576a20723e */ /* 0x000fe200000010ff */
[----:B------:R-:W4:Y:S01]  /*6840*/  LDSM.16.MT88.4 R20, [R208+0x7800] ;  /* 0x00780000d014783b */ /* 0x000f220000004200 */
[----:B------:R-:W-:Y:S01]  /*6850*/  F2FP.BF16.F32.PACK_AB R34, R103, R104 ;  /* 0x000000686722723e */ /* 0x000fe200000010ff */
[----:B------:R-:W-:Y:S01]  /*6860*/  MUFU.EX2 R132, R132 ;  /* 0x0000008400847308 */ /* 0x000fe20000000800 */
[----:B------:R-:W-:-:S02]  /*6870*/  F2FP.BF16.F32.PACK_AB R33, R154, R157 ;  /* 0x0000009d9a21723e */ /* 0x000fc400000010ff */
[----:B--2---:R-:W-:-:S05]  /*6880*/  F2FP.BF16.F32.PACK_AB R35, R159, R152 ;  /* 0x000000989f23723e */ /* 0x004fca00000010ff */
[----:B------:R-:W2:Y:S02]  /*6890*/  MUFU.EX2 R161, R161 ;  /* 0x000000a100a17308 */ /* 0x000ea40000000800 */
[----:B---3--:R-:W-:Y:S01]  /*68a0*/  HMMA.16816.F32.BF16 R8, R32, R16, R8 ;  /* 0x000000102008723c */ /* 0x008fe20000041808 */
[----:B------:R-:W-:Y:S01]  /*68b0*/  FADD.FTZ R17, R57, R112 ;  /* 0x0000007039117221 */ /* 0x000fe20000010000 */
[----:B------:R-:W-:-:S03]  /*68c0*/  FFMA.FTZ R57, R128, UR6, -R91 ;  /* 0x0000000680397c23 */ /* 0x000fc6000801085b */
[----:B------:R-:W-:Y:S01]  /*68d0*/  FADD.FTZ R56, R56, R17 ;  /* 0x0000001138387221 */ /* 0x000fe20000010000 */
[----:B------:R-:W-:Y:S02]  /*68e0*/  MUFU.EX2 R60, R130 ;  /* 0x00000082003c7308 */ /* 0x000fe40000000800 */
[C---:B------:R-:W-:Y:S01]  /*68f0*/  HMMA.16816.F32.BF16 R4, R32.reuse, R18, R4 ;  /* 0x000000122004723c */ /* 0x040fe20000041804 */
[----:B------:R-:W-:Y:S01]  /*6900*/  FADD.FTZ R53, R53, R56 ;  /* 0x0000003835357221 */ /* 0x000fe20000010000 */
[----:B------:R-:W-:Y:S01]  /*6910*/  FADD.FTZ R56, R121, R142 ;  /* 0x0000008e79387221 */ /* 0x000fe20000010000 */
[----:B------:R-:W3:Y:S02]  /*6920*/  LDSM.16.MT88.4 R16, [R105+0x2800] ;  /* 0x002800006910783b */ /* 0x000ee40000004200 */
[----:B------:R-:W-:Y:S01]  /*6930*/  FADD.FTZ R52, R52, R53 ;  /* 0x0000003534347221 */ /* 0x000fe20000010000 */
[----:B------:R-:W4:Y:S01]  /*6940*/  MUFU.EX2 R57, R57 ;  /* 0x0000003900397308 */ /* 0x000f220000000800 */
[----:B------:R-:W-:Y:S01]  /*6950*/  FADD.FTZ R109, R117, R56 ;  /* 0x00000038756d7221 */ /* 0x000fe20000010000 */
[C---:B-----5:R-:W-:Y:S01]  /*6960*/  HMMA.16816.F32.BF16 R24, R32.reuse, R12, R24 ;  /* 0x0000000c2018723c */ /* 0x060fe20000041818 */
[----:B------:R-:W-:Y:S01]  /*6970*/  FADD.FTZ R53, R49, R52 ;  /* 0x0000003431357221 */ /* 0x000fe20000010000 */
[----:B-1----:R-:W-:Y:S01]  /*6980*/  F2FP.BF16.F32.PACK_AB R12, R101, R102 ;  /* 0x00000066650c723e */ /* 0x002fe200000010ff */
[----:B------:R-:W-:Y:S01]  /*6990*/  FADD.FTZ R109, R140, R109 ;  /* 0x0000006d8c6d7221 */ /* 0x000fe20000010000 */
[----:B--2---:R-:W-:Y:S01]  /*69a0*/  F2FP.BF16.F32.PACK_AB R13, R161, R132 ;  /* 0x00000084a10d723e */ /* 0x004fe200000010ff */
[----:B------:R-:W-:Y:S01]  /*69b0*/  FFMA.FTZ R49, R122, UR6, -R91 ;  /* 0x000000067a317c23 */ /* 0x000fe2000801085b */
[----:B------:R-:W-:Y:S01]  /*69c0*/  MUFU.EX2 R98, R98 ;  /* 0x0000006200627308 */ /* 0x000fe20000000800 */
[----:B------:R-:W-:Y:S01]  /*69d0*/  FADD.FTZ R138, R138, R109 ;  /* 0x0000006d8a8a7221 */ /* 0x000fe20000010000 */
[----:B------:R-:W-:Y:S01]  /*69e0*/  HMMA.16816.F32.BF16 R28, R32, R14, R28 ;  /* 0x0000000e201c723c */ /* 0x000fe2000004181c */
[----:B------:R-:W-:Y:S01]  /*69f0*/  FADD.FTZ R32, R48, R53 ;  /* 0x0000003530207221 */ /* 0x000fe20000010000 */
[----:B------:R-:W-:Y:S01]  /*6a00*/  F2FP.BF16.F32.PACK_AB R14, R99, R100 ;  /* 0x00000064630e723e */ /* 0x000fe200000010ff */
[----:B------:R-:W-:Y:S01]  /*6a10*/  FADD.FTZ R138, R113, R138 ;  /* 0x0000008a718a7221 */ /* 0x000fe20000010000 */
[--C-:B------:R-:W-:Y:S01]  /*6a20*/  FFMA.FTZ R52, R110, UR6, -R91.reuse ;  /* 0x000000066e347c23 */ /* 0x100fe2000801085b */
[----:B------:R-:W-:Y:S01]  /*6a30*/  FADD.FTZ R45, R45, R32 ;  /* 0x000000202d2d7221 */ /* 0x000fe20000010000 */
[----:B------:R-:W1:Y:S01]  /*6a40*/  MUFU.EX2 R97, R97 ;  /* 0x0000006100617308 */ /* 0x000e620000000800 */
[----:B------:R-:W2:Y:S01]  /*6a50*/  LDSM.16.MT88.4 R32, [R208+0x7c00] ;  /* 0x007c0000d020783b */ /* 0x000ea20000004200 */
[----:B----4-:R-:W-:Y:S01]  /*6a60*/  F2FP.BF16.F32.PACK_AB R15, R57, R60 ;  /* 0x0000003c390f723e */ /* 0x010fe200000010ff */
[----:B------:R-:W-:Y:S01]  /*6a70*/  FADD.FTZ R115, R115, R138 ;  /* 0x0000008a73737221 */ /* 0x000fe20000010000 */
[----:B------:R-:W-:-:S03]  /*6a80*/  FFMA.FTZ R53, R114, UR6, -R91 ;  /* 0x0000000672357c23 */ /* 0x000fc6000801085b */
[----:B------:R-:W-:Y:S01]  /*6a90*/  FADD.FTZ R115, R136, R115 ;  /* 0x0000007388737221 */ /* 0x000fe20000010000 */
[----:B------:R-:W-:Y:S01]  /*6aa0*/  MUFU.EX2 R96, R96 ;  /* 0x0000006000607308 */ /* 0x000fe20000000800 */
[C---:B------:R-:W-:Y:S01]  /*6ab0*/  HMMA.16816.F32.BF16 R8, R12.reuse, R20, R8 ;  /* 0x000000140c08723c */ /* 0x040fe20000041808 */
[----:B------:R-:W-:Y:S01]  /*6ac0*/  FADD.FTZ R20, R44, R45 ;  /* 0x0000002d2c147221 */ /* 0x000fe20000010000 */
[----:B------:R-:W-:Y:S01]  /*6ad0*/  FFMA.FTZ R45, R116, UR6, -R91 ;  /* 0x00000006742d7c23 */ /* 0x000fe2000801085b */
[----:B------:R-:W-:Y:S02]  /*6ae0*/  FADD.FTZ R160, R160, R115 ;  /* 0x00000073a0a07221 */ /* 0x000fe40000010000 */
[----:B------:R-:W-:Y:S02]  /*6af0*/  FADD.FTZ R65, R65, R20 ;  /* 0x0000001441417221 */ /* 0x000fe40000010000 */
[----:B------:R-:W4:Y:S01]  /*6b00*/  MUFU.EX2 R95, R95 ;  /* 0x0000005f005f7308 */ /* 0x000f220000000800 */
[C---:B------:R-:W-:Y:S01]  /*6b10*/  HMMA.16816.F32.BF16 R4, R12.reuse, R22, R4 ;  /* 0x000000160c04723c */ /* 0x040fe20000041804 */
[----:B------:R-:W5:Y:S01]  /*6b20*/  LDSM.16.MT88.4 R20, [R105+0x2c00] ;  /* 0x002c00006914783b */ /* 0x000f620000004200 */
[----:B------:R-:W-:Y:S01]  /*6b30*/  FADD.FTZ R68, R68, R65 ;  /* 0x0000004144447221 */ /* 0x000fe20000010000 */
[----:B------:R-:W-:Y:S01]  /*6b40*/  FADD.FTZ R160, R123, R160 ;  /* 0x000000a07ba07221 */ /* 0x000fe20000010000 */
[----:B------:R-:W-:Y:S01]  /*6b50*/  FFMA.FTZ R65, R40, UR6, -R61 ;  /* 0x0000000628417c23 */ /* 0x000fe2000801083d */
[----:B------:R-:W-:Y:S01]  /*6b60*/  FFMA.FTZ R40, R62, UR6, -R91 ;  /* 0x000000063e287c23 */ /* 0x000fe2000801085b */
[----:B------:R-:W-:Y:S01]  /*6b70*/  FADD.FTZ R69, R69, R68 ;  /* 0x0000004445457221 */ /* 0x000fe20000010000 */
[----:B------:R-:W-:Y:S01]  /*6b80*/  MUFU.EX2 R49, R49 ;  /* 0x0000003100317308 */ /* 0x000fe20000000800 */
[----:B------:R-:W-:Y:S01]  /*6b90*/  FADD.FTZ R129, R129, R160 ;  /* 0x000000a081817221 */ /* 0x000fe20000010000 */
[----:B---3--:R-:W-:Y:S01]  /*6ba0*/  HMMA.16816.F32.BF16 R24, R12, R16, R24 ;  /* 0x000000100c18723c */ /* 0x008fe20000041818 */
[----:B------:R-:W-:-:S02]  /*6bb0*/  FADD.FTZ R72, R72, R69 ;  /* 0x0000004548487221 */ /* 0x000fc40000010000 */
[----:B------:R-:W-:Y:S02]  /*6bc0*/  FADD.FTZ R129, R158, R129 ;  /* 0x000000819e817221 */ /* 0x000fe40000010000 */
[----:B------:R-:W-:Y:S01]  /*6bd0*/  FADD.FTZ R73, R73, R72 ;  /* 0x0000004849497221 */ /* 0x000fe20000010000 */
[----:B------:R-:W3:Y:S01]  /*6be0*/  MUFU.EX2 R48, R120 ;  /* 0x0000007800307308 */ /* 0x000ee20000000800 */
[----:B------:R-:W-:Y:S01]  /*6bf0*/  FADD.FTZ R168, R168, R129 ;  /* 0x00000081a8a87221 */ /* 0x000fe20000010000 */
[----:B------:R-:W-:Y:S01]  /*6c00*/  HMMA.16816.F32.BF16 R28, R12, R18, R28 ;  /* 0x000000120c1c723c */ /* 0x000fe2000004181c */
[----:B-1----:R-:W-:Y:S01]  /*6c10*/  F2FP.BF16.F32.PACK_AB R12, R97, R98 ;  /* 0x00000062610c723e */ /* 0x002fe200000010ff */
[----:B------:R-:W-:Y:S01]  /*6c20*/  FADD.FTZ R76, R76, R73 ;  /* 0x000000494c4c7221 */ /* 0x000fe20000010000 */
[----:B----4-:R-:W-:Y:S01]  /*6c30*/  F2FP.BF16.F32.PACK_AB R14, R95, R96 ;  /* 0x000000605f0e723e */ /* 0x010fe200000010ff */
[----:B------:R-:W-:Y:S01]  /*6c40*/  FADD.FTZ R168, R131, R168 ;  /* 0x000000a883a87221 */ /* 0x000fe20000010000 */
[----:B------:R-:W1:Y:S01]  /*6c50*/  LDSM.16.MT88.4 R16, [R208+0x8000] ;  /* 0x00800000d010783b */ /* 0x000e620000004200 */
[----:B------:R-:W-:Y:S01]  /*6c60*/  MUFU.EX2 R44, R118 ;  /* 0x00000076002c7308 */ /* 0x000fe20000000800 */
[----:B------:R-:W-:Y:S01]  /*6c70*/  FADD.FTZ R77, R77, R76 ;  /* 0x0000004c4d4d7221 */ /* 0x000fe20000010000 */
[----:B------:R-:W-:-:S04]  /*6c80*/  FADD.FTZ R133, R133, R168 ;  /* 0x000000a885857221 */ /* 0x000fc80000010000 */
[----:B------:R-:W-:Y:S02]  /*6c90*/  FADD.FTZ R133, R166, R133 ;  /* 0x00000085a6857221 */ /* 0x000fe40000010000 */
[----:B------:R-:W4:Y:S01]  /*6ca0*/  MUFU.EX2 R45, R45 ;  /* 0x0000002d002d7308 */ /* 0x000f220000000800 */
[----:B---3--:R-:W-:Y:S01]  /*6cb0*/  F2FP.BF16.F32.PACK_AB R13, R48, R49 ;  /* 0x00000031300d723e */ /* 0x008fe200000010ff */
[----:B------:R-:W-:-:S04]  /*6cc0*/  FADD.FTZ R180, R180, R133 ;  /* 0x00000085b4b47221 */ /* 0x000fc80000010000 */
[----:B------:R-:W-:Y:S02]  /*6cd0*/  FADD.FTZ R180, R135, R180 ;  /* 0x000000b487b47221 */ /* 0x000fe40000010000 */
[----:B------:R-:W-:Y:S02]  /*6ce0*/  MUFU.EX2 R94, R94 ;  /* 0x0000005e005e7308 */ /* 0x000fe40000000800 */
[----:B------:R-:W-:-:S04]  /*6cf0*/  FADD.FTZ R137, R137, R180 ;  /* 0x000000b489897221 */ /* 0x000fc80000010000 */
[----:B------:R-:W-:Y:S02]  /*6d00*/  FADD.FTZ R137, R178, R137 ;  /* 0x00000089b2897221 */ /* 0x000fe40000010000 */
[----:B------:R-:W3:Y:S01]  /*6d10*/  MUFU.EX2 R93, R93 ;  /* 0x0000005d005d7308 */ /* 0x000ee20000000800 */
[----:B----4-:R-:W-:-:S07]  /*6d20*/  F2FP.BF16.F32.PACK_AB R15, R45, R44 ;  /* 0x0000002c2d0f723e */ /* 0x010fce00000010ff */
[----:B--2---:R-:W-:Y:S01]  /*6d30*/  HMMA.16816.F32.BF16 R8, R12, R32, R8 ;  /* 0x000000200c08723c */ /* 0x004fe20000041808 */
[----:B------:R-:W-:Y:S01]  /*6d40*/  FADD.FTZ R32, R80, R77 ;  /* 0x0000004d50207221 */ /* 0x000fe20000010000 */
[----:B------:R-:W-:Y:S03]  /*6d50*/  MUFU.EX2 R92, R92 ;  /* 0x0000005c005c7308 */ /* 0x000fe60000000800 */
[----:B------:R-:W-:-:S03]  /*6d60*/  FADD.FTZ R32, R81, R32 ;  /* 0x0000002051207221 */ /* 0x000fc60000010000 */
[C---:B-----5:R-:W-:Y:S01]  /*6d70*/  HMMA.16816.F32.BF16 R24, R12.reuse, R20, R24 ;  /* 0x000000140c18723c */ /* 0x060fe20000041818 */
[----:B------:R-:W-:Y:S01]  /*6d80*/  FADD.FTZ R85, R85, R32 ;  /* 0x0000002055557221 */ /* 0x000fe20000010000 */
[----:B------:R-:W-:Y:S01]  /*6d90*/  FADD.FTZ R20, R186, R137 ;  /* 0x00000089ba147221 */ /* 0x000fe20000010000 */
[----:B------:R-:W2:Y:S02]  /*6da0*/  MUFU.EX2 R107, R107 ;  /* 0x0000006b006b7308 */ /* 0x000ea40000000800 */
[----:B------:R-:W-:Y:S01]  /*6db0*/  FADD.FTZ R88, R88, R85 ;  /* 0x0000005558587221 */ /* 0x000fe20000010000 */
[----:B------:R-:W-:Y:S02]  /*6dc0*/  FADD.FTZ R20, R141, R20 ;  /* 0x000000148d147221 */ /* 0x000fe40000010000 */
[----:B------:R-:W-:Y:S01]  /*6dd0*/  HMMA.16816.F32.BF16 R4, R12, R34, R4 ;  /* 0x000000220c04723c */ /* 0x000fe20000041804 */
[----:B------:R-:W-:Y:S01]  /*6de0*/  FADD.FTZ R21, R89, R88 ;  /* 0x0000005859157221 */ /* 0x000fe20000010000 */
[----:B------:R-:W4:Y:S01]  /*6df0*/  LDSM.16.MT88.4 R32, [R105+0x3000] ;  /* 0x003000006920783b */ /* 0x000f220000004200 */
[----:B------:R-:W-:Y:S01]  /*6e00*/  MUFU.EX2 R52, R52 ;  /* 0x0000003400347308 */ /* 0x000fe20000000800 */
[----:B------:R-:W-:Y:S01]  /*6e10*/  FADD.FTZ R143, R143, R20 ;  /* 0x000000148f8f7221 */ /* 0x000fe20000010000 */
[----:B------:R-:W-:-:S03]  /*6e20*/  FADD.FTZ R21, R86, R21 ;  /* 0x0000001556157221 */ /* 0x000fc60000010000 */
[----:B------:R-:W-:Y:S01]  /*6e30*/  HMMA.16816.F32.BF16 R28, R12, R22, R28 ;  /* 0x000000160c1c723c */ /* 0x000fe2000004181c */
[----:B------:R-:W-:Y:S01]  /*6e40*/  FADD.FTZ R82, R82, R21 ;  /* 0x0000001552527221 */ /* 0x000fe20000010000 */
[----:B------:R-:W-:Y:S01]  /*6e50*/  FADD.FTZ R143, R196, R143 ;  /* 0x0000008fc48f7221 */ /* 0x000fe20000010000 */
[----:B------:R-:W5:Y:S01]  /*6e60*/  MUFU.EX2 R53, R53 ;  /* 0x0000003500357308 */ /* 0x000f620000000800 */
[----:B------:R-:W4:Y:S01]  /*6e70*/  LDSM.16.MT88.4 R20, [R208+0x8400] ;  /* 0x00840000d014783b */ /* 0x000f220000004200 */
[----:B------:R-:W-:Y:S01]  /*6e80*/  FADD.FTZ R83, R83, R82 ;  /* 0x0000005253537221 */ /* 0x000fe20000010000 */
[----:B------:R-:W-:Y:S01]  /*6e90*/  FADD.FTZ R202, R202, R143 ;  /* 0x0000008fcaca7221 */ /* 0x000fe20000010000 */
[----:B---3--:R-:W-:Y:S01]  /*6ea0*/  F2FP.BF16.F32.PACK_AB R12, R93, R94 ;  /* 0x0000005e5d0c723e */ /* 0x008fe200000010ff */
[----:B------:R-:W-:Y:S01]  /*6eb0*/  LDSM.16.MT88.4 R140, [R208+0x8c00] ;  /* 0x008c0000d08c783b */ /* 0x000fe20000004200 */
[----:B------:R-:W-:Y:S01]  /*6ec0*/  FADD.FTZ R74, R74, R83 ;  /* 0x000000534a4a7221 */ /* 0x000fe20000010000 */
[----:B--2---:R-:W-:Y:S01]  /*6ed0*/  F2FP.BF16.F32.PACK_AB R14, R107, R92 ;  /* 0x0000005c6b0e723e */ /* 0x004fe200000010ff */
[----:B------:R-:W-:Y:S01]  /*6ee0*/  MUFU.EX2 R54, R54 ;  /* 0x0000003600367308 */ /* 0x000fe20000000800 */
[----:B------:R-:W-:Y:S01]  /*6ef0*/  FADD.FTZ R145, R145, R202 ;  /* 0x000000ca91917221 */ /* 0x000fe20000010000 */
[----:B------:R-:W-:-:S03]  /*6f00*/  FADD.FTZ R75, R75, R74 ;  /* 0x0000004a4b4b7221 */ /* 0x000fc60000010000 */
[----:B------:R-:W-:Y:S01]  /*6f10*/  FADD.FTZ R198, R198, R145 ;  /* 0x00000091c6c67221 */ /* 0x000fe20000010000 */
[----:B------:R-:W-:Y:S02]  /*6f20*/  FADD.FTZ R66, R66, R75 ;  /* 0x0000004b42427221 */ /* 0x000fe40000010000 */
[----:B------:R-:W2:Y:S01]  /*6f30*/  MUFU.EX2 R55, R55 ;  /* 0x0000003700377308 */ /* 0x000ea20000000800 */
[----:B-----5:R-:W-:Y:S01]  /*6f40*/  F2FP.BF16.F32.PACK_AB R13, R53, R52 ;  /* 0x00000034350d723e */ /* 0x020fe200000010ff */
[----:B------:R-:W-:Y:S01]  /*6f50*/  FADD.FTZ R67, R67, R66 ;  /* 0x0000004243437221 */ /* 0x000fe20000010000 */
[----:B------:R-:W-:-:S03]  /*6f60*/  FADD.FTZ R198, R147, R198 ;  /* 0x000000c693c67221 */ /* 0x000fc60000010000 */
[----:B------:R-:W-:Y:S01]  /*6f70*/  FADD.FTZ R58, R58, R67 ;  /* 0x000000433a3a7221 */ /* 0x000fe20000010000 */
[----:B------:R-:W-:Y:S01]  /*6f80*/  FADD.FTZ R155, R155, R198 ;  /* 0x000000c69b9b7221 */ /* 0x000fe20000010000 */
[----:B------:R-:W-:Y:S02]  /*6f90*/  MUFU.EX2 R111, R111 ;  /* 0x0000006f006f7308 */ /* 0x000fe40000000800 */
[----:B------:R-:W-:Y:S01]  /*6fa0*/  FADD.FTZ R59, R59, R58 ;  /* 0x0000003a3b3b7221 */ /* 0x000fe20000010000 */
[----:B------:R-:W-:-:S03]  /*6fb0*/  FADD.FTZ R146, R146, R155 ;  /* 0x0000009b92927221 */ /* 0x000fc60000010000 */
[----:B------:R-:W-:Y:S01]  /*6fc0*/  FADD.FTZ R50, R50, R59 ;  /* 0x0000003b32327221 */ /* 0x000fe20000010000 */
[----:B------:R-:W-:Y:S01]  /*6fd0*/  FADD.FTZ R153, R153, R146 ;  /* 0x0000009299997221 */ /* 0x000fe20000010000 */
[----:B------:R-:W3:Y:S01]  /*6fe0*/  MUFU.EX2 R126, R126 ;  /* 0x0000007e007e7308 */ /* 0x000ee20000000800 */
[----:B--2---:R-:W-:Y:S01]  /*6ff0*/  F2FP.BF16.F32.PACK_AB R15, R55, R54 ;  /* 0x00000036370f723e */ /* 0x004fe200000010ff */
[----:B------:R-:W-:Y:S01]  /*7000*/  FADD.FTZ R63, R63, R50 ;  /* 0x000000323f3f7221 */ /* 0x000fe20000010000 */
[----:B------:R-:W-:-:S04]  /*7010*/  FADD.FTZ R170, R170, R153 ;  /* 0x00000099aaaa7221 */ /* 0x000fc80000010000 */
[----:B------:R-:W-:Y:S01]  /*7020*/  FADD.FTZ R59, R157, R170 ;  /* 0x000000aa9d3b7221 */ /* 0x000fe20000010000 */
[----:B------:R-:W-:Y:S01]  /*7030*/  MUFU.EX2 R119, R119 ;  /* 0x0000007700777308 */ /* 0x000fe20000000800 */
[----:B-1----:R-:W-:Y:S02]  /*7040*/  HMMA.16816.F32.BF16 R8, R12, R16, R8 ;  /* 0x000000100c08723c */ /* 0x002fe40000041808 */
[----:B------:R-:W-:-:S04]  /*7050*/  FADD.FTZ R59, R154, R59 ;  /* 0x0000003b9a3b7221 */ /* 0x000fc80000010000 */
[----:B------:R-:W-:Y:S01]  /*7060*/  FADD.FTZ R152, R152, R59 ;  /* 0x0000003b98987221 */ /* 0x000fe20000010000 */
[----:B------:R-:W1:Y:S01]  /*7070*/  MUFU.EX2 R162, R162 ;  /* 0x000000a200a27308 */ /* 0x000e620000000800 */
[----:B------:R-:W-:Y:S01]  /*7080*/  HMMA.16816.F32.BF16 R4, R12, R18, R4 ;  /* 0x000000120c04723c */ /* 0x000fe20000041804 */
[----:B------:R-:W2:Y:S01]  /*7090*/  LDSM.16.MT88.4 R16, [R105+0x3400] ;  /* 0x003400006910783b */ /* 0x000ea20000004200 */
[----:B------:R-:W-:-:S04]  /*70a0*/  FADD.FTZ R159, R159, R152 ;  /* 0x000000989f9f7221 */ /* 0x000fc80000010000 */
[----:B------:R-:W-:Y:S01]  /*70b0*/  FADD.FTZ R132, R132, R159 ;  /* 0x0000009f84847221 */ /* 0x000fe20000010000 */
[----:B------:R-:W-:Y:S01]  /*70c0*/  MUFU.EX2 R40, R40 ;  /* 0x0000002800287308 */ /* 0x000fe20000000800 */
[C---:B----4-:R-:W-:Y:S01]  /*70d0*/  HMMA.16816.F32.BF16 R24, R12.reuse, R32, R24 ;  /* 0x000000200c18723c */ /* 0x050fe20000041818 */
[----:B------:R-:W-:Y:S01]  /*70e0*/  FADD.FTZ R32, R42, R63 ;  /* 0x0000003f2a207221 */ /* 0x000fe20000010000 */
[----:B------:R-:W-:Y:S02]  /*70f0*/  FADD.FTZ R161, R161, R132 ;  /* 0x00000084a1a17221 */ /* 0x000fe40000010000 */
[----:B------:R-:W-:Y:S01]  /*7100*/  LDSM.16.MT88.4 R132, [R105+0x3c00] ;  /* 0x003c00006984783b */ /* 0x000fe20000004200 */
[----:B------:R-:W-:Y:S01]  /*7110*/  FADD.FTZ R32, R71, R32 ;  /* 0x0000002047207221 */ /* 0x000fe20000010000 */
[----:B------:R-:W-:Y:S01]  /*7120*/  FADD.FTZ R60, R60, R161 ;  /* 0x000000a13c3c7221 */ /* 0x000fe20000010000 */
[----:B------:R-:W4:Y:S01]  /*7130*/  MUFU.EX2 R51, R51 ;  /* 0x0000003300337308 */ /* 0x000f220000000800 */
[----:B------:R-:W-:Y:S01]  /*7140*/  HMMA.16816.F32.BF16 R28, R12, R34, R28 ;  /* 0x000000220c1c723c */ /* 0x000fe2000004181c */
[----:B---3--:R-:W-:Y:S01]  /*7150*/  F2FP.BF16.F32.PACK_AB R12, R126, R111 ;  /* 0x0000006f7e0c723e */ /* 0x008fe200000010ff */
[----:B------:R-:W-:Y:S01]  /*7160*/  FADD.FTZ R60, R57, R60 ;  /* 0x0000003c393c7221 */ /* 0x000fe20000010000 */
[----:B-1----:R-:W-:-:S04]  /*7170*/  F2FP.BF16.F32.PACK_AB R14, R162, R119 ;  /* 0x00000077a20e723e */ /* 0x002fc800000010ff */
[----:B------:R-:W-:Y:S08]  /*7180*/  MUFU.EX2 R46, R46 ;  /* 0x0000002e002e7308 */ /* 0x000ff00000000800 */
[----:B------:R-:W1:Y:S01]  /*7190*/  MUFU.EX2 R47, R47 ;  /* 0x0000002f002f7308 */ /* 0x000e620000000800 */
[----:B----4-:R-:W-:-:S07]  /*71a0*/  F2FP.BF16.F32.PACK_AB R13, R51, R40 ;  /* 0x00000028330d723e */ /* 0x010fce00000010ff */
[----:B------:R-:W-:Y:S08]  /*71b0*/  MUFU.EX2 R139, R139 ;  /* 0x0000008b008b7308 */ /* 0x000ff00000000800 */
[----:B------:R-:W3:Y:S01]  /*71c0*/  MUFU.EX2 R174, R174 ;  /* 0x000000ae00ae7308 */ /* 0x000ee20000000800 */
[----:B-1----:R-:W-:-:S07]  /*71d0*/  F2FP.BF16.F32.PACK_AB R15, R47, R46 ;  /* 0x0000002e2f0f723e */ /* 0x002fce00000010ff */
[----:B------:R-:W-:Y:S01]  /*71e0*/  HMMA.16816.F32.BF16 R8, R12, R20, R8 ;  /* 0x000000140c08723c */ /* 0x000fe20000041808 */
[----:B------:R-:W-:Y:S01]  /*71f0*/  FADD.FTZ R21, R87, R32 ;  /* 0x0000002057157221 */ /* 0x000fe20000010000 */
[----:B------:R-:W-:Y:S01]  /*7200*/  MUFU.EX2 R124, R124 ;  /* 0x0000007c007c7308 */ /* 0x000fe20000000800 */
[----:B------:R-:W1:Y:S02]  /*7210*/  LDSM.16.MT88.4 R32, [R208+0x8800] ;  /* 0x00880000d020783b */ /* 0x000e640000004200 */
[----:B------:R-:W-:-:S03]  /*7220*/  FADD.FTZ R21, R106, R21 ;  /* 0x000000156a157221 */ /* 0x000fc60000010000 */
[----:B------:R-:W-:Y:S01]  /*7230*/  HMMA.16816.F32.BF16 R4, R12, R22, R4 ;  /* 0x000000160c04723c */ /* 0x000fe20000041804 */
[----:B------:R-:W-:Y:S01]  /*7240*/  FADD.FTZ R104, R104, R21 ;  /* 0x0000001568687221 */ /* 0x000fe20000010000 */
[----:B------:R-:W4:Y:S01]  /*7250*/  MUFU.EX2 R37, R37 ;  /* 0x0000002500257308 */ /* 0x000f220000000800 */
[----:B------:R-:W5:Y:S02]  /*7260*/  LDSM.16.MT88.4 R20, [R105+0x3800] ;  /* 0x003800006914783b */ /* 0x000f640000004200 */
[----:B------:R-:W-:-:S03]  /*7270*/  FADD.FTZ R103, R103, R104 ;  /* 0x0000006867677221 */ /* 0x000fc60000010000 */
[----:B--2---:R-:W-:Y:S01]  /*7280*/  HMMA.16816.F32.BF16 R24, R12, R16, R24 ;  /* 0x000000100c18723c */ /* 0x004fe20000041818 */
[----:B------:R-:W-:Y:S01]  /*7290*/  FADD.FTZ R102, R102, R103 ;  /* 0x0000006766667221 */ /* 0x000fe20000010000 */
[----:B------:R-:W-:Y:S01]  /*72a0*/  MUFU.EX2 R50, R70 ;  /* 0x0000004600327308 */ /* 0x000fe20000000800 */
[----:B------:R-:W-:Y:S02]  /*72b0*/  FFMA.FTZ R16, R64, UR6, -R61 ;  /* 0x0000000640107c23 */ /* 0x000fe4000801083d */
[----:B------:R-:W-:-:S03]  /*72c0*/  FADD.FTZ R101, R101, R102 ;  /* 0x0000006665657221 */ /* 0x000fc60000010000 */
[----:B------:R-:W-:Y:S01]  /*72d0*/  HMMA.16816.F32.BF16 R28, R12, R18, R28 ;  /* 0x000000120c1c723c */ /* 0x000fe2000004181c */
[----:B------:R-:W-:Y:S01]  /*72e0*/  FADD.FTZ R100, R100, R101 ;  /* 0x0000006564647221 */ /* 0x000fe20000010000 */
[----:B------:R-:W2:Y:S01]  /*72f0*/  MUFU.EX2 R43, R43 ;  /* 0x0000002b002b7308 */ /* 0x000ea20000000800 */
[----:B---3--:R-:W-:Y:S01]  /*7300*/  F2FP.BF16.F32.PACK_AB R12, R174, R139 ;  /* 0x0000008bae0c723e */ /* 0x008fe200000010ff */
[--C-:B------:R-:W-:Y:S01]  /*7310*/  FFMA.FTZ R18, R78, UR6, -R91.reuse ;  /* 0x000000064e127c23 */ /* 0x100fe2000801085b */
[----:B------:R-:W-:Y:S01]  /*7320*/  FADD.FTZ R99, R99, R100 ;  /* 0x0000006463637221 */ /* 0x000fe20000010000 */
[----:B----4-:R-:W-:Y:S01]  /*7330*/  F2FP.BF16.F32.PACK_AB R14, R37, R124 ;  /* 0x0000007c250e723e */ /* 0x010fe200000010ff */
[----:B------:R-:W-:Y:S02]  /*7340*/  FFMA.FTZ R19, R79, UR6, -R91 ;  /* 0x000000064f137c23 */ /* 0x000fe4000801085b */
[----:B------:R-:W-:Y:S01]  /*7350*/  FADD.FTZ R98, R98, R99 ;  /* 0x0000006362627221 */ /* 0x000fe20000010000 */
[----:B------:R-:W-:Y:S03]  /*7360*/  MUFU.EX2 R38, R38 ;  /* 0x0000002600267308 */ /* 0x000fe60000000800 */
[----:B------:R-:W-:-:S04]  /*7370*/  FADD.FTZ R97, R97, R98 ;  /* 0x0000006261617221 */ /* 0x000fc80000010000 */
[----:B------:R-:W-:Y:S01]  /*7380*/  FADD.FTZ R96, R96, R97 ;  /* 0x0000006160607221 */ /* 0x000fe20000010000 */
[----:B------:R3:W4:Y:S01]  /*7390*/  MUFU.EX2 R17, R39 ;  /* 0x0000002700117308 */ /* 0x0007220000000800 */
[----:B--2---:R-:W-:Y:S02]  /*73a0*/  F2FP.BF16.F32.PACK_AB R13, R43, R50 ;  /* 0x000000322b0d723e */ /* 0x004fe400000010ff */
[----:B------:R-:W-:-:S04]  /*73b0*/  FADD.FTZ R95, R95, R96 ;  /* 0x000000605f5f7221 */ /* 0x000fc80000010000 */
[----:B------:R-:W-:Y:S01]  /*73c0*/  FADD.FTZ R94, R94, R95 ;  /* 0x0000005f5e5e7221 */ /* 0x000fe20000010000 */
[----:B------:R-:W-:Y:S03]  /*73d0*/  MUFU.EX2 R36, R36 ;  /* 0x0000002400247308 */ /* 0x000fe60000000800 */
[----:B------:R-:W-:-:S05]  /*73e0*/  FADD.FTZ R93, R93, R94 ;  /* 0x0000005e5d5d7221 */ /* 0x000fca0000010000 */
[----:B------:R-:W2:Y:S01]  /*73f0*/  MUFU.EX2 R65, R65 ;  /* 0x0000004100417308 */ /* 0x000ea20000000800 */
[----:B---3--:R-:W-:Y:S01]  /*7400*/  FADD.FTZ R39, R49, R60 ;  /* 0x0000003c31277221 */ /* 0x008fe20000010000 */
[----:B----4-:R-:W-:-:S03]  /*7410*/  F2FP.BF16.F32.PACK_AB R15, R17, R38 ;  /* 0x00000026110f723e */ /* 0x010fc600000010ff */
[----:B------:R-:W-:-:S03]  /*7420*/  FADD.FTZ R39, R48, R39 ;  /* 0x0000002730277221 */ /* 0x000fc60000010000 */
[----:B------:R-:W-:Y:S01]  /*7430*/  MUFU.EX2 R41, R41 ;  /* 0x0000002900297308 */ /* 0x000fe20000000800 */
[----:B------:R-:W-:Y:S01]  /*7440*/  FADD.FTZ R44, R44, R39 ;  /* 0x000000272c2c7221 */ /* 0x000fe20000010000 */
[----:B-1----:R-:W-:Y:S01]  /*7450*/  HMMA.16816.F32.BF16 R8, R12, R32, R8 ;  /* 0x000000200c08723c */ /* 0x002fe20000041808 */
[--C-:B------:R-:W-:Y:S01]  /*7460*/  FFMA.FTZ R32, R90, UR6, -R91.reuse ;  /* 0x000000065a207c23 */ /* 0x100fe2000801085b */
[----:B------:R-:W-:Y:S01]  /*7470*/  FFMA.FTZ R33, R108, UR6, -R91 ;  /* 0x000000066c217c23 */ /* 0x000fe2000801085b */
[----:B------:R-:W-:-:S03]  /*7480*/  FADD.FTZ R45, R45, R44 ;  /* 0x0000002c2d2d7221 */ /* 0x000fc60000010000 */
[----:B------:R-:W1:Y:S01]  /*7490*/  MUFU.EX2 R16, R16 ;  /* 0x0000001000107308 */ /* 0x000e620000000800 */
[----:B------:R-:W-:Y:S01]  /*74a0*/  FADD.FTZ R52, R52, R45 ;  /* 0x0000002d34347221 */ /* 0x000fe20000010000 */
[C---:B-----5:R-:W-:Y:S01]  /*74b0*/  HMMA.16816.F32.BF16 R24, R12.reuse, R20, R24 ;  /* 0x000000140c18723c */ /* 0x060fe20000041818 */
[----:B------:R-:W-:Y:S02]  /*74c0*/  FADD.FTZ R20, R92, R93 ;  /* 0x0000005d5c147221 */ /* 0x000fe40000010000 */
[----:B------:R-:W-:Y:S02]  /*74d0*/  FADD.FTZ R53, R53, R52 ;  /* 0x0000003435357221 */ /* 0x000fe40000010000 */
[----:B------:R-:W-:Y:S01]  /*74e0*/  FADD.FTZ R20, R107, R20 ;  /* 0x000000146b147221 */ /* 0x000fe20000010000 */
[----:B------:R-:W-:Y:S01]  /*74f0*/  MUFU.EX2 R18, R18 ;  /* 0x0000001200127308 */ /* 0x000fe20000000800 */
[----:B------:R-:W-:Y:S01]  /*7500*/  FADD.FTZ R54, R54, R53 ;  /* 0x0000003536367221 */ /* 0x000fe20000010000 */
[----:B------:R-:W-:Y:S01]  /*7510*/  HMMA.16816.F32.BF16 R4, R12, R34, R4 ;  /* 0x000000220c04723c */ /* 0x000fe20000041804 */
[----:B------:R-:W-:-:S02]  /*7520*/  FADD.FTZ R111, R111, R20 ;  /* 0x000000146f6f7221 */ /* 0x000fc40000010000 */
[----:B------:R-:W-:Y:S02]  /*7530*/  FADD.FTZ R55, R55, R54 ;  /* 0x0000003637377221 */ /* 0x000fe40000010000 */
[----:B------:R-:W-:Y:S01]  /*7540*/  FADD.FTZ R126, R126, R111 ;  /* 0x0000006f7e7e7221 */ /* 0x000fe20000010000 */
[----:B------:R-:W3:Y:S01]  /*7550*/  MUFU.EX2 R19, R19 ;  /* 0x0000001300137308 */ /* 0x000ee20000000800 */
[----:B------:R-:W-:Y:S01]  /*7560*/  FADD.FTZ R40, R40, R55 ;  /* 0x0000003728287221 */ /* 0x000fe20000010000 */
[----:B------:R-:W-:Y:S01]  /*7570*/  HMMA.16816.F32.BF16 R28, R12, R22, R28 ;  /* 0x000000160c1c723c */ /* 0x000fe2000004181c */
[----:B--2---:R-:W-:Y:S01]  /*7580*/  F2FP.BF16.F32.PACK_AB R12, R65, R36 ;  /* 0x00000024410c723e */ /* 0x004fe200000010ff */
[----:B------:R-:W-:Y:S01]  /*7590*/  FADD.FTZ R119, R119, R126 ;  /* 0x0000007e77777221 */ /* 0x000fe20000010000 */
[----:B------:R-:W-:Y:S01]  /*75a0*/  FADD.FTZ R51, R51, R40 ;  /* 0x0000002833337221 */ /* 0x000fe20000010000 */
[----:B-1----:R-:W-:Y:S02]  /*75b0*/  F2FP.BF16.F32.PACK_AB R14, R16, R41 ;  /* 0x00000029100e723e */ /* 0x002fe400000010ff */
[----:B------:R-:W-:Y:S01]  /*75c0*/  MUFU.EX2 R32, R32 ;  /* 0x0000002000207308 */ /* 0x000fe20000000800 */
[----:B------:R-:W-:Y:S01]  /*75d0*/  FADD.FTZ R46, R46, R51 ;  /* 0x000000332e2e7221 */ /* 0x000fe20000010000 */
[----:B------:R-:W-:-:S03]  /*75e0*/  FADD.FTZ R162, R162, R119 ;  /* 0x00000077a2a27221 */ /* 0x000fc60000010000 */
[----:B------:R-:W-:-:S03]  /*75f0*/  FADD.FTZ R47, R47, R46 ;  /* 0x0000002e2f2f7221 */ /* 0x000fc60000010000 */
[----:B------:R-:W1:Y:S01]  /*7600*/  MUFU.EX2 R33, R33 ;  /* 0x0000002100217308 */ /* 0x000e620000000800 */
[----:B---3--:R-:W-:Y:S01]  /*7610*/  F2FP.BF16.F32.PACK_AB R13, R19, R18 ;  /* 0x00000012130d723e */ /* 0x008fe200000010ff */
[----:B------:R-:W-:-:S04]  /*7620*/  FADD.FTZ R50, R50, R47 ;  /* 0x0000002f32327221 */ /* 0x000fc80000010000 */
[----:B------:R-:W-:-:S04]  /*7630*/  FADD.FTZ R43, R43, R50 ;  /* 0x000000322b2b7221 */ /* 0x000fc80000010000 */
[----:B------:R-:W-:-:S04]  /*7640*/  FADD.FTZ R38, R38, R43 ;  /* 0x0000002b26267221 */ /* 0x000fc80000010000 */
[----:B------:R-:W-:Y:S01]  /*7650*/  FADD.FTZ R17, R17, R38 ;  /* 0x0000002611117221 */ /* 0x000fe20000010000 */
[----:B-1----:R-:W-:-:S03]  /*7660*/  F2FP.BF16.F32.PACK_AB R15, R33, R32 ;  /* 0x00000020210f723e */ /* 0x002fc600000010ff */
[----:B------:R-:W-:-:S04]  /*7670*/  FADD.FTZ R18, R18, R17 ;  /* 0x0000001112127221 */ /* 0x000fc80000010000 */
[----:B------:R-:W-:Y:S01]  /*7680*/  FADD.FTZ R19, R19, R18 ;  /* 0x0000001213137221 */ /* 0x000fe20000010000 */
[----:B------:R-:W-:Y:S03]  /*7690*/  HMMA.16816.F32.BF16 R144, R12, R140, R8 ;  /* 0x0000008c0c90723c */ /* 0x000fe60000041808 */
[----:B------:R-:W-:-:S04]  /*76a0*/  FADD.FTZ R32, R32, R19 ;  /* 0x0000001320207221 */ /* 0x000fc80000010000 */
[----:B------:R-:W-:Y:S01]  /*76b0*/  FADD.FTZ R232, R33, R32 ;  /* 0x0000002021e87221 */ /* 0x000fe20000010000 */
[----:B------:R-:W-:Y:S01]  /*76c0*/  HMMA.16816.F32.BF16 R140, R12, R142, R4 ;  /* 0x0000008e0c8c723c */ /* 0x000fe20000041804 */
[----:B------:R-:W-:-:S04]  /*76d0*/  FADD.FTZ R5, R139, R162 ;  /* 0x000000a28b057221 */ /* 0x000fc80000010000 */
[----:B------:R-:W-:-:S03]  /*76e0*/  FADD.FTZ R5, R174, R5 ;  /* 0x00000005ae057221 */ /* 0x000fc60000010000 */
[----:B------:R-:W-:Y:S01]  /*76f0*/  HMMA.16816.F32.BF16 R136, R12, R132, R24 ;  /* 0x000000840c88723c */ /* 0x000fe20000041818 */
[----:B------:R-:W-:-:S04]  /*7700*/  FADD.FTZ R124, R124, R5 ;  /* 0x000000057c7c7221 */ /* 0x000fc80000010000 */
[----:B------:R-:W-:-:S03]  /*7710*/  FADD.FTZ R37, R37, R124 ;  /* 0x0000007c25257221 */ /* 0x000fc60000010000 */
[----:B------:R-:W-:Y:S01]  /*7720*/  HMMA.16816.F32.BF16 R132, R12, R134, R28 ;  /* 0x000000860c84723c */ /* 0x000fe2000004181c */
[----:B------:R-:W-:-:S04]  /*7730*/  FADD.FTZ R36, R36, R37 ;  /* 0x0000002524247221 */ /* 0x000fc80000010000 */
[----:B------:R-:W-:-:S04]  /*7740*/  FADD.FTZ R36, R65, R36 ;  /* 0x0000002441247221 */ /* 0x000fc80000010000 */
[----:B------:R-:W-:-:S04]  /*7750*/  FADD.FTZ R41, R41, R36 ;  /* 0x0000002429297221 */ /* 0x000fc80000010000 */
[----:B------:R-:W-:Y:S01]  /*7760*/  FADD.FTZ R231, R16, R41 ;  /* 0x0000002910e77221 */ /* 0x000fe20000010000 */
[----:B------:R-:W-:Y:S06]  /*7770*/  @!P0 BRA `(.L_x_556) ;  /* 0x00000054000c8947 */ /* 0x000fec0003800000 */
[----:B------:R-:W-:-:S04]  /*7780*/  DEPBAR.LE SB0, 0x0 ;  /* 0x000080000000791a */ /* 0x000fc80000000000 */
[----:B------:R-:W-:Y:S06]  /*7790*/  BAR.SYNC.DEFER_BLOCKING 0x0 ;  /* 0x0000000000007b1d */ /* 0x000fec0000010000 */
[----:B------:R-:W-:Y:S05]  /*77a0*/  BRA.U !UP1, `(.L_x_557) ;  /* 0x0000000109f07547 */ /* 0x000fea000b800000 */
[----:B------:R-:W1:Y:S01]  /*77b0*/  LDC R6, c[0x0][0x4f0] ;  /* 0x00013c00ff067b82 */ /* 0x000e620000000800 */
[----:B------:R-:W-:Y:S01]  /*77c0*/  IADD3 R5, PT, PT, R3, -0x200, RZ ;  /* 0xfffffe0003057810 */ /* 0x000fe20007ffe0ff */
[----:B------:R-:W2:Y:S01]  /*77d0*/  LDCU.64 UR4, c[0x0][0x3a8] ;  /* 0x00007500ff0477ac */ /* 0x000ea20008000a00 */
[----:B------:R-:W-:Y:S02]  /*77e0*/  IABS R10, R195 ;  /* 0x000000c3000a7213 */ /* 0x000fe40000000000 */
[----:B------:R-:W-:Y:S02]  /*77f0*/  IABS R8, R5 ;  /* 0x0000000500087213 */ /* 0x000fe40000000000 */
[-C--:B-1----:R-:W-:Y:S02]  /*7800*/  IABS R4, R6.reuse ;  /* 0x0000000600047213 */ /* 0x082fe40000000000 */
[-C--:B------:R-:W-:Y:S02]  /*7810*/  LOP3.LUT R5, R5, R6.reuse, RZ, 0x3c, !PT ;  /* 0x0000000605057212 */ /* 0x080fe400078e3cff */
[----:B------:R-:W1:Y:S01]  /*7820*/  I2F.RP R9, R4 ;  /* 0x0000000400097306 */ /* 0x000e620000209400 */
[----:B------:R-:W-:-:S02]  /*7830*/  LOP3.LUT R195, R195, R6, RZ, 0x3c, !PT ;  /* 0x00000006c3c37212 */ /* 0x000fc400078e3cff */
[----:B------:R-:W-:Y:S02]  /*7840*/  ISETP.GE.AND P0, PT, R5, RZ, PT ;  /* 0x000000ff0500720c */ /* 0x000fe40003f06270 */
[----:B------:R-:W-:Y:S02]  /*7850*/  ISETP.GE.AND P2, PT, R195, RZ, PT ;  /* 0x000000ffc300720c */ /* 0x000fe40003f46270 */
[----:B------:R-:W-:Y:S01]  /*7860*/  LOP3.LUT R5, RZ, R6, RZ, 0x33, !PT ;  /* 0x00000006ff057212 */ /* 0x000fe200078e33ff */
        /* <DEDUP_REMOVED lines=15> */
[----:B------:R-:W-:Y:S02]  /*7960*/  @!P1 IMAD.IADD R7, R7, 0x1, -R4 ;  /* 0x0000000107079824 */ /* 0x000fe400078e0a04 */
[-C--:B------:R-:W-:Y:S01]  /*7970*/  @!P3 IADD3 R9, PT, PT, R9, -R4.reuse, RZ ;  /* 0x800000040909b210 */ /* 0x080fe20007ffe0ff */
[----:B------:R-:W-:Y:S01]  /*7980*/  @!P1 VIADD R11, R11, 0x1 ;  /* 0x000000010b0b9836 */ /* 0x000fe20000000000 */
[----:B------:R-:W-:Y:S02]  /*7990*/  @!P3 IADD3 R12, PT, PT, R12, 0x1, RZ ;  /* 0x000000010c0cb810 */ /* 0x000fe40007ffe0ff */
[-C--:B------:R-:W-:Y:S02]  /*79a0*/  ISETP.GE.U32.AND P4, PT, R7, R4.reuse, PT ;  /* 0x000000040700720c */ /* 0x080fe40003f86070 */
[----:B------:R-:W-:Y:S02]  /*79b0*/  ISETP.GE.U32.AND P6, PT, R9, R4, PT ;  /* 0x000000040900720c */ /* 0x000fe40003fc6070 */
[----:B------:R-:W-:-:S09]  /*79c0*/  ISETP.NE.AND P1, PT, R6, RZ, PT ;  /* 0x000000ff0600720c */ /* 0x000fd20003f25270 */
[----:B------:R-:W-:Y:S02]  /*79d0*/  @P4 VIADD R11, R11, 0x1 ;  /* 0x000000010b0b4836 */ /* 0x000fe40000000000 */
[----:B------:R-:W-:Y:S02]  /*79e0*/  @P6 IADD3 R12, PT, PT, R12, 0x1, RZ ;  /* 0x000000010c0c6810 */ /* 0x000fe40007ffe0ff */
[----:B------:R-:W-:Y:S02]  /*79f0*/  @!P0 IMAD.MOV R11, RZ, RZ, -R11 ;  /* 0x000000ffff0b8224 */ /* 0x000fe400078e0a0b */
[----:B------:R-:W-:-:S03]  /*7a00*/  @!P2 IADD3 R12, PT, PT, -R12, RZ, RZ ;  /* 0x000000ff0c0ca210 */ /* 0x000fc60007ffe1ff */
        /* <DEDUP_REMOVED lines=9> */
[-C--:B------:R-:W-:Y:S02]  /*7aa0*/  IMAD R6, R9, R188.reuse, RZ ;  /* 0x000000bc09067224 */ /* 0x080fe400078e02ff */
[----:B------:R-:W-:-:S04]  /*7ab0*/  IMAD.WIDE.U32 R8, R5, R188, RZ ;  /* 0x000000bc05087225 */ /* 0x000fc800078e00ff */
[----:B------:R-:W-:-:S04]  /*7ac0*/  IMAD R6, R5, R189, R6 ;  /* 0x000000bd05067224 */ /* 0x000fc800078e0206 */
[----:B------:R-:W-:Y:S01]  /*7ad0*/  IMAD.IADD R9, R9, 0x1, R6 ;  /* 0x0000000109097824 */ /* 0x000fe200078e0206 */
[----:B---3--:R-:W-:-:S04]  /*7ae0*/  IADD3 R4, PT, PT, R7, -R4, RZ ;  /* 0x8000000407047210 */ /* 0x008fc80007ffe0ff */
[----:B------:R-:W-:Y:S01]  /*7af0*/  SHF.R.S32.HI R5, RZ, 0x1f, R4 ;  /* 0x0000001fff057819 */ /* 0x000fe20000011404 */
[----:B--2---:R-:W-:-:S04]  /*7b00*/  IMAD.WIDE.U32 R6, R4, UR4, R8 ;  /* 0x0000000404067c25 */ /* 0x004fc8000f8e0008 */
[----:B------:R-:W-:Y:S01]  /*7b10*/  IMAD R5, R5, UR4, RZ ;  /* 0x0000000405057c24 */ /* 0x000fe2000f8e02ff */
[----:B------:R-:W-:-:S03]  /*7b20*/  LEA R216, P0, R6, R216, 0x1 ;  /* 0x000000d806d87211 */ /* 0x000fc600078008ff */
[----:B------:R-:W-:-:S05]  /*7b30*/  IMAD R5, R4, UR5, R5 ;  /* 0x0000000504057c24 */ /* 0x000fca000f8e0205 */
[----:B------:R-:W-:-:S04]  /*7b40*/  IADD3 R4, PT, PT, R7, R5, RZ ;  /* 0x0000000507047210 */ /* 0x000fc80007ffe0ff */
[----:B------:R-:W-:Y:S01]  /*7b50*/  LEA.HI.X R217, R6, R217, R4, 0x1, P0 ;  /* 0x000000d906d97211 */ /* 0x000fe200000f0c04 */
[----:B------:R-:W-:Y:S06]  /*7b60*/  BRA `(.L_x_558) ;  /* 0x00000000001c7947 */ /* 0x000fec0003800000 */
.L_x_557:
[----:B------:R-:W-:Y:S01]  /*7b70*/  UMOV UR4, URZ ;  /* 0x000000ff00047c82 */ /* 0x000fe20008000000 */
[----:B------:R-:W-:Y:S01]  /*7b80*/  IMAD.SHL.U32 R4, R188, 0x100, RZ ;  /* 0x00000100bc047824 */ /* 0x000fe200078e00ff */
[----:B------:R-:W-:-:S05]  /*7b90*/  IADD3 R5, P0, PT, RZ, -UR4, RZ ;  /* 0x80000004ff057c10 */ /* 0x000fca000ff1e0ff */
[----:B------:R-:W-:-:S05]  /*7ba0*/  IMAD.X R4, RZ, RZ, ~R4, P0 ;  /* 0x000000ffff047224 */ /* 0x000fca00000e0e04 */
[----:B------:R-:W-:-:S04]  /*7bb0*/  SHF.R.S64 R5, R5, 0x1f, R4 ;  /* 0x0000001f05057819 */ /* 0x000fc80000001004 */
[----:B------:R-:W-:-:S04]  /*7bc0*/  IADD3 R216, P0, PT, R5, R216, RZ ;  /* 0x000000d805d87210 */ /* 0x000fc80007f1e0ff */
[----:B------:R-:W-:-:S09]  /*7bd0*/  LEA.HI.X.SX32 R217, R4, R217, 0x1, P0 ;  /* 0x000000d904d97211 */ /* 0x000fd200000f0eff */
.L_x_558:
[----:B------:R-:W1:Y:S01]  /*7be0*/  LDCU UR4, c[0x0][0x440] ;  /* 0x00008800ff0477ac */ /* 0x000e620008000800 */
[C---:B------:R-:W-:Y:S01]  /*7bf0*/  IMAD.SHL.U32 R21, R188.reuse, 0x40, RZ ;  /* 0x00000040bc157824 */ /* 0x040fe200078e00ff */
[----:B------:R-:W-:Y:S02]  /*7c00*/  SHF.L.U64.HI R6, R188, 0x6, R189 ;  /* 0x00000006bc067819 */ /* 0x000fe400000102bd */
[----:B------:R-:W-:Y:S02]  /*7c10*/  PRMT R151, R151, 0x6540, R192 ;  /* 0x0000654097977816 */ /* 0x000fe400000000c0 */
[----:B------:R-:W-:-:S03]  /*7c20*/  IADD3 R8, P0, PT, R21, R216, RZ ;  /* 0x000000d815087210 */ /* 0x000fc60007f1e0ff */
[----:B------:R-:W-:Y:S02]  /*7c30*/  VIADD R80, R151, 0xfffffe09 ;  /* 0xfffffe0997507836 */ /* 0x000fe40000000000 */
[----:B------:R-:W-:Y:S01]  /*7c40*/  IMAD.X R9, R6, 0x1, R217, P0 ;  /* 0x0000000106097824 */ /* 0x000fe200000e06d9 */
[----:B-1----:R-:W-:-:S13]  /*7c50*/  ISETP.GE.AND P3, PT, R220, UR4, PT ;  /* 0x00000004dc007c0c */ /* 0x002fda000bf66270 */
[----:B------:R-:W-:Y:S01]  /*7c60*/  @!P3 IADD3 R20, P2, PT, R8, R21, RZ ;  /* 0x000000150814b210 */ /* 0x000fe20007f5e0ff */
[----:B------:R-:W-:Y:S01]  /*7c70*/  @P3 STS.128 [R219+0x5000], RZ ;  /* 0x005000ffdb003388 */ /* 0x000fe20000000c00 */
[CC--:B------:R-:W-:Y:S01]  /*7c80*/  @!P3 LEA R18, P1, R188.reuse, R8.reuse, 0x7 ;  /* 0x00000008bc12b211 */ /* 0x0c0fe200078238ff */
[----:B------:R-:W-:Y:S01]  /*7c90*/  @!P3 IMAD R5, R189, 0xc0, RZ ;  /* 0x000000c0bd05b824 */ /* 0x000fe200078e02ff */
[C---:B------:R-:W-:Y:S01]  /*7ca0*/  @!P3 LEA R14, P0, R188.reuse, R8, 0x8 ;  /* 0x00000008bc0eb211 */ /* 0x040fe200078040ff */
[--C-:B------:R-:W-:Y:S01]  /*7cb0*/  @!P3 IMAD.MOV.U32 R12, RZ, RZ, R8.reuse ;  /* 0x000000ffff0cb224 */ /* 0x100fe200078e0008 */
[----:B------:R-:W-:Y:S01]  /*7cc0*/  @!PT LDS RZ, [RZ] ;  /* 0x00000000fffff984 */ /* 0x000fe20000000800 */
[----:B------:R-:W-:Y:S01]  /*7cd0*/  @!PT LDS RZ, [RZ] ;  /* 0x00000000fffff984 */ /* 0x000fe20000000800 */
[----:B------:R-:W-:Y:S01]  /*7ce0*/  @!PT LDS RZ, [RZ] ;  /* 0x00000000fffff984 */ /* 0x000fe20000000800 */
[----:B------:R-:W-:Y:S01]  /*7cf0*/  @!P3 LDGSTS.E.BYPASS.LTC128B.128 [R219+0x5000], desc[UR16][R216.64] ;  /* 0x05000000d8dbbfae */ /* 0x000fe2000b981a10 */
[----:B------:R-:W-:Y:S01]  /*7d00*/  @!P3 IMAD.MOV.U32 R13, RZ, RZ, R9 ;  /* 0x000000ffff0db224 */ /* 0x000fe200078e0009 */
[CC--:B------:R-:W-:Y:S01]  /*7d10*/  @!P3 LEA.HI.X R19, R188.reuse, R9.reuse, R189, 0x7, P1 ;  /* 0x00000009bc13b211 */ /* 0x0c0fe200008f3cbd */
[C---:B------:R-:W-:Y:S01]  /*7d20*/  @!P3 IMAD.WIDE.U32 R16, R188.reuse, 0xc0, R8 ;  /* 0x000000c0bc10b825 */ /* 0x040fe200078e0008 */
[----:B------:R-:W-:Y:S01]  /*7d30*/  @P3 STS.128 [R219+0x5800], RZ ;  /* 0x005800ffdb003388 */ /* 0x000fe20000000c00 */
[----:B------:R-:W-:-:S02]  /*7d40*/  @!P3 LEA.HI.X R15, R188, R9, R189, 0x8, P0 ;  /* 0x00000009bc0fb211 */ /* 0x000fc400000f44bd */
[----:B------:R-:W-:Y:S01]  /*7d50*/  @!P3 IMAD.X R21, R9, 0x1, R6, P2 ;  /* 0x000000010915b824 */ /* 0x000fe200010e0606 */
[----:B------:R-:W-:Y:S01]  /*7d60*/  @!PT LDS RZ, [RZ] ;  /* 0x00000000fffff984 */ /* 0x000fe20000000800 */
[----:B------:R-:W-:Y:S01]  /*7d70*/  @!PT LDS RZ, [RZ] ;  /* 0x00000000fffff984 */ /* 0x000fe20000000800 */
[----:B------:R-:W-:Y:S01]  /*7d80*/  @!PT LDS RZ, [RZ] ;  /* 0x00000000fffff984 */ /* 0x000fe20000000800 */
[----:B------:R-:W-:Y:S01]  /*7d90*/  @!P3 LDGSTS.E.BYPASS.LTC128B.128 [R219+0x5800], desc[UR16][R8.64] ;  /* 0x0580000008dbbfae */ /* 0x000fe2000b981a10 */
[----:B------:R-:W-:Y:S02]  /*7da0*/  @!P3 IMAD.MOV.U32 R10, RZ, RZ, R8 ;  /* 0x000000ffff0ab224 */ /* 0x000fe400078e0008 */
[----:B------:R-:W-:Y:S01]  /*7db0*/  @!P3 IMAD.MOV.U32 R11, RZ, RZ, R9 ;  /* 0x000000ffff0bb224 */ /* 0x000fe200078e0009 */
[----:B------:R-:W-:Y:S01]  /*7dc0*/  @P3 STS.128 [R219+0x6000], RZ ;  /* 0x006000ffdb003388 */ /* 0x000fe20000000c00 */
[----:B------:R-:W-:Y:S02]  /*7dd0*/  @!P3 IMAD R4, R189, 0x140, RZ ;  /* 0x00000140bd04b824 */ /* 0x000fe400078e02ff */
[C---:B------:R-:W-:Y:S01]  /*7de0*/  @!P3 IMAD.WIDE.U32 R12, R188.reuse, 0x140, R12 ;  /* 0x00000140bc0cb825 */ /* 0x040fe200078e000c */
[----:B------:R-:W-:Y:S01]  /*7df0*/  @!PT LDS RZ, [RZ] ;  /* 0x00000000fffff984 */ /* 0x000fe20000000800 */
[----:B------:R-:W-:Y:S01]  /*7e00*/  @!PT LDS RZ, [RZ] ;  /* 0x00000000fffff984 */ /* 0x000fe20000000800 */
[----:B------:R-:W-:Y:S01]  /*7e10*/  @!PT LDS RZ, [RZ] ;  /* 0x00000000fffff984 */ /* 0x000fe20000000800 */
[----:B------:R-:W-:Y:S03]  /*7e20*/  @!P3 LDGSTS.E.BYPASS.LTC128B.128 [R219+0x6000], desc[UR16][R20.64] ;  /* 0x0600000014dbbfae */ /* 0x000fe6000b981a10 */
[----:B------:R-:W-:Y:S01]  /*7e30*/  @!P3 IMAD.IADD R17, R5, 0x1, R17 ;  /* 0x000000010511b824 */ /* 0x000fe200078e0211 */
[----:B------:R-:W-:Y:S01]  /*7e40*/  @P3 STS.128 [R219+0x6800], RZ ;  /* 0x006800ffdb003388 */ /* 0x000fe20000000c00 */
[----:B------:R-:W-:-:S03]  /*7e50*/  @!P3 IMAD.WIDE.U32 R10, R188, 0x180, R10 ;  /* 0x00000180bc0ab825 */ /* 0x000fc600078e000a */
[----:B------:R-:W-:Y:S01]  /*7e60*/  @!PT LDS RZ, [RZ] ;  /* 0x00000000fffff984 */ /* 0x000fe20000000800 */
[----:B------:R-:W-:Y:S01]  /*7e70*/  @!PT LDS RZ, [RZ] ;  /* 0x00000000fffff984 */ /* 0x000fe20000000800 */
[----:B------:R-:W-:Y:S01]  /*7e80*/  @!PT LDS RZ, [RZ] ;  /* 0x00000000fffff984 */ /* 0x000fe20000000800 */
[----:B------:R-:W-:Y:S01]  /*7e90*/  @!P3 LDGSTS.E.BYPASS.LTC128B.128 [R219+0x6800], desc[UR16][R18.64] ;  /* 0x0680000012dbbfae */ /* 0x000fe2000b981a10 */
[----:B------:R-:W-:Y:S02]  /*7ea0*/  @!P3 IMAD R189, R189, 0x180, RZ ;  /* 0x00000180bdbdb824 */ /* 0x000fe400078e02ff */
[----:B------:R-:W-:Y:S01]  /*7eb0*/  @!P3 IMAD.IADD R13, R4, 0x1, R13 ;  /* 0x00000001040db824 */ /* 0x000fe200078e020d */
[----:B------:R-:W-:Y:S01]  /*7ec0*/  @P3 STS.128 [R219+0x7000], RZ ;  /* 0x007000ffdb003388 */ /* 0x000fe20000000c00 */
[----:B------:R-:W-:Y:S02]  /*7ed0*/  @!P3 IMAD.IADD R23, R189, 0x1, R11 ;  /* 0x00000001bd17b824 */ /* 0x000fe400078e020b */
[----:B------:R-:W-:Y:S01]  /*7ee0*/  @!P3 IMAD.MOV.U32 R22, RZ, RZ, R10 ;  /* 0x000000ffff16b224 */ /* 0x000fe200078e000a */
[----:B------:R-:W-:Y:S01]  /*7ef0*/  @!PT LDS RZ, [RZ] ;  /* 0x00000000fffff984 */ /* 0x000fe20000000800 */
[----:B------:R-:W-:Y:S01]  /*7f00*/  @!PT LDS RZ, [RZ] ;  /* 0x00000000fffff984 */ /* 0x000fe20000000800 */
[----:B------:R-:W-:Y:S01]  /*7f10*/  @!PT LDS RZ, [RZ] ;  /* 0x00000000fffff984 */ /* 0x000fe20000000800 */
[----:B------:R-:W-:Y:S04]  /*7f20*/  @!P3 LDGSTS.E.BYPASS.LTC128B.128 [R219+0x7000], desc[UR16][R16.64] ;  /* 0x0700000010dbbfae */ /* 0x000fe8000b981a10 */
[----:B------:R-:W-:Y:S04]  /*7f30*/  @P3 STS.128 [R219+0x7800], RZ ;  /* 0x007800ffdb003388 */ /* 0x000fe80000000c00 */
        /* <DEDUP_REMOVED lines=13> */
[----:B------:R1:W-:Y:S04]  /*8010*/  @!P3 LDGSTS.E.BYPASS.LTC128B.128 [R219+0x8800], desc[UR16][R22.64] ;  /* 0x0880000016dbbfae */ /* 0x0003e8000b981a10 */
[----:B------:R-:W-:Y:S04]  /*8020*/  LDSM.16.M88.4 R72, [R210] ;  /* 0x00000000d248783b */ /* 0x000fe80000000200 */
[----:B------:R-:W2:Y:S04]  /*8030*/  LDSM.16.M88.4 R36, [R209+0x1400] ;  /* 0x00140000d124783b */ /* 0x000ea80000000200 */
[----:B------:R-:W3:Y:S04]  /*8040*/  LDSM.16.M88.4 R44, [R209+0x1000] ;  /* 0x00100000d12c783b */ /* 0x000ee80000000200 */
[----:B------:R-:W-:Y:S04]  /*8050*/  LDSM.16.M88.4 R64, [R194] ;  /* 0x00000000c240783b */ /* 0x000fe80000000200 */
[----:B------:R-:W4:Y:S04]  /*8060*/  LDSM.16.M88.4 R4, [R193+0x1400] ;  /* 0x00140000c104783b */ /* 0x000f280000000200 */
[----:B------:R-:W5:Y:S04]  /*8070*/  LDSM.16.M88.4 R28, [R209+0x1800] ;  /* 0x00180000d11c783b */ /* 0x000f680000000200 */
[----:B-1----:R-:W1:Y:S04]  /*8080*/  LDSM.16.M88.4 R20, [R209+0x1c00] ;  /* 0x001c0000d114783b */ /* 0x002e680000000200 */
[----:B------:R-:W1:Y:S04]  /*8090*/  LDSM.16.M88.4 R16, [R193+0x1000] ;  /* 0x00100000c110783b */ /* 0x000e680000000200 */
[----:B------:R-:W1:Y:S04]  /*80a0*/  LDSM.16.M88.4 R12, [R209+0x2000] ;  /* 0x00200000d10c783b */ /* 0x000e680000000200 */
[----:B------:R-:W1:Y:S04]  /*80b0*/  LDSM.16.M88.4 R8, [R193+0x1800] ;  /* 0x00180000c108783b */ /* 0x000e680000000200 */
[----:B------:R-:W1:Y:S01]  /*80c0*/  LDSM.16.M88.4 R52, [R209+0x2400] ;  /* 0x00240000d134783b */ /* 0x000e620000000200 */
[C---:B--2---:R-:W-:Y:S03]  /*80d0*/  HMMA.16816.F32.BF16 R40, R72.reuse, R36, RZ ;  /* 0x000000244828723c */ /* 0x044fe600000418ff */
[----:B------:R-:W2:Y:S04]  /*80e0*/  LDSM.16.M88.4 R60, [R193+0x1c00] ;  /* 0x001c0000c13c783b */ /* 0x000ea80000000200 */
[----:B------:R-:W-:Y:S01]  /*80f0*/  LDSM.16.M88.4 R48, [R209+0x2800] ;  /* 0x00280000d130783b */ /* 0x000fe20000000200 */
[C---:B------:R-:W-:Y:S03]  /*8100*/  HMMA.16816.F32.BF16 R36, R72.reuse, R38, RZ ;  /* 0x000000264824723c */ /* 0x040fe600000418ff */
[----:B------:R-:W-:Y:S04]  /*8110*/  LDSM.16.M88.4 R56, [R193+0x2400] ;  /* 0x00240000c138783b */ /* 0x000fe80000000200 */
[----:B------:R-:W-:Y:S01]  /*8120*/  LDSM.16.M88.4 R68, [R209+0x2c00] ;  /* 0x002c0000d144783b */ /* 0x000fe20000000200 */
[C---:B---3--:R-:W-:Y:S03]  /*8130*/  HMMA.16816.F32.BF16 R76, R72.reuse, R44, RZ ;  /* 0x0000002c484c723c */ /* 0x048fe600000418ff */
[----:B------:R-:W0:Y:S05]  /*8140*/  LDGDEPBAR ;  /* 0x00000000000079af */ /* 0x000e2a0000000000 */
[----:B------:R-:W-:Y:S08]  /*8150*/  HMMA.16816.F32.BF16 R44, R72, R46, RZ ;  /* 0x0000002e482c723c */ /* 0x000ff000000418ff */
[C---:B----4-:R-:W-:Y:S08]  /*8160*/  HMMA.16816.F32.BF16 R40, R64.reuse, R4, R40 ;  /* 0x000000044028723c */ /* 0x050ff00000041828 */
[----:B------:R-:W-:Y:S01]  /*8170*/  HMMA.16816.F32.BF16 R36, R64, R6, R36 ;  /* 0x000000064024723c */ /* 0x000fe20000041824 */
[----:B------:R-:W3:Y:S07]  /*8180*/  LDSM.16.M88.4 R4, [R193+0x2000] ;  /* 0x00200000c104783b */ /* 0x000eee0000000200 */
[C---:B-----5:R-:W-:Y:S08]  /*8190*/  HMMA.16816.F32.BF16 R32, R72.reuse, R28, RZ ;  /* 0x0000001c4820723c */ /* 0x060ff000000418ff */
[C---:B------:R-:W-:Y:S08]  /*81a0*/  HMMA.16816.F32.BF16 R28, R72.reuse, R30, RZ ;  /* 0x0000001e481c723c */ /* 0x040ff000000418ff */
[C---:B-1----:R-:W-:Y:S08]  /*81b0*/  HMMA.16816.F32.BF16 R24, R72.reuse, R20, RZ ;  /* 0x000000144818723c */ /* 0x042ff000000418ff */
[----:B------:R-:W-:Y:S08]  /*81c0*/  HMMA.16816.F32.BF16 R20, R72, R22, RZ ;  /* 0x000000164814723c */ /* 0x000ff000000418ff */
[C---:B------:R-:W-:Y:S08]  /*81d0*/  HMMA.16816.F32.BF16 R76, R64.reuse, R16, R76 ;  /* 0x00000010404c723c */ /* 0x040ff0000004184c */
[----:B------:R-:W-:Y:S08]  /*81e0*/  HMMA.16816.F32.BF16 R44, R64, R18, R44 ;  /* 0x00000012402c723c */ /* 0x000ff0000004182c */
[C---:B------:R-:W-:Y:S08]  /*81f0*/  HMMA.16816.F32.BF16 R16, R72.reuse, R12, RZ ;  /* 0x0000000c4810723c */ /* 0x040ff000000418ff */
[----:B------:R-:W-:Y:S08]  /*8200*/  HMMA.16816.F32.BF16 R12, R72, R14, RZ ;  /* 0x0000000e480c723c */ /* 0x000ff000000418ff */
[C---:B------:R-:W-:Y:S08]  /*8210*/  HMMA.16816.F32.BF16 R32, R64.reuse, R8, R32 ;  /* 0x000000084020723c */ /* 0x040ff00000041820 */
[----:B------:R-:W-:Y:S08]  /*8220*/  HMMA.16816.F32.BF16 R28, R64, R10, R28 ;  /* 0x0000000a401c723c */ /* 0x000ff0000004181c */
[----:B------:R-:W-:Y:S08]  /*8230*/  HMMA.16816.F32.BF16 R8, R72, R52, RZ ;  /* 0x000000344808723c */ /* 0x000ff000000418ff */
[C---:B--2---:R-:W-:Y:S08]  /*8240*/  HMMA.16816.F32.BF16 R24, R64.reuse, R60, R24 ;  /* 0x0000003c4018723c */ /* 0x044ff00000041818 */
[C---:B------:R-:W-:Y:S01]  /*8250*/  HMMA.16816.F32.BF16 R20, R64.reuse, R62, R20 ;  /* 0x0000003e4014723c */ /* 0x040fe20000041814 */
[----:B------:R-:W1:Y:S07]  /*8260*/  LDSM.16.M88.4 R60, [R193+0x2800] ;  /* 0x00280000c13c783b */ /* 0x000e6e0000000200 */
[C---:B---3--:R-:W-:Y:S08]  /*8270*/  HMMA.16816.F32.BF16 R16, R64.reuse, R4, R16 ;  /* 0x000000044010723c */ /* 0x048ff00000041810 */
[----:B------:R-:W-:Y:S08]  /*8280*/  HMMA.16816.F32.BF16 R12, R64, R6, R12 ;  /* 0x00000006400c723c */ /* 0x000ff0000004180c */
[C---:B------:R-:W-:Y:S08]  /*8290*/  HMMA.16816.F32.BF16 R4, R72.reuse, R54, RZ ;  /* 0x000000364804723c */ /* 0x040ff000000418ff */
[----:B------:R-:W-:Y:S01]  /*82a0*/  HMMA.16816.F32.BF16 R52, R72, R48, RZ ;  /* 0x000000304834723c */ /* 0x000fe200000418ff */
[----:B------:R-:W-:-:S02]  /*82b0*/  VIADD R48, R151, 0xfffffe00 ;  /* 0xfffffe0097307836 */ /* 0x000fc40000000000 */
[----:B------:R-:W-:-:S03]  /*82c0*/  VIADD R49, R151, 0xfffffe08 ;  /* 0xfffffe0897317836 */ /* 0x000fc60000000000 */
[-C--:B------:R-:W-:Y:S02]  /*82d0*/  ISETP.GE.AND P6, PT, R48, R149.reuse, PT ;  /* 0x000000953000720c */ /* 0x080fe40003fc6270 */
[C---:B------:R-:W-:Y:S01]  /*82e0*/  HMMA.16816.F32.BF16 R8, R64.reuse, R56, R8 ;  /* 0x000000384008723c */ /* 0x040fe20000041808 */
[C---:B------:R-:W-:Y:S01]  /*82f0*/  VIADD R56, R151.reuse, 0xfffffe01 ;  /* 0xfffffe0197387836 */ /* 0x040fe20000000000 */
[----:B------:R-:W-:Y:S01]  /*8300*/  FSEL R90, R76, -INF , !P6 ;  /* 0xff8000004c5a7808 */ /* 0x000fe20007000000 */
[----:B------:R-:W-:Y:S01]  /*8310*/  VIADD R76, R151, 0xfffffe10 ;  /* 0xfffffe10974c7836 */ /* 0x000fe20000000000 */
[-C--:B------:R-:W-:Y:S02]  /*8320*/  ISETP.GE.AND P4, PT, R49, R149.reuse, PT ;  /* 0x000000953100720c */ /* 0x080fe40003f86270 */
[C---:B------:R-:W-:Y:S02]  /*8330*/  ISETP.GE.AND P1, PT, R56.reuse, R149, PT ;  /* 0x000000953800720c */ /* 0x040fe40003f26270 */
[----:B------:R-:W-:Y:S01]  /*8340*/  HMMA.16816.F32.BF16 R4, R64, R58, R4 ;  /* 0x0000003a4004723c */ /* 0x000fe20000041804 */
[----:B------:R-:W-:-:S02]  /*8350*/  ISETP.GE.AND P0, PT, R56, R148, PT ;  /* 0x000000943800720c */ /* 0x000fc40003f06270 */
[----:B------:R-:W2:Y:S01]  /*8360*/  LDSM.16.M88.4 R56, [R193+0x2c00] ;  /* 0x002c0000c138783b */ /* 0x000ea20000000200 */
[----:B------:R-:W-:Y:S02]  /*8370*/  ISETP.GE.AND P2, PT, R48, R148, PT ;  /* 0x000000943000720c */ /* 0x000fe40003f46270 */
[----:B------:R-:W-:Y:S02]  /*8380*/  FSEL R178, R79, -INF , !P0 ;  /* 0xff8000004fb27808 */ /* 0x000fe40004000000 */
[----:B------:R-:W-:Y:S01]  /*8390*/  FSEL R94, R44, -INF , !P4 ;  /* 0xff8000002c5e7808 */ /* 0x000fe20006000000 */
[----:B-1----:R-:W-:Y:S01]  /*83a0*/  HMMA.16816.F32.BF16 R52, R64, R60, R52 ;  /* 0x0000003c4034723c */ /* 0x002fe20000041834 */
[----:B------:R-:W-:Y:S01]  /*83b0*/  FSEL R168, R78, -INF , !P2 ;  /* 0xff8000004ea87808 */ /* 0x000fe20005000000 */
[----:B------:R-:W-:Y:S01]  /*83c0*/  VIADD R44, R151, 0xfffffe18 ;  /* 0xfffffe18972c7836 */ /* 0x000fe20000000000 */
[----:B------:R-:W-:Y:S01]  /*83d0*/  FSEL R92, R77, -INF , !P1 ;  /* 0xff8000004d5c7808 */ /* 0x000fe20004800000 */
[----:B------:R-:W-:Y:S01]  /*83e0*/  VIADD R60, R151, 0xfffffe11 ;  /* 0xfffffe11973c7836 */ /* 0x000fe20000000000 */
[----:B------:R-:W-:-:S02]  /*83f0*/  ISETP.GE.AND P0, PT, R76, R149, PT ;  /* 0x000000954c00720c */ /* 0x000fc40003f06270 */
[-C--:B------:R-:W-:Y:S02]  /*8400*/  ISETP.GE.AND P4, PT, R76, R148.reuse, PT ;  /* 0x000000944c00720c */ /* 0x080fe40003f86270 */
[----:B------:R-:W1:Y:S01]  /*8410*/  LDSM.16.M88.4 R76, [R209+0x3000] ;  /* 0x00300000d14c783b */ /* 0x000e620000000200 */
[CC--:B------:R-:W-:Y:S02]  /*8420*/  ISETP.GE.AND P1, PT, R80.reuse, R148.reuse, PT ;  /* 0x000000945000720c */ /* 0x0c0fe40003f26270 */
[----:B------:R-:W-:Y:S02]  /*8430*/  ISETP.GE.AND P6, PT, R49, R148, PT ;  /* 0x000000943100720c */ /* 0x000fe40003fc6270 */
[----:B------:R-:W-:Y:S01]  /*8440*/  ISETP.GE.AND P2, PT, R80, R149, PT ;  /* 0x000000955000720c */ /* 0x000fe20003f46270 */
[----:B------:R-:W-:Y:S01]  /*8450*/  HMMA.16816.F32.BF16 R48, R72, R50, RZ ;  /* 0x000000324830723c */ /* 0x000fe200000418ff */
[----:B------:R-:W-:Y:S02]  /*8460*/  FSEL R180, R47, -INF , !P1 ;  /* 0xff8000002fb47808 */ /* 0x000fe40004800000 */
[----:B------:R-:W-:Y:S01]  /*8470*/  FSEL R98, R40, -INF , !P0 ;  /* 0xff80000028627808 */ /* 0x000fe20004000000 */
[----:B------:R-:W-:Y:S01]  /*8480*/  VIADD R40, R151, 0xfffffe19 ;  /* 0xfffffe1997287836 */ /* 0x000fe20000000000 */
[----:B------:R-:W-:-:S02]  /*8490*/  FSEL R182, R46, -INF , !P6 ;  /* 0xff8000002eb67808 */ /* 0x000fc40007000000 */
[----:B------:R-:W-:Y:S01]  /*84a0*/  FSEL R96, R45, -INF , !P2 ;  /* 0xff8000002d607808 */ /* 0x000fe20005000000 */
[C---:B------:R-:W-:Y:S01]  /*84b0*/  HMMA.16816.F32.BF16 R80, R72.reuse, R68, RZ ;  /* 0x000000444850723c */ /* 0x040fe200000418ff */
[CC--:B------:R-:W-:Y:S02]  /*84c0*/  ISETP.GE.AND P1, PT, R44.reuse, R149.reuse, PT ;  /* 0x000000952c00720c */ /* 0x0c0fe40003f26270 */
[-C--:B------:R-:W-:Y:S01]  /*84d0*/  ISETP.GE.AND P0, PT, R44, R148.reuse, PT ;  /* 0x000000942c00720c */ /* 0x080fe20003f06270 */
[----:B------:R-:W-:Y:S01]  /*84e0*/  VIADD R44, R151, 0xfffffe20 ;  /* 0xfffffe20972c7836 */ /* 0x000fe20000000000 */
[C---:B------:R-:W-:Y:S02]  /*84f0*/  ISETP.GE.AND P6, PT, R60.reuse, R149, PT ;  /* 0x000000953c00720c */ /* 0x040fe40003fc6270 */
[----:B------:R-:W-:Y:S01]  /*8500*/  ISETP.GE.AND P2, PT, R60, R148, PT ;  /* 0x000000943c00720c */ /* 0x000fe20003f46270 */
[----:B------:R-:W-:Y:S01]  /*8510*/  HMMA.16816.F32.BF16 R68, R72, R70, RZ ;  /* 0x000000464844723c */ /* 0x000fe200000418ff */
[----:B------:R-:W-:-:S02]  /*8520*/  FSEL R186, R42, -INF , !P4 ;  /* 0xff8000002aba7808 */ /* 0x000fc40006000000 */
[----:B------:R-:W-:Y:S02]  /*8530*/  FSEL R100, R41, -INF , !P6 ;  /* 0xff80000029647808 */ /* 0x000fe40007000000 */
[----:B------:R-:W-:Y:S02]  /*8540*/  FSEL R184, R43, -INF , !P2 ;  /* 0xff8000002bb87808 */ /* 0x000fe40005000000 */
[----:B------:R-:W-:Y:S01]  /*8550*/  FSEL R102, R36, -INF , !P1 ;  /* 0xff80000024667808 */ /* 0x000fe20004800000 */
[----:B------:R-:W-:Y:S01]  /*8560*/  VIADD R36, R151, 0xfffffe28 ;  /* 0xfffffe2897247836 */ /* 0x000fe20000000000 */
[CC--:B------:R-:W-:Y:S01]  /*8570*/  ISETP.GE.AND P4, PT, R40.reuse, R149.reuse, PT ;  /* 0x000000952800720c */ /* 0x0c0fe20003f86270 */
[----:B------:R-:W-:Y:S01]  /*8580*/  HMMA.16816.F32.BF16 R48, R64, R62, R48 ;  /* 0x0000003e4030723c */ /* 0x000fe20000041830 */
[----:B------:R-:W-:Y:S02]  /*8590*/  ISETP.GE.AND P6, PT, R40, R148, PT ;  /* 0x000000942800720c */ /* 0x000fe40003fc6270 */
[----:B------:R-:W-:Y:S01]  /*85a0*/  ISETP.GE.AND P2, PT, R44, R149, PT ;  /* 0x000000952c00720c */ /* 0x000fe20003f46270 */
[----:B------:R-:W3:Y:S01]  /*85b0*/  LDSM.16.M88.4 R40, [R193+0x3000] ;  /* 0x00300000c128783b */ /* 0x000ee20000000200 */
[----:B------:R-:W-:-:S02]  /*85c0*/  FSEL R172, R39, -INF , !P6 ;  /* 0xff80000027ac7808 */ /* 0x000fc40007000000 */
[----:B------:R-:W-:Y:S01]  /*85d0*/  FSEL R106, R32, -INF , !P2 ;  /* 0xff800000206a7808 */ /* 0x000fe20005000000 */
[C---:B--2---:R-:W-:Y:S01]  /*85e0*/  HMMA.16816.F32.BF16 R80, R64.reuse, R56, R80 ;  /* 0x000000384050723c */ /* 0x044fe20000041850 */
[----:B------:R-:W-:Y:S01]  /*85f0*/  FSEL R176, R38, -INF , !P0 ;  /* 0xff80000026b07808 */ /* 0x000fe20004000000 */
[----:B------:R-:W-:Y:S01]  /*8600*/  VIADD R56, R151, 0xfffffe29 ;  /* 0xfffffe2997387836 */ /* 0x000fe20000000000 */
[----:B------:R-:W-:Y:S01]  /*8610*/  FSEL R104, R37, -INF , !P4 ;  /* 0xff80000025687808 */ /* 0x000fe20006000000 */
[C---:B------:R-:W-:Y:S01]  /*8620*/  VIADD R32, R151.reuse, 0xfffffe30 ;  /* 0xfffffe3097207836 */ /* 0x040fe20000000000 */
[C---:B------:R-:W-:Y:S02]  /*8630*/  ISETP.GE.AND P6, PT, R36.reuse, R149, PT ;  /* 0x000000952400720c */ /* 0x040fe40003fc6270 */
[-C--:B------:R-:W-:Y:S01]  /*8640*/  ISETP.GE.AND P2, PT, R36, R148.reuse, PT ;  /* 0x000000942400720c */ /* 0x080fe20003f46270 */
[----:B------:R-:W-:Y:S01]  /*8650*/  HMMA.16816.F32.BF16 R68, R64, R58, R68 ;  /* 0x0000003a4044723c */ /* 0x000fe20000041844 */
[----:B------:R-:W2:Y:S01]  /*8660*/  LDSM.16.M88.4 R36, [R209+0x3400] ;  /* 0x00340000d124783b */ /* 0x000ea20000000200 */
[----:B------:R-:W-:Y:S01]  /*8670*/  ISETP.GE.AND P1, PT, R44, R148, PT ;  /* 0x000000942c00720c */ /* 0x000fe20003f26270 */
[C---:B------:R-:W-:Y:S01]  /*8680*/  VIADD R44, R151.reuse, 0xfffffe21 ;  /* 0xfffffe21972c7836 */ /* 0x040fe20000000000 */
[----:B------:R-:W-:Y:S01]  /*8690*/  FSEL R110, R28, -INF , !P6 ;  /* 0xff8000001c6e7808 */ /* 0x000fe20007000000 */
[----:B------:R-:W-:Y:S01]  /*86a0*/  VIADD R28, R151, 0xfffffe31 ;  /* 0xfffffe31971c7836 */ /* 0x000fe20000000000 */
[----:B------:R-:W-:-:S02]  /*86b0*/  FSEL R164, R34, -INF , !P1 ;  /* 0xff80000022a47808 */ /* 0x000fc40004800000 */
[CC--:B------:R-:W-:Y:S02]  /*86c0*/  ISETP.GE.AND P0, PT, R44.reuse, R149.reuse, PT ;  /* 0x000000952c00720c */ /* 0x0c0fe40003f06270 */
[-C--:B------:R-:W-:Y:S02]  /*86d0*/  ISETP.GE.AND P4, PT, R44, R148.reuse, PT ;  /* 0x000000942c00720c */ /* 0x080fe40003f86270 */
[C---:B------:R-:W-:Y:S01]  /*86e0*/  ISETP.GE.AND P1, PT, R56.reuse, R149, PT ;  /* 0x000000953800720c */ /* 0x040fe20003f26270 */
[----:B-1----:R-:W-:Y:S01]  /*86f0*/  HMMA.16816.F32.BF16 R44, R72, R76, RZ ;  /* 0x0000004c482c723c */ /* 0x002fe200000418ff */
[----:B------:R-:W-:Y:S02]  /*8700*/  FSEL R108, R33, -INF , !P0 ;  /* 0xff800000216c7808 */ /* 0x000fe40004000000 */
[----:B------:R-:W-:Y:S02]  /*8710*/  ISETP.GE.AND P0, PT, R56, R148, PT ;  /* 0x000000943800720c */ /* 0x000fe40003f06270 */
[----:B------:R-:W-:-:S02]  /*8720*/  FSEL R162, R30, -INF , !P2 ;  /* 0xff8000001ea27808 */ /* 0x000fc40005000000 */
[----:B------:R-:W-:Y:S01]  /*8730*/  FSEL R112, R29, -INF , !P1 ;  /* 0xff8000001d707808 */ /* 0x000fe20004800000 */
[----:B------:R-:W-:Y:S01]  /*8740*/  HMMA.16816.F32.BF16 R76, R72, R78, RZ ;  /* 0x0000004e484c723c */ /* 0x000fe200000418ff */
[----:B------:R-:W-:Y:S02]  /*8750*/  FSEL R158, R35, -INF , !P4 ;  /* 0xff800000239e7808 */ /* 0x000fe40006000000 */
[CC--:B------:R-:W-:Y:S02]  /*8760*/  ISETP.GE.AND P2, PT, R28.reuse, R149.reuse, PT ;  /* 0x000000951c00720c */ /* 0x0c0fe40003f46270 */
[-C--:B------:R-:W-:Y:S02]  /*8770*/  ISETP.GE.AND P1, PT, R28, R148.reuse, PT ;  /* 0x000000941c00720c */ /* 0x080fe40003f26270 */
[----:B------:R-:W-:Y:S02]  /*8780*/  FSEL R160, R31, -INF , !P0 ;  /* 0xff8000001fa07808 */ /* 0x000fe40004000000 */
[CC--:B------:R-:W-:Y:S01]  /*8790*/  ISETP.GE.AND P4, PT, R32.reuse, R149.reuse, PT ;  /* 0x000000952000720c */ /* 0x0c0fe20003f86270 */
[----:B------:R-:W1:Y:S01]  /*87a0*/  LDSM.16.M88.4 R28, [R193+0x3400] ;  /* 0x00340000c11c783b */ /* 0x000e620000000200 */
[-C--:B------:R-:W-:Y:S01]  /*87b0*/  ISETP.GE.AND P6, PT, R32, R148.reuse, PT ;  /* 0x000000942000720c */ /* 0x080fe20003fc6270 */
[C---:B------:R-:W-:Y:S01]  /*87c0*/  VIADD R32, R151.reuse, 0xfffffe38 ;  /* 0xfffffe3897207836 */ /* 0x040fe20000000000 */
[----:B------:R-:W-:Y:S01]  /*87d0*/  FSEL R114, R24, -INF , !P4 ;  /* 0xff80000018727808 */ /* 0x000fe20006000000 */
[----:B------:R-:W-:Y:S01]  /*87e0*/  VIADD R24, R151, 0xfffffe40 ;  /* 0xfffffe4097187836 */ /* 0x000fe20000000000 */
[----:B------:R-:W-:Y:S01]  /*87f0*/  FSEL R152, R27, -INF , !P1 ;  /* 0xff8000001b987808 */ /* 0x000fe20004800000 */
[C---:B---3--:R-:W-:Y:S01]  /*8800*/  HMMA.16816.F32.BF16 R44, R64.reuse, R40, R44 ;  /* 0x00000028402c723c */ /* 0x048fe2000004182c */
[C---:B------:R-:W-:Y:S01]  /*8810*/  ISETP.GE.AND P0, PT, R32.reuse, R149, PT ;  /* 0x000000952000720c */ /* 0x040fe20003f06270 */
[C---:B------:R-:W-:Y:S01]  /*8820*/  VIADD R40, R151.reuse, 0xfffffe41 ;  /* 0xfffffe4197287836 */ /* 0x040fe20000000000 */
[----:B------:R-:W-:Y:S01]  /*8830*/  ISETP.GE.AND P4, PT, R32, R148, PT ;  /* 0x000000942000720c */ /* 0x000fe20003f86270 */
[C---:B------:R-:W-:Y:S01]  /*8840*/  VIADD R32, R151.reuse, 0xfffffe39 ;  /* 0xfffffe3997207836 */ /* 0x040fe20000000000 */
[----:B------:R-:W-:Y:S01]  /*8850*/  FSEL R118, R20, -INF , !P0 ;  /* 0xff80000014767808 */ /* 0x000fe20004000000 */
[----:B------:R-:W-:Y:S01]  /*8860*/  VIADD R20, R151, 0xfffffe48 ;  /* 0xfffffe4897147836 */ /* 0x000fe20000000000 */
[----:B------:R-:W-:Y:S01]  /*8870*/  FSEL R154, R26, -INF , !P6 ;  /* 0xff8000001a9a7808 */ /* 0x000fe20007000000 */
[----:B------:R-:W-:Y:S01]  /*8880*/  HMMA.16816.F32.BF16 R76, R64, R42, R76 ;  /* 0x0000002a404c723c */ /* 0x000fe2000004184c */
[----:B------:R-:W-:-:S02]  /*8890*/  FSEL R116, R25, -INF , !P2 ;  /* 0xff80000019747808 */ /* 0x000fc40005000000 */
[CC--:B------:R-:W-:Y:S02]  /*88a0*/  ISETP.GE.AND P1, PT, R24.reuse, R149.reuse, PT ;  /* 0x000000951800720c */ /* 0x0c0fe40003f26270 */
[-C--:B------:R-:W-:Y:S02]  /*88b0*/  ISETP.GE.AND P0, PT, R24, R148.reuse, PT ;  /* 0x000000941800720c */ /* 0x080fe40003f06270 */
[----:B------:R-:W3:Y:S01]  /*88c0*/  LDSM.16.M88.4 R24, [R209+0x3800] ;  /* 0x00380000d118783b */ /* 0x000ee20000000200 */
[C---:B------:R-:W-:Y:S02]  /*88d0*/  ISETP.GE.AND P2, PT, R32.reuse, R148, PT ;  /* 0x000000942000720c */ /* 0x040fe40003f46270 */
[----:B------:R-:W-:Y:S02]  /*88e0*/  ISETP.GE.AND P6, PT, R32, R149, PT ;  /* 0x000000952000720c */ /* 0x000fe40003fc6270 */
[----:B------:R-:W-:Y:S01]  /*88f0*/  FSEL R130, R23, -INF , !P2 ;  /* 0xff80000017827808 */ /* 0x000fe20005000000 */
[----:B--2---:R-:W-:Y:S01]  /*8900*/  HMMA.16816.F32.BF16 R32, R72, R36, RZ ;  /* 0x000000244820723c */ /* 0x004fe200000418ff */
[----:B------:R-:W-:Y:S01]  /*8910*/  FSEL R204, R16, -INF , !P1 ;  /* 0xff80000010cc7808 */ /* 0x000fe20004800000 */
[----:B------:R-:W-:Y:S01]  /*8920*/  VIADD R16, R151, 0xfffffe49 ;  /* 0xfffffe4997107836 */ /* 0x000fe20000000000 */
[----:B------:R-:W-:-:S02]  /*8930*/  FSEL R150, R22, -INF , !P4 ;  /* 0xff80000016967808 */ /* 0x000fc40006000000 */
[----:B------:R-:W-:Y:S02]  /*8940*/  FSEL R120, R21, -INF , !P6 ;  /* 0xff80000015787808 */ /* 0x000fe40007000000 */
[CC--:B------:R-:W-:Y:S01]  /*8950*/  ISETP.GE.AND P2, PT, R20.reuse, R149.reuse, PT ;  /* 0x000000951400720c */ /* 0x0c0fe20003f46270 */
[----:B------:R-:W-:Y:S01]  /*8960*/  HMMA.16816.F32.BF16 R36, R72, R38, RZ ;  /* 0x000000264824723c */ /* 0x000fe200000418ff */
[-C--:B------:R-:W-:Y:S01]  /*8970*/  ISETP.GE.AND P1, PT, R20, R148.reuse, PT ;  /* 0x000000941400720c */ /* 0x080fe20003f26270 */
[C---:B------:R-:W-:Y:S01]  /*8980*/  VIADD R20, R151.reuse, 0xfffffe50 ;  /* 0xfffffe5097147836 */ /* 0x040fe20000000000 */
[C---:B------:R-:W-:Y:S02]  /*8990*/  ISETP.GE.AND P4, PT, R40.reuse, R149, PT ;  /* 0x000000952800720c */ /* 0x040fe40003f86270 */
[----:B------:R-:W-:Y:S01]  /*89a0*/  ISETP.GE.AND P6, PT, R40, R148, PT ;  /* 0x000000942800720c */ /* 0x000fe20003fc6270 */
[----:B------:R-:W-:Y:S01]  /*89b0*/  VIADD R40, R151, 0xfffffe81 ;  /* 0xfffffe8197287836 */ /* 0x000fe20000000000 */
[----:B------:R-:W-:-:S02]  /*89c0*/  FSEL R206, R17, -INF , !P4 ;  /* 0xff80000011ce7808 */ /* 0x000fc40006000000 */
[----:B------:R-:W-:Y:S02]  /*89d0*/  FSEL R56, R19, -INF , !P6 ;  /* 0xff80000013387808 */ /* 0x000fe40007000000 */
[----:B------:R-:W-:Y:S01]  /*89e0*/  FSEL R224, R12, -INF , !P2 ;  /* 0xff8000000ce07808 */ /* 0x000fe20005000000 */
[C---:B------:R-:W-:Y:S01]  /*89f0*/  VIADD R12, R151.reuse, 0xfffffe58 ;  /* 0xfffffe58970c7836 */ /* 0x040fe20000000000 */
[----:B------:R-:W-:Y:S01]  /*8a00*/  FSEL R128, R18, -INF , !P0 ;  /* 0xff80000012807808 */ /* 0x000fe20004000000 */
[----:B-1----:R-:W-:Y:S01]  /*8a10*/  HMMA.16816.F32.BF16 R32, R64, R28, R32 ;  /* 0x0000001c4020723c */ /* 0x002fe20000041820 */
[----:B------:R-:W-:Y:S01]  /*8a20*/  ISETP.GE.AND P4, PT, R16, R148, PT ;  /* 0x000000941000720c */ /* 0x000fe20003f86270 */
[----:B------:R-:W-:Y:S01]  /*8a30*/  VIADD R28, R151, 0xfffffe59 ;  /* 0xfffffe59971c7836 */ /* 0x000fe20000000000 */
[-C--:B------:R-:W-:Y:S02]  /*8a40*/  ISETP.GE.AND P6, PT, R20, R149.reuse, PT ;  /* 0x000000951400720c */ /* 0x080fe40003fc6270 */
[----:B------:R-:W-:-:S02]  /*8a50*/  ISETP.GE.AND P0, PT, R16, R149, PT ;  /* 0x000000951000720c */ /* 0x000fc40003f06270 */
[----:B------:R-:W-:Y:S01]  /*8a60*/  FSEL R58, R15, -INF , !P4 ;  /* 0xff8000000f3a7808 */ /* 0x000fe20006000000 */
[----:B------:R-:W1:Y:S01]  /*8a70*/  LDSM.16.M88.4 R16, [R193+0x3800] ;  /* 0x00380000c110783b */ /* 0x000e620000000200 */
[----:B------:R-:W-:Y:S01]  /*8a80*/  FSEL R236, R8, -INF , !P6 ;  /* 0xff80000008ec7808 */ /* 0x000fe20007000000 */
[----:B------:R-:W-:Y:S01]  /*8a90*/  VIADD R8, R151, 0xfffffe60 ;  /* 0xfffffe6097087836 */ /* 0x000fe20000000000 */
[----:B------:R-:W-:Y:S01]  /*8aa0*/  FSEL R57, R14, -INF , !P1 ;  /* 0xff8000000e397808 */ /* 0x000fe20004800000 */
[----:B------:R-:W-:Y:S01]  /*8ab0*/  HMMA.16816.F32.BF16 R36, R64, R30, R36 ;  /* 0x0000001e4024723c */ /* 0x000fe20000041824 */
[----:B------:R-:W-:Y:S02]  /*8ac0*/  FSEL R228, R13, -INF , !P0 ;  /* 0xff8000000de47808 */ /* 0x000fe40004000000 */
[C---:B------:R-:W-:Y:S02]  /*8ad0*/  ISETP.GE.AND P4, PT, R12.reuse, R149, PT ;  /* 0x000000950c00720c */ /* 0x040fe40003f86270 */
[----:B------:R-:W-:-:S02]  /*8ae0*/  ISETP.GE.AND P6, PT, R12, R148, PT ;  /* 0x000000940c00720c */ /* 0x000fc40003fc6270 */
[----:B------:R-:W2:Y:S01]  /*8af0*/  LDSM.16.M88.4 R12, [R209+0x3c00] ;  /* 0x003c0000d10c783b */ /* 0x000ea20000000200 */
[-C--:B------:R-:W-:Y:S01]  /*8b00*/  ISETP.GE.AND P2, PT, R20, R148.reuse, PT ;  /* 0x000000941400720c */ /* 0x080fe20003f46270 */
[C---:B------:R-:W-:Y:S01]  /*8b10*/  VIADD R20, R151.reuse, 0xfffffe51 ;  /* 0xfffffe5197147836 */ /* 0x040fe20000000000 */
[----:B------:R-:W-:Y:S01]  /*8b20*/  FSEL R240, R4, -INF , !P4 ;  /* 0xff80000004f07808 */ /* 0x000fe20006000000 */
[----:B------:R-:W-:Y:S01]  /*8b30*/  VIADD R4, R151, 0xfffffe61 ;  /* 0xfffffe6197047836 */ /* 0x000fe20000000000 */
[----:B------:R-:W-:Y:S02]  /*8b40*/  FSEL R59, R10, -INF , !P2 ;  /* 0xff8000000a3b7808 */ /* 0x000fe40005000000 */
[-C--:B------:R-:W-:Y:S02]  /*8b50*/  ISETP.GE.AND P1, PT, R20, R149.reuse, PT ;  /* 0x000000951400720c */ /* 0x080fe40003f26270 */
[C---:B------:R-:W-:Y:S02]  /*8b60*/  ISETP.GE.AND P2, PT, R28.reuse, R149, PT ;  /* 0x000000951c00720c */ /* 0x040fe40003f46270 */
[----:B------:R-:W-:Y:S01]  /*8b70*/  FSEL R238, R9, -INF , !P1 ;  /* 0xff80000009ee7808 */ /* 0x000fe20004800000 */
[----:B------:R-:W-:Y:S01]  /*8b80*/  VIADD R9, R151, 0xfffffe69 ;  /* 0xfffffe6997097836 */ /* 0x000fe20000000000 */
[----:B------:R-:W-:-:S02]  /*8b90*/  ISETP.GE.AND P1, PT, R28, R148, PT ;  /* 0x000000941c00720c */ /* 0x000fc40003f26270 */
[-C--:B------:R-:W-:Y:S02]  /*8ba0*/  ISETP.GE.AND P0, PT, R20, R148.reuse, PT ;  /* 0x000000941400720c */ /* 0x080fe40003f06270 */
[----:B------:R-:W-:Y:S01]  /*8bb0*/  FSEL R61, R6, -INF , !P6 ;  /* 0xff800000063d7808 */ /* 0x000fe20007000000 */
[C---:B---3--:R-:W-:Y:S01]  /*8bc0*/  HMMA.16816.F32.BF16 R20, R72.reuse, R24, RZ ;  /* 0x000000184814723c */ /* 0x048fe200000418ff */
[----:B------:R-:W-:Y:S02]  /*8bd0*/  FSEL R242, R5, -INF , !P2 ;  /* 0xff80000005f27808 */ /* 0x000fe40005000000 */
[C---:B------:R-:W-:Y:S02]  /*8be0*/  ISETP.GE.AND P6, PT, R4.reuse, R149, PT ;  /* 0x000000950400720c */ /* 0x040fe40003fc6270 */
[----:B------:R-:W-:Y:S02]  /*8bf0*/  ISETP.GE.AND P2, PT, R4, R148, PT ;  /* 0x000000940400720c */ /* 0x000fe40003f46270 */
[----:B------:R-:W-:Y:S01]  /*8c00*/  FSEL R62, R7, -INF , !P1 ;  /* 0xff800000073e7808 */ /* 0x000fe20004800000 */
[----:B------:R-:W-:Y:S01]  /*8c10*/  HMMA.16816.F32.BF16 R24, R72, R26, RZ ;  /* 0x0000001a4818723c */ /* 0x000fe200000418ff */
[----:B------:R-:W3:Y:S01]  /*8c20*/  LDSM.16.M88.4 R4, [R193+0x3c00] ;  /* 0x003c0000c104783b */ /* 0x000ee20000000200 */
[----:B------:R-:W-:-:S02]  /*8c30*/  FSEL R60, R11, -INF , !P0 ;  /* 0xff8000000b3c7808 */ /* 0x000fc40004000000 */
[CC--:B------:R-:W-:Y:S02]  /*8c40*/  ISETP.GE.AND P0, PT, R8.reuse, R149.reuse, PT ;  /* 0x000000950800720c */ /* 0x0c0fe40003f06270 */
[-C--:B------:R-:W-:Y:S01]  /*8c50*/  ISETP.GE.AND P4, PT, R8, R148.reuse, PT ;  /* 0x000000940800720c */ /* 0x080fe20003f86270 */
[C---:B------:R-:W-:Y:S01]  /*8c60*/  VIADD R8, R151.reuse, 0xfffffe68 ;  /* 0xfffffe6897087836 */ /* 0x040fe20000000000 */
[----:B------:R-:W-:Y:S02]  /*8c70*/  FSEL R244, R52, -INF , !P0 ;  /* 0xff80000034f47808 */ /* 0x000fe40004000000 */
[----:B------:R-:W-:Y:S02]  /*8c80*/  FSEL R54, R54, -INF , !P4 ;  /* 0xff80000036367808 */ /* 0x000fe40006000000 */
[CC--:B------:R-:W-:Y:S01]  /*8c90*/  ISETP.GE.AND P1, PT, R8.reuse, R149.reuse, PT ;  /* 0x000000950800720c */ /* 0x0c0fe20003f26270 */
[----:B-1----:R-:W-:Y:S01]  /*8ca0*/  HMMA.16816.F32.BF16 R20, R64, R16, R20 ;  /* 0x000000104014723c */ /* 0x002fe20000041814 */
[-C--:B------:R-:W-:Y:S01]  /*8cb0*/  ISETP.GE.AND P0, PT, R8, R148.reuse, PT ;  /* 0x000000940800720c */ /* 0x080fe20003f06270 */
[----:B------:R-:W-:Y:S01]  /*8cc0*/  VIADD R8, R151, 0xfffffe70 ;  /* 0xfffffe7097087836 */ /* 0x000fe20000000000 */
[----:B------:R-:W-:Y:S01]  /*8cd0*/  FSEL R246, R53, -INF , !P6 ;  /* 0xff80000035f67808 */ /* 0x000fe20007000000 */
[----:B------:R-:W-:Y:S01]  /*8ce0*/  VIADD R17, R151, 0xfffffe71 ;  /* 0xfffffe7197117836 */ /* 0x000fe20000000000 */
[----:B------:R-:W-:Y:S01]  /*8cf0*/  FSEL R55, R55, -INF , !P2 ;  /* 0xff80000037377808 */ /* 0x000fe20005000000 */
[----:B------:R-:W-:Y:S01]  /*8d00*/  VIADD R16, R151, 0xfffffe78 ;  /* 0xfffffe7897107836 */ /* 0x000fe20000000000 */
[----:B------:R-:W-:Y:S01]  /*8d10*/  FSEL R250, R48, -INF , !P1 ;  /* 0xff80000030fa7808 */ /* 0x000fe20004800000 */
[----:B--2---:R-:W-:Y:S01]  /*8d20*/  HMMA.16816.F32.BF16 R28, R72, R12, RZ ;  /* 0x0000000c481c723c */ /* 0x004fe200000418ff */
[-C--:B------:R-:W-:Y:S01]  /*8d30*/  ISETP.GE.AND P4, PT, R9, R149.reuse, PT ;  /* 0x000000950900720c */ /* 0x080fe20003f86270 */
[----:B------:R-:W-:Y:S01]  /*8d40*/  VIADD R12, R151, 0xfffffe79 ;  /* 0xfffffe79970c7836 */ /* 0x000fe20000000000 */
[----:B------:R-:W-:Y:S01]  /*8d50*/  ISETP.GE.AND P6, PT, R9, R148, PT ;  /* 0x000000940900720c */ /* 0x000fe20003fc6270 */
[----:B------:R-:W-:Y:S01]  /*8d60*/  VIADD R48, R151, 0xfffffe88 ;  /* 0xfffffe8897307836 */ /* 0x000fe20000000000 */
[----:B------:R-:W-:-:S02]  /*8d70*/  ISETP.GE.AND P2, PT, R8, R149, PT ;  /* 0x000000950800720c */ /* 0x000fc40003f46270 */
[-C--:B------:R-:W-:Y:S01]  /*8d80*/  ISETP.GE.AND P1, PT, R8, R148.reuse, PT ;  /* 0x000000940800720c */ /* 0x080fe20003f26270 */
[----:B------:R-:W-:Y:S01]  /*8d90*/  HMMA.16816.F32.BF16 R24, R64, R18, R24 ;  /* 0x000000124018723c */ /* 0x000fe20000041818 */
[----:B------:R-:W1:Y:S01]  /*8da0*/  LDSM.16.M88.4 R8, [R209+0x4000] ;  /* 0x00400000d108783b */ /* 0x000e620000000200 */
[----:B------:R-:W-:Y:S02]  /*8db0*/  FSEL R52, R50, -INF , !P0 ;  /* 0xff80000032347808 */ /* 0x000fe40004000000 */
[----:B------:R-:W-:Y:S02]  /*8dc0*/  ISETP.GE.AND P0, PT, R17, R149, PT ;  /* 0x000000951100720c */ /* 0x000fe40003f06270 */
[----:B------:R-:W-:Y:S02]  /*8dd0*/  FSEL R87, R80, -INF , !P2 ;  /* 0xff80000050577808 */ /* 0x000fe40005000000 */
[----:B------:R-:W-:Y:S02]  /*8de0*/  FSEL R63, R82, -INF , !P1 ;  /* 0xff800000523f7808 */ /* 0x000fe40004800000 */
[----:B------:R-:W-:-:S02]  /*8df0*/  ISETP.GE.AND P2, PT, R16, R148, PT ;  /* 0x000000941000720c */ /* 0x000fc40003f46270 */
[-C--:B------:R-:W-:Y:S01]  /*8e00*/  ISETP.GE.AND P1, PT, R12, R149.reuse, PT ;  /* 0x000000950c00720c */ /* 0x080fe20003f26270 */
[----:B---3--:R-:W-:Y:S01]  /*8e10*/  HMMA.16816.F32.BF16 R28, R64, R4, R28 ;  /* 0x00000004401c723c */ /* 0x008fe2000004181c */
[----:B------:R-:W-:Y:S01]  /*8e20*/  FSEL R53, R51, -INF , !P6 ;  /* 0xff80000033357808 */ /* 0x000fe20007000000 */
[----:B------:R-:W-:Y:S01]  /*8e30*/  VIADD R5, R151, 0xfffffe89 ;  /* 0xfffffe8997057836 */ /* 0x000fe20000000000 */
[----:B------:R-:W-:Y:S01]  /*8e40*/  FSEL R252, R49, -INF , !P4 ;  /* 0xff80000031fc7808 */ /* 0x000fe20006000000 */
[C---:B------:R-:W-:Y:S01]  /*8e50*/  VIADD R4, R151.reuse, 0xfffffe90 ;  /* 0xfffffe9097047836 */ /* 0x040fe20000000000 */
[----:B------:R-:W-:Y:S01]  /*8e60*/  ISETP.GE.AND P6, PT, R16, R149, PT ;  /* 0x000000951000720c */ /* 0x000fe20003fc6270 */
[----:B------:R-:W-:Y:S01]  /*8e70*/  VIADD R16, R151, 0xfffffe80 ;  /* 0xfffffe8097107836 */ /* 0x000fe20000000000 */
[----:B------:R-:W-:Y:S02]  /*8e80*/  ISETP.GE.AND P4, PT, R17, R148, PT ;  /* 0x000000941100720c */ /* 0x000fe40003f86270 */
[----:B------:R-:W-:-:S02]  /*8e90*/  FSEL R89, R81, -INF , !P0 ;  /* 0xff80000051597808 */ /* 0x000fc40004000000 */
[-C--:B------:R-:W-:Y:S02]  /*8ea0*/  ISETP.GE.AND P0, PT, R12, R148.reuse, PT ;  /* 0x000000940c00720c */ /* 0x080fe40003f06270 */
[----:B------:R-:W-:Y:S01]  /*8eb0*/  FSEL R70, R70, -INF , !P2 ;  /* 0xff80000046467808 */ /* 0x000fe20005000000 */
[----:B------:R-:W-:Y:S01]  /*8ec0*/  HMMA.16816.F32.BF16 R12, R72, R14, RZ ;  /* 0x0000000e480c723c */ /* 0x000fe200000418ff */
[----:B------:R-:W-:Y:S01]  /*8ed0*/  FSEL R93, R69, -INF , !P1 ;  /* 0xff800000455d7808 */ /* 0x000fe20004800000 */
[----:B------:R-:W-:Y:S01]  /*8ee0*/  VIADD R69, R151, 0xfffffe99 ;  /* 0xfffffe9997457836 */ /* 0x000fe20000000000 */
[C---:B------:R-:W-:Y:S02]  /*8ef0*/  ISETP.GE.AND P2, PT, R40.reuse, R149, PT ;  /* 0x000000952800720c */ /* 0x040fe40003f46270 */
[----:B------:R-:W-:Y:S02]  /*8f00*/  ISETP.GE.AND P1, PT, R40, R148, PT ;  /* 0x000000942800720c */ /* 0x000fe40003f26270 */
[----:B------:R-:W-:Y:S01]  /*8f10*/  LDSM.16.M88.4 R40, [R209+0x4400] ;  /* 0x00440000d128783b */ /* 0x000fe20000000200 */
[----:B------:R-:W-:-:S02]  /*8f20*/  FSEL R80, R83, -INF , !P4 ;  /* 0xff80000053507808 */ /* 0x000fc40006000000 */
[----:B------:R-:W-:Y:S02]  /*8f30*/  FSEL R91, R68, -INF , !P6 ;  /* 0xff800000445b7808 */ /* 0x000fe40007000000 */
[CC--:B------:R-:W-:Y:S02]  /*8f40*/  ISETP.GE.AND P4, PT, R16.reuse, R149.reuse, PT ;  /* 0x000000951000720c */ /* 0x0c0fe40003f86270 */
[----:B------:R-:W-:Y:S02]  /*8f50*/  ISETP.GE.AND P6, PT, R16, R148, PT ;  /* 0x000000941000720c */ /* 0x000fe40003fc6270 */
[----:B------:R-:W2:Y:S01]  /*8f60*/  LDSM.16.M88.4 R16, [R193+0x4000] ;  /* 0x00400000c110783b */ /* 0x000ea20000000200 */
[----:B------:R-:W-:Y:S02]  /*8f70*/  FSEL R71, R71, -INF , !P0 ;  /* 0xff80000047477808 */ /* 0x000fe40004000000 */
[----:B------:R-:W-:Y:S01]  /*8f80*/  ISETP.GE.AND P0, PT, R48, R149, PT ;  /* 0x000000953000720c */ /* 0x000fe20003f06270 */
[----:B------:R-:W-:Y:S01]  /*8f90*/  HMMA.16816.F32.BF16 R12, R64, R6, R12 ;  /* 0x00000006400c723c */ /* 0x000fe2000004180c */
[----:B------:R-:W-:-:S02]  /*8fa0*/  FSEL R46, R46, -INF , !P6 ;  /* 0xff8000002e2e7808 */ /* 0x000fc40007000000 */
[----:B------:R-:W-:Y:S02]  /*8fb0*/  FSEL R97, R45, -INF , !P2 ;  /* 0xff8000002d617808 */ /* 0x000fe40005000000 */
[----:B------:R-:W-:Y:S02]  /*8fc0*/  FSEL R47, R47, -INF , !P1 ;  /* 0xff8000002f2f7808 */ /* 0x000fe40004800000 */
[----:B------:R-:W-:Y:S02]  /*8fd0*/  FSEL R125, R76, -INF , !P0 ;  /* 0xff8000004c7d7808 */ /* 0x000fe40004000000 */
[----:B------:R-:W-:Y:S02]  /*8fe0*/  FSEL R95, R44, -INF , !P4 ;  /* 0xff8000002c5f7808 */ /* 0x000fe40006000000 */
[CC--:B------:R-:W-:Y:S02]  /*8ff0*/  ISETP.GE.AND P6, PT, R5.reuse, R149.reuse, PT ;  /* 0x000000950500720c */ /* 0x0c0fe40003fc6270 */
[----:B------:R-:W-:Y:S01]  /*9000*/  ISETP.GE.AND P2, PT, R5, R148, PT ;  /* 0x000000940500720c */ /* 0x000fe20003f46270 */
[----:B------:R-:W-:Y:S01]  /*9010*/  VIADD R5, R151, 0xfffffe91 ;  /* 0xfffffe9197057836 */ /* 0x000fe20000000000 */
[----:B------:R-:W-:-:S02]  /*9020*/  ISETP.GE.AND P1, PT, R4, R149, PT ;  /* 0x000000950400720c */ /* 0x000fc40003f26270 */
[-C--:B------:R-:W-:Y:S01]  /*9030*/  ISETP.GE.AND P0, PT, R4, R148.reuse, PT ;  /* 0x000000940400720c */ /* 0x080fe20003f06270 */
[----:B------:R-:W-:Y:S01]  /*9040*/  VIADD R4, R151, 0xfffffe98 ;  /* 0xfffffe9897047836 */ /* 0x000fe20000000000 */
[-C--:B------:R-:W-:Y:S02]  /*9050*/  ISETP.GE.AND P4, PT, R48, R148.reuse, PT ;  /* 0x000000943000720c */ /* 0x080fe40003f86270 */
[----:B------:R-:W-:Y:S01]  /*9060*/  FSEL R153, R77, -INF , !P6 ;  /* 0xff8000004d997808 */ /* 0x000fe20007000000 */
[C---:B-1----:R-:W-:Y:S01]  /*9070*/  HMMA.16816.F32.BF16 R48, R72.reuse, R8, RZ ;  /* 0x000000084830723c */ /* 0x042fe200000418ff */
[----:B------:R-:W-:Y:S02]  /*9080*/  FSEL R44, R78, -INF , !P4 ;  /* 0xff8000004e2c7808 */ /* 0x000fe40006000000 */
[----:B------:R-:W-:Y:S02]  /*9090*/  FSEL R45, R79, -INF , !P2 ;  /* 0xff8000004f2d7808 */ /* 0x000fe40005000000 */
[----:B------:R-:W-:Y:S01]  /*90a0*/  FSEL R155, R32, -INF , !P1 ;  /* 0xff800000209b7808 */ /* 0x000fe20004800000 */
[----:B------:R-:W-:Y:S01]  /*90b0*/  VIADD R32, R151, 0xfffffea0 ;  /* 0xfffffea097207836 */ /* 0x000fe20000000000 */
[C---:B------:R-:W-:Y:S01]  /*90c0*/  ISETP.GE.AND P4, PT, R5.reuse, R149, PT ;  /* 0x000000950500720c */ /* 0x040fe20003f86270 */
[----:B------:R-:W-:Y:S01]  /*90d0*/  HMMA.16816.F32.BF16 R8, R72, R10, RZ ;  /* 0x0000000a4808723c */ /* 0x000fe200000418ff */
[----:B------:R-:W-:-:S02]  /*90e0*/  ISETP.GE.AND P6, PT, R5, R148, PT ;  /* 0x000000940500720c */ /* 0x000fc40003fc6270 */
[CC--:B------:R-:W-:Y:S02]  /*90f0*/  ISETP.GE.AND P2, PT, R4.reuse, R149.reuse, PT ;  /* 0x000000950400720c */ /* 0x0c0fe40003f46270 */
[-C--:B------:R-:W-:Y:S02]  /*9100*/  ISETP.GE.AND P1, PT, R4, R148.reuse, PT ;  /* 0x000000940400720c */ /* 0x080fe40003f26270 */
[----:B------:R-:W1:Y:S01]  /*9110*/  LDSM.16.M88.4 R4, [R193+0x4400] ;  /* 0x00440000c104783b */ /* 0x000e620000000200 */
[----:B------:R-:W-:Y:S02]  /*9120*/  FSEL R68, R34, -INF , !P0 ;  /* 0xff80000022447808 */ /* 0x000fe40004000000 */
[----:B------:R-:W-:Y:S02]  /*9130*/  FSEL R157, R33, -INF , !P4 ;  /* 0xff800000219d7808 */ /* 0x000fe40006000000 */
[C---:B------:R-:W-:Y:S01]  /*9140*/  ISETP.GE.AND P0, PT, R69.reuse, R149, PT ;  /* 0x000000954500720c */ /* 0x040fe20003f06270 */
[----:B--2---:R-:W-:Y:S01]  /*9150*/  HMMA.16816.F32.BF16 R48, R64, R16, R48 ;  /* 0x000000104030723c */ /* 0x004fe20000041830 */
[----:B------:R-:W-:Y:S01]  /*9160*/  ISETP.GE.AND P4, PT, R69, R148, PT ;  /* 0x000000944500720c */ /* 0x000fe20003f86270 */
[----:B------:R-:W-:Y:S01]  /*9170*/  VIADD R17, R151, 0xfffffea1 ;  /* 0xfffffea197117836 */ /* 0x000fe20000000000 */
[----:B------:R-:W-:Y:S01]  /*9180*/  FSEL R69, R35, -INF , !P6 ;  /* 0xff80000023457808 */ /* 0x000fe20007000000 */
[----:B------:R-:W-:Y:S01]  /*9190*/  VIADD R16, R151, 0xfffffea8 ;  /* 0xfffffea897107836 */ /* 0x000fe20000000000 */
[----:B------:R-:W-:-:S02]  /*91a0*/  FSEL R161, R36, -INF , !P2 ;  /* 0xff80000024a17808 */ /* 0x000fc40005000000 */
[CC--:B------:R-:W-:Y:S01]  /*91b0*/  ISETP.GE.AND P6, PT, R32.reuse, R149.reuse, PT ;  /* 0x000000952000720c */ /* 0x0c0fe20003fc6270 */
[----:B------:R-:W-:Y:S01]  /*91c0*/  HMMA.16816.F32.BF16 R8, R64, R18, R8 ;  /* 0x000000124008723c */ /* 0x000fe20000041808 */
[-C--:B------:R-:W-:Y:S02]  /*91d0*/  ISETP.GE.AND P2, PT, R32, R148.reuse, PT ;  /* 0x000000942000720c */ /* 0x080fe40003f46270 */
[----:B------:R-:W-:Y:S02]  /*91e0*/  FSEL R76, R38, -INF , !P1 ;  /* 0xff800000264c7808 */ /* 0x000fe40004800000 */
[----:B------:R-:W-:Y:S02]  /*91f0*/  FSEL R163, R37, -INF , !P0 ;  /* 0xff80000025a37808 */ /* 0x000fe40004000000 */
[C---:B------:R-:W-:Y:S01]  /*9200*/  ISETP.GE.AND P1, PT, R17.reuse, R149, PT ;  /* 0x000000951100720c */ /* 0x040fe20003f26270 */
[----:B------:R-:W-:Y:S01]  /*9210*/  HMMA.16816.F32.BF16 R32, R72, R40, RZ ;  /* 0x000000284820723c */ /* 0x000fe200000418ff */
[----:B------:R-:W-:Y:S01]  /*9220*/  ISETP.GE.AND P0, PT, R17, R148, PT ;  /* 0x000000941100720c */ /* 0x000fe20003f06270 */
[----:B------:R-:W-:Y:S01]  /*9230*/  VIADD R17, R151, 0xfffffea9 ;  /* 0xfffffea997117836 */ /* 0x000fe20000000000 */
[----:B------:R-:W-:-:S02]  /*9240*/  FSEL R77, R39, -INF , !P4 ;  /* 0xff800000274d7808 */ /* 0x000fc40006000000 */
[----:B------:R-:W-:Y:S01]  /*9250*/  FSEL R165, R20, -INF , !P6 ;  /* 0xff80000014a57808 */ /* 0x000fe20007000000 */
[C---:B------:R-:W-:Y:S01]  /*9260*/  VIADD R20, R151.reuse, 0xfffffeb8 ;  /* 0xfffffeb897147836 */ /* 0x040fe20000000000 */
[CC--:B------:R-:W-:Y:S01]  /*9270*/  ISETP.GE.AND P4, PT, R16.reuse, R149.reuse, PT ;  /* 0x000000951000720c */ /* 0x0c0fe20003f86270 */
[----:B------:R-:W-:Y:S01]  /*9280*/  HMMA.16816.F32.BF16 R40, R72, R42, RZ ;  /* 0x0000002a4828723c */ /* 0x000fe200000418ff */
[----:B------:R-:W-:Y:S01]  /*9290*/  ISETP.GE.AND P6, PT, R16, R148, PT ;  /* 0x000000941000720c */ /* 0x000fe20003fc6270 */
[----:B------:R-:W-:Y:S01]  /*92a0*/  VIADD R16, R151, 0xfffffeb0 ;  /* 0xfffffeb097107836 */ /* 0x000fe20000000000 */
[----:B------:R-:W-:Y:S01]  /*92b0*/  FSEL R78, R22, -INF , !P2 ;  /* 0xff800000164e7808 */ /* 0x000fe20005000000 */
[----:B------:R-:W2:Y:S01]  /*92c0*/  LDSM.16.M88.4 R36, [R209+0x4800] ;  /* 0x00480000d124783b */ /* 0x000ea20000000200 */
[----:B------:R-:W-:Y:S02]  /*92d0*/  FSEL R167, R21, -INF , !P1 ;  /* 0xff80000015a77808 */ /* 0x000fe40004800000 */
[----:B------:R-:W-:-:S02]  /*92e0*/  ISETP.GE.AND P2, PT, R17, R149, PT ;  /* 0x000000951100720c */ /* 0x000fc40003f46270 */
[-C--:B------:R-:W-:Y:S01]  /*92f0*/  ISETP.GE.AND P1, PT, R17, R148.reuse, PT ;  /* 0x000000941100720c */ /* 0x080fe20003f26270 */
[C---:B------:R-:W-:Y:S01]  /*9300*/  VIADD R17, R151.reuse, 0xfffffeb1 ;  /* 0xfffffeb197117836 */ /* 0x040fe20000000000 */
[----:B------:R-:W-:Y:S01]  /*9310*/  FSEL R169, R24, -INF , !P4 ;  /* 0xff80000018a97808 */ /* 0x000fe20006000000 */
[C---:B-1----:R-:W-:Y:S01]  /*9320*/  HMMA.16816.F32.BF16 R32, R64.reuse, R4, R32 ;  /* 0x000000044020723c */ /* 0x042fe20000041820 */
[----:B------:R-:W-:Y:S01]  /*9330*/  FSEL R81, R26, -INF , !P6 ;  /* 0xff8000001a517808 */ /* 0x000fe20007000000 */
[C---:B------:R-:W-:Y:S01]  /*9340*/  VIADD R5, R151.reuse, 0xfffffeb9 ;  /* 0xfffffeb997057836 */ /* 0x040fe20000000000 */
[----:B------:R-:W-:Y:S01]  /*9350*/  ISETP.GE.AND P4, PT, R16, R148, PT ;  /* 0x000000941000720c */ /* 0x000fe20003f86270 */
[----:B------:R-:W-:Y:S01]  /*9360*/  VIADD R4, R151, 0xfffffec0 ;  /* 0xfffffec097047836 */ /* 0x000fe20000000000 */
[----:B------:R-:W-:Y:S01]  /*9370*/  FSEL R26, R25, -INF , !P2 ;  /* 0xff800000191a7808 */ /* 0x000fe20005000000 */
[----:B------:R-:W-:Y:S01]  /*9380*/  VIADD R24, R151, 0xfffffec1 ;  /* 0xfffffec197187836 */ /* 0x000fe20000000000 */
[----:B------:R-:W-:Y:S01]  /*9390*/  FSEL R82, R27, -INF , !P1 ;  /* 0xff8000001b527808 */ /* 0x000fe20004800000 */
[----:B------:R-:W-:Y:S01]  /*93a0*/  HMMA.16816.F32.BF16 R40, R64, R6, R40 ;  /* 0x000000064028723c */ /* 0x000fe20000041828 */
[----:B------:R-:W-:-:S02]  /*93b0*/  ISETP.GE.AND P6, PT, R17, R149, PT ;  /* 0x000000951100720c */ /* 0x000fc40003fc6270 */
[----:B------:R-:W-:Y:S02]  /*93c0*/  ISETP.GE.AND P2, PT, R17, R148, PT ;  /* 0x000000941100720c */ /* 0x000fe40003f46270 */
[-C--:B------:R-:W-:Y:S02]  /*93d0*/  ISETP.GE.AND P1, PT, R20, R149.reuse, PT ;  /* 0x000000951400720c */ /* 0x080fe40003f26270 */
[----:B------:R-:W-:Y:S02]  /*93e0*/  FSEL R83, R30, -INF , !P4 ;  /* 0xff8000001e537808 */ /* 0x000fe40006000000 */
[----:B------:R-:W-:Y:S02]  /*93f0*/  FSEL R30, R29, -INF , !P6 ;  /* 0xff8000001d1e7808 */ /* 0x000fe40007000000 */
[----:B------:R-:W-:Y:S02]  /*9400*/  FSEL R86, R31, -INF , !P2 ;  /* 0xff8000001f567808 */ /* 0x000fe40005000000 */
[----:B------:R-:W-:Y:S01]  /*9410*/  FSEL R25, R12, -INF , !P1 ;  /* 0xff8000000c197808 */ /* 0x000fe20004800000 */
[----:B------:R-:W-:Y:S01]  /*9420*/  VIADD R12, R151, 0xfffffec8 ;  /* 0xfffffec8970c7836 */ /* 0x000fe20000000000 */
[----:B------:R-:W-:-:S02]  /*9430*/  ISETP.GE.AND P4, PT, R5, R149, PT ;  /* 0x000000950500720c */ /* 0x000fc40003f86270 */
[-C--:B------:R-:W-:Y:S02]  /*9440*/  ISETP.GE.AND P6, PT, R5, R148.reuse, PT ;  /* 0x000000940500720c */ /* 0x080fe40003fc6270 */
[CC--:B------:R-:W-:Y:S02]  /*9450*/  ISETP.GE.AND P2, PT, R4.reuse, R149.reuse, PT ;  /* 0x000000950400720c */ /* 0x0c0fe40003f46270 */
[----:B------:R-:W-:Y:S02]  /*9460*/  ISETP.GE.AND P1, PT, R4, R148, PT ;  /* 0x000000940400720c */ /* 0x000fe40003f26270 */
[----:B------:R-:W-:Y:S01]  /*9470*/  LDSM.16.M88.4 R4, [R209+0x4c00] ;  /* 0x004c0000d104783b */ /* 0x000fe20000000200 */
[----:B------:R-:W-:Y:S02]  /*9480*/  FSEL R79, R23, -INF , !P0 ;  /* 0xff800000174f7808 */ /* 0x000fe40004000000 */
[----:B------:R-:W-:Y:S02]  /*9490*/  ISETP.GE.AND P0, PT, R16, R149, PT ;  /* 0x000000951000720c */ /* 0x000fe40003f06270 */
[----:B------:R-:W1:Y:S01]  /*94a0*/  LDSM.16.M88.4 R16, [R193+0x4800] ;  /* 0x00480000c110783b */ /* 0x000e620000000200 */
[----:B------:R-:W-:-:S02]  /*94b0*/  FSEL R88, R15, -INF , !P6 ;  /* 0xff8000000f587808 */ /* 0x000fc40007000000 */
[----:B------:R-:W-:Y:S02]  /*94c0*/  FSEL R28, R28, -INF , !P0 ;  /* 0xff8000001c1c7808 */ /* 0x000fe40004000000 */
[----:B------:R-:W-:Y:S02]  /*94d0*/  ISETP.GE.AND P0, PT, R20, R148, PT ;  /* 0x000000941400720c */ /* 0x000fe40003f06270 */
[----:B------:R-:W-:Y:S01]  /*94e0*/  FSEL R27, R48, -INF , !P2 ;  /* 0xff800000301b7808 */ /* 0x000fe20005000000 */
[----:B--2---:R-:W-:Y:S01]  /*94f0*/  HMMA.16816.F32.BF16 R20, R72, R36, RZ ;  /* 0x000000244814723c */ /* 0x004fe200000418ff */
[----:B------:R-:W-:Y:S02]  /*9500*/  FSEL R85, R14, -INF , !P0 ;  /* 0xff8000000e557808 */ /* 0x000fe40004000000 */
[----:B------:R-:W-:Y:S01]  /*9510*/  FSEL R29, R13, -INF , !P4 ;  /* 0xff8000000d1d7808 */ /* 0x000fe20006000000 */
[----:B------:R-:W-:Y:S01]  /*9520*/  VIADD R13, R151, 0xfffffec9 ;  /* 0xfffffec9970d7836 */ /* 0x000fe20000000000 */
[----:B------:R-:W-:-:S02]  /*9530*/  ISETP.GE.AND P6, PT, R12, R149, PT ;  /* 0x000000950c00720c */ /* 0x000fc40003fc6270 */
[-C--:B------:R-:W-:Y:S01]  /*9540*/  ISETP.GE.AND P2, PT, R12, R148.reuse, PT ;  /* 0x000000940c00720c */ /* 0x080fe20003f46270 */
[----:B------:R-:W-:Y:S01]  /*9550*/  VIADD R12, R151, 0xfffffed0 ;  /* 0xfffffed0970c7836 */ /* 0x000fe20000000000 */
[C---:B------:R-:W-:Y:S01]  /*9560*/  ISETP.GE.AND P0, PT, R24.reuse, R149, PT ;  /* 0x000000951800720c */ /* 0x040fe20003f06270 */
[----:B------:R-:W-:Y:S01]  /*9570*/  HMMA.16816.F32.BF16 R36, R72, R38, RZ ;  /* 0x000000264824723c */ /* 0x000fe200000418ff */
[----:B------:R-:W-:Y:S02]  /*9580*/  ISETP.GE.AND P4, PT, R24, R148, PT ;  /* 0x000000941800720c */ /* 0x000fe40003f86270 */
[----:B------:R-:W-:Y:S02]  /*9590*/  FSEL R50, R50, -INF , !P1 ;  /* 0xff80000032327808 */ /* 0x000fe40004800000 */
[----:B------:R-:W-:Y:S02]  /*95a0*/  FSEL R171, R49, -INF , !P0 ;  /* 0xff80000031ab7808 */ /* 0x000fe40004000000 */
[----:B------:R-:W-:-:S02]  /*95b0*/  FSEL R51, R51, -INF , !P4 ;  /* 0xff80000033337808 */ /* 0x000fc40006000000 */
[----:B------:R-:W-:Y:S01]  /*95c0*/  FSEL R31, R8, -INF , !P6 ;  /* 0xff800000081f7808 */ /* 0x000fe20007000000 */
[----:B------:R-:W-:Y:S01]  /*95d0*/  VIADD R8, R151, 0xfffffed1 ;  /* 0xfffffed197087836 */ /* 0x000fe20000000000 */
[CC--:B------:R-:W-:Y:S02]  /*95e0*/  ISETP.GE.AND P1, PT, R13.reuse, R149.reuse, PT ;  /* 0x000000950d00720c */ /* 0x0c0fe40003f26270 */
[-C--:B------:R-:W-:Y:S02]  /*95f0*/  ISETP.GE.AND P0, PT, R13, R148.reuse, PT ;  /* 0x000000940d00720c */ /* 0x080fe40003f06270 */
[C---:B------:R-:W-:Y:S02]  /*9600*/  ISETP.GE.AND P4, PT, R12.reuse, R149, PT ;  /* 0x000000950c00720c */ /* 0x040fe40003f86270 */
[----:B------:R-:W-:Y:S02]  /*9610*/  ISETP.GE.AND P6, PT, R12, R148, PT ;  /* 0x000000940c00720c */ /* 0x000fe40003fc6270 */
[----:B------:R-:W2:Y:S01]  /*9620*/  LDSM.16.M88.4 R12, [R193+0x4c00] ;  /* 0x004c0000c10c783b */ /* 0x000ea20000000200 */
[----:B------:R-:W-:Y:S01]  /*9630*/  FSEL R48, R10, -INF , !P2 ;  /* 0xff8000000a307808 */ /* 0x000fe20005000000 */
[----:B------:R-:W-:-:S04]  /*9640*/  DEPBAR.LE SB0, 0x0 ;  /* 0x000080000000791a */ /* 0x000fc80000000000 */
[----:B------:R-:W-:Y:S01]  /*9650*/  FSEL R24, R9, -INF , !P1 ;  /* 0xff80000009187808 */ /* 0x000fe20004800000 */
[C---:B-1----:R-:W-:Y:S01]  /*9660*/  HMMA.16816.F32.BF16 R20, R64.reuse, R16, R20 ;  /* 0x000000104014723c */ /* 0x042fe20000041814 */
[C---:B------:R-:W-:Y:S01]  /*9670*/  ISETP.GE.AND P2, PT, R8.reuse, R149, PT ;  /* 0x000000950800720c */ /* 0x040fe20003f46270 */
[C---:B------:R-:W-:Y:S01]  /*9680*/  VIADD R16, R151.reuse, 0xfffffed8 ;  /* 0xfffffed897107836 */ /* 0x040fe20000000000 */
[----:B------:R-:W-:Y:S01]  /*9690*/  BAR.SYNC.DEFER_BLOCKING 0x0 ;  /* 0x0000000000007b1d */ /* 0x000fe20000010000 */
        /* <DEDUP_REMOVED lines=9> */
[----:B------:R-:W-:Y:S01]  /*9730*/  FSEL R248, R32, -INF , !P4 ;  /* 0xff80000020f87808 */ /* 0x000fe20006000000 */
[----:B------:R-:W-:Y:S01]  /*9740*/  HMMA.16816.F32.BF16 R8, R72, R4, RZ ;  /* 0x000000044808723c */ /* 0x000fe200000418ff */
[C---:B------:R-:W-:Y:S02]  /*9750*/  ISETP.GE.AND P0, PT, R16.reuse, R149, PT ;  /* 0x000000951000720c */ /* 0x040fe40003f06270 */
[----:B------:R-:W-:Y:S01]  /*9760*/  ISETP.GE.AND P4, PT, R16, R148, PT ;  /* 0x000000941000720c */ /* 0x000fe20003f86270 */
[----:B------:R-:W-:Y:S01]  /*9770*/  VIADD R16, R151, 0xfffffee1 ;  /* 0xfffffee197107836 */ /* 0x000fe20000000000 */
[----:B------:R-:W-:-:S02]  /*9780*/  FSEL R200, R41, -INF , !P6 ;  /* 0xff80000029c87808 */ /* 0x000fc40007000000 */
[----:B------:R-:W-:Y:S01]  /*9790*/  FSEL R32, R42, -INF , !P4 ;  /* 0xff8000002a207808 */ /* 0x000fe20006000000 */
[----:B------:R-:W-:Y:S01]  /*97a0*/  HMMA.16816.F32.BF16 R4, R72, R6, RZ ;  /* 0x000000064804723c */ /* 0x000fe200000418ff */
[----:B------:R-:W-:Y:S02]  /*97b0*/  FSEL R202, R40, -INF , !P0 ;  /* 0xff80000028ca7808 */ /* 0x000fe40004000000 */
[C---:B------:R-:W-:Y:S02]  /*97c0*/  ISETP.GE.AND P4, PT, R16.reuse, R149, PT ;  /* 0x000000951000720c */ /* 0x040fe40003f86270 */
[-C--:B------:R-:W-:Y:S01]  /*97d0*/  ISETP.GE.AND P6, PT, R16, R148.reuse, PT ;  /* 0x000000941000720c */ /* 0x080fe20003fc6270 */
[----:B------:R-:W-:Y:S01]  /*97e0*/  VIADD R16, R151, 0xfffffee9 ;  /* 0xfffffee997107836 */ /* 0x000fe20000000000 */
[----:B------:R-:W-:Y:S02]  /*97f0*/  ISETP.GE.AND P0, PT, R17, R148, PT ;  /* 0x000000941100720c */ /* 0x000fe40003f06270 */
[----:B------:R-:W-:-:S02]  /*9800*/  FSEL R35, R35, -INF , !P1 ;  /* 0xff80000023237808 */ /* 0x000fc40004800000 */
[----:B------:R-:W-:Y:S01]  /*9810*/  FSEL R40, R22, -INF , !P0 ;  /* 0xff80000016287808 */ /* 0x000fe20004000000 */
[C---:B--2---:R-:W-:Y:S01]  /*9820*/  HMMA.16816.F32.BF16 R8, R64.reuse, R12, R8 ;  /* 0x0000000c4008723c */ /* 0x044fe20000041808 */
[-C--:B------:R-:W-:Y:S01]  /*9830*/  ISETP.GE.AND P0, PT, R16, R149.reuse, PT ;  /* 0x000000951000720c */ /* 0x080fe20003f06270 */
[----:B------:R-:W-:Y:S01]  /*9840*/  VIADD R12, R151, 0xfffffef1 ;  /* 0xfffffef1970c7836 */ /* 0x000fe20000000000 */
[----:B------:R-:W-:Y:S01]  /*9850*/  ISETP.GE.AND P1, PT, R17, R149, PT ;  /* 0x000000951100720c */ /* 0x000fe20003f26270 */
[----:B------:R-:W-:Y:S01]  /*9860*/  VIADD R17, R151, 0xfffffee8 ;  /* 0xfffffee897117836 */ /* 0x000fe20000000000 */
[----:B------:R-:W-:Y:S02]  /*9870*/  FSEL R156, R37, -INF , !P0 ;  /* 0xff800000259c7808 */ /* 0x000fe40004000000 */
[----:B------:R-:W-:Y:S01]  /*9880*/  ISETP.GE.AND P0, PT, R12, R148, PT ;  /* 0x000000940c00720c */ /* 0x000fe20003f06270 */
[----:B------:R-:W-:Y:S01]  /*9890*/  HMMA.16816.F32.BF16 R4, R64, R14, R4 ;  /* 0x0000000e4004723c */ /* 0x000fe20000041804 */
[----:B------:R-:W-:-:S02]  /*98a0*/  FSEL R198, R20, -INF , !P1 ;  /* 0xff80000014c67808 */ /* 0x000fc40004800000 */
[-C--:B------:R-:W-:Y:S02]  /*98b0*/  ISETP.GE.AND P1, PT, R17, R148.reuse, PT ;  /* 0x000000941100720c */ /* 0x080fe40003f26270 */
[----:B------:R-:W-:Y:S02]  /*98c0*/  FSEL R196, R21, -INF , !P4 ;  /* 0xff80000015c47808 */ /* 0x000fe40006000000 */
[----:B------:R-:W-:Y:S02]  /*98d0*/  FSEL R33, R43, -INF , !P2 ;  /* 0xff8000002b217808 */ /* 0x000fe40005000000 */
[----:B------:R-:W-:Y:S01]  /*98e0*/  ISETP.GE.AND P4, PT, R16, R148, PT ;  /* 0x000000941000720c */ /* 0x000fe20003f86270 */
[----:B------:R-:W-:Y:S01]  /*98f0*/  VIADD R16, R151, 0xfffffef0 ;  /* 0xfffffef097107836 */ /* 0x000fe20000000000 */
[----:B------:R-:W-:Y:S02]  /*9900*/  FSEL R64, R11, -INF , !P0 ;  /* 0xff8000000b407808 */ /* 0x000fe40004000000 */
[----:B------:R-:W-:-:S02]  /*9910*/  ISETP.GE.AND P0, PT, R192, 0x3, PT ;  /* 0x00000003c000780c */ /* 0x000fc40003f06270 */
[-C--:B------:R-:W-:Y:S02]  /*9920*/  ISETP.GE.AND P2, PT, R17, R149.reuse, PT ;  /* 0x000000951100720c */ /* 0x080fe40003f46270 */
[----:B------:R-:W-:Y:S02]  /*9930*/  FSEL R38, R38, -INF , !P1 ;  /* 0xff80000026267808 */ /* 0x000fe40004800000 */
[-C--:B------:R-:W-:Y:S01]  /*9940*/  ISETP.GE.AND P1, PT, R12, R149.reuse, PT ;  /* 0x000000950c00720c */ /* 0x080fe20003f26270 */
[----:B------:R-:W-:Y:S01]  /*9950*/  VIADD R12, R151, 0xfffffef9 ;  /* 0xfffffef9970c7836 */ /* 0x000fe20000000000 */
[----:B------:R-:W-:Y:S01]  /*9960*/  FSEL R41, R23, -INF , !P6 ;  /* 0xff80000017297808 */ /* 0x000fe20007000000 */
[----:B------:R-:W-:Y:S01]  /*9970*/  VIADD R151, R151, 0xfffffef8 ;  /* 0xfffffef897977836 */ /* 0x000fe20000000000 */
[----:B------:R-:W-:Y:S02]  /*9980*/  FSEL R194, R36, -INF , !P2 ;  /* 0xff80000024c27808 */ /* 0x000fe40005000000 */
[----:B------:R-:W-:-:S02]  /*9990*/  ISETP.GE.AND P6, PT, R16, R149, PT ;  /* 0x000000951000720c */ /* 0x000fc40003fc6270 */
[----:B------:R-:W-:Y:S02]  /*99a0*/  ISETP.GE.AND P2, PT, R16, R148, PT ;  /* 0x000000941000720c */ /* 0x000fe40003f46270 */
[----:B------:R-:W-:Y:S02]  /*99b0*/  FSEL R39, R39, -INF , !P4 ;  /* 0xff80000027277808 */ /* 0x000fe40006000000 */
[----:B------:R-:W-:Y:S02]  /*99c0*/  FSEL R36, R8, -INF , !P6 ;  /* 0xff80000008247808 */ /* 0x000fe40007000000 */
[----:B------:R-:W-:Y:S02]  /*99d0*/  FSEL R37, R10, -INF , !P2 ;  /* 0xff8000000a257808 */ /* 0x000fe40005000000 */
[----:B------:R-:W-:Y:S02]  /*99e0*/  FSEL R43, R9, -INF , !P1 ;  /* 0xff800000092b7808 */ /* 0x000fe40004800000 */
[----:B------:R-:W-:-:S02]  /*99f0*/  ISETP.GE.AND P4, PT, R12, R149, PT ;  /* 0x000000950c00720c */ /* 0x000fc40003f86270 */
[C---:B------:R-:W-:Y:S02]  /*9a00*/  ISETP.GE.AND P6, PT, R151.reuse, R149, PT ;  /* 0x000000959700720c */ /* 0x040fe40003fc6270 */
[-C--:B------:R-:W-:Y:S02]  /*9a10*/  ISETP.GE.AND P2, PT, R151, R148.reuse, PT ;  /* 0x000000949700720c */ /* 0x080fe40003f46270 */
[----:B------:R-:W-:Y:S02]  /*9a20*/  ISETP.GE.AND P1, PT, R12, R148, PT ;  /* 0x000000940c00720c */ /* 0x000fe40003f26270 */
[----:B------:R-:W-:Y:S02]  /*9a30*/  FSEL R66, R5, -INF , !P4 ;  /* 0xff80000005427808 */ /* 0x000fe40006000000 */
[----:B------:R-:W-:Y:S02]  /*9a40*/  FSEL R67, R4, -INF , !P6 ;  /* 0xff80000004437808 */ /* 0x000fe40007000000 */
[----:B------:R-:W-:-:S02]  /*9a50*/  FSEL R65, R6, -INF , !P2 ;  /* 0xff80000006417808 */ /* 0x000fc40005000000 */
[----:B------:R-:W-:Y:S01]  /*9a60*/  FSEL R42, R7, -INF , !P1 ;  /* 0xff800000072a7808 */ /* 0x000fe20004800000 */
[----:B------:R-:W-:Y:S06]  /*9a70*/  @!P0 BRA `(.L_x_559) ;  /* 0x00000008001c8947 */ /* 0x000fec0003800000 */
[----:B------:R-:W-:Y:S05]  /*9a80*/  BRA.U !UP1, `(.L_x_560) ;  /* 0x0000000109f47547 */ /* 0x000fea000b800000 */
[----:B------:R-:W1:Y:S01]  /*9a90*/  LDC R5, c[0x0][0x4f0] ;  /* 0x00013c00ff057b82 */ /* 0x000e620000000800 */
[C---:B------:R-:W-:Y:S01]  /*9aa0*/  IADD3 R6, PT, PT, R3.reuse, -0x300, RZ ;  /* 0xfffffd0003067810 */ /* 0x040fe20007ffe0ff */
[----:B------:R-:W-:Y:S01]  /*9ab0*/  VIADD R10, R3, 0xfffffe00 ;  /* 0xfffffe00030a7836 */ /* 0x000fe20000000000 */
[----:B------:R-:W2:Y:S02]  /*9ac0*/  LDCU.64 UR4, c[0x0][0x3a0] ;  /* 0x00007400ff0477ac */ /* 0x000ea40008000a00 */
[----:B------:R-:W-:Y:S02]  /*9ad0*/  IABS R11, R6 ;  /* 0x00000006000b7213 */ /* 0x000fe40000000000 */
[----:B------:R-:W-:Y:S02]  /*9ae0*/  IABS R8, R10 ;  /* 0x0000000a00087213 */ /* 0x000fe40000000000 */
[-C--:B-1----:R-:W-:Y:S02]  /*9af0*/  IABS R4, R5.reuse ;  /* 0x0000000500047213 */ /* 0x082fe40000000000 */
[----:B------:R-:W-:-:S02]  /*9b00*/  LOP3.LUT R6, R6, R5, RZ, 0x3c, !PT ;  /* 0x0000000506067212 */ /* 0x000fc400078e3cff */
[----:B------:R-:W1:Y:S01]  /*9b10*/  I2F.RP R9, R4 ;  /* 0x0000000400097306 */ /* 0x000e620000209400 */
[----:B------:R-:W-:-:S04]  /*9b20*/  LOP3.LUT R10, R10, R5, RZ, 0x3c, !PT ;  /* 0x000000050a0a7212 */ /* 0x000fc800078e3cff */
[----:B------:R-:W-:-:S03]  /*9b30*/  ISETP.GE.AND P0, PT, R10, RZ, PT ;  /* 0x000000ff0a00720c */ /* 0x000fc60003f06270 */
[----:B-1----:R-:W1:Y:S02]  /*9b40*/  MUFU.RCP R12, R9 ;  /* 0x00000009000c7308 */ /* 0x002e640000001000 */
[----:B-1----:R-:W-:-:S06]  /*9b50*/  VIADD R12, R12, 0xffffffe ;  /* 0x0ffffffe0c0c7836 */ /* 0x002fcc0000000000 */
[----:B------:R-:W1:Y:S02]  /*9b60*/  F2I.FTZ.U32.TRUNC.NTZ R13, R12 ;  /* 0x0000000c000d7305 */ /* 0x000e64000021f000 */
[----:B-1----:R-:W-:Y:S01]  /*9b70*/  IMAD.MOV R7, RZ, RZ, -R13 ;  /* 0x000000ffff077224 */ /* 0x002fe200078e0a0d */
[----:B------:R-:W-:-:S03]  /*9b80*/  MOV R12, RZ ;  /* 0x000000ff000c7202 */ /* 0x000fc60000000f00 */
        /* <DEDUP_REMOVED lines=16> */
[----:B------:R-:W-:Y:S02]  /*9c90*/  ISETP.GE.AND P2, PT, R6, RZ, PT ;  /* 0x000000ff0600720c */ /* 0x000fe40003f46270 */
[----:B------:R-:W-:-:S07]  /*9ca0*/  LOP3.LUT R3, RZ, R5, RZ, 0x33, !PT ;  /* 0x00000005ff037212 */ /* 0x000fce00078e33ff */
[----:B------:R-:W-:Y:S02]  /*9cb0*/  @P6 VIADD R12, R12, 0x1 ;  /* 0x000000010c0c6836 */ /* 0x000fe40000000000 */
[----:B------:R-:W-:Y:S02]  /*9cc0*/  @P1 IADD3 R7, PT, PT, R7, 0x1, RZ ;  /* 0x0000000107071810 */ /* 0x000fe40007ffe0ff */
[----:B------:R-:W-:Y:S01]  /*9cd0*/  @!P2 IMAD.MOV R12, RZ, RZ, -R12 ;  /* 0x000000ffff0ca224 */ /* 0x000fe200078e0a0c */
[----:B------:R-:W-:Y:S02]  /*9ce0*/  ISETP.NE.AND P1, PT, R5, RZ, PT ;  /* 0x000000ff0500720c */ /* 0x000fe40003f25270 */
        /* <DEDUP_REMOVED lines=8> */
[----:B------:R-:W-:-:S04]  /*9d70*/  IMAD R5, R6, R5, -0x100 ;  /* 0xffffff0006057424 */ /* 0x000fc800078e0205 */
[----:B------:R-:W-:Y:S01]  /*9d80*/  IMAD.WIDE.U32 R8, R5, R190, RZ ;  /* 0x000000be05087225 */ /* 0x000fe200078e00ff */
[----:B------:R-:W-:-:S05]  /*9d90*/  SHF.R.S32.HI R3, RZ, 0x1f, R5 ;  /* 0x0000001fff037819 */ /* 0x000fca0000011405 */
[----:B------:R-:W-:-:S04]  /*9da0*/  IMAD R6, R3, R190, RZ ;  /* 0x000000be03067224 */ /* 0x000fc800078e02ff */
        /* <DEDUP_REMOVED lines=11> */
.L_x_560:
[----:B------:R-:W-:Y:S01]  /*9e60*/  UMOV UR4, URZ ;  /* 0x000000ff00047c82 */ /* 0x000fe20008000000 */
[----:B------:R-:W-:Y:S01]  /*9e70*/  IMAD.SHL.U32 R3, R190, 0x100, RZ ;  /* 0x00000100be037824 */ /* 0x000fe200078e00ff */
[----:B------:R-:W-:-:S05]  /*9e80*/  IADD3 R4, P0, PT, RZ, -UR4, RZ ;  /* 0x80000004ff047c10 */ /* 0x000fca000ff1e0ff */
[----:B------:R-:W-:-:S05]  /*9e90*/  IMAD.X R3, RZ, RZ, ~R3, P0 ;  /* 0x000000ffff037224 */ /* 0x000fca00000e0e03 */
[----:B------:R-:W-:-:S04]  /*9ea0*/  SHF.R.S64 R5, R4, 0x1f, R3 ;  /* 0x0000001f04057819 */ /* 0x000fc80000001003 */
[----:B------:R-:W-:-:S04]  /*9eb0*/  IADD3 R214, P0, PT, R5, R214, RZ ;  /* 0x000000d605d67210 */ /* 0x000fc80007f1e0ff */
[----:B------:R-:W-:-:S09]  /*9ec0*/  LEA.HI.X.SX32 R213, R3, R213, 0x1, P0 ;  /* 0x000000d503d57211 */ /* 0x000fd200000f0eff */
.L_x_561:
[C---:B------:R-:W-:Y:S01]  /*9ed0*/  LEA R16, P0, R190.reuse, R214, 0x6 ;  /* 0x000000d6be107211 */ /* 0x040fe200078030ff */
[----:B------:R-:W-:Y:S01]  /*9ee0*/  @!P3 IMAD.MOV.U32 R215, RZ, RZ, R213 ;  /* 0x000000ffffd7b224 */ /* 0x000fe200078e00d5 */
[----:B------:R1:W-:Y:S01]  /*9ef0*/  @P3 STS.128 [R219+0x1000], RZ ;  /* 0x001000ffdb003388 */ /* 0x0003e20000000c00 */
[C---:B------:R-:W-:Y:S01]  /*9f00*/  @!P3 IMAD R4, R191.reuse, 0xc0, RZ ;  /* 0x000000c0bf04b824 */ /* 0x040fe200078e02ff */
[C---:B------:R-:W-:Y:S01]  /*9f10*/  LEA.HI.X R17, R190.reuse, R213, R191, 0x6, P0 ;  /* 0x000000d5be117211 */ /* 0x040fe200000f34bf */
[--C-:B------:R-:W-:Y:S01]  /*9f20*/  @!P3 IMAD.MOV.U32 R10, RZ, RZ, R16.reuse ;  /* 0x000000ffff0ab224 */ /* 0x100fe200078e0010 */
[CC--:B------:R-:W-:Y:S01]  /*9f30*/  @!P3 LEA R14, P0, R190.reuse, R16.reuse, 0x6 ;  /* 0x00000010be0eb211 */ /* 0x0c0fe200078030ff */
[----:B------:R-:W-:Y:S01]  /*9f40*/  @!P3 IMAD.MOV.U32 R6, RZ, RZ, R16 ;  /* 0x000000ffff06b224 */ /* 0x000fe200078e0010 */
[-C--:B------:R-:W-:Y:S01]  /*9f50*/  @!P3 MOV R11, R17.reuse ;  /* 0x00000011000bb202 */ /* 0x080fe20000000f00 */
[----:B------:R-:W-:Y:S01]  /*9f60*/  @!PT LDS RZ, [RZ] ;  /* 0x00000000fffff984 */ /* 0x000fe20000000800 */
[----:B------:R-:W-:Y:S01]  /*9f70*/  @!PT LDS RZ, [RZ] ;  /* 0x00000000fffff984 */ /* 0x000fe20000000800 */
[----:B------:R-:W-:Y:S01]  /*9f80*/  @!PT LDS RZ, [RZ] ;  /* 0x00000000fffff984 */ /* 0x000fe20000000800 */
[----:B------:R1:W-:Y:S01]  /*9f90*/  @!P3 LDGSTS.E.BYPASS.LTC128B.128 [R219+0x1000], desc[UR16][R214.64] ;  /* 0x01000000d6dbbfae */ /* 0x0003e2000b981a10 */
[CC--:B------:R-:W-:Y:S01]  /*9fa0*/  @!P3 LEA R12, P1, R190.reuse, R16.reuse, 0x7 ;  /* 0x00000010be0cb211 */ /* 0x0c0fe200078238ff */
[----:B------:R-:W-:Y:S01]  /*9fb0*/  @!P3 IMAD R3, R191, 0x140, RZ ;  /* 0x00000140bf03b824 */ /* 0x000fe200078e02ff */
[-C--:B------:R-:W-:Y:S01]  /*9fc0*/  @!P3 MOV R7, R17.reuse ;  /* 0x000000110007b202 */ /* 0x080fe20000000f00 */
[C---:B------:R-:W-:Y:S01]  /*9fd0*/  @!P3 IMAD.WIDE.U32 R10, R190.reuse, 0xc0, R10 ;  /* 0x000000c0be0ab825 */ /* 0x040fe200078e000a */
[CC--:B------:R-:W-:Y:S01]  /*9fe0*/  @!P3 LEA.HI.X R15, R190.reuse, R17.reuse, R191, 0x6, P0 ;  /* 0x00000011be0fb211 */ /* 0x0c0fe200000f34bf */
[----:B------:R1:W-:Y:S01]  /*9ff0*/  @P3 STS.128 [R219+0x1800], RZ ;  /* 0x001800ffdb003388 */ /* 0x0003e20000000c00 */
[C---:B------:R-:W-:Y:S01]  /*a000*/  @!P3 LEA R8, P0, R190.reuse, R16, 0x8 ;  /* 0x00000010be08b211 */ /* 0x040fe200078040ff */
[C---:B------:R-:W-:Y:S01]  /*a010*/  @!P3 IMAD.WIDE.U32 R6, R190.reuse, 0x140, R6 ;  /* 0x00000140be06b825 */ /* 0x040fe200078e0006 */
[CCC-:B------:R-:W-:Y:S01]  /*a020*/  @!P3 LEA.HI.X R13, R190.reuse, R17.reuse, R191.reuse, 0x7, P1 ;  /* 0x00000011be0db211 */ /* 0x1c0fe200008f3cbf */
[----:B------:R-:W-:Y:S01]  /*a030*/  @!PT LDS RZ, [RZ] ;  /* 0x00000000fffff984 */ /* 0x000fe20000000800 */
[----:B------:R-:W-:Y:S01]  /*a040*/  @!PT LDS RZ, [RZ] ;  /* 0x00000000fffff984 */ /* 0x000fe20000000800 */
[----:B------:R-:W-:Y:S01]  /*a050*/  @!PT LDS RZ, [RZ] ;  /* 0x00000000fffff984 */ /* 0x000fe20000000800 */
[----:B------:R1:W-:Y:S01]  /*a060*/  @!P3 LDGSTS.E.BYPASS.LTC128B.128 [R219+0x1800], desc[UR16][R16.64] ;  /* 0x0180000010dbbfae */ /* 0x0003e2000b981a10 */
[----:B------:R-:W-:Y:S01]  /*a070*/  @!P3 LEA.HI.X R9, R190, R17, R191, 0x8, P0 ;  /* 0x00000011be09b211 */ /* 0x000fe200000f44bf */
[----:B------:R-:W-:Y:S01]  /*a080*/  @!P3 IMAD.IADD R11, R4, 0x1, R11 ;  /* 0x00000001040bb824 */ /* 0x000fe200078e020b */
[----:B------:R-:W-:Y:S01]  /*a090*/  @!P3 IADD3 R7, PT, PT, R3, R7, RZ ;  /* 0x000000070307b210 */ /* 0x000fe20007ffe0ff */
[----:B------:R1:W-:Y:S01]  /*a0a0*/  @P3 STS.128 [R219+0x2000], RZ ;  /* 0x002000ffdb003388 */ /* 0x0003e20000000c00 */
[----:B------:R-:W-:Y:S03]  /*a0b0*/  BSSY.RECONVERGENT B0, `(.L_x_562) ;  /* 0x0000022000007945 */ /* 0x000fe60003800200 */
        /* <DEDUP_REMOVED lines=33> */
.L_x_563:
[----:B------:R-:W-:Y:S05]  /*a2d0*/  BSYNC.RECONVERGENT B0 ;  /* 0x0000000000007941 */ /* 0x000fea0003800200 */
.L_x_562:
[----:B------:R-:W0:Y:S02]  /*a2e0*/  LDGDEPBAR ;  /* 0x00000000000079af */ /* 0x000e240000000000 */
.L_x_559:
[----:B------:R-:W-:Y:S01]  /*a2f0*/  FMNMX3.FTZ R3, R2, R90, R92, !PT ;  /* 0x0000005a02037276 */ /* 0x000fe2000781005c */
[----:B------:R-:W-:Y:S01]  /*a300*/  LDSM.16.MT88.4 R20, [R208+0x5400] ;  /* 0x00540000d014783b */ /* 0x000fe20000004200 */
[----:B------:R-:W-:Y:S02]  /*a310*/  @P5 IADD3 R84, PT, PT, R230, -0x20, RZ ;  /* 0xffffffe0e6545810 */ /* 0x000fe40007ffe0ff */
[----:B------:R-:W-:Y:S02]  /*a320*/  FMNMX3.FTZ R3, R3, R94, R96, !PT ;  /* 0x0000005e03037276 */ /* 0x000fe40007810060 */
[----:B------:R-:W-:Y:S02]  /*a330*/  VIMNMX R192, PT, PT, R192, 0x2, !PT ;  /* 0x00000002c0c07848 */ /* 0x000fe40007fe0100 */
[----:B------:R-:W-:-:S04]  /*a340*/  FMNMX3.FTZ R3, R3, R98, R100, !PT ;  /* 0x0000006203037276 */ /* 0x000fc80007810064 */
        /* <DEDUP_REMOVED lines=28> */
[----:B------:R-:W-:-:S05]  /*a510*/  FMNMX3.FTZ R3, R3, R67, R66, !PT ;  /* 0x0000004303037276 */ /* 0x000fca0007810042 */
[----:B------:R-:W3:Y:S02]  /*a520*/  SHFL.BFLY PT, R4, R3, 0x2, 0x1f ;  /* 0x0c401f0003047f89 */ /* 0x000ee400000e0000 */
[----:B---3--:R-:W-:Y:S02]  /*a530*/  FMNMX.FTZ R4, R3, R4, !PT ;  /* 0x0000000403047209 */ /* 0x008fe40007810000 */
[----:B------:R-:W-:-:S03]  /*a540*/  FMNMX3.FTZ R3, R0, R168, R178, !PT ;  /* 0x000000a800037276 */ /* 0x000fc600078100b2 */
[----:B------:R-:W3:Y:S01]  /*a550*/  SHFL.BFLY PT, R127, R4, 0x1, 0x1f ;  /* 0x0c201f00047f7f89 */ /* 0x000ee200000e0000 */
[----:B------:R-:W-:-:S04]  /*a560*/  FMNMX3.FTZ R3, R3, R182, R180, !PT ;  /* 0x000000b603037276 */ /* 0x000fc800078100b4 */
[----:B------:R-:W-:-:S04]  /*a570*/  FMNMX3.FTZ R3, R3, R186, R184, !PT ;  /* 0x000000ba03037276 */ /* 0x000fc800078100b8 */
[----:B------:R-:W-:-:S04]  /*a580*/  FMNMX3.FTZ R3, R3, R176, R172, !PT ;  /* 0x000000b003037276 */ /* 0x000fc800078100ac */
[----:B------:R-:W-:-:S04]  /*a590*/  FMNMX3.FTZ R3, R3, R164, R158, !PT ;  /* 0x000000a403037276 */ /* 0x000fc8000781009e */
[----:B------:R-:W-:-:S04]  /*a5a0*/  FMNMX3.FTZ R3, R3, R162, R160, !PT ;  /* 0x000000a203037276 */ /* 0x000fc800078100a0 */
[----:B------:R-:W-:Y:S02]  /*a5b0*/  FMNMX3.FTZ R3, R3, R154, R152, !PT ;  /* 0x0000009a03037276 */ /* 0x000fe40007810098 */
[----:B---3--:R-:W-:Y:S02]  /*a5c0*/  FMNMX.FTZ R127, R4, R127, !PT ;  /* 0x0000007f047f7209 */ /* 0x008fe40007810000 */
[----:B------:R-:W-:Y:S02]  /*a5d0*/  FMNMX3.FTZ R3, R3, R150, R130, !PT ;  /* 0x0000009603037276 */ /* 0x000fe40007810082 */
[C---:B------:R-:W-:Y:S01]  /*a5e0*/  FSETP.NEU.FTZ.AND P1, PT, R127.reuse, -INF , PT ;  /* 0xff8000007f00780b */ /* 0x040fe20003f3d000 */
[----:B------:R-:W-:Y:S01]  /*a5f0*/  FMUL.FTZ R123, R127, UR6 ;  /* 0x000000067f7b7c20 */ /* 0x000fe20008410000 */
[----:B------:R-:W-:Y:S02]  /*a600*/  FMNMX3.FTZ R4, R3, R128, R56, !PT ;  /* 0x0000008003047276 */ /* 0x000fe40007810038 */
[----:B------:R-:W-:-:S02]  /*a610*/  FSEL R5, R127, RZ, P1 ;  /* 0x000000ff7f057208 */ /* 0x000fc40000800000 */
[----:B------:R-:W-:Y:S02]  /*a620*/  FMNMX3.FTZ R4, R4, R57, R58, !PT ;  /* 0x0000003904047276 */ /* 0x000fe4000781003a */
[----:B------:R-:W-:Y:S01]  /*a630*/  FSEL R123, R123, RZ, P1 ;  /* 0x000000ff7b7b7208 */ /* 0x000fe20000800000 */
[----:B------:R-:W-:Y:S01]  /*a640*/  FADD.FTZ R2, R2, -R5 ;  /* 0x8000000502027221 */ /* 0x000fe20000010000 */
[----:B------:R-:W-:-:S03]  /*a650*/  FMNMX3.FTZ R4, R4, R59, R60, !PT ;  /* 0x0000003b04047276 */ /* 0x000fc6000781003c */
[--C-:B------:R-:W-:Y:S01]  /*a660*/  FFMA.FTZ R166, R102, UR6, -R123.reuse ;  /* 0x0000000666a67c23 */ /* 0x100fe2000801087b */
[----:B------:R-:W-:Y:S01]  /*a670*/  FMNMX3.FTZ R4, R4, R61, R62, !PT ;  /* 0x0000003d04047276 */ /* 0x000fe2000781003e */
[--C-:B------:R-:W-:Y:S01]  /*a680*/  FFMA.FTZ R102, R125, UR6, -R123.reuse ;  /* 0x000000067d667c23 */ /* 0x100fe2000801087b */
[--C-:B------:R-:W-:Y:S01]  /*a690*/  FFMA.FTZ R170, R98, UR6, -R123.reuse ;  /* 0x0000000662aa7c23 */ /* 0x100fe2000801087b */
[----:B------:R-:W-:Y:S01]  /*a6a0*/  FFMA.FTZ R131, R104, UR6, -R123 ;  /* 0x0000000668837c23 */ /* 0x000fe2000801087b */
[----:B------:R-:W-:Y:S01]  /*a6b0*/  FMNMX3.FTZ R4, R4, R54, R55, !PT ;  /* 0x0000003604047276 */ /* 0x000fe20007810037 */
[--C-:B------:R-:W-:Y:S01]  /*a6c0*/  FFMA.FTZ R101, R93, UR6, -R123.reuse ;  /* 0x000000065d657c23 */ /* 0x100fe2000801087b */
[--C-:B------:R-:W-:Y:S01]  /*a6d0*/  FFMA.FTZ R104, R95, UR6, -R123.reuse ;  /* 0x000000065f687c23 */ /* 0x100fe2000801087b */
[----:B------:R-:W-:Y:S01]  /*a6e0*/  FFMA.FTZ R99, R97, UR6, -R123 ;  /* 0x0000000661637c23 */ /* 0x000fe2000801087b */
[----:B------:R-:W-:Y:S01]  /*a6f0*/  FMNMX3.FTZ R4, R4, R52, R53, !PT ;  /* 0x0000003404047276 */ /* 0x000fe20007810035 */
[--C-:B------:R-:W-:Y:S01]  /*a700*/  FFMA.FTZ R98, R161, UR6, -R123.reuse ;  /* 0x00000006a1627c23 */ /* 0x100fe2000801087b */
[--C-:B------:R-:W-:Y:S01]  /*a710*/  FFMA.FTZ R97, R153, UR6, -R123.reuse ;  /* 0x0000000699617c23 */ /* 0x100fe2000801087b */
[--C-:B------:R-:W-:Y:S01]  /*a720*/  FFMA.FTZ R95, R157, UR6, -R123.reuse ;  /* 0x000000069d5f7c23 */ /* 0x100fe2000801087b */
[----:B------:R-:W-:Y:S01]  /*a730*/  FMNMX3.FTZ R4, R4, R63, R80, !PT ;  /* 0x0000003f04047276 */ /* 0x000fe20007810050 */
[--C-:B------:R-:W-:Y:S01]  /*a740*/  FFMA.FTZ R93, R163, UR6, -R123.reuse ;  /* 0x00000006a35d7c23 */ /* 0x100fe2000801087b */
[--C-:B------:R-:W-:Y:S01]  /*a750*/  FFMA.FTZ R188, R90, UR6, -R123.reuse ;  /* 0x000000065abc7c23 */ /* 0x100fe2000801087b */
[----:B------:R-:W-:Y:S01]  /*a760*/  FFMA.FTZ R159, R92, UR6, -R123 ;  /* 0x000000065c9f7c23 */ /* 0x000fe2000801087b */
[----:B------:R-:W-:Y:S01]  /*a770*/  FMNMX3.FTZ R4, R4, R70, R71, !PT ;  /* 0x0000004604047276 */ /* 0x000fe20007810047 */
[--C-:B------:R-:W-:Y:S01]  /*a780*/  FFMA.FTZ R174, R94, UR6, -R123.reuse ;  /* 0x000000065eae7c23 */ /* 0x100fe2000801087b */
[----:B------:R-:W-:Y:S01]  /*a790*/  FFMA.FTZ R151, R96, UR6, -R123 ;  /* 0x0000000660977c23 */ /* 0x000fe2000801087b */
[----:B------:R-:W-:Y:S01]  /*a7a0*/  FMUL.FTZ R2, R2, UR6 ;  /* 0x0000000602027c20 */ /* 0x000fe20008410000 */
[----:B------:R-:W-:Y:S01]  /*a7b0*/  FMNMX3.FTZ R4, R4, R46, R47, !PT ;  /* 0x0000002e04047276 */ /* 0x000fe2000781002f */
[--C-:B------:R-:W-:Y:S01]  /*a7c0*/  FFMA.FTZ R96, R165, UR6, -R123.reuse ;  /* 0x00000006a5607c23 */ /* 0x100fe2000801087b */
[----:B------:R-:W-:Y:S01]  /*a7d0*/  MUFU.EX2 R188, R188 ;  /* 0x000000bc00bc7308 */ /* 0x000fe20000000800 */
[----:B------:R-:W-:Y:S01]  /*a7e0*/  FFMA.FTZ R103, R89, UR6, -R123 ;  /* 0x0000000659677c23 */ /* 0x000fe2000801087b */
[----:B------:R-:W-:Y:S01]  /*a7f0*/  FMNMX3.FTZ R4, R4, R44, R45, !PT ;  /* 0x0000002c04047276 */ /* 0x000fe2000781002d */
[--C-:B------:R-:W-:Y:S01]  /*a800*/  FFMA.FTZ R89, R26, UR6, -R123.reuse ;  /* 0x000000061a597c23 */ /* 0x100fe2000801087b */
[--C-:B------:R-:W-:Y:S01]  /*a810*/  FFMA.FTZ R90, R25, UR6, -R123.reuse ;  /* 0x00000006195a7c23 */ /* 0x100fe2000801087b */
[----:B------:R-:W-:Y:S01]  /*a820*/  FFMA.FTZ R74, R27, UR6, -R123 ;  /* 0x000000061b4a7c23 */ /* 0x000fe2000801087b */
[----:B------:R-:W-:Y:S01]  /*a830*/  FMNMX3.FTZ R4, R4, R68, R69, !PT ;  /* 0x0000004404047276 */ /* 0x000fe20007810045 */
[--C-:B------:R-:W-:Y:S01]  /*a840*/  FFMA.FTZ R149, R100, UR6, -R123.reuse ;  /* 0x0000000664957c23 */ /* 0x100fe2000801087b */
[----:B------:R-:W1:Y:S01]  /*a850*/  MUFU.EX2 R159, R159 ;  /* 0x0000009f009f7308 */ /* 0x000e620000000800 */
[----:B------:R-:W-:Y:S01]  /*a860*/  FFMA.FTZ R100, R155, UR6, -R123 ;  /* 0x000000069b647c23 */ /* 0x000fe2000801087b */
[----:B------:R-:W-:Y:S01]  /*a870*/  FMNMX3.FTZ R4, R4, R76, R77, !PT ;  /* 0x0000004c04047276 */ /* 0x000fe2000781004d */
[--C-:B------:R-:W-:Y:S01]  /*a880*/  FFMA.FTZ R129, R108, UR6, -R123.reuse ;  /* 0x000000066c817c23 */ /* 0x100fe2000801087b */
[--C-:B------:R-:W-:Y:S01]  /*a890*/  FFMA.FTZ R108, R87, UR6, -R123.reuse ;  /* 0x00000006576c7c23 */ /* 0x100fe2000801087b */
[----:B------:R-:W-:Y:S01]  /*a8a0*/  FFMA.FTZ R92, R28, UR6, -R123 ;  /* 0x000000061c5c7c23 */ /* 0x000fe2000801087b */
[----:B------:R-:W-:Y:S01]  /*a8b0*/  FMNMX3.FTZ R4, R4, R78, R79, !PT ;  /* 0x0000004e04047276 */ /* 0x000fe2000781004f */
[--C-:B------:R-:W-:Y:S01]  /*a8c0*/  FFMA.FTZ R87, R30, UR6, -R123.reuse ;  /* 0x000000061e577c23 */ /* 0x100fe2000801087b */
[----:B------:R-:W-:Y:S01]  /*a8d0*/  MUFU.EX2 R174, R174 ;  /* 0x000000ae00ae7308 */ /* 0x000fe20000000800 */
[--C-:B------:R-:W-:Y:S01]  /*a8e0*/  FFMA.FTZ R75, R29, UR6, -R123.reuse ;  /* 0x000000061d4b7c23 */ /* 0x100fe2000801087b */
[----:B------:R-:W-:Y:S01]  /*a8f0*/  FMNMX3.FTZ R4, R4, R81, R82, !PT ;  /* 0x0000005104047276 */ /* 0x000fe20007810052 */
[--C-:B------:R-:W-:Y:S01]  /*a900*/  FFMA.FTZ R72, R31, UR6, -R123.reuse ;  /* 0x000000061f487c23 */ /* 0x100fe2000801087b */
[--C-:B------:R-:W-:Y:S01]  /*a910*/  FFMA.FTZ R148, R106, UR6, -R123.reuse ;  /* 0x000000066a947c23 */ /* 0x100fe2000801087b */
[--C-:B------:R-:W-:Y:S01]  /*a920*/  FFMA.FTZ R126, R110, UR6, -R123.reuse ;  /* 0x000000066e7e7c23 */ /* 0x100fe2000801087b */
[----:B------:R-:W-:Y:S01]  /*a930*/  FMNMX3.FTZ R4, R4, R83, R86, !PT ;  /* 0x0000005304047276 */ /* 0x000fe20007810056 */
[--C-:B------:R-:W-:Y:S01]  /*a940*/  FFMA.FTZ R121, R112, UR6, -R123.reuse ;  /* 0x0000000670797c23 */ /* 0x100fe2000801087b */
[----:B------:R-:W3:Y:S01]  /*a950*/  MUFU.EX2 R151, R151 ;  /* 0x0000009700977308 */ /* 0x000ee20000000800 */
[----:B-1----:R-:W-:Y:S01]  /*a960*/  F2FP.BF16.F32.PACK_AB R12, R159, R188 ;  /* 0x000000bc9f0c723e */ /* 0x002fe200000010ff */
[--C-:B------:R-:W-:Y:S01]  /*a970*/  FFMA.FTZ R106, R91, UR6, -R123.reuse ;  /* 0x000000065b6a7c23 */ /* 0x100fe2000801087b */
[----:B------:R-:W-:Y:S01]  /*a980*/  FMNMX3.FTZ R4, R4, R85, R88, !PT ;  /* 0x0000005504047276 */ /* 0x000fe20007810058 */
[--C-:B------:R-:W-:Y:S01]  /*a990*/  FFMA.FTZ R91, R167, UR6, -R123.reuse ;  /* 0x00000006a75b7c23 */ /* 0x100fe2000801087b */
[--C-:B------:R-:W-:Y:S01]  /*a9a0*/  FFMA.FTZ R124, R114, UR6, -R123.reuse ;  /* 0x00000006727c7c23 */ /* 0x100fe2000801087b */
[----:B------:R-:W-:Y:S01]  /*a9b0*/  FFMA.FTZ R119, R116, UR6, -R123 ;  /* 0x0000000674777c23 */ /* 0x000fe2000801087b */
[----:B------:R-:W-:Y:S01]  /*a9c0*/  FMNMX3.FTZ R4, R4, R50, R51, !PT ;  /* 0x0000003204047276 */ /* 0x000fe20007810033 */
[----:B------:R-:W2:Y:S01]  /*a9d0*/  MUFU.EX2 R165, R2 ;  /* 0x0000000200a57308 */ /* 0x000ea20000000800 */
[--C-:B------:R-:W-:Y:S01]  /*a9e0*/  FFMA.FTZ R122, R118, UR6, -R123.reuse ;  /* 0x00000006767a7c23 */ /* 0x100fe2000801087b */
[----:B------:R-:W-:Y:S01]  /*a9f0*/  FFMA.FTZ R117, R120, UR6, -R123 ;  /* 0x0000000678757c23 */ /* 0x000fe2000801087b */
[----:B------:R-:W-:Y:S01]  /*aa00*/  FMNMX3.FTZ R4, R4, R48, R49, !PT ;  /* 0x0000003004047276 */ /* 0x000fe20007810031 */
[--C-:B------:R-:W-:Y:S01]  /*aa10*/  FFMA.FTZ R94, R169, UR6, -R123.reuse ;  /* 0x00000006a95e7c23 */ /* 0x100fe2000801087b */
[--C-:B------:R-:W-:Y:S01]  /*aa20*/  FFMA.FTZ R120, R204, UR6, -R123.reuse ;  /* 0x00000006cc787c23 */ /* 0x100fe2000801087b */
[----:B------:R-:W-:Y:S01]  /*aa30*/  FFMA.FTZ R115, R206, UR6, -R123 ;  /* 0x00000006ce737c23 */ /* 0x000fe2000801087b */
[----:B------:R-:W-:Y:S01]  /*aa40*/  FMNMX3.FTZ R4, R4, R34, R35, !PT ;  /* 0x0000002204047276 */ /* 0x000fe20007810023 */
[----:B------:R-:W-:Y:S01]  /*aa50*/  MUFU.EX2 R170, R170 ;  /* 0x000000aa00aa7308 */ /* 0x000fe20000000800 */
[----:B---3--:R-:W-:Y:S01]  /*aa60*/  F2FP.BF16.F32.PACK_AB R14, R151, R174 ;  /* 0x000000ae970e723e */ /* 0x008fe200000010ff */
[----:B------:R-:W-:Y:S01]  /*aa70*/  FFMA.FTZ R118, R224, UR6, -R123 ;  /* 0x00000006e0767c23 */ /* 0x000fe2000801087b */
[----:B------:R-:W-:Y:S01]  /*aa80*/  FMNMX3.FTZ R4, R4, R32, R33, !PT ;  /* 0x0000002004047276 */ /* 0x000fe20007810021 */
[--C-:B------:R-:W-:Y:S01]  /*aa90*/  FFMA.FTZ R113, R228, UR6, -R123.reuse ;  /* 0x00000006e4717c23 */ /* 0x100fe2000801087b */
[--C-:B------:R-:W-:Y:S01]  /*aaa0*/  FFMA.FTZ R116, R236, UR6, -R123.reuse ;  /* 0x00000006ec747c23 */ /* 0x100fe2000801087b */
[----:B------:R-:W-:Y:S01]  /*aab0*/  FFMA.FTZ R111, R238, UR6, -R123 ;  /* 0x00000006ee6f7c23 */ /* 0x000fe2000801087b */
[----:B------:R-:W-:Y:S01]  /*aac0*/  FMNMX3.FTZ R4, R4, R40, R41, !PT ;  /* 0x0000002804047276 */ /* 0x000fe20007810029 */
[----:B------:R-:W1:Y:S01]  /*aad0*/  MUFU.EX2 R149, R149 ;  /* 0x0000009500957308 */ /* 0x000e620000000800 */
[-C--:B--2---:R-:W-:Y:S01]  /*aae0*/  FMUL.FTZ R16, R144, R165.reuse ;  /* 0x000000a590107220 */ /* 0x084fe20000410000 */
[-C--:B------:R-:W-:Y:S01]  /*aaf0*/  FMUL.FTZ R17, R145, R165.reuse ;  /* 0x000000a591117220 */ /* 0x080fe20000410000 */
[----:B------:R-:W-:Y:S01]  /*ab00*/  FMNMX3.FTZ R4, R4, R38, R39, !PT ;  /* 0x0000002604047276 */ /* 0x000fe20007810027 */
[-C--:B------:R-:W-:Y:S01]  /*ab10*/  FMUL.FTZ R140, R140, R165.reuse ;  /* 0x000000a58c8c7220 */ /* 0x080fe20000410000 */
[-C--:B------:R-:W-:Y:S01]  /*ab20*/  FMUL.FTZ R141, R141, R165.reuse ;  /* 0x000000a58d8d7220 */ /* 0x080fe20000410000 */
[----:B------:R-:W-:Y:S01]  /*ab30*/  FMUL.FTZ R136, R136, R165 ;  /* 0x000000a588887220 */ /* 0x000fe20000410000 */
[----:B------:R-:W-:Y:S01]  /*ab40*/  FMNMX3.FTZ R4, R4, R37, R64, !PT ;  /* 0x0000002504047276 */ /* 0x000fe20007810040 */
[-C--:B------:R-:W-:Y:S01]  /*ab50*/  FMUL.FTZ R137, R137, R165.reuse ;  /* 0x000000a589897220 */ /* 0x080fe20000410000 */
[----:B------:R-:W-:Y:S01]  /*ab60*/  MUFU.EX2 R166, R166 ;  /* 0x000000a600a67308 */ /* 0x000fe20000000800 */
[----:B------:R-:W-:Y:S01]  /*ab70*/  FMUL.FTZ R132, R132, R165 ;  /* 0x000000a584847220 */ /* 0x000fe20000410000 */
[----:B------:R-:W-:Y:S01]  /*ab80*/  FMNMX3.FTZ R4, R4, R65, R42, !PT ;  /* 0x0000004104047276 */ /* 0x000fe2000781002a */
[-C--:B------:R-:W-:Y:S01]  /*ab90*/  FMUL.FTZ R133, R133, R165.reuse ;  /* 0x000000a585857220 */ /* 0x080fe20000410000 */
[--C-:B------:R-:W-:Y:S01]  /*aba0*/  FFMA.FTZ R114, R240, UR6, -R123.reuse ;  /* 0x00000006f0727c23 */ /* 0x100fe2000801087b */
[--C-:B------:R-:W-:Y:S01]  /*abb0*/  FFMA.FTZ R109, R242, UR6, -R123.reuse ;  /* 0x00000006f26d7c23 */ /* 0x100fe2000801087b */
[--C-:B------:R-:W-:Y:S01]  /*abc0*/  FFMA.FTZ R112, R244, UR6, -R123.reuse ;  /* 0x00000006f4707c23 */ /* 0x100fe2000801087b */
[----:B------:R-:W2:Y:S01]  /*abd0*/  SHFL.BFLY PT, R3, R4, 0x2, 0x1f ;  /* 0x0c401f0004037f89 */ /* 0x000ea200000e0000 */
[----:B------:R-:W3:Y:S01]  /*abe0*/  MUFU.EX2 R131, R131 ;  /* 0x0000008300837308 */ /* 0x000ee20000000800 */
[----:B-1----:R-:W-:Y:S01]  /*abf0*/  F2FP.BF16.F32.PACK_AB R28, R149, R170 ;  /* 0x000000aa951c723e */ /* 0x002fe200000010ff */
[--C-:B------:R-:W-:Y:S01]  /*ac00*/  FFMA.FTZ R107, R246, UR6, -R123.reuse ;  /* 0x00000006f66b7c23 */ /* 0x100fe2000801087b */
[--C-:B------:R-:W-:Y:S01]  /*ac10*/  FFMA.FTZ R110, R250, UR6, -R123.reuse ;  /* 0x00000006fa6e7c23 */ /* 0x100fe2000801087b */
[--C-:B------:R-:W-:Y:S01]  /*ac20*/  FFMA.FTZ R105, R252, UR6, -R123.reuse ;  /* 0x00000006fc697c23 */ /* 0x100fe2000801087b */
[----:B------:R-:W-:Y:S01]  /*ac30*/  FFMA.FTZ R188, R231, R165, R188 ;  /* 0x000000a5e7bc7223 */ /* 0x000fe200000100bc */
[--C-:B------:R-:W-:Y:S01]  /*ac40*/  FFMA.FTZ R73, R171, UR6, -R123.reuse ;  /* 0x00000006ab497c23 */ /* 0x100fe2000801087b */
[--C-:B------:R-:W-:Y:S01]  /*ac50*/  FFMA.FTZ R171, R200, UR6, -R123.reuse ;  /* 0x00000006c8ab7c23 */ /* 0x100fe2000801087b */
[----:B------:R-:W-:Y:S01]  /*ac60*/  MUFU.EX2 R148, R148 ;  /* 0x0000009400947308 */ /* 0x000fe20000000800 */
[----:B------:R-:W-:Y:S01]  /*ac70*/  FADD.FTZ R159, R159, R188 ;  /* 0x000000bc9f9f7221 */ /* 0x000fe20000010000 */
[--C-:B------:R-:W-:Y:S01]  /*ac80*/  FFMA.FTZ R36, R36, UR6, -R123.reuse ;  /* 0x0000000624247c23 */ /* 0x100fe2000801087b */
[----:B------:R-:W-:Y:S01]  /*ac90*/  FFMA.FTZ R43, R43, UR6, -R123 ;  /* 0x000000062b2b7c23 */ /* 0x000fe2000801087b */
[----:B------:R-:W-:Y:S01]  /*aca0*/  IADD3 R228, PT, PT, R192, -0x3, RZ ;  /* 0xfffffffdc0e47810 */ /* 0x000fe20007ffe0ff */
[----:B------:R-:W-:-:S03]  /*acb0*/  FADD.FTZ R174, R174, R159 ;  /* 0x0000009faeae7221 */ /* 0x000fc60000010000 */
[----:B------:R-:W-:Y:S01]  /*acc0*/  MUFU.EX2 R129, R129 ;  /* 0x0000008100817308 */ /* 0x000fe20000000800 */
[----:B---3--:R-:W-:Y:S01]  /*acd0*/  F2FP.BF16.F32.PACK_AB R30, R131, R166 ;  /* 0x000000a6831e723e */ /* 0x008fe200000010ff */
[----:B------:R-:W-:-:S04]  /*ace0*/  FADD.FTZ R151, R151, R174 ;  /* 0x000000ae97977221 */ /* 0x000fc80000010000 */
[----:B------:R-:W-:Y:S01]  /*acf0*/  FADD.FTZ R170, R170, R151 ;  /* 0x00000097aaaa7221 */ /* 0x000fe20000010000 */
[----:B--2---:R-:W-:Y:S01]  /*ad00*/  FMNMX.FTZ R3, R4, R3, !PT ;  /* 0x0000000304037209 */ /* 0x004fe20007810000 */
[----:B------:R-:W-:Y:S02]  /*ad10*/  MUFU.EX2 R126, R126 ;  /* 0x0000007e007e7308 */ /* 0x000fe40000000800 */
[----:B------:R-:W-:Y:S02]  /*ad20*/  FADD.FTZ R149, R149, R170 ;  /* 0x000000aa95957221 */ /* 0x000fe40000010000 */
[----:B------:R-:W1:Y:S02]  /*ad30*/  SHFL.BFLY PT, R4, R3, 0x1, 0x1f ;  /* 0x0c201f0003047f89 */ /* 0x000e6400000e0000 */
[----:B------:R-:W-:Y:S02]  /*ad40*/  FADD.FTZ R166, R166, R149 ;  /* 0x00000095a6a67221 */ /* 0x000fe40000010000 */
[----:B------:R-:W-:Y:S02]  /*ad50*/  MUFU.EX2 R121, R121 ;  /* 0x0000007900797308 */ /* 0x000fe40000000800 */
[----:B------:R-:W-:-:S06]  /*ad60*/  FADD.FTZ R131, R131, R166 ;  /* 0x000000a683837221 */ /* 0x000fcc0000010000 */
[----:B------:R-:W-:Y:S08]  /*ad70*/  MUFU.EX2 R124, R124 ;  /* 0x0000007c007c7308 */ /* 0x000ff00000000800 */
[----:B------:R-:W-:Y:S01]  /*ad80*/  MUFU.EX2 R119, R119 ;  /* 0x0000007700777308 */ /* 0x000fe20000000800 */
[----:B-1----:R-:W-:Y:S02]  /*ad90*/  FMNMX.FTZ R125, R3, R4, !PT ;  /* 0x00000004037d7209 */ /* 0x002fe40007810000 */
[----:B------:R-:W1:Y:S02]  /*ada0*/  LDSM.16.MT88.4 R4, [R208+0x5000] ;  /* 0x00500000d004783b */ /* 0x000e640000004200 */
[C---:B------:R-:W-:Y:S01]  /*adb0*/  FSETP.NEU.FTZ.AND P0, PT, R125.reuse, -INF , PT ;  /* 0xff8000007d00780b */ /* 0x040fe20003f1d000 */
[----:B------:R-:W-:-:S02]  /*adc0*/  FMUL.FTZ R3, R125, UR6 ;  /* 0x000000067d037c20 */ /* 0x000fc40008410000 */
[----:B------:R-:W-:Y:S01]  /*add0*/  MUFU.EX2 R122, R122 ;  /* 0x0000007a007a7308 */ /* 0x000fe20000000800 */
[----:B------:R-:W-:Y:S02]  /*ade0*/  FSEL R9, R125, RZ, P0 ;  /* 0x000000ff7d097208 */ /* 0x000fe40000000000 */
[----:B------:R-:W-:-:S03]  /*adf0*/  FSEL R3, R3, RZ, P0 ;  /* 0x000000ff03037208 */ /* 0x000fc60000000000 */
[----:B------:R-:W-:Y:S02]  /*ae00*/  FADD.FTZ R9, R0, -R9 ;  /* 0x8000000900097221 */ /* 0x000fe40000010000 */
[----:B------:R-:W-:Y:S01]  /*ae10*/  MUFU.EX2 R117, R117 ;  /* 0x0000007500757308 */ /* 0x000fe20000000800 */
[--C-:B------:R-:W-:Y:S01]  /*ae20*/  FFMA.FTZ R161, R168, UR6, -R3.reuse ;  /* 0x00000006a8a17c23 */ /* 0x100fe20008010803 */
[--C-:B------:R-:W-:Y:S01]  /*ae30*/  FFMA.FTZ R157, R178, UR6, -R3.reuse ;  /* 0x00000006b29d7c23 */ /* 0x100fe20008010803 */
[--C-:B------:R-:W-:Y:S01]  /*ae40*/  FFMA.FTZ R168, R182, UR6, -R3.reuse ;  /* 0x00000006b6a87c23 */ /* 0x100fe20008010803 */
[--C-:B------:R-:W-:Y:S01]  /*ae50*/  FFMA.FTZ R153, R180, UR6, -R3.reuse ;  /* 0x00000006b4997c23 */ /* 0x100fe20008010803 */
[----:B------:R-:W-:Y:S01]  /*ae60*/  FMUL.FTZ R163, R9, UR6 ;  /* 0x0000000609a37c20 */ /* 0x000fe20008410000 */
[--C-:B------:R-:W-:Y:S01]  /*ae70*/  FFMA.FTZ R155, R186, UR6, -R3.reuse ;  /* 0x00000006ba9b7c23 */ /* 0x100fe20008010803 */
[----:B------:R-:W2:Y:S01]  /*ae80*/  LDSM.16.MT88.4 R8, [R84] ;  /* 0x000000005408783b */ /* 0x000ea20000004200 */
        /* <DEDUP_REMOVED lines=8> */
[----:B------:R-:W3:Y:S01]  /*af10*/  MUFU.EX2 R157, R157 ;  /* 0x0000009d009d7308 */ /* 0x000ee20000000800 */
[--C-:B------:R-:W-:Y:S01]  /*af20*/  FFMA.FTZ R128, R56, UR6, -R3.reuse ;  /* 0x0000000638807c23 */ /* 0x100fe20008010803 */
        /* <DEDUP_REMOVED lines=14> */
[----:B------:R-:W4:Y:S01]  /*b010*/  MUFU.EX2 R153, R153 ;  /* 0x0000009900997308 */ /* 0x000f220000000800 */
[----:B---3--:R-:W-:Y:S01]  /*b020*/  F2FP.BF16.F32.PACK_AB R13, R157, R161 ;  /* 0x000000a19d0d723e */ /* 0x008fe200000010ff */
        /* <DEDUP_REMOVED lines=15> */
[----:B----4-:R-:W-:Y:S01]  /*b120*/  F2FP.BF16.F32.PACK_AB R15, R153, R168 ;  /* 0x000000a8990f723e */ /* 0x010fe200000010ff */
[--C-:B------:R-:W-:Y:S01]  /*b130*/  FFMA.FTZ R81, R83, UR6, -R3.reuse ;  /* 0x0000000653517c23 */ /* 0x100fe20008010803 */
[--C-:B------:R-:W-:Y:S01]  /*b140*/  FFMA.FTZ R85, R85, UR6, -R3.reuse ;  /* 0x0000000655557c23 */ /* 0x100fe20008010803 */
[--C-:B------:R-:W-:Y:S01]  /*b150*/  FFMA.FTZ R50, R50, UR6, -R3.reuse ;  /* 0x0000000632327c23 */ /* 0x100fe20008010803 */
[--C-:B------:R-:W-:Y:S01]  /*b160*/  FFMA.FTZ R51, R51, UR6, -R3.reuse ;  /* 0x0000000633337c23 */ /* 0x100fe20008010803 */
[--C-:B------:R-:W-:Y:S01]  /*b170*/  FFMA.FTZ R48, R48, UR6, -R3.reuse ;  /* 0x0000000630307c23 */ /* 0x100fe20008010803 */
[--C-:B------:R-:W-:Y:S01]  /*b180*/  FFMA.FTZ R49, R49, UR6, -R3.reuse ;  /* 0x0000000631317c23 */ /* 0x100fe20008010803 */
[----:B------:R-:W4:Y:S01]  /*b190*/  MUFU.EX2 R0, R0 ;  /* 0x0000000000007308 */ /* 0x000f220000000800 */
[-C--:B---3--:R-:W-:Y:S01]  /*b1a0*/  FMUL.FTZ R18, R146, R163.reuse ;  /* 0x000000a392127220 */ /* 0x088fe20000410000 */
[-C--:B------:R-:W-:Y:S01]  /*b1b0*/  FMUL.FTZ R19, R147, R163.reuse ;  /* 0x000000a393137220 */ /* 0x080fe20000410000 */
[-C--:B------:R-:W-:Y:S01]  /*b1c0*/  FMUL.FTZ R142, R142, R163.reuse ;  /* 0x000000a38e8e7220 */ /* 0x080fe20000410000 */
[-C--:B------:R-:W-:Y:S01]  /*b1d0*/  FMUL.FTZ R143, R143, R163.reuse ;  /* 0x000000a38f8f7220 */ /* 0x080fe20000410000 */
[-C--:B------:R-:W-:Y:S01]  /*b1e0*/  FMUL.FTZ R138, R138, R163.reuse ;  /* 0x000000a38a8a7220 */ /* 0x080fe20000410000 */
[-C--:B------:R-:W-:Y:S01]  /*b1f0*/  FMUL.FTZ R139, R139, R163.reuse ;  /* 0x000000a38b8b7220 */ /* 0x080fe20000410000 */
[-C--:B------:R-:W-:Y:S01]  /*b200*/  FMUL.FTZ R134, R134, R163.reuse ;  /* 0x000000a386867220 */ /* 0x080fe20000410000 */
[----:B------:R-:W-:Y:S01]  /*b210*/  MUFU.EX2 R2, R2 ;  /* 0x0000000200027308 */ /* 0x000fe20000000800 */
[C---:B-1----:R-:W-:Y:S01]  /*b220*/  HMMA.16816.F32.BF16 R16, R12.reuse, R4, R16 ;  /* 0x000000040c10723c */ /* 0x042fe20000041810 */
[-C--:B------:R-:W-:Y:S01]  /*b230*/  FMUL.FTZ R135, R135, R163.reuse ;  /* 0x000000a387877220 */ /* 0x080fe20000410000 */
[----:B------:R-:W-:Y:S01]  /*b240*/  FFMA.FTZ R147, R152, UR6, -R3 ;  /* 0x0000000698937c23 */ /* 0x000fe20008010803 */
[----:B------:R-:W-:Y:S01]  /*b250*/  FFMA.FTZ R232, R232, R163, R161 ;  /* 0x000000a3e8e87223 */ /* 0x000fe200000100a1 */
[--C-:B------:R-:W-:Y:S01]  /*b260*/  FFMA.FTZ R130, R234, UR6, -R123.reuse ;  /* 0x00000006ea827c23 */ /* 0x100fe2000801087b */
[----:B------:R-:W-:Y:S01]  /*b270*/  FFMA.FTZ R58, R202, UR6, -R123 ;  /* 0x00000006ca3a7c23 */ /* 0x000fe2000801087b */
[----:B------:R-:W-:Y:S01]  /*b280*/  FFMA.FTZ R34, R34, UR6, -R3 ;  /* 0x0000000622227c23 */ /* 0x000fe20008010803 */
[----:B------:R-:W-:Y:S01]  /*b290*/  MUFU.EX2 R145, R145 ;  /* 0x0000009100917308 */ /* 0x000fe20000000800 */
[C---:B------:R-:W-:Y:S01]  /*b2a0*/  HMMA.16816.F32.BF16 R4, R12.reuse, R6, R140 ;  /* 0x000000060c04723c */ /* 0x040fe2000004188c */
[----:B------:R-:W-:Y:S01]  /*b2b0*/  FFMA.FTZ R141, R24, UR6, -R123 ;  /* 0x00000006188d7c23 */ /* 0x000fe2000801087b */
[----:B----4-:R-:W-:Y:S01]  /*b2c0*/  F2FP.BF16.F32.PACK_AB R29, R0, R155 ;  /* 0x0000009b001d723e */ /* 0x010fe200000010ff */
[----:B------:R-:W1:Y:S01]  /*b2d0*/  LDSM.16.MT88.4 R24, [R84+0x400] ;  /* 0x000400005418783b */ /* 0x000e620000004200 */
[--C-:B------:R-:W-:Y:S01]  /*b2e0*/  FFMA.FTZ R142, R154, UR6, -R3.reuse ;  /* 0x000000069a8e7c23 */ /* 0x100fe20008010803 */
[--C-:B------:R-:W-:Y:S01]  /*b2f0*/  FFMA.FTZ R140, R150, UR6, -R3.reuse ;  /* 0x00000006968c7c23 */ /* 0x100fe20008010803 */
[----:B------:R-:W-:Y:S01]  /*b300*/  FADD.FTZ R157, R157, R232 ;  /* 0x000000e89d9d7221 */ /* 0x000fe20000010000 */
[----:B------:R-:W3:Y:S01]  /*b310*/  MUFU.EX2 R143, R172 ;  /* 0x000000ac008f7308 */ /* 0x000ee20000000800 */
[C---:B--2---:R-:W-:Y:S01]  /*b320*/  HMMA.16816.F32.BF16 R136, R12.reuse, R8, R136 ;  /* 0x000000080c88723c */ /* 0x044fe20000041888 */
[----:B------:R-:W-:Y:S01]  /*b330*/  FFMA.FTZ R35, R35, UR6, -R3 ;  /* 0x0000000623237c23 */ /* 0x000fe20008010803 */
[----:B------:R-:W-:Y:S01]  /*b340*/  FADD.FTZ R168, R168, R157 ;  /* 0x0000009da8a87221 */ /* 0x000fe20000010000 */
[----:B------:R-:W-:Y:S01]  /*b350*/  FFMA.FTZ R32, R32, UR6, -R3 ;  /* 0x0000000620207c23 */ /* 0x000fe20008010803 */
[--C-:B------:R-:W-:Y:S01]  /*b360*/  FFMA.FTZ R53, R198, UR6, -R123.reuse ;  /* 0x00000006c6357c23 */ /* 0x100fe2000801087b */
[----:B------:R-:W-:Y:S01]  /*b370*/  FFMA.FTZ R70, R196, UR6, -R123 ;  /* 0x00000006c4467c23 */ /* 0x000fe2000801087b */
[----:B------:R-:W-:Y:S01]  /*b380*/  FADD.FTZ R168, R153, R168 ;  /* 0x000000a899a87221 */ /* 0x000fe20000010000 */
[----:B------:R-:W-:Y:S01]  /*b390*/  MUFU.EX2 R142, R142 ;  /* 0x0000008e008e7308 */ /* 0x000fe20000000800 */
[----:B------:R-:W-:Y:S01]  /*b3a0*/  HMMA.16816.F32.BF16 R12, R12, R10, R132 ;  /* 0x0000000a0c0c723c */ /* 0x000fe20000041884 */
[----:B------:R-:W2:Y:S01]  /*b3b0*/  LDSM.16.MT88.4 R8, [R208+0x5800] ;  /* 0x00580000d008783b */ /* 0x000ea20000004200 */
[--C-:B------:R-:W-:Y:S01]  /*b3c0*/  FFMA.FTZ R134, R158, UR6, -R3.reuse ;  /* 0x000000069e867c23 */ /* 0x100fe20008010803 */
[----:B------:R-:W-:Y:S01]  /*b3d0*/  FFMA.FTZ R132, R162, UR6, -R3 ;  /* 0x00000006a2847c23 */ /* 0x000fe20008010803 */
[----:B------:R-:W-:Y:S01]  /*b3e0*/  FADD.FTZ R155, R155, R168 ;  /* 0x000000a89b9b7221 */ /* 0x000fe20000010000 */
[--C-:B------:R-:W-:Y:S01]  /*b3f0*/  FFMA.FTZ R135, R248, UR6, -R123.reuse ;  /* 0x00000006f8877c23 */ /* 0x100fe2000801087b */
[----:B------:R-:W-:Y:S01]  /*b400*/  FFMA.FTZ R45, R194, UR6, -R123 ;  /* 0x00000006c22d7c23 */ /* 0x000fe2000801087b */
[----:B------:R-:W4:Y:S01]  /*b410*/  MUFU.EX2 R133, R164 ;  /* 0x000000a400857308 */ /* 0x000f220000000800 */
[----:B---3--:R-:W-:Y:S01]  /*b420*/  F2FP.BF16.F32.PACK_AB R31, R143, R2 ;  /* 0x000000028f1f723e */ /* 0x008fe200000010ff */
[----:B------:R-:W-:Y:S01]  /*b430*/  FADD.FTZ R155, R0, R155 ;  /* 0x0000009b009b7221 */ /* 0x000fe20000010000 */
[----:B------:R-:W-:Y:S01]  /*b440*/  FFMA.FTZ R0, R156, UR6, -R123 ;  /* 0x000000069c007c23 */ /* 0x000fe2000801087b */
[--C-:B------:R-:W-:Y:S01]  /*b450*/  FFMA.FTZ R40, R40, UR6, -R3.reuse ;  /* 0x0000000628287c23 */ /* 0x100fe20008010803 */
[----:B------:R-:W-:Y:S01]  /*b460*/  FFMA.FTZ R41, R41, UR6, -R3 ;  /* 0x0000000629297c23 */ /* 0x000fe20008010803 */
[----:B------:R-:W-:Y:S01]  /*b470*/  FADD.FTZ R2, R2, R155 ;  /* 0x0000009b02027221 */ /* 0x000fe20000010000 */
[--C-:B------:R-:W-:Y:S01]  /*b480*/  FFMA.FTZ R38, R38, UR6, -R3.reuse ;  /* 0x0000000626267c23 */ /* 0x100fe20008010803 */
[----:B------:R-:W3:Y:S01]  /*b490*/  MUFU.EX2 R134, R134 ;  /* 0x0000008600867308 */ /* 0x000ee20000000800 */
[----:B------:R-:W-:Y:S01]  /*b4a0*/  HMMA.16816.F32.BF16 R16, R28, R20, R16 ;  /* 0x000000141c10723c */ /* 0x000fe20000041810 */
[----:B------:R-:W-:Y:S01]  /*b4b0*/  FADD.FTZ R2, R143, R2 ;  /* 0x000000028f027221 */ /* 0x000fe20000010000 */
[--C-:B------:R-:W-:Y:S01]  /*b4c0*/  FFMA.FTZ R39, R39, UR6, -R3.reuse ;  /* 0x0000000627277c23 */ /* 0x100fe20008010803 */
[--C-:B------:R-:W-:Y:S01]  /*b4d0*/  FFMA.FTZ R37, R37, UR6, -R3.reuse ;  /* 0x0000000625257c23 */ /* 0x100fe20008010803 */
[----:B------:R-:W-:-:S03]  /*b4e0*/  FFMA.FTZ R64, R64, UR6, -R3 ;  /* 0x0000000640407c23 */ /* 0x000fc60008010803 */
[----:B------:R-:W5:Y:S01]  /*b4f0*/  MUFU.EX2 R132, R132 ;  /* 0x0000008400847308 */ /* 0x000f620000000800 */
[----:B------:R-:W-:Y:S01]  /*b500*/  HMMA.16816.F32.BF16 R4, R28, R22, R4 ;  /* 0x000000161c04723c */ /* 0x000fe20000041804 */
[----:B------:R-:W2:Y:S01]  /*b510*/  LDSM.16.MT88.4 R20, [R84+0x800] ;  /* 0x000800005414783b */ /* 0x000ea20000004200 */
[----:B----4-:R-:W-:Y:S01]  /*b520*/  FADD.FTZ R83, R133, R2 ;  /* 0x0000000285537221 */ /* 0x010fe20000010000 */
[--C-:B------:R-:W-:Y:S01]  /*b530*/  FFMA.FTZ R2, R86, UR6, -R3.reuse ;  /* 0x0000000656027c23 */ /* 0x100fe20008010803 */
[----:B------:R-:W-:-:S03]  /*b540*/  FFMA.FTZ R86, R88, UR6, -R3 ;  /* 0x0000000658567c23 */ /* 0x000fc60008010803 */
[----:B------:R-:W4:Y:S01]  /*b550*/  MUFU.EX2 R147, R147 ;  /* 0x0000009300937308 */ /* 0x000f220000000800 */
[----:B-1----:R-:W-:Y:S01]  /*b560*/  HMMA.16816.F32.BF16 R136, R28, R24, R136 ;  /* 0x000000181c88723c */ /* 0x002fe20000041888 */
[----:B---3--:R-:W-:-:S06]  /*b570*/  FADD.FTZ R83, R134, R83 ;  /* 0x0000005386537221 */ /* 0x008fcc0000010000 */
[----:B------:R-:W-:Y:S01]  /*b580*/  MUFU.EX2 R140, R140 ;  /* 0x0000008c008c7308 */ /* 0x000fe20000000800 */
[----:B------:R-:W-:Y:S01]  /*b590*/  HMMA.16816.F32.BF16 R24, R28, R26, R12 ;  /* 0x0000001a1c18723c */ /* 0x000fe2000004180c */
[----:B------:R-:W1:Y:S01]  /*b5a0*/  LDSM.16.MT88.4 R12, [R208+0x5c00] ;  /* 0x005c0000d00c783b */ /* 0x000e620000004200 */
[----:B------:R-:W-:Y:S01]  /*b5b0*/  F2FP.BF16.F32.PACK_AB R28, R129, R148 ;  /* 0x00000094811c723e */ /* 0x000fe200000010ff */
[----:B------:R-:W-:Y:S01]  /*b5c0*/  FADD.FTZ R148, R148, R131 ;  /* 0x0000008394947221 */ /* 0x000fe20000010000 */
[----:B------:R-:W-:Y:S02]  /*b5d0*/  F2FP.BF16.F32.PACK_AB R29, R134, R133 ;  /* 0x00000085861d723e */ /* 0x000fe400000010ff */
[----:B------:R-:W-:Y:S01]  /*b5e0*/  F2FP.BF16.F32.PACK_AB R30, R121, R126 ;  /* 0x0000007e791e723e */ /* 0x000fe200000010ff */
[----:B------:R-:W3:Y:S01]  /*b5f0*/  MUFU.EX2 R167, R167 ;  /* 0x000000a700a77308 */ /* 0x000ee20000000800 */
[----:B-----5:R-:W-:Y:S01]  /*b600*/  F2FP.BF16.F32.PACK_AB R31, R145, R132 ;  /* 0x00000084911f723e */ /* 0x020fe200000010ff */
[----:B------:R-:W-:Y:S01]  /*b610*/  FADD.FTZ R129, R129, R148 ;  /* 0x0000009481817221 */ /* 0x000fe20000010000 */
[----:B------:R-:W-:-:S03]  /*b620*/  FADD.FTZ R132, R132, R83 ;  /* 0x0000005384847221 */ /* 0x000fc60000010000 */
[----:B------:R-:W-:Y:S01]  /*b630*/  FADD.FTZ R126, R126, R129 ;  /* 0x000000817e7e7221 */ /* 0x000fe20000010000 */
[----:B------:R-:W-:Y:S01]  /*b640*/  FADD.FTZ R145, R145, R132 ;  /* 0x0000008491917221 */ /* 0x000fe20000010000 */
[----:B--2---:R-:W-:Y:S01]  /*b650*/  HMMA.16816.F32.BF16 R16, R28, R8, R16 ;  /* 0x000000081c10723c */ /* 0x004fe20000041810 */
[----:B------:R-:W-:Y:S01]  /*b660*/  MUFU.EX2 R120, R120 ;  /* 0x0000007800787308 */ /* 0x000fe20000000800 */
[----:B------:R-:W-:-:S06]  /*b670*/  FADD.FTZ R121, R121, R126 ;  /* 0x0000007e79797221 */ /* 0x000fcc0000010000 */
[C---:B------:R-:W-:Y:S01]  /*b680*/  HMMA.16816.F32.BF16 R4, R28.reuse, R10, R4 ;  /* 0x0000000a1c04723c */ /* 0x040fe20000041804 */
[----:B------:R-:W2:Y:S01]  /*b690*/  LDSM.16.MT88.4 R8, [R84+0xc00] ;  /* 0x000c00005408783b */ /* 0x000ea20000004200 */
[----:B------:R-:W5:Y:S06]  /*b6a0*/  MUFU.EX2 R115, R115 ;  /* 0x0000007300737308 */ /* 0x000f6c0000000800 */
[C---:B------:R-:W-:Y:S02]  /*b6b0*/  HMMA.16816.F32.BF16 R136, R28.reuse, R20, R136 ;  /* 0x000000141c88723c */ /* 0x040fe40000041888 */
[----:B------:R-:W-:Y:S06]  /*b6c0*/  MUFU.EX2 R118, R118 ;  /* 0x0000007600767308 */ /* 0x000fec0000000800 */
[----:B------:R-:W-:Y:S01]  /*b6d0*/  HMMA.16816.F32.BF16 R24, R28, R22, R24 ;  /* 0x000000161c18723c */ /* 0x000fe20000041818 */
[----:B------:R-:W-:Y:S01]  /*b6e0*/  F2FP.BF16.F32.PACK_AB R28, R119, R124 ;  /* 0x0000007c771c723e */ /* 0x000fe200000010ff */
[----:B------:R-:W5:Y:S01]  /*b6f0*/  LDSM.16.MT88.4 R20, [R208+0x6000] ;  /* 0x00600000d014783b */ /* 0x000f620000004200 */
[----:B----4-:R-:W-:Y:S01]  /*b700*/  F2FP.BF16.F32.PACK_AB R29, R147, R142 ;  /* 0x0000008e931d723e */ /* 0x010fe200000010ff */
[----:B------:R-:W-:Y:S01]  /*b710*/  MUFU.EX2 R113, R113 ;  /* 0x0000007100717308 */ /* 0x000fe20000000800 */
[----:B------:R-:W-:Y:S01]  /*b720*/  F2FP.BF16.F32.PACK_AB R30, R117, R122 ;  /* 0x0000007a751e723e */ /* 0x000fe200000010ff */
[----:B------:R-:W-:Y:S01]  /*b730*/  FADD.FTZ R124, R124, R121 ;  /* 0x000000797c7c7221 */ /* 0x000fe20000010000 */
[----:B---3--:R-:W-:Y:S01]  /*b740*/  F2FP.BF16.F32.PACK_AB R31, R167, R140 ;  /* 0x0000008ca71f723e */ /* 0x008fe200000010ff */
[----:B------:R-:W-:-:S02]  /*b750*/  FADD.FTZ R142, R142, R145 ;  /* 0x000000918e8e7221 */ /* 0x000fc40000010000 */
[----:B------:R-:W-:Y:S02]  /*b760*/  FADD.FTZ R119, R119, R124 ;  /* 0x0000007c77777221 */ /* 0x000fe40000010000 */
[----:B------:R-:W-:Y:S01]  /*b770*/  MUFU.EX2 R169, R169 ;  /* 0x000000a900a97308 */ /* 0x000fe20000000800 */
[----:B------:R-:W-:Y:S01]  /*b780*/  FADD.FTZ R147, R147, R142 ;  /* 0x0000008e93937221 */ /* 0x000fe20000010000 */
[----:B-1----:R-:W-:Y:S01]  /*b790*/  HMMA.16816.F32.BF16 R16, R28, R12, R16 ;  /* 0x0000000c1c10723c */ /* 0x002fe20000041810 */
[----:B------:R-:W-:-:S04]  /*b7a0*/  FADD.FTZ R122, R122, R119 ;  /* 0x000000777a7a7221 */ /* 0x000fc80000010000 */
[----:B------:R-:W-:Y:S01]  /*b7b0*/  FADD.FTZ R117, R117, R122 ;  /* 0x0000007a75757221 */ /* 0x000fe20000010000 */
[----:B------:R-:W1:Y:S02]  /*b7c0*/  MUFU.EX2 R128, R128 ;  /* 0x0000008000807308 */ /* 0x000e640000000800 */
[C---:B------:R-:W-:Y:S01]  /*b7d0*/  HMMA.16816.F32.BF16 R4, R28.reuse, R14, R4 ;  /* 0x0000000e1c04723c */ /* 0x040fe20000041804 */
[----:B------:R-:W3:Y:S05]  /*b7e0*/  LDSM.16.MT88.4 R12, [R84+0x1000] ;  /* 0x00100000540c783b */ /* 0x000eea0000004200 */
[----:B------:R-:W-:Y:S02]  /*b7f0*/  MUFU.EX2 R56, R56 ;  /* 0x0000003800387308 */ /* 0x000fe40000000800 */
[C---:B--2---:R-:W-:Y:S06]  /*b800*/  HMMA.16816.F32.BF16 R136, R28.reuse, R8, R136 ;  /* 0x000000081c88723c */ /* 0x044fec0000041888 */
[----:B------:R-:W2:Y:S02]  /*b810*/  MUFU.EX2 R57, R57 ;  /* 0x0000003900397308 */ /* 0x000ea40000000800 */
[----:B------:R-:W-:Y:S01]  /*b820*/  HMMA.16816.F32.BF16 R24, R28, R10, R24 ;  /* 0x0000000a1c18723c */ /* 0x000fe20000041818 */
[----:B------:R-:W4:Y:S01]  /*b830*/  LDSM.16.MT88.4 R8, [R208+0x6400] ;  /* 0x00640000d008783b */ /* 0x000f220000004200 */
[----:B-----5:R-:W-:Y:S01]  /*b840*/  F2FP.BF16.F32.PACK_AB R28, R115, R120 ;  /* 0x00000078731c723e */ /* 0x020fe200000010ff */
[----:B------:R-:W-:Y:S01]  /*b850*/  FADD.FTZ R120, R120, R117 ;  /* 0x0000007578787221 */ /* 0x000fe20000010000 */
[----:B-1----:R-:W-:-:S02]  /*b860*/  F2FP.BF16.F32.PACK_AB R29, R128, R169 ;  /* 0x000000a9801d723e */ /* 0x002fc400000010ff */
[----:B------:R-:W-:Y:S01]  /*b870*/  F2FP.BF16.F32.PACK_AB R30, R113, R118 ;  /* 0x00000076711e723e */ /* 0x000fe200000010ff */
[----:B------:R-:W-:Y:S01]  /*b880*/  MUFU.EX2 R116, R116 ;  /* 0x0000007400747308 */ /* 0x000fe20000000800 */
[----:B------:R-:W-:-:S04]  /*b890*/  FADD.FTZ R115, R115, R120 ;  /* 0x0000007873737221 */ /* 0x000fc80000010000 */
[----:B------:R-:W-:Y:S01]  /*b8a0*/  FADD.FTZ R118, R118, R115 ;  /* 0x0000007376767221 */ /* 0x000fe20000010000 */
[----:B--2---:R-:W-:Y:S02]  /*b8b0*/  F2FP.BF16.F32.PACK_AB R31, R57, R56 ;  /* 0x00000038391f723e */ /* 0x004fe400000010ff */
[----:B------:R-:W1:Y:S01]  /*b8c0*/  MUFU.EX2 R111, R111 ;  /* 0x0000006f006f7308 */ /* 0x000e620000000800 */
[----:B------:R-:W-:-:S04]  /*b8d0*/  FADD.FTZ R113, R113, R118 ;  /* 0x0000007671717221 */ /* 0x000fc80000010000 */
[C---:B------:R-:W-:Y:S03]  /*b8e0*/  HMMA.16816.F32.BF16 R16, R28.reuse, R20, R16 ;  /* 0x000000141c10723c */ /* 0x040fe60000041810 */
[----:B------:R-:W-:Y:S05]  /*b8f0*/  MUFU.EX2 R114, R114 ;  /* 0x0000007200727308 */ /* 0x000fea0000000800 */
[C---:B------:R-:W-:Y:S01]  /*b900*/  HMMA.16816.F32.BF16 R4, R28.reuse, R22, R4 ;  /* 0x000000161c04723c */ /* 0x040fe20000041804 */
[----:B------:R-:W2:Y:S02]  /*b910*/  LDSM.16.MT88.4 R20, [R84+0x1400] ;  /* 0x001400005414783b */ /* 0x000ea40000004200 */
[----:B------:R-:W5:Y:S05]  /*b920*/  MUFU.EX2 R109, R109 ;  /* 0x0000006d006d7308 */ /* 0x000f6a0000000800 */
[C---:B---3--:R-:W-:Y:S03]  /*b930*/  HMMA.16816.F32.BF16 R136, R28.reuse, R12, R136 ;  /* 0x0000000c1c88723c */ /* 0x048fe60000041888 */
[----:B------:R-:W-:Y:S05]  /*b940*/  MUFU.EX2 R59, R59 ;  /* 0x0000003b003b7308 */ /* 0x000fea0000000800 */
[----:B------:R-:W-:Y:S01]  /*b950*/  HMMA.16816.F32.BF16 R24, R28, R14, R24 ;  /* 0x0000000e1c18723c */ /* 0x000fe20000041818 */
[----:B------:R-:W3:Y:S02]  /*b960*/  LDSM.16.MT88.4 R12, [R208+0x6800] ;  /* 0x00680000d00c783b */ /* 0x000ee40000004200 */
[----:B------:R-:W4:Y:S01]  /*b970*/  MUFU.EX2 R60, R60 ;  /* 0x0000003c003c7308 */ /* 0x000f220000000800 */
[----:B-1----:R-:W-:Y:S01]  /*b980*/  F2FP.BF16.F32.PACK_AB R28, R111, R116 ;  /* 0x000000746f1c723e */ /* 0x002fe200000010ff */
[----:B------:R-:W-:Y:S01]  /*b990*/  FADD.FTZ R116, R116, R113 ;  /* 0x0000007174747221 */ /* 0x000fe20000010000 */
[----:B-----5:R-:W-:-:S03]  /*b9a0*/  F2FP.BF16.F32.PACK_AB R30, R109, R114 ;  /* 0x000000726d1e723e */ /* 0x020fc600000010ff */
[----:B------:R-:W-:Y:S02]  /*b9b0*/  FADD.FTZ R111, R111, R116 ;  /* 0x000000746f6f7221 */ /* 0x000fe40000010000 */
[----:B------:R-:W-:Y:S02]  /*b9c0*/  MUFU.EX2 R61, R61 ;  /* 0x0000003d003d7308 */ /* 0x000fe40000000800 */
[----:B------:R-:W-:-:S04]  /*b9d0*/  FADD.FTZ R114, R114, R111 ;  /* 0x0000006f72727221 */ /* 0x000fc80000010000 */
[----:B------:R-:W-:Y:S02]  /*b9e0*/  FADD.FTZ R109, R109, R114 ;  /* 0x000000726d6d7221 */ /* 0x000fe40000010000 */
[----:B------:R-:W1:Y:S01]  /*b9f0*/  MUFU.EX2 R62, R62 ;  /* 0x0000003e003e7308 */ /* 0x000e620000000800 */
[----:B----4-:R-:W-:-:S07]  /*ba00*/  F2FP.BF16.F32.PACK_AB R29, R60, R59 ;  /* 0x0000003b3c1d723e */ /* 0x010fce00000010ff */
[----:B------:R-:W-:Y:S08]  /*ba10*/  MUFU.EX2 R112, R112 ;  /* 0x0000007000707308 */ /* 0x000ff00000000800 */
[----:B------:R-:W4:Y:S01]  /*ba20*/  MUFU.EX2 R107, R107 ;  /* 0x0000006b006b7308 */ /* 0x000f220000000800 */
[----:B-1----:R-:W-:-:S07]  /*ba30*/  F2FP.BF16.F32.PACK_AB R31, R62, R61 ;  /* 0x0000003d3e1f723e */ /* 0x002fce00000010ff */
[C---:B------:R-:W-:Y:S01]  /*ba40*/  HMMA.16816.F32.BF16 R16, R28.reuse, R8, R16 ;  /* 0x000000081c10723c */ /* 0x040fe20000041810 */
[----:B------:R-:W-:Y:S07]  /*ba50*/  MUFU.EX2 R110, R110 ;  /* 0x0000006e006e7308 */ /* 0x000fee0000000800 */
[C---:B------:R-:W-:Y:S01]  /*ba60*/  HMMA.16816.F32.BF16 R4, R28.reuse, R10, R4 ;  /* 0x0000000a1c04723c */ /* 0x040fe20000041804 */
[----:B------:R-:W1:Y:S01]  /*ba70*/  MUFU.EX2 R105, R105 ;  /* 0x0000006900697308 */ /* 0x000e620000000800 */
[----:B------:R-:W5:Y:S06]  /*ba80*/  LDSM.16.MT88.4 R8, [R84+0x1800] ;  /* 0x001800005408783b */ /* 0x000f6c0000004200 */
[C---:B--2---:R-:W-:Y:S01]  /*ba90*/  HMMA.16816.F32.BF16 R136, R28.reuse, R20, R136 ;  /* 0x000000141c88723c */ /* 0x044fe20000041888 */
[----:B------:R-:W-:Y:S07]  /*baa0*/  MUFU.EX2 R173, R173 ;  /* 0x000000ad00ad7308 */ /* 0x000fee0000000800 */
[----:B------:R-:W-:Y:S01]  /*bab0*/  HMMA.16816.F32.BF16 R24, R28, R22, R24 ;  /* 0x000000161c18723c */ /* 0x000fe20000041818 */
[----:B------:R-:W2:Y:S01]  /*bac0*/  MUFU.EX2 R54, R54 ;  /* 0x0000003600367308 */ /* 0x000ea20000000800 */
[----:B----4-:R-:W-:Y:S01]  /*bad0*/  F2FP.BF16.F32.PACK_AB R28, R107, R112 ;  /* 0x000000706b1c723e */ /* 0x010fe200000010ff */
[----:B------:R-:W4:Y:S01]  /*bae0*/  LDSM.16.MT88.4 R20, [R208+0x6c00] ;  /* 0x006c0000d014783b */ /* 0x000f220000004200 */
[----:B-1----:R-:W-:Y:S01]  /*baf0*/  F2FP.BF16.F32.PACK_AB R30, R105, R110 ;  /* 0x0000006e691e723e */ /* 0x002fe200000010ff */
[----:B------:R-:W-:-:S04]  /*bb00*/  FADD.FTZ R112, R112, R109 ;  /* 0x0000006d70707221 */ /* 0x000fc80000010000 */
[----:B------:R-:W-:Y:S01]  /*bb10*/  MUFU.EX2 R52, R52 ;  /* 0x0000003400347308 */ /* 0x000fe20000000800 */
[----:B------:R-:W-:-:S04]  /*bb20*/  FADD.FTZ R107, R107, R112 ;  /* 0x000000706b6b7221 */ /* 0x000fc80000010000 */
[----:B------:R-:W-:-:S03]  /*bb30*/  FADD.FTZ R110, R110, R107 ;  /* 0x0000006b6e6e7221 */ /* 0x000fc60000010000 */
[----:B------:R-:W1:Y:S01]  /*bb40*/  MUFU.EX2 R55, R55 ;  /* 0x0000003700377308 */ /* 0x000e620000000800 */
[----:B--2---:R-:W-:Y:S01]  /*bb50*/  F2FP.BF16.F32.PACK_AB R29, R54, R173 ;  /* 0x000000ad361d723e */ /* 0x004fe200000010ff */
[----:B------:R-:W-:-:S06]  /*bb60*/  FADD.FTZ R105, R105, R110 ;  /* 0x0000006e69697221 */ /* 0x000fcc0000010000 */
[----:B------:R-:W-:Y:S08]  /*bb70*/  MUFU.EX2 R108, R108 ;  /* 0x0000006c006c7308 */ /* 0x000ff00000000800 */
[----:B------:R-:W2:Y:S01]  /*bb80*/  MUFU.EX2 R103, R103 ;  /* 0x0000006700677308 */ /* 0x000ea20000000800 */
[----:B-1----:R-:W-:-:S07]  /*bb90*/  F2FP.BF16.F32.PACK_AB R31, R55, R52 ;  /* 0x00000034371f723e */ /* 0x002fce00000010ff */
[C---:B---3--:R-:W-:Y:S01]  /*bba0*/  HMMA.16816.F32.BF16 R16, R28.reuse, R12, R16 ;  /* 0x0000000c1c10723c */ /* 0x048fe20000041810 */
[----:B------:R-:W-:Y:S07]  /*bbb0*/  MUFU.EX2 R106, R106 ;  /* 0x0000006a006a7308 */ /* 0x000fee0000000800 */
[C---:B------:R-:W-:Y:S01]  /*bbc0*/  HMMA.16816.F32.BF16 R4, R28.reuse, R14, R4 ;  /* 0x0000000e1c04723c */ /* 0x040fe20000041804 */
[----:B------:R-:W1:Y:S01]  /*bbd0*/  LDSM.16.MT88.4 R12, [R84+0x1c00] ;  /* 0x001c0000540c783b */ /* 0x000e620000004200 */
[----:B------:R-:W3:Y:S06]  /*bbe0*/  MUFU.EX2 R101, R101 ;  /* 0x0000006500657308 */ /* 0x000eec0000000800 */
[C---:B-----5:R-:W-:Y:S02]  /*bbf0*/  HMMA.16816.F32.BF16 R136, R28.reuse, R8, R136 ;  /* 0x000000081c88723c */ /* 0x060fe40000041888 */
[----:B------:R-:W-:Y:S06]  /*bc00*/  MUFU.EX2 R63, R63 ;  /* 0x0000003f003f7308 */ /* 0x000fec0000000800 */
[----:B------:R-:W-:Y:S01]  /*bc10*/  HMMA.16816.F32.BF16 R24, R28, R10, R24 ;  /* 0x0000000a1c18723c */ /* 0x000fe20000041818 */
[----:B------:R-:W5:Y:S01]  /*bc20*/  LDSM.16.MT88.4 R8, [R208+0x7000] ;  /* 0x00700000d008783b */ /* 0x000f620000004200 */
[----:B------:R-:W4:Y:S01]  /*bc30*/  MUFU.EX2 R80, R80 ;  /* 0x0000005000507308 */ /* 0x000f220000000800 */
[----:B--2---:R-:W-:Y:S01]  /*bc40*/  F2FP.BF16.F32.PACK_AB R28, R103, R108 ;  /* 0x0000006c671c723e */ /* 0x004fe200000010ff */
[----:B------:R-:W-:Y:S01]  /*bc50*/  FADD.FTZ R108, R108, R105 ;  /* 0x000000696c6c7221 */ /* 0x000fe20000010000 */
[----:B---3--:R-:W-:-:S03]  /*bc60*/  F2FP.BF16.F32.PACK_AB R30, R101, R106 ;  /* 0x0000006a651e723e */ /* 0x008fc600000010ff */
[----:B------:R-:W-:Y:S02]  /*bc70*/  FADD.FTZ R103, R103, R108 ;  /* 0x0000006c67677221 */ /* 0x000fe40000010000 */
[----:B------:R-:W-:Y:S02]  /*bc80*/  MUFU.EX2 R144, R144 ;  /* 0x0000009000907308 */ /* 0x000fe40000000800 */
[----:B------:R-:W-:-:S04]  /*bc90*/  FADD.FTZ R106, R106, R103 ;  /* 0x000000676a6a7221 */ /* 0x000fc80000010000 */
[----:B------:R-:W-:Y:S02]  /*bca0*/  FADD.FTZ R101, R101, R106 ;  /* 0x0000006a65657221 */ /* 0x000fe40000010000 */
[----:B------:R-:W2:Y:S01]  /*bcb0*/  MUFU.EX2 R71, R71 ;  /* 0x0000004700477308 */ /* 0x000ea20000000800 */
[----:B----4-:R-:W-:-:S07]  /*bcc0*/  F2FP.BF16.F32.PACK_AB R29, R80, R63 ;  /* 0x0000003f501d723e */ /* 0x010fce00000010ff */
[----:B------:R-:W-:Y:S08]  /*bcd0*/  MUFU.EX2 R104, R104 ;  /* 0x0000006800687308 */ /* 0x000ff00000000800 */
[----:B------:R-:W3:Y:S01]  /*bce0*/  MUFU.EX2 R99, R99 ;  /* 0x0000006300637308 */ /* 0x000ee20000000800 */
[----:B--2---:R-:W-:-:S07]  /*bcf0*/  F2FP.BF16.F32.PACK_AB R31, R71, R144 ;  /* 0x00000090471f723e */ /* 0x004fce00000010ff */
[----:B------:R-:W-:Y:S01]  /*bd00*/  MUFU.EX2 R102, R102 ;  /* 0x0000006600667308 */ /* 0x000fe20000000800 */
[C---:B------:R-:W-:Y:S07]  /*bd10*/  HMMA.16816.F32.BF16 R16, R28.reuse, R20, R16 ;  /* 0x000000141c10723c */ /* 0x040fee0000041810 */
[----:B------:R-:W2:Y:S01]  /*bd20*/  MUFU.EX2 R97, R97 ;  /* 0x0000006100617308 */ /* 0x000ea20000000800 */
[C---:B------:R-:W-:Y:S01]  /*bd30*/  HMMA.16816.F32.BF16 R4, R28.reuse, R22, R4 ;  /* 0x000000161c04723c */ /* 0x040fe20000041804 */
[----:B------:R-:W4:Y:S06]  /*bd40*/  LDSM.16.MT88.4 R20, [R84+0x2000] ;  /* 0x002000005414783b */ /* 0x000f2c0000004200 */
[----:B------:R-:W-:Y:S01]  /*bd50*/  MUFU.EX2 R46, R46 ;  /* 0x0000002e002e7308 */ /* 0x000fe20000000800 */
[----:B-1----:R-:W-:Y:S01]  /*bd60*/  HMMA.16816.F32.BF16 R136, R28, R12, R136 ;  /* 0x0000000c1c88723c */ /* 0x002fe20000041888 */
[----:B---3--:R-:W-:Y:S01]  /*bd70*/  F2FP.BF16.F32.PACK_AB R12, R99, R104 ;  /* 0x00000068630c723e */ /* 0x008fe200000010ff */
[----:B------:R-:W-:-:S04]  /*bd80*/  FADD.FTZ R104, R104, R101 ;  /* 0x0000006568687221 */ /* 0x000fc80000010000 */
[----:B------:R-:W-:Y:S01]  /*bd90*/  FADD.FTZ R99, R99, R104 ;  /* 0x0000006863637221 */ /* 0x000fe20000010000 */
[----:B------:R-:W1:Y:S01]  /*bda0*/  MUFU.EX2 R47, R47 ;  /* 0x0000002f002f7308 */ /* 0x000e620000000800 */
[----:B------:R-:W-:Y:S01]  /*bdb0*/  HMMA.16816.F32.BF16 R24, R28, R14, R24 ;  /* 0x0000000e1c18723c */ /* 0x000fe20000041818 */
[----:B------:R-:W3:Y:S01]  /*bdc0*/  LDSM.16.MT88.4 R28, [R208+0x7400] ;  /* 0x00740000d01c783b */ /* 0x000ee20000004200 */
[----:B--2---:R-:W-:Y:S01]  /*bdd0*/  F2FP.BF16.F32.PACK_AB R14, R97, R102 ;  /* 0x00000066610e723e */ /* 0x004fe200000010ff */
[----:B------:R-:W-:-:S04]  /*bde0*/  FADD.FTZ R102, R102, R99 ;  /* 0x0000006366667221 */ /* 0x000fc80000010000 */
[----:B------:R-:W-:Y:S01]  /*bdf0*/  MUFU.EX2 R44, R44 ;  /* 0x0000002c002c7308 */ /* 0x000fe20000000800 */
[----:B------:R-:W-:-:S07]  /*be00*/  FADD.FTZ R97, R97, R102 ;  /* 0x0000006661617221 */ /* 0x000fce0000010000 */
[----:B------:R-:W2:Y:S01]  /*be10*/  MUFU.EX2 R175, R175 ;  /* 0x000000af00af7308 */ /* 0x000ea20000000800 */
[----:B-1----:R-:W-:-:S07]  /*be20*/  F2FP.BF16.F32.PACK_AB R13, R47, R46 ;  /* 0x0000002e2f0d723e */ /* 0x002fce00000010ff */
[----:B------:R-:W-:Y:S08]  /*be30*/  MUFU.EX2 R100, R100 ;  /* 0x0000006400647308 */ /* 0x000ff00000000800 */
[----:B------:R-:W1:Y:S01]  /*be40*/  MUFU.EX2 R95, R95 ;  /* 0x0000005f005f7308 */ /* 0x000e620000000800 */
[----:B--2---:R-:W-:-:S07]  /*be50*/  F2FP.BF16.F32.PACK_AB R15, R175, R44 ;  /* 0x0000002caf0f723e */ /* 0x004fce00000010ff */
[C---:B-----5:R-:W-:Y:S01]  /*be60*/  HMMA.16816.F32.BF16 R16, R12.reuse, R8, R16 ;  /* 0x000000080c10723c */ /* 0x060fe20000041810 */
[----:B------:R-:W-:Y:S07]  /*be70*/  MUFU.EX2 R98, R98 ;  /* 0x0000006200627308 */ /* 0x000fee0000000800 */
[C---:B------:R-:W-:Y:S01]  /*be80*/  HMMA.16816.F32.BF16 R4, R12.reuse, R10, R4 ;  /* 0x0000000a0c04723c */ /* 0x040fe20000041804 */
[----:B------:R-:W2:Y:S01]  /*be90*/  MUFU.EX2 R93, R93 ;  /* 0x0000005d005d7308 */ /* 0x000ea20000000800 */
[----:B------:R-:W5:Y:S06]  /*bea0*/  LDSM.16.MT88.4 R8, [R84+0x2400] ;  /* 0x002400005408783b */ /* 0x000f6c0000004200 */
[----:B----4-:R-:W-:Y:S01]  /*beb0*/  HMMA.16816.F32.BF16 R136, R12, R20, R136 ;  /* 0x000000140c88723c */ /* 0x010fe20000041888 */
[----:B------:R-:W-:Y:S01]  /*bec0*/  MUFU.EX2 R177, R177 ;  /* 0x000000b100b17308 */ /* 0x000fe20000000800 */
[----:B-1----:R-:W-:Y:S01]  /*bed0*/  F2FP.BF16.F32.PACK_AB R20, R95, R100 ;  /* 0x000000645f14723e */ /* 0x002fe200000010ff */
[----:B------:R-:W-:-:S04]  /*bee0*/  FADD.FTZ R100, R100, R97 ;  /* 0x0000006164647221 */ /* 0x000fc80000010000 */
[----:B------:R-:W-:Y:S01]  /*bef0*/  FADD.FTZ R95, R95, R100 ;  /* 0x000000645f5f7221 */ /* 0x000fe20000010000 */
[----:B------:R-:W-:Y:S01]  /*bf00*/  HMMA.16816.F32.BF16 R24, R12, R22, R24 ;  /* 0x000000160c18723c */ /* 0x000fe20000041818 */
[----:B------:R-:W1:Y:S01]  /*bf10*/  MUFU.EX2 R68, R68 ;  /* 0x0000004400447308 */ /* 0x000e620000000800 */
[----:B--2---:R-:W-:Y:S01]  /*bf20*/  F2FP.BF16.F32.PACK_AB R22, R93, R98 ;  /* 0x000000625d16723e */ /* 0x004fe200000010ff */
[----:B------:R-:W2:Y:S01]  /*bf30*/  LDSM.16.MT88.4 R12, [R208+0x7800] ;  /* 0x00780000d00c783b */ /* 0x000ea20000004200 */
[----:B------:R-:W-:-:S04]  /*bf40*/  FADD.FTZ R98, R98, R95 ;  /* 0x0000005f62627221 */ /* 0x000fc80000010000 */
[----:B------:R-:W-:Y:S01]  /*bf50*/  FADD.FTZ R93, R93, R98 ;  /* 0x000000625d5d7221 */ /* 0x000fe20000010000 */
[----:B------:R-:W-:Y:S08]  /*bf60*/  MUFU.EX2 R69, R69 ;  /* 0x0000004500457308 */ /* 0x000ff00000000800 */
[----:B------:R-:W4:Y:S01]  /*bf70*/  MUFU.EX2 R76, R76 ;  /* 0x0000004c004c7308 */ /* 0x000f220000000800 */
[----:B-1----:R-:W-:-:S07]  /*bf80*/  F2FP.BF16.F32.PACK_AB R21, R68, R177 ;  /* 0x000000b14415723e */ /* 0x002fce00000010ff */
[----:B------:R-:W-:Y:S08]  /*bf90*/  MUFU.EX2 R96, R96 ;  /* 0x0000006000607308 */ /* 0x000ff00000000800 */
[----:B------:R-:W1:Y:S01]  /*bfa0*/  MUFU.EX2 R91, R91 ;  /* 0x0000005b005b7308 */ /* 0x000e620000000800 */
[----:B----4-:R-:W-:-:S07]  /*bfb0*/  F2FP.BF16.F32.PACK_AB R23, R76, R69 ;  /* 0x000000454c17723e */ /* 0x010fce00000010ff */
[C---:B---3--:R-:W-:Y:S01]  /*bfc0*/  HMMA.16816.F32.BF16 R16, R20.reuse, R28, R16 ;  /* 0x0000001c1410723c */ /* 0x048fe20000041810 */
[----:B------:R-:W-:Y:S07]  /*bfd0*/  MUFU.EX2 R94, R94 ;  /* 0x0000005e005e7308 */ /* 0x000fee0000000800 */
[C---:B------:R-:W-:Y:S01]  /*bfe0*/  HMMA.16816.F32.BF16 R4, R20.reuse, R30, R4 ;  /* 0x0000001e1404723c */ /* 0x040fe20000041804 */
[----:B------:R-:W3:Y:S01]  /*bff0*/  LDSM.16.MT88.4 R28, [R84+0x2800] ;  /* 0x00280000541c783b */ /* 0x000ee20000004200 */
[----:B------:R-:W4:Y:S06]  /*c000*/  MUFU.EX2 R89, R89 ;  /* 0x0000005900597308 */ /* 0x000f2c0000000800 */
[----:B-----5:R-:W-:Y:S01]  /*c010*/  HMMA.16816.F32.BF16 R136, R20, R8, R136 ;  /* 0x000000081488723c */ /* 0x020fe20000041888 */
[----:B-1----:R-:W-:Y:S01]  /*c020*/  F2FP.BF16.F32.PACK_AB R8, R91, R96 ;  /* 0x000000605b08723e */ /* 0x002fe200000010ff */
[----:B------:R-:W-:Y:S01]  /*c030*/  MUFU.EX2 R77, R77 ;  /* 0x0000004d004d7308 */ /* 0x000fe20000000800 */
[----:B------:R-:W-:-:S04]  /*c040*/  FADD.FTZ R96, R96, R93 ;  /* 0x0000005d60607221 */ /* 0x000fc80000010000 */
[----:B------:R-:W-:Y:S01]  /*c050*/  FADD.FTZ R91, R91, R96 ;  /* 0x000000605b5b7221 */ /* 0x000fe20000010000 */
[----:B------:R-:W-:Y:S01]  /*c060*/  HMMA.16816.F32.BF16 R24, R20, R10, R24 ;  /* 0x0000000a1418723c */ /* 0x000fe20000041818 */
[----:B------:R-:W1:Y:S01]  /*c070*/  LDSM.16.MT88.4 R20, [R208+0x7c00] ;  /* 0x007c0000d014783b */ /* 0x000e620000004200 */
[----:B------:R-:W5:Y:S01]  /*c080*/  MUFU.EX2 R78, R78 ;  /* 0x0000004e004e7308 */ /* 0x000f620000000800 */
[----:B----4-:R-:W-:Y:S01]  /*c090*/  F2FP.BF16.F32.PACK_AB R10, R89, R94 ;  /* 0x0000005e590a723e */ /* 0x010fe200000010ff */
[----:B------:R-:W-:-:S04]  /*c0a0*/  FADD.FTZ R94, R94, R91 ;  /* 0x0000005b5e5e7221 */ /* 0x000fc80000010000 */
[----:B------:R-:W-:Y:S02]  /*c0b0*/  FADD.FTZ R89, R89, R94 ;  /* 0x0000005e59597221 */ /* 0x000fe40000010000 */
[----:B------:R-:W-:Y:S08]  /*c0c0*/  MUFU.EX2 R79, R79 ;  /* 0x0000004f004f7308 */ /* 0x000ff00000000800 */
[----:B------:R-:W4:Y:S01]  /*c0d0*/  MUFU.EX2 R82, R82 ;  /* 0x0000005200527308 */ /* 0x000f220000000800 */
[----:B-----5:R-:W-:-:S07]  /*c0e0*/  F2FP.BF16.F32.PACK_AB R9, R78, R77 ;  /* 0x0000004d4e09723e */ /* 0x020fce00000010ff */
[----:B------:R-:W-:Y:S08]  /*c0f0*/  MUFU.EX2 R92, R92 ;  /* 0x0000005c005c7308 */ /* 0x000ff00000000800 */
[----:B------:R-:W5:Y:S01]  /*c100*/  MUFU.EX2 R87, R87 ;  /* 0x0000005700577308 */ /* 0x000f620000000800 */
[----:B----4-:R-:W-:-:S07]  /*c110*/  F2FP.BF16.F32.PACK_AB R11, R82, R79 ;  /* 0x0000004f520b723e */ /* 0x010fce00000010ff */
[----:B------:R-:W-:Y:S01]  /*c120*/  MUFU.EX2 R90, R90 ;  /* 0x0000005a005a7308 */ /* 0x000fe20000000800 */
[C---:B--2---:R-:W-:Y:S07]  /*c130*/  HMMA.16816.F32.BF16 R16, R8.reuse, R12, R16 ;  /* 0x0000000c0810723c */ /* 0x044fee0000041810 */
[----:B------:R-:W2:Y:S01]  /*c140*/  MUFU.EX2 R75, R75 ;  /* 0x0000004b004b7308 */ /* 0x000ea20000000800 */
[----:B---3--:R-:W-:Y:S01]  /*c150*/  HMMA.16816.F32.BF16 R136, R8, R28, R136 ;  /* 0x0000001c0888723c */ /* 0x008fe20000041888 */
[----:B------:R-:W-:-:S04]  /*c160*/  FADD.FTZ R28, R140, R147 ;  /* 0x000000938c1c7221 */ /* 0x000fc80000010000 */
[----:B------:R-:W-:Y:S02]  /*c170*/  FADD.FTZ R28, R167, R28 ;  /* 0x0000001ca71c7221 */ /* 0x000fe40000010000 */
[----:B------:R-:W-:Y:S01]  /*c180*/  MUFU.EX2 R81, R81 ;  /* 0x0000005100517308 */ /* 0x000fe20000000800 */
[C---:B------:R-:W-:Y:S01]  /*c190*/  HMMA.16816.F32.BF16 R4, R8.reuse, R14, R4 ;  /* 0x0000000e0804723c */ /* 0x040fe20000041804 */
[----:B------:R-:W3:Y:S06]  /*c1a0*/  LDSM.16.MT88.4 R12, [R84+0x2c00] ;  /* 0x002c0000540c783b */ /* 0x000eec0000004200 */
[----:B------:R-:W4:Y:S01]  /*c1b0*/  MUFU.EX2 R2, R2 ;  /* 0x0000000200027308 */ /* 0x000f220000000800 */
[----:B------:R-:W-:Y:S01]  /*c1c0*/  HMMA.16816.F32.BF16 R24, R8, R30, R24 ;  /* 0x0000001e0818723c */ /* 0x000fe20000041818 */
[----:B-----5:R-:W-:Y:S01]  /*c1d0*/  F2FP.BF16.F32.PACK_AB R8, R87, R92 ;  /* 0x0000005c5708723e */ /* 0x020fe200000010ff */
[----:B------:R-:W-:Y:S01]  /*c1e0*/  FADD.FTZ R92, R92, R89 ;  /* 0x000000595c5c7221 */ /* 0x000fe20000010000 */
[----:B--2---:R-:W-:-:S03]  /*c1f0*/  F2FP.BF16.F32.PACK_AB R10, R75, R90 ;  /* 0x0000005a4b0a723e */ /* 0x004fc600000010ff */
[----:B------:R-:W-:Y:S01]  /*c200*/  FADD.FTZ R87, R87, R92 ;  /* 0x0000005c57577221 */ /* 0x000fe20000010000 */
[----:B------:R2:W-:Y:S03]  /*c210*/  MUFU.EX2 R83, R85 ;  /* 0x0000005500537308 */ /* 0x0005e60000000800 */
[----:B------:R-:W-:-:S04]  /*c220*/  FADD.FTZ R90, R90, R87 ;  /* 0x000000575a5a7221 */ /* 0x000fc80000010000 */
[----:B------:R-:W-:Y:S01]  /*c230*/  FADD.FTZ R75, R75, R90 ;  /* 0x0000005a4b4b7221 */ /* 0x000fe20000010000 */
[----:B------:R-:W5:Y:S01]  /*c240*/  MUFU.EX2 R86, R86 ;  /* 0x0000005600567308 */ /* 0x000f620000000800 */
[----:B----4-:R-:W-:-:S07]  /*c250*/  F2FP.BF16.F32.PACK_AB R9, R2, R81 ;  /* 0x000000510209723e */ /* 0x010fce00000010ff */
[----:B------:R-:W-:Y:S01]  /*c260*/  MUFU.EX2 R74, R74 ;  /* 0x0000004a004a7308 */ /* 0x000fe20000000800 */
[----:B--2---:R-:W-:Y:S02]  /*c270*/  FADD.FTZ R85, R169, R28 ;  /* 0x0000001ca9557221 */ /* 0x004fe40000010000 */
[----:B------:R-:W2:Y:S02]  /*c280*/  LDSM.16.MT88.4 R28, [R208+0x8000] ;  /* 0x00800000d01c783b */ /* 0x000ea40000004200 */
[----:B------:R-:W-:-:S03]  /*c290*/  FADD.FTZ R85, R128, R85 ;  /* 0x0000005580557221 */ /* 0x000fc60000010000 */
[----:B------:R-:W4:Y:S01]  /*c2a0*/  MUFU.EX2 R73, R73 ;  /* 0x0000004900497308 */ /* 0x000f220000000800 */
[----:B-----5:R-:W-:-:S07]  /*c2b0*/  F2FP.BF16.F32.PACK_AB R11, R86, R83 ;  /* 0x00000053560b723e */ /* 0x020fce00000010ff */
[----:B-1----:R-:W-:Y:S01]  /*c2c0*/  HMMA.16816.F32.BF16 R16, R8, R20, R16 ;  /* 0x000000140810723c */ /* 0x002fe20000041810 */
[----:B------:R-:W-:Y:S01]  /*c2d0*/  FADD.FTZ R20, R56, R85 ;  /* 0x0000005538147221 */ /* 0x000fe20000010000 */
[----:B------:R-:W-:Y:S03]  /*c2e0*/  MUFU.EX2 R72, R72 ;  /* 0x0000004800487308 */ /* 0x000fe60000000800 */
[----:B------:R-:W-:-:S03]  /*c2f0*/  FADD.FTZ R20, R57, R20 ;  /* 0x0000001439147221 */ /* 0x000fc60000010000 */
[----:B------:R-:W-:Y:S01]  /*c300*/  HMMA.16816.F32.BF16 R4, R8, R22, R4 ;  /* 0x000000160804723c */ /* 0x000fe20000041804 */
[----:B------:R-:W-:Y:S01]  /*c310*/  FADD.FTZ R59, R59, R20 ;  /* 0x000000143b3b7221 */ /* 0x000fe20000010000 */
[----:B------:R-:W1:Y:S01]  /*c320*/  MUFU.EX2 R141, R141 ;  /* 0x0000008d008d7308 */ /* 0x000e620000000800 */
[----:B------:R-:W5:Y:S02]  /*c330*/  LDSM.16.MT88.4 R20, [R84+0x3000] ;  /* 0x003000005414783b */ /* 0x000f640000004200 */
[----:B------:R-:W-:-:S03]  /*c340*/  FADD.FTZ R60, R60, R59 ;  /* 0x0000003b3c3c7221 */ /* 0x000fc60000010000 */
[----:B---3--:R-:W-:Y:S01]  /*c350*/  HMMA.16816.F32.BF16 R136, R8, R12, R136 ;  /* 0x0000000c0888723c */ /* 0x008fe20000041888 */
[----:B------:R-:W-:Y:S01]  /*c360*/  FADD.FTZ R61, R61, R60 ;  /* 0x0000003c3d3d7221 */ /* 0x000fe20000010000 */
[----:B------:R-:W-:Y:S03]  /*c370*/  MUFU.EX2 R50, R50 ;  /* 0x0000003200327308 */ /* 0x000fe60000000800 */
[----:B------:R-:W-:-:S03]  /*c380*/  FADD.FTZ R62, R62, R61 ;  /* 0x0000003d3e3e7221 */ /* 0x000fc60000010000 */
[----:B------:R-:W-:Y:S01]  /*c390*/  HMMA.16816.F32.BF16 R24, R8, R14, R24 ;  /* 0x0000000e0818723c */ /* 0x000fe20000041818 */
[----:B------:R-:W-:Y:S01]  /*c3a0*/  FADD.FTZ R173, R173, R62 ;  /* 0x0000003eadad7221 */ /* 0x000fe20000010000 */
[----:B------:R-:W3:Y:S01]  /*c3b0*/  MUFU.EX2 R51, R51 ;  /* 0x0000003300337308 */ /* 0x000ee20000000800 */
[----:B----4-:R-:W-:Y:S01]  /*c3c0*/  F2FP.BF16.F32.PACK_AB R8, R73, R74 ;  /* 0x0000004a4908723e */ /* 0x010fe200000010ff */
[----:B------:R-:W4:Y:S01]  /*c3d0*/  LDSM.16.MT88.4 R12, [R208+0x8400] ;  /* 0x00840000d00c783b */ /* 0x000f220000004200 */
[----:B------:R-:W-:Y:S01]  /*c3e0*/  FADD.FTZ R173, R54, R173 ;  /* 0x000000ad36ad7221 */ /* 0x000fe20000010000 */
[----:B-1----:R-:W-:Y:S01]  /*c3f0*/  F2FP.BF16.F32.PACK_AB R10, R141, R72 ;  /* 0x000000488d0a723e */ /* 0x002fe200000010ff */
[----:B------:R-:W-:Y:S02]  /*c400*/  FADD.FTZ R74, R74, R75 ;  /* 0x0000004b4a4a7221 */ /* 0x000fe40000010000 */
[----:B------:R-:W-:Y:S01]  /*c410*/  FADD.FTZ R52, R52, R173 ;  /* 0x000000ad34347221 */ /* 0x000fe20000010000 */
[----:B------:R-:W-:Y:S01]  /*c420*/  MUFU.EX2 R48, R48 ;  /* 0x0000003000307308 */ /* 0x000fe20000000800 */
[----:B------:R-:W-:-:S02]  /*c430*/  FADD.FTZ R73, R73, R74 ;  /* 0x0000004a49497221 */ /* 0x000fc40000010000 */
[----:B------:R-:W-:Y:S01]  /*c440*/  FADD.FTZ R52, R55, R52 ;  /* 0x0000003437347221 */ /* 0x000fe20000010000 */
[----:B------:R-:W-:Y:S01]  /*c450*/  FFMA.FTZ R55, R33, UR6, -R3 ;  /* 0x0000000621377c23 */ /* 0x000fe20008010803 */
[----:B------:R-:W-:Y:S01]  /*c460*/  FADD.FTZ R72, R72, R73 ;  /* 0x0000004948487221 */ /* 0x000fe20000010000 */
[----:B------:R-:W-:Y:S02]  /*c470*/  FFMA.FTZ R33, R67, UR6, -R123 ;  /* 0x0000000643217c23 */ /* 0x000fe4000801087b */
[----:B------:R-:W1:Y:S01]  /*c480*/  MUFU.EX2 R49, R49 ;  /* 0x0000003100317308 */ /* 0x000e620000000800 */
[----:B---3--:R-:W-:Y:S01]  /*c490*/  F2FP.BF16.F32.PACK_AB R9, R51, R50 ;  /* 0x000000323309723e */ /* 0x008fe200000010ff */
[----:B------:R-:W-:-:S06]  /*c4a0*/  FADD.FTZ R72, R141, R72 ;  /* 0x000000488d487221 */ /* 0x000fcc0000010000 */
[----:B------:R-:W-:Y:S08]  /*c4b0*/  MUFU.EX2 R135, R135 ;  /* 0x0000008700877308 */ /* 0x000ff00000000800 */
[----:B------:R-:W3:Y:S01]  /*c4c0*/  MUFU.EX2 R130, R130 ;  /* 0x0000008200827308 */ /* 0x000ee20000000800 */
[----:B-1----:R-:W-:-:S07]  /*c4d0*/  F2FP.BF16.F32.PACK_AB R11, R49, R48 ;  /* 0x00000030310b723e */ /* 0x002fce00000010ff */
[----:B--2---:R-:W-:Y:S01]  /*c4e0*/  HMMA.16816.F32.BF16 R16, R8, R28, R16 ;  /* 0x0000001c0810723c */ /* 0x004fe20000041810 */
[----:B------:R-:W-:Y:S01]  /*c4f0*/  FADD.FTZ R29, R63, R52 ;  /* 0x000000343f1d7221 */ /* 0x000fe20000010000 */
[----:B------:R-:W-:Y:S03]  /*c500*/  MUFU.EX2 R58, R58 ;  /* 0x0000003a003a7308 */ /* 0x000fe60000000800 */
[----:B------:R-:W-:-:S03]  /*c510*/  FADD.FTZ R29, R80, R29 ;  /* 0x0000001d501d7221 */ /* 0x000fc60000010000 */
[----:B------:R-:W-:Y:S01]  /*c520*/  HMMA.16816.F32.BF16 R4, R8, R30, R4 ;  /* 0x0000001e0804723c */ /* 0x000fe20000041804 */
[----:B------:R-:W-:Y:S01]  /*c530*/  FADD.FTZ R144, R144, R29 ;  /* 0x0000001d90907221 */ /* 0x000fe20000010000 */
[----:B------:R-:W1:Y:S01]  /*c540*/  MUFU.EX2 R171, R171 ;  /* 0x000000ab00ab7308 */ /* 0x000e620000000800 */
[----:B------:R-:W2:Y:S02]  /*c550*/  LDSM.16.MT88.4 R28, [R84+0x3400] ;  /* 0x00340000541c783b */ /* 0x000ea40000004200 */
[----:B------:R-:W-:-:S03]  /*c560*/  FADD.FTZ R71, R71, R144 ;  /* 0x0000009047477221 */ /* 0x000fc60000010000 */
[----:B-----5:R-:W-:Y:S01]  /*c570*/  HMMA.16816.F32.BF16 R136, R8, R20, R136 ;  /* 0x000000140888723c */ /* 0x020fe20000041888 */
[----:B------:R-:W-:Y:S01]  /*c580*/  FADD.FTZ R46, R46, R71 ;  /* 0x000000472e2e7221 */ /* 0x000fe20000010000 */
[----:B------:R-:W-:Y:S03]  /*c590*/  MUFU.EX2 R34, R34 ;  /* 0x0000002200227308 */ /* 0x000fe60000000800 */
[----:B------:R-:W-:-:S03]  /*c5a0*/  FADD.FTZ R47, R47, R46 ;  /* 0x0000002e2f2f7221 */ /* 0x000fc60000010000 */
[----:B------:R-:W-:Y:S01]  /*c5b0*/  HMMA.16816.F32.BF16 R24, R8, R22, R24 ;  /* 0x000000160818723c */ /* 0x000fe20000041818 */
[----:B------:R-:W-:Y:S01]  /*c5c0*/  FADD.FTZ R44, R44, R47 ;  /* 0x0000002f2c2c7221 */ /* 0x000fe20000010000 */
[----:B------:R-:W5:Y:S01]  /*c5d0*/  MUFU.EX2 R35, R35 ;  /* 0x0000002300237308 */ /* 0x000f620000000800 */
[----:B------:R-:W2:Y:S01]  /*c5e0*/  LDSM.16.MT88.4 R20, [R208+0x8800] ;  /* 0x00880000d014783b */ /* 0x000ea20000004200 */
[----:B---3--:R-:W-:Y:S01]  /*c5f0*/  F2FP.BF16.F32.PACK_AB R8, R130, R135 ;  /* 0x000000878208723e */ /* 0x008fe200000010ff */
[----:B------:R-:W-:Y:S01]  /*c600*/  FADD.FTZ R44, R175, R44 ;  /* 0x0000002caf2c7221 */ /* 0x000fe20000010000 */
[----:B-1----:R-:W-:Y:S01]  /*c610*/  F2FP.BF16.F32.PACK_AB R10, R171, R58 ;  /* 0x0000003aab0a723e */ /* 0x002fe200000010ff */
[----:B------:R-:W-:Y:S02]  /*c620*/  FADD.FTZ R135, R135, R72 ;  /* 0x0000004887877221 */ /* 0x000fe40000010000 */
[----:B------:R-:W-:Y:S01]  /*c630*/  FADD.FTZ R177, R177, R44 ;  /* 0x0000002cb1b17221 */ /* 0x000fe20000010000 */
[----:B------:R-:W-:Y:S01]  /*c640*/  MUFU.EX2 R32, R32 ;  /* 0x0000002000207308 */ /* 0x000fe20000000800 */
[----:B------:R-:W-:-:S02]  /*c650*/  FFMA.FTZ R44, R66, UR6, -R123 ;  /* 0x00000006422c7c23 */ /* 0x000fc4000801087b */
[----:B------:R-:W-:-:S04]  /*c660*/  FADD.FTZ R68, R68, R177 ;  /* 0x000000b144447221 */ /* 0x000fc80000010000 */
[----:B------:R-:W-:Y:S01]  /*c670*/  FADD.FTZ R69, R69, R68 ;  /* 0x0000004445457221 */ /* 0x000fe20000010000 */
[----:B------:R-:W1:Y:S01]  /*c680*/  MUFU.EX2 R55, R55 ;  /* 0x0000003700377308 */ /* 0x000e620000000800 */
[----:B-----5:R-:W-:Y:S02]  /*c690*/  F2FP.BF16.F32.PACK_AB R9, R35, R34 ;  /* 0x000000222309723e */ /* 0x020fe400000010ff */
[----:B------:R-:W-:-:S04]  /*c6a0*/  FADD.FTZ R76, R76, R69 ;  /* 0x000000454c4c7221 */ /* 0x000fc80000010000 */
[----:B------:R-:W-:Y:S01]  /*c6b0*/  FADD.FTZ R77, R77, R76 ;  /* 0x0000004c4d4d7221 */ /* 0x000fe20000010000 */
[----:B------:R-:W-:Y:S03]  /*c6c0*/  MUFU.EX2 R53, R53 ;  /* 0x0000003500357308 */ /* 0x000fe60000000800 */
[----:B------:R-:W-:-:S04]  /*c6d0*/  FADD.FTZ R78, R78, R77 ;  /* 0x0000004d4e4e7221 */ /* 0x000fc80000010000 */
[----:B------:R-:W-:Y:S01]  /*c6e0*/  FADD.FTZ R79, R79, R78 ;  /* 0x0000004e4f4f7221 */ /* 0x000fe20000010000 */
[----:B------:R-:W3:Y:S01]  /*c6f0*/  MUFU.EX2 R70, R70 ;  /* 0x0000004600467308 */ /* 0x000ee20000000800 */
[----:B-1----:R-:W-:Y:S02]  /*c700*/  F2FP.BF16.F32.PACK_AB R11, R55, R32 ;  /* 0x00000020370b723e */ /* 0x002fe400000010ff */
[----:B------:R-:W-:-:S04]  /*c710*/  FADD.FTZ R82, R82, R79 ;  /* 0x0000004f52527221 */ /* 0x000fc80000010000 */
[----:B------:R-:W-:Y:S01]  /*c720*/  FADD.FTZ R81, R81, R82 ;  /* 0x0000005251517221 */ /* 0x000fe20000010000 */
[----:B----4-:R-:W-:Y:S01]  /*c730*/  HMMA.16816.F32.BF16 R16, R8, R12, R16 ;  /* 0x0000000c0810723c */ /* 0x010fe20000041810 */
[----:B------:R-:W-:Y:S02]  /*c740*/  MUFU.EX2 R45, R45 ;  /* 0x0000002d002d7308 */ /* 0x000fe40000000800 */
[----:B------:R-:W-:-:S04]  /*c750*/  FADD.FTZ R46, R2, R81 ;  /* 0x00000051022e7221 */ /* 0x000fc80000010000 */
[----:B------:R-:W-:Y:S01]  /*c760*/  FADD.FTZ R83, R83, R46 ;  /* 0x0000002e53537221 */ /* 0x000fe20000010000 */
[C---:B------:R-:W-:Y:S01]  /*c770*/  HMMA.16816.F32.BF16 R4, R8.reuse, R14, R4 ;  /* 0x0000000e0804723c */ /* 0x040fe20000041804 */
[----:B------:R-:W1:Y:S01]  /*c780*/  LDSM.16.MT88.4 R12, [R84+0x3800] ;  /* 0x00380000540c783b */ /* 0x000e620000004200 */
[----:B------:R-:W4:Y:S01]  /*c790*/  MUFU.EX2 R0, R0 ;  /* 0x0000000000007308 */ /* 0x000f220000000800 */
[----:B------:R-:W-:Y:S02]  /*c7a0*/  FADD.FTZ R83, R86, R83 ;  /* 0x0000005356537221 */ /* 0x000fe40000010000 */
[----:B------:R-:W-:Y:S02]  /*c7b0*/  LDSM.16.MT88.4 R84, [R84+0x3c00] ;  /* 0x003c00005454783b */ /* 0x000fe40000004200 */
[----:B------:R-:W-:Y:S01]  /*c7c0*/  FADD.FTZ R50, R50, R83 ;  /* 0x0000005332327221 */ /* 0x000fe20000010000 */
[----:B--2---:R-:W-:Y:S01]  /*c7d0*/  HMMA.16816.F32.BF16 R136, R8, R28, R136 ;  /* 0x0000001c0888723c */ /* 0x004fe20000041888 */
[----:B---3--:R-:W-:Y:S01]  /*c7e0*/  F2FP.BF16.F32.PACK_AB R28, R70, R53 ;  /* 0x00000035461c723e */ /* 0x008fe200000010ff */
[----:B------:R-:W-:Y:S01]  /*c7f0*/  MUFU.EX2 R40, R40 ;  /* 0x0000002800287308 */ /* 0x000fe20000000800 */
[----:B------:R-:W-:-:S04]  /*c800*/  FADD.FTZ R51, R51, R50 ;  /* 0x0000003233337221 */ /* 0x000fc80000010000 */
[----:B------:R-:W-:Y:S01]  /*c810*/  FADD.FTZ R48, R48, R51 ;  /* 0x0000003330307221 */ /* 0x000fe20000010000 */
[----:B------:R-:W-:Y:S01]  /*c820*/  HMMA.16816.F32.BF16 R24, R8, R30, R24 ;  /* 0x0000001e0818723c */ /* 0x000fe20000041818 */
[----:B------:R-:W2:Y:S01]  /*c830*/  LDSM.16.MT88.4 R8, [R208+0x8c00] ;  /* 0x008c0000d008783b */ /* 0x000ea20000004200 */
[----:B------:R-:W3:Y:S01]  /*c840*/  MUFU.EX2 R41, R41 ;  /* 0x0000002900297308 */ /* 0x000ee20000000800 */
[----:B----4-:R-:W-:Y:S01]  /*c850*/  F2FP.BF16.F32.PACK_AB R30, R0, R45 ;  /* 0x0000002d001e723e */ /* 0x010fe200000010ff */
[----:B------:R-:W-:-:S04]  /*c860*/  FADD.FTZ R49, R49, R48 ;  /* 0x0000003031317221 */ /* 0x000fc80000010000 */
[----:B------:R-:W-:Y:S02]  /*c870*/  FADD.FTZ R34, R34, R49 ;  /* 0x0000003122227221 */ /* 0x000fe40000010000 */
[----:B------:R-:W-:Y:S02]  /*c880*/  MUFU.EX2 R38, R38 ;  /* 0x0000002600267308 */ /* 0x000fe40000000800 */
[----:B------:R-:W-:-:S04]  /*c890*/  FADD.FTZ R35, R35, R34 ;  /* 0x0000002223237221 */ /* 0x000fc80000010000 */
[----:B------:R-:W-:Y:S02]  /*c8a0*/  FADD.FTZ R32, R32, R35 ;  /* 0x0000002320207221 */ /* 0x000fe40000010000 */
[----:B------:R-:W4:Y:S01]  /*c8b0*/  MUFU.EX2 R39, R39 ;  /* 0x0000002700277308 */ /* 0x000f220000000800 */
[----:B---3--:R-:W-:Y:S01]  /*c8c0*/  F2FP.BF16.F32.PACK_AB R29, R41, R40 ;  /* 0x00000028291d723e */ /* 0x008fe200000010ff */
[----:B------:R-:W-:-:S04]  /*c8d0*/  FADD.FTZ R55, R55, R32 ;  /* 0x0000002037377221 */ /* 0x000fc80000010000 */
[----:B------:R-:W-:Y:S02]  /*c8e0*/  FADD.FTZ R40, R40, R55 ;  /* 0x0000003728287221 */ /* 0x000fe40000010000 */
[----:B------:R-:W-:Y:S02]  /*c8f0*/  MUFU.EX2 R36, R36 ;  /* 0x0000002400247308 */ /* 0x000fe40000000800 */
[----:B------:R-:W-:-:S06]  /*c900*/  FADD.FTZ R41, R41, R40 ;  /* 0x0000002829297221 */ /* 0x000fcc0000010000 */
[----:B------:R-:W3:Y:S01]  /*c910*/  MUFU.EX2 R43, R43 ;  /* 0x0000002b002b7308 */ /* 0x000ee20000000800 */
[----:B----4-:R-:W-:Y:S01]  /*c920*/  F2FP.BF16.F32.PACK_AB R31, R39, R38 ;  /* 0x00000026271f723e */ /* 0x010fe200000010ff */
[----:B------:R-:W-:-:S04]  /*c930*/  FADD.FTZ R38, R38, R41 ;  /* 0x0000002926267221 */ /* 0x000fc80000010000 */
[----:B------:R-:W-:Y:S02]  /*c940*/  FADD.FTZ R38, R39, R38 ;  /* 0x0000002627267221 */ /* 0x000fe40000010000 */
[C---:B------:R-:W-:Y:S01]  /*c950*/  HMMA.16816.F32.BF16 R16, R28.reuse, R20, R16 ;  /* 0x000000141c10723c */ /* 0x040fe20000041810 */
[--C-:B------:R-:W-:Y:S01]  /*c960*/  FFMA.FTZ R20, R65, UR6, -R3.reuse ;  /* 0x0000000641147c23 */ /* 0x100fe20008010803 */
[----:B------:R-:W-:Y:S01]  /*c970*/  FFMA.FTZ R3, R42, UR6, -R3 ;  /* 0x000000062a037c23 */ /* 0x000fe20008010803 */
[----:B------:R-:W-:Y:S05]  /*c980*/  MUFU.EX2 R33, R33 ;  /* 0x0000002100217308 */ /* 0x000fea0000000800 */
[----:B-1----:R-:W-:Y:S01]  /*c990*/  HMMA.16816.F32.BF16 R136, R28, R12, R136 ;  /* 0x0000000c1c88723c */ /* 0x002fe20000041888 */
[----:B------:R-:W-:Y:S01]  /*c9a0*/  FADD.FTZ R13, R130, R135 ;  /* 0x00000087820d7221 */ /* 0x000fe20000010000 */
[----:B---3--:R-:W-:Y:S01]  /*c9b0*/  F2FP.BF16.F32.PACK_AB R132, R43, R36 ;  /* 0x000000242b84723e */ /* 0x008fe200000010ff */
[----:B------:R-:W1:Y:S02]  /*c9c0*/  MUFU.EX2 R44, R44 ;  /* 0x0000002c002c7308 */ /* 0x000e640000000800 */
[----:B------:R-:W-:-:S03]  /*c9d0*/  FADD.FTZ R58, R58, R13 ;  /* 0x0000000d3a3a7221 */ /* 0x000fc60000010000 */
[----:B------:R-:W-:Y:S01]  /*c9e0*/  HMMA.16816.F32.BF16 R4, R28, R22, R4 ;  /* 0x000000161c04723c */ /* 0x000fe20000041804 */
[----:B------:R-:W-:Y:S02]  /*c9f0*/  FADD.FTZ R58, R171, R58 ;  /* 0x0000003aab3a7221 */ /* 0x000fe40000010000 */
[----:B------:R-:W-:Y:S02]  /*ca00*/  MUFU.EX2 R37, R37 ;  /* 0x0000002500257308 */ /* 0x000fe40000000800 */
[----:B------:R-:W-:-:S03]  /*ca10*/  FADD.FTZ R53, R53, R58 ;  /* 0x0000003a35357221 */ /* 0x000fc60000010000 */
[----:B------:R-:W-:Y:S01]  /*ca20*/  HMMA.16816.F32.BF16 R24, R28, R14, R24 ;  /* 0x0000000e1c18723c */ /* 0x000fe20000041818 */
[----:B------:R-:W-:Y:S02]  /*ca30*/  FADD.FTZ R70, R70, R53 ;  /* 0x0000003546467221 */ /* 0x000fe40000010000 */
[----:B------:R-:W3:Y:S01]  /*ca40*/  MUFU.EX2 R2, R64 ;  /* 0x0000004000027308 */ /* 0x000ee20000000800 */
[----:B-1----:R-:W-:Y:S01]  /*ca50*/  F2FP.BF16.F32.PACK_AB R134, R44, R33 ;  /* 0x000000212c86723e */ /* 0x002fe200000010ff */
[----:B------:R-:W-:-:S04]  /*ca60*/  FADD.FTZ R45, R45, R70 ;  /* 0x000000462d2d7221 */ /* 0x000fc80000010000 */
[----:B------:R-:W-:Y:S01]  /*ca70*/  FADD.FTZ R45, R0, R45 ;  /* 0x0000002d002d7221 */ /* 0x000fe20000010000 */
[----:B------:R-:W-:Y:S01]  /*ca80*/  MOV R0, R125 ;  /* 0x0000007d00007202 */ /* 0x000fe20000000f00 */
[----:B------:R-:W-:Y:S02]  /*ca90*/  MUFU.EX2 R20, R20 ;  /* 0x0000001400147308 */ /* 0x000fe40000000800 */
[----:B------:R-:W-:-:S04]  /*caa0*/  FADD.FTZ R36, R36, R45 ;  /* 0x0000002d24247221 */ /* 0x000fc80000010000 */
[----:B------:R-:W-:Y:S02]  /*cab0*/  FADD.FTZ R36, R43, R36 ;  /* 0x000000242b247221 */ /* 0x000fe40000010000 */
[----:B------:R-:W1:Y:S01]  /*cac0*/  MUFU.EX2 R3, R3 ;  /* 0x0000000300037308 */ /* 0x000e620000000800 */
[----:B---3--:R-:W-:Y:S01]  /*cad0*/  F2FP.BF16.F32.PACK_AB R133, R2, R37 ;  /* 0x000000250285723e */ /* 0x008fe200000010ff */
[----:B------:R-:W-:Y:S01]  /*cae0*/  FADD.FTZ R37, R37, R38 ;  /* 0x0000002625257221 */ /* 0x000fe20000010000 */
[----:B------:R-:W-:-:S03]  /*caf0*/  FADD.FTZ R33, R33, R36 ;  /* 0x0000002421217221 */ /* 0x000fc60000010000 */
[----:B------:R-:W-:Y:S01]  /*cb00*/  FADD.FTZ R37, R2, R37 ;  /* 0x0000002502257221 */ /* 0x000fe20000010000 */
[----:B------:R-:W-:Y:S01]  /*cb10*/  FADD.FTZ R231, R44, R33 ;  /* 0x000000212ce77221 */ /* 0x000fe20000010000 */
[----:B------:R-:W-:Y:S02]  /*cb20*/  MOV R2, R127 ;  /* 0x0000007f00027202 */ /* 0x000fe40000000f00 */
[----:B-1----:R-:W-:Y:S01]  /*cb30*/  F2FP.BF16.F32.PACK_AB R135, R3, R20 ;  /* 0x000000140387723e */ /* 0x002fe200000010ff */
[----:B------:R-:W-:-:S04]  /*cb40*/  FADD.FTZ R20, R20, R37 ;  /* 0x0000002514147221 */ /* 0x000fc80000010000 */
[----:B------:R-:W-:Y:S02]  /*cb50*/  FADD.FTZ R232, R3, R20 ;  /* 0x0000001403e87221 */ /* 0x000fe40000010000 */
[C---:B--2---:R-:W-:Y:S08]  /*cb60*/  HMMA.16816.F32.BF16 R144, R132.reuse, R8, R16 ;  /* 0x000000088490723c */ /* 0x044ff00000041810 */
[C---:B------:R-:W-:Y:S08]  /*cb70*/  HMMA.16816.F32.BF16 R140, R132.reuse, R10, R4 ;  /* 0x0000000a848c723c */ /* 0x040ff00000041804 */
[C---:B------:R-:W-:Y:S08]  /*cb80*/  HMMA.16816.F32.BF16 R136, R132.reuse, R84, R136 ;  /* 0x000000548488723c */ /* 0x040ff00000041888 */
[----:B------:R-:W-:-:S15]  /*cb90*/  HMMA.16816.F32.BF16 R132, R132, R86, R24 ;  /* 0x000000568484723c */ /* 0x000fde0000041818 */
[----:B------:R-:W-:-:S05]  /*cba0*/  NOP ;  /* 0x0000000000007918 */ /* 0x000fca0000000000 */
.L_x_556:
[----:B------:R-:W-:-:S13]  /*cbb0*/  ISETP.GE.AND P0, PT, R228, RZ, PT ;  /* 0x000000ffe400720c */ /* 0x000fda0003f06270 */
[----:B------:R-:W-:Y:S05]  /*cbc0*/  @!P0 BRA `(.L_x_564) ;  /* 0x00000040006c8947 */ /* 0x000fea0003800000 */
[----:B------:R-:W-:Y:S01]  /*cbd0*/  UISETP.NE.U32.AND UP0, UPT, UR8, URZ, UPT ;  /* 0x000000ff0800728c */ /* 0x000fe2000bf05070 */
[C---:B------:R-:W-:Y:S01]  /*cbe0*/  LEA R229, R228.reuse, 0x100, 0x8 ;  /* 0x00000100e4e57811 */ /* 0x040fe200078e40ff */
[----:B------:R-:W-:Y:S01]  /*cbf0*/  IMAD.MOV.U32 R3, RZ, RZ, R0 ;  /* 0x000000ffff037224 */ /* 0x000fe200078e0000 */
[----:B------:R-:W-:Y:S01]  /*cc00*/  MOV R149, R2 ;  /* 0x0000000200957202 */ /* 0x000fe20000000f00 */
[----:B------:R-:W-:Y:S01]  /*cc10*/  UISETP.NE.AND.EX UP0, UPT, UR9, URZ, UPT, UP0 ;  /* 0x000000ff0900728c */ /* 0x000fe2000bf05300 */
[----:B------:R-:W-:Y:S01]  /*cc20*/  VIADD R228, R228, 0x1 ;  /* 0x00000001e4e47836 */ /* 0x000fe20000000000 */
[----:B------:R-:W-:Y:S01]  /*cc30*/  IADD3 R224, PT, PT, R208, 0x5020, RZ ;  /* 0x00005020d0e07810 */ /* 0x000fe20007ffe0ff */
[----:B------:R-:W-:Y:S01]  /*cc40*/  IMAD.MOV.U32 R225, RZ, RZ, RZ ;  /* 0x000000ffffe17224 */ /* 0x000fe200078e00ff */
[----:B------:R-:W1:Y:S02]  /*cc50*/  LDCU UR5, c[0x0][0x440] ;  /* 0x00008800ff0577ac */ /* 0x000e640008000800 */
[----:B------:R-:W-:Y:S01]  /*cc60*/  PLOP3.LUT P3, PT, PT, PT, UP0, 0x80, 0x8 ;  /* 0x000000000008781c */ /* 0x000fe20003f6f008 */
[----:B------:R-:W2:Y:S01]  /*cc70*/  LDCU UR4, c[0x0][0x45c] ;  /* 0x00008b80ff0477ac */ /* 0x000ea20008000800 */
[----:B------:R-:W3:Y:S01]  /*cc80*/  LDCU.64 UR6, c[0x0][0x3a0] ;  /* 0x00007400ff0677ac */ /* 0x000ee20008000a00 */
[----:B------:R-:W4:Y:S10]  /*cc90*/  LDCU.64 UR8, c[0x0][0x3a8] ;  /* 0x00007500ff0877ac */ /* 0x000f340008000a00 */
.L_x_568:
[----:B------:R-:W-:Y:S01]  /*cca0*/  @!P3 IADD3 R5, P0, PT, RZ, -R225, RZ ;  /* 0x800000e1ff05b210 */ /* 0x000fe20007f1e0ff */
[----:B------:R-:W5:Y:S01]  /*ccb0*/  @!P3 LDC R128, c[0x0][0x3c0] ;  /* 0x0000f000ff80bb82 */ /* 0x000f620000000800 */
[C---:B-1----:R-:W-:Y:S01]  /*ccc0*/  ISETP.GE.AND P1, PT, R220.reuse, UR5, PT ;  /* 0x00000005dc007c0c */ /* 0x042fe2000bf26270 */
[----:B------:R-:W-:Y:S06]  /*ccd0*/  DEPBAR.LE SB0, 0x0 ;  /* 0x000080000000791a */ /* 0x000fec0000000000 */
[----:B------:R-:W-:Y:S01]  /*cce0*/  BAR.SYNC.DEFER_BLOCKING 0x0 ;  /* 0x0000000000007b1d */ /* 0x000fe20000010000 */
[----:B------:R-:W-:Y:S01]  /*ccf0*/  ISETP.GE.AND P2, PT, R220, UR5, PT ;  /* 0x00000005dc007c0c */ /* 0x000fe2000bf46270 */
[----:B------:R-:W-:Y:S02]  /*cd00*/  IMAD.MOV.U32 R2, RZ, RZ, R216 ;  /* 0x000000ffff027224 */ /* 0x000fe400078e00d8 */
[----:B------:R-:W-:Y:S02]  /*cd10*/  IMAD.MOV.U32 R0, RZ, RZ, R217 ;  /* 0x000000ffff007224 */ /* 0x000fe400078e00d9 */
[----:B-----5:R-:W-:Y:S04]  /*cd20*/  @!P3 IMAD.SHL.U32 R4, R128, 0x100, RZ ;  /* 0x000001008004b824 */ /* 0x020fe800078e00ff */
[----:B------:R-:W-:Y:S05]  /*cd30*/  @!P3 IMAD.X R4, RZ, RZ, ~R4, P0 ;  /* 0x000000ffff04b224 */ /* 0x000fea00000e0e04 */
[----:B------:R-:W-:Y:S01]  /*cd40*/  @!P3 SHF.R.S64 R5, R5, 0x1f, R4 ;  /* 0x0000001f0505b819 */ /* 0x000fe20000001004 */
[----:B------:R-:W1:Y:S03]  /*cd50*/  LDC R131, c[0x0][0x3c4] ;  /* 0x0000f100ff837b82 */ /* 0x000e660000000800 */
[----:B------:R-:W-:Y:S04]  /*cd60*/  @!P3 IADD3 R216, P0, PT, R216, R5, RZ ;  /* 0x00000005d8d8b210 */ /* 0x000fe80007f1e0ff */
[----:B------:R-:W-:Y:S01]  /*cd70*/  @!P3 LEA.HI.X.SX32 R217, R4, R217, 0x1, P0 ;  /* 0x000000d904d9b211 */ /* 0x000fe200000f0eff */
[----:B------:R-:W-:Y:S08]  /*cd80*/  @!P3 BRA `(.L_x_565) ;  /* 0x0000000000f4b947 */ /* 0x000ff00003800000 */
[----:B------:R-:W-:Y:S01]  /*cd90*/  VIADD R7, R229, 0xffffff00 ;  /* 0xffffff00e5077836 */ /* 0x000fe20000000000 */
[----:B------:R-:W5:Y:S01]  /*cda0*/  LDC R4, c[0x0][0x4f0] ;  /* 0x00013c00ff047b82 */ /* 0x000f620000000800 */
[----:B------:R-:W-:Y:S03]  /*cdb0*/  IABS R9, R229 ;  /* 0x000000e500097213 */ /* 0x000fe60000000000 */
[----:B------:R-:W-:Y:S04]  /*cdc0*/  IABS R8, R7 ;  /* 0x0000000700087213 */ /* 0x000fe80000000000 */
[----:B------:R-:W2:Y:S01]  /*cdd0*/  LDC.64 R128, c[0x0][0x3c0] ;  /* 0x0000f000ff807b82 */ /* 0x000ea20000000a00 */
[-C--:B-----5:R-:W-:Y:S02]  /*cde0*/  IABS R5, R4.reuse ;  /* 0x0000000400057213 */ /* 0x0a0fe40000000000 */
[----:B------:R-:W-:Y:S02]  /*cdf0*/  LOP3.LUT R7, R7, R4, RZ, 0x3c, !PT ;  /* 0x0000000407077212 */ /* 0x000fe400078e3cff */
[----:B------:R-:W5:Y:S10]  /*ce00*/  I2F.RP R6, R5 ;  /* 0x0000000500067306 */ /* 0x000f740000209400 */
[----:B-----5:R-:W5:Y:S02]  /*ce10*/  MUFU.RCP R6, R6 ;  /* 0x0000000600067308 */ /* 0x020f640000001000 */
[----:B-----5:R-:W-:Y:S08]  /*ce20*/  VIADD R10, R6, 0xffffffe ;  /* 0x0ffffffe060a7836 */ /* 0x020ff00000000000 */
[----:B------:R-:W5:Y:S02]  /*ce30*/  F2I.FTZ.U32.TRUNC.NTZ R11, R10 ;  /* 0x0000000a000b7305 */ /* 0x000f64000021f000 */
[--C-:B-----5:R-:W-:Y:S01]  /*ce40*/  IMAD.MOV R12, RZ, RZ, -R11.reuse ;  /* 0x000000ffff0c7224 */ /* 0x120fe200078e0a0b */
[----:B------:R-:W-:Y:S03]  /*ce50*/  MOV R10, RZ ;  /* 0x000000ff000a7202 */ /* 0x000fe60000000f00 */
[----:B------:R-:W-:Y:S04]  /*ce60*/  IMAD R12, R12, R5, RZ ;  /* 0x000000050c0c7224 */ /* 0x000fe800078e02ff */
[----:B------:R-:W-:Y:S06]  /*ce70*/  IMAD.HI.U32 R12, R11, R12, R10 ;  /* 0x0000000c0b0c7227 */ /* 0x000fec00078e000a */
[C---:B------:R-:W-:Y:S04]  /*ce80*/  IMAD.HI.U32 R11, R12.reuse, R8, RZ ;  /* 0x000000080c0b7227 */ /* 0x040fe800078e00ff */
[----:B------:R-:W-:Y:S04]  /*ce90*/  IMAD.HI.U32 R12, R12, R9, RZ ;  /* 0x000000090c0c7227 */ /* 0x000fe800078e00ff */
[----:B------:R-:W-:Y:S02]  /*cea0*/  IMAD.MOV R6, RZ, RZ, -R11 ;  /* 0x000000ffff067224 */ /* 0x000fe400078e0a0b */
[----:B------:R-:W-:Y:S02]  /*ceb0*/  IMAD.MOV R10, RZ, RZ, -R12 ;  /* 0x000000ffff0a7224 */ /* 0x000fe400078e0a0c */
[C---:B------:R-:W-:Y:S02]  /*cec0*/  IMAD R8, R5.reuse, R6, R8 ;  /* 0x0000000605087224 */ /* 0x040fe400078e0208 */
[C---:B------:R-:W-:Y:S03]  /*ced0*/  IMAD R9, R5.reuse, R10, R9 ;  /* 0x0000000a05097224 */ /* 0x040fe600078e0209 */
[C---:B------:R-:W-:Y:S02]  /*cee0*/  ISETP.GT.U32.AND P0, PT, R5.reuse, R8, PT ;  /* 0x000000080500720c */ /* 0x040fe40003f04070 */
[----:B------:R-:W-:Y:S11]  /*cef0*/  ISETP.GT.U32.AND P4, PT, R5, R9, PT ;  /* 0x000000090500720c */ /* 0x000ff60003f84070 */
[----:B------:R-:W-:Y:S02]  /*cf00*/  @!P0 IMAD.IADD R8, R8, 0x1, -R5 ;  /* 0x0000000108088824 */ /* 0x000fe400078e0a05 */
[-C--:B------:R-:W-:Y:S01]  /*cf10*/  @!P4 IADD3 R9, PT, PT, R9, -R5.reuse, RZ ;  /* 0x800000050909c210 */ /* 0x080fe20007ffe0ff */
[----:B------:R-:W-:Y:S01]  /*cf20*/  @!P0 VIADD R11, R11, 0x1 ;  /* 0x000000010b0b8836 */ /* 0x000fe20000000000 */
[----:B------:R-:W-:Y:S01]  /*cf30*/  ISETP.GE.AND P0, PT, R7, RZ, PT ;  /* 0x000000ff0700720c */ /* 0x000fe20003f06270 */
[----:B------:R-:W-:Y:S01]  /*cf40*/  @!P4 VIADD R12, R12, 0x1 ;  /* 0x000000010c0cc836 */ /* 0x000fe20000000000 */
[-C--:B------:R-:W-:Y:S02]  /*cf50*/  ISETP.GE.U32.AND P5, PT, R8, R5.reuse, PT ;  /* 0x000000050800720c */ /* 0x080fe40003fa6070 */
[----:B------:R-:W-:Y:S02]  /*cf60*/  ISETP.GE.U32.AND P6, PT, R9, R5, PT ;  /* 0x000000050900720c */ /* 0x000fe40003fc6070 */
[-C--:B------:R-:W-:Y:S04]  /*cf70*/  LOP3.LUT R5, R229, R4.reuse, RZ, 0x3c, !PT ;  /* 0x00000004e5057212 */ /* 0x080fe800078e3cff */
[----:B------:R-:W-:Y:S02]  /*cf80*/  ISETP.GE.AND P4, PT, R5, RZ, PT ;  /* 0x000000ff0500720c */ /* 0x000fe40003f86270 */
[----:B------:R-:W-:Y:S03]  /*cf90*/  LOP3.LUT R5, RZ, R4, RZ, 0x33, !PT ;  /* 0x00000004ff057212 */ /* 0x000fe600078e33ff */
[----:B------:R-:W-:Y:S02]  /*cfa0*/  @P5 IADD3 R11, PT, PT, R11, 0x1, RZ ;  /* 0x000000010b0b5810 */ /* 0x000fe40007ffe0ff */
[----:B------:R-:W-:Y:S01]  /*cfb0*/  @P6 VIADD R12, R12, 0x1 ;  /* 0x000000010c0c6836 */ /* 0x000fe20000000000 */
[----:B------:R-:W-:Y:S02]  /*cfc0*/  ISETP.NE.AND P5, PT, R4, RZ, PT ;  /* 0x000000ff0400720c */ /* 0x000fe40003fa5270 */
[----:B------:R-:W-:Y:S03]  /*cfd0*/  @!P0 IMAD.MOV R11, RZ, RZ, -R11 ;  /* 0x000000ffff0b8224 */ /* 0x000fe600078e0a0b */
[----:B------:R-:W-:Y:S02]  /*cfe0*/  @!P4 IADD3 R12, PT, PT, -R12, RZ, RZ ;  /* 0x000000ff0c0cc210 */ /* 0x000fe40007ffe1ff */
[C---:B------:R-:W-:Y:S02]  /*cff0*/  SEL R11, R5.reuse, R11, !P5 ;  /* 0x0000000b050b7207 */ /* 0x040fe40006800000 */
[----:B------:R-:W-:Y:S02]  /*d000*/  SEL R5, R5, R12, !P5 ;  /* 0x0000000c05057207 */ /* 0x000fe40006800000 */
[-C--:B------:R-:W-:Y:S02]  /*d010*/  LEA R16, P4, R11, R222.reuse, 0x2 ;  /* 0x000000de0b107211 */ /* 0x080fe400078810ff */
[----:B------:R-:W-:Y:S02]  /*d020*/  LEA R14, P0, R5, R222, 0x2 ;  /* 0x000000de050e7211 */ /* 0x000fe400078010ff */
[-C--:B------:R-:W-:Y:S02]  /*d030*/  LEA.HI.X.SX32 R17, R11, R223.reuse, 0x2, P4 ;  /* 0x000000df0b117211 */ /* 0x080fe400020f16ff */
[C---:B------:R-:W-:Y:S01]  /*d040*/  LEA.HI.X.SX32 R15, R5.reuse, R223, 0x2, P0 ;  /* 0x000000df050f7211 */ /* 0x040fe200000f16ff */
[----:B------:R-:W-:Y:S02]  /*d050*/  IMAD.IADD R5, R5, 0x1, -R11 ;  /* 0x0000000105057824 */ /* 0x000fe400078e0a0b */
[----:B------:R-:W5:Y:S02]  /*d060*/  LDG.E R7, desc[UR16][R16.64] ;  /* 0x0000001010077981 */ /* 0x000f64000c1e1900 */
[----:B------:R-:W-:Y:S02]  /*d070*/  IMAD R5, R5, R4, -0x100 ;  /* 0xffffff0005057424 */ /* 0x000fe400078e0204 */
[----:B------:R-:W5:Y:S03]  /*d080*/  LDG.E R6, desc[UR16][R14.64] ;  /* 0x000000100e067981 */ /* 0x000f66000c1e1900 */
[----:B------:R-:W-:Y:S05]  /*d090*/  SHF.R.S32.HI R9, RZ, 0x1f, R5 ;  /* 0x0000001fff097819 */ /* 0x000fea0000011405 */
[-C--:B--2---:R-:W-:Y:S02]  /*d0a0*/  IMAD R4, R9, R128.reuse, RZ ;  /* 0x0000008009047224 */ /* 0x084fe400078e02ff */
[C---:B------:R-:W-:Y:S04]  /*d0b0*/  IMAD.WIDE.U32 R8, R5.reuse, R128, RZ ;  /* 0x0000008005087225 */ /* 0x040fe800078e00ff */
[----:B------:R-:W-:Y:S05]  /*d0c0*/  IMAD R4, R5, R129, R4 ;  /* 0x0000008105047224 */ /* 0x000fea00078e0204 */
[----:B------:R-:W-:Y:S01]  /*d0d0*/  IADD3 R9, PT, PT, R9, R4, RZ ;  /* 0x0000000409097210 */ /* 0x000fe20007ffe0ff */
[----:B-----5:R-:W-:Y:S04]  /*d0e0*/  IMAD.IADD R6, R7, 0x1, -R6 ;  /* 0x0000000107067824 */ /* 0x020fe800078e0a06 */
[----:B----4-:R-:W-:Y:S01]  /*d0f0*/  IMAD.WIDE.U32 R8, R6, UR8, R8 ;  /* 0x0000000806087c25 */ /* 0x010fe2000f8e0008 */
[----:B------:R-:W-:Y:S02]  /*d100*/  SHF.R.S32.HI R5, RZ, 0x1f, R6 ;  /* 0x0000001fff057819 */ /* 0x000fe40000011406 */
[----:B------:R-:W-:Y:S03]  /*d110*/  LEA R216, P0, R8, R2, 0x1 ;  /* 0x0000000208d87211 */ /* 0x000fe600078008ff */
[----:B------:R-:W-:Y:S04]  /*d120*/  IMAD R5, R5, UR8, RZ ;  /* 0x0000000805057c24 */ /* 0x000fe8000f8e02ff */
[----:B------:R-:W-:Y:S04]  /*d130*/  IMAD R5, R6, UR9, R5 ;  /* 0x0000000906057c24 */ /* 0x000fe8000f8e0205 */
[----:B------:R-:W-:Y:S05]  /*d140*/  IMAD.IADD R5, R9, 0x1, R5 ;  /* 0x0000000109057824 */ /* 0x000fea00078e0205 */
[----:B------:R-:W-:Y:S07]  /*d150*/  LEA.HI.X R217, R8, R0, R5, 0x1, P0 ;  /* 0x0000000008d97211 */ /* 0x000fee00000f0c05 */
.L_x_565:
[C---:B------:R-:W-:Y:S01]  /*d160*/  IMAD.SHL.U32 R129, R128.reuse, 0x40, RZ ;  /* 0x0000004080817824 */ /* 0x040fe200078e00ff */
[C---:B-1----:R-:W-:Y:S01]  /*d170*/  SHF.L.U64.HI R2, R128.reuse, 0x6, R131 ;  /* 0x0000000680027819 */ /* 0x042fe20000010283 */
[----:B------:R-:W-:Y:S01]  /*d180*/  @!PT LDS RZ, [RZ] ;  /* 0x00000000fffff984 */ /* 0x000fe20000000800 */
[----:B------:R-:W-:Y:S01]  /*d190*/  @!PT LDS RZ, [RZ] ;  /* 0x00000000fffff984 */ /* 0x000fe20000000800 */
[----:B------:R-:W-:Y:S01]  /*d1a0*/  @!PT LDS RZ, [RZ] ;  /* 0x00000000fffff984 */ /* 0x000fe20000000800 */
[----:B------:R1:W-:Y:S01]  /*d1b0*/  @!P2 LDGSTS.E.BYPASS.LTC128B.128 [R219+0x5000], desc[UR16][R216.64] ;  /* 0x05000000d8dbafae */ /* 0x0003e2000b981a10 */
[----:B------:R-:W-:Y:S02]  /*d1c0*/  MOV R0, 0x20 ;  /* 0x0000002000007802 */ /* 0x000fe40000000f00 */
[----:B------:R-:W-:Y:S01]  /*d1d0*/  IADD3 R150, P0, PT, R129, R216, RZ ;  /* 0x000000d881967210 */ /* 0x000fe20007f1e0ff */
[----:B------:R-:W-:Y:S03]  /*d1e0*/  @P2 STS.128 [R219+0x5000], RZ ;  /* 0x005000ffdb002388 */ /* 0x000fe60000000c00 */
[-C--:B------:R-:W-:Y:S01]  /*d1f0*/  @!P1 LEA R240, P4, R128, R150.reuse, 0x7 ;  /* 0x0000009680f09211 */ /* 0x080fe200078838ff */
[----:B------:R-:W-:Y:S01]  /*d200*/  IMAD.X R151, R2, 0x1, R217, P0 ;  /* 0x0000000102977824 */ /* 0x000fe200000e06d9 */
[CC--:B------:R-:W-:Y:S01]  /*d210*/  @!P1 LEA R236, P0, R128.reuse, R150.reuse, 0x8 ;  /* 0x0000009680ec9211 */ /* 0x0c0fe200078040ff */
[----:B------:R-:W-:Y:S01]  /*d220*/  @P1 STS.128 [R219+0x5800], RZ ;  /* 0x005800ffdb001388 */ /* 0x000fe20000000c00 */
[----:B------:R-:W-:Y:S01]  /*d230*/  @!P1 MOV R242, R150 ;  /* 0x0000009600f29202 */ /* 0x000fe20000000f00 */
[C---:B------:R-:W-:Y:S01]  /*d240*/  @!P1 IMAD.WIDE.U32 R238, R128.reuse, 0xc0, R150 ;  /* 0x000000c080ee9825 */ /* 0x040fe200078e0096 */
[--C-:B------:R-:W-:Y:S01]  /*d250*/  @!P1 LEA.HI.X R237, R128, R151, R131.reuse, 0x8, P0 ;  /* 0x0000009780ed9211 */ /* 0x100fe200000f4483 */
[----:B------:R-:W-:Y:S01]  /*d260*/  @!PT LDS RZ, [RZ] ;  /* 0x00000000fffff984 */ /* 0x000fe20000000800 */
[----:B------:R-:W-:Y:S01]  /*d270*/  @!PT LDS RZ, [RZ] ;  /* 0x00000000fffff984 */ /* 0x000fe20000000800 */
[----:B------:R-:W-:Y:S01]  /*d280*/  @!PT LDS RZ, [RZ] ;  /* 0x00000000fffff984 */ /* 0x000fe20000000800 */
[----:B------:R1:W-:Y:S01]  /*d290*/  @!P1 LDGSTS.E.BYPASS.LTC128B.128 [R219+0x5800], desc[UR16][R150.64] ;  /* 0x0580000096db9fae */ /* 0x0003e2000b981a10 */
[----:B------:R-:W-:Y:S01]  /*d2a0*/  @!P1 IADD3 R244, P0, PT, R150, R129, RZ ;  /* 0x0000008196f49210 */ /* 0x000fe20007f1e0ff */
[----:B------:R-:W-:Y:S01]  /*d2b0*/  @!P1 IMAD R129, R131, 0xc0, RZ ;  /* 0x000000c083819824 */ /* 0x000fe200078e02ff */
[C---:B------:R-:W-:Y:S01]  /*d2c0*/  @!P1 LEA.HI.X R241, R128.reuse, R151, R131, 0x7, P4 ;  /* 0x0000009780f19211 */ /* 0x040fe200020f3c83 */
[----:B------:R-:W-:Y:S01]  /*d2d0*/  @P1 STS.128 [R219+0x6000], RZ ;  /* 0x006000ffdb001388 */ /* 0x000fe20000000c00 */
[----:B------:R-:W-:Y:S01]  /*d2e0*/  @!P1 IADD3.X R245, PT, PT, R151, R2, RZ, P0, !PT ;  /* 0x0000000297f59210 */ /* 0x000fe200007fe4ff */
[----:B------:R-:W-:Y:S02]  /*d2f0*/  @!P1 IMAD.IADD R239, R129, 0x1, R239 ;  /* 0x0000000181ef9824 */ /* 0x000fe400078e02ef */
[--C-:B------:R-:W-:Y:S01]  /*d300*/  @!P1 IMAD.MOV.U32 R243, RZ, RZ, R151.reuse ;  /* 0x000000fffff39224 */ /* 0x100fe200078e0097 */
[----:B------:R-:W5:Y:S01]  /*d310*/  S2R R211, SR_TID.X ;  /* 0x0000000000d37919 */ /* 0x000f620000002100 */
[C---:B------:R-:W-:Y:S01]  /*d320*/  @!P1 IMAD.WIDE.U32 R234, R128.reuse, 0x140, R150 ;  /* 0x0000014080ea9825 */ /* 0x040fe200078e0096 */
[----:B------:R-:W-:Y:S01]  /*d330*/  @!PT LDS RZ, [RZ] ;  /* 0x00000000fffff984 */ /* 0x000fe20000000800 */
[----:B------:R-:W-:Y:S01]  /*d340*/  @!PT LDS RZ, [RZ] ;  /* 0x00000000fffff984 */ /* 0x000fe20000000800 */
[----:B------:R-:W-:Y:S01]  /*d350*/  @!PT LDS RZ, [RZ] ;  /* 0x00000000fffff984 */ /* 0x000fe20000000800 */
[----:B------:R1:W-:Y:S03]  /*d360*/  @!P1 LDGSTS.E.BYPASS.LTC128B.128 [R219+0x6000], desc[UR16][R244.64] ;  /* 0x06000000f4db9fae */ /* 0x0003e6000b981a10 */
[----:B------:R-:W-:Y:S01]  /*d370*/  @!P1 IMAD.WIDE.U32 R242, R128, 0x180, R242 ;  /* 0x0000018080f29825 */ /* 0x000fe200078e00f2 */
[----:B------:R-:W-:Y:S03]  /*d380*/  @P1 STS.128 [R219+0x6800], RZ ;  /* 0x006800ffdb001388 */ /* 0x000fe60000000c00 */
[C---:B------:R-:W-:Y:S02]  /*d390*/  @!P1 IMAD R128, R131.reuse, 0x140, RZ ;  /* 0x0000014083809824 */ /* 0x040fe400078e02ff */
[----:B------:R-:W-:Y:S01]  /*d3a0*/  @!P1 IMAD R131, R131, 0x180, RZ ;  /* 0x0000018083839824 */ /* 0x000fe200078e02ff */
[----:B------:R-:W-:Y:S01]  /*d3b0*/  @!PT LDS RZ, [RZ] ;  /* 0x00000000fffff984 */ /* 0x000fe20000000800 */
[----:B------:R-:W-:Y:S01]  /*d3c0*/  @!PT LDS RZ, [RZ] ;  /* 0x00000000fffff984 */ /* 0x000fe20000000800 */
[----:B------:R-:W-:Y:S01]  /*d3d0*/  @!PT LDS RZ, [RZ] ;  /* 0x00000000fffff984 */ /* 0x000fe20000000800 */
[----:B------:R1:W-:Y:S02]  /*d3e0*/  @!P1 LDGSTS.E.BYPASS.LTC128B.128 [R219+0x6800], desc[UR16][R240.64] ;  /* 0x06800000f0db9fae */ /* 0x0003e4000b981a10 */
[----:B------:R-:W-:Y:S01]  /*d3f0*/  @!P1 IADD3 R235, PT, PT, R128, R235, RZ ;  /* 0x000000eb80eb9210 */ /* 0x000fe20007ffe0ff */
[----:B------:R-:W-:Y:S01]  /*d400*/  @!P1 IMAD.IADD R243, R131, 0x1, R243 ;  /* 0x0000000183f39824 */ /* 0x000fe200078e02f3 */
[----:B------:R-:W-:Y:S04]  /*d410*/  @P1 STS.128 [R219+0x7000], RZ ;  /* 0x007000ffdb001388 */ /* 0x000fe80000000c00 */
[----:B------:R-:W-:Y:S01]  /*d420*/  @!PT LDS RZ, [RZ] ;  /* 0x00000000fffff984 */ /* 0x000fe20000000800 */
[----:B------:R-:W-:Y:S01]  /*d430*/  @!PT LDS RZ, [RZ] ;  /* 0x00000000fffff984 */ /* 0x000fe20000000800 */
[----:B------:R-:W-:Y:S01]  /*d440*/  @!PT LDS RZ, [RZ] ;  /* 0x00000000fffff984 */ /* 0x000fe20000000800 */
[----:B------:R1:W-:Y:S04]  /*d450*/  @!P1 LDGSTS.E.BYPASS.LTC128B.128 [R219+0x7000], desc[UR16][R238.64] ;  /* 0x07000000eedb9fae */ /* 0x0003e8000b981a10 */
[----:B------:R-:W-:Y:S04]  /*d460*/  @P1 STS.128 [R219+0x7800], RZ ;  /* 0x007800ffdb001388 */ /* 0x000fe80000000c00 */
[----:B------:R-:W-:Y:S01]  /*d470*/  @!PT LDS RZ, [RZ] ;  /* 0x00000000fffff984 */ /* 0x000fe20000000800 */
[----:B------:R-:W-:Y:S01]  /*d480*/  @!PT LDS RZ, [RZ] ;  /* 0x00000000fffff984 */ /* 0x000fe20000000800 */
[----:B------:R-:W-:Y:S01]  /*d490*/  @!PT LDS RZ, [RZ] ;  /* 0x00000000fffff984 */ /* 0x000fe20000000800 */
[----:B------:R1:W-:Y:S04]  /*d4a0*/  @!P1 LDGSTS.E.BYPASS.LTC128B.128 [R219+0x7800], desc[UR16][R236.64] ;  /* 0x07800000ecdb9fae */ /* 0x0003e8000b981a10 */
[----:B------:R-:W-:Y:S01]  /*d4b0*/  @P1 STS.128 [R219+0x8000], RZ ;  /* 0x008000ffdb001388 */ /* 0x000fe20000000c00 */
[----:B-----5:R-:W-:Y:S03]  /*d4c0*/  LOP3.LUT P0, R233, R211, 0x4, RZ, 0xc0, !PT ;  /* 0x00000004d3e97812 */ /* 0x020fe6000780c0ff */
[----:B------:R-:W-:Y:S01]  /*d4d0*/  @!PT LDS RZ, [RZ] ;  /* 0x00000000fffff984 */ /* 0x000fe20000000800 */
[----:B------:R-:W-:Y:S01]  /*d4e0*/  @!PT LDS RZ, [RZ] ;  /* 0x00000000fffff984 */ /* 0x000fe20000000800 */
[----:B------:R-:W-:Y:S01]  /*d4f0*/  @!PT LDS RZ, [RZ] ;  /* 0x00000000fffff984 */ /* 0x000fe20000000800 */
[----:B------:R1:W-:Y:S01]  /*d500*/  @!P1 LDGSTS.E.BYPASS.LTC128B.128 [R219+0x8000], desc[UR16][R234.64] ;  /* 0x08000000eadb9fae */ /* 0x0003e2000b981a10 */
[----:B------:R-:W-:Y:S02]  /*d510*/  SEL R0, R0, 0xffffffe0, !P0 ;  /* 0xffffffe000007807 */ /* 0x000fe40004000000 */
[----:B------:R-:W-:Y:S01]  /*d520*/  ISETP.NE.AND P0, PT, R228, 0x1, PT ;  /* 0x00000001e400780c */ /* 0x000fe20003f05270 */
[----:B------:R-:W-:Y:S02]  /*d530*/  @P1 STS.128 [R219+0x8800], RZ ;  /* 0x008800ffdb001388 */ /* 0x000fe40000000c00 */
[----:B------:R-:W-:Y:S01]  /*d540*/  IMAD.IADD R200, R210, 0x1, R0 ;  /* 0x00000001d2c87824 */ /* 0x000fe200078e0200 */
[----:B------:R-:W-:Y:S01]  /*d550*/  IADD3 R0, PT, PT, R209, R0, RZ ;  /* 0x00000000d1007210 */ /* 0x000fe20007ffe0ff */
[----:B------:R-:W-:Y:S01]  /*d560*/  @!PT LDS RZ, [RZ] ;  /* 0x00000000fffff984 */ /* 0x000fe20000000800 */
[----:B------:R-:W-:Y:S01]  /*d570*/  @!PT LDS RZ, [RZ] ;  /* 0x00000000fffff984 */ /* 0x000fe20000000800 */
[----:B------:R-:W-:Y:S01]  /*d580*/  @!PT LDS RZ, [RZ] ;  /* 0x00000000fffff984 */ /* 0x000fe20000000800 */
[----:B------:R1:W-:Y:S04]  /*d590*/  @!P1 LDGSTS.E.BYPASS.LTC128B.128 [R219+0x8800], desc[UR16][R242.64] ;  /* 0x08800000f2db9fae */ /* 0x0003e8000b981a10 */
[----:B------:R-:W-:Y:S04]  /*d5a0*/  LDSM.16.M88.4 R152, [R210] ;  /* 0x00000000d298783b */ /* 0x000fe80000000200 */
[----:B------:R-:W5:Y:S04]  /*d5b0*/  LDSM.16.M88.4 R156, [R209+0x1000] ;  /* 0x00100000d19c783b */ /* 0x000f680000000200 */
[----:B------:R-:W2:Y:S04]  /*d5c0*/  LDSM.16.M88.4 R160, [R209+0x1400] ;  /* 0x00140000d1a0783b */ /* 0x000ea80000000200 */
[----:B------:R-:W3:Y:S04]  /*d5d0*/  LDSM.16.M88.4 R164, [R209+0x1800] ;  /* 0x00180000d1a4783b */ /* 0x000ee80000000200 */
[----:B------:R-:W0:Y:S04]  /*d5e0*/  LDGDEPBAR ;  /* 0x00000000000079af */ /* 0x000e280000000000 */
[----:B------:R-:W4:Y:S04]  /*d5f0*/  LDSM.16.M88.4 R168, [R209+0x1c00] ;  /* 0x001c0000d1a8783b */ /* 0x000f280000000200 */
[----:B------:R-:W-:Y:S04]  /*d600*/  LDSM.16.M88.4 R172, [R209+0x2c00] ;  /* 0x002c0000d1ac783b */ /* 0x000fe80000000200 */
[----:B------:R-:W-:Y:S04]  /*d610*/  LDSM.16.M88.4 R176, [R209+0x3000] ;  /* 0x00300000d1b0783b */ /* 0x000fe80000000200 */
[----:B------:R-:W-:Y:S04]  /*d620*/  LDSM.16.M88.4 R180, [R209+0x3400] ;  /* 0x00340000d1b4783b */ /* 0x000fe80000000200 */
[----:B------:R-:W-:Y:S04]  /*d630*/  LDSM.16.M88.4 R184, [R209+0x3c00] ;  /* 0x003c0000d1b8783b */ /* 0x000fe80000000200 */
[----:B------:R-:W-:Y:S01]  /*d640*/  LDSM.16.M88.4 R188, [R209+0x4000] ;  /* 0x00400000d1bc783b */ /* 0x000fe20000000200 */
[C---:B-----5:R-:W-:Y:S03]  /*d650*/  HMMA.16816.F32.BF16 R4, R152.reuse, R156, RZ ;  /* 0x0000009c9804723c */ /* 0x060fe600000418ff */
[----:B------:R-:W-:Y:S04]  /*d660*/  LDSM.16.M88.4 R192, [R209+0x4800] ;  /* 0x00480000d1c0783b */ /* 0x000fe80000000200 */
[----:B------:R-:W-:Y:S01]  /*d670*/  LDSM.16.M88.4 R196, [R209+0x4c00] ;  /* 0x004c0000d1c4783b */ /* 0x000fe20000000200 */
[C---:B------:R-:W-:Y:S03]  /*d680*/  HMMA.16816.F32.BF16 R8, R152.reuse, R158, RZ ;  /* 0x0000009e9808723c */ /* 0x040fe600000418ff */
[----:B------:R-:W5:Y:S04]  /*d690*/  LDSM.16.M88.4 R156, [R209+0x2000] ;  /* 0x00200000d19c783b */ /* 0x000f680000000200 */
[----:B------:R-:W-:Y:S01]  /*d6a0*/  LDSM.16.M88.4 R200, [R200] ;  /* 0x00000000c8c8783b */ /* 0x000fe20000000200 */
[C---:B--2---:R-:W-:Y:S03]  /*d6b0*/  HMMA.16816.F32.BF16 R12, R152.reuse, R160, RZ ;  /* 0x000000a0980c723c */ /* 0x044fe600000418ff */
[----:B------:R-:W-:Y:S05]  /*d6c0*/  LDSM.16.M88.4 R204, [R0+0x1000] ;  /* 0x0010000000cc783b */ /* 0x000fea0000000200 */
[C---:B------:R-:W-:Y:S01]  /*d6d0*/  HMMA.16816.F32.BF16 R16, R152.reuse, R162, RZ ;  /* 0x000000a29810723c */ /* 0x040fe200000418ff */
[----:B------:R-:W2:Y:S07]  /*d6e0*/  LDSM.16.M88.4 R160, [R209+0x2400] ;  /* 0x00240000d1a0783b */ /* 0x000eae0000000200 */
[C---:B---3--:R-:W-:Y:S08]  /*d6f0*/  HMMA.16816.F32.BF16 R20, R152.reuse, R164, RZ ;  /* 0x000000a49814723c */ /* 0x048ff000000418ff */
[C---:B------:R-:W-:Y:S01]  /*d700*/  HMMA.16816.F32.BF16 R24, R152.reuse, R166, RZ ;  /* 0x000000a69818723c */ /* 0x040fe200000418ff */
[----:B------:R-:W3:Y:S07]  /*d710*/  LDSM.16.M88.4 R164, [R209+0x2800] ;  /* 0x00280000d1a4783b */ /* 0x000eee0000000200 */
[C---:B----4-:R-:W-:Y:S08]  /*d720*/  HMMA.16816.F32.BF16 R28, R152.reuse, R168, RZ ;  /* 0x000000a8981c723c */ /* 0x050ff000000418ff */
[C---:B------:R-:W-:Y:S01]  /*d730*/  HMMA.16816.F32.BF16 R32, R152.reuse, R170, RZ ;  /* 0x000000aa9820723c */ /* 0x040fe200000418ff */
[----:B------:R-:W4:Y:S07]  /*d740*/  LDSM.16.M88.4 R168, [R209+0x3800] ;  /* 0x00380000d1a8783b */ /* 0x000f2e0000000200 */
[C---:B-----5:R-:W-:Y:S08]  /*d750*/  HMMA.16816.F32.BF16 R36, R152.reuse, R156, RZ ;  /* 0x0000009c9824723c */ /* 0x060ff000000418ff */
[C---:B------:R-:W-:Y:S01]  /*d760*/  HMMA.16816.F32.BF16 R40, R152.reuse, R158, RZ ;  /* 0x0000009e9828723c */ /* 0x040fe200000418ff */
[----:B------:R-:W5:Y:S07]  /*d770*/  LDSM.16.M88.4 R156, [R209+0x4400] ;  /* 0x00440000d19c783b */ /* 0x000f6e0000000200 */
[C---:B--2---:R-:W-:Y:S08]  /*d780*/  HMMA.16816.F32.BF16 R44, R152.reuse, R160, RZ ;  /* 0x000000a0982c723c */ /* 0x044ff000000418ff */
[C---:B------:R-:W-:Y:S01]  /*d790*/  HMMA.16816.F32.BF16 R48, R152.reuse, R162, RZ ;  /* 0x000000a29830723c */ /* 0x040fe200000418ff */
[----:B------:R-:W2:Y:S07]  /*d7a0*/  LDSM.16.M88.4 R160, [R0+0x1400] ;  /* 0x0014000000a0783b */ /* 0x000eae0000000200 */
[C---:B---3--:R-:W-:Y:S08]  /*d7b0*/  HMMA.16816.F32.BF16 R52, R152.reuse, R164, RZ ;  /* 0x000000a49834723c */ /* 0x048ff000000418ff */
[C---:B------:R-:W-:Y:S01]  /*d7c0*/  HMMA.16816.F32.BF16 R56, R152.reuse, R166, RZ ;  /* 0x000000a69838723c */ /* 0x040fe200000418ff */
[----:B------:R-:W3:Y:S07]  /*d7d0*/  LDSM.16.M88.4 R164, [R0+0x1800] ;  /* 0x0018000000a4783b */ /* 0x000eee0000000200 */
[C---:B------:R-:W-:Y:S08]  /*d7e0*/  HMMA.16816.F32.BF16 R60, R152.reuse, R172, RZ ;  /* 0x000000ac983c723c */ /* 0x040ff000000418ff */
[C---:B------:R-:W-:Y:S01]  /*d7f0*/  HMMA.16816.F32.BF16 R64, R152.reuse, R174, RZ ;  /* 0x000000ae9840723c */ /* 0x040fe200000418ff */
[----:B------:R-:W-:Y:S07]  /*d800*/  LDSM.16.M88.4 R172, [R0+0x2800] ;  /* 0x0028000000ac783b */ /* 0x000fee0000000200 */
[C---:B------:R-:W-:Y:S08]  /*d810*/  HMMA.16816.F32.BF16 R68, R152.reuse, R176, RZ ;  /* 0x000000b09844723c */ /* 0x040ff000000418ff */
[C---:B------:R-:W-:Y:S01]  /*d820*/  HMMA.16816.F32.BF16 R72, R152.reuse, R178, RZ ;  /* 0x000000b29848723c */ /* 0x040fe200000418ff */
[----:B------:R-:W-:Y:S07]  /*d830*/  LDSM.16.M88.4 R176, [R0+0x2c00] ;  /* 0x002c000000b0783b */ /* 0x000fee0000000200 */
[C---:B------:R-:W-:Y:S08]  /*d840*/  HMMA.16816.F32.BF16 R76, R152.reuse, R180, RZ ;  /* 0x000000b4984c723c */ /* 0x040ff000000418ff */
[C---:B------:R-:W-:Y:S01]  /*d850*/  HMMA.16816.F32.BF16 R80, R152.reuse, R182, RZ ;  /* 0x000000b69850723c */ /* 0x040fe200000418ff */
[----:B------:R-:W-:Y:S07]  /*d860*/  LDSM.16.M88.4 R180, [R0+0x3000] ;  /* 0x0030000000b4783b */ /* 0x000fee0000000200 */
[C---:B----4-:R-:W-:Y:S08]  /*d870*/  HMMA.16816.F32.BF16 R84, R152.reuse, R168, RZ ;  /* 0x000000a89854723c */ /* 0x050ff000000418ff */
        /* <DEDUP_REMOVED lines=8> */
[C---:B-----5:R-:W-:Y:S08]  /*d900*/  HMMA.16816.F32.BF16 R108, R152.reuse, R156, RZ ;  /* 0x0000009c986c723c */ /* 0x060ff000000418ff */
[C---:B------:R-:W-:Y:S01]  /*d910*/  HMMA.16816.F32.BF16 R112, R152.reuse, R158, RZ ;  /* 0x0000009e9870723c */ /* 0x040fe200000418ff */
[----:B------:R-:W-:Y:S07]  /*d920*/  LDSM.16.M88.4 R156, [R0+0x2000] ;  /* 0x00200000009c783b */ /* 0x000fee0000000200 */
[C---:B------:R-:W-:Y:S08]  /*d930*/  HMMA.16816.F32.BF16 R116, R152.reuse, R192, RZ ;  /* 0x000000c09874723c */ /* 0x040ff000000418ff */
[C---:B------:R-:W-:Y:S01]  /*d940*/  HMMA.16816.F32.BF16 R120, R152.reuse, R194, RZ ;  /* 0x000000c29878723c */ /* 0x040fe200000418ff */
[----:B------:R-:W-:Y:S07]  /*d950*/  LDSM.16.M88.4 R192, [R0+0x4000] ;  /* 0x0040000000c0783b */ /* 0x000fee0000000200 */
[C---:B------:R-:W-:Y:S08]  /*d960*/  HMMA.16816.F32.BF16 R124, R152.reuse, R196, RZ ;  /* 0x000000c4987c723c */ /* 0x040ff000000418ff */
[----:B------:R-:W-:Y:S01]  /*d970*/  HMMA.16816.F32.BF16 R128, R152, R198, RZ ;  /* 0x000000c69880723c */ /* 0x000fe200000418ff */
[----:B------:R-:W4:Y:S04]  /*d980*/  LDSM.16.M88.4 R152, [R0+0x1c00] ;  /* 0x001c00000098783b */ /* 0x000f280000000200 */
[----:B------:R-:W-:Y:S03]  /*d990*/  LDSM.16.M88.4 R196, [R0+0x4400] ;  /* 0x0044000000c4783b */ /* 0x000fe60000000200 */
[C---:B------:R-:W-:Y:S08]  /*d9a0*/  HMMA.16816.F32.BF16 R4, R200.reuse, R204, R4 ;  /* 0x000000ccc804723c */ /* 0x040ff00000041804 */
[C---:B------:R-:W-:Y:S01]  /*d9b0*/  HMMA.16816.F32.BF16 R8, R200.reuse, R206, R8 ;  /* 0x000000cec808723c */ /* 0x040fe20000041808 */
[----:B------:R-:W-:Y:S07]  /*d9c0*/  LDSM.16.M88.4 R204, [R0+0x4800] ;  /* 0x0048000000cc783b */ /* 0x000fee0000000200 */
[C---:B--2---:R-:W-:Y:S08]  /*d9d0*/  HMMA.16816.F32.BF16 R12, R200.reuse, R160, R12 ;  /* 0x000000a0c80c723c */ /* 0x044ff0000004180c */
[C---:B------:R-:W-:Y:S01]  /*d9e0*/  HMMA.16816.F32.BF16 R16, R200.reuse, R162, R16 ;  /* 0x000000a2c810723c */ /* 0x040fe20000041810 */
[----:B------:R-:W2:Y:S07]  /*d9f0*/  LDSM.16.M88.4 R160, [R0+0x3400] ;  /* 0x0034000000a0783b */ /* 0x000eae0000000200 */
[C---:B---3--:R-:W-:Y:S08]  /*da00*/  HMMA.16816.F32.BF16 R20, R200.reuse, R164, R20 ;  /* 0x000000a4c814723c */ /* 0x048ff00000041814 */
[C---:B------:R-:W-:Y:S01]  /*da10*/  HMMA.16816.F32.BF16 R24, R200.reuse, R166, R24 ;  /* 0x000000a6c818723c */ /* 0x040fe20000041818 */
[----:B------:R-:W3:Y:S01]  /*da20*/  LDSM.16.M88.4 R164, [R0+0x4c00] ;  /* 0x004c000000a4783b */ /* 0x000ee20000000200 */
[----:B------:R-:W-:Y:S04]  /*da30*/  DEPBAR.LE SB0, 0x0 ;  /* 0x000080000000791a */ /* 0x000fe80000000000 */
[----:B------:R-:W-:Y:S02]  /*da40*/  BAR.SYNC.DEFER_BLOCKING 0x0 ;  /* 0x0000000000007b1d */ /* 0x000fe40000010000 */
[C---:B----4-:R-:W-:Y:S08]  /*da50*/  HMMA.16816.F32.BF16 R28, R200.reuse, R152, R28 ;  /* 0x00000098c81c723c */ /* 0x050ff0000004181c */
[C---:B------:R-:W-:Y:S08]  /*da60*/  HMMA.16816.F32.BF16 R32, R200.reuse, R154, R32 ;  /* 0x0000009ac820723c */ /* 0x040ff00000041820 */
        /* <DEDUP_REMOVED lines=10> */
[C---:B--2---:R-:W-:Y:S08]  /*db10*/  HMMA.16816.F32.BF16 R76, R200.reuse, R160, R76 ;  /* 0x000000a0c84c723c */ /* 0x044ff0000004184c */
        /* <DEDUP_REMOVED lines=11> */
[C---:B---3--:R-:W-:Y:S08]  /*dbd0*/  HMMA.16816.F32.BF16 R124, R200.reuse, R164, R124 ;  /* 0x000000a4c87c723c */ /* 0x048ff0000004187c */
[----:B------:R-:W-:Y:S01]  /*dbe0*/  HMMA.16816.F32.BF16 R128, R200, R166, R128 ;  /* 0x000000a6c880723c */ /* 0x000fe20000041880 */
[----:B------:R-:W-:Y:S08]  /*dbf0*/  @!UPT UIADD3 URZ, UPT, UPT, URZ, URZ, URZ ;  /* 0x000000fffffff290 */ /* 0x000ff0000fffe0ff */
[----:B-1----:R-:W-:Y:S11]  /*dc00*/  @!P0 BRA `(.L_x_566) ;  /* 0x0000000800248947 */ /* 0x002ff60003800000 */
[----:B------:R-:W1:Y:S08]  /*dc10*/  LDC.64 R150, c[0x0][0x4e0] ;  /* 0x00013800ff967b82 */ /* 0x000e700000000a00 */
[----:B------:R-:W2:Y:S01]  /*dc20*/  LDC R153, c[0x0][0x3bc] ;  /* 0x0000ef00ff997b82 */ /* 0x000ea20000000800 */
[----:B-1----:R-:W-:Y:S04]  /*dc30*/  ISETP.NE.U32.AND P3, PT, R150, RZ, PT ;  /* 0x000000ff9600720c */ /* 0x002fe80003f65070 */
[----:B------:R-:W-:Y:S11]  /*dc40*/  ISETP.NE.AND.EX P3, PT, R151, RZ, PT, P3 ;  /* 0x000000ff9700720c */ /* 0x000ff60003f65330 */
[----:B------:R-:W-:Y:S02]  /*dc50*/  @!UPT UIADD3 URZ, UPT, UPT, URZ, URZ, URZ ;  /* 0x000000fffffff290 */ /* 0x000fe4000fffe0ff */
[----:B------:R-:W1:Y:S01]  /*dc60*/  @!P3 LDC R150, c[0x0][0x3b8] ;  /* 0x0000ee00ff96bb82 */ /* 0x000e620000000800 */
[----:B------:R-:W-:Y:S05]  /*dc70*/  @!P3 IMAD.MOV.U32 R2, RZ, RZ, RZ ;  /* 0x000000ffff02b224 */ /* 0x000fea00078e00ff */
[----:B------:R-:W-:Y:S01]  /*dc80*/  @!P3 IADD3 R2, P0, PT, RZ, -R2, RZ ;  /* 0x80000002ff02b210 */ /* 0x000fe20007f1e0ff */
[----:B-1----:R-:W-:Y:S04]  /*dc90*/  @!P3 IMAD.SHL.U32 R0, R150, 0x100, RZ ;  /* 0x000001009600b824 */ /* 0x002fe800078e00ff */
[----:B------:R-:W-:Y:S05]  /*dca0*/  @!P3 IMAD.X R0, RZ, RZ, ~R0, P0 ;  /* 0x000000ffff00b224 */ /* 0x000fea00000e0e00 */
[----:B------:R-:W-:Y:S04]  /*dcb0*/  @!P3 SHF.R.S64 R151, R2, 0x1f, R0 ;  /* 0x0000001f0297b819 */ /* 0x000fe80000001000 */
[----:B------:R-:W-:Y:S04]  /*dcc0*/  @!P3 IADD3 R214, P0, PT, R151, R214, RZ ;  /* 0x000000d697d6b210 */ /* 0x000fe80007f1e0ff */
[----:B------:R-:W-:Y:S01]  /*dcd0*/  @!P3 LEA.HI.X.SX32 R213, R0, R213, 0x1, P0 ;  /* 0x000000d500d5b211 */ /* 0x000fe200000f0eff */
[----:B--2---:R-:W-:Y:S08]  /*dce0*/  @!P3 BRA `(.L_x_567) ;  /* 0x0000000000f8b947 */ /* 0x004ff00003800000 */
[C---:B------:R-:W-:Y:S01]  /*dcf0*/  VIADD R159, R229.reuse, 0xfffffe00 ;  /* 0xfffffe00e59f7836 */ /* 0x040fe20000000000 */
[----:B------:R-:W1:Y:S01]  /*dd00*/  LDC R0, c[0x0][0x4f0] ;  /* 0x00013c00ff007b82 */ /* 0x000e620000000800 */
[----:B------:R-:W-:Y:S04]  /*dd10*/  IADD3 R151, PT, PT, R229, -0x100, RZ ;  /* 0xffffff00e5977810 */ /* 0x000fe80007ffe0ff */
[----:B------:R-:W-:Y:S02]  /*dd20*/  IABS R150, R151 ;  /* 0x0000009700967213 */ /* 0x000fe40000000000 */
[-C--:B-1----:R-:W-:Y:S02]  /*dd30*/  IABS R2, R0.reuse ;  /* 0x0000000000027213 */ /* 0x082fe40000000000 */
[-C--:B------:R-:W-:Y:S02]  /*dd40*/  LOP3.LUT R151, R151, R0.reuse, RZ, 0x3c, !PT ;  /* 0x0000000097977212 */ /* 0x080fe400078e3cff */
[----:B------:R-:W1:Y:S10]  /*dd50*/  I2F.RP R152, R2 ;  /* 0x0000000200987306 */ /* 0x000e740000209400 */
[----:B-1----:R-:W1:Y:S02]  /*dd60*/  MUFU.RCP R148, R152 ;  /* 0x0000009800947308 */ /* 0x002e640000001000 */
[----:B-1----:R-:W-:Y:S01]  /*dd70*/  VIADD R154, R148, 0xffffffe ;  /* 0x0ffffffe949a7836 */ /* 0x002fe20000000000 */
[----:B------:R-:W-:Y:S02]  /*dd80*/  IABS R148, R159 ;  /* 0x0000009f00947213 */ /* 0x000fe40000000000 */
[----:B------:R-:W-:Y:S05]  /*dd90*/  LOP3.LUT R159, R159, R0, RZ, 0x3c, !PT ;  /* 0x000000009f9f7212 */ /* 0x000fea00078e3cff */
[----:B------:R-:W1:Y:S02]  /*dda0*/  F2I.FTZ.U32.TRUNC.NTZ R155, R154 ;  /* 0x0000009a009b7305 */ /* 0x000e64000021f000 */
[--C-:B-1----:R-:W-:Y:S02]  /*ddb0*/  IMAD.MOV R157, RZ, RZ, -R155.reuse ;  /* 0x000000ffff9d7224 */ /* 0x102fe400078e0a9b */
[----:B------:R-:W-:Y:S02]  /*ddc0*/  IMAD.MOV.U32 R154, RZ, RZ, RZ ;  /* 0x000000ffff9a7224 */ /* 0x000fe400078e00ff */
[----:B------:R-:W-:Y:S04]  /*ddd0*/  IMAD R157, R157, R2, RZ ;  /* 0x000000029d9d7224 */ /* 0x000fe800078e02ff */
[----:B------:R-:W-:Y:S06]  /*dde0*/  IMAD.HI.U32 R155, R155, R157, R154 ;  /* 0x0000009d9b9b7227 */ /* 0x000fec00078e009a */
[C---:B------:R-:W-:Y:S04]  /*ddf0*/  IMAD.HI.U32 R154, R155.reuse, R150, RZ ;  /* 0x000000969b9a7227 */ /* 0x040fe800078e00ff */
[----:B------:R-:W-:Y:S01]  /*de00*/  IMAD.HI.U32 R152, R155, R148, RZ ;  /* 0x000000949b987227 */ /* 0x000fe200078e00ff */
[----:B------:R-:W-:Y:S03]  /*de10*/  IADD3 R157, PT, PT, -R154, RZ, RZ ;  /* 0x000000ff9a9d7210 */ /* 0x000fe60007ffe1ff */
[----:B------:R-:W-:Y:S02]  /*de20*/  IMAD.MOV R155, RZ, RZ, -R152 ;  /* 0x000000ffff9b7224 */ /* 0x000fe400078e0a98 */
[C---:B------:R-:W-:Y:S02]  /*de30*/  IMAD R150, R2.reuse, R157, R150 ;  /* 0x0000009d02967224 */ /* 0x040fe400078e0296 */
[C---:B------:R-:W-:Y:S01]  /*de40*/  IMAD R148, R2.reuse, R155, R148 ;  /* 0x0000009b02947224 */ /* 0x040fe200078e0294 */
[----:B------:R-:W-:Y:S02]  /*de50*/  LOP3.LUT R155, RZ, R0, RZ, 0x33, !PT ;  /* 0x00000000ff9b7212 */ /* 0x000fe400078e33ff */
[C---:B------:R-:W-:Y:S02]  /*de60*/  ISETP.GT.U32.AND P4, PT, R2.reuse, R150, PT ;  /* 0x000000960200720c */ /* 0x040fe40003f84070 */
[----:B------:R-:W-:Y:S11]  /*de70*/  ISETP.GT.U32.AND P0, PT, R2, R148, PT ;  /* 0x000000940200720c */ /* 0x000ff60003f04070 */
[--C-:B------:R-:W-:Y:S02]  /*de80*/  @!P4 IMAD.IADD R150, R150, 0x1, -R2.reuse ;  /* 0x000000019696c824 */ /* 0x100fe400078e0a02 */
[----:B------:R-:W-:Y:S01]  /*de90*/  @!P0 IADD3 R152, PT, PT, R152, 0x1, RZ ;  /* 0x0000000198988810 */ /* 0x000fe20007ffe0ff */
[----:B------:R-:W-:Y:S01]  /*dea0*/  @!P0 IMAD.IADD R148, R148, 0x1, -R2 ;  /* 0x0000000194948824 */ /* 0x000fe200078e0a02 */
[----:B------:R-:W-:Y:S01]  /*deb0*/  ISETP.GE.AND P0, PT, R159, RZ, PT ;  /* 0x000000ff9f00720c */ /* 0x000fe20003f06270 */
[----:B------:R-:W-:Y:S01]  /*dec0*/  @!P4 VIADD R154, R154, 0x1 ;  /* 0x000000019a9ac836 */ /* 0x000fe20000000000 */
[-C--:B------:R-:W-:Y:S02]  /*ded0*/  ISETP.GE.U32.AND P6, PT, R150, R2.reuse, PT ;  /* 0x000000029600720c */ /* 0x080fe40003fc6070 */
[----:B------:R-:W-:Y:S02]  /*dee0*/  ISETP.GE.U32.AND P5, PT, R148, R2, PT ;  /* 0x000000029400720c */ /* 0x000fe40003fa6070 */
[----:B------:R-:W-:Y:S02]  /*def0*/  ISETP.GE.AND P4, PT, R151, RZ, PT ;  /* 0x000000ff9700720c */ /* 0x000fe40003f86270 */
[----:B------:R-:W1:Y:S07]  /*df00*/  LDC.64 R150, c[0x0][0x3b8] ;  /* 0x0000ee00ff967b82 */ /* 0x000e6e0000000a00 */
[----:B------:R-:W-:Y:S02]  /*df10*/  @P6 IADD3 R154, PT, PT, R154, 0x1, RZ ;  /* 0x000000019a9a6810 */ /* 0x000fe40007ffe0ff */
[----:B------:R-:W-:Y:S01]  /*df20*/  @P5 VIADD R152, R152, 0x1 ;  /* 0x0000000198985836 */ /* 0x000fe20000000000 */
[----:B------:R-:W-:Y:S02]  /*df30*/  ISETP.NE.AND P5, PT, R0, RZ, PT ;  /* 0x000000ff0000720c */ /* 0x000fe40003fa5270 */
[----:B------:R-:W-:Y:S02]  /*df40*/  @!P4 IMAD.MOV R154, RZ, RZ, -R154 ;  /* 0x000000ffff9ac224 */ /* 0x000fe400078e0a9a */
[----:B------:R-:W-:Y:S05]  /*df50*/  @!P0 IMAD.MOV R152, RZ, RZ, -R152 ;  /* 0x000000ffff988224 */ /* 0x000fea00078e0a98 */
[C---:B------:R-:W-:Y:S02]  /*df60*/  SEL R159, R155.reuse, R152, !P5 ;  /* 0x000000989b9f7207 */ /* 0x040fe40006800000 */
[----:B------:R-:W-:Y:S02]  /*df70*/  SEL R155, R155, R154, !P5 ;  /* 0x0000009a9b9b7207 */ /* 0x000fe40006800000 */
[-C--:B------:R-:W-:Y:S02]  /*df80*/  LEA R156, P4, R159, R222.reuse, 0x2 ;  /* 0x000000de9f9c7211 */ /* 0x080fe400078810ff */
[----:B------:R-:W-:Y:S02]  /*df90*/  LEA R160, P0, R155, R222, 0x2 ;  /* 0x000000de9ba07211 */ /* 0x000fe400078010ff */
[-C--:B------:R-:W-:Y:S02]  /*dfa0*/  LEA.HI.X.SX32 R157, R159, R223.reuse, 0x2, P4 ;  /* 0x000000df9f9d7211 */ /* 0x080fe400020f16ff */
[C---:B------:R-:W-:Y:S02]  /*dfb0*/  LEA.HI.X.SX32 R161, R155.reuse, R223, 0x2, P0 ;  /* 0x000000df9ba17211 */ /* 0x040fe400000f16ff */
[----:B------:R-:W-:Y:S02]  /*dfc0*/  IADD3 R155, PT, PT, R155, -R159, RZ ;  /* 0x8000009f9b9b7210 */ /* 0x000fe40007ffe0ff */
[----:B------:R-:W2:Y:S03]  /*dfd0*/  LDG.E R157, desc[UR16][R156.64] ;  /* 0x000000109c9d7981 */ /* 0x000ea6000c1e1900 */
[----:B------:R-:W-:Y:S01]  /*dfe0*/  IMAD R155, R155, R0, -0x100 ;  /* 0xffffff009b9b7424 */ /* 0x000fe200078e0200 */
[----:B------:R-:W2:Y:S04]  /*dff0*/  LDG.E R2, desc[UR16][R160.64] ;  /* 0x00000010a0027981 */ /* 0x000ea8000c1e1900 */
[----:B------:R-:W-:Y:S05]  /*e000*/  SHF.R.S32.HI R159, RZ, 0x1f, R155 ;  /* 0x0000001fff9f7819 */ /* 0x000fea000001149b */
[-C--:B-1----:R-:W-:Y:S02]  /*e010*/  IMAD R0, R159, R150.reuse, RZ ;  /* 0x000000969f007224 */ /* 0x082fe400078e02ff */
[C---:B------:R-:W-:Y:S04]  /*e020*/  IMAD.WIDE.U32 R158, R155.reuse, R150, RZ ;  /* 0x000000969b9e7225 */ /* 0x040fe800078e00ff */
[----:B------:R-:W-:Y:S04]  /*e030*/  IMAD R0, R155, R151, R0 ;  /* 0x000000979b007224 */ /* 0x000fe800078e0200 */
[----:B------:R-:W-:Y:S02]  /*e040*/  IMAD.IADD R159, R159, 0x1, R0 ;  /* 0x000000019f9f7824 */ /* 0x000fe400078e0200 */
[----:B--2---:R-:W-:Y:S04]  /*e050*/  IMAD.IADD R2, R157, 0x1, -R2 ;  /* 0x000000019d027824 */ /* 0x004fe800078e0a02 */
[----:B------:R-:W-:Y:S01]  /*e060*/  IMAD.WIDE.U32 R158, R2, UR6, R158 ;  /* 0x00000006029e7c25 */ /* 0x000fe2000f8e009e */
[----:B------:R-:W-:Y:S02]  /*e070*/  SHF.R.S32.HI R148, RZ, 0x1f, R2 ;  /* 0x0000001fff947819 */ /* 0x000fe40000011402 */
[----:B------:R-:W-:Y:S03]  /*e080*/  LEA R214, P0, R158, R214, 0x1 ;  /* 0x000000d69ed67211 */ /* 0x000fe600078008ff */
[----:B------:R-:W-:Y:S04]  /*e090*/  IMAD R151, R148, UR6, RZ ;  /* 0x0000000694977c24 */ /* 0x000fe8000f8e02ff */
[----:B------:R-:W-:Y:S05]  /*e0a0*/  IMAD R151, R2, UR7, R151 ;  /* 0x0000000702977c24 */ /* 0x000fea000f8e0297 */
[----:B------:R-:W-:Y:S04]  /*e0b0*/  IADD3 R151, PT, PT, R159, R151, RZ ;  /* 0x000000979f977210 */ /* 0x000fe80007ffe0ff */
[----:B------:R-:W-:Y:S07]  /*e0c0*/  LEA.HI.X R213, R158, R213, R151, 0x1, P0 ;  /* 0x000000d59ed57211 */ /* 0x000fee00000f0c97 */
.L_x_567:
[----:B------:R-:W-:Y:S01]  /*e0d0*/  @!P2 IMAD.MOV.U32 R215, RZ, RZ, R213 ;  /* 0x000000ffffd7a224 */ /* 0x000fe200078e00d5 */
[C---:B------:R-:W-:Y:S01]  /*e0e0*/  LEA R154, P0, R150.reuse, R214, 0x6 ;  /* 0x000000d6969a7211 */ /* 0x040fe200078030ff */
[C---:B------:R-:W-:Y:S02]  /*e0f0*/  @!P1 IMAD R2, R153.reuse, 0xc0, RZ ;  /* 0x000000c099029824 */ /* 0x040fe400078e02ff */
[C---:B------:R-:W-:Y:S01]  /*e100*/  @!P1 IMAD R0, R153.reuse, 0x140, RZ ;  /* 0x0000014099009824 */ /* 0x040fe200078e02ff */
[----:B------:R-:W-:Y:S01]  /*e110*/  @!PT LDS RZ, [RZ] ;  /* 0x00000000fffff984 */ /* 0x000fe20000000800 */
[----:B------:R-:W-:Y:S01]  /*e120*/  @!PT LDS RZ, [RZ] ;  /* 0x00000000fffff984 */ /* 0x000fe20000000800 */
[----:B------:R-:W-:Y:S01]  /*e130*/  @!PT LDS RZ, [RZ] ;  /* 0x00000000fffff984 */ /* 0x000fe20000000800 */
[----:B------:R1:W-:Y:S01]  /*e140*/  @!P2 LDGSTS.E.BYPASS.LTC128B.128 [R219+0x1000], desc[UR16][R214.64] ;  /* 0x01000000d6dbafae */ /* 0x0003e2000b981a10 */
[C---:B------:R-:W-:Y:S01]  /*e150*/  LEA.HI.X R155, R150.reuse, R213, R153, 0x6, P0 ;  /* 0x000000d5969b7211 */ /* 0x040fe200000f3499 */
[--C-:B------:R-:W-:Y:S01]  /*e160*/  @!P1 IMAD.MOV.U32 R166, RZ, RZ, R154.reuse ;  /* 0x000000ffffa69224 */ /* 0x100fe200078e009a */
[CC--:B------:R-:W-:Y:S01]  /*e170*/  @!P1 LEA R164, P5, R150.reuse, R154.reuse, 0x6 ;  /* 0x0000009a96a49211 */ /* 0x0c0fe200078a30ff */
[----:B------:R1:W-:Y:S01]  /*e180*/  @P2 STS.128 [R219+0x1000], RZ ;  /* 0x001000ffdb002388 */ /* 0x0003e20000000c00 */
[CC--:B------:R-:W-:Y:S01]  /*e190*/  @!P1 LEA R162, P4, R150.reuse, R154.reuse, 0x7 ;  /* 0x0000009a96a29211 */ /* 0x0c0fe200078838ff */
[C---:B------:R-:W-:Y:S01]  /*e1a0*/  @!P1 IMAD.WIDE.U32 R160, R150.reuse, 0xc0, R154 ;  /* 0x000000c096a09825 */ /* 0x040fe200078e009a */
[CCC-:B------:R-:W-:Y:S01]  /*e1b0*/  @!P1 LEA.HI.X R165, R150.reuse, R155.reuse, R153.reuse, 0x6, P5 ;  /* 0x0000009b96a59211 */ /* 0x1c0fe200028f3499 */
[----:B------:R1:W-:Y:S01]  /*e1c0*/  @P1 STS.128 [R219+0x1800], RZ ;  /* 0x001800ffdb001388 */ /* 0x0003e20000000c00 */
[-C--:B------:R-:W-:Y:S01]  /*e1d0*/  @!P1 LEA.HI.X R163, R150, R155.reuse, R153, 0x7, P4 ;  /* 0x0000009b96a39211 */ /* 0x080fe200020f3c99 */
[----:B------:R-:W-:Y:S01]  /*e1e0*/  @!P1 IMAD.IADD R161, R2, 0x1, R161 ;  /* 0x0000000102a19824 */ /* 0x000fe200078e02a1 */
[C---:B------:R-:W-:Y:S01]  /*e1f0*/  @!P1 LEA R158, P0, R150.reuse, R154, 0x8 ;  /* 0x0000009a969e9211 */ /* 0x040fe200078040ff */
[----:B------:R-:W-:Y:S01]  /*e200*/  @!PT LDS RZ, [RZ] ;  /* 0x00000000fffff984 */ /* 0x000fe20000000800 */
[----:B------:R-:W-:Y:S01]  /*e210*/  @!PT LDS RZ, [RZ] ;  /* 0x00000000fffff984 */ /* 0x000fe20000000800 */
[----:B------:R-:W-:Y:S01]  /*e220*/  @!PT LDS RZ, [RZ] ;  /* 0x00000000fffff984 */ /* 0x000fe20000000800 */
[----:B------:R1:W-:Y:S01]  /*e230*/  @!P1 LDGSTS.E.BYPASS.LTC128B.128 [R219+0x1800], desc[UR16][R154.64] ;  /* 0x018000009adb9fae */ /* 0x0003e2000b981a10 */
[C---:B------:R-:W-:Y:S01]  /*e240*/  @!P1 IMAD.WIDE.U32 R156, R150.reuse, 0x140, R154 ;  /* 0x00000140969c9825 */ /* 0x040fe200078e009a */
[-C--:B------:R-:W-:Y:S02]  /*e250*/  @!P1 MOV R167, R155.reuse ;  /* 0x0000009b00a79202 */ /* 0x080fe40000000f00 */
[----:B------:R1:W-:Y:S01]  /*e260*/  @P1 STS.128 [R219+0x2000], RZ ;  /* 0x002000ffdb001388 */ /* 0x0003e20000000c00 */
[----:B------:R-:W-:Y:S01]  /*e270*/  @!P1 LEA.HI.X R159, R150, R155, R153, 0x8, P0 ;  /* 0x0000009b969f9211 */ /* 0x000fe200000f4499 */
[----:B------:R-:W-:Y:S01]  /*e280*/  @!P1 IMAD R153, R153, 0x180, RZ ;  /* 0x0000018099999824 */ /* 0x000fe200078e02ff */
[----:B------:R-:W-:Y:S01]  /*e290*/  @!P1 IADD3 R157, PT, PT, R0, R157, RZ ;  /* 0x0000009d009d9210 */ /* 0x000fe20007ffe0ff */
[----:B------:R-:W-:Y:S01]  /*e2a0*/  @!PT LDS RZ, [RZ] ;  /* 0x00000000fffff984 */ /* 0x000fe20000000800 */
[----:B------:R-:W-:Y:S01]  /*e2b0*/  @!PT LDS RZ, [RZ] ;  /* 0x00000000fffff984 */ /* 0x000fe20000000800 */
[----:B------:R-:W-:Y:S01]  /*e2c0*/  @!PT LDS RZ, [RZ] ;  /* 0x00000000fffff984 */ /* 0x000fe20000000800 */
[----:B------:R1:W-:Y:S01]  /*e2d0*/  @!P1 LDGSTS.E.BYPASS.LTC128B.128 [R219+0x2000], desc[UR16][R164.64] ;  /* 0x02000000a4db9fae */ /* 0x0003e2000b981a10 */
[----:B------:R-:W-:Y:S03]  /*e2e0*/  @!P1 IMAD.WIDE.U32 R150, R150, 0x180, R166 ;  /* 0x0000018096969825 */ /* 0x000fe600078e00a6 */
[----:B------:R1:W-:Y:S01]  /*e2f0*/  @P1 STS.128 [R219+0x2800], RZ ;  /* 0x002800ffdb001388 */ /* 0x0003e20000000c00 */
[----:B------:R-:W-:Y:S03]  /*e300*/  @!P1 IMAD.IADD R151, R153, 0x1, R151 ;  /* 0x0000000199979824 */ /* 0x000fe600078e0297 */
        /* <DEDUP_REMOVED lines=24> */
[----:B------:R-:W0:Y:S02]  /*e490*/  LDGDEPBAR ;  /* 0x00000000000079af */ /* 0x000e240000000000 */
.L_x_566:
[----:B------:R-:W-:Y:S02]  /*e4a0*/  FMNMX3.FTZ R0, R3, R6, R7, !PT ;  /* 0x0000000603007276 */ /* 0x000fe40007810007 */
        /* <DEDUP_REMOVED lines=62> */
[----:B-1----:R-:W-:Y:S02]  /*e890*/  FMNMX3.FTZ R150, R2, R128, R129, !PT ;  /* 0x0000008002967276 */ /* 0x002fe40007810081 */
[----:B------:R-:W-:Y:S01]  /*e8a0*/  IADD3 R228, PT, PT, R228, -0x1, RZ ;  /* 0xffffffffe4e47810 */ /* 0x000fe20007ffe0ff */
[----:B------:R-:W-:Y:S01]  /*e8b0*/  SHFL.BFLY PT, R0, R153, 0x2, 0x1f ;  /* 0x0c401f0099007f89 */ /* 0x000fe200000e0000 */
[----:B------:R-:W-:Y:S07]  /*e8c0*/  IADD3 R229, PT, PT, R229, -0x100, RZ ;  /* 0xffffff00e5e57810 */ /* 0x000fee0007ffe0ff */
[----:B------:R-:W1:Y:S02]  /*e8d0*/  SHFL.BFLY PT, R157, R150, 0x2, 0x1f ;  /* 0x0c401f00969d7f89 */ /* 0x000e6400000e0000 */
[----:B-1----:R-:W-:Y:S02]  /*e8e0*/  FMNMX.FTZ R155, R150, R157, !PT ;  /* 0x0000009d969b7209 */ /* 0x002fe40007810000 */
[----:B------:R-:W-:Y:S04]  /*e8f0*/  FMNMX.FTZ R151, R153, R0, !PT ;  /* 0x0000000099977209 */ /* 0x000fe80007810000 */
[----:B------:R-:W1:Y:S08]  /*e900*/  SHFL.BFLY PT, R2, R155, 0x1, 0x1f ;  /* 0x0c201f009b027f89 */ /* 0x000e7000000e0000 */
[----:B------:R-:W2:Y:S01]  /*e910*/  SHFL.BFLY PT, R0, R151, 0x1, 0x1f ;  /* 0x0c201f0097007f89 */ /* 0x000ea200000e0000 */
[----:B-1----:R-:W-:Y:S04]  /*e920*/  FMNMX.FTZ R2, R155, R2, !PT ;  /* 0x000000029b027209 */ /* 0x002fe80007810000 */
[C---:B------:R-:W-:Y:S01]  /*e930*/  FSETP.NEU.FTZ.AND P0, PT, R2.reuse, -INF , PT ;  /* 0xff8000000200780b */ /* 0x040fe20003f1d000 */
[C---:B------:R-:W-:Y:S01]  /*e940*/  FMUL.FTZ R152, R2.reuse, UR4 ;  /* 0x0000000402987c20 */ /* 0x040fe20008410000 */
[----:B------:R-:W-:Y:S01]  /*e950*/  FADD.FTZ R148, -R2, R149 ;  /* 0x0000009502947221 */ /* 0x000fe20000010100 */
[----:B--2---:R-:W-:Y:S03]  /*e960*/  FMNMX.FTZ R0, R151, R0, !PT ;  /* 0x0000000097007209 */ /* 0x004fe60007810000 */
[----:B------:R-:W-:Y:S01]  /*e970*/  FSEL R152, R152, RZ, P0 ;  /* 0x000000ff98987208 */ /* 0x000fe20000000000 */
[----:B------:R-:W-:Y:S01]  /*e980*/  FMUL.FTZ R149, R148, UR4 ;  /* 0x0000000494957c20 */ /* 0x000fe20008410000 */
[C---:B------:R-:W-:Y:S01]  /*e990*/  FMUL.FTZ R151, R0.reuse, UR4 ;  /* 0x0000000400977c20 */ /* 0x040fe20008410000 */
[C---:B------:R-:W-:Y:S01]  /*e9a0*/  FSETP.NEU.FTZ.AND P0, PT, R0.reuse, -INF , PT ;  /* 0xff8000000000780b */ /* 0x040fe20003f1d000 */
[----:B------:R-:W-:Y:S01]  /*e9b0*/  FADD.FTZ R3, -R0, R3 ;  /* 0x0000000300037221 */ /* 0x000fe20000010100 */
[----:B------:R-:W1:Y:S01]  /*e9c0*/  MUFU.EX2 R148, R149 ;  /* 0x0000009500947308 */ /* 0x000e620000000800 */
[--C-:B------:R-:W-:Y:S01]  /*e9d0*/  FFMA.FTZ R184, R16, UR4, -R152.reuse ;  /* 0x0000000410b87c23 */ /* 0x100fe20008010898 */
[--C-:B------:R-:W-:Y:S01]  /*e9e0*/  FFMA.FTZ R185, R17, UR4, -R152.reuse ;  /* 0x0000000411b97c23 */ /* 0x100fe20008010898 */
[--C-:B------:R-:W-:Y:S01]  /*e9f0*/  FFMA.FTZ R175, R28, UR4, -R152.reuse ;  /* 0x000000041caf7c23 */ /* 0x100fe20008010898 */
[--C-:B------:R-:W-:Y:S01]  /*ea00*/  FFMA.FTZ R170, R29, UR4, -R152.reuse ;  /* 0x000000041daa7c23 */ /* 0x100fe20008010898 */
[--C-:B------:R-:W-:Y:S01]  /*ea10*/  FFMA.FTZ R168, R32, UR4, -R152.reuse ;  /* 0x0000000420a87c23 */ /* 0x100fe20008010898 */
[--C-:B------:R-:W-:Y:S01]  /*ea20*/  FFMA.FTZ R169, R33, UR4, -R152.reuse ;  /* 0x0000000421a97c23 */ /* 0x100fe20008010898 */
[--C-:B------:R-:W-:Y:S03]  /*ea30*/  FFMA.FTZ R167, R36, UR4, -R152.reuse ;  /* 0x0000000424a77c23 */ /* 0x100fe60008010898 */
[----:B------:R-:W-:Y:S01]  /*ea40*/  MUFU.EX2 R184, R184 ;  /* 0x000000b800b87308 */ /* 0x000fe20000000800 */
[--C-:B------:R-:W-:Y:S01]  /*ea50*/  FFMA.FTZ R160, R37, UR4, -R152.reuse ;  /* 0x0000000425a07c23 */ /* 0x100fe20008010898 */
[--C-:B------:R-:W-:Y:S01]  /*ea60*/  FFMA.FTZ R158, R40, UR4, -R152.reuse ;  /* 0x00000004289e7c23 */ /* 0x100fe20008010898 */
[--C-:B------:R-:W-:Y:S01]  /*ea70*/  FFMA.FTZ R161, R41, UR4, -R152.reuse ;  /* 0x0000000429a17c23 */ /* 0x100fe20008010898 */
[----:B------:R-:W-:Y:S01]  /*ea80*/  FSEL R151, R151, RZ, P0 ;  /* 0x000000ff97977208 */ /* 0x000fe20000000000 */
[--C-:B------:R-:W-:Y:S01]  /*ea90*/  FFMA.FTZ R191, R12, UR4, -R152.reuse ;  /* 0x000000040cbf7c23 */ /* 0x100fe20008010898 */
[----:B------:R-:W-:Y:S01]  /*eaa0*/  ISETP.NE.AND P0, PT, R233, RZ, PT ;  /* 0x000000ffe900720c */ /* 0x000fe20003f05270 */
[--C-:B------:R-:W-:Y:S03]  /*eab0*/  FFMA.FTZ R186, R13, UR4, -R152.reuse ;  /* 0x000000040dba7c23 */ /* 0x100fe60008010898 */
[----:B------:R-:W-:Y:S01]  /*eac0*/  MUFU.EX2 R185, R185 ;  /* 0x000000b900b97308 */ /* 0x000fe20000000800 */
[--C-:B------:R-:W-:Y:S01]  /*ead0*/  FFMA.FTZ R187, R18, UR4, -R151.reuse ;  /* 0x0000000412bb7c23 */ /* 0x100fe20008010897 */
[--C-:B------:R-:W-:Y:S01]  /*eae0*/  FFMA.FTZ R188, R19, UR4, -R151.reuse ;  /* 0x0000000413bc7c23 */ /* 0x100fe20008010897 */
[--C-:B------:R-:W-:Y:S01]  /*eaf0*/  FFMA.FTZ R178, R30, UR4, -R151.reuse ;  /* 0x000000041eb27c23 */ /* 0x100fe20008010897 */
[----:B------:R-:W2:Y:S01]  /*eb00*/  LDSM.16.MT88.4 R16, [R208+0x5000] ;  /* 0x00500000d010783b */ /* 0x000ea20000004200 */
[--C-:B------:R-:W-:Y:S01]  /*eb10*/  FFMA.FTZ R173, R31, UR4, -R151.reuse ;  /* 0x000000041fad7c23 */ /* 0x100fe20008010897 */
[--C-:B------:R-:W-:Y:S01]  /*eb20*/  FFMA.FTZ R171, R34, UR4, -R151.reuse ;  /* 0x0000000422ab7c23 */ /* 0x100fe20008010897 */
[--C-:B------:R-:W-:Y:S03]  /*eb30*/  FFMA.FTZ R172, R35, UR4, -R151.reuse ;  /* 0x0000000423ac7c23 */ /* 0x100fe60008010897 */
[----:B------:R-:W-:Y:S01]  /*eb40*/  MUFU.EX2 R191, R191 ;  /* 0x000000bf00bf7308 */ /* 0x000fe20000000800 */
[C---:B-1----:R-:W-:Y:S01]  /*eb50*/  FMUL.FTZ R12, R148.reuse, R140 ;  /* 0x0000008c940c7220 */ /* 0x042fe20000410000 */
[----:B------:R-:W-:Y:S01]  /*eb60*/  FMUL.FTZ R13, R148, R141 ;  /* 0x0000008d940d7220 */ /* 0x000fe20000410000 */
[--C-:B------:R-:W-:Y:S01]  /*eb70*/  FFMA.FTZ R166, R38, UR4, -R151.reuse ;  /* 0x0000000426a67c23 */ /* 0x100fe20008010897 */
[----:B------:R-:W-:Y:S01]  /*eb80*/  LDSM.16.MT88.4 R32, [R208+0x5400] ;  /* 0x00540000d020783b */ /* 0x000fe20000004200 */
[--C-:B------:R-:W-:Y:S01]  /*eb90*/  FFMA.FTZ R165, R39, UR4, -R151.reuse ;  /* 0x0000000427a57c23 */ /* 0x100fe20008010897 */
[--C-:B------:R-:W-:Y:S01]  /*eba0*/  FFMA.FTZ R163, R42, UR4, -R151.reuse ;  /* 0x000000042aa37c23 */ /* 0x100fe20008010897 */
[--C-:B------:R-:W-:Y:S03]  /*ebb0*/  FFMA.FTZ R164, R43, UR4, -R151.reuse ;  /* 0x000000042ba47c23 */ /* 0x100fe60008010897 */
[----:B------:R-:W-:Y:S01]  /*ebc0*/  MUFU.EX2 R186, R186 ;  /* 0x000000ba00ba7308 */ /* 0x000fe20000000800 */
[--C-:B------:R-:W-:Y:S01]  /*ebd0*/  FFMA.FTZ R194, R14, UR4, -R151.reuse ;  /* 0x000000040ec27c23 */ /* 0x100fe20008010897 */
[--C-:B------:R-:W-:Y:S01]  /*ebe0*/  FFMA.FTZ R189, R15, UR4, -R151.reuse ;  /* 0x000000040fbd7c23 */ /* 0x100fe20008010897 */
[--C-:B------:R-:W-:Y:S01]  /*ebf0*/  FFMA.FTZ R198, R6, UR4, -R151.reuse ;  /* 0x0000000406c67c23 */ /* 0x100fe20008010897 */
[----:B------:R-:W-:Y:S01]  /*ec00*/  MOV R6, R224 ;  /* 0x000000e000067202 */ /* 0x000fe20000000f00 */
[--C-:B------:R-:W-:Y:S01]  /*ec10*/  FFMA.FTZ R193, R9, UR4, -R152.reuse ;  /* 0x0000000409c17c23 */ /* 0x100fe20008010898 */
[----:B------:R-:W-:Y:S01]  /*ec20*/  @P0 IADD3 R6, PT, PT, R230, -0x20, RZ ;  /* 0xffffffe0e6060810 */ /* 0x000fe20007ffe0ff */
[--C-:B------:R-:W-:Y:S03]  /*ec30*/  FFMA.FTZ R196, R11, UR4, -R151.reuse ;  /* 0x000000040bc47c23 */ /* 0x100fe60008010897 */
[----:B------:R-:W-:Y:S01]  /*ec40*/  MUFU.EX2 R194, R194 ;  /* 0x000000c200c27308 */ /* 0x000fe20000000800 */
[----:B------:R-:W-:Y:S01]  /*ec50*/  FMUL.FTZ R150, R3, UR4 ;  /* 0x0000000403967c20 */ /* 0x000fe20008410000 */
[--C-:B------:R-:W-:Y:S01]  /*ec60*/  FFMA.FTZ R174, R24, UR4, -R152.reuse ;  /* 0x0000000418ae7c23 */ /* 0x100fe20008010898 */
[----:B------:R-:W1:Y:S01]  /*ec70*/  LDSM.16.MT88.4 R28, [R6] ;  /* 0x00000000061c783b */ /* 0x000e620000004200 */
[--C-:B------:R-:W-:Y:S01]  /*ec80*/  FFMA.FTZ R177, R25, UR4, -R152.reuse ;  /* 0x0000000419b17c23 */ /* 0x100fe20008010898 */
[--C-:B------:R-:W-:Y:S01]  /*ec90*/  FFMA.FTZ R179, R26, UR4, -R151.reuse ;  /* 0x000000041ab37c23 */ /* 0x100fe20008010897 */
[--C-:B------:R-:W-:Y:S01]  /*eca0*/  FFMA.FTZ R180, R27, UR4, -R151.reuse ;  /* 0x000000041bb47c23 */ /* 0x100fe20008010897 */
[----:B------:R-:W-:Y:S03]  /*ecb0*/  FMUL.FTZ R9, R148, R145 ;  /* 0x0000009194097220 */ /* 0x000fe60000410000 */
[----:B------:R-:W3:Y:S01]  /*ecc0*/  MUFU.EX2 R3, R150 ;  /* 0x0000009600037308 */ /* 0x000ee20000000800 */
[--C-:B------:R-:W-:Y:S01]  /*ecd0*/  FFMA.FTZ R183, R20, UR4, -R152.reuse ;  /* 0x0000000414b77c23 */ /* 0x100fe20008010898 */
[C---:B------:R-:W-:Y:S01]  /*ece0*/  FMUL.FTZ R20, R148.reuse, R132 ;  /* 0x0000008494147220 */ /* 0x040fe20000410000 */
[----:B------:R-:W4:Y:S01]  /*ecf0*/  LDSM.16.MT88.4 R36, [R6+0x400] ;  /* 0x000400000624783b */ /* 0x000f220000004200 */
[--C-:B------:R-:W-:Y:S01]  /*ed00*/  FFMA.FTZ R176, R21, UR4, -R152.reuse ;  /* 0x0000000415b07c23 */ /* 0x100fe20008010898 */
[----:B------:R-:W-:Y:S01]  /*ed10*/  FMUL.FTZ R21, R148, R133 ;  /* 0x0000008594157220 */ /* 0x000fe20000410000 */
[--C-:B------:R-:W-:Y:S01]  /*ed20*/  FFMA.FTZ R182, R22, UR4, -R151.reuse ;  /* 0x0000000416b67c23 */ /* 0x100fe20008010897 */
[--C-:B------:R-:W-:Y:S03]  /*ed30*/  FFMA.FTZ R181, R23, UR4, -R151.reuse ;  /* 0x0000000417b57c23 */ /* 0x100fe60008010897 */
[----:B------:R-:W-:Y:S01]  /*ed40*/  MUFU.EX2 R198, R198 ;  /* 0x000000c600c67308 */ /* 0x000fe20000000800 */
[--C-:B------:R-:W-:Y:S01]  /*ed50*/  FFMA.FTZ R159, R44, UR4, -R152.reuse ;  /* 0x000000042c9f7c23 */ /* 0x100fe20008010898 */
[--C-:B------:R-:W-:Y:S01]  /*ed60*/  FFMA.FTZ R162, R46, UR4, -R151.reuse ;  /* 0x000000042ea27c23 */ /* 0x100fe20008010897 */
[----:B------:R-:W-:Y:S01]  /*ed70*/  LDSM.16.MT88.4 R40, [R6+0x1000] ;  /* 0x001000000628783b */ /* 0x000fe20000004200 */
[--C-:B------:R-:W-:Y:S01]  /*ed80*/  FFMA.FTZ R46, R57, UR4, -R152.reuse ;  /* 0x00000004392e7c23 */ /* 0x100fe20008010898 */
[--C-:B------:R-:W-:Y:S01]  /*ed90*/  FFMA.FTZ R44, R60, UR4, -R152.reuse ;  /* 0x000000043c2c7c23 */ /* 0x100fe20008010898 */
[--C-:B------:R-:W-:Y:S01]  /*eda0*/  FFMA.FTZ R199, R4, UR4, -R152.reuse ;  /* 0x0000000404c77c23 */ /* 0x100fe20008010898 */
[--C-:B------:R-:W-:Y:S03]  /*edb0*/  FFMA.FTZ R192, R5, UR4, -R152.reuse ;  /* 0x0000000405c07c23 */ /* 0x100fe60008010898 */
[----:B------:R-:W-:Y:S01]  /*edc0*/  MUFU.EX2 R193, R193 ;  /* 0x000000c100c17308 */ /* 0x000fe20000000800 */
[C---:B---3--:R-:W-:Y:S01]  /*edd0*/  FMUL.FTZ R14, R3.reuse, R142 ;  /* 0x0000008e030e7220 */ /* 0x048fe20000410000 */
[C---:B------:R-:W-:Y:S01]  /*ede0*/  FMUL.FTZ R15, R3.reuse, R143 ;  /* 0x0000008f030f7220 */ /* 0x040fe20000410000 */
[C---:B------:R-:W-:Y:S01]  /*edf0*/  FMUL.FTZ R22, R3.reuse, R134 ;  /* 0x0000008603167220 */ /* 0x040fe20000410000 */
[----:B------:R-:W-:Y:S01]  /*ee00*/  LDSM.16.MT88.4 R140, [R208+0x8c00] ;  /* 0x008c0000d08c783b */ /* 0x000fe20000004200 */
[C---:B------:R-:W-:Y:S01]  /*ee10*/  FMUL.FTZ R23, R3.reuse, R135 ;  /* 0x0000008703177220 */ /* 0x040fe20000410000 */
[----:B------:R-:W-:Y:S01]  /*ee20*/  FMUL.FTZ R11, R3, R147 ;  /* 0x00000093030b7220 */ /* 0x000fe20000410000 */
[--C-:B------:R-:W-:Y:S03]  /*ee30*/  FFMA.FTZ R197, R7, UR4, -R151.reuse ;  /* 0x0000000407c57c23 */ /* 0x100fe60008010897 */
[----:B------:R-:W-:Y:S01]  /*ee40*/  MUFU.EX2 R199, R199 ;  /* 0x000000c700c77308 */ /* 0x000fe20000000800 */
[--C-:B------:R-:W-:Y:S01]  /*ee50*/  FFMA.FTZ R190, R8, UR4, -R152.reuse ;  /* 0x0000000408be7c23 */ /* 0x100fe20008010898 */
[----:B------:R-:W-:Y:S01]  /*ee60*/  FMUL.FTZ R8, R148, R144 ;  /* 0x0000009094087220 */ /* 0x000fe20000410000 */
[--C-:B------:R-:W-:Y:S01]  /*ee70*/  FFMA.FTZ R195, R10, UR4, -R151.reuse ;  /* 0x000000040ac37c23 */ /* 0x100fe20008010897 */
[----:B------:R-:W-:Y:S01]  /*ee80*/  FMUL.FTZ R10, R3, R146 ;  /* 0x00000092030a7220 */ /* 0x000fe20000410000 */
[--C-:B------:R-:W-:Y:S01]  /*ee90*/  FFMA.FTZ R154, R45, UR4, -R152.reuse ;  /* 0x000000042d9a7c23 */ /* 0x100fe20008010898 */
[--C-:B------:R-:W-:Y:S01]  /*eea0*/  FFMA.FTZ R157, R47, UR4, -R151.reuse ;  /* 0x000000042f9d7c23 */ /* 0x100fe20008010897 */
[--C-:B------:R-:W-:Y:S03]  /*eeb0*/  FFMA.FTZ R150, R48, UR4, -R152.reuse ;  /* 0x0000000430967c23 */ /* 0x100fe60008010898 */
[----:B------:R-:W3:Y:S01]  /*eec0*/  MUFU.EX2 R192, R192 ;  /* 0x000000c000c07308 */ /* 0x000ee20000000800 */
[--C-:B------:R-:W-:Y:S01]  /*eed0*/  FFMA.FTZ R48, R58, UR4, -R151.reuse ;  /* 0x000000043a307c23 */ /* 0x100fe20008010897 */
[--C-:B------:R-:W-:Y:S01]  /*eee0*/  FFMA.FTZ R58, R68, UR4, -R152.reuse ;  /* 0x00000004443a7c23 */ /* 0x100fe20008010898 */
[--C-:B------:R-:W-:Y:S01]  /*eef0*/  FFMA.FTZ R153, R49, UR4, -R152.reuse ;  /* 0x0000000431997c23 */ /* 0x100fe20008010898 */
[--C-:B------:R-:W-:Y:S01]  /*ef00*/  FFMA.FTZ R49, R59, UR4, -R151.reuse ;  /* 0x000000043b317c23 */ /* 0x100fe20008010897 */
[--C-:B------:R-:W-:Y:S01]  /*ef10*/  FFMA.FTZ R155, R50, UR4, -R151.reuse ;  /* 0x00000004329b7c23 */ /* 0x100fe20008010897 */
[--C-:B------:R-:W-:Y:S01]  /*ef20*/  FFMA.FTZ R156, R51, UR4, -R151.reuse ;  /* 0x00000004339c7c23 */ /* 0x100fe20008010897 */
[--C-:B------:R-:W-:Y:S03]  /*ef30*/  FFMA.FTZ R51, R62, UR4, -R151.reuse ;  /* 0x000000043e337c23 */ /* 0x100fe60008010897 */
[----:B------:R-:W5:Y:S01]  /*ef40*/  MUFU.EX2 R197, R197 ;  /* 0x000000c500c57308 */ /* 0x000f620000000800 */
[--C-:B------:R-:W-:Y:S01]  /*ef50*/  FFMA.FTZ R47, R53, UR4, -R152.reuse ;  /* 0x00000004352f7c23 */ /* 0x100fe20008010898 */
[--C-:B------:R-:W-:Y:S01]  /*ef60*/  FFMA.FTZ R52, R52, UR4, -R152.reuse ;  /* 0x0000000434347c23 */ /* 0x100fe20008010898 */
[--C-:B------:R-:W-:Y:S01]  /*ef70*/  FFMA.FTZ R53, R54, UR4, -R151.reuse ;  /* 0x0000000436357c23 */ /* 0x100fe20008010897 */
[--C-:B------:R-:W-:Y:S01]  /*ef80*/  FFMA.FTZ R50, R55, UR4, -R151.reuse ;  /* 0x0000000437327c23 */ /* 0x100fe20008010897 */
[--C-:B------:R-:W-:Y:S01]  /*ef90*/  FFMA.FTZ R45, R56, UR4, -R152.reuse ;  /* 0x00000004382d7c23 */ /* 0x100fe20008010898 */
[--C-:B------:R-:W-:Y:S01]  /*efa0*/  FFMA.FTZ R56, R65, UR4, -R152.reuse ;  /* 0x0000000441387c23 */ /* 0x100fe20008010898 */
[--C-:B------:R-:W-:Y:S03]  /*efb0*/  FFMA.FTZ R7, R61, UR4, -R152.reuse ;  /* 0x000000043d077c23 */ /* 0x100fe60008010898 */
[----:B------:R-:W2:Y:S01]  /*efc0*/  MUFU.EX2 R190, R190 ;  /* 0x000000be00be7308 */ /* 0x000ea20000000800 */
[----:B---3--:R-:W-:Y:S01]  /*efd0*/  F2FP.BF16.F32.PACK_AB R24, R192, R199 ;  /* 0x000000c7c018723e */ /* 0x008fe200000010ff */
[--C-:B------:R-:W-:Y:S01]  /*efe0*/  FFMA.FTZ R54, R63, UR4, -R151.reuse ;  /* 0x000000043f367c23 */ /* 0x100fe20008010897 */
[--C-:B------:R-:W-:Y:S01]  /*eff0*/  FFMA.FTZ R55, R64, UR4, -R152.reuse ;  /* 0x0000000440377c23 */ /* 0x100fe20008010898 */
[--C-:B------:R-:W-:Y:S01]  /*f000*/  FFMA.FTZ R57, R66, UR4, -R151.reuse ;  /* 0x0000000442397c23 */ /* 0x100fe20008010897 */
[--C-:B------:R-:W-:Y:S01]  /*f010*/  FFMA.FTZ R60, R67, UR4, -R151.reuse ;  /* 0x00000004433c7c23 */ /* 0x100fe20008010897 */
[--C-:B------:R-:W-:Y:S01]  /*f020*/  FFMA.FTZ R59, R69, UR4, -R152.reuse ;  /* 0x00000004453b7c23 */ /* 0x100fe20008010898 */
[--C-:B------:R-:W-:Y:S03]  /*f030*/  FFMA.FTZ R61, R70, UR4, -R151.reuse ;  /* 0x00000004463d7c23 */ /* 0x100fe60008010897 */
[----:B------:R-:W-:Y:S01]  /*f040*/  MUFU.EX2 R195, R195 ;  /* 0x000000c300c37308 */ /* 0x000fe20000000800 */
[----:B-----5:R-:W-:Y:S01]  /*f050*/  F2FP.BF16.F32.PACK_AB R25, R197, R198 ;  /* 0x000000c6c519723e */ /* 0x020fe200000010ff */
[--C-:B------:R-:W-:Y:S01]  /*f060*/  FFMA.FTZ R70, R80, UR4, -R152.reuse ;  /* 0x0000000450467c23 */ /* 0x100fe20008010898 */
[--C-:B------:R-:W-:Y:S01]  /*f070*/  FFMA.FTZ R80, R93, UR4, -R152.reuse ;  /* 0x000000045d507c23 */ /* 0x100fe20008010898 */
[--C-:B------:R-:W-:Y:S01]  /*f080*/  FFMA.FTZ R62, R71, UR4, -R151.reuse ;  /* 0x00000004473e7c23 */ /* 0x100fe20008010897 */
[--C-:B------:R-:W-:Y:S01]  /*f090*/  FFMA.FTZ R71, R81, UR4, -R152.reuse ;  /* 0x0000000451477c23 */ /* 0x100fe20008010898 */
[--C-:B------:R-:W-:Y:S01]  /*f0a0*/  FFMA.FTZ R81, R95, UR4, -R151.reuse ;  /* 0x000000045f517c23 */ /* 0x100fe20008010897 */
[--C-:B------:R-:W-:Y:S03]  /*f0b0*/  FFMA.FTZ R63, R72, UR4, -R152.reuse ;  /* 0x00000004483f7c23 */ /* 0x100fe60008010898 */
[----:B------:R-:W3:Y:S01]  /*f0c0*/  MUFU.EX2 R196, R196 ;  /* 0x000000c400c47308 */ /* 0x000ee20000000800 */
[----:B--2---:R-:W-:Y:S01]  /*f0d0*/  F2FP.BF16.F32.PACK_AB R26, R193, R190 ;  /* 0x000000bec11a723e */ /* 0x004fe200000010ff */
[--C-:B------:R-:W-:Y:S01]  /*f0e0*/  FFMA.FTZ R64, R73, UR4, -R152.reuse ;  /* 0x0000000449407c23 */ /* 0x100fe20008010898 */
[--C-:B------:R-:W-:Y:S01]  /*f0f0*/  FFMA.FTZ R65, R74, UR4, -R151.reuse ;  /* 0x000000044a417c23 */ /* 0x100fe20008010897 */
[--C-:B------:R-:W-:Y:S01]  /*f100*/  FFMA.FTZ R74, R83, UR4, -R151.reuse ;  /* 0x00000004534a7c23 */ /* 0x100fe20008010897 */
[--C-:B------:R-:W-:Y:S01]  /*f110*/  FFMA.FTZ R83, R96, UR4, -R152.reuse ;  /* 0x0000000460537c23 */ /* 0x100fe20008010898 */
[--C-:B------:R-:W-:Y:S01]  /*f120*/  FFMA.FTZ R66, R75, UR4, -R151.reuse ;  /* 0x000000044b427c23 */ /* 0x100fe20008010897 */
[----:B------:R-:W-:Y:S03]  /*f130*/  FFMA.FTZ R75, R85, UR4, -R152 ;  /* 0x00000004554b7c23 */ /* 0x000fe60008010898 */
[----:B------:R-:W2:Y:S01]  /*f140*/  MUFU.EX2 R189, R189 ;  /* 0x000000bd00bd7308 */ /* 0x000ea20000000800 */
[----:B------:R-:W-:Y:S01]  /*f150*/  FFMA.FTZ R85, R99, UR4, -R151 ;  /* 0x0000000463557c23 */ /* 0x000fe20008010897 */
[----:B------:R-:W-:Y:S01]  /*f160*/  FFMA.FTZ R199, R148, R231, R199 ;  /* 0x000000e794c77223 */ /* 0x000fe200000100c7 */
[----:B------:R-:W-:Y:S01]  /*f170*/  FFMA.FTZ R198, R3, R232, R198 ;  /* 0x000000e803c67223 */ /* 0x000fe200000100c6 */
[--C-:B------:R-:W-:Y:S01]  /*f180*/  FFMA.FTZ R67, R76, UR4, -R152.reuse ;  /* 0x000000044c437c23 */ /* 0x100fe20008010898 */
[--C-:B------:R-:W-:Y:S01]  /*f190*/  FFMA.FTZ R76, R84, UR4, -R152.reuse ;  /* 0x00000004544c7c23 */ /* 0x100fe20008010898 */
[----:B------:R-:W-:Y:S01]  /*f1a0*/  FFMA.FTZ R84, R97, UR4, -R152 ;  /* 0x0000000461547c23 */ /* 0x000fe20008010898 */
[----:B------:R-:W-:Y:S03]  /*f1b0*/  FADD.FTZ R199, R192, R199 ;  /* 0x000000c7c0c77221 */ /* 0x000fe60000010000 */
[----:B------:R-:W-:Y:S01]  /*f1c0*/  MUFU.EX2 R187, R187 ;  /* 0x000000bb00bb7308 */ /* 0x000fe20000000800 */
[----:B---3--:R-:W-:Y:S01]  /*f1d0*/  F2FP.BF16.F32.PACK_AB R27, R196, R195 ;  /* 0x000000c3c41b723e */ /* 0x008fe200000010ff */
[----:B------:R-:W-:Y:S01]  /*f1e0*/  FADD.FTZ R198, R197, R198 ;  /* 0x000000c6c5c67221 */ /* 0x000fe20000010000 */
[--C-:B------:R-:W-:Y:S01]  /*f1f0*/  FFMA.FTZ R68, R77, UR4, -R152.reuse ;  /* 0x000000044d447c23 */ /* 0x100fe20008010898 */
[--C-:B------:R-:W-:Y:S01]  /*f200*/  FFMA.FTZ R77, R86, UR4, -R151.reuse ;  /* 0x00000004564d7c23 */ /* 0x100fe20008010897 */
[--C-:B------:R-:W-:Y:S01]  /*f210*/  FFMA.FTZ R86, R98, UR4, -R151.reuse ;  /* 0x0000000462567c23 */ /* 0x100fe20008010897 */
[--C-:B------:R-:W-:Y:S01]  /*f220*/  FFMA.FTZ R69, R78, UR4, -R151.reuse ;  /* 0x000000044e457c23 */ /* 0x100fe20008010897 */
[--C-:B------:R-:W-:Y:S03]  /*f230*/  FFMA.FTZ R78, R87, UR4, -R151.reuse ;  /* 0x00000004574e7c23 */ /* 0x100fe60008010897 */
[----:B------:R-:W3:Y:S01]  /*f240*/  MUFU.EX2 R188, R188 ;  /* 0x000000bc00bc7308 */ /* 0x000ee20000000800 */
[C---:B------:R-:W-:Y:S05]  /*f250*/  HMMA.16816.F32.BF16 R8, R24.reuse, R16, R8 ;  /* 0x000000101808723c */ /* 0x040fea0000041808 */
[C---:B------:R-:W-:Y:S01]  /*f260*/  FMUL.FTZ R16, R148.reuse, R136 ;  /* 0x0000008894107220 */ /* 0x040fe20000410000 */
[----:B------:R-:W-:Y:S03]  /*f270*/  FMUL.FTZ R17, R148, R137 ;  /* 0x0000008994117220 */ /* 0x000fe60000410000 */
[----:B------:R-:W-:Y:S01]  /*f280*/  MUFU.EX2 R183, R183 ;  /* 0x000000b700b77308 */ /* 0x000fe20000000800 */
[C---:B------:R-:W-:Y:S03]  /*f290*/  HMMA.16816.F32.BF16 R12, R24.reuse, R18, R12 ;  /* 0x00000012180c723c */ /* 0x040fe6000004180c */
[C---:B------:R-:W-:Y:S01]  /*f2a0*/  FMUL.FTZ R18, R3.reuse, R138 ;  /* 0x0000008a03127220 */ /* 0x040fe20000410000 */
[----:B------:R-:W-:Y:S01]  /*f2b0*/  FMUL.FTZ R19, R3, R139 ;  /* 0x0000008b03137220 */ /* 0x000fe20000410000 */
[--C-:B------:R-:W-:Y:S01]  /*f2c0*/  FFMA.FTZ R87, R100, UR4, -R152.reuse ;  /* 0x0000000464577c23 */ /* 0x100fe20008010898 */
[--C-:B------:R-:W-:Y:S03]  /*f2d0*/  FFMA.FTZ R72, R79, UR4, -R151.reuse ;  /* 0x000000044f487c23 */ /* 0x100fe60008010897 */
[----:B------:R-:W5:Y:S01]  /*f2e0*/  MUFU.EX2 R176, R176 ;  /* 0x000000b000b07308 */ /* 0x000f620000000800 */
[--C-:B------:R-:W-:Y:S01]  /*f2f0*/  FFMA.FTZ R79, R92, UR4, -R152.reuse ;  /* 0x000000045c4f7c23 */ /* 0x100fe20008010898 */
[--C-:B------:R-:W-:Y:S01]  /*f300*/  FFMA.FTZ R73, R82, UR4, -R151.reuse ;  /* 0x0000000452497c23 */ /* 0x100fe20008010897 */
[--C-:B------:R-:W-:Y:S01]  /*f310*/  FFMA.FTZ R82, R94, UR4, -R151.reuse ;  /* 0x000000045e527c23 */ /* 0x100fe20008010897 */
[C---:B-1----:R-:W-:Y:S03]  /*f320*/  HMMA.16816.F32.BF16 R16, R24.reuse, R28, R16 ;  /* 0x0000001c1810723c */ /* 0x042fe60000041810 */
[--C-:B------:R-:W-:Y:S03]  /*f330*/  FFMA.FTZ R92, R105, UR4, -R152.reuse ;  /* 0x00000004695c7c23 */ /* 0x100fe60008010898 */
[----:B------:R-:W-:Y:S01]  /*f340*/  MUFU.EX2 R182, R182 ;  /* 0x000000b600b67308 */ /* 0x000fe20000000800 */
[--C-:B------:R-:W-:Y:S01]  /*f350*/  FFMA.FTZ R3, R106, UR4, -R151.reuse ;  /* 0x000000046a037c23 */ /* 0x100fe20008010897 */
[--C-:B------:R-:W-:Y:S01]  /*f360*/  FFMA.FTZ R94, R107, UR4, -R151.reuse ;  /* 0x000000046b5e7c23 */ /* 0x100fe20008010897 */
[--C-:B------:R-:W-:Y:S01]  /*f370*/  FFMA.FTZ R108, R108, UR4, -R152.reuse ;  /* 0x000000046c6c7c23 */ /* 0x100fe20008010898 */
[----:B------:R-:W-:Y:S01]  /*f380*/  HMMA.16816.F32.BF16 R20, R24, R30, R20 ;  /* 0x0000001e1814723c */ /* 0x000fe20000041814 */
[----:B------:R-:W1:Y:S02]  /*f390*/  LDSM.16.MT88.4 R28, [R208+0x5800] ;  /* 0x00580000d01c783b */ /* 0x000e640000004200 */
[----:B------:R-:W-:Y:S03]  /*f3a0*/  F2FP.BF16.F32.PACK_AB R24, R186, R191 ;  /* 0x000000bfba18723e */ /* 0x000fe600000010ff */
[----:B------:R-:W5:Y:S01]  /*f3b0*/  MUFU.EX2 R181, R181 ;  /* 0x000000b500b57308 */ /* 0x000f620000000800 */
[----:B--2---:R-:W-:Y:S01]  /*f3c0*/  F2FP.BF16.F32.PACK_AB R25, R189, R194 ;  /* 0x000000c2bd19723e */ /* 0x004fe200000010ff */
[--C-:B------:R-:W-:Y:S01]  /*f3d0*/  FFMA.FTZ R110, R110, UR4, -R151.reuse ;  /* 0x000000046e6e7c23 */ /* 0x100fe20008010897 */
[----:B------:R-:W-:Y:S01]  /*f3e0*/  F2FP.BF16.F32.PACK_AB R26, R185, R184 ;  /* 0x000000b8b91a723e */ /* 0x000fe200000010ff */
[--C-:B------:R-:W-:Y:S01]  /*f3f0*/  FFMA.FTZ R112, R112, UR4, -R152.reuse ;  /* 0x0000000470707c23 */ /* 0x100fe20008010898 */
[----:B---3--:R-:W-:Y:S01]  /*f400*/  F2FP.BF16.F32.PACK_AB R27, R188, R187 ;  /* 0x000000bbbc1b723e */ /* 0x008fe200000010ff */
[--C-:B------:R-:W-:Y:S01]  /*f410*/  FFMA.FTZ R114, R114, UR4, -R151.reuse ;  /* 0x0000000472727c23 */ /* 0x100fe20008010897 */
[--C-:B------:R-:W-:Y:S03]  /*f420*/  FFMA.FTZ R116, R116, UR4, -R152.reuse ;  /* 0x0000000474747c23 */ /* 0x100fe60008010898 */
[----:B------:R-:W-:Y:S01]  /*f430*/  MUFU.EX2 R174, R174 ;  /* 0x000000ae00ae7308 */ /* 0x000fe20000000800 */
[--C-:B------:R-:W-:Y:S01]  /*f440*/  FFMA.FTZ R117, R117, UR4, -R152.reuse ;  /* 0x0000000475757c23 */ /* 0x100fe20008010898 */
[--C-:B------:R-:W-:Y:S01]  /*f450*/  FFMA.FTZ R124, R124, UR4, -R152.reuse ;  /* 0x000000047c7c7c23 */ /* 0x100fe20008010898 */
[----:B------:R-:W-:Y:S01]  /*f460*/  ISETP.NE.AND P0, PT, R228, RZ, PT ;  /* 0x000000ffe400720c */ /* 0x000fe20003f05270 */
[C---:B------:R-:W-:Y:S03]  /*f470*/  HMMA.16816.F32.BF16 R8, R24.reuse, R32, R8 ;  /* 0x000000201808723c */ /* 0x040fe60000041808 */
[--C-:B------:R-:W-:Y:S03]  /*f480*/  FFMA.FTZ R126, R126, UR4, -R151.reuse ;  /* 0x000000047e7e7c23 */ /* 0x100fe60008010897 */
[----:B------:R-:W2:Y:S01]  /*f490*/  MUFU.EX2 R177, R177 ;  /* 0x000000b100b17308 */ /* 0x000ea20000000800 */
[----:B------:R-:W-:Y:S01]  /*f4a0*/  MOV R149, R2 ;  /* 0x0000000200957202 */ /* 0x000fe20000000f00 */
[C---:B------:R-:W-:Y:S01]  /*f4b0*/  HMMA.16816.F32.BF16 R12, R24.reuse, R34, R12 ;  /* 0x00000022180c723c */ /* 0x040fe2000004180c */
[----:B------:R-:W3:Y:S07]  /*f4c0*/  LDSM.16.MT88.4 R32, [R6+0x800] ;  /* 0x000800000620783b */ /* 0x000eee0000004200 */
[----:B------:R-:W-:Y:S01]  /*f4d0*/  MUFU.EX2 R179, R179 ;  /* 0x000000b300b37308 */ /* 0x000fe20000000800 */
[C---:B----4-:R-:W-:Y:S09]  /*f4e0*/  HMMA.16816.F32.BF16 R16, R24.reuse, R36, R16 ;  /* 0x000000241810723c */ /* 0x050ff20000041810 */
[----:B------:R-:W4:Y:S01]  /*f4f0*/  MUFU.EX2 R180, R180 ;  /* 0x000000b400b47308 */ /* 0x000f220000000800 */
[----:B------:R-:W-:Y:S01]  /*f500*/  HMMA.16816.F32.BF16 R20, R24, R38, R20 ;  /* 0x000000261814723c */ /* 0x000fe20000041814 */
[----:B------:R-:W3:Y:S02]  /*f510*/  LDSM.16.MT88.4 R36, [R208+0x5c00] ;  /* 0x005c0000d024783b */ /* 0x000ee40000004200 */
[----:B-----5:R-:W-:Y:S06]  /*f520*/  F2FP.BF16.F32.PACK_AB R24, R176, R183 ;  /* 0x000000b7b018723e */ /* 0x020fec00000010ff */
[----:B------:R-:W-:Y:S01]  /*f530*/  MUFU.EX2 R175, R175 ;  /* 0x000000af00af7308 */ /* 0x000fe20000000800 */
[----:B------:R-:W-:Y:S02]  /*f540*/  F2FP.BF16.F32.PACK_AB R25, R181, R182 ;  /* 0x000000b6b519723e */ /* 0x000fe400000010ff */
[----:B--2---:R-:W-:Y:S07]  /*f550*/  F2FP.BF16.F32.PACK_AB R26, R177, R174 ;  /* 0x000000aeb11a723e */ /* 0x004fee00000010ff */
[----:B------:R-:W2:Y:S01]  /*f560*/  MUFU.EX2 R170, R170 ;  /* 0x000000aa00aa7308 */ /* 0x000ea20000000800 */
[----:B----4-:R-:W-:Y:S09]  /*f570*/  F2FP.BF16.F32.PACK_AB R27, R180, R179 ;  /* 0x000000b3b41b723e */ /* 0x010ff200000010ff */
[----:B------:R-:W-:Y:S01]  /*f580*/  MUFU.EX2 R178, R178 ;  /* 0x000000b200b27308 */ /* 0x000fe20000000800 */
[C---:B-1----:R-:W-:Y:S09]  /*f590*/  HMMA.16816.F32.BF16 R8, R24.reuse, R28, R8 ;  /* 0x0000001c1808723c */ /* 0x042ff20000041808 */
[----:B------:R-:W1:Y:S01]  /*f5a0*/  MUFU.EX2 R173, R173 ;  /* 0x000000ad00ad7308 */ /* 0x000e620000000800 */
[C---:B------:R-:W-:Y:S01]  /*f5b0*/  HMMA.16816.F32.BF16 R12, R24.reuse, R30, R12 ;  /* 0x0000001e180c723c */ /* 0x040fe2000004180c */
[----:B------:R-:W4:Y:S08]  /*f5c0*/  LDSM.16.MT88.4 R28, [R6+0xc00] ;  /* 0x000c0000061c783b */ /* 0x000f300000004200 */
[----:B------:R-:W-:Y:S01]  /*f5d0*/  MUFU.EX2 R168, R168 ;  /* 0x000000a800a87308 */ /* 0x000fe20000000800 */
[C---:B---3--:R-:W-:Y:S09]  /*f5e0*/  HMMA.16816.F32.BF16 R16, R24.reuse, R32, R16 ;  /* 0x000000201810723c */ /* 0x048ff20000041810 */
[----:B------:R-:W3:Y:S01]  /*f5f0*/  MUFU.EX2 R169, R169 ;  /* 0x000000a900a97308 */ /* 0x000ee20000000800 */
[----:B------:R-:W-:Y:S01]  /*f600*/  HMMA.16816.F32.BF16 R20, R24, R34, R20 ;  /* 0x000000221814723c */ /* 0x000fe20000041814 */
[----:B------:R-:W5:Y:S02]  /*f610*/  LDSM.16.MT88.4 R32, [R208+0x6000] ;  /* 0x00600000d020783b */ /* 0x000f640000004200 */
[----:B--2---:R-:W-:Y:S02]  /*f620*/  F2FP.BF16.F32.PACK_AB R24, R170, R175 ;  /* 0x000000afaa18723e */ /* 0x004fe400000010ff */
[----:B-1----:R-:W-:Y:S04]  /*f630*/  F2FP.BF16.F32.PACK_AB R25, R173, R178 ;  /* 0x000000b2ad19723e */ /* 0x002fe800000010ff */
[----:B------:R-:W-:Y:S10]  /*f640*/  MUFU.EX2 R171, R171 ;  /* 0x000000ab00ab7308 */ /* 0x000ff40000000800 */
[----:B------:R-:W1:Y:S01]  /*f650*/  MUFU.EX2 R172, R172 ;  /* 0x000000ac00ac7308 */ /* 0x000e620000000800 */
[----:B---3--:R-:W-:Y:S09]  /*f660*/  F2FP.BF16.F32.PACK_AB R26, R169, R168 ;  /* 0x000000a8a91a723e */ /* 0x008ff200000010ff */
[----:B------:R-:W-:Y:S10]  /*f670*/  MUFU.EX2 R167, R167 ;  /* 0x000000a700a77308 */ /* 0x000ff40000000800 */
[----:B------:R-:W2:Y:S01]  /*f680*/  MUFU.EX2 R160, R160 ;  /* 0x000000a000a07308 */ /* 0x000ea20000000800 */
[----:B-1----:R-:W-:Y:S09]  /*f690*/  F2FP.BF16.F32.PACK_AB R27, R172, R171 ;  /* 0x000000abac1b723e */ /* 0x002ff200000010ff */
[----:B------:R-:W-:Y:S01]  /*f6a0*/  MUFU.EX2 R166, R166 ;  /* 0x000000a600a67308 */ /* 0x000fe20000000800 */
[C---:B------:R-:W-:Y:S09]  /*f6b0*/  HMMA.16816.F32.BF16 R8, R24.reuse, R36, R8 ;  /* 0x000000241808723c */ /* 0x040ff20000041808 */
[----:B------:R-:W1:Y:S01]  /*f6c0*/  MUFU.EX2 R165, R165 ;  /* 0x000000a500a57308 */ /* 0x000e620000000800 */
[C---:B------:R-:W-:Y:S01]  /*f6d0*/  HMMA.16816.F32.BF16 R12, R24.reuse, R38, R12 ;  /* 0x00000026180c723c */ /* 0x040fe2000004180c */
[----:B------:R-:W-:Y:S08]  /*f6e0*/  LDSM.16.MT88.4 R36, [R208+0x6800] ;  /* 0x00680000d024783b */ /* 0x000ff00000004200 */
[----:B------:R-:W-:Y:S01]  /*f6f0*/  MUFU.EX2 R158, R158 ;  /* 0x0000009e009e7308 */ /* 0x000fe20000000800 */
[C---:B----4-:R-:W-:Y:S09]  /*f700*/  HMMA.16816.F32.BF16 R16, R24.reuse, R28, R16 ;  /* 0x0000001c1810723c */ /* 0x050ff20000041810 */
[----:B------:R-:W3:Y:S01]  /*f710*/  MUFU.EX2 R161, R161 ;  /* 0x000000a100a17308 */ /* 0x000ee20000000800 */
[----:B------:R-:W-:Y:S01]  /*f720*/  HMMA.16816.F32.BF16 R20, R24, R30, R20 ;  /* 0x0000001e1814723c */ /* 0x000fe20000041814 */
[----:B------:R-:W4:Y:S02]  /*f730*/  LDSM.16.MT88.4 R28, [R208+0x6400] ;  /* 0x00640000d01c783b */ /* 0x000f240000004200 */
        /* <DEDUP_REMOVED lines=9> */
[C---:B-----5:R-:W-:Y:S09]  /*f7d0*/  HMMA.16816.F32.BF16 R8, R24.reuse, R32, R8 ;  /* 0x000000201808723c */ /* 0x060ff20000041808 */
[----:B------:R-:W1:Y:S01]  /*f7e0*/  MUFU.EX2 R157, R157 ;  /* 0x0000009d009d7308 */ /* 0x000e620000000800 */
[C---:B------:R-:W-:Y:S01]  /*f7f0*/  HMMA.16816.F32.BF16 R12, R24.reuse, R34, R12 ;  /* 0x00000022180c723c */ /* 0x040fe2000004180c */
[----:B------:R-:W3:Y:S08]  /*f800*/  LDSM.16.MT88.4 R32, [R6+0x1400] ;  /* 0x001400000620783b */ /* 0x000ef00000004200 */
[----:B------:R-:W-:Y:S01]  /*f810*/  MUFU.EX2 R150, R150 ;  /* 0x0000009600967308 */ /* 0x000fe20000000800 */
[C---:B------:R-:W-:Y:S03]  /*f820*/  HMMA.16816.F32.BF16 R16, R24.reuse, R40, R16 ;  /* 0x000000281810723c */ /* 0x040fe60000041810 */
[--C-:B------:R-:W-:Y:S01]  /*f830*/  FFMA.FTZ R40, R88, UR4, -R152.reuse ;  /* 0x0000000458287c23 */ /* 0x100fe20008010898 */
[--C-:B------:R-:W-:Y:S01]  /*f840*/  FFMA.FTZ R88, R101, UR4, -R152.reuse ;  /* 0x0000000465587c23 */ /* 0x100fe20008010898 */
[--C-:B------:R-:W-:Y:S01]  /*f850*/  FFMA.FTZ R41, R89, UR4, -R152.reuse ;  /* 0x0000000459297c23 */ /* 0x100fe20008010898 */
[--C-:B------:R-:W-:Y:S03]  /*f860*/  FFMA.FTZ R89, R102, UR4, -R151.reuse ;  /* 0x0000000466597c23 */ /* 0x100fe60008010897 */
[----:B------:R-:W5:Y:S01]  /*f870*/  MUFU.EX2 R153, R153 ;  /* 0x0000009900997308 */ /* 0x000f620000000800 */
[----:B------:R-:W-:Y:S03]  /*f880*/  HMMA.16816.F32.BF16 R20, R24, R42, R20 ;  /* 0x0000002a1814723c */ /* 0x000fe60000041814 */
[----:B--2---:R-:W-:Y:S01]  /*f890*/  F2FP.BF16.F32.PACK_AB R24, R154, R159 ;  /* 0x0000009f9a18723e */ /* 0x004fe200000010ff */
[--C-:B------:R-:W-:Y:S01]  /*f8a0*/  FFMA.FTZ R43, R91, UR4, -R151.reuse ;  /* 0x000000045b2b7c23 */ /* 0x100fe20008010897 */
[----:B-1----:R-:W-:Y:S01]  /*f8b0*/  F2FP.BF16.F32.PACK_AB R25, R157, R162 ;  /* 0x000000a29d19723e */ /* 0x002fe200000010ff */
[----:B------:R-:W-:Y:S03]  /*f8c0*/  FFMA.FTZ R91, R104, UR4, -R152 ;  /* 0x00000004685b7c23 */ /* 0x000fe60008010898 */
[----:B------:R-:W-:Y:S01]  /*f8d0*/  MUFU.EX2 R155, R155 ;  /* 0x0000009b009b7308 */ /* 0x000fe20000000800 */
[--C-:B------:R-:W-:Y:S01]  /*f8e0*/  FFMA.FTZ R42, R90, UR4, -R151.reuse ;  /* 0x000000045a2a7c23 */ /* 0x100fe20008010897 */
[----:B------:R-:W-:Y:S08]  /*f8f0*/  FFMA.FTZ R90, R103, UR4, -R151 ;  /* 0x00000004675a7c23 */ /* 0x000ff00008010897 */
[----:B------:R-:W1:Y:S01]  /*f900*/  MUFU.EX2 R156, R156 ;  /* 0x0000009c009c7308 */ /* 0x000e620000000800 */
[----:B-----5:R-:W-:Y:S09]  /*f910*/  F2FP.BF16.F32.PACK_AB R26, R153, R150 ;  /* 0x00000096991a723e */ /* 0x020ff200000010ff */
[----:B------:R-:W-:Y:S10]  /*f920*/  MUFU.EX2 R52, R52 ;  /* 0x0000003400347308 */ /* 0x000ff40000000800 */
[----:B------:R-:W2:Y:S01]  /*f930*/  MUFU.EX2 R47, R47 ;  /* 0x0000002f002f7308 */ /* 0x000ea20000000800 */
[----:B-1----:R-:W-:Y:S09]  /*f940*/  F2FP.BF16.F32.PACK_AB R27, R156, R155 ;  /* 0x0000009b9c1b723e */ /* 0x002ff200000010ff */
[----:B------:R-:W-:Y:S01]  /*f950*/  MUFU.EX2 R53, R53 ;  /* 0x0000003500357308 */ /* 0x000fe20000000800 */
[C---:B----4-:R-:W-:Y:S09]  /*f960*/  HMMA.16816.F32.BF16 R8, R24.reuse, R28, R8 ;  /* 0x0000001c1808723c */ /* 0x050ff20000041808 */
        /* <DEDUP_REMOVED lines=20> */
[----:B------:R-:W3:Y:S08]  /*fab0*/  LDSM.16.MT88.4 R36, [R6+0x1c00] ;  /* 0x001c00000624783b */ /* 0x000ef00000004200 */
[----:B------:R-:W-:Y:S01]  /*fac0*/  MUFU.EX2 R55, R55 ;  /* 0x0000003700377308 */ /* 0x000fe20000000800 */
[C---:B----4-:R-:W-:Y:S09]  /*fad0*/  HMMA.16816.F32.BF16 R16, R24.reuse, R28, R16 ;  /* 0x0000001c1810723c */ /* 0x050ff20000041810 */
[----:B------:R-:W4:Y:S01]  /*fae0*/  MUFU.EX2 R56, R56 ;  /* 0x0000003800387308 */ /* 0x000f220000000800 */
[----:B------:R-:W-:Y:S01]  /*faf0*/  HMMA.16816.F32.BF16 R20, R24, R30, R20 ;  /* 0x0000001e1814723c */ /* 0x000fe20000041814 */
[----:B------:R-:W3:Y:S02]  /*fb00*/  LDSM.16.MT88.4 R28, [R208+0x7000] ;  /* 0x00700000d01c783b */ /* 0x000ee40000004200 */
[----:B--2---:R-:W-:Y:S02]  /*fb10*/  F2FP.BF16.F32.PACK_AB R24, R7, R44 ;  /* 0x0000002c0718723e */ /* 0x004fe400000010ff */
[----:B-1----:R-:W-:Y:S04]  /*fb20*/  F2FP.BF16.F32.PACK_AB R25, R54, R51 ;  /* 0x000000333619723e */ /* 0x002fe800000010ff */
[----:B------:R-:W-:Y:S10]  /*fb30*/  MUFU.EX2 R57, R57 ;  /* 0x0000003900397308 */ /* 0x000ff40000000800 */
[----:B------:R-:W1:Y:S01]  /*fb40*/  MUFU.EX2 R60, R60 ;  /* 0x0000003c003c7308 */ /* 0x000e620000000800 */
[----:B----4-:R-:W-:Y:S09]  /*fb50*/  F2FP.BF16.F32.PACK_AB R26, R56, R55 ;  /* 0x00000037381a723e */ /* 0x010ff200000010ff */
[----:B------:R-:W-:Y:S10]  /*fb60*/  MUFU.EX2 R58, R58 ;  /* 0x0000003a003a7308 */ /* 0x000ff40000000800 */
[----:B------:R-:W2:Y:S01]  /*fb70*/  MUFU.EX2 R59, R59 ;  /* 0x0000003b003b7308 */ /* 0x000ea20000000800 */
[----:B-1----:R-:W-:Y:S09]  /*fb80*/  F2FP.BF16.F32.PACK_AB R27, R60, R57 ;  /* 0x000000393c1b723e */ /* 0x002ff200000010ff */
[----:B------:R-:W-:Y:S01]  /*fb90*/  MUFU.EX2 R61, R61 ;  /* 0x0000003d003d7308 */ /* 0x000fe20000000800 */
[C---:B-----5:R-:W-:Y:S09]  /*fba0*/  HMMA.16816.F32.BF16 R8, R24.reuse, R32, R8 ;  /* 0x000000201808723c */ /* 0x060ff20000041808 */
        /* <DEDUP_REMOVED lines=17> */
[C---:B------:R-:W-:Y:S03]  /*fcc0*/  HMMA.16816.F32.BF16 R8, R24.reuse, R28, R8 ;  /* 0x0000001c1808723c */ /* 0x040fe60000041808 */
[----:B------:R-:W-:Y:S01]  /*fcd0*/  FADD.FTZ R28, R190, R199 ;  /* 0x000000c7be1c7221 */ /* 0x000fe20000010000 */
[----:B------:R-:W-:Y:S05]  /*fce0*/  FADD.FTZ R29, R195, R198 ;  /* 0x000000c6c31d7221 */ /* 0x000fea0000010000 */
[----:B------:R-:W1:Y:S01]  /*fcf0*/  MUFU.EX2 R72, R72 ;  /* 0x0000004800487308 */ /* 0x000e620000000800 */
[----:B------:R-:W-:Y:S01]  /*fd00*/  FADD.FTZ R28, R193, R28 ;  /* 0x0000001cc11c7221 */ /* 0x000fe20000010000 */
[----:B------:R-:W-:Y:S01]  /*fd10*/  FADD.FTZ R29, R196, R29 ;  /* 0x0000001dc41d7221 */ /* 0x000fe20000010000 */
[C---:B------:R-:W-:Y:S03]  /*fd20*/  HMMA.16816.F32.BF16 R12, R24.reuse, R30, R12 ;  /* 0x0000001e180c723c */ /* 0x040fe6000004180c */
[----:B------:R-:W-:Y:S01]  /*fd30*/  FADD.FTZ R93, R191, R28 ;  /* 0x0000001cbf5d7221 */ /* 0x000fe20000010000 */
[----:B------:R-:W-:Y:S03]  /*fd40*/  FADD.FTZ R96, R194, R29 ;  /* 0x0000001dc2607221 */ /* 0x000fe60000010000 */
[----:B------:R-:W-:Y:S01]  /*fd50*/  MUFU.EX2 R70, R70 ;  /* 0x0000004600467308 */ /* 0x000fe20000000800 */
[----:B------:R-:W3:Y:S01]  /*fd60*/  LDSM.16.MT88.4 R28, [R6+0x2400] ;  /* 0x00240000061c783b */ /* 0x000ee20000004200 */
[----:B------:R-:W-:Y:S01]  /*fd70*/  FADD.FTZ R93, R186, R93 ;  /* 0x0000005dba5d7221 */ /* 0x000fe20000010000 */
[C---:B----4-:R-:W-:Y:S03]  /*fd80*/  HMMA.16816.F32.BF16 R16, R24.reuse, R32, R16 ;  /* 0x000000201810723c */ /* 0x050fe60000041810 */
[----:B------:R-:W-:Y:S01]  /*fd90*/  FADD.FTZ R32, R184, R93 ;  /* 0x0000005db8207221 */ /* 0x000fe20000010000 */
[----:B------:R-:W-:Y:S03]  /*fda0*/  FADD.FTZ R96, R189, R96 ;  /* 0x00000060bd607221 */ /* 0x000fe60000010000 */
[----:B------:R-:W4:Y:S01]  /*fdb0*/  MUFU.EX2 R71, R71 ;  /* 0x0000004700477308 */ /* 0x000f220000000800 */
[----:B------:R-:W-:Y:S01]  /*fdc0*/  FADD.FTZ R32, R185, R32 ;  /* 0x00000020b9207221 */ /* 0x000fe20000010000 */
[----:B------:R-:W-:Y:S03]  /*fdd0*/  HMMA.16816.F32.BF16 R20, R24, R34, R20 ;  /* 0x000000221814723c */ /* 0x000fe60000041814 */
[----:B------:R-:W-:Y:S01]  /*fde0*/  FADD.FTZ R95, R183, R32 ;  /* 0x00000020b75f7221 */ /* 0x000fe20000010000 */
[----:B------:R-:W-:Y:S04]  /*fdf0*/  FADD.FTZ R33, R187, R96 ;  /* 0x00000060bb217221 */ /* 0x000fe80000010000 */
[----:B------:R-:W-:Y:S01]  /*fe00*/  MUFU.EX2 R73, R73 ;  /* 0x0000004900497308 */ /* 0x000fe20000000800 */
[----:B--2---:R-:W-:Y:S01]  /*fe10*/  F2FP.BF16.F32.PACK_AB R24, R68, R67 ;  /* 0x000000434418723e */ /* 0x004fe200000010ff */
[----:B------:R-:W-:Y:S01]  /*fe20*/  FADD.FTZ R95, R176, R95 ;  /* 0x0000005fb05f7221 */ /* 0x000fe20000010000 */
[----:B------:R-:W-:Y:S01]  /*fe30*/  FADD.FTZ R33, R188, R33 ;  /* 0x00000021bc217221 */ /* 0x000fe20000010000 */
[----:B-1----:R-:W-:Y:S01]  /*fe40*/  F2FP.BF16.F32.PACK_AB R25, R72, R69 ;  /* 0x000000454819723e */ /* 0x002fe200000010ff */
[----:B------:R-:W-:Y:S02]  /*fe50*/  FFMA.FTZ R96, R109, UR4, -R152 ;  /* 0x000000046d607c23 */ /* 0x000fe40008010898 */
[----:B------:R-:W-:Y:S03]  /*fe60*/  FADD.FTZ R98, R182, R33 ;  /* 0x00000021b6627221 */ /* 0x000fe60000010000 */
[----:B------:R-:W1:Y:S01]  /*fe70*/  MUFU.EX2 R74, R74 ;  /* 0x0000004a004a7308 */ /* 0x000e620000000800 */
[----:B------:R-:W2:Y:S01]  /*fe80*/  LDSM.16.MT88.4 R32, [R208+0x7800] ;  /* 0x00780000d020783b */ /* 0x000ea20000004200 */
[----:B----4-:R-:W-:Y:S01]  /*fe90*/  F2FP.BF16.F32.PACK_AB R26, R71, R70 ;  /* 0x00000046471a723e */ /* 0x010fe200000010ff */
[----:B------:R-:W-:Y:S07]  /*fea0*/  FADD.FTZ R98, R181, R98 ;  /* 0x00000062b5627221 */ /* 0x000fee0000010000 */
[----:B------:R-:W-:Y:S10]  /*feb0*/  MUFU.EX2 R76, R76 ;  /* 0x0000004c004c7308 */ /* 0x000ff40000000800 */
[----:B------:R-:W4:Y:S01]  /*fec0*/  MUFU.EX2 R75, R75 ;  /* 0x0000004b004b7308 */ /* 0x000f220000000800 */
[----:B-1----:R-:W-:Y:S09]  /*fed0*/  F2FP.BF16.F32.PACK_AB R27, R74, R73 ;  /* 0x000000494a1b723e */ /* 0x002ff200000010ff */
[----:B------:R-:W-:Y:S01]  /*fee0*/  MUFU.EX2 R77, R77 ;  /* 0x0000004d004d7308 */ /* 0x000fe20000000800 */
[C---:B-----5:R-:W-:Y:S03]  /*fef0*/  HMMA.16816.F32.BF16 R8, R24.reuse, R36, R8 ;  /* 0x000000241808723c */ /* 0x060fe60000041808 */
[----:B------:R-:W-:Y:S01]  /*ff00*/  FADD.FTZ R36, R174, R95 ;  /* 0x0000005fae247221 */ /* 0x000fe20000010000 */
[----:B------:R-:W-:Y:S01]  /*ff10*/  FADD.FTZ R37, R179, R98 ;  /* 0x00000062b3257221 */ /* 0x000fe20000010000 */
[----:B------:R-:W-:Y:S04]  /*ff20*/  FFMA.FTZ R98, R111, UR4, -R151 ;  /* 0x000000046f627c23 */ /* 0x000fe80008010897 */
[----:B------:R-:W1:Y:S01]  /*ff30*/  MUFU.EX2 R78, R78 ;  /* 0x0000004e004e7308 */ /* 0x000e620000000800 */
[----:B------:R-:W-:Y:S01]  /*ff40*/  FADD.FTZ R36, R177, R36 ;  /* 0x00000024b1247221 */ /* 0x000fe20000010000 */
[----:B------:R-:W-:Y:S01]  /*ff50*/  FADD.FTZ R37, R180, R37 ;  /* 0x00000025b4257221 */ /* 0x000fe20000010000 */
[C---:B------:R-:W-:Y:S03]  /*ff60*/  HMMA.16816.F32.BF16 R12, R24.reuse, R38, R12 ;  /* 0x00000026180c723c */ /* 0x040fe6000004180c */
[----:B------:R-:W-:Y:S01]  /*ff70*/  FADD.FTZ R97, R175, R36 ;  /* 0x00000024af617221 */ /* 0x000fe20000010000 */
[----:B------:R-:W-:Y:S03]  /*ff80*/  FADD.FTZ R100, R178, R37 ;  /* 0x00000025b2647221 */ /* 0x000fe60000010000 */
[----:B------:R-:W-:Y:S01]  /*ff90*/  MUFU.EX2 R40, R40 ;  /* 0x0000002800287308 */ /* 0x000fe20000000800 */
[----:B------:R-:W5:Y:S01]  /*ffa0*/  LDSM.16.MT88.4 R36, [R6+0x2800] ;  /* 0x002800000624783b */ /* 0x000f620000004200 */
[----:B------:R-:W-:Y:S01]  /*ffb0*/  FADD.FTZ R97, R170, R97 ;  /* 0x00000061aa617221 */ /* 0x000fe20000010000 */
[C---:B---3--:R-:W-:Y:S03]  /*ffc0*/  HMMA.16816.F32.BF16 R16, R24.reuse, R28, R16 ;  /* 0x0000001c1810723c */ /* 0x048fe60000041810 */
[----:B------:R-:W-:Y:S01]  /*ffd0*/  FADD.FTZ R28, R168, R97 ;  /* 0x00000061a81c7221 */ /* 0x000fe20000010000 */
[----:B------:R-:W-:Y:S03]  /*ffe0*/  FADD.FTZ R100, R173, R100 ;  /* 0x00000064ad647221 */ /* 0x000fe60000010000 */
[----:B------:R-:W3:Y:S01]  /*fff0*/  MUFU.EX2 R41, R41 ;  /* 0x0000002900297308 */ /* 0x000ee20000000800 */
[----:B------:R-:W-:Y:S01]  /*10000*/  FADD.FTZ R28, R169, R28 ;  /* 0x0000001ca91c7221 */ /* 0x000fe20000010000 */
[----:B------:R-:W-:Y:S03]  /*10010*/  HMMA.16816.F32.BF16 R20, R24, R30, R20 ;  /* 0x0000001e1814723c */ /* 0x000fe60000041814 */
[----:B------:R-:W-:Y:S01]  /*10020*/  FADD.FTZ R99, R167, R28 ;  /* 0x0000001ca7637221 */ /* 0x000fe20000010000 */
[----:B------:R-:W-:Y:S04]  /*10030*/  FADD.FTZ R29, R171, R100 ;  /* 0x00000064ab1d7221 */ /* 0x000fe80000010000 */
[----:B------:R-:W-:Y:S01]  /*10040*/  MUFU.EX2 R42, R42 ;  /* 0x0000002a002a7308 */ /* 0x000fe20000000800 */
[----:B----4-:R-:W-:Y:S01]  /*10050*/  F2FP.BF16.F32.PACK_AB R24, R75, R76 ;  /* 0x0000004c4b18723e */ /* 0x010fe200000010ff */
[----:B------:R-:W-:Y:S01]  /*10060*/  FADD.FTZ R99, R160, R99 ;  /* 0x00000063a0637221 */ /* 0x000fe20000010000 */
[----:B------:R-:W-:Y:S01]  /*10070*/  FADD.FTZ R29, R172, R29 ;  /* 0x0000001dac1d7221 */ /* 0x000fe20000010000 */
[----:B-1----:R-:W-:Y:S01]  /*10080*/  F2FP.BF16.F32.PACK_AB R25, R78, R77 ;  /* 0x0000004d4e19723e */ /* 0x002fe200000010ff */
[----:B------:R-:W-:Y:S02]  /*10090*/  FFMA.FTZ R100, R113, UR4, -R152 ;  /* 0x0000000471647c23 */ /* 0x000fe40008010898 */
[----:B------:R-:W-:Y:S03]  /*100a0*/  FADD.FTZ R102, R166, R29 ;  /* 0x0000001da6667221 */ /* 0x000fe60000010000 */
[----:B------:R-:W1:Y:S01]  /*100b0*/  MUFU.EX2 R43, R43 ;  /* 0x0000002b002b7308 */ /* 0x000e620000000800 */
[----:B------:R-:W4:Y:S01]  /*100c0*/  LDSM.16.MT88.4 R28, [R208+0x7c00] ;  /* 0x007c0000d01c783b */ /* 0x000f220000004200 */
[----:B---3--:R-:W-:Y:S01]  /*100d0*/  F2FP.BF16.F32.PACK_AB R26, R41, R40 ;  /* 0x00000028291a723e */ /* 0x008fe200000010ff */
[----:B------:R-:W-:Y:S07]  /*100e0*/  FADD.FTZ R102, R165, R102 ;  /* 0x00000066a5667221 */ /* 0x000fee0000010000 */
[----:B------:R-:W-:Y:S10]  /*100f0*/  MUFU.EX2 R79, R79 ;  /* 0x0000004f004f7308 */ /* 0x000ff40000000800 */
[----:B------:R-:W3:Y:S01]  /*10100*/  MUFU.EX2 R80, R80 ;  /* 0x0000005000507308 */ /* 0x000ee20000000800 */
[----:B-1----:R-:W-:Y:S09]  /*10110*/  F2FP.BF16.F32.PACK_AB R27, R43, R42 ;  /* 0x0000002a2b1b723e */ /* 0x002ff200000010ff */
[----:B------:R-:W-:Y:S01]  /*10120*/  MUFU.EX2 R82, R82 ;  /* 0x0000005200527308 */ /* 0x000fe20000000800 */
[C---:B--2---:R-:W-:Y:S03]  /*10130*/  HMMA.16816.F32.BF16 R8, R24.reuse, R32, R8 ;  /* 0x000000201808723c */ /* 0x044fe60000041808 */
        /* <DEDUP_REMOVED lines=10> */
[----:B------:R-:W2:Y:S01]  /*101e0*/  LDSM.16.MT88.4 R32, [R6+0x2c00] ;  /* 0x002c00000620783b */ /* 0x000ea20000004200 */
[----:B------:R-:W-:Y:S01]  /*101f0*/  FADD.FTZ R101, R154, R101 ;  /* 0x000000659a657221 */ /* 0x000fe20000010000 */
[C---:B-----5:R-:W-:Y:S03]  /*10200*/  HMMA.16816.F32.BF16 R16, R24.reuse, R36, R16 ;  /* 0x000000241810723c */ /* 0x060fe60000041810 */
[----:B------:R-:W-:Y:S01]  /*10210*/  FADD.FTZ R150, R150, R101 ;  /* 0x0000006596967221 */ /* 0x000fe20000010000 */
[----:B------:R-:W-:Y:S03]  /*10220*/  FADD.FTZ R104, R157, R104 ;  /* 0x000000689d687221 */ /* 0x000fe60000010000 */
[----:B------:R-:W5:Y:S01]  /*10230*/  MUFU.EX2 R84, R84 ;  /* 0x0000005400547308 */ /* 0x000f620000000800 */
[----:B------:R-:W-:Y:S01]  /*10240*/  FADD.FTZ R153, R153, R150 ;  /* 0x0000009699997221 */ /* 0x000fe20000010000 */
[----:B------:R-:W-:Y:S01]  /*10250*/  HMMA.16816.F32.BF16 R20, R24, R38, R20 ;  /* 0x000000261814723c */ /* 0x000fe20000041814 */
[----:B------:R-:W2:Y:S02]  /*10260*/  LDSM.16.MT88.4 R36, [R208+0x8000] ;  /* 0x00800000d024783b */ /* 0x000ea40000004200 */
[----:B---3--:R-:W-:Y:S01]  /*10270*/  F2FP.BF16.F32.PACK_AB R24, R80, R79 ;  /* 0x0000004f5018723e */ /* 0x008fe200000010ff */
[----:B------:R-:W-:Y:S04]  /*10280*/  FADD.FTZ R52, R52, R153 ;  /* 0x0000009934347221 */ /* 0x000fe80000010000 */
[----:B------:R-:W-:Y:S01]  /*10290*/  MUFU.EX2 R86, R86 ;  /* 0x0000005600567308 */ /* 0x000fe20000000800 */
[----:B-1----:R-:W-:Y:S01]  /*102a0*/  F2FP.BF16.F32.PACK_AB R25, R81, R82 ;  /* 0x000000525119723e */ /* 0x002fe200000010ff */
[----:B------:R-:W-:Y:S01]  /*102b0*/  FADD.FTZ R155, R155, R104 ;  /* 0x000000689b9b7221 */ /* 0x000fe20000010000 */
[----:B------:R-:W-:Y:S03]  /*102c0*/  FADD.FTZ R52, R47, R52 ;  /* 0x000000342f347221 */ /* 0x000fe60000010000 */
[----:B------:R-:W-:Y:S04]  /*102d0*/  FADD.FTZ R156, R156, R155 ;  /* 0x0000009b9c9c7221 */ /* 0x000fe80000010000 */
[----:B------:R-:W1:Y:S01]  /*102e0*/  MUFU.EX2 R85, R85 ;  /* 0x0000005500557308 */ /* 0x000e620000000800 */
[----:B-----5:R-:W-:Y:S01]  /*102f0*/  F2FP.BF16.F32.PACK_AB R26, R84, R83 ;  /* 0x00000053541a723e */ /* 0x020fe200000010ff */
[----:B------:R-:W-:Y:S04]  /*10300*/  FADD.FTZ R53, R53, R156 ;  /* 0x0000009c35357221 */ /* 0x000fe80000010000 */
[----:B------:R-:W-:Y:S04]  /*10310*/  FADD.FTZ R47, R50, R53 ;  /* 0x00000035322f7221 */ /* 0x000fe80000010000 */
[----:B------:R-:W-:Y:S10]  /*10320*/  MUFU.EX2 R87, R87 ;  /* 0x0000005700577308 */ /* 0x000ff40000000800 */
[----:B------:R-:W3:Y:S01]  /*10330*/  MUFU.EX2 R88, R88 ;  /* 0x0000005800587308 */ /* 0x000ee20000000800 */
[----:B-1----:R-:W-:Y:S09]  /*10340*/  F2FP.BF16.F32.PACK_AB R27, R85, R86 ;  /* 0x00000056551b723e */ /* 0x002ff200000010ff */
[----:B------:R-:W-:Y:S01]  /*10350*/  MUFU.EX2 R89, R89 ;  /* 0x0000005900597308 */ /* 0x000fe20000000800 */
[C---:B----4-:R-:W-:Y:S03]  /*10360*/  HMMA.16816.F32.BF16 R8, R24.reuse, R28, R8 ;  /* 0x0000001c1808723c */ /* 0x050fe60000041808 */
[----:B------:R-:W-:Y:S01]  /*10370*/  FADD.FTZ R29, R45, R52 ;  /* 0x000000342d1d7221 */ /* 0x000fe20000010000 */
[----:B------:R-:W-:Y:S01]  /*10380*/  FADD.FTZ R28, R48, R47 ;  /* 0x0000002f301c7221 */ /* 0x000fe20000010000 */
[--C-:B------:R-:W-:Y:S01]  /*10390*/  FFMA.FTZ R45, R118, UR4, -R151.reuse ;  /* 0x00000004762d7c23 */ /* 0x100fe20008010897 */
[----:B------:R-:W-:Y:S03]  /*103a0*/  FFMA.FTZ R47, R122, UR4, -R151 ;  /* 0x000000047a2f7c23 */ /* 0x000fe60008010897 */
[----:B------:R-:W1:Y:S01]  /*103b0*/  MUFU.EX2 R90, R90 ;  /* 0x0000005a005a7308 */ /* 0x000e620000000800 */
[----:B------:R-:W-:Y:S01]  /*103c0*/  FADD.FTZ R29, R46, R29 ;  /* 0x0000001d2e1d7221 */ /* 0x000fe20000010000 */
[----:B------:R-:W-:Y:S01]  /*103d0*/  FADD.FTZ R28, R49, R28 ;  /* 0x0000001c311c7221 */ /* 0x000fe20000010000 */
[C---:B------:R-:W-:Y:S03]  /*103e0*/  HMMA.16816.F32.BF16 R12, R24.reuse, R30, R12 ;  /* 0x0000001e180c723c */ /* 0x040fe6000004180c */
[----:B------:R-:W-:Y:S01]  /*103f0*/  FADD.FTZ R46, R44, R29 ;  /* 0x0000001d2c2e7221 */ /* 0x000fe20000010000 */
[----:B------:R-:W-:Y:S03]  /*10400*/  FADD.FTZ R51, R51, R28 ;  /* 0x0000001c33337221 */ /* 0x000fe60000010000 */
[----:B------:R-:W-:Y:S01]  /*10410*/  MUFU.EX2 R91, R91 ;  /* 0x0000005b005b7308 */ /* 0x000fe20000000800 */
[----:B------:R-:W4:Y:S01]  /*10420*/  LDSM.16.MT88.4 R28, [R6+0x3000] ;  /* 0x00300000061c783b */ /* 0x000f220000004200 */
[----:B------:R-:W-:Y:S01]  /*10430*/  FADD.FTZ R46, R7, R46 ;  /* 0x0000002e072e7221 */ /* 0x000fe20000010000 */
[C---:B--2---:R-:W-:Y:S03]  /*10440*/  HMMA.16816.F32.BF16 R16, R24.reuse, R32, R16 ;  /* 0x000000201810723c */ /* 0x044fe60000041810 */
[----:B------:R-:W-:Y:S01]  /*10450*/  FADD.FTZ R33, R55, R46 ;  /* 0x0000002e37217221 */ /* 0x000fe20000010000 */
[----:B------:R-:W-:Y:S03]  /*10460*/  FFMA.FTZ R44, R119, UR4, -R151 ;  /* 0x00000004772c7c23 */ /* 0x000fe60008010897 */
[----:B------:R-:W2:Y:S01]  /*10470*/  MUFU.EX2 R92, R92 ;  /* 0x0000005c005c7308 */ /* 0x000ea20000000800 */
[--C-:B------:R-:W-:Y:S01]  /*10480*/  FFMA.FTZ R7, R120, UR4, -R152.reuse ;  /* 0x0000000478077c23 */ /* 0x100fe20008010898 */
[----:B------:R-:W-:Y:S01]  /*10490*/  FADD.FTZ R33, R56, R33 ;  /* 0x0000002138217221 */ /* 0x000fe20000010000 */
[----:B------:R-:W-:Y:S03]  /*104a0*/  HMMA.16816.F32.BF16 R20, R24, R34, R20 ;  /* 0x000000221814723c */ /* 0x000fe60000041814 */
[----:B------:R-:W-:Y:S01]  /*104b0*/  FADD.FTZ R48, R58, R33 ;  /* 0x000000213a307221 */ /* 0x000fe20000010000 */
[----:B---3--:R-:W-:Y:S03]  /*104c0*/  F2FP.BF16.F32.PACK_AB R24, R88, R87 ;  /* 0x000000575818723e */ /* 0x008fe600000010ff */
[----:B------:R-:W-:Y:S01]  /*104d0*/  MUFU.EX2 R3, R3 ;  /* 0x0000000300037308 */ /* 0x000fe20000000800 */
[----:B------:R-:W3:Y:S01]  /*104e0*/  LDSM.16.MT88.4 R32, [R208+0x8400] ;  /* 0x00840000d020783b */ /* 0x000ee20000004200 */
[----:B-1----:R-:W-:Y:S01]  /*104f0*/  F2FP.BF16.F32.PACK_AB R25, R90, R89 ;  /* 0x000000595a19723e */ /* 0x002fe200000010ff */
[----:B------:R-:W-:Y:S01]  /*10500*/  FFMA.FTZ R46, R121, UR4, -R152 ;  /* 0x00000004792e7c23 */ /* 0x000fe20008010898 */
[----:B------:R-:W-:Y:S01]  /*10510*/  FADD.FTZ R48, R59, R48 ;  /* 0x000000303b307221 */ /* 0x000fe20000010000 */
[----:B------:R-:W-:Y:S01]  /*10520*/  FADD.FTZ R54, R54, R51 ;  /* 0x0000003336367221 */ /* 0x000fe20000010000 */
[----:B------:R-:W-:Y:S04]  /*10530*/  FFMA.FTZ R52, R125, UR4, -R152 ;  /* 0x000000047d347c23 */ /* 0x000fe80008010898 */
[----:B------:R-:W1:Y:S01]  /*10540*/  MUFU.EX2 R94, R94 ;  /* 0x0000005e005e7308 */ /* 0x000e620000000800 */
[----:B--2---:R-:W-:Y:S01]  /*10550*/  F2FP.BF16.F32.PACK_AB R26, R92, R91 ;  /* 0x0000005b5c1a723e */ /* 0x004fe200000010ff */
[----:B------:R-:W-:Y:S01]  /*10560*/  FADD.FTZ R63, R63, R48 ;  /* 0x000000303f3f7221 */ /* 0x000fe20000010000 */
[----:B------:R-:W-:Y:S01]  /*10570*/  FFMA.FTZ R48, R123, UR4, -R151 ;  /* 0x000000047b307c23 */ /* 0x000fe20008010897 */
[----:B------:R-:W-:Y:S02]  /*10580*/  FADD.FTZ R57, R57, R54 ;  /* 0x0000003639397221 */ /* 0x000fe40000010000 */
[----:B------:R-:W-:Y:S04]  /*10590*/  FADD.FTZ R64, R64, R63 ;  /* 0x0000003f40407221 */ /* 0x000fe80000010000 */
[----:B------:R-:W-:Y:S01]  /*105a0*/  MUFU.EX2 R93, R108 ;  /* 0x0000006c005d7308 */ /* 0x000fe20000000800 */
[----:B------:R-:W-:Y:S01]  /*105b0*/  FADD.FTZ R60, R60, R57 ;  /* 0x000000393c3c7221 */ /* 0x000fe20000010000 */
[----:B------:R-:W-:Y:S03]  /*105c0*/  FADD.FTZ R49, R67, R64 ;  /* 0x0000004043317221 */ /* 0x000fe60000010000 */
[----:B------:R-:W-:Y:S01]  /*105d0*/  FADD.FTZ R61, R61, R60 ;  /* 0x0000003c3d3d7221 */ /* 0x000fe20000010000 */
[----:B------:R-:W-:Y:S04]  /*105e0*/  FADD.FTZ R49, R68, R49 ;  /* 0x0000003144317221 */ /* 0x000fe80000010000 */
[----:B------:R-:W2:Y:S01]  /*105f0*/  MUFU.EX2 R96, R96 ;  /* 0x0000006000607308 */ /* 0x000ea20000000800 */
[----:B-1----:R-:W-:Y:S01]  /*10600*/  F2FP.BF16.F32.PACK_AB R27, R94, R3 ;  /* 0x000000035e1b723e */ /* 0x002fe200000010ff */
[----:B------:R-:W-:Y:S01]  /*10610*/  FADD.FTZ R70, R70, R49 ;  /* 0x0000003146467221 */ /* 0x000fe20000010000 */
[----:B------:R-:W-:Y:S03]  /*10620*/  FADD.FTZ R62, R62, R61 ;  /* 0x0000003d3e3e7221 */ /* 0x000fe60000010000 */
[----:B------:R-:W-:Y:S01]  /*10630*/  FADD.FTZ R71, R71, R70 ;  /* 0x0000004647477221 */ /* 0x000fe20000010000 */
[----:B------:R-:W-:Y:S03]  /*10640*/  FADD.FTZ R65, R65, R62 ;  /* 0x0000003e41417221 */ /* 0x000fe60000010000 */
[----:B------:R-:W-:Y:S01]  /*10650*/  MUFU.EX2 R95, R110 ;  /* 0x0000006e005f7308 */ /* 0x000fe20000000800 */
[C---:B------:R-:W-:Y:S03]  /*10660*/  HMMA.16816.F32.BF16 R8, R24.reuse, R36, R8 ;  /* 0x000000241808723c */ /* 0x040fe60000041808 */
[----:B------:R-:W-:Y:S01]  /*10670*/  FADD.FTZ R76, R76, R71 ;  /* 0x000000474c4c7221 */ /* 0x000fe20000010000 */
[----:B------:R-:W-:Y:S05]  /*10680*/  FADD.FTZ R66, R66, R65 ;  /* 0x0000004142427221 */ /* 0x000fea0000010000 */
[----:B------:R-:W1:Y:S01]  /*10690*/  MUFU.EX2 R98, R98 ;  /* 0x0000006200627308 */ /* 0x000e620000000800 */
[C---:B------:R-:W-:Y:S01]  /*106a0*/  HMMA.16816.F32.BF16 R12, R24.reuse, R38, R12 ;  /* 0x00000026180c723c */ /* 0x040fe2000004180c */
[----:B------:R-:W5:Y:S02]  /*106b0*/  LDSM.16.MT88.4 R36, [R6+0x3400] ;  /* 0x003400000624783b */ /* 0x000f640000004200 */
[----:B------:R-:W-:Y:S01]  /*106c0*/  FADD.FTZ R75, R75, R76 ;  /* 0x0000004c4b4b7221 */ /* 0x000fe20000010000 */
[----:B------:R-:W-:Y:S05]  /*106d0*/  FADD.FTZ R69, R69, R66 ;  /* 0x0000004245457221 */ /* 0x000fea0000010000 */
[----:B------:R-:W-:Y:S01]  /*106e0*/  MUFU.EX2 R97, R112 ;  /* 0x0000007000617308 */ /* 0x000fe20000000800 */
[C---:B----4-:R-:W-:Y:S03]  /*106f0*/  HMMA.16816.F32.BF16 R16, R24.reuse, R28, R16 ;  /* 0x0000001c1810723c */ /* 0x050fe60000041810 */
[----:B------:R-:W-:Y:S06]  /*10700*/  FADD.FTZ R72, R72, R69 ;  /* 0x0000004548487221 */ /* 0x000fec0000010000 */
[----:B------:R-:W4:Y:S01]  /*10710*/  MUFU.EX2 R100, R100 ;  /* 0x0000006400647308 */ /* 0x000f220000000800 */
[----:B------:R-:W-:Y:S01]  /*10720*/  HMMA.16816.F32.BF16 R20, R24, R30, R20 ;  /* 0x0000001e1814723c */ /* 0x000fe20000041814 */
[----:B------:R-:W5:Y:S02]  /*10730*/  LDSM.16.MT88.4 R28, [R208+0x8800] ;  /* 0x00880000d01c783b */ /* 0x000f640000004200 */
[----:B--2---:R-:W-:Y:S01]  /*10740*/  F2FP.BF16.F32.PACK_AB R24, R96, R93 ;  /* 0x0000005d6018723e */ /* 0x004fe200000010ff */
[----:B------:R-:W-:Y:S01]  /*10750*/  FADD.FTZ R73, R73, R72 ;  /* 0x0000004849497221 */ /* 0x000fe20000010000 */
[----:B-1----:R-:W-:Y:S04]  /*10760*/  F2FP.BF16.F32.PACK_AB R25, R98, R95 ;  /* 0x0000005f6219723e */ /* 0x002fe800000010ff */
[----:B------:R-:W-:Y:S01]  /*10770*/  MUFU.EX2 R99, R114 ;  /* 0x0000007200637308 */ /* 0x000fe20000000800 */
[----:B------:R-:W-:Y:S04]  /*10780*/  FADD.FTZ R74, R74, R73 ;  /* 0x000000494a4a7221 */ /* 0x000fe80000010000 */
[----:B------:R-:W-:Y:S05]  /*10790*/  FADD.FTZ R77, R77, R74 ;  /* 0x0000004a4d4d7221 */ /* 0x000fea0000010000 */
[----:B------:R-:W1:Y:S01]  /*107a0*/  MUFU.EX2 R102, R102 ;  /* 0x0000006600667308 */ /* 0x000e620000000800 */
[----:B----4-:R-:W-:Y:S01]  /*107b0*/  F2FP.BF16.F32.PACK_AB R26, R100, R97 ;  /* 0x00000061641a723e */ /* 0x010fe200000010ff */
[----:B------:R-:W-:Y:S04]  /*107c0*/  FADD.FTZ R77, R78, R77 ;  /* 0x0000004d4e4d7221 */ /* 0x000fe80000010000 */
[----:B------:R-:W-:Y:S04]  /*107d0*/  FADD.FTZ R42, R42, R77 ;  /* 0x0000004d2a2a7221 */ /* 0x000fe80000010000 */
[----:B------:R-:W-:Y:S01]  /*107e0*/  MUFU.EX2 R101, R116 ;  /* 0x0000007400657308 */ /* 0x000fe20000000800 */
[----:B------:R-:W-:Y:S04]  /*107f0*/  FADD.FTZ R43, R43, R42 ;  /* 0x0000002a2b2b7221 */ /* 0x000fe80000010000 */
[----:B------:R-:W-:Y:S05]  /*10800*/  FADD.FTZ R82, R82, R43 ;  /* 0x0000002b52527221 */ /* 0x000fea0000010000 */
[----:B------:R-:W2:Y:S01]  /*10810*/  MUFU.EX2 R50, R117 ;  /* 0x0000007500327308 */ /* 0x000ea20000000800 */
[----:B-1----:R-:W-:Y:S01]  /*10820*/  F2FP.BF16.F32.PACK_AB R27, R102, R99 ;  /* 0x00000063661b723e */ /* 0x002fe200000010ff */
[----:B------:R-:W-:Y:S04]  /*10830*/  FADD.FTZ R81, R81, R82 ;  /* 0x0000005251517221 */ /* 0x000fe80000010000 */
[----:B------:R-:W-:Y:S04]  /*10840*/  FADD.FTZ R86, R86, R81 ;  /* 0x0000005156567221 */ /* 0x000fe80000010000 */
[----:B------:R-:W-:Y:S01]  /*10850*/  MUFU.EX2 R45, R45 ;  /* 0x0000002d002d7308 */ /* 0x000fe20000000800 */
[C---:B---3--:R-:W-:Y:S03]  /*10860*/  HMMA.16816.F32.BF16 R8, R24.reuse, R32, R8 ;  /* 0x000000201808723c */ /* 0x048fe60000041808 */
[----:B------:R-:W-:Y:S01]  /*10870*/  FADD.FTZ R32, R40, R75 ;  /* 0x0000004b28207221 */ /* 0x000fe20000010000 */
[----:B------:R-:W-:Y:S05]  /*10880*/  FADD.FTZ R86, R85, R86 ;  /* 0x0000005655567221 */ /* 0x000fea0000010000 */
[----:B------:R-:W1:Y:S01]  /*10890*/  MUFU.EX2 R44, R44 ;  /* 0x0000002c002c7308 */ /* 0x000e620000000800 */
[----:B------:R-:W-:Y:S01]  /*108a0*/  FADD.FTZ R32, R41, R32 ;  /* 0x0000002029207221 */ /* 0x000fe20000010000 */
[C---:B------:R-:W-:Y:S03]  /*108b0*/  HMMA.16816.F32.BF16 R12, R24.reuse, R34, R12 ;  /* 0x00000022180c723c */ /* 0x040fe6000004180c */
[----:B------:R-:W-:Y:S01]  /*108c0*/  FADD.FTZ R79, R79, R32 ;  /* 0x000000204f4f7221 */ /* 0x000fe20000010000 */
[----:B------:R-:W-:Y:S01]  /*108d0*/  FFMA.FTZ R41, R127, UR4, -R151 ;  /* 0x000000047f297c23 */ /* 0x000fe20008010897 */
[----:B------:R-:W3:Y:S03]  /*108e0*/  LDSM.16.MT88.4 R32, [R6+0x3800] ;  /* 0x003800000620783b */ /* 0x000ee60000004200 */
[----:B------:R-:W-:Y:S01]  /*108f0*/  MUFU.EX2 R7, R7 ;  /* 0x0000000700077308 */ /* 0x000fe20000000800 */
[----:B------:R-:W-:Y:S01]  /*10900*/  FADD.FTZ R80, R80, R79 ;  /* 0x0000004f50507221 */ /* 0x000fe20000010000 */
[C---:B-----5:R-:W-:Y:S03]  /*10910*/  HMMA.16816.F32.BF16 R16, R24.reuse, R36, R16 ;  /* 0x000000241810723c */ /* 0x060fe60000041810 */
[--C-:B------:R-:W-:Y:S01]  /*10920*/  FFMA.FTZ R36, R128, UR4, -R152.reuse ;  /* 0x0000000480247c23 */ /* 0x100fe20008010898 */
[--C-:B------:R-:W-:Y:S01]  /*10930*/  FFMA.FTZ R37, R130, UR4, -R151.reuse ;  /* 0x0000000482257c23 */ /* 0x100fe20008010897 */
[----:B------:R-:W-:Y:S03]  /*10940*/  FFMA.FTZ R152, R129, UR4, -R152 ;  /* 0x0000000481987c23 */ /* 0x000fe60008010898 */
[----:B------:R-:W4:Y:S01]  /*10950*/  MUFU.EX2 R46, R46 ;  /* 0x0000002e002e7308 */ /* 0x000f220000000800 */
[----:B------:R-:W-:Y:S01]  /*10960*/  FFMA.FTZ R151, R131, UR4, -R151 ;  /* 0x0000000483977c23 */ /* 0x000fe20008010897 */
[----:B------:R-:W-:Y:S03]  /*10970*/  HMMA.16816.F32.BF16 R20, R24, R38, R20 ;  /* 0x000000261814723c */ /* 0x000fe60000041814 */
[----:B--2---:R-:W-:Y:S01]  /*10980*/  F2FP.BF16.F32.PACK_AB R24, R50, R101 ;  /* 0x000000653218723e */ /* 0x004fe200000010ff */
[----:B------:R-:W-:Y:S01]  /*10990*/  FADD.FTZ R83, R83, R80 ;  /* 0x0000005053537221 */ /* 0x000fe20000010000 */
[----:B-1----:R-:W-:Y:S03]  /*109a0*/  F2FP.BF16.F32.PACK_AB R25, R44, R45 ;  /* 0x0000002d2c19723e */ /* 0x002fe600000010ff */
[----:B------:R-:W-:Y:S01]  /*109b0*/  MUFU.EX2 R47, R47 ;  /* 0x0000002f002f7308 */ /* 0x000fe20000000800 */
[----:B------:R-:W-:Y:S01]  /*109c0*/  FADD.FTZ R89, R89, R86 ;  /* 0x0000005659597221 */ /* 0x000fe20000010000 */
[----:B------:R-:W-:Y:S03]  /*109d0*/  FADD.FTZ R84, R84, R83 ;  /* 0x0000005354547221 */ /* 0x000fe60000010000 */
[----:B------:R-:W-:Y:S01]  /*109e0*/  FADD.FTZ R90, R90, R89 ;  /* 0x000000595a5a7221 */ /* 0x000fe20000010000 */
[----:B------:R-:W-:Y:S04]  /*109f0*/  FADD.FTZ R87, R87, R84 ;  /* 0x0000005457577221 */ /* 0x000fe80000010000 */
[----:B------:R-:W1:Y:S01]  /*10a00*/  MUFU.EX2 R48, R48 ;  /* 0x0000003000307308 */ /* 0x000e620000000800 */
[----:B----4-:R-:W-:Y:S01]  /*10a10*/  F2FP.BF16.F32.PACK_AB R26, R46, R7 ;  /* 0x000000072e1a723e */ /* 0x010fe200000010ff */
[----:B------:R-:W-:Y:S01]  /*10a20*/  FADD.FTZ R88, R88, R87 ;  /* 0x0000005758587221 */ /* 0x000fe20000010000 */
[----:B------:R-:W-:Y:S03]  /*10a30*/  FADD.FTZ R3, R3, R90 ;  /* 0x0000005a03037221 */ /* 0x000fe60000010000 */
[----:B------:R-:W-:Y:S01]  /*10a40*/  FADD.FTZ R91, R91, R88 ;  /* 0x000000585b5b7221 */ /* 0x000fe20000010000 */
[----:B------:R-:W-:Y:S03]  /*10a50*/  FADD.FTZ R94, R94, R3 ;  /* 0x000000035e5e7221 */ /* 0x000fe60000010000 */
        /* <DEDUP_REMOVED lines=10> */
[----:B------:R-:W-:Y:S01]  /*10b00*/  FADD.FTZ R102, R102, R99 ;  /* 0x0000006366667221 */ /* 0x000fe20000010000 */
[C---:B------:R-:W-:Y:S02]  /*10b10*/  HMMA.16816.F32.BF16 R8, R24.reuse, R28, R8 ;  /* 0x0000001c1808723c */ /* 0x040fe40000041808 */
[----:B------:R-:W-:Y:S01]  /*10b20*/  MUFU.EX2 R40, R126 ;  /* 0x0000007e00287308 */ /* 0x000fe20000000800 */
[----:B------:R-:W-:Y:S01]  /*10b30*/  FADD.FTZ R100, R100, R97 ;  /* 0x0000006164647221 */ /* 0x000fe20000010000 */
[----:B------:R-:W-:Y:S03]  /*10b40*/  FADD.FTZ R45, R45, R102 ;  /* 0x000000662d2d7221 */ /* 0x000fe60000010000 */
[----:B------:R-:W-:Y:S01]  /*10b50*/  FADD.FTZ R101, R101, R100 ;  /* 0x0000006465657221 */ /* 0x000fe20000010000 */
[C---:B------:R-:W-:Y:S01]  /*10b60*/  HMMA.16816.F32.BF16 R12, R24.reuse, R30, R12 ;  /* 0x0000001e180c723c */ /* 0x040fe2000004180c */
[----:B------:R-:W1:Y:S03]  /*10b70*/  LDSM.16.MT88.4 R28, [R6+0x3c00] ;  /* 0x003c0000061c783b */ /* 0x000e660000004200 */
[----:B------:R-:W4:Y:S01]  /*10b80*/  MUFU.EX2 R41, R41 ;  /* 0x0000002900297308 */ /* 0x000f220000000800 */
[----:B--2---:R-:W-:Y:S01]  /*10b90*/  F2FP.BF16.F32.PACK_AB R132, R52, R49 ;  /* 0x000000313484723e */ /* 0x004fe200000010ff */
[----:B------:R-:W-:Y:S01]  /*10ba0*/  FADD.FTZ R50, R50, R101 ;  /* 0x0000006532327221 */ /* 0x000fe20000010000 */
[----:B------:R-:W-:Y:S01]  /*10bb0*/  FADD.FTZ R44, R44, R45 ;  /* 0x0000002d2c2c7221 */ /* 0x000fe20000010000 */
[C---:B---3--:R-:W-:Y:S06]  /*10bc0*/  HMMA.16816.F32.BF16 R16, R24.reuse, R32, R16 ;  /* 0x000000201810723c */ /* 0x048fec0000041810 */
[----:B------:R-:W-:Y:S01]  /*10bd0*/  MUFU.EX2 R36, R36 ;  /* 0x0000002400247308 */ /* 0x000fe20000000800 */
[----:B------:R-:W-:Y:S01]  /*10be0*/  FADD.FTZ R7, R7, R50 ;  /* 0x0000003207077221 */ /* 0x000fe20000010000 */
[----:B------:R-:W-:Y:S03]  /*10bf0*/  FADD.FTZ R47, R47, R44 ;  /* 0x0000002c2f2f7221 */ /* 0x000fe60000010000 */
[----:B------:R-:W-:Y:S01]  /*10c00*/  FADD.FTZ R46, R46, R7 ;  /* 0x000000072e2e7221 */ /* 0x000fe20000010000 */
[----:B------:R-:W-:Y:S04]  /*10c10*/  HMMA.16816.F32.BF16 R20, R24, R34, R20 ;  /* 0x000000221814723c */ /* 0x000fe80000041814 */
[----:B------:R-:W2:Y:S01]  /*10c20*/  MUFU.EX2 R231, R152 ;  /* 0x0000009800e77308 */ /* 0x000ea20000000800 */
[----:B----4-:R-:W-:Y:S01]  /*10c30*/  F2FP.BF16.F32.PACK_AB R133, R41, R40 ;  /* 0x000000282985723e */ /* 0x010fe200000010ff */
[----:B------:R-:W-:Y:S01]  /*10c40*/  FADD.FTZ R47, R48, R47 ;  /* 0x0000002f302f7221 */ /* 0x000fe20000010000 */
[----:B------:R-:W-:Y:S03]  /*10c50*/  FADD.FTZ R3, R49, R46 ;  /* 0x0000002e31037221 */ /* 0x000fe60000010000 */
[----:B------:R-:W-:Y:S01]  /*10c60*/  FADD.FTZ R40, R40, R47 ;  /* 0x0000002f28287221 */ /* 0x000fe20000010000 */
[----:B------:R-:W-:Y:S03]  /*10c70*/  FADD.FTZ R3, R52, R3 ;  /* 0x0000000334037221 */ /* 0x000fe60000010000 */
[----:B------:R-:W-:Y:S01]  /*10c80*/  MUFU.EX2 R37, R37 ;  /* 0x0000002500257308 */ /* 0x000fe20000000800 */
[----:B------:R-:W-:Y:S09]  /*10c90*/  FADD.FTZ R40, R41, R40 ;  /* 0x0000002829287221 */ /* 0x000ff20000010000 */
[----:B------:R-:W3:Y:S01]  /*10ca0*/  MUFU.EX2 R232, R151 ;  /* 0x0000009700e87308 */ /* 0x000ee20000000800 */
[C---:B--2---:R-:W-:Y:S01]  /*10cb0*/  F2FP.BF16.F32.PACK_AB R134, R231.reuse, R36 ;  /* 0x00000024e786723e */ /* 0x044fe200000010ff */
[----:B------:R-:W-:Y:S01]  /*10cc0*/  FADD.FTZ R36, R36, R3 ;  /* 0x0000000324247221 */ /* 0x000fe20000010000 */
[----:B------:R-:W-:Y:S03]  /*10cd0*/  MOV R3, R0 ;  /* 0x0000000000037202 */ /* 0x000fe60000000f00 */
[----:B------:R-:W-:Y:S01]  /*10ce0*/  FADD.FTZ R231, R231, R36 ;  /* 0x00000024e7e77221 */ /* 0x000fe20000010000 */
[C---:B---3--:R-:W-:Y:S01]  /*10cf0*/  F2FP.BF16.F32.PACK_AB R135, R232.reuse, R37 ;  /* 0x00000025e887723e */ /* 0x048fe200000010ff */
[----:B------:R-:W-:Y:S04]  /*10d00*/  FADD.FTZ R37, R37, R40 ;  /* 0x0000002825257221 */ /* 0x000fe80000010000 */
[----:B------:R-:W-:Y:S02]  /*10d10*/  FADD.FTZ R232, R232, R37 ;  /* 0x00000025e8e87221 */ /* 0x000fe40000010000 */
[C---:B------:R-:W-:Y:S08]  /*10d20*/  HMMA.16816.F32.BF16 R144, R132.reuse, R140, R8 ;  /* 0x0000008c8490723c */ /* 0x040ff00000041808 */
[C---:B------:R-:W-:Y:S08]  /*10d30*/  HMMA.16816.F32.BF16 R140, R132.reuse, R142, R12 ;  /* 0x0000008e848c723c */ /* 0x040ff0000004180c */
[C---:B-1----:R-:W-:Y:S08]  /*10d40*/  HMMA.16816.F32.BF16 R136, R132.reuse, R28, R16 ;  /* 0x0000001c8488723c */ /* 0x042ff00000041810 */
[----:B------:R-:W-:Y:S01]  /*10d50*/  HMMA.16816.F32.BF16 R132, R132, R30, R20 ;  /* 0x0000001e8484723c */ /* 0x000fe20000041814 */
[----:B------:R-:W-:Y:S08]  /*10d60*/  @!UPT UIADD3 URZ, UPT, UPT, URZ, URZ, URZ ;  /* 0x000000fffffff290 */ /* 0x000ff0000fffe0ff */
[----:B------:R-:W-:Y:S11]  /*10d70*/  @P0 BRA `(.L_x_568) ;  /* 0xffffffbc00c80947 */ /* 0x000ff6000383ffff */
.L_x_564:
[----:B------:R-:W1:Y:S01]  /*10d80*/  SHFL.BFLY PT, R4, R231, 0x2, 0x1f ;  /* 0x0c401f00e7047f89 */ /* 0x000e6200000e0000 */
[C---:B------:R-:W-:Y:S01]  /*10d90*/  SHF.L.U32 R9, R211.reuse, 0x1, RZ ;  /* 0x00000001d3097819 */ /* 0x040fe200000006ff */
[----:B------:R-:W2:Y:S01]  /*10da0*/  S2UR UR4, SR_CgaCtaId ;  /* 0x00000000000479c3 */ /* 0x000ea20000008800 */
[----:B------:R-:W-:Y:S01]  /*10db0*/  SHF.L.U32 R7, R211, 0x3, RZ ;  /* 0x00000003d3077819 */ /* 0x000fe200000006ff */
[----:B------:R-:W3:Y:S01]  /*10dc0*/  SHFL.BFLY PT, R3, R232, 0x2, 0x1f ;  /* 0x0c401f00e8037f89 */ /* 0x000ee200000e0000 */
[----:B------:R-:W-:Y:S01]  /*10dd0*/  LOP3.LUT R9, R9, 0x6, RZ, 0xc0, !PT ;  /* 0x0000000609097812 */ /* 0x000fe200078ec0ff */
[----:B------:R-:W-:Y:S01]  /*10de0*/  UMOV UR5, 0x400 ;  /* 0x0000040000057882 */ /* 0x000fe20000000000 */
[----:B------:R-:W-:Y:S01]  /*10df0*/  ISETP.NE.AND P1, PT, R218, -0x1, PT ;  /* 0xffffffffda00780c */ /* 0x000fe20003f25270 */
[----:B------:R-:W-:Y:S01]  /*10e00*/  BSSY.RECONVERGENT B0, `(.L_x_569) ;  /* 0x000006a000007945 */ /* 0x000fe20003800200 */
[C---:B------:R-:W-:Y:S01]  /*10e10*/  SHF.L.U32 R16, R211.reuse, 0x2, RZ ;  /* 0x00000002d3107819 */ /* 0x040fe200000006ff */
[----:B------:R-:W4:Y:S01]  /*10e20*/  LDC R15, c[0x0][0x434] ;  /* 0x00010d00ff0f7b82 */ /* 0x000f220000000800 */
[----:B------:R-:W-:-:S02]  /*10e30*/  LOP3.LUT P5, RZ, R211, 0x3, RZ, 0xc0, !PT ;  /* 0x00000003d3ff7812 */ /* 0x000fc400078ac0ff */
[C---:B------:R-:W-:Y:S02]  /*10e40*/  LOP3.LUT R14, R16.reuse, 0x20, RZ, 0xc0, !PT ;  /* 0x00000020100e7812 */ /* 0x040fe400078ec0ff */
[----:B------:R-:W-:-:S03]  /*10e50*/  LOP3.LUT R16, R16, 0x40, RZ, 0xc0, !PT ;  /* 0x0000004010107812 */ /* 0x000fc600078ec0ff */
[----:B------:R-:W5:Y:S01]  /*10e60*/  S2UR UR6, SR_CTAID.X ;  /* 0x00000000000679c3 */ /* 0x000f620000002500 */
[----:B-1----:R-:W-:Y:S01]  /*10e70*/  FADD.FTZ R11, R4, R231 ;  /* 0x000000e7040b7221 */ /* 0x002fe20000010000 */
[----:B------:R-:W-:Y:S01]  /*10e80*/  SHF.L.U32 R4, R211, 0x4, RZ ;  /* 0x00000004d3047819 */ /* 0x000fe200000006ff */
[----:B--2---:R-:W-:Y:S01]  /*10e90*/  ULEA UR4, UR4, UR5, 0x18 ;  /* 0x0000000504047291 */ /* 0x004fe2000f8ec0ff */
[----:B---3--:R-:W-:Y:S02]  /*10ea0*/  FADD.FTZ R12, R3, R232 ;  /* 0x000000e8030c7221 */ /* 0x008fe40000010000 */
[----:B------:R-:W1:Y:S01]  /*10eb0*/  SHFL.BFLY PT, R6, R11, 0x1, 0x1f ;  /* 0x0c201f000b067f89 */ /* 0x000e6200000e0000 */
[----:B------:R-:W-:Y:S02]  /*10ec0*/  LOP3.LUT R10, R9, 0x3e00, R4, 0xf8, !PT ;  /* 0x00003e00090a7812 */ /* 0x000fe400078ef804 */
[----:B------:R-:W-:Y:S01]  /*10ed0*/  LOP3.LUT R4, R7, 0xc0, RZ, 0xc0, !PT ;  /* 0x000000c007047812 */ /* 0x000fe200078ec0ff */
[----:B------:R-:W2:Y:S01]  /*10ee0*/  SHFL.BFLY PT, R5, R12, 0x1, 0x1f ;  /* 0x0c201f000c057f89 */ /* 0x000ea200000e0000 */
[----:B------:R-:W-:-:S02]  /*10ef0*/  LOP3.LUT R7, R10, 0x20, R7, 0xf8, !PT ;  /* 0x000000200a077812 */ /* 0x000fc400078ef807 */
[----:B------:R-:W-:Y:S01]  /*10f00*/  LOP3.LUT R10, R4, 0x18, R211, 0xf8, !PT ;  /* 0x00000018040a7812 */ /* 0x000fe200078ef8d3 */
[----:B-----5:R-:W-:Y:S01]  /*10f10*/  USHF.L.U32 UR6, UR6, 0x6, URZ ;  /* 0x0000000606067899 */ /* 0x020fe200080006ff */
[----:B-1----:R-:W-:-:S04]  /*10f20*/  FADD.FTZ R6, R11, R6 ;  /* 0x000000060b067221 */ /* 0x002fc80000010000 */
[----:B------:R-:W1:Y:S01]  /*10f30*/  MUFU.RCP R8, R6 ;  /* 0x0000000600087308 */ /* 0x000e620000001000 */
[----:B------:R-:W-:Y:S01]  /*10f40*/  FSETP.NE.FTZ.AND P4, PT, R6, RZ, PT ;  /* 0x000000ff0600720b */ /* 0x000fe20003f95000 */
[----:B--2---:R-:W-:-:S05]  /*10f50*/  FADD.FTZ R5, R12, R5 ;  /* 0x000000050c057221 */ /* 0x004fca0000010000 */
[----:B------:R-:W-:Y:S01]  /*10f60*/  FSETP.NE.FTZ.AND P3, PT, R5, RZ, PT ;  /* 0x000000ff0500720b */ /* 0x000fe20003f75000 */
[----:B------:R-:W2:Y:S06]  /*10f70*/  MUFU.RCP R3, R5 ;  /* 0x0000000500037308 */ /* 0x000eac0000001000 */
[----:B------:R-:W3:Y:S02]  /*10f80*/  @P4 LDC R17, c[0x0][0x458] ;  /* 0x00011600ff114b82 */ /* 0x000ee40000000800 */
[----:B------:R-:W-:Y:S01]  /*10f90*/  @P4 MUFU.LG2 R6, R6 ;  /* 0x0000000600064308 */ /* 0x000fe20000000c00 */
[----:B-1----:R-:W-:-:S02]  /*10fa0*/  FSEL R4, R8, 1, P4 ;  /* 0x3f80000008047808 */ /* 0x002fc40002000000 */
[----:B------:R-:W-:-:S03]  /*10fb0*/  LOP3.LUT R8, R7, R10, RZ, 0xfc, !PT ;  /* 0x0000000a07087212 */ /* 0x000fc600078efcff */
[----:B------:R-:W1:Y:S01]  /*10fc0*/  LDC.U8 R7, c[0x0][0x548] ;  /* 0x00015200ff077b82 */ /* 0x000e620000000000 */
[C---:B------:R-:W-:Y:S01]  /*10fd0*/  FMUL.FTZ R144, R4.reuse, R144 ;  /* 0x0000009004907220 */ /* 0x040fe20000410000 */
[C---:B------:R-:W-:Y:S01]  /*10fe0*/  FMUL.FTZ R145, R4.reuse, R145 ;  /* 0x0000009104917220 */ /* 0x040fe20000410000 */
[C---:B------:R-:W-:Y:S01]  /*10ff0*/  FMUL.FTZ R140, R4.reuse, R140 ;  /* 0x0000008c048c7220 */ /* 0x040fe20000410000 */
[C---:B------:R-:W-:Y:S01]  /*11000*/  FMUL.FTZ R141, R4.reuse, R141 ;  /* 0x0000008d048d7220 */ /* 0x040fe20000410000 */
[C---:B------:R-:W-:Y:S01]  /*11010*/  FMUL.FTZ R136, R4.reuse, R136 ;  /* 0x0000008804887220 */ /* 0x040fe20000410000 */
[C---:B------:R-:W-:Y:S01]  /*11020*/  FMUL.FTZ R137, R4.reuse, R137 ;  /* 0x0000008904897220 */ /* 0x040fe20000410000 */
[C---:B------:R-:W-:Y:S01]  /*11030*/  FMUL.FTZ R132, R4.reuse, R132 ;  /* 0x0000008404847220 */ /* 0x040fe20000410000 */
[----:B------:R-:W-:Y:S01]  /*11040*/  FMUL.FTZ R133, R4, R133 ;  /* 0x0000008504857220 */ /* 0x000fe20000410000 */
[----:B------:R-:W5:Y:S01]  /*11050*/  @!P1 LDC.64 R10, c[0x0][0x400] ;  /* 0x00010000ff0a9b82 */ /* 0x000f620000000a00 */
[----:B------:R-:W5:Y:S01]  /*11060*/  S2R R4, SR_CTAID.Y ;  /* 0x0000000000047919 */ /* 0x000f620000002600 */
[----:B------:R-:W-:Y:S01]  /*11070*/  LEA R13, R8, UR4, 0x1 ;  /* 0x00000004080d7c11 */ /* 0x000fe2000f8e08ff */
[----:B------:R-:W4:Y:S01]  /*11080*/  @P3 MUFU.LG2 R5, R5 ;  /* 0x0000000500053308 */ /* 0x000f220000000c00 */
[----:B--2---:R-:W-:-:S02]  /*11090*/  FSEL R3, R3, 1, P3 ;  /* 0x3f80000003037808 */ /* 0x004fc40001800000 */
[----:B------:R-:W-:Y:S02]  /*110a0*/  IADD3 R19, PT, PT, R13, -R16, RZ ;  /* 0x800000100d137210 */ /* 0x000fe40007ffe0ff */
[----:B------:R-:W2:Y:S01]  /*110b0*/  @P1 LDC.64 R8, c[0x0][0x408] ;  /* 0x00010200ff081b82 */ /* 0x000ea20000000a00 */
[C---:B------:R-:W-:Y:S01]  /*110c0*/  FMUL.FTZ R146, R3.reuse, R146 ;  /* 0x0000009203927220 */ /* 0x040fe20000410000 */
[C---:B------:R-:W-:Y:S01]  /*110d0*/  FMUL.FTZ R147, R3.reuse, R147 ;  /* 0x0000009303937220 */ /* 0x040fe20000410000 */
[C---:B------:R-:W-:Y:S01]  /*110e0*/  FMUL.FTZ R142, R3.reuse, R142 ;  /* 0x0000008e038e7220 */ /* 0x040fe20000410000 */
[C---:B------:R-:W-:Y:S01]  /*110f0*/  FMUL.FTZ R143, R3.reuse, R143 ;  /* 0x0000008f038f7220 */ /* 0x040fe20000410000 */
[C---:B------:R-:W-:Y:S01]  /*11100*/  FMUL.FTZ R138, R3.reuse, R138 ;  /* 0x0000008a038a7220 */ /* 0x040fe20000410000 */
[----:B------:R-:W-:Y:S01]  /*11110*/  FMUL.FTZ R139, R3, R139 ;  /* 0x0000008b038b7220 */ /* 0x000fe20000410000 */
[----:B-1----:R-:W-:Y:S01]  /*11120*/  ISETP.NE.AND P2, PT, R7, RZ, PT ;  /* 0x000000ff0700720c */ /* 0x002fe20003f45270 */
[----:B------:R-:W1:Y:S01]  /*11130*/  @P3 LDC R21, c[0x0][0x458] ;  /* 0x00011600ff153b82 */ /* 0x000e620000000800 */
[----:B------:R-:W3:Y:S01]  /*11140*/  S2R R7, SR_CTAID.Z ;  /* 0x0000000000077919 */ /* 0x000ee20000002700 */
[C---:B------:R-:W-:Y:S01]  /*11150*/  FMUL.FTZ R134, R3.reuse, R134 ;  /* 0x0000008603867220 */ /* 0x040fe20000410000 */
[----:B------:R-:W-:Y:S01]  /*11160*/  ISETP.NE.OR P0, PT, R218, -0x1, !P2 ;  /* 0xffffffffda00780c */ /* 0x000fe20005705670 */
[----:B------:R-:W-:Y:S01]  /*11170*/  FMUL.FTZ R3, R3, R135 ;  /* 0x0000008703037220 */ /* 0x000fe20000410000 */
[----:B------:R-:W-:Y:S01]  /*11180*/  F2FP.BF16.F32.PACK_AB R144, R145, R144 ;  /* 0x000000909190723e */ /* 0x000fe200000010ff */
[----:B----4-:R-:W-:Y:S01]  /*11190*/  @P3 FMUL.FTZ R5, R5, 0.69314718246459960938 ;  /* 0x3f31721805053820 */ /* 0x010fe20000410000 */
[----:B------:R-:W-:-:S02]  /*111a0*/  F2FP.BF16.F32.PACK_AB R146, R147, R146 ;  /* 0x000000929392723e */ /* 0x000fc400000010ff */
[----:B------:R-:W-:Y:S01]  /*111b0*/  F2FP.BF16.F32.PACK_AB R140, R141, R140 ;  /* 0x0000008c8d8c723e */ /* 0x000fe200000010ff */
[----:B------:R-:W-:Y:S01]  /*111c0*/  STS [R13], R144 ;  /* 0x000000900d007388 */ /* 0x000fe20000000800 */
[----:B------:R-:W-:Y:S01]  /*111d0*/  F2FP.BF16.F32.PACK_AB R142, R143, R142 ;  /* 0x0000008e8f8e723e */ /* 0x000fe200000010ff */
[----:B------:R-:W3:Y:S01]  /*111e0*/  @!P2 LDC R12, c[0x0][0x3e0] ;  /* 0x0000f800ff0cab82 */ /* 0x000ee20000000800 */
[----:B------:R-:W-:Y:S01]  /*111f0*/  IADD3 R23, PT, PT, R13, -R14, RZ ;  /* 0x8000000e0d177210 */ /* 0x000fe20007ffe0ff */
[----:B------:R4:W-:Y:S01]  /*11200*/  STS [R13+0x200], R146 ;  /* 0x000200920d007388 */ /* 0x0009e20000000800 */
[----:B------:R-:W-:Y:S01]  /*11210*/  F2FP.BF16.F32.PACK_AB R136, R137, R136 ;  /* 0x000000888988723e */ /* 0x000fe200000010ff */
[----:B--2---:R-:W-:Y:S01]  /*11220*/  @P1 IMAD.WIDE.U32 R26, R218, R8, RZ ;  /* 0x00000008da1a1225 */ /* 0x004fe200078e00ff */
[----:B------:R-:W-:Y:S01]  /*11230*/  F2FP.BF16.F32.PACK_AB R138, R139, R138 ;  /* 0x0000008a8b8a723e */ /* 0x000fe200000010ff */
[----:B------:R2:W-:Y:S01]  /*11240*/  STS [R23+0x10], R140 ;  /* 0x0000108c17007388 */ /* 0x0005e20000000800 */
[----:B------:R-:W-:Y:S01]  /*11250*/  F2FP.BF16.F32.PACK_AB R132, R133, R132 ;  /* 0x000000848584723e */ /* 0x000fe200000010ff */
[----:B------:R-:W2:Y:S01]  /*11260*/  @P2 LDC R16, c[0x0][0x454] ;  /* 0x00011500ff102b82 */ /* 0x000ea20000000800 */
[----:B-----5:R-:W-:Y:S01]  /*11270*/  @!P1 IMAD.WIDE.U32 R24, R4, R10, RZ ;  /* 0x0000000a04189225 */ /* 0x020fe200078e00ff */
[----:B------:R-:W-:Y:S01]  /*11280*/  F2FP.BF16.F32.PACK_AB R3, R3, R134 ;  /* 0x000000860303723e */ /* 0x000fe200000010ff */
[----:B------:R1:W-:Y:S01]  /*11290*/  STS [R23+0x210], R142 ;  /* 0x0002108e17007388 */ /* 0x0003e20000000800 */
[----:B------:R-:W-:Y:S01]  /*112a0*/  IADD3 R14, PT, PT, -R14, R19, RZ ;  /* 0x000000130e0e7210 */ /* 0x000fe20007ffe1ff */
[----:B------:R-:W-:Y:S01]  /*112b0*/  @!P1 IMAD R11, R4, R11, R25 ;  /* 0x0000000b040b9224 */ /* 0x000fe200078e0219 */
[----:B------:R-:W-:Y:S01]  /*112c0*/  MOV R10, 0x7f800000 ;  /* 0x7f800000000a7802 */ /* 0x000fe20000000f00 */
[----:B------:R2:W-:Y:S01]  /*112d0*/  STS [R19+0x20], R136 ;  /* 0x0000208813007388 */ /* 0x0005e20000000800 */
[----:B------:R-:W-:Y:S01]  /*112e0*/  @P1 IMAD R11, R218, R9, R27 ;  /* 0x00000009da0b1224 */ /* 0x000fe200078e021b */
[----:B------:R-:W-:Y:S01]  /*112f0*/  MOV R9, 0x7f800000 ;  /* 0x7f80000000097802 */ /* 0x000fe20000000f00 */
[----:B------:R-:W-:Y:S01]  /*11300*/  @!P0 IMAD R218, R4, R15, RZ ;  /* 0x0000000f04da8224 */ /* 0x000fe200078e02ff */
[----:B------:R2:W-:Y:S01]  /*11310*/  STS [R19+0x220], R138 ;  /* 0x0002208a13007388 */ /* 0x0005e20000000800 */
[----:B-1----:R-:W-:-:S03]  /*11320*/  @P3 FFMA.FTZ R9, R0, R21, R5 ;  /* 0x0000001500093223 */ /* 0x002fc60000010005 */
[----:B------:R1:W-:Y:S01]  /*11330*/  STS [R14+0x30], R132 ;  /* 0x000030840e007388 */ /* 0x0003e20000000800 */
[----:B---3--:R-:W-:Y:S02]  /*11340*/  @!P2 IMAD R12, R4, R12, R7 ;  /* 0x0000000c040ca224 */ /* 0x008fe400078e0207 */
[----:B----4-:R-:W-:Y:S01]  /*11350*/  @P4 FMUL.FTZ R13, R6, 0.69314718246459960938 ;  /* 0x3f317218060d4820 */ /* 0x010fe20000410000 */
[----:B------:R1:W-:Y:S01]  /*11360*/  STS [R14+0x230], R3 ;  /* 0x000230030e007388 */ /* 0x0003e20000000800 */
[----:B------:R-:W-:Y:S02]  /*11370*/  @!P2 IMAD R8, R12, R15, RZ ;  /* 0x0000000f0c08a224 */ /* 0x000fe400078e02ff */
[----:B------:R-:W-:Y:S01]  /*11380*/  @P4 FFMA.FTZ R10, R2, R17, R13 ;  /* 0x00000011020a4223 */ /* 0x000fe2000001000d */
[----:B--2---:R-:W-:Y:S01]  /*11390*/  @P2 IMAD R8, R7, R16, R218 ;  /* 0x0000001007082224 */ /* 0x004fe200078e02da */
[----:B------:R-:W-:Y:S06]  /*113a0*/  BAR.SYNC.DEFER_BLOCKING 0x0 ;  /* 0x0000000000007b1d */ /* 0x000fec0000010000 */
[----:B------:R-:W-:Y:S05]  /*113b0*/  @P5 BRA `(.L_x_570) ;  /* 0x0000000000385947 */ /* 0x000fea0003800000 */
[----:B------:R-:W-:Y:S01]  /*113c0*/  SHF.R.U32.HI R211, RZ, 0x1, R211 ;  /* 0x00000001ffd37819 */ /* 0x000fe200000116d3 */
[----:B------:R-:W2:Y:S01]  /*113d0*/  LDCU.64 UR4, c[0x0][0x420] ;  /* 0x00008400ff0477ac */ /* 0x000ea20008000a00 */
[----:B------:R-:W-:Y:S02]  /*113e0*/  VIADD R8, R8, UR6 ;  /* 0x0000000608087c36 */ /* 0x000fe40008000000 */
[----:B-1----:R-:W-:-:S04]  /*113f0*/  LOP3.LUT R3, R211, 0x30, RZ, 0xc0, !PT ;  /* 0x00000030d3037812 */ /* 0x002fc800078ec0ff */
[----:B------:R-:W-:-:S04]  /*11400*/  LOP3.LUT R3, R3, 0x7, R226, 0xf8, !PT ;  /* 0x0000000703037812 */ /* 0x000fc800078ef8e2 */
[C---:B------:R-:W-:Y:S01]  /*11410*/  IADD3 R0, P0, PT, R8.reuse, R3, RZ ;  /* 0x0000000308007210 */ /* 0x040fe20007f1e0ff */
[C---:B------:R-:W-:Y:S01]  /*11420*/  VIADD R5, R3.reuse, 0x8 ;  /* 0x0000000803057836 */ /* 0x040fe20000000000 */
[-C--:B------:R-:W-:Y:S02]  /*11430*/  ISETP.GE.AND P3, PT, R3, R212.reuse, PT ;  /* 0x000000d40300720c */ /* 0x080fe40003f66270 */
[----:B------:R-:W-:Y:S02]  /*11440*/  LEA.HI.X.SX32 R3, R8, RZ, 0x1, P0 ;  /* 0x000000ff08037211 */ /* 0x000fe400000f0eff */
[----:B------:R-:W-:Y:S02]  /*11450*/  ISETP.GE.AND P2, PT, R5, R212, PT ;  /* 0x000000d40500720c */ /* 0x000fe40003f46270 */
[----:B--2---:R-:W-:-:S04]  /*11460*/  LEA R2, P0, R0, UR4, 0x2 ;  /* 0x0000000400027c11 */ /* 0x004fc8000f8010ff */
[----:B------:R-:W-:-:S05]  /*11470*/  LEA.HI.X R3, R0, UR5, R3, 0x2, P0 ;  /* 0x0000000500037c11 */ /* 0x000fca00080f1403 */
[----:B------:R2:W-:Y:S04]  /*11480*/  @!P3 STG.E desc[UR16][R2.64], R10 ;  /* 0x0000000a0200b986 */ /* 0x0005e8000c101910 */
[----:B------:R2:W-:Y:S02]  /*11490*/  @!P2 STG.E desc[UR16][R2.64+0x20], R9 ;  /* 0x000020090200a986 */ /* 0x0005e4000c101910 */
.L_x_570:
[----:B------:R-:W-:Y:S05]  /*114a0*/  BSYNC.RECONVERGENT B0 ;  /* 0x0000000000007941 */ /* 0x000fea0003800200 */
.L_x_569:
[----:B------:R-:W3:Y:S01]  /*114b0*/  LDCU UR4, c[0x0][0x440] ;  /* 0x00008800ff0477ac */ /* 0x000ee20008000800 */
[----:B-12---:R-:W1:Y:S01]  /*114c0*/  LDC.64 R2, c[0x0][0x408] ;  /* 0x00010200ff027b82 */ /* 0x006e620000000a00 */
[----:B------:R-:W-:Y:S01]  /*114d0*/  MOV R221, RZ ;  /* 0x000000ff00dd7202 */ /* 0x000fe20000000f00 */
[----:B------:R-:W2:Y:S01]  /*114e0*/  LDS.128 R12, [R219] ;  /* 0x00000000db0c7984 */ /* 0x000ea20000000c00 */
[----:B------:R-:W-:Y:S02]  /*114f0*/  @P1 MOV R24, R26 ;  /* 0x0000001a00181202 */ /* 0x000fe40000000f00 */
[----:B---3--:R-:W-:Y:S01]  /*11500*/  ISETP.GE.AND P0, PT, R220, UR4, PT ;  /* 0x00000004dc007c0c */ /* 0x008fe2000bf06270 */
[----:B------:R-:W3:Y:S03]  /*11510*/  LDCU.64 UR4, c[0x0][0x410] ;  /* 0x00008200ff0477ac */ /* 0x000ee60008000a00 */
[----:B------:R-:W-:Y:S01]  /*11520*/  ISETP.GE.OR P2, PT, R226, R212, P0 ;  /* 0x000000d4e200720c */ /* 0x000fe20000746670 */
[----:B-1----:R-:W-:-:S04]  /*11530*/  IMAD.WIDE.U32 R220, R2, UR6, R220 ;  /* 0x0000000602dc7c25 */ /* 0x002fc8000f8e00dc */
[----:B------:R-:W-:Y:S01]  /*11540*/  IMAD R0, R3, UR6, R221 ;  /* 0x0000000603007c24 */ /* 0x000fe2000f8e02dd */
[----:B------:R-:W-:-:S07]  /*11550*/  IADD3 R8, P1, PT, R24, R220, RZ ;  /* 0x000000dc18087210 */ /* 0x000fce0007f3e0ff */
[----:B------:R-:W1:Y:S01]  /*11560*/  @!P2 LDC.64 R4, c[0x0][0x3f0] ;  /* 0x0000fc00ff04ab82 */ /* 0x000e620000000a00 */
[----:B------:R-:W-:Y:S02]  /*11570*/  IMAD.X R9, R11, 0x1, R0, P1 ;  /* 0x000000010b097824 */ /* 0x000fe400008e0600 */
[----:B---3--:R-:W-:-:S04]  /*11580*/  IMAD.WIDE.U32 R8, R7, UR4, R8 ;  /* 0x0000000407087c25 */ /* 0x008fc8000f8e0008 */
[----:B------:R-:W-:Y:S01]  /*11590*/  IMAD R11, R7, UR5, R9 ;  /* 0x00000005070b7c24 */ /* 0x000fe2000f8e0209 */
[----:B------:R-:W-:Y:S01]  /*115a0*/  @!P2 MOV R10, R8 ;  /* 0x00000008000aa202 */ /* 0x000fe20000000f00 */
[----:B------:R-:W-:-:S04]  /*115b0*/  VIADD R7, R226, 0x20 ;  /* 0x00000020e2077836 */ /* 0x000fc80000000000 */
[----:B------:R-:W-:Y:S01]  /*115c0*/  @!P2 IMAD.WIDE.U32 R18, R226, R2, R10 ;  /* 0x00000002e212a225 */ /* 0x000fe200078e000a */
[----:B------:R-:W-:-:S03]  /*115d0*/  ISETP.GE.OR P0, PT, R7, R212, P0 ;  /* 0x000000d40700720c */ /* 0x000fc60000706670 */
[----:B------:R-:W-:Y:S01]  /*115e0*/  @!P2 IMAD R0, R226, R3, R19 ;  /* 0x00000003e200a224 */ /* 0x000fe200078e0213 */
[----:B-1----:R-:W-:-:S04]  /*115f0*/  @!P2 LEA R16, P1, R18, R4, 0x1 ;  /* 0x000000041210a211 */ /* 0x002fc800078208ff */
[----:B------:R-:W-:Y:S02]  /*11600*/  @!P2 LEA.HI.X R17, R18, R5, R0, 0x1, P1 ;  /* 0x000000051211a211 */ /* 0x000fe400008f0c00 */
[----:B------:R1:W3:Y:S04]  /*11610*/  LDS.128 R4, [R219+0x800] ;  /* 0x00080000db047984 */ /* 0x0002e80000000c00 */
[----:B--2---:R1:W-:Y:S01]  /*11620*/  @!P2 STG.E.128 desc[UR16][R16.64], R12 ;  /* 0x0000000c1000a986 */ /* 0x0043e2000c101d10 */
[----:B------:R-:W-:Y:S05]  /*11630*/  @P0 EXIT ;  /* 0x000000000000094d */ /* 0x000fea0003800000 */
[----:B------:R-:W-:Y:S01]  /*11640*/  IADD3 R227, P0, PT, R226, 0x20, RZ ;  /* 0x00000020e2e37810 */ /* 0x000fe20007f1e0ff */
[----:B------:R-:W2:Y:S03]  /*11650*/  LDCU.64 UR4, c[0x0][0x3f0] ;  /* 0x00007e00ff0477ac */ /* 0x000ea60008000a00 */
[----:B------:R-:W-:-:S05]  /*11660*/  IADD3.X R9, PT, PT, RZ, RZ, RZ, P0, !PT ;  /* 0x000000ffff097210 */ /* 0x000fca00007fe4ff */
[----:B------:R-:W-:Y:S01]  /*11670*/  IMAD R0, R9, R2, RZ ;  /* 0x0000000209007224 */ /* 0x000fe200078e02ff */
[----:B------:R-:W-:-:S03]  /*11680*/  MOV R9, R11 ;  /* 0x0000000b00097202 */ /* 0x000fc60000000f00 */
[C---:B------:R-:W-:Y:S02]  /*11690*/  IMAD R0, R227.reuse, R3, R0 ;  /* 0x00000003e3007224 */ /* 0x040fe400078e0200 */
[----:B------:R-:W-:-:S03]  /*116a0*/  IMAD.WIDE.U32 R8, R227, R2, R8 ;  /* 0x00000002e3087225 */ /* 0x000fc600078e0008 */
[----:B--2---:R-:W-:Y:S02]  /*116b0*/  LEA R2, P0, R8, UR4, 0x1 ;  /* 0x0000000408027c11 */ /* 0x004fe4000f8008ff */
[----:B------:R-:W-:-:S04]  /*116c0*/  IADD3 R3, PT, PT, R0, R9, RZ ;  /* 0x0000000900037210 */ /* 0x000fc80007ffe0ff */
[----:B------:R-:W-:-:S05]  /*116d0*/  LEA.HI.X R3, R8, UR5, R3, 0x1, P0 ;  /* 0x0000000508037c11 */ /* 0x000fca00080f0c03 */
[----:B---3--:R-:W-:Y:S01]  /*116e0*/  STG.E.128 desc[UR16][R2.64], R4 ;  /* 0x0000000402007986 */ /* 0x008fe2000c101d10 */
[----:B------:R-:W-:Y:S05]  /*116f0*/  EXIT ;  /* 0x000000000000794d */ /* 0x000fea0003800000 */
.L_x_571:
        /* <DEDUP_REMOVED lines=16> */
.L_x_4874:


//--------------------- .text._ZN5flash24flash_fwd_splitkv_kernelI23Flash_fwd_kernel_traitsILi32ELi64ELi256ELi4ELb0ELb0EN7cutlass10bfloat16_tE19Flash_kernel_traitsILi32ELi64ELi256ELi4ES3_EELb1ELb0ELb0ELb0ELb0ELb1ELb0ELb0EEEvNS_16Flash_fwd_paramsE --------------------------
	.section	.text._ZN5flash24flash_fwd_splitkv_kernelI23Flash_fwd_kernel_traitsILi32ELi64ELi256ELi4ELb0ELb0EN7cutlass10bfloat16_tE19Flash_kernel_traitsILi32ELi64ELi256ELi4ES3_EELb1ELb0ELb0ELb0ELb0ELb1ELb0ELb0EEEvNS_16Flash_fwd_paramsE,"ax",@progbits
	.align	128
        .global         _ZN5flash24flash_fwd_splitkv_kernelI23Flash_fwd_kernel_traitsILi32ELi64ELi256ELi4ELb0ELb0EN7cutlass10bfloat16_tE19Flash_kernel_traitsILi32ELi64ELi256ELi4ES3_EELb1ELb0ELb0ELb0ELb0ELb1ELb0ELb0EEEvNS_16Flash_fwd_paramsE
        .type           _ZN5flash24flash_fwd_splitkv_kernelI23Flash_fwd_kernel_traitsILi32ELi64ELi256ELi4ELb0ELb0EN7cutlass10bfloat16_tE19Flash_kernel_traitsILi32ELi64ELi256ELi4ES3_EELb1ELb0ELb0ELb0ELb0ELb1ELb0ELb0EEEvNS_16Flash_fwd_paramsE,@function
        .size           _ZN5flash24flash_fwd_splitkv_kernelI23Flash_fwd_kernel_traitsILi32ELi64ELi256ELi4ELb0ELb0EN7cutlass10bfloat16_tE19Flash_kernel_traitsILi32ELi64ELi256ELi4ES3_EELb1ELb0ELb0ELb0ELb0ELb1ELb0ELb0EEEvNS_16Flash_fwd_paramsE,(.L_x_4875 - _ZN5flash24flash_fwd_splitkv_kernelI23Flash_fwd_kernel_traitsILi32ELi64ELi256ELi4ELb0ELb0EN7cutlass10bfloat16_tE19Flash_kernel_traitsILi32ELi64ELi256ELi4ES3_EELb1ELb0ELb0ELb0ELb0ELb1ELb0ELb0EEEvNS_16Flash_fwd_paramsE)
        .other          _ZN5flash24flash_fwd_splitkv_kernelI23Flash_fwd_kernel_traitsILi32ELi64ELi256ELi4ELb0ELb0EN7cutlass10bfloat16_tE19Flash_kernel_traitsILi32ELi64ELi256ELi4ES3_EELb1ELb0ELb0ELb0ELb0ELb1ELb0ELb0EEEvNS_16Flash_fwd_paramsE,@"STO_CUDA_ENTRY STV_DEFAULT"
_ZN5flash24flash_fwd_splitkv_kernelI23Flash_fwd_kernel_traitsILi32ELi64ELi256ELi4ELb0ELb0EN7cutlass10bfloat16_tE19Flash_kernel_traitsILi32ELi64ELi256ELi4ES3_EELb1ELb0ELb0ELb0ELb0ELb1ELb0ELb0EEEvNS_16Flash_fwd_paramsE:
.text._ZN5flash24flash_fwd_splitkv_kernelI23Flash_fwd_kernel_traitsILi32ELi64ELi256ELi4ELb0ELb0EN7cutlass10bfloat16_tE19Flash_kernel_traitsILi32ELi64ELi256ELi4ES3_EELb1ELb0ELb0ELb0ELb0ELb1ELb0ELb0EEEvNS_16Flash_fwd_paramsE:
        /* <DEDUP_REMOVED lines=14> */
[----:B--2---:R-:W-:Y:S01]  /*00e0*/  IMAD.WIDE.U32 R14, R0, 0x4, R4 ;  /* 0x00000004000e7825 */ /* 0x004fe200078e0004 */
[----:B---3--:R-:W-:Y:S02]  /*00f0*/  ISETP.NE.U32.AND P3, PT, RZ, UR6, PT ;  /* 0x00000006ff007c0c */ /* 0x008fe4000bf65070 */
[----:B------:R-:W-:-:S02]  /*0100*/  ISETP.NE.AND.EX P2, PT, RZ, UR5, PT, P2 ;  /* 0x00000005ff007c0c */ /* 0x000fc4000bf45320 */
[----:B------:R-:W-:-:S03]  /*0110*/  ISETP.NE.AND.EX P3, PT, RZ, UR7, PT, P3 ;  /* 0x00000007ff007c0c */ /* 0x000fc6000bf65330 */
[----:B------:R-:W2:Y:S04]  /*0120*/  @P0 LDG.E R236, desc[UR16][R14.64] ;  /* 0x000000100eec0981 */ /* 0x000ea8000c1e1900 */
[----:B------:R1:W2:Y:S01]  /*0130*/  @P4 LDG.E R17, desc[UR16][R14.64+0x4] ;  /* 0x000004100e114981 */ /* 0x0002a2000c1e1900 */
[----:B------:R-:W-:Y:S01]  /*0140*/  IMAD.SHL.U32 R7, R0, 0x4, RZ ;  /* 0x0000000400077824 */ /* 0x000fe200078e00ff */
[----:B------:R-:W-:Y:S01]  /*0150*/  SHF.R.U32.HI R4, RZ, 0x1e, R0 ;  /* 0x0000001eff047819 */ /* 0x000fe20000011600 */
[----:B------:R-:W-:Y:S01]  /*0160*/  IMAD.MOV.U32 R2, RZ, RZ, RZ ;  /* 0x000000ffff027224 */ /* 0x000fe200078e00ff */
[----:B------:R-:W3:Y:S02]  /*0170*/  @!P4 LDC R6, c[0x0][0x434] ;  /* 0x00010d00ff06cb82 */ /* 0x000ee40000000800 */
[----:B------:R-:W-:-:S02]  /*0180*/  @P2 IADD3 R8, P0, PT, R7, UR4, RZ ;  /* 0x0000000407082c10 */ /* 0x000fc4000ff1e0ff */
[C---:B------:R-:W-:Y:S01]  /*0190*/  @P3 IADD3 R10, P1, PT, R7.reuse, UR6, RZ ;  /* 0x00000006070a3c10 */ /* 0x040fe2000ff3e0ff */
[----:B------:R-:W4:Y:S01]  /*01a0*/  LDCU.U8 UR4, c[0x0][0x532] ;  /* 0x0000a640ff0477ac */ /* 0x000f220008000000 */
[C---:B------:R-:W-:Y:S02]  /*01b0*/  @P2 IADD3.X R9, PT, PT, R4.reuse, UR5, RZ, P0, !PT ;  /* 0x0000000504092c10 */ /* 0x040fe400087fe4ff */
[----:B------:R-:W-:Y:S01]  /*01c0*/  @P3 IADD3.X R11, PT, PT, R4, UR7, RZ, P1, !PT ;  /* 0x00000007040b3c10 */ /* 0x000fe20008ffe4ff */
[----:B------:R-:W2:Y:S02]  /*01d0*/  @!P2 LDC R3, c[0x0][0x43c] ;  /* 0x00010f00ff03ab82 */ /* 0x000ea40000000800 */
[----:B------:R-:W5:Y:S04]  /*01e0*/  @P2 LDG.E R83, desc[UR16][R8.64] ;  /* 0x0000001008532981 */ /* 0x000f68000c1e1900 */
[----:B------:R4:W5:Y:S01]  /*01f0*/  @P3 LDG.E R2, desc[UR16][R10.64] ;  /* 0x000000100a023981 */ /* 0x000962000c1e1900 */
[----:B-1----:R-:W-:-:S05]  /*0200*/  IADD3 R14, P0, PT, R7, R12, RZ ;  /* 0x0000000c070e7210 */ /* 0x002fca0007f1e0ff */
[----:B------:R-:W-:Y:S01]  /*0210*/  IMAD.X R15, R4, 0x1, R13, P0 ;  /* 0x00000001040f7824 */ /* 0x000fe200000e060d */
[----:B------:R-:W-:-:S04]  /*0220*/  ISETP.NE.U32.AND P0, PT, R12, RZ, PT ;  /* 0x000000ff0c00720c */ /* 0x000fc80003f05070 */
[----:B------:R-:W-:Y:S02]  /*0230*/  ISETP.NE.AND.EX P0, PT, R13, RZ, PT, P0 ;  /* 0x000000ff0d00720c */ /* 0x000fe40003f05300 */
[----:B----4-:R-:W-:Y:S01]  /*0240*/  ISETP.NE.AND P1, PT, RZ, UR4, PT ;  /* 0x00000004ff007c0c */ /* 0x010fe2000bf25270 */
[----:B------:R-:W1:Y:S01]  /*0250*/  @!P2 LDC.64 R8, c[0x0][0x488] ;  /* 0x00012200ff08ab82 */ /* 0x000e620000000a00 */
[----:B------:R-:W4:Y:S01]  /*0260*/  S2R R11, SR_CTAID.X ;  /* 0x00000000000b7919 */ /* 0x000f220000002500 */
[----:B------:R-:W-:-:S04]  /*0270*/  ISETP.EQ.U32.AND P3, PT, R12, RZ, PT ;  /* 0x000000ff0c00720c */ /* 0x000fc80003f62070 */
[----:B------:R-:W-:-:S04]  /*0280*/  ISETP.EQ.OR.EX P3, PT, R13, RZ, !P1, P3 ;  /* 0x000000ff0d00720c */ /* 0x000fc80004f62730 */
[----:B------:R-:W1:Y:S01]  /*0290*/  @!P0 LDC R13, c[0x0][0x438] ;  /* 0x00010e00ff0d8b82 */ /* 0x000e620000000800 */
[----:B------:R-:W-:-:S08]  /*02a0*/  IMAD.MOV.U32 R5, RZ, RZ, -0x1 ;  /* 0xffffffffff057424 */ /* 0x000fd000078e00ff */
[----:B------:R1:W5:Y:S01]  /*02b0*/  @!P3 LDG.E R5, desc[UR16][R14.64] ;  /* 0x000000100e05b981 */ /* 0x000362000c1e1900 */
[----:B----4-:R-:W-:Y:S02]  /*02c0*/  IMAD.SHL.U32 R19, R11, 0x40, RZ ;  /* 0x000000400b137824 */ /* 0x010fe400078e00ff */
[----:B--2---:R-:W-:-:S05]  /*02d0*/  @P4 IMAD.IADD R6, R17, 0x1, -R236 ;  /* 0x0000000111064824 */ /* 0x004fca00078e0aec */
[----:B---3--:R-:W-:Y:S01]  /*02e0*/  ISETP.GT.AND P3, PT, R6, R19, PT ;  /* 0x000000130600720c */ /* 0x008fe20003f64270 */
[----:B-1----:R-:W-:-:S12]  /*02f0*/  @!P0 BRA `(.L_x_572) ;  /* 0x00000000000c8947 */ /* 0x002fd80003800000 */
[----:B------:R-:W2:Y:S02]  /*0300*/  @P1 LDG.E R10, desc[UR16][R14.64+0x4] ;  /* 0x000004100e0a1981 */ /* 0x000ea4000c1e1900 */
[----:B--2--5:R-:W-:-:S06]  /*0310*/  @P1 IADD3 R13, PT, PT, R10, -R5, RZ ;  /* 0x800000050a0d1210 */ /* 0x024fcc0007ffe0ff */
[----:B------:R1:W5:Y:S02]  /*0320*/  @!P1 LDG.E R13, desc[UR16][R14.64] ;  /* 0x000000100e0d9981 */ /* 0x000364000c1e1900 */
.L_x_572:
[----:B------:R-:W-:Y:S01]  /*0330*/  @!P2 ISETP.NE.U32.AND P0, PT, R8, RZ, PT ;  /* 0x000000ff0800a20c */ /* 0x000fe20003f05070 */
[----:B------:R-:W-:-:S12]  /*0340*/  @!P3 EXIT ;  /* 0x000000000000b94d */ /* 0x000fd80003800000 */
[----:B------:R-:W2:Y:S01]  /*0350*/  LDCU UR5, c[0x0][0x438] ;  /* 0x00008700ff0577ac */ /* 0x000ea20008000800 */
[----:B------:R-:W-:Y:S01]  /*0360*/  @!P2 ISETP.NE.AND.EX P0, PT, R9, RZ, PT, P0 ;  /* 0x000000ff0900a20c */ /* 0x000fe20003f05300 */
[----:B-----5:R-:W-:Y:S01]  /*0370*/  @P2 IMAD.IADD R83, R83, 0x1, -R2 ;  /* 0x0000000153532824 */ /* 0x020fe200078e0a02 */
[----:B------:R-:W3:Y:S01]  /*0380*/  S2R R148, SR_TID.X ;  /* 0x0000000000947919 */ /* 0x000ee20000002100 */
[----:B------:R-:W4:Y:S01]  /*0390*/  LDCU UR14, c[0x0][0x508] ;  /* 0x0000a100ff0e77ac */ /* 0x000f220008000800 */
[----:B------:R-:W-:-:S04]  /*03a0*/  @!P2 SEL R3, R3, RZ, P0 ;  /* 0x000000ff0303a207 */ /* 0x000fc80000000000 */
[----:B------:R-:W-:Y:S01]  /*03b0*/  @!P2 IADD3 R83, PT, PT, R3, R13, -R2 ;  /* 0x0000000d0353a210 */ /* 0x000fe20007ffe802 */
[----:B------:R-:W-:Y:S01]  /*03c0*/  VIADD R3, R11, 0x1 ;  /* 0x000000010b037836 */ /* 0x000fe20000000000 */
[----:B------:R-:W1:Y:S03]  /*03d0*/  S2R R13, SR_CTAID.Z ;  /* 0x00000000000d7919 */ /* 0x000e660000002700 */
[----:B------:R-:W-:Y:S02]  /*03e0*/  VIADD R10, R83, 0xff ;  /* 0x000000ff530a7836 */ /* 0x000fe40000000000 */
[----:B------:R-:W-:Y:S01]  /*03f0*/  IMAD R3, R3, 0x40, -R6 ;  /* 0x0000004003037824 */ /* 0x000fe200078e0a06 */
[----:B--2---:R-:W-:Y:S02]  /*0400*/  UIADD3 UR5, UPT, UPT, UR5, 0xff, URZ ;  /* 0x000000ff05057890 */ /* 0x004fe4000fffe0ff */
[----:B------:R-:W-:-:S02]  /*0410*/  SHF.R.S32.HI R9, RZ, 0x1f, R10 ;  /* 0x0000001fff097819 */ /* 0x000fc4000001140a */
        /* <DEDUP_REMOVED lines=63> */
.L_x_575:
[----:B------:R-:W-:Y:S05]  /*0810*/  BSYNC.RECONVERGENT B0 ;  /* 0x0000000000007941 */ /* 0x000fea0003800200 */
.L_x_574:
        /* <DEDUP_REMOVED lines=14> */
.L_x_573:
        /* <DEDUP_REMOVED lines=10> */
.L_x_576:
[----:B------:R-:W-:Y:S05]  /*09a0*/  BRA.U !UP1, `(.L_x_577) ;  /* 0x00000005098c7547 */ /* 0x000fea000b800000 */
[----:B-1----:R-:W1:Y:S01]  /*09b0*/  LDC R9, c[0x0][0x4f0] ;  /* 0x00013c00ff097b82 */ /* 0x002e620000000800 */
[----:B------:R-:W-:Y:S01]  /*09c0*/  LEA R2, R3, 0xffffff00, 0x8 ;  /* 0xffffff0003027811 */ /* 0x000fe200078e40ff */
[----:B------:R-:W2:Y:S01]  /*09d0*/  LDCU.64 UR4, c[0x0][0x4e8] ;  /* 0x00009d00ff0477ac */ /* 0x000ea20008000a00 */
[----:B------:R-:W3:Y:S01]  /*09e0*/  LDCU.64 UR6, c[0x0][0x3a0] ;  /* 0x00007400ff0677ac */ /* 0x000ee20008000a00 */
        /* <DEDUP_REMOVED lines=11> */
[----:B------:R-:W-:-:S04]  /*0aa0*/  IMAD.HI.U32 R5, R15, R5, R14 ;  /* 0x000000050f057227 */ /* 0x000fc800078e000e */
[----:B-----5:R-:W-:Y:S02]  /*0ab0*/  IMAD.MOV.U32 R8, RZ, RZ, R4 ;  /* 0x000000ffff087224 */ /* 0x020fe400078e0004 */
[----:B--2---:R-:W-:-:S04]  /*0ac0*/  IMAD.WIDE.U32 R14, R0, UR4, RZ ;  /* 0x00000004000e7c25 */ /* 0x004fc8000f8e00ff */
[----:B------:R-:W-:-:S04]  /*0ad0*/  IMAD.HI.U32 R5, R5, R8, RZ ;  /* 0x0000000805057227 */ /* 0x000fc800078e00ff */
[----:B------:R-:W-:Y:S01]  /*0ae0*/  IMAD R241, R0, UR5, R15 ;  /* 0x0000000500f17c24 */ /* 0x000fe2000f8e020f */
[----:B------:R-:W-:Y:S01]  /*0af0*/  IADD3 R4, PT, PT, -R5, RZ, RZ ;  /* 0x000000ff05047210 */ /* 0x000fe20007ffe1ff */
[----:B------:R-:W1:Y:S04]  /*0b00*/  LDCU.64 UR4, c[0x0][0x3a8] ;  /* 0x00007500ff0477ac */ /* 0x000e680008000a00 */
[----:B------:R-:W-:-:S05]  /*0b10*/  IMAD R4, R7, R4, R8 ;  /* 0x0000000407047224 */ /* 0x000fca00078e0208 */
[----:B------:R-:W-:-:S13]  /*0b20*/  ISETP.GT.U32.AND P2, PT, R7, R4, PT ;  /* 0x000000040700720c */ /* 0x000fda0003f44070 */
[----:B------:R-:W-:Y:S01]  /*0b30*/  @!P2 IMAD.IADD R4, R4, 0x1, -R7 ;  /* 0x000000010404a824 */ /* 0x000fe200078e0a07 */
[----:B------:R-:W-:Y:S02]  /*0b40*/  @!P2 IADD3 R5, PT, PT, R5, 0x1, RZ ;  /* 0x000000010505a810 */ /* 0x000fe40007ffe0ff */
[----:B------:R-:W-:Y:S02]  /*0b50*/  ISETP.NE.AND P2, PT, R9, RZ, PT ;  /* 0x000000ff0900720c */ /* 0x000fe40003f45270 */
[----:B------:R-:W-:Y:S02]  /*0b60*/  ISETP.GE.U32.AND P0, PT, R4, R7, PT ;  /* 0x000000070400720c */ /* 0x000fe40003f06070 */
[----:B------:R-:W-:-:S04]  /*0b70*/  LOP3.LUT R4, R2, R9, RZ, 0x3c, !PT ;  /* 0x0000000902047212 */ /* 0x000fc800078e3cff */
[----:B------:R-:W-:Y:S02]  /*0b80*/  ISETP.GE.AND P1, PT, R4, RZ, PT ;  /* 0x000000ff0400720c */ /* 0x000fe40003f26270 */
[----:B------:R-:W2:Y:S05]  /*0b90*/  LDC R4, c[0x0][0x3e8] ;  /* 0x0000fa00ff047b82 */ /* 0x000eaa0000000800 */
[----:B------:R-:W-:Y:S01]  /*0ba0*/  @P0 VIADD R5, R5, 0x1 ;  /* 0x0000000105050836 */ /* 0x000fe20000000000 */
[----:B------:R-:W-:-:S04]  /*0bb0*/  LEA R240, P0, R14, UR8, 0x2 ;  /* 0x000000080ef07c11 */ /* 0x000fc8000f8010ff */
[----:B------:R-:W-:Y:S02]  /*0bc0*/  LEA.HI.X R241, R14, UR9, R241, 0x2, P0 ;  /* 0x000000090ef17c11 */ /* 0x000fe400080f14f1 */
[----:B------:R-:W-:Y:S02]  /*0bd0*/  @!P1 IADD3 R5, PT, PT, -R5, RZ, RZ ;  /* 0x000000ff05059210 */ /* 0x000fe40007ffe1ff */
[----:B------:R-:W-:-:S05]  /*0be0*/  @!P2 LOP3.LUT R5, RZ, R9, RZ, 0x33, !PT ;  /* 0x00000009ff05a212 */ /* 0x000fca00078e33ff */
[----:B------:R-:W-:-:S05]  /*0bf0*/  IMAD.WIDE R20, R5, 0x4, R240 ;  /* 0x0000000405147825 */ /* 0x000fca00078e02f0 */
[----:B------:R-:W3:Y:S01]  /*0c00*/  LDG.E R8, desc[UR16][R20.64] ;  /* 0x0000001014087981 */ /* 0x000ee2000c1e1900 */
[----:B--2---:R-:W-:Y:S02]  /*0c10*/  IABS R10, R4 ;  /* 0x00000004000a7213 */ /* 0x004fe40000000000 */
[----:B------:R-:W-:Y:S02]  /*0c20*/  IADD3 R5, PT, PT, -R5, RZ, RZ ;  /* 0x000000ff05057210 */ /* 0x000fe40007ffe1ff */
[----:B------:R-:W2:Y:S01]  /*0c30*/  I2F.RP R16, R10 ;  /* 0x0000000a00107306 */ /* 0x000ea20000209400 */
[----:B----4-:R-:W-:Y:S02]  /*0c40*/  MOV R52, UR12 ;  /* 0x0000000c00347c02 */ /* 0x010fe40008000f00 */
[----:B------:R-:W-:Y:S01]  /*0c50*/  IMAD R2, R9, R5, R2 ;  /* 0x0000000509027224 */ /* 0x000fe200078e0202 */
[----:B---3--:R-:W-:Y:S02]  /*0c60*/  MOV R36, UR10 ;  /* 0x0000000a00247c02 */ /* 0x008fe40008000f00 */
[----:B------:R-:W-:-:S02]  /*0c70*/  MOV R53, UR13 ;  /* 0x0000000d00357c02 */ /* 0x000fc40008000f00 */
[----:B------:R-:W-:Y:S02]  /*0c80*/  SHF.R.S32.HI R5, RZ, 0x1f, R2 ;  /* 0x0000001fff057819 */ /* 0x000fe40000011402 */
[----:B------:R-:W-:Y:S01]  /*0c90*/  MOV R37, UR11 ;  /* 0x0000000b00257c02 */ /* 0x000fe20008000f00 */
        /* <DEDUP_REMOVED lines=45> */
[----:B------:R-:W-:Y:S01]  /*0f70*/  IMAD R5, R7, UR7, R2 ;  /* 0x0000000707057c24 */ /* 0x000fe2000f8e0202 */
[----:B------:R-:W-:Y:S01]  /*0f80*/  IADD3 R2, PT, PT, R15, R4, RZ ;  /* 0x000000040f027210 */ /* 0x000fe20007ffe0ff */
[----:B------:R-:W-:-:S04]  /*0f90*/  IMAD.WIDE.U32 R8, R7, UR6, R8 ;  /* 0x0000000607087c25 */ /* 0x000fc8000f8e0008 */
[----:B------:R-:W-:Y:S01]  /*0fa0*/  IMAD.MOV.U32 R12, RZ, RZ, R14 ;  /* 0x000000ffff0c7224 */ /* 0x000fe200078e000e */
[----:B------:R-:W-:Y:S02]  /*0fb0*/  IADD3 R7, PT, PT, R9, R5, RZ ;  /* 0x0000000509077210 */ /* 0x000fe40007ffe0ff */
[----:B------:R-:W-:Y:S01]  /*0fc0*/  MOV R14, R8 ;  /* 0x00000008000e7202 */ /* 0x000fe20000000f00 */
[----:B------:R-:W-:Y:S06]  /*0fd0*/  BRA `(.L_x_578) ;  /* 0x0000000400547947 */ /* 0x000fec0003800000 */
.L_x_577:
        /* <DEDUP_REMOVED lines=14> */
[----:B------:R-:W-:Y:S05]  /*10c0*/  BRA `(.L_x_580) ;  /* 0x0000000000187947 */ /* 0x000fea0003800000 */
.L_x_579:
[----:B------:R-:W2:Y:S01]  /*10d0*/  LDC.64 R52, c[0x0][0x3b8] ;  /* 0x0000ee00ff347b82 */ /* 0x000ea20000000a00 */
[----:B------:R-:W-:-:S05]  /*10e0*/  IADD3 R16, PT, PT, R2, R5, RZ ;  /* 0x0000000502107210 */ /* 0x000fca0007ffe0ff */
[C---:B--2---:R-:W-:Y:S02]  /*10f0*/  IMAD R15, R16.reuse, R53, RZ ;  /* 0x00000035100f7224 */ /* 0x044fe400078e02ff */
[----:B------:R-:W-:-:S05]  /*1100*/  IMAD.WIDE.U32 R16, R16, R52, RZ ;  /* 0x0000003410107225 */ /* 0x000fca00078e00ff */
[----:B------:R-:W-:Y:S02]  /*1110*/  IADD3 R15, PT, PT, R17, R15, RZ ;  /* 0x0000000f110f7210 */ /* 0x000fe40007ffe0ff */
[----:B------:R-:W-:Y:S02]  /*1120*/  MOV R14, R16 ;  /* 0x00000010000e7202 */ /* 0x000fe40000000f00 */
.L_x_580:
[----:B------:R-:W-:Y:S05]  /*1130*/  @P0 BRA `(.L_x_581) ;  /* 0x0000000000340947 */ /* 0x000fea0003800000 */
[----:B------:R-:W2:Y:S01]  /*1140*/  LDC.64 R36, c[0x0][0x3c0] ;  /* 0x0000f000ff247b82 */ /* 0x000ea20000000a00 */
[----:B------:R-:W3:Y:S01]  /*1150*/  LDCU.64 UR4, c[0x0][0x3a8] ;  /* 0x00007500ff0477ac */ /* 0x000ee20008000a00 */
[----:B------:R-:W-:Y:S02]  /*1160*/  SHF.R.S32.HI R5, RZ, 0x1f, R2 ;  /* 0x0000001fff057819 */ /* 0x000fe40000011402 */
[----:B-----5:R-:W-:-:S05]  /*1170*/  SHF.R.S32.HI R4, RZ, 0x1f, R8 ;  /* 0x0000001fff047819 */ /* 0x020fca0000011408 */
[----:B---3--:R-:W-:-:S04]  /*1180*/  IMAD R7, R4, UR4, RZ ;  /* 0x0000000404077c24 */ /* 0x008fc8000f8e02ff */
[----:B------:R-:W-:Y:S02]  /*1190*/  IMAD R7, R8, UR5, R7 ;  /* 0x0000000508077c24 */ /* 0x000fe4000f8e0207 */
[-C--:B--2---:R-:W-:Y:S02]  /*11a0*/  IMAD R5, R5, R36.reuse, RZ ;  /* 0x0000002405057224 */ /* 0x084fe400078e02ff */
[----:B------:R-:W-:-:S04]  /*11b0*/  IMAD.WIDE.U32 R16, R2, R36, RZ ;  /* 0x0000002402107225 */ /* 0x000fc800078e00ff */
[----:B------:R-:W-:-:S05]  /*11c0*/  IMAD R5, R2, R37, R5 ;  /* 0x0000002502057224 */ /* 0x000fca00078e0205 */
[----:B------:R-:W-:-:S03]  /*11d0*/  IADD3 R17, PT, PT, R17, R5, RZ ;  /* 0x0000000511117210 */ /* 0x000fc60007ffe0ff */
[----:B------:R-:W-:-:S05]  /*11e0*/  IMAD.WIDE.U32 R16, R8, UR4, R16 ;  /* 0x0000000408107c25 */ /* 0x000fca000f8e0010 */
[----:B------:R-:W-:Y:S01]  /*11f0*/  IADD3 R17, PT, PT, R17, R7, RZ ;  /* 0x0000000711117210 */ /* 0x000fe20007ffe0ff */
[----:B------:R-:W-:Y:S06]  /*1200*/  BRA `(.L_x_582) ;  /* 0x0000000000187947 */ /* 0x000fec0003800000 */
.L_x_581:
[----:B------:R-:W2:Y:S01]  /*1210*/  LDC.64 R36, c[0x0][0x3c0] ;  /* 0x0000f000ff247b82 */ /* 0x000ea20000000a00 */
[----:B------:R-:W-:-:S05]  /*1220*/  IADD3 R5, PT, PT, R2, R5, RZ ;  /* 0x0000000502057210 */ /* 0x000fca0007ffe0ff */
[C---:B--2---:R-:W-:Y:S02]  /*1230*/  IMAD R17, R5.reuse, R37, RZ ;  /* 0x0000002505117224 */ /* 0x044fe400078e02ff */
[----:B------:R-:W-:-:S05]  /*1240*/  IMAD.WIDE.U32 R4, R5, R36, RZ ;  /* 0x0000002405047225 */ /* 0x000fca00078e00ff */
[----:B------:R-:W-:Y:S02]  /*1250*/  IADD3 R17, PT, PT, R5, R17, RZ ;  /* 0x0000001105117210 */ /* 0x000fe40007ffe0ff */
[----:B------:R-:W-:-:S07]  /*1260*/  MOV R16, R4 ;  /* 0x0000000400107202 */ /* 0x000fce0000000f00 */
.L_x_582:
[----:B------:R-:W2:Y:S01]  /*1270*/  LDC R2, c[0x0][0x3e8] ;  /* 0x0000fa00ff027b82 */ /* 0x000ea20000000800 */
[----:B-----5:R-:W-:Y:S02]  /*1280*/  MOV R8, RZ ;  /* 0x000000ff00087202 */ /* 0x020fe40000000f00 */
[----:B------:R-:W-:Y:S02]  /*1290*/  CS2R R240, SRZ ;  /* 0x0000000000f07805 */ /* 0x000fe4000001ff00 */
[----:B--2---:R-:W-:-:S04]  /*12a0*/  IABS R4, R2 ;  /* 0x0000000200047213 */ /* 0x004fc80000000000 */
[----:B------:R-:W1:Y:S08]  /*12b0*/  I2F.RP R12, R4 ;  /* 0x00000004000c7306 */ /* 0x000e700000209400 */
[----:B-1----:R-:W1:Y:S02]  /*12c0*/  MUFU.RCP R9, R12 ;  /* 0x0000000c00097308 */ /* 0x002e640000001000 */
[----:B-1----:R-:W-:-:S06]  /*12d0*/  IADD3 R9, PT, PT, R9, 0xffffffe, RZ ;  /* 0x0ffffffe09097810 */ /* 0x002fcc0007ffe0ff */
[----:B------:R-:W1:Y:S02]  /*12e0*/  F2I.FTZ.U32.TRUNC.NTZ R9, R9 ;  /* 0x0000000900097305 */ /* 0x000e64000021f000 */
[----:B-1----:R-:W-:-:S04]  /*12f0*/  IMAD.MOV R5, RZ, RZ, -R9 ;  /* 0x000000ffff057224 */ /* 0x002fc800078e0a09 */
[----:B------:R-:W-:Y:S01]  /*1300*/  IMAD R7, R5, R4, RZ ;  /* 0x0000000405077224 */ /* 0x000fe200078e02ff */
[----:B------:R-:W-:-:S03]  /*1310*/  IABS R5, R13 ;  /* 0x0000000d00057213 */ /* 0x000fc60000000000 */
[----:B------:R-:W-:-:S04]  /*1320*/  IMAD.HI.U32 R8, R9, R7, R8 ;  /* 0x0000000709087227 */ /* 0x000fc800078e0008 */
[----:B------:R-:W-:-:S04]  /*1330*/  IMAD.MOV.U32 R7, RZ, RZ, R5 ;  /* 0x000000ffff077224 */ /* 0x000fc800078e0005 */
[----:B------:R-:W-:Y:S02]  /*1340*/  IMAD.HI.U32 R10, R8, R7, RZ ;  /* 0x00000007080a7227 */ /* 0x000fe400078e00ff */
[----:B------:R-:W1:Y:S03]  /*1350*/  LDC.64 R8, c[0x0][0x3d8] ;  /* 0x0000f600ff087b82 */ /* 0x000e660000000a00 */
[----:B------:R-:W-:-:S05]  /*1360*/  IADD3 R5, PT, PT, -R10, RZ, RZ ;  /* 0x000000ff0a057210 */ /* 0x000fca0007ffe1ff */
[----:B------:R-:W-:Y:S01]  /*1370*/  IMAD R5, R4, R5, R7 ;  /* 0x0000000504057224 */ /* 0x000fe200078e0207 */
[----:B------:R-:W-:-:S04]  /*1380*/  LEA R7, R3, 0xffffff00, 0x8 ;  /* 0xffffff0003077811 */ /* 0x000fc800078e40ff */
[----:B------:R-:W-:Y:S01]  /*1390*/  ISETP.GT.U32.AND P0, PT, R4, R5, PT ;  /* 0x000000050400720c */ /* 0x000fe20003f04070 */
[----:B------:R-:W-:-:S04]  /*13a0*/  IMAD.WIDE.U32 R20, R7, R52, R14 ;  /* 0x0000003407147225 */ /* 0x000fc800078e000e */
[----:B------:R-:W-:-:S04]  /*13b0*/  IMAD.WIDE.U32 R16, R7, R36, R16 ;  /* 0x0000002407107225 */ /* 0x000fc800078e0010 */
[C---:B------:R-:W-:Y:S02]  /*13c0*/  IMAD R17, R7.reuse, R37, R17 ;  /* 0x0000002507117224 */ /* 0x040fe400078e0211 */
[----:B------:R-:W-:Y:S02]  /*13d0*/  IMAD R21, R7, R53, R21 ;  /* 0x0000003507157224 */ /* 0x000fe400078e0215 */
[----:B------:R-:W-:Y:S01]  /*13e0*/  @!P0 IMAD.IADD R5, R5, 0x1, -R4 ;  /* 0x0000000105058824 */ /* 0x000fe200078e0a04 */
[----:B------:R-:W-:Y:S02]  /*13f0*/  @!P0 IADD3 R10, PT, PT, R10, 0x1, RZ ;  /* 0x000000010a0a8810 */ /* 0x000fe40007ffe0ff */
[----:B------:R-:W-:Y:S02]  /*1400*/  ISETP.NE.AND P0, PT, R2, RZ, PT ;  /* 0x000000ff0200720c */ /* 0x000fe40003f05270 */
[----:B------:R-:W-:Y:S02]  /*1410*/  ISETP.GE.U32.AND P2, PT, R5, R4, PT ;  /* 0x000000040500720c */ /* 0x000fe40003f46070 */
[----:B------:R-:W-:-:S04]  /*1420*/  LOP3.LUT R4, R13, R2, RZ, 0x3c, !PT ;  /* 0x000000020d047212 */ /* 0x000fc800078e3cff */
[----:B------:R-:W-:Y:S02]  /*1430*/  ISETP.GE.AND P1, PT, R4, RZ, PT ;  /* 0x000000ff0400720c */ /* 0x000fe40003f26270 */
[----:B------:R-:W2:Y:S05]  /*1440*/  LDC.64 R4, c[0x0][0x3d0] ;  /* 0x0000f400ff047b82 */ /* 0x000eaa0000000a00 */
[----:B------:R-:W-:-:S06]  /*1450*/  @P2 VIADD R10, R10, 0x1 ;  /* 0x000000010a0a2836 */ /* 0x000fcc0000000000 */
[----:B------:R-:W-:Y:S02]  /*1460*/  @!P1 IADD3 R10, PT, PT, -R10, RZ, RZ ;  /* 0x000000ff0a0a9210 */ /* 0x000fe40007ffe1ff */
[----:B------:R-:W-:-:S04]  /*1470*/  @!P0 LOP3.LUT R10, RZ, R2, RZ, 0x33, !PT ;  /* 0x00000002ff0a8212 */ /* 0x000fc800078e33ff */
[----:B------:R-:W-:Y:S01]  /*1480*/  SHF.R.S32.HI R15, RZ, 0x1f, R10 ;  /* 0x0000001fff0f7819 */ /* 0x000fe2000001140a */
[----:B-1----:R-:W-:-:S04]  /*1490*/  IMAD.WIDE.U32 R16, R10, R8, R16 ;  /* 0x000000080a107225 */ /* 0x002fc800078e0010 */
[C---:B------:R-:W-:Y:S01]  /*14a0*/  IMAD R2, R15.reuse, R8, RZ ;  /* 0x000000080f027224 */ /* 0x040fe200078e02ff */
[----:B------:R-:W-:Y:S01]  /*14b0*/  MOV R14, R16 ;  /* 0x00000010000e7202 */ /* 0x000fe20000000f00 */
[-C--:B--2---:R-:W-:Y:S02]  /*14c0*/  IMAD R15, R15, R4.reuse, RZ ;  /* 0x000000040f0f7224 */ /* 0x084fe400078e02ff */
[C---:B------:R-:W-:Y:S02]  /*14d0*/  IMAD R2, R10.reuse, R9, R2 ;  /* 0x000000090a027224 */ /* 0x040fe400078e0202 */
[----:B------:R-:W-:-:S04]  /*14e0*/  IMAD.WIDE.U32 R20, R10, R4, R20 ;  /* 0x000000040a147225 */ /* 0x000fc800078e0014 */
[----:B------:R-:W-:Y:S01]  /*14f0*/  IMAD R5, R10, R5, R15 ;  /* 0x000000050a057224 */ /* 0x000fe200078e020f */
[----:B------:R-:W-:Y:S01]  /*1500*/  MOV R12, R20 ;  /* 0x00000014000c7202 */ /* 0x000fe20000000f00 */
[----:B------:R-:W-:-:S03]  /*1510*/  IMAD.IADD R7, R17, 0x1, R2 ;  /* 0x0000000111077824 */ /* 0x000fc600078e0202 */
[----:B------:R-:W-:-:S07]  /*1520*/  IADD3 R2, PT, PT, R21, R5, RZ ;  /* 0x0000000515027210 */ /* 0x000fce0007ffe0ff */
.L_x_578:
        /* <DEDUP_REMOVED lines=10> */
[----:B------:R-:W4:Y:S01]  /*15d0*/  LDCU.64 UR6, c[0x0][0x3c8] ;  /* 0x00007900ff0677ac */ /* 0x000f220008000a00 */
[----:B------:R-:W-:-:S02]  /*15e0*/  SHF.L.U32 R125, R148, 0x5, RZ ;  /* 0x00000005947d7819 */ /* 0x000fc400000006ff */
        /* <DEDUP_REMOVED lines=9> */
[----:B------:R-:W-:Y:S01]  /*1680*/  LOP3.LUT R238, R0, 0x18, RZ, 0xc0, !PT ;  /* 0x0000001800ee7812 */ /* 0x000fe200078ec0ff */
[----:B------:R-:W-:Y:S01]  /*1690*/  @P0 IMAD R9, R236, R5, R21 ;  /* 0x00000005ec090224 */ /* 0x000fe200078e0215 */
[----:B------:R-:W-:Y:S01]  /*16a0*/  LOP3.LUT R237, R0, 0xd8, RZ, 0xc0, !PT ;  /* 0x000000d800ed7812 */ /* 0x000fe200078ec0ff */
[----:B------:R-:W-:Y:S01]  /*16b0*/  @P0 IMAD.MOV.U32 R4, RZ, RZ, R20 ;  /* 0x000000ffff040224 */ /* 0x000fe200078e0014 */
[----:B------:R-:W-:-:S02]  /*16c0*/  IADD3 R20, P1, PT, R238, R12, RZ ;  /* 0x0000000cee147210 */ /* 0x000fc40007f3e0ff */
[C---:B------:R-:W-:Y:S02]  /*16d0*/  IADD3 R16, P0, PT, R238.reuse, R14, RZ ;  /* 0x0000000eee107210 */ /* 0x040fe40007f1e0ff */
        /* <DEDUP_REMOVED lines=35> */
.L_x_585:
[----:B------:R2:W-:Y:S02]  /*1910*/  STS.128 [R237], RZ ;  /* 0x000000ffed007388 */ /* 0x0005e40000000c00 */
.L_x_584:
[----:B------:R-:W-:Y:S05]  /*1920*/  BSYNC.RECONVERGENT B0 ;  /* 0x0000000000007941 */ /* 0x000fea0003800200 */
.L_x_583:
[----:B-1----:R-:W-:Y:S01]  /*1930*/  IADD3 R5, PT, PT, R244, 0x20, RZ ;  /* 0x00000020f4057810 */ /* 0x002fe20007ffe0ff */
[----:B------:R-:W-:Y:S01]  /*1940*/  IMAD.SHL.U32 R54, R3, 0x100, RZ ;  /* 0x0000010003367824 */ /* 0x000fe200078e00ff */
[----:B------:R-:W-:Y:S02]  /*1950*/  BSSY.RECONVERGENT B0, `(.L_x_586) ;  /* 0x0000019000007945 */ /* 0x000fe40003800200 */
[----:B------:R-:W-:Y:S01]  /*1960*/  ISETP.GE.AND P0, PT, R5, R230, PT ;  /* 0x000000e60500720c */ /* 0x000fe20003f06270 */
[----:B------:R-:W-:-:S04]  /*1970*/  VIADD R38, R54, 0xffffff00 ;  /* 0xffffff0036267836 */ /* 0x000fc80000000000 */
[----:B------:R-:W-:-:S05]  /*1980*/  IMAD.IADD R0, R83, 0x1, -R38 ;  /* 0x0000000153007824 */ /* 0x000fca00078e0a26 */
[----:B------:R-:W-:-:S03]  /*1990*/  ISETP.GE.AND P6, PT, R244, R0, PT ;  /* 0x00000000f400720c */ /* 0x000fc60003fc6270 */
[----:B------:R-:W-:Y:S10]  /*19a0*/  @P0 BRA `(.L_x_587) ;  /* 0x00000000004c0947 */ /* 0x000ff40003800000 */
[----:B------:R-:W1:Y:S02]  /*19b0*/  LDCU UR5, c[0x0][0x440] ;  /* 0x00008800ff0577ac */ /* 0x000e640008000800 */
[----:B-1----:R-:W-:-:S13]  /*19c0*/  ISETP.GE.AND P0, PT, R238, UR5, PT ;  /* 0x00000005ee007c0c */ /* 0x002fda000bf06270 */
[----:B------:R1:W-:Y:S01]  /*19d0*/  @P0 STS.128 [R237+0x800], RZ ;  /* 0x000800ffed000388 */ /* 0x0003e20000000c00 */
[----:B------:R-:W-:Y:S05]  /*19e0*/  @P0 BRA `(.L_x_587) ;  /* 0x00000000003c0947 */ /* 0x000fea0003800000 */
[----:B------:R-:W3:Y:S01]  /*19f0*/  LDCU.64 UR10, c[0x0][0x3b0] ;  /* 0x00007600ff0a77ac */ /* 0x000ee20008000a00 */
[----:B------:R-:W-:Y:S02]  /*1a00*/  IADD3 R7, P0, PT, R10, 0x20, RZ ;  /* 0x000000200a077810 */ /* 0x000fe40007f1e0ff */
[----:B------:R-:W-:Y:S01]  /*1a10*/  MOV R9, R13 ;  /* 0x0000000d00097202 */ /* 0x000fe20000000f00 */
[----:B------:R-:W4:Y:S01]  /*1a20*/  LDCU.64 UR6, c[0x0][0x380] ;  /* 0x00007000ff0677ac */ /* 0x000f220008000a00 */
[----:B------:R-:W-:-:S05]  /*1a30*/  IADD3.X R2, PT, PT, RZ, R11, RZ, P0, !PT ;  /* 0x0000000bff027210 */ /* 0x000fca00007fe4ff */
[----:B---3--:R-:W-:Y:S02]  /*1a40*/  IMAD R2, R2, UR10, RZ ;  /* 0x0000000a02027c24 */ /* 0x008fe4000f8e02ff */
[----:B------:R-:W-:-:S04]  /*1a50*/  IMAD.WIDE.U32 R8, R7, UR10, R8 ;  /* 0x0000000a07087c25 */ /* 0x000fc8000f8e0008 */
[----:B------:R-:W-:Y:S01]  /*1a60*/  IMAD R2, R7, UR11, R2 ;  /* 0x0000000b07027c24 */ /* 0x000fe2000f8e0202 */
[----:B----4-:R-:W-:-:S04]  /*1a70*/  LEA R10, P0, R8, UR6, 0x1 ;  /* 0x00000006080a7c11 */ /* 0x010fc8000f8008ff */
[----:B------:R-:W-:-:S04]  /*1a80*/  IADD3 R2, PT, PT, R9, R2, RZ ;  /* 0x0000000209027210 */ /* 0x000fc80007ffe0ff */
[----:B------:R-:W-:-:S05]  /*1a90*/  LEA.HI.X R11, R8, UR7, R2, 0x1, P0 ;  /* 0x00000007080b7c11 */ /* 0x000fca00080f0c02 */
[----:B------:R-:W-:Y:S01]  /*1aa0*/  @!PT LDS RZ, [RZ] ;  /* 0x00000000fffff984 */ /* 0x000fe20000000800 */
[----:B------:R-:W-:Y:S01]  /*1ab0*/  @!PT LDS RZ, [RZ] ;  /* 0x00000000fffff984 */ /* 0x000fe20000000800 */
[----:B------:R-:W-:Y:S01]  /*1ac0*/  @!PT LDS RZ, [RZ] ;  /* 0x00000000fffff984 */ /* 0x000fe20000000800 */
[----:B------:R3:W-:Y:S02]  /*1ad0*/  LDGSTS.E.BYPASS.LTC128B.128 [R237+0x800], desc[UR16][R10.64] ;  /* 0x008000000aed7fae */ /* 0x0007e4000b981a10 */
.L_x_587:
[----:B------:R-:W-:Y:S05]  /*1ae0*/  BSYNC.RECONVERGENT B0 ;  /* 0x0000000000007941 */ /* 0x000fea0003800200 */
.L_x_586:
[----:B------:R-:W-:Y:S01]  /*1af0*/  BSSY.RECONVERGENT B0, `(.L_x_588) ;  /* 0x000000e000007945 */ /* 0x000fe20003800200 */
[C---:B------:R-:W-:Y:S02]  /*1b00*/  SHF.L.U64.HI R2, R52.reuse, 0x5, R53 ;  /* 0x0000000534027819 */ /* 0x040fe40000010235 */
[----:B------:R-:W-:Y:S01]  /*1b10*/  SHF.L.U32 R7, R52, 0x5, RZ ;  /* 0x0000000534077819 */ /* 0x000fe200000006ff */
        /* <DEDUP_REMOVED lines=10> */
.L_x_590:
[----:B------:R4:W-:Y:S02]  /*1bc0*/  STS.128 [R237+0x1000], RZ ;  /* 0x001000ffed007388 */ /* 0x0009e40000000c00 */
.L_x_589:
[----:B------:R-:W-:Y:S05]  /*1bd0*/  BSYNC.RECONVERGENT B0 ;  /* 0x0000000000007941 */ /* 0x000fea0003800200 */
.L_x_588:
[----:B------:R-:W-:Y:S01]  /*1be0*/  ISETP.GE.AND P1, PT, R5, R0, PT ;  /* 0x000000000500720c */ /* 0x000fe20003f26270 */
[C---:B------:R-:W-:Y:S01]  /*1bf0*/  VIADD R17, R244.reuse, 0x40 ;  /* 0x00000040f4117836 */ /* 0x040fe20000000000 */
[C---:B------:R-:W-:Y:S01]  /*1c00*/  LEA R20, P0, R7.reuse, R232, 0x1 ;  /* 0x000000e807147211 */ /* 0x040fe200078008ff */
[C---:B------:R-:W-:Y:S01]  /*1c10*/  VIADD R15, R244.reuse, 0x60 ;  /* 0x00000060f40f7836 */ /* 0x040fe20000000000 */
[----:B------:R-:W-:Y:S01]  /*1c20*/  BSSY.RECONVERGENT B0, `(.L_x_591) ;  /* 0x0000014000007945 */ /* 0x000fe20003800200 */
[C---:B------:R-:W-:Y:S01]  /*1c30*/  VIADD R13, R244.reuse, 0x80 ;  /* 0x00000080f40d7836 */ /* 0x040fe20000000000 */
[----:B------:R-:W-:Y:S01]  /*1c40*/  LEA.HI.X R21, R7, R231, R2, 0x1, P0 ;  /* 0x000000e707157211 */ /* 0x000fe200000f0c02 */
[C---:B---3--:R-:W-:Y:S01]  /*1c50*/  VIADD R11, R244.reuse, 0xa0 ;  /* 0x000000a0f40b7836 */ /* 0x048fe20000000000 */
        /* <DEDUP_REMOVED lines=8> */
[----:B------:R-:W3:Y:S02]  /*1ce0*/  LDCU UR5, c[0x0][0x440] ;  /* 0x00008800ff0577ac */ /* 0x000ee40008000800 */
[----:B---3--:R-:W-:-:S13]  /*1cf0*/  ISETP.GE.AND P1, PT, R238, UR5, PT ;  /* 0x00000005ee007c0c */ /* 0x008fda000bf26270 */
[----:B------:R3:W-:Y:S01]  /*1d00*/  @P1 STS.128 [R237+0x1800], RZ ;  /* 0x001800ffed001388 */ /* 0x0007e20000000c00 */
[----:B------:R-:W-:Y:S05]  /*1d10*/  @P1 BRA `(.L_x_592) ;  /* 0x0000000000101947 */ /* 0x000fea0003800000 */
[----:B------:R-:W-:Y:S01]  /*1d20*/  @!PT LDS RZ, [RZ] ;  /* 0x00000000fffff984 */ /* 0x000fe20000000800 */
[----:B------:R-:W-:Y:S01]  /*1d30*/  @!PT LDS RZ, [RZ] ;  /* 0x00000000fffff984 */ /* 0x000fe20000000800 */
[----:B------:R-:W-:Y:S01]  /*1d40*/  @!PT LDS RZ, [RZ] ;  /* 0x00000000fffff984 */ /* 0x000fe20000000800 */
[----:B------:R1:W-:Y:S02]  /*1d50*/  LDGSTS.E.BYPASS.LTC128B.128 [R237+0x1800], desc[UR16][R20.64] ;  /* 0x0180000014ed7fae */ /* 0x0003e4000b981a10 */
.L_x_592:
[----:B------:R-:W-:Y:S05]  /*1d60*/  BSYNC.RECONVERGENT B0 ;  /* 0x0000000000007941 */ /* 0x000fea0003800200 */
.L_x_591:
        /* <DEDUP_REMOVED lines=13> */
.L_x_594:
[----:B------:R-:W-:Y:S05]  /*1e40*/  BSYNC.RECONVERGENT B0 ;  /* 0x0000000000007941 */ /* 0x000fea0003800200 */
.L_x_593:
        /* <DEDUP_REMOVED lines=12> */
.L_x_596:
[----:B------:R-:W-:Y:S05]  /*1f10*/  BSYNC.RECONVERGENT B0 ;  /* 0x0000000000007941 */ /* 0x000fea0003800200 */
.L_x_595:
        /* <DEDUP_REMOVED lines=15> */
.L_x_598:
[----:B------:R-:W-:Y:S05]  /*2010*/  BSYNC.RECONVERGENT B0 ;  /* 0x0000000000007941 */ /* 0x000fea0003800200 */
.L_x_597:
        /* <DEDUP_REMOVED lines=12> */
.L_x_600:
[----:B------:R-:W-:Y:S05]  /*20e0*/  BSYNC.RECONVERGENT B0 ;  /* 0x0000000000007941 */ /* 0x000fea0003800200 */
.L_x_599:
        /* <DEDUP_REMOVED lines=15> */
.L_x_602:
[----:B------:R-:W-:Y:S05]  /*21e0*/  BSYNC.RECONVERGENT B0 ;  /* 0x0000000000007941 */ /* 0x000fea0003800200 */
.L_x_601:
        /* <DEDUP_REMOVED lines=13> */
.L_x_604:
[----:B------:R-:W-:Y:S05]  /*22c0*/  BSYNC.RECONVERGENT B0 ;  /* 0x0000000000007941 */ /* 0x000fea0003800200 */
.L_x_603:
        /* <DEDUP_REMOVED lines=21> */
.L_x_607:
[----:B------:R1:W-:Y:S01]  /*2420*/  STS.128 [R237+0x5000], RZ ;  /* 0x005000ffed007388 */ /* 0x0003e20000000c00 */
[----:B------:R-:W-:Y:S05]  /*2430*/  BRA `(.L_x_608) ;  /* 0x0000000000047947 */ /* 0x000fea0003800000 */
.L_x_606:
[----:B------:R1:W-:Y:S02]  /*2440*/  STS.128 [R237+0x5000], RZ ;  /* 0x005000ffed007388 */ /* 0x0003e40000000c00 */
.L_x_608:
[----:B------:R-:W-:Y:S05]  /*2450*/  BSYNC.RECONVERGENT B0 ;  /* 0x0000000000007941 */ /* 0x000fea0003800200 */
.L_x_605:
[----:B------:R-:W-:Y:S01]  /*2460*/  ISETP.GE.AND P0, PT, R5, R0, PT ;  /* 0x000000000500720c */ /* 0x000fe20003f06270 */
[C---:B------:R-:W-:Y:S01]  /*2470*/  IMAD.SHL.U32 R10, R148.reuse, 0x10, RZ ;  /* 0x00000010940a7824 */ /* 0x040fe200078e00ff */
[----:B------:R-:W-:Y:S01]  /*2480*/  LEA R8, P1, R19, R234, 0x1 ;  /* 0x000000ea13087211 */ /* 0x000fe200078208ff */
[----:B------:R-:W-:Y:S01]  /*2490*/  IMAD.SHL.U32 R5, R148, 0x4, RZ ;  /* 0x0000000494057824 */ /* 0x000fe200078e00ff */
[----:B------:R-:W-:Y:S01]  /*24a0*/  LOP3.LUT R6, R125, 0xc0, RZ, 0xc0, !PT ;  /* 0x000000c07d067812 */ /* 0x000fe200078ec0ff */
[----:B------:R-:W-:Y:S01]  /*24b0*/  BSSY.RECONVERGENT B0, `(.L_x_609) ;  /* 0x000001b000007945 */ /* 0x000fe20003800200 */
[-C--:B------:R-:W-:Y:S02]  /*24c0*/  ISETP.GE.AND P2, PT, R9, R0.reuse, PT ;  /* 0x000000000900720c */ /* 0x080fe40003f46270 */
[----:B------:R-:W-:Y:S02]  /*24d0*/  ISETP.GE.AND P3, PT, R11, R0, PT ;  /* 0x000000000b00720c */ /* 0x000fe40003f66270 */
[----:B------:R-:W-:-:S02]  /*24e0*/  LEA.HI.X R9, R19, R235, R4, 0x1, P1 ;  /* 0x000000eb13097211 */ /* 0x000fc400008f0c04 */
[----:B------:R-:W-:Y:S01]  /*24f0*/  LOP3.LUT R11, R125, 0x120, RZ, 0xc0, !PT ;  /* 0x000001207d0b7812 */ /* 0x000fe200078ec0ff */
[----:B------:R1:W-:Y:S01]  /*2500*/  @P0 STS.128 [R237+0x5800], RZ ;  /* 0x005800ffed000388 */ /* 0x0003e20000000c00 */
[----:B------:R-:W-:Y:S02]  /*2510*/  LOP3.LUT R4, R10, 0x100, RZ, 0xc0, !PT ;  /* 0x000001000a047812 */ /* 0x000fe400078ec0ff */
[----:B------:R-:W-:Y:S02]  /*2520*/  LOP3.LUT R5, R6, 0x18, R5, 0xf8, !PT ;  /* 0x0000001806057812 */ /* 0x000fe400078ef805 */
[----:B------:R-:W-:Y:S02]  /*2530*/  ISETP.GE.AND P1, PT, R7, R0, PT ;  /* 0x000000000700720c */ /* 0x000fe40003f26270 */
[----:B------:R-:W-:Y:S02]  /*2540*/  LOP3.LUT R11, R11, 0x3e00, R10, 0xf8, !PT ;  /* 0x00003e000b0b7812 */ /* 0x000fe400078ef80a */
[----:B------:R-:W-:-:S02]  /*2550*/  LOP3.LUT R4, R4, 0x20, R125, 0xf8, !PT ;  /* 0x0000002004047812 */ /* 0x000fc400078ef87d */
[C---:B------:R-:W-:Y:S02]  /*2560*/  LOP3.LUT R7, R5.reuse, 0x8, R148, 0x78, !PT ;  /* 0x0000000805077812 */ /* 0x040fe400078e7894 */
[----:B------:R-:W-:Y:S02]  /*2570*/  LOP3.LUT R78, R5, 0x8, R78, 0x78, !PT ;  /* 0x00000008054e7812 */ /* 0x000fe400078e784e */
[-C--:B------:R-:W-:Y:S01]  /*2580*/  ISETP.GE.AND P6, PT, R17, R0.reuse, PT ;  /* 0x000000001100720c */ /* 0x080fe20003fc6270 */
[----:B------:R-:W-:Y:S01]  /*2590*/  IMAD.IADD R228, R7, 0x1, R4 ;  /* 0x0000000107e47824 */ /* 0x000fe200078e0204 */
[-C--:B------:R-:W-:Y:S01]  /*25a0*/  ISETP.GE.AND P5, PT, R15, R0.reuse, PT ;  /* 0x000000000f00720c */ /* 0x080fe20003fa6270 */
[----:B------:R-:W-:Y:S01]  /*25b0*/  IMAD.IADD R229, R11, 0x1, R78 ;  /* 0x000000010be57824 */ /* 0x000fe200078e024e */
        /* <DEDUP_REMOVED lines=10> */
.L_x_610:
[----:B------:R-:W-:Y:S05]  /*2660*/  BSYNC.RECONVERGENT B0 ;  /* 0x0000000000007941 */ /* 0x000fea0003800200 */
.L_x_609:
        /* <DEDUP_REMOVED lines=15> */
.L_x_612:
[----:B------:R-:W-:Y:S05]  /*2760*/  BSYNC.RECONVERGENT B0 ;  /* 0x0000000000007941 */ /* 0x000fea0003800200 */
.L_x_611:
        /* <DEDUP_REMOVED lines=13> */
.L_x_614:
[----:B------:R-:W-:Y:S05]  /*2840*/  BSYNC.RECONVERGENT B0 ;  /* 0x0000000000007941 */ /* 0x000fea0003800200 */
.L_x_613:
        /* <DEDUP_REMOVED lines=16> */
.L_x_616:
[----:B------:R-:W-:Y:S05]  /*2950*/  BSYNC.RECONVERGENT B0 ;  /* 0x0000000000007941 */ /* 0x000fea0003800200 */
.L_x_615:
        /* <DEDUP_REMOVED lines=13> */
.L_x_618:
[----:B------:R-:W-:Y:S05]  /*2a30*/  BSYNC.RECONVERGENT B0 ;  /* 0x0000000000007941 */ /* 0x000fea0003800200 */
.L_x_617:
        /* <DEDUP_REMOVED lines=16> */
.L_x_620:
[----:B------:R-:W-:Y:S05]  /*2b40*/  BSYNC.RECONVERGENT B0 ;  /* 0x0000000000007941 */ /* 0x000fea0003800200 */
.L_x_619:
        /* <DEDUP_REMOVED lines=14> */
.L_x_622:
[----:B------:R-:W-:Y:S05]  /*2c30*/  BSYNC.RECONVERGENT B0 ;  /* 0x0000000000007941 */ /* 0x000fea0003800200 */
.L_x_621:
[----:B------:R-:W-:Y:S01]  /*2c40*/  LDSM.16.M88.4 R24, [R229] ;  /* 0x00000000e518783b */ /* 0x000fe20000000200 */
[----:B------:R-:W-:Y:S01]  /*2c50*/  LOP3.LUT P5, RZ, R148, 0x4, RZ, 0xc0, !PT ;  /* 0x0000000494ff7812 */ /* 0x000fe200078ac0ff */
[----:B------:R-:W5:Y:S01]  /*2c60*/  LDCU UR10, c[0x0][0x50c] ;  /* 0x0000a180ff0a77ac */ /* 0x000f620008000800 */
[----:B------:R-:W-:Y:S01]  /*2c70*/  MOV R39, 0x20 ;  /* 0x0000002000277802 */ /* 0x000fe20000000f00 */
[----:B-1----:R-:W1:Y:S01]  /*2c80*/  LDSM.16.M88.4 R8, [R228+0x1000] ;  /* 0x00100000e408783b */ /* 0x002e620000000200 */
[----:B------:R-:W-:Y:S02]  /*2c90*/  ISETP.NE.AND P0, PT, R3, 0x1, PT ;  /* 0x000000010300780c */ /* 0x000fe40003f05270 */
[----:B------:R-:W-:Y:S01]  /*2ca0*/  SEL R39, R39, 0xffffffe0, !P5 ;  /* 0xffffffe027277807 */ /* 0x000fe20006800000 */
[----:B------:R-:W2:Y:S01]  /*2cb0*/  LDSM.16.M88.4 R4, [R228+0x1400] ;  /* 0x00140000e404783b */ /* 0x000ea20000000200 */
[----:B------:R-:W-:Y:S02]  /*2cc0*/  VIMNMX R49, PT, PT, R2, R83, PT ;  /* 0x0000005302317248 */ /* 0x000fe40003fe0100 */
[----:B------:R-:W-:Y:S01]  /*2cd0*/  IADD3 R41, PT, PT, R229, R39, RZ ;  /* 0x00000027e5297210 */ /* 0x000fe20007ffe0ff */
[----:B------:R-:W0:Y:S01]  /*2ce0*/  LDGDEPBAR ;  /* 0x00000000000079af */ /* 0x000e220000000000 */
[----:B------:R-:W-:-:S02]  /*2cf0*/  IADD3 R39, PT, PT, R39, R228, RZ ;  /* 0x000000e427277210 */ /* 0x000fc40007ffe0ff */
[----:B------:R-:W-:Y:S01]  /*2d00*/  VIADDMNMX R48, R2, 0x8, R83, PT ;  /* 0x0000000802307846 */ /* 0x000fe20003800153 */
[----:B------:R-:W-:Y:S04]  /*2d10*/  LDSM.16.M88.4 R16, [R41] ;  /* 0x000000002910783b */ /* 0x000fe80000000200 */
[----:B------:R-:W3:Y:S04]  /*2d20*/  LDSM.16.M88.4 R12, [R39+0x1000] ;  /* 0x00100000270c783b */ /* 0x000ee80000000200 */
[----:B------:R-:W4:Y:S04]  /*2d30*/  LDSM.16.M88.4 R20, [R39+0x1400] ;  /* 0x001400002714783b */ /* 0x000f280000000200 */
[----:B------:R-:W-:Y:S04]  /*2d40*/  LDSM.16.M88.4 R44, [R39+0x1800] ;  /* 0x00180000272c783b */ /* 0x000fe80000000200 */
[----:B------:R-:W-:Y:S01]  /*2d50*/  LDSM.16.M88.4 R64, [R39+0x2400] ;  /* 0x002400002740783b */ /* 0x000fe20000000200 */
[C---:B-1----:R-:W-:Y:S08]  /*2d60*/  HMMA.16816.F32.BF16 R32, R24.reuse, R8, RZ ;  /* 0x000000081820723c */ /* 0x042ff000000418ff */
[C---:B------:R-:W-:Y:S08]  /*2d70*/  HMMA.16816.F32.BF16 R8, R24.reuse, R10, RZ ;  /* 0x0000000a1808723c */ /* 0x040ff000000418ff */
[----:B--2---:R-:W-:Y:S08]  /*2d80*/  HMMA.16816.F32.BF16 R28, R24, R4, RZ ;  /* 0x00000004181c723c */ /* 0x004ff000000418ff */
[C---:B---3--:R-:W-:Y:S08]  /*2d90*/  HMMA.16816.F32.BF16 R32, R16.reuse, R12, R32 ;  /* 0x0000000c1020723c */ /* 0x048ff00000041820 */
[----:B------:R-:W-:Y:S01]  /*2da0*/  HMMA.16816.F32.BF16 R8, R16, R14, R8 ;  /* 0x0000000e1008723c */ /* 0x000fe20000041808 */
[----:B------:R-:W1:Y:S07]  /*2db0*/  LDSM.16.M88.4 R12, [R228+0x1800] ;  /* 0x00180000e40c783b */ /* 0x000e6e0000000200 */
[----:B------:R-:W-:Y:S03]  /*2dc0*/  HMMA.16816.F32.BF16 R4, R24, R6, RZ ;  /* 0x000000061804723c */ /* 0x000fe600000418ff */
[----:B-----5:R-:W-:Y:S01]  /*2dd0*/  FMUL.FTZ R32, R32, UR10 ;  /* 0x0000000a20207c20 */ /* 0x020fe20008410000 */
[----:B------:R-:W-:Y:S01]  /*2de0*/  FMUL.FTZ R33, R33, UR10 ;  /* 0x0000000a21217c20 */ /* 0x000fe20008410000 */
[----:B------:R-:W-:Y:S01]  /*2df0*/  FMUL.FTZ R34, R34, UR10 ;  /* 0x0000000a22227c20 */ /* 0x000fe20008410000 */
[----:B------:R-:W-:Y:S01]  /*2e00*/  FMUL.FTZ R35, R35, UR10 ;  /* 0x0000000a23237c20 */ /* 0x000fe20008410000 */
[----:B------:R-:W2:Y:S01]  /*2e10*/  MUFU.TANH R82, R32 ;  /* 0x0000002000527308 */ /* 0x000ea20000002400 */
[C---:B----4-:R-:W-:Y:S03]  /*2e20*/  HMMA.16816.F32.BF16 R28, R16.reuse, R20, R28 ;  /* 0x00000014101c723c */ /* 0x050fe6000004181c */
[----:B------:R-:W-:Y:S01]  /*2e30*/  FMUL.FTZ R8, R8, UR10 ;  /* 0x0000000a08087c20 */ /* 0x000fe20008410000 */
[----:B------:R-:W-:Y:S01]  /*2e40*/  FMUL.FTZ R79, R9, UR10 ;  /* 0x0000000a094f7c20 */ /* 0x000fe20008410000 */
[----:B------:R-:W-:Y:S01]  /*2e50*/  FMUL.FTZ R61, R10, UR10 ;  /* 0x0000000a0a3d7c20 */ /* 0x000fe20008410000 */
[----:B------:R-:W-:Y:S01]  /*2e60*/  FMUL.FTZ R60, R11, UR10 ;  /* 0x0000000a0b3c7c20 */ /* 0x000fe20008410000 */
[----:B------:R3:W4:Y:S05]  /*2e70*/  MUFU.TANH R80, R8 ;  /* 0x0000000800507308 */ /* 0x00072a0000002400 */
[----:B------:R-:W-:Y:S03]  /*2e80*/  HMMA.16816.F32.BF16 R4, R16, R22, R4 ;  /* 0x000000161004723c */ /* 0x000fe60000041804 */
[----:B------:R-:W2:Y:S04]  /*2e90*/  MUFU.TANH R81, R33 ;  /* 0x0000002100517308 */ /* 0x000ea80000002400 */
[----:B------:R-:W-:Y:S01]  /*2ea0*/  FMUL.FTZ R28, R28, UR10 ;  /* 0x0000000a1c1c7c20 */ /* 0x000fe20008410000 */
[----:B------:R-:W-:Y:S01]  /*2eb0*/  FMUL.FTZ R76, R29, UR10 ;  /* 0x0000000a1d4c7c20 */ /* 0x000fe20008410000 */
[----:B------:R-:W-:Y:S01]  /*2ec0*/  FMUL.FTZ R59, R30, UR10 ;  /* 0x0000000a1e3b7c20 */ /* 0x000fe20008410000 */
[----:B------:R-:W-:Y:S01]  /*2ed0*/  FMUL.FTZ R58, R31, UR10 ;  /* 0x0000000a1f3a7c20 */ /* 0x000fe20008410000 */
[----:B------:R5:W2:Y:S01]  /*2ee0*/  MUFU.TANH R77, R28 ;  /* 0x0000001c004d7308 */ /* 0x000aa20000002400 */
[----:B---3--:R-:W3:Y:S01]  /*2ef0*/  LDSM.16.M88.4 R8, [R228+0x1c00] ;  /* 0x001c0000e408783b */ /* 0x008ee20000000200 */
[C---:B-1----:R-:W-:Y:S06]  /*2f00*/  HMMA.16816.F32.BF16 R20, R24.reuse, R12, RZ ;  /* 0x0000000c1814723c */ /* 0x042fec00000418ff */
[----:B------:R-:W-:Y:S01]  /*2f10*/  FMUL.FTZ R4, R4, UR10 ;  /* 0x0000000a04047c20 */ /* 0x000fe20008410000 */
[----:B------:R-:W-:Y:S01]  /*2f20*/  FMUL.FTZ R5, R5, UR10 ;  /* 0x0000000a05057c20 */ /* 0x000fe20008410000 */
[----:B------:R-:W-:Y:S01]  /*2f30*/  FMUL.FTZ R6, R6, UR10 ;  /* 0x0000000a06067c20 */ /* 0x000fe20008410000 */
[----:B------:R-:W-:Y:S01]  /*2f40*/  HMMA.16816.F32.BF16 R12, R24, R14, RZ ;  /* 0x0000000e180c723c */ /* 0x000fe200000418ff */
[----:B------:R-:W1:Y:S01]  /*2f50*/  MUFU.TANH R63, R34 ;  /* 0x00000022003f7308 */ /* 0x000e620000002400 */
[----:B------:R-:W-:Y:S01]  /*2f60*/  FMUL.FTZ R56, R7, UR10 ;  /* 0x0000000a07387c20 */ /* 0x000fe20008410000 */
[----:B-----5:R-:W5:Y:S06]  /*2f70*/  LDSM.16.M88.4 R28, [R39+0x1c00] ;  /* 0x001c0000271c783b */ /* 0x020f6c0000000200 */
[----:B------:R3:W1:Y:S02]  /*2f80*/  MUFU.TANH R62, R35 ;  /* 0x00000023003e7308 */ /* 0x0006640000002400 */
[C---:B------:R-:W-:Y:S06]  /*2f90*/  HMMA.16816.F32.BF16 R20, R16.reuse, R44, R20 ;  /* 0x0000002c1014723c */ /* 0x040fec0000041814 */
[----:B------:R-:W1:Y:S03]  /*2fa0*/  MUFU.TANH R75, R4 ;  /* 0x00000004004b7308 */ /* 0x000e660000002400 */
[----:B------:R-:W-:Y:S05]  /*2fb0*/  HMMA.16816.F32.BF16 R12, R16, R46, R12 ;  /* 0x0000002e100c723c */ /* 0x000fea000004180c */
[----:B------:R-:W1:Y:S03]  /*2fc0*/  MUFU.TANH R74, R5 ;  /* 0x00000005004a7308 */ /* 0x000e660000002400 */
[----:B---3--:R-:W-:Y:S02]  /*2fd0*/  HMMA.16816.F32.BF16 R32, R24, R8, RZ ;  /* 0x000000081820723c */ /* 0x008fe400000418ff */
[----:B------:R-:W-:Y:S01]  /*2fe0*/  FMUL.FTZ R20, R20, UR10 ;  /* 0x0000000a14147c20 */ /* 0x000fe20008410000 */
[----:B------:R-:W-:-:S02]  /*2ff0*/  FMUL.FTZ R21, R21, UR10 ;  /* 0x0000000a15157c20 */ /* 0x000fc40008410000 */
[----:B------:R3:W1:Y:S01]  /*3000*/  MUFU.TANH R57, R6 ;  /* 0x0000000600397308 */ /* 0x0006620000002400 */
[----:B------:R-:W-:Y:S01]  /*3010*/  FMUL.FTZ R22, R22, UR10 ;  /* 0x0000000a16167c20 */ /* 0x000fe20008410000 */
[----:B------:R-:W-:Y:S01]  /*3020*/  FMUL.FTZ R51, R23, UR10 ;  /* 0x0000000a17337c20 */ /* 0x000fe20008410000 */
[----:B------:R-:W-:Y:S03]  /*3030*/  HMMA.16816.F32.BF16 R8, R24, R10, RZ ;  /* 0x0000000a1808723c */ /* 0x000fe600000418ff */
[----:B------:R-:W-:Y:S01]  /*3040*/  FMUL.FTZ R12, R12, UR10 ;  /* 0x0000000a0c0c7c20 */ /* 0x000fe20008410000 */
[----:B------:R-:W-:Y:S01]  /*3050*/  FMUL.FTZ R13, R13, UR10 ;  /* 0x0000000a0d0d7c20 */ /* 0x000fe20008410000 */
[----:B------:R-:W1:Y:S01]  /*3060*/  MUFU.TANH R73, R20 ;  /* 0x0000001400497308 */ /* 0x000e620000002400 */
[----:B------:R-:W-:Y:S01]  /*3070*/  FMUL.FTZ R50, R14, UR10 ;  /* 0x0000000a0e327c20 */ /* 0x000fe20008410000 */
[----:B------:R-:W-:-:S06]  /*3080*/  FMUL.FTZ R47, R15, UR10 ;  /* 0x0000000a0f2f7c20 */ /* 0x000fcc0008410000 */
[----:B------:R-:W1:Y:S01]  /*3090*/  MUFU.TANH R72, R21 ;  /* 0x0000001500487308 */ /* 0x000e620000002400 */
[----:B---3--:R-:W3:Y:S01]  /*30a0*/  LDSM.16.M88.4 R4, [R228+0x2000] ;  /* 0x00200000e404783b */ /* 0x008ee20000000200 */
[C---:B-----5:R-:W-:Y:S06]  /*30b0*/  HMMA.16816.F32.BF16 R32, R16.reuse, R28, R32 ;  /* 0x0000001c1020723c */ /* 0x060fec0000041820 */
[----:B------:R5:W1:Y:S02]  /*30c0*/  MUFU.TANH R55, R22 ;  /* 0x0000001600377308 */ /* 0x000a640000002400 */
[----:B------:R-:W-:Y:S01]  /*30d0*/  HMMA.16816.F32.BF16 R8, R16, R30, R8 ;  /* 0x0000001e1008723c */ /* 0x000fe20000041808 */
[----:B------:R-:W4:Y:S05]  /*30e0*/  LDSM.16.M88.4 R28, [R228+0x2400] ;  /* 0x00240000e41c783b */ /* 0x000f2a0000000200 */
[----:B------:R-:W1:Y:S05]  /*30f0*/  MUFU.TANH R71, R12 ;  /* 0x0000000c00477308 */ /* 0x000e6a0000002400 */
[----:B------:R-:W-:Y:S01]  /*3100*/  FMUL.FTZ R32, R32, UR10 ;  /* 0x0000000a20207c20 */ /* 0x000fe20008410000 */
[----:B------:R-:W-:Y:S01]  /*3110*/  FMUL.FTZ R33, R33, UR10 ;  /* 0x0000000a21217c20 */ /* 0x000fe20008410000 */
[----:B------:R-:W-:Y:S01]  /*3120*/  FMUL.FTZ R34, R34, UR10 ;  /* 0x0000000a22227c20 */ /* 0x000fe20008410000 */
[----:B------:R3:W1:Y:S01]  /*3130*/  MUFU.TANH R70, R13 ;  /* 0x0000000d00467308 */ /* 0x0006620000002400 */
[----:B-----5:R-:W5:Y:S01]  /*3140*/  LDSM.16.M88.4 R20, [R39+0x2000] ;  /* 0x002000002714783b */ /* 0x020f620000000200 */
[----:B------:R-:W-:-:S03]  /*3150*/  FMUL.FTZ R35, R35, UR10 ;  /* 0x0000000a23237c20 */ /* 0x000fc60008410000 */
[----:B------:R-:W-:Y:S01]  /*3160*/  FMUL.FTZ R8, R8, UR10 ;  /* 0x0000000a08087c20 */ /* 0x000fe20008410000 */
[----:B------:R-:W-:Y:S01]  /*3170*/  FMUL.FTZ R85, R9, UR10 ;  /* 0x0000000a09557c20 */ /* 0x000fe20008410000 */
[----:B------:R-:W-:Y:S01]  /*3180*/  FMUL.FTZ R44, R10, UR10 ;  /* 0x0000000a0a2c7c20 */ /* 0x000fe20008410000 */
[----:B------:R-:W-:Y:S01]  /*3190*/  FMUL.FTZ R43, R11, UR10 ;  /* 0x0000000a0b2b7c20 */ /* 0x000fe20008410000 */
[----:B------:R4:W1:Y:S01]  /*31a0*/  MUFU.TANH R84, R8 ;  /* 0x0000000800547308 */ /* 0x0008620000002400 */
[C---:B---3--:R-:W-:Y:S07]  /*31b0*/  HMMA.16816.F32.BF16 R12, R24.reuse, R4, RZ ;  /* 0x00000004180c723c */ /* 0x048fee00000418ff */
[----:B------:R-:W3:Y:S01]  /*31c0*/  MUFU.TANH R69, R32 ;  /* 0x0000002000457308 */ /* 0x000ee20000002400 */
[C---:B------:R-:W-:Y:S07]  /*31d0*/  HMMA.16816.F32.BF16 R4, R24.reuse, R6, RZ ;  /* 0x000000061804723c */ /* 0x040fee00000418ff */
[----:B------:R-:W1:Y:S01]  /*31e0*/  MUFU.TANH R68, R33 ;  /* 0x0000002100447308 */ /* 0x000e620000002400 */
[----:B----4-:R-:W-:Y:S07]  /*31f0*/  HMMA.16816.F32.BF16 R8, R24, R28, RZ ;  /* 0x0000001c1808723c */ /* 0x010fee00000418ff */
[----:B------:R-:W4:Y:S01]  /*3200*/  MUFU.TANH R46, R34 ;  /* 0x00000022002e7308 */ /* 0x000f220000002400 */
[C---:B-----5:R-:W-:Y:S07]  /*3210*/  HMMA.16816.F32.BF16 R12, R16.reuse, R20, R12 ;  /* 0x00000014100c723c */ /* 0x060fee000004180c */
[----:B------:R5:W1:Y:S01]  /*3220*/  MUFU.TANH R45, R35 ;  /* 0x00000023002d7308 */ /* 0x000a620000002400 */
[C---:B------:R-:W-:Y:S01]  /*3230*/  HMMA.16816.F32.BF16 R4, R16.reuse, R22, R4 ;  /* 0x000000161004723c */ /* 0x040fe20000041804 */
[----:B------:R-:W2:Y:S06]  /*3240*/  LDSM.16.M88.4 R20, [R228+0x2800] ;  /* 0x00280000e414783b */ /* 0x000eac0000000200 */
[----:B------:R-:W1:Y:S01]  /*3250*/  MUFU.TANH R79, R79 ;  /* 0x0000004f004f7308 */ /* 0x000e620000002400 */
[----:B------:R-:W-:Y:S01]  /*3260*/  HMMA.16816.F32.BF16 R8, R16, R64, R8 ;  /* 0x000000401008723c */ /* 0x000fe20000041808 */
[----:B-----5:R-:W5:Y:S02]  /*3270*/  LDSM.16.M88.4 R32, [R39+0x2800] ;  /* 0x002800002720783b */ /* 0x020f640000000200 */
[----:B------:R-:W-:Y:S01]  /*3280*/  FMUL.FTZ R12, R12, UR10 ;  /* 0x0000000a0c0c7c20 */ /* 0x000fe20008410000 */
[----:B------:R-:W-:Y:S01]  /*3290*/  FMUL.FTZ R13, R13, UR10 ;  /* 0x0000000a0d0d7c20 */ /* 0x000fe20008410000 */
[----:B------:R-:W-:Y:S01]  /*32a0*/  FMUL.FTZ R14, R14, UR10 ;  /* 0x0000000a0e0e7c20 */ /* 0x000fe20008410000 */
[----:B------:R-:W-:Y:S01]  /*32b0*/  FMUL.FTZ R0, R15, UR10 ;  /* 0x0000000a0f007c20 */ /* 0x000fe20008410000 */
[----:B------:R-:W1:Y:S01]  /*32c0*/  MUFU.TANH R86, R12 ;  /* 0x0000000c00567308 */ /* 0x000e620000002400 */
[----:B------:R-:W-:Y:S03]  /*32d0*/  HMMA.16816.F32.BF16 R28, R24, R30, RZ ;  /* 0x0000001e181c723c */ /* 0x000fe600000418ff */
[----:B------:R-:W-:Y:S01]  /*32e0*/  FMUL.FTZ R4, R4, UR10 ;  /* 0x0000000a04047c20 */ /* 0x000fe20008410000 */
[----:B------:R-:W-:Y:S01]  /*32f0*/  FMUL.FTZ R5, R5, UR10 ;  /* 0x0000000a05057c20 */ /* 0x000fe20008410000 */
[----:B------:R-:W-:Y:S01]  /*3300*/  FMUL.FTZ R6, R6, UR10 ;  /* 0x0000000a06067c20 */ /* 0x000fe20008410000 */
[----:B------:R-:W-:Y:S01]  /*3310*/  FMUL.FTZ R64, R7, UR10 ;  /* 0x0000000a07407c20 */ /* 0x000fe20008410000 */
[----:B------:R-:W1:Y:S04]  /*3320*/  MUFU.TANH R90, R4 ;  /* 0x00000004005a7308 */ /* 0x000e680000002400 */
[----:B------:R-:W-:Y:S01]  /*3330*/  FMUL.FTZ R8, R8, UR10 ;  /* 0x0000000a08087c20 */ /* 0x000fe20008410000 */
[----:B------:R-:W-:-:S03]  /*3340*/  FMUL.FTZ R94, R9, UR10 ;  /* 0x0000000a095e7c20 */ /* 0x000fc60008410000 */
[----:B------:R-:W1:Y:S05]  /*3350*/  MUFU.TANH R91, R5 ;  /* 0x00000005005b7308 */ /* 0x000e6a0000002400 */
[----:B------:R-:W-:Y:S01]  /*3360*/  HMMA.16816.F32.BF16 R28, R16, R66, R28 ;  /* 0x00000042101c723c */ /* 0x000fe2000004181c */
[----:B------:R-:W-:Y:S01]  /*3370*/  FMUL.FTZ R66, R10, UR10 ;  /* 0x0000000a0a427c20 */ /* 0x000fe20008410000 */
[----:B------:R-:W-:Y:S01]  /*3380*/  FMUL.FTZ R67, R11, UR10 ;  /* 0x0000000a0b437c20 */ /* 0x000fe20008410000 */
[----:B------:R3:W1:Y:S08]  /*3390*/  MUFU.TANH R65, R6 ;  /* 0x0000000600417308 */ /* 0x0006700000002400 */
[----:B------:R-:W1:Y:S08]  /*33a0*/  MUFU.TANH R87, R13 ;  /* 0x0000000d00577308 */ /* 0x000e700000002400 */
[----:B------:R2:W1:Y:S01]  /*33b0*/  MUFU.TANH R42, R14 ;  /* 0x0000000e002a7308 */ /* 0x0004620000002400 */
[----:B---3--:R-:W3:Y:S01]  /*33c0*/  LDSM.16.M88.4 R4, [R228+0x2c00] ;  /* 0x002c0000e404783b */ /* 0x008ee20000000200 */
[----:B------:R-:W-:Y:S01]  /*33d0*/  FMUL.FTZ R28, R28, UR10 ;  /* 0x0000000a1c1c7c20 */ /* 0x000fe20008410000 */
[----:B------:R-:W-:Y:S01]  /*33e0*/  FMUL.FTZ R29, R29, UR10 ;  /* 0x0000000a1d1d7c20 */ /* 0x000fe20008410000 */
[----:B------:R-:W-:Y:S01]  /*33f0*/  FMUL.FTZ R88, R30, UR10 ;  /* 0x0000000a1e587c20 */ /* 0x000fe20008410000 */
[----:B------:R-:W-:-:S03]  /*3400*/  FMUL.FTZ R89, R31, UR10 ;  /* 0x0000000a1f597c20 */ /* 0x000fc60008410000 */
[----:B------:R4:W1:Y:S08]  /*3410*/  MUFU.TANH R92, R8 ;  /* 0x00000008005c7308 */ /* 0x0008700000002400 */
[----:B------:R-:W1:Y:S01]  /*3420*/  MUFU.TANH R96, R28 ;  /* 0x0000001c00607308 */ /* 0x000e620000002400 */
[C---:B--2---:R-:W-:Y:S07]  /*3430*/  HMMA.16816.F32.BF16 R12, R24.reuse, R20, RZ ;  /* 0x00000014180c723c */ /* 0x044fee00000418ff */
[----:B------:R3:W2:Y:S01]  /*3440*/  MUFU.TANH R97, R29 ;  /* 0x0000001d00617308 */ /* 0x0006a20000002400 */
[----:B----4-:R-:W-:Y:S01]  /*3450*/  HMMA.16816.F32.BF16 R8, R24, R22, RZ ;  /* 0x000000161808723c */ /* 0x010fe200000418ff */
[----:B------:R-:W4:Y:S06]  /*3460*/  LDSM.16.M88.4 R20, [R39+0x2c00] ;  /* 0x002c00002714783b */ /* 0x000f2c0000000200 */
[----:B------:R-:W1:Y:S05]  /*3470*/  MUFU.TANH R61, R61 ;  /* 0x0000003d003d7308 */ /* 0x000e6a0000002400 */
[----:B-----5:R-:W-:Y:S03]  /*3480*/  HMMA.16816.F32.BF16 R12, R16, R32, R12 ;  /* 0x00000020100c723c */ /* 0x020fe6000004180c */
[----:B------:R-:W1:Y:S05]  /*3490*/  MUFU.TANH R60, R60 ;  /* 0x0000003c003c7308 */ /* 0x000e6a0000002400 */
[----:B---3--:R-:W-:Y:S03]  /*34a0*/  HMMA.16816.F32.BF16 R28, R24, R4, RZ ;  /* 0x00000004181c723c */ /* 0x008fe600000418ff */
[----:B------:R-:W3:Y:S05]  /*34b0*/  MUFU.TANH R76, R76 ;  /* 0x0000004c004c7308 */ /* 0x000eea0000002400 */
[----:B------:R-:W-:Y:S01]  /*34c0*/  HMMA.16816.F32.BF16 R8, R16, R34, R8 ;  /* 0x000000221008723c */ /* 0x000fe20000041808 */
[----:B------:R-:W5:Y:S02]  /*34d0*/  LDSM.16.M88.4 R32, [R228+0x3000] ;  /* 0x00300000e420783b */ /* 0x000f640000000200 */
[----:B------:R-:W-:Y:S01]  /*34e0*/  FMUL.FTZ R12, R12, UR10 ;  /* 0x0000000a0c0c7c20 */ /* 0x000fe20008410000 */
[----:B------:R-:W-:Y:S01]  /*34f0*/  FMUL.FTZ R13, R13, UR10 ;  /* 0x0000000a0d0d7c20 */ /* 0x000fe20008410000 */
[----:B------:R-:W-:Y:S01]  /*3500*/  FMUL.FTZ R95, R14, UR10 ;  /* 0x0000000a0e5f7c20 */ /* 0x000fe20008410000 */
[----:B------:R-:W-:Y:S01]  /*3510*/  FMUL.FTZ R93, R15, UR10 ;  /* 0x0000000a0f5d7c20 */ /* 0x000fe20008410000 */
[----:B------:R-:W1:Y:S01]  /*3520*/  MUFU.TANH R98, R12 ;  /* 0x0000000c00627308 */ /* 0x000e620000002400 */
[----:B------:R-:W-:Y:S07]  /*3530*/  HMMA.16816.F32.BF16 R4, R24, R6, RZ ;  /* 0x000000061804723c */ /* 0x000fee00000418ff */
[----:B------:R2:W1:Y:S01]  /*3540*/  MUFU.TANH R99, R13 ;  /* 0x0000000d00637308 */ /* 0x0004620000002400 */
[C---:B----4-:R-:W-:Y:S03]  /*3550*/  HMMA.16816.F32.BF16 R28, R16.reuse, R20, R28 ;  /* 0x00000014101c723c */ /* 0x050fe6000004181c */
[----:B------:R-:W-:Y:S01]  /*3560*/  FMUL.FTZ R8, R8, UR10 ;  /* 0x0000000a08087c20 */ /* 0x000fe20008410000 */
[----:B------:R-:W-:Y:S01]  /*3570*/  FMUL.FTZ R101, R9, UR10 ;  /* 0x0000000a09657c20 */ /* 0x000fe20008410000 */
[----:B------:R-:W-:Y:S01]  /*3580*/  FMUL.FTZ R219, R10, UR10 ;  /* 0x0000000a0adb7c20 */ /* 0x000fe20008410000 */
[----:B------:R-:W-:Y:S01]  /*3590*/  FMUL.FTZ R199, R11, UR10 ;  /* 0x0000000a0bc77c20 */ /* 0x000fe20008410000 */
[----:B------:R5:W4:Y:S05]  /*35a0*/  MUFU.TANH R100, R8 ;  /* 0x0000000800647308 */ /* 0x000b2a0000002400 */
[----:B------:R-:W-:Y:S01]  /*35b0*/  HMMA.16816.F32.BF16 R4, R16, R22, R4 ;  /* 0x000000161004723c */ /* 0x000fe20000041804 */
[----:B------:R-:W3:Y:S02]  /*35c0*/  LDSM.16.M88.4 R20, [R228+0x3400] ;  /* 0x00340000e414783b */ /* 0x000ee40000000200 */
[----:B------:R-:W1:Y:S02]  /*35d0*/  MUFU.TANH R59, R59 ;  /* 0x0000003b003b7308 */ /* 0x000e640000002400 */
[----:B--2---:R-:W2:Y:S02]  /*35e0*/  LDSM.16.M88.4 R12, [R39+0x3000] ;  /* 0x00300000270c783b */ /* 0x004ea40000000200 */
[----:B------:R-:W-:Y:S01]  /*35f0*/  FMUL.FTZ R28, R28, UR10 ;  /* 0x0000000a1c1c7c20 */ /* 0x000fe20008410000 */
[----:B------:R-:W-:Y:S01]  /*3600*/  FMUL.FTZ R103, R29, UR10 ;  /* 0x0000000a1d677c20 */ /* 0x000fe20008410000 */
[----:B------:R-:W-:Y:S01]  /*3610*/  FMUL.FTZ R217, R30, UR10 ;  /* 0x0000000a1ed97c20 */ /* 0x000fe20008410000 */
[----:B------:R-:W-:Y:S01]  /*3620*/  FMUL.FTZ R215, R31, UR10 ;  /* 0x0000000a1fd77c20 */ /* 0x000fe20008410000 */
[----:B------:R4:W1:Y:S01]  /*3630*/  MUFU.TANH R102, R28 ;  /* 0x0000001c00667308 */ /* 0x0008620000002400 */
[C---:B-----5:R-:W-:Y:S07]  /*3640*/  HMMA.16816.F32.BF16 R8, R24.reuse, R32, RZ ;  /* 0x000000201808723c */ /* 0x060fee00000418ff */
[----:B------:R-:W-:Y:S01]  /*3650*/  FMUL.FTZ R104, R4, UR10 ;  /* 0x0000000a04687c20 */ /* 0x000fe20008410000 */
[----:B------:R-:W-:Y:S01]  /*3660*/  FMUL.FTZ R105, R5, UR10 ;  /* 0x0000000a05697c20 */ /* 0x000fe20008410000 */
[C---:B------:R-:W-:Y:S01]  /*3670*/  HMMA.16816.F32.BF16 R32, R24.reuse, R34, RZ ;  /* 0x000000221820723c */ /* 0x040fe200000418ff */
[----:B------:R-:W-:Y:S01]  /*3680*/  FMUL.FTZ R209, R6, UR10 ;  /* 0x0000000a06d17c20 */ /* 0x000fe20008410000 */
[----:B------:R-:W-:Y:S01]  /*3690*/  FMUL.FTZ R213, R7, UR10 ;  /* 0x0000000a07d57c20 */ /* 0x000fe20008410000 */
[----:B------:R-:W1:Y:S01]  /*36a0*/  MUFU.TANH R58, R58 ;  /* 0x0000003a003a7308 */ /* 0x000e620000002400 */
[----:B----4-:R-:W4:Y:S07]  /*36b0*/  LDSM.16.M88.4 R28, [R39+0x3400] ;  /* 0x00340000271c783b */ /* 0x010f2e0000000200 */
[----:B------:R-:W1:Y:S08]  /*36c0*/  MUFU.TANH R56, R56 ;  /* 0x0000003800387308 */ /* 0x000e700000002400 */
[----:B------:R-:W1:Y:S01]  /*36d0*/  MUFU.TANH R51, R51 ;  /* 0x0000003300337308 */ /* 0x000e620000002400 */
[----:B---3--:R-:W-:Y:S07]  /*36e0*/  HMMA.16816.F32.BF16 R4, R24, R20, RZ ;  /* 0x000000141804723c */ /* 0x008fee00000418ff */
[----:B------:R-:W3:Y:S01]  /*36f0*/  MUFU.TANH R50, R50 ;  /* 0x0000003200327308 */ /* 0x000ee20000002400 */
[C---:B--2---:R-:W-:Y:S07]  /*3700*/  HMMA.16816.F32.BF16 R8, R16.reuse, R12, R8 ;  /* 0x0000000c1008723c */ /* 0x044fee0000041808 */
[----:B------:R-:W2:Y:S01]  /*3710*/  MUFU.TANH R47, R47 ;  /* 0x0000002f002f7308 */ /* 0x000ea20000002400 */
[----:B------:R-:W-:Y:S01]  /*3720*/  HMMA.16816.F32.BF16 R32, R16, R14, R32 ;  /* 0x0000000e1020723c */ /* 0x000fe20000041820 */
[----:B------:R-:W5:Y:S06]  /*3730*/  LDSM.16.M88.4 R12, [R228+0x3800] ;  /* 0x00380000e40c783b */ /* 0x000f6c0000000200 */
[----:B------:R-:W1:Y:S01]  /*3740*/  MUFU.TANH R85, R85 ;  /* 0x0000005500557308 */ /* 0x000e620000002400 */
[----:B------:R-:W-:Y:S03]  /*3750*/  HMMA.16816.F32.BF16 R20, R24, R22, RZ ;  /* 0x000000161814723c */ /* 0x000fe600000418ff */
[----:B------:R-:W-:Y:S01]  /*3760*/  FMUL.FTZ R8, R8, UR10 ;  /* 0x0000000a08087c20 */ /* 0x000fe20008410000 */
[----:B------:R-:W-:Y:S01]  /*3770*/  FMUL.FTZ R9, R9, UR10 ;  /* 0x0000000a09097c20 */ /* 0x000fe20008410000 */
[----:B------:R-:W-:Y:S01]  /*3780*/  FMUL.FTZ R10, R10, UR10 ;  /* 0x0000000a0a0a7c20 */ /* 0x000fe20008410000 */
[----:B------:R-:W-:Y:S01]  /*3790*/  FMUL.FTZ R205, R11, UR10 ;  /* 0x0000000a0bcd7c20 */ /* 0x000fe20008410000 */
[----:B------:R-:W1:Y:S01]  /*37a0*/  MUFU.TANH R106, R8 ;  /* 0x00000008006a7308 */ /* 0x000e620000002400 */
[C---:B----4-:R-:W-:Y:S03]  /*37b0*/  HMMA.16816.F32.BF16 R4, R16.reuse, R28, R4 ;  /* 0x0000001c1004723c */ /* 0x050fe60000041804 */
[----:B------:R-:W-:Y:S01]  /*37c0*/  FMUL.FTZ R32, R32, UR10 ;  /* 0x0000000a20207c20 */ /* 0x000fe20008410000 */
[----:B------:R-:W-:Y:S01]  /*37d0*/  FMUL.FTZ R33, R33, UR10 ;  /* 0x0000000a21217c20 */ /* 0x000fe20008410000 */
[----:B------:R-:W-:Y:S01]  /*37e0*/  FMUL.FTZ R203, R34, UR10 ;  /* 0x0000000a22cb7c20 */ /* 0x000fe20008410000 */
[----:B------:R-:W-:Y:S01]  /*37f0*/  FMUL.FTZ R197, R35, UR10 ;  /* 0x0000000a23c57c20 */ /* 0x000fe20008410000 */
[----:B------:R-:W4:Y:S05]  /*3800*/  MUFU.TANH R107, R9 ;  /* 0x00000009006b7308 */ /* 0x000f2a0000002400 */
[----:B------:R-:W-:Y:S03]  /*3810*/  HMMA.16816.F32.BF16 R20, R16, R30, R20 ;  /* 0x0000001e1014723c */ /* 0x000fe60000041814 */
[----:B------:R3:W1:Y:S04]  /*3820*/  MUFU.TANH R211, R10 ;  /* 0x0000000a00d37308 */ /* 0x0006680000002400 */
[----:B------:R-:W-:Y:S01]  /*3830*/  FMUL.FTZ R4, R4, UR10 ;  /* 0x0000000a04047c20 */ /* 0x000fe20008410000 */
[----:B------:R-:W-:Y:S01]  /*3840*/  FMUL.FTZ R5, R5, UR10 ;  /* 0x0000000a05057c20 */ /* 0x000fe20008410000 */
[----:B------:R-:W-:Y:S01]  /*3850*/  FMUL.FTZ R191, R6, UR10 ;  /* 0x0000000a06bf7c20 */ /* 0x000fe20008410000 */
[----:B------:R-:W-:Y:S01]  /*3860*/  FMUL.FTZ R185, R7, UR10 ;  /* 0x0000000a07b97c20 */ /* 0x000fe20008410000 */
[----:B------:R-:W1:Y:S01]  /*3870*/  MUFU.TANH R108, R32 ;  /* 0x00000020006c7308 */ /* 0x000e620000002400 */
[C---:B-----5:R-:W-:Y:S07]  /*3880*/  HMMA.16816.F32.BF16 R28, R24.reuse, R12, RZ ;  /* 0x0000000c181c723c */ /* 0x060fee00000418ff */
[----:B------:R5:W1:Y:S01]  /*3890*/  MUFU.TANH R109, R33 ;  /* 0x00000021006d7308 */ /* 0x000a620000002400 */
[----:B---3--:R-:W3:Y:S01]  /*38a0*/  LDSM.16.M88.4 R8, [R39+0x3800] ;  /* 0x003800002708783b */ /* 0x008ee20000000200 */
[----:B------:R-:W-:Y:S01]  /*38b0*/  HMMA.16816.F32.BF16 R12, R24, R14, RZ ;  /* 0x0000000e180c723c */ /* 0x000fe200000418ff */
[----:B------:R-:W-:Y:S01]  /*38c0*/  FMUL.FTZ R20, R20, UR10 ;  /* 0x0000000a14147c20 */ /* 0x000fe20008410000 */
[----:B------:R-:W-:Y:S01]  /*38d0*/  FMUL.FTZ R114, R21, UR10 ;  /* 0x0000000a15727c20 */ /* 0x000fe20008410000 */
[----:B------:R-:W-:Y:S01]  /*38e0*/  FMUL.FTZ R183, R22, UR10 ;  /* 0x0000000a16b77c20 */ /* 0x000fe20008410000 */
[----:B------:R-:W-:-:S02]  /*38f0*/  FMUL.FTZ R181, R23, UR10 ;  /* 0x0000000a17b57c20 */ /* 0x000fc40008410000 */
[----:B------:R-:W1:Y:S08]  /*3900*/  MUFU.TANH R110, R4 ;  /* 0x00000004006e7308 */ /* 0x000e700000002400 */
[----:B------:R2:W1:Y:S01]  /*3910*/  MUFU.TANH R111, R5 ;  /* 0x00000005006f7308 */ /* 0x0004620000002400 */
[----:B-----5:R-:W5:Y:S07]  /*3920*/  LDSM.16.M88.4 R32, [R228+0x3c00] ;  /* 0x003c0000e420783b */ /* 0x020f6e0000000200 */
[----:B------:R4:W1:Y:S08]  /*3930*/  MUFU.TANH R112, R20 ;  /* 0x0000001400707308 */ /* 0x0008700000002400 */
[----:B------:R-:W1:Y:S01]  /*3940*/  MUFU.TANH R44, R44 ;  /* 0x0000002c002c7308 */ /* 0x000e620000002400 */
[----:B--2---:R-:W2:Y:S07]  /*3950*/  LDSM.16.M88.4 R4, [R39+0x3c00] ;  /* 0x003c00002704783b */ /* 0x004eae0000000200 */
[----:B------:R-:W1:Y:S01]  /*3960*/  MUFU.TANH R43, R43 ;  /* 0x0000002b002b7308 */ /* 0x000e620000002400 */
[C---:B---3--:R-:W-:Y:S01]  /*3970*/  HMMA.16816.F32.BF16 R28, R16.reuse, R8, R28 ;  /* 0x00000008101c723c */ /* 0x048fe2000004181c */
[----:B----4-:R-:W3:Y:S06]  /*3980*/  LDSM.16.M88.4 R20, [R228+0x4000] ;  /* 0x00400000e414783b */ /* 0x010eec0000000200 */
[----:B------:R-:W4:Y:S01]  /*3990*/  MUFU.TANH R0, R0 ;  /* 0x0000000000007308 */ /* 0x000f220000002400 */
[----:B------:R-:W-:Y:S07]  /*39a0*/  HMMA.16816.F32.BF16 R12, R16, R10, R12 ;  /* 0x0000000a100c723c */ /* 0x000fee000004180c */
[----:B------:R-:W1:Y:S01]  /*39b0*/  MUFU.TANH R64, R64 ;  /* 0x0000004000407308 */ /* 0x000e620000002400 */
[C---:B-----5:R-:W-:Y:S03]  /*39c0*/  HMMA.16816.F32.BF16 R8, R24.reuse, R32, RZ ;  /* 0x000000201808723c */ /* 0x060fe600000418ff */
[----:B------:R-:W-:Y:S01]  /*39d0*/  FMUL.FTZ R28, R28, UR10 ;  /* 0x0000000a1c1c7c20 */ /* 0x000fe20008410000 */
[----:B------:R-:W-:Y:S01]  /*39e0*/  FMUL.FTZ R116, R29, UR10 ;  /* 0x0000000a1d747c20 */ /* 0x000fe20008410000 */
[----:B------:R-:W-:Y:S01]  /*39f0*/  FMUL.FTZ R175, R30, UR10 ;  /* 0x0000000a1eaf7c20 */ /* 0x000fe20008410000 */
[----:B------:R-:W-:Y:S01]  /*3a00*/  FMUL.FTZ R173, R31, UR10 ;  /* 0x0000000a1fad7c20 */ /* 0x000fe20008410000 */
[----:B------:R5:W1:Y:S01]  /*3a10*/  MUFU.TANH R115, R28 ;  /* 0x0000001c00737308 */ /* 0x000a620000002400 */
[----:B------:R-:W-:Y:S03]  /*3a20*/  HMMA.16816.F32.BF16 R32, R24, R34, RZ ;  /* 0x000000221820723c */ /* 0x000fe600000418ff */
[----:B------:R-:W-:Y:S01]  /*3a30*/  FMUL.FTZ R119, R12, UR10 ;  /* 0x0000000a0c777c20 */ /* 0x000fe20008410000 */
[----:B------:R-:W-:Y:S01]  /*3a40*/  FMUL.FTZ R122, R13, UR10 ;  /* 0x0000000a0d7a7c20 */ /* 0x000fe20008410000 */
[----:B------:R-:W-:Y:S01]  /*3a50*/  FMUL.FTZ R161, R14, UR10 ;  /* 0x0000000a0ea17c20 */ /* 0x000fe20008410000 */
[----:B------:R-:W-:Y:S01]  /*3a60*/  FMUL.FTZ R155, R15, UR10 ;  /* 0x0000000a0f9b7c20 */ /* 0x000fe20008410000 */
[----:B------:R-:W1:Y:S05]  /*3a70*/  MUFU.TANH R94, R94 ;  /* 0x0000005e005e7308 */ /* 0x000e6a0000002400 */
[C---:B--2---:R-:W-:Y:S03]  /*3a80*/  HMMA.16816.F32.BF16 R8, R16.reuse, R4, R8 ;  /* 0x000000041008723c */ /* 0x044fe60000041808 */
[----:B------:R-:W2:Y:S01]  /*3a90*/  MUFU.TANH R66, R66 ;  /* 0x0000004200427308 */ /* 0x000ea20000002400 */
[----:B-----5:R-:W5:Y:S04]  /*3aa0*/  LDSM.16.M88.4 R28, [R39+0x4000] ;  /* 0x00400000271c783b */ /* 0x020f680000000200 */
[----:B------:R-:W-:Y:S01]  /*3ab0*/  HMMA.16816.F32.BF16 R32, R16, R6, R32 ;  /* 0x000000061020723c */ /* 0x000fe20000041820 */
[----:B------:R-:W4:Y:S02]  /*3ac0*/  LDSM.16.M88.4 R4, [R228+0x4400] ;  /* 0x00440000e404783b */ /* 0x000f240000000200 */
[----:B------:R-:W1:Y:S05]  /*3ad0*/  MUFU.TANH R67, R67 ;  /* 0x0000004300437308 */ /* 0x000e6a0000002400 */
[C---:B---3--:R-:W-:Y:S03]  /*3ae0*/  HMMA.16816.F32.BF16 R12, R24.reuse, R20, RZ ;  /* 0x00000014180c723c */ /* 0x048fe600000418ff */
[----:B------:R-:W-:Y:S01]  /*3af0*/  FMUL.FTZ R8, R8, UR10 ;  /* 0x0000000a08087c20 */ /* 0x000fe20008410000 */
[----:B------:R-:W-:Y:S01]  /*3b00*/  FMUL.FTZ R9, R9, UR10 ;  /* 0x0000000a09097c20 */ /* 0x000fe20008410000 */
[----:B------:R-:W-:Y:S01]  /*3b10*/  FMUL.FTZ R10, R10, UR10 ;  /* 0x0000000a0a0a7c20 */ /* 0x000fe20008410000 */
[----:B------:R-:W-:Y:S01]  /*3b20*/  FMUL.FTZ R137, R11, UR10 ;  /* 0x0000000a0b897c20 */ /* 0x000fe20008410000 */
[----:B------:R-:W3:Y:S01]  /*3b30*/  MUFU.TANH R124, R8 ;  /* 0x00000008007c7308 */ /* 0x000ee20000002400 */
[----:B------:R-:W-:Y:S03]  /*3b40*/  HMMA.16816.F32.BF16 R20, R24, R22, RZ ;  /* 0x000000161814723c */ /* 0x000fe600000418ff */
[----:B------:R-:W-:Y:S01]  /*3b50*/  FMUL.FTZ R32, R32, UR10 ;  /* 0x0000000a20207c20 */ /* 0x000fe20008410000 */
[----:B------:R-:W-:Y:S01]  /*3b60*/  FMUL.FTZ R33, R33, UR10 ;  /* 0x0000000a21217c20 */ /* 0x000fe20008410000 */
[----:B------:R-:W-:Y:S01]  /*3b70*/  FMUL.FTZ R133, R34, UR10 ;  /* 0x0000000a22857c20 */ /* 0x000fe20008410000 */
[----:B------:R-:W-:Y:S01]  /*3b80*/  FMUL.FTZ R129, R35, UR10 ;  /* 0x0000000a23817c20 */ /* 0x000fe20008410000 */
[----:B------:R-:W1:Y:S08]  /*3b90*/  MUFU.TANH R126, R9 ;  /* 0x00000009007e7308 */ /* 0x000e700000002400 */
[----:B------:R2:W1:Y:S01]  /*3ba0*/  MUFU.TANH R141, R10 ;  /* 0x0000000a008d7308 */ /* 0x0004620000002400 */
[C---:B-----5:R-:W-:Y:S07]  /*3bb0*/  HMMA.16816.F32.BF16 R12, R16.reuse, R28, R12 ;  /* 0x0000001c100c723c */ /* 0x060fee000004180c */
[----:B------:R-:W1:Y:S01]  /*3bc0*/  MUFU.TANH R127, R32 ;  /* 0x00000020007f7308 */ /* 0x000e620000002400 */
[----:B------:R-:W-:Y:S07]  /*3bd0*/  HMMA.16816.F32.BF16 R20, R16, R30, R20 ;  /* 0x0000001e1014723c */ /* 0x000fee0000041814 */
[----:B------:R5:W1:Y:S01]  /*3be0*/  MUFU.TANH R128, R33 ;  /* 0x0000002100807308 */ /* 0x000a620000002400 */
[----:B--2---:R-:W2:Y:S01]  /*3bf0*/  LDSM.16.M88.4 R8, [R39+0x4400] ;  /* 0x004400002708783b */ /* 0x004ea20000000200 */
[C---:B----4-:R-:W-:Y:S02]  /*3c00*/  HMMA.16816.F32.BF16 R28, R24.reuse, R4, RZ ;  /* 0x00000004181c723c */ /* 0x050fe400000418ff */
[----:B------:R-:W-:Y:S01]  /*3c10*/  FMUL.FTZ R12, R12, UR10 ;  /* 0x0000000a0c0c7c20 */ /* 0x000fe20008410000 */
[----:B------:R-:W-:Y:S01]  /*3c20*/  FMUL.FTZ R13, R13, UR10 ;  /* 0x0000000a0d0d7c20 */ /* 0x000fe20008410000 */
[----:B------:R-:W-:Y:S01]  /*3c30*/  FMUL.FTZ R123, R14, UR10 ;  /* 0x0000000a0e7b7c20 */ /* 0x000fe20008410000 */
[----:B------:R-:W-:Y:S01]  /*3c40*/  FMUL.FTZ R121, R15, UR10 ;  /* 0x0000000a0f797c20 */ /* 0x000fe20008410000 */
[----:B------:R-:W4:Y:S02]  /*3c50*/  MUFU.TANH R130, R12 ;  /* 0x0000000c00827308 */ /* 0x000f240000002400 */
[----:B------:R-:W-:Y:S02]  /*3c60*/  HMMA.16816.F32.BF16 R4, R24, R6, RZ ;  /* 0x000000061804723c */ /* 0x000fe400000418ff */
[----:B------:R-:W-:Y:S01]  /*3c70*/  FMUL.FTZ R20, R20, UR10 ;  /* 0x0000000a14147c20 */ /* 0x000fe20008410000 */
[----:B-----5:R-:W5:Y:S01]  /*3c80*/  LDSM.16.M88.4 R32, [R228+0x4800] ;  /* 0x00480000e420783b */ /* 0x020f620000000200 */
[----:B------:R-:W-:Y:S01]  /*3c90*/  FMUL.FTZ R139, R21, UR10 ;  /* 0x0000000a158b7c20 */ /* 0x000fe20008410000 */
[----:B------:R-:W-:Y:S01]  /*3ca0*/  FMUL.FTZ R117, R22, UR10 ;  /* 0x0000000a16757c20 */ /* 0x000fe20008410000 */
[----:B------:R3:W1:Y:S01]  /*3cb0*/  MUFU.TANH R131, R13 ;  /* 0x0000000d00837308 */ /* 0x0006620000002400 */
[----:B------:R-:W-:-:S07]  /*3cc0*/  FMUL.FTZ R113, R23, UR10 ;  /* 0x0000000a17717c20 */ /* 0x000fce0008410000 */
[----:B------:R4:W1:Y:S08]  /*3cd0*/  MUFU.TANH R135, R20 ;  /* 0x0000001400877308 */ /* 0x0008700000002400 */
[----:B------:R-:W1:Y:S01]  /*3ce0*/  MUFU.TANH R88, R88 ;  /* 0x0000005800587308 */ /* 0x000e620000002400 */
[----:B---3--:R-:W3:Y:S01]  /*3cf0*/  LDSM.16.M88.4 R12, [R39+0x4800] ;  /* 0x00480000270c783b */ /* 0x008ee20000000200 */
[C---:B--2---:R-:W-:Y:S06]  /*3d00*/  HMMA.16816.F32.BF16 R28, R16.reuse, R8, R28 ;  /* 0x00000008101c723c */ /* 0x044fec000004181c */
[----:B------:R-:W2:Y:S01]  /*3d10*/  MUFU.TANH R89, R89 ;  /* 0x0000005900597308 */ /* 0x000ea20000002400 */
[----:B----4-:R-:W4:Y:S01]  /*3d20*/  LDSM.16.M88.4 R20, [R228+0x4c00] ;  /* 0x004c0000e414783b */ /* 0x010f220000000200 */
[----:B------:R-:W-:Y:S06]  /*3d30*/  HMMA.16816.F32.BF16 R4, R16, R10, R4 ;  /* 0x0000000a1004723c */ /* 0x000fec0000041804 */
[----:B------:R-:W1:Y:S02]  /*3d40*/  MUFU.TANH R95, R95 ;  /* 0x0000005f005f7308 */ /* 0x000e640000002400 */
        /* <DEDUP_REMOVED lines=8> */
[----:B------:R-:W-:-:S03]  /*3dd0*/  FMUL.FTZ R171, R5, UR10 ;  /* 0x0000000a05ab7c20 */ /* 0x000fc60008410000 */
[----:B------:R-:W1:Y:S05]  /*3de0*/  MUFU.TANH R93, R93 ;  /* 0x0000005d005d7308 */ /* 0x000e6a0000002400 */
[----:B---3--:R-:W-:Y:S01]  /*3df0*/  HMMA.16816.F32.BF16 R8, R16, R12, R8 ;  /* 0x0000000c1008723c */ /* 0x008fe20000041808 */
[----:B------:R-:W-:Y:S01]  /*3e00*/  FMUL.FTZ R13, R6, UR10 ;  /* 0x0000000a060d7c20 */ /* 0x000fe20008410000 */
[----:B------:R-:W-:Y:S01]  /*3e10*/  FMUL.FTZ R12, R7, UR10 ;  /* 0x0000000a070c7c20 */ /* 0x000fe20008410000 */
[----:B------:R-:W3:Y:S01]  /*3e20*/  MUFU.TANH R101, R101 ;  /* 0x0000006500657308 */ /* 0x000ee20000002400 */
[----:B-----5:R-:W5:Y:S01]  /*3e30*/  LDSM.16.M88.4 R28, [R39+0x4c00] ;  /* 0x004c0000271c783b */ /* 0x020f620000000200 */
[----:B------:R-:W-:-:S04]  /*3e40*/  DEPBAR.LE SB0, 0x0 ;  /* 0x000080000000791a */ /* 0x000fc80000000000 */
[C---:B----4-:R-:W-:Y:S02]  /*3e50*/  HMMA.16816.F32.BF16 R4, R24.reuse, R20, RZ ;  /* 0x000000141804723c */ /* 0x050fe400000418ff */
[----:B------:R-:W4:Y:S06]  /*3e60*/  MUFU.TANH R219, R219 ;  /* 0x000000db00db7308 */ /* 0x000f2c0000002400 */
[----:B------:R-:W-:Y:S02]  /*3e70*/  HMMA.16816.F32.BF16 R20, R24, R22, RZ ;  /* 0x000000161814723c */ /* 0x000fe400000418ff */
[----:B------:R-:W-:Y:S01]  /*3e80*/  FMUL.FTZ R207, R8, UR10 ;  /* 0x0000000a08cf7c20 */ /* 0x000fe20008410000 */
[----:B------:R-:W-:Y:S01]  /*3e90*/  FMUL.FTZ R201, R9, UR10 ;  /* 0x0000000a09c97c20 */ /* 0x000fe20008410000 */
[----:B------:R-:W-:Y:S01]  /*3ea0*/  FMUL.FTZ R9, R10, UR10 ;  /* 0x0000000a0a097c20 */ /* 0x000fe20008410000 */
[----:B------:R-:W-:Y:S01]  /*3eb0*/  FMUL.FTZ R8, R11, UR10 ;  /* 0x0000000a0b087c20 */ /* 0x000fe20008410000 */
[----:B------:R-:W1:Y:S02]  /*3ec0*/  MUFU.TANH R199, R199 ;  /* 0x000000c700c77308 */ /* 0x000e640000002400 */
[C---:B------:R-:W-:Y:S06]  /*3ed0*/  HMMA.16816.F32.BF16 R32, R16.reuse, R14, R32 ;  /* 0x0000000e1020723c */ /* 0x040fec0000041820 */
[----:B------:R-:W1:Y:S08]  /*3ee0*/  MUFU.TANH R103, R103 ;  /* 0x0000006700677308 */ /* 0x000e700000002400 */
[----:B------:R-:W1:Y:S01]  /*3ef0*/  MUFU.TANH R217, R217 ;  /* 0x000000d900d97308 */ /* 0x000e620000002400 */
[C---:B-----5:R-:W-:Y:S04]  /*3f00*/  HMMA.16816.F32.BF16 R4, R16.reuse, R28, R4 ;  /* 0x0000001c1004723c */ /* 0x060fe80000041804 */
[----:B------:R-:W-:Y:S01]  /*3f10*/  FMUL.FTZ R11, R34, UR10 ;  /* 0x0000000a220b7c20 */ /* 0x000fe20008410000 */
[----:B------:R-:W-:Y:S01]  /*3f20*/  FMUL.FTZ R10, R35, UR10 ;  /* 0x0000000a230a7c20 */ /* 0x000fe20008410000 */
[----:B------:R-:W-:Y:S01]  /*3f30*/  FMUL.FTZ R32, R32, UR10 ;  /* 0x0000000a20207c20 */ /* 0x000fe20008410000 */
[----:B------:R-:W-:Y:S01]  /*3f40*/  FMUL.FTZ R33, R33, UR10 ;  /* 0x0000000a21217c20 */ /* 0x000fe20008410000 */
[----:B------:R-:W1:Y:S01]  /*3f50*/  MUFU.TANH R215, R215 ;  /* 0x000000d700d77308 */ /* 0x000e620000002400 */
[----:B------:R-:W-:Y:S07]  /*3f60*/  HMMA.16816.F32.BF16 R20, R16, R30, R20 ;  /* 0x0000001e1014723c */ /* 0x000fee0000041814 */
[----:B------:R-:W1:Y:S03]  /*3f70*/  MUFU.TANH R104, R104 ;  /* 0x0000006800687308 */ /* 0x000e660000002400 */
[----:B------:R-:W-:Y:S01]  /*3f80*/  FMUL.FTZ R153, R4, UR10 ;  /* 0x0000000a04997c20 */ /* 0x000fe20008410000 */
[----:B------:R-:W-:Y:S01]  /*3f90*/  FMUL.FTZ R159, R5, UR10 ;  /* 0x0000000a059f7c20 */ /* 0x000fe20008410000 */
[----:B------:R-:W-:Y:S01]  /*3fa0*/  FMUL.FTZ R5, R6, UR10 ;  /* 0x0000000a06057c20 */ /* 0x000fe20008410000 */
[----:B------:R-:W-:-:S02]  /*3fb0*/  FMUL.FTZ R4, R7, UR10 ;  /* 0x0000000a07047c20 */ /* 0x000fc40008410000 */
[----:B------:R-:W1:Y:S04]  /*3fc0*/  MUFU.TANH R105, R105 ;  /* 0x0000006900697308 */ /* 0x000e680000002400 */
[----:B------:R-:W-:Y:S01]  /*3fd0*/  FMUL.FTZ R7, R22, UR10 ;  /* 0x0000000a16077c20 */ /* 0x000fe20008410000 */
[----:B------:R-:W-:Y:S01]  /*3fe0*/  FMUL.FTZ R6, R23, UR10 ;  /* 0x0000000a17067c20 */ /* 0x000fe20008410000 */
[----:B------:R-:W-:Y:S01]  /*3ff0*/  FMUL.FTZ R20, R20, UR10 ;  /* 0x0000000a14147c20 */ /* 0x000fe20008410000 */
[----:B------:R-:W-:Y:S01]  /*4000*/  FMUL.FTZ R21, R21, UR10 ;  /* 0x0000000a15157c20 */ /* 0x000fe20008410000 */
[----:B------:R-:W1:Y:S08]  /*4010*/  MUFU.TANH R209, R209 ;  /* 0x000000d100d17308 */ /* 0x000e700000002400 */
        /* <DEDUP_REMOVED lines=35> */
[----:B------:R1:W1:Y:S08]  /*4250*/  MUFU.TANH R193, R32 ;  /* 0x0000002000c17308 */ /* 0x0002700000002400 */
[----:B------:R1:W1:Y:S08]  /*4260*/  MUFU.TANH R143, R33 ;  /* 0x00000021008f7308 */ /* 0x0002700000002400 */
        /* <DEDUP_REMOVED lines=9> */
[----:B------:R-:W1:Y:S01]  /*4300*/  MUFU.TANH R6, R6 ;  /* 0x0000000600067308 */ /* 0x000e620000002400 */
[----:B------:R-:W-:Y:S06]  /*4310*/  BAR.SYNC.DEFER_BLOCKING 0x0 ;  /* 0x0000000000007b1d */ /* 0x000fec0000010000 */
[----:B--234-:R-:W-:Y:S05]  /*4320*/  @!P0 BRA `(.L_x_623) ;  /* 0x00000008002c8947 */ /* 0x01cfea0003800000 */
        /* <DEDUP_REMOVED lines=11> */
.L_x_624:
[----:B------:R-:W2:Y:S01]  /*43e0*/  LDC R15, c[0x0][0x4f0] ;  /* 0x00013c00ff0f7b82 */ /* 0x000ea20000000800 */
[----:B-1----:R-:W-:Y:S01]  /*43f0*/  IADD3 R20, PT, PT, R54, -0x200, RZ ;  /* 0xfffffe0036147810 */ /* 0x002fe20007ffe0ff */
[----:B------:R-:W1:Y:S01]  /*4400*/  LDCU.64 UR6, c[0x0][0x3a0] ;  /* 0x00007400ff0677ac */ /* 0x000e620008000a00 */
[----:B------:R-:W-:Y:S02]  /*4410*/  IABS R16, R38 ;  /* 0x0000002600107213 */ /* 0x000fe40000000000 */
[----:B------:R-:W-:Y:S02]  /*4420*/  IABS R14, R20 ;  /* 0x00000014000e7213 */ /* 0x000fe40000000000 */
[-C--:B--2---:R-:W-:Y:S02]  /*4430*/  IABS R2, R15.reuse ;  /* 0x0000000f00027213 */ /* 0x084fe40000000000 */
[----:B------:R-:W-:Y:S02]  /*4440*/  LOP3.LUT R20, R20, R15, RZ, 0x3c, !PT ;  /* 0x0000000f14147212 */ /* 0x000fe400078e3cff */
[----:B------:R-:W2:Y:S02]  /*4450*/  I2F.RP R17, R2 ;  /* 0x0000000200117306 */ /* 0x000ea40000209400 */
[----:B------:R-:W-:-:S06]  /*4460*/  ISETP.GE.AND P1, PT, R20, RZ, PT ;  /* 0x000000ff1400720c */ /* 0x000fcc0003f26270 */
[----:B--2---:R-:W2:Y:S02]  /*4470*/  MUFU.RCP R18, R17 ;  /* 0x0000001100127308 */ /* 0x004ea40000001000 */
[----:B--2---:R-:W-:-:S06]  /*4480*/  VIADD R18, R18, 0xffffffe ;  /* 0x0ffffffe12127836 */ /* 0x004fcc0000000000 */
[----:B------:R-:W2:Y:S02]  /*4490*/  F2I.FTZ.U32.TRUNC.NTZ R19, R18 ;  /* 0x0000001200137305 */ /* 0x000ea4000021f000 */
[----:B--2---:R-:W-:Y:S02]  /*44a0*/  IMAD.MOV R21, RZ, RZ, -R19 ;  /* 0x000000ffff157224 */ /* 0x004fe400078e0a13 */
        /* <DEDUP_REMOVED lines=28> */
[C---:B------:R-:W-:Y:S02]  /*4670*/  IMAD.WIDE R20, R17.reuse, 0x4, R240 ;  /* 0x0000000411147825 */ /* 0x040fe400078e02f0 */
[----:B------:R-:W2:Y:S04]  /*4680*/  LDG.E R19, desc[UR16][R18.64] ;  /* 0x0000001012137981 */ /* 0x000ea8000c1e1900 */
[----:B------:R-:W2:Y:S01]  /*4690*/  LDG.E R2, desc[UR16][R20.64] ;  /* 0x0000001014027981 */ /* 0x000ea2000c1e1900 */
[----:B------:R-:W-:-:S04]  /*46a0*/  IMAD.IADD R14, R17, 0x1, -R14 ;  /* 0x00000001110e7824 */ /* 0x000fc800078e0a0e */
[----:B------:R-:W-:-:S05]  /*46b0*/  IMAD R15, R14, R15, -0x100 ;  /* 0xffffff000e0f7424 */ /* 0x000fca00078e020f */
[----:B------:R-:W-:-:S05]  /*46c0*/  SHF.R.S32.HI R17, RZ, 0x1f, R15 ;  /* 0x0000001fff117819 */ /* 0x000fca000001140f */
[-C--:B------:R-:W-:Y:S02]  /*46d0*/  IMAD R14, R17, R52.reuse, RZ ;  /* 0x00000034110e7224 */ /* 0x080fe400078e02ff */
[----:B------:R-:W-:-:S04]  /*46e0*/  IMAD.WIDE.U32 R16, R15, R52, RZ ;  /* 0x000000340f107225 */ /* 0x000fc800078e00ff */
[----:B------:R-:W-:-:S04]  /*46f0*/  IMAD R14, R15, R53, R14 ;  /* 0x000000350f0e7224 */ /* 0x000fc800078e020e */
[----:B------:R-:W-:Y:S01]  /*4700*/  IMAD.IADD R17, R17, 0x1, R14 ;  /* 0x0000000111117824 */ /* 0x000fe200078e020e */
[----:B--2---:R-:W-:-:S04]  /*4710*/  IADD3 R2, PT, PT, R19, -R2, RZ ;  /* 0x8000000213027210 */ /* 0x004fc80007ffe0ff */
[----:B------:R-:W-:Y:S01]  /*4720*/  SHF.R.S32.HI R15, RZ, 0x1f, R2 ;  /* 0x0000001fff0f7819 */ /* 0x000fe20000011402 */
[----:B-1----:R-:W-:-:S04]  /*4730*/  IMAD.WIDE.U32 R16, R2, UR6, R16 ;  /* 0x0000000602107c25 */ /* 0x002fc8000f8e0010 */
[----:B------:R-:W-:Y:S01]  /*4740*/  IMAD R15, R15, UR6, RZ ;  /* 0x000000060f0f7c24 */ /* 0x000fe2000f8e02ff */
[----:B------:R-:W-:-:S03]  /*4750*/  LEA R232, P1, R16, R232, 0x1 ;  /* 0x000000e810e87211 */ /* 0x000fc600078208ff */
[----:B------:R-:W-:-:S05]  /*4760*/  IMAD R15, R2, UR7, R15 ;  /* 0x00000007020f7c24 */ /* 0x000fca000f8e020f */
[----:B------:R-:W-:-:S04]  /*4770*/  IADD3 R2, PT, PT, R17, R15, RZ ;  /* 0x0000000f11027210 */ /* 0x000fc80007ffe0ff */
[----:B------:R-:W-:-:S07]  /*4780*/  LEA.HI.X R231, R16, R231, R2, 0x1, P1 ;  /* 0x000000e710e77211 */ /* 0x000fce00008f0c02 */
.L_x_625:
[----:B------:R-:W2:Y:S01]  /*4790*/  LDCU UR5, c[0x0][0x440] ;  /* 0x00008800ff0577ac */ /* 0x000ea20008000800 */
[C---:B------:R-:W-:Y:S01]  /*47a0*/  LEA R22, P3, R52.reuse, R232, 0x6 ;  /* 0x000000e834167211 */ /* 0x040fe200078630ff */
[----:B------:R-:W-:Y:S03]  /*47b0*/  BSSY.RECONVERGENT B0, `(.L_x_626) ;  /* 0x0000041000007945 */ /* 0x000fe60003800200 */
[----:B------:R-:W-:Y:S02]  /*47c0*/  LEA.HI.X R23, R52, R231, R53, 0x6, P3 ;  /* 0x000000e734177211 */ /* 0x000fe400018f3435 */
[C---:B--2---:R-:W-:Y:S02]  /*47d0*/  ISETP.GE.AND P1, PT, R238.reuse, UR5, PT ;  /* 0x00000005ee007c0c */ /* 0x044fe4000bf26270 */
[----:B------:R-:W-:-:S11]  /*47e0*/  ISETP.GE.AND P2, PT, R238, UR5, PT ;  /* 0x00000005ee007c0c */ /* 0x000fd6000bf46270 */
[----:B------:R-:W-:Y:S01]  /*47f0*/  @!P1 IMAD.MOV.U32 R18, RZ, RZ, R22 ;  /* 0x000000ffff129224 */ /* 0x000fe200078e0016 */
[CC--:B-1----:R-:W-:Y:S01]  /*4800*/  @!P1 LEA R20, P4, R52.reuse, R22.reuse, 0x6 ;  /* 0x0000001634149211 */ /* 0x0c2fe200078830ff */
[----:B------:R-:W-:Y:S01]  /*4810*/  @!P1 IMAD.MOV.U32 R19, RZ, RZ, R23 ;  /* 0x000000ffff139224 */ /* 0x000fe200078e0017 */
[-C--:B------:R-:W-:Y:S01]  /*4820*/  @!P1 MOV R16, R22.reuse ;  /* 0x0000001600109202 */ /* 0x080fe20000000f00 */
[----:B------:R-:W-:Y:S01]  /*4830*/  @!P2 IMAD.MOV.U32 R233, RZ, RZ, R231 ;  /* 0x000000ffffe9a224 */ /* 0x000fe200078e00e7 */
[C---:B------:R-:W-:Y:S01]  /*4840*/  @!P1 LEA R24, P3, R52.reuse, R22, 0x7 ;  /* 0x0000001634189211 */ /* 0x040fe200078638ff */
[----:B------:R-:W-:Y:S01]  /*4850*/  @!P1 IMAD R14, R53, 0xc0, RZ ;  /* 0x000000c0350e9824 */ /* 0x000fe200078e02ff */
[CC--:B------:R-:W-:Y:S01]  /*4860*/  @!P1 LEA.HI.X R21, R52.reuse, R23.reuse, R53, 0x6, P4 ;  /* 0x0000001734159211 */ /* 0x0c0fe200020f3435 */
[C---:B------:R-:W-:Y:S01]  /*4870*/  @!P1 IMAD.WIDE.U32 R18, R52.reuse, 0xc0, R18 ;  /* 0x000000c034129825 */ /* 0x040fe200078e0012 */
[----:B------:R-:W-:Y:S01]  /*4880*/  @!PT LDS RZ, [RZ] ;  /* 0x00000000fffff984 */ /* 0x000fe20000000800 */
[----:B------:R-:W-:Y:S01]  /*4890*/  @!PT LDS RZ, [RZ] ;  /* 0x00000000fffff984 */ /* 0x000fe20000000800 */
[----:B------:R-:W-:Y:S01]  /*48a0*/  @!PT LDS RZ, [RZ] ;  /* 0x00000000fffff984 */ /* 0x000fe20000000800 */
[----:B------:R1:W-:Y:S01]  /*48b0*/  @!P2 LDGSTS.E.BYPASS.LTC128B.128 [R237+0x1000], desc[UR16][R232.64] ;  /* 0x01000000e8edafae */ /* 0x0003e2000b981a10 */
[----:B------:R-:W-:-:S02]  /*48c0*/  @!P1 LEA.HI.X R25, R52, R23, R53, 0x7, P3 ;  /* 0x0000001734199211 */ /* 0x000fc400018f3c35 */
[----:B------:R-:W-:Y:S01]  /*48d0*/  @!P1 IMAD.MOV.U32 R17, RZ, RZ, R23 ;  /* 0x000000ffff119224 */ /* 0x000fe200078e0017 */
[----:B------:R1:W-:Y:S01]  /*48e0*/  @P2 STS.128 [R237+0x1000], RZ ;  /* 0x001000ffed002388 */ /* 0x0003e20000000c00 */
[----:B------:R-:W-:Y:S01]  /*48f0*/  @!P1 IMAD.IADD R19, R14, 0x1, R19 ;  /* 0x000000010e139824 */ /* 0x000fe200078e0213 */
[C---:B------:R-:W-:Y:S01]  /*4900*/  @!P1 LEA R14, P2, R52.reuse, R22, 0x8 ;  /* 0x00000016340e9211 */ /* 0x040fe200078440ff */
[----:B------:R-:W-:Y:S01]  /*4910*/  @!P1 IMAD R2, R53, 0x140, RZ ;  /* 0x0000014035029824 */ /* 0x000fe200078e02ff */
[----:B------:R1:W-:Y:S01]  /*4920*/  @P1 STS.128 [R237+0x1800], RZ ;  /* 0x001800ffed001388 */ /* 0x0003e20000000c00 */
[C---:B------:R-:W-:Y:S01]  /*4930*/  @!P1 IMAD.WIDE.U32 R16, R52.reuse, 0x140, R16 ;  /* 0x0000014034109825 */ /* 0x040fe200078e0010 */
[----:B------:R-:W-:Y:S02]  /*4940*/  @!P1 LEA.HI.X R15, R52, R23, R53, 0x8, P2 ;  /* 0x00000017340f9211 */ /* 0x000fe400010f4435 */
[----:B------:R-:W-:Y:S01]  /*4950*/  @!PT LDS RZ, [RZ] ;  /* 0x00000000fffff984 */ /* 0x000fe20000000800 */
[----:B------:R-:W-:Y:S01]  /*4960*/  @!PT LDS RZ, [RZ] ;  /* 0x00000000fffff984 */ /* 0x000fe20000000800 */
[----:B------:R-:W-:Y:S01]  /*4970*/  @!PT LDS RZ, [RZ] ;  /* 0x00000000fffff984 */ /* 0x000fe20000000800 */
[----:B------:R1:W-:Y:S02]  /*4980*/  @!P1 LDGSTS.E.BYPASS.LTC128B.128 [R237+0x1800], desc[UR16][R22.64] ;  /* 0x0180000016ed9fae */ /* 0x0003e4000b981a10 */
        /* <DEDUP_REMOVED lines=35> */
.L_x_627:
[----:B------:R-:W-:Y:S05]  /*4bc0*/  BSYNC.RECONVERGENT B0 ;  /* 0x0000000000007941 */ /* 0x000fea0003800200 */
.L_x_626:
[----:B------:R-:W0:Y:S02]  /*4bd0*/  LDGDEPBAR ;  /* 0x00000000000079af */ /* 0x000e240000000000 */
.L_x_623:
[----:B------:R-:W-:Y:S01]  /*4be0*/  IMAD.SHL.U32 R40, R148, 0x2, RZ ;  /* 0x0000000294287824 */ /* 0x000fe200078e00ff */
[----:B------:R-:W3:Y:S04]  /*4bf0*/  LDCU UR6, c[0x0][0x45c] ;  /* 0x00008b80ff0677ac */ /* 0x000ee80008000800 */
[----:B------:R-:W-:-:S05]  /*4c00*/  LOP3.LUT R40, R40, 0x6, RZ, 0xc0, !PT ;  /* 0x0000000628287812 */ /* 0x000fca00078ec0ff */
[----:B-1----:R-:W-:-:S04]  /*4c10*/  IMAD R14, R3, 0x100, R40 ;  /* 0x00000100030e7824 */ /* 0x002fc800078e0228 */
[C---:B------:R-:W-:Y:S02]  /*4c20*/  VIADD R208, R14.reuse, 0xffffff00 ;  /* 0xffffff000ed07836 */ /* 0x040fe40000000000 */
[C---:B------:R-:W-:Y:S02]  /*4c30*/  VIADD R206, R14.reuse, 0xffffff01 ;  /* 0xffffff010ece7836 */ /* 0x040fe40000000000 */
[----:B------:R-:W-:Y:S01]  /*4c40*/  VIADD R204, R14, 0xffffff08 ;  /* 0xffffff080ecc7836 */ /* 0x000fe20000000000 */
[-C--:B------:R-:W-:Y:S01]  /*4c50*/  ISETP.GE.AND P2, PT, R208, R49.reuse, PT ;  /* 0x00000031d000720c */ /* 0x080fe20003f46270 */
[----:B------:R-:W-:Y:S01]  /*4c60*/  VIADD R202, R14, 0xffffff09 ;  /* 0xffffff090eca7836 */ /* 0x000fe20000000000 */
[-C--:B------:R-:W-:Y:S01]  /*4c70*/  ISETP.GE.AND P1, PT, R206, R49.reuse, PT ;  /* 0x00000031ce00720c */ /* 0x080fe20003f26270 */
[----:B------:R-:W-:Y:S01]  /*4c80*/  VIADD R157, R14, 0xffffff10 ;  /* 0xffffff100e9d7836 */ /* 0x000fe20000000000 */
        /* <DEDUP_REMOVED lines=11> */
[C---:B------:R-:W-:Y:S01]  /*4d40*/  VIADD R29, R14.reuse, 0xffffff28 ;  /* 0xffffff280e1d7836 */ /* 0x040fe20000000000 */
[-C--:B------:R-:W-:Y:S01]  /*4d50*/  ISETP.GE.AND P2, PT, R151, R49.reuse, PT ;  /* 0x000000319700720c */ /* 0x080fe20003f46270 */
[C---:B------:R-:W-:Y:S01]  /*4d60*/  VIADD R27, R14.reuse, 0xffffff29 ;  /* 0xffffff290e1b7836 */ /* 0x040fe20000000000 */
[-C--:B------:R-:W-:Y:S01]  /*4d70*/  ISETP.GE.AND P1, PT, R149, R49.reuse, PT ;  /* 0x000000319500720c */ /* 0x080fe20003f26270 */
[C---:B------:R-:W-:Y:S01]  /*4d80*/  VIADD R33, R14.reuse, 0xffffff30 ;  /* 0xffffff300e217836 */ /* 0x040fe20000000000 */
[----:B------:R-:W-:Y:S01]  /*4d90*/  FSEL R226, R79, -INF , !P4 ;  /* 0xff8000004fe27808 */ /* 0x000fe20006000000 */
[C---:B------:R-:W-:Y:S01]  /*4da0*/  VIADD R200, R14.reuse, 0xffffff31 ;  /* 0xffffff310ec87836 */ /* 0x040fe20000000000 */
[----:B------:R-:W-:Y:S01]  /*4db0*/  FSEL R224, R77, -INF , !P3 ;  /* 0xff8000004de07808 */ /* 0x000fe20005800000 */
[----:B------:R-:W-:Y:S01]  /*4dc0*/  VIADD R198, R14, 0xffffff38 ;  /* 0xffffff380ec67836 */ /* 0x000fe20000000000 */
        /* <DEDUP_REMOVED lines=31> */
[----:B------:R-:W-:Y:S01]  /*4fc0*/  VIADD R176, R14, 0xffffff78 ;  /* 0xffffff780eb07836 */ /* 0x000fe20000000000 */
[-C--:B------:R-:W-:Y:S01]  /*4fd0*/  ISETP.GE.AND P4, PT, R200, R49.reuse, PT ;  /* 0x00000031c800720c */ /* 0x080fe20003f86270 */
[----:B------:R-:W-:Y:S01]  /*4fe0*/  VIADD R174, R14, 0xffffff79 ;  /* 0xffffff790eae7836 */ /* 0x000fe20000000000 */
        /* <DEDUP_REMOVED lines=9> */
[----:B------:R-:W-:Y:S01]  /*5080*/  VIADD R164, R14, 0xffffff90 ;  /* 0xffffff900ea47836 */ /* 0x000fe20000000000 */
[----:B------:R-:W-:Y:S01]  /*5090*/  ISETP.GE.AND P1, PT, R196, R49, PT ;  /* 0x00000031c400720c */ /* 0x000fe20003f26270 */
[----:B------:R-:W-:Y:S01]  /*50a0*/  VIADD R162, R14, 0xffffff91 ;  /* 0xffffff910ea27836 */ /* 0x000fe20000000000 */
[----:B------:R-:W-:Y:S01]  /*50b0*/  FSEL R247, R68, -INF , !P4 ;  /* 0xff80000044f77808 */ /* 0x000fe20006000000 */
[----:B------:R-:W-:Y:S01]  /*50c0*/  VIADD R160, R14, 0xffffff98 ;  /* 0xffffff980ea07836 */ /* 0x000fe20000000000 */
[----:B------:R-:W-:Y:S01]  /*50d0*/  FSEL R243, R84, -INF , !P3 ;  /* 0xff80000054f37808 */ /* 0x000fe20005800000 */
[----:B------:R-:W-:Y:S01]  /*50e0*/  VIADD R158, R14, 0xffffff99 ;  /* 0xffffff990e9e7836 */ /* 0x000fe20000000000 */
[----:B------:R-:W-:Y:S01]  /*50f0*/  FMNMX3.FTZ R2, R2, R251, R249, !PT ;  /* 0x000000fb02027276 */ /* 0x000fe200078100f9 */
[C---:B------:R-:W-:Y:S01]  /*5100*/  VIADD R156, R14.reuse, 0xffffffa0 ;  /* 0xffffffa00e9c7836 */ /* 0x040fe20000000000 */
[-C--:B------:R-:W-:Y:S01]  /*5110*/  ISETP.GE.AND P6, PT, R195, R49.reuse, PT ;  /* 0x00000031c300720c */ /* 0x080fe20003fc6270 */
[----:B------:R-:W-:Y:S01]  /*5120*/  VIADD R154, R14, 0xffffffa1 ;  /* 0xffffffa10e9a7836 */ /* 0x000fe20000000000 */
        /* <DEDUP_REMOVED lines=17> */
[----:B------:R-:W-:Y:S01]  /*5240*/  VIADD R30, R14, 0xffffffc8 ;  /* 0xffffffc80e1e7836 */ /* 0x000fe20000000000 */
[-C--:B------:R-:W-:Y:S01]  /*5250*/  ISETP.GE.AND P1, PT, R190, R49.reuse, PT ;  /* 0x00000031be00720c */ /* 0x080fe20003f26270 */
[----:B------:R-:W-:Y:S01]  /*5260*/  VIADD R28, R14, 0xffffffc9 ;  /* 0xffffffc90e1c7836 */ /* 0x000fe20000000000 */
[----:B------:R-:W-:Y:S01]  /*5270*/  ISETP.GE.AND P6, PT, R188, R49, PT ;  /* 0x00000031bc00720c */ /* 0x000fe20003fc6270 */
[C---:B------:R-:W-:Y:S01]  /*5280*/  VIADD R26, R14.reuse, 0xffffffd0 ;  /* 0xffffffd00e1a7836 */ /* 0x040fe20000000000 */
[----:B------:R-:W-:Y:S01]  /*5290*/  FSEL R221, R91, -INF , !P3 ;  /* 0xff8000005bdd7808 */ /* 0x000fe20005800000 */
[----:B------:R-:W-:Y:S01]  /*52a0*/  VIADD R24, R14, 0xffffffd1 ;  /* 0xffffffd10e187836 */ /* 0x000fe20000000000 */
[----:B------:R-:W-:Y:S01]  /*52b0*/  FSEL R82, R92, -INF , !P2 ;  /* 0xff8000005c527808 */ /* 0x000fe20005000000 */
[----:B--2---:R-:W-:Y:S01]  /*52c0*/  VIADD R23, R14, 0xffffffd8 ;  /* 0xffffffd80e177836 */ /* 0x004fe20000000000 */
[----:B------:R-:W-:Y:S01]  /*52d0*/  FMNMX3.FTZ R2, R2, R225, R223, !PT ;  /* 0x000000e102027276 */ /* 0x000fe200078100df */
[C---:B------:R-:W-:Y:S01]  /*52e0*/  VIADD R22, R14.reuse, 0xffffffd9 ;  /* 0xffffffd90e167836 */ /* 0x040fe20000000000 */
[-C--:B------:R-:W-:Y:S01]  /*52f0*/  ISETP.GE.AND P4, PT, R177, R49.reuse, PT ;  /* 0x00000031b100720c */ /* 0x080fe20003f86270 */
[C---:B------:R-:W-:Y:S01]  /*5300*/  VIADD R21, R14.reuse, 0xffffffe0 ;  /* 0xffffffe00e157836 */ /* 0x040fe20000000000 */
[----:B------:R-:W-:Y:S01]  /*5310*/  ISETP.GE.AND P3, PT, R187, R49, PT ;  /* 0x00000031bb00720c */ /* 0x000fe20003f66270 */
[----:B------:R-:W-:Y:S01]  /*5320*/  VIADD R20, R14, 0xffffffe1 ;  /* 0xffffffe10e147836 */ /* 0x000fe20000000000 */
        /* <DEDUP_REMOVED lines=25> */
[----:B------:R-:W-:Y:S02]  /*54c0*/  ISETP.GE.AND P6, PT, R172, R49, PT ;  /* 0x00000031ac00720c */ /* 0x000fe40003fc6270 */
        /* <DEDUP_REMOVED lines=24> */
[-C--:B------:R-:W-:Y:S02]  /*5650*/  ISETP.GE.AND P6, PT, R140, R49.reuse, PT ;  /* 0x000000318c00720c */ /* 0x080fe40003fc6270 */
        /* <DEDUP_REMOVED lines=59> */
[----:B------:R-:W-:Y:S02]  /*5a10*/  ISETP.GE.AND P4, PT, R208, R48, PT ;  /* 0x00000030d000720c */ /* 0x000fe40003f86270 */
[----:B------:R-:W-:Y:S02]  /*5a20*/  FMNMX.FTZ R84, R101, R2, !PT ;  /* 0x0000000265547209 */ /* 0x000fe40007810000 */
[-C--:B------:R-:W-:Y:S02]  /*5a30*/  ISETP.GE.AND P3, PT, R206, R48.reuse, PT ;  /* 0x00000030ce00720c */ /* 0x080fe40003f66270 */
[-C--:B------:R-:W-:Y:S01]  /*5a40*/  ISETP.GE.AND P6, PT, R157, R48.reuse, PT ;  /* 0x000000309d00720c */ /* 0x080fe20003fc6270 */
[----:B------:R-:W1:Y:S01]  /*5a50*/  SHFL.BFLY PT, R107, R84, 0x2, 0x1f ;  /* 0x0c401f00546b7f89 */ /* 0x000e6200000e0000 */
[----:B------:R-:W-:-:S02]  /*5a60*/  ISETP.GE.AND P2, PT, R204, R48, PT ;  /* 0x00000030cc00720c */ /* 0x000fc40003f46270 */
[----:B------:R-:W-:Y:S02]  /*5a70*/  FSEL R157, R63, -INF , !P4 ;  /* 0xff8000003f9d7808 */ /* 0x000fe40006000000 */
[-C--:B------:R-:W-:Y:S02]  /*5a80*/  ISETP.GE.AND P4, PT, R151, R48.reuse, PT ;  /* 0x000000309700720c */ /* 0x080fe40003f86270 */
[----:B------:R-:W-:Y:S02]  /*5a90*/  FSEL R151, R62, -INF , !P3 ;  /* 0xff8000003e977808 */ /* 0x000fe40005800000 */
[-C--:B------:R-:W-:Y:S02]  /*5aa0*/  ISETP.GE.AND P3, PT, R149, R48.reuse, PT ;  /* 0x000000309500720c */ /* 0x080fe40003f66270 */
[----:B------:R-:W-:Y:S02]  /*5ab0*/  FSEL R149, R61, -INF , !P2 ;  /* 0xff8000003d957808 */ /* 0x000fe40005000000 */
[----:B------:R-:W-:-:S02]  /*5ac0*/  ISETP.GE.AND P2, PT, R147, R48, PT ;  /* 0x000000309300720c */ /* 0x000fc40003f46270 */
[----:B-1----:R-:W-:-:S05]  /*5ad0*/  FMNMX.FTZ R107, R84, R107, !PT ;  /* 0x0000006b546b7209 */ /* 0x002fca0007810000 */
[----:B------:R-:W1:Y:S02]  /*5ae0*/  SHFL.BFLY PT, R2, R107, 0x1, 0x1f ;  /* 0x0c201f006b027f89 */ /* 0x000e6400000e0000 */
        /* <DEDUP_REMOVED lines=36> */
[----:B------:R-:W-:Y:S01]  /*5d30*/  FMNMX3.FTZ R0, R157, R151, R149, !PT ;  /* 0x000000979d007276 */ /* 0x000fe20007810095 */
[--C-:B------:R-:W-:Y:S01]  /*5d40*/  FFMA.FTZ R63, R79, UR6, -R76.reuse ;  /* 0x000000064f3f7c23 */ /* 0x100fe2000801084c */
[----:B------:R-:W-:Y:S01]  /*5d50*/  FSEL R108, R50, -INF , !P4 ;  /* 0xff800000326c7808 */ /* 0x000fe20006000000 */
[--C-:B------:R-:W-:Y:S01]  /*5d60*/  FFMA.FTZ R62, R77, UR6, -R76.reuse ;  /* 0x000000064d3e7c23 */ /* 0x100fe2000801084c */
[----:B------:R-:W-:Y:S01]  /*5d70*/  FMNMX3.FTZ R0, R0, R147, R35, !PT ;  /* 0x0000009300007276 */ /* 0x000fe20007810023 */
        /* <DEDUP_REMOVED lines=9> */
[-C--:B------:R-:W-:Y:S01]  /*5e10*/  ISETP.GE.AND P6, PT, R167, R48.reuse, PT ;  /* 0x00000030a700720c */ /* 0x080fe20003fc6270 */
        /* <DEDUP_REMOVED lines=8> */
[----:B------:R-:W-:Y:S01]  /*5ea0*/  FFMA.FTZ R47, R100, UR6, -R76 ;  /* 0x00000006642f7c23 */ /* 0x000fe2000801084c */
[----:B------:R-:W-:Y:S01]  /*5eb0*/  FMNMX3.FTZ R43, R43, R102, R108, !PT ;  /* 0x000000662b2b7276 */ /* 0x000fe2000781006c */
[----:B------:R-:W1:Y:S01]  /*5ec0*/  MUFU.EX2 R126, R126 ;  /* 0x0000007e007e7308 */ /* 0x000e620000000800 */
[-C--:B------:R-:W-:Y:S01]  /*5ed0*/  ISETP.GE.AND P3, PT, R196, R48.reuse, PT ;  /* 0x00000030c400720c */ /* 0x080fe20003f66270 */
[--C-:B------:R-:W-:Y:S01]  /*5ee0*/  FFMA.FTZ R153, R224, UR6, -R76.reuse ;  /* 0x00000006e0997c23 */ /* 0x100fe2000801084c */
[----:B------:R-:W-:Y:S01]  /*5ef0*/  FSEL R251, R45, -INF , !P1 ;  /* 0xff8000002dfb7808 */ /* 0x000fe20004800000 */
[----:B------:R-:W-:Y:S01]  /*5f00*/  FFMA.FTZ R114, R222, UR6, -R76 ;  /* 0x00000006de727c23 */ /* 0x000fe2000801084c */
[----:B------:R-:W-:Y:S01]  /*5f10*/  FMNMX3.FTZ R0, R43, R145, R104, !PT ;  /* 0x000000912b007276 */ /* 0x000fe20007810068 */
[--C-:B------:R-:W-:Y:S01]  /*5f20*/  FFMA.FTZ R43, R163, UR6, -R76.reuse ;  /* 0x00000006a32b7c23 */ /* 0x100fe2000801084c */
[-C--:B------:R-:W-:Y:S01]  /*5f30*/  ISETP.GE.AND P1, PT, R194, R48.reuse, PT ;  /* 0x00000030c200720c */ /* 0x080fe20003f26270 */
[----:B------:R-:W-:Y:S01]  /*5f40*/  MUFU.EX2 R159, R159 ;  /* 0x0000009f009f7308 */ /* 0x000fe20000000800 */
        /* <DEDUP_REMOVED lines=9> */
[----:B------:R-:W2:Y:S01]  /*5fe0*/  MUFU.EX2 R116, R116 ;  /* 0x0000007400747308 */ /* 0x000ea20000000800 */
[-C--:B------:R-:W-:Y:S01]  /*5ff0*/  ISETP.GE.AND P1, PT, R177, R48.reuse, PT ;  /* 0x00000030b100720c */ /* 0x080fe20003f26270 */
[--C-:B------:R-:W-:Y:S01]  /*6000*/  FFMA.FTZ R80, R25, UR6, -R76.reuse ;  /* 0x0000000619507c23 */ /* 0x100fe2000801084c */
[-C--:B------:R-:W-:Y:S01]  /*6010*/  ISETP.GE.AND P3, PT, R190, R48.reuse, PT ;  /* 0x00000030be00720c */ /* 0x080fe20003f66270 */
[--C-:B------:R-:W-:Y:S01]  /*6020*/  FFMA.FTZ R135, R216, UR6, -R76.reuse ;  /* 0x00000006d8877c23 */ /* 0x100fe2000801084c */
[-C--:B------:R-:W-:Y:S01]  /*6030*/  ISETP.GE.AND P2, PT, R188, R48.reuse, PT ;  /* 0x00000030bc00720c */ /* 0x080fe20003f46270 */
[--C-:B------:R-:W-:Y:S01]  /*6040*/  FFMA.FTZ R98, R214, UR6, -R76.reuse ;  /* 0x00000006d6627c23 */ /* 0x100fe2000801084c */
[----:B------:R-:W-:Y:S01]  /*6050*/  FSEL R177, R64, -INF , !P6 ;  /* 0xff80000040b17808 */ /* 0x000fe20007000000 */
[--C-:B------:R-:W-:Y:S01]  /*6060*/  FFMA.FTZ R64, R81, UR6, -R76.reuse ;  /* 0x0000000651407c23 */ /* 0x100fe2000801084c */
[----:B------:R-:W-:Y:S01]  /*6070*/  FSEL R227, R66, -INF , !P4 ;  /* 0xff80000042e37808 */ /* 0x000fe20006000000 */
[--C-:B------:R-:W-:Y:S01]  /*6080*/  FFMA.FTZ R66, R87, UR6, -R76.reuse ;  /* 0x0000000657427c23 */ /* 0x100fe2000801084c */
[----:B------:R-:W-:Y:S01]  /*6090*/  FMNMX3.FTZ R0, R0, R243, R233, !PT ;  /* 0x000000f300007276 */ /* 0x000fe200078100e9 */
[----:B------:R-:W-:Y:S01]  /*60a0*/  MUFU.EX2 R153, R153 ;  /* 0x0000009900997308 */ /* 0x000fe20000000800 */
        /* <DEDUP_REMOVED lines=10> */
[-C--:B------:R-:W-:Y:S01]  /*6150*/  ISETP.GE.AND P3, PT, R184, R48.reuse, PT ;  /* 0x00000030b800720c */ /* 0x080fe20003f66270 */
[--C-:B------:R-:W-:Y:S01]  /*6160*/  FFMA.FTZ R46, R128, UR6, -R76.reuse ;  /* 0x00000006802e7c23 */ /* 0x100fe2000801084c */
[----:B------:R-:W-:Y:S01]  /*6170*/  FSEL R187, R89, -INF , !P1 ;  /* 0xff80000059bb7808 */ /* 0x000fe20004800000 */
[--C-:B------:R-:W-:Y:S01]  /*6180*/  FFMA.FTZ R45, R130, UR6, -R76.reuse ;  /* 0x00000006822d7c23 */ /* 0x100fe2000801084c */
[----:B------:R-:W-:Y:S01]  /*6190*/  FSEL R195, R95, -INF , !P6 ;  /* 0xff8000005fc37808 */ /* 0x000fe20007000000 */
[----:B------:R-:W-:Y:S01]  /*61a0*/  MUFU.EX2 R139, R139 ;  /* 0x0000008b008b7308 */ /* 0x000fe20000000800 */
[----:B------:R-:W-:Y:S01]  /*61b0*/  FMNMX3.FTZ R0, R0, R225, R223, !PT ;  /* 0x000000e100007276 */ /* 0x000fe200078100df */
[--C-:B------:R-:W-:Y:S01]  /*61c0*/  FFMA.FTZ R75, R75, UR6, -R76.reuse ;  /* 0x000000064b4b7c23 */ /* 0x100fe2000801084c */
[-C--:B------:R-:W-:Y:S01]  /*61d0*/  ISETP.GE.AND P2, PT, R182, R48.reuse, PT ;  /* 0x00000030b600720c */ /* 0x080fe20003f46270 */
[--C-:B------:R-:W-:Y:S01]  /*61e0*/  FFMA.FTZ R73, R73, UR6, -R76.reuse ;  /* 0x0000000649497c23 */ /* 0x100fe2000801084c */
[-C--:B------:R-:W-:Y:S01]  /*61f0*/  ISETP.GE.AND P1, PT, R180, R48.reuse, PT ;  /* 0x00000030b400720c */ /* 0x080fe20003f26270 */
[--C-:B------:R-:W-:Y:S01]  /*6200*/  FFMA.FTZ R71, R71, UR6, -R76.reuse ;  /* 0x0000000647477c23 */ /* 0x100fe2000801084c */
[----:B------:R-:W-:Y:S01]  /*6210*/  FSEL R221, R93, -INF , !P4 ;  /* 0xff8000005ddd7808 */ /* 0x000fe20006000000 */
[----:B------:R-:W-:Y:S01]  /*6220*/  MUFU.EX2 R106, R106 ;  /* 0x0000006a006a7308 */ /* 0x000fe20000000800 */
[----:B------:R-:W-:Y:S01]  /*6230*/  FSEL R219, R219, -INF , !P3 ;  /* 0xff800000dbdb7808 */ /* 0x000fe20005800000 */
[--C-:B------:R-:W-:Y:S01]  /*6240*/  FFMA.FTZ R58, R144, UR6, -R76.reuse ;  /* 0x00000006903a7c23 */ /* 0x100fe2000801084c */
[----:B------:R-:W-:Y:S01]  /*6250*/  FMNMX3.FTZ R0, R0, R187, R195, !PT ;  /* 0x000000bb00007276 */ /* 0x000fe200078100c3 */
[--C-:B------:R-:W-:Y:S01]  /*6260*/  FFMA.FTZ R57, R142, UR6, -R76.reuse ;  /* 0x000000068e397c23 */ /* 0x100fe2000801084c */
[-C--:B------:R-:W-:Y:S01]  /*6270*/  ISETP.GE.AND P6, PT, R178, R48.reuse, PT ;  /* 0x00000030b200720c */ /* 0x080fe20003fc6270 */
[--C-:B------:R-:W-:Y:S01]  /*6280*/  FFMA.FTZ R69, R69, UR6, -R76.reuse ;  /* 0x0000000645457c23 */ /* 0x100fe2000801084c */
[-C--:B------:R-:W-:Y:S01]  /*6290*/  ISETP.GE.AND P4, PT, R176, R48.reuse, PT ;  /* 0x00000030b000720c */ /* 0x080fe20003f86270 */
[----:B------:R-:W-:Y:S01]  /*62a0*/  MUFU.EX2 R135, R135 ;  /* 0x0000008700877308 */ /* 0x000fe20000000800 */
[----:B------:R-:W-:Y:S01]  /*62b0*/  FSEL R199, R199, -INF , !P2 ;  /* 0xff800000c7c77808 */ /* 0x000fe20005000000 */
[--C-:B------:R-:W-:Y:S01]  /*62c0*/  FFMA.FTZ R59, R146, UR6, -R76.reuse ;  /* 0x00000006923b7c23 */ /* 0x100fe2000801084c */
[----:B------:R-:W-:Y:S01]  /*62d0*/  FSEL R217, R217, -INF , !P1 ;  /* 0xff800000d9d97808 */ /* 0x000fe20004800000 */
[--C-:B------:R-:W-:Y:S01]  /*62e0*/  FFMA.FTZ R61, R152, UR6, -R76.reuse ;  /* 0x00000006983d7c23 */ /* 0x100fe2000801084c */
[----:B------:R-:W-:Y:S01]  /*62f0*/  FMNMX3.FTZ R0, R0, R221, R219, !PT ;  /* 0x000000dd00007276 */ /* 0x000fe200078100db */
[--C-:B------:R-:W-:Y:S01]  /*6300*/  FFMA.FTZ R171, R171, UR6, -R76.reuse ;  /* 0x00000006abab7c23 */ /* 0x100fe2000801084c */
[-C--:B------:R-:W-:Y:S01]  /*6310*/  ISETP.GE.AND P3, PT, R174, R48.reuse, PT ;  /* 0x00000030ae00720c */ /* 0x080fe20003f66270 */
        /* <DEDUP_REMOVED lines=11> */
[----:B------:R-:W-:Y:S01]  /*63d0*/  ISETP.GE.AND P6, PT, R168, R48, PT ;  /* 0x00000030a800720c */ /* 0x000fe20003fc6270 */
[----:B------:R-:W-:Y:S01]  /*63e0*/  FFMA.FTZ R103, R103, UR6, -R76 ;  /* 0x0000000667677c23 */ /* 0x000fe2000801084c */
[----:B------:R-:W-:Y:S01]  /*63f0*/  FSEL R213, R213, -INF , !P3 ;  /* 0xff800000d5d57808 */ /* 0x000fe20005800000 */
[----:B------:R-:W-:Y:S01]  /*6400*/  IMAD.MOV.U32 R246, RZ, RZ, -0x1 ;  /* 0xfffffffffff67424 */ /* 0x000fe200078e00ff */
[----:B------:R-:W-:Y:S01]  /*6410*/  FSEL R211, R211, -INF , !P2 ;  /* 0xff800000d3d37808 */ /* 0x000fe20005000000 */
[----:B------:R-:W-:Y:S01]  /*6420*/  MUFU.EX2 R96, R96 ;  /* 0x0000006000607308 */ /* 0x000fe20000000800 */
[----:B------:R-:W-:-:S02]  /*6430*/  FMNMX3.FTZ R0, R0, R215, R209, !PT ;  /* 0x000000d700007276 */ /* 0x000fc400078100d1 */
[-C--:B------:R-:W-:Y:S02]  /*6440*/  ISETP.GE.AND P4, PT, R166, R48.reuse, PT ;  /* 0x00000030a600720c */ /* 0x080fe40003f86270 */
[-C--:B------:R-:W-:Y:S02]  /*6450*/  ISETP.GE.AND P3, PT, R164, R48.reuse, PT ;  /* 0x00000030a400720c */ /* 0x080fe40003f66270 */
[----:B------:R-:W-:Y:S01]  /*6460*/  FSEL R205, R205, -INF , !P1 ;  /* 0xff800000cdcd7808 */ /* 0x000fe20004800000 */
[----:B------:R-:W-:Y:S01]  /*6470*/  MUFU.EX2 R127, R127 ;  /* 0x0000007f007f7308 */ /* 0x000fe20000000800 */
[----:B------:R-:W-:Y:S02]  /*6480*/  FSEL R203, R203, -INF , !P6 ;  /* 0xff800000cbcb7808 */ /* 0x000fe40007000000 */
[----:B------:R-:W-:Y:S02]  /*6490*/  FMNMX3.FTZ R0, R0, R213, R211, !PT ;  /* 0x000000d500007276 */ /* 0x000fe400078100d3 */
[-C--:B------:R-:W-:Y:S01]  /*64a0*/  ISETP.GE.AND P2, PT, R162, R48.reuse, PT ;  /* 0x00000030a200720c */ /* 0x080fe20003f46270 */
[----:B-1----:R-:W-:Y:S01]  /*64b0*/  FADD.FTZ R162, R165, R126 ;  /* 0x0000007ea5a27221 */ /* 0x002fe20000010000 */
        /* <DEDUP_REMOVED lines=8> */
[----:B------:R-:W-:Y:S02]  /*6540*/  FSEL R185, R185, -INF , !P2 ;  /* 0xff800000b9b97808 */ /* 0x000fe40005000000 */
[----:B------:R-:W-:-:S02]  /*6550*/  FSEL R183, R183, -INF , !P1 ;  /* 0xff800000b7b77808 */ /* 0x000fc40004800000 */
[----:B------:R-:W-:Y:S01]  /*6560*/  FMNMX3.FTZ R0, R0, R197, R191, !PT ;  /* 0x000000c500007276 */ /* 0x000fe200078100bf */
[----:B------:R-:W-:Y:S01]  /*6570*/  MUFU.EX2 R92, R92 ;  /* 0x0000005c005c7308 */ /* 0x000fe20000000800 */
[-C--:B------:R-:W-:Y:S02]  /*6580*/  ISETP.GE.AND P3, PT, R154, R48.reuse, PT ;  /* 0x000000309a00720c */ /* 0x080fe40003f66270 */
[----:B------:R-:W-:Y:S02]  /*6590*/  ISETP.GE.AND P2, PT, R140, R48, PT ;  /* 0x000000308c00720c */ /* 0x000fe40003f46270 */
[----:B------:R-:W-:Y:S02]  /*65a0*/  FSEL R181, R181, -INF , !P6 ;  /* 0xff800000b5b57808 */ /* 0x000fe40007000000 */
[----:B------:R-:W-:Y:S01]  /*65b0*/  FSEL R175, R175, -INF , !P4 ;  /* 0xff800000afaf7808 */ /* 0x000fe20006000000 */
[----:B------:R-:W-:Y:S01]  /*65c0*/  MUFU.EX2 R115, R115 ;  /* 0x0000007300737308 */ /* 0x000fe20000000800 */
[----:B------:R-:W-:-:S02]  /*65d0*/  FMNMX3.FTZ R0, R0, R185, R183, !PT ;  /* 0x000000b900007276 */ /* 0x000fc400078100b7 */
[-C--:B------:R-:W-:Y:S02]  /*65e0*/  ISETP.GE.AND P1, PT, R138, R48.reuse, PT ;  /* 0x000000308a00720c */ /* 0x080fe40003f26270 */
[-C--:B------:R-:W-:Y:S01]  /*65f0*/  ISETP.GE.AND P6, PT, R136, R48.reuse, PT ;  /* 0x000000308800720c */ /* 0x080fe20003fc6270 */
[----:B------:R-:W-:Y:S01]  /*6600*/  FFMA.FTZ R136, R207, UR6, -R76 ;  /* 0x00000006cf887c23 */ /* 0x000fe2000801084c */
[----:B------:R-:W-:Y:S01]  /*6610*/  FSEL R173, R173, -INF , !P3 ;  /* 0xff800000adad7808 */ /* 0x000fe20005800000 */
[----:B------:R-:W-:Y:S01]  /*6620*/  MUFU.EX2 R90, R90 ;  /* 0x0000005a005a7308 */ /* 0x000fe20000000800 */
[----:B------:R-:W-:Y:S02]  /*6630*/  FSEL R161, R161, -INF , !P2 ;  /* 0xff800000a1a17808 */ /* 0x000fe40005000000 */
[----:B------:R-:W-:Y:S02]  /*6640*/  FMNMX3.FTZ R0, R0, R181, R175, !PT ;  /* 0x000000b500007276 */ /* 0x000fe400078100af */
[----:B------:R-:W-:-:S02]  /*6650*/  ISETP.GE.AND P4, PT, R134, R48, PT ;  /* 0x000000308600720c */ /* 0x000fc40003f86270 */
[-C--:B------:R-:W-:Y:S01]  /*6660*/  ISETP.GE.AND P3, PT, R132, R48.reuse, PT ;  /* 0x000000308400720c */ /* 0x080fe20003f66270 */
[----:B------:R-:W-:Y:S01]  /*6670*/  MUFU.EX2 R111, R111 ;  /* 0x0000006f006f7308 */ /* 0x000fe20000000800 */
[----:B------:R-:W-:Y:S02]  /*6680*/  FSEL R155, R155, -INF , !P1 ;  /* 0xff8000009b9b7808 */ /* 0x000fe40004800000 */
[----:B------:R-:W-:Y:S02]  /*6690*/  FSEL R141, R141, -INF , !P6 ;  /* 0xff8000008d8d7808 */ /* 0x000fe40007000000 */
[----:B------:R-:W-:Y:S02]  /*66a0*/  FMNMX3.FTZ R0, R0, R173, R161, !PT ;  /* 0x000000ad00007276 */ /* 0x000fe400078100a1 */
[-C--:B------:R-:W-:Y:S01]  /*66b0*/  ISETP.GE.AND P2, PT, R83, R48.reuse, PT ;  /* 0x000000305300720c */ /* 0x080fe20003f46270 */
[----:B------:R-:W-:Y:S01]  /*66c0*/  MUFU.EX2 R86, R86 ;  /* 0x0000005600567308 */ /* 0x000fe20000000800 */
[----:B------:R-:W-:-:S02]  /*66d0*/  ISETP.GE.AND P1, PT, R34, R48, PT ;  /* 0x000000302200720c */ /* 0x000fc40003f26270 */
[----:B------:R-:W-:Y:S02]  /*66e0*/  FSEL R137, R137, -INF , !P4 ;  /* 0xff80000089897808 */ /* 0x000fe40006000000 */
[----:B------:R-:W-:Y:S02]  /*66f0*/  FSEL R133, R133, -INF , !P3 ;  /* 0xff80000085857808 */ /* 0x000fe40005800000 */
[----:B------:R-:W-:Y:S01]  /*6700*/  FMNMX3.FTZ R0, R0, R155, R141, !PT ;  /* 0x0000009b00007276 */ /* 0x000fe2000781008d */
[----:B------:R-:W-:Y:S01]  /*6710*/  MUFU.EX2 R107, R107 ;  /* 0x0000006b006b7308 */ /* 0x000fe20000000800 */
[-C--:B------:R-:W-:Y:S02]  /*6720*/  ISETP.GE.AND P6, PT, R32, R48.reuse, PT ;  /* 0x000000302000720c */ /* 0x080fe40003fc6270 */
[----:B------:R-:W-:Y:S02]  /*6730*/  ISETP.GE.AND P4, PT, R30, R48, PT ;  /* 0x000000301e00720c */ /* 0x000fe40003f86270 */
[----:B------:R-:W-:-:S02]  /*6740*/  FSEL R129, R129, -INF , !P2 ;  /* 0xff80000081817808 */ /* 0x000fc40005000000 */
[----:B------:R-:W-:Y:S01]  /*6750*/  FSEL R123, R123, -INF , !P1 ;  /* 0xff8000007b7b7808 */ /* 0x000fe20004800000 */
[----:B------:R-:W-:Y:S01]  /*6760*/  MUFU.EX2 R84, R84 ;  /* 0x0000005400547308 */ /* 0x000fe20000000800 */
[----:B------:R-:W-:Y:S02]  /*6770*/  FMNMX3.FTZ R0, R0, R137, R133, !PT ;  /* 0x0000008900007276 */ /* 0x000fe40007810085 */
        /* <DEDUP_REMOVED lines=8> */
[----:B------:R-:W-:Y:S01]  /*6800*/  MUFU.EX2 R75, R75 ;  /* 0x0000004b004b7308 */ /* 0x000fe20000000800 */
[----:B------:R-:W-:Y:S02]  /*6810*/  FSEL R113, R113, -INF , !P3 ;  /* 0xff80000071717808 */ /* 0x000fe40005800000 */
[----:B------:R-:W-:Y:S02]  /*6820*/  FSEL R99, R120, -INF , !P2 ;  /* 0xff80000078637808 */ /* 0x000fe40005000000 */
[----:B------:R-:W-:-:S02]  /*6830*/  FMNMX3.FTZ R0, R0, R121, R117, !PT ;  /* 0x0000007900007276 */ /* 0x000fc40007810075 */
[-C--:B------:R-:W-:Y:S01]  /*6840*/  ISETP.GE.AND P4, PT, R22, R48.reuse, PT ;  /* 0x000000301600720c */ /* 0x080fe20003f86270 */
[----:B------:R-:W-:Y:S01]  /*6850*/  MUFU.EX2 R74, R74 ;  /* 0x0000004a004a7308 */ /* 0x000fe20000000800 */
[-C--:B------:R-:W-:Y:S02]  /*6860*/  ISETP.GE.AND P3, PT, R21, R48.reuse, PT ;  /* 0x000000301500720c */ /* 0x080fe40003f66270 */
[----:B------:R-:W-:Y:S02]  /*6870*/  FSEL R97, R118, -INF , !P1 ;  /* 0xff80000076617808 */ /* 0x000fe40004800000 */
[----:B------:R-:W-:Y:S02]  /*6880*/  FSEL R95, R13, -INF , !P6 ;  /* 0xff8000000d5f7808 */ /* 0x000fe40007000000 */
[----:B------:R-:W-:Y:S01]  /*6890*/  FMNMX3.FTZ R0, R0, R113, R99, !PT ;  /* 0x0000007100007276 */ /* 0x000fe20007810063 */
[----:B------:R-:W-:Y:S01]  /*68a0*/  MUFU.EX2 R73, R73 ;  /* 0x0000004900497308 */ /* 0x000fe20000000800 */
[----:B------:R-:W-:-:S02]  /*68b0*/  ISETP.GE.AND P2, PT, R20, R48, PT ;  /* 0x000000301400720c */ /* 0x000fc40003f46270 */
[-C--:B------:R-:W-:Y:S02]  /*68c0*/  ISETP.GE.AND P1, PT, R19, R48.reuse, PT ;  /* 0x000000301300720c */ /* 0x080fe40003f26270 */
[----:B------:R-:W-:Y:S02]  /*68d0*/  FSEL R93, R12, -INF , !P4 ;  /* 0xff8000000c5d7808 */ /* 0x000fe40006000000 */
[----:B------:R-:W-:Y:S01]  /*68e0*/  FSEL R91, R9, -INF , !P3 ;  /* 0xff800000095b7808 */ /* 0x000fe20005800000 */
[----:B------:R-:W-:Y:S01]  /*68f0*/  MUFU.EX2 R72, R72 ;  /* 0x0000004800487308 */ /* 0x000fe20000000800 */
[----:B------:R-:W-:Y:S02]  /*6900*/  FMNMX3.FTZ R0, R0, R97, R95, !PT ;  /* 0x0000006100007276 */ /* 0x000fe4000781005f */
[-C--:B------:R-:W-:Y:S02]  /*6910*/  ISETP.GE.AND P6, PT, R18, R48.reuse, PT ;  /* 0x000000301200720c */ /* 0x080fe40003fc6270 */
[----:B------:R-:W-:-:S02]  /*6920*/  ISETP.GE.AND P4, PT, R17, R48, PT ;  /* 0x000000301100720c */ /* 0x000fc40003f86270 */
[----:B------:R-:W-:Y:S01]  /*6930*/  FSEL R89, R8, -INF , !P2 ;  /* 0xff80000008597808 */ /* 0x000fe20005000000 */
        /* <DEDUP_REMOVED lines=9> */
[----:B------:R-:W-:Y:S01]  /*69d0*/  ISETP.GE.AND P1, PT, R14, R48, PT ;  /* 0x000000300e00720c */ /* 0x000fe20003f26270 */
[----:B------:R-:W-:Y:S01]  /*69e0*/  MUFU.EX2 R69, R69 ;  /* 0x0000004500457308 */ /* 0x000fe20000000800 */
[----:B------:R-:W-:Y:S02]  /*69f0*/  FSEL R81, R4, -INF , !P3 ;  /* 0xff80000004517808 */ /* 0x000fe40005800000 */
[----:B------:R-:W-:Y:S02]  /*6a00*/  FSEL R79, R7, -INF , !P2 ;  /* 0xff800000074f7808 */ /* 0x000fe40005000000 */
[----:B------:R-:W-:-:S02]  /*6a10*/  FMNMX3.FTZ R0, R0, R85, R83, !PT ;  /* 0x0000005500007276 */ /* 0x000fc40007810053 */
[----:B------:R-:W-:Y:S01]  /*6a20*/  FSEL R77, R6, -INF , !P1 ;  /* 0xff800000064d7808 */ /* 0x000fe20004800000 */
[----:B------:R-:W-:Y:S01]  /*6a30*/  MUFU.EX2 R68, R68 ;  /* 0x0000004400447308 */ /* 0x000fe20000000800 */
[----:B------:R-:W-:Y:S02]  /*6a40*/  FMNMX3.FTZ R0, R0, R81, R79, !PT ;  /* 0x0000005100007276 */ /* 0x000fe4000781004f */
[----:B------:R-:W-:Y:S01]  /*6a50*/  LOP3.LUT R150, R78, 0x120, R125, 0xf8, !PT ;  /* 0x000001204e967812 */ /* 0x000fe200078ef87d */
[----:B------:R-:W-:Y:S01]  /*6a60*/  FFMA.FTZ R125, R179, UR6, -R76 ;  /* 0x00000006b37d7c23 */ /* 0x000fe2000801084c */
[----:B------:R-:W-:Y:S02]  /*6a70*/  FMNMX.FTZ R0, R77, R0, !PT ;  /* 0x000000004d007209 */ /* 0x000fe40007810000 */
[----:B------:R-:W-:Y:S01]  /*6a80*/  LEA R150, R150, UR4, 0x1 ;  /* 0x0000000496967c11 */ /* 0x000fe2000f8e08ff */
[----:B------:R-:W-:Y:S01]  /*6a90*/  MUFU.EX2 R67, R67 ;  /* 0x0000004300437308 */ /* 0x000fe20000000800 */
[----:B------:R-:W-:Y:S01]  /*6aa0*/  F2FP.BF16.F32.PACK_AB R20, R126, R165 ;  /* 0x000000a57e14723e */ /* 0x000fe200000010ff */
[----:B------:R-:W1:Y:S01]  /*6ab0*/  SHFL.BFLY PT, R5, R0, 0x2, 0x1f ;  /* 0x0c401f0000057f89 */ /* 0x000e6200000e0000 */
[----:B--2---:R-:W-:Y:S01]  /*6ac0*/  F2FP.BF16.F32.PACK_AB R22, R116, R159 ;  /* 0x0000009f7416723e */ /* 0x004fe200000010ff */
[----:B------:R-:W-:-:S02]  /*6ad0*/  VIADD R100, R150, 0x5020 ;  /* 0x0000502096647836 */ /* 0x000fc40000000000 */
[----:B------:R-:W-:Y:S01]  /*6ae0*/  FADD.FTZ R159, R159, R162 ;  /* 0x000000a29f9f7221 */ /* 0x000fe20000010000 */
[----:B------:R-:W-:Y:S01]  /*6af0*/  VIADD R248, R150, 0x5000 ;  /* 0x0000500096f87836 */ /* 0x000fe20000000000 */
[----:B------:R-:W-:Y:S01]  /*6b00*/  LDSM.16.MT88.4 R16, [R150+0x5400] ;  /* 0x005400009610783b */ /* 0x000fe20000004200 */
[----:B------:R-:W-:Y:S01]  /*6b10*/  IMAD.MOV.U32 R78, RZ, RZ, R100 ;  /* 0x000000ffff4e7224 */ /* 0x000fe200078e0064 */
[----:B------:R-:W-:Y:S01]  /*6b20*/  MUFU.EX2 R66, R66 ;  /* 0x0000004200427308 */ /* 0x000fe20000000800 */
[----:B------:R-:W-:Y:S02]  /*6b30*/  @P5 VIADD R78, R248, 0xffffffe0 ;  /* 0xffffffe0f84e5836 */ /* 0x000fe40000000000 */
[----:B------:R-:W-:-:S03]  /*6b40*/  FADD.FTZ R116, R116, R159 ;  /* 0x0000009f74747221 */ /* 0x000fc60000010000 */
[----:B------:R-:W-:Y:S02]  /*6b50*/  LDSM.16.MT88.4 R12, [R78] ;  /* 0x000000004e0c783b */ /* 0x000fe40000004200 */
[----:B------:R-:W-:Y:S08]  /*6b60*/  MUFU.EX2 R65, R65 ;  /* 0x0000004100417308 */ /* 0x000ff00000000800 */
[----:B------:R-:W-:Y:S01]  /*6b70*/  MUFU.EX2 R64, R64 ;  /* 0x0000004000407308 */ /* 0x000fe20000000800 */
[----:B-1----:R-:W-:-:S05]  /*6b80*/  FMNMX.FTZ R4, R0, R5, !PT ;  /* 0x0000000500047209 */ /* 0x002fca0007810000 */
[----:B------:R-:W1:Y:S02]  /*6b90*/  SHFL.BFLY PT, R5, R4, 0x1, 0x1f ;  /* 0x0c201f0004057f89 */ /* 0x000e6400000e0000 */
[----:B------:R-:W-:Y:S08]  /*6ba0*/  MUFU.EX2 R63, R63 ;  /* 0x0000003f003f7308 */ /* 0x000ff00000000800 */
[----:B------:R-:W-:Y:S08]  /*6bb0*/  MUFU.EX2 R62, R62 ;  /* 0x0000003e003e7308 */ /* 0x000ff00000000800 */
[----:B------:R-:W-:Y:S01]  /*6bc0*/  MUFU.EX2 R61, R61 ;  /* 0x0000003d003d7308 */ /* 0x000fe20000000800 */
[----:B-1----:R-:W-:-:S02]  /*6bd0*/  FMNMX.FTZ R0, R4, R5, !PT ;  /* 0x0000000504007209 */ /* 0x002fc40007810000 */
[----:B------:R-:W1:Y:S05]  /*6be0*/  LDSM.16.MT88.4 R4, [R150+0x5000] ;  /* 0x005000009604783b */ /* 0x000e6a0000004200 */
[----:B------:R-:W-:Y:S01]  /*6bf0*/  MUFU.EX2 R60, R60 ;  /* 0x0000003c003c7308 */ /* 0x000fe20000000800 */
[C---:B------:R-:W-:Y:S01]  /*6c00*/  FSETP.NEU.FTZ.AND P1, PT, R0.reuse, -INF , PT ;  /* 0xff8000000000780b */ /* 0x040fe20003f3d000 */
[----:B------:R-:W-:-:S05]  /*6c10*/  FMUL.FTZ R42, R0, UR6 ;  /* 0x00000006002a7c20 */ /* 0x000fca0008410000 */
[----:B------:R-:W-:Y:S01]  /*6c20*/  FSEL R42, R42, RZ, P1 ;  /* 0x000000ff2a2a7208 */ /* 0x000fe20000800000 */
[----:B------:R-:W-:Y:S04]  /*6c30*/  MUFU.EX2 R59, R59 ;  /* 0x0000003b003b7308 */ /* 0x000fe80000000800 */
[--C-:B------:R-:W-:Y:S01]  /*6c40*/  FFMA.FTZ R163, R157, UR6, -R42.reuse ;  /* 0x000000069da37c23 */ /* 0x100fe2000801082a */
[--C-:B------:R-:W-:Y:S01]  /*6c50*/  FFMA.FTZ R122, R151, UR6, -R42.reuse ;  /* 0x00000006977a7c23 */ /* 0x100fe2000801082a */
[--C-:B------:R-:W-:Y:S01]  /*6c60*/  FFMA.FTZ R157, R149, UR6, -R42.reuse ;  /* 0x00000006959d7c23 */ /* 0x100fe2000801082a */
[--C-:B------:R-:W-:Y:S01]  /*6c70*/  FFMA.FTZ R120, R147, UR6, -R42.reuse ;  /* 0x0000000693787c23 */ /* 0x100fe2000801082a */
[--C-:B------:R-:W-:Y:S01]  /*6c80*/  FFMA.FTZ R112, R31, UR6, -R42.reuse ;  /* 0x000000061f707c23 */ /* 0x100fe2000801082a */
[--C-:B------:R-:W-:Y:S01]  /*6c90*/  FFMA.FTZ R110, R29, UR6, -R42.reuse ;  /* 0x000000061d6e7c23 */ /* 0x100fe2000801082a */
[----:B------:R-:W-:Y:S01]  /*6ca0*/  MUFU.EX2 R163, R163 ;  /* 0x000000a300a37308 */ /* 0x000fe20000000800 */
[----:B------:R-:W2:Y:S01]  /*6cb0*/  LDSM.16.MT88.4 R28, [R78+0x400] ;  /* 0x000400004e1c783b */ /* 0x000ea20000004200 */
[--C-:B------:R-:W-:Y:S01]  /*6cc0*/  FFMA.FTZ R151, R35, UR6, -R42.reuse ;  /* 0x0000000623977c23 */ /* 0x100fe2000801082a */
[--C-:B------:R-:W-:Y:S01]  /*6cd0*/  FFMA.FTZ R149, R27, UR6, -R42.reuse ;  /* 0x000000061b957c23 */ /* 0x100fe2000801082a */
[--C-:B------:R-:W-:Y:S01]  /*6ce0*/  FFMA.FTZ R147, R33, UR6, -R42.reuse ;  /* 0x0000000621937c23 */ /* 0x100fe2000801082a */
[--C-:B------:R-:W-:Y:S01]  /*6cf0*/  FFMA.FTZ R102, R102, UR6, -R42.reuse ;  /* 0x0000000666667c23 */ /* 0x100fe2000801082a */
[----:B------:R-:W3:Y:S01]  /*6d00*/  LDSM.16.MT88.4 R32, [R150+0x5800] ;  /* 0x005800009620783b */ /* 0x000ee20000004200 */
[--C-:B------:R-:W-:Y:S01]  /*6d10*/  FFMA.FTZ R108, R108, UR6, -R42.reuse ;  /* 0x000000066c6c7c23 */ /* 0x100fe2000801082a */
[----:B------:R-:W4:Y:S01]  /*6d20*/  MUFU.EX2 R122, R122 ;  /* 0x0000007a007a7308 */ /* 0x000f220000000800 */
        /* <DEDUP_REMOVED lines=9> */
[----:B------:R-:W-:Y:S01]  /*6dc0*/  FFMA.FTZ R177, R177, UR6, -R42 ;  /* 0x00000006b1b17c23 */ /* 0x000fe2000801082a */
[----:B------:R-:W-:Y:S01]  /*6dd0*/  FFMA.FTZ R104, R189, UR6, -R76 ;  /* 0x00000006bd687c23 */ /* 0x000fe2000801084c */
[--C-:B------:R-:W-:Y:S01]  /*6de0*/  FFMA.FTZ R189, R227, UR6, -R42.reuse ;  /* 0x00000006e3bd7c23 */ /* 0x100fe2000801082a */
[--C-:B------:R-:W-:Y:S01]  /*6df0*/  FFMA.FTZ R132, R225, UR6, -R42.reuse ;  /* 0x00000006e1847c23 */ /* 0x100fe2000801082a */
[--C-:B------:R-:W-:Y:S01]  /*6e00*/  FFMA.FTZ R134, R223, UR6, -R42.reuse ;  /* 0x00000006df867c23 */ /* 0x100fe2000801082a */
[--C-:B------:R-:W-:Y:S01]  /*6e10*/  FFMA.FTZ R187, R187, UR6, -R42.reuse ;  /* 0x00000006bbbb7c23 */ /* 0x100fe2000801082a */
[----:B------:R-:W5:Y:S01]  /*6e20*/  MUFU.EX2 R120, R120 ;  /* 0x0000007800787308 */ /* 0x000f620000000800 */
        /* <DEDUP_REMOVED lines=16> */
[C---:B-----5:R-:W-:Y:S01]  /*6f30*/  F2FP.BF16.F32.PACK_AB R23, R120.reuse, R157 ;  /* 0x0000009d7817723e */ /* 0x060fe200000010ff */
[--C-:B------:R-:W-:Y:S01]  /*6f40*/  FFMA.FTZ R156, R185, UR6, -R42.reuse ;  /* 0x00000006b99c7c23 */ /* 0x100fe2000801082a */
[--C-:B------:R-:W-:Y:S01]  /*6f50*/  FFMA.FTZ R158, R183, UR6, -R42.reuse ;  /* 0x00000006b79e7c23 */ /* 0x100fe2000801082a */
[----:B------:R-:W-:Y:S01]  /*6f60*/  FFMA.FTZ R181, R181, UR6, -R42 ;  /* 0x00000006b5b57c23 */ /* 0x000fe2000801082a */
[----:B------:R-:W-:Y:S01]  /*6f70*/  FADD.FTZ R126, R163, R122 ;  /* 0x0000007aa37e7221 */ /* 0x000fe20000010000 */
[--C-:B------:R-:W-:Y:S01]  /*6f80*/  FFMA.FTZ R160, R175, UR6, -R42.reuse ;  /* 0x00000006afa07c23 */ /* 0x100fe2000801082a */
[----:B------:R-:W-:Y:S01]  /*6f90*/  FFMA.FTZ R173, R173, UR6, -R42 ;  /* 0x00000006adad7c23 */ /* 0x000fe2000801082a */
[----:B------:R-:W-:Y:S01]  /*6fa0*/  MUFU.EX2 R110, R110 ;  /* 0x0000006e006e7308 */ /* 0x000fe20000000800 */
[C---:B-1----:R-:W-:Y:S01]  /*6fb0*/  HMMA.16816.F32.BF16 R8, R20.reuse, R4, RZ ;  /* 0x000000041408723c */ /* 0x042fe200000418ff */
[----:B------:R-:W-:Y:S01]  /*6fc0*/  FADD.FTZ R157, R157, R126 ;  /* 0x0000007e9d9d7221 */ /* 0x000fe20000010000 */
[--C-:B------:R-:W-:Y:S01]  /*6fd0*/  FFMA.FTZ R161, R161, UR6, -R42.reuse ;  /* 0x00000006a1a17c23 */ /* 0x100fe2000801082a */
[--C-:B------:R-:W-:Y:S01]  /*6fe0*/  FFMA.FTZ R155, R155, UR6, -R42.reuse ;  /* 0x000000069b9b7c23 */ /* 0x100fe2000801082a */
[--C-:B------:R-:W-:Y:S01]  /*6ff0*/  FFMA.FTZ R141, R141, UR6, -R42.reuse ;  /* 0x000000068d8d7c23 */ /* 0x100fe2000801082a */
[----:B------:R-:W-:Y:S01]  /*7000*/  FADD.FTZ R120, R120, R157 ;  /* 0x0000009d78787221 */ /* 0x000fe20000010000 */
[----:B------:R-:W-:Y:S01]  /*7010*/  FFMA.FTZ R133, R133, UR6, -R42 ;  /* 0x0000000685857c23 */ /* 0x000fe2000801082a */
[----:B------:R-:W1:Y:S01]  /*7020*/  MUFU.EX2 R149, R149 ;  /* 0x0000009500957308 */ /* 0x000e620000000800 */
[C---:B------:R-:W-:Y:S01]  /*7030*/  HMMA.16816.F32.BF16 R4, R20.reuse, R6, RZ ;  /* 0x000000061404723c */ /* 0x040fe200000418ff */
[----:B----4-:R-:W-:Y:S01]  /*7040*/  FADD.FTZ R157, R151, R120 ;  /* 0x00000078979d7221 */ /* 0x010fe20000010000 */
        /* <DEDUP_REMOVED lines=9> */
[C---:B--2---:R-:W-:Y:S01]  /*70e0*/  F2FP.BF16.F32.PACK_AB R13, R112.reuse, R151 ;  /* 0x00000097700d723e */ /* 0x044fe200000010ff */
[----:B------:R-:W-:Y:S01]  /*70f0*/  FFMA.FTZ R151, R143, UR6, -R76 ;  /* 0x000000068f977c23 */ /* 0x000fe2000801084c */
[----:B------:R-:W-:Y:S01]  /*7100*/  FADD.FTZ R143, R112, R157 ;  /* 0x0000009d708f7221 */ /* 0x000fe20000010000 */
[--C-:B------:R-:W-:Y:S01]  /*7110*/  FFMA.FTZ R112, R137, UR6, -R42.reuse ;  /* 0x0000000689707c23 */ /* 0x100fe2000801082a */
[----:B------:R-:W2:Y:S01]  /*7120*/  MUFU.EX2 R102, R102 ;  /* 0x0000006600667308 */ /* 0x000ea20000000800 */
[----:B------:R-:W-:Y:S01]  /*7130*/  HMMA.16816.F32.BF16 R20, R20, R14, RZ ;  /* 0x0000000e1414723c */ /* 0x000fe200000418ff */
[----:B------:R-:W-:Y:S01]  /*7140*/  F2FP.BF16.F32.PACK_AB R14, R106, R139 ;  /* 0x0000008b6a0e723e */ /* 0x000fe200000010ff */
[--C-:B------:R-:W-:Y:S01]  /*7150*/  FFMA.FTZ R91, R91, UR6, -R42.reuse ;  /* 0x000000065b5b7c23 */ /* 0x100fe2000801082a */
[----:B-1----:R-:W-:Y:S01]  /*7160*/  F2FP.BF16.F32.PACK_AB R15, R149, R110 ;  /* 0x0000006e950f723e */ /* 0x002fe200000010ff */
[----:B------:R-:W-:Y:S01]  /*7170*/  FADD.FTZ R110, R110, R143 ;  /* 0x0000008f6e6e7221 */ /* 0x000fe20000010000 */
[--C-:B------:R-:W-:Y:S01]  /*7180*/  FFMA.FTZ R87, R87, UR6, -R42.reuse ;  /* 0x0000000657577c23 */ /* 0x100fe2000801082a */
[----:B------:R-:W-:Y:S01]  /*7190*/  FFMA.FTZ R85, R85, UR6, -R42 ;  /* 0x0000000655557c23 */ /* 0x000fe2000801082a */
[----:B------:R-:W-:Y:S01]  /*71a0*/  MUFU.EX2 R108, R108 ;  /* 0x0000006c006c7308 */ /* 0x000fe20000000800 */
[----:B------:R-:W-:Y:S01]  /*71b0*/  FADD.FTZ R110, R149, R110 ;  /* 0x0000006e956e7221 */ /* 0x000fe20000010000 */
[----:B------:R-:W-:Y:S01]  /*71c0*/  FFMA.FTZ R76, R101, UR6, -R76 ;  /* 0x00000006654c7c23 */ /* 0x000fe2000801084c */
[C---:B------:R-:W-:Y:S05]  /*71d0*/  HMMA.16816.F32.BF16 R8, R12.reuse, R16, R8 ;  /* 0x000000100c08723c */ /* 0x040fea0000041808 */
[----:B------:R-:W1:Y:S03]  /*71e0*/  MUFU.EX2 R145, R145 ;  /* 0x0000009100917308 */ /* 0x000e660000000800 */
[C---:B------:R-:W-:Y:S01]  /*71f0*/  HMMA.16816.F32.BF16 R4, R12.reuse, R18, R4 ;  /* 0x000000120c04723c */ /* 0x040fe20000041804 */
[----:B------:R-:W4:Y:S04]  /*7200*/  LDSM.16.MT88.4 R16, [R78+0x800] ;  /* 0x000800004e10783b */ /* 0x000f280000004200 */
[----:B------:R-:W-:Y:S03]  /*7210*/  MUFU.EX2 R169, R169 ;  /* 0x000000a900a97308 */ /* 0x000fe60000000800 */
[C---:B------:R-:W-:Y:S05]  /*7220*/  HMMA.16816.F32.BF16 R24, R12.reuse, R28, R24 ;  /* 0x0000001c0c18723c */ /* 0x040fea0000041818 */
[----:B------:R-:W5:Y:S03]  /*7230*/  MUFU.EX2 R118, R118 ;  /* 0x0000007600767308 */ /* 0x000f660000000800 */
[----:B------:R-:W-:Y:S01]  /*7240*/  HMMA.16816.F32.BF16 R20, R12, R30, R20 ;  /* 0x0000001e0c14723c */ /* 0x000fe20000041814 */
[----:B------:R-:W5:Y:S01]  /*7250*/  LDSM.16.MT88.4 R28, [R150+0x5c00] ;  /* 0x005c0000961c783b */ /* 0x000f620000004200 */
[----:B------:R-:W-:-:S02]  /*7260*/  F2FP.BF16.F32.PACK_AB R12, R98, R135 ;  /* 0x00000087620c723e */ /* 0x000fc400000010ff */
[----:B------:R-:W-:Y:S01]  /*7270*/  F2FP.BF16.F32.PACK_AB R14, R96, R131 ;  /* 0x00000083600e723e */ /* 0x000fe200000010ff */
[----:B------:R-:W-:Y:S01]  /*7280*/  MUFU.EX2 R124, R124 ;  /* 0x0000007c007c7308 */ /* 0x000fe20000000800 */
[----:B--2---:R-:W-:Y:S01]  /*7290*/  F2FP.BF16.F32.PACK_AB R13, R102, R147 ;  /* 0x00000093660d723e */ /* 0x004fe200000010ff */
[----:B------:R-:W-:Y:S01]  /*72a0*/  FADD.FTZ R147, R147, R110 ;  /* 0x0000006e93937221 */ /* 0x000fe20000010000 */
[----:B-1----:R-:W-:-:S03]  /*72b0*/  F2FP.BF16.F32.PACK_AB R15, R145, R108 ;  /* 0x0000006c910f723e */ /* 0x002fc600000010ff */
[----:B------:R-:W-:Y:S01]  /*72c0*/  FADD.FTZ R147, R102, R147 ;  /* 0x0000009366937221 */ /* 0x000fe20000010000 */
[----:B------:R-:W-:Y:S01]  /*72d0*/  FFMA.FTZ R102, R129, UR6, -R42 ;  /* 0x0000000681667c23 */ /* 0x000fe2000801082a */
[----:B------:R-:W1:Y:S02]  /*72e0*/  MUFU.EX2 R167, R167 ;  /* 0x000000a700a77308 */ /* 0x000e640000000800 */
[----:B---3--:R-:W-:Y:S01]  /*72f0*/  HMMA.16816.F32.BF16 R8, R12, R32, R8 ;  /* 0x000000200c08723c */ /* 0x008fe20000041808 */
[----:B------:R-:W-:-:S04]  /*7300*/  FADD.FTZ R108, R108, R147 ;  /* 0x000000936c6c7221 */ /* 0x000fc80000010000 */
[----:B------:R-:W-:Y:S01]  /*7310*/  FADD.FTZ R108, R145, R108 ;  /* 0x0000006c916c7221 */ /* 0x000fe20000010000 */
[----:B------:R-:W-:Y:S02]  /*7320*/  MUFU.EX2 R179, R179 ;  /* 0x000000b300b37308 */ /* 0x000fe40000000800 */
[C---:B------:R-:W-:Y:S01]  /*7330*/  HMMA.16816.F32.BF16 R4, R12.reuse, R34, R4 ;  /* 0x000000220c04723c */ /* 0x040fe20000041804 */
[----:B------:R-:W2:Y:S05]  /*7340*/  LDSM.16.MT88.4 R32, [R78+0xc00] ;  /* 0x000c00004e20783b */ /* 0x000eaa0000004200 */
[----:B------:R-:W3:Y:S02]  /*7350*/  MUFU.EX2 R128, R128 ;  /* 0x0000008000807308 */ /* 0x000ee40000000800 */
[C---:B----4-:R-:W-:Y:S06]  /*7360*/  HMMA.16816.F32.BF16 R24, R12.reuse, R16, R24 ;  /* 0x000000100c18723c */ /* 0x050fec0000041818 */
[----:B------:R-:W-:Y:S02]  /*7370*/  MUFU.EX2 R130, R130 ;  /* 0x0000008200827308 */ /* 0x000fe40000000800 */
[----:B------:R-:W-:Y:S01]  /*7380*/  HMMA.16816.F32.BF16 R20, R12, R18, R20 ;  /* 0x000000120c14723c */ /* 0x000fe20000041814 */
[----:B------:R-:W-:Y:S01]  /*7390*/  F2FP.BF16.F32.PACK_AB R12, R94, R127 ;  /* 0x0000007f5e0c723e */ /* 0x000fe200000010ff */
[----:B------:R-:W4:Y:S01]  /*73a0*/  LDSM.16.MT88.4 R16, [R150+0x6000] ;  /* 0x006000009610783b */ /* 0x000f220000004200 */
[----:B------:R-:W-:-:S02]  /*73b0*/  F2FP.BF16.F32.PACK_AB R14, R92, R119 ;  /* 0x000000775c0e723e */ /* 0x000fc400000010ff */
[----:B-----5:R-:W-:Y:S01]  /*73c0*/  F2FP.BF16.F32.PACK_AB R13, R118, R169 ;  /* 0x000000a9760d723e */ /* 0x020fe200000010ff */
[----:B------:R-:W5:Y:S01]  /*73d0*/  MUFU.EX2 R177, R177 ;  /* 0x000000b100b17308 */ /* 0x000f620000000800 */
[----:B-1----:R-:W-:Y:S01]  /*73e0*/  F2FP.BF16.F32.PACK_AB R15, R167, R124 ;  /* 0x0000007ca70f723e */ /* 0x002fe200000010ff */
[----:B------:R-:W-:-:S04]  /*73f0*/  FADD.FTZ R169, R169, R108 ;  /* 0x0000006ca9a97221 */ /* 0x000fc80000010000 */
[----:B------:R-:W-:Y:S02]  /*7400*/  FADD.FTZ R169, R118, R169 ;  /* 0x000000a976a97221 */ /* 0x000fe40000010000 */
[----:B------:R-:W-:Y:S01]  /*7410*/  HMMA.16816.F32.BF16 R8, R12, R28, R8 ;  /* 0x0000001c0c08723c */ /* 0x000fe20000041808 */
[----:B------:R-:W-:Y:S01]  /*7420*/  MUFU.EX2 R189, R189 ;  /* 0x000000bd00bd7308 */ /* 0x000fe20000000800 */
[----:B------:R-:W-:-:S04]  /*7430*/  FADD.FTZ R124, R124, R169 ;  /* 0x000000a97c7c7221 */ /* 0x000fc80000010000 */
[----:B------:R-:W-:Y:S02]  /*7440*/  FADD.FTZ R124, R167, R124 ;  /* 0x0000007ca77c7221 */ /* 0x000fe40000010000 */
[C---:B------:R-:W-:Y:S01]  /*7450*/  HMMA.16816.F32.BF16 R4, R12.reuse, R30, R4 ;  /* 0x0000001e0c04723c */ /* 0x040fe20000041804 */
[----:B------:R-:W1:Y:S01]  /*7460*/  LDSM.16.MT88.4 R28, [R78+0x1000] ;  /* 0x001000004e1c783b */ /* 0x000e620000004200 */
[----:B------:R-:W1:Y:S06]  /*7470*/  MUFU.EX2 R132, R132 ;  /* 0x0000008400847308 */ /* 0x000e6c0000000800 */
[C---:B--2---:R-:W-:Y:S02]  /*7480*/  HMMA.16816.F32.BF16 R24, R12.reuse, R32, R24 ;  /* 0x000000200c18723c */ /* 0x044fe40000041818 */
[----:B------:R-:W-:Y:S06]  /*7490*/  MUFU.EX2 R134, R134 ;  /* 0x0000008600867308 */ /* 0x000fec0000000800 */
[----:B------:R-:W-:Y:S01]  /*74a0*/  HMMA.16816.F32.BF16 R20, R12, R34, R20 ;  /* 0x000000220c14723c */ /* 0x000fe20000041814 */
[----:B------:R-:W2:Y:S01]  /*74b0*/  LDSM.16.MT88.4 R32, [R150+0x6400] ;  /* 0x006400009620783b */ /* 0x000ea20000004200 */
[----:B------:R-:W-:Y:S01]  /*74c0*/  F2FP.BF16.F32.PACK_AB R12, R90, R115 ;  /* 0x000000735a0c723e */ /* 0x000fe200000010ff */
[----:B------:R-:W1:Y:S01]  /*74d0*/  MUFU.EX2 R187, R187 ;  /* 0x000000bb00bb7308 */ /* 0x000e620000000800 */
[----:B------:R-:W-:-:S02]  /*74e0*/  F2FP.BF16.F32.PACK_AB R14, R86, R111 ;  /* 0x0000006f560e723e */ /* 0x000fc400000010ff */
[----:B---3--:R-:W-:Y:S01]  /*74f0*/  F2FP.BF16.F32.PACK_AB R13, R128, R179 ;  /* 0x000000b3800d723e */ /* 0x008fe200000010ff */
[----:B------:R-:W-:Y:S01]  /*7500*/  FADD.FTZ R179, R179, R124 ;  /* 0x0000007cb3b37221 */ /* 0x000fe20000010000 */
[----:B-----5:R-:W-:-:S03]  /*7510*/  F2FP.BF16.F32.PACK_AB R15, R177, R130 ;  /* 0x00000082b10f723e */ /* 0x020fc600000010ff */
[----:B------:R-:W-:Y:S01]  /*7520*/  MUFU.EX2 R195, R195 ;  /* 0x000000c300c37308 */ /* 0x000fe20000000800 */
[----:B------:R-:W-:-:S03]  /*7530*/  FADD.FTZ R179, R128, R179 ;  /* 0x000000b380b37221 */ /* 0x000fc60000010000 */
[----:B----4-:R-:W-:Y:S01]  /*7540*/  HMMA.16816.F32.BF16 R8, R12, R16, R8 ;  /* 0x000000100c08723c */ /* 0x010fe20000041808 */
[----:B------:R-:W-:-:S03]  /*7550*/  FADD.FTZ R130, R130, R179 ;  /* 0x000000b382827221 */ /* 0x000fc60000010000 */
[----:B------:R-:W3:Y:S01]  /*7560*/  MUFU.EX2 R138, R138 ;  /* 0x0000008a008a7308 */ /* 0x000ee20000000800 */
[----:B------:R-:W-:-:S03]  /*7570*/  FADD.FTZ R130, R177, R130 ;  /* 0x00000082b1827221 */ /* 0x000fc60000010000 */
[C---:B------:R-:W-:Y:S01]  /*7580*/  HMMA.16816.F32.BF16 R4, R12.reuse, R18, R4 ;  /* 0x000000120c04723c */ /* 0x040fe20000041804 */
[----:B------:R-:W4:Y:S03]  /*7590*/  LDSM.16.MT88.4 R16, [R78+0x1400] ;  /* 0x001400004e10783b */ /* 0x000f260000004200 */
[----:B------:R-:W-:Y:S04]  /*75a0*/  MUFU.EX2 R140, R140 ;  /* 0x0000008c008c7308 */ /* 0x000fe80000000800 */
[C---:B-1----:R-:W-:Y:S04]  /*75b0*/  HMMA.16816.F32.BF16 R24, R12.reuse, R28, R24 ;  /* 0x0000001c0c18723c */ /* 0x042fe80000041818 */
[----:B------:R-:W1:Y:S04]  /*75c0*/  MUFU.EX2 R199, R199 ;  /* 0x000000c700c77308 */ /* 0x000e680000000800 */
[----:B------:R-:W-:Y:S01]  /*75d0*/  HMMA.16816.F32.BF16 R20, R12, R30, R20 ;  /* 0x0000001e0c14723c */ /* 0x000fe20000041814 */
[----:B------:R-:W5:Y:S01]  /*75e0*/  LDSM.16.MT88.4 R28, [R150+0x6800] ;  /* 0x00680000961c783b */ /* 0x000f620000004200 */
[----:B------:R-:W-:-:S02]  /*75f0*/  F2FP.BF16.F32.PACK_AB R12, R84, R107 ;  /* 0x0000006b540c723e */ /* 0x000fc400000010ff */
[----:B------:R-:W-:Y:S01]  /*7600*/  F2FP.BF16.F32.PACK_AB R14, R75, R82 ;  /* 0x000000524b0e723e */ /* 0x000fe200000010ff */
[----:B------:R-:W-:Y:S01]  /*7610*/  MUFU.EX2 R207, R207 ;  /* 0x000000cf00cf7308 */ /* 0x000fe20000000800 */
[----:B------:R-:W-:Y:S01]  /*7620*/  F2FP.BF16.F32.PACK_AB R13, R132, R189 ;  /* 0x000000bd840d723e */ /* 0x000fe200000010ff */
[----:B------:R-:W-:Y:S01]  /*7630*/  FADD.FTZ R189, R189, R130 ;  /* 0x00000082bdbd7221 */ /* 0x000fe20000010000 */
[----:B------:R-:W-:-:S03]  /*7640*/  F2FP.BF16.F32.PACK_AB R15, R187, R134 ;  /* 0x00000086bb0f723e */ /* 0x000fc600000010ff */
[----:B------:R-:W-:Y:S02]  /*7650*/  FADD.FTZ R189, R132, R189 ;  /* 0x000000bd84bd7221 */ /* 0x000fe40000010000 */
[----:B------:R-:W5:Y:S02]  /*7660*/  MUFU.EX2 R142, R142 ;  /* 0x0000008e008e7308 */ /* 0x000f640000000800 */
[----:B--2---:R-:W-:Y:S01]  /*7670*/  HMMA.16816.F32.BF16 R8, R12, R32, R8 ;  /* 0x000000200c08723c */ /* 0x004fe20000041808 */
[----:B------:R-:W-:-:S04]  /*7680*/  FADD.FTZ R134, R134, R189 ;  /* 0x000000bd86867221 */ /* 0x000fc80000010000 */
[----:B------:R-:W-:Y:S01]  /*7690*/  FADD.FTZ R134, R187, R134 ;  /* 0x00000086bb867221 */ /* 0x000fe20000010000 */
[----:B------:R-:W-:Y:S02]  /*76a0*/  MUFU.EX2 R209, R209 ;  /* 0x000000d100d17308 */ /* 0x000fe40000000800 */
[C---:B------:R-:W-:Y:S01]  /*76b0*/  HMMA.16816.F32.BF16 R4, R12.reuse, R34, R4 ;  /* 0x000000220c04723c */ /* 0x040fe20000041804 */
[----:B------:R-:W2:Y:S05]  /*76c0*/  LDSM.16.MT88.4 R32, [R78+0x1800] ;  /* 0x001800004e20783b */ /* 0x000eaa0000004200 */
[----:B------:R-:W2:Y:S02]  /*76d0*/  MUFU.EX2 R144, R144 ;  /* 0x0000009000907308 */ /* 0x000ea40000000800 */
[C---:B----4-:R-:W-:Y:S06]  /*76e0*/  HMMA.16816.F32.BF16 R24, R12.reuse, R16, R24 ;  /* 0x000000100c18723c */ /* 0x050fec0000041818 */
[----:B------:R-:W-:Y:S02]  /*76f0*/  MUFU.EX2 R211, R211 ;  /* 0x000000d300d37308 */ /* 0x000fe40000000800 */
[----:B------:R-:W-:Y:S01]  /*7700*/  HMMA.16816.F32.BF16 R20, R12, R18, R20 ;  /* 0x000000120c14723c */ /* 0x000fe20000041814 */
[----:B------:R-:W-:Y:S01]  /*7710*/  F2FP.BF16.F32.PACK_AB R12, R73, R74 ;  /* 0x0000004a490c723e */ /* 0x000fe200000010ff */
[----:B------:R-:W4:Y:S01]  /*7720*/  LDSM.16.MT88.4 R16, [R150+0x6c00] ;  /* 0x006c00009610783b */ /* 0x000f220000004200 */
[----:B------:R-:W-:-:S02]  /*7730*/  F2FP.BF16.F32.PACK_AB R14, R71, R72 ;  /* 0x00000048470e723e */ /* 0x000fc400000010ff */
[----:B---3--:R-:W-:Y:S01]  /*7740*/  F2FP.BF16.F32.PACK_AB R13, R138, R195 ;  /* 0x000000c38a0d723e */ /* 0x008fe200000010ff */
[----:B------:R-:W3:Y:S01]  /*7750*/  MUFU.EX2 R146, R146 ;  /* 0x0000009200927308 */ /* 0x000ee20000000800 */
[----:B-1----:R-:W-:-:S07]  /*7760*/  F2FP.BF16.F32.PACK_AB R15, R199, R140 ;  /* 0x0000008cc70f723e */ /* 0x002fce00000010ff */
[C---:B-----5:R-:W-:Y:S01]  /*7770*/  HMMA.16816.F32.BF16 R8, R12.reuse, R28, R8 ;  /* 0x0000001c0c08723c */ /* 0x060fe20000041808 */
[----:B------:R-:W-:Y:S07]  /*7780*/  MUFU.EX2 R154, R154 ;  /* 0x0000009a009a7308 */ /* 0x000fee0000000800 */
[C---:B------:R-:W-:Y:S01]  /*7790*/  HMMA.16816.F32.BF16 R4, R12.reuse, R30, R4 ;  /* 0x0000001e0c04723c */ /* 0x040fe20000041804 */
[----:B------:R-:W1:Y:S01]  /*77a0*/  LDSM.16.MT88.4 R28, [R78+0x1c00] ;  /* 0x001c00004e1c783b */ /* 0x000e620000004200 */
[----:B------:R-:W5:Y:S06]  /*77b0*/  MUFU.EX2 R197, R197 ;  /* 0x000000c500c57308 */ /* 0x000f6c0000000800 */
[C---:B--2---:R-:W-:Y:S02]  /*77c0*/  HMMA.16816.F32.BF16 R24, R12.reuse, R32, R24 ;  /* 0x000000200c18723c */ /* 0x044fe40000041818 */
[----:B------:R-:W-:Y:S06]  /*77d0*/  MUFU.EX2 R191, R191 ;  /* 0x000000bf00bf7308 */ /* 0x000fec0000000800 */
[----:B------:R-:W-:Y:S01]  /*77e0*/  HMMA.16816.F32.BF16 R20, R12, R34, R20 ;  /* 0x000000220c14723c */ /* 0x000fe20000041814 */
[----:B------:R-:W2:Y:S01]  /*77f0*/  LDSM.16.MT88.4 R32, [R150+0x7000] ;  /* 0x007000009620783b */ /* 0x000ea20000004200 */
[----:B------:R-:W-:Y:S01]  /*7800*/  F2FP.BF16.F32.PACK_AB R12, R69, R70 ;  /* 0x00000046450c723e */ /* 0x000fe200000010ff */
[----:B------:R-:W2:Y:S01]  /*7810*/  MUFU.EX2 R156, R156 ;  /* 0x0000009c009c7308 */ /* 0x000ea20000000800 */
[----:B------:R-:W-:-:S02]  /*7820*/  F2FP.BF16.F32.PACK_AB R14, R67, R68 ;  /* 0x00000044430e723e */ /* 0x000fc400000010ff */
[----:B------:R-:W-:Y:S02]  /*7830*/  F2FP.BF16.F32.PACK_AB R13, R142, R207 ;  /* 0x000000cf8e0d723e */ /* 0x000fe400000010ff */
[----:B------:R-:W-:-:S03]  /*7840*/  F2FP.BF16.F32.PACK_AB R15, R144, R209 ;  /* 0x000000d1900f723e */ /* 0x000fc600000010ff */
[----:B------:R-:W-:Y:S04]  /*7850*/  MUFU.EX2 R158, R158 ;  /* 0x0000009e009e7308 */ /* 0x000fe80000000800 */
[C---:B----4-:R-:W-:Y:S04]  /*7860*/  HMMA.16816.F32.BF16 R8, R12.reuse, R16, R8 ;  /* 0x000000100c08723c */ /* 0x050fe80000041808 */
[----:B------:R-:W4:Y:S04]  /*7870*/  MUFU.EX2 R181, R181 ;  /* 0x000000b500b57308 */ /* 0x000f280000000800 */
[C---:B------:R-:W-:Y:S01]  /*7880*/  HMMA.16816.F32.BF16 R4, R12.reuse, R18, R4 ;  /* 0x000000120c04723c */ /* 0x040fe20000041804 */
[----:B------:R-:W4:Y:S03]  /*7890*/  LDSM.16.MT88.4 R16, [R78+0x2000] ;  /* 0x002000004e10783b */ /* 0x000f260000004200 */
[----:B------:R-:W-:Y:S04]  /*78a0*/  MUFU.EX2 R58, R58 ;  /* 0x0000003a003a7308 */ /* 0x000fe80000000800 */
[C---:B-1----:R-:W-:Y:S04]  /*78b0*/  HMMA.16816.F32.BF16 R24, R12.reuse, R28, R24 ;  /* 0x0000001c0c18723c */ /* 0x042fe80000041818 */
[----:B------:R-:W1:Y:S04]  /*78c0*/  MUFU.EX2 R57, R57 ;  /* 0x0000003900397308 */ /* 0x000e680000000800 */
[----:B------:R-:W-:Y:S01]  /*78d0*/  HMMA.16816.F32.BF16 R20, R12, R30, R20 ;  /* 0x0000001e0c14723c */ /* 0x000fe20000041814 */
[----:B------:R-:W1:Y:S01]  /*78e0*/  LDSM.16.MT88.4 R28, [R150+0x7400] ;  /* 0x00740000961c783b */ /* 0x000e620000004200 */
[----:B------:R-:W-:-:S02]  /*78f0*/  F2FP.BF16.F32.PACK_AB R12, R65, R66 ;  /* 0x00000042410c723e */ /* 0x000fc400000010ff */
[----:B------:R-:W-:Y:S01]  /*7900*/  F2FP.BF16.F32.PACK_AB R14, R63, R64 ;  /* 0x000000403f0e723e */ /* 0x000fe200000010ff */
[----:B------:R-:W-:Y:S01]  /*7910*/  MUFU.EX2 R56, R56 ;  /* 0x0000003800387308 */ /* 0x000fe20000000800 */
[----:B---3--:R-:W-:Y:S02]  /*7920*/  F2FP.BF16.F32.PACK_AB R13, R146, R211 ;  /* 0x000000d3920d723e */ /* 0x008fe400000010ff */
[----:B-----5:R-:W-:-:S05]  /*7930*/  F2FP.BF16.F32.PACK_AB R15, R197, R154 ;  /* 0x0000009ac50f723e */ /* 0x020fca00000010ff */
[----:B------:R-:W-:Y:S02]  /*7940*/  MUFU.EX2 R55, R55 ;  /* 0x0000003700377308 */ /* 0x000fe40000000800 */
[C---:B--2---:R-:W-:Y:S06]  /*7950*/  HMMA.16816.F32.BF16 R8, R12.reuse, R32, R8 ;  /* 0x000000200c08723c */ /* 0x044fec0000041808 */
[----:B------:R-:W-:Y:S02]  /*7960*/  MUFU.EX2 R160, R160 ;  /* 0x000000a000a07308 */ /* 0x000fe40000000800 */
[C---:B------:R-:W-:Y:S01]  /*7970*/  HMMA.16816.F32.BF16 R4, R12.reuse, R34, R4 ;  /* 0x000000220c04723c */ /* 0x040fe20000041804 */
[----:B------:R-:W2:Y:S05]  /*7980*/  LDSM.16.MT88.4 R32, [R78+0x2400] ;  /* 0x002400004e20783b */ /* 0x000eaa0000004200 */
[----:B------:R-:W3:Y:S02]  /*7990*/  MUFU.EX2 R173, R173 ;  /* 0x000000ad00ad7308 */ /* 0x000ee40000000800 */
[----:B----4-:R-:W-:Y:S01]  /*79a0*/  HMMA.16816.F32.BF16 R24, R12, R16, R24 ;  /* 0x000000100c18723c */ /* 0x010fe20000041818 */
[----:B------:R-:W-:-:S02]  /*79b0*/  F2FP.BF16.F32.PACK_AB R16, R61, R62 ;  /* 0x0000003e3d10723e */ /* 0x000fc400000010ff */
[----:B------:R-:W-:-:S03]  /*79c0*/  F2FP.BF16.F32.PACK_AB R17, R156, R191 ;  /* 0x000000bf9c11723e */ /* 0x000fc600000010ff */
[----:B------:R-:W-:Y:S02]  /*79d0*/  MUFU.EX2 R122, R161 ;  /* 0x000000a1007a7308 */ /* 0x000fe40000000800 */
[----:B------:R-:W-:Y:S01]  /*79e0*/  HMMA.16816.F32.BF16 R20, R12, R18, R20 ;  /* 0x000000120c14723c */ /* 0x000fe20000041814 */
[----:B------:R-:W-:Y:S01]  /*79f0*/  F2FP.BF16.F32.PACK_AB R18, R59, R60 ;  /* 0x0000003c3b12723e */ /* 0x000fe200000010ff */
[----:B------:R-:W4:Y:S01]  /*7a00*/  LDSM.16.MT88.4 R12, [R150+0x7800] ;  /* 0x00780000960c783b */ /* 0x000f220000004200 */
[----:B------:R-:W-:-:S03]  /*7a10*/  F2FP.BF16.F32.PACK_AB R19, R181, R158 ;  /* 0x0000009eb513723e */ /* 0x000fc600000010ff */
[----:B------:R-:W-:Y:S04]  /*7a20*/  MUFU.EX2 R51, R51 ;  /* 0x0000003300337308 */ /* 0x000fe80000000800 */
[----:B-1----:R-:W-:Y:S01]  /*7a30*/  HMMA.16816.F32.BF16 R8, R16, R28, R8 ;  /* 0x0000001c1008723c */ /* 0x002fe20000041808 */
[----:B------:R-:W-:-:S03]  /*7a40*/  FADD.FTZ R29, R153, R116 ;  /* 0x00000074991d7221 */ /* 0x000fc60000010000 */
[----:B------:R-:W1:Y:S01]  /*7a50*/  MUFU.EX2 R153, R155 ;  /* 0x0000009b00997308 */ /* 0x000e620000000800 */
[----:B------:R-:W-:-:S03]  /*7a60*/  FADD.FTZ R114, R114, R29 ;  /* 0x0000001d72727221 */ /* 0x000fc60000010000 */
[C---:B------:R-:W-:Y:S01]  /*7a70*/  HMMA.16816.F32.BF16 R4, R16.reuse, R30, R4 ;  /* 0x0000001e1004723c */ /* 0x040fe20000041804 */
[----:B------:R-:W5:Y:S01]  /*7a80*/  LDSM.16.MT88.4 R28, [R78+0x2800] ;  /* 0x002800004e1c783b */ /* 0x000f620000004200 */
[----:B------:R-:W-:Y:S02]  /*7a90*/  FADD.FTZ R139, R139, R114 ;  /* 0x000000728b8b7221 */ /* 0x000fe40000010000 */
[----:B------:R-:W5:Y:S02]  /*7aa0*/  MUFU.EX2 R50, R50 ;  /* 0x0000003200327308 */ /* 0x000f640000000800 */
[----:B------:R-:W-:Y:S02]  /*7ab0*/  FADD.FTZ R106, R106, R139 ;  /* 0x0000008b6a6a7221 */ /* 0x000fe40000010000 */
[----:B--2---:R-:W-:Y:S01]  /*7ac0*/  HMMA.16816.F32.BF16 R24, R16, R32, R24 ;  /* 0x000000201018723c */ /* 0x004fe20000041818 */
[----:B------:R-:W-:Y:S01]  /*7ad0*/  F2FP.BF16.F32.PACK_AB R32, R57, R58 ;  /* 0x0000003a3920723e */ /* 0x000fe200000010ff */
[----:B------:R-:W-:Y:S01]  /*7ae0*/  FADD.FTZ R135, R135, R106 ;  /* 0x0000006a87877221 */ /* 0x000fe20000010000 */
[----:B---3--:R-:W-:Y:S01]  /*7af0*/  F2FP.BF16.F32.PACK_AB R33, R173, R160 ;  /* 0x000000a0ad21723e */ /* 0x008fe200000010ff */
[----:B------:R-:W-:Y:S02]  /*7b00*/  MUFU.EX2 R47, R47 ;  /* 0x0000002f002f7308 */ /* 0x000fe40000000800 */
[----:B------:R-:W-:-:S02]  /*7b10*/  FADD.FTZ R98, R98, R135 ;  /* 0x0000008762627221 */ /* 0x000fc40000010000 */
[----:B------:R-:W-:Y:S01]  /*7b20*/  HMMA.16816.F32.BF16 R20, R16, R34, R20 ;  /* 0x000000221014723c */ /* 0x000fe20000041814 */
[----:B------:R-:W2:Y:S01]  /*7b30*/  LDSM.16.MT88.4 R16, [R150+0x7c00] ;  /* 0x007c00009610783b */ /* 0x000ea20000004200 */
[----:B------:R-:W-:Y:S01]  /*7b40*/  FADD.FTZ R131, R131, R98 ;  /* 0x0000006283837221 */ /* 0x000fe20000010000 */
[----:B------:R-:W-:Y:S01]  /*7b50*/  F2FP.BF16.F32.PACK_AB R34, R55, R56 ;  /* 0x000000383722723e */ /* 0x000fe200000010ff */
[----:B------:R-:W3:Y:S01]  /*7b60*/  MUFU.EX2 R46, R46 ;  /* 0x0000002e002e7308 */ /* 0x000ee20000000800 */
[----:B-1----:R-:W-:Y:S01]  /*7b70*/  F2FP.BF16.F32.PACK_AB R35, R153, R122 ;  /* 0x0000007a9923723e */ /* 0x002fe200000010ff */
[----:B------:R-:W-:-:S04]  /*7b80*/  FADD.FTZ R96, R96, R131 ;  /* 0x0000008360607221 */ /* 0x000fc80000010000 */
[----:B------:R-:W-:Y:S02]  /*7b90*/  FADD.FTZ R129, R127, R96 ;  /* 0x000000607f817221 */ /* 0x000fe40000010000 */
[----:B------:R-:W-:Y:S01]  /*7ba0*/  MUFU.EX2 R137, R141 ;  /* 0x0000008d00897308 */ /* 0x000fe20000000800 */
[C---:B----4-:R-:W-:Y:S07]  /*7bb0*/  HMMA.16816.F32.BF16 R8, R32.reuse, R12, R8 ;  /* 0x0000000c2008723c */ /* 0x050fee0000041808 */
[----:B------:R-:W1:Y:S01]  /*7bc0*/  MUFU.EX2 R106, R112 ;  /* 0x00000070006a7308 */ /* 0x000e620000000800 */
[C---:B------:R-:W-:Y:S01]  /*7bd0*/  HMMA.16816.F32.BF16 R4, R32.reuse, R14, R4 ;  /* 0x0000000e2004723c */ /* 0x040fe20000041804 */
[----:B------:R-:W4:Y:S06]  /*7be0*/  LDSM.16.MT88.4 R12, [R78+0x2c00] ;  /* 0x002c00004e0c783b */ /* 0x000f2c0000004200 */
[----:B------:R-:W-:Y:S01]  /*7bf0*/  MUFU.EX2 R98, R133 ;  /* 0x0000008500627308 */ /* 0x000fe20000000800 */
[----:B-----5:R-:W-:Y:S01]  /*7c00*/  HMMA.16816.F32.BF16 R24, R32, R28, R24 ;  /* 0x0000001c2018723c */ /* 0x020fe20000041818 */
[----:B------:R-:W-:-:S04]  /*7c10*/  FADD.FTZ R28, R94, R129 ;  /* 0x000000815e1c7221 */ /* 0x000fc80000010000 */
[----:B------:R-:W-:Y:S02]  /*7c20*/  FADD.FTZ R119, R119, R28 ;  /* 0x0000001c77777221 */ /* 0x000fe40000010000 */
[----:B------:R-:W5:Y:S01]  /*7c30*/  MUFU.EX2 R127, R102 ;  /* 0x00000066007f7308 */ /* 0x000f620000000800 */
[----:B------:R-:W-:Y:S01]  /*7c40*/  HMMA.16816.F32.BF16 R28, R32, R30, R20 ;  /* 0x0000001e201c723c */ /* 0x000fe20000041814 */
[----:B------:R-:W-:Y:S01]  /*7c50*/  FADD.FTZ R92, R92, R119 ;  /* 0x000000775c5c7221 */ /* 0x000fe20000010000 */
[----:B------:R-:W-:Y:S01]  /*7c60*/  F2FP.BF16.F32.PACK_AB R32, R50, R51 ;  /* 0x000000333220723e */ /* 0x000fe200000010ff */
[----:B------:R-:W4:Y:S01]  /*7c70*/  LDSM.16.MT88.4 R20, [R150+0x8000] ;  /* 0x008000009614783b */ /* 0x000f220000004200 */
[----:B---3--:R-:W-:Y:S01]  /*7c80*/  F2FP.BF16.F32.PACK_AB R34, R46, R47 ;  /* 0x0000002f2e22723e */ /* 0x008fe200000010ff */
[----:B------:R-:W-:Y:S01]  /*7c90*/  FADD.FTZ R115, R115, R92 ;  /* 0x0000005c73737221 */ /* 0x000fe20000010000 */
[----:B-1----:R-:W-:Y:S01]  /*7ca0*/  F2FP.BF16.F32.PACK_AB R33, R106, R137 ;  /* 0x000000896a21723e */ /* 0x002fe200000010ff */
[----:B------:R-:W-:Y:S02]  /*7cb0*/  MUFU.EX2 R45, R45 ;  /* 0x0000002d002d7308 */ /* 0x000fe40000000800 */
[----:B------:R-:W-:-:S06]  /*7cc0*/  FADD.FTZ R92, R90, R115 ;  /* 0x000000735a5c7221 */ /* 0x000fcc0000010000 */
[----:B------:R-:W1:Y:S01]  /*7cd0*/  MUFU.EX2 R44, R44 ;  /* 0x0000002c002c7308 */ /* 0x000e620000000800 */
[----:B-----5:R-:W-:-:S07]  /*7ce0*/  F2FP.BF16.F32.PACK_AB R35, R127, R98 ;  /* 0x000000627f23723e */ /* 0x020fce00000010ff */
[----:B--2---:R-:W-:Y:S01]  /*7cf0*/  HMMA.16816.F32.BF16 R8, R32, R16, R8 ;  /* 0x000000102008723c */ /* 0x004fe20000041808 */
[----:B------:R-:W-:Y:S01]  /*7d00*/  FADD.FTZ R17, R111, R92 ;  /* 0x0000005c6f117221 */ /* 0x000fe20000010000 */
[----:B------:R-:W-:Y:S01]  /*7d10*/  FFMA.FTZ R111, R113, UR6, -R42 ;  /* 0x00000006716f7c23 */ /* 0x000fe2000801082a */
[----:B------:R-:W-:Y:S02]  /*7d20*/  MUFU.EX2 R43, R43 ;  /* 0x0000002b002b7308 */ /* 0x000fe40000000800 */
[----:B------:R-:W-:-:S03]  /*7d30*/  FADD.FTZ R86, R86, R17 ;  /* 0x0000001156567221 */ /* 0x000fc60000010000 */
[----:B------:R-:W-:Y:S01]  /*7d40*/  HMMA.16816.F32.BF16 R4, R32, R18, R4 ;  /* 0x000000122004723c */ /* 0x000fe20000041804 */
[----:B------:R-:W-:Y:S02]  /*7d50*/  FADD.FTZ R17, R107, R86 ;  /* 0x000000566b117221 */ /* 0x000fe40000010000 */
[----:B------:R-:W2:Y:S02]  /*7d60*/  MUFU.EX2 R80, R80 ;  /* 0x0000005000507308 */ /* 0x000ea40000000800 */
[----:B------:R-:W-:-:S03]  /*7d70*/  FADD.FTZ R17, R84, R17 ;  /* 0x0000001154117221 */ /* 0x000fc60000010000 */
[----:B----4-:R-:W-:Y:S01]  /*7d80*/  HMMA.16816.F32.BF16 R24, R32, R12, R24 ;  /* 0x0000000c2018723c */ /* 0x010fe20000041818 */
[----:B------:R-:W-:Y:S01]  /*7d90*/  FADD.FTZ R82, R82, R17 ;  /* 0x0000001152527221 */ /* 0x000fe20000010000 */
[----:B-1----:R-:W-:Y:S01]  /*7da0*/  F2FP.BF16.F32.PACK_AB R12, R44, R45 ;  /* 0x0000002d2c0c723e */ /* 0x002fe200000010ff */
[----:B------:R-:W1:Y:S01]  /*7db0*/  LDSM.16.MT88.4 R16, [R78+0x3000] ;  /* 0x003000004e10783b */ /* 0x000e620000004200 */
[----:B------:R-:W-:Y:S01]  /*7dc0*/  MUFU.EX2 R94, R123 ;  /* 0x0000007b005e7308 */ /* 0x000fe20000000800 */
[----:B------:R-:W-:-:S03]  /*7dd0*/  FADD.FTZ R13, R75, R82 ;  /* 0x000000524b0d7221 */ /* 0x000fc60000010000 */
[----:B------:R-:W-:Y:S01]  /*7de0*/  HMMA.16816.F32.BF16 R28, R32, R14, R28 ;  /* 0x0000000e201c723c */ /* 0x000fe2000004181c */
[----:B------:R-:W-:Y:S01]  /*7df0*/  FADD.FTZ R32, R74, R13 ;  /* 0x0000000d4a207221 */ /* 0x000fe20000010000 */
[----:B------:R-:W-:Y:S01]  /*7e00*/  FADD.FTZ R33, R195, R134 ;  /* 0x00000086c3217221 */ /* 0x000fe20000010000 */
[----:B------:R-:W-:Y:S01]  /*7e10*/  FFMA.FTZ R74, R99, UR6, -R42 ;  /* 0x00000006634a7c23 */ /* 0x000fe2000801082a */
[----:B------:R-:W3:Y:S01]  /*7e20*/  MUFU.EX2 R119, R121 ;  /* 0x0000007900777308 */ /* 0x000ee20000000800 */
[----:B------:R-:W-:Y:S01]  /*7e30*/  FADD.FTZ R73, R73, R32 ;  /* 0x0000002049497221 */ /* 0x000fe20000010000 */
[----:B------:R-:W-:Y:S01]  /*7e40*/  FADD.FTZ R33, R138, R33 ;  /* 0x000000218a217221 */ /* 0x000fe20000010000 */
[----:B--2---:R-:W-:Y:S01]  /*7e50*/  F2FP.BF16.F32.PACK_AB R14, R80, R43 ;  /* 0x0000002b500e723e */ /* 0x004fe200000010ff */
[----:B------:R-:W-:Y:S01]  /*7e60*/  LDSM.16.MT88.4 R132, [R78+0x3c00] ;  /* 0x003c00004e84783b */ /* 0x000fe20000004200 */
[----:B------:R-:W-:Y:S01]  /*7e70*/  FADD.FTZ R72, R72, R73 ;  /* 0x0000004948487221 */ /* 0x000fe20000010000 */
[----:B------:R-:W-:-:S02]  /*7e80*/  FADD.FTZ R140, R140, R33 ;  /* 0x000000218c8c7221 */ /* 0x000fc40000010000 */
[----:B------:R-:W-:Y:S01]  /*7e90*/  MUFU.EX2 R90, R117 ;  /* 0x00000075005a7308 */ /* 0x000fe20000000800 */
[----:B------:R-:W-:Y:S01]  /*7ea0*/  FADD.FTZ R71, R71, R72 ;  /* 0x0000004847477221 */ /* 0x000fe20000010000 */
[----:B------:R-:W-:Y:S01]  /*7eb0*/  FADD.FTZ R140, R199, R140 ;  /* 0x0000008cc78c7221 */ /* 0x000fe20000010000 */
[----:B------:R-:W2:Y:S03]  /*7ec0*/  LDSM.16.MT88.4 R32, [R150+0x8400] ;  /* 0x008400009620783b */ /* 0x000ea60000004200 */
[----:B------:R-:W-:Y:S02]  /*7ed0*/  FADD.FTZ R207, R207, R140 ;  /* 0x0000008ccfcf7221 */ /* 0x000fe40000010000 */
[----:B------:R-:W4:Y:S01]  /*7ee0*/  MUFU.EX2 R111, R111 ;  /* 0x0000006f006f7308 */ /* 0x000f220000000800 */
[----:B---3--:R-:W-:Y:S01]  /*7ef0*/  F2FP.BF16.F32.PACK_AB R13, R119, R94 ;  /* 0x0000005e770d723e */ /* 0x008fe200000010ff */
[----:B------:R-:W-:-:S04]  /*7f00*/  FADD.FTZ R142, R142, R207 ;  /* 0x000000cf8e8e7221 */ /* 0x000fc80000010000 */
[----:B------:R-:W-:Y:S02]  /*7f10*/  FADD.FTZ R209, R209, R142 ;  /* 0x0000008ed1d17221 */ /* 0x000fe40000010000 */
[----:B------:R-:W-:Y:S01]  /*7f20*/  MUFU.EX2 R88, R88 ;  /* 0x0000005800587308 */ /* 0x000fe20000000800 */
[----:B------:R-:W-:Y:S01]  /*7f30*/  LDSM.16.MT88.4 R140, [R150+0x8c00] ;  /* 0x008c0000968c783b */ /* 0x000fe20000004200 */
[----:B------:R-:W-:-:S04]  /*7f40*/  FADD.FTZ R144, R144, R209 ;  /* 0x000000d190907221 */ /* 0x000fc80000010000 */
[----:B------:R-:W-:Y:S02]  /*7f50*/  FADD.FTZ R211, R211, R144 ;  /* 0x00000090d3d37221 */ /* 0x000fe40000010000 */
[----:B------:R-:W3:Y:S01]  /*7f60*/  MUFU.EX2 R125, R125 ;  /* 0x0000007d007d7308 */ /* 0x000ee20000000800 */
[----:B----4-:R-:W-:Y:S01]  /*7f70*/  F2FP.BF16.F32.PACK_AB R15, R111, R90 ;  /* 0x0000005a6f0f723e */ /* 0x010fe200000010ff */
[----:B------:R-:W-:-:S04]  /*7f80*/  FADD.FTZ R211, R146, R211 ;  /* 0x000000d392d37221 */ /* 0x000fc80000010000 */
[----:B------:R-:W-:Y:S02]  /*7f90*/  FADD.FTZ R154, R154, R211 ;  /* 0x000000d39a9a7221 */ /* 0x000fe40000010000 */
[----:B------:R-:W-:Y:S01]  /*7fa0*/  HMMA.16816.F32.BF16 R8, R12, R20, R8 ;  /* 0x000000140c08723c */ /* 0x000fe20000041808 */
[----:B------:R-:W-:Y:S01]  /*7fb0*/  FADD.FTZ R20, R70, R71 ;  /* 0x0000004746147221 */ /* 0x000fe20000010000 */
[----:B------:R-:W-:Y:S03]  /*7fc0*/  MUFU.EX2 R104, R104 ;  /* 0x0000006800687308 */ /* 0x000fe60000000800 */
[----:B------:R-:W-:-:S03]  /*7fd0*/  FADD.FTZ R69, R69, R20 ;  /* 0x0000001445457221 */ /* 0x000fc60000010000 */
[C---:B------:R-:W-:Y:S01]  /*7fe0*/  HMMA.16816.F32.BF16 R4, R12.reuse, R22, R4 ;  /* 0x000000160c04723c */ /* 0x040fe20000041804 */
[----:B------:R-:W-:Y:S01]  /*7ff0*/  FADD.FTZ R68, R68, R69 ;  /* 0x0000004544447221 */ /* 0x000fe20000010000 */
[----:B------:R-:W4:Y:S01]  /*8000*/  LDSM.16.MT88.4 R20, [R78+0x3400] ;  /* 0x003400004e14783b */ /* 0x000f220000004200 */
[----:B------:R-:W5:Y:S05]  /*8010*/  MUFU.EX2 R171, R171 ;  /* 0x000000ab00ab7308 */ /* 0x000f6a0000000800 */
[----:B-1----:R-:W-:Y:S01]  /*8020*/  HMMA.16816.F32.BF16 R24, R12, R16, R24 ;  /* 0x000000100c18723c */ /* 0x002fe20000041818 */
[----:B------:R-:W-:Y:S02]  /*8030*/  FADD.FTZ R17, R67, R68 ;  /* 0x0000004443117221 */ /* 0x000fe40000010000 */
[----:B------:R-:W-:Y:S02]  /*8040*/  MUFU.EX2 R74, R74 ;  /* 0x0000004a004a7308 */ /* 0x000fe40000000800 */
[----:B------:R-:W-:-:S03]  /*8050*/  FADD.FTZ R66, R66, R17 ;  /* 0x0000001142427221 */ /* 0x000fc60000010000 */
[----:B------:R-:W-:Y:S01]  /*8060*/  HMMA.16816.F32.BF16 R28, R12, R18, R28 ;  /* 0x000000120c1c723c */ /* 0x000fe2000004181c */
[----:B------:R-:W-:Y:S01]  /*8070*/  FADD.FTZ R17, R65, R66 ;  /* 0x0000004241117221 */ /* 0x000fe20000010000 */
[----:B---3--:R-:W-:Y:S01]  /*8080*/  F2FP.BF16.F32.PACK_AB R12, R125, R88 ;  /* 0x000000587d0c723e */ /* 0x008fe200000010ff */
[----:B------:R-:W1:Y:S01]  /*8090*/  MUFU.EX2 R73, R97 ;  /* 0x0000006100497308 */ /* 0x000e620000000800 */
[----:B-----5:R-:W-:Y:S01]  /*80a0*/  F2FP.BF16.F32.PACK_AB R14, R171, R104 ;  /* 0x00000068ab0e723e */ /* 0x020fe200000010ff */
[----:B------:R-:W-:Y:S01]  /*80b0*/  FADD.FTZ R16, R64, R17 ;  /* 0x0000001140107221 */ /* 0x000fe20000010000 */
[----:B------:R-:W-:-:S03]  /*80c0*/  FFMA.FTZ R64, R89, UR6, -R42 ;  /* 0x0000000659407c23 */ /* 0x000fc6000801082a */
[----:B------:R-:W-:Y:S01]  /*80d0*/  FADD.FTZ R63, R63, R16 ;  /* 0x000000103f3f7221 */ /* 0x000fe20000010000 */
[----:B------:R-:W-:Y:S01]  /*80e0*/  FADD.FTZ R16, R197, R154 ;  /* 0x0000009ac5107221 */ /* 0x000fe20000010000 */
[----:B------:R-:W-:Y:S02]  /*80f0*/  MUFU.EX2 R70, R95 ;  /* 0x0000005f00467308 */ /* 0x000fe40000000800 */
[----:B------:R-:W-:Y:S01]  /*8100*/  FADD.FTZ R62, R62, R63 ;  /* 0x0000003f3e3e7221 */ /* 0x000fe20000010000 */
[----:B------:R-:W-:Y:S02]  /*8110*/  FADD.FTZ R63, R191, R16 ;  /* 0x00000010bf3f7221 */ /* 0x000fe40000010000 */
[----:B------:R-:W3:Y:S02]  /*8120*/  LDSM.16.MT88.4 R16, [R150+0x8800] ;  /* 0x008800009610783b */ /* 0x000ee40000004200 */
[----:B------:R-:W-:Y:S01]  /*8130*/  FADD.FTZ R63, R156, R63 ;  /* 0x0000003f9c3f7221 */ /* 0x000fe20000010000 */
[----:B------:R-:W5:Y:S01]  /*8140*/  MUFU.EX2 R69, R93 ;  /* 0x0000005d00457308 */ /* 0x000f620000000800 */
[----:B-1----:R-:W-:-:S02]  /*8150*/  F2FP.BF16.F32.PACK_AB R13, R73, R74 ;  /* 0x0000004a490d723e */ /* 0x002fc400000010ff */
[----:B------:R-:W-:-:S04]  /*8160*/  FADD.FTZ R158, R158, R63 ;  /* 0x0000003f9e9e7221 */ /* 0x000fc80000010000 */
[----:B------:R-:W-:Y:S01]  /*8170*/  FADD.FTZ R181, R181, R158 ;  /* 0x0000009eb5b57221 */ /* 0x000fe20000010000 */
[----:B------:R-:W-:Y:S03]  /*8180*/  MUFU.EX2 R136, R136 ;  /* 0x0000008800887308 */ /* 0x000fe60000000800 */
[----:B------:R-:W-:-:S04]  /*8190*/  FADD.FTZ R160, R160, R181 ;  /* 0x000000b5a0a07221 */ /* 0x000fc80000010000 */
[----:B------:R-:W-:Y:S01]  /*81a0*/  FADD.FTZ R173, R173, R160 ;  /* 0x000000a0adad7221 */ /* 0x000fe20000010000 */
[----:B------:R-:W1:Y:S01]  /*81b0*/  MUFU.EX2 R201, R201 ;  /* 0x000000c900c97308 */ /* 0x000e620000000800 */
[----:B-----5:R-:W-:Y:S02]  /*81c0*/  F2FP.BF16.F32.PACK_AB R15, R69, R70 ;  /* 0x00000046450f723e */ /* 0x020fe400000010ff */
[----:B------:R-:W-:-:S04]  /*81d0*/  FADD.FTZ R122, R122, R173 ;  /* 0x000000ad7a7a7221 */ /* 0x000fc80000010000 */
[----:B------:R-:W-:Y:S01]  /*81e0*/  FADD.FTZ R122, R153, R122 ;  /* 0x0000007a997a7221 */ /* 0x000fe20000010000 */
[----:B--2---:R-:W-:Y:S01]  /*81f0*/  HMMA.16816.F32.BF16 R8, R12, R32, R8 ;  /* 0x000000200c08723c */ /* 0x004fe20000041808 */
[----:B------:R-:W-:Y:S01]  /*8200*/  FADD.FTZ R33, R61, R62 ;  /* 0x0000003e3d217221 */ /* 0x000fe20000010000 */
[----:B------:R-:W-:Y:S03]  /*8210*/  MUFU.EX2 R152, R152 ;  /* 0x0000009800987308 */ /* 0x000fe60000000800 */
[----:B------:R-:W-:-:S03]  /*8220*/  FADD.FTZ R60, R60, R33 ;  /* 0x000000213c3c7221 */ /* 0x000fc60000010000 */
[----:B----4-:R-:W-:Y:S01]  /*8230*/  HMMA.16816.F32.BF16 R24, R12, R20, R24 ;  /* 0x000000140c18723c */ /* 0x010fe20000041818 */
[----:B------:R-:W-:Y:S01]  /*8240*/  FADD.FTZ R59, R59, R60 ;  /* 0x0000003c3b3b7221 */ /* 0x000fe20000010000 */
[----:B------:R-:W2:Y:S01]  /*8250*/  MUFU.EX2 R151, R151 ;  /* 0x0000009700977308 */ /* 0x000ea20000000800 */
[----:B------:R-:W-:Y:S02]  /*8260*/  FFMA.FTZ R21, R83, UR6, -R42 ;  /* 0x0000000653157c23 */ /* 0x000fe4000801082a */
[----:B------:R-:W-:-:S03]  /*8270*/  FADD.FTZ R58, R58, R59 ;  /* 0x0000003b3a3a7221 */ /* 0x000fc60000010000 */
[----:B------:R-:W-:Y:S01]  /*8280*/  HMMA.16816.F32.BF16 R4, R12, R34, R4 ;  /* 0x000000220c04723c */ /* 0x000fe20000041804 */
[----:B------:R-:W-:Y:S01]  /*8290*/  FADD.FTZ R57, R57, R58 ;  /* 0x0000003a39397221 */ /* 0x000fe20000010000 */
[----:B------:R-:W-:Y:S01]  /*82a0*/  MUFU.EX2 R65, R91 ;  /* 0x0000005b00417308 */ /* 0x000fe20000000800 */
[----:B------:R-:W4:Y:S02]  /*82b0*/  LDSM.16.MT88.4 R32, [R78+0x3800] ;  /* 0x003800004e20783b */ /* 0x000f240000004200 */
[----:B------:R-:W-:-:S03]  /*82c0*/  FADD.FTZ R56, R56, R57 ;  /* 0x0000003938387221 */ /* 0x000fc60000010000 */
[----:B------:R-:W-:Y:S01]  /*82d0*/  HMMA.16816.F32.BF16 R28, R12, R22, R28 ;  /* 0x000000160c1c723c */ /* 0x000fe2000004181c */
[----:B------:R-:W-:Y:S01]  /*82e0*/  FADD.FTZ R56, R55, R56 ;  /* 0x0000003837387221 */ /* 0x000fe20000010000 */
[----:B------:R-:W5:Y:S01]  /*82f0*/  MUFU.EX2 R64, R64 ;  /* 0x0000004000407308 */ /* 0x000f620000000800 */
[----:B------:R-:W-:Y:S01]  /*8300*/  FADD.FTZ R23, R137, R122 ;  /* 0x0000007a89177221 */ /* 0x000fe20000010000 */
[----:B-1----:R-:W-:Y:S01]  /*8310*/  F2FP.BF16.F32.PACK_AB R12, R201, R136 ;  /* 0x00000088c90c723e */ /* 0x002fe200000010ff */
[----:B------:R-:W-:Y:S01]  /*8320*/  FADD.FTZ R51, R51, R56 ;  /* 0x0000003833337221 */ /* 0x000fe20000010000 */
[----:B--2---:R-:W-:Y:S01]  /*8330*/  F2FP.BF16.F32.PACK_AB R14, R151, R152 ;  /* 0x00000098970e723e */ /* 0x004fe200000010ff */
[----:B------:R-:W-:Y:S01]  /*8340*/  FADD.FTZ R23, R106, R23 ;  /* 0x000000176a177221 */ /* 0x000fe20000010000 */
[----:B------:R-:W-:Y:S01]  /*8350*/  FFMA.FTZ R22, R81, UR6, -R42 ;  /* 0x0000000651167c23 */ /* 0x000fe2000801082a */
[----:B------:R-:W-:Y:S01]  /*8360*/  FADD.FTZ R50, R50, R51 ;  /* 0x0000003332327221 */ /* 0x000fe20000010000 */
[----:B------:R-:W-:Y:S01]  /*8370*/  MUFU.EX2 R61, R87 ;  /* 0x00000057003d7308 */ /* 0x000fe20000000800 */
[----:B------:R-:W-:-:S02]  /*8380*/  FADD.FTZ R98, R98, R23 ;  /* 0x0000001762627221 */ /* 0x000fc40000010000 */
[----:B------:R-:W-:Y:S02]  /*8390*/  FADD.FTZ R47, R47, R50 ;  /* 0x000000322f2f7221 */ /* 0x000fe40000010000 */
[----:B------:R-:W-:Y:S02]  /*83a0*/  FADD.FTZ R127, R127, R98 ;  /* 0x000000627f7f7221 */ /* 0x000fe40000010000 */
[----:B------:R-:W-:Y:S01]  /*83b0*/  FADD.FTZ R46, R46, R47 ;  /* 0x0000002f2e2e7221 */ /* 0x000fe20000010000 */
[----:B------:R-:W1:Y:S01]  /*83c0*/  MUFU.EX2 R20, R85 ;  /* 0x0000005500147308 */ /* 0x000e620000000800 */
[----:B-----5:R-:W-:Y:S01]  /*83d0*/  F2FP.BF16.F32.PACK_AB R13, R64, R65 ;  /* 0x00000041400d723e */ /* 0x020fe200000010ff */
[----:B------:R-:W-:Y:S01]  /*83e0*/  FADD.FTZ R94, R94, R127 ;  /* 0x0000007f5e5e7221 */ /* 0x000fe20000010000 */
[----:B------:R-:W-:-:S03]  /*83f0*/  FADD.FTZ R45, R45, R46 ;  /* 0x0000002e2d2d7221 */ /* 0x000fc60000010000 */
[----:B------:R-:W-:Y:S01]  /*8400*/  FADD.FTZ R119, R119, R94 ;  /* 0x0000005e77777221 */ /* 0x000fe20000010000 */
[----:B------:R-:W-:Y:S01]  /*8410*/  FADD.FTZ R44, R44, R45 ;  /* 0x0000002d2c2c7221 */ /* 0x000fe20000010000 */
[----:B------:R-:W-:Y:S02]  /*8420*/  MUFU.EX2 R84, R109 ;  /* 0x0000006d00547308 */ /* 0x000fe40000000800 */
[----:B------:R-:W-:-:S04]  /*8430*/  FADD.FTZ R90, R90, R119 ;  /* 0x000000775a5a7221 */ /* 0x000fc80000010000 */
[----:B------:R-:W-:Y:S02]  /*8440*/  FADD.FTZ R111, R111, R90 ;  /* 0x0000005a6f6f7221 */ /* 0x000fe40000010000 */
[----:B------:R-:W2:Y:S01]  /*8450*/  MUFU.EX2 R75, R105 ;  /* 0x00000069004b7308 */ /* 0x000ea20000000800 */
[----:B-1----:R-:W-:Y:S01]  /*8460*/  F2FP.BF16.F32.PACK_AB R15, R20, R61 ;  /* 0x0000003d140f723e */ /* 0x002fe200000010ff */
[----:B------:R-:W-:-:S04]  /*8470*/  FADD.FTZ R74, R74, R111 ;  /* 0x0000006f4a4a7221 */ /* 0x000fc80000010000 */
[----:B------:R-:W-:Y:S02]  /*8480*/  FADD.FTZ R73, R73, R74 ;  /* 0x0000004a49497221 */ /* 0x000fe40000010000 */
[C---:B---3--:R-:W-:Y:S01]  /*8490*/  HMMA.16816.F32.BF16 R8, R12.reuse, R16, R8 ;  /* 0x000000100c08723c */ /* 0x048fe20000041808 */
[--C-:B------:R-:W-:Y:S01]  /*84a0*/  FFMA.FTZ R16, R79, UR6, -R42.reuse ;  /* 0x000000064f107c23 */ /* 0x100fe2000801082a */
[----:B------:R-:W-:Y:S01]  /*84b0*/  FFMA.FTZ R17, R77, UR6, -R42 ;  /* 0x000000064d117c23 */ /* 0x000fe2000801082a */
[----:B------:R-:W-:Y:S05]  /*84c0*/  MUFU.EX2 R67, R103 ;  /* 0x0000006700437308 */ /* 0x000fea0000000800 */
[----:B------:R-:W-:Y:S01]  /*84d0*/  HMMA.16816.F32.BF16 R4, R12, R18, R4 ;  /* 0x000000120c04723c */ /* 0x000fe20000041804 */
[----:B------:R-:W-:-:S02]  /*84e0*/  FADD.FTZ R19, R43, R44 ;  /* 0x0000002c2b137221 */ /* 0x000fc40000010000 */
[----:B------:R-:W1:Y:S02]  /*84f0*/  MUFU.EX2 R58, R76 ;  /* 0x0000004c003a7308 */ /* 0x000e640000000800 */
[----:B------:R-:W-:-:S03]  /*8500*/  FADD.FTZ R19, R80, R19 ;  /* 0x0000001350137221 */ /* 0x000fc60000010000 */
[----:B----4-:R-:W-:Y:S01]  /*8510*/  HMMA.16816.F32.BF16 R24, R12, R32, R24 ;  /* 0x000000200c18723c */ /* 0x010fe20000041818 */
[----:B------:R-:W-:Y:S02]  /*8520*/  FADD.FTZ R88, R88, R19 ;  /* 0x0000001358587221 */ /* 0x000fe40000010000 */
[----:B------:R-:W-:Y:S02]  /*8530*/  MUFU.EX2 R21, R21 ;  /* 0x0000001500157308 */ /* 0x000fe40000000800 */
[----:B------:R-:W-:-:S03]  /*8540*/  FADD.FTZ R125, R125, R88 ;  /* 0x000000587d7d7221 */ /* 0x000fc60000010000 */
[----:B------:R-:W-:Y:S01]  /*8550*/  HMMA.16816.F32.BF16 R28, R12, R34, R28 ;  /* 0x000000220c1c723c */ /* 0x000fe2000004181c */
[----:B--2---:R-:W-:Y:S01]  /*8560*/  F2FP.BF16.F32.PACK_AB R12, R75, R84 ;  /* 0x000000544b0c723e */ /* 0x004fe200000010ff */
[----:B------:R-:W-:Y:S01]  /*8570*/  FADD.FTZ R104, R104, R125 ;  /* 0x0000007d68687221 */ /* 0x000fe20000010000 */
[----:B------:R-:W2:Y:S01]  /*8580*/  MUFU.EX2 R22, R22 ;  /* 0x0000001600167308 */ /* 0x000ea20000000800 */
[----:B-1----:R-:W-:Y:S02]  /*8590*/  F2FP.BF16.F32.PACK_AB R14, R58, R67 ;  /* 0x000000433a0e723e */ /* 0x002fe400000010ff */
[----:B------:R-:W-:-:S04]  /*85a0*/  FADD.FTZ R171, R171, R104 ;  /* 0x00000068abab7221 */ /* 0x000fc80000010000 */
[----:B------:R-:W-:Y:S01]  /*85b0*/  FADD.FTZ R136, R136, R171 ;  /* 0x000000ab88887221 */ /* 0x000fe20000010000 */
[----:B------:R-:W-:Y:S03]  /*85c0*/  MUFU.EX2 R16, R16 ;  /* 0x0000001000107308 */ /* 0x000fe60000000800 */
[----:B------:R-:W-:-:S04]  /*85d0*/  FADD.FTZ R201, R201, R136 ;  /* 0x00000088c9c97221 */ /* 0x000fc80000010000 */
[----:B------:R-:W-:Y:S01]  /*85e0*/  FADD.FTZ R152, R152, R201 ;  /* 0x000000c998987221 */ /* 0x000fe20000010000 */
[----:B------:R-:W1:Y:S01]  /*85f0*/  MUFU.EX2 R17, R17 ;  /* 0x0000001100117308 */ /* 0x000e620000000800 */
[----:B--2---:R-:W-:Y:S02]  /*8600*/  F2FP.BF16.F32.PACK_AB R13, R22, R21 ;  /* 0x00000015160d723e */ /* 0x004fe400000010ff */
[----:B------:R-:W-:-:S04]  /*8610*/  FADD.FTZ R151, R151, R152 ;  /* 0x0000009897977221 */ /* 0x000fc80000010000 */
[----:B------:R-:W-:-:S04]  /*8620*/  FADD.FTZ R84, R84, R151 ;  /* 0x0000009754547221 */ /* 0x000fc80000010000 */
[----:B------:R-:W-:-:S04]  /*8630*/  FADD.FTZ R84, R75, R84 ;  /* 0x000000544b547221 */ /* 0x000fc80000010000 */
[----:B------:R-:W-:Y:S01]  /*8640*/  FADD.FTZ R67, R67, R84 ;  /* 0x0000005443437221 */ /* 0x000fe20000010000 */
[----:B-1----:R-:W-:-:S03]  /*8650*/  F2FP.BF16.F32.PACK_AB R15, R17, R16 ;  /* 0x00000010110f723e */ /* 0x002fc600000010ff */
[----:B------:R-:W-:-:S04]  /*8660*/  FADD.FTZ R249, R58, R67 ;  /* 0x000000433af97221 */ /* 0x000fc80000010000 */
        /* <DEDUP_REMOVED lines=28> */
[----:B------:R-:W-:-:S03]  /*8830*/  ISETP.GE.AND P2, PT, R38, RZ, PT ;  /* 0x000000ff2600720c */ /* 0x000fc60003f46270 */
        /* <DEDUP_REMOVED lines=21> */
[----:B------:R-:W-:-:S02]  /*8990*/  ISETP.NE.AND P1, PT, R5, RZ, PT ;  /* 0x000000ff0500720c */ /* 0x000fc40003f25270 */
[----:B------:R-:W-:-:S07]  /*89a0*/  LOP3.LUT R7, RZ, R5, RZ, 0x33, !PT ;  /* 0x00000005ff077212 */ /* 0x000fce00078e33ff */
        /* <DEDUP_REMOVED lines=24> */
[----:B------:R-:W-:Y:S01]  /*8b30*/  LEA.HI.X R235, R6, R235, R4, 0x1, P0 ;  /* 0x000000eb06eb7211 */ /* 0x000fe200000f0c04 */
[----:B------:R-:W-:Y:S06]  /*8b40*/  BRA `(.L_x_630) ;  /* 0x00000000001c7947 */ /* 0x000fec0003800000 */
.L_x_629:
[----:B------:R-:W-:Y:S01]  /*8b50*/  UMOV UR4, URZ ;  /* 0x000000ff00047c82 */ /* 0x000fe20008000000 */
[----:B------:R-:W-:Y:S01]  /*8b60*/  IMAD.SHL.U32 R4, R36, 0x100, RZ ;  /* 0x0000010024047824 */ /* 0x000fe200078e00ff */
[----:B------:R-:W-:-:S05]  /*8b70*/  IADD3 R5, P0, PT, RZ, -UR4, RZ ;  /* 0x80000004ff057c10 */ /* 0x000fca000ff1e0ff */
[----:B------:R-:W-:-:S05]  /*8b80*/  IMAD.X R4, RZ, RZ, ~R4, P0 ;  /* 0x000000ffff047224 */ /* 0x000fca00000e0e04 */
[----:B------:R-:W-:-:S04]  /*8b90*/  SHF.R.S64 R5, R5, 0x1f, R4 ;  /* 0x0000001f05057819 */ /* 0x000fc80000001004 */
[----:B------:R-:W-:-:S04]  /*8ba0*/  IADD3 R234, P0, PT, R5, R234, RZ ;  /* 0x000000ea05ea7210 */ /* 0x000fc80007f1e0ff */
[----:B------:R-:W-:-:S09]  /*8bb0*/  LEA.HI.X.SX32 R235, R4, R235, 0x1, P0 ;  /* 0x000000eb04eb7211 */ /* 0x000fd200000f0eff */
.L_x_630:
[----:B------:R-:W1:Y:S01]  /*8bc0*/  LDCU UR4, c[0x0][0x440] ;  /* 0x00008800ff0477ac */ /* 0x000e620008000800 */
[C---:B------:R-:W-:Y:S01]  /*8bd0*/  IMAD.SHL.U32 R19, R36.reuse, 0x40, RZ ;  /* 0x0000004024137824 */ /* 0x040fe200078e00ff */
[----:B------:R-:W-:-:S04]  /*8be0*/  SHF.L.U64.HI R6, R36, 0x6, R37 ;  /* 0x0000000624067819 */ /* 0x000fc80000010225 */
[----:B------:R-:W-:-:S05]  /*8bf0*/  IADD3 R8, P0, PT, R19, R234, RZ ;  /* 0x000000ea13087210 */ /* 0x000fca0007f1e0ff */
        /* <DEDUP_REMOVED lines=21> */
[----:B------:R1:W-:Y:S01]  /*8d50*/  @!P3 LDGSTS.E.BYPASS.LTC128B.128 [R237+0x5800], desc[UR16][R8.64] ;  /* 0x0580000008edbfae */ /* 0x0003e2000b981a10 */
[----:B------:R-:W-:Y:S02]  /*8d60*/  @!P3 IMAD.MOV.U32 R10, RZ, RZ, R8 ;  /* 0x000000ffff0ab224 */ /* 0x000fe400078e0008 */
[----:B------:R-:W-:Y:S01]  /*8d70*/  @!P3 IMAD.MOV.U32 R11, RZ, RZ, R9 ;  /* 0x000000ffff0bb224 */ /* 0x000fe200078e0009 */
[----:B------:R-:W-:Y:S01]  /*8d80*/  @P3 STS.128 [R237+0x6000], RZ ;  /* 0x006000ffed003388 */ /* 0x000fe20000000c00 */
[----:B------:R-:W-:Y:S02]  /*8d90*/  @!P3 IMAD R4, R37, 0x140, RZ ;  /* 0x000001402504b824 */ /* 0x000fe400078e02ff */
[----:B------:R-:W-:Y:S01]  /*8da0*/  @!P3 IMAD.WIDE.U32 R12, R36, 0x140, R12 ;  /* 0x00000140240cb825 */ /* 0x000fe200078e000c */
[----:B------:R-:W-:Y:S01]  /*8db0*/  @!PT LDS RZ, [RZ] ;  /* 0x00000000fffff984 */ /* 0x000fe20000000800 */
[----:B------:R-:W-:Y:S01]  /*8dc0*/  @!PT LDS RZ, [RZ] ;  /* 0x00000000fffff984 */ /* 0x000fe20000000800 */
[----:B------:R-:W-:Y:S01]  /*8dd0*/  @!PT LDS RZ, [RZ] ;  /* 0x00000000fffff984 */ /* 0x000fe20000000800 */
[----:B------:R-:W-:Y:S03]  /*8de0*/  @!P3 LDGSTS.E.BYPASS.LTC128B.128 [R237+0x6000], desc[UR16][R18.64] ;  /* 0x0600000012edbfae */ /* 0x000fe6000b981a10 */
[----:B------:R-:W-:Y:S01]  /*8df0*/  @!P3 IMAD.IADD R23, R5, 0x1, R15 ;  /* 0x000000010517b824 */ /* 0x000fe200078e020f */
[----:B------:R-:W-:Y:S01]  /*8e00*/  @P3 STS.128 [R237+0x6800], RZ ;  /* 0x006800ffed003388 */ /* 0x000fe20000000c00 */
[----:B------:R-:W-:-:S02]  /*8e10*/  @!P3 IMAD.MOV.U32 R22, RZ, RZ, R14 ;  /* 0x000000ffff16b224 */ /* 0x000fc400078e000e */
[----:B------:R-:W-:Y:S01]  /*8e20*/  @!P3 IMAD.WIDE.U32 R10, R36, 0x180, R10 ;  /* 0x00000180240ab825 */ /* 0x000fe200078e000a */
[----:B------:R-:W-:Y:S01]  /*8e30*/  @!PT LDS RZ, [RZ] ;  /* 0x00000000fffff984 */ /* 0x000fe20000000800 */
[----:B------:R-:W-:Y:S01]  /*8e40*/  @!PT LDS RZ, [RZ] ;  /* 0x00000000fffff984 */ /* 0x000fe20000000800 */
[----:B------:R-:W-:Y:S01]  /*8e50*/  @!PT LDS RZ, [RZ] ;  /* 0x00000000fffff984 */ /* 0x000fe20000000800 */
[----:B------:R2:W-:Y:S03]  /*8e60*/  @!P3 LDGSTS.E.BYPASS.LTC128B.128 [R237+0x6800], desc[UR16][R16.64] ;  /* 0x0680000010edbfae */ /* 0x0005e6000b981a10 */
[----:B------:R-:W-:Y:S01]  /*8e70*/  @!P3 IMAD R37, R37, 0x180, RZ ;  /* 0x000001802525b824 */ /* 0x000fe200078e02ff */
[----:B------:R-:W-:Y:S01]  /*8e80*/  @P3 STS.128 [R237+0x7000], RZ ;  /* 0x007000ffed003388 */ /* 0x000fe20000000c00 */
[----:B------:R-:W-:Y:S02]  /*8e90*/  @!P3 IMAD.IADD R43, R4, 0x1, R13 ;  /* 0x00000001042bb824 */ /* 0x000fe400078e020d */
[----:B------:R-:W-:Y:S01]  /*8ea0*/  @!P3 IMAD.MOV.U32 R42, RZ, RZ, R12 ;  /* 0x000000ffff2ab224 */ /* 0x000fe200078e000c */
[----:B------:R-:W-:Y:S01]  /*8eb0*/  @!PT LDS RZ, [RZ] ;  /* 0x00000000fffff984 */ /* 0x000fe20000000800 */
[----:B------:R-:W-:Y:S01]  /*8ec0*/  @!PT LDS RZ, [RZ] ;  /* 0x00000000fffff984 */ /* 0x000fe20000000800 */
[----:B------:R-:W-:Y:S01]  /*8ed0*/  @!PT LDS RZ, [RZ] ;  /* 0x00000000fffff984 */ /* 0x000fe20000000800 */
[----:B------:R-:W-:Y:S01]  /*8ee0*/  @!P3 LDGSTS.E.BYPASS.LTC128B.128 [R237+0x7000], desc[UR16][R22.64] ;  /* 0x0700000016edbfae */ /* 0x000fe2000b981a10 */
[----:B------:R-:W-:-:S02]  /*8ef0*/  @!P3 IMAD.IADD R37, R37, 0x1, R11 ;  /* 0x000000012525b824 */ /* 0x000fc400078e020b */
[----:B------:R-:W-:Y:S01]  /*8f00*/  @!P3 IMAD.MOV.U32 R36, RZ, RZ, R10 ;  /* 0x000000ffff24b224 */ /* 0x000fe200078e000a */
        /* <DEDUP_REMOVED lines=17> */
[----:B------:R-:W-:Y:S04]  /*9020*/  LDSM.16.M88.4 R4, [R41] ;  /* 0x000000002904783b */ /* 0x000fe80000000200 */
[----:B-1----:R-:W-:Y:S04]  /*9030*/  LDSM.16.M88.4 R8, [R39+0x1000] ;  /* 0x001000002708783b */ /* 0x002fe80000000200 */
[----:B------:R-:W3:Y:S04]  /*9040*/  LDSM.16.M88.4 R24, [R228+0x1400] ;  /* 0x00140000e418783b */ /* 0x000ee80000000200 */
[----:B------:R-:W1:Y:S04]  /*9050*/  LDSM.16.M88.4 R32, [R39+0x1400] ;  /* 0x001400002720783b */ /* 0x000e680000000200 */
[----:B------:R-:W0:Y:S01]  /*9060*/  LDGDEPBAR ;  /* 0x00000000000079af */ /* 0x000e220000000000 */
[C---:B--2---:R-:W-:Y:S08]  /*9070*/  HMMA.16816.F32.BF16 R16, R12.reuse, R28, RZ ;  /* 0x0000001c0c10723c */ /* 0x044ff000000418ff */
[C---:B------:R-:W-:Y:S08]  /*9080*/  HMMA.16816.F32.BF16 R28, R12.reuse, R30, RZ ;  /* 0x0000001e0c1c723c */ /* 0x040ff000000418ff */
[----:B---3--:R-:W-:Y:S08]  /*9090*/  HMMA.16816.F32.BF16 R20, R12, R24, RZ ;  /* 0x000000180c14723c */ /* 0x008ff000000418ff */
[C---:B------:R-:W-:Y:S08]  /*90a0*/  HMMA.16816.F32.BF16 R16, R4.reuse, R8, R16 ;  /* 0x000000080410723c */ /* 0x040ff00000041810 */
[C---:B------:R-:W-:Y:S01]  /*90b0*/  HMMA.16816.F32.BF16 R28, R4.reuse, R10, R28 ;  /* 0x0000000a041c723c */ /* 0x040fe2000004181c */
[----:B------:R-:W2:Y:S07]  /*90c0*/  LDSM.16.M88.4 R8, [R228+0x1800] ;  /* 0x00180000e408783b */ /* 0x000eae0000000200 */
[----:B-1----:R-:W-:Y:S03]  /*90d0*/  HMMA.16816.F32.BF16 R20, R4, R32, R20 ;  /* 0x000000200414723c */ /* 0x002fe60000041814 */
[----:B------:R-:W-:Y:S01]  /*90e0*/  FMUL.FTZ R16, R16, UR10 ;  /* 0x0000000a10107c20 */ /* 0x000fe20008410000 */
[----:B------:R-:W-:Y:S01]  /*90f0*/  FMUL.FTZ R55, R17, UR10 ;  /* 0x0000000a11377c20 */ /* 0x000fe20008410000 */
[----:B------:R-:W-:Y:S01]  /*9100*/  FMUL.FTZ R129, R18, UR10 ;  /* 0x0000000a12817c20 */ /* 0x000fe20008410000 */
[----:B------:R-:W-:Y:S01]  /*9110*/  FMUL.FTZ R227, R19, UR10 ;  /* 0x0000000a13e37c20 */ /* 0x000fe20008410000 */
[----:B------:R1:W-:Y:S04]  /*9120*/  MUFU.TANH R57, R16 ;  /* 0x0000001000397308 */ /* 0x0003e80000002400 */
[----:B------:R-:W-:Y:S01]  /*9130*/  FMUL.FTZ R28, R28, UR10 ;  /* 0x0000000a1c1c7c20 */ /* 0x000fe20008410000 */
[----:B------:R-:W-:Y:S01]  /*9140*/  FMUL.FTZ R29, R29, UR10 ;  /* 0x0000000a1d1d7c20 */ /* 0x000fe20008410000 */
[----:B------:R-:W-:Y:S01]  /*9150*/  FMUL.FTZ R119, R30, UR10 ;  /* 0x0000000a1e777c20 */ /* 0x000fe20008410000 */
[----:B------:R-:W-:Y:S01]  /*9160*/  FMUL.FTZ R225, R31, UR10 ;  /* 0x0000000a1fe17c20 */ /* 0x000fe20008410000 */
[----:B------:R-:W-:Y:S04]  /*9170*/  MUFU.TANH R59, R28 ;  /* 0x0000001c003b7308 */ /* 0x000fe80000002400 */
[----:B------:R-:W-:Y:S01]  /*9180*/  FMUL.FTZ R20, R20, UR10 ;  /* 0x0000000a14147c20 */ /* 0x000fe20008410000 */
[----:B------:R-:W-:Y:S01]  /*9190*/  FMUL.FTZ R21, R21, UR10 ;  /* 0x0000000a15157c20 */ /* 0x000fe20008410000 */
[----:B------:R-:W-:Y:S01]  /*91a0*/  FMUL.FTZ R117, R22, UR10 ;  /* 0x0000000a16757c20 */ /* 0x000fe20008410000 */
[----:B------:R-:W-:Y:S01]  /*91b0*/  FMUL.FTZ R223, R23, UR10 ;  /* 0x0000000a17df7c20 */ /* 0x000fe20008410000 */
[----:B------:R2:W-:Y:S01]  /*91c0*/  MUFU.TANH R65, R29 ;  /* 0x0000001d00417308 */ /* 0x0005e20000002400 */
[C---:B-1----:R-:W-:Y:S01]  /*91d0*/  HMMA.16816.F32.BF16 R16, R12.reuse, R26, RZ ;  /* 0x0000001a0c10723c */ /* 0x042fe200000418ff */
[----:B------:R-:W1:Y:S06]  /*91e0*/  LDSM.16.M88.4 R24, [R39+0x1800] ;  /* 0x001800002718783b */ /* 0x000e6c0000000200 */
[----:B------:R-:W-:Y:S08]  /*91f0*/  MUFU.TANH R63, R20 ;  /* 0x00000014003f7308 */ /* 0x000ff00000002400 */
[----:B------:R3:W-:Y:S01]  /*9200*/  MUFU.TANH R61, R21 ;  /* 0x00000015003d7308 */ /* 0x0007e20000002400 */
[----:B--2---:R-:W-:Y:S07]  /*9210*/  HMMA.16816.F32.BF16 R28, R12, R8, RZ ;  /* 0x000000080c1c723c */ /* 0x004fee00000418ff */
[----:B------:R-:W-:Y:S01]  /*9220*/  MUFU.TANH R55, R55 ;  /* 0x0000003700377308 */ /* 0x000fe20000002400 */
[----:B------:R-:W-:Y:S01]  /*9230*/  HMMA.16816.F32.BF16 R16, R4, R34, R16 ;  /* 0x000000220410723c */ /* 0x000fe20000041810 */
[----:B------:R-:W2:Y:S06]  /*9240*/  LDSM.16.M88.4 R32, [R228+0x1c00] ;  /* 0x001c0000e420783b */ /* 0x000eac0000000200 */
[----:B------:R-:W5:Y:S01]  /*9250*/  MUFU.TANH R129, R129 ;  /* 0x0000008100817308 */ /* 0x000f620000002400 */
[----:B------:R-:W-:Y:S01]  /*9260*/  HMMA.16816.F32.BF16 R8, R12, R10, RZ ;  /* 0x0000000a0c08723c */ /* 0x000fe200000418ff */
[----:B---3--:R-:W3:Y:S06]  /*9270*/  LDSM.16.M88.4 R20, [R39+0x1c00] ;  /* 0x001c00002714783b */ /* 0x008eec0000000200 */
[----:B------:R-:W5:Y:S01]  /*9280*/  MUFU.TANH R227, R227 ;  /* 0x000000e300e37308 */ /* 0x000f620000002400 */
[C---:B-1----:R-:W-:Y:S03]  /*9290*/  HMMA.16816.F32.BF16 R28, R4.reuse, R24, R28 ;  /* 0x00000018041c723c */ /* 0x042fe6000004181c */
[----:B------:R-:W-:Y:S01]  /*92a0*/  FMUL.FTZ R16, R16, UR10 ;  /* 0x0000000a10107c20 */ /* 0x000fe20008410000 */
[----:B----4-:R-:W-:Y:S01]  /*92b0*/  FMUL.FTZ R37, R17, UR10 ;  /* 0x0000000a11257c20 */ /* 0x010fe20008410000 */
[----:B------:R-:W-:Y:S01]  /*92c0*/  FMUL.FTZ R221, R18, UR10 ;  /* 0x0000000a12dd7c20 */ /* 0x000fe20008410000 */
[----:B------:R-:W-:Y:S01]  /*92d0*/  FMUL.FTZ R125, R19, UR10 ;  /* 0x0000000a137d7c20 */ /* 0x000fe20008410000 */
[----:B------:R2:W-:Y:S05]  /*92e0*/  MUFU.TANH R36, R16 ;  /* 0x0000001000247308 */ /* 0x0005ea0000002400 */
[----:B------:R-:W-:Y:S01]  /*92f0*/  HMMA.16816.F32.BF16 R8, R4, R26, R8 ;  /* 0x0000001a0408723c */ /* 0x000fe20000041808 */
[----:B------:R-:W1:Y:S02]  /*9300*/  LDSM.16.M88.4 R24, [R228+0x2000] ;  /* 0x00200000e418783b */ /* 0x000e640000000200 */
[----:B------:R-:W4:Y:S04]  /*9310*/  MUFU.TANH R119, R119 ;  /* 0x0000007700777308 */ /* 0x000f280000002400 */
[----:B------:R-:W-:Y:S01]  /*9320*/  FMUL.FTZ R28, R28, UR10 ;  /* 0x0000000a1c1c7c20 */ /* 0x000fe20008410000 */
[----:B------:R-:W-:Y:S01]  /*9330*/  FMUL.FTZ R38, R29, UR10 ;  /* 0x0000000a1d267c20 */ /* 0x000fe20008410000 */
[----:B------:R-:W-:Y:S01]  /*9340*/  FMUL.FTZ R217, R30, UR10 ;  /* 0x0000000a1ed97c20 */ /* 0x000fe20008410000 */
[----:B------:R-:W-:Y:S01]  /*9350*/  FMUL.FTZ R215, R31, UR10 ;  /* 0x0000000a1fd77c20 */ /* 0x000fe20008410000 */
[----:B------:R5:W-:Y:S01]  /*9360*/  MUFU.TANH R41, R28 ;  /* 0x0000001c00297308 */ /* 0x000be20000002400 */
[C---:B--2---:R-:W-:Y:S07]  /*9370*/  HMMA.16816.F32.BF16 R16, R12.reuse, R32, RZ ;  /* 0x000000200c10723c */ /* 0x044fee00000418ff */
[----:B------:R-:W-:Y:S01]  /*9380*/  FMUL.FTZ R44, R8, UR10 ;  /* 0x0000000a082c7c20 */ /* 0x000fe20008410000 */
[----:B------:R-:W-:Y:S01]  /*9390*/  FMUL.FTZ R43, R9, UR10 ;  /* 0x0000000a092b7c20 */ /* 0x000fe20008410000 */
[----:B------:R-:W-:Y:S01]  /*93a0*/  HMMA.16816.F32.BF16 R32, R12, R34, RZ ;  /* 0x000000220c20723c */ /* 0x000fe200000418ff */
[----:B------:R-:W-:Y:S01]  /*93b0*/  FMUL.FTZ R213, R10, UR10 ;  /* 0x0000000a0ad57c20 */ /* 0x000fe20008410000 */
[----:B------:R-:W-:Y:S01]  /*93c0*/  FMUL.FTZ R211, R11, UR10 ;  /* 0x0000000a0bd37c20 */ /* 0x000fe20008410000 */
[----:B------:R-:W2:Y:S01]  /*93d0*/  MUFU.TANH R225, R225 ;  /* 0x000000e100e17308 */ /* 0x000ea20000002400 */
[----:B-----5:R-:W5:Y:S07]  /*93e0*/  LDSM.16.M88.4 R28, [R39+0x2000] ;  /* 0x00200000271c783b */ /* 0x020f6e0000000200 */
[----:B------:R-:W2:Y:S01]  /*93f0*/  MUFU.TANH R117, R117 ;  /* 0x0000007500757308 */ /* 0x000ea20000002400 */
[C---:B---3--:R-:W-:Y:S07]  /*9400*/  HMMA.16816.F32.BF16 R16, R4.reuse, R20, R16 ;  /* 0x000000140410723c */ /* 0x048fee0000041810 */
[----:B------:R-:W-:Y:S01]  /*9410*/  MUFU.TANH R37, R37 ;  /* 0x0000002500257308 */ /* 0x000fe20000002400 */
[----:B------:R-:W-:Y:S01]  /*9420*/  HMMA.16816.F32.BF16 R32, R4, R22, R32 ;  /* 0x000000160420723c */ /* 0x000fe20000041820 */
[----:B------:R-:W3:Y:S06]  /*9430*/  LDSM.16.M88.4 R20, [R228+0x2400] ;  /* 0x00240000e414783b */ /* 0x000eec0000000200 */
[----:B------:R-:W2:Y:S01]  /*9440*/  MUFU.TANH R221, R221 ;  /* 0x000000dd00dd7308 */ /* 0x000ea20000002400 */
[C---:B-1----:R-:W-:Y:S03]  /*9450*/  HMMA.16816.F32.BF16 R8, R12.reuse, R24, RZ ;  /* 0x000000180c08723c */ /* 0x042fe600000418ff */
[----:B------:R-:W-:Y:S01]  /*9460*/  FMUL.FTZ R16, R16, UR10 ;  /* 0x0000000a10107c20 */ /* 0x000fe20008410000 */
[----:B------:R-:W-:Y:S01]  /*9470*/  FMUL.FTZ R17, R17, UR10 ;  /* 0x0000000a11117c20 */ /* 0x000fe20008410000 */
[----:B------:R-:W-:Y:S01]  /*9480*/  FMUL.FTZ R18, R18, UR10 ;  /* 0x0000000a12127c20 */ /* 0x000fe20008410000 */
[----:B------:R-:W-:Y:S01]  /*9490*/  FMUL.FTZ R207, R19, UR10 ;  /* 0x0000000a13cf7c20 */ /* 0x000fe20008410000 */
[----:B------:R-:W-:Y:S01]  /*94a0*/  MUFU.TANH R42, R16 ;  /* 0x00000010002a7308 */ /* 0x000fe20000002400 */
[----:B------:R-:W-:Y:S03]  /*94b0*/  HMMA.16816.F32.BF16 R24, R12, R26, RZ ;  /* 0x0000001a0c18723c */ /* 0x000fe600000418ff */
[----:B------:R-:W-:Y:S01]  /*94c0*/  FMUL.FTZ R32, R32, UR10 ;  /* 0x0000000a20207c20 */ /* 0x000fe20008410000 */
[----:B------:R-:W-:Y:S01]  /*94d0*/  FMUL.FTZ R33, R33, UR10 ;  /* 0x0000000a21217c20 */ /* 0x000fe20008410000 */
[----:B------:R-:W-:Y:S01]  /*94e0*/  FMUL.FTZ R205, R34, UR10 ;  /* 0x0000000a22cd7c20 */ /* 0x000fe20008410000 */
[----:B------:R-:W-:Y:S01]  /*94f0*/  FMUL.FTZ R203, R35, UR10 ;  /* 0x0000000a23cb7c20 */ /* 0x000fe20008410000 */
[----:B------:R-:W-:Y:S05]  /*9500*/  MUFU.TANH R46, R17 ;  /* 0x00000011002e7308 */ /* 0x000fea0000002400 */
[C---:B-----5:R-:W-:Y:S03]  /*9510*/  HMMA.16816.F32.BF16 R8, R4.reuse, R28, R8 ;  /* 0x0000001c0408723c */ /* 0x060fe60000041808 */
[----:B------:R1:W-:Y:S05]  /*9520*/  MUFU.TANH R209, R18 ;  /* 0x0000001200d17308 */ /* 0x0003ea0000002400 */
[----:B------:R-:W-:Y:S03]  /*9530*/  HMMA.16816.F32.BF16 R24, R4, R30, R24 ;  /* 0x0000001e0418723c */ /* 0x000fe60000041818 */
[----:B------:R-:W-:Y:S05]  /*9540*/  MUFU.TANH R56, R32 ;  /* 0x0000002000387308 */ /* 0x000fea0000002400 */
[C---:B---3--:R-:W-:Y:S03]  /*9550*/  HMMA.16816.F32.BF16 R28, R12.reuse, R20, RZ ;  /* 0x000000140c1c723c */ /* 0x048fe600000418ff */
[----:B------:R3:W-:Y:S01]  /*9560*/  MUFU.TANH R50, R33 ;  /* 0x0000002100327308 */ /* 0x0007e20000002400 */
[----:B-1----:R-:W1:Y:S01]  /*9570*/  LDSM.16.M88.4 R16, [R39+0x2400] ;  /* 0x002400002710783b */ /* 0x002e620000000200 */
[----:B------:R-:W-:Y:S01]  /*9580*/  FMUL.FTZ R8, R8, UR10 ;  /* 0x0000000a08087c20 */ /* 0x000fe20008410000 */
[----:B------:R-:W-:Y:S01]  /*9590*/  FMUL.FTZ R9, R9, UR10 ;  /* 0x0000000a09097c20 */ /* 0x000fe20008410000 */
[----:B------:R-:W-:Y:S01]  /*95a0*/  FMUL.FTZ R163, R10, UR10 ;  /* 0x0000000a0aa37c20 */ /* 0x000fe20008410000 */
[----:B------:R-:W-:Y:S01]  /*95b0*/  FMUL.FTZ R199, R11, UR10 ;  /* 0x0000000a0bc77c20 */ /* 0x000fe20008410000 */
[----:B------:R-:W-:Y:S02]  /*95c0*/  HMMA.16816.F32.BF16 R20, R12, R22, RZ ;  /* 0x000000160c14723c */ /* 0x000fe400000418ff */
[----:B------:R-:W-:Y:S01]  /*95d0*/  MUFU.TANH R45, R8 ;  /* 0x00000008002d7308 */ /* 0x000fe20000002400 */
[----:B------:R-:W-:Y:S01]  /*95e0*/  FMUL.FTZ R24, R24, UR10 ;  /* 0x0000000a18187c20 */ /* 0x000fe20008410000 */
[----:B------:R-:W-:Y:S01]  /*95f0*/  FMUL.FTZ R58, R25, UR10 ;  /* 0x0000000a193a7c20 */ /* 0x000fe20008410000 */
[----:B------:R-:W-:Y:S01]  /*9600*/  FMUL.FTZ R197, R26, UR10 ;  /* 0x0000000a1ac57c20 */ /* 0x000fe20008410000 */
[----:B------:R-:W-:-:S04]  /*9610*/  FMUL.FTZ R195, R27, UR10 ;  /* 0x0000000a1bc37c20 */ /* 0x000fc80008410000 */
[----:B------:R5:W-:Y:S01]  /*9620*/  MUFU.TANH R47, R9 ;  /* 0x00000009002f7308 */ /* 0x000be20000002400 */
[----:B---3--:R-:W3:Y:S07]  /*9630*/  LDSM.16.M88.4 R32, [R228+0x2800] ;  /* 0x00280000e420783b */ /* 0x008eee0000000200 */
[----:B------:R4:W-:Y:S08]  /*9640*/  MUFU.TANH R51, R24 ;  /* 0x0000001800337308 */ /* 0x0009f00000002400 */
[----:B------:R-:W2:Y:S01]  /*9650*/  MUFU.TANH R223, R223 ;  /* 0x000000df00df7308 */ /* 0x000ea20000002400 */
[----:B-----5:R-:W5:Y:S07]  /*9660*/  LDSM.16.M88.4 R8, [R39+0x2800] ;  /* 0x002800002708783b */ /* 0x020f6e0000000200 */
[----:B------:R-:W2:Y:S01]  /*9670*/  MUFU.TANH R125, R125 ;  /* 0x0000007d007d7308 */ /* 0x000ea20000002400 */
[C---:B-1----:R-:W-:Y:S01]  /*9680*/  HMMA.16816.F32.BF16 R28, R4.reuse, R16, R28 ;  /* 0x00000010041c723c */ /* 0x042fe2000004181c */
[----:B----4-:R-:W1:Y:S06]  /*9690*/  LDSM.16.M88.4 R24, [R228+0x2c00] ;  /* 0x002c0000e418783b */ /* 0x010e6c0000000200 */
[----:B------:R-:W4:Y:S01]  /*96a0*/  MUFU.TANH R215, R215 ;  /* 0x000000d700d77308 */ /* 0x000f220000002400 */
[----:B------:R-:W-:Y:S07]  /*96b0*/  HMMA.16816.F32.BF16 R20, R4, R18, R20 ;  /* 0x000000120414723c */ /* 0x000fee0000041814 */
[----:B------:R-:W4:Y:S01]  /*96c0*/  MUFU.TANH R44, R44 ;  /* 0x0000002c002c7308 */ /* 0x000f220000002400 */
[C---:B---3--:R-:W-:Y:S03]  /*96d0*/  HMMA.16816.F32.BF16 R16, R12.reuse, R32, RZ ;  /* 0x000000200c10723c */ /* 0x048fe600000418ff */
[----:B------:R-:W-:Y:S01]  /*96e0*/  FMUL.FTZ R28, R28, UR10 ;  /* 0x0000000a1c1c7c20 */ /* 0x000fe20008410000 */
[----:B------:R-:W-:Y:S01]  /*96f0*/  FMUL.FTZ R60, R29, UR10 ;  /* 0x0000000a1d3c7c20 */ /* 0x000fe20008410000 */
[----:B------:R-:W-:Y:S01]  /*9700*/  FMUL.FTZ R169, R30, UR10 ;  /* 0x0000000a1ea97c20 */ /* 0x000fe20008410000 */
[----:B------:R-:W-:Y:S01]  /*9710*/  FMUL.FTZ R193, R31, UR10 ;  /* 0x0000000a1fc17c20 */ /* 0x000fe20008410000 */
[----:B------:R3:W-:Y:S01]  /*9720*/  MUFU.TANH R62, R28 ;  /* 0x0000001c003e7308 */ /* 0x0007e20000002400 */
[----:B------:R-:W-:Y:S03]  /*9730*/  HMMA.16816.F32.BF16 R32, R12, R34, RZ ;  /* 0x000000220c20723c */ /* 0x000fe600000418ff */
[----:B------:R-:W-:Y:S01]  /*9740*/  FMUL.FTZ R70, R20, UR10 ;  /* 0x0000000a14467c20 */ /* 0x000fe20008410000 */
[----:B------:R-:W-:Y:S01]  /*9750*/  FMUL.FTZ R64, R21, UR10 ;  /* 0x0000000a15407c20 */ /* 0x000fe20008410000 */
[----:B------:R-:W-:Y:S01]  /*9760*/  FMUL.FTZ R175, R22, UR10 ;  /* 0x0000000a16af7c20 */ /* 0x000fe20008410000 */
[----:B------:R-:W-:Y:S01]  /*9770*/  FMUL.FTZ R173, R23, UR10 ;  /* 0x0000000a17ad7c20 */ /* 0x000fe20008410000 */
[----:B------:R-:W4:Y:S05]  /*9780*/  MUFU.TANH R217, R217 ;  /* 0x000000d900d97308 */ /* 0x000f2a0000002400 */
[C---:B-----5:R-:W-:Y:S03]  /*9790*/  HMMA.16816.F32.BF16 R16, R4.reuse, R8, R16 ;  /* 0x000000080410723c */ /* 0x060fe60000041810 */
[----:B------:R-:W5:Y:S01]  /*97a0*/  MUFU.TANH R38, R38 ;  /* 0x0000002600267308 */ /* 0x000f620000002400 */
[----:B---3--:R-:W3:Y:S04]  /*97b0*/  LDSM.16.M88.4 R28, [R39+0x2c00] ;  /* 0x002c0000271c783b */ /* 0x008ee80000000200 */
[----:B------:R-:W-:Y:S01]  /*97c0*/  HMMA.16816.F32.BF16 R32, R4, R10, R32 ;  /* 0x0000000a0420723c */ /* 0x000fe20000041820 */
[----:B------:R-:W2:Y:S02]  /*97d0*/  LDSM.16.M88.4 R8, [R228+0x3000] ;  /* 0x00300000e408783b */ /* 0x000ea40000000200 */
[----:B------:R-:W-:Y:S05]  /*97e0*/  MUFU.TANH R43, R43 ;  /* 0x0000002b002b7308 */ /* 0x000fea0000002400 */
        /* <DEDUP_REMOVED lines=11> */
[----:B------:R-:W-:Y:S08]  /*98a0*/  MUFU.TANH R68, R17 ;  /* 0x0000001100447308 */ /* 0x000ff00000002400 */
[----:B------:R1:W-:Y:S01]  /*98b0*/  MUFU.TANH R181, R18 ;  /* 0x0000001200b57308 */ /* 0x0003e20000002400 */
[C---:B---3--:R-:W-:Y:S07]  /*98c0*/  HMMA.16816.F32.BF16 R20, R4.reuse, R28, R20 ;  /* 0x0000001c0414723c */ /* 0x048fee0000041814 */
[----:B------:R-:W-:Y:S01]  /*98d0*/  MUFU.TANH R74, R32 ;  /* 0x00000020004a7308 */ /* 0x000fe20000002400 */
[----:B------:R-:W-:Y:S07]  /*98e0*/  HMMA.16816.F32.BF16 R24, R4, R30, R24 ;  /* 0x0000001e0418723c */ /* 0x000fee0000041818 */
[----:B------:R-:W-:Y:S01]  /*98f0*/  MUFU.TANH R78, R33 ;  /* 0x00000021004e7308 */ /* 0x000fe20000002400 */
[----:B-1----:R-:W1:Y:S01]  /*9900*/  LDSM.16.M88.4 R16, [R39+0x3000] ;  /* 0x003000002710783b */ /* 0x002e620000000200 */
[C---:B--2---:R-:W-:Y:S02]  /*9910*/  HMMA.16816.F32.BF16 R28, R12.reuse, R8, RZ ;  /* 0x000000080c1c723c */ /* 0x044fe400000418ff */
[----:B------:R-:W-:Y:S01]  /*9920*/  FMUL.FTZ R72, R20, UR10 ;  /* 0x0000000a14487c20 */ /* 0x000fe20008410000 */
[----:B------:R-:W-:Y:S01]  /*9930*/  FMUL.FTZ R76, R21, UR10 ;  /* 0x0000000a154c7c20 */ /* 0x000fe20008410000 */
[----:B------:R-:W-:Y:S01]  /*9940*/  FMUL.FTZ R185, R22, UR10 ;  /* 0x0000000a16b97c20 */ /* 0x000fe20008410000 */
[----:B------:R-:W-:Y:S01]  /*9950*/  FMUL.FTZ R179, R23, UR10 ;  /* 0x0000000a17b37c20 */ /* 0x000fe20008410000 */
[----:B------:R-:W-:Y:S01]  /*9960*/  MUFU.TANH R189, R34 ;  /* 0x0000002200bd7308 */ /* 0x000fe20000002400 */
[----:B------:R-:W2:Y:S03]  /*9970*/  LDSM.16.M88.4 R20, [R228+0x3400] ;  /* 0x00340000e414783b */ /* 0x000ea60000000200 */
[----:B------:R-:W-:Y:S01]  /*9980*/  FMUL.FTZ R24, R24, UR10 ;  /* 0x0000000a18187c20 */ /* 0x000fe20008410000 */
[----:B------:R-:W-:Y:S01]  /*9990*/  FMUL.FTZ R25, R25, UR10 ;  /* 0x0000000a19197c20 */ /* 0x000fe20008410000 */
[----:B------:R-:W-:Y:S01]  /*99a0*/  FMUL.FTZ R177, R26, UR10 ;  /* 0x0000000a1ab17c20 */ /* 0x000fe20008410000 */
[----:B------:R-:W-:Y:S01]  /*99b0*/  FMUL.FTZ R171, R27, UR10 ;  /* 0x0000000a1bab7c20 */ /* 0x000fe20008410000 */
[----:B------:R3:W-:Y:S08]  /*99c0*/  MUFU.TANH R183, R35 ;  /* 0x0000002300b77308 */ /* 0x0007f00000002400 */
[----:B------:R-:W-:Y:S08]  /*99d0*/  MUFU.TANH R80, R24 ;  /* 0x0000001800507308 */ /* 0x000ff00000002400 */
[----:B------:R2:W-:Y:S01]  /*99e0*/  MUFU.TANH R84, R25 ;  /* 0x0000001900547308 */ /* 0x0005e20000002400 */
[----:B---3--:R-:W-:Y:S01]  /*99f0*/  HMMA.16816.F32.BF16 R32, R12, R10, RZ ;  /* 0x0000000a0c20723c */ /* 0x008fe200000418ff */
[----:B------:R-:W3:Y:S06]  /*9a00*/  LDSM.16.M88.4 R8, [R39+0x3400] ;  /* 0x003400002708783b */ /* 0x000eec0000000200 */
[----:B------:R-:W5:Y:S01]  /*9a10*/  MUFU.TANH R213, R213 ;  /* 0x000000d500d57308 */ /* 0x000f620000002400 */
[----:B-1----:R-:W-:Y:S07]  /*9a20*/  HMMA.16816.F32.BF16 R28, R4, R16, R28 ;  /* 0x00000010041c723c */ /* 0x002fee000004181c */
[----:B------:R-:W1:Y:S01]  /*9a30*/  MUFU.TANH R211, R211 ;  /* 0x000000d300d37308 */ /* 0x000e620000002400 */
[----:B--2---:R-:W-:Y:S07]  /*9a40*/  HMMA.16816.F32.BF16 R24, R12, R20, RZ ;  /* 0x000000140c18723c */ /* 0x004fee00000418ff */
[----:B------:R-:W2:Y:S01]  /*9a50*/  MUFU.TANH R207, R207 ;  /* 0x000000cf00cf7308 */ /* 0x000ea20000002400 */
[----:B------:R-:W-:Y:S01]  /*9a60*/  HMMA.16816.F32.BF16 R16, R4, R18, R32 ;  /* 0x000000120410723c */ /* 0x000fe20000041820 */
[----:B------:R-:W-:-:S02]  /*9a70*/  PRMT R32, R40, 0x6540, R3 ;  /* 0x0000654028207816 */ /* 0x000fc40000000003 */
[----:B------:R-:W-:Y:S01]  /*9a80*/  FMUL.FTZ R28, R28, UR10 ;  /* 0x0000000a1c1c7c20 */ /* 0x000fe20008410000 */
[----:B------:R-:W-:Y:S01]  /*9a90*/  FMUL.FTZ R34, R29, UR10 ;  /* 0x0000000a1d227c20 */ /* 0x000fe20008410000 */
[----:B------:R-:W-:Y:S01]  /*9aa0*/  FMUL.FTZ R165, R30, UR10 ;  /* 0x0000000a1ea57c20 */ /* 0x000fe20008410000 */
[----:B------:R-:W-:Y:S01]  /*9ab0*/  FMUL.FTZ R161, R31, UR10 ;  /* 0x0000000a1fa17c20 */ /* 0x000fe20008410000 */
[----:B------:R4:W-:Y:S01]  /*9ac0*/  MUFU.TANH R82, R28 ;  /* 0x0000001c00527308 */ /* 0x0009e20000002400 */
[----:B------:R-:W-:Y:S07]  /*9ad0*/  HMMA.16816.F32.BF16 R20, R12, R22, RZ ;  /* 0x000000160c14723c */ /* 0x000fee00000418ff */
[----:B------:R-:W2:Y:S01]  /*9ae0*/  MUFU.TANH R205, R205 ;  /* 0x000000cd00cd7308 */ /* 0x000ea20000002400 */
[----:B---3--:R-:W-:Y:S01]  /*9af0*/  HMMA.16816.F32.BF16 R24, R4, R8, R24 ;  /* 0x000000080418723c */ /* 0x008fe20000041818 */
[----:B------:R-:W-:-:S02]  /*9b00*/  VIADD R8, R32, 0xfffffe00 ;  /* 0xfffffe0020087836 */ /* 0x000fc40000000000 */
[----:B------:R-:W-:Y:S01]  /*9b10*/  FMUL.FTZ R16, R16, UR10 ;  /* 0x0000000a10107c20 */ /* 0x000fe20008410000 */
[----:B------:R-:W-:Y:S01]  /*9b20*/  FMUL.FTZ R17, R17, UR10 ;  /* 0x0000000a11117c20 */ /* 0x000fe20008410000 */
[----:B------:R-:W-:Y:S01]  /*9b30*/  FMUL.FTZ R159, R18, UR10 ;  /* 0x0000000a129f7c20 */ /* 0x000fe20008410000 */
[----:B------:R-:W-:Y:S01]  /*9b40*/  FMUL.FTZ R157, R19, UR10 ;  /* 0x0000000a139d7c20 */ /* 0x000fe20008410000 */
[----:B------:R-:W-:Y:S01]  /*9b50*/  MUFU.TANH R33, R16 ;  /* 0x0000001000217308 */ /* 0x000fe20000002400 */
[----:B----4-:R-:W3:Y:S01]  /*9b60*/  LDSM.16.M88.4 R28, [R228+0x3800] ;  /* 0x00380000e41c783b */ /* 0x010ee20000000200 */
[----:B------:R-:W-:Y:S01]  /*9b70*/  VIADD R9, R32, 0xfffffe01 ;  /* 0xfffffe0120097836 */ /* 0x000fe20000000000 */
[CC--:B------:R-:W-:Y:S02]  /*9b80*/  ISETP.GE.AND P6, PT, R8.reuse, R49.reuse, PT ;  /* 0x000000310800720c */ /* 0x0c0fe40003fc6270 */
[-C--:B------:R-:W-:Y:S01]  /*9b90*/  ISETP.GE.AND P2, PT, R8, R48.reuse, PT ;  /* 0x000000300800720c */ /* 0x080fe20003f46270 */
[C---:B------:R-:W-:Y:S01]  /*9ba0*/  VIADD R8, R32.reuse, 0xfffffe09 ;  /* 0xfffffe0920087836 */ /* 0x040fe20000000000 */
[CC--:B------:R-:W-:Y:S01]  /*9bb0*/  ISETP.GE.AND P1, PT, R9.reuse, R49.reuse, PT ;  /* 0x000000310900720c */ /* 0x0c0fe20003f26270 */
[----:B------:R4:W-:Y:S01]  /*9bc0*/  MUFU.TANH R35, R17 ;  /* 0x0000001100237308 */ /* 0x0009e20000002400 */
[-C--:B------:R-:W-:Y:S01]  /*9bd0*/  ISETP.GE.AND P0, PT, R9, R48.reuse, PT ;  /* 0x000000300900720c */ /* 0x080fe20003f06270 */
[----:B------:R-:W-:Y:S01]  /*9be0*/  VIADD R9, R32, 0xfffffe08 ;  /* 0xfffffe0820097836 */ /* 0x000fe20000000000 */
[----:B------:R-:W-:Y:S01]  /*9bf0*/  FSEL R129, R129, -INF , !P2 ;  /* 0xff80000081817808 */ /* 0x000fe20005000000 */
[----:B------:R-:W-:Y:S01]  /*9c00*/  HMMA.16816.F32.BF16 R20, R4, R10, R20 ;  /* 0x0000000a0414723c */ /* 0x000fe20000041814 */
[----:B------:R-:W-:Y:S01]  /*9c10*/  FSEL R55, R55, -INF , !P1 ;  /* 0xff80000037377808 */ /* 0x000fe20004800000 */
[----:B------:R-:W-:Y:S01]  /*9c20*/  FMUL.FTZ R24, R24, UR10 ;  /* 0x0000000a18187c20 */ /* 0x000fe20008410000 */
[CC--:B------:R-:W-:Y:S01]  /*9c30*/  ISETP.GE.AND P2, PT, R8.reuse, R49.reuse, PT ;  /* 0x000000310800720c */ /* 0x0c0fe20003f46270 */
[----:B------:R-:W-:Y:S01]  /*9c40*/  FMUL.FTZ R25, R25, UR10 ;  /* 0x0000000a19197c20 */ /* 0x000fe20008410000 */
[----:B------:R-:W-:Y:S01]  /*9c50*/  ISETP.GE.AND P1, PT, R8, R48, PT ;  /* 0x000000300800720c */ /* 0x000fe20003f26270 */
[----:B------:R-:W-:Y:S01]  /*9c60*/  VIADD R8, R32, 0xfffffe10 ;  /* 0xfffffe1020087836 */ /* 0x000fe20000000000 */
[----:B------:R-:W-:Y:S01]  /*9c70*/  ISETP.GE.AND P4, PT, R9, R49, PT ;  /* 0x000000310900720c */ /* 0x000fe20003f86270 */
[----:B------:R5:W-:Y:S01]  /*9c80*/  MUFU.TANH R40, R24 ;  /* 0x0000001800287308 */ /* 0x000be20000002400 */
[----:B------:R-:W-:Y:S01]  /*9c90*/  FSEL R57, R57, -INF , !P6 ;  /* 0xff80000039397808 */ /* 0x000fe20007000000 */
[----:B------:R-:W-:Y:S01]  /*9ca0*/  FMUL.FTZ R26, R26, UR10 ;  /* 0x0000000a1a1a7c20 */ /* 0x000fe20008410000 */
[----:B------:R-:W-:Y:S01]  /*9cb0*/  FSEL R227, R227, -INF , !P0 ;  /* 0xff800000e3e37808 */ /* 0x000fe20004000000 */
[----:B------:R-:W-:Y:S01]  /*9cc0*/  FMUL.FTZ R151, R27, UR10 ;  /* 0x0000000a1b977c20 */ /* 0x000fe20008410000 */
[----:B----4-:R-:W4:Y:S01]  /*9cd0*/  LDSM.16.M88.4 R16, [R39+0x3800] ;  /* 0x003800002710783b */ /* 0x010f220000000200 */
[----:B------:R-:W-:-:S02]  /*9ce0*/  FSEL R59, R59, -INF , !P4 ;  /* 0xff8000003b3b7808 */ /* 0x000fc40006000000 */
[-C--:B------:R-:W-:Y:S01]  /*9cf0*/  ISETP.GE.AND P6, PT, R9, R48.reuse, PT ;  /* 0x000000300900720c */ /* 0x080fe20003fc6270 */
[----:B------:R1:W-:Y:S01]  /*9d00*/  MUFU.TANH R86, R25 ;  /* 0x0000001900567308 */ /* 0x0003e20000002400 */
[-C--:B------:R-:W-:Y:S01]  /*9d10*/  ISETP.GE.AND P0, PT, R8, R49.reuse, PT ;  /* 0x000000310800720c */ /* 0x080fe20003f06270 */
[----:B------:R-:W-:Y:S01]  /*9d20*/  FMUL.FTZ R20, R20, UR10 ;  /* 0x0000000a14147c20 */ /* 0x000fe20008410000 */
[-C--:B------:R-:W-:Y:S01]  /*9d30*/  ISETP.GE.AND P4, PT, R8, R48.reuse, PT ;  /* 0x000000300800720c */ /* 0x080fe20003f86270 */
[----:B------:R-:W-:Y:S01]  /*9d40*/  FMUL.FTZ R21, R21, UR10 ;  /* 0x0000000a15157c20 */ /* 0x000fe20008410000 */
[----:B------:R-:W-:Y:S01]  /*9d50*/  FSEL R119, R119, -INF , !P6 ;  /* 0xff80000077777808 */ /* 0x000fe20007000000 */
[----:B------:R-:W-:Y:S01]  /*9d60*/  FMUL.FTZ R149, R22, UR10 ;  /* 0x0000000a16957c20 */ /* 0x000fe20008410000 */
[----:B------:R-:W-:Y:S01]  /*9d70*/  FSEL R65, R65, -INF , !P2 ;  /* 0xff80000041417808 */ /* 0x000fe20005000000 */
[----:B-----5:R-:W-:Y:S01]  /*9d80*/  VIADD R24, R32, 0xfffffe11 ;  /* 0xfffffe1120187836 */ /* 0x020fe20000000000 */
[----:B------:R-:W-:Y:S01]  /*9d90*/  FSEL R225, R225, -INF , !P1 ;  /* 0xff800000e1e17808 */ /* 0x000fe20004800000 */
[----:B------:R4:W-:Y:S01]  /*9da0*/  MUFU.TANH R153, R26 ;  /* 0x0000001a00997308 */ /* 0x0009e20000002400 */
[----:B------:R-:W-:Y:S01]  /*9db0*/  FSEL R63, R63, -INF , !P0 ;  /* 0xff8000003f3f7808 */ /* 0x000fe20004000000 */
[----:B---3--:R-:W-:Y:S01]  /*9dc0*/  HMMA.16816.F32.BF16 R8, R12, R28, RZ ;  /* 0x0000001c0c08723c */ /* 0x008fe200000418ff */
[CC--:B------:R-:W-:Y:S01]  /*9dd0*/  ISETP.GE.AND P6, PT, R24.reuse, R49.reuse, PT ;  /* 0x000000311800720c */ /* 0x0c0fe20003fc6270 */
[----:B------:R-:W-:Y:S01]  /*9de0*/  FMUL.FTZ R131, R23, UR10 ;  /* 0x0000000a17837c20 */ /* 0x000fe20008410000 */
[----:B------:R-:W-:Y:S01]  /*9df0*/  ISETP.GE.AND P2, PT, R24, R48, PT ;  /* 0x000000301800720c */ /* 0x000fe20003f46270 */
[C---:B------:R-:W-:Y:S01]  /*9e00*/  VIADD R24, R32.reuse, 0xfffffe19 ;  /* 0xfffffe1920187836 */ /* 0x040fe20000000000 */
[----:B------:R-:W-:Y:S01]  /*9e10*/  FSEL R117, R117, -INF , !P4 ;  /* 0xff80000075757808 */ /* 0x000fe20006000000 */
[----:B-1----:R-:W-:Y:S01]  /*9e20*/  VIADD R25, R32, 0xfffffe18 ;  /* 0xfffffe1820197836 */ /* 0x002fe20000000000 */
[----:B------:R-:W-:Y:S01]  /*9e30*/  FSEL R61, R61, -INF , !P6 ;  /* 0xff8000003d3d7808 */ /* 0x000fe20007000000 */
[----:B------:R-:W-:Y:S01]  /*9e40*/  MUFU.TANH R88, R20 ;  /* 0x0000001400587308 */ /* 0x000fe20000002400 */
[----:B------:R-:W-:-:S02]  /*9e50*/  ISETP.GE.AND P4, PT, R24, R49, PT ;  /* 0x000000311800720c */ /* 0x000fc40003f86270 */
[C---:B------:R-:W-:Y:S02]  /*9e60*/  ISETP.GE.AND P1, PT, R25.reuse, R49, PT ;  /* 0x000000311900720c */ /* 0x040fe40003f26270 */
[-C--:B------:R-:W-:Y:S02]  /*9e70*/  ISETP.GE.AND P0, PT, R25, R48.reuse, PT ;  /* 0x000000301900720c */ /* 0x080fe40003f06270 */
[----:B------:R-:W-:Y:S01]  /*9e80*/  ISETP.GE.AND P6, PT, R24, R48, PT ;  /* 0x000000301800720c */ /* 0x000fe20003fc6270 */
[----:B------:R1:W-:Y:S01]  /*9e90*/  MUFU.TANH R89, R21 ;  /* 0x0000001500597308 */ /* 0x0003e20000002400 */
[----:B------:R-:W-:Y:S02]  /*9ea0*/  FSEL R221, R221, -INF , !P0 ;  /* 0xff800000dddd7808 */ /* 0x000fe40004000000 */
[----:B------:R-:W-:Y:S02]  /*9eb0*/  FSEL R69, R37, -INF , !P4 ;  /* 0xff80000025457808 */ /* 0x000fe40006000000 */
[----:B------:R-:W-:-:S02]  /*9ec0*/  FSEL R223, R223, -INF , !P2 ;  /* 0xff800000dfdf7808 */ /* 0x000fc40005000000 */
[----:B------:R-:W-:Y:S01]  /*9ed0*/  FSEL R125, R125, -INF , !P6 ;  /* 0xff8000007d7d7808 */ /* 0x000fe20007000000 */
[----:B----4-:R-:W-:Y:S01]  /*9ee0*/  HMMA.16816.F32.BF16 R24, R4, R16, R8 ;  /* 0x000000100418723c */ /* 0x010fe20000041808 */
[----:B------:R-:W3:Y:S01]  /*9ef0*/  LDSM.16.M88.4 R8, [R228+0x3c00] ;  /* 0x003c0000e408783b */ /* 0x000ee20000000200 */
[----:B------:R-:W-:Y:S01]  /*9f00*/  VIADD R16, R32, 0xfffffe21 ;  /* 0xfffffe2120107836 */ /* 0x000fe20000000000 */
[----:B------:R-:W-:Y:S01]  /*9f10*/  FSEL R67, R36, -INF , !P1 ;  /* 0xff80000024437808 */ /* 0x000fe20004800000 */
[----:B------:R-:W-:Y:S01]  /*9f20*/  VIADD R17, R32, 0xfffffe20 ;  /* 0xfffffe2020117836 */ /* 0x000fe20000000000 */
[----:B------:R-:W4:Y:S02]  /*9f30*/  MUFU.TANH R203, R203 ;  /* 0x000000cb00cb7308 */ /* 0x000f240000002400 */
[CC--:B------:R-:W-:Y:S01]  /*9f40*/  ISETP.GE.AND P0, PT, R16.reuse, R49.reuse, PT ;  /* 0x000000311000720c */ /* 0x0c0fe20003f06270 */
[----:B-1----:R-:W-:Y:S01]  /*9f50*/  HMMA.16816.F32.BF16 R20, R12, R30, RZ ;  /* 0x0000001e0c14723c */ /* 0x002fe200000418ff */
[----:B------:R-:W1:Y:S01]  /*9f60*/  LDSM.16.M88.4 R28, [R39+0x3c00] ;  /* 0x003c0000271c783b */ /* 0x000e620000000200 */
[-C--:B------:R-:W-:Y:S01]  /*9f70*/  ISETP.GE.AND P4, PT, R16, R48.reuse, PT ;  /* 0x000000301000720c */ /* 0x080fe20003f86270 */
[C---:B------:R-:W-:Y:S01]  /*9f80*/  VIADD R16, R32.reuse, 0xfffffe28 ;  /* 0xfffffe2820107836 */ /* 0x040fe20000000000 */
[C---:B------:R-:W-:Y:S01]  /*9f90*/  ISETP.GE.AND P2, PT, R17.reuse, R49, PT ;  /* 0x000000311100720c */ /* 0x040fe20003f46270 */
[----:B------:R-:W5:Y:S01]  /*9fa0*/  MUFU.TANH R163, R163 ;  /* 0x000000a300a37308 */ /* 0x000f620000002400 */
[----:B------:R-:W-:Y:S01]  /*9fb0*/  ISETP.GE.AND P1, PT, R17, R48, PT ;  /* 0x000000301100720c */ /* 0x000fe20003f26270 */
[----:B------:R-:W-:Y:S01]  /*9fc0*/  VIADD R17, R32, 0xfffffe29 ;  /* 0xfffffe2920117836 */ /* 0x000fe20000000000 */
[----:B------:R-:W-:-:S02]  /*9fd0*/  FSEL R71, R41, -INF , !P2 ;  /* 0xff80000029477808 */ /* 0x000fc40005000000 */
[-C--:B------:R-:W-:Y:S01]  /*9fe0*/  ISETP.GE.AND P6, PT, R16, R49.reuse, PT ;  /* 0x000000311000720c */ /* 0x080fe20003fc6270 */
[----:B------:R-:W-:Y:S01]  /*9ff0*/  FMUL.FTZ R24, R24, UR10 ;  /* 0x0000000a18187c20 */ /* 0x000fe20008410000 */
[-C--:B------:R-:W-:Y:S01]  /*a000*/  ISETP.GE.AND P2, PT, R16, R48.reuse, PT ;  /* 0x000000301000720c */ /* 0x080fe20003f46270 */
[----:B------:R-:W-:Y:S01]  /*a010*/  VIADD R16, R32, 0xfffffe30 ;  /* 0xfffffe3020107836 */ /* 0x000fe20000000000 */
[----:B------:R-:W-:Y:S01]  /*a020*/  FSEL R215, R215, -INF , !P4 ;  /* 0xff800000d7d77808 */ /* 0x000fe20006000000 */
[----:B------:R2:W-:Y:S01]  /*a030*/  MUFU.TANH R36, R24 ;  /* 0x0000001800247308 */ /* 0x0005e20000002400 */
[----:B------:R-:W-:Y:S01]  /*a040*/  FSEL R75, R44, -INF , !P6 ;  /* 0xff8000002c4b7808 */ /* 0x000fe20007000000 */
[----:B------:R-:W-:Y:S01]  /*a050*/  FMUL.FTZ R25, R25, UR10 ;  /* 0x0000000a19197c20 */ /* 0x000fe20008410000 */
[----:B------:R-:W-:Y:S01]  /*a060*/  FSEL R217, R217, -INF , !P1 ;  /* 0xff800000d9d97808 */ /* 0x000fe20004800000 */
[----:B------:R-:W-:Y:S01]  /*a070*/  FMUL.FTZ R26, R26, UR10 ;  /* 0x0000000a1a1a7c20 */ /* 0x000fe20008410000 */
[CC--:B------:R-:W-:Y:S01]  /*a080*/  ISETP.GE.AND P4, PT, R16.reuse, R49.reuse, PT ;  /* 0x000000311000720c */ /* 0x0c0fe20003f86270 */
[----:B------:R-:W-:Y:S01]  /*a090*/  HMMA.16816.F32.BF16 R20, R4, R18, R20 ;  /* 0x000000120414723c */ /* 0x000fe20000041814 */
[----:B------:R-:W-:Y:S01]  /*a0a0*/  ISETP.GE.AND P6, PT, R16, R48, PT ;  /* 0x000000301000720c */ /* 0x000fe20003fc6270 */
[----:B------:R-:W-:Y:S01]  /*a0b0*/  VIADD R16, R32, 0xfffffe31 ;  /* 0xfffffe3120107836 */ /* 0x000fe20000000000 */
[----:B------:R-:W-:Y:S01]  /*a0c0*/  ISETP.GE.AND P1, PT, R17, R49, PT ;  /* 0x000000311100720c */ /* 0x000fe20003f26270 */
[----:B------:R-:W-:Y:S01]  /*a0d0*/  FMUL.FTZ R27, R27, UR10 ;  /* 0x0000000a1b1b7c20 */ /* 0x000fe20008410000 */
[----:B------:R-:W-:Y:S01]  /*a0e0*/  FSEL R73, R38, -INF , !P0 ;  /* 0xff80000026497808 */ /* 0x000fe20004000000 */
[----:B------:R-:W-:Y:S01]  /*a0f0*/  MUFU.TANH R37, R25 ;  /* 0x0000001900257308 */ /* 0x000fe20000002400 */
[----:B------:R-:W-:-:S02]  /*a100*/  FSEL R213, R213, -INF , !P2 ;  /* 0xff800000d5d57808 */ /* 0x000fc40005000000 */
[----:B------:R-:W-:Y:S02]  /*a110*/  FSEL R77, R43, -INF , !P1 ;  /* 0xff8000002b4d7808 */ /* 0x000fe40004800000 */
[-C--:B------:R-:W-:Y:S01]  /*a120*/  ISETP.GE.AND P0, PT, R17, R48.reuse, PT ;  /* 0x000000301100720c */ /* 0x080fe20003f06270 */
[----:B--2---:R-:W-:Y:S01]  /*a130*/  VIADD R24, R32, 0xfffffe38 ;  /* 0xfffffe3820187836 */ /* 0x004fe20000000000 */
[CC--:B------:R-:W-:Y:S01]  /*a140*/  ISETP.GE.AND P2, PT, R16.reuse, R49.reuse, PT ;  /* 0x000000311000720c */ /* 0x0c0fe20003f46270 */
[----:B------:R-:W-:Y:S01]  /*a150*/  MUFU.TANH R127, R26 ;  /* 0x0000001a007f7308 */ /* 0x000fe20000002400 */
[-C--:B------:R-:W-:Y:S02]  /*a160*/  ISETP.GE.AND P1, PT, R16, R48.reuse, PT ;  /* 0x000000301000720c */ /* 0x080fe40003f26270 */
[----:B---3--:R-:W-:Y:S01]  /*a170*/  HMMA.16816.F32.BF16 R16, R12, R8, RZ ;  /* 0x000000080c10723c */ /* 0x008fe200000418ff */
[----:B------:R-:W-:Y:S01]  /*a180*/  FSEL R211, R211, -INF , !P0 ;  /* 0xff800000d3d37808 */ /* 0x000fe20004000000 */
[----:B------:R-:W-:Y:S01]  /*a190*/  VIADD R8, R32, 0xfffffe40 ;  /* 0xfffffe4020087836 */ /* 0x000fe20000000000 */
[----:B------:R-:W-:Y:S01]  /*a1a0*/  FSEL R79, R42, -INF , !P4 ;  /* 0xff8000002a4f7808 */ /* 0x000fe20006000000 */
[----:B------:R-:W-:Y:S01]  /*a1b0*/  VIADD R9, R32, 0xfffffe39 ;  /* 0xfffffe3920097836 */ /* 0x000fe20000000000 */
[CC--:B------:R-:W-:Y:S01]  /*a1c0*/  ISETP.GE.AND P0, PT, R24.reuse, R49.reuse, PT ;  /* 0x000000311800720c */ /* 0x0c0fe20003f06270 */
[----:B------:R2:W-:Y:S01]  /*a1d0*/  MUFU.TANH R123, R27 ;  /* 0x0000001b007b7308 */ /* 0x0005e20000002400 */
[-C--:B------:R-:W-:Y:S01]  /*a1e0*/  ISETP.GE.AND P4, PT, R24, R48.reuse, PT ;  /* 0x000000301800720c */ /* 0x080fe20003f86270 */
[----:B------:R-:W-:Y:S01]  /*a1f0*/  FMUL.FTZ R38, R20, UR10 ;  /* 0x0000000a14267c20 */ /* 0x000fe20008410000 */
[----:B------:R-:W-:Y:S01]  /*a200*/  FSEL R207, R207, -INF , !P1 ;  /* 0xff800000cfcf7808 */ /* 0x000fe20004800000 */
[----:B------:R-:W-:Y:S01]  /*a210*/  FMUL.FTZ R21, R21, UR10 ;  /* 0x0000000a15157c20 */ /* 0x000fe20008410000 */
[----:B------:R-:W-:Y:S01]  /*a220*/  FSEL R83, R56, -INF , !P0 ;  /* 0xff80000038537808 */ /* 0x000fe20004000000 */
[----:B------:R-:W-:Y:S01]  /*a230*/  VIADD R20, R32, 0xfffffe48 ;  /* 0xfffffe4820147836 */ /* 0x000fe20000000000 */
[----:B------:R-:W-:Y:S01]  /*a240*/  FSEL R209, R209, -INF , !P6 ;  /* 0xff800000d1d17808 */ /* 0x000fe20007000000 */
[----:B------:R-:W-:Y:S01]  /*a250*/  MUFU.TANH R58, R58 ;  /* 0x0000003a003a7308 */ /* 0x000fe20000002400 */
[-C--:B------:R-:W-:Y:S01]  /*a260*/  ISETP.GE.AND P1, PT, R8, R49.reuse, PT ;  /* 0x000000310800720c */ /* 0x080fe20003f26270 */
[----:B------:R-:W-:Y:S01]  /*a270*/  FMUL.FTZ R113, R22, UR10 ;  /* 0x0000000a16717c20 */ /* 0x000fe20008410000 */
[-C--:B------:R-:W-:Y:S01]  /*a280*/  ISETP.GE.AND P0, PT, R8, R48.reuse, PT ;  /* 0x000000300800720c */ /* 0x080fe20003f06270 */
[----:B------:R-:W-:Y:S01]  /*a290*/  VIADD R8, R32, 0xfffffe41 ;  /* 0xfffffe4120087836 */ /* 0x000fe20000000000 */
[CC--:B------:R-:W-:Y:S01]  /*a2a0*/  ISETP.GE.AND P6, PT, R9.reuse, R49.reuse, PT ;  /* 0x000000310900720c */ /* 0x0c0fe20003fc6270 */
[----:B-1----:R-:W-:Y:S01]  /*a2b0*/  HMMA.16816.F32.BF16 R16, R4, R28, R16 ;  /* 0x0000001c0410723c */ /* 0x002fe20000041810 */
[----:B------:R-:W-:Y:S01]  /*a2c0*/  FSEL R81, R46, -INF , !P2 ;  /* 0xff8000002e517808 */ /* 0x000fe20005000000 */
[----:B------:R-:W1:Y:S01]  /*a2d0*/  MUFU.TANH R197, R197 ;  /* 0x000000c500c57308 */ /* 0x000e620000002400 */
[----:B--2---:R-:W2:Y:S01]  /*a2e0*/  LDSM.16.M88.4 R24, [R228+0x4000] ;  /* 0x00400000e418783b */ /* 0x004ea20000000200 */
[----:B------:R-:W-:Y:S01]  /*a2f0*/  ISETP.GE.AND P2, PT, R9, R48, PT ;  /* 0x000000300900720c */ /* 0x000fe20003f46270 */
[----:B------:R-:W-:Y:S01]  /*a300*/  FMUL.FTZ R111, R23, UR10 ;  /* 0x0000000a176f7c20 */ /* 0x000fe20008410000 */
[----:B------:R-:W-:Y:S01]  /*a310*/  FSEL R205, R205, -INF , !P4 ;  /* 0xff800000cdcd7808 */ /* 0x000fe20006000000 */
[----:B------:R-:W-:Y:S01]  /*a320*/  VIADD R29, R32, 0xfffffe49 ;  /* 0xfffffe49201d7836 */ /* 0x000fe20000000000 */
[----:B------:R-:W-:Y:S01]  /*a330*/  FSEL R85, R50, -INF , !P6 ;  /* 0xff80000032557808 */ /* 0x000fe20007000000 */
[----:B------:R-:W-:Y:S01]  /*a340*/  VIADD R28, R32, 0xfffffe50 ;  /* 0xfffffe50201c7836 */ /* 0x000fe20000000000 */
[----:B------:R-:W3:Y:S01]  /*a350*/  MUFU.TANH R199, R199 ;  /* 0x000000c700c77308 */ /* 0x000ee20000002400 */
[----:B------:R-:W-:-:S02]  /*a360*/  ISETP.GE.AND P4, PT, R8, R49, PT ;  /* 0x000000310800720c */ /* 0x000fc40003f86270 */
[-C--:B------:R-:W-:Y:S02]  /*a370*/  ISETP.GE.AND P6, PT, R8, R48.reuse, PT ;  /* 0x000000300800720c */ /* 0x080fe40003fc6270 */
[----:B----4-:R-:W-:Y:S01]  /*a380*/  FSEL R203, R203, -INF , !P2 ;  /* 0xff800000cbcb7808 */ /* 0x010fe20005000000 */
[----:B------:R-:W-:Y:S01]  /*a390*/  HMMA.16816.F32.BF16 R8, R12, R10, RZ ;  /* 0x0000000a0c08723c */ /* 0x000fe200000418ff */
[----:B------:R-:W-:Y:S01]  /*a3a0*/  FSEL R87, R45, -INF , !P1 ;  /* 0xff8000002d577808 */ /* 0x000fe20004800000 */
[----:B------:R4:W-:Y:S01]  /*a3b0*/  MUFU.TANH R41, R21 ;  /* 0x0000001500297308 */ /* 0x0009e20000002400 */
[-C--:B------:R-:W-:Y:S01]  /*a3c0*/  ISETP.GE.AND P2, PT, R20, R49.reuse, PT ;  /* 0x000000311400720c */ /* 0x080fe20003f46270 */
[----:B------:R-:W-:Y:S01]  /*a3d0*/  FMUL.FTZ R42, R16, UR10 ;  /* 0x0000000a102a7c20 */ /* 0x000fe20008410000 */
[----:B------:R-:W-:Y:S01]  /*a3e0*/  ISETP.GE.AND P1, PT, R20, R48, PT ;  /* 0x000000301400720c */ /* 0x000fe20003f26270 */
[----:B------:R-:W-:Y:S01]  /*a3f0*/  VIADD R16, R32, 0xfffffe51 ;  /* 0xfffffe5120107836 */ /* 0x000fe20000000000 */
[----:B-----5:R-:W-:Y:S01]  /*a400*/  FSEL R163, R163, -INF , !P0 ;  /* 0xff800000a3a37808 */ /* 0x020fe20004000000 */
[----:B------:R-:W-:Y:S01]  /*a410*/  FMUL.FTZ R17, R17, UR10 ;  /* 0x0000000a11117c20 */ /* 0x000fe20008410000 */
[----:B------:R-:W-:Y:S01]  /*a420*/  ISETP.GE.AND P0, PT, R29, R49, PT ;  /* 0x000000311d00720c */ /* 0x000fe20003f06270 */
[----:B------:R-:W5:Y:S01]  /*a430*/  MUFU.TANH R195, R195 ;  /* 0x000000c300c37308 */ /* 0x000f620000002400 */
[----:B-1----:R-:W-:Y:S01]  /*a440*/  FSEL R197, R197, -INF , !P1 ;  /* 0xff800000c5c57808 */ /* 0x002fe20004800000 */
[----:B------:R-:W-:Y:S01]  /*a450*/  FMUL.FTZ R18, R18, UR10 ;  /* 0x0000000a12127c20 */ /* 0x000fe20008410000 */
[----:B------:R-:W-:Y:S01]  /*a460*/  FSEL R251, R58, -INF , !P0 ;  /* 0xff8000003afb7808 */ /* 0x000fe20004000000 */
[----:B------:R-:W-:Y:S01]  /*a470*/  FMUL.FTZ R19, R19, UR10 ;  /* 0x0000000a13137c20 */ /* 0x000fe20008410000 */
[----:B------:R-:W-:-:S02]  /*a480*/  FSEL R91, R47, -INF , !P4 ;  /* 0xff8000002f5b7808 */ /* 0x000fc40006000000 */
[----:B---3--:R-:W-:Y:S01]  /*a490*/  FSEL R199, R199, -INF , !P6 ;  /* 0xff800000c7c77808 */ /* 0x008fe20007000000 */
[----:B------:R-:W-:Y:S01]  /*a4a0*/  MUFU.TANH R60, R60 ;  /* 0x0000003c003c7308 */ /* 0x000fe20000002400 */
[----:B----4-:R-:W1:Y:S01]  /*a4b0*/  LDSM.16.M88.4 R20, [R39+0x4000] ;  /* 0x004000002714783b */ /* 0x010e620000000200 */
[CC--:B------:R-:W-:Y:S01]  /*a4c0*/  ISETP.GE.AND P1, PT, R16.reuse, R49.reuse, PT ;  /* 0x000000311000720c */ /* 0x0c0fe20003f26270 */
[----:B------:R-:W-:Y:S01]  /*a4d0*/  HMMA.16816.F32.BF16 R8, R4, R30, R8 ;  /* 0x0000001e0408723c */ /* 0x000fe20000041808 */
[-C--:B------:R-:W-:Y:S01]  /*a4e0*/  ISETP.GE.AND P0, PT, R16, R48.reuse, PT ;  /* 0x000000301000720c */ /* 0x080fe20003f06270 */
[----:B------:R-:W-:Y:S01]  /*a4f0*/  VIADD R16, R32, 0xfffffe58 ;  /* 0xfffffe5820107836 */ /* 0x000fe20000000000 */
[----:B------:R-:W-:Y:S02]  /*a500*/  ISETP.GE.AND P4, PT, R29, R48, PT ;  /* 0x000000301d00720c */ /* 0x000fe40003f86270 */
[----:B------:R-:W3:Y:S01]  /*a510*/  MUFU.TANH R169, R169 ;  /* 0x000000a900a97308 */ /* 0x000ee20000002400 */
[----:B------:R-:W-:-:S02]  /*a520*/  ISETP.GE.AND P6, PT, R28, R49, PT ;  /* 0x000000311c00720c */ /* 0x000fc40003fc6270 */
[----:B-----5:R-:W-:Y:S02]  /*a530*/  FSEL R195, R195, -INF , !P4 ;  /* 0xff800000c3c37808 */ /* 0x020fe40006000000 */
[----:B------:R-:W-:Y:S02]  /*a540*/  FSEL R62, R62, -INF , !P6 ;  /* 0xff8000003e3e7808 */ /* 0x000fe40007000000 */
[----:B------:R-:W-:Y:S01]  /*a550*/  FSEL R247, R51, -INF , !P2 ;  /* 0xff80000033f77808 */ /* 0x000fe20005000000 */
[----:B------:R-:W4:Y:S01]  /*a560*/  MUFU.TANH R193, R193 ;  /* 0x000000c100c17308 */ /* 0x000f220000002400 */
[C---:B------:R-:W-:Y:S02]  /*a570*/  ISETP.GE.AND P4, PT, R16.reuse, R49, PT ;  /* 0x000000311000720c */ /* 0x040fe40003f86270 */
[-C--:B------:R-:W-:Y:S01]  /*a580*/  ISETP.GE.AND P6, PT, R16, R48.reuse, PT ;  /* 0x000000301000720c */ /* 0x080fe20003fc6270 */
[----:B------:R-:W-:Y:S01]  /*a590*/  VIADD R16, R32, 0xfffffe60 ;  /* 0xfffffe6020107836 */ /* 0x000fe20000000000 */
[----:B------:R-:W-:Y:S01]  /*a5a0*/  ISETP.GE.AND P2, PT, R28, R48, PT ;  /* 0x000000301c00720c */ /* 0x000fe20003f46270 */
[----:B------:R-:W-:Y:S01]  /*a5b0*/  FMUL.FTZ R44, R8, UR10 ;  /* 0x0000000a082c7c20 */ /* 0x000fe20008410000 */
[----:B--2---:R-:W-:Y:S01]  /*a5c0*/  HMMA.16816.F32.BF16 R28, R12, R24, RZ ;  /* 0x000000180c1c723c */ /* 0x004fe200000418ff */
[----:B------:R-:W2:Y:S01]  /*a5d0*/  MUFU.TANH R70, R70 ;  /* 0x0000004600467308 */ /* 0x000ea20000002400 */
[----:B---3--:R-:W-:Y:S01]  /*a5e0*/  FSEL R169, R169, -INF , !P2 ;  /* 0xff800000a9a97808 */ /* 0x008fe20005000000 */
[----:B------:R-:W-:Y:S01]  /*a5f0*/  VIADD R8, R32, 0xfffffe68 ;  /* 0xfffffe6820087836 */ /* 0x000fe20000000000 */
[----:B------:R-:W-:Y:S01]  /*a600*/  FSEL R60, R60, -INF , !P1 ;  /* 0xff8000003c3c7808 */ /* 0x000fe20004800000 */
[----:B------:R-:W-:Y:S01]  /*a610*/  FMUL.FTZ R9, R9, UR10 ;  /* 0x0000000a09097c20 */ /* 0x000fe20008410000 */
[----:B------:R-:W-:Y:S01]  /*a620*/  FMUL.FTZ R97, R10, UR10 ;  /* 0x0000000a0a617c20 */ /* 0x000fe20008410000 */
[----:B------:R-:W-:-:S02]  /*a630*/  FMUL.FTZ R93, R11, UR10 ;  /* 0x0000000a0b5d7c20 */ /* 0x000fc40008410000 */
[----:B------:R3:W-:Y:S01]  /*a640*/  MUFU.TANH R43, R17 ;  /* 0x00000011002b7308 */ /* 0x0007e20000002400 */
[----:B----4-:R-:W-:Y:S02]  /*a650*/  FSEL R193, R193, -INF , !P0 ;  /* 0xff800000c1c17808 */ /* 0x010fe40004000000 */
[----:B------:R-:W-:-:S04]  /*a660*/  ISETP.GE.AND P0, PT, R16, R49, PT ;  /* 0x000000311000720c */ /* 0x000fc80003f06270 */
[----:B------:R-:W-:Y:S01]  /*a670*/  FSEL R66, R66, -INF , !P0 ;  /* 0xff80000042427808 */ /* 0x000fe20004000000 */
[----:B------:R-:W-:Y:S01]  /*a680*/  MUFU.TANH R103, R18 ;  /* 0x0000001200677308 */ /* 0x000fe20000002400 */
[----:B--2---:R-:W-:Y:S02]  /*a690*/  FSEL R70, R70, -INF , !P4 ;  /* 0xff80000046467808 */ /* 0x004fe40006000000 */
[-C--:B------:R-:W-:Y:S01]  /*a6a0*/  ISETP.GE.AND P4, PT, R16, R48.reuse, PT ;  /* 0x000000301000720c */ /* 0x080fe20003f86270 */
[----:B-1----:R-:W-:Y:S01]  /*a6b0*/  HMMA.16816.F32.BF16 R28, R4, R20, R28 ;  /* 0x00000014041c723c */ /* 0x002fe2000004181c */
[----:B------:R-:W-:Y:S01]  /*a6c0*/  VIADD R20, R32, 0xfffffe61 ;  /* 0xfffffe6120147836 */ /* 0x000fe20000000000 */
[----:B------:R-:W-:Y:S01]  /*a6d0*/  ISETP.GE.AND P0, PT, R8, R48, PT ;  /* 0x000000300800720c */ /* 0x000fe20003f06270 */
[C---:B------:R-:W-:Y:S01]  /*a6e0*/  VIADD R21, R32.reuse, 0xfffffe70 ;  /* 0xfffffe7020157836 */ /* 0x040fe20000000000 */
[----:B------:R1:W-:Y:S01]  /*a6f0*/  MUFU.TANH R101, R19 ;  /* 0x0000001300657308 */ /* 0x0003e20000002400 */
[----:B---3--:R-:W-:Y:S01]  /*a700*/  VIADD R17, R32, 0xfffffe59 ;  /* 0xfffffe5920117836 */ /* 0x008fe20000000000 */
[----:B------:R-:W-:-:S02]  /*a710*/  FSEL R181, R181, -INF , !P4 ;  /* 0xff800000b5b57808 */ /* 0x000fc40006000000 */
[----:B------:R-:W-:Y:S02]  /*a720*/  FSEL R189, R189, -INF , !P0 ;  /* 0xff800000bdbd7808 */ /* 0x000fe40004000000 */
[C---:B------:R-:W-:Y:S02]  /*a730*/  ISETP.GE.AND P2, PT, R17.reuse, R49, PT ;  /* 0x000000311100720c */ /* 0x040fe40003f46270 */
[----:B------:R-:W-:Y:S01]  /*a740*/  ISETP.GE.AND P1, PT, R17, R48, PT ;  /* 0x000000301100720c */ /* 0x000fe20003f26270 */
[----:B------:R-:W2:Y:S06]  /*a750*/  MUFU.TANH R173, R173 ;  /* 0x000000ad00ad7308 */ /* 0x000eac0000002400 */
[----:B------:R-:W-:Y:S01]  /*a760*/  FMUL.FTZ R28, R28, UR10 ;  /* 0x0000000a1c1c7c20 */ /* 0x000fe20008410000 */
[----:B------:R-:W-:Y:S01]  /*a770*/  FMUL.FTZ R29, R29, UR10 ;  /* 0x0000000a1d1d7c20 */ /* 0x000fe20008410000 */
[----:B-1----:R-:W1:Y:S01]  /*a780*/  LDSM.16.M88.4 R16, [R228+0x4400] ;  /* 0x00440000e410783b */ /* 0x002e620000000200 */
[----:B------:R-:W3:Y:S01]  /*a790*/  MUFU.TANH R64, R64 ;  /* 0x0000004000407308 */ /* 0x000ee20000002400 */
[----:B------:R-:W-:Y:S01]  /*a7a0*/  FMUL.FTZ R30, R30, UR10 ;  /* 0x0000000a1e1e7c20 */ /* 0x000fe20008410000 */
[----:B------:R-:W-:-:S06]  /*a7b0*/  FMUL.FTZ R31, R31, UR10 ;  /* 0x0000000a1f1f7c20 */ /* 0x000fcc0008410000 */
[----:B------:R-:W4:Y:S01]  /*a7c0*/  MUFU.TANH R175, R175 ;  /* 0x000000af00af7308 */ /* 0x000f220000002400 */
[----:B--2---:R-:W-:Y:S02]  /*a7d0*/  FSEL R173, R173, -INF , !P1 ;  /* 0xff800000adad7808 */ /* 0x004fe40004800000 */
[----:B------:R-:W-:-:S04]  /*a7e0*/  ISETP.GE.AND P1, PT, R8, R49, PT ;  /* 0x000000310800720c */ /* 0x000fc80003f26270 */
[----:B------:R-:W-:Y:S01]  /*a7f0*/  FSEL R74, R74, -INF , !P1 ;  /* 0xff8000004a4a7808 */ /* 0x000fe20004800000 */
[----:B------:R-:W2:Y:S01]  /*a800*/  MUFU.TANH R191, R191 ;  /* 0x000000bf00bf7308 */ /* 0x000ea20000002400 */
[----:B---3--:R-:W-:Y:S02]  /*a810*/  FSEL R64, R64, -INF , !P2 ;  /* 0xff80000040407808 */ /* 0x008fe40005000000 */
[-C--:B------:R-:W-:Y:S02]  /*a820*/  ISETP.GE.AND P2, PT, R20, R48.reuse, PT ;  /* 0x000000301400720c */ /* 0x080fe40003f46270 */
[----:B------:R-:W-:-:S03]  /*a830*/  ISETP.GE.AND P1, PT, R21, R48, PT ;  /* 0x000000301500720c */ /* 0x000fc60003f26270 */
[----:B------:R3:W-:Y:S01]  /*a840*/  MUFU.TANH R45, R9 ;  /* 0x00000009002d7308 */ /* 0x0007e20000002400 */
[----:B----4-:R-:W-:Y:S02]  /*a850*/  FSEL R175, R175, -INF , !P6 ;  /* 0xff800000afaf7808 */ /* 0x010fe40007000000 */
[----:B------:R-:W-:Y:S01]  /*a860*/  ISETP.GE.AND P6, PT, R20, R49, PT ;  /* 0x000000311400720c */ /* 0x000fe20003fc6270 */
[----:B------:R-:W-:-:S03]  /*a870*/  VIADD R20, R32, 0xfffffe69 ;  /* 0xfffffe6920147836 */ /* 0x000fc60000000000 */
[----:B------:R-:W-:Y:S01]  /*a880*/  FSEL R68, R68, -INF , !P6 ;  /* 0xff80000044447808 */ /* 0x000fe20007000000 */
[----:B------:R-:W4:Y:S01]  /*a890*/  MUFU.TANH R72, R72 ;  /* 0x0000004800487308 */ /* 0x000f220000002400 */
[CC--:B------:R-:W-:Y:S02]  /*a8a0*/  ISETP.GE.AND P4, PT, R20.reuse, R49.reuse, PT ;  /* 0x000000311400720c */ /* 0x0c0fe40003f86270 */
[----:B------:R-:W-:Y:S01]  /*a8b0*/  ISETP.GE.AND P6, PT, R20, R48, PT ;  /* 0x000000301400720c */ /* 0x000fe20003fc6270 */
[----:B------:R-:W-:Y:S01]  /*a8c0*/  VIADD R20, R32, 0xfffffe71 ;  /* 0xfffffe7120147836 */ /* 0x000fe20000000000 */
[----:B------:R-:W-:Y:S02]  /*a8d0*/  FSEL R56, R78, -INF , !P4 ;  /* 0xff8000004e387808 */ /* 0x000fe40006000000 */
[----:B--2---:R-:W-:Y:S01]  /*a8e0*/  FSEL R191, R191, -INF , !P2 ;  /* 0xff800000bfbf7808 */ /* 0x004fe20005000000 */
[----:B------:R-:W2:Y:S01]  /*a8f0*/  MUFU.TANH R76, R76 ;  /* 0x0000004c004c7308 */ /* 0x000ea20000002400 */
[----:B---3--:R-:W-:Y:S01]  /*a900*/  HMMA.16816.F32.BF16 R8, R12, R26, RZ ;  /* 0x0000001a0c08723c */ /* 0x008fe200000418ff */
[----:B------:R-:W3:Y:S01]  /*a910*/  LDSM.16.M88.4 R24, [R39+0x4400] ;  /* 0x004400002718783b */ /* 0x000ee20000000200 */
[----:B------:R-:W-:-:S02]  /*a920*/  ISETP.GE.AND P0, PT, R20, R49, PT ;  /* 0x000000311400720c */ /* 0x000fc40003f06270 */
[-C--:B------:R-:W-:Y:S01]  /*a930*/  ISETP.GE.AND P4, PT, R20, R48.reuse, PT ;  /* 0x000000301400720c */ /* 0x080fe20003f86270 */
[----:B------:R-:W-:Y:S01]  /*a940*/  VIADD R20, R32, 0xfffffe78 ;  /* 0xfffffe7820147836 */ /* 0x000fe20000000000 */
[-C--:B------:R-:W-:Y:S01]  /*a950*/  ISETP.GE.AND P2, PT, R21, R49.reuse, PT ;  /* 0x000000311500720c */ /* 0x080fe20003f46270 */
[----:B------:R-:W5:Y:S01]  /*a960*/  MUFU.TANH R185, R185 ;  /* 0x000000b900b97308 */ /* 0x000f620000002400 */
[----:B------:R-:W-:Y:S02]  /*a970*/  FSEL R183, R183, -INF , !P6 ;  /* 0xff800000b7b77808 */ /* 0x000fe40007000000 */
[----:B----4-:R-:W-:Y:S02]  /*a980*/  FSEL R72, R72, -INF , !P2 ;  /* 0xff80000048487808 */ /* 0x010fe40005000000 */
[C---:B------:R-:W-:Y:S02]  /*a990*/  ISETP.GE.AND P6, PT, R20.reuse, R49, PT ;  /* 0x000000311400720c */ /* 0x040fe40003fc6270 */
[----:B------:R-:W-:Y:S01]  /*a9a0*/  ISETP.GE.AND P2, PT, R20, R48, PT ;  /* 0x000000301400720c */ /* 0x000fe20003f46270 */
[----:B------:R4:W-:Y:S01]  /*a9b0*/  MUFU.TANH R46, R28 ;  /* 0x0000001c002e7308 */ /* 0x0009e20000002400 */
[----:B--2---:R-:W-:-:S02]  /*a9c0*/  FSEL R58, R76, -INF , !P0 ;  /* 0xff8000004c3a7808 */ /* 0x004fc40004000000 */
[----:B------:R-:W-:Y:S02]  /*a9d0*/  FSEL R108, R80, -INF , !P6 ;  /* 0xff800000506c7808 */ /* 0x000fe40007000000 */
[----:B------:R-:W-:Y:S03]  /*a9e0*/  HMMA.16816.F32.BF16 R8, R4, R22, R8 ;  /* 0x000000160408723c */ /* 0x000fe60000041808 */
[----:B------:R-:W2:Y:S01]  /*a9f0*/  MUFU.TANH R179, R179 ;  /* 0x000000b300b37308 */ /* 0x000ea20000002400 */
[----:B-----5:R-:W-:-:S04]  /*aa00*/  FSEL R185, R185, -INF , !P1 ;  /* 0xff800000b9b97808 */ /* 0x020fc80004800000 */
[----:B-1----:R-:W-:Y:S01]  /*aa10*/  HMMA.16816.F32.BF16 R20, R12, R16, RZ ;  /* 0x000000100c14723c */ /* 0x002fe200000418ff */
[C---:B------:R-:W-:Y:S02]  /*aa20*/  VIADD R17, R32.reuse, 0xfffffe80 ;  /* 0xfffffe8020117836 */ /* 0x040fe40000000000 */
[----:B------:R-:W1:Y:S01]  /*aa30*/  MUFU.TANH R177, R177 ;  /* 0x000000b100b17308 */ /* 0x000e620000002400 */
[C---:B----4-:R-:W-:Y:S02]  /*aa40*/  VIADD R28, R32.reuse, 0xfffffe79 ;  /* 0xfffffe79201c7836 */ /* 0x050fe40000000000 */
[----:B------:R-:W-:Y:S01]  /*aa50*/  VIADD R16, R32, 0xfffffe81 ;  /* 0xfffffe8120107836 */ /* 0x000fe20000000000 */
[-C--:B------:R-:W-:Y:S02]  /*aa60*/  ISETP.GE.AND P6, PT, R17, R48.reuse, PT ;  /* 0x000000301100720c */ /* 0x080fe40003fc6270 */
[CC--:B------:R-:W-:Y:S02]  /*aa70*/  ISETP.GE.AND P1, PT, R28.reuse, R49.reuse, PT ;  /* 0x000000311c00720c */ /* 0x0c0fe40003f26270 */
[----:B------:R-:W-:Y:S01]  /*aa80*/  MUFU.TANH R50, R29 ;  /* 0x0000001d00327308 */ /* 0x000fe20000002400 */
[-C--:B------:R-:W-:Y:S01]  /*aa90*/  ISETP.GE.AND P0, PT, R28, R48.reuse, PT ;  /* 0x000000301c00720c */ /* 0x080fe20003f06270 */
[----:B------:R-:W-:Y:S01]  /*aaa0*/  FMUL.FTZ R76, R8, UR10 ;  /* 0x0000000a084c7c20 */ /* 0x000fe20008410000 */
[----:B--2---:R-:W-:Y:S01]  /*aab0*/  FSEL R179, R179, -INF , !P4 ;  /* 0xff800000b3b37808 */ /* 0x004fe20006000000 */
[----:B------:R-:W-:Y:S01]  /*aac0*/  FMUL.FTZ R78, R9, UR10 ;  /* 0x0000000a094e7c20 */ /* 0x000fe20008410000 */
[-C--:B------:R-:W-:Y:S01]  /*aad0*/  ISETP.GE.AND P4, PT, R17, R49.reuse, PT ;  /* 0x000000311100720c */ /* 0x080fe20003f86270 */
[----:B------:R-:W-:Y:S01]  /*aae0*/  VIADD R9, R32, 0xfffffe88 ;  /* 0xfffffe8820097836 */ /* 0x000fe20000000000 */
[----:B------:R-:W-:Y:S01]  /*aaf0*/  FSEL R110, R84, -INF , !P1 ;  /* 0xff800000546e7808 */ /* 0x000fe20004800000 */
[----:B------:R-:W-:Y:S01]  /*ab00*/  MUFU.TANH R47, R30 ;  /* 0x0000001e002f7308 */ /* 0x000fe20000002400 */
[----:B-1----:R-:W-:Y:S01]  /*ab10*/  FSEL R177, R177, -INF , !P2 ;  /* 0xff800000b1b17808 */ /* 0x002fe20005000000 */
[----:B---3--:R-:W-:Y:S01]  /*ab20*/  HMMA.16816.F32.BF16 R20, R4, R24, R20 ;  /* 0x000000180414723c */ /* 0x008fe20000041814 */
[----:B------:R-:W-:Y:S01]  /*ab30*/  ISETP.GE.AND P2, PT, R16, R49, PT ;  /* 0x000000311000720c */ /* 0x000fe20003f46270 */
[----:B------:R-:W-:Y:S01]  /*ab40*/  VIADD R8, R32, 0xfffffe89 ;  /* 0xfffffe8920087836 */ /* 0x000fe20000000000 */
[-C--:B------:R-:W-:Y:S01]  /*ab50*/  ISETP.GE.AND P1, PT, R16, R48.reuse, PT ;  /* 0x000000301000720c */ /* 0x080fe20003f26270 */
[----:B------:R-:W-:Y:S01]  /*ab60*/  FMUL.FTZ R80, R10, UR10 ;  /* 0x0000000a0a507c20 */ /* 0x000fe20008410000 */
[----:B------:R-:W-:Y:S01]  /*ab70*/  FSEL R112, R82, -INF , !P4 ;  /* 0xff80000052707808 */ /* 0x000fe20006000000 */
[----:B------:R1:W-:Y:S01]  /*ab80*/  MUFU.TANH R51, R31 ;  /* 0x0000001f00337308 */ /* 0x0003e20000002400 */
[----:B------:R-:W-:Y:S01]  /*ab90*/  ISETP.GE.AND P4, PT, R9, R48, PT ;  /* 0x000000300900720c */ /* 0x000fe20003f86270 */
[----:B------:R-:W-:Y:S01]  /*aba0*/  HMMA.16816.F32.BF16 R16, R12, R18, RZ ;  /* 0x000000120c10723c */ /* 0x000fe200000418ff */
[----:B------:R-:W-:-:S02]  /*abb0*/  VIADD R25, R32, 0xfffffe90 ;  /* 0xfffffe9020197836 */ /* 0x000fc40000000000 */
[----:B------:R-:W-:-:S03]  /*abc0*/  VIADD R24, R32, 0xfffffe91 ;  /* 0xfffffe9120187836 */ /* 0x000fc60000000000 */
[----:B------:R-:W2:Y:S05]  /*abd0*/  MUFU.TANH R171, R171 ;  /* 0x000000ab00ab7308 */ /* 0x000eaa0000002400 */
[----:B------:R-:W-:Y:S01]  /*abe0*/  FMUL.FTZ R243, R20, UR10 ;  /* 0x0000000a14f37c20 */ /* 0x000fe20008410000 */
[----:B------:R-:W-:Y:S02]  /*abf0*/  VIADD R20, R32, 0xfffffe98 ;  /* 0xfffffe9820147836 */ /* 0x000fe40000000000 */
[----:B------:R-:W-:Y:S01]  /*ac00*/  FMUL.FTZ R21, R21, UR10 ;  /* 0x0000000a15157c20 */ /* 0x000fe20008410000 */
[----:B------:R-:W3:Y:S01]  /*ac10*/  MUFU.TANH R34, R34 ;  /* 0x0000002200227308 */ /* 0x000ee20000002400 */
[----:B-1----:R-:W1:Y:S01]  /*ac20*/  LDSM.16.M88.4 R28, [R228+0x4800] ;  /* 0x00480000e41c783b */ /* 0x002e620000000200 */
[----:B------:R-:W-:Y:S01]  /*ac30*/  FMUL.FTZ R22, R22, UR10 ;  /* 0x0000000a16167c20 */ /* 0x000fe20008410000 */
[----:B------:R-:W-:-:S02]  /*ac40*/  FMUL.FTZ R23, R23, UR10 ;  /* 0x0000000a17177c20 */ /* 0x000fc40008410000 */
[----:B------:R-:W-:Y:S03]  /*ac50*/  HMMA.16816.F32.BF16 R16, R4, R26, R16 ;  /* 0x0000001a0410723c */ /* 0x000fe60000041810 */
[----:B------:R-:W4:Y:S01]  /*ac60*/  MUFU.TANH R165, R165 ;  /* 0x000000a500a57308 */ /* 0x000f220000002400 */
[----:B--2---:R-:W-:Y:S02]  /*ac70*/  FSEL R171, R171, -INF , !P0 ;  /* 0xff800000abab7808 */ /* 0x004fe40004000000 */
[----:B------:R-:W-:-:S04]  /*ac80*/  ISETP.GE.AND P0, PT, R9, R49, PT ;  /* 0x000000310900720c */ /* 0x000fc80003f06270 */
[----:B------:R-:W-:Y:S01]  /*ac90*/  FSEL R120, R33, -INF , !P0 ;  /* 0xff80000021787808 */ /* 0x000fe20004000000 */
[----:B------:R-:W2:Y:S01]  /*aca0*/  MUFU.TANH R161, R161 ;  /* 0x000000a100a17308 */ /* 0x000ea20000002400 */
[----:B---3--:R-:W-:Y:S01]  /*acb0*/  FSEL R114, R34, -INF , !P2 ;  /* 0xff80000022727808 */ /* 0x008fe20005000000 */
[----:B------:R-:W-:Y:S01]  /*acc0*/  FMUL.FTZ R34, R11, UR10 ;  /* 0x0000000a0b227c20 */ /* 0x000fe20008410000 */
[-C--:B------:R-:W-:Y:S02]  /*acd0*/  ISETP.GE.AND P2, PT, R8, R48.reuse, PT ;  /* 0x000000300800720c */ /* 0x080fe40003f46270 */
[----:B------:R-:W-:-:S03]  /*ace0*/  ISETP.GE.AND P0, PT, R25, R48, PT ;  /* 0x000000301900720c */ /* 0x000fc60003f06270 */
[----:B------:R-:W3:Y:S01]  /*acf0*/  MUFU.TANH R157, R157 ;  /* 0x0000009d009d7308 */ /* 0x000ee20000002400 */
[----:B----4-:R-:W-:Y:S01]  /*ad00*/  FSEL R165, R165, -INF , !P6 ;  /* 0xff800000a5a57808 */ /* 0x010fe20007000000 */
[----:B------:R-:W-:Y:S01]  /*ad10*/  FMUL.FTZ R16, R16, UR10 ;  /* 0x0000000a10107c20 */ /* 0x000fe20008410000 */
[-C--:B------:R-:W-:Y:S01]  /*ad20*/  ISETP.GE.AND P6, PT, R8, R49.reuse, PT ;  /* 0x000000310800720c */ /* 0x080fe20003fc6270 */
[----:B------:R-:W-:Y:S01]  /*ad30*/  FMUL.FTZ R17, R17, UR10 ;  /* 0x0000000a11117c20 */ /* 0x000fe20008410000 */
[----:B------:R-:W4:Y:S01]  /*ad40*/  LDSM.16.M88.4 R8, [R39+0x4800] ;  /* 0x004800002708783b */ /* 0x000f220000000200 */
[----:B------:R-:W-:Y:S01]  /*ad50*/  FSEL R153, R153, -INF , !P0 ;  /* 0xff80000099997808 */ /* 0x000fe20004000000 */
[----:B------:R-:W-:Y:S01]  /*ad60*/  FMUL.FTZ R82, R19, UR10 ;  /* 0x0000000a13527c20 */ /* 0x000fe20008410000 */
[----:B------:R-:W5:Y:S01]  /*ad70*/  MUFU.TANH R159, R159 ;  /* 0x0000009f009f7308 */ /* 0x000f620000002400 */
[----:B--2---:R-:W-:Y:S02]  /*ad80*/  FSEL R161, R161, -INF , !P1 ;  /* 0xff800000a1a17808 */ /* 0x004fe40004800000 */
[----:B------:R-:W-:-:S02]  /*ad90*/  ISETP.GE.AND P1, PT, R25, R49, PT ;  /* 0x000000311900720c */ /* 0x000fc40003f26270 */
[----:B------:R-:W-:Y:S02]  /*ada0*/  FSEL R122, R35, -INF , !P6 ;  /* 0xff800000237a7808 */ /* 0x000fe40007000000 */
[----:B------:R-:W-:Y:S01]  /*adb0*/  FSEL R124, R40, -INF , !P1 ;  /* 0xff800000287c7808 */ /* 0x000fe20004800000 */
[----:B------:R-:W2:Y:S01]  /*adc0*/  MUFU.TANH R151, R151 ;  /* 0x0000009700977308 */ /* 0x000ea20000002400 */
[----:B---3--:R-:W-:Y:S01]  /*add0*/  FSEL R157, R157, -INF , !P2 ;  /* 0xff8000009d9d7808 */ /* 0x008fe20005000000 */
[----:B------:R-:W-:Y:S01]  /*ade0*/  FMUL.FTZ R40, R18, UR10 ;  /* 0x0000000a12287c20 */ /* 0x000fe20008410000 */
[C---:B------:R-:W-:Y:S02]  /*adf0*/  ISETP.GE.AND P2, PT, R20.reuse, R49, PT ;  /* 0x000000311400720c */ /* 0x040fe40003f46270 */
[-C--:B------:R-:W-:Y:S01]  /*ae00*/  ISETP.GE.AND P1, PT, R20, R48.reuse, PT ;  /* 0x000000301400720c */ /* 0x080fe20003f26270 */
[----:B------:R-:W-:Y:S01]  /*ae10*/  VIADD R20, R32, 0xfffffe99 ;  /* 0xfffffe9920147836 */ /* 0x000fe20000000000 */
[----:B------:R-:W-:Y:S01]  /*ae20*/  ISETP.GE.AND P6, PT, R24, R48, PT ;  /* 0x000000301800720c */ /* 0x000fe20003fc6270 */
[----:B------:R-:W3:Y:S01]  /*ae30*/  MUFU.TANH R149, R149 ;  /* 0x0000009500957308 */ /* 0x000ee20000002400 */
[----:B-----5:R-:W-:-:S02]  /*ae40*/  FSEL R159, R159, -INF , !P4 ;  /* 0xff8000009f9f7808 */ /* 0x020fc40006000000 */
[-C--:B------:R-:W-:Y:S02]  /*ae50*/  ISETP.GE.AND P4, PT, R24, R49.reuse, PT ;  /* 0x000000311800720c */ /* 0x080fe40003f86270 */
[----:B-1----:R-:W-:Y:S01]  /*ae60*/  HMMA.16816.F32.BF16 R24, R12, R28, RZ ;  /* 0x0000001c0c18723c */ /* 0x002fe200000418ff */
[----:B------:R-:W-:Y:S02]  /*ae70*/  ISETP.GE.AND P0, PT, R20, R49, PT ;  /* 0x000000311400720c */ /* 0x000fe40003f06270 */
[----:B------:R-:W-:Y:S01]  /*ae80*/  FSEL R29, R86, -INF , !P4 ;  /* 0xff800000561d7808 */ /* 0x000fe20006000000 */
[----:B------:R1:W-:Y:S01]  /*ae90*/  MUFU.TANH R233, R21 ;  /* 0x0000001500e97308 */ /* 0x0003e20000002400 */
[----:B------:R-:W-:Y:S01]  /*aea0*/  ISETP.GE.AND P4, PT, R20, R48, PT ;  /* 0x000000301400720c */ /* 0x000fe20003f86270 */
[----:B------:R-:W-:Y:S01]  /*aeb0*/  VIADD R20, R32, 0xfffffea1 ;  /* 0xfffffea120147836 */ /* 0x000fe20000000000 */
[----:B--2---:R-:W-:Y:S02]  /*aec0*/  FSEL R151, R151, -INF , !P6 ;  /* 0xff80000097977808 */ /* 0x004fe40007000000 */
[----:B------:R-:W-:-:S02]  /*aed0*/  FSEL R28, R88, -INF , !P2 ;  /* 0xff800000581c7808 */ /* 0x000fc40005000000 */
[----:B------:R-:W-:Y:S01]  /*aee0*/  FSEL R126, R89, -INF , !P0 ;  /* 0xff800000597e7808 */ /* 0x000fe20004000000 */
[----:B------:R-:W2:Y:S01]  /*aef0*/  MUFU.TANH R131, R131 ;  /* 0x0000008300837308 */ /* 0x000ea20000002400 */
[----:B---3--:R-:W-:Y:S02]  /*af00*/  FSEL R149, R149, -INF , !P1 ;  /* 0xff80000095957808 */ /* 0x008fe40004800000 */
[CC--:B------:R-:W-:Y:S02]  /*af10*/  ISETP.GE.AND P1, PT, R20.reuse, R49.reuse, PT ;  /* 0x000000311400720c */ /* 0x0c0fe40003f26270 */
[----:B------:R-:W-:Y:S02]  /*af20*/  ISETP.GE.AND P0, PT, R20, R48, PT ;  /* 0x000000301400720c */ /* 0x000fe40003f06270 */
[----:B------:R-:W-:Y:S01]  /*af30*/  FSEL R130, R37, -INF , !P1 ;  /* 0xff80000025827808 */ /* 0x000fe20004800000 */
[----:B------:R-:W-:Y:S01]  /*af40*/  MUFU.TANH R35, R22 ;  /* 0x0000001600237308 */ /* 0x000fe20000002400 */
[C---:B-1----:R-:W-:Y:S01]  /*af50*/  VIADD R21, R32.reuse, 0xfffffea0 ;  /* 0xfffffea020157836 */ /* 0x042fe20000000000 */
[----:B----4-:R-:W-:Y:S01]  /*af60*/  HMMA.16816.F32.BF16 R24, R4, R8, R24 ;  /* 0x000000080418723c */ /* 0x010fe20000041818 */
[C---:B------:R-:W-:Y:S01]  /*af70*/  VIADD R9, R32.reuse, 0xfffffea8 ;  /* 0xfffffea820097836 */ /* 0x040fe20000000000 */
[----:B------:R-:W-:Y:S01]  /*af80*/  FSEL R123, R123, -INF , !P0 ;  /* 0xff8000007b7b7808 */ /* 0x000fe20004000000 */
[----:B------:R-:W-:Y:S01]  /*af90*/  VIADD R8, R32, 0xfffffea9 ;  /* 0xfffffea920087836 */ /* 0x000fe20000000000 */
[----:B------:R-:W-:-:S02]  /*afa0*/  ISETP.GE.AND P6, PT, R21, R49, PT ;  /* 0x000000311500720c */ /* 0x000fc40003fc6270 */
[----:B------:R1:W-:Y:S01]  /*afb0*/  MUFU.TANH R33, R23 ;  /* 0x0000001700217308 */ /* 0x0003e20000002400 */
[----:B------:R-:W-:Y:S02]  /*afc0*/  ISETP.GE.AND P2, PT, R21, R48, PT ;  /* 0x000000301500720c */ /* 0x000fe40003f46270 */
[----:B--2---:R-:W-:Y:S02]  /*afd0*/  FSEL R131, R131, -INF , !P4 ;  /* 0xff80000083837808 */ /* 0x004fe40006000000 */
[-C--:B------:R-:W-:Y:S02]  /*afe0*/  ISETP.GE.AND P4, PT, R9, R49.reuse, PT ;  /* 0x000000310900720c */ /* 0x080fe40003f86270 */
[----:B------:R-:W-:Y:S01]  /*aff0*/  FSEL R128, R36, -INF , !P6 ;  /* 0xff80000024807808 */ /* 0x000fe20007000000 */
[----:B------:R-:W-:Y:S01]  /*b000*/  MUFU.TANH R38, R38 ;  /* 0x0000002600267308 */ /* 0x000fe20000002400 */
[----:B------:R-:W-:Y:S02]  /*b010*/  FSEL R127, R127, -INF , !P2 ;  /* 0xff8000007f7f7808 */ /* 0x000fe40005000000 */
[----:B------:R-:W-:-:S02]  /*b020*/  ISETP.GE.AND P2, PT, R8, R49, PT ;  /* 0x000000310800720c */ /* 0x000fc40003f46270 */
[-C--:B------:R-:W-:Y:S01]  /*b030*/  ISETP.GE.AND P1, PT, R8, R48.reuse, PT ;  /* 0x000000300800720c */ /* 0x080fe20003f26270 */
[C---:B------:R-:W-:Y:S01]  /*b040*/  VIADD R8, R32.reuse, 0xfffffeb0 ;  /* 0xfffffeb020087836 */ /* 0x040fe20000000000 */
[-C--:B------:R-:W-:Y:S01]  /*b050*/  ISETP.GE.AND P6, PT, R9, R48.reuse, PT ;  /* 0x000000300900720c */ /* 0x080fe20003fc6270 */
[----:B------:R-:W2:Y:S01]  /*b060*/  MUFU.TANH R111, R111 ;  /* 0x0000006f006f7308 */ /* 0x000ea20000002400 */
[----:B-1----:R-:W1:Y:S01]  /*b070*/  LDSM.16.M88.4 R20, [R228+0x4c00] ;  /* 0x004c0000e414783b */ /* 0x002e620000000200 */
[----:B------:R-:W-:Y:S01]  /*b080*/  VIADD R9, R32, 0xfffffeb1 ;  /* 0xfffffeb120097836 */ /* 0x000fe20000000000 */
[----:B------:R-:W-:Y:S01]  /*b090*/  ISETP.GE.AND P0, PT, R8, R49, PT ;  /* 0x000000310800720c */ /* 0x000fe20003f06270 */
[----:B------:R-:W-:Y:S01]  /*b0a0*/  FMUL.FTZ R187, R24, UR10 ;  /* 0x0000000a18bb7c20 */ /* 0x000fe20008410000 */
[----:B------:R-:W-:Y:S01]  /*b0b0*/  FSEL R24, R41, -INF , !P2 ;  /* 0xff80000029187808 */ /* 0x000fe20005000000 */
[----:B------:R-:W-:Y:S01]  /*b0c0*/  FMUL.FTZ R25, R25, UR10 ;  /* 0x0000000a19197c20 */ /* 0x000fe20008410000 */
[----:B------:R-:W-:Y:S01]  /*b0d0*/  ISETP.GE.AND P2, PT, R9, R48, PT ;  /* 0x000000300900720c */ /* 0x000fe20003f46270 */
[----:B------:R-:W-:Y:S01]  /*b0e0*/  MUFU.TANH R42, R42 ;  /* 0x0000002a002a7308 */ /* 0x000fe20000002400 */
[----:B------:R-:W-:-:S02]  /*b0f0*/  VIADD R41, R32, 0xfffffec0 ;  /* 0xfffffec020297836 */ /* 0x000fc40000000000 */
[----:B------:R-:W-:Y:S01]  /*b100*/  FMUL.FTZ R84, R27, UR10 ;  /* 0x0000000a1b547c20 */ /* 0x000fe20008410000 */
[----:B------:R-:W-:Y:S01]  /*b110*/  VIADD R27, R32, 0xfffffec1 ;  /* 0xfffffec1201b7836 */ /* 0x000fe20000000000 */
[----:B------:R-:W-:Y:S02]  /*b120*/  FSEL R101, R101, -INF , !P2 ;  /* 0xff80000065657808 */ /* 0x000fe40005000000 */
[----:B------:R-:W-:Y:S01]  /*b130*/  ISETP.GE.AND P2, PT, R41, R49, PT ;  /* 0x000000312900720c */ /* 0x000fe20003f46270 */
[----:B------:R-:W3:Y:S01]  /*b140*/  MUFU.TANH R113, R113 ;  /* 0x0000007100717308 */ /* 0x000ee20000002400 */
[----:B--2---:R-:W-:-:S07]  /*b150*/  FSEL R111, R111, -INF , !P1 ;  /* 0xff8000006f6f7808 */ /* 0x004fce0004800000 */
[----:B------:R-:W-:Y:S08]  /*b160*/  MUFU.TANH R219, R16 ;  /* 0x0000001000db7308 */ /* 0x000ff00000002400 */
[----:B------:R2:W-:Y:S01]  /*b170*/  MUFU.TANH R201, R17 ;  /* 0x0000001100c97308 */ /* 0x0005e20000002400 */
[----:B---3--:R-:W-:Y:S02]  /*b180*/  FSEL R113, R113, -INF , !P6 ;  /* 0xff80000071717808 */ /* 0x008fe40007000000 */
[----:B------:R-:W-:-:S05]  /*b190*/  ISETP.GE.AND P6, PT, R9, R49, PT ;  /* 0x000000310900720c */ /* 0x000fca0003fc6270 */
[----:B------:R-:W3:Y:S08]  /*b1a0*/  MUFU.TANH R97, R97 ;  /* 0x0000006100617308 */ /* 0x000ef00000002400 */
[----:B------:R-:W4:Y:S01]  /*b1b0*/  MUFU.TANH R93, R93 ;  /* 0x0000005d005d7308 */ /* 0x000f220000002400 */
[----:B--2---:R-:W-:Y:S01]  /*b1c0*/  HMMA.16816.F32.BF16 R16, R12, R30, RZ ;  /* 0x0000001e0c10723c */ /* 0x004fe200000418ff */
[----:B------:R-:W-:-:S02]  /*b1d0*/  FSEL R31, R38, -INF , !P4 ;  /* 0xff800000261f7808 */ /* 0x000fc40006000000 */
[----:B------:R-:W2:Y:S01]  /*b1e0*/  LDSM.16.M88.4 R36, [R39+0x4c00] ;  /* 0x004c00002724783b */ /* 0x000ea20000000200 */
[----:B------:R-:W-:Y:S01]  /*b1f0*/  ISETP.GE.AND P4, PT, R8, R48, PT ;  /* 0x000000300800720c */ /* 0x000fe20003f86270 */
[----:B------:R-:W-:Y:S01]  /*b200*/  VIADD R8, R32, 0xfffffeb8 ;  /* 0xfffffeb820087836 */ /* 0x000fe20000000000 */
[----:B------:R-:W-:Y:S01]  /*b210*/  FSEL R30, R42, -INF , !P0 ;  /* 0xff8000002a1e7808 */ /* 0x000fe20004000000 */
[----:B------:R-:W-:Y:S01]  /*b220*/  FMUL.FTZ R42, R26, UR10 ;  /* 0x0000000a1a2a7c20 */ /* 0x000fe20008410000 */
[----:B------:R-:W-:Y:S01]  /*b230*/  FSEL R103, R103, -INF , !P4 ;  /* 0xff80000067677808 */ /* 0x000fe20006000000 */
[----:B------:R-:W5:Y:S01]  /*b240*/  MUFU.TANH R44, R44 ;  /* 0x0000002c002c7308 */ /* 0x000f620000002400 */
[----:B------:R-:W-:Y:S01]  /*b250*/  ISETP.GE.AND P1, PT, R8, R49, PT ;  /* 0x000000310800720c */ /* 0x000fe20003f26270 */
[----:B------:R-:W-:-:S04]  /*b260*/  DEPBAR.LE SB0, 0x0 ;  /* 0x000080000000791a */ /* 0x000fc80000000000 */
[-C--:B------:R-:W-:Y:S01]  /*b270*/  ISETP.GE.AND P0, PT, R8, R48.reuse, PT ;  /* 0x000000300800720c */ /* 0x080fe20003f06270 */
[----:B------:R-:W-:Y:S01]  /*b280*/  VIADD R8, R32, 0xfffffeb9 ;  /* 0xfffffeb920087836 */ /* 0x000fe20000000000 */
[----:B------:R-:W-:Y:S01]  /*b290*/  FSEL R26, R43, -INF , !P6 ;  /* 0xff8000002b1a7808 */ /* 0x000fe20007000000 */
[----:B------:R-:W-:Y:S01]  /*b2a0*/  MUFU.TANH R76, R76 ;  /* 0x0000004c004c7308 */ /* 0x000fe20000002400 */
[----:B---3--:R-:W-:Y:S01]  /*b2b0*/  FSEL R97, R97, -INF , !P0 ;  /* 0xff80000061617808 */ /* 0x008fe20004000000 */
[----:B------:R-:W-:Y:S01]  /*b2c0*/  HMMA.16816.F32.BF16 R16, R4, R10, R16 ;  /* 0x0000000a0410723c */ /* 0x000fe20000041810 */
[CC--:B------:R-:W-:Y:S02]  /*b2d0*/  ISETP.GE.AND P4, PT, R8.reuse, R49.reuse, PT ;  /* 0x000000310800720c */ /* 0x0c0fe40003f86270 */
[----:B------:R-:W-:Y:S02]  /*b2e0*/  ISETP.GE.AND P6, PT, R8, R48, PT ;  /* 0x000000300800720c */ /* 0x000fe40003fc6270 */
[----:B------:R-:W-:Y:S01]  /*b2f0*/  ISETP.GE.AND P0, PT, R27, R49, PT ;  /* 0x000000311b00720c */ /* 0x000fe20003f06270 */
[----:B------:R-:W-:Y:S01]  /*b300*/  MUFU.TANH R243, R243 ;  /* 0x000000f300f37308 */ /* 0x000fe20000002400 */
[----:B----4-:R-:W-:Y:S01]  /*b310*/  FSEL R93, R93, -INF , !P6 ;  /* 0xff8000005d5d7808 */ /* 0x010fe20007000000 */
[----:B-1----:R-:W-:Y:S01]  /*b320*/  HMMA.16816.F32.BF16 R8, R12, R20, RZ ;  /* 0x000000140c08723c */ /* 0x002fe200000418ff */
[----:B-----5:R-:W-:-:S02]  /*b330*/  FSEL R21, R44, -INF , !P1 ;  /* 0xff8000002c157808 */ /* 0x020fc40004800000 */
[----:B------:R-:W-:-:S03]  /*b340*/  ISETP.GE.AND P1, PT, R41, R48, PT ;  /* 0x000000302900720c */ /* 0x000fc60003f26270 */
[----:B------:R-:W-:Y:S01]  /*b350*/  MUFU.TANH R78, R78 ;  /* 0x0000004e004e7308 */ /* 0x000fe20000002400 */
[----:B------:R-:W-:Y:S01]  /*b360*/  FSEL R47, R47, -INF , !P1 ;  /* 0xff8000002f2f7808 */ /* 0x000fe20004800000 */
[----:B------:R-:W-:Y:S01]  /*b370*/  HMMA.16816.F32.BF16 R12, R12, R22, RZ ;  /* 0x000000160c0c723c */ /* 0x000fe200000418ff */
[----:B------:R-:W-:Y:S02]  /*b380*/  VIADD R22, R32, 0xfffffed8 ;  /* 0xfffffed820167836 */ /* 0x000fe40000000000 */
[----:B------:R-:W-:Y:S01]  /*b390*/  FMUL.FTZ R155, R16, UR10 ;  /* 0x0000000a109b7c20 */ /* 0x000fe20008410000 */
[----:B------:R-:W-:Y:S01]  /*b3a0*/  FSEL R16, R45, -INF , !P4 ;  /* 0xff8000002d107808 */ /* 0x000fe20006000000 */
[----:B------:R-:W-:Y:S01]  /*b3b0*/  FMUL.FTZ R107, R17, UR10 ;  /* 0x0000000a116b7c20 */ /* 0x000fe20008410000 */
[----:B------:R-:W1:Y:S01]  /*b3c0*/  MUFU.TANH R34, R34 ;  /* 0x0000002200227308 */ /* 0x000e620000002400 */
[----:B------:R-:W-:Y:S01]  /*b3d0*/  ISETP.GE.AND P4, PT, R27, R48, PT ;  /* 0x000000301b00720c */ /* 0x000fe20003f86270 */
[----:B------:R-:W-:Y:S01]  /*b3e0*/  FMUL.FTZ R23, R19, UR10 ;  /* 0x0000000a13177c20 */ /* 0x000fe20008410000 */
[----:B------:R-:W-:Y:S01]  /*b3f0*/  FSEL R27, R46, -INF , !P2 ;  /* 0xff8000002e1b7808 */ /* 0x000fe20005000000 */
[----:B------:R-:W-:Y:S01]  /*b400*/  VIADD R19, R32, 0xfffffed9 ;  /* 0xfffffed920137836 */ /* 0x000fe20000000000 */
[----:B------:R-:W-:Y:S01]  /*b410*/  FSEL R17, R50, -INF , !P0 ;  /* 0xff80000032117808 */ /* 0x000fe20004000000 */
[----:B--2---:R-:W-:Y:S01]  /*b420*/  HMMA.16816.F32.BF16 R8, R4, R36, R8 ;  /* 0x000000240408723c */ /* 0x004fe20000041808 */
[----:B------:R-:W-:Y:S01]  /*b430*/  VIADD R36, R32, 0xfffffec9 ;  /* 0xfffffec920247836 */ /* 0x000fe20000000000 */
[----:B------:R2:W-:Y:S01]  /*b440*/  MUFU.TANH R167, R25 ;  /* 0x0000001900a77308 */ /* 0x0005e20000002400 */
[----:B------:R-:W-:Y:S01]  /*b450*/  FMUL.FTZ R37, R18, UR10 ;  /* 0x0000000a12257c20 */ /* 0x000fe20008410000 */
[----:B------:R-:W-:-:S02]  /*b460*/  FSEL R46, R51, -INF , !P4 ;  /* 0xff800000332e7808 */ /* 0x000fc40006000000 */
[CC--:B------:R-:W-:Y:S02]  /*b470*/  ISETP.GE.AND P1, PT, R36.reuse, R49.reuse, PT ;  /* 0x000000312400720c */ /* 0x0c0fe40003f26270 */
[----:B------:R-:W-:Y:S01]  /*b480*/  ISETP.GE.AND P0, PT, R36, R48, PT ;  /* 0x000000302400720c */ /* 0x000fe20003f06270 */
[----:B------:R-:W-:Y:S01]  /*b490*/  VIADD R36, R32, 0xfffffed1 ;  /* 0xfffffed120247836 */ /* 0x000fe20000000000 */
[----:B------:R-:W3:Y:S01]  /*b4a0*/  MUFU.TANH R40, R40 ;  /* 0x0000002800287308 */ /* 0x000ee20000002400 */
[----:B------:R-:W-:Y:S01]  /*b4b0*/  HMMA.16816.F32.BF16 R12, R4, R38, R12 ;  /* 0x00000026040c723c */ /* 0x000fe2000004180c */
[----:B-1----:R-:W-:Y:S01]  /*b4c0*/  FSEL R44, R34, -INF , !P0 ;  /* 0xff800000222c7808 */ /* 0x002fe20004000000 */
[----:B------:R-:W-:Y:S01]  /*b4d0*/  VIADD R5, R32, 0xfffffee1 ;  /* 0xfffffee120057836 */ /* 0x000fe20000000000 */
[----:B------:R-:W-:Y:S01]  /*b4e0*/  ISETP.GE.AND P0, PT, R22, R49, PT ;  /* 0x000000311600720c */ /* 0x000fe20003f06270 */
[C---:B------:R-:W-:Y:S02]  /*b4f0*/  VIADD R4, R32.reuse, 0xfffffee8 ;  /* 0xfffffee820047836 */ /* 0x040fe40000000000 */
[C---:B------:R-:W-:Y:S01]  /*b500*/  VIADD R6, R32.reuse, 0xfffffef1 ;  /* 0xfffffef120067836 */ /* 0x040fe20000000000 */
[----:B------:R-:W1:Y:S01]  /*b510*/  MUFU.TANH R80, R80 ;  /* 0x0000005000507308 */ /* 0x000e620000002400 */
[----:B--2---:R-:W-:-:S02]  /*b520*/  VIADD R25, R32, 0xfffffec8 ;  /* 0xfffffec820197836 */ /* 0x004fc40000000000 */
[----:B------:R-:W-:Y:S01]  /*b530*/  FMUL.FTZ R51, R8, UR10 ;  /* 0x0000000a08337c20 */ /* 0x000fe20008410000 */
[C---:B------:R-:W-:Y:S02]  /*b540*/  VIADD R8, R32.reuse, 0xfffffee0 ;  /* 0xfffffee020087836 */ /* 0x040fe40000000000 */
[----:B------:R-:W-:Y:S01]  /*b550*/  FMUL.FTZ R11, R11, UR10 ;  /* 0x0000000a0b0b7c20 */ /* 0x000fe20008410000 */
[----:B------:R-:W-:Y:S01]  /*b560*/  FSEL R219, R219, -INF , !P0 ;  /* 0xff800000dbdb7808 */ /* 0x000fe20004000000 */
[----:B------:R-:W-:Y:S01]  /*b570*/  FMUL.FTZ R9, R9, UR10 ;  /* 0x0000000a09097c20 */ /* 0x000fe20008410000 */
[CC--:B------:R-:W-:Y:S01]  /*b580*/  ISETP.GE.AND P6, PT, R25.reuse, R49.reuse, PT ;  /* 0x000000311900720c */ /* 0x0c0fe20003fc6270 */
[----:B------:R-:W2:Y:S01]  /*b590*/  MUFU.TANH R187, R187 ;  /* 0x000000bb00bb7308 */ /* 0x000ea20000002400 */
[-C--:B------:R-:W-:Y:S01]  /*b5a0*/  ISETP.GE.AND P2, PT, R25, R48.reuse, PT ;  /* 0x000000301900720c */ /* 0x080fe20003f46270 */
[----:B------:R-:W-:Y:S01]  /*b5b0*/  VIADD R25, R32, 0xfffffed0 ;  /* 0xfffffed020197836 */ /* 0x000fe20000000000 */
[----:B------:R-:W-:Y:S01]  /*b5c0*/  FSEL R18, R76, -INF , !P6 ;  /* 0xff8000004c127808 */ /* 0x000fe20007000000 */
[----:B------:R-:W-:Y:S01]  /*b5d0*/  FMUL.FTZ R10, R10, UR10 ;  /* 0x0000000a0a0a7c20 */ /* 0x000fe20008410000 */
[-C--:B------:R-:W-:Y:S01]  /*b5e0*/  ISETP.GE.AND P0, PT, R8, R48.reuse, PT ;  /* 0x000000300800720c */ /* 0x080fe20003f06270 */
[----:B------:R-:W-:Y:S01]  /*b5f0*/  FMUL.FTZ R14, R14, UR10 ;  /* 0x0000000a0e0e7c20 */ /* 0x000fe20008410000 */
[C---:B------:R-:W-:Y:S01]  /*b600*/  ISETP.GE.AND P4, PT, R25.reuse, R49, PT ;  /* 0x000000311900720c */ /* 0x040fe20003f86270 */
[----:B------:R4:W5:Y:S01]  /*b610*/  MUFU.TANH R20, R42 ;  /* 0x0000002a00147308 */ /* 0x0009620000002400 */
[----:B------:R-:W-:Y:S01]  /*b620*/  ISETP.GE.AND P6, PT, R25, R48, PT ;  /* 0x000000301900720c */ /* 0x000fe20003fc6270 */
[----:B------:R-:W-:Y:S01]  /*b630*/  VIADD R7, R32, 0xfffffef0 ;  /* 0xfffffef020077836 */ /* 0x000fe20000000000 */
[----:B------:R-:W-:-:S02]  /*b640*/  FSEL R243, R243, -INF , !P4 ;  /* 0xff800000f3f37808 */ /* 0x000fc40006000000 */
[----:B------:R-:W-:Y:S02]  /*b650*/  FSEL R43, R35, -INF , !P6 ;  /* 0xff800000232b7808 */ /* 0x000fe40007000000 */
[----:B------:R-:W-:Y:S01]  /*b660*/  FSEL R25, R78, -INF , !P1 ;  /* 0xff8000004e197808 */ /* 0x000fe20004800000 */
[----:B------:R-:W5:Y:S01]  /*b670*/  MUFU.TANH R82, R82 ;  /* 0x0000005200527308 */ /* 0x000f620000002400 */
[-C--:B------:R-:W-:Y:S02]  /*b680*/  ISETP.GE.AND P4, PT, R22, R48.reuse, PT ;  /* 0x000000301600720c */ /* 0x080fe40003f86270 */
[----:B------:R-:W-:Y:S02]  /*b690*/  ISETP.GE.AND P6, PT, R19, R49, PT ;  /* 0x000000311300720c */ /* 0x000fe40003fc6270 */
[----:B------:R-:W-:Y:S02]  /*b6a0*/  ISETP.GE.AND P1, PT, R36, R48, PT ;  /* 0x000000302400720c */ /* 0x000fe40003f26270 */
[----:B---3--:R-:W-:Y:S01]  /*b6b0*/  FSEL R41, R40, -INF , !P4 ;  /* 0xff80000028297808 */ /* 0x008fe20006000000 */
[----:B------:R-:W-:Y:S01]  /*b6c0*/  MUFU.TANH R107, R107 ;  /* 0x0000006b006b7308 */ /* 0x000fe20000002400 */
[----:B------:R-:W-:-:S02]  /*b6d0*/  FSEL R201, R201, -INF , !P6 ;  /* 0xff800000c9c97808 */ /* 0x000fc40007000000 */
[----:B-1----:R-:W-:Y:S02]  /*b6e0*/  FSEL R45, R80, -INF , !P2 ;  /* 0xff800000502d7808 */ /* 0x002fe40005000000 */
[----:B----4-:R-:W-:Y:S02]  /*b6f0*/  FSEL R42, R33, -INF , !P1 ;  /* 0xff800000212a7808 */ /* 0x010fe40004800000 */
[CC--:B------:R-:W-:Y:S01]  /*b700*/  ISETP.GE.AND P4, PT, R5.reuse, R49.reuse, PT ;  /* 0x000000310500720c */ /* 0x0c0fe20003f86270 */
[----:B------:R-:W1:Y:S01]  /*b710*/  MUFU.TANH R37, R37 ;  /* 0x0000002500257308 */ /* 0x000e620000002400 */
[----:B------:R-:W-:Y:S01]  /*b720*/  ISETP.GE.AND P6, PT, R5, R48, PT ;  /* 0x000000300500720c */ /* 0x000fe20003fc6270 */
[----:B------:R-:W-:Y:S01]  /*b730*/  VIADD R5, R32, 0xfffffee9 ;  /* 0xfffffee920057836 */ /* 0x000fe20000000000 */
[-C--:B------:R-:W-:Y:S02]  /*b740*/  ISETP.GE.AND P2, PT, R36, R49.reuse, PT ;  /* 0x000000312400720c */ /* 0x080fe40003f46270 */
[----:B------:R-:W-:-:S02]  /*b750*/  ISETP.GE.AND P1, PT, R8, R49, PT ;  /* 0x000000310800720c */ /* 0x000fc40003f26270 */
[----:B------:R-:W-:Y:S01]  /*b760*/  FSEL R233, R233, -INF , !P2 ;  /* 0xff800000e9e97808 */ /* 0x000fe20005000000 */
[----:B------:R-:W-:Y:S01]  /*b770*/  MUFU.TANH R34, R11 ;  /* 0x0000000b00227308 */ /* 0x000fe20000002400 */
[----:B--2---:R-:W-:Y:S02]  /*b780*/  FSEL R187, R187, -INF , !P1 ;  /* 0xff800000bbbb7808 */ /* 0x004fe40004800000 */
[----:B-----5:R-:W-:Y:S02]  /*b790*/  FSEL R39, R20, -INF , !P0 ;  /* 0xff80000014277808 */ /* 0x020fe40004000000 */
[-C--:B------:R-:W-:Y:S02]  /*b7a0*/  ISETP.GE.AND P2, PT, R19, R48.reuse, PT ;  /* 0x000000301300720c */ /* 0x080fe40003f46270 */
[----:B------:R-:W-:Y:S01]  /*b7b0*/  ISETP.GE.AND P1, PT, R4, R48, PT ;  /* 0x000000300400720c */ /* 0x000fe20003f26270 */
[----:B------:R-:W2:Y:S01]  /*b7c0*/  MUFU.TANH R84, R84 ;  /* 0x0000005400547308 */ /* 0x000ea20000002400 */
[----:B------:R-:W-:-:S02]  /*b7d0*/  ISETP.GE.AND P0, PT, R5, R49, PT ;  /* 0x000000310500720c */ /* 0x000fc40003f06270 */
[----:B------:R-:W-:Y:S02]  /*b7e0*/  FSEL R40, R82, -INF , !P2 ;  /* 0xff80000052287808 */ /* 0x000fe40005000000 */
[----:B------:R-:W-:Y:S02]  /*b7f0*/  FSEL R167, R167, -INF , !P4 ;  /* 0xff800000a7a77808 */ /* 0x000fe40006000000 */
[----:B-1----:R-:W-:Y:S01]  /*b800*/  FSEL R37, R37, -INF , !P1 ;  /* 0xff80000025257808 */ /* 0x002fe20004800000 */
[----:B------:R-:W1:Y:S01]  /*b810*/  MUFU.TANH R155, R155 ;  /* 0x0000009b009b7308 */ /* 0x000e620000002400 */
[----:B------:R-:W-:Y:S02]  /*b820*/  FSEL R107, R107, -INF , !P0 ;  /* 0xff8000006b6b7808 */ /* 0x000fe40004000000 */
[-C--:B------:R-:W-:Y:S01]  /*b830*/  ISETP.GE.AND P2, PT, R4, R49.reuse, PT ;  /* 0x000000310400720c */ /* 0x080fe20003f46270 */
[----:B------:R-:W-:Y:S01]  /*b840*/  FMUL.FTZ R4, R12, UR10 ;  /* 0x0000000a0c047c20 */ /* 0x000fe20008410000 */
[-C--:B------:R-:W-:Y:S01]  /*b850*/  ISETP.GE.AND P4, PT, R5, R48.reuse, PT ;  /* 0x000000300500720c */ /* 0x080fe20003f86270 */
[----:B------:R-:W-:Y:S01]  /*b860*/  FMUL.FTZ R5, R13, UR10 ;  /* 0x0000000a0d057c20 */ /* 0x000fe20008410000 */
[C---:B------:R-:W-:Y:S01]  /*b870*/  ISETP.GE.AND P1, PT, R6.reuse, R49, PT ;  /* 0x000000310600720c */ /* 0x040fe20003f26270 */
[----:B------:R-:W3:Y:S01]  /*b880*/  MUFU.TANH R36, R23 ;  /* 0x0000001700247308 */ /* 0x000ee20000002400 */
[----:B------:R-:W-:Y:S01]  /*b890*/  ISETP.GE.AND P0, PT, R6, R48, PT ;  /* 0x000000300600720c */ /* 0x000fe20003f06270 */
[----:B------:R-:W-:Y:S01]  /*b8a0*/  FMUL.FTZ R6, R15, UR10 ;  /* 0x0000000a0f067c20 */ /* 0x000fe20008410000 */
[----:B--2---:R-:W-:-:S02]  /*b8b0*/  FSEL R38, R84, -INF , !P6 ;  /* 0xff80000054267808 */ /* 0x004fc40007000000 */
[----:B------:R-:W-:Y:S02]  /*b8c0*/  FSEL R34, R34, -INF , !P0 ;  /* 0xff80000022227808 */ /* 0x000fe40004000000 */
[----:B------:R-:W-:Y:S01]  /*b8d0*/  ISETP.GE.AND P0, PT, R3, 0x3, PT ;  /* 0x000000030300780c */ /* 0x000fe20003f06270 */
[----:B------:R-:W2:Y:S01]  /*b8e0*/  MUFU.TANH R51, R51 ;  /* 0x0000003300337308 */ /* 0x000ea20000002400 */
[----:B-1----:R-:W-:Y:S02]  /*b8f0*/  FSEL R155, R155, -INF , !P2 ;  /* 0xff8000009b9b7808 */ /* 0x002fe40005000000 */
[C---:B------:R-:W-:Y:S02]  /*b900*/  ISETP.GE.AND P6, PT, R7.reuse, R49, PT ;  /* 0x000000310700720c */ /* 0x040fe40003fc6270 */
[----:B------:R-:W-:Y:S01]  /*b910*/  ISETP.GE.AND P2, PT, R7, R48, PT ;  /* 0x000000300700720c */ /* 0x000fe20003f46270 */
[C---:B------:R-:W-:Y:S02]  /*b920*/  VIADD R7, R32.reuse, 0xfffffef9 ;  /* 0xfffffef920077836 */ /* 0x040fe40000000000 */
[----:B------:R-:W1:Y:S01]  /*b930*/  MUFU.TANH R50, R9 ;  /* 0x0000000900327308 */ /* 0x000e620000002400 */
[----:B------:R-:W-:Y:S01]  /*b940*/  VIADD R32, R32, 0xfffffef8 ;  /* 0xfffffef820207836 */ /* 0x000fe20000000000 */
[----:B---3--:R-:W-:-:S02]  /*b950*/  FSEL R36, R36, -INF , !P4 ;  /* 0xff80000024247808 */ /* 0x008fc40006000000 */
[----:B------:R-:W-:-:S04]  /*b960*/  ISETP.GE.AND P4, PT, R7, R49, PT ;  /* 0x000000310700720c */ /* 0x000fc80003f86270 */
[----:B------:R-:W3:Y:S01]  /*b970*/  MUFU.TANH R35, R10 ;  /* 0x0000000a00237308 */ /* 0x000ee20000002400 */
[----:B--2---:R-:W-:Y:S01]  /*b980*/  FSEL R51, R51, -INF , !P6 ;  /* 0xff80000033337808 */ /* 0x004fe20007000000 */
[----:B------:R-:W-:Y:S01]  /*b990*/  BAR.SYNC.DEFER_BLOCKING 0x0 ;  /* 0x0000000000007b1d */ /* 0x000fe20000010000 */
[----:B------:R-:W-:-:S05]  /*b9a0*/  ISETP.GE.AND P6, PT, R32, R49, PT ;  /* 0x000000312000720c */ /* 0x000fca0003fc6270 */
[----:B------:R-:W2:Y:S01]  /*b9b0*/  MUFU.TANH R4, R4 ;  /* 0x0000000400047308 */ /* 0x000ea20000002400 */
[----:B-1----:R-:W-:Y:S02]  /*b9c0*/  FSEL R50, R50, -INF , !P1 ;  /* 0xff80000032327808 */ /* 0x002fe40004800000 */
[----:B------:R-:W-:-:S05]  /*b9d0*/  ISETP.GE.AND P1, PT, R7, R48, PT ;  /* 0x000000300700720c */ /* 0x000fca0003f26270 */
[----:B------:R-:W1:Y:S01]  /*b9e0*/  MUFU.TANH R5, R5 ;  /* 0x0000000500057308 */ /* 0x000e620000002400 */
[----:B---3--:R-:W-:Y:S02]  /*b9f0*/  FSEL R35, R35, -INF , !P2 ;  /* 0xff80000023237808 */ /* 0x008fe40005000000 */
[----:B------:R-:W-:-:S05]  /*ba00*/  ISETP.GE.AND P2, PT, R32, R48, PT ;  /* 0x000000302000720c */ /* 0x000fca0003f46270 */
[----:B------:R-:W3:Y:S01]  /*ba10*/  MUFU.TANH R33, R14 ;  /* 0x0000000e00217308 */ /* 0x000ee20000002400 */
[----:B--2---:R-:W-:-:S07]  /*ba20*/  FSEL R49, R4, -INF , !P6 ;  /* 0xff80000004317808 */ /* 0x004fce0007000000 */
[----:B------:R-:W2:Y:S01]  /*ba30*/  MUFU.TANH R6, R6 ;  /* 0x0000000600067308 */ /* 0x000ea20000002400 */
[----:B-1----:R-:W-:Y:S02]  /*ba40*/  FSEL R48, R5, -INF , !P4 ;  /* 0xff80000005307808 */ /* 0x002fe40006000000 */
[----:B---3--:R-:W-:Y:S02]  /*ba50*/  FSEL R33, R33, -INF , !P2 ;  /* 0xff80000021217808 */ /* 0x008fe40005000000 */
[----:B--2---:R-:W-:Y:S01]  /*ba60*/  FSEL R32, R6, -INF , !P1 ;  /* 0xff80000006207808 */ /* 0x004fe20004800000 */
        /* <DEDUP_REMOVED lines=63> */
.L_x_632:
[----:B------:R-:W-:Y:S01]  /*be60*/  UMOV UR4, URZ ;  /* 0x000000ff00047c82 */ /* 0x000fe20008000000 */
[----:B------:R-:W-:Y:S01]  /*be70*/  IMAD.SHL.U32 R4, R52, 0x100, RZ ;  /* 0x0000010034047824 */ /* 0x000fe200078e00ff */
[----:B------:R-:W-:-:S05]  /*be80*/  IADD3 R5, P0, PT, RZ, -UR4, RZ ;  /* 0x80000004ff057c10 */ /* 0x000fca000ff1e0ff */
[----:B------:R-:W-:-:S05]  /*be90*/  IMAD.X R4, RZ, RZ, ~R4, P0 ;  /* 0x000000ffff047224 */ /* 0x000fca00000e0e04 */
[----:B------:R-:W-:-:S04]  /*bea0*/  SHF.R.S64 R5, R5, 0x1f, R4 ;  /* 0x0000001f05057819 */ /* 0x000fc80000001004 */
[----:B------:R-:W-:-:S04]  /*beb0*/  IADD3 R232, P0, PT, R5, R232, RZ ;  /* 0x000000e805e87210 */ /* 0x000fc80007f1e0ff */
[----:B------:R-:W-:-:S09]  /*bec0*/  LEA.HI.X.SX32 R231, R4, R231, 0x1, P0 ;  /* 0x000000e704e77211 */ /* 0x000fd200000f0eff */
.L_x_633:
[C---:B------:R-:W-:Y:S01]  /*bed0*/  LEA R22, P0, R52.reuse, R232, 0x6 ;  /* 0x000000e834167211 */ /* 0x040fe200078030ff */
[----:B------:R-:W-:Y:S01]  /*bee0*/  @!P3 IMAD.MOV.U32 R8, RZ, RZ, R232 ;  /* 0x000000ffff08b224 */ /* 0x000fe200078e00e8 */
[----:B------:R1:W-:Y:S01]  /*bef0*/  @P3 STS.128 [R237+0x1000], RZ ;  /* 0x001000ffed003388 */ /* 0x0003e20000000c00 */
[----:B------:R-:W-:Y:S01]  /*bf00*/  @!P3 IMAD.MOV.U32 R9, RZ, RZ, R231 ;  /* 0x000000ffff09b224 */ /* 0x000fe200078e00e7 */
[C---:B------:R-:W-:Y:S01]  /*bf10*/  LEA.HI.X R23, R52.reuse, R231, R53, 0x6, P0 ;  /* 0x000000e734177211 */ /* 0x040fe200000f3435 */
[----:B------:R-:W-:Y:S01]  /*bf20*/  @!P3 IMAD.MOV.U32 R6, RZ, RZ, R22 ;  /* 0x000000ffff06b224 */ /* 0x000fe200078e0016 */
[-C--:B------:R-:W-:Y:S01]  /*bf30*/  @!P3 MOV R10, R22.reuse ;  /* 0x00000016000ab202 */ /* 0x080fe20000000f00 */
[C---:B------:R-:W-:Y:S01]  /*bf40*/  @!P3 IMAD R5, R53.reuse, 0xc0, RZ ;  /* 0x000000c03505b824 */ /* 0x040fe200078e02ff */
[CC--:B------:R-:W-:Y:S01]  /*bf50*/  @!P3 LEA R14, P0, R52.reuse, R22.reuse, 0x6 ;  /* 0x00000016340eb211 */ /* 0x0c0fe200078030ff */
[----:B------:R-:W-:Y:S01]  /*bf60*/  @!P3 IMAD.MOV.U32 R11, RZ, RZ, R23 ;  /* 0x000000ffff0bb224 */ /* 0x000fe200078e0017 */
[C---:B------:R-:W-:Y:S01]  /*bf70*/  @!P3 LEA R12, P1, R52.reuse, R22, 0x7 ;  /* 0x00000016340cb211 */ /* 0x040fe200078238ff */
[----:B------:R-:W-:Y:S01]  /*bf80*/  @!PT LDS RZ, [RZ] ;  /* 0x00000000fffff984 */ /* 0x000fe20000000800 */
[----:B------:R-:W-:Y:S01]  /*bf90*/  @!PT LDS RZ, [RZ] ;  /* 0x00000000fffff984 */ /* 0x000fe20000000800 */
[----:B------:R-:W-:Y:S01]  /*bfa0*/  @!PT LDS RZ, [RZ] ;  /* 0x00000000fffff984 */ /* 0x000fe20000000800 */
[----:B------:R2:W-:Y:S01]  /*bfb0*/  @!P3 LDGSTS.E.BYPASS.LTC128B.128 [R237+0x1000], desc[UR16][R8.64] ;  /* 0x0100000008edbfae */ /* 0x0005e2000b981a10 */
[-C--:B------:R-:W-:Y:S01]  /*bfc0*/  @!P3 MOV R7, R23.reuse ;  /* 0x000000170007b202 */ /* 0x080fe20000000f00 */
[C---:B------:R-:W-:Y:S01]  /*bfd0*/  @!P3 IMAD.WIDE.U32 R10, R52.reuse, 0xc0, R10 ;  /* 0x000000c0340ab825 */ /* 0x040fe200078e000a */
[CCC-:B------:R-:W-:Y:S01]  /*bfe0*/  @!P3 LEA.HI.X R15, R52.reuse, R23.reuse, R53.reuse, 0x6, P0 ;  /* 0x00000017340fb211 */ /* 0x1c0fe200000f3435 */
[----:B------:R1:W-:Y:S01]  /*bff0*/  @P3 STS.128 [R237+0x1800], RZ ;  /* 0x001800ffed003388 */ /* 0x0003e20000000c00 */
[C---:B------:R-:W-:Y:S01]  /*c000*/  @!P3 LEA.HI.X R13, R52.reuse, R23, R53, 0x7, P1 ;  /* 0x00000017340db211 */ /* 0x040fe200008f3c35 */
[----:B------:R-:W-:Y:S01]  /*c010*/  @!P3 IMAD R4, R53, 0x140, RZ ;  /* 0x000001403504b824 */ /* 0x000fe200078e02ff */
[----:B------:R-:W-:Y:S01]  /*c020*/  BSSY.RECONVERGENT B0, `(.L_x_634) ;  /* 0x000002c000007945 */ /* 0x000fe20003800200 */
[----:B------:R-:W-:Y:S01]  /*c030*/  @!PT LDS RZ, [RZ] ;  /* 0x00000000fffff984 */ /* 0x000fe20000000800 */
[----:B------:R-:W-:Y:S01]  /*c040*/  @!PT LDS RZ, [RZ] ;  /* 0x00000000fffff984 */ /* 0x000fe20000000800 */
[----:B------:R-:W-:Y:S01]  /*c050*/  @!PT LDS RZ, [RZ] ;  /* 0x00000000fffff984 */ /* 0x000fe20000000800 */
[----:B------:R1:W-:Y:S01]  /*c060*/  @!P3 LDGSTS.E.BYPASS.LTC128B.128 [R237+0x1800], desc[UR16][R22.64] ;  /* 0x0180000016edbfae */ /* 0x0003e2000b981a10 */
[----:B------:R-:W-:-:S03]  /*c070*/  @!P3 IMAD.WIDE.U32 R6, R52, 0x140, R6 ;  /* 0x000001403406b825 */ /* 0x000fc600078e0006 */
[----:B------:R1:W-:Y:S01]  /*c080*/  @P3 STS.128 [R237+0x2000], RZ ;  /* 0x002000ffed003388 */ /* 0x0003e20000000c00 */
[----:B------:R-:W-:Y:S01]  /*c090*/  @!P3 IMAD.IADD R11, R5, 0x1, R11 ;  /* 0x00000001050bb824 */ /* 0x000fe200078e020b */
[----:B------:R-:W-:Y:S02]  /*c0a0*/  @!P3 IADD3 R7, PT, PT, R4, R7, RZ ;  /* 0x000000070407b210 */ /* 0x000fe40007ffe0ff */
        /* <DEDUP_REMOVED lines=8> */
[----:B------:R1:W-:Y:S01]  /*c130*/  @!P3 LDGSTS.E.BYPASS.LTC128B.128 [R237+0x2800], desc[UR16][R12.64] ;  /* 0x028000000cedbfae */ /* 0x0003e2000b981a10 */
[----:B--2---:R-:W-:-:S03]  /*c140*/  @!P3 LEA R8, P0, R52, R22, 0x8 ;  /* 0x000000163408b211 */ /* 0x004fc600078040ff */
[----:B------:R1:W-:Y:S01]  /*c150*/  @P3 STS.128 [R237+0x3000], RZ ;  /* 0x003000ffed003388 */ /* 0x0003e20000000c00 */
[----:B------:R-:W-:-:S03]  /*c160*/  @!P3 LEA.HI.X R9, R52, R23, R53, 0x8, P0 ;  /* 0x000000173409b211 */ /* 0x000fc600000f4435 */
        /* <DEDUP_REMOVED lines=23> */
.L_x_635:
[----:B------:R-:W-:Y:S05]  /*c2e0*/  BSYNC.RECONVERGENT B0 ;  /* 0x0000000000007941 */ /* 0x000fea0003800200 */
.L_x_634:
[----:B------:R-:W0:Y:S02]  /*c2f0*/  LDGDEPBAR ;  /* 0x00000000000079af */ /* 0x000e240000000000 */
.L_x_631:
[----:B------:R-:W-:Y:S02]  /*c300*/  FMNMX3.FTZ R4, R2, R57, R55, !PT ;  /* 0x0000003902047276 */ /* 0x000fe40007810037 */
[----:B------:R-:W-:Y:S02]  /*c310*/  VIMNMX R3, PT, PT, R3, 0x2, !PT ;  /* 0x0000000203037848 */ /* 0x000fe40007fe0100 */
[----:B------:R-:W-:Y:S02]  /*c320*/  FMNMX3.FTZ R4, R4, R59, R65, !PT ;  /* 0x0000003b04047276 */ /* 0x000fe40007810041 */
[----:B------:R-:W-:Y:S02]  /*c330*/  IADD3 R246, PT, PT, R3, -0x3, RZ ;  /* 0xfffffffd03f67810 */ /* 0x000fe40007ffe0ff */
        /* <DEDUP_REMOVED lines=44> */
[----:B------:R-:W-:-:S04]  /*c600*/  FMNMX3.FTZ R4, R4, R163, R199, !PT ;  /* 0x000000a304047276 */ /* 0x000fc800078100c7 */
[----:B------:R-:W-:Y:S02]  /*c610*/  FMNMX3.FTZ R4, R4, R197, R195, !PT ;  /* 0x000000c504047276 */ /* 0x000fe400078100c3 */
[----:B------:R-:W-:Y:S02]  /*c620*/  FSEL R90, R90, RZ, P1 ;  /* 0x000000ff5a5a7208 */ /* 0x000fe40000800000 */
[----:B------:R-:W-:-:S03]  /*c630*/  FMNMX3.FTZ R4, R4, R169, R193, !PT ;  /* 0x000000a904047276 */ /* 0x000fc600078100c1 */
[--C-:B------:R-:W-:Y:S01]  /*c640*/  FFMA.FTZ R86, R91, UR6, -R90.reuse ;  /* 0x000000065b567c23 */ /* 0x100fe2000801085a */
[----:B------:R-:W-:Y:S01]  /*c650*/  FMNMX3.FTZ R4, R4, R175, R173, !PT ;  /* 0x000000af04047276 */ /* 0x000fe200078100ad */
[--C-:B------:R-:W-:Y:S01]  /*c660*/  FFMA.FTZ R76, R56, UR6, -R90.reuse ;  /* 0x00000006384c7c23 */ /* 0x100fe2000801085a */
[--C-:B------:R-:W-:Y:S01]  /*c670*/  FFMA.FTZ R56, R16, UR6, -R90.reuse ;  /* 0x0000000610387c23 */ /* 0x100fe2000801085a */
[--C-:B------:R-:W-:Y:S01]  /*c680*/  FFMA.FTZ R54, R17, UR6, -R90.reuse ;  /* 0x0000000611367c23 */ /* 0x100fe2000801085a */
[----:B------:R-:W-:Y:S01]  /*c690*/  FMNMX3.FTZ R4, R4, R181, R191, !PT ;  /* 0x000000b504047276 */ /* 0x000fe200078100bf */
[--C-:B------:R-:W-:Y:S01]  /*c6a0*/  FFMA.FTZ R53, R18, UR6, -R90.reuse ;  /* 0x0000000612357c23 */ /* 0x100fe2000801085a */
[--C-:B------:R-:W-:Y:S01]  /*c6b0*/  FFMA.FTZ R102, R69, UR6, -R90.reuse ;  /* 0x0000000645667c23 */ /* 0x100fe2000801085a */
[----:B------:R-:W-:Y:S01]  /*c6c0*/  LDSM.16.MT88.4 R16, [R150+0x5000] ;  /* 0x005000009610783b */ /* 0x000fe20000004200 */
[----:B------:R-:W-:Y:S01]  /*c6d0*/  FMNMX3.FTZ R4, R4, R189, R183, !PT ;  /* 0x000000bd04047276 */ /* 0x000fe200078100b7 */
[--C-:B------:R-:W-:Y:S01]  /*c6e0*/  FFMA.FTZ R69, R120, UR6, -R90.reuse ;  /* 0x0000000678457c23 */ /* 0x100fe2000801085a */
[--C-:B------:R-:W-:Y:S01]  /*c6f0*/  FFMA.FTZ R99, R75, UR6, -R90.reuse ;  /* 0x000000064b637c23 */ /* 0x100fe2000801085a */
        /* <DEDUP_REMOVED lines=14> */
[----:B------:R-:W-:Y:S01]  /*c7e0*/  MUFU.EX2 R118, R118 ;  /* 0x0000007600767308 */ /* 0x000fe20000000800 */
[--C-:B------:R-:W-:Y:S01]  /*c7f0*/  FFMA.FTZ R57, R21, UR6, -R90.reuse ;  /* 0x0000000615397c23 */ /* 0x100fe2000801085a */
[--C-:B------:R-:W-:Y:S01]  /*c800*/  FFMA.FTZ R98, R73, UR6, -R90.reuse ;  /* 0x0000000649627c23 */ /* 0x100fe2000801085a */
[----:B------:R-:W-:Y:S01]  /*c810*/  FMNMX3.FTZ R4, R4, R153, R151, !PT ;  /* 0x0000009904047276 */ /* 0x000fe20007810097 */
[----:B-12---:R-:W-:Y:S01]  /*c820*/  LDSM.16.MT88.4 R20, [R150+0x5400] ;  /* 0x005400009614783b */ /* 0x006fe20000004200 */
[--C-:B------:R-:W-:Y:S01]  /*c830*/  FFMA.FTZ R96, R77, UR6, -R90.reuse ;  /* 0x000000064d607c23 */ /* 0x100fe2000801085a */
[--C-:B------:R-:W-:Y:S01]  /*c840*/  FFMA.FTZ R73, R108, UR6, -R90.reuse ;  /* 0x000000066c497c23 */ /* 0x100fe2000801085a */
[----:B------:R-:W-:Y:S01]  /*c850*/  FMNMX3.FTZ R4, R4, R149, R131, !PT ;  /* 0x0000009504047276 */ /* 0x000fe20007810083 */
[----:B------:R-:W1:Y:S01]  /*c860*/  MUFU.EX2 R116, R116 ;  /* 0x0000007400747308 */ /* 0x000e620000000800 */
        /* <DEDUP_REMOVED lines=11> */
[--C-:B------:R-:W-:Y:S01]  /*c920*/  FFMA.FTZ R58, R26, UR6, -R90.reuse ;  /* 0x000000061a3a7c23 */ /* 0x100fe2000801085a */
[--C-:B------:R-:W-:Y:S01]  /*c930*/  FFMA.FTZ R55, R27, UR6, -R90.reuse ;  /* 0x000000061b377c23 */ /* 0x100fe2000801085a */
[--C-:B------:R-:W-:Y:S01]  /*c940*/  FFMA.FTZ R95, R79, UR6, -R90.reuse ;  /* 0x000000064f5f7c23 */ /* 0x100fe2000801085a */
[----:B------:R-:W-:Y:S01]  /*c950*/  FMNMX3.FTZ R5, R4, R97, R93, !PT ;  /* 0x0000006104057276 */ /* 0x000fe2000781005d */
[----:B------:R-:W2:Y:S01]  /*c960*/  MUFU.EX2 R106, R106 ;  /* 0x0000006a006a7308 */ /* 0x000ea20000000800 */
[----:B-1----:R-:W-:Y:S01]  /*c970*/  F2FP.BF16.F32.PACK_AB R8, R116, R118 ;  /* 0x000000767408723e */ /* 0x002fe200000010ff */
[----:B------:R-:W-:Y:S01]  /*c980*/  FFMA.FTZ R79, R66, UR6, -R90 ;  /* 0x00000006424f7c23 */ /* 0x000fe2000801085a */
[----:B------:R-:W-:Y:S01]  /*c990*/  FMNMX3.FTZ R5, R5, R47, R46, !PT ;  /* 0x0000002f05057276 */ /* 0x000fe2000781002e */
[--C-:B------:R-:W-:Y:S01]  /*c9a0*/  FFMA.FTZ R66, R29, UR6, -R90.reuse ;  /* 0x000000061d427c23 */ /* 0x100fe2000801085a */
[--C-:B------:R-:W-:Y:S01]  /*c9b0*/  FFMA.FTZ R65, R28, UR6, -R90.reuse ;  /* 0x000000061c417c23 */ /* 0x100fe2000801085a */
[----:B------:R-:W-:Y:S01]  /*c9c0*/  FFMA.FTZ R61, R31, UR6, -R90 ;  /* 0x000000061f3d7c23 */ /* 0x000fe2000801085a */
[----:B------:R-:W-:Y:S01]  /*c9d0*/  FMNMX3.FTZ R5, R5, R45, R44, !PT ;  /* 0x0000002d05057276 */ /* 0x000fe2000781002c */
[----:B------:R-:W-:Y:S01]  /*c9e0*/  MUFU.EX2 R115, R115 ;  /* 0x0000007300737308 */ /* 0x000fe20000000800 */
[--C-:B------:R-:W-:Y:S01]  /*c9f0*/  FFMA.FTZ R59, R30, UR6, -R90.reuse ;  /* 0x000000061e3b7c23 */ /* 0x100fe2000801085a */
[----:B------:R-:W-:Y:S01]  /*ca00*/  FFMA.FTZ R80, R64, UR6, -R90 ;  /* 0x0000000640507c23 */ /* 0x000fe2000801085a */
[----:B------:R-:W-:Y:S01]  /*ca10*/  FMNMX3.FTZ R5, R5, R43, R42, !PT ;  /* 0x0000002b05057276 */ /* 0x000fe2000781002a */
[--C-:B------:R-:W-:Y:S01]  /*ca20*/  FFMA.FTZ R67, R124, UR6, -R90.reuse ;  /* 0x000000067c437c23 */ /* 0x100fe2000801085a */
[--C-:B------:R-:W-:Y:S01]  /*ca30*/  FFMA.FTZ R64, R126, UR6, -R90.reuse ;  /* 0x000000067e407c23 */ /* 0x100fe2000801085a */
[----:B------:R-:W-:Y:S01]  /*ca40*/  FFMA.FTZ R89, R83, UR6, -R90 ;  /* 0x0000000653597c23 */ /* 0x000fe2000801085a */
[----:B------:R-:W-:Y:S01]  /*ca50*/  FMNMX3.FTZ R5, R5, R41, R40, !PT ;  /* 0x0000002905057276 */ /* 0x000fe20007810028 */
[----:B------:R-:W1:Y:S01]  /*ca60*/  MUFU.EX2 R104, R104 ;  /* 0x0000006800687308 */ /* 0x000e620000000800 */
[----:B--2---:R-:W-:Y:S01]  /*ca70*/  F2FP.BF16.F32.PACK_AB R10, R106, R121 ;  /* 0x000000796a0a723e */ /* 0x004fe200000010ff */
        /* <DEDUP_REMOVED lines=14> */
[----:B------:R-:W2:Y:S01]  /*cb60*/  MUFU.EX2 R102, R102 ;  /* 0x0000006600667308 */ /* 0x000ea20000000800 */
[----:B-1----:R-:W-:Y:S01]  /*cb70*/  F2FP.BF16.F32.PACK_AB R28, R104, R115 ;  /* 0x00000073681c723e */ /* 0x002fe200000010ff */
[--C-:B------:R-:W-:Y:S01]  /*cb80*/  FFMA.FTZ R70, R114, UR6, -R90.reuse ;  /* 0x0000000672467c23 */ /* 0x100fe2000801085a */
[--C-:B------:R-:W-:Y:S01]  /*cb90*/  FFMA.FTZ R114, R243, UR6, -R90.reuse ;  /* 0x00000006f3727c23 */ /* 0x100fe2000801085a */
[----:B------:R-:W1:Y:S01]  /*cba0*/  SHFL.BFLY PT, R4, R5, 0x2, 0x1f ;  /* 0x0c401f0005047f89 */ /* 0x000e6200000e0000 */
[--C-:B------:R-:W-:Y:S01]  /*cbb0*/  FFMA.FTZ R154, R187, UR6, -R90.reuse ;  /* 0x00000006bb9a7c23 */ /* 0x100fe2000801085a */
[--C-:B------:R-:W-:Y:S01]  /*cbc0*/  FFMA.FTZ R167, R167, UR6, -R90.reuse ;  /* 0x00000006a7a77c23 */ /* 0x100fe2000801085a */
[----:B------:R-:W-:Y:S01]  /*cbd0*/  FFMA.FTZ R155, R155, UR6, -R90 ;  /* 0x000000069b9b7c23 */ /* 0x000fe2000801085a */
[----:B------:R-:W-:Y:S08]  /*cbe0*/  MUFU.EX2 R105, R105 ;  /* 0x0000006900697308 */ /* 0x000ff00000000800 */
[----:B------:R-:W-:Y:S01]  /*cbf0*/  MUFU.EX2 R98, R98 ;  /* 0x0000006200627308 */ /* 0x000fe20000000800 */
[----:B--2---:R-:W-:-:S07]  /*cc00*/  F2FP.BF16.F32.PACK_AB R30, R102, R109 ;  /* 0x0000006d661e723e */ /* 0x004fce00000010ff */
[----:B------:R-:W-:Y:S01]  /*cc10*/  MUFU.EX2 R99, R99 ;  /* 0x0000006300637308 */ /* 0x000fe20000000800 */
[----:B-1----:R-:W-:Y:S02]  /*cc20*/  FMNMX.FTZ R4, R5, R4, !PT ;  /* 0x0000000405047209 */ /* 0x002fe40007810000 */
[----:B------:R-:W-:-:S05]  /*cc30*/  FSEL R5, R92, RZ, P1 ;  /* 0x000000ff5c057208 */ /* 0x000fca0000800000 */
[----:B------:R-:W-:Y:S01]  /*cc40*/  MUFU.EX2 R96, R96 ;  /* 0x0000006000607308 */ /* 0x000fe20000000800 */
[----:B------:R-:W1:Y:S01]  /*cc50*/  SHFL.BFLY PT, R91, R4, 0x1, 0x1f ;  /* 0x0c201f00045b7f89 */ /* 0x000e6200000e0000 */
[----:B------:R-:W-:-:S04]  /*cc60*/  FADD.FTZ R2, R2, -R5 ;  /* 0x8000000502027221 */ /* 0x000fc80000010000 */
[----:B------:R-:W-:Y:S02]  /*cc70*/  FMUL.FTZ R2, R2, UR6 ;  /* 0x0000000602027c20 */ /* 0x000fe40008410000 */
[----:B------:R-:W-:Y:S08]  /*cc80*/  MUFU.EX2 R95, R95 ;  /* 0x0000005f005f7308 */ /* 0x000ff00000000800 */
[----:B------:R-:W2:Y:S08]  /*cc90*/  MUFU.EX2 R122, R2 ;  /* 0x00000002007a7308 */ /* 0x000eb00000000800 */
[----:B------:R-:W-:Y:S01]  /*cca0*/  MUFU.EX2 R94, R94 ;  /* 0x0000005e005e7308 */ /* 0x000fe20000000800 */
[----:B-1----:R-:W-:-:S04]  /*ccb0*/  FMNMX.FTZ R91, R4, R91, !PT ;  /* 0x0000005b045b7209 */ /* 0x002fc80007810000 */
[C---:B------:R-:W-:Y:S01]  /*ccc0*/  FSETP.NEU.FTZ.AND P0, PT, R91.reuse, -INF , PT ;  /* 0xff8000005b00780b */ /* 0x040fe20003f1d000 */
[C---:B------:R-:W-:Y:S02]  /*ccd0*/  FMUL.FTZ R52, R91.reuse, UR6 ;  /* 0x000000065b347c20 */ /* 0x040fe40008410000 */
[----:B------:R-:W-:Y:S01]  /*cce0*/  MUFU.EX2 R89, R89 ;  /* 0x0000005900597308 */ /* 0x000fe20000000800 */
[----:B------:R-:W-:Y:S01]  /*ccf0*/  FSEL R5, R91, RZ, P0 ;  /* 0x000000ff5b057208 */ /* 0x000fe20000000000 */
[-C--:B--2---:R-:W-:Y:S01]  /*cd00*/  FMUL.FTZ R12, R144, R122.reuse ;  /* 0x0000007a900c7220 */ /* 0x084fe20000410000 */
[----:B------:R-:W-:Y:S01]  /*cd10*/  FSEL R52, R52, RZ, P0 ;  /* 0x000000ff34347208 */ /* 0x000fe20000000000 */
[----:B------:R-:W-:Y:S01]  /*cd20*/  FMUL.FTZ R13, R145, R122 ;  /* 0x0000007a910d7220 */ /* 0x000fe20000410000 */
[----:B------:R-:W-:Y:S01]  /*cd30*/  FFMA.FTZ R2, R25, UR6, -R90 ;  /* 0x0000000619027c23 */ /* 0x000fe2000801085a */
[----:B------:R-:W-:Y:S01]  /*cd40*/  FADD.FTZ R5, R0, -R5 ;  /* 0x8000000500057221 */ /* 0x000fe20000010000 */
[----:B------:R-:W-:Y:S01]  /*cd50*/  MOV R0, R100 ;  /* 0x0000006400007202 */ /* 0x000fe20000000f00 */
[--C-:B------:R-:W-:Y:S01]  /*cd60*/  FFMA.FTZ R129, R129, UR6, -R52.reuse ;  /* 0x0000000681817c23 */ /* 0x100fe20008010834 */
[----:B------:R-:W-:Y:S01]  /*cd70*/  @P5 IADD3 R0, PT, PT, R248, -0x20, RZ ;  /* 0xffffffe0f8005810 */ /* 0x000fe20007ffe0ff */
[----:B------:R-:W-:Y:S01]  /*cd80*/  FMUL.FTZ R120, R5, UR6 ;  /* 0x0000000605787c20 */ /* 0x000fe20008410000 */
[--C-:B------:R-:W-:Y:S01]  /*cd90*/  FFMA.FTZ R112, R227, UR6, -R52.reuse ;  /* 0x00000006e3707c23 */ /* 0x100fe20008010834 */
[--C-:B------:R-:W-:Y:S01]  /*cda0*/  FFMA.FTZ R119, R119, UR6, -R52.reuse ;  /* 0x0000000677777c23 */ /* 0x100fe20008010834 */
[--C-:B------:R-:W-:Y:S01]  /*cdb0*/  FFMA.FTZ R110, R225, UR6, -R52.reuse ;  /* 0x00000006e16e7c23 */ /* 0x100fe20008010834 */
[----:B------:R-:W1:Y:S01]  /*cdc0*/  LDSM.16.MT88.4 R4, [R0] ;  /* 0x000000000004783b */ /* 0x000e620000004200 */
[----:B------:R-:W-:Y:S01]  /*cdd0*/  MUFU.EX2 R129, R129 ;  /* 0x0000008100817308 */ /* 0x000fe20000000800 */
[--C-:B------:R-:W-:Y:S01]  /*cde0*/  FFMA.FTZ R117, R117, UR6, -R52.reuse ;  /* 0x0000000675757c23 */ /* 0x100fe20008010834 */
[--C-:B------:R-:W-:Y:S01]  /*cdf0*/  FFMA.FTZ R100, R223, UR6, -R52.reuse ;  /* 0x00000006df647c23 */ /* 0x100fe20008010834 */
[--C-:B------:R-:W-:Y:S01]  /*ce00*/  FFMA.FTZ R108, R221, UR6, -R52.reuse ;  /* 0x00000006dd6c7c23 */ /* 0x100fe20008010834 */
[--C-:B------:R-:W-:Y:S01]  /*ce10*/  FFMA.FTZ R125, R125, UR6, -R52.reuse ;  /* 0x000000067d7d7c23 */ /* 0x100fe20008010834 */
[-C--:B------:R-:W-:Y:S01]  /*ce20*/  FMUL.FTZ R140, R140, R122.reuse ;  /* 0x0000007a8c8c7220 */ /* 0x080fe20000410000 */
[-C--:B------:R-:W-:Y:S01]  /*ce30*/  FMUL.FTZ R141, R141, R122.reuse ;  /* 0x0000007a8d8d7220 */ /* 0x080fe20000410000 */
[----:B------:R-:W2:Y:S01]  /*ce40*/  LDSM.16.MT88.4 R24, [R0+0x400] ;  /* 0x000400000018783b */ /* 0x000ea20000004200 */
[----:B------:R-:W3:Y:S01]  /*ce50*/  MUFU.EX2 R112, R112 ;  /* 0x0000007000707308 */ /* 0x000ee20000000800 */
[-C--:B------:R-:W-:Y:S01]  /*ce60*/  FMUL.FTZ R136, R136, R122.reuse ;  /* 0x0000007a88887220 */ /* 0x080fe20000410000 */
[-C--:B------:R-:W-:Y:S01]  /*ce70*/  FMUL.FTZ R137, R137, R122.reuse ;  /* 0x0000007a89897220 */ /* 0x080fe20000410000 */
[-C--:B------:R-:W-:Y:S01]  /*ce80*/  FMUL.FTZ R132, R132, R122.reuse ;  /* 0x0000007a84847220 */ /* 0x080fe20000410000 */
[-C--:B------:R-:W-:Y:S01]  /*ce90*/  FMUL.FTZ R133, R133, R122.reuse ;  /* 0x0000007a85857220 */ /* 0x080fe20000410000 */
        /* <DEDUP_REMOVED lines=30> */
[----:B------:R-:W-:Y:S01]  /*d080*/  FFMA.FTZ R166, R131, UR6, -R52 ;  /* 0x0000000683a67c23 */ /* 0x000fe20008010834 */
[----:B------:R-:W-:Y:S01]  /*d090*/  FFMA.FTZ R249, R249, R122, R118 ;  /* 0x0000007af9f97223 */ /* 0x000fe20000010076 */
        /* <DEDUP_REMOVED lines=12> */
[-C--:B------:R-:W-:Y:S01]  /*d160*/  FMUL.FTZ R135, R135, R120.reuse ;  /* 0x0000007887877220 */ /* 0x080fe20000410000 */
[C---:B------:R-:W-:Y:S01]  /*d170*/  HMMA.16816.F32.BF16 R12, R8.reuse, R16, R12 ;  /* 0x00000010080c723c */ /* 0x040fe2000004180c */
[--C-:B------:R-:W-:Y:S01]  /*d180*/  FFMA.FTZ R147, R195, UR6, -R52.reuse ;  /* 0x00000006c3937c23 */ /* 0x100fe20008010834 */
[--C-:B------:R-:W-:Y:S01]  /*d190*/  FFMA.FTZ R146, R191, UR6, -R52.reuse ;  /* 0x00000006bf927c23 */ /* 0x100fe20008010834 */
[----:B------:R-:W-:Y:S01]  /*d1a0*/  FFMA.FTZ R129, R250, R120, R129 ;  /* 0x00000078fa817223 */ /* 0x000fe20000010081 */
[----:B------:R-:W-:Y:S01]  /*d1b0*/  FADD.FTZ R118, R116, R249 ;  /* 0x000000f974767221 */ /* 0x000fe20000010000 */
[--C-:B------:R-:W-:Y:S01]  /*d1c0*/  FFMA.FTZ R103, R103, UR6, -R52.reuse ;  /* 0x0000000667677c23 */ /* 0x100fe20008010834 */
[----:B------:R-:W3:Y:S01]  /*d1d0*/  MUFU.EX2 R125, R125 ;  /* 0x0000007d007d7308 */ /* 0x000ee20000000800 */
[----:B----4-:R-:W-:Y:S01]  /*d1e0*/  F2FP.BF16.F32.PACK_AB R29, R100, R117 ;  /* 0x00000075641d723e */ /* 0x010fe200000010ff */
[C---:B------:R-:W-:Y:S01]  /*d1f0*/  HMMA.16816.F32.BF16 R16, R8.reuse, R18, R140 ;  /* 0x000000120810723c */ /* 0x040fe2000004188c */
[--C-:B------:R-:W-:Y:S01]  /*d200*/  FFMA.FTZ R143, R209, UR6, -R52.reuse ;  /* 0x00000006d18f7c23 */ /* 0x100fe20008010834 */
[--C-:B------:R-:W-:Y:S01]  /*d210*/  FFMA.FTZ R140, R199, UR6, -R52.reuse ;  /* 0x00000006c78c7c23 */ /* 0x100fe20008010834 */
[----:B------:R-:W-:Y:S01]  /*d220*/  FFMA.FTZ R142, R193, UR6, -R52 ;  /* 0x00000006c18e7c23 */ /* 0x000fe20008010834 */
[----:B------:R-:W-:Y:S01]  /*d230*/  FADD.FTZ R120, R112, R129 ;  /* 0x0000008170787221 */ /* 0x000fe20000010000 */
[----:B------:R-:W-:Y:S01]  /*d240*/  FADD.FTZ R121, R121, R118 ;  /* 0x0000007679797221 */ /* 0x000fe20000010000 */
[----:B------:R-:W-:Y:S01]  /*d250*/  MUFU.EX2 R126, R126 ;  /* 0x0000007e007e7308 */ /* 0x000fe20000000800 */
[----:B------:R-:W-:Y:S01]  /*d260*/  FFMA.FTZ R112, R113, UR6, -R52 ;  /* 0x0000000671707c23 */ /* 0x000fe20008010834 */
[C---:B-1----:R-:W-:Y:S01]  /*d270*/  HMMA.16816.F32.BF16 R136, R8.reuse, R4, R136 ;  /* 0x000000040888723c */ /* 0x042fe20000041888 */
[----:B------:R-:W-:Y:S01]  /*d280*/  FADD.FTZ R119, R119, R120 ;  /* 0x0000007877777221 */ /* 0x000fe20000010000 */
[----:B------:R-:W-:Y:S01]  /*d290*/  FADD.FTZ R106, R106, R121 ;  /* 0x000000796a6a7221 */ /* 0x000fe20000010000 */
[--C-:B------:R-:W-:Y:S01]  /*d2a0*/  FFMA.FTZ R93, R93, UR6, -R52.reuse ;  /* 0x000000065d5d7c23 */ /* 0x100fe20008010834 */
[--C-:B------:R-:W-:Y:S01]  /*d2b0*/  FFMA.FTZ R97, R97, UR6, -R52.reuse ;  /* 0x0000000661617c23 */ /* 0x100fe20008010834 */
[----:B------:R-:W-:Y:S01]  /*d2c0*/  FADD.FTZ R110, R110, R119 ;  /* 0x000000776e6e7221 */ /* 0x000fe20000010000 */
[----:B------:R-:W-:Y:S01]  /*d2d0*/  MUFU.EX2 R124, R124 ;  /* 0x0000007c007c7308 */ /* 0x000fe20000000800 */
[----:B---3--:R-:W-:Y:S01]  /*d2e0*/  F2FP.BF16.F32.PACK_AB R31, R125, R108 ;  /* 0x0000006c7d1f723e */ /* 0x008fe200000010ff */
[----:B------:R-:W-:Y:S01]  /*d2f0*/  HMMA.16816.F32.BF16 R8, R8, R6, R132 ;  /* 0x000000060808723c */ /* 0x000fe20000041884 */
[----:B------:R-:W1:Y:S01]  /*d300*/  LDSM.16.MT88.4 R4, [R150+0x5800] ;  /* 0x005800009604783b */ /* 0x000e620000004200 */
[--C-:B------:R-:W-:Y:S01]  /*d310*/  FFMA.FTZ R135, R211, UR6, -R52.reuse ;  /* 0x00000006d3877c23 */ /* 0x100fe20008010834 */
[----:B------:R-:W-:Y:S01]  /*d320*/  FFMA.FTZ R132, R197, UR6, -R52 ;  /* 0x00000006c5847c23 */ /* 0x000fe20008010834 */
[----:B------:R-:W-:Y:S01]  /*d330*/  FADD.FTZ R115, R115, R106 ;  /* 0x0000006a73737221 */ /* 0x000fe20000010000 */
[----:B------:R-:W-:Y:S01]  /*d340*/  FADD.FTZ R117, R117, R110 ;  /* 0x0000006e75757221 */ /* 0x000fe20000010000 */
[----:B------:R-:W3:Y:S01]  /*d350*/  MUFU.EX2 R133, R217 ;  /* 0x000000d900857308 */ /* 0x000ee20000000800 */
[--C-:B------:R-:W-:Y:S01]  /*d360*/  FFMA.FTZ R47, R47, UR6, -R52.reuse ;  /* 0x000000062f2f7c23 */ /* 0x100fe20008010834 */
[C---:B------:R-:W-:Y:S01]  /*d370*/  HMMA.16816.F32.BF16 R12, R28.reuse, R20, R12 ;  /* 0x000000141c0c723c */ /* 0x040fe2000004180c */
[----:B------:R-:W-:Y:S01]  /*d380*/  FADD.FTZ R104, R104, R115 ;  /* 0x0000007368687221 */ /* 0x000fe20000010000 */
[----:B------:R-:W-:Y:S01]  /*d390*/  FADD.FTZ R117, R100, R117 ;  /* 0x0000007564757221 */ /* 0x000fe20000010000 */
[--C-:B------:R-:W-:Y:S01]  /*d3a0*/  FFMA.FTZ R46, R46, UR6, -R52.reuse ;  /* 0x000000062e2e7c23 */ /* 0x100fe20008010834 */
[----:B------:R-:W-:Y:S01]  /*d3b0*/  FFMA.FTZ R45, R45, UR6, -R52 ;  /* 0x000000062d2d7c23 */ /* 0x000fe20008010834 */
[----:B------:R-:W-:Y:S01]  /*d3c0*/  FADD.FTZ R109, R109, R104 ;  /* 0x000000686d6d7221 */ /* 0x000fe20000010000 */
[----:B------:R-:W4:Y:S01]  /*d3d0*/  MUFU.EX2 R135, R135 ;  /* 0x0000008700877308 */ /* 0x000f220000000800 */
[----:B------:R-:W-:Y:S01]  /*d3e0*/  FADD.FTZ R108, R108, R117 ;  /* 0x000000756c6c7221 */ /* 0x000fe20000010000 */
[C---:B------:R-:W-:Y:S01]  /*d3f0*/  HMMA.16816.F32.BF16 R16, R28.reuse, R22, R16 ;  /* 0x000000161c10723c */ /* 0x040fe20000041810 */
[----:B------:R-:W5:Y:S01]  /*d400*/  LDSM.16.MT88.4 R20, [R0+0x800] ;  /* 0x000800000014783b */ /* 0x000f620000004200 */
[----:B------:R-:W-:Y:S01]  /*d410*/  FFMA.FTZ R104, R101, UR6, -R52 ;  /* 0x0000000665687c23 */ /* 0x000fe20008010834 */
[--C-:B------:R-:W-:Y:S01]  /*d420*/  FFMA.FTZ R141, R233, UR6, -R90.reuse ;  /* 0x00000006e98d7c23 */ /* 0x100fe2000801085a */
[--C-:B------:R-:W-:Y:S01]  /*d430*/  FFMA.FTZ R134, R219, UR6, -R90.reuse ;  /* 0x00000006db867c23 */ /* 0x100fe2000801085a */
[----:B------:R-:W-:Y:S01]  /*d440*/  FFMA.FTZ R173, R201, UR6, -R90 ;  /* 0x00000006c9ad7c23 */ /* 0x000fe2000801085a */
[----:B------:R-:W-:Y:S01]  /*d450*/  MUFU.EX2 R88, R88 ;  /* 0x0000005800587308 */ /* 0x000fe20000000800 */
[--C-:B------:R-:W-:Y:S01]  /*d460*/  FFMA.FTZ R43, R43, UR6, -R52.reuse ;  /* 0x000000062b2b7c23 */ /* 0x100fe20008010834 */
[C---:B--2---:R-:W-:Y:S01]  /*d470*/  HMMA.16816.F32.BF16 R136, R28.reuse, R24, R136 ;  /* 0x000000181c88723c */ /* 0x044fe20000041888 */
[--C-:B------:R-:W-:Y:S01]  /*d480*/  FFMA.FTZ R42, R42, UR6, -R52.reuse ;  /* 0x000000062a2a7c23 */ /* 0x100fe20008010834 */
[----:B------:R-:W-:Y:S01]  /*d490*/  FFMA.FTZ R41, R41, UR6, -R52 ;  /* 0x0000000629297c23 */ /* 0x000fe20008010834 */
[----:B------:R-:W-:Y:S01]  /*d4a0*/  FFMA.FTZ R100, R107, UR6, -R90 ;  /* 0x000000066b647c23 */ /* 0x000fe2000801085a */
[--C-:B------:R-:W-:Y:S01]  /*d4b0*/  FFMA.FTZ R39, R39, UR6, -R52.reuse ;  /* 0x0000000627277c23 */ /* 0x100fe20008010834 */
[--C-:B------:R-:W-:Y:S01]  /*d4c0*/  FFMA.FTZ R38, R38, UR6, -R52.reuse ;  /* 0x0000000626267c23 */ /* 0x100fe20008010834 */
[----:B------:R-:W-:Y:S01]  /*d4d0*/  MUFU.EX2 R143, R143 ;  /* 0x0000008f008f7308 */ /* 0x000fe20000000800 */
[--C-:B------:R-:W-:Y:S01]  /*d4e0*/  FFMA.FTZ R37, R37, UR6, -R52.reuse ;  /* 0x0000000625257c23 */ /* 0x100fe20008010834 */
[----:B------:R-:W-:Y:S01]  /*d4f0*/  HMMA.16816.F32.BF16 R24, R28, R26, R8 ;  /* 0x0000001a1c18723c */ /* 0x000fe20000041808 */
[----:B------:R-:W2:Y:S01]  /*d500*/  LDSM.16.MT88.4 R8, [R150+0x5c00] ;  /* 0x005c00009608783b */ /* 0x000ea20000004200 */
[----:B------:R-:W-:Y:S01]  /*d510*/  F2FP.BF16.F32.PACK_AB R28, R98, R105 ;  /* 0x00000069621c723e */ /* 0x000fe200000010ff */
[----:B------:R-:W-:Y:S01]  /*d520*/  FFMA.FTZ R36, R36, UR6, -R52 ;  /* 0x0000000624247c23 */ /* 0x000fe20008010834 */
[----:B---3--:R-:W-:Y:S01]  /*d530*/  F2FP.BF16.F32.PACK_AB R29, R126, R133 ;  /* 0x000000857e1d723e */ /* 0x008fe200000010ff */
[----:B------:R-:W-:Y:S01]  /*d540*/  FFMA.FTZ R249, R48, UR6, -R90 ;  /* 0x0000000630f97c23 */ /* 0x000fe2000801085a */
[----:B------:R-:W-:Y:S01]  /*d550*/  F2FP.BF16.F32.PACK_AB R30, R96, R99 ;  /* 0x00000063601e723e */ /* 0x000fe200000010ff */
[----:B------:R-:W3:Y:S01]  /*d560*/  MUFU.EX2 R130, R130 ;  /* 0x0000008200827308 */ /* 0x000ee20000000800 */
[----:B----4-:R-:W-:Y:S01]  /*d570*/  F2FP.BF16.F32.PACK_AB R31, R135, R124 ;  /* 0x0000007c871f723e */ /* 0x010fe200000010ff */
[--C-:B------:R-:W-:Y:S01]  /*d580*/  FFMA.FTZ R35, R35, UR6, -R52.reuse ;  /* 0x0000000623237c23 */ /* 0x100fe20008010834 */
[--C-:B------:R-:W-:Y:S01]  /*d590*/  FFMA.FTZ R34, R34, UR6, -R52.reuse ;  /* 0x0000000622227c23 */ /* 0x100fe20008010834 */
[--C-:B------:R-:W-:Y:S01]  /*d5a0*/  FFMA.FTZ R33, R33, UR6, -R52.reuse ;  /* 0x0000000621217c23 */ /* 0x100fe20008010834 */
[----:B------:R-:W-:-:S03]  /*d5b0*/  FFMA.FTZ R250, R32, UR6, -R52 ;  /* 0x0000000620fa7c23 */ /* 0x000fc60008010834 */
[C---:B-1----:R-:W-:Y:S01]  /*d5c0*/  HMMA.16816.F32.BF16 R12, R28.reuse, R4, R12 ;  /* 0x000000041c0c723c */ /* 0x042fe2000004180c */
[----:B------:R-:W-:Y:S07]  /*d5d0*/  MUFU.EX2 R128, R128 ;  /* 0x0000008000807308 */ /* 0x000fee0000000800 */
[C---:B------:R-:W-:Y:S01]  /*d5e0*/  HMMA.16816.F32.BF16 R16, R28.reuse, R6, R16 ;  /* 0x000000061c10723c */ /* 0x040fe20000041810 */
[----:B------:R-:W1:Y:S01]  /*d5f0*/  LDSM.16.MT88.4 R4, [R0+0xc00] ;  /* 0x000c00000004783b */ /* 0x000e620000004200 */
[----:B------:R-:W4:Y:S06]  /*d600*/  MUFU.EX2 R145, R145 ;  /* 0x0000009100917308 */ /* 0x000f2c0000000800 */
[C---:B-----5:R-:W-:Y:S02]  /*d610*/  HMMA.16816.F32.BF16 R136, R28.reuse, R20, R136 ;  /* 0x000000141c88723c */ /* 0x060fe40000041888 */
[----:B------:R-:W-:Y:S06]  /*d620*/  MUFU.EX2 R87, R87 ;  /* 0x0000005700577308 */ /* 0x000fec0000000800 */
[----:B------:R-:W-:Y:S01]  /*d630*/  HMMA.16816.F32.BF16 R24, R28, R22, R24 ;  /* 0x000000161c18723c */ /* 0x000fe20000041818 */
[----:B------:R-:W5:Y:S01]  /*d640*/  LDSM.16.MT88.4 R20, [R150+0x6000] ;  /* 0x006000009614783b */ /* 0x000f620000004200 */
[----:B------:R-:W-:Y:S01]  /*d650*/  F2FP.BF16.F32.PACK_AB R28, R94, R95 ;  /* 0x0000005f5e1c723e */ /* 0x000fe200000010ff */
[----:B------:R-:W1:Y:S01]  /*d660*/  MUFU.EX2 R86, R86 ;  /* 0x0000005600567308 */ /* 0x000e620000000800 */
[----:B---3--:R-:W-:-:S02]  /*d670*/  F2FP.BF16.F32.PACK_AB R29, R130, R143 ;  /* 0x0000008f821d723e */ /* 0x008fc400000010ff */
[----:B------:R-:W-:Y:S02]  /*d680*/  F2FP.BF16.F32.PACK_AB R30, R88, R89 ;  /* 0x00000059581e723e */ /* 0x000fe400000010ff */
[----:B----4-:R-:W-:-:S03]  /*d690*/  F2FP.BF16.F32.PACK_AB R31, R145, R128 ;  /* 0x00000080911f723e */ /* 0x010fc600000010ff */
[----:B------:R-:W-:Y:S04]  /*d6a0*/  MUFU.EX2 R85, R85 ;  /* 0x0000005500557308 */ /* 0x000fe80000000800 */
[C---:B--2---:R-:W-:Y:S04]  /*d6b0*/  HMMA.16816.F32.BF16 R12, R28.reuse, R8, R12 ;  /* 0x000000081c0c723c */ /* 0x044fe8000004180c */
[----:B------:R-:W2:Y:S04]  /*d6c0*/  MUFU.EX2 R84, R84 ;  /* 0x0000005400547308 */ /* 0x000ea80000000800 */
[C---:B------:R-:W-:Y:S01]  /*d6d0*/  HMMA.16816.F32.BF16 R16, R28.reuse, R10, R16 ;  /* 0x0000000a1c10723c */ /* 0x040fe20000041810 */
[----:B------:R-:W3:Y:S03]  /*d6e0*/  LDSM.16.MT88.4 R8, [R0+0x1000] ;  /* 0x001000000008783b */ /* 0x000ee60000004200 */
[----:B------:R-:W-:Y:S04]  /*d6f0*/  MUFU.EX2 R163, R163 ;  /* 0x000000a300a37308 */ /* 0x000fe80000000800 */
[C---:B-1----:R-:W-:Y:S04]  /*d700*/  HMMA.16816.F32.BF16 R136, R28.reuse, R4, R136 ;  /* 0x000000041c88723c */ /* 0x042fe80000041888 */
[----:B------:R-:W1:Y:S04]  /*d710*/  MUFU.EX2 R140, R140 ;  /* 0x0000008c008c7308 */ /* 0x000e680000000800 */
[----:B------:R-:W-:Y:S01]  /*d720*/  HMMA.16816.F32.BF16 R24, R28, R6, R24 ;  /* 0x000000061c18723c */ /* 0x000fe20000041818 */
[----:B------:R-:W4:Y:S01]  /*d730*/  LDSM.16.MT88.4 R4, [R150+0x6400] ;  /* 0x006400009604783b */ /* 0x000f220000004200 */
[----:B------:R-:W-:-:S02]  /*d740*/  F2FP.BF16.F32.PACK_AB R28, R86, R87 ;  /* 0x00000057561c723e */ /* 0x000fc400000010ff */
[----:B------:R-:W-:Y:S01]  /*d750*/  MUFU.EX2 R132, R132 ;  /* 0x0000008400847308 */ /* 0x000fe20000000800 */
[----:B--2---:R-:W-:-:S07]  /*d760*/  F2FP.BF16.F32.PACK_AB R30, R84, R85 ;  /* 0x00000055541e723e */ /* 0x004fce00000010ff */
        /* <DEDUP_REMOVED lines=10> */
[C---:B---3--:R-:W-:Y:S01]  /*d810*/  HMMA.16816.F32.BF16 R136, R28.reuse, R8, R136 ;  /* 0x000000081c88723c */ /* 0x048fe20000041888 */
[----:B------:R-:W-:Y:S07]  /*d820*/  MUFU.EX2 R169, R169 ;  /* 0x000000a900a97308 */ /* 0x000fee0000000800 */
[----:B------:R-:W-:Y:S01]  /*d830*/  HMMA.16816.F32.BF16 R24, R28, R10, R24 ;  /* 0x0000000a1c18723c */ /* 0x000fe20000041818 */
[----:B------:R-:W3:Y:S01]  /*d840*/  MUFU.EX2 R142, R142 ;  /* 0x0000008e008e7308 */ /* 0x000ee20000000800 */
[----:B------:R-:W5:Y:S01]  /*d850*/  LDSM.16.MT88.4 R8, [R150+0x6800] ;  /* 0x006800009608783b */ /* 0x000f620000004200 */
[----:B-1----:R-:W-:-:S02]  /*d860*/  F2FP.BF16.F32.PACK_AB R28, R82, R83 ;  /* 0x00000053521c723e */ /* 0x002fc400000010ff */
[----:B--2---:R-:W-:-:S04]  /*d870*/  F2FP.BF16.F32.PACK_AB R30, R80, R81 ;  /* 0x00000051501e723e */ /* 0x004fc800000010ff */
[----:B------:R-:W-:Y:S08]  /*d880*/  MUFU.EX2 R144, R144 ;  /* 0x0000009000907308 */ /* 0x000ff00000000800 */
[----:B------:R-:W1:Y:S01]  /*d890*/  MUFU.EX2 R175, R175 ;  /* 0x000000af00af7308 */ /* 0x000e620000000800 */
[----:B---3--:R-:W-:-:S07]  /*d8a0*/  F2FP.BF16.F32.PACK_AB R29, R142, R169 ;  /* 0x000000a98e1d723e */ /* 0x008fce00000010ff */
[----:B------:R-:W-:Y:S08]  /*d8b0*/  MUFU.EX2 R79, R79 ;  /* 0x0000004f004f7308 */ /* 0x000ff00000000800 */
[----:B------:R-:W2:Y:S01]  /*d8c0*/  MUFU.EX2 R78, R78 ;  /* 0x0000004e004e7308 */ /* 0x000ea20000000800 */
[----:B-1----:R-:W-:-:S07]  /*d8d0*/  F2FP.BF16.F32.PACK_AB R31, R175, R144 ;  /* 0x00000090af1f723e */ /* 0x002fce00000010ff */
[C---:B----4-:R-:W-:Y:S01]  /*d8e0*/  HMMA.16816.F32.BF16 R12, R28.reuse, R4, R12 ;  /* 0x000000041c0c723c */ /* 0x050fe2000004180c */
[----:B------:R-:W-:Y:S07]  /*d8f0*/  MUFU.EX2 R77, R77 ;  /* 0x0000004d004d7308 */ /* 0x000fee0000000800 */
[C---:B------:R-:W-:Y:S01]  /*d900*/  HMMA.16816.F32.BF16 R16, R28.reuse, R6, R16 ;  /* 0x000000061c10723c */ /* 0x040fe20000041810 */
[----:B------:R-:W1:Y:S01]  /*d910*/  LDSM.16.MT88.4 R4, [R0+0x1800] ;  /* 0x001800000004783b */ /* 0x000e620000004200 */
[----:B------:R-:W3:Y:S06]  /*d920*/  MUFU.EX2 R76, R76 ;  /* 0x0000004c004c7308 */ /* 0x000eec0000000800 */
[C---:B-----5:R-:W-:Y:S02]  /*d930*/  HMMA.16816.F32.BF16 R136, R28.reuse, R20, R136 ;  /* 0x000000141c88723c */ /* 0x060fe40000041888 */
[----:B------:R-:W-:Y:S06]  /*d940*/  MUFU.EX2 R181, R181 ;  /* 0x000000b500b57308 */ /* 0x000fec0000000800 */
[----:B------:R-:W-:Y:S01]  /*d950*/  HMMA.16816.F32.BF16 R24, R28, R22, R24 ;  /* 0x000000161c18723c */ /* 0x000fe20000041818 */
[----:B------:R-:W4:Y:S01]  /*d960*/  LDSM.16.MT88.4 R20, [R150+0x6c00] ;  /* 0x006c00009614783b */ /* 0x000f220000004200 */
[----:B------:R-:W5:Y:S01]  /*d970*/  MUFU.EX2 R146, R146 ;  /* 0x0000009200927308 */ /* 0x000f620000000800 */
[----:B--2---:R-:W-:-:S02]  /*d980*/  F2FP.BF16.F32.PACK_AB R28, R78, R79 ;  /* 0x0000004f4e1c723e */ /* 0x004fc400000010ff */
[----:B---3--:R-:W-:-:S05]  /*d990*/  F2FP.BF16.F32.PACK_AB R30, R76, R77 ;  /* 0x0000004d4c1e723e */ /* 0x008fca00000010ff */
[----:B------:R-:W-:Y:S08]  /*d9a0*/  MUFU.EX2 R152, R152 ;  /* 0x0000009800987308 */ /* 0x000ff00000000800 */
[----:B------:R-:W2:Y:S01]  /*d9b0*/  MUFU.EX2 R183, R183 ;  /* 0x000000b700b77308 */ /* 0x000ea20000000800 */
[----:B-----5:R-:W-:-:S07]  /*d9c0*/  F2FP.BF16.F32.PACK_AB R29, R146, R181 ;  /* 0x000000b5921d723e */ /* 0x020fce00000010ff */
[----:B------:R-:W-:Y:S08]  /*d9d0*/  MUFU.EX2 R75, R75 ;  /* 0x0000004b004b7308 */ /* 0x000ff00000000800 */
[----:B------:R-:W3:Y:S01]  /*d9e0*/  MUFU.EX2 R74, R74 ;  /* 0x0000004a004a7308 */ /* 0x000ee20000000800 */
[----:B--2---:R-:W-:-:S07]  /*d9f0*/  F2FP.BF16.F32.PACK_AB R31, R183, R152 ;  /* 0x00000098b71f723e */ /* 0x004fce00000010ff */
[C---:B------:R-:W-:Y:S01]  /*da00*/  HMMA.16816.F32.BF16 R12, R28.reuse, R8, R12 ;  /* 0x000000081c0c723c */ /* 0x040fe2000004180c */
[----:B------:R-:W-:Y:S07]  /*da10*/  MUFU.EX2 R73, R73 ;  /* 0x0000004900497308 */ /* 0x000fee0000000800 */
[C---:B------:R-:W-:Y:S01]  /*da20*/  HMMA.16816.F32.BF16 R16, R28.reuse, R10, R16 ;  /* 0x0000000a1c10723c */ /* 0x040fe20000041810 */
[----:B------:R-:W2:Y:S01]  /*da30*/  LDSM.16.MT88.4 R8, [R0+0x1c00] ;  /* 0x001c00000008783b */ /* 0x000ea20000004200 */
[----:B------:R-:W5:Y:S06]  /*da40*/  MUFU.EX2 R72, R72 ;  /* 0x0000004800487308 */ /* 0x000f6c0000000800 */
[C---:B-1----:R-:W-:Y:S02]  /*da50*/  HMMA.16816.F32.BF16 R136, R28.reuse, R4, R136 ;  /* 0x000000041c88723c */ /* 0x042fe40000041888 */
[----:B------:R-:W-:Y:S06]  /*da60*/  MUFU.EX2 R156, R156 ;  /* 0x0000009c009c7308 */ /* 0x000fec0000000800 */
[----:B------:R-:W-:Y:S01]  /*da70*/  HMMA.16816.F32.BF16 R24, R28, R6, R24 ;  /* 0x000000061c18723c */ /* 0x000fe20000041818 */
[----:B------:R-:W1:Y:S01]  /*da80*/  LDSM.16.MT88.4 R4, [R150+0x7000] ;  /* 0x007000009604783b */ /* 0x000e620000004200 */
[----:B------:R-:W4:Y:S01]  /*da90*/  MUFU.EX2 R179, R179 ;  /* 0x000000b300b37308 */ /* 0x000f220000000800 */
[----:B---3--:R-:W-:-:S02]  /*daa0*/  F2FP.BF16.F32.PACK_AB R28, R74, R75 ;  /* 0x0000004b4a1c723e */ /* 0x008fc400000010ff */
[----:B-----5:R-:W-:-:S05]  /*dab0*/  F2FP.BF16.F32.PACK_AB R30, R72, R73 ;  /* 0x00000049481e723e */ /* 0x020fca00000010ff */
[----:B------:R-:W-:Y:S08]  /*dac0*/  MUFU.EX2 R158, R158 ;  /* 0x0000009e009e7308 */ /* 0x000ff00000000800 */
[----:B------:R-:W3:Y:S01]  /*dad0*/  MUFU.EX2 R171, R171 ;  /* 0x000000ab00ab7308 */ /* 0x000ee20000000800 */
[----:B----4-:R-:W-:-:S07]  /*dae0*/  F2FP.BF16.F32.PACK_AB R29, R179, R156 ;  /* 0x0000009cb31d723e */ /* 0x010fce00000010ff */
[----:B------:R-:W-:Y:S08]  /*daf0*/  MUFU.EX2 R71, R71 ;  /* 0x0000004700477308 */ /* 0x000ff00000000800 */
[----:B------:R-:W4:Y:S01]  /*db00*/  MUFU.EX2 R70, R70 ;  /* 0x0000004600467308 */ /* 0x000f220000000800 */
[----:B---3--:R-:W-:-:S07]  /*db10*/  F2FP.BF16.F32.PACK_AB R31, R171, R158 ;  /* 0x0000009eab1f723e */ /* 0x008fce00000010ff */
[C---:B------:R-:W-:Y:S01]  /*db20*/  HMMA.16816.F32.BF16 R12, R28.reuse, R20, R12 ;  /* 0x000000141c0c723c */ /* 0x040fe2000004180c */
[----:B------:R-:W-:Y:S07]  /*db30*/  MUFU.EX2 R69, R69 ;  /* 0x0000004500457308 */ /* 0x000fee0000000800 */
[C---:B------:R-:W-:Y:S01]  /*db40*/  HMMA.16816.F32.BF16 R16, R28.reuse, R22, R16 ;  /* 0x000000161c10723c */ /* 0x040fe20000041810 */
[----:B------:R-:W3:Y:S01]  /*db50*/  MUFU.EX2 R68, R68 ;  /* 0x0000004400447308 */ /* 0x000ee20000000800 */
[----:B------:R-:W5:Y:S06]  /*db60*/  LDSM.16.MT88.4 R20, [R0+0x2000] ;  /* 0x002000000014783b */ /* 0x000f6c0000004200 */
[C---:B--2---:R-:W-:Y:S01]  /*db70*/  HMMA.16816.F32.BF16 R136, R28.reuse, R8, R136 ;  /* 0x000000081c88723c */ /* 0x044fe20000041888 */
[----:B------:R-:W-:Y:S07]  /*db80*/  MUFU.EX2 R160, R160 ;  /* 0x000000a000a07308 */ /* 0x000fee0000000800 */
[----:B------:R-:W-:Y:S01]  /*db90*/  HMMA.16816.F32.BF16 R24, R28, R10, R24 ;  /* 0x0000000a1c18723c */ /* 0x000fe20000041818 */
[----:B------:R-:W2:Y:S01]  /*dba0*/  MUFU.EX2 R161, R161 ;  /* 0x000000a100a17308 */ /* 0x000ea20000000800 */
[----:B------:R-:W5:Y:S01]  /*dbb0*/  LDSM.16.MT88.4 R8, [R150+0x7400] ;  /* 0x007400009608783b */ /* 0x000f620000004200 */
[----:B----4-:R-:W-:-:S02]  /*dbc0*/  F2FP.BF16.F32.PACK_AB R28, R70, R71 ;  /* 0x00000047461c723e */ /* 0x010fc400000010ff */
[----:B---3--:R-:W-:-:S04]  /*dbd0*/  F2FP.BF16.F32.PACK_AB R30, R68, R69 ;  /* 0x00000045441e723e */ /* 0x008fc800000010ff */
[----:B------:R-:W-:Y:S08]  /*dbe0*/  MUFU.EX2 R159, R159 ;  /* 0x0000009f009f7308 */ /* 0x000ff00000000800 */
[----:B------:R-:W3:Y:S01]  /*dbf0*/  MUFU.EX2 R162, R162 ;  /* 0x000000a200a27308 */ /* 0x000ee20000000800 */
[----:B--2---:R-:W-:-:S07]  /*dc00*/  F2FP.BF16.F32.PACK_AB R29, R161, R160 ;  /* 0x000000a0a11d723e */ /* 0x004fce00000010ff */
[----:B------:R-:W-:Y:S08]  /*dc10*/  MUFU.EX2 R67, R67 ;  /* 0x0000004300437308 */ /* 0x000ff00000000800 */
[----:B------:R-:W2:Y:S01]  /*dc20*/  MUFU.EX2 R66, R66 ;  /* 0x0000004200427308 */ /* 0x000ea20000000800 */
[----:B---3--:R-:W-:-:S07]  /*dc30*/  F2FP.BF16.F32.PACK_AB R31, R162, R159 ;  /* 0x0000009fa21f723e */ /* 0x008fce00000010ff */
[C---:B-1----:R-:W-:Y:S01]  /*dc40*/  HMMA.16816.F32.BF16 R12, R28.reuse, R4, R12 ;  /* 0x000000041c0c723c */ /* 0x042fe2000004180c */
        /* <DEDUP_REMOVED lines=22> */
[----:B-1----:R-:W-:Y:S01]  /*ddb0*/  HMMA.16816.F32.BF16 R136, R28, R4, R136 ;  /* 0x000000041c88723c */ /* 0x002fe20000041888 */
[----:B------:R-:W-:Y:S01]  /*ddc0*/  FADD.FTZ R4, R102, R109 ;  /* 0x0000006d66047221 */ /* 0x000fe20000010000 */
[----:B------:R-:W-:Y:S01]  /*ddd0*/  MUFU.EX2 R127, R127 ;  /* 0x0000007f007f7308 */ /* 0x000fe20000000800 */
[----:B------:R-:W-:-:S02]  /*dde0*/  FADD.FTZ R102, R125, R108 ;  /* 0x0000006c7d667221 */ /* 0x000fc40000010000 */
[----:B------:R-:W-:Y:S01]  /*ddf0*/  FADD.FTZ R105, R105, R4 ;  /* 0x0000000469697221 */ /* 0x000fe20000010000 */
[----:B---3--:R-:W-:Y:S01]  /*de00*/  F2FP.BF16.F32.PACK_AB R4, R62, R63 ;  /* 0x0000003f3e04723e */ /* 0x008fe200000010ff */
[----:B------:R-:W-:Y:S01]  /*de10*/  FADD.FTZ R133, R133, R102 ;  /* 0x0000006685857221 */ /* 0x000fe20000010000 */
[----:B------:R-:W-:Y:S01]  /*de20*/  HMMA.16816.F32.BF16 R24, R28, R6, R24 ;  /* 0x000000061c18723c */ /* 0x000fe20000041818 */
[----:B------:R-:W1:Y:S01]  /*de30*/  LDSM.16.MT88.4 R28, [R150+0x7c00] ;  /* 0x007c0000961c783b */ /* 0x000e620000004200 */
[----:B------:R-:W3:Y:S01]  /*de40*/  MUFU.EX2 R116, R123 ;  /* 0x0000007b00747308 */ /* 0x000ee20000000800 */
[----:B-----5:R-:W-:Y:S01]  /*de50*/  F2FP.BF16.F32.PACK_AB R6, R60, R61 ;  /* 0x0000003d3c06723e */ /* 0x020fe200000010ff */
[----:B------:R-:W-:Y:S01]  /*de60*/  FADD.FTZ R102, R98, R105 ;  /* 0x0000006962667221 */ /* 0x000fe20000010000 */
[----:B------:R-:W-:-:S03]  /*de70*/  FADD.FTZ R101, R126, R133 ;  /* 0x000000857e657221 */ /* 0x000fc60000010000 */
[----:B------:R-:W-:Y:S01]  /*de80*/  FADD.FTZ R99, R99, R102 ;  /* 0x0000006663637221 */ /* 0x000fe20000010000 */
[----:B------:R-:W-:Y:S01]  /*de90*/  FADD.FTZ R102, R124, R101 ;  /* 0x000000657c667221 */ /* 0x000fe20000010000 */
[----:B------:R-:W-:Y:S03]  /*dea0*/  MUFU.EX2 R112, R112 ;  /* 0x0000007000707308 */ /* 0x000fe60000000800 */
[----:B------:R-:W-:-:S04]  /*deb0*/  FADD.FTZ R102, R135, R102 ;  /* 0x0000006687667221 */ /* 0x000fc80000010000 */
[----:B------:R-:W-:Y:S01]  /*dec0*/  FADD.FTZ R143, R143, R102 ;  /* 0x000000668f8f7221 */ /* 0x000fe20000010000 */
[----:B------:R-:W5:Y:S01]  /*ded0*/  MUFU.EX2 R111, R111 ;  /* 0x0000006f006f7308 */ /* 0x000f620000000800 */
[----:B---3--:R-:W-:-:S07]  /*dee0*/  F2FP.BF16.F32.PACK_AB R5, R116, R127 ;  /* 0x0000007f7405723e */ /* 0x008fce00000010ff */
[----:B------:R-:W-:Y:S08]  /*def0*/  MUFU.EX2 R59, R59 ;  /* 0x0000003b003b7308 */ /* 0x000ff00000000800 */
[----:B------:R-:W3:Y:S01]  /*df00*/  MUFU.EX2 R58, R58 ;  /* 0x0000003a003a7308 */ /* 0x000ee20000000800 */
[----:B-----5:R-:W-:-:S07]  /*df10*/  F2FP.BF16.F32.PACK_AB R7, R111, R112 ;  /* 0x000000706f07723e */ /* 0x020fce00000010ff */
[----:B----4-:R-:W-:Y:S01]  /*df20*/  HMMA.16816.F32.BF16 R12, R4, R20, R12 ;  /* 0x00000014040c723c */ /* 0x010fe2000004180c */
[----:B------:R-:W-:Y:S01]  /*df30*/  FADD.FTZ R20, R96, R99 ;  /* 0x0000006360147221 */ /* 0x000fe20000010000 */
[----:B------:R-:W-:Y:S03]  /*df40*/  MUFU.EX2 R57, R57 ;  /* 0x0000003900397308 */ /* 0x000fe60000000800 */
[----:B------:R-:W-:-:S03]  /*df50*/  FADD.FTZ R95, R95, R20 ;  /* 0x000000145f5f7221 */ /* 0x000fc60000010000 */
[----:B------:R-:W-:Y:S01]  /*df60*/  HMMA.16816.F32.BF16 R16, R4, R22, R16 ;  /* 0x000000160410723c */ /* 0x000fe20000041810 */
[----:B------:R-:W4:Y:S01]  /*df70*/  LDSM.16.MT88.4 R20, [R0+0x2c00] ;  /* 0x002c00000014783b */ /* 0x000f220000004200 */
[----:B------:R-:W5:Y:S01]  /*df80*/  MUFU.EX2 R56, R56 ;  /* 0x0000003800387308 */ /* 0x000f620000000800 */
[----:B------:R-:W-:Y:S01]  /*df90*/  FADD.FTZ R94, R94, R95 ;  /* 0x0000005f5e5e7221 */ /* 0x000fe20000010000 */
[----:B------:R-:W-:-:S03]  /*dfa0*/  FADD.FTZ R95, R130, R143 ;  /* 0x0000008f825f7221 */ /* 0x000fc60000010000 */
[----:B------:R-:W-:Y:S01]  /*dfb0*/  FADD.FTZ R89, R89, R94 ;  /* 0x0000005e59597221 */ /* 0x000fe20000010000 */
[C---:B--2---:R-:W-:Y:S01]  /*dfc0*/  HMMA.16816.F32.BF16 R136, R4.reuse, R8, R136 ;  /* 0x000000080488723c */ /* 0x044fe20000041888 */
[----:B------:R-:W-:Y:S01]  /*dfd0*/  FADD.FTZ R8, R128, R95 ;  /* 0x0000005f80087221 */ /* 0x000fe20000010000 */
[----:B------:R-:W-:Y:S01]  /*dfe0*/  MUFU.EX2 R103, R103 ;  /* 0x0000006700677308 */ /* 0x000fe20000000800 */
[----:B------:R-:W-:Y:S02]  /*dff0*/  FADD.FTZ R88, R88, R89 ;  /* 0x0000005958587221 */ /* 0x000fe40000010000 */
[----:B------:R-:W-:Y:S02]  /*e000*/  FADD.FTZ R8, R145, R8 ;  /* 0x0000000891087221 */ /* 0x000fe40000010000 */
[----:B------:R-:W-:Y:S01]  /*e010*/  FADD.FTZ R87, R87, R88 ;  /* 0x0000005857577221 */ /* 0x000fe20000010000 */
[----:B------:R-:W-:Y:S01]  /*e020*/  HMMA.16816.F32.BF16 R24, R4, R10, R24 ;  /* 0x0000000a0418723c */ /* 0x000fe20000041818 */
[----:B------:R-:W-:Y:S01]  /*e030*/  FADD.FTZ R163, R163, R8 ;  /* 0x00000008a3a37221 */ /* 0x000fe20000010000 */
[----:B------:R-:W2:Y:S01]  /*e040*/  MUFU.EX2 R98, R104 ;  /* 0x0000006800627308 */ /* 0x000ea20000000800 */
[----:B---3--:R-:W-:Y:S01]  /*e050*/  F2FP.BF16.F32.PACK_AB R4, R58, R59 ;  /* 0x0000003b3a04723e */ /* 0x008fe200000010ff */
[----:B------:R-:W-:Y:S01]  /*e060*/  FADD.FTZ R86, R86, R87 ;  /* 0x0000005756567221 */ /* 0x000fe20000010000 */
[----:B-----5:R-:W-:Y:S01]  /*e070*/  F2FP.BF16.F32.PACK_AB R6, R56, R57 ;  /* 0x000000393806723e */ /* 0x020fe200000010ff */
[----:B------:R-:W-:Y:S01]  /*e080*/  FADD.FTZ R87, R140, R163 ;  /* 0x000000a38c577221 */ /* 0x000fe20000010000 */
[----:B------:R-:W3:Y:S01]  /*e090*/  LDSM.16.MT88.4 R8, [R150+0x8000] ;  /* 0x008000009608783b */ /* 0x000ee20000004200 */
[----:B------:R-:W-:-:S02]  /*e0a0*/  FADD.FTZ R85, R85, R86 ;  /* 0x0000005655557221 */ /* 0x000fc40000010000 */
[----:B------:R-:W-:Y:S02]  /*e0b0*/  MUFU.EX2 R96, R97 ;  /* 0x0000006100607308 */ /* 0x000fe40000000800 */
[----:B------:R-:W-:Y:S01]  /*e0c0*/  FADD.FTZ R86, R84, R85 ;  /* 0x0000005554567221 */ /* 0x000fe20000010000 */
[----:B------:R-:W-:Y:S01]  /*e0d0*/  FFMA.FTZ R84, R44, UR6, -R52 ;  /* 0x000000062c547c23 */ /* 0x000fe20008010834 */
[--C-:B------:R-:W-:Y:S01]  /*e0e0*/  FFMA.FTZ R44, R51, UR6, -R90.reuse ;  /* 0x00000006332c7c23 */ /* 0x100fe2000801085a */
[----:B------:R-:W-:Y:S01]  /*e0f0*/  FFMA.FTZ R51, R50, UR6, -R90 ;  /* 0x0000000632337c23 */ /* 0x000fe2000801085a */
[----:B------:R-:W-:Y:S01]  /*e100*/  FADD.FTZ R83, R83, R86 ;  /* 0x0000005653537221 */ /* 0x000fe20000010000 */
[----:B------:R-:W-:Y:S01]  /*e110*/  FFMA.FTZ R50, R40, UR6, -R52 ;  /* 0x0000000628327c23 */ /* 0x000fe20008010834 */
[----:B------:R-:W5:Y:S01]  /*e120*/  MUFU.EX2 R93, R93 ;  /* 0x0000005d005d7308 */ /* 0x000f620000000800 */
[----:B--2---:R-:W-:Y:S01]  /*e130*/  F2FP.BF16.F32.PACK_AB R5, R98, R103 ;  /* 0x000000676205723e */ /* 0x004fe200000010ff */
[----:B------:R-:W-:Y:S01]  /*e140*/  FADD.FTZ R82, R82, R83 ;  /* 0x0000005352527221 */ /* 0x000fe20000010000 */
[----:B------:R-:W-:-:S03]  /*e150*/  FFMA.FTZ R40, R49, UR6, -R90 ;  /* 0x0000000631287c23 */ /* 0x000fc6000801085a */
[----:B------:R-:W-:Y:S02]  /*e160*/  FADD.FTZ R81, R81, R82 ;  /* 0x0000005251517221 */ /* 0x000fe40000010000 */
[----:B------:R-:W-:Y:S02]  /*e170*/  MUFU.EX2 R55, R55 ;  /* 0x0000003700377308 */ /* 0x000fe40000000800 */
[----:B------:R-:W-:-:S04]  /*e180*/  FADD.FTZ R80, R80, R81 ;  /* 0x0000005150507221 */ /* 0x000fc80000010000 */
[----:B------:R-:W-:Y:S02]  /*e190*/  FADD.FTZ R79, R79, R80 ;  /* 0x000000504f4f7221 */ /* 0x000fe40000010000 */
[----:B------:R-:W2:Y:S01]  /*e1a0*/  MUFU.EX2 R54, R54 ;  /* 0x0000003600367308 */ /* 0x000ea20000000800 */
[----:B-----5:R-:W-:Y:S01]  /*e1b0*/  F2FP.BF16.F32.PACK_AB R7, R93, R96 ;  /* 0x000000605d07723e */ /* 0x020fe200000010ff */
[----:B------:R-:W-:-:S04]  /*e1c0*/  FADD.FTZ R78, R78, R79 ;  /* 0x0000004f4e4e7221 */ /* 0x000fc80000010000 */
[----:B------:R-:W-:Y:S02]  /*e1d0*/  FADD.FTZ R77, R77, R78 ;  /* 0x0000004e4d4d7221 */ /* 0x000fe40000010000 */
[C---:B-1----:R-:W-:Y:S01]  /*e1e0*/  HMMA.16816.F32.BF16 R12, R4.reuse, R28, R12 ;  /* 0x0000001c040c723c */ /* 0x042fe2000004180c */
[----:B------:R-:W-:Y:S01]  /*e1f0*/  FADD.FTZ R28, R132, R87 ;  /* 0x00000057841c7221 */ /* 0x000fe20000010000 */
[----:B------:R-:W-:Y:S01]  /*e200*/  MUFU.EX2 R53, R53 ;  /* 0x0000003500357308 */ /* 0x000fe20000000800 */
[----:B------:R-:W-:Y:S02]  /*e210*/  FADD.FTZ R76, R76, R77 ;  /* 0x0000004d4c4c7221 */ /* 0x000fe40000010000 */
[----:B------:R-:W-:Y:S02]  /*e220*/  FADD.FTZ R28, R147, R28 ;  /* 0x0000001c931c7221 */ /* 0x000fe40000010000 */
[----:B------:R-:W-:Y:S01]  /*e230*/  FADD.FTZ R75, R75, R76 ;  /* 0x0000004c4b4b7221 */ /* 0x000fe20000010000 */
[----:B----4-:R-:W-:Y:S01]  /*e240*/  HMMA.16816.F32.BF16 R136, R4, R20, R136 ;  /* 0x000000140488723c */ /* 0x010fe20000041888 */
[----:B------:R-:W-:Y:S01]  /*e250*/  FADD.FTZ R29, R169, R28 ;  /* 0x0000001ca91d7221 */ /* 0x000fe20000010000 */
[----:B------:R-:W1:Y:S01]  /*e260*/  MUFU.EX2 R2, R2 ;  /* 0x0000000200027308 */ /* 0x000e620000000800 */
[----:B------:R-:W-:-:S02]  /*e270*/  FADD.FTZ R74, R74, R75 ;  /* 0x0000004b4a4a7221 */ /* 0x000fc40000010000 */
[----:B------:R-:W-:Y:S02]  /*e280*/  FADD.FTZ R29, R142, R29 ;  /* 0x0000001d8e1d7221 */ /* 0x000fe40000010000 */
[----:B------:R-:W-:Y:S01]  /*e290*/  FADD.FTZ R73, R73, R74 ;  /* 0x0000004a49497221 */ /* 0x000fe20000010000 */
[----:B------:R-:W-:Y:S01]  /*e2a0*/  HMMA.16816.F32.BF16 R16, R4, R30, R16 ;  /* 0x0000001e0410723c */ /* 0x000fe20000041810 */
[----:B------:R-:W-:Y:S01]  /*e2b0*/  FADD.FTZ R20, R144, R29 ;  /* 0x0000001d90147221 */ /* 0x000fe20000010000 */
[----:B------:R-:W-:Y:S01]  /*e2c0*/  MUFU.EX2 R47, R47 ;  /* 0x0000002f002f7308 */ /* 0x000fe20000000800 */
[----:B------:R-:W4:Y:S01]  /*e2d0*/  LDSM.16.MT88.4 R28, [R0+0x3000] ;  /* 0x00300000001c783b */ /* 0x000f220000004200 */
[----:B------:R-:W-:Y:S01]  /*e2e0*/  FADD.FTZ R72, R72, R73 ;  /* 0x0000004948487221 */ /* 0x000fe20000010000 */
[----:B------:R-:W-:-:S03]  /*e2f0*/  FADD.FTZ R20, R175, R20 ;  /* 0x00000014af147221 */ /* 0x000fc60000010000 */
[----:B------:R-:W-:Y:S01]  /*e300*/  HMMA.16816.F32.BF16 R24, R4, R22, R24 ;  /* 0x000000160418723c */ /* 0x000fe20000041818 */
[----:B------:R-:W-:Y:S01]  /*e310*/  FADD.FTZ R181, R181, R20 ;  /* 0x00000014b5b57221 */ /* 0x000fe20000010000 */
[----:B------:R-:W5:Y:S01]  /*e320*/  MUFU.EX2 R46, R46 ;  /* 0x0000002e002e7308 */ /* 0x000f620000000800 */
[----:B--2---:R-:W-:Y:S01]  /*e330*/  F2FP.BF16.F32.PACK_AB R4, R54, R55 ;  /* 0x000000373604723e */ /* 0x004fe200000010ff */
[----:B------:R-:W-:Y:S01]  /*e340*/  FADD.FTZ R71, R71, R72 ;  /* 0x0000004847477221 */ /* 0x000fe20000010000 */
[----:B------:R-:W-:Y:S01]  /*e350*/  FADD.FTZ R181, R146, R181 ;  /* 0x000000b592b57221 */ /* 0x000fe20000010000 */
[----:B-1----:R-:W-:Y:S01]  /*e360*/  F2FP.BF16.F32.PACK_AB R6, R2, R53 ;  /* 0x000000350206723e */ /* 0x002fe200000010ff */
[----:B------:R-:W-:Y:S01]  /*e370*/  LDSM.16.MT88.4 R20, [R150+0x8400] ;  /* 0x008400009614783b */ /* 0x000fe20000004200 */
[----:B------:R-:W-:Y:S01]  /*e380*/  FADD.FTZ R70, R70, R71 ;  /* 0x0000004746467221 */ /* 0x000fe20000010000 */
[----:B------:R-:W-:Y:S01]  /*e390*/  FADD.FTZ R152, R152, R181 ;  /* 0x000000b598987221 */ /* 0x000fe20000010000 */
[----:B------:R-:W-:Y:S02]  /*e3a0*/  MUFU.EX2 R45, R45 ;  /* 0x0000002d002d7308 */ /* 0x000fe40000000800 */
[----:B------:R-:W-:Y:S01]  /*e3b0*/  FADD.FTZ R69, R69, R70 ;  /* 0x0000004645457221 */ /* 0x000fe20000010000 */
[----:B------:R-:W-:-:S03]  /*e3c0*/  FADD.FTZ R183, R183, R152 ;  /* 0x00000098b7b77221 */ /* 0x000fc60000010000 */
[----:B------:R-:W-:Y:S01]  /*e3d0*/  FADD.FTZ R68, R68, R69 ;  /* 0x0000004544447221 */ /* 0x000fe20000010000 */
        /* <DEDUP_REMOVED lines=10> */
[----:B------:R-:W-:Y:S02]  /*e480*/  FADD.FTZ R64, R64, R65 ;  /* 0x0000004140407221 */ /* 0x000fe40000010000 */
[----:B------:R-:W2:Y:S01]  /*e490*/  MUFU.EX2 R141, R141 ;  /* 0x0000008d008d7308 */ /* 0x000ea20000000800 */
[----:B-1----:R-:W-:Y:S01]  /*e4a0*/  F2FP.BF16.F32.PACK_AB R7, R84, R45 ;  /* 0x0000002d5407723e */ /* 0x002fe200000010ff */
[----:B------:R-:W-:-:S04]  /*e4b0*/  FADD.FTZ R63, R63, R64 ;  /* 0x000000403f3f7221 */ /* 0x000fc80000010000 */
[----:B------:R-:W-:Y:S02]  /*e4c0*/  FADD.FTZ R62, R62, R63 ;  /* 0x0000003f3e3e7221 */ /* 0x000fe40000010000 */
[----:B---3--:R-:W-:Y:S01]  /*e4d0*/  HMMA.16816.F32.BF16 R12, R4, R8, R12 ;  /* 0x00000008040c723c */ /* 0x008fe2000004180c */
[----:B------:R-:W-:Y:S01]  /*e4e0*/  MUFU.EX2 R134, R134 ;  /* 0x0000008600867308 */ /* 0x000fe20000000800 */
[----:B------:R-:W-:-:S04]  /*e4f0*/  FADD.FTZ R61, R61, R62 ;  /* 0x0000003e3d3d7221 */ /* 0x000fc80000010000 */
[----:B------:R-:W-:Y:S02]  /*e500*/  FADD.FTZ R60, R60, R61 ;  /* 0x0000003d3c3c7221 */ /* 0x000fe40000010000 */
[----:B------:R-:W-:Y:S01]  /*e510*/  HMMA.16816.F32.BF16 R16, R4, R10, R16 ;  /* 0x0000000a0410723c */ /* 0x000fe20000041810 */
[----:B------:R-:W1:Y:S01]  /*e520*/  LDSM.16.MT88.4 R8, [R0+0x3400] ;  /* 0x003400000008783b */ /* 0x000e620000004200 */
[----:B------:R-:W3:Y:S01]  /*e530*/  MUFU.EX2 R173, R173 ;  /* 0x000000ad00ad7308 */ /* 0x000ee20000000800 */
[----:B------:R-:W-:-:S04]  /*e540*/  FADD.FTZ R59, R59, R60 ;  /* 0x0000003c3b3b7221 */ /* 0x000fc80000010000 */
[----:B------:R-:W-:Y:S01]  /*e550*/  FADD.FTZ R58, R58, R59 ;  /* 0x0000003b3a3a7221 */ /* 0x000fe20000010000 */
[C---:B----4-:R-:W-:Y:S01]  /*e560*/  HMMA.16816.F32.BF16 R136, R4.reuse, R28, R136 ;  /* 0x0000001c0488723c */ /* 0x050fe20000041888 */
[----:B------:R-:W-:Y:S01]  /*e570*/  FADD.FTZ R28, R160, R171 ;  /* 0x000000aba01c7221 */ /* 0x000fe20000010000 */
[----:B------:R-:W-:Y:S01]  /*e580*/  MUFU.EX2 R43, R43 ;  /* 0x0000002b002b7308 */ /* 0x000fe20000000800 */
[----:B------:R-:W-:Y:S02]  /*e590*/  FADD.FTZ R57, R57, R58 ;  /* 0x0000003a39397221 */ /* 0x000fe40000010000 */
[----:B------:R-:W-:Y:S02]  /*e5a0*/  FADD.FTZ R28, R161, R28 ;  /* 0x0000001ca11c7221 */ /* 0x000fe40000010000 */
[----:B------:R-:W-:Y:S01]  /*e5b0*/  FADD.FTZ R56, R56, R57 ;  /* 0x0000003938387221 */ /* 0x000fe20000010000 */
[----:B------:R-:W-:Y:S01]  /*e5c0*/  HMMA.16816.F32.BF16 R24, R4, R30, R24 ;  /* 0x0000001e0418723c */ /* 0x000fe20000041818 */
[----:B------:R-:W-:Y:S01]  /*e5d0*/  FADD.FTZ R159, R159, R28 ;  /* 0x0000001c9f9f7221 */ /* 0x000fe20000010000 */
[----:B------:R-:W4:Y:S01]  /*e5e0*/  MUFU.EX2 R42, R42 ;  /* 0x0000002a002a7308 */ /* 0x000f220000000800 */
[----:B------:R-:W5:Y:S01]  /*e5f0*/  LDSM.16.MT88.4 R28, [R150+0x8800] ;  /* 0x00880000961c783b */ /* 0x000f620000004200 */
[----:B--2---:R-:W-:Y:S01]  /*e600*/  F2FP.BF16.F32.PACK_AB R4, R141, R114 ;  /* 0x000000728d04723e */ /* 0x004fe200000010ff */
[----:B------:R-:W-:Y:S01]  /*e610*/  FADD.FTZ R159, R162, R159 ;  /* 0x0000009fa29f7221 */ /* 0x000fe20000010000 */
[----:B---3--:R-:W-:Y:S01]  /*e620*/  F2FP.BF16.F32.PACK_AB R6, R173, R134 ;  /* 0x00000086ad06723e */ /* 0x008fe200000010ff */
[----:B------:R-:W-:-:S02]  /*e630*/  FADD.FTZ R55, R55, R56 ;  /* 0x0000003837377221 */ /* 0x000fc40000010000 */
[----:B------:R-:W-:Y:S01]  /*e640*/  FADD.FTZ R164, R164, R159 ;  /* 0x0000009fa4a47221 */ /* 0x000fe20000010000 */
[----:B------:R-:W-:Y:S01]  /*e650*/  MUFU.EX2 R41, R41 ;  /* 0x0000002900297308 */ /* 0x000fe20000000800 */
[----:B------:R-:W-:Y:S02]  /*e660*/  FADD.FTZ R54, R54, R55 ;  /* 0x0000003736367221 */ /* 0x000fe40000010000 */
[----:B------:R-:W-:Y:S02]  /*e670*/  FADD.FTZ R164, R151, R164 ;  /* 0x000000a497a47221 */ /* 0x000fe40000010000 */
[----:B------:R-:W-:Y:S02]  /*e680*/  FADD.FTZ R53, R53, R54 ;  /* 0x0000003635357221 */ /* 0x000fe40000010000 */
[----:B------:R-:W-:Y:S01]  /*e690*/  FADD.FTZ R149, R149, R164 ;  /* 0x000000a495957221 */ /* 0x000fe20000010000 */
[----:B------:R-:W2:Y:S01]  /*e6a0*/  MUFU.EX2 R50, R50 ;  /* 0x0000003200327308 */ /* 0x000ea20000000800 */
[----:B----4-:R-:W-:Y:S01]  /*e6b0*/  F2FP.BF16.F32.PACK_AB R5, R42, R43 ;  /* 0x0000002b2a05723e */ /* 0x010fe200000010ff */
[----:B------:R-:W-:Y:S01]  /*e6c0*/  FADD.FTZ R53, R2, R53 ;  /* 0x0000003502357221 */ /* 0x000fe20000010000 */
[----:B------:R-:W-:Y:S01]  /*e6d0*/  FADD.FTZ R166, R166, R149 ;  /* 0x00000095a6a67221 */ /* 0x000fe20000010000 */
[----:B------:R-:W-:-:S02]  /*e6e0*/  MOV R2, R92 ;  /* 0x0000005c00027202 */ /* 0x000fc40000000f00 */
[----:B------:R-:W-:Y:S01]  /*e6f0*/  FADD.FTZ R114, R114, R53 ;  /* 0x0000003572727221 */ /* 0x000fe20000010000 */
[----:B------:R-:W-:Y:S01]  /*e700*/  FADD.FTZ R127, R127, R166 ;  /* 0x000000a67f7f7221 */ /* 0x000fe20000010000 */
[----:B------:R-:W-:Y:S02]  /*e710*/  MUFU.EX2 R154, R154 ;  /* 0x0000009a009a7308 */ /* 0x000fe40000000800 */
[----:B------:R-:W-:Y:S01]  /*e720*/  FADD.FTZ R141, R141, R114 ;  /* 0x000000728d8d7221 */ /* 0x000fe20000010000 */
[----:B------:R-:W-:-:S03]  /*e730*/  FADD.FTZ R127, R116, R127 ;  /* 0x0000007f747f7221 */ /* 0x000fc60000010000 */
[----:B------:R-:W-:Y:S02]  /*e740*/  FADD.FTZ R134, R134, R141 ;  /* 0x0000008d86867221 */ /* 0x000fe40000010000 */
[----:B------:R-:W3:Y:S01]  /*e750*/  MUFU.EX2 R167, R167 ;  /* 0x000000a700a77308 */ /* 0x000ee20000000800 */
[----:B--2---:R-:W-:Y:S01]  /*e760*/  F2FP.BF16.F32.PACK_AB R7, R50, R41 ;  /* 0x000000293207723e */ /* 0x004fe200000010ff */
[----:B------:R-:W-:-:S06]  /*e770*/  FADD.FTZ R173, R173, R134 ;  /* 0x00000086adad7221 */ /* 0x000fcc0000010000 */
[----:B-1----:R-:W-:Y:S01]  /*e780*/  HMMA.16816.F32.BF16 R136, R4, R8, R136 ;  /* 0x000000080488723c */ /* 0x002fe20000041888 */
[----:B------:R-:W-:Y:S01]  /*e790*/  MUFU.EX2 R155, R155 ;  /* 0x0000009b009b7308 */ /* 0x000fe20000000800 */
[----:B------:R-:W-:-:S04]  /*e7a0*/  FADD.FTZ R8, R112, R127 ;  /* 0x0000007f70087221 */ /* 0x000fc80000010000 */
[----:B------:R-:W-:Y:S02]  /*e7b0*/  FADD.FTZ R8, R111, R8 ;  /* 0x000000086f087221 */ /* 0x000fe40000010000 */
[C---:B------:R-:W-:Y:S01]  /*e7c0*/  HMMA.16816.F32.BF16 R12, R4.reuse, R20, R12 ;  /* 0x00000014040c723c */ /* 0x040fe2000004180c */
[----:B------:R-:W1:Y:S01]  /*e7d0*/  MUFU.EX2 R100, R100 ;  /* 0x0000006400647308 */ /* 0x000e620000000800 */
[----:B------:R-:W-:Y:S01]  /*e7e0*/  FADD.FTZ R49, R103, R8 ;  /* 0x0000000867317221 */ /* 0x000fe20000010000 */
[C---:B---3--:R-:W-:Y:S01]  /*e7f0*/  F2FP.BF16.F32.PACK_AB R8, R167.reuse, R154 ;  /* 0x0000009aa708723e */ /* 0x048fe200000010ff */
[----:B------:R-:W-:Y:S02]  /*e800*/  FADD.FTZ R154, R154, R173 ;  /* 0x000000ad9a9a7221 */ /* 0x000fe40000010000 */
[----:B------:R-:W-:Y:S02]  /*e810*/  FADD.FTZ R49, R98, R49 ;  /* 0x0000003162317221 */ /* 0x000fe40000010000 */
[----:B------:R-:W-:Y:S01]  /*e820*/  HMMA.16816.F32.BF16 R16, R4, R22, R16 ;  /* 0x000000160410723c */ /* 0x000fe20000041810 */
[----:B------:R-:W-:Y:S01]  /*e830*/  MUFU.EX2 R39, R39 ;  /* 0x0000002700277308 */ /* 0x000fe20000000800 */
[----:B------:R-:W2:Y:S01]  /*e840*/  LDSM.16.MT88.4 R20, [R0+0x3800] ;  /* 0x003800000014783b */ /* 0x000ea20000004200 */
[----:B------:R-:W-:Y:S01]  /*e850*/  FADD.FTZ R96, R96, R49 ;  /* 0x0000003160607221 */ /* 0x000fe20000010000 */
[----:B------:R-:W-:-:S03]  /*e860*/  FADD.FTZ R154, R167, R154 ;  /* 0x0000009aa79a7221 */ /* 0x000fc60000010000 */
[----:B------:R-:W-:Y:S01]  /*e870*/  FADD.FTZ R96, R93, R96 ;  /* 0x000000605d607221 */ /* 0x000fe20000010000 */
[----:B------:R-:W-:Y:S01]  /*e880*/  HMMA.16816.F32.BF16 R24, R4, R10, R24 ;  /* 0x0000000a0418723c */ /* 0x000fe20000041818 */
[----:B------:R-:W3:Y:S01]  /*e890*/  MUFU.EX2 R38, R38 ;  /* 0x0000002600267308 */ /* 0x000ee20000000800 */
[----:B-1----:R-:W-:Y:S01]  /*e8a0*/  F2FP.BF16.F32.PACK_AB R10, R100, R155 ;  /* 0x0000009b640a723e */ /* 0x002fe200000010ff */
[----:B------:R-:W-:Y:S01]  /*e8b0*/  FADD.FTZ R47, R47, R96 ;  /* 0x000000602f2f7221 */ /* 0x000fe20000010000 */
[----:B------:R-:W1:Y:S01]  /*e8c0*/  LDSM.16.MT88.4 R4, [R150+0x8c00] ;  /* 0x008c00009604783b */ /* 0x000e620000004200 */
[----:B------:R-:W-:Y:S02]  /*e8d0*/  FADD.FTZ R155, R155, R154 ;  /* 0x0000009a9b9b7221 */ /* 0x000fe40000010000 */
[----:B------:R-:W-:Y:S02]  /*e8e0*/  FADD.FTZ R46, R46, R47 ;  /* 0x0000002f2e2e7221 */ /* 0x000fe40000010000 */
        /* <DEDUP_REMOVED lines=12> */
[----:B----4-:R-:W-:Y:S01]  /*e9b0*/  F2FP.BF16.F32.PACK_AB R11, R36, R37 ;  /* 0x00000025240b723e */ /* 0x010fe200000010ff */
[----:B------:R-:W-:-:S04]  /*e9c0*/  FADD.FTZ R39, R39, R50 ;  /* 0x0000003227277221 */ /* 0x000fc80000010000 */
[----:B------:R-:W-:Y:S02]  /*e9d0*/  FADD.FTZ R38, R38, R39 ;  /* 0x0000002726267221 */ /* 0x000fe40000010000 */
[----:B-----5:R-:W-:Y:S01]  /*e9e0*/  HMMA.16816.F32.BF16 R12, R8, R28, R12 ;  /* 0x0000001c080c723c */ /* 0x020fe2000004180c */
[----:B------:R-:W-:Y:S01]  /*e9f0*/  MUFU.EX2 R40, R40 ;  /* 0x0000002800287308 */ /* 0x000fe20000000800 */
[----:B------:R-:W-:-:S04]  /*ea00*/  FADD.FTZ R37, R37, R38 ;  /* 0x0000002625257221 */ /* 0x000fc80000010000 */
[----:B------:R-:W-:Y:S02]  /*ea10*/  FADD.FTZ R36, R36, R37 ;  /* 0x0000002524247221 */ /* 0x000fe40000010000 */
[C---:B------:R-:W-:Y:S01]  /*ea20*/  HMMA.16816.F32.BF16 R28, R8.reuse, R30, R16 ;  /* 0x0000001e081c723c */ /* 0x040fe20000041810 */
[----:B------:R4:W5:Y:S01]  /*ea30*/  LDSM.16.MT88.4 R16, [R0+0x3c00] ;  /* 0x003c00000010783b */ /* 0x0009620000004200 */
[----:B------:R-:W1:Y:S06]  /*ea40*/  MUFU.EX2 R249, R249 ;  /* 0x000000f900f97308 */ /* 0x000e6c0000000800 */
[C---:B--2---:R-:W-:Y:S02]  /*ea50*/  HMMA.16816.F32.BF16 R136, R8.reuse, R20, R136 ;  /* 0x000000140888723c */ /* 0x044fe40000041888 */
[----:B------:R-:W-:Y:S06]  /*ea60*/  MUFU.EX2 R35, R35 ;  /* 0x0000002300237308 */ /* 0x000fec0000000800 */
[----:B------:R-:W-:Y:S01]  /*ea70*/  HMMA.16816.F32.BF16 R24, R8, R22, R24 ;  /* 0x000000160818723c */ /* 0x000fe20000041818 */
[----:B---3--:R-:W-:Y:S01]  /*ea80*/  F2FP.BF16.F32.PACK_AB R8, R51, R44 ;  /* 0x0000002c3308723e */ /* 0x008fe200000010ff */
[----:B------:R-:W2:Y:S01]  /*ea90*/  MUFU.EX2 R34, R34 ;  /* 0x0000002200227308 */ /* 0x000ea20000000800 */
[----:B-1----:R-:W-:Y:S01]  /*eaa0*/  F2FP.BF16.F32.PACK_AB R10, R249, R40 ;  /* 0x00000028f90a723e */ /* 0x002fe200000010ff */
[----:B------:R-:W-:-:S04]  /*eab0*/  FADD.FTZ R44, R44, R155 ;  /* 0x0000009b2c2c7221 */ /* 0x000fc80000010000 */
[----:B------:R-:W-:Y:S01]  /*eac0*/  FADD.FTZ R51, R51, R44 ;  /* 0x0000002c33337221 */ /* 0x000fe20000010000 */
[----:B----4-:R-:W-:Y:S01]  /*ead0*/  MOV R0, R91 ;  /* 0x0000005b00007202 */ /* 0x010fe20000000f00 */
[----:B------:R-:W-:Y:S02]  /*eae0*/  MUFU.EX2 R33, R33 ;  /* 0x0000002100217308 */ /* 0x000fe40000000800 */
[----:B------:R-:W-:-:S04]  /*eaf0*/  FADD.FTZ R40, R40, R51 ;  /* 0x0000003328287221 */ /* 0x000fc80000010000 */
[----:B------:R-:W-:Y:S02]  /*eb00*/  FADD.FTZ R249, R249, R40 ;  /* 0x00000028f9f97221 */ /* 0x000fe40000010000 */
[----:B------:R-:W1:Y:S01]  /*eb10*/  MUFU.EX2 R250, R250 ;  /* 0x000000fa00fa7308 */ /* 0x000e620000000800 */
[----:B--2---:R-:W-:Y:S01]  /*eb20*/  F2FP.BF16.F32.PACK_AB R9, R34, R35 ;  /* 0x000000232209723e */ /* 0x004fe200000010ff */
[----:B------:R-:W-:-:S04]  /*eb30*/  FADD.FTZ R35, R35, R36 ;  /* 0x0000002423237221 */ /* 0x000fc80000010000 */
[----:B------:R-:W-:Y:S01]  /*eb40*/  FADD.FTZ R34, R34, R35 ;  /* 0x0000002322227221 */ /* 0x000fe20000010000 */
[----:B-1----:R-:W-:-:S03]  /*eb50*/  F2FP.BF16.F32.PACK_AB R11, R250, R33 ;  /* 0x00000021fa0b723e */ /* 0x002fc600000010ff */
[----:B------:R-:W-:-:S04]  /*eb60*/  FADD.FTZ R33, R33, R34 ;  /* 0x0000002221217221 */ /* 0x000fc80000010000 */
[----:B------:R-:W-:Y:S01]  /*eb70*/  FADD.FTZ R250, R250, R33 ;  /* 0x00000021fafa7221 */ /* 0x000fe20000010000 */
[C---:B------:R-:W-:Y:S08]  /*eb80*/  HMMA.16816.F32.BF16 R144, R8.reuse, R4, R12 ;  /* 0x000000040890723c */ /* 0x040ff0000004180c */
[C---:B------:R-:W-:Y:S08]  /*eb90*/  HMMA.16816.F32.BF16 R140, R8.reuse, R6, R28 ;  /* 0x00000006088c723c */ /* 0x040ff0000004181c */
[C---:B-----5:R-:W-:Y:S08]  /*eba0*/  HMMA.16816.F32.BF16 R136, R8.reuse, R16, R136 ;  /* 0x000000100888723c */ /* 0x060ff00000041888 */
[----:B------:R-:W-:-:S15]  /*ebb0*/  HMMA.16816.F32.BF16 R132, R8, R18, R24 ;  /* 0x000000120884723c */ /* 0x000fde0000041818 */
[----:B------:R-:W-:-:S05]  /*ebc0*/  NOP ;  /* 0x0000000000007918 */ /* 0x000fca0000000000 */
.L_x_628:
        /* <DEDUP_REMOVED lines=13> */
[----:B------:R-:W3:Y:S01]  /*eca0*/  LDCU UR4, c[0x0][0x45c] ;  /* 0x00008b80ff0477ac */ /* 0x000ee20008000800 */
[----:B------:R-:W4:Y:S01]  /*ecb0*/  LDCU.64 UR6, c[0x0][0x3a0] ;  /* 0x00007400ff0677ac */ /* 0x000f220008000a00 */
[----:B------:R-:W1:Y:S09]  /*ecc0*/  LDCU.64 UR8, c[0x0][0x3a8] ;  /* 0x00007500ff0877ac */ /* 0x000e720008000a00 */
.L_x_640:
        /* <DEDUP_REMOVED lines=69> */
[----:B------:R-:W-:Y:S01]  /*f120*/  IMAD.WIDE.U32 R8, R6, UR8, R8 ;  /* 0x0000000806087c25 */ /* 0x000fe2000f8e0008 */
[----:B------:R-:W-:Y:S02]  /*f130*/  SHF.R.S32.HI R5, RZ, 0x1f, R6 ;  /* 0x0000001fff057819 */ /* 0x000fe40000011406 */
[----:B------:R-:W-:Y:S03]  /*f140*/  LEA R234, P0, R8, R2, 0x1 ;  /* 0x0000000208ea7211 */ /* 0x000fe600078008ff */
[----:B------:R-:W-:Y:S04]  /*f150*/  IMAD R5, R5, UR8, RZ ;  /* 0x0000000805057c24 */ /* 0x000fe8000f8e02ff */
[----:B------:R-:W-:Y:S04]  /*f160*/  IMAD R5, R6, UR9, R5 ;  /* 0x0000000906057c24 */ /* 0x000fe8000f8e0205 */
[----:B------:R-:W-:Y:S05]  /*f170*/  IMAD.IADD R5, R9, 0x1, R5 ;  /* 0x0000000109057824 */ /* 0x000fea00078e0205 */
[----:B------:R-:W-:Y:S07]  /*f180*/  LEA.HI.X R235, R8, R0, R5, 0x1, P0 ;  /* 0x0000000008eb7211 */ /* 0x000fee00000f0c05 */
.L_x_637:
[----:B------:R-:W-:Y:S01]  /*f190*/  @!PT LDS RZ, [RZ] ;  /* 0x00000000fffff984 */ /* 0x000fe20000000800 */
[----:B------:R-:W-:Y:S01]  /*f1a0*/  @!PT LDS RZ, [RZ] ;  /* 0x00000000fffff984 */ /* 0x000fe20000000800 */
[----:B------:R-:W-:Y:S01]  /*f1b0*/  @!PT LDS RZ, [RZ] ;  /* 0x00000000fffff984 */ /* 0x000fe20000000800 */
[----:B------:R-:W-:Y:S01]  /*f1c0*/  @!P2 LDGSTS.E.BYPASS.LTC128B.128 [R237+0x5000], desc[UR16][R234.64] ;  /* 0x05000000eaedafae */ /* 0x000fe2000b981a10 */
[C---:B------:R-:W-:Y:S02]  /*f1d0*/  SHF.L.U32 R17, R16.reuse, 0x6, RZ ;  /* 0x0000000610117819 */ /* 0x040fe400000006ff */
[----:B-1----:R-:W-:Y:S02]  /*f1e0*/  SHF.L.U64.HI R18, R16, 0x6, R3 ;  /* 0x0000000610127819 */ /* 0x002fe40000010203 */
[----:B------:R-:W-:Y:S02]  /*f1f0*/  IADD3 R24, P0, PT, R17, R234, RZ ;  /* 0x000000ea11187210 */ /* 0x000fe40007f1e0ff */
[----:B------:R-:W-:Y:S01]  /*f200*/  MOV R2, 0x20 ;  /* 0x0000002000027802 */ /* 0x000fe20000000f00 */
[----:B------:R-:W-:Y:S01]  /*f210*/  @P2 STS.128 [R237+0x5000], RZ ;  /* 0x005000ffed002388 */ /* 0x000fe20000000c00 */
[----:B------:R-:W-:Y:S02]  /*f220*/  IADD3.X R25, PT, PT, R18, R235, RZ, P0, !PT ;  /* 0x000000eb12197210 */ /* 0x000fe400007fe4ff */
[CC--:B------:R-:W-:Y:S02]  /*f230*/  @!P1 LEA R20, P0, R16.reuse, R24.reuse, 0x8 ;  /* 0x0000001810149211 */ /* 0x0c0fe400078040ff */
[C---:B------:R-:W-:Y:S01]  /*f240*/  @!P1 LEA R22, P4, R16.reuse, R24, 0x7 ;  /* 0x0000001810169211 */ /* 0x040fe200078838ff */
[C---:B------:R-:W-:Y:S01]  /*f250*/  @!P1 IMAD.WIDE.U32 R30, R16.reuse, 0xc0, R24 ;  /* 0x000000c0101e9825 */ /* 0x040fe200078e0018 */
[----:B------:R-:W-:Y:S01]  /*f260*/  @!P1 LEA.HI.X R21, R16, R25, R3, 0x8, P0 ;  /* 0x0000001910159211 */ /* 0x000fe200000f4403 */
[----:B------:R-:W-:Y:S01]  /*f270*/  @P1 STS.128 [R237+0x5800], RZ ;  /* 0x005800ffed001388 */ /* 0x000fe20000000c00 */
[----:B------:R-:W-:Y:S01]  /*f280*/  @!P1 IADD3 R32, P0, PT, R24, R17, RZ ;  /* 0x0000001118209210 */ /* 0x000fe20007f1e0ff */
[C---:B------:R-:W-:Y:S01]  /*f290*/  @!P1 IMAD.WIDE.U32 R28, R16.reuse, 0x140, R24 ;  /* 0x00000140101c9825 */ /* 0x040fe200078e0018 */
[CC--:B------:R-:W-:Y:S02]  /*f2a0*/  @!P1 LEA.HI.X R23, R16.reuse, R25.reuse, R3, 0x7, P4 ;  /* 0x0000001910179211 */ /* 0x0c0fe400020f3c03 */
[----:B------:R-:W-:Y:S01]  /*f2b0*/  @!P1 IADD3.X R33, PT, PT, R25, R18, RZ, P0, !PT ;  /* 0x0000001219219210 */ /* 0x000fe200007fe4ff */
[----:B------:R-:W-:Y:S01]  /*f2c0*/  @!P1 IMAD R17, R3, 0xc0, RZ ;  /* 0x000000c003119824 */ /* 0x000fe200078e02ff */
[----:B------:R-:W-:Y:S01]  /*f2d0*/  @!P1 MOV R26, R24 ;  /* 0x00000018001a9202 */ /* 0x000fe20000000f00 */
[----:B------:R-:W-:Y:S01]  /*f2e0*/  @!PT LDS RZ, [RZ] ;  /* 0x00000000fffff984 */ /* 0x000fe20000000800 */
[----:B------:R-:W-:Y:S01]  /*f2f0*/  @!PT LDS RZ, [RZ] ;  /* 0x00000000fffff984 */ /* 0x000fe20000000800 */
[----:B------:R-:W-:Y:S01]  /*f300*/  @!PT LDS RZ, [RZ] ;  /* 0x00000000fffff984 */ /* 0x000fe20000000800 */
[----:B------:R-:W-:Y:S01]  /*f310*/  @!P1 LDGSTS.E.BYPASS.LTC128B.128 [R237+0x5800], desc[UR16][R24.64] ;  /* 0x0580000018ed9fae */ /* 0x000fe2000b981a10 */
[----:B------:R-:W-:Y:S02]  /*f320*/  @!P1 MOV R27, R25 ;  /* 0x00000019001b9202 */ /* 0x000fe40000000f00 */
[----:B------:R-:W-:Y:S01]  /*f330*/  @!P1 IADD3 R31, PT, PT, R17, R31, RZ ;  /* 0x0000001f111f9210 */ /* 0x000fe20007ffe0ff */
[----:B------:R-:W-:Y:S04]  /*f340*/  @!P1 IMAD.WIDE.U32 R26, R16, 0x180, R26 ;  /* 0x00000180101a9825 */ /* 0x000fe800078e001a */
[----:B------:R-:W-:Y:S01]  /*f350*/  @P1 STS.128 [R237+0x6000], RZ ;  /* 0x006000ffed001388 */ /* 0x000fe20000000c00 */
[C---:B------:R-:W-:Y:S02]  /*f360*/  @!P1 IMAD R16, R3.reuse, 0x140, RZ ;  /* 0x0000014003109824 */ /* 0x040fe400078e02ff */
[----:B------:R-:W-:Y:S03]  /*f370*/  @!P1 IMAD R3, R3, 0x180, RZ ;  /* 0x0000018003039824 */ /* 0x000fe600078e02ff */
[----:B------:R-:W-:Y:S02]  /*f380*/  @!P1 IADD3 R29, PT, PT, R16, R29, RZ ;  /* 0x0000001d101d9210 */ /* 0x000fe40007ffe0ff */
[----:B------:R-:W-:Y:S01]  /*f390*/  @!PT LDS RZ, [RZ] ;  /* 0x00000000fffff984 */ /* 0x000fe20000000800 */
[----:B------:R-:W-:Y:S01]  /*f3a0*/  @!PT LDS RZ, [RZ] ;  /* 0x00000000fffff984 */ /* 0x000fe20000000800 */
[----:B------:R-:W-:Y:S01]  /*f3b0*/  @!PT LDS RZ, [RZ] ;  /* 0x00000000fffff984 */ /* 0x000fe20000000800 */
[----:B------:R-:W-:Y:S01]  /*f3c0*/  @!P1 LDGSTS.E.BYPASS.LTC128B.128 [R237+0x6000], desc[UR16][R32.64] ;  /* 0x0600000020ed9fae */ /* 0x000fe2000b981a10 */
[----:B------:R-:W-:Y:S07]  /*f3d0*/  @!P1 IADD3 R27, PT, PT, R3, R27, RZ ;  /* 0x0000001b031b9210 */ /* 0x000fee0007ffe0ff */
[----:B------:R-:W-:Y:S08]  /*f3e0*/  @P1 STS.128 [R237+0x6800], RZ ;  /* 0x006800ffed001388 */ /* 0x000ff00000000c00 */
[----:B------:R-:W-:Y:S01]  /*f3f0*/  @!PT LDS RZ, [RZ] ;  /* 0x00000000fffff984 */ /* 0x000fe20000000800 */
[----:B------:R-:W-:Y:S01]  /*f400*/  @!PT LDS RZ, [RZ] ;  /* 0x00000000fffff984 */ /* 0x000fe20000000800 */
[----:B------:R-:W-:Y:S01]  /*f410*/  @!PT LDS RZ, [RZ] ;  /* 0x00000000fffff984 */ /* 0x000fe20000000800 */
[----:B------:R-:W-:Y:S08]  /*f420*/  @!P1 LDGSTS.E.BYPASS.LTC128B.128 [R237+0x6800], desc[UR16][R22.64] ;  /* 0x0680000016ed9fae */ /* 0x000ff0000b981a10 */
        /* <DEDUP_REMOVED lines=9> */
[----:B------:R1:W-:Y:S08]  /*f4c0*/  @!P1 LDGSTS.E.BYPASS.LTC128B.128 [R237+0x7800], desc[UR16][R20.64] ;  /* 0x0780000014ed9fae */ /* 0x0003f0000b981a10 */
        /* <DEDUP_REMOVED lines=10> */
[----:B------:R-:W-:Y:S08]  /*f570*/  LDSM.16.M88.4 R152, [R229] ;  /* 0x00000000e598783b */ /* 0x000ff00000000200 */
[----:B------:R-:W0:Y:S08]  /*f580*/  LDGDEPBAR ;  /* 0x00000000000079af */ /* 0x000e300000000000 */
[----:B------:R-:W2:Y:S08]  /*f590*/  LDSM.16.M88.4 R156, [R228+0x1000] ;  /* 0x00100000e49c783b */ /* 0x000eb00000000200 */
[----:B------:R-:W3:Y:S08]  /*f5a0*/  LDSM.16.M88.4 R160, [R228+0x1400] ;  /* 0x00140000e4a0783b */ /* 0x000ef00000000200 */
[----:B------:R-:W1:Y:S08]  /*f5b0*/  LDSM.16.M88.4 R164, [R228+0x1800] ;  /* 0x00180000e4a4783b */ /* 0x000e700000000200 */
[----:B------:R-:W4:Y:S08]  /*f5c0*/  LDSM.16.M88.4 R168, [R228+0x1c00] ;  /* 0x001c0000e4a8783b */ /* 0x000f300000000200 */
        /* <DEDUP_REMOVED lines=11> */
[----:B------:R-:W4:Y:S01]  /*f680*/  LDSM.16.M88.4 R216, [R228+0x4c00] ;  /* 0x004c0000e4d8783b */ /* 0x000f220000000200 */
[----:B------:R-:W5:Y:S02]  /*f690*/  S2R R148, SR_TID.X ;  /* 0x0000000000947919 */ /* 0x000f640000002100 */
[----:B-----5:R-:W-:Y:S01]  /*f6a0*/  LOP3.LUT P0, R251, R148, 0x4, RZ, 0xc0, !PT ;  /* 0x0000000494fb7812 */ /* 0x020fe2000780c0ff */
[C---:B--2---:R-:W-:Y:S03]  /*f6b0*/  HMMA.16816.F32.BF16 R4, R152.reuse, R156, RZ ;  /* 0x0000009c9804723c */ /* 0x044fe600000418ff */
[----:B------:R-:W-:Y:S02]  /*f6c0*/  SEL R2, R2, 0xffffffe0, !P0 ;  /* 0xffffffe002027807 */ /* 0x000fe40004000000 */
[----:B------:R-:W-:Y:S02]  /*f6d0*/  ISETP.NE.AND P0, PT, R246, 0x1, PT ;  /* 0x00000001f600780c */ /* 0x000fe40003f05270 */
[-C--:B------:R-:W-:Y:S01]  /*f6e0*/  IADD3 R220, PT, PT, R229, R2.reuse, RZ ;  /* 0x00000002e5dc7210 */ /* 0x080fe20007ffe0ff */
[C---:B------:R-:W-:Y:S01]  /*f6f0*/  HMMA.16816.F32.BF16 R8, R152.reuse, R158, RZ ;  /* 0x0000009e9808723c */ /* 0x040fe200000418ff */
[----:B------:R-:W-:Y:S04]  /*f700*/  IADD3 R0, PT, PT, R228, R2, RZ ;  /* 0x00000002e4007210 */ /* 0x000fe80007ffe0ff */
[----:B------:R-:W-:Y:S03]  /*f710*/  LDSM.16.M88.4 R220, [R220] ;  /* 0x00000000dcdc783b */ /* 0x000fe60000000200 */
[C---:B---3--:R-:W-:Y:S05]  /*f720*/  HMMA.16816.F32.BF16 R12, R152.reuse, R160, RZ ;  /* 0x000000a0980c723c */ /* 0x048fea00000418ff */
[----:B------:R-:W2:Y:S03]  /*f730*/  LDSM.16.M88.4 R224, [R0+0x1000] ;  /* 0x0010000000e0783b */ /* 0x000ea60000000200 */
[C---:B------:R-:W-:Y:S05]  /*f740*/  HMMA.16816.F32.BF16 R16, R152.reuse, R162, RZ ;  /* 0x000000a29810723c */ /* 0x040fea00000418ff */
[----:B------:R-:W-:Y:S03]  /*f750*/  LDSM.16.M88.4 R156, [R0+0x1800] ;  /* 0x00180000009c783b */ /* 0x000fe60000000200 */
[C---:B-1----:R-:W-:Y:S08]  /*f760*/  HMMA.16816.F32.BF16 R20, R152.reuse, R164, RZ ;  /* 0x000000a49814723c */ /* 0x042ff000000418ff */
[C---:B------:R-:W-:Y:S08]  /*f770*/  HMMA.16816.F32.BF16 R24, R152.reuse, R166, RZ ;  /* 0x000000a69818723c */ /* 0x040ff000000418ff */
[C---:B----4-:R-:W-:Y:S08]  /*f780*/  HMMA.16816.F32.BF16 R28, R152.reuse, R168, RZ ;  /* 0x000000a8981c723c */ /* 0x050ff000000418ff */
        /* <DEDUP_REMOVED lines=24> */
[----:B------:R-:W-:Y:S01]  /*f910*/  HMMA.16816.F32.BF16 R128, R152, R218, RZ ;  /* 0x000000da9880723c */ /* 0x000fe200000418ff */
[----:B------:R-:W1:Y:S07]  /*f920*/  LDSM.16.M88.4 R152, [R0+0x1400] ;  /* 0x001400000098783b */ /* 0x000e6e0000000200 */
[C---:B--2---:R-:W-:Y:S08]  /*f930*/  HMMA.16816.F32.BF16 R4, R220.reuse, R224, R4 ;  /* 0x000000e0dc04723c */ /* 0x044ff00000041804 */
[C---:B------:R-:W-:Y:S11]  /*f940*/  HMMA.16816.F32.BF16 R8, R220.reuse, R226, R8 ;  /* 0x000000e2dc08723c */ /* 0x040ff60000041808 */
[----:B------:R-:W-:Y:S01]  /*f950*/  FMUL.FTZ R3, R4, UR5 ;  /* 0x0000000504037c20 */ /* 0x000fe20008410000 */
[----:B------:R-:W-:Y:S01]  /*f960*/  FMUL.FTZ R252, R6, UR5 ;  /* 0x0000000506fc7c20 */ /* 0x000fe20008410000 */
[----:B------:R-:W-:Y:S01]  /*f970*/  FMUL.FTZ R191, R5, UR5 ;  /* 0x0000000505bf7c20 */ /* 0x000fe20008410000 */
[----:B------:R-:W-:Y:S01]  /*f980*/  FMUL.FTZ R189, R7, UR5 ;  /* 0x0000000507bd7c20 */ /* 0x000fe20008410000 */
[----:B------:R2:W3:Y:S04]  /*f990*/  MUFU.TANH R197, R3 ;  /* 0x0000000300c57308 */ /* 0x0004e80000002400 */
[----:B------:R-:W-:Y:S01]  /*f9a0*/  FMUL.FTZ R233, R8, UR5 ;  /* 0x0000000508e97c20 */ /* 0x000fe20008410000 */
[----:B------:R-:W-:Y:S01]  /*f9b0*/  FMUL.FTZ R10, R10, UR5 ;  /* 0x000000050a0a7c20 */ /* 0x000fe20008410000 */
[----:B------:R-:W-:Y:S01]  /*f9c0*/  FMUL.FTZ R203, R9, UR5 ;  /* 0x0000000509cb7c20 */ /* 0x000fe20008410000 */
[----:B------:R-:W-:Y:S03]  /*f9d0*/  FMUL.FTZ R9, R11, UR5 ;  /* 0x000000050b097c20 */ /* 0x000fe60008410000 */
[----:B------:R4:W2:Y:S01]  /*f9e0*/  MUFU.TANH R205, R233 ;  /* 0x000000e900cd7308 */ /* 0x0008a20000002400 */
[C---:B-1----:R-:W-:Y:S09]  /*f9f0*/  HMMA.16816.F32.BF16 R12, R220.reuse, R152, R12 ;  /* 0x00000098dc0c723c */ /* 0x042ff2000004180c */
[----:B------:R-:W1:Y:S01]  /*fa00*/  MUFU.TANH R199, R10 ;  /* 0x0000000a00c77308 */ /* 0x000e620000002400 */
[C---:B------:R-:W-:Y:S01]  /*fa10*/  HMMA.16816.F32.BF16 R16, R220.reuse, R154, R16 ;  /* 0x0000009adc10723c */ /* 0x040fe20000041810 */
[----:B------:R-:W5:Y:S08]  /*fa20*/  LDSM.16.M88.4 R152, [R0+0x1c00] ;  /* 0x001c00000098783b */ /* 0x000f700000000200 */
[----:B------:R-:W1:Y:S01]  /*fa30*/  MUFU.TANH R191, R191 ;  /* 0x000000bf00bf7308 */ /* 0x000e620000002400 */
[C---:B------:R-:W-:Y:S03]  /*fa40*/  HMMA.16816.F32.BF16 R20, R220.reuse, R156, R20 ;  /* 0x0000009cdc14723c */ /* 0x040fe60000041814 */
[----:B------:R-:W-:Y:S01]  /*fa50*/  FMUL.FTZ R11, R15, UR5 ;  /* 0x000000050f0b7c20 */ /* 0x000fe20008410000 */
[----:B--2---:R-:W-:Y:S01]  /*fa60*/  FMUL.FTZ R3, R12, UR5 ;  /* 0x000000050c037c20 */ /* 0x004fe20008410000 */
[----:B------:R-:W-:Y:S04]  /*fa70*/  FMUL.FTZ R227, R13, UR5 ;  /* 0x000000050de37c20 */ /* 0x000fe80008410000 */
[----:B------:R-:W2:Y:S01]  /*fa80*/  MUFU.TANH R252, R252 ;  /* 0x000000fc00fc7308 */ /* 0x000ea20000002400 */
[----:B------:R-:W-:Y:S01]  /*fa90*/  FMUL.FTZ R13, R14, UR5 ;  /* 0x000000050e0d7c20 */ /* 0x000fe20008410000 */
[C---:B------:R-:W-:Y:S03]  /*faa0*/  HMMA.16816.F32.BF16 R24, R220.reuse, R158, R24 ;  /* 0x0000009edc18723c */ /* 0x040fe60000041818 */
[----:B------:R-:W-:Y:S01]  /*fab0*/  FMUL.FTZ R17, R17, UR5 ;  /* 0x0000000511117c20 */ /* 0x000fe20008410000 */
[----:B------:R-:W-:Y:S01]  /*fac0*/  FMUL.FTZ R18, R18, UR5 ;  /* 0x0000000512127c20 */ /* 0x000fe20008410000 */
[----:B------:R-:W-:Y:S03]  /*fad0*/  FMUL.FTZ R19, R19, UR5 ;  /* 0x0000000513137c20 */ /* 0x000fe60008410000 */
[----:B------:R3:W1:Y:S01]  /*fae0*/  MUFU.TANH R6, R3 ;  /* 0x0000000300067308 */ /* 0x0006620000002400 */
[----:B----4-:R-:W-:Y:S01]  /*faf0*/  FMUL.FTZ R233, R16, UR5 ;  /* 0x0000000510e97c20 */ /* 0x010fe20008410000 */
[----:B------:R-:W-:Y:S01]  /*fb00*/  FMUL.FTZ R20, R20, UR5 ;  /* 0x0000000514147c20 */ /* 0x000fe20008410000 */
[----:B------:R-:W-:Y:S01]  /*fb10*/  FMUL.FTZ R22, R22, UR5 ;  /* 0x0000000516167c20 */ /* 0x000fe20008410000 */
[----:B------:R-:W-:Y:S06]  /*fb20*/  FMUL.FTZ R23, R23, UR5 ;  /* 0x0000000517177c20 */ /* 0x000fec0008410000 */
[----:B------:R-:W4:Y:S01]  /*fb30*/  MUFU.TANH R157, R17 ;  /* 0x00000011009d7308 */ /* 0x000f220000002400 */
[----:B------:R-:W-:Y:S01]  /*fb40*/  FMUL.FTZ R25, R25, UR5 ;  /* 0x0000000519197c20 */ /* 0x000fe20008410000 */
[----:B------:R-:W-:Y:S01]  /*fb50*/  FMUL.FTZ R26, R26, UR5 ;  /* 0x000000051a1a7c20 */ /* 0x000fe20008410000 */
[----:B------:R-:W-:Y:S07]  /*fb60*/  FMUL.FTZ R27, R27, UR5 ;  /* 0x000000051b1b7c20 */ /* 0x000fee0008410000 */
[----:B------:R-:W1:Y:S01]  /*fb70*/  MUFU.TANH R10, R18 ;  /* 0x00000012000a7308 */ /* 0x000e620000002400 */
[----:B---3--:R-:W-:Y:S01]  /*fb80*/  FMUL.FTZ R3, R21, UR5 ;  /* 0x0000000515037c20 */ /* 0x008fe20008410000 */
[----:B------:R-:W-:Y:S01]  /*fb90*/  FMUL.FTZ R21, R24, UR5 ;  /* 0x0000000518157c20 */ /* 0x000fe20008410000 */
[C---:B-----5:R-:W-:Y:S07]  /*fba0*/  HMMA.16816.F32.BF16 R28, R220.reuse, R152, R28 ;  /* 0x00000098dc1c723c */ /* 0x060fee000004181c */
[----:B------:R3:W1:Y:S01]  /*fbb0*/  MUFU.TANH R15, R19 ;  /* 0x00000013000f7308 */ /* 0x0006620000002400 */
[C---:B------:R-:W-:Y:S09]  /*fbc0*/  HMMA.16816.F32.BF16 R32, R220.reuse, R154, R32 ;  /* 0x0000009adc20723c */ /* 0x040ff20000041820 */
[----:B------:R-:W1:Y:S10]  /*fbd0*/  MUFU.TANH R161, R20 ;  /* 0x0000001400a17308 */ /* 0x000e740000002400 */
[----:B------:R-:W1:Y:S01]  /*fbe0*/  MUFU.TANH R159, R22 ;  /* 0x00000016009f7308 */ /* 0x000e620000002400 */
[----:B---3--:R-:W3:Y:S01]  /*fbf0*/  LDSM.16.M88.4 R16, [R0+0x2000] ;  /* 0x002000000010783b */ /* 0x008ee20000000200 */
[----:B------:R-:W-:Y:S08]  /*fc00*/  FMUL.FTZ R24, R32, UR5 ;  /* 0x0000000520187c20 */ /* 0x000ff00008410000 */
[----:B------:R-:W1:Y:S10]  /*fc10*/  MUFU.TANH R170, R23 ;  /* 0x0000001700aa7308 */ /* 0x000e740000002400 */
[----:B------:R5:W1:Y:S10]  /*fc20*/  MUFU.TANH R202, R21 ;  /* 0x0000001500ca7308 */ /* 0x000a740000002400 */
[----:B------:R2:W1:Y:S10]  /*fc30*/  MUFU.TANH R174, R3 ;  /* 0x0000000300ae7308 */ /* 0x0004740000002400 */
[----:B------:R-:W1:Y:S01]  /*fc40*/  MUFU.TANH R32, R24 ;  /* 0x0000001800207308 */ /* 0x000e620000002400 */
[----:B-----5:R-:W5:Y:S09]  /*fc50*/  LDSM.16.M88.4 R20, [R0+0x2400] ;  /* 0x002400000014783b */ /* 0x020f720000000200 */
[----:B------:R4:W1:Y:S01]  /*fc60*/  MUFU.TANH R14, R233 ;  /* 0x000000e9000e7308 */ /* 0x0008620000002400 */
[C---:B---3--:R-:W-:Y:S03]  /*fc70*/  HMMA.16816.F32.BF16 R36, R220.reuse, R16, R36 ;  /* 0x00000010dc24723c */ /* 0x048fe60000041824 */
[----:B--2---:R-:W-:Y:S01]  /*fc80*/  FMUL.FTZ R3, R28, UR5 ;  /* 0x000000051c037c20 */ /* 0x004fe20008410000 */
[----:B------:R-:W-:Y:S01]  /*fc90*/  FMUL.FTZ R28, R30, UR5 ;  /* 0x000000051e1c7c20 */ /* 0x000fe20008410000 */
[----:B------:R-:W-:Y:S01]  /*fca0*/  FMUL.FTZ R30, R33, UR5 ;  /* 0x00000005211e7c20 */ /* 0x000fe20008410000 */
[----:B------:R-:W-:Y:S03]  /*fcb0*/  FMUL.FTZ R33, R34, UR5 ;  /* 0x0000000522217c20 */ /* 0x000fe60008410000 */
[----:B------:R2:W3:Y:S01]  /*fcc0*/  MUFU.TANH R218, R3 ;  /* 0x0000000300da7308 */ /* 0x0004e20000002400 */
[C---:B------:R-:W-:Y:S01]  /*fcd0*/  HMMA.16816.F32.BF16 R40, R220.reuse, R18, R40 ;  /* 0x00000012dc28723c */ /* 0x040fe20000041828 */
[----:B------:R-:W1:Y:S08]  /*fce0*/  LDSM.16.M88.4 R16, [R0+0x2800] ;  /* 0x002800000010783b */ /* 0x000e700000000200 */
[----:B------:R-:W1:Y:S01]  /*fcf0*/  MUFU.TANH R198, R25 ;  /* 0x0000001900c67308 */ /* 0x000e620000002400 */
[----:B----4-:R-:W-:Y:S01]  /*fd00*/  FMUL.FTZ R233, R29, UR5 ;  /* 0x000000051de97c20 */ /* 0x010fe20008410000 */
[----:B------:R-:W-:Y:S01]  /*fd10*/  FMUL.FTZ R29, R31, UR5 ;  /* 0x000000051f1d7c20 */ /* 0x000fe20008410000 */
[----:B------:R-:W-:Y:S01]  /*fd20*/  FMUL.FTZ R31, R35, UR5 ;  /* 0x00000005231f7c20 */ /* 0x000fe20008410000 */
[----:B------:R-:W-:Y:S01]  /*fd30*/  FMUL.FTZ R34, R37, UR5 ;  /* 0x0000000525227c20 */ /* 0x000fe20008410000 */
[----:B------:R-:W-:Y:S01]  /*fd40*/  FMUL.FTZ R37, R38, UR5 ;  /* 0x0000000526257c20 */ /* 0x000fe20008410000 */
[----:B------:R-:W-:Y:S01]  /*fd50*/  FMUL.FTZ R35, R39, UR5 ;  /* 0x0000000527237c20 */ /* 0x000fe20008410000 */
[----:B------:R-:W-:Y:S03]  /*fd60*/  FMUL.FTZ R36, R36, UR5 ;  /* 0x0000000524247c20 */ /* 0x000fe60008410000 */
[----:B------:R-:W4:Y:S01]  /*fd70*/  MUFU.TANH R194, R26 ;  /* 0x0000001a00c27308 */ /* 0x000f220000002400 */
[----:B------:R-:W-:Y:S01]  /*fd80*/  FMUL.FTZ R24, R40, UR5 ;  /* 0x0000000528187c20 */ /* 0x000fe20008410000 */
[----:B------:R-:W-:Y:S01]  /*fd90*/  FMUL.FTZ R40, R41, UR5 ;  /* 0x0000000529287c20 */ /* 0x000fe20008410000 */
[----:B------:R-:W-:Y:S01]  /*fda0*/  FMUL.FTZ R38, R42, UR5 ;  /* 0x000000052a267c20 */ /* 0x000fe20008410000 */
[----:B------:R-:W-:Y:S06]  /*fdb0*/  FMUL.FTZ R39, R43, UR5 ;  /* 0x000000052b277c20 */ /* 0x000fec0008410000 */
[----:B------:R3:W1:Y:S01]  /*fdc0*/  MUFU.TANH R8, R24 ;  /* 0x0000001800087308 */ /* 0x0006620000002400 */
[C---:B-----5:R-:W-:Y:S09]  /*fdd0*/  HMMA.16816.F32.BF16 R44, R220.reuse, R20, R44 ;  /* 0x00000014dc2c723c */ /* 0x060ff2000004182c */
[----:B------:R-:W3:Y:S01]  /*fde0*/  MUFU.TANH R190, R27 ;  /* 0x0000001b00be7308 */ /* 0x000ee20000002400 */
[C---:B------:R-:W-:Y:S01]  /*fdf0*/  HMMA.16816.F32.BF16 R48, R220.reuse, R22, R48 ;  /* 0x00000016dc30723c */ /* 0x040fe20000041830 */
[----:B------:R-:W5:Y:S08]  /*fe00*/  LDSM.16.M88.4 R20, [R0+0x2c00] ;  /* 0x002c00000014783b */ /* 0x000f700000000200 */
[----:B------:R-:W4:Y:S01]  /*fe10*/  MUFU.TANH R189, R189 ;  /* 0x000000bd00bd7308 */ /* 0x000f220000002400 */
[C---:B-1----:R-:W-:Y:S03]  /*fe20*/  HMMA.16816.F32.BF16 R52, R220.reuse, R16, R52 ;  /* 0x00000010dc34723c */ /* 0x042fe60000041834 */
[----:B--2---:R-:W-:Y:S01]  /*fe30*/  FMUL.FTZ R3, R44, UR5 ;  /* 0x000000052c037c20 */ /* 0x004fe20008410000 */
[----:B------:R-:W-:Y:S01]  /*fe40*/  FMUL.FTZ R45, R45, UR5 ;  /* 0x000000052d2d7c20 */ /* 0x000fe20008410000 */
[----:B------:R-:W-:Y:S04]  /*fe50*/  FMUL.FTZ R42, R47, UR5 ;  /* 0x000000052f2a7c20 */ /* 0x000fe80008410000 */
[----:B------:R-:W1:Y:S01]  /*fe60*/  MUFU.TANH R203, R203 ;  /* 0x000000cb00cb7308 */ /* 0x000e620000002400 */
[----:B------:R-:W-:Y:S01]  /*fe70*/  FMUL.FTZ R44, R46, UR5 ;  /* 0x000000052e2c7c20 */ /* 0x000fe20008410000 */
[C---:B------:R-:W-:Y:S01]  /*fe80*/  HMMA.16816.F32.BF16 R56, R220.reuse, R18, R56 ;  /* 0x00000012dc38723c */ /* 0x040fe20000041838 */
[----:B------:R-:W2:Y:S02]  /*fe90*/  LDSM.16.M88.4 R16, [R0+0x3000] ;  /* 0x003000000010783b */ /* 0x000ea40000000200 */
[----:B---3--:R-:W-:Y:S01]  /*fea0*/  FMUL.FTZ R24, R48, UR5 ;  /* 0x0000000530187c20 */ /* 0x008fe20008410000 */
[----:B------:R-:W-:Y:S01]  /*feb0*/  FMUL.FTZ R49, R49, UR5 ;  /* 0x0000000531317c20 */ /* 0x000fe20008410000 */
[----:B------:R-:W-:Y:S03]  /*fec0*/  FMUL.FTZ R51, R51, UR5 ;  /* 0x0000000533337c20 */ /* 0x000fe60008410000 */
[----:B------:R3:W1:Y:S01]  /*fed0*/  MUFU.TANH R164, R3 ;  /* 0x0000000300a47308 */ /* 0x0006620000002400 */
[----:B------:R-:W-:Y:S01]  /*fee0*/  FMUL.FTZ R50, R50, UR5 ;  /* 0x0000000532327c20 */ /* 0x000fe20008410000 */
[----:B------:R-:W-:Y:S01]  /*fef0*/  FMUL.FTZ R53, R53, UR5 ;  /* 0x0000000535357c20 */ /* 0x000fe20008410000 */
[----:B------:R-:W-:Y:S07]  /*ff00*/  FMUL.FTZ R54, R54, UR5 ;  /* 0x0000000536367c20 */ /* 0x000fee0008410000 */
[----:B------:R4:W1:Y:S10]  /*ff10*/  MUFU.TANH R184, R24 ;  /* 0x0000001800b87308 */ /* 0x0008740000002400 */
[----:B------:R-:W1:Y:S01]  /*ff20*/  MUFU.TANH R12, R45 ;  /* 0x0000002d000c7308 */ /* 0x000e620000002400 */
[----:B---3--:R-:W-:Y:S01]  /*ff30*/  FMUL.FTZ R3, R52, UR5 ;  /* 0x0000000534037c20 */ /* 0x008fe20008410000 */
[C---:B-----5:R-:W-:Y:S03]  /*ff40*/  HMMA.16816.F32.BF16 R60, R220.reuse, R20, R60 ;  /* 0x00000014dc3c723c */ /* 0x060fe6000004183c */
[----:B------:R-:W-:Y:S01]  /*ff50*/  FMUL.FTZ R20, R58, UR5 ;  /* 0x000000053a147c20 */ /* 0x000fe20008410000 */
[----:B------:R-:W-:Y:S01]  /*ff60*/  FMUL.FTZ R52, R55, UR5 ;  /* 0x0000000537347c20 */ /* 0x000fe20008410000 */
[----:B------:R-:W-:Y:S03]  /*ff70*/  FMUL.FTZ R58, R59, UR5 ;  /* 0x000000053b3a7c20 */ /* 0x000fe60008410000 */
[----:B------:R3:W1:Y:S01]  /*ff80*/  MUFU.TANH R196, R3 ;  /* 0x0000000300c47308 */ /* 0x0006620000002400 */
[----:B----4-:R-:W-:Y:S01]  /*ff90*/  FMUL.FTZ R24, R56, UR5 ;  /* 0x0000000538187c20 */ /* 0x010fe20008410000 */
[C---:B------:R-:W-:Y:S03]  /*ffa0*/  HMMA.16816.F32.BF16 R64, R220.reuse, R22, R64 ;  /* 0x00000016dc40723c */ /* 0x040fe60000041840 */
[----:B------:R-:W-:Y:S05]  /*ffb0*/  FMUL.FTZ R56, R57, UR5 ;  /* 0x0000000539387c20 */ /* 0x000fea0008410000 */
[----:B------:R4:W1:Y:S01]  /*ffc0*/  MUFU.TANH R204, R20 ;  /* 0x0000001400cc7308 */ /* 0x0008620000002400 */
[C---:B--2---:R-:W-:Y:S03]  /*ffd0*/  HMMA.16816.F32.BF16 R68, R220.reuse, R16, R68 ;  /* 0x00000010dc44723c */ /* 0x044fe60000041844 */
[----:B------:R-:W-:Y:S01]  /*ffe0*/  FMUL.FTZ R61, R61, UR5 ;  /* 0x000000053d3d7c20 */ /* 0x000fe20008410000 */
[----:B------:R-:W-:Y:S05]  /*fff0*/  FMUL.FTZ R62, R62, UR5 ;  /* 0x000000053e3e7c20 */ /* 0x000fea0008410000 */
[----:B------:R-:W2:Y:S01]  /*10000*/  MUFU.TANH R180, R49 ;  /* 0x0000003100b47308 */ /* 0x000ea20000002400 */
[----:B---3--:R-:W-:Y:S01]  /*10010*/  FMUL.FTZ R3, R60, UR5 ;  /* 0x000000053c037c20 */ /* 0x008fe20008410000 */
[----:B------:R-:W-:Y:S01]  /*10020*/  FMUL.FTZ R60, R63, UR5 ;  /* 0x000000053f3c7c20 */ /* 0x000fe20008410000 */
[C---:B------:R-:W-:Y:S01]  /*10030*/  HMMA.16816.F32.BF16 R72, R220.reuse, R18, R72 ;  /* 0x00000012dc48723c */ /* 0x040fe20000041848 */
[----:B------:R-:W-:Y:S02]  /*10040*/  LDSM.16.M88.4 R16, [R0+0x3800] ;  /* 0x003800000010783b */ /* 0x000fe40000000200 */
[----:B------:R-:W-:Y:S01]  /*10050*/  FMUL.FTZ R65, R65, UR5 ;  /* 0x0000000541417c20 */ /* 0x000fe20008410000 */
[----:B------:R-:W-:Y:S03]  /*10060*/  FMUL.FTZ R41, R67, UR5 ;  /* 0x0000000543297c20 */ /* 0x000fe60008410000 */
[----:B------:R3:W1:Y:S01]  /*10070*/  MUFU.TANH R216, R3 ;  /* 0x0000000300d87308 */ /* 0x0006620000002400 */
[----:B------:R-:W-:Y:S01]  /*10080*/  FMUL.FTZ R43, R66, UR5 ;  /* 0x00000005422b7c20 */ /* 0x000fe20008410000 */
[----:B----4-:R-:W4:Y:S01]  /*10090*/  LDSM.16.M88.4 R20, [R0+0x3400] ;  /* 0x003400000014783b */ /* 0x010f220000000200 */
[----:B------:R-:W-:Y:S01]  /*100a0*/  FMUL.FTZ R69, R69, UR5 ;  /* 0x0000000545457c20 */ /* 0x000fe20008410000 */
[----:B------:R-:W-:Y:S06]  /*100b0*/  FMUL.FTZ R71, R71, UR5 ;  /* 0x0000000547477c20 */ /* 0x000fec0008410000 */
[----:B------:R-:W1:Y:S01]  /*100c0*/  MUFU.TANH R172, R51 ;  /* 0x0000003300ac7308 */ /* 0x000e620000002400 */
[----:B------:R-:W-:Y:S01]  /*100d0*/  FMUL.FTZ R68, R68, UR5 ;  /* 0x0000000544447c20 */ /* 0x000fe20008410000 */
[----:B------:R-:W-:Y:S01]  /*100e0*/  FMUL.FTZ R70, R70, UR5 ;  /* 0x0000000546467c20 */ /* 0x000fe20008410000 */
[----:B------:R-:W-:Y:S01]  /*100f0*/  FMUL.FTZ R73, R73, UR5 ;  /* 0x0000000549497c20 */ /* 0x000fe20008410000 */
[----:B------:R-:W-:Y:S06]  /*10100*/  FMUL.FTZ R75, R75, UR5 ;  /* 0x000000054b4b7c20 */ /* 0x000fec0008410000 */
[----:B------:R-:W1:Y:S01]  /*10110*/  MUFU.TANH R192, R53 ;  /* 0x0000003500c07308 */ /* 0x000e620000002400 */
[----:B---3--:R-:W-:Y:S01]  /*10120*/  FMUL.FTZ R3, R72, UR5 ;  /* 0x0000000548037c20 */ /* 0x008fe20008410000 */
[----:B------:R-:W-:Y:S08]  /*10130*/  FMUL.FTZ R74, R74, UR5 ;  /* 0x000000054a4a7c20 */ /* 0x000ff00008410000 */
[----:B------:R3:W1:Y:S10]  /*10140*/  MUFU.TANH R186, R3 ;  /* 0x0000000300ba7308 */ /* 0x0006740000002400 */
[----:B------:R-:W1:Y:S10]  /*10150*/  MUFU.TANH R212, R61 ;  /* 0x0000003d00d47308 */ /* 0x000e740000002400 */
[----:B------:R-:W1:Y:S01]  /*10160*/  MUFU.TANH R168, R65 ;  /* 0x0000004100a87308 */ /* 0x000e620000002400 */
[C---:B----4-:R-:W-:Y:S09]  /*10170*/  HMMA.16816.F32.BF16 R76, R220.reuse, R20, R76 ;  /* 0x00000014dc4c723c */ /* 0x050ff2000004184c */
[----:B------:R-:W4:Y:S01]  /*10180*/  MUFU.TANH R226, R69 ;  /* 0x0000004500e27308 */ /* 0x000f220000002400 */
[C---:B------:R-:W-:Y:S01]  /*10190*/  HMMA.16816.F32.BF16 R80, R220.reuse, R22, R80 ;  /* 0x00000016dc50723c */ /* 0x040fe20000041850 */
[----:B------:R-:W5:Y:S08]  /*101a0*/  LDSM.16.M88.4 R20, [R0+0x3c00] ;  /* 0x003c00000014783b */ /* 0x000f700000000200 */
[----:B------:R-:W1:Y:S01]  /*101b0*/  MUFU.TANH R206, R71 ;  /* 0x0000004700ce7308 */ /* 0x000e620000002400 */
[C---:B------:R-:W-:Y:S03]  /*101c0*/  HMMA.16816.F32.BF16 R84, R220.reuse, R16, R84 ;  /* 0x00000010dc54723c */ /* 0x040fe60000041854 */
[----:B------:R-:W-:Y:S06]  /*101d0*/  FMUL.FTZ R77, R77, UR5 ;  /* 0x000000054d4d7c20 */ /* 0x000fec0008410000 */
[----:B------:R-:W1:Y:S01]  /*101e0*/  MUFU.TANH R182, R73 ;  /* 0x0000004900b67308 */ /* 0x000e620000002400 */
[----:B------:R-:W-:Y:S01]  /*101f0*/  FMUL.FTZ R78, R78, UR5 ;  /* 0x000000054e4e7c20 */ /* 0x000fe20008410000 */
[----:B------:R-:W-:Y:S01]  /*10200*/  FMUL.FTZ R79, R79, UR5 ;  /* 0x000000054f4f7c20 */ /* 0x000fe20008410000 */
[----:B------:R-:W-:Y:S01]  /*10210*/  FMUL.FTZ R76, R76, UR5 ;  /* 0x000000054c4c7c20 */ /* 0x000fe20008410000 */
[C---:B------:R-:W-:Y:S01]  /*10220*/  HMMA.16816.F32.BF16 R88, R220.reuse, R18, R88 ;  /* 0x00000012dc58723c */ /* 0x040fe20000041858 */
[----:B------:R-:W2:Y:S02]  /*10230*/  LDSM.16.M88.4 R16, [R0+0x4000] ;  /* 0x004000000010783b */ /* 0x000ea40000000200 */
[----:B---3--:R-:W-:Y:S03]  /*10240*/  FMUL.FTZ R3, R80, UR5 ;  /* 0x0000000550037c20 */ /* 0x008fe60008410000 */
[----:B------:R-:W3:Y:S01]  /*10250*/  MUFU.TANH R162, R75 ;  /* 0x0000004b00a27308 */ /* 0x000ee20000002400 */
[----:B------:R-:W-:Y:S01]  /*10260*/  FMUL.FTZ R81, R81, UR5 ;  /* 0x0000000551517c20 */ /* 0x000fe20008410000 */
[----:B------:R-:W-:Y:S01]  /*10270*/  FMUL.FTZ R82, R82, UR5 ;  /* 0x0000000552527c20 */ /* 0x000fe20008410000 */
[----:B------:R-:W-:Y:S01]  /*10280*/  FMUL.FTZ R83, R83, UR5 ;  /* 0x0000000553537c20 */ /* 0x000fe20008410000 */
[----:B------:R-:W-:Y:S06]  /*10290*/  FMUL.FTZ R84, R84, UR5 ;  /* 0x0000000554547c20 */ /* 0x000fec0008410000 */
[----:B------:R4:W1:Y:S01]  /*102a0*/  MUFU.TANH R215, R3 ;  /* 0x0000000300d77308 */ /* 0x0008620000002400 */
[----:B------:R-:W-:Y:S01]  /*102b0*/  FMUL.FTZ R85, R85, UR5 ;  /* 0x0000000555557c20 */ /* 0x000fe20008410000 */
[----:B------:R-:W-:Y:S01]  /*102c0*/  FMUL.FTZ R86, R86, UR5 ;  /* 0x0000000556567c20 */ /* 0x000fe20008410000 */
[----:B------:R-:W-:Y:S01]  /*102d0*/  FMUL.FTZ R87, R87, UR5 ;  /* 0x0000000557577c20 */ /* 0x000fe20008410000 */
[----:B------:R-:W-:Y:S06]  /*102e0*/  FMUL.FTZ R89, R89, UR5 ;  /* 0x0000000559597c20 */ /* 0x000fec0008410000 */
[----:B------:R-:W1:Y:S01]  /*102f0*/  MUFU.TANH R225, R77 ;  /* 0x0000004d00e17308 */ /* 0x000e620000002400 */
[----:B------:R-:W-:Y:S01]  /*10300*/  FMUL.FTZ R90, R90, UR5 ;  /* 0x000000055a5a7c20 */ /* 0x000fe20008410000 */
[----:B------:R-:W-:Y:S01]  /*10310*/  FMUL.FTZ R91, R91, UR5 ;  /* 0x000000055b5b7c20 */ /* 0x000fe20008410000 */
[C---:B-----5:R-:W-:Y:S07]  /*10320*/  HMMA.16816.F32.BF16 R92, R220.reuse, R20, R92 ;  /* 0x00000014dc5c723c */ /* 0x060fee000004185c */
[----:B------:R-:W1:Y:S01]  /*10330*/  MUFU.TANH R219, R78 ;  /* 0x0000004e00db7308 */ /* 0x000e620000002400 */
[----:B----4-:R-:W-:Y:S01]  /*10340*/  FMUL.FTZ R3, R88, UR5 ;  /* 0x0000000558037c20 */ /* 0x010fe20008410000 */
[C---:B------:R-:W-:Y:S01]  /*10350*/  HMMA.16816.F32.BF16 R96, R220.reuse, R22, R96 ;  /* 0x00000016dc60723c */ /* 0x040fe20000041860 */
[----:B------:R-:W4:Y:S07]  /*10360*/  LDSM.16.M88.4 R20, [R0+0x4400] ;  /* 0x004400000014783b */ /* 0x000f2e0000000200 */
[----:B------:R5:W1:Y:S01]  /*10370*/  MUFU.TANH R185, R3 ;  /* 0x0000000300b97308 */ /* 0x000a620000002400 */
[C---:B--2---:R-:W-:Y:S09]  /*10380*/  HMMA.16816.F32.BF16 R100, R220.reuse, R16, R100 ;  /* 0x00000010dc64723c */ /* 0x044ff20000041864 */
[----:B------:R-:W2:Y:S01]  /*10390*/  MUFU.TANH R217, R79 ;  /* 0x0000004f00d97308 */ /* 0x000ea20000002400 */
[----:B------:R-:W-:Y:S01]  /*103a0*/  FMUL.FTZ R94, R94, UR5 ;  /* 0x000000055e5e7c20 */ /* 0x000fe20008410000 */
[----:B------:R-:W-:Y:S01]  /*103b0*/  FMUL.FTZ R95, R95, UR5 ;  /* 0x000000055f5f7c20 */ /* 0x000fe20008410000 */
[----:B------:R-:W-:Y:S01]  /*103c0*/  FMUL.FTZ R92, R92, UR5 ;  /* 0x000000055c5c7c20 */ /* 0x000fe20008410000 */
[----:B------:R-:W-:Y:S01]  /*103d0*/  FMUL.FTZ R93, R93, UR5 ;  /* 0x000000055d5d7c20 */ /* 0x000fe20008410000 */
[C---:B------:R-:W-:Y:S01]  /*103e0*/  HMMA.16816.F32.BF16 R104, R220.reuse, R18, R104 ;  /* 0x00000012dc68723c */ /* 0x040fe20000041868 */
[----:B------:R-:W3:Y:S04]  /*103f0*/  LDSM.16.M88.4 R16, [R0+0x4800] ;  /* 0x004800000010783b */ /* 0x000ee80000000200 */
[----:B------:R1:W1:Y:S01]  /*10400*/  MUFU.TANH R175, R94 ;  /* 0x0000005e00af7308 */ /* 0x0002620000002400 */
[----:B-----5:R-:W-:Y:S01]  /*10410*/  FMUL.FTZ R3, R96, UR5 ;  /* 0x0000000560037c20 */ /* 0x020fe20008410000 */
[----:B------:R-:W-:Y:S01]  /*10420*/  FMUL.FTZ R97, R97, UR5 ;  /* 0x0000000561617c20 */ /* 0x000fe20008410000 */
[----:B------:R-:W-:Y:S07]  /*10430*/  FMUL.FTZ R98, R98, UR5 ;  /* 0x0000000562627c20 */ /* 0x000fee0008410000 */
[----:B------:R5:W2:Y:S01]  /*10440*/  MUFU.TANH R169, R95 ;  /* 0x0000005f00a97308 */ /* 0x000aa20000002400 */
[----:B------:R-:W-:Y:S01]  /*10450*/  FMUL.FTZ R88, R100, UR5 ;  /* 0x0000000564587c20 */ /* 0x000fe20008410000 */
[----:B------:R-:W-:Y:S01]  /*10460*/  FMUL.FTZ R78, R102, UR5 ;  /* 0x00000005664e7c20 */ /* 0x000fe20008410000 */
[----:B------:R-:W-:Y:S01]  /*10470*/  FMUL.FTZ R103, R103, UR5 ;  /* 0x0000000567677c20 */ /* 0x000fe20008410000 */
[----:B------:R-:W-:Y:S06]  /*10480*/  FMUL.FTZ R101, R101, UR5 ;  /* 0x0000000565657c20 */ /* 0x000fec0008410000 */
[----:B------:R-:W2:Y:S01]  /*10490*/  MUFU.TANH R171, R3 ;  /* 0x0000000300ab7308 */ /* 0x000ea20000002400 */
[----:B-1----:R-:W-:Y:S01]  /*104a0*/  FMUL.FTZ R94, R99, UR5 ;  /* 0x00000005635e7c20 */ /* 0x002fe20008410000 */
[----:B------:R-:W-:Y:S01]  /*104b0*/  FMUL.FTZ R26, R104, UR5 ;  /* 0x00000005681a7c20 */ /* 0x000fe20008410000 */
[----:B------:R-:W-:Y:S01]  /*104c0*/  FMUL.FTZ R27, R107, UR5 ;  /* 0x000000056b1b7c20 */ /* 0x000fe20008410000 */
[C---:B----4-:R-:W-:Y:S06]  /*104d0*/  HMMA.16816.F32.BF16 R108, R220.reuse, R20, R108 ;  /* 0x00000014dc6c723c */ /* 0x050fec000004186c */
[----:B------:R1:W4:Y:S01]  /*104e0*/  MUFU.TANH R167, R97 ;  /* 0x0000006100a77308 */ /* 0x0003220000002400 */
[----:B-----5:R-:W-:Y:S01]  /*104f0*/  FMUL.FTZ R95, R106, UR5 ;  /* 0x000000056a5f7c20 */ /* 0x020fe20008410000 */
[C---:B------:R-:W-:Y:S01]  /*10500*/  HMMA.16816.F32.BF16 R112, R220.reuse, R22, R112 ;  /* 0x00000016dc70723c */ /* 0x040fe20000041870 */
[----:B------:R-:W5:Y:S07]  /*10510*/  LDSM.16.M88.4 R20, [R0+0x4c00] ;  /* 0x004c00000014783b */ /* 0x000f6e0000000200 */
[----:B------:R2:W2:Y:S01]  /*10520*/  MUFU.TANH R208, R24 ;  /* 0x0000001800d07308 */ /* 0x0004a20000002400 */
[----:B------:R-:W-:Y:S04]  /*10530*/  DEPBAR.LE SB0, 0x0 ;  /* 0x000080000000791a */ /* 0x000fe80000000000 */
[C---:B---3--:R-:W-:Y:S05]  /*10540*/  HMMA.16816.F32.BF16 R116, R220.reuse, R16, R116 ;  /* 0x00000010dc74723c */ /* 0x048fea0000041874 */
[----:B------:R-:W3:Y:S01]  /*10550*/  MUFU.TANH R9, R9 ;  /* 0x0000000900097308 */ /* 0x000ee20000002400 */
[----:B------:R-:W-:Y:S01]  /*10560*/  BAR.SYNC.DEFER_BLOCKING 0x0 ;  /* 0x0000000000007b1d */ /* 0x000fe20000010000 */
[----:B-1----:R-:W-:Y:S01]  /*10570*/  FMUL.FTZ R97, R105, UR5 ;  /* 0x0000000569617c20 */ /* 0x002fe20008410000 */
[----:B------:R-:W-:Y:S01]  /*10580*/  FMUL.FTZ R25, R108, UR5 ;  /* 0x000000056c197c20 */ /* 0x000fe20008410000 */
[----:B------:R-:W-:Y:S01]  /*10590*/  FMUL.FTZ R79, R109, UR5 ;  /* 0x000000056d4f7c20 */ /* 0x000fe20008410000 */
[C---:B------:R-:W-:Y:S05]  /*105a0*/  HMMA.16816.F32.BF16 R120, R220.reuse, R18, R120 ;  /* 0x00000012dc78723c */ /* 0x040fea0000041878 */
[----:B------:R-:W1:Y:S01]  /*105b0*/  MUFU.TANH R227, R227 ;  /* 0x000000e300e37308 */ /* 0x000e620000002400 */
[----:B------:R-:W-:Y:S01]  /*105c0*/  FMUL.FTZ R77, R110, UR5 ;  /* 0x000000056e4d7c20 */ /* 0x000fe20008410000 */
[----:B------:R-:W-:Y:S01]  /*105d0*/  FMUL.FTZ R73, R111, UR5 ;  /* 0x000000056f497c20 */ /* 0x000fe20008410000 */
[----:B------:R-:W-:Y:S01]  /*105e0*/  FMUL.FTZ R75, R112, UR5 ;  /* 0x00000005704b7c20 */ /* 0x000fe20008410000 */
[----:B------:R-:W-:Y:S01]  /*105f0*/  FMUL.FTZ R71, R113, UR5 ;  /* 0x0000000571477c20 */ /* 0x000fe20008410000 */
[----:B------:R-:W-:Y:S01]  /*10600*/  FMUL.FTZ R69, R114, UR5 ;  /* 0x0000000572457c20 */ /* 0x000fe20008410000 */
[----:B------:R-:W-:Y:S01]  /*10610*/  FMUL.FTZ R65, R115, UR5 ;  /* 0x0000000573417c20 */ /* 0x000fe20008410000 */
[----:B--2---:R-:W-:Y:S03]  /*10620*/  FMUL.FTZ R24, R64, UR5 ;  /* 0x0000000540187c20 */ /* 0x004fe60008410000 */
[----:B------:R-:W2:Y:S01]  /*10630*/  MUFU.TANH R13, R13 ;  /* 0x0000000d000d7308 */ /* 0x000ea20000002400 */
[----:B------:R-:W-:Y:S01]  /*10640*/  FMUL.FTZ R67, R116, UR5 ;  /* 0x0000000574437c20 */ /* 0x000fe20008410000 */
[----:B------:R-:W-:Y:S01]  /*10650*/  FMUL.FTZ R63, R117, UR5 ;  /* 0x00000005753f7c20 */ /* 0x000fe20008410000 */
[----:B------:R-:W-:Y:S01]  /*10660*/  FMUL.FTZ R61, R118, UR5 ;  /* 0x00000005763d7c20 */ /* 0x000fe20008410000 */
[----:B------:R-:W-:Y:S06]  /*10670*/  FMUL.FTZ R57, R119, UR5 ;  /* 0x0000000577397c20 */ /* 0x000fec0008410000 */
[----:B------:R-:W1:Y:S01]  /*10680*/  MUFU.TANH R11, R11 ;  /* 0x0000000b000b7308 */ /* 0x000e620000002400 */
[----:B------:R-:W-:Y:S01]  /*10690*/  FMUL.FTZ R59, R120, UR5 ;  /* 0x00000005783b7c20 */ /* 0x000fe20008410000 */
[----:B------:R-:W-:Y:S01]  /*106a0*/  FMUL.FTZ R55, R121, UR5 ;  /* 0x0000000579377c20 */ /* 0x000fe20008410000 */
[----:B------:R-:W-:Y:S01]  /*106b0*/  FMUL.FTZ R53, R122, UR5 ;  /* 0x000000057a357c20 */ /* 0x000fe20008410000 */
[----:B------:R-:W-:Y:S01]  /*106c0*/  FMUL.FTZ R51, R123, UR5 ;  /* 0x000000057b337c20 */ /* 0x000fe20008410000 */
[C---:B-----5:R-:W-:Y:S05]  /*106d0*/  HMMA.16816.F32.BF16 R124, R220.reuse, R20, R124 ;  /* 0x00000014dc7c723c */ /* 0x060fea000004187c */
[----:B------:R1:W1:Y:S03]  /*106e0*/  MUFU.TANH R214, R233 ;  /* 0x000000e900d67308 */ /* 0x0002660000002400 */
[----:B------:R-:W-:Y:S07]  /*106f0*/  HMMA.16816.F32.BF16 R128, R220, R22, R128 ;  /* 0x00000016dc80723c */ /* 0x000fee0000041880 */
[----:B------:R-:W1:Y:S10]  /*10700*/  MUFU.TANH R28, R28 ;  /* 0x0000001c001c7308 */ /* 0x000e740000002400 */
[----:B------:R-:W1:Y:S01]  /*10710*/  MUFU.TANH R29, R29 ;  /* 0x0000001d001d7308 */ /* 0x000e620000002400 */
        /* <DEDUP_REMOVED lines=8> */
[----:B------:R-:W-:Y:S06]  /*107a0*/  FMUL.FTZ R3, R131, UR5 ;  /* 0x0000000583037c20 */ /* 0x000fec0008410000 */
[----:B------:R-:W1:Y:S10]  /*107b0*/  MUFU.TANH R33, R33 ;  /* 0x0000002100217308 */ /* 0x000e740000002400 */
        /* <DEDUP_REMOVED lines=10> */
[----:B------:R1:W1:Y:S10]  /*10860*/  MUFU.TANH R176, R50 ;  /* 0x0000003200b07308 */ /* 0x0002740000002400 */
[----:B------:R-:W1:Y:S10]  /*10870*/  MUFU.TANH R54, R54 ;  /* 0x0000003600367308 */ /* 0x000e740000002400 */
[----:B------:R-:W1:Y:S10]  /*10880*/  MUFU.TANH R52, R52 ;  /* 0x0000003400347308 */ /* 0x000e740000002400 */
[----:B------:R-:W1:Y:S10]  /*10890*/  MUFU.TANH R56, R56 ;  /* 0x0000003800387308 */ /* 0x000e740000002400 */
[----:B------:R-:W1:Y:S10]  /*108a0*/  MUFU.TANH R58, R58 ;  /* 0x0000003a003a7308 */ /* 0x000e740000002400 */
[----:B------:R1:W1:Y:S10]  /*108b0*/  MUFU.TANH R200, R62 ;  /* 0x0000003e00c87308 */ /* 0x0002740000002400 */
[----:B------:R-:W1:Y:S10]  /*108c0*/  MUFU.TANH R60, R60 ;  /* 0x0000003c003c7308 */ /* 0x000e740000002400 */
[----:B------:R1:W1:Y:S10]  /*108d0*/  MUFU.TANH R188, R24 ;  /* 0x0000001800bc7308 */ /* 0x0002740000002400 */
[----:B------:R-:W1:Y:S10]  /*108e0*/  MUFU.TANH R43, R43 ;  /* 0x0000002b002b7308 */ /* 0x000e740000002400 */
[----:B------:R-:W1:Y:S10]  /*108f0*/  MUFU.TANH R41, R41 ;  /* 0x0000002900297308 */ /* 0x000e740000002400 */
[----:B------:R-:W1:Y:S10]  /*10900*/  MUFU.TANH R68, R68 ;  /* 0x0000004400447308 */ /* 0x000e740000002400 */
[----:B------:R1:W1:Y:S10]  /*10910*/  MUFU.TANH R210, R70 ;  /* 0x0000004600d27308 */ /* 0x0002740000002400 */
        /* <DEDUP_REMOVED lines=15> */
[----:B------:R-:W1:Y:S10]  /*10a10*/  MUFU.TANH R94, R94 ;  /* 0x0000005e005e7308 */ /* 0x000e740000002400 */
[----:B------:R-:W1:Y:S10]  /*10a20*/  MUFU.TANH R88, R88 ;  /* 0x0000005800587308 */ /* 0x000e740000002400 */
[----:B------:R1:W1:Y:S10]  /*10a30*/  MUFU.TANH R163, R101 ;  /* 0x0000006500a37308 */ /* 0x0002740000002400 */
        /* <DEDUP_REMOVED lines=29> */
[----:B------:R-:W1:Y:S01]  /*10c10*/  MUFU.TANH R3, R3 ;  /* 0x0000000300037308 */ /* 0x000e620000002400 */
[----:B--234-:R-:W-:Y:S05]  /*10c20*/  @!P0 BRA `(.L_x_638) ;  /* 0x0000000800248947 */ /* 0x01cfea0003800000 */
[----:B------:R-:W2:Y:S08]  /*10c30*/  LDC.64 R4, c[0x0][0x4e0] ;  /* 0x00013800ff047b82 */ /* 0x000eb00000000a00 */
[----:B------:R-:W3:Y:S01]  /*10c40*/  LDC R7, c[0x0][0x3bc] ;  /* 0x0000ef00ff077b82 */ /* 0x000ee20000000800 */
[----:B--2---:R-:W-:Y:S04]  /*10c50*/  ISETP.NE.U32.AND P3, PT, R4, RZ, PT ;  /* 0x000000ff0400720c */ /* 0x004fe80003f65070 */
[----:B------:R-:W-:Y:S11]  /*10c60*/  ISETP.NE.AND.EX P3, PT, R5, RZ, PT, P3 ;  /* 0x000000ff0500720c */ /* 0x000ff60003f65330 */
[----:B------:R-:W-:Y:S02]  /*10c70*/  @!UPT UIADD3 URZ, UPT, UPT, URZ, URZ, URZ ;  /* 0x000000fffffff290 */ /* 0x000fe4000fffe0ff */
[----:B------:R-:W2:Y:S01]  /*10c80*/  @!P3 LDC R4, c[0x0][0x3b8] ;  /* 0x0000ee00ff04bb82 */ /* 0x000ea20000000800 */
[----:B------:R-:W-:Y:S05]  /*10c90*/  @!P3 IMAD.MOV.U32 R2, RZ, RZ, RZ ;  /* 0x000000ffff02b224 */ /* 0x000fea00078e00ff */
[----:B------:R-:W-:Y:S01]  /*10ca0*/  @!P3 IADD3 R2, P0, PT, RZ, -R2, RZ ;  /* 0x80000002ff02b210 */ /* 0x000fe20007f1e0ff */
[----:B--2---:R-:W-:Y:S04]  /*10cb0*/  @!P3 IMAD.SHL.U32 R0, R4, 0x100, RZ ;  /* 0x000001000400b824 */ /* 0x004fe800078e00ff */
[----:B------:R-:W-:Y:S05]  /*10cc0*/  @!P3 IMAD.X R0, RZ, RZ, ~R0, P0 ;  /* 0x000000ffff00b224 */ /* 0x000fea00000e0e00 */
[----:B------:R-:W-:Y:S04]  /*10cd0*/  @!P3 SHF.R.S64 R5, R2, 0x1f, R0 ;  /* 0x0000001f0205b819 */ /* 0x000fe80000001000 */
[----:B------:R-:W-:Y:S04]  /*10ce0*/  @!P3 IADD3 R232, P0, PT, R5, R232, RZ ;  /* 0x000000e805e8b210 */ /* 0x000fe80007f1e0ff */
[----:B------:R-:W-:Y:S01]  /*10cf0*/  @!P3 LEA.HI.X.SX32 R231, R0, R231, 0x1, P0 ;  /* 0x000000e700e7b211 */ /* 0x000fe200000f0eff */
[----:B---3--:R-:W-:Y:S08]  /*10d00*/  @!P3 BRA `(.L_x_639) ;  /* 0x0000000000f8b947 */ /* 0x008ff00003800000 */
[C---:B------:R-:W-:Y:S01]  /*10d10*/  VIADD R23, R247.reuse, 0xfffffe00 ;  /* 0xfffffe00f7177836 */ /* 0x040fe20000000000 */
[----:B------:R-:W2:Y:S01]  /*10d20*/  LDC R0, c[0x0][0x4f0] ;  /* 0x00013c00ff007b82 */ /* 0x000ea20000000800 */
[----:B------:R-:W-:Y:S04]  /*10d30*/  IADD3 R5, PT, PT, R247, -0x100, RZ ;  /* 0xffffff00f7057810 */ /* 0x000fe80007ffe0ff */
[----:B------:R-:W-:Y:S02]  /*10d40*/  IABS R16, R5 ;  /* 0x0000000500107213 */ /* 0x000fe40000000000 */
[-C--:B--2---:R-:W-:Y:S02]  /*10d50*/  IABS R2, R0.reuse ;  /* 0x0000000000027213 */ /* 0x084fe40000000000 */
[-C--:B------:R-:W-:Y:S02]  /*10d60*/  LOP3.LUT R5, R5, R0.reuse, RZ, 0x3c, !PT ;  /* 0x0000000005057212 */ /* 0x080fe400078e3cff */
[----:B-1----:R-:W1:Y:S10]  /*10d70*/  I2F.RP R24, R2 ;  /* 0x0000000200187306 */ /* 0x002e740000209400 */
        /* <DEDUP_REMOVED lines=38> */
[----:B------:R-:W-:Y:S01]  /*10fe0*/  IADD3 R17, PT, PT, R17, -R23, RZ ;  /* 0x8000001711117210 */ /* 0x000fe20007ffe0ff */
[----:B------:R-:W2:Y:S04]  /*10ff0*/  LDG.E R19, desc[UR16][R84.64] ;  /* 0x0000001054137981 */ /* 0x000ea8000c1e1900 */
[----:B------:R-:W-:Y:S01]  /*11000*/  IMAD R17, R17, R0, -0x100 ;  /* 0xffffff0011117424 */ /* 0x000fe200078e0200 */
[----:B------:R-:W2:Y:S03]  /*11010*/  LDG.E R2, desc[UR16][R82.64] ;  /* 0x0000001052027981 */ /* 0x000ea6000c1e1900 */
[-C--:B-1----:R-:W-:Y:S01]  /*11020*/  IMAD.WIDE.U32 R80, R17, R4.reuse, RZ ;  /* 0x0000000411507225 */ /* 0x082fe200078e00ff */
[----:B------:R-:W-:Y:S05]  /*11030*/  SHF.R.S32.HI R23, RZ, 0x1f, R17 ;  /* 0x0000001fff177819 */ /* 0x000fea0000011411 */
[----:B------:R-:W-:Y:S04]  /*11040*/  IMAD R0, R23, R4, RZ ;  /* 0x0000000417007224 */ /* 0x000fe800078e02ff */
        /* <DEDUP_REMOVED lines=10> */
.L_x_639:
[----:B-1----:R-:W-:Y:S01]  /*110f0*/  @!P2 IMAD.MOV.U32 R233, RZ, RZ, R231 ;  /* 0x000000ffffe9a224 */ /* 0x002fe200078e00e7 */
        /* <DEDUP_REMOVED lines=60> */
.L_x_638:
[----:B------:R-:W-:Y:S02]  /*114c0*/  FMNMX3.FTZ R0, R151, R197, R191, !PT ;  /* 0x000000c597007276 */ /* 0x000fe400078100bf */
[----:B------:R-:W-:Y:S02]  /*114d0*/  IADD3 R246, PT, PT, R246, -0x1, RZ ;  /* 0xfffffffff6f67810 */ /* 0x000fe40007ffe0ff */
[----:B------:R-:W-:Y:S02]  /*114e0*/  FMNMX3.FTZ R7, R0, R205, R203, !PT ;  /* 0x000000cd00077276 */ /* 0x000fe400078100cb */
[----:B------:R-:W-:Y:S02]  /*114f0*/  FMNMX3.FTZ R0, R149, R252, R189, !PT ;  /* 0x000000fc95007276 */ /* 0x000fe400078100bd */
[----:B-1----:R-:W-:Y:S02]  /*11500*/  FMNMX3.FTZ R7, R7, R6, R227, !PT ;  /* 0x0000000607077276 */ /* 0x002fe400078100e3 */
[----:B------:R-:W-:Y:S02]  /*11510*/  FMNMX3.FTZ R0, R0, R199, R9, !PT ;  /* 0x000000c700007276 */ /* 0x000fe40007810009 */
[----:B------:R-:W-:Y:S02]  /*11520*/  FMNMX3.FTZ R7, R7, R14, R157, !PT ;  /* 0x0000000e07077276 */ /* 0x000fe4000781009d */
[----:B--2---:R-:W-:Y:S02]  /*11530*/  FMNMX3.FTZ R5, R0, R13, R11, !PT ;  /* 0x0000000d00057276 */ /* 0x004fe4000781000b */
        /* <DEDUP_REMOVED lines=56> */
[----:B------:R-:W-:Y:S01]  /*118c0*/  IADD3 R247, PT, PT, R247, -0x100, RZ ;  /* 0xffffff00f7f77810 */ /* 0x000fe20007ffe0ff */
[----:B------:R-:W-:Y:S01]  /*118d0*/  SHFL.BFLY PT, R19, R16, 0x2, 0x1f ;  /* 0x0c401f0010137f89 */ /* 0x000fe200000e0000 */
[----:B------:R-:W-:Y:S07]  /*118e0*/  FMNMX3.FTZ R7, R0, R20, R3, !PT ;  /* 0x0000001400077276 */ /* 0x000fee0007810003 */
[----:B------:R-:W1:Y:S02]  /*118f0*/  SHFL.BFLY PT, R0, R7, 0x2, 0x1f ;  /* 0x0c401f0007007f89 */ /* 0x000e6400000e0000 */
[----:B-1----:R-:W-:Y:S02]  /*11900*/  FMNMX.FTZ R5, R7, R0, !PT ;  /* 0x0000000007057209 */ /* 0x002fe40007810000 */
[----:B------:R-:W-:Y:S04]  /*11910*/  FMNMX.FTZ R17, R16, R19, !PT ;  /* 0x0000001310117209 */ /* 0x000fe80007810000 */
[----:B------:R-:W1:Y:S08]  /*11920*/  SHFL.BFLY PT, R0, R5, 0x1, 0x1f ;  /* 0x0c201f0005007f89 */ /* 0x000e7000000e0000 */
[----:B------:R-:W2:Y:S01]  /*11930*/  SHFL.BFLY PT, R2, R17, 0x1, 0x1f ;  /* 0x0c201f0011027f89 */ /* 0x000ea200000e0000 */
[----:B-1----:R-:W-:Y:S02]  /*11940*/  FMNMX.FTZ R0, R5, R0, !PT ;  /* 0x0000000005007209 */ /* 0x002fe40007810000 */
[----:B--2---:R-:W-:Y:S03]  /*11950*/  FMNMX.FTZ R2, R17, R2, !PT ;  /* 0x0000000211027209 */ /* 0x004fe60007810000 */
[----:B------:R-:W-:Y:S01]  /*11960*/  FMUL.FTZ R46, R0, UR4 ;  /* 0x00000004002e7c20 */ /* 0x000fe20008410000 */
[C---:B------:R-:W-:Y:S01]  /*11970*/  FSETP.NEU.FTZ.AND P0, PT, R2.reuse, -INF , PT ;  /* 0xff8000000200780b */ /* 0x040fe20003f1d000 */
[C---:B------:R-:W-:Y:S01]  /*11980*/  FMUL.FTZ R50, R2.reuse, UR4 ;  /* 0x0000000402327c20 */ /* 0x040fe20008410000 */
[----:B------:R-:W-:Y:S01]  /*11990*/  FADD.FTZ R4, -R2, R151 ;  /* 0x0000009702047221 */ /* 0x000fe20000010100 */
[----:B------:R-:W-:Y:S03]  /*119a0*/  MOV R151, R2 ;  /* 0x0000000200977202 */ /* 0x000fe60000000f00 */
[----:B------:R-:W-:Y:S01]  /*119b0*/  FSEL R50, R50, RZ, P0 ;  /* 0x000000ff32327208 */ /* 0x000fe20000000000 */
[----:B------:R-:W-:Y:S01]  /*119c0*/  FMUL.FTZ R24, R4, UR4 ;  /* 0x0000000404187c20 */ /* 0x000fe20008410000 */
[C---:B------:R-:W-:Y:S01]  /*119d0*/  FSETP.NEU.FTZ.AND P0, PT, R0.reuse, -INF , PT ;  /* 0xff8000000000780b */ /* 0x040fe20003f1d000 */
[----:B------:R-:W-:Y:S02]  /*119e0*/  FADD.FTZ R4, -R0, R149 ;  /* 0x0000009500047221 */ /* 0x000fe40000010100 */
[--C-:B------:R-:W-:Y:S01]  /*119f0*/  FFMA.FTZ R76, R12, UR4, -R50.reuse ;  /* 0x000000040c4c7c23 */ /* 0x100fe20008010832 */
[--C-:B------:R-:W-:Y:S01]  /*11a00*/  FFMA.FTZ R127, R32, UR4, -R50.reuse ;  /* 0x00000004207f7c23 */ /* 0x100fe20008010832 */
[----:B------:R-:W1:Y:S01]  /*11a10*/  MUFU.EX2 R24, R24 ;  /* 0x0000001800187308 */ /* 0x000e620000000800 */
[--C-:B------:R-:W-:Y:S01]  /*11a20*/  FFMA.FTZ R92, R34, UR4, -R50.reuse ;  /* 0x00000004225c7c23 */ /* 0x100fe20008010832 */
[--C-:B------:R-:W-:Y:S01]  /*11a30*/  FFMA.FTZ R123, R36, UR4, -R50.reuse ;  /* 0x00000004247b7c23 */ /* 0x100fe20008010832 */
[--C-:B------:R-:W-:Y:S01]  /*11a40*/  FFMA.FTZ R84, R40, UR4, -R50.reuse ;  /* 0x0000000428547c23 */ /* 0x100fe20008010832 */
[----:B------:R-:W-:Y:S01]  /*11a50*/  FSEL R46, R46, RZ, P0 ;  /* 0x000000ff2e2e7208 */ /* 0x000fe20000000000 */
[--C-:B------:R-:W-:Y:S01]  /*11a60*/  FFMA.FTZ R211, R197, UR4, -R50.reuse ;  /* 0x00000004c5d37c23 */ /* 0x100fe20008010832 */
[--C-:B------:R-:W-:Y:S01]  /*11a70*/  FFMA.FTZ R158, R191, UR4, -R50.reuse ;  /* 0x00000004bf9e7c23 */ /* 0x100fe20008010832 */
[----:B------:R-:W-:Y:S03]  /*11a80*/  FFMA.FTZ R191, R14, UR4, -R50 ;  /* 0x000000040ebf7c23 */ /* 0x000fe60008010832 */
        /* <DEDUP_REMOVED lines=9> */
[--C-:B------:R-:W-:Y:S01]  /*11b20*/  FFMA.FTZ R82, R39, UR4, -R46.reuse ;  /* 0x0000000427527c23 */ /* 0x100fe2000801082e */
[--C-:B------:R-:W-:Y:S01]  /*11b30*/  FFMA.FTZ R74, R42, UR4, -R46.reuse ;  /* 0x000000042a4a7c23 */ /* 0x100fe2000801082e */
[--C-:B------:R-:W-:Y:S01]  /*11b40*/  FFMA.FTZ R66, R43, UR4, -R46.reuse ;  /* 0x000000042b427c23 */ /* 0x100fe2000801082e */
[----:B------:R-:W-:Y:S01]  /*11b50*/  LDSM.16.MT88.4 R36, [R150+0x5400] ;  /* 0x005400009624783b */ /* 0x000fe20000004200 */
[--C-:B------:R-:W-:Y:S01]  /*11b60*/  FFMA.FTZ R105, R41, UR4, -R46.reuse ;  /* 0x0000000429697c23 */ /* 0x100fe2000801082e */
[--C-:B------:R-:W-:Y:S01]  /*11b70*/  FFMA.FTZ R22, R22, UR4, -R46.reuse ;  /* 0x0000000416167c23 */ /* 0x100fe2000801082e */
[----:B------:R-:W-:Y:S03]  /*11b80*/  ISETP.NE.AND P0, PT, R251, RZ, PT ;  /* 0x000000fffb00720c */ /* 0x000fe60003f05270 */
[----:B------:R-:W3:Y:S01]  /*11b90*/  MUFU.EX2 R158, R158 ;  /* 0x0000009e009e7308 */ /* 0x000ee20000000800 */
[C---:B-1----:R-:W-:Y:S01]  /*11ba0*/  FMUL.FTZ R16, R24.reuse, R132 ;  /* 0x0000008418107220 */ /* 0x042fe20000410000 */
[----:B------:R-:W-:Y:S01]  /*11bb0*/  FMUL.FTZ R17, R24, R133 ;  /* 0x0000008518117220 */ /* 0x000fe20000410000 */
[--C-:B------:R-:W-:Y:S01]  /*11bc0*/  FFMA.FTZ R109, R44, UR4, -R46.reuse ;  /* 0x000000042c6d7c23 */ /* 0x100fe2000801082e */
[----:B------:R-:W-:Y:S01]  /*11bd0*/  MOV R44, R242 ;  /* 0x000000f2002c7202 */ /* 0x000fe20000000f00 */
[--C-:B------:R-:W-:Y:S01]  /*11be0*/  FFMA.FTZ R149, R28, UR4, -R46.reuse ;  /* 0x000000041c957c23 */ /* 0x100fe2000801082e */
[----:B------:R-:W-:Y:S01]  /*11bf0*/  FFMA.FTZ R104, R29, UR4, -R46 ;  /* 0x000000041d687c23 */ /* 0x000fe2000801082e */
[----:B------:R-:W-:Y:S03]  /*11c00*/  FFMA.FTZ R98, R30, UR4, -R50 ;  /* 0x000000041e627c23 */ /* 0x000fe60008010832 */
[----:B------:R-:W-:Y:S01]  /*11c10*/  MUFU.EX2 R197, R197 ;  /* 0x000000c500c57308 */ /* 0x000fe20000000800 */
[--C-:B------:R-:W-:Y:S01]  /*11c20*/  FFMA.FTZ R96, R31, UR4, -R46.reuse ;  /* 0x000000041f607c23 */ /* 0x100fe2000801082e */
[----:B------:R-:W-:Y:S01]  /*11c30*/  FMUL.FTZ R5, R24, R145 ;  /* 0x0000009118057220 */ /* 0x000fe20000410000 */
[----:B------:R-:W-:Y:S01]  /*11c40*/  FFMA.FTZ R85, R58, UR4, -R46 ;  /* 0x000000043a557c23 */ /* 0x000fe2000801082e */
[----:B------:R-:W-:Y:S01]  /*11c50*/  @P0 IADD3 R44, PT, PT, R248, -0x20, RZ ;  /* 0xffffffe0f82c0810 */ /* 0x000fe20007ffe0ff */
[--C-:B------:R-:W-:Y:S01]  /*11c60*/  FFMA.FTZ R68, R68, UR4, -R50.reuse ;  /* 0x0000000444447c23 */ /* 0x100fe20008010832 */
[----:B------:R-:W-:Y:S01]  /*11c70*/  FFMA.FTZ R107, R226, UR4, -R50 ;  /* 0x00000004e26b7c23 */ /* 0x000fe20008010832 */
[--C-:B------:R-:W-:Y:S03]  /*11c80*/  FFMA.FTZ R80, R210, UR4, -R46.reuse ;  /* 0x00000004d2507c23 */ /* 0x100fe6000801082e */
[----:B------:R-:W-:Y:S01]  /*11c90*/  MUFU.EX2 R191, R191 ;  /* 0x000000bf00bf7308 */ /* 0x000fe20000000800 */
[----:B------:R-:W1:Y:S01]  /*11ca0*/  LDSM.16.MT88.4 R32, [R44] ;  /* 0x000000002c20783b */ /* 0x000e620000004200 */
[----:B---3--:R-:W-:Y:S01]  /*11cb0*/  F2FP.BF16.F32.PACK_AB R28, R158, R211 ;  /* 0x000000d39e1c723e */ /* 0x008fe200000010ff */
[----:B------:R-:W-:Y:S01]  /*11cc0*/  FFMA.FTZ R113, R206, UR4, -R46 ;  /* 0x00000004ce717c23 */ /* 0x000fe2000801082e */
[--C-:B------:R-:W-:Y:S01]  /*11cd0*/  FFMA.FTZ R86, R186, UR4, -R50.reuse ;  /* 0x00000004ba567c23 */ /* 0x100fe20008010832 */
[----:B------:R-:W-:Y:S01]  /*11ce0*/  FFMA.FTZ R119, R182, UR4, -R50 ;  /* 0x00000004b6777c23 */ /* 0x000fe20008010832 */
[--C-:B------:R-:W-:Y:S01]  /*11cf0*/  FFMA.FTZ R129, R178, UR4, -R46.reuse ;  /* 0x00000004b2817c23 */ /* 0x100fe2000801082e */
[--C-:B------:R-:W-:Y:S03]  /*11d00*/  FFMA.FTZ R100, R162, UR4, -R46.reuse ;  /* 0x00000004a2647c23 */ /* 0x100fe6000801082e */
[----:B------:R-:W-:Y:S01]  /*11d10*/  MUFU.EX2 R120, R120 ;  /* 0x0000007800787308 */ /* 0x000fe20000000800 */
[----:B------:R-:W3:Y:S01]  /*11d20*/  LDSM.16.MT88.4 R40, [R44+0x400] ;  /* 0x000400002c28783b */ /* 0x000ee20000004200 */
[--C-:B------:R-:W-:Y:S01]  /*11d30*/  FFMA.FTZ R112, R219, UR4, -R46.reuse ;  /* 0x00000004db707c23 */ /* 0x100fe2000801082e */
[----:B------:R-:W-:Y:S01]  /*11d40*/  FFMA.FTZ R27, R27, UR4, -R46 ;  /* 0x000000041b1b7c23 */ /* 0x000fe2000801082e */
[----:B------:R-:W-:Y:S01]  /*11d50*/  FFMA.FTZ R167, R167, UR4, -R50 ;  /* 0x00000004a7a77c23 */ /* 0x000fe20008010832 */
[----:B------:R-:W-:Y:S01]  /*11d60*/  FFMA.FTZ R165, R165, UR4, -R46 ;  /* 0x00000004a5a57c23 */ /* 0x000fe2000801082e */
[--C-:B------:R-:W-:Y:S01]  /*11d70*/  FFMA.FTZ R154, R203, UR4, -R50.reuse ;  /* 0x00000004cb9a7c23 */ /* 0x100fe20008010832 */
[----:B------:R-:W-:Y:S03]  /*11d80*/  FMUL.FTZ R23, R4, UR4 ;  /* 0x0000000404177c20 */ /* 0x000fe60008410000 */
[----:B------:R-:W-:Y:S01]  /*11d90*/  MUFU.EX2 R149, R149 ;  /* 0x0000009500957308 */ /* 0x000fe20000000800 */
[----:B------:R-:W-:Y:S01]  /*11da0*/  FMUL.FTZ R4, R24, R144 ;  /* 0x0000009018047220 */ /* 0x000fe20000410000 */
[----:B------:R-:W-:Y:S01]  /*11db0*/  FFMA.FTZ R144, R26, UR4, -R50 ;  /* 0x000000041a907c23 */ /* 0x000fe20008010832 */
[--C-:B------:R-:W-:Y:S01]  /*11dc0*/  FFMA.FTZ R160, R252, UR4, -R46.reuse ;  /* 0x00000004fca07c23 */ /* 0x100fe2000801082e */
[----:B------:R-:W-:Y:S01]  /*11dd0*/  FFMA.FTZ R156, R189, UR4, -R46 ;  /* 0x00000004bd9c7c23 */ /* 0x000fe2000801082e */
[----:B------:R-:W-:Y:S01]  /*11de0*/  FFMA.FTZ R205, R205, UR4, -R50 ;  /* 0x00000004cdcd7c23 */ /* 0x000fe20008010832 */
[--C-:B------:R-:W-:Y:S01]  /*11df0*/  FFMA.FTZ R203, R199, UR4, -R46.reuse ;  /* 0x00000004c7cb7c23 */ /* 0x100fe2000801082e */
[--C-:B------:R-:W-:Y:S03]  /*11e00*/  FFMA.FTZ R152, R9, UR4, -R46.reuse ;  /* 0x0000000409987c23 */ /* 0x100fe6000801082e */
[----:B------:R-:W4:Y:S01]  /*11e10*/  MUFU.EX2 R23, R23 ;  /* 0x0000001700177308 */ /* 0x000f220000000800 */
[----:B------:R-:W-:Y:S01]  /*11e20*/  FMUL.FTZ R9, R24, R141 ;  /* 0x0000008d18097220 */ /* 0x000fe20000410000 */
[----:B------:R-:W-:Y:S01]  /*11e30*/  FFMA.FTZ R141, R183, UR4, -R46 ;  /* 0x00000004b78d7c23 */ /* 0x000fe2000801082e */
[----:B------:R-:W-:Y:S01]  /*11e40*/  FFMA.FTZ R199, R6, UR4, -R50 ;  /* 0x0000000406c77c23 */ /* 0x000fe20008010832 */
[--C-:B------:R-:W-:Y:S01]  /*11e50*/  FFMA.FTZ R126, R11, UR4, -R46.reuse ;  /* 0x000000040b7e7c23 */ /* 0x100fe2000801082e */
[----:B------:R-:W-:Y:S01]  /*11e60*/  FFMA.FTZ R189, R10, UR4, -R46 ;  /* 0x000000040abd7c23 */ /* 0x000fe2000801082e */
[----:B------:R-:W-:Y:S01]  /*11e70*/  FFMA.FTZ R117, R8, UR4, -R50 ;  /* 0x0000000408757c23 */ /* 0x000fe20008010832 */
[----:B------:R-:W-:Y:S03]  /*11e80*/  FMUL.FTZ R8, R24, R140 ;  /* 0x0000008c18087220 */ /* 0x000fe60000410000 */
[----:B------:R-:W-:Y:S01]  /*11e90*/  MUFU.EX2 R160, R160 ;  /* 0x000000a000a07308 */ /* 0x000fe20000000800 */
[----:B------:R-:W-:Y:S01]  /*11ea0*/  FFMA.FTZ R140, R169, UR4, -R46 ;  /* 0x00000004a98c7c23 */ /* 0x000fe2000801082e */
[--C-:B------:R-:W-:Y:S01]  /*11eb0*/  FFMA.FTZ R128, R227, UR4, -R50.reuse ;  /* 0x00000004e3807c23 */ /* 0x100fe20008010832 */
[--C-:B------:R-:W-:Y:S01]  /*11ec0*/  FFMA.FTZ R122, R157, UR4, -R50.reuse ;  /* 0x000000049d7a7c23 */ /* 0x100fe20008010832 */
[--C-:B------:R-:W-:Y:S01]  /*11ed0*/  FFMA.FTZ R161, R161, UR4, -R50.reuse ;  /* 0x00000004a1a17c23 */ /* 0x100fe20008010832 */
[----:B------:R-:W-:Y:S01]  /*11ee0*/  FFMA.FTZ R116, R174, UR4, -R50 ;  /* 0x00000004ae747c23 */ /* 0x000fe20008010832 */
[--C-:B------:R-:W-:Y:S01]  /*11ef0*/  FFMA.FTZ R159, R159, UR4, -R46.reuse ;  /* 0x000000049f9f7c23 */ /* 0x100fe2000801082e */
[----:B------:R-:W-:Y:S03]  /*11f00*/  FFMA.FTZ R114, R170, UR4, -R46 ;  /* 0x00000004aa727c23 */ /* 0x000fe6000801082e */
[----:B------:R-:W5:Y:S01]  /*11f10*/  MUFU.EX2 R156, R156 ;  /* 0x0000009c009c7308 */ /* 0x000f620000000800 */
[C---:B----4-:R-:W-:Y:S01]  /*11f20*/  FMUL.FTZ R18, R23.reuse, R134 ;  /* 0x0000008617127220 */ /* 0x050fe20000410000 */
[C---:B------:R-:W-:Y:S01]  /*11f30*/  FMUL.FTZ R19, R23.reuse, R135 ;  /* 0x0000008717137220 */ /* 0x040fe20000410000 */
[C---:B------:R-:W-:Y:S01]  /*11f40*/  FMUL.FTZ R6, R23.reuse, R146 ;  /* 0x0000009217067220 */ /* 0x040fe20000410000 */
[C---:B------:R-:W-:Y:S01]  /*11f50*/  FMUL.FTZ R7, R23.reuse, R147 ;  /* 0x0000009317077220 */ /* 0x040fe20000410000 */
[C---:B------:R-:W-:Y:S01]  /*11f60*/  FMUL.FTZ R10, R23.reuse, R142 ;  /* 0x0000008e170a7220 */ /* 0x040fe20000410000 */
[----:B------:R-:W-:Y:S01]  /*11f70*/  FMUL.FTZ R11, R23, R143 ;  /* 0x0000008f170b7220 */ /* 0x000fe20000410000 */
[--C-:B------:R-:W-:Y:S03]  /*11f80*/  FFMA.FTZ R135, R213, UR4, -R50.reuse ;  /* 0x00000004d5877c23 */ /* 0x100fe60008010832 */
[----:B------:R-:W-:Y:S01]  /*11f90*/  MUFU.EX2 R205, R205 ;  /* 0x000000cd00cd7308 */ /* 0x000fe20000000800 */
[--C-:B------:R-:W-:Y:S01]  /*11fa0*/  FFMA.FTZ R143, R187, UR4, -R50.reuse ;  /* 0x00000004bb8f7c23 */ /* 0x100fe20008010832 */
[--C-:B------:R-:W-:Y:S01]  /*11fb0*/  FFMA.FTZ R142, R171, UR4, -R50.reuse ;  /* 0x00000004ab8e7c23 */ /* 0x100fe20008010832 */
[--C-:B------:R-:W-:Y:S01]  /*11fc0*/  FFMA.FTZ R157, R202, UR4, -R50.reuse ;  /* 0x00000004ca9d7c23 */ /* 0x100fe20008010832 */
[----:B------:R-:W-:Y:S01]  /*11fd0*/  FFMA.FTZ R110, R198, UR4, -R50 ;  /* 0x00000004c66e7c23 */ /* 0x000fe20008010832 */
[--C-:B------:R-:W-:Y:S01]  /*11fe0*/  FFMA.FTZ R155, R194, UR4, -R46.reuse ;  /* 0x00000004c29b7c23 */ /* 0x100fe2000801082e */
[----:B------:R-:W-:Y:S01]  /*11ff0*/  FFMA.FTZ R108, R190, UR4, -R46 ;  /* 0x00000004be6c7c23 */ /* 0x000fe2000801082e */
[----:B------:R-:W-:Y:S03]  /*12000*/  FFMA.FTZ R153, R218, UR4, -R50 ;  /* 0x00000004da997c23 */ /* 0x000fe60008010832 */
[----:B------:R-:W4:Y:S01]  /*12010*/  MUFU.EX2 R154, R154 ;  /* 0x0000009a009a7308 */ /* 0x000f220000000800 */
[----:B-----5:R-:W-:Y:S01]  /*12020*/  F2FP.BF16.F32.PACK_AB R29, R156, R160 ;  /* 0x000000a09c1d723e */ /* 0x020fe200000010ff */
[----:B------:R-:W-:Y:S01]  /*12030*/  FFMA.FTZ R160, R23, R250, R160 ;  /* 0x000000fa17a07223 */ /* 0x000fe200000100a0 */
[--C-:B------:R-:W-:Y:S01]  /*12040*/  FFMA.FTZ R106, R214, UR4, -R50.reuse ;  /* 0x00000004d66a7c23 */ /* 0x100fe20008010832 */
[--C-:B------:R-:W-:Y:S01]  /*12050*/  FFMA.FTZ R111, R164, UR4, -R50.reuse ;  /* 0x00000004a46f7c23 */ /* 0x100fe20008010832 */
[--C-:B------:R-:W-:Y:S01]  /*12060*/  FFMA.FTZ R101, R184, UR4, -R50.reuse ;  /* 0x00000004b8657c23 */ /* 0x100fe20008010832 */
[----:B------:R-:W-:Y:S01]  /*12070*/  FFMA.FTZ R72, R180, UR4, -R50 ;  /* 0x00000004b4487c23 */ /* 0x000fe20008010832 */
[--C-:B------:R-:W-:Y:S03]  /*12080*/  FFMA.FTZ R99, R176, UR4, -R46.reuse ;  /* 0x00000004b0637c23 */ /* 0x100fe6000801082e */
[----:B------:R-:W-:Y:S01]  /*12090*/  MUFU.EX2 R203, R203 ;  /* 0x000000cb00cb7308 */ /* 0x000fe20000000800 */
[--C-:B------:R-:W-:Y:S01]  /*120a0*/  FFMA.FTZ R70, R172, UR4, -R46.reuse ;  /* 0x00000004ac467c23 */ /* 0x100fe2000801082e */
[--C-:B------:R-:W-:Y:S01]  /*120b0*/  FFMA.FTZ R89, R54, UR4, -R46.reuse ;  /* 0x0000000436597c23 */ /* 0x100fe2000801082e */
[----:B------:R-:W-:Y:S01]  /*120c0*/  FFMA.FTZ R54, R204, UR4, -R46 ;  /* 0x00000004cc367c23 */ /* 0x000fe2000801082e */
[--C-:B------:R-:W-:Y:S01]  /*120d0*/  FFMA.FTZ R91, R196, UR4, -R50.reuse ;  /* 0x00000004c45b7c23 */ /* 0x100fe20008010832 */
[----:B------:R-:W-:Y:S01]  /*120e0*/  FFMA.FTZ R64, R192, UR4, -R50 ;  /* 0x00000004c0407c23 */ /* 0x000fe20008010832 */
[----:B------:R-:W-:Y:S01]  /*120f0*/  FFMA.FTZ R62, R52, UR4, -R46 ;  /* 0x00000004343e7c23 */ /* 0x000fe2000801082e */
[--C-:B------:R-:W-:Y:S03]  /*12100*/  FFMA.FTZ R83, R208, UR4, -R50.reuse ;  /* 0x00000004d0537c23 */ /* 0x100fe60008010832 */
[----:B------:R-:W5:Y:S01]  /*12110*/  MUFU.EX2 R152, R152 ;  /* 0x0000009800987308 */ /* 0x000f620000000800 */
[----:B----4-:R-:W-:Y:S01]  /*12120*/  F2FP.BF16.F32.PACK_AB R30, R154, R205 ;  /* 0x000000cd9a1e723e */ /* 0x010fe200000010ff */
[----:B------:R-:W-:Y:S01]  /*12130*/  FFMA.FTZ R56, R56, UR4, -R50 ;  /* 0x0000000438387c23 */ /* 0x000fe20008010832 */
[----:B------:R-:W-:Y:S01]  /*12140*/  FFMA.FTZ R87, R60, UR4, -R46 ;  /* 0x000000043c577c23 */ /* 0x000fe2000801082e */
[--C-:B------:R-:W-:Y:S01]  /*12150*/  FFMA.FTZ R81, R216, UR4, -R50.reuse ;  /* 0x00000004d8517c23 */ /* 0x100fe20008010832 */
[----:B------:R-:W-:Y:S01]  /*12160*/  FFMA.FTZ R52, R212, UR4, -R50 ;  /* 0x00000004d4347c23 */ /* 0x000fe20008010832 */
[----:B------:R-:W-:Y:S01]  /*12170*/  FFMA.FTZ R58, R200, UR4, -R46 ;  /* 0x00000004c83a7c23 */ /* 0x000fe2000801082e */
[--C-:B------:R-:W-:Y:S03]  /*12180*/  FFMA.FTZ R60, R188, UR4, -R50.reuse ;  /* 0x00000004bc3c7c23 */ /* 0x100fe60008010832 */
[----:B------:R-:W-:Y:S01]  /*12190*/  MUFU.EX2 R199, R199 ;  /* 0x000000c700c77308 */ /* 0x000fe20000000800 */
[--C-:B------:R-:W-:Y:S01]  /*121a0*/  FFMA.FTZ R93, R168, UR4, -R50.reuse ;  /* 0x00000004a85d7c23 */ /* 0x100fe20008010832 */
[----:B------:R-:W-:Y:S01]  /*121b0*/  FFMA.FTZ R211, R24, R249, R211 ;  /* 0x000000f918d37223 */ /* 0x000fe200000100d3 */
[--C-:B------:R-:W-:Y:S01]  /*121c0*/  FFMA.FTZ R102, R166, UR4, -R50.reuse ;  /* 0x00000004a6667c23 */ /* 0x100fe20008010832 */
[----:B------:R-:W-:Y:S01]  /*121d0*/  FFMA.FTZ R131, R225, UR4, -R50 ;  /* 0x00000004e1837c23 */ /* 0x000fe20008010832 */
[----:B------:R-:W-:Y:S01]  /*121e0*/  FFMA.FTZ R133, R217, UR4, -R46 ;  /* 0x00000004d9857c23 */ /* 0x000fe2000801082e */
[----:B------:R-:W-:Y:S01]  /*121f0*/  FFMA.FTZ R118, R215, UR4, -R50 ;  /* 0x00000004d7767c23 */ /* 0x000fe20008010832 */
[----:B------:R-:W-:Y:S03]  /*12200*/  FFMA.FTZ R124, R207, UR4, -R46 ;  /* 0x00000004cf7c7c23 */ /* 0x000fe6000801082e */
[----:B------:R-:W4:Y:S01]  /*12210*/  MUFU.EX2 R128, R128 ;  /* 0x0000008000807308 */ /* 0x000f220000000800 */
[----:B-----5:R-:W-:Y:S01]  /*12220*/  F2FP.BF16.F32.PACK_AB R31, R152, R203 ;  /* 0x000000cb981f723e */ /* 0x020fe200000010ff */
[----:B------:R-:W-:Y:S01]  /*12230*/  FFMA.FTZ R130, R195, UR4, -R50 ;  /* 0x00000004c3827c23 */ /* 0x000fe20008010832 */
[----:B------:R-:W-:Y:S01]  /*12240*/  FFMA.FTZ R132, R193, UR4, -R46 ;  /* 0x00000004c1847c23 */ /* 0x000fe2000801082e */
[----:B------:R-:W-:Y:S01]  /*12250*/  FFMA.FTZ R134, R185, UR4, -R50 ;  /* 0x00000004b9867c23 */ /* 0x000fe20008010832 */
[----:B------:R-:W-:Y:S01]  /*12260*/  FFMA.FTZ R145, R179, UR4, -R46 ;  /* 0x00000004b3917c23 */ /* 0x000fe2000801082e */
[----:B------:R-:W-:Y:S01]  /*12270*/  FFMA.FTZ R147, R173, UR4, -R50 ;  /* 0x00000004ad937c23 */ /* 0x000fe20008010832 */
[--C-:B------:R-:W-:Y:S03]  /*12280*/  FFMA.FTZ R173, R175, UR4, -R46.reuse ;  /* 0x00000004afad7c23 */ /* 0x100fe6000801082e */
[----:B------:R-:W5:Y:S01]  /*12290*/  MUFU.EX2 R126, R126 ;  /* 0x0000007e007e7308 */ /* 0x000f620000000800 */
[C---:B--2---:R-:W-:Y:S05]  /*122a0*/  HMMA.16816.F32.BF16 R4, R28.reuse, R12, R4 ;  /* 0x0000000c1c04723c */ /* 0x044fea0000041804 */
[C---:B------:R-:W-:Y:S01]  /*122b0*/  FMUL.FTZ R12, R24.reuse, R136 ;  /* 0x00000088180c7220 */ /* 0x040fe20000410000 */
[----:B------:R-:W-:Y:S03]  /*122c0*/  FMUL.FTZ R13, R24, R137 ;  /* 0x00000089180d7220 */ /* 0x000fe60000410000 */
[----:B------:R-:W2:Y:S01]  /*122d0*/  MUFU.EX2 R122, R122 ;  /* 0x0000007a007a7308 */ /* 0x000ea20000000800 */
[C---:B------:R-:W-:Y:S03]  /*122e0*/  HMMA.16816.F32.BF16 R8, R28.reuse, R14, R8 ;  /* 0x0000000e1c08723c */ /* 0x040fe60000041808 */
[C---:B------:R-:W-:Y:S01]  /*122f0*/  FMUL.FTZ R14, R23.reuse, R138 ;  /* 0x0000008a170e7220 */ /* 0x040fe20000410000 */
[----:B------:R-:W-:Y:S01]  /*12300*/  FMUL.FTZ R15, R23, R139 ;  /* 0x0000008b170f7220 */ /* 0x000fe20000410000 */
[----:B------:R-:W-:Y:S01]  /*12310*/  FFMA.FTZ R23, R95, UR4, -R46 ;  /* 0x000000045f177c23 */ /* 0x000fe2000801082e */
[--C-:B------:R-:W-:Y:S03]  /*12320*/  FFMA.FTZ R95, R25, UR4, -R50.reuse ;  /* 0x00000004195f7c23 */ /* 0x100fe60008010832 */
[----:B------:R-:W3:Y:S01]  /*12330*/  MUFU.EX2 R189, R189 ;  /* 0x000000bd00bd7308 */ /* 0x000ee20000000800 */
[----:B------:R-:W-:Y:S01]  /*12340*/  FFMA.FTZ R139, R209, UR4, -R50 ;  /* 0x00000004d18b7c23 */ /* 0x000fe20008010832 */
[----:B------:R-:W-:Y:S01]  /*12350*/  FFMA.FTZ R136, R181, UR4, -R46 ;  /* 0x00000004b5887c23 */ /* 0x000fe2000801082e */
[----:B------:R-:W-:Y:S01]  /*12360*/  FFMA.FTZ R138, R177, UR4, -R50 ;  /* 0x00000004b18a7c23 */ /* 0x000fe20008010832 */
[C---:B-1----:R-:W-:Y:S03]  /*12370*/  HMMA.16816.F32.BF16 R12, R28.reuse, R32, R12 ;  /* 0x000000201c0c723c */ /* 0x042fe6000004180c */
[--C-:B------:R-:W-:Y:S03]  /*12380*/  FFMA.FTZ R137, R201, UR4, -R46.reuse ;  /* 0x00000004c9897c23 */ /* 0x100fe6000801082e */
[----:B------:R-:W-:Y:S01]  /*12390*/  MUFU.EX2 R161, R161 ;  /* 0x000000a100a17308 */ /* 0x000fe20000000800 */
[----:B------:R-:W-:Y:S01]  /*123a0*/  FFMA.FTZ R94, R94, UR4, -R46 ;  /* 0x000000045e5e7c23 */ /* 0x000fe2000801082e */
[--C-:B------:R-:W-:Y:S01]  /*123b0*/  FFMA.FTZ R71, R71, UR4, -R50.reuse ;  /* 0x0000000447477c23 */ /* 0x100fe20008010832 */
[--C-:B------:R-:W-:Y:S01]  /*123c0*/  FFMA.FTZ R88, R88, UR4, -R50.reuse ;  /* 0x0000000458587c23 */ /* 0x100fe20008010832 */
[----:B------:R-:W-:Y:S01]  /*123d0*/  HMMA.16816.F32.BF16 R16, R28, R34, R16 ;  /* 0x000000221c10723c */ /* 0x000fe20000041810 */
[----:B------:R-:W1:Y:S02]  /*123e0*/  LDSM.16.MT88.4 R32, [R150+0x5800] ;  /* 0x005800009620783b */ /* 0x000e640000004200 */
[----:B----4-:R-:W-:Y:S03]  /*123f0*/  F2FP.BF16.F32.PACK_AB R28, R128, R199 ;  /* 0x000000c7801c723e */ /* 0x010fe600000010ff */
[----:B------:R-:W4:Y:S01]  /*12400*/  MUFU.EX2 R116, R116 ;  /* 0x0000007400747308 */ /* 0x000f220000000800 */
[----:B-----5:R-:W-:Y:S01]  /*12410*/  F2FP.BF16.F32.PACK_AB R29, R126, R197 ;  /* 0x000000c57e1d723e */ /* 0x020fe200000010ff */
[----:B------:R-:W-:Y:S01]  /*12420*/  FFMA.FTZ R163, R163, UR4, -R50 ;  /* 0x00000004a3a37c23 */ /* 0x000fe20008010832 */
[----:B--2---:R-:W-:Y:S01]  /*12430*/  F2FP.BF16.F32.PACK_AB R30, R122, R191 ;  /* 0x000000bf7a1e723e */ /* 0x004fe200000010ff */
[--C-:B------:R-:W-:Y:S01]  /*12440*/  FFMA.FTZ R78, R78, UR4, -R46.reuse ;  /* 0x000000044e4e7c23 */ /* 0x100fe2000801082e */
[----:B---3--:R-:W-:Y:S01]  /*12450*/  F2FP.BF16.F32.PACK_AB R31, R120, R189 ;  /* 0x000000bd781f723e */ /* 0x008fe200000010ff */
[----:B------:R-:W-:Y:S01]  /*12460*/  FFMA.FTZ R103, R103, UR4, -R46 ;  /* 0x0000000467677c23 */ /* 0x000fe2000801082e */
[----:B------:R-:W-:Y:S03]  /*12470*/  FFMA.FTZ R97, R97, UR4, -R50 ;  /* 0x0000000461617c23 */ /* 0x000fe60008010832 */
[----:B------:R-:W-:Y:S01]  /*12480*/  MUFU.EX2 R159, R159 ;  /* 0x0000009f009f7308 */ /* 0x000fe20000000800 */
[----:B------:R-:W-:Y:S01]  /*12490*/  FFMA.FTZ R69, R69, UR4, -R46 ;  /* 0x0000000445457c23 */ /* 0x000fe2000801082e */
[----:B------:R-:W-:Y:S01]  /*124a0*/  FFMA.FTZ R79, R79, UR4, -R50 ;  /* 0x000000044f4f7c23 */ /* 0x000fe20008010832 */
[----:B------:R-:W-:Y:S01]  /*124b0*/  FFMA.FTZ R57, R57, UR4, -R46 ;  /* 0x0000000439397c23 */ /* 0x000fe2000801082e */
[C---:B------:R-:W-:Y:S03]  /*124c0*/  HMMA.16816.F32.BF16 R4, R28.reuse, R36, R4 ;  /* 0x000000241c04723c */ /* 0x040fe60000041804 */
[----:B------:R-:W-:Y:S03]  /*124d0*/  FFMA.FTZ R55, R55, UR4, -R50 ;  /* 0x0000000437377c23 */ /* 0x000fe60008010832 */
[----:B------:R-:W2:Y:S01]  /*124e0*/  MUFU.EX2 R114, R114 ;  /* 0x0000007200727308 */ /* 0x000ea20000000800 */
[----:B------:R-:W-:Y:S01]  /*124f0*/  FFMA.FTZ R53, R53, UR4, -R46 ;  /* 0x0000000435357c23 */ /* 0x000fe2000801082e */
[----:B------:R-:W-:Y:S01]  /*12500*/  FFMA.FTZ R63, R63, UR4, -R50 ;  /* 0x000000043f3f7c23 */ /* 0x000fe20008010832 */
[----:B------:R-:W-:Y:S01]  /*12510*/  FADD.FTZ R160, R156, R160 ;  /* 0x000000a09ca07221 */ /* 0x000fe20000010000 */
[C---:B------:R-:W-:Y:S01]  /*12520*/  HMMA.16816.F32.BF16 R8, R28.reuse, R38, R8 ;  /* 0x000000261c08723c */ /* 0x040fe20000041808 */
[----:B------:R-:W3:Y:S02]  /*12530*/  LDSM.16.MT88.4 R36, [R44+0x800] ;  /* 0x000800002c24783b */ /* 0x000ee40000004200 */
[----:B------:R-:W-:Y:S03]  /*12540*/  FADD.FTZ R203, R203, R160 ;  /* 0x000000a0cbcb7221 */ /* 0x000fe60000010000 */
[----:B------:R-:W-:Y:S01]  /*12550*/  MUFU.EX2 R157, R157 ;  /* 0x0000009d009d7308 */ /* 0x000fe20000000800 */
[----:B------:R-:W-:Y:S01]  /*12560*/  FADD.FTZ R158, R158, R211 ;  /* 0x000000d39e9e7221 */ /* 0x000fe20000010000 */
[----:B------:R-:W-:Y:S01]  /*12570*/  FFMA.FTZ R47, R47, UR4, -R50 ;  /* 0x000000042f2f7c23 */ /* 0x000fe20008010832 */
[----:B------:R-:W-:Y:S01]  /*12580*/  FADD.FTZ R152, R152, R203 ;  /* 0x000000cb98987221 */ /* 0x000fe20000010000 */
[C---:B------:R-:W-:Y:S03]  /*12590*/  HMMA.16816.F32.BF16 R12, R28.reuse, R40, R12 ;  /* 0x000000281c0c723c */ /* 0x040fe6000004180c */
[----:B------:R-:W-:Y:S03]  /*125a0*/  FADD.FTZ R197, R197, R152 ;  /* 0x00000098c5c57221 */ /* 0x000fe60000010000 */
[----:B------:R-:W5:Y:S01]  /*125b0*/  MUFU.EX2 R110, R110 ;  /* 0x0000006e006e7308 */ /* 0x000f620000000800 */
[----:B------:R-:W-:Y:S01]  /*125c0*/  FADD.FTZ R205, R205, R158 ;  /* 0x0000009ecdcd7221 */ /* 0x000fe20000010000 */
[----:B------:R-:W-:Y:S01]  /*125d0*/  ISETP.NE.AND P0, PT, R246, RZ, PT ;  /* 0x000000fff600720c */ /* 0x000fe20003f05270 */
[----:B------:R-:W-:Y:S01]  /*125e0*/  FADD.FTZ R24, R126, R197 ;  /* 0x000000c57e187221 */ /* 0x000fe20000010000 */
[----:B------:R-:W-:Y:S01]  /*125f0*/  HMMA.16816.F32.BF16 R16, R28, R42, R16 ;  /* 0x0000002a1c10723c */ /* 0x000fe20000041810 */
[----:B------:R-:W3:Y:S02]  /*12600*/  LDSM.16.MT88.4 R40, [R150+0x5c00] ;  /* 0x005c00009628783b */ /* 0x000ee40000004200 */
[----:B----4-:R-:W-:Y:S03]  /*12610*/  F2FP.BF16.F32.PACK_AB R28, R116, R161 ;  /* 0x000000a1741c723e */ /* 0x010fe600000010ff */
[----:B------:R-:W-:Y:S01]  /*12620*/  MUFU.EX2 R155, R155 ;  /* 0x0000009b009b7308 */ /* 0x000fe20000000800 */
[----:B--2---:R-:W-:Y:S01]  /*12630*/  F2FP.BF16.F32.PACK_AB R29, R114, R159 ;  /* 0x0000009f721d723e */ /* 0x004fe200000010ff */
[----:B------:R-:W-:Y:S01]  /*12640*/  FADD.FTZ R189, R189, R24 ;  /* 0x00000018bdbd7221 */ /* 0x000fe20000010000 */
[----:B------:R-:W-:Y:S03]  /*12650*/  FADD.FTZ R154, R154, R205 ;  /* 0x000000cd9a9a7221 */ /* 0x000fe60000010000 */
[----:B------:R-:W-:Y:S01]  /*12660*/  FADD.FTZ R120, R120, R189 ;  /* 0x000000bd78787221 */ /* 0x000fe20000010000 */
[----:B------:R-:W-:Y:S03]  /*12670*/  FADD.FTZ R199, R199, R154 ;  /* 0x0000009ac7c77221 */ /* 0x000fe60000010000 */
[----:B------:R-:W2:Y:S01]  /*12680*/  MUFU.EX2 R108, R108 ;  /* 0x0000006c006c7308 */ /* 0x000ea20000000800 */
[----:B-----5:R-:W-:Y:S01]  /*12690*/  F2FP.BF16.F32.PACK_AB R30, R110, R157 ;  /* 0x0000009d6e1e723e */ /* 0x020fe200000010ff */
[----:B------:R-:W-:Y:S01]  /*126a0*/  FADD.FTZ R159, R159, R120 ;  /* 0x000000789f9f7221 */ /* 0x000fe20000010000 */
[----:B------:R-:W-:Y:S03]  /*126b0*/  FADD.FTZ R128, R128, R199 ;  /* 0x000000c780807221 */ /* 0x000fe60000010000 */
[----:B------:R-:W-:Y:S01]  /*126c0*/  FADD.FTZ R114, R114, R159 ;  /* 0x0000009f72727221 */ /* 0x000fe20000010000 */
[----:B------:R-:W-:Y:S03]  /*126d0*/  FADD.FTZ R191, R191, R128 ;  /* 0x00000080bfbf7221 */ /* 0x000fe60000010000 */
[----:B------:R-:W-:Y:S01]  /*126e0*/  MUFU.EX2 R153, R153 ;  /* 0x0000009900997308 */ /* 0x000fe20000000800 */
[----:B------:R-:W-:Y:S04]  /*126f0*/  FADD.FTZ R122, R122, R191 ;  /* 0x000000bf7a7a7221 */ /* 0x000fe80000010000 */
[----:B------:R-:W-:Y:S05]  /*12700*/  FADD.FTZ R161, R161, R122 ;  /* 0x0000007aa1a17221 */ /* 0x000fea0000010000 */
[----:B------:R-:W4:Y:S01]  /*12710*/  MUFU.EX2 R106, R106 ;  /* 0x0000006a006a7308 */ /* 0x000f220000000800 */
[----:B--2---:R-:W-:Y:S01]  /*12720*/  F2FP.BF16.F32.PACK_AB R31, R108, R155 ;  /* 0x0000009b6c1f723e */ /* 0x004fe200000010ff */
[----:B------:R-:W-:Y:S01]  /*12730*/  FADD.FTZ R155, R155, R114 ;  /* 0x000000729b9b7221 */ /* 0x000fe20000010000 */
[----:B------:R-:W-:Y:S03]  /*12740*/  FADD.FTZ R116, R116, R161 ;  /* 0x000000a174747221 */ /* 0x000fe60000010000 */
[----:B------:R-:W-:Y:S01]  /*12750*/  FADD.FTZ R108, R108, R155 ;  /* 0x0000009b6c6c7221 */ /* 0x000fe20000010000 */
[----:B------:R-:W-:Y:S03]  /*12760*/  FADD.FTZ R157, R157, R116 ;  /* 0x000000749d9d7221 */ /* 0x000fe60000010000 */
[----:B------:R-:W2:Y:S01]  /*12770*/  MUFU.EX2 R104, R104 ;  /* 0x0000006800687308 */ /* 0x000ea20000000800 */
[C---:B-1----:R-:W-:Y:S03]  /*12780*/  HMMA.16816.F32.BF16 R4, R28.reuse, R32, R4 ;  /* 0x000000201c04723c */ /* 0x042fe60000041804 */
[----:B------:R-:W-:Y:S06]  /*12790*/  FADD.FTZ R110, R110, R157 ;  /* 0x0000009d6e6e7221 */ /* 0x000fec0000010000 */
[----:B------:R-:W1:Y:S01]  /*127a0*/  MUFU.EX2 R98, R98 ;  /* 0x0000006200627308 */ /* 0x000e620000000800 */
[C---:B------:R-:W-:Y:S01]  /*127b0*/  HMMA.16816.F32.BF16 R8, R28.reuse, R34, R8 ;  /* 0x000000221c08723c */ /* 0x040fe20000041808 */
[----:B------:R-:W5:Y:S08]  /*127c0*/  LDSM.16.MT88.4 R32, [R44+0xc00] ;  /* 0x000c00002c20783b */ /* 0x000f700000004200 */
[----:B------:R-:W-:Y:S01]  /*127d0*/  MUFU.EX2 R125, R125 ;  /* 0x0000007d007d7308 */ /* 0x000fe20000000800 */
[C---:B---3--:R-:W-:Y:S09]  /*127e0*/  HMMA.16816.F32.BF16 R12, R28.reuse, R36, R12 ;  /* 0x000000241c0c723c */ /* 0x048ff2000004180c */
[----:B------:R-:W3:Y:S01]  /*127f0*/  MUFU.EX2 R96, R96 ;  /* 0x0000006000607308 */ /* 0x000ee20000000800 */
[----:B------:R-:W-:Y:S01]  /*12800*/  HMMA.16816.F32.BF16 R16, R28, R38, R16 ;  /* 0x000000261c10723c */ /* 0x000fe20000041810 */
[----:B------:R-:W5:Y:S02]  /*12810*/  LDSM.16.MT88.4 R36, [R150+0x6000] ;  /* 0x006000009624783b */ /* 0x000f640000004200 */
[----:B----4-:R-:W-:Y:S01]  /*12820*/  F2FP.BF16.F32.PACK_AB R28, R106, R153 ;  /* 0x000000996a1c723e */ /* 0x010fe200000010ff */
[----:B------:R-:W-:Y:S01]  /*12830*/  FADD.FTZ R153, R153, R110 ;  /* 0x0000006e99997221 */ /* 0x000fe20000010000 */
[----:B--2---:R-:W-:Y:S01]  /*12840*/  F2FP.BF16.F32.PACK_AB R29, R104, R149 ;  /* 0x00000095681d723e */ /* 0x004fe200000010ff */
[----:B------:R-:W-:Y:S03]  /*12850*/  FADD.FTZ R149, R149, R108 ;  /* 0x0000006c95957221 */ /* 0x000fe60000010000 */
[----:B------:R-:W-:Y:S01]  /*12860*/  MUFU.EX2 R123, R123 ;  /* 0x0000007b007b7308 */ /* 0x000fe20000000800 */
[----:B-1----:R-:W-:Y:S01]  /*12870*/  F2FP.BF16.F32.PACK_AB R30, R98, R127 ;  /* 0x0000007f621e723e */ /* 0x002fe200000010ff */
[----:B------:R-:W-:Y:S01]  /*12880*/  FADD.FTZ R106, R106, R153 ;  /* 0x000000996a6a7221 */ /* 0x000fe20000010000 */
[----:B------:R-:W-:Y:S01]  /*12890*/  FADD.FTZ R104, R104, R149 ;  /* 0x0000009568687221 */ /* 0x000fe20000010000 */
[----:B------:R-:W-:Y:S02]  /*128a0*/  MOV R149, R0 ;  /* 0x0000000000957202 */ /* 0x000fe40000000f00 */
[----:B------:R-:W-:Y:S04]  /*128b0*/  FADD.FTZ R127, R127, R106 ;  /* 0x0000006a7f7f7221 */ /* 0x000fe80000010000 */
[----:B------:R-:W1:Y:S01]  /*128c0*/  MUFU.EX2 R92, R92 ;  /* 0x0000005c005c7308 */ /* 0x000e620000000800 */
[----:B---3--:R-:W-:Y:S01]  /*128d0*/  F2FP.BF16.F32.PACK_AB R31, R96, R125 ;  /* 0x0000007d601f723e */ /* 0x008fe200000010ff */
[----:B------:R-:W-:Y:S01]  /*128e0*/  FADD.FTZ R125, R125, R104 ;  /* 0x000000687d7d7221 */ /* 0x000fe20000010000 */
[----:B------:R-:W-:Y:S03]  /*128f0*/  FADD.FTZ R98, R98, R127 ;  /* 0x0000007f62627221 */ /* 0x000fe60000010000 */
[----:B------:R-:W-:Y:S04]  /*12900*/  FADD.FTZ R96, R96, R125 ;  /* 0x0000007d60607221 */ /* 0x000fe80000010000 */
[----:B------:R-:W-:Y:S01]  /*12910*/  MUFU.EX2 R121, R121 ;  /* 0x0000007900797308 */ /* 0x000fe20000000800 */
[C---:B------:R-:W-:Y:S09]  /*12920*/  HMMA.16816.F32.BF16 R4, R28.reuse, R40, R4 ;  /* 0x000000281c04723c */ /* 0x040ff20000041804 */
[----:B------:R-:W2:Y:S01]  /*12930*/  MUFU.EX2 R90, R90 ;  /* 0x0000005a005a7308 */ /* 0x000ea20000000800 */
[C---:B------:R-:W-:Y:S01]  /*12940*/  HMMA.16816.F32.BF16 R8, R28.reuse, R42, R8 ;  /* 0x0000002a1c08723c */ /* 0x040fe20000041808 */
[----:B------:R-:W3:Y:S08]  /*12950*/  LDSM.16.MT88.4 R40, [R44+0x1000] ;  /* 0x001000002c28783b */ /* 0x000ef00000004200 */
[----:B------:R-:W-:Y:S01]  /*12960*/  MUFU.EX2 R117, R117 ;  /* 0x0000007500757308 */ /* 0x000fe20000000800 */
[C---:B-----5:R-:W-:Y:S09]  /*12970*/  HMMA.16816.F32.BF16 R12, R28.reuse, R32, R12 ;  /* 0x000000201c0c723c */ /* 0x060ff2000004180c */
[----:B------:R-:W4:Y:S01]  /*12980*/  MUFU.EX2 R84, R84 ;  /* 0x0000005400547308 */ /* 0x000f220000000800 */
[----:B------:R-:W-:Y:S01]  /*12990*/  HMMA.16816.F32.BF16 R16, R28, R34, R16 ;  /* 0x000000221c10723c */ /* 0x000fe20000041810 */
[----:B------:R-:W5:Y:S02]  /*129a0*/  LDSM.16.MT88.4 R32, [R150+0x6400] ;  /* 0x006400009620783b */ /* 0x000f640000004200 */
[----:B-1----:R-:W-:Y:S01]  /*129b0*/  F2FP.BF16.F32.PACK_AB R28, R92, R123 ;  /* 0x0000007b5c1c723e */ /* 0x002fe200000010ff */
[----:B------:R-:W-:Y:S01]  /*129c0*/  FADD.FTZ R123, R123, R98 ;  /* 0x000000627b7b7221 */ /* 0x000fe20000010000 */
[----:B--2---:R-:W-:Y:S01]  /*129d0*/  F2FP.BF16.F32.PACK_AB R29, R90, R121 ;  /* 0x000000795a1d723e */ /* 0x004fe200000010ff */
[----:B------:R-:W-:Y:S03]  /*129e0*/  FADD.FTZ R121, R121, R96 ;  /* 0x0000006079797221 */ /* 0x000fe60000010000 */
[----:B------:R-:W-:Y:S01]  /*129f0*/  MUFU.EX2 R115, R115 ;  /* 0x0000007300737308 */ /* 0x000fe20000000800 */
[----:B------:R-:W-:Y:S01]  /*12a00*/  FADD.FTZ R92, R92, R123 ;  /* 0x0000007b5c5c7221 */ /* 0x000fe20000010000 */
[----:B------:R-:W-:Y:S08]  /*12a10*/  FADD.FTZ R96, R90, R121 ;  /* 0x000000795a607221 */ /* 0x000ff00000010000 */
[----:B------:R-:W1:Y:S01]  /*12a20*/  MUFU.EX2 R82, R82 ;  /* 0x0000005200527308 */ /* 0x000e620000000800 */
[C---:B----4-:R-:W-:Y:S01]  /*12a30*/  F2FP.BF16.F32.PACK_AB R30, R84.reuse, R117 ;  /* 0x00000075541e723e */ /* 0x050fe200000010ff */
[----:B------:R-:W-:Y:S04]  /*12a40*/  FADD.FTZ R117, R117, R92 ;  /* 0x0000005c75757221 */ /* 0x000fe80000010000 */
[----:B------:R-:W-:Y:S04]  /*12a50*/  FADD.FTZ R84, R84, R117 ;  /* 0x0000007554547221 */ /* 0x000fe80000010000 */
[----:B------:R-:W-:Y:S10]  /*12a60*/  MUFU.EX2 R111, R111 ;  /* 0x0000006f006f7308 */ /* 0x000ff40000000800 */
[----:B------:R-:W2:Y:S01]  /*12a70*/  MUFU.EX2 R76, R76 ;  /* 0x0000004c004c7308 */ /* 0x000ea20000000800 */
[C---:B-1----:R-:W-:Y:S01]  /*12a80*/  F2FP.BF16.F32.PACK_AB R31, R82.reuse, R115 ;  /* 0x00000073521f723e */ /* 0x042fe200000010ff */
[----:B------:R-:W-:Y:S04]  /*12a90*/  FADD.FTZ R115, R115, R96 ;  /* 0x0000006073737221 */ /* 0x000fe80000010000 */
[----:B------:R-:W-:Y:S04]  /*12aa0*/  FADD.FTZ R82, R82, R115 ;  /* 0x0000007352527221 */ /* 0x000fe80000010000 */
[----:B------:R-:W-:Y:S01]  /*12ab0*/  MUFU.EX2 R109, R109 ;  /* 0x0000006d006d7308 */ /* 0x000fe20000000800 */
[C---:B------:R-:W-:Y:S09]  /*12ac0*/  HMMA.16816.F32.BF16 R4, R28.reuse, R36, R4 ;  /* 0x000000241c04723c */ /* 0x040ff20000041804 */
[----:B------:R-:W1:Y:S01]  /*12ad0*/  MUFU.EX2 R74, R74 ;  /* 0x0000004a004a7308 */ /* 0x000e620000000800 */
[C---:B------:R-:W-:Y:S01]  /*12ae0*/  HMMA.16816.F32.BF16 R8, R28.reuse, R38, R8 ;  /* 0x000000261c08723c */ /* 0x040fe20000041808 */
[----:B------:R-:W4:Y:S08]  /*12af0*/  LDSM.16.MT88.4 R36, [R44+0x1400] ;  /* 0x001400002c24783b */ /* 0x000f300000004200 */
[----:B------:R-:W-:Y:S01]  /*12b00*/  MUFU.EX2 R101, R101 ;  /* 0x0000006500657308 */ /* 0x000fe20000000800 */
[C---:B---3--:R-:W-:Y:S09]  /*12b10*/  HMMA.16816.F32.BF16 R12, R28.reuse, R40, R12 ;  /* 0x000000281c0c723c */ /* 0x048ff2000004180c */
[----:B------:R-:W3:Y:S01]  /*12b20*/  MUFU.EX2 R72, R72 ;  /* 0x0000004800487308 */ /* 0x000ee20000000800 */
[----:B------:R-:W-:Y:S01]  /*12b30*/  HMMA.16816.F32.BF16 R16, R28, R42, R16 ;  /* 0x0000002a1c10723c */ /* 0x000fe20000041810 */
[----:B------:R-:W4:Y:S02]  /*12b40*/  LDSM.16.MT88.4 R40, [R150+0x6800] ;  /* 0x006800009628783b */ /* 0x000f240000004200 */
[----:B--2---:R-:W-:Y:S01]  /*12b50*/  F2FP.BF16.F32.PACK_AB R28, R76, R111 ;  /* 0x0000006f4c1c723e */ /* 0x004fe200000010ff */
[----:B------:R-:W-:Y:S01]  /*12b60*/  FADD.FTZ R111, R111, R84 ;  /* 0x000000546f6f7221 */ /* 0x000fe20000010000 */
[----:B-1----:R-:W-:Y:S01]  /*12b70*/  F2FP.BF16.F32.PACK_AB R29, R74, R109 ;  /* 0x0000006d4a1d723e */ /* 0x002fe200000010ff */
[----:B------:R-:W-:Y:S03]  /*12b80*/  FADD.FTZ R109, R109, R82 ;  /* 0x000000526d6d7221 */ /* 0x000fe60000010000 */
[----:B------:R-:W-:Y:S01]  /*12b90*/  MUFU.EX2 R99, R99 ;  /* 0x0000006300637308 */ /* 0x000fe20000000800 */
[----:B------:R-:W-:Y:S01]  /*12ba0*/  FADD.FTZ R76, R76, R111 ;  /* 0x0000006f4c4c7221 */ /* 0x000fe20000010000 */
[----:B------:R-:W-:Y:S08]  /*12bb0*/  FADD.FTZ R82, R74, R109 ;  /* 0x0000006d4a527221 */ /* 0x000ff00000010000 */
[----:B------:R-:W1:Y:S01]  /*12bc0*/  MUFU.EX2 R70, R70 ;  /* 0x0000004600467308 */ /* 0x000e620000000800 */
[C---:B---3--:R-:W-:Y:S01]  /*12bd0*/  F2FP.BF16.F32.PACK_AB R30, R72.reuse, R101 ;  /* 0x00000065481e723e */ /* 0x048fe200000010ff */
        /* <DEDUP_REMOVED lines=8> */
[C---:B-----5:R-:W-:Y:S09]  /*12c60*/  HMMA.16816.F32.BF16 R4, R28.reuse, R32, R4 ;  /* 0x000000201c04723c */ /* 0x060ff20000041804 */
[----:B------:R-:W1:Y:S01]  /*12c70*/  MUFU.EX2 R62, R62 ;  /* 0x0000003e003e7308 */ /* 0x000e620000000800 */
[C---:B------:R-:W-:Y:S01]  /*12c80*/  HMMA.16816.F32.BF16 R8, R28.reuse, R34, R8 ;  /* 0x000000221c08723c */ /* 0x040fe20000041808 */
[----:B------:R-:W3:Y:S08]  /*12c90*/  LDSM.16.MT88.4 R32, [R44+0x1800] ;  /* 0x001800002c20783b */ /* 0x000ef00000004200 */
[----:B------:R-:W-:Y:S01]  /*12ca0*/  MUFU.EX2 R83, R83 ;  /* 0x0000005300537308 */ /* 0x000fe20000000800 */
[C---:B----4-:R-:W-:Y:S09]  /*12cb0*/  HMMA.16816.F32.BF16 R12, R28.reuse, R36, R12 ;  /* 0x000000241c0c723c */ /* 0x050ff2000004180c */
[----:B------:R-:W4:Y:S01]  /*12cc0*/  MUFU.EX2 R56, R56 ;  /* 0x0000003800387308 */ /* 0x000f220000000800 */
[----:B------:R-:W-:Y:S01]  /*12cd0*/  HMMA.16816.F32.BF16 R16, R28, R38, R16 ;  /* 0x000000261c10723c */ /* 0x000fe20000041810 */
[----:B------:R-:W5:Y:S02]  /*12ce0*/  LDSM.16.MT88.4 R36, [R150+0x6c00] ;  /* 0x006c00009624783b */ /* 0x000f640000004200 */
[----:B--2---:R-:W-:Y:S01]  /*12cf0*/  F2FP.BF16.F32.PACK_AB R28, R64, R91 ;  /* 0x0000005b401c723e */ /* 0x004fe200000010ff */
[----:B------:R-:W-:Y:S01]  /*12d00*/  FADD.FTZ R91, R91, R72 ;  /* 0x000000485b5b7221 */ /* 0x000fe20000010000 */
[----:B-1----:R-:W-:Y:S04]  /*12d10*/  F2FP.BF16.F32.PACK_AB R29, R62, R89 ;  /* 0x000000593e1d723e */ /* 0x002fe800000010ff */
[----:B------:R-:W-:Y:S01]  /*12d20*/  MUFU.EX2 R54, R54 ;  /* 0x0000003600367308 */ /* 0x000fe20000000800 */
[----:B------:R-:W-:Y:S09]  /*12d30*/  FADD.FTZ R64, R64, R91 ;  /* 0x0000005b40407221 */ /* 0x000ff20000010000 */
[----:B------:R-:W1:Y:S01]  /*12d40*/  MUFU.EX2 R85, R85 ;  /* 0x0000005500557308 */ /* 0x000e620000000800 */
[C---:B----4-:R-:W-:Y:S01]  /*12d50*/  F2FP.BF16.F32.PACK_AB R30, R56.reuse, R83 ;  /* 0x00000053381e723e */ /* 0x050fe200000010ff */
[----:B------:R-:W-:Y:S04]  /*12d60*/  FADD.FTZ R83, R83, R64 ;  /* 0x0000004053537221 */ /* 0x000fe80000010000 */
[----:B------:R-:W-:Y:S04]  /*12d70*/  FADD.FTZ R56, R56, R83 ;  /* 0x0000005338387221 */ /* 0x000fe80000010000 */
[----:B------:R-:W-:Y:S10]  /*12d80*/  MUFU.EX2 R81, R81 ;  /* 0x0000005100517308 */ /* 0x000ff40000000800 */
[----:B------:R-:W2:Y:S01]  /*12d90*/  MUFU.EX2 R52, R52 ;  /* 0x0000003400347308 */ /* 0x000ea20000000800 */
[----:B-1----:R-:W-:Y:S09]  /*12da0*/  F2FP.BF16.F32.PACK_AB R31, R85, R54 ;  /* 0x00000036551f723e */ /* 0x002ff200000010ff */
        /* <DEDUP_REMOVED lines=37> */
[C---:B------:R-:W-:Y:S09]  /*13000*/  HMMA.16816.F32.BF16 R4, R28.reuse, R32, R4 ;  /* 0x000000201c04723c */ /* 0x040ff20000041804 */
[----:B------:R-:W1:Y:S01]  /*13010*/  MUFU.EX2 R133, R133 ;  /* 0x0000008500857308 */ /* 0x000e620000000800 */
[C---:B------:R-:W-:Y:S01]  /*13020*/  HMMA.16816.F32.BF16 R8, R28.reuse, R34, R8 ;  /* 0x000000221c08723c */ /* 0x040fe20000041808 */
[----:B------:R-:W4:Y:S02]  /*13030*/  LDSM.16.MT88.4 R32, [R44+0x2400] ;  /* 0x002400002c20783b */ /* 0x000f240000004200 */
[----:B--2---:R-:W-:Y:S06]  /*13040*/  F2FP.BF16.F32.PACK_AB R24, R131, R102 ;  /* 0x000000668318723e */ /* 0x004fec00000010ff */
[----:B------:R-:W-:Y:S01]  /*13050*/  MUFU.EX2 R118, R118 ;  /* 0x0000007600767308 */ /* 0x000fe20000000800 */
[C---:B---3--:R-:W-:Y:S09]  /*13060*/  HMMA.16816.F32.BF16 R12, R28.reuse, R36, R12 ;  /* 0x000000241c0c723c */ /* 0x048ff2000004180c */
[----:B------:R-:W2:Y:S01]  /*13070*/  MUFU.EX2 R135, R135 ;  /* 0x0000008700877308 */ /* 0x000ea20000000800 */
[----:B------:R-:W-:Y:S01]  /*13080*/  HMMA.16816.F32.BF16 R16, R28, R38, R16 ;  /* 0x000000261c10723c */ /* 0x000fe20000041810 */
[----:B------:R-:W3:Y:S02]  /*13090*/  LDSM.16.MT88.4 R28, [R150+0x7800] ;  /* 0x00780000961c783b */ /* 0x000ee40000004200 */
[----:B-1----:R-:W-:Y:S06]  /*130a0*/  F2FP.BF16.F32.PACK_AB R25, R133, R112 ;  /* 0x000000708519723e */ /* 0x002fec00000010ff */
[----:B------:R-:W-:Y:S01]  /*130b0*/  MUFU.EX2 R124, R124 ;  /* 0x0000007c007c7308 */ /* 0x000fe20000000800 */
[----:B------:R-:W1:Y:S09]  /*130c0*/  LDSM.16.MT88.4 R36, [R44+0x2800] ;  /* 0x002800002c24783b */ /* 0x000e720000004200 */
[----:B------:R-:W5:Y:S01]  /*130d0*/  MUFU.EX2 R137, R137 ;  /* 0x0000008900897308 */ /* 0x000f620000000800 */
[----:B--2---:R-:W-:Y:S09]  /*130e0*/  F2FP.BF16.F32.PACK_AB R26, R135, R118 ;  /* 0x00000076871a723e */ /* 0x004ff200000010ff */
[----:B------:R5:W-:Y:S10]  /*130f0*/  MUFU.EX2 R126, R27 ;  /* 0x0000001b007e7308 */ /* 0x000bf40000000800 */
[----:B------:R-:W-:Y:S10]  /*13100*/  MUFU.EX2 R139, R139 ;  /* 0x0000008b008b7308 */ /* 0x000ff40000000800 */
[----:B------:R-:W2:Y:S01]  /*13110*/  MUFU.EX2 R130, R130 ;  /* 0x0000008200827308 */ /* 0x000ea20000000800 */
[----:B-----5:R-:W-:Y:S09]  /*13120*/  F2FP.BF16.F32.PACK_AB R27, R137, R124 ;  /* 0x0000007c891b723e */ /* 0x020ff200000010ff */
[----:B------:R-:W-:Y:S01]  /*13130*/  MUFU.EX2 R132, R132 ;  /* 0x0000008400847308 */ /* 0x000fe20000000800 */
[C---:B------:R-:W-:Y:S05]  /*13140*/  HMMA.16816.F32.BF16 R4, R24.reuse, R40, R4 ;  /* 0x000000281804723c */ /* 0x040fea0000041804 */
[--C-:B------:R-:W-:Y:S04]  /*13150*/  FFMA.FTZ R41, R77, UR4, -R46.reuse ;  /* 0x000000044d297c23 */ /* 0x100fe8000801082e */
[----:B------:R-:W5:Y:S01]  /*13160*/  MUFU.EX2 R141, R141 ;  /* 0x0000008d008d7308 */ /* 0x000f620000000800 */
[C---:B------:R-:W-:Y:S03]  /*13170*/  HMMA.16816.F32.BF16 R8, R24.reuse, R42, R8 ;  /* 0x0000002a1808723c */ /* 0x040fe60000041808 */
[----:B------:R-:W-:Y:S01]  /*13180*/  FFMA.FTZ R42, R73, UR4, -R46 ;  /* 0x00000004492a7c23 */ /* 0x000fe2000801082e */
[----:B------:R-:W-:Y:S05]  /*13190*/  FFMA.FTZ R43, R75, UR4, -R50 ;  /* 0x000000044b2b7c23 */ /* 0x000fea0008010832 */
[----:B------:R-:W-:Y:S01]  /*131a0*/  MUFU.EX2 R134, R134 ;  /* 0x0000008600867308 */ /* 0x000fe20000000800 */
[C---:B----4-:R-:W-:Y:S09]  /*131b0*/  HMMA.16816.F32.BF16 R12, R24.reuse, R32, R12 ;  /* 0x00000020180c723c */ /* 0x050ff2000004180c */
[----:B------:R-:W4:Y:S01]  /*131c0*/  MUFU.EX2 R143, R143 ;  /* 0x0000008f008f7308 */ /* 0x000f220000000800 */
[----:B------:R-:W-:Y:S01]  /*131d0*/  HMMA.16816.F32.BF16 R16, R24, R34, R16 ;  /* 0x000000221810723c */ /* 0x000fe20000041810 */
[----:B------:R-:W1:Y:S02]  /*131e0*/  LDSM.16.MT88.4 R32, [R150+0x7c00] ;  /* 0x007c00009620783b */ /* 0x000e640000004200 */
[----:B--2---:R-:W-:Y:S02]  /*131f0*/  F2FP.BF16.F32.PACK_AB R24, R130, R139 ;  /* 0x0000008b8218723e */ /* 0x004fe400000010ff */
[----:B-----5:R-:W-:Y:S04]  /*13200*/  F2FP.BF16.F32.PACK_AB R25, R141, R132 ;  /* 0x000000848d19723e */ /* 0x020fe800000010ff */
[----:B------:R-:W-:Y:S10]  /*13210*/  MUFU.EX2 R136, R136 ;  /* 0x0000008800887308 */ /* 0x000ff40000000800 */
[----:B------:R-:W2:Y:S01]  /*13220*/  MUFU.EX2 R145, R145 ;  /* 0x0000009100917308 */ /* 0x000ea20000000800 */
[----:B----4-:R-:W-:Y:S09]  /*13230*/  F2FP.BF16.F32.PACK_AB R26, R143, R134 ;  /* 0x000000868f1a723e */ /* 0x010ff200000010ff */
[----:B------:R4:W-:Y:S10]  /*13240*/  MUFU.EX2 R90, R71 ;  /* 0x00000047005a7308 */ /* 0x0009f40000000800 */
[----:B------:R-:W-:Y:S01]  /*13250*/  MUFU.EX2 R138, R138 ;  /* 0x0000008a008a7308 */ /* 0x000fe20000000800 */
[----:B--2---:R-:W-:Y:S09]  /*13260*/  F2FP.BF16.F32.PACK_AB R27, R145, R136 ;  /* 0x00000088911b723e */ /* 0x004ff200000010ff */
[----:B------:R-:W2:Y:S01]  /*13270*/  MUFU.EX2 R147, R147 ;  /* 0x0000009300937308 */ /* 0x000ea20000000800 */
[C---:B---3--:R-:W-:Y:S03]  /*13280*/  HMMA.16816.F32.BF16 R4, R24.reuse, R28, R4 ;  /* 0x0000001c1804723c */ /* 0x048fe60000041804 */
[----:B----4-:R-:W-:Y:S01]  /*13290*/  FFMA.FTZ R71, R65, UR4, -R46 ;  /* 0x0000000441477c23 */ /* 0x010fe2000801082e */
[----:B------:R-:W-:Y:S01]  /*132a0*/  FFMA.FTZ R65, R67, UR4, -R50 ;  /* 0x0000000443417c23 */ /* 0x000fe20008010832 */
[----:B------:R-:W-:Y:S04]  /*132b0*/  FADD.FTZ R67, R89, R70 ;  /* 0x0000004659437221 */ /* 0x000fe80000010000 */
[----:B------:R-:W-:Y:S01]  /*132c0*/  MUFU.EX2 R173, R173 ;  /* 0x000000ad00ad7308 */ /* 0x000fe20000000800 */
[C---:B------:R-:W-:Y:S01]  /*132d0*/  HMMA.16816.F32.BF16 R8, R24.reuse, R30, R8 ;  /* 0x0000001e1808723c */ /* 0x040fe20000041808 */
[----:B------:R-:W3:Y:S02]  /*132e0*/  LDSM.16.MT88.4 R28, [R44+0x2c00] ;  /* 0x002c00002c1c783b */ /* 0x000ee40000004200 */
[----:B------:R-:W-:Y:S06]  /*132f0*/  FADD.FTZ R67, R62, R67 ;  /* 0x000000433e437221 */ /* 0x000fec0000010000 */
[----:B------:R-:W4:Y:S01]  /*13300*/  MUFU.EX2 R140, R140 ;  /* 0x0000008c008c7308 */ /* 0x000f220000000800 */
[C---:B-1----:R-:W-:Y:S09]  /*13310*/  HMMA.16816.F32.BF16 R12, R24.reuse, R36, R12 ;  /* 0x00000024180c723c */ /* 0x042ff2000004180c */
[----:B------:R-:W-:Y:S01]  /*13320*/  MUFU.EX2 R142, R142 ;  /* 0x0000008e008e7308 */ /* 0x000fe20000000800 */
[----:B------:R-:W-:Y:S01]  /*13330*/  HMMA.16816.F32.BF16 R16, R24, R38, R16 ;  /* 0x000000261810723c */ /* 0x000fe20000041810 */
[----:B------:R-:W1:Y:S02]  /*13340*/  LDSM.16.MT88.4 R36, [R150+0x8000] ;  /* 0x008000009624783b */ /* 0x000e640000004200 */
[----:B--2---:R-:W-:Y:S06]  /*13350*/  F2FP.BF16.F32.PACK_AB R24, R147, R138 ;  /* 0x0000008a9318723e */ /* 0x004fec00000010ff */
[----:B------:R-:W2:Y:S01]  /*13360*/  MUFU.EX2 R167, R167 ;  /* 0x000000a700a77308 */ /* 0x000ea20000000800 */
[----:B----4-:R-:W-:Y:S09]  /*13370*/  F2FP.BF16.F32.PACK_AB R25, R140, R173 ;  /* 0x000000ad8c19723e */ /* 0x010ff200000010ff */
[----:B------:R-:W-:Y:S10]  /*13380*/  MUFU.EX2 R165, R165 ;  /* 0x000000a500a57308 */ /* 0x000ff40000000800 */
[----:B------:R-:W4:Y:S01]  /*13390*/  MUFU.EX2 R94, R94 ;  /* 0x0000005e005e7308 */ /* 0x000f220000000800 */
[----:B--2---:R-:W-:Y:S09]  /*133a0*/  F2FP.BF16.F32.PACK_AB R26, R167, R142 ;  /* 0x0000008ea71a723e */ /* 0x004ff200000010ff */
[----:B------:R-:W-:Y:S10]  /*133b0*/  MUFU.EX2 R88, R88 ;  /* 0x0000005800587308 */ /* 0x000ff40000000800 */
[----:B------:R-:W2:Y:S01]  /*133c0*/  MUFU.EX2 R163, R163 ;  /* 0x000000a300a37308 */ /* 0x000ea20000000800 */
[----:B----4-:R-:W-:Y:S09]  /*133d0*/  F2FP.BF16.F32.PACK_AB R27, R94, R165 ;  /* 0x000000a55e1b723e */ /* 0x010ff200000010ff */
[----:B------:R-:W-:Y:S01]  /*133e0*/  MUFU.EX2 R78, R78 ;  /* 0x0000004e004e7308 */ /* 0x000fe20000000800 */
[C---:B------:R-:W-:Y:S03]  /*133f0*/  HMMA.16816.F32.BF16 R4, R24.reuse, R32, R4 ;  /* 0x000000201804723c */ /* 0x040fe60000041804 */
[----:B------:R-:W-:Y:S01]  /*13400*/  FADD.FTZ R32, R54, R67 ;  /* 0x0000004336207221 */ /* 0x000fe20000010000 */
[----:B------:R-:W-:Y:S01]  /*13410*/  FFMA.FTZ R54, R61, UR4, -R46 ;  /* 0x000000043d367c23 */ /* 0x000fe2000801082e */
[----:B------:R-:W-:Y:S04]  /*13420*/  FADD.FTZ R61, R81, R56 ;  /* 0x00000038513d7221 */ /* 0x000fe80000010000 */
[----:B------:R-:W4:Y:S01]  /*13430*/  MUFU.EX2 R103, R103 ;  /* 0x0000006700677308 */ /* 0x000f220000000800 */
[----:B------:R-:W-:Y:S01]  /*13440*/  FADD.FTZ R85, R85, R32 ;  /* 0x0000002055557221 */ /* 0x000fe20000010000 */
[C---:B------:R-:W-:Y:S01]  /*13450*/  HMMA.16816.F32.BF16 R8, R24.reuse, R34, R8 ;  /* 0x000000221808723c */ /* 0x040fe20000041808 */
[----:B------:R-:W5:Y:S02]  /*13460*/  LDSM.16.MT88.4 R32, [R44+0x3000] ;  /* 0x003000002c20783b */ /* 0x000f640000004200 */
[----:B------:R-:W-:Y:S01]  /*13470*/  FADD.FTZ R58, R58, R85 ;  /* 0x000000553a3a7221 */ /* 0x000fe20000010000 */
[----:B------:R-:W-:Y:S01]  /*13480*/  FADD.FTZ R61, R52, R61 ;  /* 0x0000003d343d7221 */ /* 0x000fe20000010000 */
[----:B------:R-:W-:Y:S03]  /*13490*/  FFMA.FTZ R52, R59, UR4, -R50 ;  /* 0x000000043b347c23 */ /* 0x000fe60008010832 */
[----:B------:R-:W-:Y:S01]  /*134a0*/  MUFU.EX2 R144, R144 ;  /* 0x0000009000907308 */ /* 0x000fe20000000800 */
[----:B------:R-:W-:Y:S01]  /*134b0*/  FADD.FTZ R87, R87, R58 ;  /* 0x0000003a57577221 */ /* 0x000fe20000010000 */
[C---:B---3--:R-:W-:Y:S03]  /*134c0*/  HMMA.16816.F32.BF16 R12, R24.reuse, R28, R12 ;  /* 0x0000001c180c723c */ /* 0x048fe6000004180c */
[----:B------:R-:W-:Y:S01]  /*134d0*/  FADD.FTZ R60, R60, R61 ;  /* 0x0000003d3c3c7221 */ /* 0x000fe20000010000 */
[----:B------:R-:W-:Y:S01]  /*134e0*/  FFMA.FTZ R58, R49, UR4, -R50 ;  /* 0x00000004313a7c23 */ /* 0x000fe20008010832 */
[----:B------:R-:W-:Y:S03]  /*134f0*/  FADD.FTZ R66, R66, R87 ;  /* 0x0000005742427221 */ /* 0x000fe60000010000 */
[----:B------:R-:W3:Y:S01]  /*13500*/  MUFU.EX2 R97, R97 ;  /* 0x0000006100617308 */ /* 0x000ee20000000800 */
[----:B------:R-:W-:Y:S01]  /*13510*/  FADD.FTZ R93, R93, R60 ;  /* 0x0000003c5d5d7221 */ /* 0x000fe20000010000 */
[----:B------:R-:W-:Y:S01]  /*13520*/  HMMA.16816.F32.BF16 R16, R24, R30, R16 ;  /* 0x0000001e1810723c */ /* 0x000fe20000041810 */
[----:B------:R-:W5:Y:S02]  /*13530*/  LDSM.16.MT88.4 R28, [R150+0x8400] ;  /* 0x00840000961c783b */ /* 0x000f640000004200 */
[----:B------:R-:W-:Y:S01]  /*13540*/  FFMA.FTZ R60, R21, UR4, -R46 ;  /* 0x00000004153c7c23 */ /* 0x000fe2000801082e */
[----:B--2---:R-:W-:Y:S01]  /*13550*/  F2FP.BF16.F32.PACK_AB R24, R163, R88 ;  /* 0x00000058a318723e */ /* 0x004fe200000010ff */
[----:B------:R-:W-:Y:S03]  /*13560*/  FADD.FTZ R105, R105, R66 ;  /* 0x0000004269697221 */ /* 0x000fe60000010000 */
[----:B------:R-:W2:Y:S01]  /*13570*/  MUFU.EX2 R23, R23 ;  /* 0x0000001700177308 */ /* 0x000ea20000000800 */
[----:B----4-:R-:W-:Y:S01]  /*13580*/  F2FP.BF16.F32.PACK_AB R25, R103, R78 ;  /* 0x0000004e6719723e */ /* 0x010fe200000010ff */
[----:B------:R-:W-:Y:S01]  /*13590*/  FADD.FTZ R68, R68, R93 ;  /* 0x0000005d44447221 */ /* 0x000fe20000010000 */
[----:B------:R-:W-:Y:S03]  /*135a0*/  FADD.FTZ R56, R80, R105 ;  /* 0x0000006950387221 */ /* 0x000fe60000010000 */
[----:B------:R-:W-:Y:S01]  /*135b0*/  FADD.FTZ R107, R107, R68 ;  /* 0x000000446b6b7221 */ /* 0x000fe20000010000 */
[----:B------:R-:W-:Y:S03]  /*135c0*/  FADD.FTZ R56, R113, R56 ;  /* 0x0000003871387221 */ /* 0x000fe60000010000 */
[----:B------:R-:W-:Y:S01]  /*135d0*/  MUFU.EX2 R95, R95 ;  /* 0x0000005f005f7308 */ /* 0x000fe20000000800 */
[----:B---3--:R-:W-:Y:S01]  /*135e0*/  F2FP.BF16.F32.PACK_AB R26, R97, R144 ;  /* 0x00000090611a723e */ /* 0x008fe200000010ff */
[----:B------:R-:W-:Y:S04]  /*135f0*/  FADD.FTZ R86, R86, R107 ;  /* 0x0000006b56567221 */ /* 0x000fe80000010000 */
[----:B------:R-:W-:Y:S04]  /*13600*/  FADD.FTZ R119, R119, R86 ;  /* 0x0000005677777221 */ /* 0x000fe80000010000 */
[----:B------:R-:W3:Y:S01]  /*13610*/  MUFU.EX2 R40, R79 ;  /* 0x0000004f00287308 */ /* 0x000ee20000000800 */
[----:B--2---:R-:W-:Y:S01]  /*13620*/  F2FP.BF16.F32.PACK_AB R27, R126, R23 ;  /* 0x000000177e1b723e */ /* 0x004fe200000010ff */
[----:B------:R-:W-:Y:S04]  /*13630*/  FADD.FTZ R102, R102, R119 ;  /* 0x0000007766667221 */ /* 0x000fe80000010000 */
[----:B------:R-:W-:Y:S04]  /*13640*/  FADD.FTZ R131, R131, R102 ;  /* 0x0000006683837221 */ /* 0x000fe80000010000 */
[----:B------:R-:W-:Y:S01]  /*13650*/  MUFU.EX2 R41, R41 ;  /* 0x0000002900297308 */ /* 0x000fe20000000800 */
[C---:B-1----:R-:W-:Y:S03]  /*13660*/  HMMA.16816.F32.BF16 R4, R24.reuse, R36, R4 ;  /* 0x000000241804723c */ /* 0x042fe60000041804 */
[----:B------:R-:W-:Y:S01]  /*13670*/  FADD.FTZ R37, R129, R56 ;  /* 0x0000003881257221 */ /* 0x000fe20000010000 */
[----:B------:R-:W-:Y:S05]  /*13680*/  FFMA.FTZ R56, R51, UR4, -R46 ;  /* 0x0000000433387c23 */ /* 0x000fea000801082e */
[----:B------:R-:W1:Y:S01]  /*13690*/  MUFU.EX2 R42, R42 ;  /* 0x0000002a002a7308 */ /* 0x000e620000000800 */
[----:B------:R-:W-:Y:S01]  /*136a0*/  FADD.FTZ R37, R100, R37 ;  /* 0x0000002564257221 */ /* 0x000fe20000010000 */
[C---:B------:R-:W-:Y:S03]  /*136b0*/  HMMA.16816.F32.BF16 R8, R24.reuse, R38, R8 ;  /* 0x000000261808723c */ /* 0x040fe60000041808 */
[----:B------:R-:W-:Y:S02]  /*136c0*/  FADD.FTZ R112, R112, R37 ;  /* 0x0000002570707221 */ /* 0x000fe40000010000 */
[----:B------:R-:W2:Y:S03]  /*136d0*/  LDSM.16.MT88.4 R36, [R44+0x3400] ;  /* 0x003400002c24783b */ /* 0x000ea60000004200 */
[----:B------:R-:W4:Y:S01]  /*136e0*/  MUFU.EX2 R43, R43 ;  /* 0x0000002b002b7308 */ /* 0x000f220000000800 */
[----:B------:R-:W-:Y:S01]  /*136f0*/  FADD.FTZ R133, R133, R112 ;  /* 0x0000007085857221 */ /* 0x000fe20000010000 */
[C---:B-----5:R-:W-:Y:S03]  /*13700*/  HMMA.16816.F32.BF16 R12, R24.reuse, R32, R12 ;  /* 0x00000020180c723c */ /* 0x060fe6000004180c */
[----:B------:R-:W-:Y:S01]  /*13710*/  FADD.FTZ R32, R118, R131 ;  /* 0x0000008376207221 */ /* 0x000fe20000010000 */
[----:B------:R-:W-:Y:S04]  /*13720*/  FADD.FTZ R124, R124, R133 ;  /* 0x000000857c7c7221 */ /* 0x000fe80000010000 */
[----:B------:R-:W-:Y:S01]  /*13730*/  MUFU.EX2 R69, R69 ;  /* 0x0000004500457308 */ /* 0x000fe20000000800 */
[----:B------:R-:W-:Y:S01]  /*13740*/  FADD.FTZ R32, R135, R32 ;  /* 0x0000002087207221 */ /* 0x000fe20000010000 */
[----:B------:R-:W-:Y:S03]  /*13750*/  HMMA.16816.F32.BF16 R16, R24, R34, R16 ;  /* 0x000000221810723c */ /* 0x000fe60000041810 */
[----:B------:R-:W-:Y:S01]  /*13760*/  FADD.FTZ R49, R139, R32 ;  /* 0x000000208b317221 */ /* 0x000fe20000010000 */
[----:B---3--:R-:W-:Y:S01]  /*13770*/  F2FP.BF16.F32.PACK_AB R24, R40, R95 ;  /* 0x0000005f2818723e */ /* 0x008fe200000010ff */
[----:B------:R-:W3:Y:S03]  /*13780*/  LDSM.16.MT88.4 R32, [R150+0x8800] ;  /* 0x008800009620783b */ /* 0x000ee60000004200 */
[----:B------:R-:W5:Y:S01]  /*13790*/  MUFU.EX2 R74, R71 ;  /* 0x00000047004a7308 */ /* 0x000f620000000800 */
[----:B-1----:R-:W-:Y:S01]  /*137a0*/  F2FP.BF16.F32.PACK_AB R25, R42, R41 ;  /* 0x000000292a19723e */ /* 0x002fe200000010ff */
[----:B------:R-:W-:Y:S01]  /*137b0*/  FADD.FTZ R49, R130, R49 ;  /* 0x0000003182317221 */ /* 0x000fe20000010000 */
[----:B----4-:R-:W-:Y:S01]  /*137c0*/  F2FP.BF16.F32.PACK_AB R26, R90, R43 ;  /* 0x0000002b5a1a723e */ /* 0x010fe200000010ff */
[----:B------:R-:W-:Y:S02]  /*137d0*/  FADD.FTZ R137, R137, R124 ;  /* 0x0000007c89897221 */ /* 0x000fe40000010000 */
[----:B------:R-:W-:Y:S04]  /*137e0*/  FADD.FTZ R134, R134, R49 ;  /* 0x0000003186867221 */ /* 0x000fe80000010000 */
[----:B------:R-:W-:Y:S01]  /*137f0*/  MUFU.EX2 R65, R65 ;  /* 0x0000004100417308 */ /* 0x000fe20000000800 */
[----:B------:R-:W-:Y:S01]  /*13800*/  FADD.FTZ R132, R132, R137 ;  /* 0x0000008984847221 */ /* 0x000fe20000010000 */
[----:B------:R-:W-:Y:S03]  /*13810*/  FADD.FTZ R143, R143, R134 ;  /* 0x000000868f8f7221 */ /* 0x000fe60000010000 */
[----:B------:R-:W-:Y:S01]  /*13820*/  FADD.FTZ R141, R141, R132 ;  /* 0x000000848d8d7221 */ /* 0x000fe20000010000 */
[----:B------:R-:W-:Y:S04]  /*13830*/  FADD.FTZ R138, R138, R143 ;  /* 0x0000008f8a8a7221 */ /* 0x000fe80000010000 */
[----:B------:R-:W1:Y:S01]  /*13840*/  MUFU.EX2 R62, R63 ;  /* 0x0000003f003e7308 */ /* 0x000e620000000800 */
[----:B-----5:R-:W-:Y:S01]  /*13850*/  F2FP.BF16.F32.PACK_AB R27, R74, R69 ;  /* 0x000000454a1b723e */ /* 0x020fe200000010ff */
        /* <DEDUP_REMOVED lines=8> */
[----:B------:R-:W4:Y:S01]  /*138e0*/  MUFU.EX2 R57, R57 ;  /* 0x0000003900397308 */ /* 0x000f220000000800 */
[C---:B------:R-:W-:Y:S01]  /*138f0*/  HMMA.16816.F32.BF16 R8, R24.reuse, R30, R8 ;  /* 0x0000001e1808723c */ /* 0x040fe20000041808 */
[----:B------:R-:W5:Y:S02]  /*13900*/  LDSM.16.MT88.4 R28, [R44+0x3800] ;  /* 0x003800002c1c783b */ /* 0x000f640000004200 */
[----:B------:R-:W-:Y:S01]  /*13910*/  FADD.FTZ R140, R140, R173 ;  /* 0x000000ad8c8c7221 */ /* 0x000fe20000010000 */
[----:B------:R-:W-:Y:S05]  /*13920*/  FADD.FTZ R88, R88, R167 ;  /* 0x000000a758587221 */ /* 0x000fea0000010000 */
[----:B------:R-:W-:Y:S01]  /*13930*/  MUFU.EX2 R52, R52 ;  /* 0x0000003400347308 */ /* 0x000fe20000000800 */
[----:B------:R-:W-:Y:S01]  /*13940*/  FADD.FTZ R165, R165, R140 ;  /* 0x0000008ca5a57221 */ /* 0x000fe20000010000 */
[C---:B--2---:R-:W-:Y:S01]  /*13950*/  HMMA.16816.F32.BF16 R12, R24.reuse, R36, R12 ;  /* 0x00000024180c723c */ /* 0x044fe2000004180c */
[----:B------:R-:W2:Y:S02]  /*13960*/  LDSM.16.MT88.4 R140, [R150+0x8c00] ;  /* 0x008c0000968c783b */ /* 0x000ea40000004200 */
[----:B------:R-:W-:Y:S01]  /*13970*/  FFMA.FTZ R37, R20, UR4, -R46 ;  /* 0x0000000414257c23 */ /* 0x000fe2000801082e */
[----:B------:R-:W-:Y:S01]  /*13980*/  FADD.FTZ R165, R94, R165 ;  /* 0x000000a55ea57221 */ /* 0x000fe20000010000 */
[--C-:B------:R-:W-:Y:S03]  /*13990*/  FFMA.FTZ R36, R45, UR4, -R50.reuse ;  /* 0x000000042d247c23 */ /* 0x100fe60008010832 */
[----:B------:R-:W3:Y:S01]  /*139a0*/  MUFU.EX2 R55, R55 ;  /* 0x0000003700377308 */ /* 0x000ee20000000800 */
[----:B------:R-:W-:Y:S01]  /*139b0*/  FFMA.FTZ R50, R48, UR4, -R50 ;  /* 0x0000000430327c23 */ /* 0x000fe20008010832 */
[----:B------:R-:W-:Y:S01]  /*139c0*/  FADD.FTZ R78, R78, R165 ;  /* 0x000000a54e4e7221 */ /* 0x000fe20000010000 */
[----:B------:R-:W-:Y:S03]  /*139d0*/  HMMA.16816.F32.BF16 R16, R24, R38, R16 ;  /* 0x000000261810723c */ /* 0x000fe60000041810 */
[----:B------:R-:W-:Y:S01]  /*139e0*/  FADD.FTZ R78, R103, R78 ;  /* 0x0000004e674e7221 */ /* 0x000fe20000010000 */
[----:B-1----:R-:W-:Y:S03]  /*139f0*/  F2FP.BF16.F32.PACK_AB R24, R62, R65 ;  /* 0x000000413e18723e */ /* 0x002fe600000010ff */
[----:B------:R-:W-:Y:S01]  /*13a00*/  MUFU.EX2 R53, R53 ;  /* 0x0000003500357308 */ /* 0x000fe20000000800 */
[----:B----4-:R-:W-:Y:S01]  /*13a10*/  F2FP.BF16.F32.PACK_AB R25, R57, R54 ;  /* 0x000000363919723e */ /* 0x010fe200000010ff */
[----:B------:R-:W-:Y:S01]  /*13a20*/  FFMA.FTZ R46, R3, UR4, -R46 ;  /* 0x00000004032e7c23 */ /* 0x000fe2000801082e */
[----:B------:R-:W-:Y:S04]  /*13a30*/  FADD.FTZ R163, R163, R88 ;  /* 0x00000058a3a37221 */ /* 0x000fe80000010000 */
[----:B------:R-:W-:Y:S03]  /*13a40*/  FADD.FTZ R144, R144, R163 ;  /* 0x000000a390907221 */ /* 0x000fe60000010000 */
[----:B------:R-:W1:Y:S01]  /*13a50*/  MUFU.EX2 R56, R56 ;  /* 0x0000003800387308 */ /* 0x000e620000000800 */
[----:B---3--:R-:W-:Y:S01]  /*13a60*/  F2FP.BF16.F32.PACK_AB R26, R55, R52 ;  /* 0x00000034371a723e */ /* 0x008fe200000010ff */
[----:B------:R-:W-:Y:S04]  /*13a70*/  FADD.FTZ R144, R97, R144 ;  /* 0x0000009061907221 */ /* 0x000fe80000010000 */
[----:B------:R-:W-:Y:S04]  /*13a80*/  FADD.FTZ R95, R95, R144 ;  /* 0x000000905f5f7221 */ /* 0x000fe80000010000 */
[----:B------:R3:W-:Y:S01]  /*13a90*/  MUFU.EX2 R49, R22 ;  /* 0x0000001600317308 */ /* 0x0007e20000000800 */
[----:B------:R-:W-:Y:S04]  /*13aa0*/  FADD.FTZ R40, R40, R95 ;  /* 0x0000005f28287221 */ /* 0x000fe80000010000 */
[----:B------:R-:W-:Y:S05]  /*13ab0*/  FADD.FTZ R43, R43, R40 ;  /* 0x000000282b2b7221 */ /* 0x000fea0000010000 */
[----:B------:R-:W-:Y:S01]  /*13ac0*/  MUFU.EX2 R47, R47 ;  /* 0x0000002f002f7308 */ /* 0x000fe20000000800 */
[----:B-1----:R-:W-:Y:S01]  /*13ad0*/  F2FP.BF16.F32.PACK_AB R27, R56, R53 ;  /* 0x00000035381b723e */ /* 0x002fe200000010ff */
[----:B------:R-:W-:Y:S06]  /*13ae0*/  FADD.FTZ R90, R90, R43 ;  /* 0x0000002b5a5a7221 */ /* 0x000fec0000010000 */
[C---:B------:R-:W-:Y:S02]  /*13af0*/  HMMA.16816.F32.BF16 R4, R24.reuse, R32, R4 ;  /* 0x000000201804723c */ /* 0x040fe40000041804 */
[----:B------:R-:W1:Y:S01]  /*13b00*/  MUFU.EX2 R58, R58 ;  /* 0x0000003a003a7308 */ /* 0x000e620000000800 */
[----:B------:R-:W-:Y:S02]  /*13b10*/  FADD.FTZ R33, R23, R78 ;  /* 0x0000004e17217221 */ /* 0x000fe40000010000 */
[----:B---3--:R-:W3:Y:S02]  /*13b20*/  LDSM.16.MT88.4 R20, [R44+0x3c00] ;  /* 0x003c00002c14783b */ /* 0x008ee40000004200 */
[----:B------:R-:W-:Y:S01]  /*13b30*/  FADD.FTZ R126, R126, R33 ;  /* 0x000000217e7e7221 */ /* 0x000fe20000010000 */
[C---:B------:R-:W-:Y:S04]  /*13b40*/  HMMA.16816.F32.BF16 R8, R24.reuse, R34, R8 ;  /* 0x000000221808723c */ /* 0x040fe80000041808 */
[----:B------:R-:W4:Y:S01]  /*13b50*/  MUFU.EX2 R60, R60 ;  /* 0x0000003c003c7308 */ /* 0x000f220000000800 */
[----:B------:R-:W-:Y:S04]  /*13b60*/  FADD.FTZ R41, R41, R126 ;  /* 0x0000007e29297221 */ /* 0x000fe80000010000 */
[----:B------:R-:W-:Y:S01]  /*13b70*/  FADD.FTZ R42, R42, R41 ;  /* 0x000000292a2a7221 */ /* 0x000fe20000010000 */
[C---:B-----5:R-:W-:Y:S04]  /*13b80*/  HMMA.16816.F32.BF16 R12, R24.reuse, R28, R12 ;  /* 0x0000001c180c723c */ /* 0x060fe8000004180c */
[----:B------:R-:W-:Y:S01]  /*13b90*/  MUFU.EX2 R36, R36 ;  /* 0x0000002400247308 */ /* 0x000fe20000000800 */
[----:B-1----:R-:W-:Y:S01]  /*13ba0*/  F2FP.BF16.F32.PACK_AB R132, R58, R47 ;  /* 0x0000002f3a84723e */ /* 0x002fe200000010ff */
[----:B------:R-:W-:Y:S02]  /*13bb0*/  FADD.FTZ R69, R69, R42 ;  /* 0x0000002a45457221 */ /* 0x000fe40000010000 */
[----:B------:R-:W-:Y:S06]  /*13bc0*/  HMMA.16816.F32.BF16 R16, R24, R30, R16 ;  /* 0x0000001e1810723c */ /* 0x000fec0000041810 */
[----:B------:R-:W1:Y:S01]  /*13bd0*/  MUFU.EX2 R249, R50 ;  /* 0x0000003200f97308 */ /* 0x000e620000000800 */
[----:B----4-:R-:W-:Y:S01]  /*13be0*/  F2FP.BF16.F32.PACK_AB R133, R60, R49 ;  /* 0x000000313c85723e */ /* 0x010fe200000010ff */
[----:B------:R-:W-:Y:S04]  /*13bf0*/  FADD.FTZ R69, R74, R69 ;  /* 0x000000454a457221 */ /* 0x000fe80000010000 */
[----:B------:R-:W-:Y:S04]  /*13c00*/  FADD.FTZ R54, R54, R69 ;  /* 0x0000004536367221 */ /* 0x000fe80000010000 */
[----:B------:R-:W-:Y:S01]  /*13c10*/  MUFU.EX2 R32, R37 ;  /* 0x0000002500207308 */ /* 0x000fe20000000800 */
[----:B------:R-:W-:Y:S04]  /*13c20*/  FADD.FTZ R54, R57, R54 ;  /* 0x0000003639367221 */ /* 0x000fe80000010000 */
[----:B------:R-:W-:Y:S05]  /*13c30*/  FADD.FTZ R53, R53, R54 ;  /* 0x0000003635357221 */ /* 0x000fea0000010000 */
[----:B------:R-:W4:Y:S01]  /*13c40*/  MUFU.EX2 R3, R46 ;  /* 0x0000002e00037308 */ /* 0x000f220000000800 */
[----:B-1----:R-:W-:Y:S01]  /*13c50*/  F2FP.BF16.F32.PACK_AB R134, R249, R36 ;  /* 0x00000024f986723e */ /* 0x002fe200000010ff */
[----:B------:R-:W-:Y:S04]  /*13c60*/  FADD.FTZ R56, R56, R53 ;  /* 0x0000003538387221 */ /* 0x000fe80000010000 */
[----:B------:R-:W-:Y:S04]  /*13c70*/  FADD.FTZ R49, R49, R56 ;  /* 0x0000003831317221 */ /* 0x000fe80000010000 */
[----:B------:R-:W-:Y:S01]  /*13c80*/  FADD.FTZ R49, R60, R49 ;  /* 0x000000313c317221 */ /* 0x000fe20000010000 */
[C---:B----4-:R-:W-:Y:S03]  /*13c90*/  F2FP.BF16.F32.PACK_AB R135, R3.reuse, R32 ;  /* 0x000000200387723e */ /* 0x050fe600000010ff */
[----:B------:R-:W-:Y:S04]  /*13ca0*/  FADD.FTZ R32, R32, R49 ;  /* 0x0000003120207221 */ /* 0x000fe80000010000 */
[----:B------:R-:W-:Y:S01]  /*13cb0*/  FADD.FTZ R250, R3, R32 ;  /* 0x0000002003fa7221 */ /* 0x000fe20000010000 */
[C---:B--2---:R-:W-:Y:S05]  /*13cc0*/  HMMA.16816.F32.BF16 R144, R132.reuse, R140, R4 ;  /* 0x0000008c8490723c */ /* 0x044fea0000041804 */
[----:B------:R-:W-:Y:S03]  /*13cd0*/  FADD.FTZ R5, R65, R90 ;  /* 0x0000005a41057221 */ /* 0x000fe60000010000 */
[C---:B------:R-:W-:Y:S03]  /*13ce0*/  HMMA.16816.F32.BF16 R140, R132.reuse, R142, R8 ;  /* 0x0000008e848c723c */ /* 0x040fe60000041808 */
[----:B------:R-:W-:Y:S04]  /*13cf0*/  FADD.FTZ R5, R62, R5 ;  /* 0x000000053e057221 */ /* 0x000fe80000010000 */
[----:B------:R-:W-:Y:S01]  /*13d00*/  FADD.FTZ R4, R52, R5 ;  /* 0x0000000534047221 */ /* 0x000fe20000010000 */
[C---:B---3--:R-:W-:Y:S03]  /*13d10*/  HMMA.16816.F32.BF16 R136, R132.reuse, R20, R12 ;  /* 0x000000148488723c */ /* 0x048fe6000004180c */
[----:B------:R-:W-:Y:S04]  /*13d20*/  FADD.FTZ R4, R55, R4 ;  /* 0x0000000437047221 */ /* 0x000fe80000010000 */
[----:B------:R-:W-:Y:S01]  /*13d30*/  FADD.FTZ R5, R47, R4 ;  /* 0x000000042f057221 */ /* 0x000fe20000010000 */
[----:B------:R-:W-:Y:S03]  /*13d40*/  HMMA.16816.F32.BF16 R132, R132, R22, R16 ;  /* 0x000000168484723c */ /* 0x000fe60000041810 */
[----:B------:R-:W-:Y:S04]  /*13d50*/  FADD.FTZ R5, R58, R5 ;  /* 0x000000053a057221 */ /* 0x000fe80000010000 */
[----:B------:R-:W-:Y:S04]  /*13d60*/  FADD.FTZ R36, R36, R5 ;  /* 0x0000000524247221 */ /* 0x000fe80000010000 */
[----:B------:R-:W-:Y:S01]  /*13d70*/  FADD.FTZ R249, R249, R36 ;  /* 0x00000024f9f97221 */ /* 0x000fe20000010000 */
[----:B------:R-:W-:Y:S08]  /*13d80*/  @P0 BRA `(.L_x_640) ;  /* 0xffffffac00d00947 */ /* 0x000ff0000383ffff */
.L_x_636:
        /* <DEDUP_REMOVED lines=23> */
[----:B------:R-:W-:Y:S01]  /*13f00*/  LOP3.LUT R7, R4, 0x20, R7, 0xf8, !PT ;  /* 0x0000002004077812 */ /* 0x000fe200078ef807 */
[----:B-----5:R-:W-:Y:S01]  /*13f10*/  USHF.L.U32 UR6, UR6, 0x6, URZ ;  /* 0x0000000606067899 */ /* 0x020fe200080006ff */
[----:B-1----:R-:W-:-:S04]  /*13f20*/  FADD.FTZ R6, R11, R6 ;  /* 0x000000060b067221 */ /* 0x002fc80000010000 */
[----:B------:R-:W1:Y:S01]  /*13f30*/  MUFU.RCP R8, R6 ;  /* 0x0000000600087308 */ /* 0x000e620000001000 */
[----:B--2---:R-:W-:Y:S01]  /*13f40*/  FADD.FTZ R5, R10, R5 ;  /* 0x000000050a057221 */ /* 0x004fe20000010000 */
[----:B------:R-:W-:Y:S02]  /*13f50*/  FSETP.NE.FTZ.AND P4, PT, R6, RZ, PT ;  /* 0x000000ff0600720b */ /* 0x000fe40003f95000 */
[----:B------:R-:W-:Y:S02]  /*13f60*/  LOP3.LUT R10, R9, 0x18, R148, 0xf8, !PT ;  /* 0x00000018090a7812 */ /* 0x000fe400078ef894 */
[----:B------:R-:W-:Y:S02]  /*13f70*/  FSETP.NE.FTZ.AND P3, PT, R5, RZ, PT ;  /* 0x000000ff0500720b */ /* 0x000fe40003f75000 */
[----:B------:R-:W2:Y:S07]  /*13f80*/  MUFU.RCP R3, R5 ;  /* 0x0000000500037308 */ /* 0x000eae0000001000 */
[----:B------:R-:W3:Y:S01]  /*13f90*/  @P4 LDC R17, c[0x0][0x458] ;  /* 0x00011600ff114b82 */ /* 0x000ee20000000800 */
[----:B------:R-:W-:Y:S01]  /*13fa0*/  @P4 MUFU.LG2 R6, R6 ;  /* 0x0000000600064308 */ /* 0x000fe20000000c00 */
[----:B-1----:R-:W-:-:S02]  /*13fb0*/  FSEL R4, R8, 1, P4 ;  /* 0x3f80000008047808 */ /* 0x002fc40002000000 */
[----:B------:R-:W-:-:S03]  /*13fc0*/  LOP3.LUT R8, R7, R10, RZ, 0xfc, !PT ;  /* 0x0000000a07087212 */ /* 0x000fc600078efcff */
[C---:B------:R-:W-:Y:S01]  /*13fd0*/  FMUL.FTZ R144, R4.reuse, R144 ;  /* 0x0000009004907220 */ /* 0x040fe20000410000 */
[----:B------:R-:W1:Y:S01]  /*13fe0*/  LDC.U8 R7, c[0x0][0x548] ;  /* 0x00015200ff077b82 */ /* 0x000e620000000000 */
        /* <DEDUP_REMOVED lines=24> */
[----:B------:R-:W-:Y:S01]  /*14170*/  FMUL.FTZ R3, R3, R135 ;  /* 0x0000008703037220 */ /* 0x000fe20000410000 */
[----:B------:R-:W-:Y:S01]  /*14180*/  ISETP.NE.OR P0, PT, R236, -0x1, !P2 ;  /* 0xffffffffec00780c */ /* 0x000fe20005705670 */
[----:B----4-:R-:W-:Y:S01]  /*14190*/  @P3 FMUL.FTZ R5, R5, 0.69314718246459960938 ;  /* 0x3f31721805053820 */ /* 0x010fe20000410000 */
[----:B------:R-:W-:-:S02]  /*141a0*/  F2FP.BF16.F32.PACK_AB R144, R145, R144 ;  /* 0x000000909190723e */ /* 0x000fc400000010ff */
[----:B------:R-:W-:Y:S02]  /*141b0*/  F2FP.BF16.F32.PACK_AB R146, R147, R146 ;  /* 0x000000929392723e */ /* 0x000fe400000010ff */
[----:B------:R-:W-:Y:S01]  /*141c0*/  F2FP.BF16.F32.PACK_AB R140, R141, R140 ;  /* 0x0000008c8d8c723e */ /* 0x000fe200000010ff */
[----:B------:R-:W-:Y:S01]  /*141d0*/  STS [R13], R144 ;  /* 0x000000900d007388 */ /* 0x000fe20000000800 */
[----:B------:R-:W-:Y:S01]  /*141e0*/  F2FP.BF16.F32.PACK_AB R142, R143, R142 ;  /* 0x0000008e8f8e723e */ /* 0x000fe200000010ff */
[----:B------:R-:W3:Y:S01]  /*141f0*/  @!P2 LDC R12, c[0x0][0x3e0] ;  /* 0x0000f800ff0cab82 */ /* 0x000ee20000000800 */
[----:B------:R-:W-:Y:S01]  /*14200*/  IADD3 R23, PT, PT, R13, -R14, RZ ;  /* 0x8000000e0d177210 */ /* 0x000fe20007ffe0ff */
[----:B------:R4:W-:Y:S01]  /*14210*/  STS [R13+0x200], R146 ;  /* 0x000200920d007388 */ /* 0x0009e20000000800 */
[----:B------:R-:W-:Y:S01]  /*14220*/  F2FP.BF16.F32.PACK_AB R136, R137, R136 ;  /* 0x000000888988723e */ /* 0x000fe200000010ff */
[----:B-----5:R-:W-:Y:S01]  /*14230*/  @!P1 IMAD.WIDE.U32 R24, R4, R10, RZ ;  /* 0x0000000a04189225 */ /* 0x020fe200078e00ff */
[----:B------:R-:W-:Y:S01]  /*14240*/  F2FP.BF16.F32.PACK_AB R138, R139, R138 ;  /* 0x0000008a8b8a723e */ /* 0x000fe200000010ff */
[----:B------:R1:W-:Y:S01]  /*14250*/  STS [R23+0x10], R140 ;  /* 0x0000108c17007388 */ /* 0x0003e20000000800 */
[----:B------:R-:W-:Y:S01]  /*14260*/  F2FP.BF16.F32.PACK_AB R132, R133, R132 ;  /* 0x000000848584723e */ /* 0x000fe200000010ff */
[----:B------:R-:W5:Y:S01]  /*14270*/  @P2 LDC R16, c[0x0][0x454] ;  /* 0x00011500ff102b82 */ /* 0x000f620000000800 */
[----:B------:R-:W-:Y:S01]  /*14280*/  F2FP.BF16.F32.PACK_AB R3, R3, R134 ;  /* 0x000000860303723e */ /* 0x000fe200000010ff */
[----:B--2---:R-:W-:Y:S01]  /*14290*/  @P1 IMAD.WIDE.U32 R26, R236, R8, RZ ;  /* 0x00000008ec1a1225 */ /* 0x004fe200078e00ff */
[----:B------:R-:W-:Y:S01]  /*142a0*/  IADD3 R14, PT, PT, -R14, R19, RZ ;  /* 0x000000130e0e7210 */ /* 0x000fe20007ffe1ff */
[----:B------:R2:W-:Y:S01]  /*142b0*/  STS [R23+0x210], R142 ;  /* 0x0002108e17007388 */ /* 0x0005e20000000800 */
[----:B------:R-:W-:Y:S01]  /*142c0*/  MOV R10, 0x7f800000 ;  /* 0x7f800000000a7802 */ /* 0x000fe20000000f00 */
[----:B------:R-:W-:-:S02]  /*142d0*/  @!P1 IMAD R11, R4, R11, R25 ;  /* 0x0000000b040b9224 */ /* 0x000fc400078e0219 */
[----:B------:R2:W-:Y:S01]  /*142e0*/  STS [R19+0x20], R136 ;  /* 0x0000208813007388 */ /* 0x0005e20000000800 */
[----:B------:R-:W-:Y:S01]  /*142f0*/  @P1 IMAD R11, R236, R9, R27 ;  /* 0x00000009ec0b1224 */ /* 0x000fe200078e021b */
[----:B------:R-:W-:Y:S01]  /*14300*/  MOV R9, 0x7f800000 ;  /* 0x7f80000000097802 */ /* 0x000fe20000000f00 */
[----:B------:R-:W-:Y:S01]  /*14310*/  @!P0 IMAD R236, R4, R15, RZ ;  /* 0x0000000f04ec8224 */ /* 0x000fe200078e02ff */
[----:B------:R2:W-:Y:S01]  /*14320*/  STS [R19+0x220], R138 ;  /* 0x0002208a13007388 */ /* 0x0005e20000000800 */
[----:B-1----:R-:W-:Y:S01]  /*14330*/  @P3 FFMA.FTZ R9, R0, R21, R5 ;  /* 0x0000001500093223 */ /* 0x002fe20000010005 */
[----:B---3--:R-:W-:Y:S02]  /*14340*/  @!P2 IMAD R12, R4, R12, R7 ;  /* 0x0000000c040ca224 */ /* 0x008fe400078e0207 */
[----:B------:R2:W-:Y:S01]  /*14350*/  STS [R14+0x30], R132 ;  /* 0x000030840e007388 */ /* 0x0005e20000000800 */
[----:B----4-:R-:W-:Y:S01]  /*14360*/  @P4 FMUL.FTZ R13, R6, 0.69314718246459960938 ;  /* 0x3f317218060d4820 */ /* 0x010fe20000410000 */
[----:B------:R-:W-:-:S02]  /*14370*/  @!P2 IMAD R8, R12, R15, RZ ;  /* 0x0000000f0c08a224 */ /* 0x000fc400078e02ff */
[----:B------:R2:W-:Y:S01]  /*14380*/  STS [R14+0x230], R3 ;  /* 0x000230030e007388 */ /* 0x0005e20000000800 */
[----:B------:R-:W-:Y:S01]  /*14390*/  @P4 FFMA.FTZ R10, R2, R17, R13 ;  /* 0x00000011020a4223 */ /* 0x000fe2000001000d */
[----:B-----5:R-:W-:Y:S01]  /*143a0*/  @P2 IMAD R8, R7, R16, R236 ;  /* 0x0000001007082224 */ /* 0x020fe200078e02ec */
[----:B------:R-:W-:Y:S06]  /*143b0*/  BAR.SYNC.DEFER_BLOCKING 0x0 ;  /* 0x0000000000007b1d */ /* 0x000fec0000010000 */
[----:B------:R-:W-:Y:S05]  /*143c0*/  @P5 BRA `(.L_x_642) ;  /* 0x0000000000385947 */ /* 0x000fea0003800000 */
[----:B------:R-:W-:Y:S01]  /*143d0*/  SHF.R.U32.HI R148, RZ, 0x1, R148 ;  /* 0x00000001ff947819 */ /* 0x000fe20000011694 */
[----:B------:R-:W1:Y:S01]  /*143e0*/  LDCU.64 UR4, c[0x0][0x420] ;  /* 0x00008400ff0477ac */ /* 0x000e620008000a00 */
[----:B------:R-:W-:Y:S02]  /*143f0*/  VIADD R8, R8, UR6 ;  /* 0x0000000608087c36 */ /* 0x000fe40008000000 */
[----:B--2---:R-:W-:-:S04]  /*14400*/  LOP3.LUT R3, R148, 0x30, RZ, 0xc0, !PT ;  /* 0x0000003094037812 */ /* 0x004fc800078ec0ff */
[----:B------:R-:W-:-:S04]  /*14410*/  LOP3.LUT R3, R3, 0x7, R244, 0xf8, !PT ;  /* 0x0000000703037812 */ /* 0x000fc800078ef8f4 */
[C---:B------:R-:W-:Y:S01]  /*14420*/  IADD3 R0, P0, PT, R8.reuse, R3, RZ ;  /* 0x0000000308007210 */ /* 0x040fe20007f1e0ff */
[C---:B------:R-:W-:Y:S01]  /*14430*/  VIADD R5, R3.reuse, 0x8 ;  /* 0x0000000803057836 */ /* 0x040fe20000000000 */
[-C--:B------:R-:W-:Y:S02]  /*14440*/  ISETP.GE.AND P3, PT, R3, R230.reuse, PT ;  /* 0x000000e60300720c */ /* 0x080fe40003f66270 */
[----:B------:R-:W-:Y:S02]  /*14450*/  LEA.HI.X.SX32 R3, R8, RZ, 0x1, P0 ;  /* 0x000000ff08037211 */ /* 0x000fe400000f0eff */
[----:B------:R-:W-:Y:S02]  /*14460*/  ISETP.GE.AND P2, PT, R5, R230, PT ;  /* 0x000000e60500720c */ /* 0x000fe40003f46270 */
[----:B-1----:R-:W-:-:S04]  /*14470*/  LEA R2, P0, R0, UR4, 0x2 ;  /* 0x0000000400027c11 */ /* 0x002fc8000f8010ff */
[----:B------:R-:W-:-:S05]  /*14480*/  LEA.HI.X R3, R0, UR5, R3, 0x2, P0 ;  /* 0x0000000500037c11 */ /* 0x000fca00080f1403 */
[----:B------:R1:W-:Y:S04]  /*14490*/  @!P3 STG.E desc[UR16][R2.64], R10 ;  /* 0x0000000a0200b986 */ /* 0x0003e8000c101910 */
[----:B------:R1:W-:Y:S02]  /*144a0*/  @!P2 STG.E desc[UR16][R2.64+0x20], R9 ;  /* 0x000020090200a986 */ /* 0x0003e4000c101910 */
.L_x_642:
[----:B------:R-:W-:Y:S05]  /*144b0*/  BSYNC.RECONVERGENT B0 ;  /* 0x0000000000007941 */ /* 0x000fea0003800200 */
.L_x_641:
        /* <DEDUP_REMOVED lines=37> */
.L_x_643:
        /* <DEDUP_REMOVED lines=15> */
.L_x_4875:


//--------------------- .text._ZN5flash24flash_fwd_splitkv_kernelI23Flash_fwd_kernel_traitsILi32ELi64ELi256ELi4ELb0ELb0EN7cutlass10bfloat16_tE19Flash_kernel_traitsILi32ELi64ELi256ELi4ES3_EELb1ELb0ELb0ELb0ELb0ELb0ELb0ELb1EEEvNS_16Flash_fwd_paramsE --------------------------
	.section	.text._ZN5flash24flash_fwd_splitkv_kernelI23Flash_fwd_kernel_traitsILi32ELi64ELi256ELi4ELb0ELb0EN7cutlass10bfloat16_tE19Flash_kernel_traitsILi32ELi64ELi256ELi4ES3_EELb1ELb0ELb0ELb0ELb0ELb0ELb0ELb1EEEvNS_16Flash_fwd_paramsE,"ax",@progbits
	.align	128
        .global         _ZN5flash24flash_fwd_splitkv_kernelI23Flash_fwd_kernel_traitsILi32ELi64ELi256ELi4ELb0ELb0EN7cutlass10bfloat16_tE19Flash_kernel_traitsILi32ELi64ELi256ELi4ES3_EELb1ELb0ELb0ELb0ELb0ELb0ELb0ELb1EEEvNS_16Flash_fwd_paramsE
        .type           _ZN5flash24flash_fwd_splitkv_kernelI23Flash_fwd_kernel_traitsILi32ELi64ELi256ELi4ELb0ELb0EN7cutlass10bfloat16_tE19Flash_kernel_traitsILi32ELi64ELi256ELi4ES3_EELb1ELb0ELb0ELb0ELb0ELb0ELb0ELb1EEEvNS_16Flash_fwd_paramsE,@function
        .size           _ZN5flash24flash_fwd_splitkv_kernelI23Flash_fwd_kernel_traitsILi32ELi64ELi256ELi4ELb0ELb0EN7cutlass10bfloat16_tE19Flash_kernel_traitsILi32ELi64ELi256ELi4ES3_EELb1ELb0ELb0ELb0ELb0ELb0ELb0ELb1EEEvNS_16Flash_fwd_paramsE,(.L_x_4876 - _ZN5flash24flash_fwd_splitkv_kernelI23Flash_fwd_kernel_traitsILi32ELi64ELi256ELi4ELb0ELb0EN7cutlass10bfloat16_tE19Flash_kernel_traitsILi32ELi64ELi256ELi4ES3_EELb1ELb0ELb0ELb0ELb0ELb0ELb0ELb1EEEvNS_16Flash_fwd_paramsE)
        .other          _ZN5flash24flash_fwd_splitkv_kernelI23Flash_fwd_kernel_traitsILi32ELi64ELi256ELi4ELb0ELb0EN7cutlass10bfloat16_tE19Flash_kernel_traitsILi32ELi64ELi256ELi4ES3_EELb1ELb0ELb0ELb0ELb0ELb0ELb0ELb1EEEvNS_16Flash_fwd_paramsE,@"STO_CUDA_ENTRY STV_DEFAULT"
_ZN5flash24flash_fwd_splitkv_kernelI23Flash_fwd_kernel_traitsILi32ELi64ELi256ELi4ELb0ELb0EN7cutlass10bfloat16_tE19Flash_kernel_traitsILi32ELi64ELi256ELi4ES3_EELb1ELb0ELb0ELb0ELb0ELb0ELb0ELb1EEEvNS_16Flash_fwd_paramsE:
.text._ZN5flash24flash_fwd_splitkv_kernelI23Flash_fwd_kernel_traitsILi32ELi64ELi256ELi4ELb0ELb0EN7cutlass10bfloat16_tE19Flash_kernel_traitsILi32ELi64ELi256ELi4ES3_EELb1ELb0ELb0ELb0ELb0ELb0ELb0ELb1EEEvNS_16Flash_fwd_paramsE:
[----:B------:R-:W-:Y:S01]  /*0000*/  LDC R1, c[0x0][0x37c] ;  /* 0x0000df00ff017b82 */ /* 0x000fe20000000800 */
[----:B------:R-:W1:Y:S07]  /*0010*/  S2R R9, SR_CTAID.Y ;  /* 0x0000000000097919 */ /* 0x000e6e0000002600 */
[----:B------:R-:W2:Y:S01]  /*0020*/  LDC.64 R2, c[0x0][0x478] ;  /* 0x00011e00ff027b82 */ /* 0x000ea20000000a00 */
[----:B------:R-:W3:Y:S01]  /*0030*/  LDCU.64 UR8, c[0x0][0x460] ;  /* 0x00008c00ff0877ac */ /* 0x000ee20008000a00 */
[----:B------:R-:W-:Y:S01]  /*0040*/  IMAD.MOV.U32 R212, RZ, RZ, -0x1 ;  /* 0xffffffffffd47424 */ /* 0x000fe200078e00ff */
[----:B------:R-:W4:Y:S05]  /*0050*/  LDCU.64 UR4, c[0x0][0x470] ;  /* 0x00008e00ff0477ac */ /* 0x000f2a0008000a00 */
[----:B------:R-:W1:Y:S01]  /*0060*/  LDC.64 R4, c[0x0][0x460] ;  /* 0x00011800ff047b82 */ /* 0x000e620000000a00 */
[----:B------:R-:W4:Y:S01]  /*0070*/  LDCU.64 UR6, c[0x0][0x358] ;  /* 0x00006b00ff0677ac */ /* 0x000f220008000a00 */
[----:B---3--:R-:W-:-:S02]  /*0080*/  ISETP.NE.U32.AND P1, PT, RZ, UR8, PT ;  /* 0x00000008ff007c0c */ /* 0x008fc4000bf25070 */
[----:B------:R-:W-:Y:S02]  /*0090*/  ISETP.NE.U32.AND P0, PT, RZ, UR8, PT ;  /* 0x00000008ff007c0c */ /* 0x000fe4000bf05070 */
[----:B------:R-:W-:Y:S02]  /*00a0*/  ISETP.NE.AND.EX P2, PT, RZ, UR9, PT, P1 ;  /* 0x00000009ff007c0c */ /* 0x000fe4000bf45310 */
[----:B------:R-:W-:Y:S02]  /*00b0*/  ISETP.NE.AND.EX P3, PT, RZ, UR9, PT, P0 ;  /* 0x00000009ff007c0c */ /* 0x000fe4000bf65300 */
[----:B--2---:R-:W-:-:S04]  /*00c0*/  ISETP.NE.U32.AND P0, PT, R2, RZ, PT ;  /* 0x000000ff0200720c */ /* 0x004fc80003f05070 */
[----:B------:R-:W-:Y:S01]  /*00d0*/  ISETP.NE.AND.EX P1, PT, R3, RZ, PT, P0 ;  /* 0x000000ff0300720c */ /* 0x000fe20003f25300 */
[----:B-1----:R-:W-:Y:S01]  /*00e0*/  IMAD.WIDE.U32 R4, R9, 0x4, R4 ;  /* 0x0000000409047825 */ /* 0x002fe200078e0004 */
[----:B----4-:R-:W-:-:S03]  /*00f0*/  ISETP.NE.U32.AND P0, PT, RZ, UR4, PT ;  /* 0x00000004ff007c0c */ /* 0x010fc6000bf05070 */
[----:B------:R-:W-:Y:S01]  /*0100*/  IMAD.SHL.U32 R13, R9, 0x4, RZ ;  /* 0x00000004090d7824 */ /* 0x000fe200078e00ff */
[----:B------:R-:W-:Y:S01]  /*0110*/  ISETP.NE.AND.EX P5, PT, RZ, UR5, PT, P0 ;  /* 0x00000005ff007c0c */ /* 0x000fe2000bfa5300 */
[----:B------:R-:W2:Y:S01]  /*0120*/  @P2 LDG.E R212, desc[UR6][R4.64] ;  /* 0x0000000604d42981 */ /* 0x000ea2000c1e1900 */
[----:B------:R-:W-:Y:S02]  /*0130*/  SHF.R.U32.HI R8, RZ, 0x1e, R9 ;  /* 0x0000001eff087819 */ /* 0x000fe40000011609 */
[C---:B------:R-:W-:Y:S01]  /*0140*/  IADD3 R128, P2, PT, R13.reuse, UR4, RZ ;  /* 0x000000040d807c10 */ /* 0x040fe2000ff5e0ff */
[----:B------:R1:W2:Y:S01]  /*0150*/  @P3 LDG.E R7, desc[UR6][R4.64+0x4] ;  /* 0x0000040604073981 */ /* 0x0002a2000c1e1900 */
[----:B------:R-:W-:Y:S01]  /*0160*/  IMAD.MOV.U32 R0, RZ, RZ, RZ ;  /* 0x000000ffff007224 */ /* 0x000fe200078e00ff */
[----:B------:R-:W-:Y:S01]  /*0170*/  @P1 IADD3 R2, P0, PT, R13, R2, RZ ;  /* 0x000000020d021210 */ /* 0x000fe20007f1e0ff */
[----:B------:R-:W3:Y:S01]  /*0180*/  S2R R15, SR_CTAID.X ;  /* 0x00000000000f7919 */ /* 0x000ee20000002500 */
[C---:B------:R-:W-:Y:S01]  /*0190*/  IADD3.X R129, PT, PT, R8.reuse, UR5, RZ, P2, !PT ;  /* 0x0000000508817c10 */ /* 0x040fe200097fe4ff */
[----:B------:R-:W4:Y:S02]  /*01a0*/  LDCU.U8 UR4, c[0x0][0x532] ;  /* 0x0000a640ff0477ac */ /* 0x000f240008000000 */
[----:B------:R-:W-:Y:S01]  /*01b0*/  @P1 IMAD.X R3, R8, 0x1, R3, P0 ;  /* 0x0000000108031824 */ /* 0x000fe200000e0603 */
[----:B------:R-:W2:Y:S01]  /*01c0*/  @!P3 LDC R214, c[0x0][0x434] ;  /* 0x00010d00ffd6bb82 */ /* 0x000ea20000000800 */
[----:B------:R2:W5:Y:S04]  /*01d0*/  @P5 LDG.E R0, desc[UR6][R128.64] ;  /* 0x0000000680005981 */ /* 0x000568000c1e1900 */
[----:B------:R2:W5:Y:S03]  /*01e0*/  @P1 LDG.E R61, desc[UR6][R2.64] ;  /* 0x00000006023d1981 */ /* 0x000566000c1e1900 */
[----:B------:R-:W2:Y:S08]  /*01f0*/  @!P1 LDC R6, c[0x0][0x43c] ;  /* 0x00010f00ff069b82 */ /* 0x000eb00000000800 */
[----:B-1----:R-:W1:Y:S01]  /*0200*/  LDC.64 R4, c[0x0][0x468] ;  /* 0x00011a00ff047b82 */ /* 0x002e620000000a00 */
[----:B----4-:R-:W-:-:S07]  /*0210*/  ISETP.NE.AND P4, PT, RZ, UR4, PT ;  /* 0x00000004ff007c0c */ /* 0x010fce000bf85270 */
[----:B------:R-:W4:Y:S01]  /*0220*/  @!P1 LDC.64 R2, c[0x0][0x488] ;  /* 0x00012200ff029b82 */ /* 0x000f220000000a00 */
[----:B-1----:R-:W-:-:S04]  /*0230*/  ISETP.EQ.U32.AND P0, PT, R4, RZ, PT ;  /* 0x000000ff0400720c */ /* 0x002fc80003f02070 */
[----:B------:R-:W-:Y:S02]  /*0240*/  ISETP.EQ.OR.EX P2, PT, R5, RZ, !P4, P0 ;  /* 0x000000ff0500720c */ /* 0x000fe40006742700 */
[----:B------:R-:W-:-:S05]  /*0250*/  IADD3 R16, P0, PT, R13, R4, RZ ;  /* 0x000000040d107210 */ /* 0x000fca0007f1e0ff */
[----:B------:R-:W-:Y:S01]  /*0260*/  IMAD.X R17, R8, 0x1, R5, P0 ;  /* 0x0000000108117824 */ /* 0x000fe200000e0605 */
[----:B------:R-:W-:-:S04]  /*0270*/  ISETP.NE.U32.AND P0, PT, R4, RZ, PT ;  /* 0x000000ff0400720c */ /* 0x000fc80003f05070 */
[----:B------:R-:W-:-:S13]  /*0280*/  ISETP.NE.AND.EX P0, PT, R5, RZ, PT, P0 ;  /* 0x000000ff0500720c */ /* 0x000fda0003f05300 */
[----:B------:R-:W1:Y:S01]  /*0290*/  @!P0 LDC R63, c[0x0][0x438] ;  /* 0x00010e00ff3f8b82 */ /* 0x000e620000000800 */
[----:B------:R-:W-:Y:S02]  /*02a0*/  IMAD.MOV.U32 R11, RZ, RZ, -0x1 ;  /* 0xffffffffff0b7424 */ /* 0x000fe400078e00ff */
[----:B---3--:R-:W-:-:S04]  /*02b0*/  IMAD.SHL.U32 R213, R15, 0x40, RZ ;  /* 0x000000400fd57824 */ /* 0x008fc800078e00ff */
[----:B------:R3:W5:Y:S01]  /*02c0*/  @!P2 LDG.E R11, desc[UR6][R16.64] ;  /* 0x00000006100ba981 */ /* 0x000762000c1e1900 */
[----:B--2---:R-:W-:-:S05]  /*02d0*/  @P3 IMAD.IADD R214, R7, 0x1, -R212 ;  /* 0x0000000107d63824 */ /* 0x004fca00078e0ad4 */
[----:B------:R-:W-:Y:S01]  /*02e0*/  ISETP.GT.AND P2, PT, R214, R213, PT ;  /* 0x000000d5d600720c */ /* 0x000fe20003f44270 */
[----:B-1-34-:R-:W-:-:S12]  /*02f0*/  @!P0 BRA `(.L_x_644) ;  /* 0x00000000000c8947 */ /* 0x01afd80003800000 */
[----:B------:R-:W2:Y:S02]  /*0300*/  @P4 LDG.E R4, desc[UR6][R16.64+0x4] ;  /* 0x0000040610044981 */ /* 0x000ea4000c1e1900 */
[----:B--2--5:R-:W-:-:S06]  /*0310*/  @P4 IADD3 R63, PT, PT, R4, -R11, RZ ;  /* 0x8000000b043f4210 */ /* 0x024fcc0007ffe0ff */
[----:B------:R1:W5:Y:S02]  /*0320*/  @!P4 LDG.E R63, desc[UR6][R16.64] ;  /* 0x00000006103fc981 */ /* 0x000364000c1e1900 */
.L_x_644:
[----:B------:R-:W-:Y:S01]  /*0330*/  @!P1 ISETP.NE.U32.AND P0, PT, R2, RZ, PT ;  /* 0x000000ff0200920c */ /* 0x000fe20003f05070 */
[----:B------:R-:W-:-:S12]  /*0340*/  @!P2 EXIT ;  /* 0x000000000000a94d */ /* 0x000fd80003800000 */
[----:B------:R-:W2:Y:S01]  /*0350*/  LDC R2, c[0x0][0x508] ;  /* 0x00014200ff027b82 */ /* 0x000ea20000000800 */
[----:B------:R-:W-:Y:S01]  /*0360*/  @!P1 ISETP.NE.AND.EX P0, PT, R3, RZ, PT, P0 ;  /* 0x000000ff0300920c */ /* 0x000fe20003f05300 */
[----:B------:R-:W3:Y:S01]  /*0370*/  LDCU UR5, c[0x0][0x438] ;  /* 0x00008700ff0577ac */ /* 0x000ee20008000800 */
[--C-:B-----5:R-:W-:Y:S01]  /*0380*/  IMAD.IADD R63, R63, 0x1, -R0.reuse ;  /* 0x000000013f3f7824 */ /* 0x120fe200078e0a00 */
[----:B------:R-:W4:Y:S01]  /*0390*/  S2R R7, SR_CTAID.Z ;  /* 0x0000000000077919 */ /* 0x000f220000002700 */
[----:B------:R-:W-:Y:S01]  /*03a0*/  @!P1 SEL R6, R6, RZ, P0 ;  /* 0x000000ff06069207 */ /* 0x000fe20000000000 */
[----:B------:R-:W-:Y:S01]  /*03b0*/  @P1 IMAD.IADD R61, R61, 0x1, -R0 ;  /* 0x000000013d3d1824 */ /* 0x000fe200078e0a00 */
[----:B------:R-:W1:Y:S03]  /*03c0*/  S2R R72, SR_TID.X ;  /* 0x0000000000487919 */ /* 0x000e660000002100 */
[----:B------:R-:W-:-:S02]  /*03d0*/  @!P1 IMAD.IADD R61, R63, 0x1, R6 ;  /* 0x000000013f3d9824 */ /* 0x000fc400078e0206 */
[----:B------:R-:W-:Y:S02]  /*03e0*/  IMAD.MOV.U32 R6, RZ, RZ, R9 ;  /* 0x000000ffff067224 */ /* 0x000fe400078e0009 */
[----:B------:R-:W-:-:S05]  /*03f0*/  VIADD R5, R61, 0xff ;  /* 0x000000ff3d057836 */ /* 0x000fca0000000000 */
[----:B------:R-:W-:Y:S01]  /*0400*/  IADD3 R3, PT, PT, R5, R213, -R214 ;  /* 0x000000d505037210 */ /* 0x000fe20007ffe8d6 */
[----:B---3--:R-:W-:Y:S01]  /*0410*/  UIADD3 UR5, UPT, UPT, UR5, 0xff, URZ ;  /* 0x000000ff05057890 */ /* 0x008fe2000fffe0ff */
[----:B------:R-:W-:Y:S02]  /*0420*/  SHF.R.S32.HI R4, RZ, 0x1f, R5 ;  /* 0x0000001fff047819 */ /* 0x000fe40000011405 */
[----:B--2---:R-:W-:Y:S01]  /*0430*/  IADD3 R3, PT, PT, R3, 0x40, R2 ;  /* 0x0000004003037810 */ /* 0x004fe20007ffe002 */
[----:B------:R-:W-:Y:S01]  /*0440*/  USHF.R.S32.HI UR4, URZ, 0x1f, UR5 ;  /* 0x0000001fff047899 */ /* 0x000fe20008011405 */
[----:B------:R-:W-:Y:S02]  /*0450*/  LEA.HI R4, R4, R5, RZ, 0x8 ;  /* 0x0000000504047211 */ /* 0x000fe400078f40ff */
[----:B------:R-:W-:Y:S01]  /*0460*/  SHF.R.S32.HI R2, RZ, 0x1f, R3 ;  /* 0x0000001fff027819 */ /* 0x000fe20000011403 */
[----:B------:R-:W-:Y:S01]  /*0470*/  ULEA.HI UR4, UR4, UR5, URZ, 0x8 ;  /* 0x0000000504047291 */ /* 0x000fe2000f8f40ff */
[----:B------:R-:W-:-:S02]  /*0480*/  SHF.R.S32.HI R4, RZ, 0x8, R4 ;  /* 0x00000008ff047819 */ /* 0x000fc40000011404 */
[----:B------:R-:W-:Y:S01]  /*0490*/  LEA.HI R2, R2, R3, RZ, 0x8 ;  /* 0x0000000302027211 */ /* 0x000fe200078f40ff */
[----:B------:R-:W-:-:S03]  /*04a0*/  USHF.R.S32.HI UR4, URZ, 0x8, UR4 ;  /* 0x00000008ff047899 */ /* 0x000fc60008011404 */
[----:B------:R-:W-:-:S04]  /*04b0*/  SHF.R.S32.HI R3, RZ, 0x8, R2 ;  /* 0x00000008ff037819 */ /* 0x000fc80000011402 */
[----:B------:R-:W-:-:S04]  /*04c0*/  VIMNMX3 R54, R4, UR4, R3, PT ;  /* 0x0000000404367c0f */ /* 0x000fc8000b800103 */
[----:B------:R-:W-:-:S13]  /*04d0*/  ISETP.GT.AND P0, PT, R54, RZ, PT ;  /* 0x000000ff3600720c */ /* 0x000fda0003f04270 */
[----:B-1--4-:R-:W-:Y:S05]  /*04e0*/  @P0 BRA `(.L_x_645) ;  /* 0x0000000400040947 */ /* 0x012fea0003800000 */
[----:B------:R-:W-:Y:S01]  /*04f0*/  ISETP.NE.AND P1, PT, R212, -0x1, PT ;  /* 0xffffffffd400780c */ /* 0x000fe20003f25270 */
[----:B------:R-:W1:Y:S01]  /*0500*/  LDCU UR4, c[0x0][0x440] ;  /* 0x00008800ff0477ac */ /* 0x000e620008000800 */
[----:B------:R-:W2:Y:S01]  /*0510*/  LDC.64 R2, c[0x0][0x408] ;  /* 0x00010200ff027b82 */ /* 0x000ea20000000a00 */
[----:B------:R-:W-:Y:S01]  /*0520*/  SHF.L.U32 R8, R72, 0x3, RZ ;  /* 0x0000000348087819 */ /* 0x000fe200000006ff */
[----:B------:R-:W-:Y:S01]  /*0530*/  BSSY.RECONVERGENT B0, `(.L_x_646) ;  /* 0x000002e000007945 */ /* 0x000fe20003800200 */
[----:B------:R-:W-:Y:S01]  /*0540*/  IADD3 R214, PT, PT, -R213, R214, RZ ;  /* 0x000000d6d5d67210 */ /* 0x000fe20007ffe1ff */
[----:B------:R-:W3:Y:S01]  /*0550*/  LDCU UR8, c[0x0][0x3e0] ;  /* 0x00007c00ff0877ac */ /* 0x000ee20008000800 */
[----:B------:R-:W-:Y:S02]  /*0560*/  LOP3.LUT R8, R8, 0x18, RZ, 0xc0, !PT ;  /* 0x0000001808087812 */ /* 0x000fe400078ec0ff */
        /* <DEDUP_REMOVED lines=10> */
[----:B------:R-:W-:Y:S01]  /*0610*/  IMAD.MOV.U32 R9, RZ, RZ, RZ ;  /* 0x000000ffff097224 */ /* 0x000fe200078e00ff */
[----:B------:R-:W-:Y:S01]  /*0620*/  @P1 MOV R4, R12 ;  /* 0x0000000c00041202 */ /* 0x000fe20000000f00 */
[----:B------:R-:W-:Y:S02]  /*0630*/  @P1 IMAD R0, R212, R3, R13 ;  /* 0x00000003d4001224 */ /* 0x000fe400078e020d */
[----:B------:R-:W-:-:S04]  /*0640*/  IMAD.WIDE.U32 R14, R213, R2, R8 ;  /* 0x00000002d50e7225 */ /* 0x000fc800078e0008 */
[----:B------:R-:W-:Y:S01]  /*0650*/  IMAD R13, R213, R3, R15 ;  /* 0x00000003d50d7224 */ /* 0x000fe200078e020f */
[----:B------:R-:W-:Y:S02]  /*0660*/  IADD3 R14, P1, PT, R4, R14, RZ ;  /* 0x0000000e040e7210 */ /* 0x000fe40007f3e0ff */
        /* <DEDUP_REMOVED lines=26> */
.L_x_647:
[----:B------:R-:W-:Y:S05]  /*0810*/  BSYNC.RECONVERGENT B0 ;  /* 0x0000000000007941 */ /* 0x000fea0003800200 */
.L_x_646:
        /* <DEDUP_REMOVED lines=14> */
.L_x_645:
        /* <DEDUP_REMOVED lines=10> */
.L_x_648:
[----:B------:R-:W-:Y:S05]  /*09a0*/  BRA.U !UP0, `(.L_x_649) ;  /* 0x00000005089c7547 */ /* 0x000fea000b800000 */
[----:B------:R-:W1:Y:S01]  /*09b0*/  LDC R5, c[0x0][0x4f0] ;  /* 0x00013c00ff057b82 */ /* 0x000e620000000800 */
[----:B------:R-:W-:Y:S01]  /*09c0*/  LEA R8, R54, 0xffffff00, 0x8 ;  /* 0xffffff0036087811 */ /* 0x000fe200078e40ff */
[----:B------:R-:W2:Y:S03]  /*09d0*/  LDCU.64 UR4, c[0x0][0x4e8] ;  /* 0x00009d00ff0477ac */ /* 0x000ea60008000a00 */
[----:B------:R-:W-:Y:S01]  /*09e0*/  IABS R0, R8 ;  /* 0x0000000800007213 */ /* 0x000fe20000000000 */
[----:B------:R-:W3:Y:S02]  /*09f0*/  LDCU.64 UR8, c[0x0][0x3a0] ;  /* 0x00007400ff0877ac */ /* 0x000ee40008000a00 */
[----:B-----5:R-:W4:Y:S01]  /*0a00*/  LDC R6, c[0x0][0x3e8] ;  /* 0x0000fa00ff067b82 */ /* 0x020f220000000800 */
[----:B------:R-:W3:Y:S01]  /*0a10*/  LDCU.64 UR14, c[0x0][0x3b8] ;  /* 0x00007700ff0e77ac */ /* 0x000ee20008000a00 */
[----:B-1----:R-:W-:-:S02]  /*0a20*/  IABS R3, R5 ;  /* 0x0000000500037213 */ /* 0x002fc40000000000 */
[----:B------:R-:W-:Y:S02]  /*0a30*/  ISETP.NE.AND P3, PT, R5, RZ, PT ;  /* 0x000000ff0500720c */ /* 0x000fe40003f65270 */
[----:B------:R-:W1:Y:S08]  /*0a40*/  I2F.RP R4, R3 ;  /* 0x0000000300047306 */ /* 0x000e700000209400 */
[----:B-1----:R-:W1:Y:S02]  /*0a50*/  MUFU.RCP R10, R4 ;  /* 0x00000004000a7308 */ /* 0x002e640000001000 */
[----:B-1----:R-:W-:-:S06]  /*0a60*/  IADD3 R10, PT, PT, R10, 0xffffffe, RZ ;  /* 0x0ffffffe0a0a7810 */ /* 0x002fcc0007ffe0ff */
[----:B------:R-:W1:Y:S02]  /*0a70*/  F2I.FTZ.U32.TRUNC.NTZ R11, R10 ;  /* 0x0000000a000b7305 */ /* 0x000e64000021f000 */
[----:B-1----:R-:W-:Y:S01]  /*0a80*/  IMAD.MOV R2, RZ, RZ, -R11 ;  /* 0x000000ffff027224 */ /* 0x002fe200078e0a0b */
[----:B------:R-:W-:-:S03]  /*0a90*/  MOV R10, RZ ;  /* 0x000000ff000a7202 */ /* 0x000fc60000000f00 */
[----:B------:R-:W-:-:S04]  /*0aa0*/  IMAD R2, R2, R3, RZ ;  /* 0x0000000302027224 */ /* 0x000fc800078e02ff */
[----:B------:R-:W-:-:S04]  /*0ab0*/  IMAD.HI.U32 R11, R11, R2, R10 ;  /* 0x000000020b0b7227 */ /* 0x000fc800078e000a */
[----:B------:R-:W-:-:S04]  /*0ac0*/  IMAD.MOV.U32 R2, RZ, RZ, R0 ;  /* 0x000000ffff027224 */ /* 0x000fc800078e0000 */
[----:B------:R-:W-:-:S04]  /*0ad0*/  IMAD.HI.U32 R4, R11, R2, RZ ;  /* 0x000000020b047227 */ /* 0x000fc800078e00ff */
[----:B--2---:R-:W-:Y:S01]  /*0ae0*/  IMAD.WIDE.U32 R10, R9, UR4, RZ ;  /* 0x00000004090a7c25 */ /* 0x004fe2000f8e00ff */
[----:B------:R-:W-:-:S03]  /*0af0*/  IADD3 R0, PT, PT, -R4, RZ, RZ ;  /* 0x000000ff04007210 */ /* 0x000fc60007ffe1ff */
[----:B------:R-:W-:Y:S01]  /*0b00*/  IMAD R223, R9, UR5, R11 ;  /* 0x0000000509df7c24 */ /* 0x000fe2000f8e020b */
[----:B------:R-:W1:Y:S01]  /*0b10*/  LDCU.64 UR4, c[0x0][0x3a8] ;  /* 0x00007500ff0477ac */ /* 0x000e620008000a00 */
[----:B------:R-:W-:-:S05]  /*0b20*/  IMAD R0, R3, R0, R2 ;  /* 0x0000000003007224 */ /* 0x000fca00078e0202 */
[----:B------:R-:W-:-:S13]  /*0b30*/  ISETP.GT.U32.AND P0, PT, R3, R0, PT ;  /* 0x000000000300720c */ /* 0x000fda0003f04070 */
[----:B------:R-:W-:Y:S01]  /*0b40*/  @!P0 IMAD.IADD R0, R0, 0x1, -R3 ;  /* 0x0000000100008824 */ /* 0x000fe200078e0a03 */
[----:B------:R-:W-:Y:S02]  /*0b50*/  @!P0 IADD3 R4, PT, PT, R4, 0x1, RZ ;  /* 0x0000000104048810 */ /* 0x000fe40007ffe0ff */
[----:B------:R-:W-:Y:S02]  /*0b60*/  LEA R222, P0, R10, UR12, 0x2 ;  /* 0x0000000c0ade7c11 */ /* 0x000fe4000f8010ff */
[----:B------:R-:W-:Y:S02]  /*0b70*/  ISETP.GE.U32.AND P1, PT, R0, R3, PT ;  /* 0x000000030000720c */ /* 0x000fe40003f26070 */
[----:B------:R-:W-:Y:S02]  /*0b80*/  LOP3.LUT R0, R8, R5, RZ, 0x3c, !PT ;  /* 0x0000000508007212 */ /* 0x000fe400078e3cff */
[----:B------:R-:W-:Y:S02]  /*0b90*/  LEA.HI.X R223, R10, UR13, R223, 0x2, P0 ;  /* 0x0000000d0adf7c11 */ /* 0x000fe400080f14df */
[----:B------:R-:W-:-:S07]  /*0ba0*/  ISETP.GE.AND P2, PT, R0, RZ, PT ;  /* 0x000000ff0000720c */ /* 0x000fce0003f46270 */
[----:B------:R-:W-:-:S05]  /*0bb0*/  @P1 VIADD R4, R4, 0x1 ;  /* 0x0000000104041836 */ /* 0x000fca0000000000 */
[----:B------:R-:W-:-:S05]  /*0bc0*/  MOV R3, R4 ;  /* 0x0000000400037202 */ /* 0x000fca0000000f00 */
[----:B------:R-:W-:Y:S01]  /*0bd0*/  @!P2 IMAD.MOV R3, RZ, RZ, -R3 ;  /* 0x000000ffff03a224 */ /* 0x000fe200078e0a03 */
[----:B------:R-:W-:-:S05]  /*0be0*/  @!P3 LOP3.LUT R3, RZ, R5, RZ, 0x33, !PT ;  /* 0x00000005ff03b212 */ /* 0x000fca00078e33ff */
[----:B------:R-:W-:-:S05]  /*0bf0*/  IMAD.WIDE R16, R3, 0x4, R222 ;  /* 0x0000000403107825 */ /* 0x000fca00078e02de */
[----:B------:R-:W2:Y:S01]  /*0c00*/  LDG.E R10, desc[UR6][R16.64] ;  /* 0x00000006100a7981 */ /* 0x000ea2000c1e1900 */
[----:B----4-:R-:W-:Y:S02]  /*0c10*/  IABS R2, R6 ;  /* 0x0000000600027213 */ /* 0x010fe40000000000 */
[----:B------:R-:W-:Y:S02]  /*0c20*/  IADD3 R3, PT, PT, -R3, RZ, RZ ;  /* 0x000000ff03037210 */ /* 0x000fe40007ffe1ff */
[----:B------:R-:W4:Y:S01]  /*0c30*/  I2F.RP R11, R2 ;  /* 0x00000002000b7306 */ /* 0x000f220000209400 */
[----:B------:R-:W-:Y:S02]  /*0c40*/  ISETP.NE.AND P2, PT, R6, RZ, PT ;  /* 0x000000ff0600720c */ /* 0x000fe40003f45270 */
[----:B------:R-:W-:Y:S01]  /*0c50*/  IMAD R8, R5, R3, R8 ;  /* 0x0000000305087224 */ /* 0x000fe200078e0208 */
[----:B---3--:R-:W-:-:S04]  /*0c60*/  MOV R5, UR15 ;  /* 0x0000000f00057c02 */ /* 0x008fc80008000f00 */
[----:B----4-:R-:W3:Y:S02]  /*0c70*/  MUFU.RCP R12, R11 ;  /* 0x0000000b000c7308 */ /* 0x010ee40000001000 */
[----:B---3--:R-:W-:-:S06]  /*0c80*/  IADD3 R12, PT, PT, R12, 0xffffffe, RZ ;  /* 0x0ffffffe0c0c7810 */ /* 0x008fcc0007ffe0ff */
[----:B------:R-:W3:Y:S02]  /*0c90*/  F2I.FTZ.U32.TRUNC.NTZ R13, R12 ;  /* 0x0000000c000d7305 */ /* 0x000ee4000021f000 */
[----:B---3--:R-:W-:Y:S01]  /*0ca0*/  IMAD.MOV R0, RZ, RZ, -R13 ;  /* 0x000000ffff007224 */ /* 0x008fe200078e0a0d */
[----:B------:R-:W-:-:S03]  /*0cb0*/  MOV R12, RZ ;  /* 0x000000ff000c7202 */ /* 0x000fc60000000f00 */
[----:B------:R-:W-:Y:S01]  /*0cc0*/  IMAD R4, R0, R2, RZ ;  /* 0x0000000200047224 */ /* 0x000fe200078e02ff */
[----:B------:R-:W-:-:S03]  /*0cd0*/  IABS R0, R7 ;  /* 0x0000000700007213 */ /* 0x000fc60000000000 */
[----:B------:R-:W-:-:S04]  /*0ce0*/  IMAD.HI.U32 R13, R13, R4, R12 ;  /* 0x000000040d0d7227 */ /* 0x000fc800078e000c */
[----:B------:R-:W-:-:S04]  /*0cf0*/  IMAD.MOV.U32 R4, RZ, RZ, R0 ;  /* 0x000000ffff047224 */ /* 0x000fc800078e0000 */
[----:B------:R-:W-:-:S05]  /*0d00*/  IMAD.HI.U32 R0, R13, R4, RZ ;  /* 0x000000040d007227 */ /* 0x000fca00078e00ff */
[----:B------:R-:W-:-:S05]  /*0d10*/  IADD3 R11, PT, PT, -R0, RZ, RZ ;  /* 0x000000ff000b7210 */ /* 0x000fca0007ffe1ff */
[----:B------:R-:W-:Y:S01]  /*0d20*/  IMAD R13, R2, R11, R4 ;  /* 0x0000000b020d7224 */ /* 0x000fe200078e0204 */
[----:B------:R-:W-:-:S04]  /*0d30*/  MOV R4, UR14 ;  /* 0x0000000e00047c02 */ /* 0x000fc80008000f00 */
[----:B------:R-:W-:-:S13]  /*0d40*/  ISETP.GT.U32.AND P0, PT, R2, R13, PT ;  /* 0x0000000d0200720c */ /* 0x000fda0003f04070 */
[----:B------:R-:W-:Y:S01]  /*0d50*/  @!P0 IADD3 R13, PT, PT, R13, -R2, RZ ;  /* 0x800000020d0d8210 */ /* 0x000fe20007ffe0ff */
[----:B------:R-:W-:-:S03]  /*0d60*/  @!P0 VIADD R0, R0, 0x1 ;  /* 0x0000000100008836 */ /* 0x000fc60000000000 */
[----:B------:R-:W-:Y:S02]  /*0d70*/  ISETP.GE.U32.AND P1, PT, R13, R2, PT ;  /* 0x000000020d00720c */ /* 0x000fe40003f26070 */
[-C--:B------:R-:W-:Y:S02]  /*0d80*/  LOP3.LUT R2, R7, R6.reuse, RZ, 0x3c, !PT ;  /* 0x0000000607027212 */ /* 0x080fe400078e3cff */
[----:B------:R-:W-:Y:S02]  /*0d90*/  LOP3.LUT R6, RZ, R6, RZ, 0x33, !PT ;  /* 0x00000006ff067212 */ /* 0x000fe400078e33ff */
[----:B------:R-:W-:-:S07]  /*0da0*/  ISETP.GE.AND P4, PT, R2, RZ, PT ;  /* 0x000000ff0200720c */ /* 0x000fce0003f86270 */
[----:B------:R-:W-:Y:S02]  /*0db0*/  @P1 IADD3 R0, PT, PT, R0, 0x1, RZ ;  /* 0x0000000100001810 */ /* 0x000fe40007ffe0ff */
[----:B--2---:R-:W-:Y:S01]  /*0dc0*/  SHF.R.S32.HI R11, RZ, 0x1f, R10 ;  /* 0x0000001fff0b7819 */ /* 0x004fe2000001140a */
[----:B------:R-:W-:-:S04]  /*0dd0*/  IMAD.WIDE.U32 R12, R10, UR8, RZ ;  /* 0x000000080a0c7c25 */ /* 0x000fc8000f8e00ff */
[C---:B------:R-:W-:Y:S02]  /*0de0*/  IMAD R17, R11.reuse, UR8, RZ ;  /* 0x000000080b117c24 */ /* 0x040fe4000f8e02ff */
[----:B-1----:R-:W-:Y:S02]  /*0df0*/  IMAD R11, R11, UR4, RZ ;  /* 0x000000040b0b7c24 */ /* 0x002fe4000f8e02ff */
[C---:B------:R-:W-:Y:S01]  /*0e00*/  IMAD R18, R10.reuse, UR9, R17 ;  /* 0x000000090a127c24 */ /* 0x040fe2000f8e0211 */
[----:B------:R-:W1:Y:S01]  /*0e10*/  LDCU.128 UR8, c[0x0][0x3d0] ;  /* 0x00007a00ff0877ac */ /* 0x000e620008000c00 */
[C---:B------:R-:W-:Y:S02]  /*0e20*/  IMAD R16, R10.reuse, UR5, R11 ;  /* 0x000000050a107c24 */ /* 0x040fe4000f8e020b */
[----:B------:R-:W-:Y:S01]  /*0e30*/  IMAD.WIDE.U32 R10, R10, UR4, RZ ;  /* 0x000000040a0a7c25 */ /* 0x000fe2000f8e00ff */
[----:B------:R-:W2:Y:S01]  /*0e40*/  LDCU.64 UR4, c[0x0][0x3c0] ;  /* 0x00007800ff0477ac */ /* 0x000ea20008000a00 */
[----:B------:R-:W-:-:S02]  /*0e50*/  IADD3 R19, PT, PT, R13, R18, RZ ;  /* 0x000000120d137210 */ /* 0x000fc40007ffe0ff */
[----:B------:R-:W-:Y:S01]  /*0e60*/  IMAD.MOV.U32 R13, RZ, RZ, R0 ;  /* 0x000000ffff0d7224 */ /* 0x000fe200078e0000 */
[----:B------:R-:W-:Y:S01]  /*0e70*/  MOV R18, R12 ;  /* 0x0000000c00127202 */ /* 0x000fe20000000f00 */
[----:B------:R-:W-:Y:S01]  /*0e80*/  IMAD.IADD R17, R11, 0x1, R16 ;  /* 0x000000010b117824 */ /* 0x000fe200078e0210 */
[----:B------:R-:W-:Y:S01]  /*0e90*/  SHF.R.S32.HI R11, RZ, 0x1f, R8 ;  /* 0x0000001fff0b7819 */ /* 0x000fe20000011408 */
[----:B------:R-:W-:Y:S01]  /*0ea0*/  IMAD.MOV.U32 R16, RZ, RZ, R10 ;  /* 0x000000ffff107224 */ /* 0x000fe200078e000a */
[----:B------:R-:W-:Y:S01]  /*0eb0*/  @!P4 IADD3 R13, PT, PT, -R13, RZ, RZ ;  /* 0x000000ff0d0dc210 */ /* 0x000fe20007ffe1ff */
[----:B------:R-:W-:-:S03]  /*0ec0*/  IMAD.WIDE.U32 R18, R8, R4, R18 ;  /* 0x0000000408127225 */ /* 0x000fc600078e0012 */
[----:B------:R-:W-:Y:S01]  /*0ed0*/  SEL R12, R6, R13, !P2 ;  /* 0x0000000d060c7207 */ /* 0x000fe20005000000 */
[----:B------:R-:W-:-:S04]  /*0ee0*/  IMAD R10, R11, R4, RZ ;  /* 0x000000040b0a7224 */ /* 0x000fc800078e02ff */
[----:B------:R-:W-:Y:S01]  /*0ef0*/  IMAD R10, R8, R5, R10 ;  /* 0x00000005080a7224 */ /* 0x000fe200078e020a */
[----:B--2---:R-:W-:Y:S01]  /*0f00*/  MOV R2, UR4 ;  /* 0x0000000400027c02 */ /* 0x004fe20008000f00 */
[----:B------:R-:W-:-:S03]  /*0f10*/  IMAD.U32 R3, RZ, RZ, UR5 ;  /* 0x00000005ff037e24 */ /* 0x000fc6000f8e00ff */
[----:B------:R-:W-:Y:S01]  /*0f20*/  IADD3 R19, PT, PT, R19, R10, RZ ;  /* 0x0000000a13137210 */ /* 0x000fe20007ffe0ff */
[-C--:B------:R-:W-:Y:S02]  /*0f30*/  IMAD R11, R11, R2.reuse, RZ ;  /* 0x000000020b0b7224 */ /* 0x080fe400078e02ff */
[----:B------:R-:W-:-:S04]  /*0f40*/  IMAD.WIDE.U32 R16, R8, R2, R16 ;  /* 0x0000000208107225 */ /* 0x000fc800078e0010 */
[----:B------:R-:W-:Y:S01]  /*0f50*/  IMAD R11, R8, R3, R11 ;  /* 0x00000003080b7224 */ /* 0x000fe200078e020b */
[----:B------:R-:W-:Y:S01]  /*0f60*/  SHF.R.S32.HI R8, RZ, 0x1f, R12 ;  /* 0x0000001fff087819 */ /* 0x000fe2000001140c */
[----:B-1----:R-:W-:-:S03]  /*0f70*/  IMAD.WIDE.U32 R18, R12, UR8, R18 ;  /* 0x000000080c127c25 */ /* 0x002fc6000f8e0012 */
[----:B------:R-:W-:Y:S01]  /*0f80*/  IADD3 R17, PT, PT, R17, R11, RZ ;  /* 0x0000000b11117210 */ /* 0x000fe20007ffe0ff */
[C---:B------:R-:W-:Y:S02]  /*0f90*/  IMAD R13, R8.reuse, UR10, RZ ;  /* 0x0000000a080d7c24 */ /* 0x040fe4000f8e02ff */
[----:B------:R-:W-:Y:S02]  /*0fa0*/  IMAD R11, R8, UR8, RZ ;  /* 0x00000008080b7c24 */ /* 0x000fe4000f8e02ff */
[C---:B------:R-:W-:Y:S02]  /*0fb0*/  IMAD R13, R12.reuse, UR11, R13 ;  /* 0x0000000b0c0d7c24 */ /* 0x040fe4000f8e020d */
[----:B------:R-:W-:-:S04]  /*0fc0*/  IMAD.WIDE.U32 R16, R12, UR10, R16 ;  /* 0x0000000a0c107c25 */ /* 0x000fc8000f8e0010 */
[----:B------:R-:W-:Y:S01]  /*0fd0*/  IMAD R11, R12, UR9, R11 ;  /* 0x000000090c0b7c24 */ /* 0x000fe2000f8e020b */
[----:B------:R-:W-:Y:S02]  /*0fe0*/  MOV R12, R18 ;  /* 0x00000012000c7202 */ /* 0x000fe40000000f00 */
[----:B------:R-:W-:Y:S01]  /*0ff0*/  IADD3 R14, PT, PT, R17, R13, RZ ;  /* 0x0000000d110e7210 */ /* 0x000fe20007ffe0ff */
[----:B------:R-:W-:Y:S01]  /*1000*/  IMAD.IADD R8, R19, 0x1, R11 ;  /* 0x0000000113087824 */ /* 0x000fe200078e020b */
[----:B------:R-:W-:Y:S06]  /*1010*/  BRA `(.L_x_650) ;  /* 0x0000000400587947 */ /* 0x000fec0003800000 */
.L_x_649:
[----:B------:R-:W-:-:S13]  /*1020*/  ISETP.NE.AND P0, PT, R11, -0x1, PT ;  /* 0xffffffff0b00780c */ /* 0x000fda0003f05270 */
[----:B------:R-:W-:Y:S05]  /*1030*/  @P0 BRA `(.L_x_651) ;  /* 0x0000000000340947 */ /* 0x000fea0003800000 */
[----:B------:R-:W2:Y:S01]  /*1040*/  LDC.64 R4, c[0x0][0x3b8] ;  /* 0x0000ee00ff047b82 */ /* 0x000ea20000000a00 */
[----:B------:R-:W3:Y:S01]  /*1050*/  LDCU.64 UR4, c[0x0][0x3a0] ;  /* 0x00007400ff0477ac */ /* 0x000ee20008000a00 */
[----:B-1----:R-:W-:-:S05]  /*1060*/  SHF.R.S32.HI R3, RZ, 0x1f, R0 ;  /* 0x0000001fff037819 */ /* 0x002fca0000011400 */
        /* <DEDUP_REMOVED lines=10> */
.L_x_651:
[----:B------:R-:W2:Y:S01]  /*1110*/  LDC.64 R4, c[0x0][0x3b8] ;  /* 0x0000ee00ff047b82 */ /* 0x000ea20000000a00 */
[----:B-1----:R-:W-:-:S05]  /*1120*/  IADD3 R2, PT, PT, R0, R11, RZ ;  /* 0x0000000b00027210 */ /* 0x002fca0007ffe0ff */
[C---:B--2---:R-:W-:Y:S02]  /*1130*/  IMAD R17, R2.reuse, R5, RZ ;  /* 0x0000000502117224 */ /* 0x044fe400078e02ff */
[----:B------:R-:W-:-:S05]  /*1140*/  IMAD.WIDE.U32 R2, R2, R4, RZ ;  /* 0x0000000402027225 */ /* 0x000fca00078e00ff */
[----:B------:R-:W-:Y:S02]  /*1150*/  IADD3 R17, PT, PT, R3, R17, RZ ;  /* 0x0000001103117210 */ /* 0x000fe40007ffe0ff */
[----:B------:R-:W-:Y:S02]  /*1160*/  MOV R16, R2 ;  /* 0x0000000200107202 */ /* 0x000fe40000000f00 */
.L_x_652:
[----:B------:R-:W-:Y:S05]  /*1170*/  @P0 BRA `(.L_x_653) ;  /* 0x0000000000340947 */ /* 0x000fea0003800000 */
[----:B------:R-:W1:Y:S01]  /*1180*/  LDC.64 R2, c[0x0][0x3c0] ;  /* 0x0000f000ff027b82 */ /* 0x000e620000000a00 */
[----:B------:R-:W2:Y:S01]  /*1190*/  LDCU.64 UR4, c[0x0][0x3a8] ;  /* 0x00007500ff0477ac */ /* 0x000ea20008000a00 */
[----:B------:R-:W-:Y:S02]  /*11a0*/  SHF.R.S32.HI R11, RZ, 0x1f, R0 ;  /* 0x0000001fff0b7819 */ /* 0x000fe40000011400 */
[----:B-----5:R-:W-:-:S03]  /*11b0*/  SHF.R.S32.HI R8, RZ, 0x1f, R6 ;  /* 0x0000001fff087819 */ /* 0x020fc60000011406 */
[-C--:B-1----:R-:W-:Y:S02]  /*11c0*/  IMAD R10, R11, R2.reuse, RZ ;  /* 0x000000020b0a7224 */ /* 0x082fe400078e02ff */
[----:B------:R-:W-:-:S04]  /*11d0*/  IMAD.WIDE.U32 R12, R0, R2, RZ ;  /* 0x00000002000c7225 */ /* 0x000fc800078e00ff */
[----:B------:R-:W-:Y:S02]  /*11e0*/  IMAD R10, R0, R3, R10 ;  /* 0x00000003000a7224 */ /* 0x000fe400078e020a */
[----:B--2---:R-:W-:-:S03]  /*11f0*/  IMAD R11, R8, UR4, RZ ;  /* 0x00000004080b7c24 */ /* 0x004fc6000f8e02ff */
[----:B------:R-:W-:Y:S01]  /*1200*/  IADD3 R13, PT, PT, R13, R10, RZ ;  /* 0x0000000a0d0d7210 */ /* 0x000fe20007ffe0ff */
[C---:B------:R-:W-:Y:S02]  /*1210*/  IMAD R11, R6.reuse, UR5, R11 ;  /* 0x00000005060b7c24 */ /* 0x040fe4000f8e020b */
[----:B------:R-:W-:-:S05]  /*1220*/  IMAD.WIDE.U32 R18, R6, UR4, R12 ;  /* 0x0000000406127c25 */ /* 0x000fca000f8e000c */
[----:B------:R-:W-:Y:S01]  /*1230*/  IADD3 R19, PT, PT, R19, R11, RZ ;  /* 0x0000000b13137210 */ /* 0x000fe20007ffe0ff */
[----:B------:R-:W-:Y:S06]  /*1240*/  BRA `(.L_x_654) ;  /* 0x0000000000187947 */ /* 0x000fec0003800000 */
.L_x_653:
[----:B------:R-:W1:Y:S01]  /*1250*/  LDC.64 R2, c[0x0][0x3c0] ;  /* 0x0000f000ff027b82 */ /* 0x000e620000000a00 */
[----:B------:R-:W-:-:S05]  /*1260*/  IADD3 R0, PT, PT, R0, R11, RZ ;  /* 0x0000000b00007210 */ /* 0x000fca0007ffe0ff */
[C---:B-1----:R-:W-:Y:S02]  /*1270*/  IMAD R19, R0.reuse, R3, RZ ;  /* 0x0000000300137224 */ /* 0x042fe400078e02ff */
[----:B------:R-:W-:-:S05]  /*1280*/  IMAD.WIDE.U32 R10, R0, R2, RZ ;  /* 0x00000002000a7225 */ /* 0x000fca00078e00ff */
[----:B------:R-:W-:Y:S02]  /*1290*/  IADD3 R19, PT, PT, R11, R19, RZ ;  /* 0x000000130b137210 */ /* 0x000fe40007ffe0ff */
[----:B------:R-:W-:-:S07]  /*12a0*/  MOV R18, R10 ;  /* 0x0000000a00127202 */ /* 0x000fce0000000f00 */
.L_x_654:
[----:B-----5:R-:W1:Y:S01]  /*12b0*/  LDC R6, c[0x0][0x3e8] ;  /* 0x0000fa00ff067b82 */ /* 0x020e620000000800 */
[----:B------:R-:W-:Y:S02]  /*12c0*/  CS2R R222, SRZ ;  /* 0x0000000000de7805 */ /* 0x000fe4000001ff00 */
[----:B-1----:R-:W-:Y:S02]  /*12d0*/  IABS R8, R6 ;  /* 0x0000000600087213 */ /* 0x002fe40000000000 */
[----:B------:R-:W-:Y:S02]  /*12e0*/  ISETP.NE.AND P2, PT, R6, RZ, PT ;  /* 0x000000ff0600720c */ /* 0x000fe40003f45270 */
        /* <DEDUP_REMOVED lines=9> */
[----:B------:R-:W-:-:S04]  /*1380*/  IMAD.MOV.U32 R10, RZ, RZ, R0 ;  /* 0x000000ffff0a7224 */ /* 0x000fc800078e0000 */
[----:B------:R-:W-:Y:S02]  /*1390*/  IMAD.HI.U32 R0, R13, R10, RZ ;  /* 0x0000000a0d007227 */ /* 0x000fe400078e00ff */
[----:B------:R-:W1:Y:S03]  /*13a0*/  LDC.64 R12, c[0x0][0x3d8] ;  /* 0x0000f600ff0c7b82 */ /* 0x000e660000000a00 */
[----:B------:R-:W-:-:S05]  /*13b0*/  IADD3 R11, PT, PT, -R0, RZ, RZ ;  /* 0x000000ff000b7210 */ /* 0x000fca0007ffe1ff */
[----:B------:R-:W-:-:S05]  /*13c0*/  IMAD R11, R8, R11, R10 ;  /* 0x0000000b080b7224 */ /* 0x000fca00078e020a */
[----:B------:R-:W-:-:S13]  /*13d0*/  ISETP.GT.U32.AND P0, PT, R8, R11, PT ;  /* 0x0000000b0800720c */ /* 0x000fda0003f04070 */
[----:B------:R-:W-:Y:S01]  /*13e0*/  @!P0 IMAD.IADD R11, R11, 0x1, -R8 ;  /* 0x000000010b0b8824 */ /* 0x000fe200078e0a08 */
[----:B------:R-:W-:-:S04]  /*13f0*/  @!P0 IADD3 R0, PT, PT, R0, 0x1, RZ ;  /* 0x0000000100008810 */ /* 0x000fc80007ffe0ff */
[----:B------:R-:W-:Y:S02]  /*1400*/  ISETP.GE.U32.AND P1, PT, R11, R8, PT ;  /* 0x000000080b00720c */ /* 0x000fe40003f26070 */
[-C--:B------:R-:W-:Y:S01]  /*1410*/  LOP3.LUT R8, R7, R6.reuse, RZ, 0x3c, !PT ;  /* 0x0000000607087212 */ /* 0x080fe200078e3cff */
[----:B------:R-:W2:Y:S01]  /*1420*/  LDC.64 R10, c[0x0][0x3d0] ;  /* 0x0000f400ff0a7b82 */ /* 0x000ea20000000a00 */
[----:B------:R-:W-:Y:S02]  /*1430*/  LOP3.LUT R6, RZ, R6, RZ, 0x33, !PT ;  /* 0x00000006ff067212 */ /* 0x000fe400078e33ff */
[----:B------:R-:W-:Y:S02]  /*1440*/  ISETP.GE.AND P4, PT, R8, RZ, PT ;  /* 0x000000ff0800720c */ /* 0x000fe40003f86270 */
[----:B------:R-:W-:-:S05]  /*1450*/  LEA R8, R54, 0xffffff00, 0x8 ;  /* 0xffffff0036087811 */ /* 0x000fca00078e40ff */
[----:B------:R-:W-:Y:S02]  /*1460*/  @P1 VIADD R0, R0, 0x1 ;  /* 0x0000000100001836 */ /* 0x000fe40000000000 */
[----:B------:R-:W-:-:S03]  /*1470*/  IMAD.WIDE.U32 R18, R8, R2, R18 ;  /* 0x0000000208127225 */ /* 0x000fc600078e0012 */
[----:B------:R-:W-:Y:S01]  /*1480*/  MOV R21, R0 ;  /* 0x0000000000157202 */ /* 0x000fe20000000f00 */
[----:B------:R-:W-:-:S03]  /*1490*/  IMAD R19, R8, R3, R19 ;  /* 0x0000000308137224 */ /* 0x000fc600078e0213 */
[----:B------:R-:W-:-:S04]  /*14a0*/  @!P4 IADD3 R21, PT, PT, -R21, RZ, RZ ;  /* 0x000000ff1515c210 */ /* 0x000fc80007ffe1ff */
[----:B------:R-:W-:Y:S01]  /*14b0*/  SEL R14, R6, R21, !P2 ;  /* 0x00000015060e7207 */ /* 0x000fe20005000000 */
[----:B------:R-:W-:-:S03]  /*14c0*/  IMAD.WIDE.U32 R20, R8, R4, R16 ;  /* 0x0000000408147225 */ /* 0x000fc600078e0010 */
[----:B------:R-:W-:Y:S01]  /*14d0*/  SHF.R.S32.HI R17, RZ, 0x1f, R14 ;  /* 0x0000001fff117819 */ /* 0x000fe2000001140e */
[----:B------:R-:W-:Y:S02]  /*14e0*/  IMAD R21, R8, R5, R21 ;  /* 0x0000000508157224 */ /* 0x000fe400078e0215 */
[----:B-1----:R-:W-:-:S04]  /*14f0*/  IMAD.WIDE.U32 R18, R14, R12, R18 ;  /* 0x0000000c0e127225 */ /* 0x002fc800078e0012 */
[C---:B------:R-:W-:Y:S02]  /*1500*/  IMAD R8, R17.reuse, R12, RZ ;  /* 0x0000000c11087224 */ /* 0x040fe400078e02ff */
[-C--:B--2---:R-:W-:Y:S02]  /*1510*/  IMAD R17, R17, R10.reuse, RZ ;  /* 0x0000000a11117224 */ /* 0x084fe400078e02ff */
[C---:B------:R-:W-:Y:S02]  /*1520*/  IMAD R8, R14.reuse, R13, R8 ;  /* 0x0000000d0e087224 */ /* 0x040fe400078e0208 */
[----:B------:R-:W-:-:S04]  /*1530*/  IMAD.WIDE.U32 R12, R14, R10, R20 ;  /* 0x0000000a0e0c7225 */ /* 0x000fc800078e0014 */
[----:B------:R-:W-:Y:S01]  /*1540*/  IMAD R11, R14, R11, R17 ;  /* 0x0000000b0e0b7224 */ /* 0x000fe200078e0211 */
[----:B------:R-:W-:Y:S01]  /*1550*/  IADD3 R14, PT, PT, R19, R8, RZ ;  /* 0x00000008130e7210 */ /* 0x000fe20007ffe0ff */
[----:B------:R-:W-:-:S03]  /*1560*/  IMAD.MOV.U32 R16, RZ, RZ, R18 ;  /* 0x000000ffff107224 */ /* 0x000fc600078e0012 */
[----:B------:R-:W-:-:S07]  /*1570*/  IADD3 R8, PT, PT, R13, R11, RZ ;  /* 0x0000000b0d087210 */ /* 0x000fce0007ffe0ff */
.L_x_650:
[----:B------:R-:W-:Y:S01]  /*1580*/  IMAD.MOV.U32 R13, RZ, RZ, RZ ;  /* 0x000000ffff0d7224 */ /* 0x000fe200078e00ff */
[----:B------:R-:W-:Y:S01]  /*1590*/  ISETP.NE.AND P0, PT, R212, -0x1, PT ;  /* 0xffffffffd400780c */ /* 0x000fe20003f05270 */
[----:B------:R-:W1:Y:S01]  /*15a0*/  LDC.64 R126, c[0x0][0x3b0] ;  /* 0x0000ec00ff7e7b82 */ /* 0x000e620000000a00 */
[----:B------:R-:W-:Y:S01]  /*15b0*/  IMAD.SHL.U32 R66, R72, 0x8, RZ ;  /* 0x0000000848427824 */ /* 0x000fe200078e00ff */
[----:B------:R-:W2:Y:S02]  /*15c0*/  LDCU.64 UR4, c[0x0][0x3c8] ;  /* 0x00007900ff0477ac */ /* 0x000ea40008000a00 */
[----:B------:R3:W5:Y:S01]  /*15d0*/  @P5 LDG.E R13, desc[UR6][R128.64] ;  /* 0x00000006800d5981 */ /* 0x000762000c1e1900 */
[----:B------:R-:W-:Y:S01]  /*15e0*/  SHF.R.U32.HI R220, RZ, 0x2, R72 ;  /* 0x00000002ffdc7819 */ /* 0x000fe20000011648 */
[----:B------:R-:W-:Y:S01]  /*15f0*/  IMAD.SHL.U32 R65, R4, 0x20, RZ ;  /* 0x0000002004417824 */ /* 0x000fe200078e00ff */
[----:B------:R-:W-:Y:S01]  /*1600*/  LOP3.LUT R148, R66, 0x18, RZ, 0xc0, !PT ;  /* 0x0000001842947812 */ /* 0x000fe200078ec0ff */
[----:B------:R-:W4:Y:S01]  /*1610*/  LDCU.64 UR8, c[0x0][0x388] ;  /* 0x00007100ff0877ac */ /* 0x000f220008000a00 */
[----:B------:R-:W-:Y:S01]  /*1620*/  MOV R221, RZ ;  /* 0x000000ff00dd7202 */ /* 0x000fe20000000f00 */
[----:B------:R-:W-:Y:S01]  /*1630*/  IMAD.SHL.U32 R60, R72, 0x20, RZ ;  /* 0x00000020483c7824 */ /* 0x000fe200078e00ff */
[----:B------:R-:W-:Y:S01]  /*1640*/  IADD3 R22, P3, PT, R148, R12, RZ ;  /* 0x0000000c94167210 */ /* 0x000fe20007f7e0ff */
[----:B------:R-:W2:Y:S01]  /*1650*/  @!P0 LDC.64 R10, c[0x0][0x398] ;  /* 0x0000e600ff0a8b82 */ /* 0x000ea20000000a00 */
[----:B------:R-:W-:Y:S01]  /*1660*/  SHF.L.U64.HI R62, R4, 0x5, R5 ;  /* 0x00000005043e7819 */ /* 0x000fe20000010205 */
[----:B------:R-:W-:Y:S01]  /*1670*/  IMAD.SHL.U32 R55, R54, 0x100, RZ ;  /* 0x0000010036377824 */ /* 0x000fe200078e00ff */
[----:B------:R-:W-:Y:S01]  /*1680*/  SHF.L.U32 R73, R72, 0x2, RZ ;  /* 0x0000000248497819 */ /* 0x000fe200000006ff */
[----:B------:R-:W-:Y:S01]  /*1690*/  IMAD.X R23, RZ, RZ, R8, P3 ;  /* 0x000000ffff177224 */ /* 0x000fe200018e0608 */
[----:B------:R-:W-:Y:S01]  /*16a0*/  LOP3.LUT R60, R60, 0xc0, RZ, 0xc0, !PT ;  /* 0x000000c03c3c7812 */ /* 0x000fe200078ec0ff */
[C---:B------:R-:W-:Y:S01]  /*16b0*/  IMAD.SHL.U32 R69, R2.reuse, 0x20, RZ ;  /* 0x0000002002457824 */ /* 0x040fe200078e00ff */
[----:B------:R-:W-:Y:S01]  /*16c0*/  SHF.L.U64.HI R64, R2, 0x5, R3 ;  /* 0x0000000502407819 */ /* 0x000fe20000010203 */
[----:B------:R-:W-:Y:S01]  /*16d0*/  IMAD.WIDE.U32 R22, R220, R4, R22 ;  /* 0x00000004dc167225 */ /* 0x000fe200078e0016 */
[----:B------:R-:W-:-:S02]  /*16e0*/  SHF.R.S32.HI R4, RZ, 0x1f, R63 ;  /* 0x0000001fff047819 */ /* 0x000fc4000001143f */
[----:B------:R-:W-:Y:S01]  /*16f0*/  LOP3.LUT R60, R60, 0x18, R73, 0xf8, !PT ;  /* 0x000000183c3c7812 */ /* 0x000fe200078ef849 */
[----:B-1----:R-:W-:Y:S01]  /*1700*/  @P0 IMAD.WIDE.U32 R20, R212, R126, RZ ;  /* 0x0000007ed4140225 */ /* 0x002fe200078e00ff */
[----:B------:R-:W-:Y:S02]  /*1710*/  LEA.HI R4, R4, R63, RZ, 0x8 ;  /* 0x0000003f04047211 */ /* 0x000fe400078f40ff */
[----:B------:R-:W-:Y:S01]  /*1720*/  LOP3.LUT R73, R73, 0xc, RZ, 0xc0, !PT ;  /* 0x0000000c49497812 */ /* 0x000fe200078ec0ff */
[----:B------:R-:W-:Y:S01]  /*1730*/  IMAD R81, R220, R5, R23 ;  /* 0x00000005dc517224 */ /* 0x000fe200078e0217 */
[----:B------:R-:W-:Y:S01]  /*1740*/  LOP3.LUT R113, R66, 0x20, RZ, 0xc0, !PT ;  /* 0x0000002042717812 */ /* 0x000fe200078ec0ff */
[C---:B------:R-:W-:Y:S02]  /*1750*/  IMAD.SHL.U32 R80, R22.reuse, 0x2, RZ ;  /* 0x0000000216507824 */ /* 0x040fe400078e00ff */
[----:B------:R-:W-:Y:S01]  /*1760*/  VIADD R68, R55, 0xffffff00 ;  /* 0xffffff0037447836 */ /* 0x000fe20000000000 */
[----:B------:R-:W-:Y:S01]  /*1770*/  SHF.L.U64.HI R81, R22, 0x1, R81 ;  /* 0x0000000116517819 */ /* 0x000fe20000010251 */
[----:B--2---:R-:W-:-:S04]  /*1780*/  @!P0 IMAD.WIDE.U32 R18, R9, R10, RZ ;  /* 0x0000000a09128225 */ /* 0x004fc800078e00ff */
[----:B------:R-:W-:Y:S02]  /*1790*/  @!P0 IMAD R10, R9, R11, R19 ;  /* 0x0000000b090a8224 */ /* 0x000fe400078e0213 */
[----:B------:R-:W-:Y:S01]  /*17a0*/  @!P0 IMAD.MOV.U32 R11, RZ, RZ, R18 ;  /* 0x000000ffff0b8224 */ /* 0x000fe200078e0012 */
[----:B------:R-:W-:Y:S01]  /*17b0*/  IADD3 R18, P1, PT, R148, R16, RZ ;  /* 0x0000001094127210 */ /* 0x000fe20007f3e0ff */
[----:B------:R-:W-:Y:S02]  /*17c0*/  @P0 IMAD.MOV.U32 R11, RZ, RZ, R20 ;  /* 0x000000ffff0b0224 */ /* 0x000fe400078e0014 */
[----:B------:R-:W-:Y:S01]  /*17d0*/  @P0 IMAD R10, R212, R127, R21 ;  /* 0x0000007fd40a0224 */ /* 0x000fe200078e0215 */
[----:B------:R-:W-:Y:S01]  /*17e0*/  IADD3.X R19, PT, PT, RZ, R14, RZ, P1, !PT ;  /* 0x0000000eff137210 */ /* 0x000fe20000ffe4ff */
[----:B------:R-:W-:Y:S01]  /*17f0*/  IMAD.WIDE.U32 R16, R15, 0x40, R220 ;  /* 0x000000400f107825 */ /* 0x000fe200078e00dc */
[----:B------:R-:W-:Y:S02]  /*1800*/  IADD3 R14, P0, PT, R148, R11, RZ ;  /* 0x0000000b940e7210 */ /* 0x000fe40007f1e0ff */
[----:B------:R-:W1:Y:S01]  /*1810*/  LDC R11, c[0x0][0x450] ;  /* 0x00011400ff0b7b82 */ /* 0x000e620000000800 */
[----:B------:R-:W-:Y:S01]  /*1820*/  IMAD.WIDE.U32 R18, R220, R2, R18 ;  /* 0x00000002dc127225 */ /* 0x000fe200078e0012 */
[----:B----4-:R-:W-:-:S03]  /*1830*/  IADD3 R80, P1, PT, R80, UR8, RZ ;  /* 0x0000000850507c10 */ /* 0x010fc6000ff3e0ff */
[----:B------:R-:W-:Y:S01]  /*1840*/  IMAD.X R15, RZ, RZ, R10, P0 ;  /* 0x000000ffff0f7224 */ /* 0x000fe200000e060a */
[----:B------:R-:W-:Y:S01]  /*1850*/  SHF.L.U32 R78, R18, 0x1, RZ ;  /* 0x00000001124e7819 */ /* 0x000fe200000006ff */
[----:B------:R-:W-:Y:S01]  /*1860*/  IMAD R77, R220, R3, R19 ;  /* 0x00000003dc4d7224 */ /* 0x000fe200078e0213 */
[----:B------:R-:W-:Y:S01]  /*1870*/  IADD3.X R81, PT, PT, R81, UR9, RZ, P1, !PT ;  /* 0x0000000951517c10 */ /* 0x000fe20008ffe4ff */
[----:B------:R-:W-:-:S03]  /*1880*/  IMAD.WIDE.U32 R14, R7, UR4, R14 ;  /* 0x00000004070e7c25 */ /* 0x000fc6000f8e000e */
[----:B------:R-:W-:Y:S01]  /*1890*/  SHF.L.U64.HI R77, R18, 0x1, R77 ;  /* 0x00000001124d7819 */ /* 0x000fe2000001024d */
[----:B------:R-:W-:Y:S01]  /*18a0*/  IMAD R15, R7, UR5, R15 ;  /* 0x00000005070f7c24 */ /* 0x000fe2000f8e020f */
[----:B------:R-:W2:Y:S01]  /*18b0*/  LDCU.64 UR4, c[0x0][0x390] ;  /* 0x00007200ff0477ac */ /* 0x000ea20008000a00 */
[----:B------:R-:W-:Y:S01]  /*18c0*/  SHF.R.S32.HI R7, RZ, 0x8, R4 ;  /* 0x00000008ff077819 */ /* 0x000fe20000011404 */
[-C--:B------:R-:W-:Y:S02]  /*18d0*/  IMAD R67, R17, R126.reuse, RZ ;  /* 0x0000007e11437224 */ /* 0x080fe400078e02ff */
[----:B------:R-:W-:Y:S02]  /*18e0*/  IMAD.MOV.U32 R216, RZ, RZ, R80 ;  /* 0x000000ffffd87224 */ /* 0x000fe400078e0050 */
[C---:B------:R-:W-:Y:S02]  /*18f0*/  IMAD R67, R16.reuse, R127, R67 ;  /* 0x0000007f10437224 */ /* 0x040fe400078e0243 */
[----:B------:R-:W-:Y:S01]  /*1900*/  IMAD.WIDE.U32 R126, R16, R126, R14 ;  /* 0x0000007e107e7225 */ /* 0x000fe200078e000e */
[----:B-1----:R-:W-:-:S03]  /*1910*/  LEA.HI R11, R11, R11, RZ, 0x1 ;  /* 0x0000000b0b0b7211 */ /* 0x002fc600078f08ff */
[----:B------:R-:W-:Y:S01]  /*1920*/  IMAD.MOV.U32 R215, RZ, RZ, R81 ;  /* 0x000000ffffd77224 */ /* 0x000fe200078e0051 */
[----:B------:R-:W-:Y:S02]  /*1930*/  IADD3 R67, PT, PT, R127, R67, RZ ;  /* 0x000000437f437210 */ /* 0x000fe40007ffe0ff */
[----:B------:R-:W-:Y:S02]  /*1940*/  SHF.R.S32.HI R11, RZ, 0x1, R11 ;  /* 0x00000001ff0b7819 */ /* 0x000fe4000001140b */
[----:B--2---:R-:W-:-:S03]  /*1950*/  IADD3 R78, P0, PT, R78, UR4, RZ ;  /* 0x000000044e4e7c10 */ /* 0x004fc6000ff1e0ff */
[----:B------:R-:W-:Y:S01]  /*1960*/  IMAD R74, R220, R11, R73 ;  /* 0x0000000bdc4a7224 */ /* 0x000fe200078e0249 */
[----:B------:R-:W-:Y:S02]  /*1970*/  IADD3.X R77, PT, PT, R77, UR5, RZ, P0, !PT ;  /* 0x000000054d4d7c10 */ /* 0x000fe400087fe4ff */
[----:B------:R-:W-:Y:S02]  /*1980*/  ISETP.GE.AND P0, PT, R7, R54, PT ;  /* 0x000000360700720c */ /* 0x000fe40003f06270 */
[----:B------:R-:W-:Y:S01]  /*1990*/  IADD3 R73, PT, PT, R73, R74, RZ ;  /* 0x0000004a49497210 */ /* 0x000fe20007ffe0ff */
[----:B------:R-:W-:Y:S01]  /*19a0*/  IMAD.MOV.U32 R219, RZ, RZ, R77 ;  /* 0x000000ffffdb7224 */ /* 0x000fe200078e004d */
[----:B------:R-:W-:Y:S02]  /*19b0*/  SHF.R.S32.HI R71, RZ, 0x1f, R74 ;  /* 0x0000001fff477819 */ /* 0x000fe4000001144a */
[----:B------:R-:W-:Y:S02]  /*19c0*/  SHF.R.S32.HI R70, RZ, 0x1f, R73 ;  /* 0x0000001fff467819 */ /* 0x000fe40000011449 */
[----:B------:R-:W-:-:S05]  /*19d0*/  MOV R218, R78 ;  /* 0x0000004e00da7202 */ /* 0x000fca0000000f00 */
[----:B---3--:R-:W-:Y:S05]  /*19e0*/  @P0 BRA `(.L_x_655) ;  /* 0x0000006400540947 */ /* 0x008fea0003800000 */
[----:B------:R-:W1:Y:S01]  /*19f0*/  LDC.64 R4, c[0x0][0x4a0] ;  /* 0x00012800ff047b82 */ /* 0x000e620000000a00 */
[----:B------:R-:W2:Y:S01]  /*1a00*/  LDCU.128 UR8, c[0x0][0x490] ;  /* 0x00009200ff0877ac */ /* 0x000ea20008000c00 */
[----:B------:R-:W-:Y:S01]  /*1a10*/  IMAD.MOV.U32 R149, RZ, RZ, RZ ;  /* 0x000000ffff957224 */ /* 0x000fe200078e00ff */
[----:B-----5:R-:W-:Y:S01]  /*1a20*/  IADD3 R84, PT, PT, R68, R13, RZ ;  /* 0x0000000d44547210 */ /* 0x020fe20007ffe0ff */
[----:B------:R-:W-:Y:S01]  /*1a30*/  @!P4 IMAD.MOV R0, RZ, RZ, -R0 ;  /* 0x000000ffff00c224 */ /* 0x000fe200078e0a00 */
[----:B------:R-:W3:Y:S01]  /*1a40*/  LDCU.128 UR12, c[0x0][0x4b0] ;  /* 0x00009600ff0c77ac */ /* 0x000ee20008000c00 */
[C---:B------:R-:W-:Y:S01]  /*1a50*/  IMAD.SHL.U32 R111, R11.reuse, 0x20, RZ ;  /* 0x000000200b6f7824 */ /* 0x040fe200078e00ff */
[----:B------:R-:W-:Y:S01]  /*1a60*/  VIMNMX R76, PT, PT, RZ, R7, !PT ;  /* 0x00000007ff4c7248 */ /* 0x000fe20007fe0100 */
[----:B------:R-:W4:Y:S01]  /*1a70*/  LDC.64 R2, c[0x0][0x4a8] ;  /* 0x00012a00ff027b82 */ /* 0x000f220000000a00 */
[----:B------:R-:W-:Y:S01]  /*1a80*/  SEL R0, R6, R0, !P2 ;  /* 0x0000000006007207 */ /* 0x000fe20005000000 */
[----:B------:R-:W4:Y:S01]  /*1a90*/  LDCU.128 UR16, c[0x0][0x4c0] ;  /* 0x00009800ff1077ac */ /* 0x000f220008000c00 */
[----:B------:R-:W-:Y:S01]  /*1aa0*/  IMAD R84, R84, R11, RZ ;  /* 0x0000000b54547224 */ /* 0x000fe200078e02ff */
[----:B------:R-:W-:Y:S01]  /*1ab0*/  IADD3 R75, PT, PT, R220, 0x20, RZ ;  /* 0x00000020dc4b7810 */ /* 0x000fe20007ffe0ff */
[C---:B------:R-:W-:Y:S01]  /*1ac0*/  IMAD R110, R11.reuse, 0x60, RZ ;  /* 0x000000600b6e7824 */ /* 0x040fe200078e02ff */
[----:B------:R-:W4:Y:S01]  /*1ad0*/  LDCU.64 UR4, c[0x0][0x488] ;  /* 0x00009100ff0477ac */ /* 0x000f220008000a00 */
[C---:B------:R-:W-:Y:S01]  /*1ae0*/  IMAD R109, R11.reuse, 0xa0, RZ ;  /* 0x000000a00b6d7824 */ /* 0x040fe200078e02ff */
[----:B------:R-:W-:Y:S01]  /*1af0*/  SHF.R.S32.HI R85, RZ, 0x1f, R84 ;  /* 0x0000001fff557819 */ /* 0x000fe20000011454 */
[----:B------:R-:W-:Y:S01]  /*1b00*/  IMAD R108, R11, 0xc0, RZ ;  /* 0x000000c00b6c7824 */ /* 0x000fe200078e02ff */
[----:B------:R-:W-:Y:S01]  /*1b10*/  IADD3 R52, P1, PT, R84, R74, RZ ;  /* 0x0000004a54347210 */ /* 0x000fe20007f3e0ff */
[----:B--2---:R-:W-:Y:S01]  /*1b20*/  IMAD.WIDE.U32 R14, R9, UR10, R148 ;  /* 0x0000000a090e7c25 */ /* 0x004fe2000f8e0094 */
[----:B------:R-:W2:Y:S01]  /*1b30*/  LDCU UR21, c[0x0][0x440] ;  /* 0x00008800ff1577ac */ /* 0x000ea20008000800 */
[----:B------:R-:W-:-:S02]  /*1b40*/  IADD3 R118, PT, PT, R220, 0x80, RZ ;  /* 0x00000080dc767810 */ /* 0x000fc40007ffe0ff */
[C---:B------:R-:W-:Y:S01]  /*1b50*/  IMAD R15, R9.reuse, UR11, R15 ;  /* 0x0000000b090f7c24 */ /* 0x040fe2000f8e020f */
[----:B------:R-:W2:Y:S01]  /*1b60*/  LDCU.64 UR10, c[0x0][0x4d0] ;  /* 0x00009a00ff0a77ac */ /* 0x000ea20008000a00 */
[----:B-1----:R-:W-:Y:S01]  /*1b70*/  IMAD.WIDE.U32 R16, R9, R4, R148 ;  /* 0x0000000409107225 */ /* 0x002fe200078e0094 */
[----:B------:R-:W-:Y:S01]  /*1b80*/  IADD3 R4, P0, PT, -R63, R220, RZ ;  /* 0x000000dc3f047210 */ /* 0x000fe20007f1e1ff */
[----:B------:R-:W1:Y:S02]  /*1b90*/  LDCU UR20, c[0x0][0x450] ;  /* 0x00008a00ff1477ac */ /* 0x000e640008000800 */
[----:B------:R-:W-:Y:S01]  /*1ba0*/  IMAD R17, R9, R5, R17 ;  /* 0x0000000509117224 */ /* 0x000fe200078e0211 */
[----:B------:R-:W-:Y:S01]  /*1bb0*/  SHF.R.S32.HI R5, RZ, 0x1f, R0 ;  /* 0x0000001fff057819 */ /* 0x000fe20000011400 */
[----:B------:R-:W-:Y:S01]  /*1bc0*/  IMAD R107, R11, 0xe0, RZ ;  /* 0x000000e00b6b7824 */ /* 0x000fe200078e02ff */
[----:B------:R-:W2:Y:S01]  /*1bd0*/  LDCU.U8 UR22, c[0x0][0x533] ;  /* 0x0000a660ff1677ac */ /* 0x000ea20008000000 */
[----:B---3--:R-:W-:Y:S01]  /*1be0*/  IMAD.WIDE.U32 R18, R68, UR12, R16 ;  /* 0x0000000c44127c25 */ /* 0x008fe2000f8e0010 */
[----:B----4-:R-:W-:Y:S01]  /*1bf0*/  SHF.L.U64.HI R92, R2, 0x5, R3 ;  /* 0x00000005025c7819 */ /* 0x010fe20000010203 */
[----:B------:R-:W-:-:S02]  /*1c00*/  UMOV UR23, URZ ;  /* 0x000000ff00177c82 */ /* 0x000fc40008000000 */
[C---:B------:R-:W-:Y:S01]  /*1c10*/  IMAD R9, R5.reuse, UR14, RZ ;  /* 0x0000000e05097c24 */ /* 0x040fe2000f8e02ff */
[----:B------:R-:W-:Y:S01]  /*1c20*/  SHF.L.U32 R93, R2, 0x5, RZ ;  /* 0x00000005025d7819 */ /* 0x000fe200000006ff */
[----:B------:R-:W-:Y:S01]  /*1c30*/  IMAD.WIDE.U32 R16, R68, R2, R14 ;  /* 0x0000000244107225 */ /* 0x000fe200078e000e */
[----:B------:R-:W-:Y:S02]  /*1c40*/  IADD3 R112, PT, PT, R220, 0xe0, RZ ;  /* 0x000000e0dc707810 */ /* 0x000fe40007ffe0ff */
[----:B------:R-:W-:Y:S01]  /*1c50*/  MOV R102, R68 ;  /* 0x0000004400667202 */ /* 0x000fe20000000f00 */
[----:B------:R-:W-:Y:S01]  /*1c60*/  IMAD R12, R0, UR15, R9 ;  /* 0x0000000f000c7c24 */ /* 0x000fe2000f8e0209 */
[----:B------:R-:W-:Y:S01]  /*1c70*/  SHF.R.S32.HI R9, RZ, 0x1f, R63 ;  /* 0x0000001fff097819 */ /* 0x000fe2000001143f */
[----:B------:R-:W-:Y:S01]  /*1c80*/  IMAD R19, R68, UR13, R19 ;  /* 0x0000000d44137c24 */ /* 0x000fe2000f8e0213 */
[----:B------:R-:W-:Y:S01]  /*1c90*/  SHF.R.S32.HI R100, RZ, 0x1f, R111 ;  /* 0x0000001fff647819 */ /* 0x000fe2000001146f */
[----:B------:R-:W-:Y:S01]  /*1ca0*/  IMAD R5, R5, UR16, RZ ;  /* 0x0000001005057c24 */ /* 0x000fe2000f8e02ff */
[----:B------:R-:W-:Y:S01]  /*1cb0*/  SHF.R.S32.HI R98, RZ, 0x1f, R110 ;  /* 0x0000001fff627819 */ /* 0x000fe2000001146e */
[----:B------:R-:W-:Y:S01]  /*1cc0*/  IMAD.X R9, RZ, RZ, ~R9, P0 ;  /* 0x000000ffff097224 */ /* 0x000fe200000e0e09 */
[----:B------:R-:W-:Y:S01]  /*1cd0*/  IADD3 R84, P0, PT, R84, R73, RZ ;  /* 0x0000004954547210 */ /* 0x000fe20007f1e0ff */
[----:B------:R-:W-:Y:S01]  /*1ce0*/  IMAD R17, R68, R3, R17 ;  /* 0x0000000344117224 */ /* 0x000fe200078e0211 */
[----:B------:R-:W-:Y:S01]  /*1cf0*/  SHF.R.S32.HI R96, RZ, 0x1f, R109 ;  /* 0x0000001fff607819 */ /* 0x000fe2000001146d */
[C---:B------:R-:W-:Y:S01]  /*1d00*/  IMAD R14, R0.reuse, UR17, R5 ;  /* 0x00000011000e7c24 */ /* 0x040fe2000f8e0205 */
[----:B------:R-:W-:Y:S01]  /*1d10*/  IADD3.X R5, PT, PT, R85, R71, RZ, P1, !PT ;  /* 0x0000004755057210 */ /* 0x000fe20000ffe4ff */
[C---:B------:R-:W-:Y:S01]  /*1d20*/  IMAD.WIDE.U32 R18, R0.reuse, UR16, R18 ;  /* 0x0000001000127c25 */ /* 0x040fe2000f8e0012 */
[----:B------:R-:W-:Y:S01]  /*1d30*/  SHF.R.S32.HI R95, RZ, 0x1f, R108 ;  /* 0x0000001fff5f7819 */ /* 0x000fe2000001146c */
[----:B------:R-:W-:Y:S01]  /*1d40*/  USHF.L.U64.HI UR16, UR12, 0x6, UR13 ;  /* 0x000000060c107899 */ /* 0x000fe2000801020d */
[----:B------:R-:W-:Y:S01]  /*1d50*/  SHF.R.S32.HI R94, RZ, 0x1f, R107 ;  /* 0x0000001fff5e7819 */ /* 0x000fe2000001146b */
[----:B------:R-:W-:Y:S01]  /*1d60*/  IMAD.WIDE.U32 R16, R0, UR14, R16 ;  /* 0x0000000e00107c25 */ /* 0x000fe2000f8e0010 */
[----:B------:R-:W-:Y:S01]  /*1d70*/  SHF.L.U64.HI R0, R52, 0x1, R5 ;  /* 0x0000000134007819 */ /* 0x000fe20000010205 */
[----:B------:R-:W-:-:S02]  /*1d80*/  USHF.L.U32 UR17, UR12, 0x6, URZ ;  /* 0x000000060c117899 */ /* 0x000fc400080006ff */
[----:B------:R-:W-:Y:S01]  /*1d90*/  IMAD.X R85, R85, 0x1, R70, P0 ;  /* 0x0000000155557824 */ /* 0x000fe200000e0646 */
[----:B------:R-:W3:Y:S01]  /*1da0*/  LDCU.64 UR14, c[0x0][0x3c0] ;  /* 0x00007800ff0e77ac */ /* 0x000ee20008000a00 */
[----:B------:R-:W-:Y:S01]  /*1db0*/  IMAD.IADD R15, R19, 0x1, R14 ;  /* 0x00000001130f7824 */ /* 0x000fe200078e020e */
[----:B------:R-:W-:Y:S01]  /*1dc0*/  MOV R14, R18 ;  /* 0x00000012000e7202 */ /* 0x000fe20000000f00 */
[----:B------:R-:W-:Y:S01]  /*1dd0*/  IMAD R83, R9, UR12, RZ ;  /* 0x0000000c09537c24 */ /* 0x000fe2000f8e02ff */
[C---:B------:R-:W-:Y:S01]  /*1de0*/  SHF.L.U64.HI R85, R84.reuse, 0x1, R85 ;  /* 0x0000000154557819 */ /* 0x040fe20000010255 */
[----:B------:R-:W-:Y:S01]  /*1df0*/  IMAD.IADD R13, R17, 0x1, R12 ;  /* 0x00000001110d7824 */ /* 0x000fe200078e020c */
[----:B------:R-:W-:Y:S01]  /*1e00*/  SHF.L.U32 R84, R84, 0x1, RZ ;  /* 0x0000000154547819 */ /* 0x000fe200000006ff */
[----:B------:R-:W-:Y:S01]  /*1e10*/  IMAD R9, R9, R2, RZ ;  /* 0x0000000209097224 */ /* 0x000fe200078e02ff */
[----:B--2---:R-:W-:Y:S01]  /*1e20*/  UISETP.NE.AND UP0, UPT, UR22, URZ, UPT ;  /* 0x000000ff1600728c */ /* 0x004fe2000bf05270 */
[----:B------:R-:W-:Y:S01]  /*1e30*/  IMAD.MOV.U32 R12, RZ, RZ, R16 ;  /* 0x000000ffff0c7224 */ /* 0x000fe200078e0010 */
[----:B------:R-:W-:Y:S01]  /*1e40*/  IADD3 R86, P1, PT, R84, UR18, RZ ;  /* 0x0000001254567c10 */ /* 0x000fe2000ff3e0ff */
[----:B------:R-:W-:-:S02]  /*1e50*/  IMAD.SHL.U32 R52, R52, 0x2, RZ ;  /* 0x0000000234347824 */ /* 0x000fc400078e00ff */
[C---:B------:R-:W-:Y:S01]  /*1e60*/  IMAD R83, R4.reuse, UR13, R83 ;  /* 0x0000000d04537c24 */ /* 0x040fe2000f8e0253 */
[----:B------:R-:W-:Y:S01]  /*1e70*/  IADD3.X R87, PT, PT, R85, UR19, RZ, P1, !PT ;  /* 0x0000001355577c10 */ /* 0x000fe20008ffe4ff */
[----:B------:R-:W-:Y:S01]  /*1e80*/  IMAD R9, R4, R3, R9 ;  /* 0x0000000304097224 */ /* 0x000fe200078e0209 */
[----:B------:R-:W-:Y:S01]  /*1e90*/  IADD3 R84, P1, PT, R84, UR10, RZ ;  /* 0x0000000a54547c10 */ /* 0x000fe2000ff3e0ff */
[----:B------:R-:W-:-:S03]  /*1ea0*/  IMAD.WIDE.U32 R14, R4, UR12, R14 ;  /* 0x0000000c040e7c25 */ /* 0x000fc6000f8e000e */
[----:B------:R-:W-:Y:S01]  /*1eb0*/  IADD3.X R85, PT, PT, R85, UR11, RZ, P1, !PT ;  /* 0x0000000b55557c10 */ /* 0x000fe20008ffe4ff */
[----:B------:R-:W-:Y:S01]  /*1ec0*/  IMAD.WIDE.U32 R4, R4, R2, R12 ;  /* 0x0000000204047225 */ /* 0x000fe200078e000c */
[----:B------:R-:W-:Y:S01]  /*1ed0*/  IADD3 R12, P0, PT, R52, UR18, RZ ;  /* 0x00000012340c7c10 */ /* 0x000fe2000ff1e0ff */
[----:B------:R-:W-:Y:S01]  /*1ee0*/  USHF.L.U32 UR18, UR12, 0x8, URZ ;  /* 0x000000080c127899 */ /* 0x000fe200080006ff */
[----:B------:R-:W-:Y:S01]  /*1ef0*/  LEA R82, P2, R14, UR8, 0x1 ;  /* 0x000000080e527c11 */ /* 0x000fe2000f8408ff */
[----:B------:R-:W-:Y:S01]  /*1f00*/  IMAD.IADD R83, R15, 0x1, R83 ;  /* 0x000000010f537824 */ /* 0x000fe200078e0253 */
[----:B------:R-:W-:Y:S01]  /*1f10*/  IADD3.X R13, PT, PT, R0, UR19, RZ, P0, !PT ;  /* 0x00000013000d7c10 */ /* 0x000fe200087fe4ff */
[----:B------:R-:W2:Y:S01]  /*1f20*/  LDCU UR19, c[0x0][0x440] ;  /* 0x00008800ff1377ac */ /* 0x000ea20008000800 */
[----:B------:R-:W-:Y:S01]  /*1f30*/  IADD3 R52, P0, PT, R52, UR10, RZ ;  /* 0x0000000a34347c10 */ /* 0x000fe2000ff1e0ff */
[----:B------:R-:W-:Y:S01]  /*1f40*/  IMAD.IADD R9, R5, 0x1, R9 ;  /* 0x0000000105097824 */ /* 0x000fe200078e0209 */
[----:B------:R-:W-:Y:S01]  /*1f50*/  LEA.HI.X R83, R14, UR9, R83, 0x1, P2 ;  /* 0x000000090e537c11 */ /* 0x000fe200090f0c53 */
[----:B------:R-:W-:Y:S01]  /*1f60*/  IMAD.SHL.U32 R90, R2, 0x100, RZ ;  /* 0x00000100025a7824 */ /* 0x000fe200078e00ff */
[----:B------:R-:W-:Y:S01]  /*1f70*/  IADD3.X R53, PT, PT, R0, UR11, RZ, P0, !PT ;  /* 0x0000000b00357c10 */ /* 0x000fe200087fe4ff */
[C---:B------:R-:W-:Y:S01]  /*1f80*/  IMAD.SHL.U32 R106, R11.reuse, 0x40, RZ ;  /* 0x000000400b6a7824 */ /* 0x040fe200078e00ff */
[----:B------:R-:W-:Y:S01]  /*1f90*/  IADD3 R91, P0, PT, RZ, -UR23, RZ ;  /* 0x80000017ff5b7c10 */ /* 0x000fe2000ff1e0ff */
[----:B------:R-:W-:Y:S01]  /*1fa0*/  IMAD.SHL.U32 R104, R11, 0x80, RZ ;  /* 0x000000800b687824 */ /* 0x000fe200078e00ff */
[----:B------:R-:W-:Y:S01]  /*1fb0*/  LEA R10, P2, R4, UR4, 0x1 ;  /* 0x00000004040a7c11 */ /* 0x000fe2000f8408ff */
[----:B------:R-:W-:Y:S01]  /*1fc0*/  VIADD R122, R220, 0x40 ;  /* 0x00000040dc7a7836 */ /* 0x000fe20000000000 */
[----:B------:R-:W-:Y:S01]  /*1fd0*/  IADD3.X R88, PT, PT, RZ, ~UR18, RZ, P0, !PT ;  /* 0x80000012ff587c10 */ /* 0x000fe200087fe4ff */
[----:B------:R-:W-:Y:S01]  /*1fe0*/  IMAD.X R90, RZ, RZ, ~R90, P0 ;  /* 0x000000ffff5a7224 */ /* 0x000fe200000e0e5a */
[----:B------:R-:W-:Y:S01]  /*1ff0*/  LEA.HI.X R9, R4, UR5, R9, 0x1, P2 ;  /* 0x0000000504097c11 */ /* 0x000fe200090f0c09 */
[----:B------:R-:W-:Y:S01]  /*2000*/  VIADD R120, R220, 0x60 ;  /* 0x00000060dc787836 */ /* 0x000fe20000000000 */
[----:B------:R-:W-:Y:S01]  /*2010*/  ISETP.GE.AND P2, PT, R148, UR21, PT ;  /* 0x0000001594007c0c */ /* 0x000fe2000bf46270 */
[C---:B------:R-:W-:Y:S01]  /*2020*/  VIADD R116, R220.reuse, 0xa0 ;  /* 0x000000a0dc747836 */ /* 0x040fe20000000000 */
[C---:B------:R-:W-:Y:S01]  /*2030*/  SHF.R.S64 R89, R91.reuse, 0x1f, R88 ;  /* 0x0000001f5b597819 */ /* 0x040fe20000001058 */
[----:B------:R-:W-:Y:S01]  /*2040*/  VIADD R114, R220, 0xc0 ;  /* 0x000000c0dc727836 */ /* 0x000fe20000000000 */
[----:B--2---:R-:W-:Y:S01]  /*2050*/  ISETP.GE.AND P1, PT, R148, UR19, PT ;  /* 0x0000001394007c0c */ /* 0x004fe2000bf26270 */
[C---:B------:R-:W-:Y:S01]  /*2060*/  IMAD R105, R54.reuse, -0x100, R63 ;  /* 0xffffff0036697824 */ /* 0x040fe200078e023f */
[----:B------:R-:W-:Y:S01]  /*2070*/  SHF.R.S64 R91, R91, 0x1f, R90 ;  /* 0x0000001f5b5b7819 */ /* 0x000fe2000000105a */
[----:B------:R-:W-:Y:S01]  /*2080*/  IMAD R103, R54, -0x100, R61 ;  /* 0xffffff0036677824 */ /* 0x000fe200078e023d */
[----:B------:R-:W-:Y:S01]  /*2090*/  P2R R79, PR, RZ, 0x4 ;  /* 0x00000004ff4f7803 */ /* 0x000fe20000000000 */
[----:B------:R-:W-:Y:S01]  /*20a0*/  IMAD.MOV.U32 R101, RZ, RZ, R54 ;  /* 0x000000ffff657224 */ /* 0x000fe200078e0036 */
[----:B------:R-:W-:Y:S01]  /*20b0*/  P2R R115, PR, RZ, 0x2 ;  /* 0x00000002ff737803 */ /* 0x000fe20000000000 */
[----:B------:R-:W2:Y:S01]  /*20c0*/  LDCU.64 UR4, c[0x0][0x3b8] ;  /* 0x00007700ff0477ac */ /* 0x000ea20008000a00 */
[----:B------:R-:W-:-:S02]  /*20d0*/  SHF.R.S32.HI R99, RZ, 0x1f, R106 ;  /* 0x0000001fff637819 */ /* 0x000fc4000001146a */
[----:B------:R-:W-:Y:S01]  /*20e0*/  SHF.R.S32.HI R97, RZ, 0x1f, R104 ;  /* 0x0000001fff617819 */ /* 0x000fe20000011468 */
[----:B------:R-:W4:Y:S01]  /*20f0*/  LDCU.64 UR12, c[0x0][0x4e0] ;  /* 0x00009c00ff0c77ac */ /* 0x000f220008000a00 */
[----:B-1----:R-:W-:Y:S02]  /*2100*/  MOV R15, UR20 ;  /* 0x00000014000f7c02 */ /* 0x002fe40008000f00 */
[----:B------:R-:W-:Y:S01]  /*2110*/  SHF.R.S32.HI R88, RZ, 0x1f, R88 ;  /* 0x0000001fff587819 */ /* 0x000fe20000011458 */
[----:B------:R-:W1:Y:S01]  /*2120*/  LDCU.128 UR8, c[0x0][0x3a0] ;  /* 0x00007400ff0877ac */ /* 0x000e620008000c00 */
[----:B---3--:R-:W-:-:S07]  /*2130*/  SHF.R.S32.HI R90, RZ, 0x1f, R90 ;  /* 0x0000001fff5a7819 */ /* 0x008fce000001145a */
.L_x_693:
[----:B------:R-:W-:Y:S01]  /*2140*/  VIADD R103, R103, 0x100 ;  /* 0x0000010067677836 */ /* 0x000fe20000000000 */
[----:B------:R-:W-:Y:S01]  /*2150*/  ISETP.NE.AND P4, PT, R79, RZ, PT ;  /* 0x000000ff4f00720c */ /* 0x000fe20003f85270 */
[----:B------:R-:W-:Y:S01]  /*2160*/  VIADD R105, R105, 0x100 ;  /* 0x0000010069697836 */ /* 0x000fe20000000000 */
[----:B------:R-:W-:Y:S01]  /*2170*/  BSSY.RECONVERGENT B1, `(.L_x_656) ;  /* 0x000057b000017945 */ /* 0x000fe20003800200 */
[----:B------:R-:W-:Y:S01]  /*2180*/  VIADD R101, R101, 0xffffffff ;  /* 0xffffffff65657836 */ /* 0x000fe20000000000 */
[----:B------:R-:W-:Y:S01]  /*2190*/  ISETP.GE.OR P0, PT, R220, R103, P4 ;  /* 0x00000067dc00720c */ /* 0x000fe20002706670 */
[----:B------:R-:W-:Y:S02]  /*21a0*/  IMAD.MOV.U32 R124, RZ, RZ, R102 ;  /* 0x000000ffff7c7224 */ /* 0x000fe400078e0066 */
[----:B------:R-:W-:Y:S01]  /*21b0*/  VIADD R102, R102, 0xffffff00 ;  /* 0xffffff0066667836 */ /* 0x000fe20000000000 */
[----:B------:R-:W-:Y:S02]  /*21c0*/  ISETP.LT.OR P1, PT, R220, R105, P0 ;  /* 0x00000069dc00720c */ /* 0x000fe40000721670 */
[C---:B------:R-:W-:Y:S04]  /*21d0*/  ISETP.GE.OR P0, PT, R122.reuse, R103, P4 ;  /* 0x000000677a00720c */ /* 0x040fe80002706670 */
[----:B------:R-:W-:Y:S02]  /*21e0*/  ISETP.LT.OR P5, PT, R122, R105, P0 ;  /* 0x000000697a00720c */ /* 0x000fe400007a1670 */
[C---:B------:R-:W-:Y:S04]  /*21f0*/  ISETP.GE.OR P0, PT, R120.reuse, R103, P4 ;  /* 0x000000677800720c */ /* 0x040fe80002706670 */
[----:B------:R-:W-:Y:S01]  /*2200*/  ISETP.LT.OR P6, PT, R120, R105, P0 ;  /* 0x000000697800720c */ /* 0x000fe200007c1670 */
[----:B----4-:R-:W3:Y:S01]  /*2210*/  @!P1 LDG.E.128 R20, desc[UR6][R82.64] ;  /* 0x0000000652149981 */ /* 0x010ee2000c1e1d00 */
[----:B------:R-:W-:Y:S01]  /*2220*/  @!P1 IMAD.MOV.U32 R79, RZ, RZ, R77 ;  /* 0x000000ffff4f9224 */ /* 0x000fe200078e004d */
[C---:B------:R-:W-:Y:S04]  /*2230*/  ISETP.GE.OR P0, PT, R116.reuse, R103, P4 ;  /* 0x000000677400720c */ /* 0x040fe80002706670 */
[----:B------:R-:W5:Y:S01]  /*2240*/  @!P5 LDC.64 R18, c[0x0][0x3c0] ;  /* 0x0000f000ff12db82 */ /* 0x000f620000000a00 */
[----:B------:R-:W-:Y:S02]  /*2250*/  ISETP.LT.OR P2, PT, R116, R105, P0 ;  /* 0x000000697400720c */ /* 0x000fe40000741670 */
[C---:B------:R-:W-:Y:S02]  /*2260*/  LEA R28, P0, R69.reuse, R78, 0x1 ;  /* 0x0000004e451c7211 */ /* 0x040fe400078008ff */
[----:B------:R-:W-:Y:S02]  /*2270*/  P2R R121, PR, RZ, 0x4 ;  /* 0x00000004ff797803 */ /* 0x000fe40000000000 */
[----:B------:R-:W-:Y:S01]  /*2280*/  LEA.HI.X R29, R69, R77, R64, 0x1, P0 ;  /* 0x0000004d451d7211 */ /* 0x000fe200000f0c40 */
[----:B------:R-:W2:Y:S08]  /*2290*/  @!P6 LDC.64 R16, c[0x0][0x4b0] ;  /* 0x00012c00ff10eb82 */ /* 0x000eb00000000a00 */
[----:B------:R-:W4:Y:S08]  /*22a0*/  @!P6 LDC.64 R6, c[0x0][0x3c0] ;  /* 0x0000f000ff06eb82 */ /* 0x000f300000000a00 */
[----:B------:R-:W1:Y:S01]  /*22b0*/  @!P2 LDC.64 R4, c[0x0][0x4b0] ;  /* 0x00012c00ff04ab82 */ /* 0x000e620000000a00 */
[C---:B-----5:R-:W-:Y:S04]  /*22c0*/  @!P5 LEA R38, P0, R18.reuse, R28, 0x6 ;  /* 0x0000001c1226d211 */ /* 0x060fe800078030ff */
[----:B------:R-:W-:Y:S02]  /*22d0*/  @!P5 LEA.HI.X R39, R18, R29, R19, 0x6, P0 ;  /* 0x0000001d1227d211 */ /* 0x000fe400000f3413 */
[----:B------:R-:W-:Y:S01]  /*22e0*/  IADD3 R30, P0, PT, R82, UR17, RZ ;  /* 0x00000011521e7c10 */ /* 0x000fe2000ff1e0ff */
[----:B------:R-:W5:Y:S03]  /*22f0*/  @!P2 LDC.64 R2, c[0x0][0x3c0] ;  /* 0x0000f000ff02ab82 */ /* 0x000f660000000a00 */
[----:B------:R-:W-:Y:S02]  /*2300*/  IADD3.X R31, PT, PT, R83, UR16, RZ, P0, !PT ;  /* 0x00000010531f7c10 */ /* 0x000fe400087fe4ff */
[C---:B--2---:R-:W-:Y:S04]  /*2310*/  @!P6 LEA R18, P0, R16.reuse, R30, 0x7 ;  /* 0x0000001e1012e211 */ /* 0x044fe800078038ff */
[----:B------:R-:W-:Y:S02]  /*2320*/  @!P6 LEA.HI.X R19, R16, R31, R17, 0x7, P0 ;  /* 0x0000001f1013e211 */ /* 0x000fe400000f3c11 */
[C---:B----4-:R-:W-:Y:S04]  /*2330*/  @!P6 LEA R36, P0, R6.reuse, R28, 0x7 ;  /* 0x0000001c0624e211 */ /* 0x050fe800078038ff */
[----:B------:R-:W-:Y:S02]  /*2340*/  @!P6 LEA.HI.X R37, R6, R29, R7, 0x7, P0 ;  /* 0x0000001d0625e211 */ /* 0x000fe400000f3c07 */
[C---:B-1----:R-:W-:Y:S04]  /*2350*/  @!P2 LEA R34, P0, R4.reuse, R30, 0x8 ;  /* 0x0000001e0422a211 */ /* 0x042fe800078040ff */
[----:B------:R-:W-:Y:S02]  /*2360*/  @!P2 LEA.HI.X R35, R4, R31, R5, 0x8, P0 ;  /* 0x0000001f0423a211 */ /* 0x000fe400000f4405 */
[C---:B-----5:R-:W-:Y:S04]  /*2370*/  @!P2 LEA R32, P0, R2.reuse, R28, 0x8 ;  /* 0x0000001c0220a211 */ /* 0x060fe800078040ff */
[----:B------:R-:W-:Y:S02]  /*2380*/  @!P2 LEA.HI.X R33, R2, R29, R3, 0x8, P0 ;  /* 0x0000001d0221a211 */ /* 0x000fe400000f4403 */
[----:B------:R-:W-:Y:S04]  /*2390*/  @!P5 IADD3 R40, P0, PT, R30, UR17, RZ ;  /* 0x000000111e28dc10 */ /* 0x000fe8000ff1e0ff */
[----:B------:R-:W-:Y:S02]  /*23a0*/  @!P5 IADD3.X R41, PT, PT, R31, UR16, RZ, P0, !PT ;  /* 0x000000101f29dc10 */ /* 0x000fe400087fe4ff */
[C---:B------:R-:W-:Y:S04]  /*23b0*/  ISETP.GE.OR P0, PT, R75.reuse, R103, P4 ;  /* 0x000000674b00720c */ /* 0x040fe80002706670 */
[----:B------:R-:W-:Y:S02]  /*23c0*/  ISETP.LT.OR P3, PT, R75, R105, P0 ;  /* 0x000000694b00720c */ /* 0x000fe40000761670 */
[C---:B------:R-:W-:Y:S02]  /*23d0*/  ISETP.GE.OR P0, PT, R118.reuse, R103, P4 ;  /* 0x000000677600720c */ /* 0x040fe40002706670 */
[----:B------:R-:W-:Y:S01]  /*23e0*/  P2R R132, PR, RZ, 0x8 ;  /* 0x00000008ff847803 */ /* 0x000fe20000000000 */
[----:B---3--:R1:W-:Y:S08]  /*23f0*/  @!P1 STG.E.128 desc[UR6][R78.64], R20 ;  /* 0x000000144e009986 */ /* 0x0083f0000c101d06 */
[----:B------:R-:W2:Y:S06]  /*2400*/  @!P3 LDG.E.128 R24, desc[UR6][R30.64] ;  /* 0x000000061e18b981 */ /* 0x000eac000c1e1d00 */
[----:B--2---:R-:W-:Y:S01]  /*2410*/  @!P3 STG.E.128 desc[UR6][R28.64], R24 ;  /* 0x000000181c00b986 */ /* 0x004fe2000c101d06 */
[----:B------:R-:W-:Y:S02]  /*2420*/  ISETP.LT.OR P3, PT, R118, R105, P0 ;  /* 0x000000697600720c */ /* 0x000fe40000761670 */
[C---:B------:R-:W-:Y:S03]  /*2430*/  ISETP.GE.OR P0, PT, R114.reuse, R103, P4 ;  /* 0x000000677200720c */ /* 0x040fe60002706670 */
[----:B------:R-:W2:Y:S01]  /*2440*/  @!P5 LDG.E.128 R4, desc[UR6][R40.64] ;  /* 0x000000062804d981 */ /* 0x000ea2000c1e1d00 */
[----:B------:R-:W-:Y:S02]  /*2450*/  ISETP.LT.OR P4, PT, R114, R105, P0 ;  /* 0x000000697200720c */ /* 0x000fe40000781670 */
[----:B------:R-:W-:Y:S04]  /*2460*/  ISETP.NE.AND P0, PT, R115, RZ, PT ;  /* 0x000000ff7300720c */ /* 0x000fe80003f05270 */
[----:B-1----:R-:W-:Y:S01]  /*2470*/  P2R R79, PR, RZ, 0x1 ;  /* 0x00000001ff4f7803 */ /* 0x002fe20000000000 */
[----:B------:R-:W1:Y:S01]  /*2480*/  @!P3 LDC.64 R2, c[0x0][0x4b0] ;  /* 0x00012c00ff02bb82 */ /* 0x000e620000000a00 */
[----:B------:R-:W-:Y:S01]  /*2490*/  ISETP.GE.OR P0, PT, R112, R103, P0 ;  /* 0x000000677000720c */ /* 0x000fe20000706670 */
[----:B-1----:R-:W-:Y:S04]  /*24a0*/  @!P3 IMAD.WIDE.U32 R42, R2, 0xc0, R30 ;  /* 0x000000c0022ab825 */ /* 0x002fe800078e001e */
[----:B------:R-:W-:Y:S04]  /*24b0*/  @!P3 IMAD R3, R3, 0xc0, RZ ;  /* 0x000000c00303b824 */ /* 0x000fe800078e02ff */
[----:B------:R-:W-:Y:S02]  /*24c0*/  @!P3 IMAD.IADD R43, R43, 0x1, R3 ;  /* 0x000000012b2bb824 */ /* 0x000fe400078e0203 */
[----:B------:R-:W1:Y:S02]  /*24d0*/  @!P3 LDC.64 R2, c[0x0][0x3c0] ;  /* 0x0000f000ff02bb82 */ /* 0x000e640000000a00 */
[----:B-1----:R-:W-:Y:S02]  /*24e0*/  @!P3 IMAD R3, R3, 0xc0, RZ ;  /* 0x000000c00303b824 */ /* 0x002fe400078e02ff */
[----:B------:R-:W-:Y:S04]  /*24f0*/  @!P3 IMAD.WIDE.U32 R20, R2, 0xc0, R28 ;  /* 0x000000c00214b825 */ /* 0x000fe800078e001c */
[----:B------:R-:W-:Y:S02]  /*2500*/  @!P3 IMAD.IADD R21, R21, 0x1, R3 ;  /* 0x000000011515b824 */ /* 0x000fe400078e0203 */
[----:B------:R-:W1:Y:S02]  /*2510*/  @!P4 LDC.64 R2, c[0x0][0x4b0] ;  /* 0x00012c00ff02cb82 */ /* 0x000e640000000a00 */
[----:B-1----:R-:W-:Y:S01]  /*2520*/  @!P4 IMAD R3, R3, 0x140, RZ ;  /* 0x000001400303c824 */ /* 0x002fe200078e02ff */
[----:B--2---:R1:W-:Y:S06]  /*2530*/  @!P5 STG.E.128 desc[UR6][R38.64], R4 ;  /* 0x000000042600d986 */ /* 0x0043ec000c101d06 */
[----:B------:R-:W2:Y:S06]  /*2540*/  @!P6 LDG.E.128 R16, desc[UR6][R18.64] ;  /* 0x000000061210e981 */ /* 0x000eac000c1e1d00 */
[----:B--2---:R2:W-:Y:S06]  /*2550*/  @!P6 STG.E.128 desc[UR6][R36.64], R16 ;  /* 0x000000102400e986 */ /* 0x0045ec000c101d06 */
[----:B-1----:R-:W3:Y:S01]  /*2560*/  @!P3 LDG.E.128 R4, desc[UR6][R42.64] ;  /* 0x000000062a04b981 */ /* 0x002ee2000c1e1d00 */
[----:B--2---:R-:W-:Y:S04]  /*2570*/  @!P4 IMAD.WIDE.U32 R16, R2, 0x140, R30 ;  /* 0x000001400210c825 */ /* 0x004fe800078e001e */
[----:B------:R-:W-:Y:S01]  /*2580*/  @!P4 IMAD.IADD R17, R17, 0x1, R3 ;  /* 0x000000011111c824 */ /* 0x000fe200078e0203 */
[----:B---3--:R1:W-:Y:S02]  /*2590*/  @!P3 STG.E.128 desc[UR6][R20.64], R4 ;  /* 0x000000041400b986 */ /* 0x0083e4000c101d06 */
[----:B-1----:R-:W1:Y:S04]  /*25a0*/  @!P4 LDC.64 R4, c[0x0][0x3c0] ;  /* 0x0000f000ff04cb82 */ /* 0x002e680000000a00 */
[----:B------:R-:W2:Y:S01]  /*25b0*/  @!P2 LDG.E.128 R20, desc[UR6][R34.64] ;  /* 0x000000062214a981 */ /* 0x000ea2000c1e1d00 */
[----:B-1----:R-:W-:Y:S02]  /*25c0*/  @!P4 IMAD R5, R5, 0x140, RZ ;  /* 0x000001400505c824 */ /* 0x002fe400078e02ff */
[----:B------:R-:W-:Y:S04]  /*25d0*/  @!P4 IMAD.WIDE.U32 R6, R4, 0x140, R28 ;  /* 0x000001400406c825 */ /* 0x000fe800078e001c */
[----:B------:R-:W-:Y:S01]  /*25e0*/  @!P4 IMAD.IADD R7, R7, 0x1, R5 ;  /* 0x000000010707c824 */ /* 0x000fe200078e0205 */
[----:B--2---:R-:W-:Y:S01]  /*25f0*/  @!P2 STG.E.128 desc[UR6][R32.64], R20 ;  /* 0x000000142000a986 */ /* 0x004fe2000c101d06 */
[-C--:B------:R-:W-:Y:S02]  /*2600*/  ISETP.LT.OR P2, PT, R112, R105.reuse, P0 ;  /* 0x000000697000720c */ /* 0x080fe40000741670 */
[----:B------:R-:W-:Y:S03]  /*2610*/  ISETP.NE.AND P0, PT, R15, RZ, PT ;  /* 0x000000ff0f00720c */ /* 0x000fe60003f05270 */
[----:B------:R-:W2:Y:S01]  /*2620*/  @!P4 LDG.E.128 R16, desc[UR6][R16.64] ;  /* 0x000000061010c981 */ /* 0x000ea2000c1e1d00 */
[----:B------:R-:W-:Y:S07]  /*2630*/  P2R R123, PR, RZ, 0x4 ;  /* 0x00000004ff7b7803 */ /* 0x000fee0000000000 */
[----:B------:R-:W1:Y:S02]  /*2640*/  @!P2 LDC.64 R2, c[0x0][0x4b0] ;  /* 0x00012c00ff02ab82 */ /* 0x000e640000000a00 */
[----:B-1----:R-:W-:Y:S02]  /*2650*/  @!P2 IMAD R3, R3, 0x180, RZ ;  /* 0x000001800303a824 */ /* 0x002fe400078e02ff */
[----:B------:R-:W-:Y:S04]  /*2660*/  @!P2 IMAD.WIDE.U32 R30, R2, 0x180, R30 ;  /* 0x00000180021ea825 */ /* 0x000fe800078e001e */
[----:B------:R-:W-:Y:S02]  /*2670*/  @!P2 IMAD.IADD R31, R31, 0x1, R3 ;  /* 0x000000011f1fa824 */ /* 0x000fe400078e0203 */
[----:B------:R-:W1:Y:S02]  /*2680*/  @!P2 LDC.64 R2, c[0x0][0x3c0] ;  /* 0x0000f000ff02ab82 */ /* 0x000e640000000a00 */
[----:B-1----:R-:W-:Y:S04]  /*2690*/  @!P2 IMAD.WIDE.U32 R28, R2, 0x180, R28 ;  /* 0x00000180021ca825 */ /* 0x002fe800078e001c */
[----:B------:R-:W-:Y:S04]  /*26a0*/  @!P2 IMAD R3, R3, 0x180, RZ ;  /* 0x000001800303a824 */ /* 0x000fe800078e02ff */
[----:B------:R-:W-:Y:S01]  /*26b0*/  @!P2 IMAD.IADD R29, R29, 0x1, R3 ;  /* 0x000000011d1da824 */ /* 0x000fe200078e0203 */
[----:B--2---:R1:W-:Y:S06]  /*26c0*/  @!P4 STG.E.128 desc[UR6][R6.64], R16 ;  /* 0x000000100600c986 */ /* 0x0043ec000c101d06 */
[----:B-1----:R-:W2:Y:S06]  /*26d0*/  @!P2 LDG.E.128 R4, desc[UR6][R30.64] ;  /* 0x000000061e04a981 */ /* 0x002eac000c1e1d00 */
[----:B--2---:R1:W-:Y:S01]  /*26e0*/  @!P2 STG.E.128 desc[UR6][R28.64], R4 ;  /* 0x000000041c00a986 */ /* 0x0043e2000c101d06 */
[----:B------:R-:W-:Y:S04]  /*26f0*/  ISETP.GT.AND P2, PT, R101, R76, PT ;  /* 0x0000004c6500720c */ /* 0x000fe80003f44270 */
[----:B------:R-:W-:Y:S02]  /*2700*/  P2R R117, PR, RZ, 0x4 ;  /* 0x00000004ff757803 */ /* 0x000fe40000000000 */
[C---:B------:R-:W-:Y:S04]  /*2710*/  ISETP.GE.AND P2, PT, R112.reuse, R105, PT ;  /* 0x000000697000720c */ /* 0x040fe80003f46270 */
[----:B------:R-:W-:Y:S02]  /*2720*/  P2R R0, PR, RZ, 0x4 ;  /* 0x00000004ff007803 */ /* 0x000fe40000000000 */
[----:B------:R-:W-:Y:S01]  /*2730*/  ISETP.GE.AND P2, PT, R112, R103, PT ;  /* 0x000000677000720c */ /* 0x000fe20003f46270 */
[----:B------:R-:W-:Y:S01]  /*2740*/  @!UPT UIADD3 URZ, UPT, UPT, URZ, URZ, URZ ;  /* 0x000000fffffff290 */ /* 0x000fe2000fffe0ff */
[----:B------:R-:W-:Y:S11]  /*2750*/  @P0 BRA `(.L_x_657) ;  /* 0x0000000400140947 */ /* 0x000ff60003800000 */
[----:B------:R-:W2:Y:S01]  /*2760*/  @!P5 LDC.64 R2, c[0x0][0x4a8] ;  /* 0x00012a00ff02db82 */ /* 0x000ea20000000a00 */
[----:B------:R-:W-:Y:S01]  /*2770*/  @!P1 IMAD.MOV.U32 R8, RZ, RZ, R10 ;  /* 0x000000ffff089224 */ /* 0x000fe200078e000a */
[----:B------:R-:W-:Y:S01]  /*2780*/  ISETP.NE.AND P2, PT, R132, RZ, PT ;  /* 0x000000ff8400720c */ /* 0x000fe20003f45270 */
[----:B------:R-:W-:Y:S01]  /*2790*/  IMAD.MOV.U32 R15, RZ, RZ, RZ ;  /* 0x000000ffff0f7224 */ /* 0x000fe200078e00ff */
[C---:B------:R-:W-:Y:S02]  /*27a0*/  LEA R26, P0, R93.reuse, R10, 0x1 ;  /* 0x0000000a5d1a7211 */ /* 0x040fe400078008ff */
[----:B-1----:R-:W3:Y:S02]  /*27b0*/  @!P1 LDG.E.128 R4, desc[UR6][R8.64] ;  /* 0x0000000608049981 */ /* 0x002ee4000c1e1d00 */
[----:B------:R-:W-:Y:S02]  /*27c0*/  LEA.HI.X R27, R93, R9, R92, 0x1, P0 ;  /* 0x000000095d1b7211 */ /* 0x000fe400000f0c5c */
[C---:B------:R-:W-:Y:S04]  /*27d0*/  LEA R24, P0, R65.reuse, R80, 0x1 ;  /* 0x0000005041187211 */ /* 0x040fe800078008ff */
[----:B------:R-:W-:Y:S01]  /*27e0*/  LEA.HI.X R25, R65, R81, R62, 0x1, P0 ;  /* 0x0000005141197211 */ /* 0x000fe200000f0c3e */
[----:B---3--:R-:W-:Y:S01]  /*27f0*/  @!P1 STG.E.128 desc[UR6][R80.64], R4 ;  /* 0x0000000450009986 */ /* 0x008fe2000c101d06 */
[C---:B--2---:R-:W-:Y:S02]  /*2800*/  @!P5 LEA R20, P0, R2.reuse, R26, 0x6 ;  /* 0x0000001a0214d211 */ /* 0x044fe400078030ff */
[----:B------:R-:W-:Y:S02]  /*2810*/  ISETP.NE.AND P1, PT, R121, RZ, PT ;  /* 0x000000ff7900720c */ /* 0x000fe40003f25270 */
[----:B------:R-:W2:Y:S01]  /*2820*/  @!P2 LDG.E.128 R16, desc[UR6][R26.64] ;  /* 0x000000061a10a981 */ /* 0x000ea2000c1e1d00 */
[----:B------:R-:W-:Y:S02]  /*2830*/  @!P5 LEA.HI.X R21, R2, R27, R3, 0x6, P0 ;  /* 0x0000001b0215d211 */ /* 0x000fe400000f3403 */
[----:B------:R-:W1:Y:S02]  /*2840*/  @!P5 LDC.64 R2, c[0x0][0x3b8] ;  /* 0x0000ee00ff02db82 */ /* 0x000e640000000a00 */
[C---:B-1----:R-:W-:Y:S04]  /*2850*/  @!P5 LEA R30, P0, R2.reuse, R24, 0x6 ;  /* 0x00000018021ed211 */ /* 0x042fe800078030ff */
        /* <DEDUP_REMOVED lines=11> */
[----:B-1----:R-:W-:Y:S01]  /*2910*/  @!P3 IMAD R3, R3, 0xc0, RZ ;  /* 0x000000c00303b824 */ /* 0x002fe200078e02ff */
[----:B--2---:R1:W-:Y:S01]  /*2920*/  @!P2 STG.E.128 desc[UR6][R24.64], R16 ;  /* 0x000000101800a986 */ /* 0x0043e2000c101d06 */
[----:B------:R-:W-:Y:S04]  /*2930*/  ISETP.NE.AND P2, PT, R123, RZ, PT ;  /* 0x000000ff7b00720c */ /* 0x000fe80003f45270 */
[----:B------:R-:W2:Y:S01]  /*2940*/  @!P5 LDG.E.128 R20, desc[UR6][R20.64] ;  /* 0x000000061414d981 */ /* 0x000ea2000c1e1d00 */
[----:B-1----:R-:W-:Y:S04]  /*2950*/  @!P3 IMAD.WIDE.U32 R16, R2, 0xc0, R26 ;  /* 0x000000c00210b825 */ /* 0x002fe800078e001a */
[----:B------:R-:W-:Y:S02]  /*2960*/  @!P3 IMAD.IADD R17, R17, 0x1, R3 ;  /* 0x000000011111b824 */ /* 0x000fe400078e0203 */
[----:B------:R-:W1:Y:S02]  /*2970*/  @!P3 LDC.64 R2, c[0x0][0x3b8] ;  /* 0x0000ee00ff02bb82 */ /* 0x000e640000000a00 */
[----:B-1----:R-:W-:Y:S01]  /*2980*/  @!P3 IMAD R3, R3, 0xc0, RZ ;  /* 0x000000c00303b824 */ /* 0x002fe200078e02ff */
[----:B--2---:R1:W-:Y:S05]  /*2990*/  @!P5 STG.E.128 desc[UR6][R30.64], R20 ;  /* 0x000000141e00d986 */ /* 0x0043ea000c101d06 */
[----:B------:R-:W2:Y:S05]  /*29a0*/  @!P6 LDG.E.128 R4, desc[UR6][R34.64] ;  /* 0x000000062204e981 */ /* 0x000eaa000c1e1d00 */
[----:B--2---:R2:W-:Y:S05]  /*29b0*/  @!P6 STG.E.128 desc[UR6][R32.64], R4 ;  /* 0x000000042000e986 */ /* 0x0045ea000c101d06 */
[----:B-1----:R-:W3:Y:S01]  /*29c0*/  @!P3 LDG.E.128 R20, desc[UR6][R16.64] ;  /* 0x000000061014b981 */ /* 0x002ee2000c1e1d00 */
[----:B--2---:R-:W-:Y:S04]  /*29d0*/  @!P3 IMAD.WIDE.U32 R4, R2, 0xc0, R24 ;  /* 0x000000c00204b825 */ /* 0x004fe800078e0018 */
[----:B------:R-:W-:Y:S02]  /*29e0*/  @!P3 IMAD.IADD R5, R5, 0x1, R3 ;  /* 0x000000010505b824 */ /* 0x000fe400078e0203 */
[----:B------:R-:W1:Y:S02]  /*29f0*/  @!P4 LDC.64 R2, c[0x0][0x4a8] ;  /* 0x00012a00ff02cb82 */ /* 0x000e640000000a00 */
[----:B-1----:R-:W-:Y:S02]  /*2a00*/  @!P4 IMAD R3, R3, 0x140, RZ ;  /* 0x000001400303c824 */ /* 0x002fe400078e02ff */
[----:B------:R-:W-:Y:S04]  /*2a10*/  @!P4 IMAD.WIDE.U32 R6, R2, 0x140, R26 ;  /* 0x000001400206c825 */ /* 0x000fe800078e001a */
[----:B------:R-:W-:Y:S02]  /*2a20*/  @!P4 IMAD.IADD R7, R7, 0x1, R3 ;  /* 0x000000010707c824 */ /* 0x000fe400078e0203 */
[----:B------:R-:W1:Y:S02]  /*2a30*/  @!P4 LDC.64 R2, c[0x0][0x3b8] ;  /* 0x0000ee00ff02cb82 */ /* 0x000e640000000a00 */
[----:B-1----:R-:W-:Y:S01]  /*2a40*/  @!P4 IMAD R3, R3, 0x140, RZ ;  /* 0x000001400303c824 */ /* 0x002fe200078e02ff */
[----:B---3--:R1:W-:Y:S05]  /*2a50*/  @!P3 STG.E.128 desc[UR6][R4.64], R20 ;  /* 0x000000140400b986 */ /* 0x0083ea000c101d06 */
[----:B------:R-:W2:Y:S01]  /*2a60*/  @!P1 LDG.E.128 R16, desc[UR6][R28.64] ;  /* 0x000000061c109981 */ /* 0x000ea2000c1e1d00 */
[----:B-1----:R-:W1:Y:S01]  /*2a70*/  @!P1 LDC.64 R4, c[0x0][0x3b8] ;  /* 0x0000ee00ff049b82 */ /* 0x002e620000000a00 */
[----:B------:R-:W-:Y:S04]  /*2a80*/  @!P4 IMAD.WIDE.U32 R20, R2, 0x140, R24 ;  /* 0x000001400214c825 */ /* 0x000fe800078e0018 */
[----:B------:R-:W-:Y:S01]  /*2a90*/  @!P4 IMAD.IADD R21, R21, 0x1, R3 ;  /* 0x000000011515c824 */ /* 0x000fe200078e0203 */
[C---:B-1----:R-:W-:Y:S04]  /*2aa0*/  @!P1 LEA R30, P0, R4.reuse, R24, 0x8 ;  /* 0x00000018041e9211 */ /* 0x042fe800078040ff */
[----:B------:R-:W-:Y:S05]  /*2ab0*/  @!P1 LEA.HI.X R31, R4, R25, R5, 0x8, P0 ;  /* 0x00000019041f9211 */ /* 0x000fea00000f4405 */
[----:B--2---:R1:W-:Y:S05]  /*2ac0*/  @!P1 STG.E.128 desc[UR6][R30.64], R16 ;  /* 0x000000101e009986 */ /* 0x0043ea000c101d06 */
[----:B------:R-:W2:Y:S05]  /*2ad0*/  @!P4 LDG.E.128 R4, desc[UR6][R6.64] ;  /* 0x000000060604c981 */ /* 0x000eaa000c1e1d00 */
[----:B--2---:R1:W-:Y:S01]  /*2ae0*/  @!P4 STG.E.128 desc[UR6][R20.64], R4 ;  /* 0x000000041400c986 */ /* 0x0043e2000c101d06 */
[----:B------:R-:W-:Y:S05]  /*2af0*/  @P2 BRA `(.L_x_658) ;  /* 0x0000004c00882947 */ /* 0x000fea0003800000 */
[----:B------:R-:W2:Y:S02]  /*2b00*/  LDC.64 R2, c[0x0][0x4a8] ;  /* 0x00012a00ff027b82 */ /* 0x000ea40000000a00 */
[----:B--2---:R-:W-:Y:S04]  /*2b10*/  IMAD.WIDE.U32 R26, R2, 0x180, R26 ;  /* 0x00000180021a7825 */ /* 0x004fe800078e001a */
[----:B------:R-:W-:Y:S05]  /*2b20*/  IMAD R3, R3, 0x180, RZ ;  /* 0x0000018003037824 */ /* 0x000fea00078e02ff */
[----:B------:R-:W-:Y:S02]  /*2b30*/  IADD3 R27, PT, PT, R27, R3, RZ ;  /* 0x000000031b1b7210 */ /* 0x000fe40007ffe0ff */
[----:B------:R-:W2:Y:S03]  /*2b40*/  LDC.64 R2, c[0x0][0x3b8] ;  /* 0x0000ee00ff027b82 */ /* 0x000ea60000000a00 */
[----:B-1----:R-:W3:Y:S01]  /*2b50*/  LDG.E.128 R4, desc[UR6][R26.64] ;  /* 0x000000061a047981 */ /* 0x002ee2000c1e1d00 */
[----:B--2---:R-:W-:Y:S02]  /*2b60*/  IMAD R3, R3, 0x180, RZ ;  /* 0x0000018003037824 */ /* 0x004fe400078e02ff */
[----:B------:R-:W-:Y:S05]  /*2b70*/  IMAD.WIDE.U32 R24, R2, 0x180, R24 ;  /* 0x0000018002187825 */ /* 0x000fea00078e0018 */
[----:B------:R-:W-:Y:S05]  /*2b80*/  IADD3 R25, PT, PT, R25, R3, RZ ;  /* 0x0000000319197210 */ /* 0x000fea0007ffe0ff */
[----:B---3--:R1:W-:Y:S01]  /*2b90*/  STG.E.128 desc[UR6][R24.64], R4 ;  /* 0x0000000418007986 */ /* 0x0083e2000c101d06 */
[----:B------:R-:W-:Y:S05]  /*2ba0*/  BRA `(.L_x_658) ;  /* 0x0000004c005c7947 */ /* 0x000fea0003800000 */
.L_x_657:
[----:B------:R-:W-:Y:S05]  /*2bb0*/  BRA.U !UP0, `(.L_x_659) ;  /* 0x0000001d086c7547 */ /* 0x000fea000b800000 */
[----:B------:R-:W-:Y:S01]  /*2bc0*/  ISETP.GE.OR P0, PT, R148, UR19, P2 ;  /* 0x0000001394007c0c */ /* 0x000fe20009706670 */
[----:B------:R-:W2:Y:S01]  /*2bd0*/  LDC R36, c[0x0][0x450] ;  /* 0x00011400ff247b82 */ /* 0x000ea20000000800 */
[----:B------:R-:W-:Y:S01]  /*2be0*/  ISETP.NE.AND P2, PT, R0, RZ, PT ;  /* 0x000000ff0000720c */ /* 0x000fe20003f45270 */
[C---:B-1----:R-:W-:Y:S01]  /*2bf0*/  IMAD.SHL.U32 R5, R111.reuse, 0x2, RZ ;  /* 0x000000026f057824 */ /* 0x042fe200078e00ff */
[----:B------:R-:W-:Y:S01]  /*2c00*/  SHF.L.U64.HI R3, R111, 0x1, R100 ;  /* 0x000000016f037819 */ /* 0x000fe20000010264 */
[----:B------:R-:W-:Y:S01]  /*2c10*/  BSSY.RECONVERGENT B0, `(.L_x_660) ;  /* 0x000003d000007945 */ /* 0x000fe20003800200 */
[----:B------:R-:W-:Y:S02]  /*2c20*/  PLOP3.LUT P2, PT, P0, P2, PT, 0xf2, 0x2f ;  /* 0x00000000002f781c */ /* 0x000fe40000745e72 */
[----:B------:R-:W-:Y:S02]  /*2c30*/  LEA R40, P0, R93, R10, 0x1 ;  /* 0x0000000a5d287211 */ /* 0x000fe400078008ff */
[----:B------:R-:W-:Y:S02]  /*2c40*/  ISETP.NE.AND P1, PT, R79, RZ, PT ;  /* 0x000000ff4f00720c */ /* 0x000fe40003f25270 */
[----:B------:R-:W-:Y:S02]  /*2c50*/  LEA.HI.X R41, R93, R9, R92, 0x1, P0 ;  /* 0x000000095d297211 */ /* 0x000fe400000f0c5c */
[C---:B------:R-:W-:Y:S04]  /*2c60*/  LEA R38, P0, R65.reuse, R80, 0x1 ;  /* 0x0000005041267211 */ /* 0x040fe800078008ff */
[----:B------:R-:W-:Y:S02]  /*2c70*/  LEA.HI.X R39, R65, R81, R62, 0x1, P0 ;  /* 0x0000005141277211 */ /* 0x000fe400000f0c3e */
[-C--:B------:R-:W-:Y:S05]  /*2c80*/  IADD3 R6, P0, PT, R12, R5.reuse, RZ ;  /* 0x000000050c067210 */ /* 0x080fea0007f1e0ff */
[--C-:B------:R-:W-:Y:S01]  /*2c90*/  IMAD.X R7, R13, 0x1, R3.reuse, P0 ;  /* 0x000000010d077824 */ /* 0x100fe200000e0603 */
[----:B------:R-:W-:Y:S05]  /*2ca0*/  IADD3 R34, P0, PT, R52, R5, RZ ;  /* 0x0000000534227210 */ /* 0x000fea0007f1e0ff */
[----:B------:R-:W-:Y:S01]  /*2cb0*/  IMAD.X R35, R53, 0x1, R3, P0 ;  /* 0x0000000135237824 */ /* 0x000fe200000e0603 */
[C---:B------:R-:W-:Y:S04]  /*2cc0*/  ISETP.GE.OR P0, PT, R220.reuse, R103, P1 ;  /* 0x00000067dc00720c */ /* 0x040fe80000f06670 */
[----:B------:R-:W-:Y:S11]  /*2cd0*/  ISETP.LT.OR P0, PT, R220, R105, P0 ;  /* 0x00000069dc00720c */ /* 0x000ff60000701670 */
[----:B------:R-:W-:Y:S02]  /*2ce0*/  @!UPT UIADD3 URZ, UPT, UPT, URZ, URZ, URZ ;  /* 0x000000fffffff290 */ /* 0x000fe4000fffe0ff */
[----:B--2---:R-:W-:Y:S05]  /*2cf0*/  @P0 BRA `(.L_x_661) ;  /* 0x0000000000b80947 */ /* 0x004fea0003800000 */
[----:B------:R-:W-:Y:S02]  /*2d00*/  ISETP.GE.AND P0, PT, R148, R15, PT ;  /* 0x0000000f9400720c */ /* 0x000fe40003f06270 */
[----:B------:R-:W-:Y:S05]  /*2d10*/  MOV R8, R10 ;  /* 0x0000000a00087202 */ /* 0x000fea0000000f00 */
[----:B------:R-:W2:Y:S08]  /*2d20*/  LDG.E.128 R20, desc[UR6][R8.64] ;  /* 0x0000000608147981 */ /* 0x000eb0000c1e1d00 */
[----:B------:R-:W3:Y:S06]  /*2d30*/  @!P0 LDG.E.64 R30, desc[UR6][R52.64] ;  /* 0x00000006341e8981 */ /* 0x000eec000c1e1b00 */
[----:B------:R-:W4:Y:S01]  /*2d40*/  @!P0 LDG.E.64 R16, desc[UR6][R12.64] ;  /* 0x000000060c108981 */ /* 0x000f22000c1e1b00 */
[C---:B--2---:R-:W-:Y:S01]  /*2d50*/  @!P0 LOP3.LUT R19, R20.reuse, 0xffff0000, RZ, 0xc0, !PT ;  /* 0xffff000014138812 */ /* 0x044fe200078ec0ff */
[----:B------:R-:W-:Y:S01]  /*2d60*/  @!P0 IMAD.U32 R27, R20, 0x10000, RZ ;  /* 0x00010000141b8824 */ /* 0x000fe200078e00ff */
[C---:B------:R-:W-:Y:S01]  /*2d70*/  @!P0 LOP3.LUT R18, R22.reuse, 0xffff0000, RZ, 0xc0, !PT ;  /* 0xffff000016128812 */ /* 0x040fe200078ec0ff */
[----:B------:R-:W-:Y:S01]  /*2d80*/  @!P0 IMAD.U32 R26, R22, 0x10000, RZ ;  /* 0x00010000161a8824 */ /* 0x000fe200078e00ff */
[----:B------:R-:W-:Y:S02]  /*2d90*/  @!P0 SHF.L.U32 R28, R23, 0x10, RZ ;  /* 0x00000010171c8819 */ /* 0x000fe400000006ff */
[C---:B---3--:R-:W-:Y:S01]  /*2da0*/  @!P0 LOP3.LUT R29, R30.reuse, 0xffff0000, RZ, 0xc0, !PT ;  /* 0xffff00001e1d8812 */ /* 0x048fe200078ec0ff */
[----:B------:R-:W-:Y:S01]  /*2db0*/  @!P0 IMAD.U32 R25, R30, 0x10000, RZ ;  /* 0x000100001e198824 */ /* 0x000fe200078e00ff */
[C---:B------:R-:W-:Y:S02]  /*2dc0*/  @!P0 SHF.L.U32 R24, R31.reuse, 0x10, RZ ;  /* 0x000000101f188819 */ /* 0x040fe400000006ff */
[----:B------:R-:W-:Y:S01]  /*2dd0*/  @!P0 LOP3.LUT R31, R31, 0xffff0000, RZ, 0xc0, !PT ;  /* 0xffff00001f1f8812 */ /* 0x000fe200078ec0ff */
[----:B------:R-:W-:Y:S01]  /*2de0*/  @!P0 FMUL.FTZ R33, R19, R25 ;  /* 0x0000001913218220 */ /* 0x000fe20000410000 */
[C---:B----4-:R-:W-:Y:S01]  /*2df0*/  @!P0 SHF.L.U32 R5, R17.reuse, 0x10, RZ ;  /* 0x0000001011058819 */ /* 0x050fe200000006ff */
[C---:B------:R-:W-:Y:S01]  /*2e00*/  @!P0 IMAD.U32 R14, R16.reuse, 0x10000, RZ ;  /* 0x00010000100e8824 */ /* 0x040fe200078e00ff */
[----:B------:R-:W-:Y:S01]  /*2e10*/  @!P0 LOP3.LUT R16, R16, 0xffff0000, RZ, 0xc0, !PT ;  /* 0xffff000010108812 */ /* 0x000fe200078ec0ff */
[C---:B------:R-:W-:Y:S01]  /*2e20*/  @!P0 FMUL.FTZ R8, R18.reuse, R24 ;  /* 0x0000001812088220 */ /* 0x040fe20000410000 */
[----:B------:R-:W-:Y:S01]  /*2e30*/  @!P0 LOP3.LUT R17, R17, 0xffff0000, RZ, 0xc0, !PT ;  /* 0xffff000011118812 */ /* 0x000fe200078ec0ff */
[-C--:B------:R-:W-:Y:S01]  /*2e40*/  @!P0 FMUL.FTZ R0, R19, R14.reuse ;  /* 0x0000000e13008220 */ /* 0x080fe20000410000 */
[----:B------:R-:W-:Y:S01]  /*2e50*/  @!P0 LOP3.LUT R19, R21, 0xffff0000, RZ, 0xc0, !PT ;  /* 0xffff000015138812 */ /* 0x000fe200078ec0ff */
[----:B------:R-:W-:Y:S01]  /*2e60*/  @!P0 FFMA.FTZ R33, R27, R14, -R33 ;  /* 0x0000000e1b218223 */ /* 0x000fe20000010821 */
[----:B------:R-:W-:Y:S01]  /*2e70*/  @!P0 LOP3.LUT R14, R23, 0xffff0000, RZ, 0xc0, !PT ;  /* 0xffff0000170e8812 */ /* 0x000fe200078ec0ff */
[----:B------:R-:W-:Y:S01]  /*2e80*/  @!P0 FFMA.FTZ R0, R25, R27, R0 ;  /* 0x0000001b19008223 */ /* 0x000fe20000010000 */
[----:B------:R-:W-:Y:S01]  /*2e90*/  @!P0 SHF.L.U32 R25, R21, 0x10, RZ ;  /* 0x0000001015198819 */ /* 0x000fe200000006ff */
[CC--:B------:R-:W-:Y:S01]  /*2ea0*/  @!P0 FMUL.FTZ R2, R19.reuse, R16.reuse ;  /* 0x0000001013028220 */ /* 0x0c0fe20000410000 */
[----:B------:R-:W-:Y:S01]  /*2eb0*/  @!P0 FMUL.FTZ R37, R19, R29 ;  /* 0x0000001d13258220 */ /* 0x000fe20000410000 */
[----:B------:R-:W-:Y:S01]  /*2ec0*/  @!P0 FMUL.FTZ R3, R18, R5 ;  /* 0x0000000512038220 */ /* 0x000fe20000410000 */
[----:B------:R-:W-:Y:S01]  /*2ed0*/  @!P0 F2FP.BF16.F32.PACK_AB R33, R0, R33 ;  /* 0x000000210021823e */ /* 0x000fe200000010ff */
[C---:B------:R-:W-:Y:S01]  /*2ee0*/  @!P0 FMUL.FTZ R43, R14.reuse, R31 ;  /* 0x0000001f0e2b8220 */ /* 0x040fe20000410000 */
[----:B------:R-:W-:Y:S01]  /*2ef0*/  @!P0 FMUL.FTZ R4, R14, R17 ;  /* 0x000000110e048220 */ /* 0x000fe20000410000 */
[----:B------:R-:W-:Y:S01]  /*2f00*/  @!P0 FFMA.FTZ R2, R29, R25, R2 ;  /* 0x000000191d028223 */ /* 0x000fe20000010002 */
[----:B------:R-:W-:Y:S01]  /*2f10*/  @!P0 MOV R20, R33 ;  /* 0x0000002100148202 */ /* 0x000fe20000000f00 */
[----:B------:R-:W-:Y:S01]  /*2f20*/  @!P0 FFMA.FTZ R37, R25, R16, -R37 ;  /* 0x0000001019258223 */ /* 0x000fe20000010825 */
[----:B------:R-:W-:Y:S01]  /*2f30*/  @!P0 FFMA.FTZ R3, R24, R26, R3 ;  /* 0x0000001a18038223 */ /* 0x000fe20000010003 */
[----:B------:R-:W-:Y:S01]  /*2f40*/  @!P0 FFMA.FTZ R8, R26, R5, -R8 ;  /* 0x000000051a088223 */ /* 0x000fe20000010808 */
[----:B------:R-:W-:Y:S01]  /*2f50*/  @!P0 FFMA.FTZ R43, R28, R17, -R43 ;  /* 0x000000111c2b8223 */ /* 0x000fe2000001082b */
[----:B------:R-:W-:Y:S01]  /*2f60*/  @!P0 FFMA.FTZ R4, R31, R28, R4 ;  /* 0x0000001c1f048223 */ /* 0x000fe20000010004 */
[----:B------:R-:W-:Y:S02]  /*2f70*/  @!P0 F2FP.BF16.F32.PACK_AB R32, R2, R37 ;  /* 0x000000250220823e */ /* 0x000fe400000010ff */
[----:B------:R-:W-:Y:S02]  /*2f80*/  @!P0 F2FP.BF16.F32.PACK_AB R8, R3, R8 ;  /* 0x000000080308823e */ /* 0x000fe400000010ff */
[----:B------:R-:W-:Y:S01]  /*2f90*/  @!P0 F2FP.BF16.F32.PACK_AB R43, R4, R43 ;  /* 0x0000002b042b823e */ /* 0x000fe200000010ff */
[----:B------:R-:W-:Y:S01]  /*2fa0*/  @!P0 IMAD.MOV.U32 R21, RZ, RZ, R32 ;  /* 0x000000ffff158224 */ /* 0x000fe200078e0020 */
[----:B------:R-:W-:Y:S02]  /*2fb0*/  @!P0 MOV R22, R8 ;  /* 0x0000000800168202 */ /* 0x000fe40000000f00 */
[----:B------:R-:W-:Y:S05]  /*2fc0*/  @!P0 MOV R23, R43 ;  /* 0x0000002b00178202 */ /* 0x000fea0000000f00 */
[----:B------:R1:W-:Y:S02]  /*2fd0*/  STG.E.128 desc[UR6][R80.64], R20 ;  /* 0x0000001450007986 */ /* 0x0003e4000c101d06 */
.L_x_661:
[----:B------:R-:W-:Y:S05]  /*2fe0*/  BSYNC.RECONVERGENT B0 ;  /* 0x0000000000007941 */ /* 0x000fea0003800200 */
.L_x_660:
[----:B------:R-:W-:Y:S01]  /*2ff0*/  ISETP.NE.AND P0, PT, R132, RZ, PT ;  /* 0x000000ff8400720c */ /* 0x000fe20003f05270 */
[----:B------:R-:W-:Y:S11]  /*3000*/  BSSY.RECONVERGENT B0, `(.L_x_662) ;  /* 0x0000031000007945 */ /* 0x000ff60003800200 */
[----:B------:R-:W-:Y:S01]  /*3010*/  @!UPT UIADD3 URZ, UPT, UPT, URZ, URZ, URZ ;  /* 0x000000fffffff290 */ /* 0x000fe2000fffe0ff */
[----:B------:R-:W-:Y:S05]  /*3020*/  @P0 BRA `(.L_x_663) ;  /* 0x0000000000b80947 */ /* 0x000fea0003800000 */
[----:B------:R-:W-:Y:S01]  /*3030*/  ISETP.GE.AND P0, PT, R148, R15, PT ;  /* 0x0000000f9400720c */ /* 0x000fe20003f06270 */
[----:B-1----:R-:W2:Y:S11]  /*3040*/  LDG.E.128 R20, desc[UR6][R40.64] ;  /* 0x0000000628147981 */ /* 0x002eb6000c1e1d00 */
[----:B------:R-:W-:Y:S01]  /*3050*/  @!UPT UIADD3 URZ, UPT, UPT, URZ, URZ, URZ ;  /* 0x000000fffffff290 */ /* 0x000fe2000fffe0ff */
        /* <DEDUP_REMOVED lines=12> */
[----:B----4-:R-:W-:Y:S01]  /*3120*/  @!P0 SHF.L.U32 R8, R16, 0x10, RZ ;  /* 0x0000001010088819 */ /* 0x010fe200000006ff */
[----:B------:R-:W-:Y:S01]  /*3130*/  @!P0 FMUL.FTZ R28, R14, R18 ;  /* 0x000000120e1c8220 */ /* 0x000fe20000410000 */
[----:B------:R-:W-:Y:S02]  /*3140*/  @!P0 LOP3.LUT R16, R16, 0xffff0000, RZ, 0xc0, !PT ;  /* 0xffff000010108812 */ /* 0x000fe400078ec0ff */
[----:B------:R-:W-:Y:S01]  /*3150*/  @!P0 SHF.L.U32 R5, R17, 0x10, RZ ;  /* 0x0000001011058819 */ /* 0x000fe200000006ff */
[-C--:B------:R-:W-:Y:S01]  /*3160*/  @!P0 FMUL.FTZ R0, R19, R8.reuse ;  /* 0x0000000813008220 */ /* 0x080fe20000410000 */
[----:B------:R-:W-:Y:S01]  /*3170*/  @!P0 LOP3.LUT R19, R21, 0xffff0000, RZ, 0xc0, !PT ;  /* 0xffff000015138812 */ /* 0x000fe200078ec0ff */
[----:B------:R-:W-:Y:S01]  /*3180*/  @!P0 FFMA.FTZ R33, R27, R8, -R33 ;  /* 0x000000081b218223 */ /* 0x000fe20000010821 */
[----:B------:R-:W-:Y:S01]  /*3190*/  @!P0 LOP3.LUT R17, R17, 0xffff0000, RZ, 0xc0, !PT ;  /* 0xffff000011118812 */ /* 0x000fe200078ec0ff */
[----:B------:R-:W-:Y:S01]  /*31a0*/  @!P0 FFMA.FTZ R0, R25, R27, R0 ;  /* 0x0000001b19008223 */ /* 0x000fe20000010000 */
[----:B------:R-:W-:Y:S01]  /*31b0*/  @!P0 LOP3.LUT R8, R23, 0xffff0000, RZ, 0xc0, !PT ;  /* 0xffff000017088812 */ /* 0x000fe200078ec0ff */
[----:B------:R-:W-:Y:S01]  /*31c0*/  @!P0 FFMA.FTZ R28, R24, R5, -R28 ;  /* 0x00000005181c8223 */ /* 0x000fe2000001081c */
[----:B------:R-:W-:Y:S01]  /*31d0*/  @!P0 SHF.L.U32 R25, R21, 0x10, RZ ;  /* 0x0000001015198819 */ /* 0x000fe200000006ff */
[CC--:B------:R-:W-:Y:S01]  /*31e0*/  @!P0 FMUL.FTZ R2, R19.reuse, R16.reuse ;  /* 0x0000001013028220 */ /* 0x0c0fe20000410000 */
[----:B------:R-:W-:Y:S01]  /*31f0*/  @!P0 F2FP.BF16.F32.PACK_AB R33, R0, R33 ;  /* 0x000000210021823e */ /* 0x000fe200000010ff */
[----:B------:R-:W-:Y:S01]  /*3200*/  @!P0 FMUL.FTZ R37, R19, R29 ;  /* 0x0000001d13258220 */ /* 0x000fe20000410000 */
[----:B------:R-:W-:Y:S01]  /*3210*/  @!P0 FMUL.FTZ R3, R14, R5 ;  /* 0x000000050e038220 */ /* 0x000fe20000410000 */
[C---:B------:R-:W-:Y:S01]  /*3220*/  @!P0 FMUL.FTZ R43, R8.reuse, R31 ;  /* 0x0000001f082b8220 */ /* 0x040fe20000410000 */
[----:B------:R-:W-:Y:S01]  /*3230*/  @!P0 MOV R20, R33 ;  /* 0x0000002100148202 */ /* 0x000fe20000000f00 */
[----:B------:R-:W-:Y:S01]  /*3240*/  @!P0 FMUL.FTZ R4, R8, R17 ;  /* 0x0000001108048220 */ /* 0x000fe20000410000 */
[----:B------:R-:W-:Y:S01]  /*3250*/  @!P0 FFMA.FTZ R2, R29, R25, R2 ;  /* 0x000000191d028223 */ /* 0x000fe20000010002 */
[----:B------:R-:W-:Y:S01]  /*3260*/  @!P0 FFMA.FTZ R37, R25, R16, -R37 ;  /* 0x0000001019258223 */ /* 0x000fe20000010825 */
[----:B------:R-:W-:Y:S01]  /*3270*/  @!P0 FFMA.FTZ R3, R18, R24, R3 ;  /* 0x0000001812038223 */ /* 0x000fe20000010003 */
[----:B------:R-:W-:Y:S01]  /*3280*/  @!P0 FFMA.FTZ R43, R26, R17, -R43 ;  /* 0x000000111a2b8223 */ /* 0x000fe2000001082b */
[----:B------:R-:W-:Y:S02]  /*3290*/  @!P0 FFMA.FTZ R4, R31, R26, R4 ;  /* 0x0000001a1f048223 */ /* 0x000fe40000010004 */
[----:B------:R-:W-:Y:S02]  /*32a0*/  @!P0 F2FP.BF16.F32.PACK_AB R32, R2, R37 ;  /* 0x000000250220823e */ /* 0x000fe400000010ff */
[----:B------:R-:W-:Y:S02]  /*32b0*/  @!P0 F2FP.BF16.F32.PACK_AB R28, R3, R28 ;  /* 0x0000001c031c823e */ /* 0x000fe400000010ff */
[----:B------:R-:W-:Y:S01]  /*32c0*/  @!P0 F2FP.BF16.F32.PACK_AB R43, R4, R43 ;  /* 0x0000002b042b823e */ /* 0x000fe200000010ff */
[----:B------:R-:W-:Y:S01]  /*32d0*/  @!P0 IMAD.MOV.U32 R21, RZ, RZ, R32 ;  /* 0x000000ffff158224 */ /* 0x000fe200078e0020 */
[----:B------:R-:W-:Y:S02]  /*32e0*/  @!P0 MOV R22, R28 ;  /* 0x0000001c00168202 */ /* 0x000fe40000000f00 */
[----:B------:R-:W-:Y:S05]  /*32f0*/  @!P0 MOV R23, R43 ;  /* 0x0000002b00178202 */ /* 0x000fea0000000f00 */
[----:B------:R2:W-:Y:S02]  /*3300*/  STG.E.128 desc[UR6][R38.64], R20 ;  /* 0x0000001426007986 */ /* 0x0005e4000c101d06 */
.L_x_663:
[----:B------:R-:W-:Y:S05]  /*3310*/  BSYNC.RECONVERGENT B0 ;  /* 0x0000000000007941 */ /* 0x000fea0003800200 */
.L_x_662:
[----:B------:R-:W-:Y:S04]  /*3320*/  BSSY.RECONVERGENT B0, `(.L_x_664) ;  /* 0x0000038000007945 */ /* 0x000fe80003800200 */
[----:B------:R-:W-:Y:S05]  /*3330*/  @P5 BRA `(.L_x_665) ;  /* 0x0000000000d85947 */ /* 0x000fea0003800000 */
[----:B------:R-:W3:Y:S02]  /*3340*/  LDC.64 R42, c[0x0][0x4a8] ;  /* 0x00012a00ff2a7b82 */ /* 0x000ee40000000a00 */
[C---:B---3--:R-:W-:Y:S04]  /*3350*/  LEA R46, P0, R42.reuse, R40, 0x6 ;  /* 0x000000282a2e7211 */ /* 0x048fe800078030ff */
[----:B------:R-:W-:Y:S02]  /*3360*/  LEA.HI.X R47, R42, R41, R43, 0x6, P0 ;  /* 0x000000292a2f7211 */ /* 0x000fe400000f342b */
[----:B------:R-:W3:Y:S03]  /*3370*/  LDC.64 R42, c[0x0][0x3b8] ;  /* 0x0000ee00ff2a7b82 */ /* 0x000ee60000000a00 */
[----:B-12---:R-:W2:Y:S01]  /*3380*/  LDG.E.128 R20, desc[UR6][R46.64] ;  /* 0x000000062e147981 */ /* 0x006ea2000c1e1d00 */
[C---:B---3--:R-:W-:Y:S04]  /*3390*/  LEA R44, P0, R42.reuse, R38, 0x6 ;  /* 0x000000262a2c7211 */ /* 0x048fe800078030ff */
[----:B------:R-:W-:Y:S02]  /*33a0*/  LEA.HI.X R45, R42, R39, R43, 0x6, P0 ;  /* 0x000000272a2d7211 */ /* 0x000fe400000f342b */
[----:B------:R-:W-:Y:S11]  /*33b0*/  ISETP.GE.AND P0, PT, R148, R15, PT ;  /* 0x0000000f9400720c */ /* 0x000ff60003f06270 */
[----:B------:R-:W-:Y:S02]  /*33c0*/  @!UPT UIADD3 URZ, UPT, UPT, URZ, URZ, URZ ;  /* 0x000000fffffff290 */ /* 0x000fe4000fffe0ff */
[C---:B------:R-:W-:Y:S04]  /*33d0*/  @!P0 IMAD.WIDE R32, R11.reuse, 0x40, R34 ;  /* 0x000000400b208825 */ /* 0x040fe800078e0222 */
[----:B------:R-:W-:Y:S02]  /*33e0*/  @!P0 IMAD.WIDE R24, R11, 0x40, R6 ;  /* 0x000000400b188825 */ /* 0x000fe400078e0206 */
[----:B------:R-:W3:Y:S06]  /*33f0*/  @!P0 LDG.E.64 R32, desc[UR6][R32.64] ;  /* 0x0000000620208981 */ /* 0x000eec000c1e1b00 */
[----:B------:R-:W4:Y:S01]  /*3400*/  @!P0 LDG.E.64 R16, desc[UR6][R24.64] ;  /* 0x0000000618108981 */ /* 0x000f22000c1e1b00 */
[C---:B--2---:R-:W-:Y:S01]  /*3410*/  @!P0 LOP3.LUT R19, R20.reuse, 0xffff0000, RZ, 0xc0, !PT ;  /* 0xffff000014138812 */ /* 0x044fe200078ec0ff */
[----:B------:R-:W-:Y:S01]  /*3420*/  @!P0 IMAD.U32 R28, R23, 0x10000, RZ ;  /* 0x00010000171c8824 */ /* 0x000fe200078e00ff */
[----:B------:R-:W-:Y:S02]  /*3430*/  @!P0 SHF.L.U32 R29, R20, 0x10, RZ ;  /* 0x00000010141d8819 */ /* 0x000fe400000006ff */
[C---:B------:R-:W-:Y:S02]  /*3440*/  @!P0 LOP3.LUT R14, R22.reuse, 0xffff0000, RZ, 0xc0, !PT ;  /* 0xffff0000160e8812 */ /* 0x040fe400078ec0ff */
[----:B------:R-:W-:Y:S02]  /*3450*/  @!P0 SHF.L.U32 R26, R22, 0x10, RZ ;  /* 0x00000010161a8819 */ /* 0x000fe400000006ff */
[C---:B---3--:R-:W-:Y:S01]  /*3460*/  @!P0 SHF.L.U32 R27, R32.reuse, 0x10, RZ ;  /* 0x00000010201b8819 */ /* 0x048fe200000006ff */
[C---:B------:R-:W-:Y:S01]  /*3470*/  @!P0 IMAD.U32 R18, R33.reuse, 0x10000, RZ ;  /* 0x0001000021128824 */ /* 0x040fe200078e00ff */
[----:B------:R-:W-:Y:S02]  /*3480*/  @!P0 LOP3.LUT R31, R32, 0xffff0000, RZ, 0xc0, !PT ;  /* 0xffff0000201f8812 */ /* 0x000fe400078ec0ff */
        /* <DEDUP_REMOVED lines=12> */
[----:B------:R-:W-:Y:S02]  /*3550*/  @!P0 IMAD.U32 R27, R21, 0x10000, RZ ;  /* 0x00010000151b8824 */ /* 0x000fe400078e00ff */
        /* <DEDUP_REMOVED lines=20> */
.L_x_665:
[----:B------:R-:W-:Y:S05]  /*36a0*/  BSYNC.RECONVERGENT B0 ;  /* 0x0000000000007941 */ /* 0x000fea0003800200 */
.L_x_664:
[----:B------:R-:W-:Y:S04]  /*36b0*/  BSSY.RECONVERGENT B0, `(.L_x_666) ;  /* 0x0000038000007945 */ /* 0x000fe80003800200 */
[----:B------:R-:W-:Y:S05]  /*36c0*/  @P6 BRA `(.L_x_667) ;  /* 0x0000000000d86947 */ /* 0x000fea0003800000 */
[----:B------:R-:W4:Y:S02]  /*36d0*/  LDC.64 R42, c[0x0][0x4a8] ;  /* 0x00012a00ff2a7b82 */ /* 0x000f240000000a00 */
[C---:B----4-:R-:W-:Y:S04]  /*36e0*/  LEA R46, P0, R42.reuse, R40, 0x7 ;  /* 0x000000282a2e7211 */ /* 0x050fe800078038ff */
[----:B------:R-:W-:Y:S02]  /*36f0*/  LEA.HI.X R47, R42, R41, R43, 0x7, P0 ;  /* 0x000000292a2f7211 */ /* 0x000fe400000f3c2b */
[----:B------:R-:W4:Y:S03]  /*3700*/  LDC.64 R42, c[0x0][0x3b8] ;  /* 0x0000ee00ff2a7b82 */ /* 0x000f260000000a00 */
[----:B-123--:R-:W2:Y:S01]  /*3710*/  LDG.E.128 R20, desc[UR6][R46.64] ;  /* 0x000000062e147981 */ /* 0x00eea2000c1e1d00 */
[C---:B----4-:R-:W-:Y:S04]  /*3720*/  LEA R44, P0, R42.reuse, R38, 0x7 ;  /* 0x000000262a2c7211 */ /* 0x050fe800078038ff */
        /* <DEDUP_REMOVED lines=48> */
.L_x_667:
[----:B------:R-:W-:Y:S05]  /*3a30*/  BSYNC.RECONVERGENT B0 ;  /* 0x0000000000007941 */ /* 0x000fea0003800200 */
.L_x_666:
[----:B------:R-:W-:Y:S04]  /*3a40*/  BSSY.RECONVERGENT B0, `(.L_x_668) ;  /* 0x000003a000007945 */ /* 0x000fe80003800200 */
[----:B------:R-:W-:Y:S05]  /*3a50*/  @P3 BRA `(.L_x_669) ;  /* 0x0000000000e03947 */ /* 0x000fea0003800000 */
[----:B------:R-:W-:Y:S01]  /*3a60*/  ISETP.GE.AND P0, PT, R148, R15, PT ;  /* 0x0000000f9400720c */ /* 0x000fe20003f06270 */
[----:B------:R-:W3:Y:S11]  /*3a70*/  LDC.64 R42, c[0x0][0x4a8] ;  /* 0x00012a00ff2a7b82 */ /* 0x000ef60000000a00 */
[----:B------:R-:W-:Y:S01]  /*3a80*/  @!UPT UIADD3 URZ, UPT, UPT, URZ, URZ, URZ ;  /* 0x000000fffffff290 */ /* 0x000fe2000fffe0ff */
[C---:B------:R-:W-:Y:S04]  /*3a90*/  @!P0 IMAD.WIDE R32, R11.reuse, 0xc0, R34 ;  /* 0x000000c00b208825 */ /* 0x040fe800078e0222 */
[----:B------:R-:W-:Y:S02]  /*3aa0*/  @!P0 IMAD.WIDE R24, R11, 0xc0, R6 ;  /* 0x000000c00b188825 */ /* 0x000fe400078e0206 */
[----:B------:R-:W5:Y:S06]  /*3ab0*/  @!P0 LDG.E.64 R32, desc[UR6][R32.64] ;  /* 0x0000000620208981 */ /* 0x000f6c000c1e1b00 */
[----:B------:R-:W2:Y:S01]  /*3ac0*/  @!P0 LDG.E.64 R16, desc[UR6][R24.64] ;  /* 0x0000000618108981 */ /* 0x000ea2000c1e1b00 */
[----:B-----5:R-:W-:Y:S01]  /*3ad0*/  @!P0 SHF.L.U32 R27, R32, 0x10, RZ ;  /* 0x00000010201b8819 */ /* 0x020fe200000006ff */
[----:B---34-:R-:W-:Y:S01]  /*3ae0*/  IMAD.WIDE.U32 R44, R42, 0xc0, R40 ;  /* 0x000000c02a2c7825 */ /* 0x018fe200078e0028 */
[----:B------:R-:W-:Y:S02]  /*3af0*/  @!P0 SHF.L.U32 R18, R33, 0x10, RZ ;  /* 0x0000001021128819 */ /* 0x000fe400000006ff */
[----:B------:R-:W-:Y:S01]  /*3b00*/  @!P0 LOP3.LUT R31, R32, 0xffff0000, RZ, 0xc0, !PT ;  /* 0xffff0000201f8812 */ /* 0x000fe200078ec0ff */
[----:B------:R-:W-:Y:S01]  /*3b10*/  IMAD R43, R43, 0xc0, RZ ;  /* 0x000000c02b2b7824 */ /* 0x000fe200078e02ff */
[C---:B--2---:R-:W-:Y:S02]  /*3b20*/  @!P0 SHF.L.U32 R8, R16.reuse, 0x10, RZ ;  /* 0x0000001010088819 */ /* 0x044fe400000006ff */
[----:B------:R-:W-:Y:S02]  /*3b30*/  @!P0 LOP3.LUT R16, R16, 0xffff0000, RZ, 0xc0, !PT ;  /* 0xffff000010108812 */ /* 0x000fe400078ec0ff */
[----:B------:R-:W-:Y:S02]  /*3b40*/  IADD3 R45, PT, PT, R43, R45, RZ ;  /* 0x0000002d2b2d7210 */ /* 0x000fe40007ffe0ff */
[C---:B------:R-:W-:Y:S01]  /*3b50*/  @!P0 SHF.L.U32 R5, R17.reuse, 0x10, RZ ;  /* 0x0000001011058819 */ /* 0x040fe200000006ff */
[----:B------:R-:W2:Y:S01]  /*3b60*/  LDC.64 R42, c[0x0][0x3b8] ;  /* 0x0000ee00ff2a7b82 */ /* 0x000ea20000000a00 */
[----:B------:R-:W-:Y:S01]  /*3b70*/  @!P0 LOP3.LUT R17, R17, 0xffff0000, RZ, 0xc0, !PT ;  /* 0xffff000011118812 */ /* 0x000fe200078ec0ff */
[----:B-1----:R-:W3:Y:S01]  /*3b80*/  LDG.E.128 R20, desc[UR6][R44.64] ;  /* 0x000000062c147981 */ /* 0x002ee2000c1e1d00 */
[----:B------:R-:W-:Y:S01]  /*3b90*/  @!P0 LOP3.LUT R33, R33, 0xffff0000, RZ, 0xc0, !PT ;  /* 0xffff000021218812 */ /* 0x000fe200078ec0ff */
[----:B--2---:R-:W-:Y:S04]  /*3ba0*/  IMAD.WIDE.U32 R48, R42, 0xc0, R38 ;  /* 0x000000c02a307825 */ /* 0x004fe800078e0026 */
[----:B------:R-:W-:Y:S05]  /*3bb0*/  IMAD R43, R43, 0xc0, RZ ;  /* 0x000000c02b2b7824 */ /* 0x000fea00078e02ff */
[----:B------:R-:W-:Y:S02]  /*3bc0*/  IADD3 R49, PT, PT, R43, R49, RZ ;  /* 0x000000312b317210 */ /* 0x000fe40007ffe0ff */
[C---:B---3--:R-:W-:Y:S02]  /*3bd0*/  @!P0 LOP3.LUT R19, R20.reuse, 0xffff0000, RZ, 0xc0, !PT ;  /* 0xffff000014138812 */ /* 0x048fe400078ec0ff */
[----:B------:R-:W-:Y:S02]  /*3be0*/  @!P0 SHF.L.U32 R29, R20, 0x10, RZ ;  /* 0x00000010141d8819 */ /* 0x000fe400000006ff */
[C---:B------:R-:W-:Y:S01]  /*3bf0*/  @!P0 LOP3.LUT R14, R22.reuse, 0xffff0000, RZ, 0xc0, !PT ;  /* 0xffff0000160e8812 */ /* 0x040fe200078ec0ff */
[C---:B------:R-:W-:Y:S01]  /*3c00*/  @!P0 FMUL.FTZ R37, R19.reuse, R27 ;  /* 0x0000001b13258220 */ /* 0x040fe20000410000 */
[----:B------:R-:W-:Y:S01]  /*3c10*/  @!P0 SHF.L.U32 R26, R22, 0x10, RZ ;  /* 0x00000010161a8819 */ /* 0x000fe200000006ff */
[-C--:B------:R-:W-:Y:S01]  /*3c20*/  @!P0 FMUL.FTZ R0, R19, R8.reuse ;  /* 0x0000000813008220 */ /* 0x080fe20000410000 */
[----:B------:R-:W-:Y:S01]  /*3c30*/  @!P0 LOP3.LUT R19, R21, 0xffff0000, RZ, 0xc0, !PT ;  /* 0xffff000015138812 */ /* 0x000fe200078ec0ff */
[----:B------:R-:W-:Y:S01]  /*3c40*/  @!P0 FFMA.FTZ R37, R29, R8, -R37 ;  /* 0x000000081d258223 */ /* 0x000fe20000010825 */
[----:B------:R-:W-:Y:S01]  /*3c50*/  @!P0 LOP3.LUT R8, R23, 0xffff0000, RZ, 0xc0, !PT ;  /* 0xffff000017088812 */ /* 0x000fe200078ec0ff */
[----:B------:R-:W-:Y:S01]  /*3c60*/  @!P0 FFMA.FTZ R0, R27, R29, R0 ;  /* 0x0000001d1b008223 */ /* 0x000fe20000010000 */
[----:B------:R-:W-:Y:S01]  /*3c70*/  @!P0 SHF.L.U32 R28, R23, 0x10, RZ ;  /* 0x00000010171c8819 */ /* 0x000fe200000006ff */
[----:B------:R-:W-:Y:S02]  /*3c80*/  @!P0 IMAD.U32 R27, R21, 0x10000, RZ ;  /* 0x00010000151b8824 */ /* 0x000fe400078e00ff */
[C---:B------:R-:W-:Y:S01]  /*3c90*/  @!P0 FMUL.FTZ R2, R19.reuse, R16 ;  /* 0x0000001013028220 */ /* 0x040fe20000410000 */
[----:B------:R-:W-:Y:S01]  /*3ca0*/  @!P0 FMUL.FTZ R3, R14, R5 ;  /* 0x000000050e038220 */ /* 0x000fe20000410000 */
[----:B------:R-:W-:Y:S01]  /*3cb0*/  @!P0 F2FP.BF16.F32.PACK_AB R37, R0, R37 ;  /* 0x000000250025823e */ /* 0x000fe200000010ff */
[----:B------:R-:W-:Y:S01]  /*3cc0*/  @!P0 FMUL.FTZ R45, R19, R31 ;  /* 0x0000001f132d8220 */ /* 0x000fe20000410000 */
[----:B------:R-:W-:Y:S01]  /*3cd0*/  @!P0 FMUL.FTZ R30, R14, R18 ;  /* 0x000000120e1e8220 */ /* 0x000fe20000410000 */
[C---:B------:R-:W-:Y:S01]  /*3ce0*/  @!P0 FMUL.FTZ R47, R8.reuse, R33 ;  /* 0x00000021082f8220 */ /* 0x040fe20000410000 */
[----:B------:R-:W-:Y:S01]  /*3cf0*/  @!P0 FMUL.FTZ R4, R8, R17 ;  /* 0x0000001108048220 */ /* 0x000fe20000410000 */
[----:B------:R-:W-:Y:S01]  /*3d00*/  @!P0 FFMA.FTZ R2, R31, R27, R2 ;  /* 0x0000001b1f028223 */ /* 0x000fe20000010002 */
[----:B------:R-:W-:Y:S01]  /*3d10*/  @!P0 FFMA.FTZ R3, R18, R26, R3 ;  /* 0x0000001a12038223 */ /* 0x000fe20000010003 */
[----:B------:R-:W-:Y:S01]  /*3d20*/  @!P0 FFMA.FTZ R45, R27, R16, -R45 ;  /* 0x000000101b2d8223 */ /* 0x000fe2000001082d */
[----:B------:R-:W-:Y:S01]  /*3d30*/  @!P0 FFMA.FTZ R30, R26, R5, -R30 ;  /* 0x000000051a1e8223 */ /* 0x000fe2000001081e */
[----:B------:R-:W-:Y:S01]  /*3d40*/  @!P0 FFMA.FTZ R47, R28, R17, -R47 ;  /* 0x000000111c2f8223 */ /* 0x000fe2000001082f */
[----:B------:R-:W-:Y:S01]  /*3d50*/  @!P0 FFMA.FTZ R4, R33, R28, R4 ;  /* 0x0000001c21048223 */ /* 0x000fe20000010004 */
[----:B------:R-:W-:Y:S01]  /*3d60*/  @!P0 IMAD.MOV.U32 R20, RZ, RZ, R37 ;  /* 0x000000ffff148224 */ /* 0x000fe200078e0025 */
[----:B------:R-:W-:Y:S02]  /*3d70*/  @!P0 F2FP.BF16.F32.PACK_AB R42, R2, R45 ;  /* 0x0000002d022a823e */ /* 0x000fe400000010ff */
[----:B------:R-:W-:Y:S02]  /*3d80*/  @!P0 F2FP.BF16.F32.PACK_AB R30, R3, R30 ;  /* 0x0000001e031e823e */ /* 0x000fe400000010ff */
[----:B------:R-:W-:Y:S02]  /*3d90*/  @!P0 F2FP.BF16.F32.PACK_AB R47, R4, R47 ;  /* 0x0000002f042f823e */ /* 0x000fe400000010ff */
[----:B------:R-:W-:Y:S02]  /*3da0*/  @!P0 MOV R21, R42 ;  /* 0x0000002a00158202 */ /* 0x000fe40000000f00 */
[----:B------:R-:W-:Y:S02]  /*3db0*/  @!P0 MOV R22, R30 ;  /* 0x0000001e00168202 */ /* 0x000fe40000000f00 */
[----:B------:R-:W-:Y:S05]  /*3dc0*/  @!P0 MOV R23, R47 ;  /* 0x0000002f00178202 */ /* 0x000fea0000000f00 */
[----:B------:R1:W-:Y:S02]  /*3dd0*/  STG.E.128 desc[UR6][R48.64], R20 ;  /* 0x0000001430007986 */ /* 0x0003e4000c101d06 */
.L_x_669:
[----:B------:R-:W-:Y:S05]  /*3de0*/  BSYNC.RECONVERGENT B0 ;  /* 0x0000000000007941 */ /* 0x000fea0003800200 */
.L_x_668:
[----:B------:R-:W-:Y:S01]  /*3df0*/  ISETP.NE.AND P0, PT, R121, RZ, PT ;  /* 0x000000ff7900720c */ /* 0x000fe20003f05270 */
[----:B------:R-:W-:Y:S11]  /*3e00*/  BSSY.RECONVERGENT B0, `(.L_x_670) ;  /* 0x0000039000007945 */ /* 0x000ff60003800200 */
[----:B------:R-:W-:Y:S01]  /*3e10*/  @!UPT UIADD3 URZ, UPT, UPT, URZ, URZ, URZ ;  /* 0x000000fffffff290 */ /* 0x000fe2000fffe0ff */
[----:B------:R-:W-:Y:S05]  /*3e20*/  @P0 BRA `(.L_x_671) ;  /* 0x0000000000d80947 */ /* 0x000fea0003800000 */
[----:B------:R-:W-:Y:S01]  /*3e30*/  ISETP.GE.AND P0, PT, R148, R15, PT ;  /* 0x0000000f9400720c */ /* 0x000fe20003f06270 */
[----:B------:R-:W3:Y:S11]  /*3e40*/  LDC.64 R42, c[0x0][0x4a8] ;  /* 0x00012a00ff2a7b82 */ /* 0x000ef60000000a00 */
[----:B------:R-:W-:Y:S01]  /*3e50*/  @!UPT UIADD3 URZ, UPT, UPT, URZ, URZ, URZ ;  /* 0x000000fffffff290 */ /* 0x000fe2000fffe0ff */
[C---:B------:R-:W-:Y:S04]  /*3e60*/  @!P0 IMAD.WIDE R32, R11.reuse, 0x100, R34 ;  /* 0x000001000b208825 */ /* 0x040fe800078e0222 */
[----:B------:R-:W-:Y:S02]  /*3e70*/  @!P0 IMAD.WIDE R24, R11, 0x100, R6 ;  /* 0x000001000b188825 */ /* 0x000fe400078e0206 */
[----:B------:R-:W5:Y:S01]  /*3e80*/  @!P0 LDG.E.64 R32, desc[UR6][R32.64] ;  /* 0x0000000620208981 */ /* 0x000f62000c1e1b00 */
[C---:B---34-:R-:W-:Y:S05]  /*3e90*/  LEA R44, P1, R42.reuse, R40, 0x8 ;  /* 0x000000282a2c7211 */ /* 0x058fea00078240ff */
[----:B------:R-:W3:Y:S01]  /*3ea0*/  @!P0 LDG.E.64 R16, desc[UR6][R24.64] ;  /* 0x0000000618108981 */ /* 0x000ee2000c1e1b00 */
[----:B------:R-:W-:Y:S02]  /*3eb0*/  LEA.HI.X R45, R42, R41, R43, 0x8, P1 ;  /* 0x000000292a2d7211 */ /* 0x000fe400008f442b */
[----:B------:R-:W4:Y:S03]  /*3ec0*/  LDC.64 R42, c[0x0][0x3b8] ;  /* 0x0000ee00ff2a7b82 */ /* 0x000f260000000a00 */
[----:B-12---:R-:W2:Y:S01]  /*3ed0*/  LDG.E.128 R20, desc[UR6][R44.64] ;  /* 0x000000062c147981 */ /* 0x006ea2000c1e1d00 */
[C---:B----4-:R-:W-:Y:S04]  /*3ee0*/  LEA R48, P1, R42.reuse, R38, 0x8 ;  /* 0x000000262a307211 */ /* 0x050fe800078240ff */
[----:B------:R-:W-:Y:S02]  /*3ef0*/  LEA.HI.X R49, R42, R39, R43, 0x8, P1 ;  /* 0x000000272a317211 */ /* 0x000fe400008f442b */
[C---:B-----5:R-:W-:Y:S01]  /*3f00*/  @!P0 SHF.L.U32 R27, R32.reuse, 0x10, RZ ;  /* 0x00000010201b8819 */ /* 0x060fe200000006ff */
[C---:B------:R-:W-:Y:S01]  /*3f10*/  @!P0 IMAD.U32 R18, R33.reuse, 0x10000, RZ ;  /* 0x0001000021128824 */ /* 0x040fe200078e00ff */
[----:B------:R-:W-:Y:S02]  /*3f20*/  @!P0 LOP3.LUT R31, R32, 0xffff0000, RZ, 0xc0, !PT ;  /* 0xffff0000201f8812 */ /* 0x000fe400078ec0ff */
[----:B------:R-:W-:Y:S02]  /*3f30*/  @!P0 LOP3.LUT R33, R33, 0xffff0000, RZ, 0xc0, !PT ;  /* 0xffff000021218812 */ /* 0x000fe400078ec0ff */
[C---:B---3--:R-:W-:Y:S01]  /*3f40*/  @!P0 SHF.L.U32 R8, R16.reuse, 0x10, RZ ;  /* 0x0000001010088819 */ /* 0x048fe200000006ff */
[C---:B------:R-:W-:Y:S01]  /*3f50*/  @!P0 IMAD.U32 R5, R17.reuse, 0x10000, RZ ;  /* 0x0001000011058824 */ /* 0x040fe200078e00ff */
[----:B------:R-:W-:Y:S02]  /*3f60*/  @!P0 LOP3.LUT R16, R16, 0xffff0000, RZ, 0xc0, !PT ;  /* 0xffff000010108812 */ /* 0x000fe400078ec0ff */
[----:B------:R-:W-:Y:S02]  /*3f70*/  @!P0 LOP3.LUT R17, R17, 0xffff0000, RZ, 0xc0, !PT ;  /* 0xffff000011118812 */ /* 0x000fe400078ec0ff */
[C---:B--2---:R-:W-:Y:S01]  /*3f80*/  @!P0 LOP3.LUT R19, R20.reuse, 0xffff0000, RZ, 0xc0, !PT ;  /* 0xffff000014138812 */ /* 0x044fe200078ec0ff */
[----:B------:R-:W-:Y:S01]  /*3f90*/  @!P0 IMAD.U32 R28, R23, 0x10000, RZ ;  /* 0x00010000171c8824 */ /* 0x000fe200078e00ff */
        /* <DEDUP_REMOVED lines=9> */
[----:B------:R-:W-:Y:S02]  /*4030*/  @!P0 IMAD.U32 R27, R21, 0x10000, RZ ;  /* 0x00010000151b8824 */ /* 0x000fe400078e00ff */
[C---:B------:R-:W-:Y:S01]  /*4040*/  @!P0 FMUL.FTZ R2, R19.reuse, R16 ;  /* 0x0000001013028220 */ /* 0x040fe20000410000 */
[----:B------:R-:W-:Y:S01]  /*4050*/  @!P0 FMUL.FTZ R45, R19, R31 ;  /* 0x0000001f132d8220 */ /* 0x000fe20000410000 */
[----:B------:R-:W-:Y:S01]  /*4060*/  @!P0 FMUL.FTZ R3, R14, R5 ;  /* 0x000000050e038220 */ /* 0x000fe20000410000 */
[----:B------:R-:W-:Y:S01]  /*4070*/  @!P0 F2FP.BF16.F32.PACK_AB R37, R0, R37 ;  /* 0x000000250025823e */ /* 0x000fe200000010ff */
[----:B------:R-:W-:Y:S01]  /*4080*/  @!P0 FMUL.FTZ R30, R14, R18 ;  /* 0x000000120e1e8220 */ /* 0x000fe20000410000 */
[C---:B------:R-:W-:Y:S01]  /*4090*/  @!P0 FMUL.FTZ R47, R8.reuse, R33 ;  /* 0x00000021082f8220 */ /* 0x040fe20000410000 */
[----:B------:R-:W-:Y:S01]  /*40a0*/  @!P0 FMUL.FTZ R4, R8, R17 ;  /* 0x0000001108048220 */ /* 0x000fe20000410000 */
[----:B------:R-:W-:Y:S01]  /*40b0*/  @!P0 MOV R20, R37 ;  /* 0x0000002500148202 */ /* 0x000fe20000000f00 */
[----:B------:R-:W-:Y:S01]  /*40c0*/  @!P0 FFMA.FTZ R2, R31, R27, R2 ;  /* 0x0000001b1f028223 */ /* 0x000fe20000010002 */
        /* <DEDUP_REMOVED lines=12> */
.L_x_671:
[----:B------:R-:W-:Y:S05]  /*4190*/  BSYNC.RECONVERGENT B0 ;  /* 0x0000000000007941 */ /* 0x000fea0003800200 */
.L_x_670:
        /* <DEDUP_REMOVED lines=58> */
.L_x_673:
[----:B------:R-:W-:Y:S05]  /*4540*/  BSYNC.RECONVERGENT B0 ;  /* 0x0000000000007941 */ /* 0x000fea0003800200 */
.L_x_672:
[----:B------:R-:W-:Y:S04]  /*4550*/  BSSY.RECONVERGENT B0, `(.L_x_674) ;  /* 0x000003a000007945 */ /* 0x000fe80003800200 */
[----:B------:R-:W-:Y:S05]  /*4560*/  @P2 BRA `(.L_x_675) ;  /* 0x0000000000e02947 */ /* 0x000fea0003800000 */
[----:B------:R-:W-:Y:S01]  /*4570*/  ISETP.GE.AND P0, PT, R148, R15, PT ;  /* 0x0000000f9400720c */ /* 0x000fe20003f06270 */
[----:B------:R-:W5:Y:S11]  /*4580*/  LDC.64 R28, c[0x0][0x4a8] ;  /* 0x00012a00ff1c7b82 */ /* 0x000f760000000a00 */
[----:B------:R-:W-:Y:S01]  /*4590*/  @!UPT UIADD3 URZ, UPT, UPT, URZ, URZ, URZ ;  /* 0x000000fffffff290 */ /* 0x000fe2000fffe0ff */
[C---:B------:R-:W-:Y:S04]  /*45a0*/  @!P0 IMAD.WIDE R34, R11.reuse, 0x180, R34 ;  /* 0x000001800b228825 */ /* 0x040fe800078e0222 */
[----:B------:R-:W-:Y:S02]  /*45b0*/  @!P0 IMAD.WIDE R6, R11, 0x180, R6 ;  /* 0x000001800b068825 */ /* 0x000fe400078e0206 */
[----:B------:R-:W1:Y:S06]  /*45c0*/  @!P0 LDG.E.64 R34, desc[UR6][R34.64] ;  /* 0x0000000622228981 */ /* 0x000e6c000c1e1b00 */
[----:B------:R-:W5:Y:S01]  /*45d0*/  @!P0 LDG.E.64 R6, desc[UR6][R6.64] ;  /* 0x0000000606068981 */ /* 0x000f62000c1e1b00 */
[----:B-1234-:R-:W-:Y:S01]  /*45e0*/  @!P0 SHF.L.U32 R21, R34, 0x10, RZ ;  /* 0x0000001022158819 */ /* 0x01efe200000006ff */
[----:B-----5:R-:W-:Y:S01]  /*45f0*/  IMAD.WIDE.U32 R40, R28, 0x180, R40 ;  /* 0x000001801c287825 */ /* 0x020fe200078e0028 */
[----:B------:R-:W-:Y:S02]  /*4600*/  @!P0 LOP3.LUT R23, R34, 0xffff0000, RZ, 0xc0, !PT ;  /* 0xffff000022178812 */ /* 0x000fe400078ec0ff */
[----:B------:R-:W-:Y:S01]  /*4610*/  @!P0 SHF.L.U32 R24, R35, 0x10, RZ ;  /* 0x0000001023188819 */ /* 0x000fe200000006ff */
[----:B------:R-:W-:Y:S01]  /*4620*/  IMAD R29, R29, 0x180, RZ ;  /* 0x000001801d1d7824 */ /* 0x000fe200078e02ff */
[C---:B------:R-:W-:Y:S02]  /*4630*/  @!P0 SHF.L.U32 R15, R6.reuse, 0x10, RZ ;  /* 0x00000010060f8819 */ /* 0x040fe400000006ff */
[----:B------:R-:W-:Y:S02]  /*4640*/  @!P0 SHF.L.U32 R8, R7, 0x10, RZ ;  /* 0x0000001007088819 */ /* 0x000fe400000006ff */
[----:B------:R-:W-:Y:S02]  /*4650*/  IADD3 R41, PT, PT, R29, R41, RZ ;  /* 0x000000291d297210 */ /* 0x000fe40007ffe0ff */
[----:B------:R-:W-:Y:S01]  /*4660*/  @!P0 LOP3.LUT R5, R7, 0xffff0000, RZ, 0xc0, !PT ;  /* 0xffff000007058812 */ /* 0x000fe200078ec0ff */
[----:B------:R-:W1:Y:S01]  /*4670*/  LDC.64 R28, c[0x0][0x3b8] ;  /* 0x0000ee00ff1c7b82 */ /* 0x000e620000000a00 */
[----:B------:R-:W-:Y:S01]  /*4680*/  @!P0 LOP3.LUT R14, R6, 0xffff0000, RZ, 0xc0, !PT ;  /* 0xffff0000060e8812 */ /* 0x000fe200078ec0ff */
[----:B------:R-:W2:Y:S01]  /*4690*/  LDG.E.128 R16, desc[UR6][R40.64] ;  /* 0x0000000628107981 */ /* 0x000ea2000c1e1d00 */
[----:B------:R-:W-:Y:S01]  /*46a0*/  @!P0 LOP3.LUT R27, R35, 0xffff0000, RZ, 0xc0, !PT ;  /* 0xffff0000231b8812 */ /* 0x000fe200078ec0ff */
[----:B-1----:R-:W-:Y:S04]  /*46b0*/  IMAD.WIDE.U32 R38, R28, 0x180, R38 ;  /* 0x000001801c267825 */ /* 0x002fe800078e0026 */
[----:B------:R-:W-:Y:S05]  /*46c0*/  IMAD R29, R29, 0x180, RZ ;  /* 0x000001801d1d7824 */ /* 0x000fea00078e02ff */
[----:B------:R-:W-:Y:S02]  /*46d0*/  IADD3 R39, PT, PT, R29, R39, RZ ;  /* 0x000000271d277210 */ /* 0x000fe40007ffe0ff */
[C---:B--2---:R-:W-:Y:S02]  /*46e0*/  @!P0 LOP3.LUT R20, R16.reuse, 0xffff0000, RZ, 0xc0, !PT ;  /* 0xffff000010148812 */ /* 0x044fe400078ec0ff */
[----:B------:R-:W-:Y:S02]  /*46f0*/  @!P0 SHF.L.U32 R22, R16, 0x10, RZ ;  /* 0x0000001010168819 */ /* 0x000fe400000006ff */
[----:B------:R-:W-:Y:S01]  /*4700*/  @!P0 LOP3.LUT R7, R17, 0xffff0000, RZ, 0xc0, !PT ;  /* 0xffff000011078812 */ /* 0x000fe200078ec0ff */
[C---:B------:R-:W-:Y:S01]  /*4710*/  @!P0 FMUL.FTZ R31, R20.reuse, R21 ;  /* 0x00000015141f8220 */ /* 0x040fe20000410000 */
[----:B------:R-:W-:Y:S01]  /*4720*/  @!P0 LOP3.LUT R6, R19, 0xffff0000, RZ, 0xc0, !PT ;  /* 0xffff000013068812 */ /* 0x000fe200078ec0ff */
[-C--:B------:R-:W-:Y:S01]  /*4730*/  @!P0 FMUL.FTZ R0, R20, R15.reuse ;  /* 0x0000000f14008220 */ /* 0x080fe20000410000 */
[----:B------:R-:W-:Y:S01]  /*4740*/  @!P0 SHF.L.U32 R25, R18, 0x10, RZ ;  /* 0x0000001012198819 */ /* 0x000fe200000006ff */
[----:B------:R-:W-:Y:S01]  /*4750*/  @!P0 FFMA.FTZ R31, R22, R15, -R31 ;  /* 0x0000000f161f8223 */ /* 0x000fe2000001081f */
[----:B------:R-:W-:Y:S01]  /*4760*/  @!P0 LOP3.LUT R15, R18, 0xffff0000, RZ, 0xc0, !PT ;  /* 0xffff0000120f8812 */ /* 0x000fe200078ec0ff */
[----:B------:R-:W-:Y:S01]  /*4770*/  @!P0 FFMA.FTZ R0, R21, R22, R0 ;  /* 0x0000001615008223 */ /* 0x000fe20000010000 */
[----:B------:R-:W-:Y:S01]  /*4780*/  @!P0 SHF.L.U32 R22, R19, 0x10, RZ ;  /* 0x0000001013168819 */ /* 0x000fe200000006ff */
[----:B------:R-:W-:Y:S02]  /*4790*/  @!P0 IMAD.U32 R21, R17, 0x10000, RZ ;  /* 0x0001000011158824 */ /* 0x000fe400078e00ff */
[----:B------:R-:W-:Y:S01]  /*47a0*/  @!P0 FMUL.FTZ R2, R7, R14 ;  /* 0x0000000e07028220 */ /* 0x000fe20000410000 */
        /* <DEDUP_REMOVED lines=20> */
.L_x_675:
[----:B------:R-:W-:Y:S05]  /*48f0*/  BSYNC.RECONVERGENT B0 ;  /* 0x0000000000007941 */ /* 0x000fea0003800200 */
.L_x_674:
[----:B------:R-:W1:Y:S01]  /*4900*/  LDC R15, c[0x0][0x450] ;  /* 0x00011400ff0f7b82 */ /* 0x000e620000000800 */
[----:B------:R-:W-:Y:S05]  /*4910*/  IMAD.U32 R3, R36, -0x80, RZ ;  /* 0xffffff8024037824 */ /* 0x000fea00078e00ff */
[C---:B------:R-:W-:Y:S02]  /*4920*/  LEA R12, P1, R3.reuse, R12, 0x1 ;  /* 0x0000000c030c7211 */ /* 0x040fe400078208ff */
[C---:B------:R-:W-:Y:S02]  /*4930*/  LEA R52, P0, R3.reuse, R52, 0x1 ;  /* 0x0000003403347211 */ /* 0x040fe400078008ff */
[C---:B------:R-:W-:Y:S02]  /*4940*/  LEA.HI.X.SX32 R13, R3.reuse, R13, 0x1, P1 ;  /* 0x0000000d030d7211 */ /* 0x040fe400008f0eff */
[----:B------:R-:W-:Y:S01]  /*4950*/  LEA.HI.X.SX32 R53, R3, R53, 0x1, P0 ;  /* 0x0000003503357211 */ /* 0x000fe200000f0eff */
[----:B------:R-:W-:Y:S05]  /*4960*/  BRA `(.L_x_658) ;  /* 0x0000002c00ec7947 */ /* 0x000fea0003800000 */
.L_x_659:
[----:B------:R-:W-:Y:S01]  /*4970*/  LEA R18, P0, R93, R10, 0x1 ;  /* 0x0000000a5d127211 */ /* 0x000fe200078008ff */
[----:B------:R-:W2:Y:S01]  /*4980*/  LDC R119, c[0x0][0x450] ;  /* 0x00011400ff777b82 */ /* 0x000ea20000000800 */
[----:B------:R-:W-:Y:S01]  /*4990*/  ISETP.NE.AND P1, PT, R79, RZ, PT ;  /* 0x000000ff4f00720c */ /* 0x000fe20003f25270 */
[----:B------:R-:W-:Y:S01]  /*49a0*/  BSSY.RECONVERGENT B0, `(.L_x_676) ;  /* 0x0000060000007945 */ /* 0x000fe20003800200 */
[----:B------:R-:W-:Y:S02]  /*49b0*/  LEA.HI.X R19, R93, R9, R92, 0x1, P0 ;  /* 0x000000095d137211 */ /* 0x000fe400000f0c5c */
[----:B------:R-:W-:Y:S02]  /*49c0*/  LEA R130, P0, R65, R80, 0x1 ;  /* 0x0000005041827211 */ /* 0x000fe400078008ff */
[----:B------:R-:W-:Y:S02]  /*49d0*/  LEA.HI R14, R15, R15, RZ, 0x1 ;  /* 0x0000000f0f0e7211 */ /* 0x000fe400078f08ff */
[----:B------:R-:W-:Y:S02]  /*49e0*/  LEA.HI.X R131, R65, R81, R62, 0x1, P0 ;  /* 0x0000005141837211 */ /* 0x000fe400000f0c3e */
[C---:B------:R-:W-:Y:S02]  /*49f0*/  ISETP.GE.OR P0, PT, R220.reuse, R103, P1 ;  /* 0x00000067dc00720c */ /* 0x040fe40000f06670 */
[----:B------:R-:W-:Y:S02]  /*4a00*/  SHF.R.S32.HI R14, RZ, 0x1, R14 ;  /* 0x00000001ff0e7819 */ /* 0x000fe4000001140e */
[----:B------:R-:W-:Y:S02]  /*4a10*/  ISETP.LT.OR P0, PT, R220, R105, P0 ;  /* 0x00000069dc00720c */ /* 0x000fe40000701670 */
[----:B------:R-:W-:Y:S01]  /*4a20*/  SHF.R.U32.HI R17, RZ, 0x1, R15 ;  /* 0x00000001ff117819 */ /* 0x000fe2000001160f */
[----:B------:R-:W-:Y:S03]  /*4a30*/  IMAD.MOV R14, RZ, RZ, -R14 ;  /* 0x000000ffff0e7224 */ /* 0x000fe600078e0a0e */
[----:B------:R-:W-:Y:S02]  /*4a40*/  ISETP.GE.U32.AND P1, PT, R148, R17, PT ;  /* 0x000000119400720c */ /* 0x000fe40003f26070 */
[----:B------:R-:W-:Y:S02]  /*4a50*/  SHF.R.S32.HI R125, RZ, 0x1f, R14 ;  /* 0x0000001fff7d7819 */ /* 0x000fe4000001140e */
[----:B------:R-:W-:Y:S03]  /*4a60*/  SEL R17, R17, R14, !P1 ;  /* 0x0000000e11117207 */ /* 0x000fe60004800000 */
[----:B------:R-:W-:Y:S06]  /*4a70*/  @P0 BRA `(.L_x_677) ;  /* 0x0000000400480947 */ /* 0x000fec0003800000 */
[----:B------:R-:W-:Y:S01]  /*4a80*/  ISETP.GE.AND P0, PT, R148, R15, PT ;  /* 0x0000000f9400720c */ /* 0x000fe20003f06270 */
[----:B------:R-:W-:Y:S05]  /*4a90*/  IMAD.MOV.U32 R8, RZ, RZ, R10 ;  /* 0x000000ffff087224 */ /* 0x000fea00078e000a */
[----:B------:R-:W3:Y:S07]  /*4aa0*/  LDG.E.128 R56, desc[UR6][R8.64] ;  /* 0x0000000608387981 */ /* 0x000eee000c1e1d00 */
[----:B------:R-:W-:Y:S01]  /*4ab0*/  @!P0 SEL R135, R14, RZ, P1 ;  /* 0x000000ff0e878207 */ /* 0x000fe20000800000 */
[----:B------:R-:W-:Y:S01]  /*4ac0*/  @!P0 IMAD.WIDE R36, R17, 0x2, R8 ;  /* 0x0000000211248825 */ /* 0x000fe200078e0208 */
[----:B------:R-:W-:Y:S03]  /*4ad0*/  @!P0 SEL R134, R125, RZ, P1 ;  /* 0x000000ff7d868207 */ /* 0x000fe60000800000 */
[C---:B------:R-:W-:Y:S01]  /*4ae0*/  @!P0 IMAD.SHL.U32 R133, R135.reuse, 0x2, RZ ;  /* 0x0000000287858824 */ /* 0x040fe200078e00ff */
[----:B------:R-:W-:Y:S01]  /*4af0*/  @!P0 SHF.L.U64.HI R134, R135, 0x1, R134 ;  /* 0x0000000187868819 */ /* 0x000fe20000010286 */
[----:B------:R-:W4:Y:S03]  /*4b00*/  @!P0 LDG.E.128 R20, desc[UR6][R36.64] ;  /* 0x0000000624148981 */ /* 0x000f26000c1e1d00 */
[C---:B------:R-:W-:Y:S05]  /*4b10*/  @!P0 IADD3 R136, P2, PT, R133.reuse, R84, RZ ;  /* 0x0000005485888210 */ /* 0x040fea0007f5e0ff */
[C---:B------:R-:W-:Y:S01]  /*4b20*/  @!P0 IMAD.X R137, R134.reuse, 0x1, R85, P2 ;  /* 0x0000000186898824 */ /* 0x040fe200010e0655 */
[----:B------:R-:W-:Y:S04]  /*4b30*/  @!P0 IADD3 R38, P2, PT, R133, R86, RZ ;  /* 0x0000005685268210 */ /* 0x000fe80007f5e0ff */
[----:B------:R-:W-:Y:S01]  /*4b40*/  @!P0 IADD3.X R39, PT, PT, R134, R87, RZ, P2, !PT ;  /* 0x0000005786278210 */ /* 0x000fe200017fe4ff */
[----:B------:R-:W5:Y:S01]  /*4b50*/  @!P0 LDG.E.128 R136, desc[UR6][R136.64] ;  /* 0x0000000688888981 */ /* 0x000f62000c1e1d00 */
[----:B------:R-:W-:Y:S02]  /*4b60*/  PLOP3.LUT P2, PT, PT, PT, PT, 0x80, 0x8 ;  /* 0x000000000008781c */ /* 0x000fe40003f4f070 */
[----:B------:R-:W-:Y:S05]  /*4b70*/  @!P0 PLOP3.LUT P2, PT, P1, PT, PT, 0x80, 0x8 ;  /* 0x000000000008881c */ /* 0x000fea0000f4f070 */
[----:B------:R3:W2:Y:S02]  /*4b80*/  @!P0 LDG.E.128 R48, desc[UR6][R38.64] ;  /* 0x0000000626308981 */ /* 0x0006a4000c1e1d00 */
[C---:B---3--:R-:W-:Y:S01]  /*4b90*/  @!P0 SHF.L.U32 R39, R56.reuse, 0x10, RZ ;  /* 0x0000001038278819 */ /* 0x048fe200000006ff */
[----:B------:R-:W-:Y:S01]  /*4ba0*/  @!P0 IMAD.U32 R42, R57, 0x10000, RZ ;  /* 0x00010000392a8824 */ /* 0x000fe200078e00ff */
[----:B------:R-:W-:Y:S02]  /*4bb0*/  @!P0 LOP3.LUT R41, R56, 0xffff0000, RZ, 0xc0, !PT ;  /* 0xffff000038298812 */ /* 0x000fe400078ec0ff */
[C---:B----4-:R-:W-:Y:S01]  /*4bc0*/  @!P0 SHF.L.U32 R35, R20.reuse, 0x10, RZ ;  /* 0x0000001014238819 */ /* 0x050fe200000006ff */
[C---:B------:R-:W-:Y:S01]  /*4bd0*/  @!P0 IMAD.U32 R31, R21.reuse, 0x10000, RZ ;  /* 0x00010000151f8824 */ /* 0x040fe200078e00ff */
[----:B------:R-:W-:Y:S02]  /*4be0*/  @!P0 LOP3.LUT R33, R20, 0xffff0000, RZ, 0xc0, !PT ;  /* 0xffff000014218812 */ /* 0x000fe400078ec0ff */
[----:B------:R-:W-:Y:S01]  /*4bf0*/  @!P0 LOP3.LUT R32, R21, 0xffff0000, RZ, 0xc0, !PT ;  /* 0xffff000015208812 */ /* 0x000fe200078ec0ff */
[C---:B------:R-:W-:Y:S01]  /*4c00*/  @!P0 IMAD.U32 R21, R23.reuse, 0x10000, RZ ;  /* 0x0001000017158824 */ /* 0x040fe200078e00ff */
[C---:B-1----:R-:W-:Y:S02]  /*4c10*/  @!P0 SHF.L.U32 R29, R22.reuse, 0x10, RZ ;  /* 0x00000010161d8819 */ /* 0x042fe400000006ff */
[----:B------:R-:W-:Y:S02]  /*4c20*/  @!P0 LOP3.LUT R20, R22, 0xffff0000, RZ, 0xc0, !PT ;  /* 0xffff000016148812 */ /* 0x000fe400078ec0ff */
[----:B------:R-:W-:Y:S02]  /*4c30*/  @!P0 LOP3.LUT R23, R23, 0xffff0000, RZ, 0xc0, !PT ;  /* 0xffff000017178812 */ /* 0x000fe400078ec0ff */
[C---:B-----5:R-:W-:Y:S01]  /*4c40*/  @!P0 LOP3.LUT R30, R136.reuse, 0xffff0000, RZ, 0xc0, !PT ;  /* 0xffff0000881e8812 */ /* 0x060fe200078ec0ff */
[----:B------:R-:W-:Y:S01]  /*4c50*/  @!P0 IMAD.U32 R34, R136, 0x10000, RZ ;  /* 0x0001000088228824 */ /* 0x000fe200078e00ff */
[C---:B------:R-:W-:Y:S01]  /*4c60*/  @!P0 SHF.L.U32 R28, R137.reuse, 0x10, RZ ;  /* 0x00000010891c8819 */ /* 0x040fe200000006ff */
[----:B------:R-:W-:Y:S01]  /*4c70*/  @!P0 IMAD.U32 R26, R138, 0x10000, RZ ;  /* 0x000100008a1a8824 */ /* 0x000fe200078e00ff */
[----:B------:R-:W-:Y:S01]  /*4c80*/  @!P0 LOP3.LUT R27, R137, 0xffff0000, RZ, 0xc0, !PT ;  /* 0xffff0000891b8812 */ /* 0x000fe200078ec0ff */
[----:B------:R-:W-:Y:S01]  /*4c90*/  @!P2 FADD.FTZ R34, -R34, -RZ ;  /* 0x800000ff2222a221 */ /* 0x000fe20000010100 */
[----:B------:R-:W-:Y:S01]  /*4ca0*/  @!P0 LOP3.LUT R25, R138, 0xffff0000, RZ, 0xc0, !PT ;  /* 0xffff00008a198812 */ /* 0x000fe200078ec0ff */
[----:B------:R-:W-:Y:S01]  /*4cb0*/  @!P2 FADD.FTZ R30, -R30, -RZ ;  /* 0x800000ff1e1ea221 */ /* 0x000fe20000010100 */
[----:B--2---:R-:W-:Y:S01]  /*4cc0*/  @!P0 SHF.L.U32 R38, R48, 0x10, RZ ;  /* 0x0000001030268819 */ /* 0x004fe200000006ff */
[----:B------:R-:W-:Y:S01]  /*4cd0*/  @!P0 IMAD.U32 R43, R49, 0x10000, RZ ;  /* 0x00010000312b8824 */ /* 0x000fe200078e00ff */
[----:B------:R-:W-:Y:S01]  /*4ce0*/  @!P0 SHF.L.U32 R24, R139, 0x10, RZ ;  /* 0x000000108b188819 */ /* 0x000fe200000006ff */
[----:B------:R-:W-:Y:S01]  /*4cf0*/  @!P0 FMUL.FTZ R0, R35, R34 ;  /* 0x0000002223008220 */ /* 0x000fe20000410000 */
[----:B------:R-:W-:Y:S01]  /*4d00*/  @!P0 LOP3.LUT R16, R139, 0xffff0000, RZ, 0xc0, !PT ;  /* 0xffff00008b108812 */ /* 0x000fe200078ec0ff */
[----:B------:R-:W-:Y:S01]  /*4d10*/  @!P2 FADD.FTZ R28, -R28, -RZ ;  /* 0x800000ff1c1ca221 */ /* 0x000fe20000010100 */
[----:B------:R-:W-:Y:S01]  /*4d20*/  @!P0 LOP3.LUT R40, R48, 0xffff0000, RZ, 0xc0, !PT ;  /* 0xffff000030288812 */ /* 0x000fe200078ec0ff */
[----:B------:R-:W-:Y:S01]  /*4d30*/  @!P0 FMUL.FTZ R2, R33, R30 ;  /* 0x0000001e21028220 */ /* 0x000fe20000410000 */
[----:B------:R-:W-:Y:S01]  /*4d40*/  @!P0 LOP3.LUT R44, R49, 0xffff0000, RZ, 0xc0, !PT ;  /* 0xffff0000312c8812 */ /* 0x000fe200078ec0ff */
[----:B------:R-:W-:Y:S01]  /*4d50*/  @!P2 FADD.FTZ R27, -R27, -RZ ;  /* 0x800000ff1b1ba221 */ /* 0x000fe20000010100 */
[----:B------:R-:W-:Y:S01]  /*4d60*/  @!P0 SHF.L.U32 R45, R50, 0x10, RZ ;  /* 0x00000010322d8819 */ /* 0x000fe200000006ff */
[----:B------:R-:W-:Y:S01]  /*4d70*/  @!P2 FADD.FTZ R26, -R26, -RZ ;  /* 0x800000ff1a1aa221 */ /* 0x000fe20000010100 */
[----:B------:R-:W-:Y:S01]  /*4d80*/  @!P0 LOP3.LUT R46, R50, 0xffff0000, RZ, 0xc0, !PT ;  /* 0xffff0000322e8812 */ /* 0x000fe200078ec0ff */
[----:B------:R-:W-:Y:S01]  /*4d90*/  @!P0 FFMA.FTZ R0, R39, R38, R0 ;  /* 0x0000002627008223 */ /* 0x000fe20000010000 */
[----:B------:R-:W-:Y:S01]  /*4da0*/  @!P0 LOP3.LUT R39, R57, 0xffff0000, RZ, 0xc0, !PT ;  /* 0xffff000039278812 */ /* 0x000fe200078ec0ff */
[----:B------:R-:W-:Y:S01]  /*4db0*/  @!P0 FMUL.FTZ R3, R31, R28 ;  /* 0x0000001c1f038220 */ /* 0x000fe20000410000 */
[----:B------:R-:W-:Y:S01]  /*4dc0*/  @!P0 SHF.L.U32 R38, R58, 0x10, RZ ;  /* 0x000000103a268819 */ /* 0x000fe200000006ff */
[----:B------:R-:W-:Y:S01]  /*4dd0*/  @!P2 FADD.FTZ R25, -R25, -RZ ;  /* 0x800000ff1919a221 */ /* 0x000fe20000010100 */
[----:B------:R-:W-:Y:S01]  /*4de0*/  @!P0 LOP3.LUT R48, R51, 0xffff0000, RZ, 0xc0, !PT ;  /* 0xffff000033308812 */ /* 0x000fe200078ec0ff */
[----:B------:R-:W-:Y:S01]  /*4df0*/  @!P2 FADD.FTZ R24, -R24, -RZ ;  /* 0x800000ff1818a221 */ /* 0x000fe20000010100 */
[----:B------:R-:W-:Y:S01]  /*4e00*/  @!P0 FFMA.FTZ R2, R41, R40, R2 ;  /* 0x0000002829028223 */ /* 0x000fe20000010002 */
[----:B------:R-:W-:Y:S01]  /*4e10*/  @!P0 LOP3.LUT R41, R58, 0xffff0000, RZ, 0xc0, !PT ;  /* 0xffff00003a298812 */ /* 0x000fe200078ec0ff */
[----:B------:R-:W-:Y:S01]  /*4e20*/  @!P0 FMUL.FTZ R4, R32, R27 ;  /* 0x0000001b20048220 */ /* 0x000fe20000410000 */
[----:B------:R-:W-:Y:S01]  /*4e30*/  @!P2 FADD.FTZ R16, -R16, -RZ ;  /* 0x800000ff1010a221 */ /* 0x000fe20000010100 */
[----:B------:R-:W-:Y:S01]  /*4e40*/  @!P0 FMUL.FTZ R5, R29, R26 ;  /* 0x0000001a1d058220 */ /* 0x000fe20000410000 */
[----:B------:R-:W-:Y:S01]  /*4e50*/  @!P0 F2FP.BF16.F32.PACK_AB R133, R2, R0 ;  /* 0x000000000285823e */ /* 0x000fe200000010ff */
[----:B------:R-:W-:Y:S01]  /*4e60*/  @!P0 FFMA.FTZ R3, R42, R43, R3 ;  /* 0x0000002b2a038223 */ /* 0x000fe20000010003 */
[C---:B------:R-:W-:Y:S01]  /*4e70*/  @!P0 LOP3.LUT R43, R59.reuse, 0xffff0000, RZ, 0xc0, !PT ;  /* 0xffff00003b2b8812 */ /* 0x040fe200078ec0ff */
[----:B------:R-:W-:Y:S01]  /*4e80*/  @!P0 FMUL.FTZ R6, R20, R25 ;  /* 0x0000001914068220 */ /* 0x000fe20000410000 */
[----:B------:R-:W-:Y:S01]  /*4e90*/  @!P0 MOV R56, R133 ;  /* 0x0000008500388202 */ /* 0x000fe20000000f00 */
[----:B------:R-:W-:Y:S02]  /*4ea0*/  @!P0 IMAD.U32 R40, R59, 0x10000, RZ ;  /* 0x000100003b288824 */ /* 0x000fe400078e00ff */
[----:B------:R-:W-:Y:S01]  /*4eb0*/  @!P0 FMUL.FTZ R7, R21, R24 ;  /* 0x0000001815078220 */ /* 0x000fe20000410000 */
[----:B------:R-:W-:Y:S02]  /*4ec0*/  @!P0 IMAD.U32 R47, R51, 0x10000, RZ ;  /* 0x00010000332f8824 */ /* 0x000fe400078e00ff */
[----:B------:R-:W-:Y:S01]  /*4ed0*/  @!P0 FFMA.FTZ R4, R39, R44, R4 ;  /* 0x0000002c27048223 */ /* 0x000fe20000010004 */
[----:B------:R-:W-:Y:S01]  /*4ee0*/  @!P0 FMUL.FTZ R8, R23, R16 ;  /* 0x0000001017088220 */ /* 0x000fe20000410000 */
[----:B------:R-:W-:Y:S01]  /*4ef0*/  @!P0 FFMA.FTZ R5, R38, R45, R5 ;  /* 0x0000002d26058223 */ /* 0x000fe20000010005 */
[----:B------:R-:W-:Y:S01]  /*4f00*/  @!P0 FFMA.FTZ R6, R41, R46, R6 ;  /* 0x0000002e29068223 */ /* 0x000fe20000010006 */
[----:B------:R-:W-:Y:S01]  /*4f10*/  @!P0 FFMA.FTZ R7, R40, R47, R7 ;  /* 0x0000002f28078223 */ /* 0x000fe20000010007 */
[----:B------:R-:W-:Y:S01]  /*4f20*/  @!P0 FFMA.FTZ R8, R43, R48, R8 ;  /* 0x000000302b088223 */ /* 0x000fe20000010008 */
[----:B------:R-:W-:Y:S02]  /*4f30*/  @!P0 F2FP.BF16.F32.PACK_AB R134, R4, R3 ;  /* 0x000000030486823e */ /* 0x000fe400000010ff */
[----:B------:R-:W-:Y:S02]  /*4f40*/  @!P0 F2FP.BF16.F32.PACK_AB R135, R6, R5 ;  /* 0x000000050687823e */ /* 0x000fe400000010ff */
[----:B------:R-:W-:Y:S01]  /*4f50*/  @!P0 F2FP.BF16.F32.PACK_AB R136, R8, R7 ;  /* 0x000000070888823e */ /* 0x000fe200000010ff */
[----:B------:R-:W-:Y:S01]  /*4f60*/  @!P0 IMAD.MOV.U32 R57, RZ, RZ, R134 ;  /* 0x000000ffff398224 */ /* 0x000fe200078e0086 */
[----:B------:R-:W-:Y:S03]  /*4f70*/  @!P0 MOV R58, R135 ;  /* 0x00000087003a8202 */ /* 0x000fe60000000f00 */
[----:B------:R-:W-:Y:S05]  /*4f80*/  @!P0 IMAD.MOV.U32 R59, RZ, RZ, R136 ;  /* 0x000000ffff3b8224 */ /* 0x000fea00078e0088 */
[----:B------:R3:W-:Y:S02]  /*4f90*/  STG.E.128 desc[UR6][R80.64], R56 ;  /* 0x0000003850007986 */ /* 0x0007e4000c101d06 */
.L_x_677:
[----:B------:R-:W-:Y:S05]  /*4fa0*/  BSYNC.RECONVERGENT B0 ;  /* 0x0000000000007941 */ /* 0x000fea0003800200 */
.L_x_676:
[----:B------:R-:W-:Y:S01]  /*4fb0*/  ISETP.NE.AND P0, PT, R132, RZ, PT ;  /* 0x000000ff8400720c */ /* 0x000fe20003f05270 */
[----:B------:R-:W-:Y:S11]  /*4fc0*/  BSSY.RECONVERGENT B0, `(.L_x_678) ;  /* 0x0000057000007945 */ /* 0x000ff60003800200 */
[----:B------:R-:W-:Y:S01]  /*4fd0*/  @!UPT UIADD3 URZ, UPT, UPT, URZ, URZ, URZ ;  /* 0x000000fffffff290 */ /* 0x000fe2000fffe0ff */
[----:B------:R-:W-:Y:S05]  /*4fe0*/  @P0 BRA `(.L_x_679) ;  /* 0x0000000400500947 */ /* 0x000fea0003800000 */
[----:B------:R-:W-:Y:S01]  /*4ff0*/  ISETP.GE.AND P0, PT, R148, R15, PT ;  /* 0x0000000f9400720c */ /* 0x000fe20003f06270 */
[----:B---3--:R-:W3:Y:S11]  /*5000*/  LDG.E.128 R56, desc[UR6][R18.64] ;  /* 0x0000000612387981 */ /* 0x008ef6000c1e1d00 */
[----:B------:R-:W-:Y:S01]  /*5010*/  @!UPT UIADD3 URZ, UPT, UPT, URZ, URZ, URZ ;  /* 0x000000fffffff290 */ /* 0x000fe2000fffe0ff */
[----:B------:R-:W-:Y:S01]  /*5020*/  @!P0 SEL R132, R14, RZ, P1 ;  /* 0x000000ff0e848207 */ /* 0x000fe20000800000 */
[----:B------:R-:W-:Y:S01]  /*5030*/  @!P0 IMAD.WIDE R36, R17, 0x2, R18 ;  /* 0x0000000211248825 */ /* 0x000fe200078e0212 */
[----:B------:R-:W-:Y:S02]  /*5040*/  @!P0 SEL R133, R125, RZ, P1 ;  /* 0x000000ff7d858207 */ /* 0x000fe40000800000 */
[----:B------:R-:W-:Y:S02]  /*5050*/  @!P0 IADD3 R135, P2, PT, R111, R132, RZ ;  /* 0x000000846f878210 */ /* 0x000fe40007f5e0ff */
[----:B------:R-:W4:Y:S03]  /*5060*/  @!P0 LDG.E.128 R20, desc[UR6][R36.64] ;  /* 0x0000000624148981 */ /* 0x000f26000c1e1d00 */
[----:B------:R-:W-:Y:S02]  /*5070*/  @!P0 IMAD.X R132, R100, 0x1, R133, P2 ;  /* 0x0000000164848824 */ /* 0x000fe400010e0685 */
[C---:B------:R-:W-:Y:S03]  /*5080*/  @!P0 IMAD.SHL.U32 R133, R135.reuse, 0x2, RZ ;  /* 0x0000000287858824 */ /* 0x040fe600078e00ff */
[----:B------:R-:W-:Y:S02]  /*5090*/  @!P0 SHF.L.U64.HI R132, R135, 0x1, R132 ;  /* 0x0000000187848819 */ /* 0x000fe40000010284 */
[C---:B------:R-:W-:Y:S04]  /*50a0*/  @!P0 IADD3 R136, P2, PT, R133.reuse, R84, RZ ;  /* 0x0000005485888210 */ /* 0x040fe80007f5e0ff */
[C---:B------:R-:W-:Y:S02]  /*50b0*/  @!P0 IADD3.X R137, PT, PT, R132.reuse, R85, RZ, P2, !PT ;  /* 0x0000005584898210 */ /* 0x040fe400017fe4ff */
[----:B------:R-:W-:Y:S05]  /*50c0*/  @!P0 IADD3 R38, P2, PT, R133, R86, RZ ;  /* 0x0000005685268210 */ /* 0x000fea0007f5e0ff */
[----:B------:R-:W-:Y:S01]  /*50d0*/  @!P0 IMAD.X R39, R132, 0x1, R87, P2 ;  /* 0x0000000184278824 */ /* 0x000fe200010e0657 */
[----:B------:R-:W-:Y:S01]  /*50e0*/  PLOP3.LUT P2, PT, PT, PT, PT, 0x80, 0x8 ;  /* 0x000000000008781c */ /* 0x000fe20003f4f070 */
[----:B------:R-:W5:Y:S01]  /*50f0*/  @!P0 LDG.E.128 R132, desc[UR6][R136.64] ;  /* 0x0000000688848981 */ /* 0x000f62000c1e1d00 */
[----:B------:R-:W-:Y:S07]  /*5100*/  @!P0 PLOP3.LUT P2, PT, P1, PT, PT, 0x80, 0x8 ;  /* 0x000000000008881c */ /* 0x000fee0000f4f070 */
[----:B------:R1:W2:Y:S01]  /*5110*/  @!P0 LDG.E.128 R48, desc[UR6][R38.64] ;  /* 0x0000000626308981 */ /* 0x0002a2000c1e1d00 */
[C---:B---3--:R-:W-:Y:S01]  /*5120*/  @!P0 LOP3.LUT R41, R56.reuse, 0xffff0000, RZ, 0xc0, !PT ;  /* 0xffff000038298812 */ /* 0x048fe200078ec0ff */
[----:B-1----:R-:W-:Y:S01]  /*5130*/  @!P0 IMAD.U32 R39, R56, 0x10000, RZ ;  /* 0x0001000038278824 */ /* 0x002fe200078e00ff */
[----:B------:R-:W-:Y:S02]  /*5140*/  @!P0 SHF.L.U32 R42, R57, 0x10, RZ ;  /* 0x00000010392a8819 */ /* 0x000fe400000006ff */
[C---:B----4-:R-:W-:Y:S01]  /*5150*/  @!P0 LOP3.LUT R33, R20.reuse, 0xffff0000, RZ, 0xc0, !PT ;  /* 0xffff000014218812 */ /* 0x050fe200078ec0ff */
[----:B------:R-:W-:Y:S01]  /*5160*/  @!P0 IMAD.U32 R35, R20, 0x10000, RZ ;  /* 0x0001000014238824 */ /* 0x000fe200078e00ff */
[C---:B------:R-:W-:Y:S01]  /*5170*/  @!P0 SHF.L.U32 R31, R21.reuse, 0x10, RZ ;  /* 0x00000010151f8819 */ /* 0x040fe200000006ff */
[C---:B------:R-:W-:Y:S01]  /*5180*/  @!P0 IMAD.U32 R29, R22.reuse, 0x10000, RZ ;  /* 0x00010000161d8824 */ /* 0x040fe200078e00ff */
[----:B------:R-:W-:Y:S02]  /*5190*/  @!P0 LOP3.LUT R32, R21, 0xffff0000, RZ, 0xc0, !PT ;  /* 0xffff000015208812 */ /* 0x000fe400078ec0ff */
[----:B------:R-:W-:Y:S02]  /*51a0*/  @!P0 LOP3.LUT R20, R22, 0xffff0000, RZ, 0xc0, !PT ;  /* 0xffff000016148812 */ /* 0x000fe400078ec0ff */
[C---:B------:R-:W-:Y:S02]  /*51b0*/  @!P0 SHF.L.U32 R21, R23.reuse, 0x10, RZ ;  /* 0x0000001017158819 */ /* 0x040fe400000006ff */
        /* <DEDUP_REMOVED lines=9> */
[C---:B------:R-:W-:Y:S01]  /*5250*/  @!P0 SHF.L.U32 R24, R135.reuse, 0x10, RZ ;  /* 0x0000001087188819 */ /* 0x040fe200000006ff */
[C---:B--2---:R-:W-:Y:S01]  /*5260*/  @!P0 IMAD.U32 R38, R48.reuse, 0x10000, RZ ;  /* 0x0001000030268824 */ /* 0x044fe200078e00ff */
[----:B------:R-:W-:Y:S01]  /*5270*/  @!P0 LOP3.LUT R16, R135, 0xffff0000, RZ, 0xc0, !PT ;  /* 0xffff000087108812 */ /* 0x000fe200078ec0ff */
[----:B------:R-:W-:Y:S01]  /*5280*/  @!P0 FMUL.FTZ R0, R35, R34 ;  /* 0x0000002223008220 */ /* 0x000fe20000410000 */
[----:B------:R-:W-:Y:S01]  /*5290*/  @!P0 LOP3.LUT R40, R48, 0xffff0000, RZ, 0xc0, !PT ;  /* 0xffff000030288812 */ /* 0x000fe200078ec0ff */
[----:B------:R-:W-:Y:S01]  /*52a0*/  @!P2 FADD.FTZ R28, -R28, -RZ ;  /* 0x800000ff1c1ca221 */ /* 0x000fe20000010100 */
[----:B------:R-:W-:Y:S01]  /*52b0*/  @!P0 SHF.L.U32 R43, R49, 0x10, RZ ;  /* 0x00000010312b8819 */ /* 0x000fe200000006ff */
[----:B------:R-:W-:Y:S01]  /*52c0*/  @!P0 FMUL.FTZ R2, R33, R30 ;  /* 0x0000001e21028220 */ /* 0x000fe20000410000 */
[----:B------:R-:W-:Y:S01]  /*52d0*/  @!P0 LOP3.LUT R44, R49, 0xffff0000, RZ, 0xc0, !PT ;  /* 0xffff0000312c8812 */ /* 0x000fe200078ec0ff */
[----:B------:R-:W-:Y:S01]  /*52e0*/  @!P2 FADD.FTZ R27, -R27, -RZ ;  /* 0x800000ff1b1ba221 */ /* 0x000fe20000010100 */
[----:B------:R-:W-:Y:S01]  /*52f0*/  @!P0 LOP3.LUT R46, R50, 0xffff0000, RZ, 0xc0, !PT ;  /* 0xffff0000322e8812 */ /* 0x000fe200078ec0ff */
[----:B------:R-:W-:Y:S01]  /*5300*/  @!P2 FADD.FTZ R26, -R26, -RZ ;  /* 0x800000ff1a1aa221 */ /* 0x000fe20000010100 */
[----:B------:R-:W-:Y:S01]  /*5310*/  @!P0 SHF.L.U32 R47, R51, 0x10, RZ ;  /* 0x00000010332f8819 */ /* 0x000fe200000006ff */
[----:B------:R-:W-:Y:S01]  /*5320*/  @!P0 FFMA.FTZ R0, R39, R38, R0 ;  /* 0x0000002627008223 */ /* 0x000fe20000010000 */
[----:B------:R-:W-:Y:S01]  /*5330*/  @!P0 LOP3.LUT R39, R57, 0xffff0000, RZ, 0xc0, !PT ;  /* 0xffff000039278812 */ /* 0x000fe200078ec0ff */
[----:B------:R-:W-:Y:S01]  /*5340*/  @!P0 FMUL.FTZ R3, R31, R28 ;  /* 0x0000001c1f038220 */ /* 0x000fe20000410000 */
[----:B------:R-:W-:Y:S01]  /*5350*/  @!P0 LOP3.LUT R48, R51, 0xffff0000, RZ, 0xc0, !PT ;  /* 0xffff000033308812 */ /* 0x000fe200078ec0ff */
[----:B------:R-:W-:Y:S01]  /*5360*/  @!P2 FADD.FTZ R25, -R25, -RZ ;  /* 0x800000ff1919a221 */ /* 0x000fe20000010100 */
[----:B------:R-:W-:Y:S01]  /*5370*/  @!P2 FADD.FTZ R24, -R24, -RZ ;  /* 0x800000ff1818a221 */ /* 0x000fe20000010100 */
[----:B------:R-:W-:Y:S01]  /*5380*/  @!P0 FFMA.FTZ R2, R41, R40, R2 ;  /* 0x0000002829028223 */ /* 0x000fe20000010002 */
[----:B------:R-:W-:Y:S01]  /*5390*/  @!P0 LOP3.LUT R41, R58, 0xffff0000, RZ, 0xc0, !PT ;  /* 0xffff00003a298812 */ /* 0x000fe200078ec0ff */
[----:B------:R-:W-:Y:S01]  /*53a0*/  @!P0 FMUL.FTZ R4, R32, R27 ;  /* 0x0000001b20048220 */ /* 0x000fe20000410000 */
[----:B------:R-:W-:Y:S01]  /*53b0*/  @!P0 SHF.L.U32 R40, R59, 0x10, RZ ;  /* 0x000000103b288819 */ /* 0x000fe200000006ff */
[----:B------:R-:W-:Y:S01]  /*53c0*/  @!P2 FADD.FTZ R16, -R16, -RZ ;  /* 0x800000ff1010a221 */ /* 0x000fe20000010100 */
[----:B------:R-:W-:Y:S01]  /*53d0*/  @!P0 F2FP.BF16.F32.PACK_AB R132, R2, R0 ;  /* 0x000000000284823e */ /* 0x000fe200000010ff */
[----:B------:R-:W-:Y:S02]  /*53e0*/  @!P0 IMAD.U32 R38, R58, 0x10000, RZ ;  /* 0x000100003a268824 */ /* 0x000fe400078e00ff */
[----:B------:R-:W-:Y:S01]  /*53f0*/  @!P0 FMUL.FTZ R5, R29, R26 ;  /* 0x0000001a1d058220 */ /* 0x000fe20000410000 */
[----:B------:R-:W-:Y:S02]  /*5400*/  @!P0 IMAD.U32 R45, R50, 0x10000, RZ ;  /* 0x00010000322d8824 */ /* 0x000fe400078e00ff */
[----:B------:R-:W-:Y:S01]  /*5410*/  @!P0 FFMA.FTZ R3, R42, R43, R3 ;  /* 0x0000002b2a038223 */ /* 0x000fe20000010003 */
[----:B------:R-:W-:Y:S01]  /*5420*/  @!P0 LOP3.LUT R43, R59, 0xffff0000, RZ, 0xc0, !PT ;  /* 0xffff00003b2b8812 */ /* 0x000fe200078ec0ff */
[----:B------:R-:W-:Y:S01]  /*5430*/  @!P0 FMUL.FTZ R6, R20, R25 ;  /* 0x0000001914068220 */ /* 0x000fe20000410000 */
[----:B------:R-:W-:Y:S01]  /*5440*/  @!P0 FMUL.FTZ R7, R21, R24 ;  /* 0x0000001815078220 */ /* 0x000fe20000410000 */
[----:B------:R-:W-:Y:S01]  /*5450*/  @!P0 FFMA.FTZ R4, R39, R44, R4 ;  /* 0x0000002c27048223 */ /* 0x000fe20000010004 */
[----:B------:R-:W-:Y:S01]  /*5460*/  @!P0 FMUL.FTZ R8, R23, R16 ;  /* 0x0000001017088220 */ /* 0x000fe20000410000 */
[----:B------:R-:W-:Y:S01]  /*5470*/  @!P0 FFMA.FTZ R5, R38, R45, R5 ;  /* 0x0000002d26058223 */ /* 0x000fe20000010005 */
[----:B------:R-:W-:Y:S01]  /*5480*/  @!P0 FFMA.FTZ R6, R41, R46, R6 ;  /* 0x0000002e29068223 */ /* 0x000fe20000010006 */
[----:B------:R-:W-:Y:S01]  /*5490*/  @!P0 FFMA.FTZ R7, R40, R47, R7 ;  /* 0x0000002f28078223 */ /* 0x000fe20000010007 */
[----:B------:R-:W-:Y:S01]  /*54a0*/  @!P0 F2FP.BF16.F32.PACK_AB R133, R4, R3 ;  /* 0x000000030485823e */ /* 0x000fe200000010ff */
[----:B------:R-:W-:Y:S01]  /*54b0*/  @!P0 FFMA.FTZ R8, R43, R48, R8 ;  /* 0x000000302b088223 */ /* 0x000fe20000010008 */
[----:B------:R-:W-:Y:S01]  /*54c0*/  @!P0 IMAD.MOV.U32 R56, RZ, RZ, R132 ;  /* 0x000000ffff388224 */ /* 0x000fe200078e0084 */
[----:B------:R-:W-:Y:S02]  /*54d0*/  @!P0 F2FP.BF16.F32.PACK_AB R134, R6, R5 ;  /* 0x000000050686823e */ /* 0x000fe400000010ff */
[----:B------:R-:W-:Y:S02]  /*54e0*/  @!P0 MOV R57, R133 ;  /* 0x0000008500398202 */ /* 0x000fe40000000f00 */
[----:B------:R-:W-:Y:S01]  /*54f0*/  @!P0 F2FP.BF16.F32.PACK_AB R135, R8, R7 ;  /* 0x000000070887823e */ /* 0x000fe200000010ff */
[----:B------:R-:W-:Y:S03]  /*5500*/  @!P0 IMAD.MOV.U32 R58, RZ, RZ, R134 ;  /* 0x000000ffff3a8224 */ /* 0x000fe600078e0086 */
[----:B------:R-:W-:Y:S05]  /*5510*/  @!P0 MOV R59, R135 ;  /* 0x00000087003b8202 */ /* 0x000fea0000000f00 */
[----:B------:R4:W-:Y:S02]  /*5520*/  STG.E.128 desc[UR6][R130.64], R56 ;  /* 0x0000003882007986 */ /* 0x0009e4000c101d06 */
.L_x_679:
[----:B------:R-:W-:Y:S05]  /*5530*/  BSYNC.RECONVERGENT B0 ;  /* 0x0000000000007941 */ /* 0x000fea0003800200 */
.L_x_678:
[----:B------:R-:W-:Y:S04]  /*5540*/  BSSY.RECONVERGENT B0, `(.L_x_680) ;  /* 0x000005c000007945 */ /* 0x000fe80003800200 */
[----:B------:R-:W-:Y:S05]  /*5550*/  @P5 BRA `(.L_x_681) ;  /* 0x0000000400685947 */ /* 0x000fea0003800000 */
[----:B------:R-:W5:Y:S02]  /*5560*/  LDC.64 R132, c[0x0][0x4a8] ;  /* 0x00012a00ff847b82 */ /* 0x000f640000000a00 */
[C---:B-----5:R-:W-:Y:S04]  /*5570*/  LEA R36, P0, R132.reuse, R18, 0x6 ;  /* 0x0000001284247211 */ /* 0x060fe800078030ff */
[----:B------:R-:W-:Y:S02]  /*5580*/  LEA.HI.X R37, R132, R19, R133, 0x6, P0 ;  /* 0x0000001384257211 */ /* 0x000fe400000f3485 */
[----:B------:R-:W5:Y:S03]  /*5590*/  LDC.64 R132, c[0x0][0x3b8] ;  /* 0x0000ee00ff847b82 */ /* 0x000f660000000a00 */
[----:B---34-:R-:W3:Y:S01]  /*55a0*/  LDG.E.128 R56, desc[UR6][R36.64] ;  /* 0x0000000624387981 */ /* 0x018ee2000c1e1d00 */
[C---:B-----5:R-:W-:Y:S04]  /*55b0*/  LEA R136, P0, R132.reuse, R130, 0x6 ;  /* 0x0000008284887211 */ /* 0x060fe800078030ff */
[----:B------:R-:W-:Y:S02]  /*55c0*/  LEA.HI.X R137, R132, R131, R133, 0x6, P0 ;  /* 0x0000008384897211 */ /* 0x000fe400000f3485 */
[----:B------:R-:W-:Y:S11]  /*55d0*/  ISETP.GE.AND P0, PT, R148, R15, PT ;  /* 0x0000000f9400720c */ /* 0x000ff60003f06270 */
[----:B------:R-:W-:Y:S02]  /*55e0*/  @!UPT UIADD3 URZ, UPT, UPT, URZ, URZ, URZ ;  /* 0x000000fffffff290 */ /* 0x000fe4000fffe0ff */
[----:B------:R-:W-:Y:S01]  /*55f0*/  @!P0 SEL R135, R14, RZ, P1 ;  /* 0x000000ff0e878207 */ /* 0x000fe20000800000 */
[----:B------:R-:W-:Y:S01]  /*5600*/  @!P0 IMAD.WIDE R38, R17, 0x2, R36 ;  /* 0x0000000211268825 */ /* 0x000fe200078e0224 */
[----:B------:R-:W-:Y:S02]  /*5610*/  @!P0 SEL R132, R125, RZ, P1 ;  /* 0x000000ff7d848207 */ /* 0x000fe40000800000 */
[----:B------:R-:W-:Y:S02]  /*5620*/  @!P0 IADD3 R135, P2, PT, R106, R135, RZ ;  /* 0x000000876a878210 */ /* 0x000fe40007f5e0ff */
[----:B------:R-:W4:Y:S03]  /*5630*/  @!P0 LDG.E.128 R20, desc[UR6][R38.64] ;  /* 0x0000000626148981 */ /* 0x000f26000c1e1d00 */
[----:B------:R-:W-:Y:S02]  /*5640*/  @!P0 IMAD.SHL.U32 R133, R135, 0x2, RZ ;  /* 0x0000000287858824 */ /* 0x000fe400078e00ff */
[----:B------:R-:W-:Y:S03]  /*5650*/  @!P0 IMAD.X R132, R99, 0x1, R132, P2 ;  /* 0x0000000163848824 */ /* 0x000fe600010e0684 */
[----:B------:R-:W-:Y:S02]  /*5660*/  @!P0 IADD3 R138, P2, PT, R133, R84, RZ ;  /* 0x00000054858a8210 */ /* 0x000fe40007f5e0ff */
[----:B------:R-:W-:Y:S04]  /*5670*/  @!P0 SHF.L.U64.HI R132, R135, 0x1, R132 ;  /* 0x0000000187848819 */ /* 0x000fe80000010284 */
[C---:B------:R-:W-:Y:S02]  /*5680*/  @!P0 IADD3.X R139, PT, PT, R132.reuse, R85, RZ, P2, !PT ;  /* 0x00000055848b8210 */ /* 0x040fe400017fe4ff */
[----:B------:R-:W-:Y:S05]  /*5690*/  @!P0 IADD3 R40, P2, PT, R133, R86, RZ ;  /* 0x0000005685288210 */ /* 0x000fea0007f5e0ff */
[----:B------:R-:W-:Y:S01]  /*56a0*/  @!P0 IMAD.X R41, R132, 0x1, R87, P2 ;  /* 0x0000000184298824 */ /* 0x000fe200010e0657 */
[----:B------:R-:W-:Y:S01]  /*56b0*/  PLOP3.LUT P2, PT, PT, PT, PT, 0x80, 0x8 ;  /* 0x000000000008781c */ /* 0x000fe20003f4f070 */
[----:B------:R-:W5:Y:S01]  /*56c0*/  @!P0 LDG.E.128 R132, desc[UR6][R138.64] ;  /* 0x000000068a848981 */ /* 0x000f62000c1e1d00 */
[----:B------:R-:W-:Y:S07]  /*56d0*/  @!P0 PLOP3.LUT P2, PT, P1, PT, PT, 0x80, 0x8 ;  /* 0x000000000008881c */ /* 0x000fee0000f4f070 */
[----:B------:R3:W2:Y:S02]  /*56e0*/  @!P0 LDG.E.128 R48, desc[UR6][R40.64] ;  /* 0x0000000628308981 */ /* 0x0006a4000c1e1d00 */
[C---:B---3--:R-:W-:Y:S01]  /*56f0*/  @!P0 SHF.L.U32 R41, R56.reuse, 0x10, RZ ;  /* 0x0000001038298819 */ /* 0x048fe200000006ff */
[----:B------:R-:W-:Y:S01]  /*5700*/  @!P0 IMAD.U32 R44, R57, 0x10000, RZ ;  /* 0x00010000392c8824 */ /* 0x000fe200078e00ff */
[----:B------:R-:W-:Y:S02]  /*5710*/  @!P0 LOP3.LUT R43, R56, 0xffff0000, RZ, 0xc0, !PT ;  /* 0xffff0000382b8812 */ /* 0x000fe400078ec0ff */
[C---:B----4-:R-:W-:Y:S01]  /*5720*/  @!P0 SHF.L.U32 R35, R20.reuse, 0x10, RZ ;  /* 0x0000001014238819 */ /* 0x050fe200000006ff */
[C---:B------:R-:W-:Y:S01]  /*5730*/  @!P0 IMAD.U32 R31, R21.reuse, 0x10000, RZ ;  /* 0x00010000151f8824 */ /* 0x040fe200078e00ff */
[----:B------:R-:W-:Y:S01]  /*5740*/  @!P0 LOP3.LUT R33, R20, 0xffff0000, RZ, 0xc0, !PT ;  /* 0xffff000014218812 */ /* 0x000fe200078ec0ff */
[C---:B-1----:R-:W-:Y:S01]  /*5750*/  @!P0 IMAD.U32 R29, R22.reuse, 0x10000, RZ ;  /* 0x00010000161d8824 */ /* 0x042fe200078e00ff */
        /* <DEDUP_REMOVED lines=12> */
[----:B------:R-:W-:Y:S01]  /*5820*/  @!P0 LOP3.LUT R16, R135, 0xffff0000, RZ, 0xc0, !PT ;  /* 0xffff000087108812 */ /* 0x000fe200078ec0ff */
[C---:B--2---:R-:W-:Y:S01]  /*5830*/  @!P0 IMAD.U32 R40, R48.reuse, 0x10000, RZ ;  /* 0x0001000030288824 */ /* 0x044fe200078e00ff */
[----:B------:R-:W-:Y:S01]  /*5840*/  @!P0 LOP3.LUT R42, R48, 0xffff0000, RZ, 0xc0, !PT ;  /* 0xffff0000302a8812 */ /* 0x000fe200078ec0ff */
[----:B------:R-:W-:Y:S01]  /*5850*/  @!P0 FMUL.FTZ R0, R35, R34 ;  /* 0x0000002223008220 */ /* 0x000fe20000410000 */
[----:B------:R-:W-:Y:S01]  /*5860*/  @!P0 LOP3.LUT R46, R49, 0xffff0000, RZ, 0xc0, !PT ;  /* 0xffff0000312e8812 */ /* 0x000fe200078ec0ff */
[----:B------:R-:W-:Y:S01]  /*5870*/  @!P2 FADD.FTZ R28, -R28, -RZ ;  /* 0x800000ff1c1ca221 */ /* 0x000fe20000010100 */
[----:B------:R-:W-:Y:S01]  /*5880*/  @!P0 LOP3.LUT R48, R50, 0xffff0000, RZ, 0xc0, !PT ;  /* 0xffff000032308812 */ /* 0x000fe200078ec0ff */
[----:B------:R-:W-:Y:S02]  /*5890*/  @!P0 IMAD.U32 R24, R135, 0x10000, RZ ;  /* 0x0001000087188824 */ /* 0x000fe400078e00ff */
[----:B------:R-:W-:Y:S01]  /*58a0*/  @!P0 FMUL.FTZ R2, R33, R30 ;  /* 0x0000001e21028220 */ /* 0x000fe20000410000 */
[----:B------:R-:W-:Y:S01]  /*58b0*/  @!P2 FADD.FTZ R27, -R27, -RZ ;  /* 0x800000ff1b1ba221 */ /* 0x000fe20000010100 */
[----:B------:R-:W-:Y:S01]  /*58c0*/  @!P2 FADD.FTZ R26, -R26, -RZ ;  /* 0x800000ff1a1aa221 */ /* 0x000fe20000010100 */
[----:B------:R-:W-:Y:S01]  /*58d0*/  @!P0 IMAD.U32 R45, R49, 0x10000, RZ ;  /* 0x00010000312d8824 */ /* 0x000fe200078e00ff */
[----:B------:R-:W-:Y:S01]  /*58e0*/  @!P0 SHF.L.U32 R49, R51, 0x10, RZ ;  /* 0x0000001033318819 */ /* 0x000fe200000006ff */
[----:B------:R-:W-:Y:S01]  /*58f0*/  @!P0 FFMA.FTZ R0, R41, R40, R0 ;  /* 0x0000002829008223 */ /* 0x000fe20000010000 */
[----:B------:R-:W-:Y:S01]  /*5900*/  @!P0 LOP3.LUT R41, R57, 0xffff0000, RZ, 0xc0, !PT ;  /* 0xffff000039298812 */ /* 0x000fe200078ec0ff */
[----:B------:R-:W-:Y:S01]  /*5910*/  @!P0 FMUL.FTZ R3, R31, R28 ;  /* 0x0000001c1f038220 */ /* 0x000fe20000410000 */
        /* <DEDUP_REMOVED lines=10> */
[----:B------:R-:W-:Y:S01]  /*59c0*/  @!P0 IMAD.U32 R47, R50, 0x10000, RZ ;  /* 0x00010000322f8824 */ /* 0x000fe200078e00ff */
[----:B------:R-:W-:Y:S01]  /*59d0*/  @!P0 LOP3.LUT R50, R51, 0xffff0000, RZ, 0xc0, !PT ;  /* 0xffff000033328812 */ /* 0x000fe200078ec0ff */
        /* <DEDUP_REMOVED lines=18> */
.L_x_681:
[----:B------:R-:W-:Y:S05]  /*5b00*/  BSYNC.RECONVERGENT B0 ;  /* 0x0000000000007941 */ /* 0x000fea0003800200 */
.L_x_680:
[----:B------:R-:W-:Y:S04]  /*5b10*/  BSSY.RECONVERGENT B0, `(.L_x_682) ;  /* 0x000005c000007945 */ /* 0x000fe80003800200 */
[----:B------:R-:W-:Y:S05]  /*5b20*/  @P6 BRA `(.L_x_683) ;  /* 0x0000000400686947 */ /* 0x000fea0003800000 */
[----:B------:R-:W5:Y:S02]  /*5b30*/  LDC.64 R132, c[0x0][0x4a8] ;  /* 0x00012a00ff847b82 */ /* 0x000f640000000a00 */
[C---:B-----5:R-:W-:Y:S04]  /*5b40*/  LEA R36, P0, R132.reuse, R18, 0x7 ;  /* 0x0000001284247211 */ /* 0x060fe800078038ff */
[----:B------:R-:W-:Y:S02]  /*5b50*/  LEA.HI.X R37, R132, R19, R133, 0x7, P0 ;  /* 0x0000001384257211 */ /* 0x000fe400000f3c85 */
[----:B------:R-:W5:Y:S03]  /*5b60*/  LDC.64 R132, c[0x0][0x3b8] ;  /* 0x0000ee00ff847b82 */ /* 0x000f660000000a00 */
[----:B-1-34-:R-:W3:Y:S01]  /*5b70*/  LDG.E.128 R56, desc[UR6][R36.64] ;  /* 0x0000000624387981 */ /* 0x01aee2000c1e1d00 */
        /* <DEDUP_REMOVED lines=85> */
.L_x_683:
[----:B------:R-:W-:Y:S05]  /*60d0*/  BSYNC.RECONVERGENT B0 ;  /* 0x0000000000007941 */ /* 0x000fea0003800200 */
.L_x_682:
[----:B------:R-:W-:Y:S04]  /*60e0*/  BSSY.RECONVERGENT B0, `(.L_x_684) ;  /* 0x000005e000007945 */ /* 0x000fe80003800200 */
[----:B------:R-:W-:Y:S05]  /*60f0*/  @P3 BRA `(.L_x_685) ;  /* 0x0000000400703947 */ /* 0x000fea0003800000 */
[----:B------:R-:W-:Y:S11]  /*6100*/  ISETP.GE.AND P0, PT, R148, R15, PT ;  /* 0x0000000f9400720c */ /* 0x000ff60003f06270 */
[----:B------:R-:W-:Y:S02]  /*6110*/  @!UPT UIADD3 URZ, UPT, UPT, URZ, URZ, URZ ;  /* 0x000000fffffff290 */ /* 0x000fe4000fffe0ff */
[----:B------:R-:W-:Y:S02]  /*6120*/  @!P0 SEL R135, R14, RZ, P1 ;  /* 0x000000ff0e878207 */ /* 0x000fe40000800000 */
[----:B------:R-:W-:Y:S02]  /*6130*/  @!P0 SEL R132, R125, RZ, P1 ;  /* 0x000000ff7d848207 */ /* 0x000fe40000800000 */
[----:B------:R-:W-:Y:S05]  /*6140*/  @!P0 IADD3 R135, P2, PT, R104, R135, RZ ;  /* 0x0000008768878210 */ /* 0x000fea0007f5e0ff */
[----:B------:R-:W-:Y:S02]  /*6150*/  @!P0 IMAD.SHL.U32 R133, R135, 0x2, RZ ;  /* 0x0000000287858824 */ /* 0x000fe400078e00ff */
[----:B------:R-:W-:Y:S03]  /*6160*/  @!P0 IMAD.X R132, R97, 0x1, R132, P2 ;  /* 0x0000000161848824 */ /* 0x000fe600010e0684 */
[----:B-1----:R-:W-:Y:S02]  /*6170*/  @!P0 IADD3 R136, P2, PT, R133, R84, RZ ;  /* 0x0000005485888210 */ /* 0x002fe40007f5e0ff */
[----:B------:R-:W-:Y:S04]  /*6180*/  @!P0 SHF.L.U64.HI R132, R135, 0x1, R132 ;  /* 0x0000000187848819 */ /* 0x000fe80000010284 */
[C---:B------:R-:W-:Y:S02]  /*6190*/  @!P0 IADD3.X R137, PT, PT, R132.reuse, R85, RZ, P2, !PT ;  /* 0x0000005584898210 */ /* 0x040fe400017fe4ff */
[----:B------:R-:W-:Y:S05]  /*61a0*/  @!P0 IADD3 R40, P2, PT, R133, R86, RZ ;  /* 0x0000005685288210 */ /* 0x000fea0007f5e0ff */
[----:B------:R-:W-:Y:S01]  /*61b0*/  @!P0 IMAD.X R41, R132, 0x1, R87, P2 ;  /* 0x0000000184298824 */ /* 0x000fe200010e0657 */
[----:B------:R-:W-:Y:S01]  /*61c0*/  PLOP3.LUT P2, PT, PT, PT, PT, 0x80, 0x8 ;  /* 0x000000000008781c */ /* 0x000fe20003f4f070 */
[----:B------:R-:W5:Y:S01]  /*61d0*/  @!P0 LDG.E.128 R132, desc[UR6][R136.64] ;  /* 0x0000000688848981 */ /* 0x000f62000c1e1d00 */
[----:B------:R-:W-:Y:S07]  /*61e0*/  @!P0 PLOP3.LUT P2, PT, P1, PT, PT, 0x80, 0x8 ;  /* 0x000000000008881c */ /* 0x000fee0000f4f070 */
[----:B------:R-:W2:Y:S01]  /*61f0*/  @!P0 LDG.E.128 R48, desc[UR6][R40.64] ;  /* 0x0000000628308981 */ /* 0x000ea2000c1e1d00 */
[C---:B-----5:R-:W-:Y:S01]  /*6200*/  @!P0 SHF.L.U32 R34, R132.reuse, 0x10, RZ ;  /* 0x0000001084228819 */ /* 0x060fe200000006ff */
[----:B------:R-:W-:Y:S01]  /*6210*/  @!P0 IMAD.U32 R28, R133, 0x10000, RZ ;  /* 0x00010000851c8824 */ /* 0x000fe200078e00ff */
[----:B------:R-:W-:Y:S01]  /*6220*/  @!P0 LOP3.LUT R30, R132, 0xffff0000, RZ, 0xc0, !PT ;  /* 0xffff0000841e8812 */ /* 0x000fe200078ec0ff */
[----:B------:R-:W-:Y:S01]  /*6230*/  @!P0 IMAD.U32 R24, R135, 0x10000, RZ ;  /* 0x0001000087188824 */ /* 0x000fe200078e00ff */
[----:B------:R-:W-:Y:S01]  /*6240*/  @!P0 LOP3.LUT R27, R133, 0xffff0000, RZ, 0xc0, !PT ;  /* 0xffff0000851b8812 */ /* 0x000fe200078ec0ff */
[----:B------:R-:W-:Y:S01]  /*6250*/  @!P2 FADD.FTZ R34, -R34, -RZ ;  /* 0x800000ff2222a221 */ /* 0x000fe20000010100 */
[----:B------:R-:W-:Y:S01]  /*6260*/  @!P0 SHF.L.U32 R26, R134, 0x10, RZ ;  /* 0x00000010861a8819 */ /* 0x000fe200000006ff */
[----:B------:R-:W1:Y:S01]  /*6270*/  LDC.64 R132, c[0x0][0x4a8] ;  /* 0x00012a00ff847b82 */ /* 0x000e620000000a00 */
[C---:B--2---:R-:W-:Y:S01]  /*6280*/  @!P0 LOP3.LUT R42, R48.reuse, 0xffff0000, RZ, 0xc0, !PT ;  /* 0xffff0000302a8812 */ /* 0x044fe200078ec0ff */
[----:B------:R-:W-:Y:S01]  /*6290*/  @!P0 IMAD.U32 R40, R48, 0x10000, RZ ;  /* 0x0001000030288824 */ /* 0x000fe200078e00ff */
[C---:B------:R-:W-:Y:S01]  /*62a0*/  @!P0 SHF.L.U32 R45, R49.reuse, 0x10, RZ ;  /* 0x00000010312d8819 */ /* 0x040fe200000006ff */
[----:B------:R-:W-:Y:S01]  /*62b0*/  @!P2 FADD.FTZ R30, -R30, -RZ ;  /* 0x800000ff1e1ea221 */ /* 0x000fe20000010100 */
[----:B------:R-:W-:Y:S01]  /*62c0*/  @!P0 LOP3.LUT R46, R49, 0xffff0000, RZ, 0xc0, !PT ;  /* 0xffff0000312e8812 */ /* 0x000fe200078ec0ff */
[----:B------:R-:W-:Y:S01]  /*62d0*/  @!P2 FADD.FTZ R28, -R28, -RZ ;  /* 0x800000ff1c1ca221 */ /* 0x000fe20000010100 */
[----:B------:R-:W-:Y:S01]  /*62e0*/  @!P0 LOP3.LUT R25, R134, 0xffff0000, RZ, 0xc0, !PT ;  /* 0xffff000086198812 */ /* 0x000fe200078ec0ff */
[----:B------:R-:W-:Y:S01]  /*62f0*/  @!P2 FADD.FTZ R27, -R27, -RZ ;  /* 0x800000ff1b1ba221 */ /* 0x000fe20000010100 */
[----:B------:R-:W-:Y:S01]  /*6300*/  @!P0 LOP3.LUT R16, R135, 0xffff0000, RZ, 0xc0, !PT ;  /* 0xffff000087108812 */ /* 0x000fe200078ec0ff */
[----:B------:R-:W-:Y:S01]  /*6310*/  @!P2 FADD.FTZ R26, -R26, -RZ ;  /* 0x800000ff1a1aa221 */ /* 0x000fe20000010100 */
[----:B------:R-:W-:Y:S01]  /*6320*/  @!P0 LOP3.LUT R48, R50, 0xffff0000, RZ, 0xc0, !PT ;  /* 0xffff000032308812 */ /* 0x000fe200078ec0ff */
[----:B------:R-:W-:Y:S01]  /*6330*/  @!P2 FADD.FTZ R25, -R25, -RZ ;  /* 0x800000ff1919a221 */ /* 0x000fe20000010100 */
[C---:B------:R-:W-:Y:S01]  /*6340*/  @!P0 SHF.L.U32 R49, R51.reuse, 0x10, RZ ;  /* 0x0000001033318819 */ /* 0x040fe200000006ff */
[----:B------:R-:W-:Y:S01]  /*6350*/  @!P2 FADD.FTZ R24, -R24, -RZ ;  /* 0x800000ff1818a221 */ /* 0x000fe20000010100 */
[----:B------:R-:W-:Y:S01]  /*6360*/  @!P2 FADD.FTZ R16, -R16, -RZ ;  /* 0x800000ff1010a221 */ /* 0x000fe20000010100 */
[----:B------:R-:W-:Y:S01]  /*6370*/  @!P0 IMAD.U32 R47, R50, 0x10000, RZ ;  /* 0x00010000322f8824 */ /* 0x000fe200078e00ff */
[----:B------:R-:W-:Y:S01]  /*6380*/  @!P0 LOP3.LUT R50, R51, 0xffff0000, RZ, 0xc0, !PT ;  /* 0xffff000033328812 */ /* 0x000fe200078ec0ff */
[----:B-1----:R-:W-:Y:S04]  /*6390*/  IMAD.WIDE.U32 R36, R132, 0xc0, R18 ;  /* 0x000000c084247825 */ /* 0x002fe800078e0012 */
[----:B------:R-:W-:Y:S05]  /*63a0*/  IMAD R133, R133, 0xc0, RZ ;  /* 0x000000c085857824 */ /* 0x000fea00078e02ff */
[----:B------:R-:W-:Y:S03]  /*63b0*/  IADD3 R37, PT, PT, R133, R37, RZ ;  /* 0x0000002585257210 */ /* 0x000fe60007ffe0ff */
[----:B------:R-:W-:Y:S02]  /*63c0*/  @!P0 IMAD.WIDE R38, R17, 0x2, R36 ;  /* 0x0000000211268825 */ /* 0x000fe400078e0224 */
[----:B---34-:R-:W2:Y:S08]  /*63d0*/  LDG.E.128 R56, desc[UR6][R36.64] ;  /* 0x0000000624387981 */ /* 0x018eb0000c1e1d00 */
[----:B------:R-:W3:Y:S01]  /*63e0*/  @!P0 LDG.E.128 R20, desc[UR6][R38.64] ;  /* 0x0000000626148981 */ /* 0x000ee2000c1e1d00 */
[C---:B--2---:R-:W-:Y:S01]  /*63f0*/  @!P0 LOP3.LUT R43, R56.reuse, 0xffff0000, RZ, 0xc0, !PT ;  /* 0xffff0000382b8812 */ /* 0x044fe200078ec0ff */
[----:B------:R-:W-:Y:S01]  /*6400*/  @!P0 IMAD.U32 R41, R56, 0x10000, RZ ;  /* 0x0001000038298824 */ /* 0x000fe200078e00ff */
[----:B------:R-:W-:Y:S02]  /*6410*/  @!P0 SHF.L.U32 R44, R57, 0x10, RZ ;  /* 0x00000010392c8819 */ /* 0x000fe400000006ff */
[C---:B---3--:R-:W-:Y:S01]  /*6420*/  @!P0 LOP3.LUT R33, R20.reuse, 0xffff0000, RZ, 0xc0, !PT ;  /* 0xffff000014218812 */ /* 0x048fe200078ec0ff */
[----:B------:R-:W-:Y:S01]  /*6430*/  @!P0 IMAD.U32 R35, R20, 0x10000, RZ ;  /* 0x0001000014238824 */ /* 0x000fe200078e00ff */
[C---:B------:R-:W-:Y:S01]  /*6440*/  @!P0 SHF.L.U32 R31, R21.reuse, 0x10, RZ ;  /* 0x00000010151f8819 */ /* 0x040fe200000006ff */
[C---:B------:R-:W-:Y:S01]  /*6450*/  @!P0 IMAD.U32 R29, R22.reuse, 0x10000, RZ ;  /* 0x00010000161d8824 */ /* 0x040fe200078e00ff */
[----:B------:R-:W-:Y:S01]  /*6460*/  @!P0 LOP3.LUT R32, R21, 0xffff0000, RZ, 0xc0, !PT ;  /* 0xffff000015208812 */ /* 0x000fe200078ec0ff */
[----:B------:R-:W-:Y:S01]  /*6470*/  @!P0 FMUL.FTZ R0, R35, R34 ;  /* 0x0000002223008220 */ /* 0x000fe20000410000 */
[----:B------:R-:W-:Y:S01]  /*6480*/  @!P0 LOP3.LUT R20, R22, 0xffff0000, RZ, 0xc0, !PT ;  /* 0xffff000016148812 */ /* 0x000fe200078ec0ff */
[----:B------:R-:W-:Y:S01]  /*6490*/  @!P0 FMUL.FTZ R2, R33, R30 ;  /* 0x0000001e21028220 */ /* 0x000fe20000410000 */
[----:B------:R-:W-:Y:S01]  /*64a0*/  @!P0 SHF.L.U32 R21, R23, 0x10, RZ ;  /* 0x0000001017158819 */ /* 0x000fe200000006ff */
[----:B------:R-:W-:Y:S01]  /*64b0*/  @!P0 FFMA.FTZ R0, R41, R40, R0 ;  /* 0x0000002829008223 */ /* 0x000fe20000010000 */
[----:B------:R-:W-:Y:S01]  /*64c0*/  @!P0 LOP3.LUT R41, R57, 0xffff0000, RZ, 0xc0, !PT ;  /* 0xffff000039298812 */ /* 0x000fe200078ec0ff */
[----:B------:R-:W-:Y:S01]  /*64d0*/  @!P0 FMUL.FTZ R3, R31, R28 ;  /* 0x0000001c1f038220 */ /* 0x000fe20000410000 */
[----:B------:R-:W-:Y:S01]  /*64e0*/  @!P0 LOP3.LUT R23, R23, 0xffff0000, RZ, 0xc0, !PT ;  /* 0xffff000017178812 */ /* 0x000fe200078ec0ff */
[----:B------:R-:W-:Y:S01]  /*64f0*/  @!P0 FMUL.FTZ R4, R32, R27 ;  /* 0x0000001b20048220 */ /* 0x000fe20000410000 */
[----:B------:R-:W-:Y:S01]  /*6500*/  @!P0 FFMA.FTZ R2, R43, R42, R2 ;  /* 0x0000002a2b028223 */ /* 0x000fe20000010002 */
[----:B------:R-:W-:Y:S01]  /*6510*/  @!P0 LOP3.LUT R43, R58, 0xffff0000, RZ, 0xc0, !PT ;  /* 0xffff00003a2b8812 */ /* 0x000fe200078ec0ff */
[----:B------:R-:W-:Y:S01]  /*6520*/  @!P0 FFMA.FTZ R3, R44, R45, R3 ;  /* 0x0000002d2c038223 */ /* 0x000fe20000010003 */
[----:B------:R-:W-:Y:S01]  /*6530*/  @!P0 SHF.L.U32 R42, R59, 0x10, RZ ;  /* 0x000000103b2a8819 */ /* 0x000fe200000006ff */
[----:B------:R-:W-:Y:S01]  /*6540*/  @!P0 FFMA.FTZ R4, R41, R46, R4 ;  /* 0x0000002e29048223 */ /* 0x000fe20000010004 */
[----:B------:R-:W-:Y:S01]  /*6550*/  @!P0 F2FP.BF16.F32.PACK_AB R132, R2, R0 ;  /* 0x000000000284823e */ /* 0x000fe200000010ff */
[----:B------:R-:W-:Y:S01]  /*6560*/  @!P0 IMAD.U32 R40, R58, 0x10000, RZ ;  /* 0x000100003a288824 */ /* 0x000fe200078e00ff */
[----:B------:R-:W-:Y:S01]  /*6570*/  @!P0 LOP3.LUT R45, R59, 0xffff0000, RZ, 0xc0, !PT ;  /* 0xffff00003b2d8812 */ /* 0x000fe200078ec0ff */
[----:B------:R-:W-:Y:S01]  /*6580*/  @!P0 FMUL.FTZ R5, R29, R26 ;  /* 0x0000001a1d058220 */ /* 0x000fe20000410000 */
[----:B------:R-:W-:Y:S01]  /*6590*/  @!P0 F2FP.BF16.F32.PACK_AB R133, R4, R3 ;  /* 0x000000030485823e */ /* 0x000fe200000010ff */
[----:B------:R-:W-:Y:S02]  /*65a0*/  @!P0 IMAD.MOV.U32 R56, RZ, RZ, R132 ;  /* 0x000000ffff388224 */ /* 0x000fe400078e0084 */
[----:B------:R-:W-:Y:S01]  /*65b0*/  @!P0 FMUL.FTZ R6, R20, R25 ;  /* 0x0000001914068220 */ /* 0x000fe20000410000 */
[----:B------:R-:W-:Y:S01]  /*65c0*/  @!P0 FFMA.FTZ R5, R40, R47, R5 ;  /* 0x0000002f28058223 */ /* 0x000fe20000010005 */
[----:B------:R-:W-:Y:S01]  /*65d0*/  @!P0 MOV R57, R133 ;  /* 0x0000008500398202 */ /* 0x000fe20000000f00 */
[----:B------:R-:W-:Y:S01]  /*65e0*/  @!P0 FMUL.FTZ R7, R21, R24 ;  /* 0x0000001815078220 */ /* 0x000fe20000410000 */
[----:B------:R-:W1:Y:S01]  /*65f0*/  LDC.64 R132, c[0x0][0x3b8] ;  /* 0x0000ee00ff847b82 */ /* 0x000e620000000a00 */
[----:B------:R-:W-:Y:S01]  /*6600*/  @!P0 FMUL.FTZ R8, R23, R16 ;  /* 0x0000001017088220 */ /* 0x000fe20000410000 */
[----:B------:R-:W-:Y:S01]  /*6610*/  @!P0 FFMA.FTZ R6, R43, R48, R6 ;  /* 0x000000302b068223 */ /* 0x000fe20000010006 */
[----:B------:R-:W-:Y:S02]  /*6620*/  @!P0 FFMA.FTZ R7, R42, R49, R7 ;  /* 0x000000312a078223 */ /* 0x000fe40000010007 */
[----:B------:R-:W-:Y:S02]  /*6630*/  @!P0 FFMA.FTZ R8, R45, R50, R8 ;  /* 0x000000322d088223 */ /* 0x000fe40000010008 */
[----:B------:R-:W-:Y:S03]  /*6640*/  @!P0 F2FP.BF16.F32.PACK_AB R134, R6, R5 ;  /* 0x000000050686823e */ /* 0x000fe600000010ff */
[----:B------:R-:W-:Y:S02]  /*6650*/  @!P0 F2FP.BF16.F32.PACK_AB R135, R8, R7 ;  /* 0x000000070887823e */ /* 0x000fe400000010ff */
[----:B------:R-:W-:Y:S02]  /*6660*/  @!P0 IMAD.MOV.U32 R58, RZ, RZ, R134 ;  /* 0x000000ffff3a8224 */ /* 0x000fe400078e0086 */
[----:B------:R-:W-:Y:S01]  /*6670*/  @!P0 MOV R59, R135 ;  /* 0x00000087003b8202 */ /* 0x000fe20000000f00 */
[----:B-1----:R-:W-:Y:S04]  /*6680*/  IMAD.WIDE.U32 R134, R132, 0xc0, R130 ;  /* 0x000000c084867825 */ /* 0x002fe800078e0082 */
[----:B------:R-:W-:Y:S05]  /*6690*/  IMAD R133, R133, 0xc0, RZ ;  /* 0x000000c085857824 */ /* 0x000fea00078e02ff */
[----:B------:R-:W-:Y:S05]  /*66a0*/  IADD3 R135, PT, PT, R133, R135, RZ ;  /* 0x0000008785877210 */ /* 0x000fea0007ffe0ff */
[----:B------:R1:W-:Y:S02]  /*66b0*/  STG.E.128 desc[UR6][R134.64], R56 ;  /* 0x0000003886007986 */ /* 0x0003e4000c101d06 */
.L_x_685:
[----:B------:R-:W-:Y:S05]  /*66c0*/  BSYNC.RECONVERGENT B0 ;  /* 0x0000000000007941 */ /* 0x000fea0003800200 */
.L_x_684:
[----:B------:R-:W-:Y:S01]  /*66d0*/  ISETP.NE.AND P0, PT, R121, RZ, PT ;  /* 0x000000ff7900720c */ /* 0x000fe20003f05270 */
[----:B------:R-:W-:Y:S11]  /*66e0*/  BSSY.RECONVERGENT B0, `(.L_x_686) ;  /* 0x000005d000007945 */ /* 0x000ff60003800200 */
[----:B------:R-:W-:Y:S01]  /*66f0*/  @!UPT UIADD3 URZ, UPT, UPT, URZ, URZ, URZ ;  /* 0x000000fffffff290 */ /* 0x000fe2000fffe0ff */
[----:B------:R-:W-:Y:S05]  /*6700*/  @P0 BRA `(.L_x_687) ;  /* 0x0000000400680947 */ /* 0x000fea0003800000 */
[----:B-1----:R-:W1:Y:S08]  /*6710*/  LDC.64 R134, c[0x0][0x4a8] ;  /* 0x00012a00ff867b82 */ /* 0x002e700000000a00 */
[----:B------:R-:W5:Y:S01]  /*6720*/  LDC.64 R132, c[0x0][0x3b8] ;  /* 0x0000ee00ff847b82 */ /* 0x000f620000000a00 */
[C---:B-1----:R-:W-:Y:S04]  /*6730*/  LEA R36, P0, R134.reuse, R18, 0x8 ;  /* 0x0000001286247211 */ /* 0x042fe800078040ff */
[----:B------:R-:W-:Y:S02]  /*6740*/  LEA.HI.X R37, R134, R19, R135, 0x8, P0 ;  /* 0x0000001386257211 */ /* 0x000fe400000f4487 */
[C---:B-----5:R-:W-:Y:S03]  /*6750*/  LEA R136, P0, R132.reuse, R130, 0x8 ;  /* 0x0000008284887211 */ /* 0x060fe600078040ff */
[----:B---34-:R-:W3:Y:S01]  /*6760*/  LDG.E.128 R56, desc[UR6][R36.64] ;  /* 0x0000000624387981 */ /* 0x018ee2000c1e1d00 */
        /* <DEDUP_REMOVED lines=84> */
.L_x_687:
[----:B------:R-:W-:Y:S05]  /*6cb0*/  BSYNC.RECONVERGENT B0 ;  /* 0x0000000000007941 */ /* 0x000fea0003800200 */
.L_x_686:
[----:B------:R-:W-:Y:S04]  /*6cc0*/  BSSY.RECONVERGENT B0, `(.L_x_688) ;  /* 0x000005e000007945 */ /* 0x000fe80003800200 */
[----:B------:R-:W-:Y:S05]  /*6cd0*/  @P4 BRA `(.L_x_689) ;  /* 0x0000000400704947 */ /* 0x000fea0003800000 */
[----:B------:R-:W-:Y:S01]  /*6ce0*/  ISETP.GE.AND P0, PT, R148, R15, PT ;  /* 0x0000000f9400720c */ /* 0x000fe20003f06270 */
[----:B-1-34-:R-:W1:Y:S11]  /*6cf0*/  LDC.64 R56, c[0x0][0x4a8] ;  /* 0x00012a00ff387b82 */ /* 0x01ae760000000a00 */
[----:B------:R-:W-:Y:S01]  /*6d00*/  @!UPT UIADD3 URZ, UPT, UPT, URZ, URZ, URZ ;  /* 0x000000fffffff290 */ /* 0x000fe2000fffe0ff */
[----:B------:R-:W-:Y:S01]  /*6d10*/  @!P0 SEL R132, R125, RZ, P1 ;  /* 0x000000ff7d848207 */ /* 0x000fe20000800000 */
[----:B-1----:R-:W-:Y:S01]  /*6d20*/  IMAD R59, R57, 0x140, RZ ;  /* 0x00000140393b7824 */ /* 0x002fe200078e02ff */
[----:B------:R-:W-:Y:S01]  /*6d30*/  @!P0 SEL R57, R14, RZ, P1 ;  /* 0x000000ff0e398207 */ /* 0x000fe20000800000 */
[----:B------:R-:W-:Y:S03]  /*6d40*/  IMAD.WIDE.U32 R32, R56, 0x140, R18 ;  /* 0x0000014038207825 */ /* 0x000fe600078e0012 */
[----:B------:R-:W-:Y:S01]  /*6d50*/  @!P0 IADD3 R57, P2, PT, R108, R57, RZ ;  /* 0x000000396c398210 */ /* 0x000fe20007f5e0ff */
[----:B------:R-:W-:Y:S03]  /*6d60*/  IMAD.IADD R33, R59, 0x1, R33 ;  /* 0x000000013b217824 */ /* 0x000fe600078e0221 */
[----:B------:R-:W-:Y:S01]  /*6d70*/  @!P0 SHF.L.U32 R121, R57, 0x1, RZ ;  /* 0x0000000139798819 */ /* 0x000fe200000006ff */
[----:B------:R-:W-:Y:S01]  /*6d80*/  @!P0 IMAD.X R132, R95, 0x1, R132, P2 ;  /* 0x000000015f848824 */ /* 0x000fe200010e0684 */
[----:B------:R-:W3:Y:S01]  /*6d90*/  LDG.E.128 R48, desc[UR6][R32.64] ;  /* 0x0000000620307981 */ /* 0x000ee2000c1e1d00 */
[----:B------:R-:W-:Y:S01]  /*6da0*/  @!P0 IMAD.WIDE R20, R17, 0x2, R32 ;  /* 0x0000000211148825 */ /* 0x000fe200078e0220 */
[----:B------:R-:W-:Y:S02]  /*6db0*/  @!P0 IADD3 R58, P2, PT, R121, R84, RZ ;  /* 0x00000054793a8210 */ /* 0x000fe40007f5e0ff */
[----:B------:R-:W-:Y:S04]  /*6dc0*/  @!P0 SHF.L.U64.HI R132, R57, 0x1, R132 ;  /* 0x0000000139848819 */ /* 0x000fe80000010284 */
[----:B------:R-:W4:Y:S01]  /*6dd0*/  @!P0 LDG.E.128 R20, desc[UR6][R20.64] ;  /* 0x0000000614148981 */ /* 0x000f22000c1e1d00 */
[C---:B------:R-:W-:Y:S01]  /*6de0*/  @!P0 IMAD.X R59, R132.reuse, 0x1, R85, P2 ;  /* 0x00000001843b8824 */ /* 0x040fe200010e0655 */
[----:B------:R-:W-:Y:S04]  /*6df0*/  @!P0 IADD3 R36, P2, PT, R121, R86, RZ ;  /* 0x0000005679248210 */ /* 0x000fe80007f5e0ff */
[----:B------:R-:W-:Y:S02]  /*6e00*/  @!P0 IADD3.X R37, PT, PT, R132, R87, RZ, P2, !PT ;  /* 0x0000005784258210 */ /* 0x000fe400017fe4ff */
[----:B------:R-:W-:Y:S01]  /*6e10*/  PLOP3.LUT P2, PT, PT, PT, PT, 0x80, 0x8 ;  /* 0x000000000008781c */ /* 0x000fe20003f4f070 */
[----:B------:R-:W5:Y:S01]  /*6e20*/  @!P0 LDG.E.128 R56, desc[UR6][R58.64] ;  /* 0x000000063a388981 */ /* 0x000f62000c1e1d00 */
[----:B------:R-:W-:Y:S07]  /*6e30*/  @!P0 PLOP3.LUT P2, PT, P1, PT, PT, 0x80, 0x8 ;  /* 0x000000000008881c */ /* 0x000fee0000f4f070 */
[----:B------:R1:W2:Y:S01]  /*6e40*/  @!P0 LDG.E.128 R44, desc[UR6][R36.64] ;  /* 0x00000006242c8981 */ /* 0x0002a2000c1e1d00 */
[C---:B---3--:R-:W-:Y:S01]  /*6e50*/  @!P0 LOP3.LUT R39, R48.reuse, 0xffff0000, RZ, 0xc0, !PT ;  /* 0xffff000030278812 */ /* 0x048fe200078ec0ff */
[----:B-1----:R-:W-:Y:S01]  /*6e60*/  @!P0 IMAD.U32 R37, R48, 0x10000, RZ ;  /* 0x0001000030258824 */ /* 0x002fe200078e00ff */
[C---:B----4-:R-:W-:Y:S01]  /*6e70*/  @!P0 LOP3.LUT R28, R20.reuse, 0xffff0000, RZ, 0xc0, !PT ;  /* 0xffff0000141c8812 */ /* 0x050fe200078ec0ff */
[----:B------:R-:W-:Y:S01]  /*6e80*/  @!P0 IMAD.U32 R30, R20, 0x10000, RZ ;  /* 0x00010000141e8824 */ /* 0x000fe200078e00ff */
[C---:B------:R-:W-:Y:S01]  /*6e90*/  @!P0 SHF.L.U32 R26, R21.reuse, 0x10, RZ ;  /* 0x00000010151a8819 */ /* 0x040fe200000006ff */
[C---:B------:R-:W-:Y:S01]  /*6ea0*/  @!P0 IMAD.U32 R24, R22.reuse, 0x10000, RZ ;  /* 0x0001000016188824 */ /* 0x040fe200078e00ff */
[----:B------:R-:W-:Y:S02]  /*6eb0*/  @!P0 LOP3.LUT R27, R21, 0xffff0000, RZ, 0xc0, !PT ;  /* 0xffff0000151b8812 */ /* 0x000fe400078ec0ff */
[----:B------:R-:W-:Y:S02]  /*6ec0*/  @!P0 LOP3.LUT R21, R22, 0xffff0000, RZ, 0xc0, !PT ;  /* 0xffff000016158812 */ /* 0x000fe400078ec0ff */
[----:B------:R-:W-:Y:S01]  /*6ed0*/  @!P0 SHF.L.U32 R16, R23, 0x10, RZ ;  /* 0x0000001017108819 */ /* 0x000fe200000006ff */
[C---:B-----5:R-:W-:Y:S01]  /*6ee0*/  @!P0 IMAD.U32 R35, R56.reuse, 0x10000, RZ ;  /* 0x0001000038238824 */ /* 0x060fe200078e00ff */
[----:B------:R-:W-:Y:S01]  /*6ef0*/  @!P0 LOP3.LUT R33, R56, 0xffff0000, RZ, 0xc0, !PT ;  /* 0xffff000038218812 */ /* 0x000fe200078ec0ff */
[C---:B------:R-:W-:Y:S01]  /*6f00*/  @!P0 IMAD.U32 R29, R58.reuse, 0x10000, RZ ;  /* 0x000100003a1d8824 */ /* 0x040fe200078e00ff */
[----:B------:R-:W-:Y:S01]  /*6f10*/  @!P0 SHF.L.U32 R31, R57, 0x10, RZ ;  /* 0x00000010391f8819 */ /* 0x000fe200000006ff */
[----:B------:R-:W-:Y:S01]  /*6f20*/  @!P2 FADD.FTZ R35, -R35, -RZ ;  /* 0x800000ff2323a221 */ /* 0x000fe20000010100 */
[----:B------:R-:W-:Y:S01]  /*6f30*/  @!P0 LOP3.LUT R32, R57, 0xffff0000, RZ, 0xc0, !PT ;  /* 0xffff000039208812 */ /* 0x000fe200078ec0ff */
[----:B------:R-:W-:Y:S01]  /*6f40*/  @!P2 FADD.FTZ R33, -R33, -RZ ;  /* 0x800000ff2121a221 */ /* 0x000fe20000010100 */
[----:B------:R-:W-:Y:S01]  /*6f50*/  @!P0 LOP3.LUT R22, R58, 0xffff0000, RZ, 0xc0, !PT ;  /* 0xffff00003a168812 */ /* 0x000fe200078ec0ff */
[----:B------:R-:W1:Y:S01]  /*6f60*/  LDC.64 R56, c[0x0][0x3b8] ;  /* 0x0000ee00ff387b82 */ /* 0x000e620000000a00 */
[C---:B------:R-:W-:Y:S01]  /*6f70*/  @!P0 SHF.L.U32 R25, R59.reuse, 0x10, RZ ;  /* 0x000000103b198819 */ /* 0x040fe200000006ff */
[----:B--2---:R-:W-:Y:S01]  /*6f80*/  @!P0 IMAD.U32 R34, R44, 0x10000, RZ ;  /* 0x000100002c228824 */ /* 0x004fe200078e00ff */
[----:B------:R-:W-:Y:S01]  /*6f90*/  @!P0 LOP3.LUT R20, R59, 0xffff0000, RZ, 0xc0, !PT ;  /* 0xffff00003b148812 */ /* 0x000fe200078ec0ff */
[----:B------:R-:W-:Y:S01]  /*6fa0*/  @!P0 FMUL.FTZ R0, R30, R35 ;  /* 0x000000231e008220 */ /* 0x000fe20000410000 */
[----:B------:R-:W-:Y:S01]  /*6fb0*/  @!P0 LOP3.LUT R36, R44, 0xffff0000, RZ, 0xc0, !PT ;  /* 0xffff00002c248812 */ /* 0x000fe200078ec0ff */
[----:B------:R-:W-:Y:S01]  /*6fc0*/  @!P2 FADD.FTZ R31, -R31, -RZ ;  /* 0x800000ff1f1fa221 */ /* 0x000fe20000010100 */
[C---:B------:R-:W-:Y:S01]  /*6fd0*/  @!P0 SHF.L.U32 R38, R45.reuse, 0x10, RZ ;  /* 0x000000102d268819 */ /* 0x040fe200000006ff */
[----:B------:R-:W-:Y:S01]  /*6fe0*/  @!P2 FADD.FTZ R32, -R32, -RZ ;  /* 0x800000ff2020a221 */ /* 0x000fe20000010100 */
[----:B------:R-:W-:Y:S01]  /*6ff0*/  @!P0 LOP3.LUT R40, R45, 0xffff0000, RZ, 0xc0, !PT ;  /* 0xffff00002d288812 */ /* 0x000fe200078ec0ff */
[----:B------:R-:W-:Y:S01]  /*7000*/  @!P0 FFMA.FTZ R0, R37, R34, R0 ;  /* 0x0000002225008223 */ /* 0x000fe20000010000 */
[C---:B------:R-:W-:Y:S01]  /*7010*/  @!P0 SHF.L.U32 R34, R49.reuse, 0x10, RZ ;  /* 0x0000001031228819 */ /* 0x040fe200000006ff */
[----:B------:R-:W-:Y:S01]  /*7020*/  @!P0 FMUL.FTZ R2, R28, R33 ;  /* 0x000000211c028220 */ /* 0x000fe20000410000 */
[----:B------:R-:W-:Y:S01]  /*7030*/  @!P0 LOP3.LUT R37, R49, 0xffff0000, RZ, 0xc0, !PT ;  /* 0xffff000031258812 */ /* 0x000fe200078ec0ff */
[----:B------:R-:W-:Y:S01]  /*7040*/  @!P0 FMUL.FTZ R3, R26, R31 ;  /* 0x0000001f1a038220 */ /* 0x000fe20000410000 */
[----:B------:R-:W-:Y:S01]  /*7050*/  @!P0 LOP3.LUT R23, R23, 0xffff0000, RZ, 0xc0, !PT ;  /* 0xffff000017178812 */ /* 0x000fe200078ec0ff */
[----:B------:R-:W-:Y:S01]  /*7060*/  @!P2 FADD.FTZ R29, -R29, -RZ ;  /* 0x800000ff1d1da221 */ /* 0x000fe20000010100 */
[C---:B------:R-:W-:Y:S01]  /*7070*/  @!P0 SHF.L.U32 R41, R46.reuse, 0x10, RZ ;  /* 0x000000102e298819 */ /* 0x040fe200000006ff */
[----:B------:R-:W-:Y:S01]  /*7080*/  @!P0 FMUL.FTZ R4, R27, R32 ;  /* 0x000000201b048220 */ /* 0x000fe20000410000 */
[----:B------:R-:W-:Y:S01]  /*7090*/  @!P0 LOP3.LUT R42, R46, 0xffff0000, RZ, 0xc0, !PT ;  /* 0xffff00002e2a8812 */ /* 0x000fe200078ec0ff */
[----:B------:R-:W-:Y:S01]  /*70a0*/  @!P2 FADD.FTZ R22, -R22, -RZ ;  /* 0x800000ff1616a221 */ /* 0x000fe20000010100 */
[----:B------:R-:W-:Y:S01]  /*70b0*/  @!P0 LOP3.LUT R44, R47, 0xffff0000, RZ, 0xc0, !PT ;  /* 0xffff00002f2c8812 */ /* 0x000fe200078ec0ff */
[----:B------:R-:W-:Y:S01]  /*70c0*/  @!P2 FADD.FTZ R25, -R25, -RZ ;  /* 0x800000ff1919a221 */ /* 0x000fe20000010100 */
[----:B------:R-:W-:Y:S01]  /*70d0*/  @!P0 FFMA.FTZ R2, R39, R36, R2 ;  /* 0x0000002427028223 */ /* 0x000fe20000010002 */
[----:B------:R-:W-:Y:S01]  /*70e0*/  @!P0 LOP3.LUT R39, R50, 0xffff0000, RZ, 0xc0, !PT ;  /* 0xffff000032278812 */ /* 0x000fe200078ec0ff */
[----:B------:R-:W-:Y:S01]  /*70f0*/  @!P2 FADD.FTZ R20, -R20, -RZ ;  /* 0x800000ff1414a221 */ /* 0x000fe20000010100 */
[----:B------:R-:W-:Y:S02]  /*7100*/  @!P0 IMAD.U32 R36, R50, 0x10000, RZ ;  /* 0x0001000032248824 */ /* 0x000fe400078e00ff */
[----:B------:R-:W-:Y:S01]  /*7110*/  @!P0 FFMA.FTZ R3, R34, R38, R3 ;  /* 0x0000002622038223 */ /* 0x000fe20000010003 */
[----:B------:R-:W-:Y:S01]  /*7120*/  @!P0 SHF.L.U32 R34, R51, 0x10, RZ ;  /* 0x0000001033228819 */ /* 0x000fe200000006ff */
[----:B------:R-:W-:Y:S01]  /*7130*/  @!P0 FMUL.FTZ R5, R24, R29 ;  /* 0x0000001d18058220 */ /* 0x000fe20000410000 */
[----:B------:R-:W-:Y:S01]  /*7140*/  @!P0 FFMA.FTZ R4, R37, R40, R4 ;  /* 0x0000002825048223 */ /* 0x000fe20000010004 */
[----:B------:R-:W-:Y:S01]  /*7150*/  @!P0 LOP3.LUT R37, R51, 0xffff0000, RZ, 0xc0, !PT ;  /* 0xffff000033258812 */ /* 0x000fe200078ec0ff */
[----:B------:R-:W-:Y:S01]  /*7160*/  @!P0 FMUL.FTZ R6, R21, R22 ;  /* 0x0000001615068220 */ /* 0x000fe20000410000 */
[----:B------:R-:W-:Y:S01]  /*7170*/  @!P0 FMUL.FTZ R7, R16, R25 ;  /* 0x0000001910078220 */ /* 0x000fe20000410000 */
[----:B------:R-:W-:Y:S01]  /*7180*/  @!P0 IMAD.U32 R43, R47, 0x10000, RZ ;  /* 0x000100002f2b8824 */ /* 0x000fe200078e00ff */
[----:B------:R-:W-:Y:S01]  /*7190*/  @!P0 F2FP.BF16.F32.PACK_AB R59, R4, R3 ;  /* 0x00000003043b823e */ /* 0x000fe200000010ff */
[----:B------:R-:W-:Y:S01]  /*71a0*/  @!P0 FMUL.FTZ R8, R23, R20 ;  /* 0x0000001417088220 */ /* 0x000fe20000410000 */
[----:B------:R-:W-:Y:S01]  /*71b0*/  @!P0 FFMA.FTZ R5, R36, R41, R5 ;  /* 0x0000002924058223 */ /* 0x000fe20000010005 */
[----:B------:R-:W-:Y:S01]  /*71c0*/  @!P0 FFMA.FTZ R6, R39, R42, R6 ;  /* 0x0000002a27068223 */ /* 0x000fe20000010006 */
[----:B------:R-:W-:Y:S01]  /*71d0*/  @!P0 FFMA.FTZ R7, R34, R43, R7 ;  /* 0x0000002b22078223 */ /* 0x000fe20000010007 */
[----:B-1----:R-:W-:Y:S01]  /*71e0*/  IMAD.WIDE.U32 R132, R56, 0x140, R130 ;  /* 0x0000014038847825 */ /* 0x002fe200078e0082 */
[----:B------:R-:W-:Y:S02]  /*71f0*/  @!P0 F2FP.BF16.F32.PACK_AB R56, R2, R0 ;  /* 0x000000000238823e */ /* 0x000fe400000010ff */
[----:B------:R-:W-:Y:S01]  /*7200*/  @!P0 F2FP.BF16.F32.PACK_AB R58, R6, R5 ;  /* 0x00000005063a823e */ /* 0x000fe200000010ff */
[----:B------:R-:W-:Y:S02]  /*7210*/  IMAD R57, R57, 0x140, RZ ;  /* 0x0000014039397824 */ /* 0x000fe400078e02ff */
[----:B------:R-:W-:Y:S01]  /*7220*/  @!P0 FFMA.FTZ R8, R37, R44, R8 ;  /* 0x0000002c25088223 */ /* 0x000fe20000010008 */
[----:B------:R-:W-:Y:S01]  /*7230*/  @!P0 MOV R48, R56 ;  /* 0x0000003800308202 */ /* 0x000fe20000000f00 */
[----:B------:R-:W-:Y:S01]  /*7240*/  @!P0 IMAD.MOV.U32 R49, RZ, RZ, R59 ;  /* 0x000000ffff318224 */ /* 0x000fe200078e003b */
[----:B------:R-:W-:Y:S01]  /*7250*/  @!P0 MOV R50, R58 ;  /* 0x0000003a00328202 */ /* 0x000fe20000000f00 */
[----:B------:R-:W-:Y:S01]  /*7260*/  IMAD.IADD R133, R57, 0x1, R133 ;  /* 0x0000000139857824 */ /* 0x000fe200078e0285 */
[----:B------:R-:W-:Y:S04]  /*7270*/  @!P0 F2FP.BF16.F32.PACK_AB R57, R8, R7 ;  /* 0x000000070839823e */ /* 0x000fe800000010ff */
[----:B------:R-:W-:Y:S05]  /*7280*/  @!P0 MOV R51, R57 ;  /* 0x0000003900338202 */ /* 0x000fea0000000f00 */
[----:B------:R1:W-:Y:S02]  /*7290*/  STG.E.128 desc[UR6][R132.64], R48 ;  /* 0x0000003084007986 */ /* 0x0003e4000c101d06 */
.L_x_689:
[----:B------:R-:W-:Y:S05]  /*72a0*/  BSYNC.RECONVERGENT B0 ;  /* 0x0000000000007941 */ /* 0x000fea0003800200 */
.L_x_688:
[----:B------:R-:W-:Y:S01]  /*72b0*/  ISETP.NE.AND P0, PT, R123, RZ, PT ;  /* 0x000000ff7b00720c */ /* 0x000fe20003f05270 */
[----:B------:R-:W-:Y:S11]  /*72c0*/  BSSY.RECONVERGENT B0, `(.L_x_690) ;  /* 0x000005f000007945 */ /* 0x000ff60003800200 */
[----:B------:R-:W-:Y:S01]  /*72d0*/  @!UPT UIADD3 URZ, UPT, UPT, URZ, URZ, URZ ;  /* 0x000000fffffff290 */ /* 0x000fe2000fffe0ff */
[----:B------:R-:W-:Y:S05]  /*72e0*/  @P0 BRA `(.L_x_691) ;  /* 0x0000000400700947 */ /* 0x000fea0003800000 */
[----:B------:R-:W-:Y:S01]  /*72f0*/  ISETP.GE.AND P0, PT, R148, R15, PT ;  /* 0x0000000f9400720c */ /* 0x000fe20003f06270 */
[----:B-1----:R-:W1:Y:S11]  /*7300*/  LDC.64 R48, c[0x0][0x4a8] ;  /* 0x00012a00ff307b82 */ /* 0x002e760000000a00 */
[----:B------:R-:W-:Y:S01]  /*7310*/  @!UPT UIADD3 URZ, UPT, UPT, URZ, URZ, URZ ;  /* 0x000000fffffff290 */ /* 0x000fe2000fffe0ff */
[----:B------:R-:W-:Y:S01]  /*7320*/  @!P0 SEL R125, R125, RZ, P1 ;  /* 0x000000ff7d7d8207 */ /* 0x000fe20000800000 */
[----:B-1----:R-:W-:Y:S01]  /*7330*/  IMAD.WIDE.U32 R18, R48, 0x180, R18 ;  /* 0x0000018030127825 */ /* 0x002fe200078e0012 */
[----:B------:R-:W-:Y:S03]  /*7340*/  @!P0 SEL R48, R14, RZ, P1 ;  /* 0x000000ff0e308207 */ /* 0x000fe60000800000 */
[----:B------:R-:W-:Y:S04]  /*7350*/  IMAD R49, R49, 0x180, RZ ;  /* 0x0000018031317824 */ /* 0x000fe800078e02ff */
[----:B------:R-:W-:Y:S01]  /*7360*/  IMAD.IADD R19, R49, 0x1, R19 ;  /* 0x0000000131137824 */ /* 0x000fe200078e0213 */
[----:B------:R-:W-:Y:S01]  /*7370*/  @!P0 IADD3 R49, P2, PT, R107, R48, RZ ;  /* 0x000000306b318210 */ /* 0x000fe20007f5e0ff */
[----:B------:R-:W-:Y:S03]  /*7380*/  @!P0 IMAD.WIDE R28, R17, 0x2, R18 ;  /* 0x00000002111c8825 */ /* 0x000fe600078e0212 */
[----:B---34-:R-:W-:Y:S01]  /*7390*/  @!P0 SHF.L.U32 R57, R49, 0x1, RZ ;  /* 0x0000000131398819 */ /* 0x018fe200000006ff */
[----:B------:R-:W3:Y:S01]  /*73a0*/  LDG.E.128 R44, desc[UR6][R18.64] ;  /* 0x00000006122c7981 */ /* 0x000ee2000c1e1d00 */
[----:B------:R-:W-:Y:S02]  /*73b0*/  @!P0 IMAD.X R56, R94, 0x1, R125, P2 ;  /* 0x000000015e388824 */ /* 0x000fe400010e067d */
[----:B------:R-:W-:Y:S03]  /*73c0*/  @!P0 IADD3 R50, P2, PT, R57, R84, RZ ;  /* 0x0000005439328210 */ /* 0x000fe60007f5e0ff */
[----:B------:R-:W-:Y:S02]  /*73d0*/  @!P0 SHF.L.U64.HI R56, R49, 0x1, R56 ;  /* 0x0000000131388819 */ /* 0x000fe40000010238 */
[----:B------:R-:W4:Y:S03]  /*73e0*/  @!P0 LDG.E.128 R28, desc[UR6][R28.64] ;  /* 0x000000061c1c8981 */ /* 0x000f26000c1e1d00 */
[C---:B------:R-:W-:Y:S01]  /*73f0*/  @!P0 IMAD.X R51, R56.reuse, 0x1, R85, P2 ;  /* 0x0000000138338824 */ /* 0x040fe200010e0655 */
[----:B------:R-:W-:Y:S04]  /*7400*/  @!P0 IADD3 R32, P2, PT, R57, R86, RZ ;  /* 0x0000005639208210 */ /* 0x000fe80007f5e0ff */
[----:B------:R-:W-:Y:S01]  /*7410*/  @!P0 IADD3.X R33, PT, PT, R56, R87, RZ, P2, !PT ;  /* 0x0000005738218210 */ /* 0x000fe200017fe4ff */
[----:B------:R-:W5:Y:S01]  /*7420*/  @!P0 LDG.E.128 R48, desc[UR6][R50.64] ;  /* 0x0000000632308981 */ /* 0x000f62000c1e1d00 */
[----:B------:R-:W-:Y:S02]  /*7430*/  PLOP3.LUT P2, PT, PT, PT, PT, 0x80, 0x8 ;  /* 0x000000000008781c */ /* 0x000fe40003f4f070 */
[----:B------:R-:W-:Y:S05]  /*7440*/  @!P0 PLOP3.LUT P2, PT, P1, PT, PT, 0x80, 0x8 ;  /* 0x000000000008881c */ /* 0x000fea0000f4f070 */
        /* <DEDUP_REMOVED lines=9> */
[C---:B------:R-:W-:Y:S02]  /*74e0*/  @!P0 SHF.L.U32 R17, R31.reuse, 0x10, RZ ;  /* 0x000000101f118819 */ /* 0x040fe400000006ff */
[----:B------:R-:W-:Y:S01]  /*74f0*/  @!P0 LOP3.LUT R15, R31, 0xffff0000, RZ, 0xc0, !PT ;  /* 0xffff00001f0f8812 */ /* 0x000fe200078ec0ff */
[C---:B-----5:R-:W-:Y:S01]  /*7500*/  @!P0 IMAD.U32 R30, R48.reuse, 0x10000, RZ ;  /* 0x00010000301e8824 */ /* 0x060fe200078e00ff */
[----:B------:R-:W-:Y:S01]  /*7510*/  @!P0 LOP3.LUT R31, R48, 0xffff0000, RZ, 0xc0, !PT ;  /* 0xffff0000301f8812 */ /* 0x000fe200078ec0ff */
[----:B------:R-:W-:Y:S01]  /*7520*/  @!P0 IMAD.U32 R22, R50, 0x10000, RZ ;  /* 0x0001000032168824 */ /* 0x000fe200078e00ff */
[C---:B------:R-:W-:Y:S01]  /*7530*/  @!P0 SHF.L.U32 R28, R49.reuse, 0x10, RZ ;  /* 0x00000010311c8819 */ /* 0x040fe200000006ff */
[----:B------:R-:W-:Y:S01]  /*7540*/  @!P2 FADD.FTZ R30, -R30, -RZ ;  /* 0x800000ff1e1ea221 */ /* 0x000fe20000010100 */
[----:B------:R-:W-:Y:S01]  /*7550*/  @!P0 LOP3.LUT R29, R49, 0xffff0000, RZ, 0xc0, !PT ;  /* 0xffff0000311d8812 */ /* 0x000fe200078ec0ff */
[----:B------:R-:W-:Y:S01]  /*7560*/  @!P2 FADD.FTZ R31, -R31, -RZ ;  /* 0x800000ff1f1fa221 */ /* 0x000fe20000010100 */
[----:B------:R-:W-:Y:S01]  /*7570*/  @!P0 LOP3.LUT R20, R50, 0xffff0000, RZ, 0xc0, !PT ;  /* 0xffff000032148812 */ /* 0x000fe200078ec0ff */
[----:B------:R-:W1:Y:S01]  /*7580*/  LDC.64 R48, c[0x0][0x3b8] ;  /* 0x0000ee00ff307b82 */ /* 0x000e620000000a00 */
[C---:B------:R-:W-:Y:S01]  /*7590*/  @!P0 SHF.L.U32 R16, R51.reuse, 0x10, RZ ;  /* 0x0000001033108819 */ /* 0x040fe200000006ff */
[C---:B--2---:R-:W-:Y:S01]  /*75a0*/  @!P0 IMAD.U32 R32, R40.reuse, 0x10000, RZ ;  /* 0x0001000028208824 */ /* 0x044fe200078e00ff */
        /* <DEDUP_REMOVED lines=8> */
[C---:B------:R-:W-:Y:S01]  /*7630*/  @!P0 SHF.L.U32 R32, R45.reuse, 0x10, RZ ;  /* 0x000000102d208819 */ /* 0x040fe200000006ff */
[----:B------:R-:W-:Y:S01]  /*7640*/  @!P0 FMUL.FTZ R2, R26, R31 ;  /* 0x0000001f1a028220 */ /* 0x000fe20000410000 */
[----:B------:R-:W-:Y:S01]  /*7650*/  @!P0 LOP3.LUT R33, R45, 0xffff0000, RZ, 0xc0, !PT ;  /* 0xffff00002d218812 */ /* 0x000fe200078ec0ff */
[----:B------:R-:W-:Y:S01]  /*7660*/  @!P0 FMUL.FTZ R3, R25, R28 ;  /* 0x0000001c19038220 */ /* 0x000fe20000410000 */
[----:B------:R-:W-:Y:S01]  /*7670*/  @!P0 SHF.L.U32 R38, R42, 0x10, RZ ;  /* 0x000000102a268819 */ /* 0x000fe200000006ff */
[----:B------:R-:W-:Y:S01]  /*7680*/  @!P2 FADD.FTZ R22, -R22, -RZ ;  /* 0x800000ff1616a221 */ /* 0x000fe20000010100 */
[----:B------:R-:W-:Y:S01]  /*7690*/  @!P0 LOP3.LUT R39, R42, 0xffff0000, RZ, 0xc0, !PT ;  /* 0xffff00002a278812 */ /* 0x000fe200078ec0ff */
[----:B------:R-:W-:Y:S01]  /*76a0*/  @!P0 FMUL.FTZ R4, R24, R29 ;  /* 0x0000001d18048220 */ /* 0x000fe20000410000 */
[----:B------:R-:W-:Y:S01]  /*76b0*/  @!P0 LOP3.LUT R41, R43, 0xffff0000, RZ, 0xc0, !PT ;  /* 0xffff00002b298812 */ /* 0x000fe200078ec0ff */
[----:B------:R-:W-:Y:S01]  /*76c0*/  @!P2 FADD.FTZ R20, -R20, -RZ ;  /* 0x800000ff1414a221 */ /* 0x000fe20000010100 */
        /* <DEDUP_REMOVED lines=30> */
.L_x_691:
[----:B------:R-:W-:Y:S05]  /*78b0*/  BSYNC.RECONVERGENT B0 ;  /* 0x0000000000007941 */ /* 0x000fea0003800200 */
.L_x_690:
[----:B------:R-:W1:Y:S01]  /*78c0*/  LDC R15, c[0x0][0x450] ;  /* 0x00011400ff0f7b82 */ /* 0x000e620000000800 */
[----:B--2---:R-:W-:Y:S05]  /*78d0*/  IMAD.U32 R119, R119, -0x80, RZ ;  /* 0xffffff8077777824 */ /* 0x004fea00078e00ff */
[C---:B------:R-:W-:Y:S02]  /*78e0*/  LEA R86, P1, R119.reuse, R86, 0x1 ;  /* 0x0000005677567211 */ /* 0x040fe400078208ff */
[C---:B------:R-:W-:Y:S02]  /*78f0*/  LEA R84, P0, R119.reuse, R84, 0x1 ;  /* 0x0000005477547211 */ /* 0x040fe400078008ff */
[C---:B------:R-:W-:Y:S02]  /*7900*/  LEA.HI.X.SX32 R87, R119.reuse, R87, 0x1, P1 ;  /* 0x0000005777577211 */ /* 0x040fe400008f0eff */
[----:B------:R-:W-:Y:S09]  /*7910*/  LEA.HI.X.SX32 R85, R119, R85, 0x1, P0 ;  /* 0x0000005577557211 */ /* 0x000ff200000f0eff */
.L_x_658:
[----:B------:R-:W-:Y:S05]  /*7920*/  BSYNC.RECONVERGENT B1 ;  /* 0x0000000000017941 */ /* 0x000fea0003800200 */
.L_x_656:
[----:B------:R-:W-:Y:S04]  /*7930*/  ISETP.NE.U32.AND P0, PT, RZ, UR12, PT ;  /* 0x0000000cff007c0c */ /* 0x000fe8000bf05070 */
[----:B------:R-:W-:Y:S11]  /*7940*/  ISETP.NE.AND.EX P0, PT, RZ, UR13, PT, P0 ;  /* 0x0000000dff007c0c */ /* 0x000ff6000bf05300 */
[----:B------:R-:W-:Y:S02]  /*7950*/  @!UPT UIADD3 URZ, UPT, UPT, URZ, URZ, URZ ;  /* 0x000000fffffff290 */ /* 0x000fe4000fffe0ff */
[----:B------:R-:W5:Y:S01]  /*7960*/  @!P0 LDC R2, c[0x0][0x3c0] ;  /* 0x0000f000ff028b82 */ /* 0x000f620000000800 */
[----:B------:R-:W-:Y:S07]  /*7970*/  @!P0 IMAD.MOV.U32 R3, RZ, RZ, RZ ;  /* 0x000000ffff038224 */ /* 0x000fee00078e00ff */
[----:B------:R-:W2:Y:S01]  /*7980*/  @!P0 LDC R0, c[0x0][0x3b8] ;  /* 0x0000ee00ff008b82 */ /* 0x000ea20000000800 */
[----:B------:R-:W-:Y:S01]  /*7990*/  @!P0 IADD3 R3, P1, PT, RZ, -R3, RZ ;  /* 0x80000003ff038210 */ /* 0x000fe20007f3e0ff */
[----:B--2---:R-:W-:Y:S02]  /*79a0*/  @!P0 IMAD.SHL.U32 R0, R0, 0x100, RZ ;  /* 0x0000010000008824 */ /* 0x004fe400078e00ff */
[----:B-----5:R-:W-:Y:S02]  /*79b0*/  @!P0 IMAD.SHL.U32 R2, R2, 0x100, RZ ;  /* 0x0000010002028824 */ /* 0x020fe400078e00ff */
[----:B------:R-:W-:Y:S02]  /*79c0*/  @!P0 IMAD.X R0, RZ, RZ, ~R0, P1 ;  /* 0x000000ffff008224 */ /* 0x000fe400008e0e00 */
[----:B------:R-:W-:Y:S05]  /*79d0*/  @!P0 IMAD.X R2, RZ, RZ, ~R2, P1 ;  /* 0x000000ffff028224 */ /* 0x000fea00008e0e02 */
[C---:B-1----:R-:W-:Y:S02]  /*79e0*/  @!P0 SHF.R.S64 R5, R3.reuse, 0x1f, R2 ;  /* 0x0000001f03058819 */ /* 0x042fe40000001002 */
[----:B------:R-:W-:Y:S02]  /*79f0*/  @!P0 SHF.R.S64 R3, R3, 0x1f, R0 ;  /* 0x0000001f03038819 */ /* 0x000fe40000001000 */
[----:B------:R-:W-:Y:S02]  /*7a00*/  @!P0 IADD3 R78, P2, PT, R5, R78, RZ ;  /* 0x0000004e054e8210 */ /* 0x000fe40007f5e0ff */
[----:B---3--:R-:W-:Y:S02]  /*7a10*/  @!P0 IADD3 R80, P1, PT, R3, R80, RZ ;  /* 0x0000005003508210 */ /* 0x008fe40007f3e0ff */
[----:B------:R-:W-:Y:S02]  /*7a20*/  @!P0 LEA.HI.X.SX32 R77, R2, R77, 0x1, P2 ;  /* 0x0000004d024d8211 */ /* 0x000fe400010f0eff */
[----:B------:R-:W-:Y:S01]  /*7a30*/  @!P0 LEA.HI.X.SX32 R81, R0, R81, 0x1, P1 ;  /* 0x0000005100518211 */ /* 0x000fe200008f0eff */
[----:B------:R-:W-:Y:S08]  /*7a40*/  @!P0 BRA `(.L_x_692) ;  /* 0x0000000400248947 */ /* 0x000ff00003800000 */
[----:B------:R-:W-:Y:S11]  /*7a50*/  ISETP.GT.AND P0, PT, R101, R76, PT ;  /* 0x0000004c6500720c */ /* 0x000ff60003f04270 */
[----:B------:R-:W-:Y:S02]  /*7a60*/  @!UPT UIADD3 URZ, UPT, UPT, URZ, URZ, URZ ;  /* 0x000000fffffff290 */ /* 0x000fe4000fffe0ff */
[----:B------:R-:W-:Y:S05]  /*7a70*/  @!P0 BRA `(.L_x_692) ;  /* 0x0000000400188947 */ /* 0x000fea0003800000 */
[----:B------:R-:W1:Y:S01]  /*7a80*/  LDC R3, c[0x0][0x4f0] ;  /* 0x00013c00ff037b82 */ /* 0x000e620000000800 */
[----:B------:R-:W-:Y:S02]  /*7a90*/  IABS R14, R124 ;  /* 0x0000007c000e7213 */ /* 0x000fe40000000000 */
[-C--:B-1----:R-:W-:Y:S02]  /*7aa0*/  IABS R6, R3.reuse ;  /* 0x0000000300067213 */ /* 0x082fe40000000000 */
[----:B------:R-:W-:Y:S02]  /*7ab0*/  LOP3.LUT R2, RZ, R3, RZ, 0x33, !PT ;  /* 0x00000003ff027212 */ /* 0x000fe400078e33ff */
[----:B------:R-:W1:Y:S10]  /*7ac0*/  I2F.RP R16, R6 ;  /* 0x0000000600107306 */ /* 0x000e740000209400 */
[----:B-1----:R-:W1:Y:S02]  /*7ad0*/  MUFU.RCP R8, R16 ;  /* 0x0000001000087308 */ /* 0x002e640000001000 */
[----:B-1----:R-:W-:Y:S08]  /*7ae0*/  VIADD R18, R8, 0xffffffe ;  /* 0x0ffffffe08127836 */ /* 0x002ff00000000000 */
[----:B------:R-:W1:Y:S02]  /*7af0*/  F2I.FTZ.U32.TRUNC.NTZ R19, R18 ;  /* 0x0000001200137305 */ /* 0x000e64000021f000 */
[--C-:B-1----:R-:W-:Y:S01]  /*7b00*/  IMAD.MOV R8, RZ, RZ, -R19.reuse ;  /* 0x000000ffff087224 */ /* 0x102fe200078e0a13 */
[----:B------:R-:W-:Y:S03]  /*7b10*/  MOV R18, RZ ;  /* 0x000000ff00127202 */ /* 0x000fe60000000f00 */
[----:B----4-:R-:W-:Y:S01]  /*7b20*/  IMAD R21, R8, R6, RZ ;  /* 0x0000000608157224 */ /* 0x010fe200078e02ff */
[----:B------:R-:W-:Y:S03]  /*7b30*/  IABS R8, R102 ;  /* 0x0000006600087213 */ /* 0x000fe60000000000 */
        /* <DEDUP_REMOVED lines=9> */
[-C--:B------:R-:W-:Y:S01]  /*7bd0*/  @!P0 IADD3 R8, PT, PT, R8, -R6.reuse, RZ ;  /* 0x8000000608088210 */ /* 0x080fe20007ffe0ff */
[----:B------:R-:W-:Y:S01]  /*7be0*/  @!P0 VIADD R7, R7, 0x1 ;  /* 0x0000000107078836 */ /* 0x000fe20000000000 */
[----:B------:R-:W-:Y:S01]  /*7bf0*/  @!P1 IADD3 R5, PT, PT, R5, 0x1, RZ ;  /* 0x0000000105059810 */ /* 0x000fe20007ffe0ff */
[----:B------:R-:W-:Y:S01]  /*7c00*/  @!P1 IMAD.IADD R14, R14, 0x1, -R6 ;  /* 0x000000010e0e9824 */ /* 0x000fe200078e0a06 */
[-C--:B------:R-:W-:Y:S02]  /*7c10*/  ISETP.GE.U32.AND P3, PT, R8, R6.reuse, PT ;  /* 0x000000060800720c */ /* 0x080fe40003f66070 */
[-C--:B------:R-:W-:Y:S02]  /*7c20*/  LOP3.LUT R8, R124, R3.reuse, RZ, 0x3c, !PT ;  /* 0x000000037c087212 */ /* 0x080fe400078e3cff */
[----:B------:R-:W-:Y:S02]  /*7c30*/  ISETP.GE.U32.AND P4, PT, R14, R6, PT ;  /* 0x000000060e00720c */ /* 0x000fe40003f86070 */
[----:B------:R-:W-:Y:S02]  /*7c40*/  LOP3.LUT R6, R102, R3, RZ, 0x3c, !PT ;  /* 0x0000000366067212 */ /* 0x000fe400078e3cff */
[----:B------:R-:W-:Y:S02]  /*7c50*/  ISETP.GE.AND P1, PT, R8, RZ, PT ;  /* 0x000000ff0800720c */ /* 0x000fe40003f26270 */
[----:B------:R-:W-:Y:S02]  /*7c60*/  ISETP.GE.AND P2, PT, R6, RZ, PT ;  /* 0x000000ff0600720c */ /* 0x000fe40003f46270 */
[----:B------:R-:W-:Y:S01]  /*7c70*/  ISETP.NE.AND P0, PT, R3, RZ, PT ;  /* 0x000000ff0300720c */ /* 0x000fe20003f05270 */
[----:B------:R-:W-:Y:S04]  /*7c80*/  @P3 VIADD R7, R7, 0x1 ;  /* 0x0000000107073836 */ /* 0x000fe80000000000 */
[----:B------:R-:W-:Y:S04]  /*7c90*/  @P4 VIADD R5, R5, 0x1 ;  /* 0x0000000105054836 */ /* 0x000fe80000000000 */
[----:B------:R-:W-:Y:S02]  /*7ca0*/  @!P1 IMAD.MOV R5, RZ, RZ, -R5 ;  /* 0x000000ffff059224 */ /* 0x000fe400078e0a05 */
[----:B------:R-:W-:Y:S03]  /*7cb0*/  @!P2 IADD3 R7, PT, PT, -R7, RZ, RZ ;  /* 0x000000ff0707a210 */ /* 0x000fe60007ffe1ff */
[C---:B------:R-:W-:Y:S02]  /*7cc0*/  SEL R17, R2.reuse, R5, !P0 ;  /* 0x0000000502117207 */ /* 0x040fe40004000000 */
[----:B------:R-:W-:Y:S02]  /*7cd0*/  SEL R4, R2, R7, !P0 ;  /* 0x0000000702047207 */ /* 0x000fe40004000000 */
[CC--:B------:R-:W-:Y:S02]  /*7ce0*/  LEA R24, P0, R17.reuse, R222.reuse, 0x2 ;  /* 0x000000de11187211 */ /* 0x0c0fe400078010ff */
[C---:B------:R-:W-:Y:S02]  /*7cf0*/  LEA R20, P1, R4.reuse, R222, 0x2 ;  /* 0x000000de04147211 */ /* 0x040fe400078210ff */
[CC--:B------:R-:W-:Y:S02]  /*7d00*/  LEA.HI.X.SX32 R25, R17.reuse, R223.reuse, 0x2, P0 ;  /* 0x000000df11197211 */ /* 0x0c0fe400000f16ff */
[----:B------:R-:W-:Y:S02]  /*7d10*/  LEA.HI.X.SX32 R21, R4, R223, 0x2, P1 ;  /* 0x000000df04157211 */ /* 0x000fe400008f16ff */
[----:B------:R-:W-:Y:S01]  /*7d20*/  IADD3 R2, PT, PT, R17, -R4, RZ ;  /* 0x8000000411027210 */ /* 0x000fe20007ffe0ff */
[----:B------:R-:W2:Y:S04]  /*7d30*/  LDG.E R6, desc[UR6][R24.64] ;  /* 0x0000000618067981 */ /* 0x000ea8000c1e1900 */
[----:B------:R-:W-:Y:S01]  /*7d40*/  IMAD R0, R2, R3, -0x100 ;  /* 0xffffff0002007424 */ /* 0x000fe200078e0203 */
[----:B------:R-:W2:Y:S03]  /*7d50*/  LDG.E R19, desc[UR6][R20.64] ;  /* 0x0000000614137981 */ /* 0x000ea6000c1e1900 */
[----:B------:R-:W-:Y:S01]  /*7d60*/  IMAD.WIDE.U32 R22, R0, UR14, RZ ;  /* 0x0000000e00167c25 */ /* 0x000fe2000f8e00ff */
[----:B------:R-:W-:Y:S05]  /*7d70*/  SHF.R.S32.HI R14, RZ, 0x1f, R0 ;  /* 0x0000001fff0e7819 */ /* 0x000fea0000011400 */
[----:B------:R-:W-:Y:S04]  /*7d80*/  IMAD R8, R14, UR14, RZ ;  /* 0x0000000e0e087c24 */ /* 0x000fe8000f8e02ff */
[----:B------:R-:W-:Y:S05]  /*7d90*/  IMAD R8, R0, UR15, R8 ;  /* 0x0000000f00087c24 */ /* 0x000fea000f8e0208 */
[----:B------:R-:W-:Y:S01]  /*7da0*/  IADD3 R23, PT, PT, R23, R8, RZ ;  /* 0x0000000817177210 */ /* 0x000fe20007ffe0ff */
[----:B--2---:R-:W-:Y:S04]  /*7db0*/  IMAD.IADD R19, R19, 0x1, -R6 ;  /* 0x0000000113137824 */ /* 0x004fe800078e0a06 */
[C---:B------:R-:W-:Y:S01]  /*7dc0*/  IMAD.WIDE.U32 R20, R19.reuse, UR8, RZ ;  /* 0x0000000813147c25 */ /* 0x040fe2000f8e00ff */
[----:B------:R-:W-:Y:S03]  /*7dd0*/  SHF.R.S32.HI R16, RZ, 0x1f, R19 ;  /* 0x0000001fff107819 */ /* 0x000fe60000011413 */
[C---:B------:R-:W-:Y:S01]  /*7de0*/  IMAD.WIDE.U32 R22, R19.reuse, UR10, R22 ;  /* 0x0000000a13167c25 */ /* 0x040fe2000f8e0016 */
[----:B------:R-:W-:Y:S03]  /*7df0*/  MOV R24, R20 ;  /* 0x0000001400187202 */ /* 0x000fe60000000f00 */
[----:B------:R-:W-:Y:S01]  /*7e00*/  IMAD R6, R16, UR8, RZ ;  /* 0x0000000810067c24 */ /* 0x000fe2000f8e02ff */
[----:B------:R-:W-:Y:S01]  /*7e10*/  LEA R78, P1, R22, R78, 0x1 ;  /* 0x0000004e164e7211 */ /* 0x000fe200078208ff */
[----:B------:R-:W-:Y:S02]  /*7e20*/  IMAD R16, R16, UR10, RZ ;  /* 0x0000000a10107c24 */ /* 0x000fe4000f8e02ff */
[C---:B------:R-:W-:Y:S02]  /*7e30*/  IMAD R6, R19.reuse, UR9, R6 ;  /* 0x0000000913067c24 */ /* 0x040fe4000f8e0206 */
[----:B------:R-:W-:Y:S02]  /*7e40*/  IMAD R16, R19, UR11, R16 ;  /* 0x0000000b13107c24 */ /* 0x000fe4000f8e0210 */
[----:B------:R-:W-:Y:S02]  /*7e50*/  IMAD.IADD R25, R21, 0x1, R6 ;  /* 0x0000000115197824 */ /* 0x000fe400078e0206 */
[----:B------:R-:W-:Y:S02]  /*7e60*/  IMAD R21, R14, UR4, RZ ;  /* 0x000000040e157c24 */ /* 0x000fe4000f8e02ff */
[C---:B------:R-:W-:Y:S04]  /*7e70*/  IMAD.WIDE.U32 R24, R0.reuse, UR4, R24 ;  /* 0x0000000400187c25 */ /* 0x040fe8000f8e0018 */
[----:B------:R-:W-:Y:S01]  /*7e80*/  IMAD R21, R0, UR5, R21 ;  /* 0x0000000500157c24 */ /* 0x000fe2000f8e0215 */
[----:B------:R-:W-:Y:S01]  /*7e90*/  LEA R80, P0, R24, R80, 0x1 ;  /* 0x0000005018507211 */ /* 0x000fe200078008ff */
[----:B------:R-:W-:Y:S03]  /*7ea0*/  IMAD.IADD R16, R23, 0x1, R16 ;  /* 0x0000000117107824 */ /* 0x000fe600078e0210 */
[----:B------:R-:W-:Y:S02]  /*7eb0*/  IADD3 R6, PT, PT, R25, R21, RZ ;  /* 0x0000001519067210 */ /* 0x000fe40007ffe0ff */
[----:B------:R-:W-:Y:S02]  /*7ec0*/  LEA.HI.X R77, R22, R77, R16, 0x1, P1 ;  /* 0x0000004d164d7211 */ /* 0x000fe400008f0c10 */
[----:B------:R-:W-:Y:S07]  /*7ed0*/  LEA.HI.X R81, R24, R81, R6, 0x1, P0 ;  /* 0x0000005118517211 */ /* 0x000fee00000f0c06 */
.L_x_692:
[----:B------:R-:W-:Y:S02]  /*7ee0*/  ISETP.NE.AND P2, PT, R117, RZ, PT ;  /* 0x000000ff7500720c */ /* 0x000fe40003f45270 */
[----:B------:R-:W-:Y:S02]  /*7ef0*/  IADD3 R82, P1, PT, R82, R89, RZ ;  /* 0x0000005952527210 */ /* 0x000fe40007f3e0ff */
[----:B------:R-:W-:Y:S03]  /*7f00*/  IADD3 R10, P0, PT, R10, R91, RZ ;  /* 0x0000005b0a0a7210 */ /* 0x000fe60007f1e0ff */
[----:B------:R-:W-:Y:S02]  /*7f10*/  IMAD.X R83, R83, 0x1, R88, P1 ;  /* 0x0000000153537824 */ /* 0x000fe400008e0658 */
[----:B------:R-:W-:Y:S04]  /*7f20*/  IMAD.X R9, R9, 0x1, R90, P0 ;  /* 0x0000000109097824 */ /* 0x000fe800000e065a */
[----:B------:R-:W-:Y:S05]  /*7f30*/  @P2 BRA `(.L_x_693) ;  /* 0xffffffa000802947 */ /* 0x000fea000383ffff */
.L_x_655:
[----:B----4-:R-:W1:Y:S01]  /*7f40*/  LDC R21, c[0x0][0x450] ;  /* 0x00011400ff157b82 */ /* 0x010e620000000800 */
[----:B------:R-:W-:Y:S01]  /*7f50*/  LOP3.LUT R5, R66, 0xd8, RZ, 0xc0, !PT ;  /* 0x000000d842057812 */ /* 0x000fe200078ec0ff */
[----:B------:R-:W-:Y:S01]  /*7f60*/  UMOV UR5, 0x400 ;  /* 0x0000040000057882 */ /* 0x000fe20000000000 */
[----:B------:R-:W-:Y:S01]  /*7f70*/  LOP3.LUT R113, R113, 0x1f00, R66, 0xf8, !PT ;  /* 0x00001f0071717812 */ /* 0x000fe200078ef842 */
[----:B------:R-:W-:Y:S01]  /*7f80*/  BSSY.RECONVERGENT B2, `(.L_x_694) ;  /* 0x000017f000027945 */ /* 0x000fe20003800200 */
[----:B------:R-:W-:-:S03]  /*7f90*/  LOP3.LUT R72, R5, 0x18, R72, 0x78, !PT ;  /* 0x0000001805487812 */ /* 0x000fc600078e7848 */
[----:B------:R-:W2:Y:S02]  /*7fa0*/  S2UR UR4, SR_CgaCtaId ;  /* 0x00000000000479c3 */ /* 0x000ea40000008800 */
[----:B------:R-:W-:-:S06]  /*7fb0*/  IMAD.IADD R225, R72, 0x1, R113 ;  /* 0x0000000148e17824 */ /* 0x000fcc00078e0271 */
[----:B------:R-:W3:Y:S08]  /*7fc0*/  LDC.64 R2, c[0x0][0x3b0] ;  /* 0x0000ec00ff027b82 */ /* 0x000ef00000000a00 */
[----:B------:R-:W-:Y:S01]  /*7fd0*/  BAR.SYNC.DEFER_BLOCKING 0x0 ;  /* 0x0000000000007b1d */ /* 0x000fe20000010000 */
[----:B-1----:R-:W-:Y:S01]  /*7fe0*/  ISETP.NE.AND P0, PT, R21, RZ, PT ;  /* 0x000000ff1500720c */ /* 0x002fe20003f05270 */
[----:B--2---:R-:W-:-:S06]  /*7ff0*/  ULEA UR4, UR4, UR5, 0x18 ;  /* 0x0000000504047291 */ /* 0x004fcc000f8ec0ff */
[----:B------:R-:W-:Y:S02]  /*8000*/  LEA R225, R225, UR4, 0x1 ;  /* 0x00000004e1e17c11 */ /* 0x000fe4000f8e08ff */
[C---:B---3--:R-:W-:Y:S01]  /*8010*/  SHF.L.U64.HI R0, R2.reuse, 0x5, R3 ;  /* 0x0000000502007819 */ /* 0x048fe20000010203 */
[----:B------:R-:W-:-:S03]  /*8020*/  IMAD.SHL.U32 R23, R2, 0x20, RZ ;  /* 0x0000002002177824 */ /* 0x000fc600078e00ff */
[----:B------:R-:W-:Y:S05]  /*8030*/  @P0 BRA `(.L_x_695) ;  /* 0x00000000007c0947 */ /* 0x000fea0003800000 */
[----:B------:R-:W1:Y:S01]  /*8040*/  LDCU.64 UR8, c[0x0][0x380] ;  /* 0x00007000ff0877ac */ /* 0x000e620008000a00 */
[----:B------:R-:W-:Y:S01]  /*8050*/  IMAD.IADD R3, R214, 0x1, -R213 ;  /* 0x00000001d6037824 */ /* 0x000fe200078e0ad5 */
[----:B------:R-:W-:Y:S04]  /*8060*/  BSSY.RECONVERGENT B0, `(.L_x_696) ;  /* 0x000000e000007945 */ /* 0x000fe80003800200 */
[----:B------:R-:W-:Y:S02]  /*8070*/  ISETP.GE.AND P1, PT, R220, R3, PT ;  /* 0x00000003dc00720c */ /* 0x000fe40003f26270 */
[----:B-1----:R-:W-:-:S04]  /*8080*/  LEA R4, P0, R126, UR8, 0x1 ;  /* 0x000000087e047c11 */ /* 0x002fc8000f8008ff */
[----:B------:R-:W-:-:S07]  /*8090*/  LEA.HI.X R5, R126, UR9, R67, 0x1, P0 ;  /* 0x000000097e057c11 */ /* 0x000fce00080f0c43 */
[----:B------:R-:W-:Y:S05]  /*80a0*/  @P1 BRA `(.L_x_697) ;  /* 0x0000000000241947 */ /* 0x000fea0003800000 */
[----:B------:R-:W1:Y:S02]  /*80b0*/  LDCU UR5, c[0x0][0x440] ;  /* 0x00008800ff0577ac */ /* 0x000e640008000800 */
[----:B-1----:R-:W-:-:S13]  /*80c0*/  ISETP.GE.AND P0, PT, R148, UR5, PT ;  /* 0x0000000594007c0c */ /* 0x002fda000bf06270 */
[----:B------:R-:W-:Y:S05]  /*80d0*/  @P0 BRA `(.L_x_698) ;  /* 0x0000000000140947 */ /* 0x000fea0003800000 */
[----:B------:R-:W-:Y:S01]  /*80e0*/  @!PT LDS RZ, [RZ] ;  /* 0x00000000fffff984 */ /* 0x000fe20000000800 */
[----:B------:R-:W-:Y:S01]  /*80f0*/  @!PT LDS RZ, [RZ] ;  /* 0x00000000fffff984 */ /* 0x000fe20000000800 */
[----:B------:R-:W-:Y:S01]  /*8100*/  @!PT LDS RZ, [RZ] ;  /* 0x00000000fffff984 */ /* 0x000fe20000000800 */
[----:B------:R1:W-:Y:S01]  /*8110*/  LDGSTS.E.BYPASS.LTC128B.128 [R225], desc[UR6][R4.64] ;  /* 0x0000000004e17fae */ /* 0x0003e2000b981a06 */
[----:B------:R-:W-:Y:S05]  /*8120*/  BRA `(.L_x_697) ;  /* 0x0000000000047947 */ /* 0x000fea0003800000 */
.L_x_698:
[----:B------:R2:W-:Y:S02]  /*8130*/  STS.128 [R225], RZ ;  /* 0x000000ffe1007388 */ /* 0x0005e40000000c00 */
.L_x_697:
[----:B------:R-:W-:Y:S05]  /*8140*/  BSYNC.RECONVERGENT B0 ;  /* 0x0000000000007941 */ /* 0x000fea0003800200 */
.L_x_696:
[----:B------:R-:W-:-:S04]  /*8150*/  IADD3 R24, PT, PT, R220, 0x20, RZ ;  /* 0x00000020dc187810 */ /* 0x000fc80007ffe0ff */
[----:B------:R-:W-:-:S13]  /*8160*/  ISETP.GE.AND P0, PT, R24, R3, PT ;  /* 0x000000031800720c */ /* 0x000fda0003f06270 */
[----:B------:R-:W-:Y:S05]  /*8170*/  @P0 BRA `(.L_x_699) ;  /* 0x00000014007c0947 */ /* 0x000fea0003800000 */
[----:B------:R-:W3:Y:S02]  /*8180*/  LDCU UR5, c[0x0][0x440] ;  /* 0x00008800ff0577ac */ /* 0x000ee40008000800 */
[----:B---3--:R-:W-:-:S13]  /*8190*/  ISETP.GE.AND P0, PT, R148, UR5, PT ;  /* 0x0000000594007c0c */ /* 0x008fda000bf06270 */
[----:B------:R3:W-:Y:S01]  /*81a0*/  @P0 STS.128 [R225+0x800], RZ ;  /* 0x000800ffe1000388 */ /* 0x0007e20000000c00 */
[----:B------:R-:W-:Y:S05]  /*81b0*/  @P0 BRA `(.L_x_699) ;  /* 0x00000014006c0947 */ /* 0x000fea0003800000 */
[----:B------:R-:W-:-:S04]  /*81c0*/  LEA R2, P0, R23, R4, 0x1 ;  /* 0x0000000417027211 */ /* 0x000fc800078008ff */
[----:B------:R-:W-:-:S05]  /*81d0*/  LEA.HI.X R3, R23, R5, R0, 0x1, P0 ;  /* 0x0000000517037211 */ /* 0x000fca00000f0c00 */
[----:B------:R-:W-:Y:S01]  /*81e0*/  @!PT LDS RZ, [RZ] ;  /* 0x00000000fffff984 */ /* 0x000fe20000000800 */
[----:B------:R-:W-:Y:S01]  /*81f0*/  @!PT LDS RZ, [RZ] ;  /* 0x00000000fffff984 */ /* 0x000fe20000000800 */
[----:B------:R-:W-:Y:S01]  /*8200*/  @!PT LDS RZ, [RZ] ;  /* 0x00000000fffff984 */ /* 0x000fe20000000800 */
[----:B------:R4:W-:Y:S01]  /*8210*/  LDGSTS.E.BYPASS.LTC128B.128 [R225+0x800], desc[UR6][R2.64] ;  /* 0x0080000002e17fae */ /* 0x0009e2000b981a06 */
[----:B------:R-:W-:Y:S05]  /*8220*/  BRA `(.L_x_699) ;  /* 0x0000001400507947 */ /* 0x000fea0003800000 */
.L_x_695:
[----:B------:R-:W1:Y:S01]  /*8230*/  LDCU.64 UR8, c[0x0][0x470] ;  /* 0x00008e00ff0877ac */ /* 0x000e620008000a00 */
[----:B------:R-:W-:Y:S01]  /*8240*/  IMAD.MOV.U32 R2, RZ, RZ, RZ ;  /* 0x000000ffff027224 */ /* 0x000fe200078e00ff */
[----:B-1----:R-:W-:-:S04]  /*8250*/  ISETP.NE.U32.AND P0, PT, RZ, UR8, PT ;  /* 0x00000008ff007c0c */ /* 0x002fc8000bf05070 */
[----:B------:R-:W-:Y:S01]  /*8260*/  ISETP.NE.AND.EX P0, PT, RZ, UR9, PT, P0 ;  /* 0x00000009ff007c0c */ /* 0x000fe2000bf05300 */
[----:B------:R-:W1:Y:S01]  /*8270*/  LDCU.U8 UR5, c[0x0][0x533] ;  /* 0x0000a660ff0577ac */ /* 0x000e620008000000 */
[----:B------:R-:W2:Y:S11]  /*8280*/  LDCU.64 UR8, c[0x0][0x380] ;  /* 0x00007000ff0877ac */ /* 0x000eb60008000a00 */
[----:B------:R-:W3:Y:S01]  /*8290*/  @P0 LDG.E R2, desc[UR6][R128.64] ;  /* 0x0000000680020981 */ /* 0x000ee2000c1e1900 */
[----:B------:R-:W-:Y:S01]  /*82a0*/  IMAD.SHL.U32 R25, R11, 0x20, RZ ;  /* 0x000000200b197824 */ /* 0x000fe200078e00ff */
[----:B-1----:R-:W-:Y:S01]  /*82b0*/  UISETP.NE.AND UP0, UPT, UR5, URZ, UPT ;  /* 0x000000ff0500728c */ /* 0x002fe2000bf05270 */
[----:B--2---:R-:W-:-:S04]  /*82c0*/  LEA R30, P0, R126, UR8, 0x1 ;  /* 0x000000087e1e7c11 */ /* 0x004fc8000f8008ff */
[----:B------:R-:W-:Y:S02]  /*82d0*/  LEA.HI.X R31, R126, UR9, R67, 0x1, P0 ;  /* 0x000000097e1f7c11 */ /* 0x000fe400080f0c43 */
[----:B---3--:R-:W-:-:S05]  /*82e0*/  IADD3 R2, PT, PT, R2, R63, R213 ;  /* 0x0000003f02027210 */ /* 0x008fca0007ffe0d5 */
[----:B------:R-:W-:-:S05]  /*82f0*/  IMAD R3, R11, R2, RZ ;  /* 0x000000020b037224 */ /* 0x000fca00078e02ff */
[-C--:B------:R-:W-:Y:S02]  /*8300*/  IADD3 R74, P2, PT, R74, R3.reuse, RZ ;  /* 0x000000034a4a7210 */ /* 0x080fe40007f5e0ff */
[----:B------:R-:W-:Y:S02]  /*8310*/  IADD3 R2, P1, PT, R73, R3, RZ ;  /* 0x0000000349027210 */ /* 0x000fe40007f3e0ff */
[----:B------:R-:W-:-:S05]  /*8320*/  SHF.R.S32.HI R3, RZ, 0x1f, R3 ;  /* 0x0000001fff037819 */ /* 0x000fca0000011403 */
[--C-:B------:R-:W-:Y:S02]  /*8330*/  IMAD.X R71, R71, 0x1, R3.reuse, P2 ;  /* 0x0000000147477824 */ /* 0x100fe400010e0603 */
[----:B------:R-:W-:Y:S01]  /*8340*/  IMAD.X R3, R70, 0x1, R3, P1 ;  /* 0x0000000146037824 */ /* 0x000fe200008e0603 */
[----:B------:R-:W-:Y:S06]  /*8350*/  BRA.U !UP0, `(.L_x_700) ;  /* 0x0000000508fc7547 */ /* 0x000fec000b800000 */
[----:B------:R-:W-:Y:S01]  /*8360*/  IADD3 R7, PT, PT, -R213, R214, RZ ;  /* 0x000000d6d5077210 */ /* 0x000fe20007ffe1ff */
[----:B------:R-:W-:Y:S03]  /*8370*/  BSSY.RECONVERGENT B1, `(.L_x_701) ;  /* 0x000003c000017945 */ /* 0x000fe60003800200 */
[----:B------:R-:W-:-:S13]  /*8380*/  ISETP.GE.AND P0, PT, R220, R7, PT ;  /* 0x00000007dc00720c */ /* 0x000fda0003f06270 */
[----:B------:R-:W-:Y:S05]  /*8390*/  @P0 BRA `(.L_x_702) ;  /* 0x0000000000e40947 */ /* 0x000fea0003800000 */
[----:B------:R-:W1:Y:S02]  /*83a0*/  LDCU UR5, c[0x0][0x440] ;  /* 0x00008800ff0577ac */ /* 0x000e640008000800 */
[----:B-1----:R-:W-:-:S13]  /*83b0*/  ISETP.GE.AND P0, PT, R148, UR5, PT ;  /* 0x0000000594007c0c */ /* 0x002fda000bf06270 */
[----:B------:R-:W-:Y:S05]  /*83c0*/  @P0 BRA `(.L_x_703) ;  /* 0x0000000000d40947 */ /* 0x000fea0003800000 */
[----:B------:R1:W5:Y:S01]  /*83d0*/  LDG.E.128 R8, desc[UR6][R30.64] ;  /* 0x000000061e087981 */ /* 0x000362000c1e1d00 */
[----:B------:R-:W-:Y:S01]  /*83e0*/  ISETP.GE.AND P0, PT, R148, R21, PT ;  /* 0x000000159400720c */ /* 0x000fe20003f06270 */
[----:B------:R-:W-:-:S12]  /*83f0*/  BSSY.RECONVERGENT B0, `(.L_x_704) ;  /* 0x0000030000007945 */ /* 0x000fd80003800200 */
[----:B------:R-:W-:Y:S05]  /*8400*/  @P0 BRA `(.L_x_705) ;  /* 0x0000000000b80947 */ /* 0x000fea0003800000 */
[----:B------:R-:W2:Y:S01]  /*8410*/  LDCU.64 UR10, c[0x0][0x4c8] ;  /* 0x00009900ff0a77ac */ /* 0x000ea20008000a00 */
[C---:B------:R-:W-:Y:S01]  /*8420*/  IMAD.SHL.U32 R3, R74.reuse, 0x2, RZ ;  /* 0x000000024a037824 */ /* 0x040fe200078e00ff */
[----:B------:R-:W-:Y:S01]  /*8430*/  SHF.L.U64.HI R2, R74, 0x1, R71 ;  /* 0x000000014a027819 */ /* 0x000fe20000010247 */
[----:B------:R-:W3:Y:S03]  /*8440*/  LDCU.64 UR8, c[0x0][0x4d0] ;  /* 0x00009a00ff0877ac */ /* 0x000ee60008000a00 */
[C---:B--2---:R-:W-:Y:S02]  /*8450*/  IADD3 R4, P1, PT, R3.reuse, UR10, RZ ;  /* 0x0000000a03047c10 */ /* 0x044fe4000ff3e0ff */
[----:B---3--:R-:W-:Y:S02]  /*8460*/  IADD3 R26, P0, PT, R3, UR8, RZ ;  /* 0x00000008031a7c10 */ /* 0x008fe4000ff1e0ff */
[----:B------:R-:W-:-:S02]  /*8470*/  IADD3.X R5, PT, PT, R2, UR11, RZ, P1, !PT ;  /* 0x0000000b02057c10 */ /* 0x000fc40008ffe4ff */
[----:B------:R-:W-:-:S04]  /*8480*/  IADD3.X R27, PT, PT, R2, UR9, RZ, P0, !PT ;  /* 0x00000009021b7c10 */ /* 0x000fc800087fe4ff */
[----:B------:R-:W2:Y:S04]  /*8490*/  LDG.E.64 R4, desc[UR6][R4.64] ;  /* 0x0000000604047981 */ /* 0x000ea8000c1e1b00 */
[----:B------:R-:W3:Y:S01]  /*84a0*/  LDG.E.64 R2, desc[UR6][R26.64] ;  /* 0x000000061a027981 */ /* 0x000ee2000c1e1b00 */
[C---:B-----5:R-:W-:Y:S02]  /*84b0*/  LOP3.LUT R6, R9.reuse, 0xffff0000, RZ, 0xc0, !PT ;  /* 0xffff000009067812 */ /* 0x060fe400078ec0ff */
[----:B------:R-:W-:Y:S01]  /*84c0*/  SHF.L.U32 R12, R9, 0x10, RZ ;  /* 0x00000010090c7819 */ /* 0x000fe200000006ff */
[C---:B------:R-:W-:Y:S01]  /*84d0*/  IMAD.U32 R9, R8.reuse, 0x10000, RZ ;  /* 0x0001000008097824 */ /* 0x040fe200078e00ff */
[----:B------:R-:W-:Y:S02]  /*84e0*/  LOP3.LUT R18, R8, 0xffff0000, RZ, 0xc0, !PT ;  /* 0xffff000008127812 */ /* 0x000fe400078ec0ff */
[----:B------:R-:W-:-:S02]  /*84f0*/  SHF.L.U32 R19, R11, 0x10, RZ ;  /* 0x000000100b137819 */ /* 0x000fc400000006ff */
[----:B------:R-:W-:Y:S01]  /*8500*/  LOP3.LUT R17, R11, 0xffff0000, RZ, 0xc0, !PT ;  /* 0xffff00000b117812 */ /* 0x000fe200078ec0ff */
[C---:B------:R-:W-:Y:S01]  /*8510*/  IMAD.U32 R16, R10.reuse, 0x10000, RZ ;  /* 0x000100000a107824 */ /* 0x040fe200078e00ff */
[----:B------:R-:W-:Y:S02]  /*8520*/  LOP3.LUT R20, R10, 0xffff0000, RZ, 0xc0, !PT ;  /* 0xffff00000a147812 */ /* 0x000fe400078ec0ff */
[----:B--2---:R-:W-:Y:S02]  /*8530*/  LOP3.LUT R15, R4, 0xffff0000, RZ, 0xc0, !PT ;  /* 0xffff0000040f7812 */ /* 0x004fe400078ec0ff */
[----:B---3--:R-:W-:Y:S02]  /*8540*/  LOP3.LUT R13, R2, 0xffff0000, RZ, 0xc0, !PT ;  /* 0xffff0000020d7812 */ /* 0x008fe400078ec0ff */
[----:B------:R-:W-:Y:S02]  /*8550*/  LOP3.LUT R8, R3, 0xffff0000, RZ, 0xc0, !PT ;  /* 0xffff000003087812 */ /* 0x000fe400078ec0ff */
[----:B------:R-:W-:Y:S01]  /*8560*/  LOP3.LUT R14, R5, 0xffff0000, RZ, 0xc0, !PT ;  /* 0xffff0000050e7812 */ /* 0x000fe200078ec0ff */
[C---:B------:R-:W-:Y:S01]  /*8570*/  FMUL.FTZ R11, R6.reuse, R13 ;  /* 0x0000000d060b7220 */ /* 0x040fe20000410000 */
[-C--:B------:R-:W-:Y:S01]  /*8580*/  FMUL.FTZ R6, R6, R15.reuse ;  /* 0x0000000f06067220 */ /* 0x080fe20000410000 */
[----:B------:R-:W-:Y:S01]  /*8590*/  FMUL.FTZ R10, R17, R8 ;  /* 0x00000008110a7220 */ /* 0x000fe20000410000 */
[----:B------:R-:W-:Y:S01]  /*85a0*/  SHF.L.U32 R3, R3, 0x10, RZ ;  /* 0x0000001003037819 */ /* 0x000fe200000006ff */
[C---:B------:R-:W-:Y:S01]  /*85b0*/  FFMA.FTZ R11, R12.reuse, R15, -R11 ;  /* 0x0000000f0c0b7223 */ /* 0x040fe2000001080b */
[----:B------:R-:W-:Y:S01]  /*85c0*/  FFMA.FTZ R6, R12, R13, R6 ;  /* 0x0000000d0c067223 */ /* 0x000fe20000010006 */
[----:B------:R-:W-:Y:S01]  /*85d0*/  FMUL.FTZ R12, R17, R14 ;  /* 0x0000000e110c7220 */ /* 0x000fe20000410000 */
[----:B------:R-:W-:Y:S01]  /*85e0*/  SHF.L.U32 R2, R2, 0x10, RZ ;  /* 0x0000001002027819 */ /* 0x000fe200000006ff */
[----:B------:R-:W-:-:S02]  /*85f0*/  IMAD.U32 R4, R4, 0x10000, RZ ;  /* 0x0001000004047824 */ /* 0x000fc400078e00ff */
[----:B------:R-:W-:Y:S02]  /*8600*/  IMAD.U32 R5, R5, 0x10000, RZ ;  /* 0x0001000005057824 */ /* 0x000fe400078e00ff */
[C---:B------:R-:W-:Y:S01]  /*8610*/  FFMA.FTZ R10, R19.reuse, R14, -R10 ;  /* 0x0000000e130a7223 */ /* 0x040fe2000001080a */
[----:B------:R-:W-:Y:S01]  /*8620*/  FFMA.FTZ R19, R19, R8, R12 ;  /* 0x0000000813137223 */ /* 0x000fe2000001000c */
[----:B------:R-:W-:Y:S01]  /*8630*/  FMUL.FTZ R13, R20, R3 ;  /* 0x00000003140d7220 */ /* 0x000fe20000410000 */
[C---:B------:R-:W-:Y:S01]  /*8640*/  FMUL.FTZ R8, R18.reuse, R2 ;  /* 0x0000000212087220 */ /* 0x040fe20000410000 */
[-C--:B------:R-:W-:Y:S01]  /*8650*/  FMUL.FTZ R15, R18, R4.reuse ;  /* 0x00000004120f7220 */ /* 0x080fe20000410000 */
[-C--:B------:R-:W-:Y:S01]  /*8660*/  FMUL.FTZ R20, R20, R5.reuse ;  /* 0x0000000514147220 */ /* 0x080fe20000410000 */
[C---:B------:R-:W-:Y:S01]  /*8670*/  FFMA.FTZ R13, R16.reuse, R5, -R13 ;  /* 0x00000005100d7223 */ /* 0x040fe2000001080d */
[C---:B------:R-:W-:Y:S01]  /*8680*/  FFMA.FTZ R8, R9.reuse, R4, -R8 ;  /* 0x0000000409087223 */ /* 0x040fe20000010808 */
[----:B------:R-:W-:Y:S01]  /*8690*/  FFMA.FTZ R15, R9, R2, R15 ;  /* 0x00000002090f7223 */ /* 0x000fe2000001000f */
[----:B------:R-:W-:Y:S01]  /*86a0*/  FFMA.FTZ R20, R16, R3, R20 ;  /* 0x0000000310147223 */ /* 0x000fe20000010014 */
[----:B------:R-:W-:-:S02]  /*86b0*/  F2FP.BF16.F32.PACK_AB R9, R6, R11 ;  /* 0x0000000b0609723e */ /* 0x000fc400000010ff */
[----:B------:R-:W-:Y:S02]  /*86c0*/  F2FP.BF16.F32.PACK_AB R11, R19, R10 ;  /* 0x0000000a130b723e */ /* 0x000fe400000010ff */
[----:B------:R-:W-:Y:S02]  /*86d0*/  F2FP.BF16.F32.PACK_AB R8, R15, R8 ;  /* 0x000000080f08723e */ /* 0x000fe400000010ff */
[----:B------:R-:W-:Y:S02]  /*86e0*/  F2FP.BF16.F32.PACK_AB R10, R20, R13 ;  /* 0x0000000d140a723e */ /* 0x000fe400000010ff */
.L_x_705:
[----:B------:R-:W-:Y:S05]  /*86f0*/  BSYNC.RECONVERGENT B0 ;  /* 0x0000000000007941 */ /* 0x000fea0003800200 */
.L_x_704:
[----:B-----5:R2:W-:Y:S01]  /*8700*/  STS.128 [R225], R8 ;  /* 0x00000008e1007388 */ /* 0x0205e20000000c00 */
[----:B------:R-:W-:Y:S05]  /*8710*/  BRA `(.L_x_702) ;  /* 0x0000000000047947 */ /* 0x000fea0003800000 */
.L_x_703:
[----:B------:R1:W-:Y:S02]  /*8720*/  STS.128 [R225], RZ ;  /* 0x000000ffe1007388 */ /* 0x0003e40000000c00 */
.L_x_702:
[----:B------:R-:W-:Y:S05]  /*8730*/  BSYNC.RECONVERGENT B1 ;  /* 0x0000000000017941 */ /* 0x000fea0003800200 */
.L_x_701:
[----:B------:R-:W-:-:S04]  /*8740*/  IADD3 R24, PT, PT, R220, 0x20, RZ ;  /* 0x00000020dc187810 */ /* 0x000fc80007ffe0ff */
[----:B------:R-:W-:-:S13]  /*8750*/  ISETP.GE.AND P0, PT, R24, R7, PT ;  /* 0x000000071800720c */ /* 0x000fda0003f06270 */
[----:B------:R-:W-:Y:S05]  /*8760*/  @P0 BRA `(.L_x_699) ;  /* 0x0000001000000947 */ /* 0x000fea0003800000 */
[----:B------:R-:W3:Y:S02]  /*8770*/  LDCU UR5, c[0x0][0x440] ;  /* 0x00008800ff0577ac */ /* 0x000ee40008000800 */
[----:B---3--:R-:W-:-:S13]  /*8780*/  ISETP.GE.AND P0, PT, R148, UR5, PT ;  /* 0x0000000594007c0c */ /* 0x008fda000bf06270 */
[----:B------:R3:W-:Y:S01]  /*8790*/  @P0 STS.128 [R225+0x800], RZ ;  /* 0x000800ffe1000388 */ /* 0x0007e20000000c00 */
[----:B------:R-:W-:Y:S05]  /*87a0*/  @P0 BRA `(.L_x_699) ;  /* 0x0000000c00f00947 */ /* 0x000fea0003800000 */
[----:B--2---:R-:W-:-:S04]  /*87b0*/  LEA R8, P0, R23, R30, 0x1 ;  /* 0x0000001e17087211 */ /* 0x004fc800078008ff */
[----:B------:R-:W-:-:S06]  /*87c0*/  LEA.HI.X R9, R23, R31, R0, 0x1, P0 ;  /* 0x0000001f17097211 */ /* 0x000fcc00000f0c00 */
[----:B------:R-:W5:Y:S01]  /*87d0*/  LDG.E.128 R8, desc[UR6][R8.64] ;  /* 0x0000000608087981 */ /* 0x000f62000c1e1d00 */
[----:B------:R-:W-:Y:S01]  /*87e0*/  ISETP.GE.AND P0, PT, R148, R21, PT ;  /* 0x000000159400720c */ /* 0x000fe20003f06270 */
[----:B------:R-:W-:-:S12]  /*87f0*/  BSSY.RECONVERGENT B0, `(.L_x_706) ;  /* 0x0000033000007945 */ /* 0x000fd80003800200 */
[----:B------:R-:W-:Y:S05]  /*8800*/  @P0 BRA `(.L_x_707) ;  /* 0x0000000000c40947 */ /* 0x000fea0003800000 */
[----:B------:R-:W2:Y:S01]  /*8810*/  LDCU.64 UR8, c[0x0][0x4d0] ;  /* 0x00009a00ff0877ac */ /* 0x000ea20008000a00 */
[C---:B------:R-:W-:Y:S01]  /*8820*/  IADD3 R74, P0, PT, R25.reuse, R74, RZ ;  /* 0x0000004a194a7210 */ /* 0x040fe20007f1e0ff */
[----:B------:R-:W4:Y:S03]  /*8830*/  LDCU.64 UR10, c[0x0][0x4c8] ;  /* 0x00009900ff0a77ac */ /* 0x000f260008000a00 */
[----:B------:R-:W-:Y:S01]  /*8840*/  LEA.HI.X.SX32 R25, R25, R71, 0x1, P0 ;  /* 0x0000004719197211 */ /* 0x000fe200000f0eff */
[----:B------:R-:W-:-:S03]  /*8850*/  IMAD.SHL.U32 R0, R74, 0x2, RZ ;  /* 0x000000024a007824 */ /* 0x000fc600078e00ff */
[----:B------:R-:W-:Y:S02]  /*8860*/  SHF.L.U64.HI R25, R74, 0x1, R25 ;  /* 0x000000014a197819 */ /* 0x000fe40000010219 */
[C---:B--2---:R-:W-:Y:S02]  /*8870*/  IADD3 R2, P0, PT, R0.reuse, UR8, RZ ;  /* 0x0000000800027c10 */ /* 0x044fe4000ff1e0ff */
[----:B----4-:R-:W-:Y:S02]  /*8880*/  IADD3 R4, P1, PT, R0, UR10, RZ ;  /* 0x0000000a00047c10 */ /* 0x010fe4000ff3e0ff */
[C---:B------:R-:W-:Y:S02]  /*8890*/  IADD3.X R3, PT, PT, R25.reuse, UR9, RZ, P0, !PT ;  /* 0x0000000919037c10 */ /* 0x040fe400087fe4ff */
[----:B------:R-:W-:-:S04]  /*88a0*/  IADD3.X R5, PT, PT, R25, UR11, RZ, P1, !PT ;  /* 0x0000000b19057c10 */ /* 0x000fc80008ffe4ff */
[----:B------:R-:W2:Y:S04]  /*88b0*/  LDG.E.64 R2, desc[UR6][R2.64] ;  /* 0x0000000602027981 */ /* 0x000ea8000c1e1b00 */
[----:B------:R-:W4:Y:S01]  /*88c0*/  LDG.E.64 R4, desc[UR6][R4.64] ;  /* 0x0000000604047981 */ /* 0x000f22000c1e1b00 */
[C---:B-----5:R-:W-:Y:S01]  /*88d0*/  IMAD.U32 R17, R11.reuse, 0x10000, RZ ;  /* 0x000100000b117824 */ /* 0x060fe200078e00ff */
[----:B------:R-:W-:Y:S01]  /*88e0*/  LOP3.LUT R15, R11, 0xffff0000, RZ, 0xc0, !PT ;  /* 0xffff00000b0f7812 */ /* 0x000fe200078ec0ff */
[C---:B------:R-:W-:Y:S01]  /*88f0*/  IMAD.U32 R6, R9.reuse, 0x10000, RZ ;  /* 0x0001000009067824 */ /* 0x040fe200078e00ff */
[----:B------:R-:W-:Y:S02]  /*8900*/  LOP3.LUT R0, R9, 0xffff0000, RZ, 0xc0, !PT ;  /* 0xffff000009007812 */ /* 0x000fe400078ec0ff */
[----:B------:R-:W-:-:S02]  /*8910*/  SHF.L.U32 R7, R8, 0x10, RZ ;  /* 0x0000001008077819 */ /* 0x000fc400000006ff */
[----:B------:R-:W-:Y:S02]  /*8920*/  LOP3.LUT R16, R8, 0xffff0000, RZ, 0xc0, !PT ;  /* 0xffff000008107812 */ /* 0x000fe400078ec0ff */
[C---:B------:R-:W-:Y:S02]  /*8930*/  SHF.L.U32 R14, R10.reuse, 0x10, RZ ;  /* 0x000000100a0e7819 */ /* 0x040fe400000006ff */
[----:B------:R-:W-:Y:S02]  /*8940*/  LOP3.LUT R18, R10, 0xffff0000, RZ, 0xc0, !PT ;  /* 0xffff00000a127812 */ /* 0x000fe400078ec0ff */
[C---:B--2---:R-:W-:Y:S01]  /*8950*/  LOP3.LUT R11, R2.reuse, 0xffff0000, RZ, 0xc0, !PT ;  /* 0xffff0000020b7812 */ /* 0x044fe200078ec0ff */
[----:B------:R-:W-:Y:S01]  /*8960*/  IMAD.U32 R2, R2, 0x10000, RZ ;  /* 0x0001000002027824 */ /* 0x000fe200078e00ff */
[C---:B------:R-:W-:Y:S01]  /*8970*/  LOP3.LUT R8, R3.reuse, 0xffff0000, RZ, 0xc0, !PT ;  /* 0xffff000003087812 */ /* 0x040fe200078ec0ff */
[----:B------:R-:W-:Y:S01]  /*8980*/  IMAD.U32 R3, R3, 0x10000, RZ ;  /* 0x0001000003037824 */ /* 0x000fe200078e00ff */
[----:B----4-:R-:W-:Y:S01]  /*8990*/  LOP3.LUT R13, R4, 0xffff0000, RZ, 0xc0, !PT ;  /* 0xffff0000040d7812 */ /* 0x010fe200078ec0ff */
[C---:B------:R-:W-:Y:S01]  /*89a0*/  FMUL.FTZ R9, R0.reuse, R11 ;  /* 0x0000000b00097220 */ /* 0x040fe20000410000 */
[----:B------:R-:W-:Y:S01]  /*89b0*/  LOP3.LUT R12, R5, 0xffff0000, RZ, 0xc0, !PT ;  /* 0xffff0000050c7812 */ /* 0x000fe200078ec0ff */
[----:B------:R-:W-:Y:S01]  /*89c0*/  FMUL.FTZ R10, R15, R8 ;  /* 0x000000080f0a7220 */ /* 0x000fe20000410000 */
[----:B------:R-:W-:Y:S01]  /*89d0*/  SHF.L.U32 R5, R5, 0x10, RZ ;  /* 0x0000001005057819 */ /* 0x000fe200000006ff */
[-C--:B------:R-:W-:Y:S01]  /*89e0*/  FMUL.FTZ R0, R0, R13.reuse ;  /* 0x0000000d00007220 */ /* 0x080fe20000410000 */
[----:B------:R-:W-:Y:S01]  /*89f0*/  FFMA.FTZ R9, R6, R13, -R9 ;  /* 0x0000000d06097223 */ /* 0x000fe20000010809 */
[----:B------:R-:W-:Y:S01]  /*8a00*/  SHF.L.U32 R4, R4, 0x10, RZ ;  /* 0x0000001004047819 */ /* 0x000fe200000006ff */
[-C--:B------:R-:W-:Y:S01]  /*8a10*/  FFMA.FTZ R10, R17, R12.reuse, -R10 ;  /* 0x0000000c110a7223 */ /* 0x080fe2000001080a */
[----:B------:R-:W-:Y:S01]  /*8a20*/  FFMA.FTZ R0, R6, R11, R0 ;  /* 0x0000000b06007223 */ /* 0x000fe20000010000 */
[----:B------:R-:W-:Y:S01]  /*8a30*/  FMUL.FTZ R6, R15, R12 ;  /* 0x0000000c0f067220 */ /* 0x000fe20000410000 */
[C---:B------:R-:W-:Y:S01]  /*8a40*/  FMUL.FTZ R11, R18.reuse, R3 ;  /* 0x00000003120b7220 */ /* 0x040fe20000410000 */
[-C--:B------:R-:W-:Y:S01]  /*8a50*/  FMUL.FTZ R18, R18, R5.reuse ;  /* 0x0000000512127220 */ /* 0x080fe20000410000 */
[C---:B------:R-:W-:Y:S01]  /*8a60*/  FMUL.FTZ R13, R16.reuse, R4 ;  /* 0x00000004100d7220 */ /* 0x040fe20000410000 */
[----:B------:R-:W-:Y:S01]  /*8a70*/  FFMA.FTZ R17, R17, R8, R6 ;  /* 0x0000000811117223 */ /* 0x000fe20000010006 */
[-C--:B------:R-:W-:Y:S01]  /*8a80*/  FMUL.FTZ R6, R16, R2.reuse ;  /* 0x0000000210067220 */ /* 0x080fe20000410000 */
[C---:B------:R-:W-:Y:S01]  /*8a90*/  FFMA.FTZ R11, R14.reuse, R5, -R11 ;  /* 0x000000050e0b7223 */ /* 0x040fe2000001080b */
[----:B------:R-:W-:Y:S01]  /*8aa0*/  FFMA.FTZ R18, R14, R3, R18 ;  /* 0x000000030e127223 */ /* 0x000fe20000010012 */
[C---:B------:R-:W-:Y:S01]  /*8ab0*/  FFMA.FTZ R13, R7.reuse, R2, R13 ;  /* 0x00000002070d7223 */ /* 0x040fe2000001000d */
[----:B------:R-:W-:Y:S01]  /*8ac0*/  FFMA.FTZ R6, R7, R4, -R6 ;  /* 0x0000000407067223 */ /* 0x000fe20000010806 */
[----:B------:R-:W-:-:S02]  /*8ad0*/  F2FP.BF16.F32.PACK_AB R17, R17, R10 ;  /* 0x0000000a1111723e */ /* 0x000fc400000010ff */
[----:B------:R-:W-:Y:S02]  /*8ae0*/  F2FP.BF16.F32.PACK_AB R10, R18, R11 ;  /* 0x0000000b120a723e */ /* 0x000fe400000010ff */
[----:B------:R-:W-:Y:S01]  /*8af0*/  F2FP.BF16.F32.PACK_AB R9, R0, R9 ;  /* 0x000000090009723e */ /* 0x000fe200000010ff */
[----:B------:R-:W-:Y:S01]  /*8b00*/  IMAD.MOV.U32 R11, RZ, RZ, R17 ;  /* 0x000000ffff0b7224 */ /* 0x000fe200078e0011 */
[----:B------:R-:W-:Y:S02]  /*8b10*/  F2FP.BF16.F32.PACK_AB R8, R13, R6 ;  /* 0x000000060d08723e */ /* 0x000fe400000010ff */
.L_x_707:
[----:B------:R-:W-:Y:S05]  /*8b20*/  BSYNC.RECONVERGENT B0 ;  /* 0x0000000000007941 */ /* 0x000fea0003800200 */
.L_x_706:
[----:B-----5:R4:W-:Y:S01]  /*8b30*/  STS.128 [R225+0x800], R8 ;  /* 0x00080008e1007388 */ /* 0x0209e20000000c00 */
[----:B------:R-:W-:Y:S05]  /*8b40*/  BRA `(.L_x_699) ;  /* 0x0000000c00087947 */ /* 0x000fea0003800000 */
.L_x_700:
[----:B------:R-:W-:Y:S01]  /*8b50*/  IMAD.IADD R27, R214, 0x1, -R213 ;  /* 0x00000001d61b7824 */ /* 0x000fe200078e0ad5 */
[----:B------:R-:W-:Y:S01]  /*8b60*/  LEA.HI R20, R21, R21, RZ, 0x1 ;  /* 0x0000001515147211 */ /* 0x000fe200078f08ff */
[----:B------:R-:W-:Y:S01]  /*8b70*/  BSSY.RECONVERGENT B1, `(.L_x_708) ;  /* 0x0000062000017945 */ /* 0x000fe20003800200 */
[----:B------:R-:W-:Y:S02]  /*8b80*/  SHF.R.U32.HI R5, RZ, 0x1, R21 ;  /* 0x00000001ff057819 */ /* 0x000fe40000011615 */
[----:B------:R-:W-:Y:S02]  /*8b90*/  ISETP.GE.AND P0, PT, R220, R27, PT ;  /* 0x0000001bdc00720c */ /* 0x000fe40003f06270 */
[----:B------:R-:W-:Y:S02]  /*8ba0*/  SHF.R.S32.HI R20, RZ, 0x1, R20 ;  /* 0x00000001ff147819 */ /* 0x000fe40000011414 */
[----:B------:R-:W-:-:S03]  /*8bb0*/  ISETP.GE.U32.AND P1, PT, R148, R5, PT ;  /* 0x000000059400720c */ /* 0x000fc60003f26070 */
[----:B------:R-:W-:-:S05]  /*8bc0*/  IMAD.MOV R20, RZ, RZ, -R20 ;  /* 0x000000ffff147224 */ /* 0x000fca00078e0a14 */
[----:B------:R-:W-:Y:S02]  /*8bd0*/  SEL R28, R5, R20, !P1 ;  /* 0x00000014051c7207 */ /* 0x000fe40004800000 */
[----:B------:R-:W-:Y:S01]  /*8be0*/  SHF.R.S32.HI R22, RZ, 0x1f, R20 ;  /* 0x0000001fff167819 */ /* 0x000fe20000011414 */
[----:B------:R-:W-:Y:S06]  /*8bf0*/  @P0 BRA `(.L_x_709) ;  /* 0x0000000400640947 */ /* 0x000fec0003800000 */
[----:B------:R-:W1:Y:S02]  /*8c00*/  LDCU UR5, c[0x0][0x440] ;  /* 0x00008800ff0577ac */ /* 0x000e640008000800 */
[----:B-1----:R-:W-:-:S13]  /*8c10*/  ISETP.GE.AND P0, PT, R148, UR5, PT ;  /* 0x0000000594007c0c */ /* 0x002fda000bf06270 */
[----:B------:R-:W-:Y:S05]  /*8c20*/  @P0 BRA `(.L_x_710) ;  /* 0x0000000400540947 */ /* 0x000fea0003800000 */
[----:B------:R-:W-:Y:S01]  /*8c30*/  IMAD.MOV.U32 R10, RZ, RZ, R30 ;  /* 0x000000ffff0a7224 */ /* 0x000fe200078e001e */
[----:B------:R-:W-:-:S05]  /*8c40*/  MOV R11, R31 ;  /* 0x0000001f000b7202 */ /* 0x000fca0000000f00 */
[----:B------:R1:W5:Y:S01]  /*8c50*/  LDG.E.128 R16, desc[UR6][R10.64] ;  /* 0x000000060a107981 */ /* 0x000362000c1e1d00 */
[----:B------:R-:W-:Y:S01]  /*8c60*/  ISETP.GE.AND P0, PT, R148, R21, PT ;  /* 0x000000159400720c */ /* 0x000fe20003f06270 */
[----:B------:R-:W-:-:S12]  /*8c70*/  BSSY.RECONVERGENT B0, `(.L_x_711) ;  /* 0x000004e000007945 */ /* 0x000fd80003800200 */
[----:B------:R-:W-:Y:S05]  /*8c80*/  @P0 BRA `(.L_x_712) ;  /* 0x0000000400300947 */ /* 0x000fea0003800000 */
[----:B------:R-:W2:Y:S01]  /*8c90*/  LDCU.64 UR8, c[0x0][0x4d0] ;  /* 0x00009a00ff0877ac */ /* 0x000ea20008000a00 */
[----:B------:R-:W-:Y:S02]  /*8ca0*/  SEL R5, R20, RZ, P1 ;  /* 0x000000ff14057207 */ /* 0x000fe40000800000 */
[----:B------:R-:W-:Y:S02]  /*8cb0*/  SEL R8, R22, RZ, P1 ;  /* 0x000000ff16087207 */ /* 0x000fe40000800000 */
[----:B------:R-:W-:-:S05]  /*8cc0*/  IADD3 R5, P0, PT, R5, R2, RZ ;  /* 0x0000000205057210 */ /* 0x000fca0007f1e0ff */
[----:B------:R-:W-:Y:S02]  /*8cd0*/  IMAD.X R8, R8, 0x1, R3, P0 ;  /* 0x0000000108087824 */ /* 0x000fe400000e0603 */
[----:B------:R-:W-:-:S03]  /*8ce0*/  IMAD.SHL.U32 R9, R5, 0x2, RZ ;  /* 0x0000000205097824 */ /* 0x000fc600078e00ff */
[----:B------:R-:W-:Y:S02]  /*8cf0*/  SHF.L.U64.HI R8, R5, 0x1, R8 ;  /* 0x0000000105087819 */ /* 0x000fe40000010208 */
[----:B--2---:R-:W-:-:S04]  /*8d00*/  IADD3 R4, P0, PT, R9, UR8, RZ ;  /* 0x0000000809047c10 */ /* 0x004fc8000ff1e0ff */
[----:B------:R-:W-:Y:S01]  /*8d10*/  IADD3.X R5, PT, PT, R8, UR9, RZ, P0, !PT ;  /* 0x0000000908057c10 */ /* 0x000fe200087fe4ff */
[----:B------:R-:W1:Y:S01]  /*8d20*/  LDCU.64 UR8, c[0x0][0x4c8] ;  /* 0x00009900ff0877ac */ /* 0x000e620008000a00 */
[----:B-----5:R-:W-:-:S04]  /*8d30*/  IMAD.WIDE R12, R28, 0x2, R10 ;  /* 0x000000021c0c7825 */ /* 0x020fc800078e020a */
[----:B------:R-:W2:Y:S04]  /*8d40*/  LDG.E.128 R4, desc[UR6][R4.64] ;  /* 0x0000000604047981 */ /* 0x000ea8000c1e1d00 */
[----:B------:R-:W3:Y:S01]  /*8d50*/  LDG.E.128 R12, desc[UR6][R12.64] ;  /* 0x000000060c0c7981 */ /* 0x000ee2000c1e1d00 */
[----:B-1----:R-:W-:-:S04]  /*8d60*/  IADD3 R10, P0, PT, R9, UR8, RZ ;  /* 0x00000008090a7c10 */ /* 0x002fc8000ff1e0ff */
[----:B------:R-:W-:-:S06]  /*8d70*/  IADD3.X R11, PT, PT, R8, UR9, RZ, P0, !PT ;  /* 0x00000009080b7c10 */ /* 0x000fcc00087fe4ff */
[----:B------:R-:W4:Y:S01]  /*8d80*/  LDG.E.128 R8, desc[UR6][R10.64] ;  /* 0x000000060a087981 */ /* 0x000f22000c1e1d00 */
[C---:B------:R-:W-:Y:S01]  /*8d90*/  SHF.L.U32 R26, R16.reuse, 0x10, RZ ;  /* 0x00000010101a7819 */ /* 0x040fe200000006ff */
[----:B------:R-:W-:Y:S01]  /*8da0*/  IMAD.U32 R32, R17, 0x10000, RZ ;  /* 0x0001000011207824 */ /* 0x000fe200078e00ff */
[----:B------:R-:W-:Y:S01]  /*8db0*/  LOP3.LUT R24, R16, 0xffff0000, RZ, 0xc0, !PT ;  /* 0xffff000010187812 */ /* 0x000fe200078ec0ff */
[----:B------:R-:W-:Y:S01]  /*8dc0*/  IMAD.U32 R34, R19, 0x10000, RZ ;  /* 0x0001000013227824 */ /* 0x000fe200078e00ff */
[----:B------:R-:W-:Y:S02]  /*8dd0*/  LOP3.LUT R16, R17, 0xffff0000, RZ, 0xc0, !PT ;  /* 0xffff000011107812 */ /* 0x000fe400078ec0ff */
[----:B------:R-:W-:Y:S02]  /*8de0*/  LOP3.LUT R17, R19, 0xffff0000, RZ, 0xc0, !PT ;  /* 0xffff000013117812 */ /* 0x000fe400078ec0ff */
[C---:B------:R-:W-:Y:S02]  /*8df0*/  SHF.L.U32 R29, R18.reuse, 0x10, RZ ;  /* 0x00000010121d7819 */ /* 0x040fe400000006ff */
[----:B------:R-:W-:-:S02]  /*8e00*/  LOP3.LUT R18, R18, 0xffff0000, RZ, 0xc0, !PT ;  /* 0xffff000012127812 */ /* 0x000fc400078ec0ff */
[C---:B--2---:R-:W-:Y:S02]  /*8e10*/  SHF.L.U32 R33, R4.reuse, 0x10, RZ ;  /* 0x0000001004217819 */ /* 0x044fe400000006ff */
[----:B------:R-:W-:Y:S01]  /*8e20*/  LOP3.LUT R19, R4, 0xffff0000, RZ, 0xc0, !PT ;  /* 0xffff000004137812 */ /* 0x000fe200078ec0ff */
[C---:B------:R-:W-:Y:S01]  /*8e30*/  IMAD.U32 R4, R5.reuse, 0x10000, RZ ;  /* 0x0001000005047824 */ /* 0x040fe200078e00ff */
[----:B------:R-:W-:Y:S01]  /*8e40*/  LOP3.LUT R36, R5, 0xffff0000, RZ, 0xc0, !PT ;  /* 0xffff000005247812 */ /* 0x000fe200078ec0ff */
[----:B------:R-:W-:Y:S01]  /*8e50*/  IMAD.U32 R5, R7, 0x10000, RZ ;  /* 0x0001000007057824 */ /* 0x000fe200078e00ff */
[C---:B------:R-:W-:Y:S01]  /*8e60*/  SHF.L.U32 R35, R6.reuse, 0x10, RZ ;  /* 0x0000001006237819 */ /* 0x040fe200000006ff */
[----:B---3--:R-:W-:Y:S01]  /*8e70*/  IMAD.U32 R37, R13, 0x10000, RZ ;  /* 0x000100000d257824 */ /* 0x008fe200078e00ff */
[----:B------:R-:W-:Y:S01]  /*8e80*/  LOP3.LUT R6, R6, 0xffff0000, RZ, 0xc0, !PT ;  /* 0xffff000006067812 */ /* 0x000fe200078ec0ff */
[----:B------:R-:W-:Y:S01]  /*8e90*/  @!P1 FADD.FTZ R4, -R4, -RZ ;  /* 0x800000ff04049221 */ /* 0x000fe20000010100 */
[----:B------:R-:W-:Y:S01]  /*8ea0*/  LOP3.LUT R7, R7, 0xffff0000, RZ, 0xc0, !PT ;  /* 0xffff000007077812 */ /* 0x000fe200078ec0ff */
[----:B------:R-:W-:Y:S01]  /*8eb0*/  @!P1 FADD.FTZ R5, -R5, -RZ ;  /* 0x800000ff05059221 */ /* 0x000fe20000010100 */
[----:B------:R-:W-:Y:S01]  /*8ec0*/  LOP3.LUT R39, R13, 0xffff0000, RZ, 0xc0, !PT ;  /* 0xffff00000d277812 */ /* 0x000fe200078ec0ff */
[----:B------:R-:W-:Y:S01]  /*8ed0*/  @!P1 FADD.FTZ R19, -R19, -RZ ;  /* 0x800000ff13139221 */ /* 0x000fe20000010100 */
[----:B------:R-:W-:Y:S01]  /*8ee0*/  SHF.L.U32 R38, R12, 0x10, RZ ;  /* 0x000000100c267819 */ /* 0x000fe200000006ff */
[----:B------:R-:W-:Y:S01]  /*8ef0*/  @!P1 FADD.FTZ R6, -R6, -RZ ;  /* 0x800000ff06069221 */ /* 0x000fe20000010100 */
[C---:B------:R-:W-:Y:S01]  /*8f00*/  SHF.L.U32 R40, R14.reuse, 0x10, RZ ;  /* 0x000000100e287819 */ /* 0x040fe200000006ff */
[----:B------:R-:W-:Y:S01]  /*8f10*/  @!P1 FADD.FTZ R7, -R7, -RZ ;  /* 0x800000ff07079221 */ /* 0x000fe20000010100 */
[----:B------:R-:W-:Y:S01]  /*8f20*/  LOP3.LUT R13, R14, 0xffff0000, RZ, 0xc0, !PT ;  /* 0xffff00000e0d7812 */ /* 0x000fe200078ec0ff */
[----:B------:R-:W-:Y:S01]  /*8f30*/  IMAD.U32 R14, R15, 0x10000, RZ ;  /* 0x000100000f0e7824 */ /* 0x000fe200078e00ff */
[----:B------:R-:W-:Y:S01]  /*8f40*/  LOP3.LUT R12, R12, 0xffff0000, RZ, 0xc0, !PT ;  /* 0xffff00000c0c7812 */ /* 0x000fe200078ec0ff */
[----:B------:R-:W-:Y:S01]  /*8f50*/  @!P1 FADD.FTZ R33, -R33, -RZ ;  /* 0x800000ff21219221 */ /* 0x000fe20000010100 */
[----:B------:R-:W-:Y:S01]  /*8f60*/  LOP3.LUT R42, R15, 0xffff0000, RZ, 0xc0, !PT ;  /* 0xffff00000f2a7812 */ /* 0x000fe200078ec0ff */
[----:B------:R-:W-:Y:S01]  /*8f70*/  @!P1 FADD.FTZ R36, -R36, -RZ ;  /* 0x800000ff24249221 */ /* 0x000fe20000010100 */
[----:B------:R-:W-:Y:S01]  /*8f80*/  FMUL.FTZ R37, R37, R4 ;  /* 0x0000000425257220 */ /* 0x000fe20000410000 */
[----:B------:R-:W-:Y:S01]  /*8f90*/  @!P1 FADD.FTZ R35, -R35, -RZ ;  /* 0x800000ff23239221 */ /* 0x000fe20000010100 */
[----:B------:R-:W-:Y:S01]  /*8fa0*/  FMUL.FTZ R5, R14, R5 ;  /* 0x000000050e057220 */ /* 0x000fe20000410000 */
[----:B------:R-:W-:Y:S01]  /*8fb0*/  FMUL.FTZ R19, R12, R19 ;  /* 0x000000130c137220 */ /* 0x000fe20000410000 */
[C---:B----4-:R-:W-:Y:S01]  /*8fc0*/  IMAD.U32 R4, R9.reuse, 0x10000, RZ ;  /* 0x0001000009047824 */ /* 0x050fe200078e00ff */
[----:B------:R-:W-:Y:S01]  /*8fd0*/  LOP3.LUT R14, R9, 0xffff0000, RZ, 0xc0, !PT ;  /* 0xffff0000090e7812 */ /* 0x000fe200078ec0ff */
[----:B------:R-:W-:Y:S01]  /*8fe0*/  FMUL.FTZ R13, R13, R6 ;  /* 0x000000060d0d7220 */ /* 0x000fe20000410000 */
[----:B------:R-:W-:Y:S01]  /*8ff0*/  FMUL.FTZ R42, R42, R7 ;  /* 0x000000072a2a7220 */ /* 0x000fe20000410000 */
[----:B------:R-:W-:Y:S01]  /*9000*/  SHF.L.U32 R12, R10, 0x10, RZ ;  /* 0x000000100a0c7819 */ /* 0x000fe200000006ff */
[----:B------:R-:W-:Y:S01]  /*9010*/  FMUL.FTZ R33, R38, R33 ;  /* 0x0000002126217220 */ /* 0x000fe20000410000 */
[----:B------:R-:W-:Y:S01]  /*9020*/  LOP3.LUT R9, R10, 0xffff0000, RZ, 0xc0, !PT ;  /* 0xffff00000a097812 */ /* 0x000fe200078ec0ff */
[----:B------:R-:W-:Y:S01]  /*9030*/  FMUL.FTZ R39, R39, R36 ;  /* 0x0000002427277220 */ /* 0x000fe20000410000 */
[----:B------:R-:W-:Y:S01]  /*9040*/  SHF.L.U32 R7, R8, 0x10, RZ ;  /* 0x0000001008077819 */ /* 0x000fe200000006ff */
[----:B------:R-:W-:Y:S01]  /*9050*/  FMUL.FTZ R40, R40, R35 ;  /* 0x0000002328287220 */ /* 0x000fe20000410000 */
[----:B------:R-:W-:Y:S01]  /*9060*/  LOP3.LUT R6, R8, 0xffff0000, RZ, 0xc0, !PT ;  /* 0xffff000008067812 */ /* 0x000fe200078ec0ff */
[C---:B------:R-:W-:Y:S01]  /*9070*/  IMAD.U32 R8, R11.reuse, 0x10000, RZ ;  /* 0x000100000b087824 */ /* 0x040fe200078e00ff */
[----:B------:R-:W-:Y:S01]  /*9080*/  LOP3.LUT R10, R11, 0xffff0000, RZ, 0xc0, !PT ;  /* 0xffff00000b0a7812 */ /* 0x000fe200078ec0ff */
[----:B------:R-:W-:Y:S01]  /*9090*/  FFMA.FTZ R7, R26, R7, R33 ;  /* 0x000000071a077223 */ /* 0x000fe20000010021 */
[----:B------:R-:W-:Y:S01]  /*90a0*/  FFMA.FTZ R4, R32, R4, R37 ;  /* 0x0000000420047223 */ /* 0x000fe20000010025 */
[----:B------:R-:W-:Y:S01]  /*90b0*/  FFMA.FTZ R6, R24, R6, R19 ;  /* 0x0000000618067223 */ /* 0x000fe20000010013 */
[----:B------:R-:W-:Y:S01]  /*90c0*/  FFMA.FTZ R39, R16, R14, R39 ;  /* 0x0000000e10277223 */ /* 0x000fe20000010027 */
[----:B------:R-:W-:Y:S01]  /*90d0*/  FFMA.FTZ R12, R29, R12, R40 ;  /* 0x0000000c1d0c7223 */ /* 0x000fe20000010028 */
[----:B------:R-:W-:Y:S01]  /*90e0*/  FFMA.FTZ R9, R18, R9, R13 ;  /* 0x0000000912097223 */ /* 0x000fe2000001000d */
[----:B------:R-:W-:Y:S01]  /*90f0*/  FFMA.FTZ R5, R34, R8, R5 ;  /* 0x0000000822057223 */ /* 0x000fe20000010005 */
[----:B------:R-:W-:Y:S01]  /*9100*/  FFMA.FTZ R10, R17, R10, R42 ;  /* 0x0000000a110a7223 */ /* 0x000fe2000001002a */
[----:B------:R-:W-:-:S02]  /*9110*/  F2FP.BF16.F32.PACK_AB R16, R6, R7 ;  /* 0x000000070610723e */ /* 0x000fc400000010ff */
[----:B------:R-:W-:Y:S02]  /*9120*/  F2FP.BF16.F32.PACK_AB R17, R39, R4 ;  /* 0x000000042711723e */ /* 0x000fe400000010ff */
[----:B------:R-:W-:Y:S02]  /*9130*/  F2FP.BF16.F32.PACK_AB R18, R9, R12 ;  /* 0x0000000c0912723e */ /* 0x000fe400000010ff */
[----:B------:R-:W-:Y:S02]  /*9140*/  F2FP.BF16.F32.PACK_AB R19, R10, R5 ;  /* 0x000000050a13723e */ /* 0x000fe400000010ff */
.L_x_712:
[----:B------:R-:W-:Y:S05]  /*9150*/  BSYNC.RECONVERGENT B0 ;  /* 0x0000000000007941 */ /* 0x000fea0003800200 */
.L_x_711:
[----:B-----5:R2:W-:Y:S01]  /*9160*/  STS.128 [R225], R16 ;  /* 0x00000010e1007388 */ /* 0x0205e20000000c00 */
[----:B------:R-:W-:Y:S05]  /*9170*/  BRA `(.L_x_709) ;  /* 0x0000000000047947 */ /* 0x000fea0003800000 */
.L_x_710:
[----:B------:R3:W-:Y:S02]  /*9180*/  STS.128 [R225], RZ ;  /* 0x000000ffe1007388 */ /* 0x0007e40000000c00 */
.L_x_709:
[----:B------:R-:W-:Y:S05]  /*9190*/  BSYNC.RECONVERGENT B1 ;  /* 0x0000000000017941 */ /* 0x000fea0003800200 */
.L_x_708:
[----:B------:R-:W-:-:S04]  /*91a0*/  IADD3 R24, PT, PT, R220, 0x20, RZ ;  /* 0x00000020dc187810 */ /* 0x000fc80007ffe0ff */
[----:B------:R-:W-:-:S13]  /*91b0*/  ISETP.GE.AND P0, PT, R24, R27, PT ;  /* 0x0000001b1800720c */ /* 0x000fda0003f06270 */
[----:B------:R-:W-:Y:S05]  /*91c0*/  @P0 BRA `(.L_x_699) ;  /* 0x0000000400680947 */ /* 0x000fea0003800000 */
[----:B------:R-:W4:Y:S02]  /*91d0*/  LDCU UR5, c[0x0][0x440] ;  /* 0x00008800ff0577ac */ /* 0x000f240008000800 */
[----:B----4-:R-:W-:-:S13]  /*91e0*/  ISETP.GE.AND P0, PT, R148, UR5, PT ;  /* 0x0000000594007c0c */ /* 0x010fda000bf06270 */
[----:B------:R4:W-:Y:S01]  /*91f0*/  @P0 STS.128 [R225+0x800], RZ ;  /* 0x000800ffe1000388 */ /* 0x0009e20000000c00 */
[----:B------:R-:W-:Y:S05]  /*9200*/  @P0 BRA `(.L_x_699) ;  /* 0x0000000400580947 */ /* 0x000fea0003800000 */
[----:B------:R-:W-:-:S04]  /*9210*/  LEA R8, P0, R23, R30, 0x1 ;  /* 0x0000001e17087211 */ /* 0x000fc800078008ff */
[----:B------:R-:W-:-:S05]  /*9220*/  LEA.HI.X R9, R23, R31, R0, 0x1, P0 ;  /* 0x0000001f17097211 */ /* 0x000fca00000f0c00 */
[----:B------:R1:W5:Y:S01]  /*9230*/  LDG.E.128 R4, desc[UR6][R8.64] ;  /* 0x0000000608047981 */ /* 0x000362000c1e1d00 */
[----:B------:R-:W-:Y:S01]  /*9240*/  ISETP.GE.AND P0, PT, R148, R21, PT ;  /* 0x000000159400720c */ /* 0x000fe20003f06270 */
[----:B------:R-:W-:-:S12]  /*9250*/  BSSY.RECONVERGENT B0, `(.L_x_713) ;  /* 0x0000050000007945 */ /* 0x000fd80003800200 */
[----:B------:R-:W-:Y:S05]  /*9260*/  @P0 BRA `(.L_x_714) ;  /* 0x0000000400380947 */ /* 0x000fea0003800000 */
[----:B------:R-:W1:Y:S01]  /*9270*/  LDCU.64 UR8, c[0x0][0x4d0] ;  /* 0x00009a00ff0877ac */ /* 0x000e620008000a00 */
[----:B------:R-:W-:Y:S01]  /*9280*/  SEL R20, R20, RZ, P1 ;  /* 0x000000ff14147207 */ /* 0x000fe20000800000 */
[----:B--2---:R-:W-:Y:S01]  /*9290*/  IMAD.WIDE R16, R28, 0x2, R8 ;  /* 0x000000021c107825 */ /* 0x004fe200078e0208 */
[----:B------:R-:W-:Y:S02]  /*92a0*/  SEL R22, R22, RZ, P1 ;  /* 0x000000ff16167207 */ /* 0x000fe40000800000 */
[--C-:B------:R-:W-:Y:S02]  /*92b0*/  IADD3 R2, P2, P0, R20, R2, R25.reuse ;  /* 0x0000000214027210 */ /* 0x100fe4000785e019 */
[----:B------:R-:W-:Y:S01]  /*92c0*/  SHF.R.S32.HI R25, RZ, 0x1f, R25 ;  /* 0x0000001fff197819 */ /* 0x000fe20000011419 */
[----:B------:R-:W2:Y:S02]  /*92d0*/  LDG.E.128 R16, desc[UR6][R16.64] ;  /* 0x0000000610107981 */ /* 0x000ea4000c1e1d00 */
[----:B------:R-:W-:Y:S01]  /*92e0*/  IMAD.SHL.U32 R0, R2, 0x2, RZ ;  /* 0x0000000202007824 */ /* 0x000fe200078e00ff */
[----:B------:R-:W-:-:S04]  /*92f0*/  IADD3.X R25, PT, PT, R22, R3, R25, P2, P0 ;  /* 0x0000000316197210 */ /* 0x000fc800017e0419 */
[----:B------:R-:W-:Y:S02]  /*9300*/  SHF.L.U64.HI R2, R2, 0x1, R25 ;  /* 0x0000000102027819 */ /* 0x000fe40000010219 */
[----:B-1----:R-:W-:-:S04]  /*9310*/  IADD3 R8, P0, PT, R0, UR8, RZ ;  /* 0x0000000800087c10 */ /* 0x002fc8000ff1e0ff */
[----:B------:R-:W-:Y:S01]  /*9320*/  IADD3.X R9, PT, PT, R2, UR9, RZ, P0, !PT ;  /* 0x0000000902097c10 */ /* 0x000fe200087fe4ff */
[----:B------:R-:W1:Y:S05]  /*9330*/  LDCU.64 UR8, c[0x0][0x4c8] ;  /* 0x00009900ff0877ac */ /* 0x000e6a0008000a00 */
[----:B------:R-:W3:Y:S01]  /*9340*/  LDG.E.128 R8, desc[UR6][R8.64] ;  /* 0x0000000608087981 */ /* 0x000ee2000c1e1d00 */
[----:B-1----:R-:W-:-:S04]  /*9350*/  IADD3 R12, P0, PT, R0, UR8, RZ ;  /* 0x00000008000c7c10 */ /* 0x002fc8000ff1e0ff */
[----:B-----5:R-:W-:-:S06]  /*9360*/  IADD3.X R13, PT, PT, R2, UR9, RZ, P0, !PT ;  /* 0x00000009020d7c10 */ /* 0x020fcc00087fe4ff */
[----:B------:R-:W4:Y:S01]  /*9370*/  LDG.E.128 R12, desc[UR6][R12.64] ;  /* 0x000000060c0c7981 */ /* 0x000f22000c1e1d00 */
[C---:B------:R-:W-:Y:S01]  /*9380*/  LOP3.LUT R0, R5.reuse, 0xffff0000, RZ, 0xc0, !PT ;  /* 0xffff000005007812 */ /* 0x040fe200078ec0ff */
[----:B------:R-:W-:Y:S01]  /*9390*/  IMAD.U32 R3, R4, 0x10000, RZ ;  /* 0x0001000004037824 */ /* 0x000fe200078e00ff */
[----:B------:R-:W-:Y:S01]  /*93a0*/  SHF.L.U32 R21, R5, 0x10, RZ ;  /* 0x0000001005157819 */ /* 0x000fe200000006ff */
[----:B------:R-:W-:Y:S01]  /*93b0*/  IMAD.U32 R20, R6, 0x10000, RZ ;  /* 0x0001000006147824 */ /* 0x000fe200078e00ff */
[----:B------:R-:W-:Y:S01]  /*93c0*/  LOP3.LUT R2, R4, 0xffff0000, RZ, 0xc0, !PT ;  /* 0xffff000004027812 */ /* 0x000fe200078ec0ff */
[C---:B------:R-:W-:Y:S01]  /*93d0*/  IMAD.U32 R23, R7.reuse, 0x10000, RZ ;  /* 0x0001000007177824 */ /* 0x040fe200078e00ff */
[----:B------:R-:W-:Y:S02]  /*93e0*/  LOP3.LUT R5, R6, 0xffff0000, RZ, 0xc0, !PT ;  /* 0xffff000006057812 */ /* 0x000fe400078ec0ff */
[----:B------:R-:W-:Y:S01]  /*93f0*/  LOP3.LUT R4, R7, 0xffff0000, RZ, 0xc0, !PT ;  /* 0xffff000007047812 */ /* 0x000fe200078ec0ff */
[C---:B--2---:R-:W-:Y:S01]  /*9400*/  IMAD.U32 R6, R17.reuse, 0x10000, RZ ;  /* 0x0001000011067824 */ /* 0x044fe200078e00ff */
[----:B------:R-:W-:-:S02]  /*9410*/  LOP3.LUT R26, R17, 0xffff0000, RZ, 0xc0, !PT ;  /* 0xffff0000111a7812 */ /* 0x000fc400078ec0ff */
[C---:B------:R-:W-:Y:S02]  /*9420*/  SHF.L.U32 R22, R16.reuse, 0x10, RZ ;  /* 0x0000001010167819 */ /* 0x040fe400000006ff */
[----:B------:R-:W-:Y:S01]  /*9430*/  LOP3.LUT R7, R16, 0xffff0000, RZ, 0xc0, !PT ;  /* 0xffff000010077812 */ /* 0x000fe200078ec0ff */
[C---:B------:R-:W-:Y:S01]  /*9440*/  IMAD.U32 R16, R19.reuse, 0x10000, RZ ;  /* 0x0001000013107824 */ /* 0x040fe200078e00ff */
[C---:B------:R-:W-:Y:S02]  /*9450*/  SHF.L.U32 R25, R18.reuse, 0x10, RZ ;  /* 0x0000001012197819 */ /* 0x040fe400000006ff */
[----:B------:R-:W-:Y:S02]  /*9460*/  LOP3.LUT R17, R18, 0xffff0000, RZ, 0xc0, !PT ;  /* 0xffff000012117812 */ /* 0x000fe400078ec0ff */
[----:B------:R-:W-:Y:S02]  /*9470*/  LOP3.LUT R18, R19, 0xffff0000, RZ, 0xc0, !PT ;  /* 0xffff000013127812 */ /* 0x000fe400078ec0ff */
[C---:B---3--:R-:W-:Y:S01]  /*9480*/  SHF.L.U32 R27, R8.reuse, 0x10, RZ ;  /* 0x00000010081b7819 */ /* 0x048fe200000006ff */
[----:B------:R-:W-:Y:S01]  /*9490*/  IMAD.U32 R19, R9, 0x10000, RZ ;  /* 0x0001000009137824 */ /* 0x000fe200078e00ff */
[----:B------:R-:W-:-:S02]  /*94a0*/  LOP3.LUT R8, R8, 0xffff0000, RZ, 0xc0, !PT ;  /* 0xffff000008087812 */ /* 0x000fc400078ec0ff */
[----:B------:R-:W-:Y:S01]  /*94b0*/  LOP3.LUT R29, R9, 0xffff0000, RZ, 0xc0, !PT ;  /* 0xffff0000091d7812 */ /* 0x000fe200078ec0ff */
[C---:B------:R-:W-:Y:S01]  /*94c0*/  IMAD.U32 R9, R11.reuse, 0x10000, RZ ;  /* 0x000100000b097824 */ /* 0x040fe200078e00ff */
[C---:B------:R-:W-:Y:S02]  /*94d0*/  SHF.L.U32 R28, R10.reuse, 0x10, RZ ;  /* 0x000000100a1c7819 */ /* 0x040fe400000006ff */
[----:B------:R-:W-:Y:S01]  /*94e0*/  LOP3.LUT R11, R11, 0xffff0000, RZ, 0xc0, !PT ;  /* 0xffff00000b0b7812 */ /* 0x000fe200078ec0ff */
[----:B------:R-:W-:Y:S01]  /*94f0*/  @!P1 FADD.FTZ R19, -R19, -RZ ;  /* 0x800000ff13139221 */ /* 0x000fe20000010100 */
[----:B------:R-:W-:Y:S01]  /*9500*/  LOP3.LUT R10, R10, 0xffff0000, RZ, 0xc0, !PT ;  /* 0xffff00000a0a7812 */ /* 0x000fe200078ec0ff */
[----:B------:R-:W-:Y:S01]  /*9510*/  @!P1 FADD.FTZ R8, -R8, -RZ ;  /* 0x800000ff08089221 */ /* 0x000fe20000010100 */
[----:B------:R-:W-:Y:S01]  /*9520*/  @!P1 FADD.FTZ R29, -R29, -RZ ;  /* 0x800000ff1d1d9221 */ /* 0x000fe20000010100 */
[----:B------:R-:W-:Y:S01]  /*9530*/  @!P1 FADD.FTZ R11, -R11, -RZ ;  /* 0x800000ff0b0b9221 */ /* 0x000fe20000010100 */
[----:B------:R-:W-:Y:S01]  /*9540*/  FMUL.FTZ R6, R6, R19 ;  /* 0x0000001306067220 */ /* 0x000fe20000410000 */
[----:B------:R-:W-:Y:S01]  /*9550*/  @!P1 FADD.FTZ R10, -R10, -RZ ;  /* 0x800000ff0a0a9221 */ /* 0x000fe20000010100 */
[----:B------:R-:W-:Y:S01]  /*9560*/  @!P1 FADD.FTZ R9, -R9, -RZ ;  /* 0x800000ff09099221 */ /* 0x000fe20000010100 */
[----:B------:R-:W-:Y:S01]  /*9570*/  FMUL.FTZ R7, R7, R8 ;  /* 0x0000000807077220 */ /* 0x000fe20000410000 */
[----:B------:R-:W-:Y:S01]  /*9580*/  @!P1 FADD.FTZ R28, -R28, -RZ ;  /* 0x800000ff1c1c9221 */ /* 0x000fe20000010100 */
[----:B------:R-:W-:Y:S01]  /*9590*/  @!P1 FADD.FTZ R27, -R27, -RZ ;  /* 0x800000ff1b1b9221 */ /* 0x000fe20000010100 */
[----:B------:R-:W-:Y:S01]  /*95a0*/  FMUL.FTZ R29, R26, R29 ;  /* 0x0000001d1a1d7220 */ /* 0x000fe20000410000 */
[----:B------:R-:W-:Y:S01]  /*95b0*/  FMUL.FTZ R11, R18, R11 ;  /* 0x0000000b120b7220 */ /* 0x000fe20000410000 */
[C---:B----4-:R-:W-:Y:S01]  /*95c0*/  LOP3.LUT R19, R13.reuse, 0xffff0000, RZ, 0xc0, !PT ;  /* 0xffff00000d137812 */ /* 0x050fe200078ec0ff */
[----:B------:R-:W-:-:S02]  /*95d0*/  IMAD.U32 R8, R13, 0x10000, RZ ;  /* 0x000100000d087824 */ /* 0x000fc400078e00ff */
[----:B------:R-:W-:Y:S01]  /*95e0*/  FMUL.FTZ R10, R17, R10 ;  /* 0x0000000a110a7220 */ /* 0x000fe20000410000 */
[----:B------:R-:W-:Y:S01]  /*95f0*/  FMUL.FTZ R16, R16, R9 ;  /* 0x0000000910107220 */ /* 0x000fe20000410000 */
[C---:B------:R-:W-:Y:S01]  /*9600*/  SHF.L.U32 R18, R14.reuse, 0x10, RZ ;  /* 0x000000100e127819 */ /* 0x040fe200000006ff */
[----:B------:R-:W-:Y:S01]  /*9610*/  FMUL.FTZ R25, R25, R28 ;  /* 0x0000001c19197220 */ /* 0x000fe20000410000 */
[----:B------:R-:W-:Y:S01]  /*9620*/  LOP3.LUT R13, R14, 0xffff0000, RZ, 0xc0, !PT ;  /* 0xffff00000e0d7812 */ /* 0x000fe200078ec0ff */
[----:B------:R-:W-:Y:S01]  /*9630*/  FMUL.FTZ R22, R22, R27 ;  /* 0x0000001b16167220 */ /* 0x000fe20000410000 */
[C---:B------:R-:W-:Y:S01]  /*9640*/  SHF.L.U32 R17, R12.reuse, 0x10, RZ ;  /* 0x000000100c117819 */ /* 0x040fe200000006ff */
[----:B------:R-:W-:Y:S01]  /*9650*/  FFMA.FTZ R6, R21, R8, R6 ;  /* 0x0000000815067223 */ /* 0x000fe20000010006 */
        /* <DEDUP_REMOVED lines=14> */
[----:B------:R-:W-:Y:S02]  /*9740*/  MOV R5, R19 ;  /* 0x0000001300057202 */ /* 0x000fe40000000f00 */
.L_x_714:
[----:B------:R-:W-:Y:S05]  /*9750*/  BSYNC.RECONVERGENT B0 ;  /* 0x0000000000007941 */ /* 0x000fea0003800200 */
.L_x_713:
[----:B-----5:R1:W-:Y:S02]  /*9760*/  STS.128 [R225+0x800], R4 ;  /* 0x00080004e1007388 */ /* 0x0203e40000000c00 */
.L_x_699:
[----:B------:R-:W-:Y:S05]  /*9770*/  BSYNC.RECONVERGENT B2 ;  /* 0x0000000000027941 */ /* 0x000fea0003800200 */
.L_x_694:
[----:B-1----:R-:W-:Y:S01]  /*9780*/  IADD3 R5, PT, PT, -R68, R61, RZ ;  /* 0x0000003d44057210 */ /* 0x002fe20007ffe1ff */
[----:B------:R-:W-:Y:S03]  /*9790*/  BSSY.RECONVERGENT B0, `(.L_x_715) ;  /* 0x000000d000007945 */ /* 0x000fe60003800200 */
[----:B------:R-:W-:-:S13]  /*97a0*/  ISETP.GE.AND P2, PT, R220, R5, PT ;  /* 0x00000005dc00720c */ /* 0x000fda0003f46270 */
[----:B------:R-:W-:Y:S05]  /*97b0*/  @P2 BRA `(.L_x_716) ;  /* 0x0000000000282947 */ /* 0x000fea0003800000 */
[----:B------:R-:W1:Y:S02]  /*97c0*/  LDCU UR5, c[0x0][0x440] ;  /* 0x00008800ff0577ac */ /* 0x000e640008000800 */
[----:B-1----:R-:W-:-:S13]  /*97d0*/  ISETP.GE.AND P0, PT, R148, UR5, PT ;  /* 0x0000000594007c0c */ /* 0x002fda000bf06270 */
[----:B------:R-:W-:Y:S05]  /*97e0*/  @P0 BRA `(.L_x_717) ;  /* 0x0000000000180947 */ /* 0x000fea0003800000 */
[----:B------:R-:W-:-:S05]  /*97f0*/  MOV R217, R215 ;  /* 0x000000d700d97202 */ /* 0x000fca0000000f00 */
[----:B------:R-:W-:Y:S01]  /*9800*/  @!PT LDS RZ, [RZ] ;  /* 0x00000000fffff984 */ /* 0x000fe20000000800 */
[----:B------:R-:W-:Y:S01]  /*9810*/  @!PT LDS RZ, [RZ] ;  /* 0x00000000fffff984 */ /* 0x000fe20000000800 */
[----:B------:R-:W-:Y:S01]  /*9820*/  @!PT LDS RZ, [RZ] ;  /* 0x00000000fffff984 */ /* 0x000fe20000000800 */
[----:B------:R1:W-:Y:S01]  /*9830*/  LDGSTS.E.BYPASS.LTC128B.128 [R225+0x1000], desc[UR6][R216.64] ;  /* 0x01000000d8e17fae */ /* 0x0003e2000b981a06 */
[----:B------:R-:W-:Y:S05]  /*9840*/  BRA `(.L_x_716) ;  /* 0x0000000000047947 */ /* 0x000fea0003800000 */
.L_x_717:
[----:B------:R1:W-:Y:S02]  /*9850*/  STS.128 [R225+0x1000], RZ ;  /* 0x001000ffe1007388 */ /* 0x0003e40000000c00 */
.L_x_716:
[----:B------:R-:W-:Y:S05]  /*9860*/  BSYNC.RECONVERGENT B0 ;  /* 0x0000000000007941 */ /* 0x000fea0003800200 */
.L_x_715:
[----:B------:R-:W-:Y:S01]  /*9870*/  ISETP.GE.AND P1, PT, R24, R5, PT ;  /* 0x000000051800720c */ /* 0x000fe20003f26270 */
[----:B------:R-:W-:Y:S01]  /*9880*/  BSSY.RECONVERGENT B0, `(.L_x_718) ;  /* 0x000000d000007945 */ /* 0x000fe20003800200 */
[----:B------:R-:W-:-:S04]  /*9890*/  LEA R14, P0, R65, R216, 0x1 ;  /* 0x000000d8410e7211 */ /* 0x000fc800078008ff */
[----:B------:R-:W-:-:S07]  /*98a0*/  LEA.HI.X R15, R65, R215, R62, 0x1, P0 ;  /* 0x000000d7410f7211 */ /* 0x000fce00000f0c3e */
[----:B------:R-:W-:Y:S05]  /*98b0*/  @P1 BRA `(.L_x_719) ;  /* 0x0000000000241947 */ /* 0x000fea0003800000 */
[----:B------:R-:W1:Y:S02]  /*98c0*/  LDCU UR5, c[0x0][0x440] ;  /* 0x00008800ff0577ac */ /* 0x000e640008000800 */
[----:B-1----:R-:W-:-:S13]  /*98d0*/  ISETP.GE.AND P0, PT, R148, UR5, PT ;  /* 0x0000000594007c0c */ /* 0x002fda000bf06270 */
[----:B------:R-:W-:Y:S05]  /*98e0*/  @P0 BRA `(.L_x_720) ;  /* 0x0000000000140947 */ /* 0x000fea0003800000 */
[----:B------:R-:W-:Y:S01]  /*98f0*/  @!PT LDS RZ, [RZ] ;  /* 0x00000000fffff984 */ /* 0x000fe20000000800 */
[----:B------:R-:W-:Y:S01]  /*9900*/  @!PT LDS RZ, [RZ] ;  /* 0x00000000fffff984 */ /* 0x000fe20000000800 */
[----:B------:R-:W-:Y:S01]  /*9910*/  @!PT LDS RZ, [RZ] ;  /* 0x00000000fffff984 */ /* 0x000fe20000000800 */
[----:B------:R1:W-:Y:S01]  /*9920*/  LDGSTS.E.BYPASS.LTC128B.128 [R225+0x1800], desc[UR6][R14.64] ;  /* 0x018000000ee17fae */ /* 0x0003e2000b981a06 */
[----:B------:R-:W-:Y:S05]  /*9930*/  BRA `(.L_x_719) ;  /* 0x0000000000047947 */ /* 0x000fea0003800000 */
.L_x_720:
[----:B------:R1:W-:Y:S02]  /*9940*/  STS.128 [R225+0x1800], RZ ;  /* 0x001800ffe1007388 */ /* 0x0003e40000000c00 */
.L_x_719:
[----:B------:R-:W-:Y:S05]  /*9950*/  BSYNC.RECONVERGENT B0 ;  /* 0x0000000000007941 */ /* 0x000fea0003800200 */
.L_x_718:
[----:B------:R-:W-:Y:S01]  /*9960*/  IADD3 R12, PT, PT, R220, 0x40, RZ ;  /* 0x00000040dc0c7810 */ /* 0x000fe20007ffe0ff */
[----:B------:R-:W-:Y:S03]  /*9970*/  BSSY.RECONVERGENT B0, `(.L_x_721) ;  /* 0x000000f000007945 */ /* 0x000fe60003800200 */
[----:B------:R-:W-:-:S13]  /*9980*/  ISETP.GE.AND P0, PT, R12, R5, PT ;  /* 0x000000050c00720c */ /* 0x000fda0003f06270 */
[----:B------:R-:W-:Y:S05]  /*9990*/  @P0 BRA `(.L_x_722) ;  /* 0x0000000000300947 */ /* 0x000fea0003800000 */
[----:B------:R-:W1:Y:S02]  /*99a0*/  LDCU UR5, c[0x0][0x440] ;  /* 0x00008800ff0577ac */ /* 0x000e640008000800 */
[----:B-1----:R-:W-:-:S13]  /*99b0*/  ISETP.GE.AND P0, PT, R148, UR5, PT ;  /* 0x0000000594007c0c */ /* 0x002fda000bf06270 */
[----:B------:R-:W-:Y:S05]  /*99c0*/  @P0 BRA `(.L_x_723) ;  /* 0x0000000000200947 */ /* 0x000fea0003800000 */
[----:B----4-:R-:W1:Y:S02]  /*99d0*/  LDC.64 R2, c[0x0][0x3b8] ;  /* 0x0000ee00ff027b82 */ /* 0x010e640000000a00 */
[----:B-1----:R-:W-:-:S04]  /*99e0*/  LEA R6, P0, R2, R14, 0x6 ;  /* 0x0000000e02067211 */ /* 0x002fc800078030ff */
[----:B------:R-:W-:-:S05]  /*99f0*/  LEA.HI.X R7, R2, R15, R3, 0x6, P0 ;  /* 0x0000000f02077211 */ /* 0x000fca00000f3403 */
[----:B------:R-:W-:Y:S01]  /*9a00*/  @!PT LDS RZ, [RZ] ;  /* 0x00000000fffff984 */ /* 0x000fe20000000800 */
[----:B------:R-:W-:Y:S01]  /*9a10*/  @!PT LDS RZ, [RZ] ;  /* 0x00000000fffff984 */ /* 0x000fe20000000800 */
[----:B------:R-:W-:Y:S01]  /*9a20*/  @!PT LDS RZ, [RZ] ;  /* 0x00000000fffff984 */ /* 0x000fe20000000800 */
[----:B------:R1:W-:Y:S01]  /*9a30*/  LDGSTS.E.BYPASS.LTC128B.128 [R225+0x2000], desc[UR6][R6.64] ;  /* 0x0200000006e17fae */ /* 0x0003e2000b981a06 */
[----:B------:R-:W-:Y:S05]  /*9a40*/  BRA `(.L_x_722) ;  /* 0x0000000000047947 */ /* 0x000fea0003800000 */
.L_x_723:
[----:B------:R1:W-:Y:S02]  /*9a50*/  STS.128 [R225+0x2000], RZ ;  /* 0x002000ffe1007388 */ /* 0x0003e40000000c00 */
.L_x_722:
[----:B------:R-:W-:Y:S05]  /*9a60*/  BSYNC.RECONVERGENT B0 ;  /* 0x0000000000007941 */ /* 0x000fea0003800200 */
.L_x_721:
[----:B--2-4-:R-:W-:Y:S01]  /*9a70*/  IADD3 R10, PT, PT, R220, 0x60, RZ ;  /* 0x00000060dc0a7810 */ /* 0x014fe20007ffe0ff */
[----:B------:R-:W-:Y:S03]  /*9a80*/  BSSY.RECONVERGENT B0, `(.L_x_724) ;  /* 0x000000f000007945 */ /* 0x000fe60003800200 */
[----:B------:R-:W-:-:S13]  /*9a90*/  ISETP.GE.AND P0, PT, R10, R5, PT ;  /* 0x000000050a00720c */ /* 0x000fda0003f06270 */
[----:B------:R-:W-:Y:S05]  /*9aa0*/  @P0 BRA `(.L_x_725) ;  /* 0x0000000000300947 */ /* 0x000fea0003800000 */
[----:B------:R-:W2:Y:S02]  /*9ab0*/  LDCU UR5, c[0x0][0x440] ;  /* 0x00008800ff0577ac */ /* 0x000ea40008000800 */
[----:B--2---:R-:W-:-:S13]  /*9ac0*/  ISETP.GE.AND P0, PT, R148, UR5, PT ;  /* 0x0000000594007c0c */ /* 0x004fda000bf06270 */
[----:B------:R-:W-:Y:S05]  /*9ad0*/  @P0 BRA `(.L_x_726) ;  /* 0x0000000000200947 */ /* 0x000fea0003800000 */
[----:B------:R-:W1:Y:S02]  /*9ae0*/  LDC.64 R2, c[0x0][0x3b8] ;  /* 0x0000ee00ff027b82 */ /* 0x000e640000000a00 */
[----:B-1----:R-:W-:-:S04]  /*9af0*/  LEA R6, P0, R2, R14, 0x7 ;  /* 0x0000000e02067211 */ /* 0x002fc800078038ff */
[----:B------:R-:W-:-:S05]  /*9b00*/  LEA.HI.X R7, R2, R15, R3, 0x7, P0 ;  /* 0x0000000f02077211 */ /* 0x000fca00000f3c03 */
[----:B------:R-:W-:Y:S01]  /*9b10*/  @!PT LDS RZ, [RZ] ;  /* 0x00000000fffff984 */ /* 0x000fe20000000800 */
[----:B------:R-:W-:Y:S01]  /*9b20*/  @!PT LDS RZ, [RZ] ;  /* 0x00000000fffff984 */ /* 0x000fe20000000800 */
[----:B------:R-:W-:Y:S01]  /*9b30*/  @!PT LDS RZ, [RZ] ;  /* 0x00000000fffff984 */ /* 0x000fe20000000800 */
[----:B------:R4:W-:Y:S01]  /*9b40*/  LDGSTS.E.BYPASS.LTC128B.128 [R225+0x2800], desc[UR6][R6.64] ;  /* 0x0280000006e17fae */ /* 0x0009e2000b981a06 */
[----:B------:R-:W-:Y:S05]  /*9b50*/  BRA `(.L_x_725) ;  /* 0x0000000000047947 */ /* 0x000fea0003800000 */
.L_x_726:
[----:B------:R2:W-:Y:S02]  /*9b60*/  STS.128 [R225+0x2800], RZ ;  /* 0x002800ffe1007388 */ /* 0x0005e40000000c00 */
.L_x_725:
[----:B------:R-:W-:Y:S05]  /*9b70*/  BSYNC.RECONVERGENT B0 ;  /* 0x0000000000007941 */ /* 0x000fea0003800200 */
.L_x_724:
[----:B------:R-:W-:Y:S01]  /*9b80*/  IADD3 R8, PT, PT, R220, 0x80, RZ ;  /* 0x00000080dc087810 */ /* 0x000fe20007ffe0ff */
[----:B------:R-:W-:Y:S03]  /*9b90*/  BSSY.RECONVERGENT B0, `(.L_x_727) ;  /* 0x0000012000007945 */ /* 0x000fe60003800200 */
[----:B------:R-:W-:-:S13]  /*9ba0*/  ISETP.GE.AND P0, PT, R8, R5, PT ;  /* 0x000000050800720c */ /* 0x000fda0003f06270 */
[----:B------:R-:W-:Y:S05]  /*9bb0*/  @P0 BRA `(.L_x_728) ;  /* 0x00000000003c0947 */ /* 0x000fea0003800000 */
[----:B------:R-:W1:Y:S02]  /*9bc0*/  LDCU UR5, c[0x0][0x440] ;  /* 0x00008800ff0577ac */ /* 0x000e640008000800 */
[----:B-1----:R-:W-:-:S13]  /*9bd0*/  ISETP.GE.AND P0, PT, R148, UR5, PT ;  /* 0x0000000594007c0c */ /* 0x002fda000bf06270 */
[----:B------:R-:W-:Y:S05]  /*9be0*/  @P0 BRA `(.L_x_729) ;  /* 0x00000000002c0947 */ /* 0x000fea0003800000 */
[----:B------:R-:W1:Y:S01]  /*9bf0*/  LDC.64 R2, c[0x0][0x3b8] ;  /* 0x0000ee00ff027b82 */ /* 0x000e620000000a00 */
[----:B----4-:R-:W-:Y:S02]  /*9c00*/  MOV R6, R14 ;  /* 0x0000000e00067202 */ /* 0x010fe40000000f00 */
[----:B------:R-:W-:-:S03]  /*9c10*/  MOV R7, R15 ;  /* 0x0000000f00077202 */ /* 0x000fc60000000f00 */
[----:B-1----:R-:W-:-:S04]  /*9c20*/  IMAD.WIDE.U32 R6, R2, 0xc0, R6 ;  /* 0x000000c002067825 */ /* 0x002fc800078e0006 */
[----:B------:R-:W-:-:S05]  /*9c30*/  IMAD R3, R3, 0xc0, RZ ;  /* 0x000000c003037824 */ /* 0x000fca00078e02ff */
[----:B------:R-:W-:-:S05]  /*9c40*/  IADD3 R7, PT, PT, R3, R7, RZ ;  /* 0x0000000703077210 */ /* 0x000fca0007ffe0ff */
[----:B------:R-:W-:Y:S01]  /*9c50*/  @!PT LDS RZ, [RZ] ;  /* 0x00000000fffff984 */ /* 0x000fe20000000800 */
[----:B------:R-:W-:Y:S01]  /*9c60*/  @!PT LDS RZ, [RZ] ;  /* 0x00000000fffff984 */ /* 0x000fe20000000800 */
[----:B------:R-:W-:Y:S01]  /*9c70*/  @!PT LDS RZ, [RZ] ;  /* 0x00000000fffff984 */ /* 0x000fe20000000800 */
[----:B------:R1:W-:Y:S01]  /*9c80*/  LDGSTS.E.BYPASS.LTC128B.128 [R225+0x3000], desc[UR6][R6.64] ;  /* 0x0300000006e17fae */ /* 0x0003e2000b981a06 */
[----:B------:R-:W-:Y:S05]  /*9c90*/  BRA `(.L_x_728) ;  /* 0x0000000000047947 */ /* 0x000fea0003800000 */
.L_x_729:
[----:B------:R1:W-:Y:S02]  /*9ca0*/  STS.128 [R225+0x3000], RZ ;  /* 0x003000ffe1007388 */ /* 0x0003e40000000c00 */
.L_x_728:
[----:B------:R-:W-:Y:S05]  /*9cb0*/  BSYNC.RECONVERGENT B0 ;  /* 0x0000000000007941 */ /* 0x000fea0003800200 */
.L_x_727:
[----:B-1--4-:R-:W-:Y:S01]  /*9cc0*/  IADD3 R6, PT, PT, R220, 0xa0, RZ ;  /* 0x000000a0dc067810 */ /* 0x012fe20007ffe0ff */
[----:B------:R-:W-:Y:S03]  /*9cd0*/  BSSY.RECONVERGENT B0, `(.L_x_730) ;  /* 0x000000f000007945 */ /* 0x000fe60003800200 */
[----:B------:R-:W-:-:S13]  /*9ce0*/  ISETP.GE.AND P0, PT, R6, R5, PT ;  /* 0x000000050600720c */ /* 0x000fda0003f06270 */
[----:B------:R-:W-:Y:S05]  /*9cf0*/  @P0 BRA `(.L_x_731) ;  /* 0x0000000000300947 */ /* 0x000fea0003800000 */
[----:B------:R-:W1:Y:S02]  /*9d00*/  LDCU UR5, c[0x0][0x440] ;  /* 0x00008800ff0577ac */ /* 0x000e640008000800 */
[----:B-1----:R-:W-:-:S13]  /*9d10*/  ISETP.GE.AND P0, PT, R148, UR5, PT ;  /* 0x0000000594007c0c */ /* 0x002fda000bf06270 */
        /* <DEDUP_REMOVED lines=9> */
.L_x_732:
[----:B------:R4:W-:Y:S02]  /*9db0*/  STS.128 [R225+0x3800], RZ ;  /* 0x003800ffe1007388 */ /* 0x0009e40000000c00 */
.L_x_731:
[----:B------:R-:W-:Y:S05]  /*9dc0*/  BSYNC.RECONVERGENT B0 ;  /* 0x0000000000007941 */ /* 0x000fea0003800200 */
.L_x_730:
        /* <DEDUP_REMOVED lines=8> */
[----:B------:R-:W-:Y:S02]  /*9e50*/  MOV R16, R14 ;  /* 0x0000000e00107202 */ /* 0x000fe40000000f00 */
        /* <DEDUP_REMOVED lines=9> */
.L_x_735:
[----:B------:R1:W-:Y:S02]  /*9ef0*/  STS.128 [R225+0x4000], RZ ;  /* 0x004000ffe1007388 */ /* 0x0003e40000000c00 */
.L_x_734:
[----:B------:R-:W-:Y:S05]  /*9f00*/  BSYNC.RECONVERGENT B0 ;  /* 0x0000000000007941 */ /* 0x000fea0003800200 */
.L_x_733:
[----:B------:R-:W-:Y:S01]  /*9f10*/  IADD3 R0, PT, PT, R220, 0xe0, RZ ;  /* 0x000000e0dc007810 */ /* 0x000fe20007ffe0ff */
[----:B------:R-:W-:Y:S03]  /*9f20*/  BSSY.RECONVERGENT B0, `(.L_x_736) ;  /* 0x0000010000007945 */ /* 0x000fe60003800200 */
[----:B------:R-:W-:-:S13]  /*9f30*/  ISETP.GE.AND P0, PT, R0, R5, PT ;  /* 0x000000050000720c */ /* 0x000fda0003f06270 */
[----:B------:R-:W-:Y:S05]  /*9f40*/  @P0 BRA `(.L_x_737) ;  /* 0x0000000000340947 */ /* 0x000fea0003800000 */
[----:B------:R-:W1:Y:S02]  /*9f50*/  LDCU UR5, c[0x0][0x440] ;  /* 0x00008800ff0577ac */ /* 0x000e640008000800 */
[----:B-1----:R-:W-:-:S13]  /*9f60*/  ISETP.GE.AND P0, PT, R148, UR5, PT ;  /* 0x0000000594007c0c */ /* 0x002fda000bf06270 */
[----:B------:R-:W-:Y:S05]  /*9f70*/  @P0 BRA `(.L_x_738) ;  /* 0x0000000000240947 */ /* 0x000fea0003800000 */
[----:B------:R-:W1:Y:S02]  /*9f80*/  LDC.64 R2, c[0x0][0x3b8] ;  /* 0x0000ee00ff027b82 */ /* 0x000e640000000a00 */
        /* <DEDUP_REMOVED lines=8> */
.L_x_738:
[----:B------:R1:W-:Y:S02]  /*a010*/  STS.128 [R225+0x4800], RZ ;  /* 0x004800ffe1007388 */ /* 0x0003e40000000c00 */
.L_x_737:
[----:B------:R-:W-:Y:S05]  /*a020*/  BSYNC.RECONVERGENT B0 ;  /* 0x0000000000007941 */ /* 0x000fea0003800200 */
.L_x_736:
[----:B------:R-:W0:Y:S01]  /*a030*/  LDGDEPBAR ;  /* 0x00000000000079af */ /* 0x000e220000000000 */
[----:B------:R-:W-:Y:S01]  /*a040*/  BSSY.RECONVERGENT B0, `(.L_x_739) ;  /* 0x000000f000007945 */ /* 0x000fe20003800200 */
[----:B------:R-:W-:-:S04]  /*a050*/  DEPBAR.LE SB0, 0x0 ;  /* 0x000080000000791a */ /* 0x000fc80000000000 */
[----:B------:R-:W-:Y:S06]  /*a060*/  BAR.SYNC.DEFER_BLOCKING 0x0 ;  /* 0x0000000000007b1d */ /* 0x000fec0000010000 */
        /* <DEDUP_REMOVED lines=9> */
.L_x_741:
[----:B------:R1:W-:Y:S01]  /*a100*/  STS.128 [R225+0x5000], RZ ;  /* 0x005000ffe1007388 */ /* 0x0003e20000000c00 */
[----:B------:R-:W-:Y:S05]  /*a110*/  BRA `(.L_x_742) ;  /* 0x0000000000047947 */ /* 0x000fea0003800000 */
.L_x_740:
[----:B------:R1:W-:Y:S02]  /*a120*/  STS.128 [R225+0x5000], RZ ;  /* 0x005000ffe1007388 */ /* 0x0003e40000000c00 */
.L_x_742:
[----:B------:R-:W-:Y:S05]  /*a130*/  BSYNC.RECONVERGENT B0 ;  /* 0x0000000000007941 */ /* 0x000fea0003800200 */
.L_x_739:
[----:B------:R-:W-:Y:S01]  /*a140*/  ISETP.GE.AND P0, PT, R24, R5, PT ;  /* 0x000000051800720c */ /* 0x000fe20003f06270 */
[----:B------:R-:W-:Y:S01]  /*a150*/  BSSY.RECONVERGENT B0, `(.L_x_743) ;  /* 0x000000e000007945 */ /* 0x000fe20003800200 */
[----:B-1----:R-:W-:-:S04]  /*a160*/  LEA R14, P1, R69, R218, 0x1 ;  /* 0x000000da450e7211 */ /* 0x002fc800078208ff */
[----:B------:R-:W-:-:S07]  /*a170*/  LEA.HI.X R15, R69, R219, R64, 0x1, P1 ;  /* 0x000000db450f7211 */ /* 0x000fce00008f0c40 */
[----:B------:R1:W-:Y:S01]  /*a180*/  @P0 STS.128 [R225+0x5800], RZ ;  /* 0x005800ffe1000388 */ /* 0x0003e20000000c00 */
[----:B------:R-:W-:Y:S05]  /*a190*/  @P0 BRA `(.L_x_744) ;  /* 0x0000000000240947 */ /* 0x000fea0003800000 */
[----:B------:R-:W2:Y:S02]  /*a1a0*/  LDCU UR5, c[0x0][0x440] ;  /* 0x00008800ff0577ac */ /* 0x000ea40008000800 */
[----:B--2---:R-:W-:-:S13]  /*a1b0*/  ISETP.GE.AND P0, PT, R148, UR5, PT ;  /* 0x0000000594007c0c */ /* 0x004fda000bf06270 */
[----:B------:R-:W-:Y:S05]  /*a1c0*/  @P0 BRA `(.L_x_745) ;  /* 0x0000000000140947 */ /* 0x000fea0003800000 */
[----:B------:R-:W-:Y:S01]  /*a1d0*/  @!PT LDS RZ, [RZ] ;  /* 0x00000000fffff984 */ /* 0x000fe20000000800 */
[----:B------:R-:W-:Y:S01]  /*a1e0*/  @!PT LDS RZ, [RZ] ;  /* 0x00000000fffff984 */ /* 0x000fe20000000800 */
[----:B------:R-:W-:Y:S01]  /*a1f0*/  @!PT LDS RZ, [RZ] ;  /* 0x00000000fffff984 */ /* 0x000fe20000000800 */
[----:B------:R2:W-:Y:S01]  /*a200*/  LDGSTS.E.BYPASS.LTC128B.128 [R225+0x5800], desc[UR6][R14.64] ;  /* 0x058000000ee17fae */ /* 0x0005e2000b981a06 */
[----:B------:R-:W-:Y:S05]  /*a210*/  BRA `(.L_x_744) ;  /* 0x0000000000047947 */ /* 0x000fea0003800000 */
.L_x_745:
[----:B------:R2:W-:Y:S02]  /*a220*/  STS.128 [R225+0x5800], RZ ;  /* 0x005800ffe1007388 */ /* 0x0005e40000000c00 */
.L_x_744:
[----:B------:R-:W-:Y:S05]  /*a230*/  BSYNC.RECONVERGENT B0 ;  /* 0x0000000000007941 */ /* 0x000fea0003800200 */
.L_x_743:
[----:B------:R-:W-:Y:S01]  /*a240*/  ISETP.GE.AND P0, PT, R12, R5, PT ;  /* 0x000000050c00720c */ /* 0x000fe20003f06270 */
[----:B------:R-:W-:-:S12]  /*a250*/  BSSY.RECONVERGENT B0, `(.L_x_746) ;  /* 0x000000f000007945 */ /* 0x000fd80003800200 */
[----:B------:R1:W-:Y:S01]  /*a260*/  @P0 STS.128 [R225+0x6000], RZ ;  /* 0x006000ffe1000388 */ /* 0x0003e20000000c00 */
[----:B------:R-:W-:Y:S05]  /*a270*/  @P0 BRA `(.L_x_747) ;  /* 0x0000000000300947 */ /* 0x000fea0003800000 */
[----:B------:R-:W2:Y:S02]  /*a280*/  LDCU UR5, c[0x0][0x440] ;  /* 0x00008800ff0577ac */ /* 0x000ea40008000800 */
[----:B--2---:R-:W-:-:S13]  /*a290*/  ISETP.GE.AND P0, PT, R148, UR5, PT ;  /* 0x0000000594007c0c */ /* 0x004fda000bf06270 */
[----:B------:R-:W-:Y:S05]  /*a2a0*/  @P0 BRA `(.L_x_748) ;  /* 0x0000000000200947 */ /* 0x000fea0003800000 */
[----:B------:R-:W2:Y:S02]  /*a2b0*/  LDC.64 R2, c[0x0][0x3c0] ;  /* 0x0000f000ff027b82 */ /* 0x000ea40000000a00 */
[----:B--2---:R-:W-:-:S04]  /*a2c0*/  LEA R12, P0, R2, R14, 0x6 ;  /* 0x0000000e020c7211 */ /* 0x004fc800078030ff */
[----:B-----5:R-:W-:-:S05]  /*a2d0*/  LEA.HI.X R13, R2, R15, R3, 0x6, P0 ;  /* 0x0000000f020d7211 */ /* 0x020fca00000f3403 */
[----:B------:R-:W-:Y:S01]  /*a2e0*/  @!PT LDS RZ, [RZ] ;  /* 0x00000000fffff984 */ /* 0x000fe20000000800 */
[----:B------:R-:W-:Y:S01]  /*a2f0*/  @!PT LDS RZ, [RZ] ;  /* 0x00000000fffff984 */ /* 0x000fe20000000800 */
[----:B------:R-:W-:Y:S01]  /*a300*/  @!PT LDS RZ, [RZ] ;  /* 0x00000000fffff984 */ /* 0x000fe20000000800 */
[----:B------:R2:W-:Y:S01]  /*a310*/  LDGSTS.E.BYPASS.LTC128B.128 [R225+0x6000], desc[UR6][R12.64] ;  /* 0x060000000ce17fae */ /* 0x0005e2000b981a06 */
[----:B------:R-:W-:Y:S05]  /*a320*/  BRA `(.L_x_747) ;  /* 0x0000000000047947 */ /* 0x000fea0003800000 */
.L_x_748:
[----:B------:R2:W-:Y:S02]  /*a330*/  STS.128 [R225+0x6000], RZ ;  /* 0x006000ffe1007388 */ /* 0x0005e40000000c00 */
.L_x_747:
[----:B------:R-:W-:Y:S05]  /*a340*/  BSYNC.RECONVERGENT B0 ;  /* 0x0000000000007941 */ /* 0x000fea0003800200 */
.L_x_746:
        /* <DEDUP_REMOVED lines=9> */
[----:B------:R-:W-:-:S05]  /*a3e0*/  LEA.HI.X R11, R2, R15, R3, 0x7, P0 ;  /* 0x0000000f020b7211 */ /* 0x000fca00000f3c03 */
[----:B------:R-:W-:Y:S01]  /*a3f0*/  @!PT LDS RZ, [RZ] ;  /* 0x00000000fffff984 */ /* 0x000fe20000000800 */
[----:B------:R-:W-:Y:S01]  /*a400*/  @!PT LDS RZ, [RZ] ;  /* 0x00000000fffff984 */ /* 0x000fe20000000800 */
[----:B------:R-:W-:Y:S01]  /*a410*/  @!PT LDS RZ, [RZ] ;  /* 0x00000000fffff984 */ /* 0x000fe20000000800 */
[----:B------:R2:W-:Y:S01]  /*a420*/  LDGSTS.E.BYPASS.LTC128B.128 [R225+0x6800], desc[UR6][R10.64] ;  /* 0x068000000ae17fae */ /* 0x0005e2000b981a06 */
[----:B------:R-:W-:Y:S05]  /*a430*/  BRA `(.L_x_750) ;  /* 0x0000000000047947 */ /* 0x000fea0003800000 */
.L_x_751:
[----:B------:R2:W-:Y:S02]  /*a440*/  STS.128 [R225+0x6800], RZ ;  /* 0x006800ffe1007388 */ /* 0x0005e40000000c00 */
.L_x_750:
[----:B------:R-:W-:Y:S05]  /*a450*/  BSYNC.RECONVERGENT B0 ;  /* 0x0000000000007941 */ /* 0x000fea0003800200 */
.L_x_749:
[----:B------:R-:W-:Y:S01]  /*a460*/  ISETP.GE.AND P0, PT, R8, R5, PT ;  /* 0x000000050800720c */ /* 0x000fe20003f06270 */
[----:B------:R-:W-:-:S12]  /*a470*/  BSSY.RECONVERGENT B0, `(.L_x_752) ;  /* 0x0000012000007945 */ /* 0x000fd80003800200 */
[----:B------:R1:W-:Y:S01]  /*a480*/  @P0 STS.128 [R225+0x7000], RZ ;  /* 0x007000ffe1000388 */ /* 0x0003e20000000c00 */
[----:B------:R-:W-:Y:S05]  /*a490*/  @P0 BRA `(.L_x_753) ;  /* 0x00000000003c0947 */ /* 0x000fea0003800000 */
[----:B------:R-:W2:Y:S02]  /*a4a0*/  LDCU UR5, c[0x0][0x440] ;  /* 0x00008800ff0577ac */ /* 0x000ea40008000800 */
[----:B--2---:R-:W-:-:S13]  /*a4b0*/  ISETP.GE.AND P0, PT, R148, UR5, PT ;  /* 0x0000000594007c0c */ /* 0x004fda000bf06270 */
[----:B------:R-:W-:Y:S05]  /*a4c0*/  @P0 BRA `(.L_x_754) ;  /* 0x00000000002c0947 */ /* 0x000fea0003800000 */
[----:B------:R-:W2:Y:S01]  /*a4d0*/  LDC.64 R2, c[0x0][0x3c0] ;  /* 0x0000f000ff027b82 */ /* 0x000ea20000000a00 */
[----:B------:R-:W-:Y:S02]  /*a4e0*/  MOV R8, R14 ;  /* 0x0000000e00087202 */ /* 0x000fe40000000f00 */
[----:B------:R-:W-:-:S03]  /*a4f0*/  MOV R9, R15 ;  /* 0x0000000f00097202 */ /* 0x000fc60000000f00 */
[----:B--2---:R-:W-:-:S04]  /*a500*/  IMAD.WIDE.U32 R8, R2, 0xc0, R8 ;  /* 0x000000c002087825 */ /* 0x004fc800078e0008 */
[----:B------:R-:W-:-:S05]  /*a510*/  IMAD R3, R3, 0xc0, RZ ;  /* 0x000000c003037824 */ /* 0x000fca00078e02ff */
[----:B------:R-:W-:-:S05]  /*a520*/  IADD3 R9, PT, PT, R3, R9, RZ ;  /* 0x0000000903097210 */ /* 0x000fca0007ffe0ff */
[----:B------:R-:W-:Y:S01]  /*a530*/  @!PT LDS RZ, [RZ] ;  /* 0x00000000fffff984 */ /* 0x000fe20000000800 */
[----:B------:R-:W-:Y:S01]  /*a540*/  @!PT LDS RZ, [RZ] ;  /* 0x00000000fffff984 */ /* 0x000fe20000000800 */
[----:B------:R-:W-:Y:S01]  /*a550*/  @!PT LDS RZ, [RZ] ;  /* 0x00000000fffff984 */ /* 0x000fe20000000800 */
[----:B------:R2:W-:Y:S01]  /*a560*/  LDGSTS.E.BYPASS.LTC128B.128 [R225+0x7000], desc[UR6][R8.64] ;  /* 0x0700000008e17fae */ /* 0x0005e2000b981a06 */
[----:B------:R-:W-:Y:S05]  /*a570*/  BRA `(.L_x_753) ;  /* 0x0000000000047947 */ /* 0x000fea0003800000 */
.L_x_754:
[----:B------:R2:W-:Y:S02]  /*a580*/  STS.128 [R225+0x7000], RZ ;  /* 0x007000ffe1007388 */ /* 0x0005e40000000c00 */
.L_x_753:
[----:B------:R-:W-:Y:S05]  /*a590*/  BSYNC.RECONVERGENT B0 ;  /* 0x0000000000007941 */ /* 0x000fea0003800200 */
.L_x_752:
        /* <DEDUP_REMOVED lines=15> */
.L_x_757:
[----:B------:R2:W-:Y:S02]  /*a690*/  STS.128 [R225+0x7800], RZ ;  /* 0x007800ffe1007388 */ /* 0x0005e40000000c00 */
.L_x_756:
[----:B------:R-:W-:Y:S05]  /*a6a0*/  BSYNC.RECONVERGENT B0 ;  /* 0x0000000000007941 */ /* 0x000fea0003800200 */
.L_x_755:
        /* <DEDUP_REMOVED lines=18> */
.L_x_760:
[----:B------:R2:W-:Y:S02]  /*a7d0*/  STS.128 [R225+0x8000], RZ ;  /* 0x008000ffe1007388 */ /* 0x0005e40000000c00 */
.L_x_759:
[----:B------:R-:W-:Y:S05]  /*a7e0*/  BSYNC.RECONVERGENT B0 ;  /* 0x0000000000007941 */ /* 0x000fea0003800200 */
.L_x_758:
        /* <DEDUP_REMOVED lines=16> */
.L_x_763:
[----:B------:R2:W-:Y:S02]  /*a8f0*/  STS.128 [R225+0x8800], RZ ;  /* 0x008800ffe1007388 */ /* 0x0005e40000000c00 */
.L_x_762:
[----:B------:R-:W-:Y:S05]  /*a900*/  BSYNC.RECONVERGENT B0 ;  /* 0x0000000000007941 */ /* 0x000fea0003800200 */
.L_x_761:
[----:B------:R-:W3:Y:S01]  /*a910*/  S2R R211, SR_TID.X ;  /* 0x0000000000d37919 */ /* 0x000ee20000002100 */
[----:B------:R-:W4:Y:S01]  /*a920*/  LDCU UR5, c[0x0][0x508] ;  /* 0x0000a100ff0577ac */ /* 0x000f220008000800 */
[----:B------:R-:W-:Y:S01]  /*a930*/  LOP3.LUT R62, R62, 0xfffffffd, RZ, 0xc0, !PT ;  /* 0xfffffffd3e3e7812 */ /* 0x000fe200078ec0ff */
[----:B------:R-:W0:Y:S01]  /*a940*/  LDGDEPBAR ;  /* 0x00000000000079af */ /* 0x000e220000000000 */
[C---:B---3--:R-:W-:Y:S01]  /*a950*/  IMAD.SHL.U32 R0, R211.reuse, 0x20, RZ ;  /* 0x00000020d3007824 */ /* 0x048fe200078e00ff */
[C---:B------:R-:W-:Y:S01]  /*a960*/  LOP3.LUT R209, R211.reuse, 0x8, RZ, 0xc0, !PT ;  /* 0x00000008d3d17812 */ /* 0x040fe200078ec0ff */
[----:B------:R-:W-:Y:S01]  /*a970*/  IMAD.SHL.U32 R2, R211, 0x10, RZ ;  /* 0x00000010d3027824 */ /* 0x000fe200078e00ff */
[----:B------:R-:W-:Y:S02]  /*a980*/  SHF.R.U32.HI R53, RZ, 0x1, R211 ;  /* 0x00000001ff357819 */ /* 0x000fe400000116d3 */
[----:B------:R-:W-:Y:S02]  /*a990*/  LOP3.LUT R63, R0, 0x120, RZ, 0xc0, !PT ;  /* 0x00000120003f7812 */ /* 0x000fe400078ec0ff */
[----:B------:R-:W-:-:S02]  /*a9a0*/  LOP3.LUT R3, R2, 0x100, RZ, 0xc0, !PT ;  /* 0x0000010002037812 */ /* 0x000fc400078ec0ff */
[C---:B------:R-:W-:Y:S02]  /*a9b0*/  LOP3.LUT R209, R60.reuse, R209, RZ, 0x3c, !PT ;  /* 0x000000d13cd17212 */ /* 0x040fe400078e3cff */
[----:B------:R-:W-:Y:S02]  /*a9c0*/  LOP3.LUT R192, R60, 0x8, R53, 0x78, !PT ;  /* 0x000000083cc07812 */ /* 0x000fe400078e7835 */
[----:B------:R-:W-:Y:S02]  /*a9d0*/  LOP3.LUT R5, R63, 0x3e00, R2, 0xf8, !PT ;  /* 0x00003e003f057812 */ /* 0x000fe400078ef802 */
[----:B------:R-:W-:Y:S01]  /*a9e0*/  LOP3.LUT R0, R3, 0x20, R0, 0xf8, !PT ;  /* 0x0000002003007812 */ /* 0x000fe200078ef800 */
[----:B------:R-:W-:Y:S01]  /*a9f0*/  IMAD.MOV.U32 R3, RZ, RZ, 0x20 ;  /* 0x00000020ff037424 */ /* 0x000fe200078e00ff */
[----:B------:R-:W-:Y:S01]  /*aa00*/  LOP3.LUT P0, RZ, R211, 0x4, RZ, 0xc0, !PT ;  /* 0x00000004d3ff7812 */ /* 0x000fe2000780c0ff */
[----:B------:R-:W-:Y:S01]  /*aa10*/  IMAD.IADD R210, R5, 0x1, R192 ;  /* 0x0000000105d27824 */ /* 0x000fe200078e02c0 */
[----:B------:R-:W-:Y:S01]  /*aa20*/  LOP3.LUT R53, R53, 0x1f0, RZ, 0xc0, !PT ;  /* 0x000001f035357812 */ /* 0x000fe200078ec0ff */
[----:B------:R-:W-:Y:S01]  /*aa30*/  IMAD.IADD R209, R209, 0x1, R0 ;  /* 0x00000001d1d17824 */ /* 0x000fe200078e0200 */
[----:B------:R-:W-:Y:S01]  /*aa40*/  SEL R3, R3, 0xffffffe0, !P0 ;  /* 0xffffffe003037807 */ /* 0x000fe20004000000 */
[----:B------:R-:W3:Y:S01]  /*aa50*/  S2R R0, SR_CTAID.X ;  /* 0x0000000000007919 */ /* 0x000ee20000002500 */
[----:B------:R-:W-:-:S02]  /*aa60*/  LEA R210, R210, UR4, 0x1 ;  /* 0x00000004d2d27c11 */ /* 0x000fc4000f8e08ff */
[----:B------:R-:W-:-:S03]  /*aa70*/  LEA R209, R209, UR4, 0x1 ;  /* 0x00000004d1d17c11 */ /* 0x000fc6000f8e08ff */
[----:B------:R-:W-:Y:S01]  /*aa80*/  LDSM.16.M88.4 R44, [R210] ;  /* 0x00000000d22c783b */ /* 0x000fe20000000200 */
[----:B------:R-:W-:Y:S01]  /*aa90*/  IMAD.IADD R60, R210, 0x1, R3 ;  /* 0x00000001d23c7824 */ /* 0x000fe200078e0203 */
[----:B------:R-:W-:Y:S01]  /*aaa0*/  @P0 LOP3.LUT R62, R62, 0x2, RZ, 0xfc, !PT ;  /* 0x000000023e3e0812 */ /* 0x000fe200078efcff */
[----:B------:R-:W-:Y:S01]  /*aab0*/  IMAD.IADD R3, R3, 0x1, R209 ;  /* 0x0000000103037824 */ /* 0x000fe200078e02d1 */
[----:B------:R-:W1:Y:S01]  /*aac0*/  LDSM.16.M88.4 R36, [R209+0x1000] ;  /* 0x00100000d124783b */ /* 0x000e620000000200 */
[----:B------:R-:W-:Y:S02]  /*aad0*/  ISETP.NE.AND P0, PT, R54, 0x1, PT ;  /* 0x000000013600780c */ /* 0x000fe40003f05270 */
[----:B------:R-:W-:Y:S01]  /*aae0*/  LOP3.LUT R62, R62, 0xfffffffe, RZ, 0xc0, !PT ;  /* 0xfffffffe3e3e7812 */ /* 0x000fe200078ec0ff */
[----:B------:R-:W1:Y:S04]  /*aaf0*/  LDSM.16.M88.4 R28, [R209+0x1400] ;  /* 0x00140000d11c783b */ /* 0x000e680000000200 */
[----:B------:R-:W1:Y:S04]  /*ab00*/  LDSM.16.M88.4 R20, [R209+0x1800] ;  /* 0x00180000d114783b */ /* 0x000e680000000200 */
[----:B--2--5:R-:W2:Y:S02]  /*ab10*/  LDSM.16.M88.4 R12, [R209+0x1c00] ;  /* 0x001c0000d10c783b */ /* 0x024ea40000000200 */
[----:B------:R-:W-:-:S02]  /*ab20*/  @P0 LOP3.LUT R62, R62, 0x1, RZ, 0xfc, !PT ;  /* 0x000000013e3e0812 */ /* 0x000fc400078efcff */
[----:B------:R-:W2:Y:S04]  /*ab30*/  LDSM.16.M88.4 R4, [R209+0x2000] ;  /* 0x00200000d104783b */ /* 0x000ea80000000200 */
[----:B------:R-:W2:Y:S01]  /*ab40*/  LDSM.16.M88.4 R132, [R209+0x2400] ;  /* 0x00240000d184783b */ /* 0x000ea20000000200 */
[----:B---3--:R-:W-:Y:S01]  /*ab50*/  IMAD R53, R0, 0x40, R53 ;  /* 0x0000004000357824 */ /* 0x008fe200078e0235 */
[----:B------:R-:W-:Y:S02]  /*ab60*/  LOP3.LUT R0, R220, 0x7, RZ, 0xc0, !PT ;  /* 0x00000007dc007812 */ /* 0x000fe400078ec0ff */
[----:B------:R-:W3:Y:S02]  /*ab70*/  LDSM.16.M88.4 R124, [R209+0x2800] ;  /* 0x00280000d17c783b */ /* 0x000ee40000000200 */
[----:B------:R-:W-:-:S02]  /*ab80*/  IADD3 R0, PT, PT, -R214, R0, R53 ;  /* 0x00000000d6007210 */ /* 0x000fc40007ffe135 */
[----:B------:R-:W3:Y:S02]  /*ab90*/  LDSM.16.M88.4 R116, [R209+0x2c00] ;  /* 0x002c0000d174783b */ /* 0x000ee40000000200 */
[--C-:B----4-:R-:W-:Y:S02]  /*aba0*/  IADD3 R0, PT, PT, R0, UR5, R61.reuse ;  /* 0x0000000500007c10 */ /* 0x110fe4000fffe03d */
[----:B------:R-:W4:Y:S02]  /*abb0*/  LDSM.16.M88.4 R108, [R209+0x3000] ;  /* 0x00300000d16c783b */ /* 0x000f240000000200 */
[C-C-:B------:R-:W-:Y:S02]  /*abc0*/  VIADDMNMX R52, R0.reuse, 0x1, R61.reuse, PT ;  /* 0x0000000100347846 */ /* 0x140fe4000380013d */
[----:B------:R-:W4:Y:S01]  /*abd0*/  LDSM.16.M88.4 R100, [R209+0x3400] ;  /* 0x00340000d164783b */ /* 0x000f220000000200 */
[----:B------:R-:W-:-:S03]  /*abe0*/  VIADDMNMX R53, R0, 0x9, R61, PT ;  /* 0x0000000900357846 */ /* 0x000fc6000380013d */
[----:B------:R-:W4:Y:S01]  /*abf0*/  LDSM.16.M88.4 R92, [R209+0x3800] ;  /* 0x00380000d15c783b */ /* 0x000f220000000200 */
[C---:B-1----:R-:W-:Y:S03]  /*ac00*/  HMMA.16816.F32.BF16 R40, R44.reuse, R36, RZ ;  /* 0x000000242c28723c */ /* 0x042fe600000418ff */
[----:B------:R-:W1:Y:S04]  /*ac10*/  LDSM.16.M88.4 R84, [R209+0x3c00] ;  /* 0x003c0000d154783b */ /* 0x000e680000000200 */
[----:B------:R-:W1:Y:S01]  /*ac20*/  LDSM.16.M88.4 R76, [R209+0x4000] ;  /* 0x00400000d14c783b */ /* 0x000e620000000200 */
[C---:B------:R-:W-:Y:S03]  /*ac30*/  HMMA.16816.F32.BF16 R32, R44.reuse, R28, RZ ;  /* 0x0000001c2c20723c */ /* 0x040fe600000418ff */
[----:B------:R-:W1:Y:S04]  /*ac40*/  LDSM.16.M88.4 R68, [R209+0x4400] ;  /* 0x00440000d144783b */ /* 0x000e680000000200 */
[----:B------:R-:W1:Y:S01]  /*ac50*/  LDSM.16.M88.4 R56, [R209+0x4800] ;  /* 0x00480000d138783b */ /* 0x000e620000000200 */
[C---:B------:R-:W-:Y:S03]  /*ac60*/  HMMA.16816.F32.BF16 R24, R44.reuse, R20, RZ ;  /* 0x000000142c18723c */ /* 0x040fe600000418ff */
[----:B------:R-:W1:Y:S04]  /*ac70*/  LDSM.16.M88.4 R164, [R209+0x4c00] ;  /* 0x004c0000d1a4783b */ /* 0x000e680000000200 */
[----:B------:R-:W-:Y:S01]  /*ac80*/  LDSM.16.M88.4 R188, [R60] ;  /* 0x000000003cbc783b */ /* 0x000fe20000000200 */
[C---:B--2---:R-:W-:Y:S03]  /*ac90*/  HMMA.16816.F32.BF16 R16, R44.reuse, R12, RZ ;  /* 0x0000000c2c10723c */ /* 0x044fe600000418ff */
        /* <DEDUP_REMOVED lines=14> */
[C---:B------:R-:W-:Y:S08]  /*ad80*/  HMMA.16816.F32.BF16 R12, R44.reuse, R14, RZ ;  /* 0x0000000e2c0c723c */ /* 0x040ff000000418ff */
[C---:B------:R-:W-:Y:S08]  /*ad90*/  HMMA.16816.F32.BF16 R4, R44.reuse, R6, RZ ;  /* 0x000000062c04723c */ /* 0x040ff000000418ff */
[C---:B------:R-:W-:Y:S08]  /*ada0*/  HMMA.16816.F32.BF16 R136, R44.reuse, R132, RZ ;  /* 0x000000842c88723c */ /* 0x040ff000000418ff */
[C---:B---3--:R-:W-:Y:S08]  /*adb0*/  HMMA.16816.F32.BF16 R128, R44.reuse, R124, RZ ;  /* 0x0000007c2c80723c */ /* 0x048ff000000418ff */
[C---:B------:R-:W-:Y:S08]  /*adc0*/  HMMA.16816.F32.BF16 R120, R44.reuse, R116, RZ ;  /* 0x000000742c78723c */ /* 0x040ff000000418ff */
[C---:B----4-:R-:W-:Y:S08]  /*add0*/  HMMA.16816.F32.BF16 R112, R44.reuse, R108, RZ ;  /* 0x0000006c2c70723c */ /* 0x050ff000000418ff */
[C---:B------:R-:W-:Y:S08]  /*ade0*/  HMMA.16816.F32.BF16 R104, R44.reuse, R100, RZ ;  /* 0x000000642c68723c */ /* 0x040ff000000418ff */
[C---:B------:R-:W-:Y:S08]  /*adf0*/  HMMA.16816.F32.BF16 R96, R44.reuse, R92, RZ ;  /* 0x0000005c2c60723c */ /* 0x040ff000000418ff */
[C---:B-1----:R-:W-:Y:S08]  /*ae00*/  HMMA.16816.F32.BF16 R88, R44.reuse, R84, RZ ;  /* 0x000000542c58723c */ /* 0x042ff000000418ff */
        /* <DEDUP_REMOVED lines=17> */
[C---:B------:R-:W-:Y:S01]  /*af20*/  HMMA.16816.F32.BF16 R36, R188.reuse, R162, R36 ;  /* 0x000000a2bc24723c */ /* 0x040fe20000041824 */
[----:B------:R-:W2:Y:S07]  /*af30*/  LDSM.16.M88.4 R160, [R3+0x3c00] ;  /* 0x003c000003a0783b */ /* 0x000eae0000000200 */
[C---:B------:R-:W-:Y:S08]  /*af40*/  HMMA.16816.F32.BF16 R32, R188.reuse, R156, R32 ;  /* 0x0000009cbc20723c */ /* 0x040ff00000041820 */
[C---:B------:R-:W-:Y:S01]  /*af50*/  HMMA.16816.F32.BF16 R28, R188.reuse, R158, R28 ;  /* 0x0000009ebc1c723c */ /* 0x040fe2000004181c */
[----:B------:R-:W3:Y:S07]  /*af60*/  LDSM.16.M88.4 R156, [R3+0x4000] ;  /* 0x00400000039c783b */ /* 0x000eee0000000200 */
[C---:B------:R-:W-:Y:S08]  /*af70*/  HMMA.16816.F32.BF16 R24, R188.reuse, R152, R24 ;  /* 0x00000098bc18723c */ /* 0x040ff00000041818 */
[C---:B------:R-:W-:Y:S01]  /*af80*/  HMMA.16816.F32.BF16 R20, R188.reuse, R154, R20 ;  /* 0x0000009abc14723c */ /* 0x040fe20000041814 */
[----:B------:R-:W4:Y:S07]  /*af90*/  LDSM.16.M88.4 R152, [R3+0x4400] ;  /* 0x004400000398783b */ /* 0x000f2e0000000200 */
[C---:B------:R-:W-:Y:S08]  /*afa0*/  HMMA.16816.F32.BF16 R16, R188.reuse, R144, R16 ;  /* 0x00000090bc10723c */ /* 0x040ff00000041810 */
[C---:B------:R-:W-:Y:S01]  /*afb0*/  HMMA.16816.F32.BF16 R12, R188.reuse, R146, R12 ;  /* 0x00000092bc0c723c */ /* 0x040fe2000004180c */
[----:B------:R-:W4:Y:S07]  /*afc0*/  LDSM.16.M88.4 R144, [R3+0x4800] ;  /* 0x004800000390783b */ /* 0x000f2e0000000200 */
[C---:B------:R-:W-:Y:S08]  /*afd0*/  HMMA.16816.F32.BF16 R8, R188.reuse, R140, R8 ;  /* 0x0000008cbc08723c */ /* 0x040ff00000041808 */
[----:B------:R-:W-:Y:S01]  /*afe0*/  HMMA.16816.F32.BF16 R4, R188, R142, R4 ;  /* 0x0000008ebc04723c */ /* 0x000fe20000041804 */
[----:B------:R-:W4:Y:S01]  /*aff0*/  LDSM.16.M88.4 R140, [R3+0x4c00] ;  /* 0x004c0000038c783b */ /* 0x000f220000000200 */
[----:B------:R-:W-:-:S06]  /*b000*/  DEPBAR.LE SB0, 0x0 ;  /* 0x000080000000791a */ /* 0x000fcc0000000000 */
        /* <DEDUP_REMOVED lines=10> */
[C---:B-1----:R-:W-:Y:S08]  /*b0b0*/  HMMA.16816.F32.BF16 R96, R188.reuse, R164, R96 ;  /* 0x000000a4bc60723c */ /* 0x042ff00000041860 */
[C---:B------:R-:W-:Y:S08]  /*b0c0*/  HMMA.16816.F32.BF16 R92, R188.reuse, R166, R92 ;  /* 0x000000a6bc5c723c */ /* 0x040ff0000004185c */
[C---:B--2---:R-:W-:Y:S08]  /*b0d0*/  HMMA.16816.F32.BF16 R88, R188.reuse, R160, R88 ;  /* 0x000000a0bc58723c */ /* 0x044ff00000041858 */
[C---:B------:R-:W-:Y:S08]  /*b0e0*/  HMMA.16816.F32.BF16 R84, R188.reuse, R162, R84 ;  /* 0x000000a2bc54723c */ /* 0x040ff00000041854 */
[C---:B---3--:R-:W-:Y:S08]  /*b0f0*/  HMMA.16816.F32.BF16 R80, R188.reuse, R156, R80 ;  /* 0x0000009cbc50723c */ /* 0x048ff00000041850 */
[C---:B------:R-:W-:Y:S08]  /*b100*/  HMMA.16816.F32.BF16 R76, R188.reuse, R158, R76 ;  /* 0x0000009ebc4c723c */ /* 0x040ff0000004184c */
[C---:B----4-:R-:W-:Y:S08]  /*b110*/  HMMA.16816.F32.BF16 R72, R188.reuse, R152, R72 ;  /* 0x00000098bc48723c */ /* 0x050ff00000041848 */
[C---:B------:R-:W-:Y:S08]  /*b120*/  HMMA.16816.F32.BF16 R68, R188.reuse, R154, R68 ;  /* 0x0000009abc44723c */ /* 0x040ff00000041844 */
[C---:B------:R-:W-:Y:S08]  /*b130*/  HMMA.16816.F32.BF16 R64, R188.reuse, R144, R64 ;  /* 0x00000090bc40723c */ /* 0x040ff00000041840 */
        /* <DEDUP_REMOVED lines=8> */
[----:B------:R-:W1:Y:S02]  /*b1c0*/  LDCU UR5, c[0x0][0x3b8] ;  /* 0x00007700ff0577ac */ /* 0x000e640008000800 */
[----:B-1----:R-:W-:Y:S01]  /*b1d0*/  IMAD.U32 R140, RZ, RZ, UR5 ;  /* 0x00000005ff8c7e24 */ /* 0x002fe2000f8e00ff */
[----:B------:R-:W-:Y:S02]  /*b1e0*/  UMOV UR5, URZ ;  /* 0x000000ff00057c82 */ /* 0x000fe40008000000 */
[----:B------:R-:W-:Y:S01]  /*b1f0*/  IADD3 R2, P0, PT, RZ, -UR5, RZ ;  /* 0x80000005ff027c10 */ /* 0x000fe2000ff1e0ff */
[----:B------:R-:W-:-:S04]  /*b200*/  IMAD.SHL.U32 R0, R140, 0x100, RZ ;  /* 0x000001008c007824 */ /* 0x000fc800078e00ff */
[----:B------:R-:W-:-:S05]  /*b210*/  IMAD.X R0, RZ, RZ, ~R0, P0 ;  /* 0x000000ffff007224 */ /* 0x000fca00000e0e00 */
[----:B------:R-:W-:-:S04]  /*b220*/  SHF.R.S64 R61, R2, 0x1f, R0 ;  /* 0x0000001f023d7819 */ /* 0x000fc80000001000 */
[----:B------:R-:W-:-:S04]  /*b230*/  IADD3 R216, P0, PT, R61, R216, RZ ;  /* 0x000000d83dd87210 */ /* 0x000fc80007f1e0ff */
[----:B------:R-:W-:Y:S01]  /*b240*/  LEA.HI.X.SX32 R215, R0, R215, 0x1, P0 ;  /* 0x000000d700d77211 */ /* 0x000fe200000f0eff */
[----:B------:R-:W-:Y:S08]  /*b250*/  BRA `(.L_x_766) ;  /* 0x0000000000f47947 */ /* 0x000ff00003800000 */
.L_x_765:
        /* <DEDUP_REMOVED lines=10> */
[----:B------:R-:W-:Y:S02]  /*b300*/  ISETP.GE.AND P4, PT, R61, RZ, PT ;  /* 0x000000ff3d00720c */ /* 0x000fe40003f86270 */
[----:B------:R-:W-:Y:S01]  /*b310*/  LOP3.LUT R61, RZ, R0, RZ, 0x33, !PT ;  /* 0x00000000ff3d7212 */ /* 0x000fe200078e33ff */
        /* <DEDUP_REMOVED lines=20> */
[----:B------:R-:W-:Y:S01]  /*b460*/  ISETP.GE.U32.AND P3, PT, R143, R2, PT ;  /* 0x000000028f00720c */ /* 0x000fe20003f66070 */
[----:B------:R-:W1:Y:S01]  /*b470*/  LDC.64 R140, c[0x0][0x3b8] ;  /* 0x0000ee00ff8c7b82 */ /* 0x000e620000000a00 */
[----:B------:R-:W-:Y:S02]  /*b480*/  ISETP.GE.AND P1, PT, R145, RZ, PT ;  /* 0x000000ff9100720c */ /* 0x000fe40003f26270 */
[----:B------:R-:W-:-:S07]  /*b490*/  ISETP.NE.AND P0, PT, R0, RZ, PT ;  /* 0x000000ff0000720c */ /* 0x000fce0003f05270 */
        /* <DEDUP_REMOVED lines=13> */
[----:B-1----:R-:W-:-:S04]  /*b570*/  IMAD R0, R145, R140, RZ ;  /* 0x0000008c91007224 */ /* 0x002fc800078e02ff */
        /* <DEDUP_REMOVED lines=11> */
.L_x_766:
[----:B------:R-:W1:Y:S01]  /*b630*/  LDC R61, c[0x0][0x3bc] ;  /* 0x0000ef00ff3d7b82 */ /* 0x000e620000000800 */
[----:B------:R-:W2:Y:S01]  /*b640*/  LDCU UR5, c[0x0][0x440] ;  /* 0x00008800ff0577ac */ /* 0x000ea20008000800 */
[C---:B------:R-:W-:Y:S01]  /*b650*/  IMAD.SHL.U32 R2, R140.reuse, 0x40, RZ ;  /* 0x000000408c027824 */ /* 0x040fe200078e00ff */
[----:B------:R-:W-:-:S04]  /*b660*/  LEA R144, P1, R140, R216, 0x6 ;  /* 0x000000d88c907211 */ /* 0x000fc800078230ff */
[----:B------:R-:W-:Y:S02]  /*b670*/  IADD3 R142, P2, PT, R2, R144, RZ ;  /* 0x00000090028e7210 */ /* 0x000fe40007f5e0ff */
[----:B--2---:R-:W-:Y:S02]  /*b680*/  ISETP.GE.AND P0, PT, R148, UR5, PT ;  /* 0x0000000594007c0c */ /* 0x004fe4000bf06270 */
[C-C-:B-1----:R-:W-:Y:S02]  /*b690*/  SHF.L.U64.HI R0, R140.reuse, 0x6, R61.reuse ;  /* 0x000000068c007819 */ /* 0x142fe4000001023d */
[----:B------:R-:W-:Y:S02]  /*b6a0*/  LEA.HI.X R145, R140, R215, R61, 0x6, P1 ;  /* 0x000000d78c917211 */ /* 0x000fe400008f343d */
[----:B------:R-:W-:-:S03]  /*b6b0*/  IADD3 R152, P1, PT, R142, R2, RZ ;  /* 0x000000028e987210 */ /* 0x000fc60007f3e0ff */
[----:B------:R-:W-:Y:S01]  /*b6c0*/  IMAD.X R143, R0, 0x1, R145, P2 ;  /* 0x00000001008f7824 */ /* 0x000fe200010e0691 */
[----:B------:R-:W-:-:S03]  /*b6d0*/  IADD3 R150, P2, PT, R152, R2, RZ ;  /* 0x0000000298967210 */ /* 0x000fc60007f5e0ff */
[----:B------:R-:W-:Y:S02]  /*b6e0*/  @!P0 IMAD.MOV.U32 R217, RZ, RZ, R215 ;  /* 0x000000ffffd98224 */ /* 0x000fe400078e00d7 */
[--C-:B------:R-:W-:Y:S01]  /*b6f0*/  IMAD.X R153, R143, 0x1, R0.reuse, P1 ;  /* 0x000000018f997824 */ /* 0x100fe200008e0600 */
[-C--:B------:R-:W-:Y:S02]  /*b700*/  IADD3 R146, P1, PT, R150, R2.reuse, RZ ;  /* 0x0000000296927210 */ /* 0x080fe40007f3e0ff */
[----:B------:R-:W-:Y:S01]  /*b710*/  @!PT LDS RZ, [RZ] ;  /* 0x00000000fffff984 */ /* 0x000fe20000000800 */
[----:B------:R-:W-:Y:S01]  /*b720*/  @!PT LDS RZ, [RZ] ;  /* 0x00000000fffff984 */ /* 0x000fe20000000800 */
[----:B------:R-:W-:Y:S01]  /*b730*/  @!PT LDS RZ, [RZ] ;  /* 0x00000000fffff984 */ /* 0x000fe20000000800 */
[----:B------:R1:W-:Y:S01]  /*b740*/  @!P0 LDGSTS.E.BYPASS.LTC128B.128 [R225+0x1000], desc[UR6][R216.64] ;  /* 0x01000000d8e18fae */ /* 0x0003e2000b981a06 */
[--C-:B------:R-:W-:Y:S01]  /*b750*/  IMAD.X R151, R153, 0x1, R0.reuse, P2 ;  /* 0x0000000199977824 */ /* 0x100fe200010e0600 */
[-C--:B------:R-:W-:Y:S02]  /*b760*/  IADD3 R140, P2, PT, R146, R2.reuse, RZ ;  /* 0x00000002928c7210 */ /* 0x080fe40007f5e0ff */
[----:B------:R1:W-:Y:S01]  /*b770*/  @P0 STS.128 [R225+0x1000], RZ ;  /* 0x001000ffe1000388 */ /* 0x0003e20000000c00 */
[----:B------:R-:W-:Y:S01]  /*b780*/  IMAD.X R147, R151, 0x1, R0, P1 ;  /* 0x0000000197937824 */ /* 0x000fe200008e0600 */
[----:B------:R-:W-:-:S02]  /*b790*/  @!P0 IADD3 R154, P1, PT, R140, R2, RZ ;  /* 0x000000028c9a8210 */ /* 0x000fc40007f3e0ff */
[----:B------:R-:W-:Y:S01]  /*b7a0*/  @!PT LDS RZ, [RZ] ;  /* 0x00000000fffff984 */ /* 0x000fe20000000800 */
[----:B------:R-:W-:Y:S01]  /*b7b0*/  @!PT LDS RZ, [RZ] ;  /* 0x00000000fffff984 */ /* 0x000fe20000000800 */
[----:B------:R-:W-:Y:S01]  /*b7c0*/  @!PT LDS RZ, [RZ] ;  /* 0x00000000fffff984 */ /* 0x000fe20000000800 */
[----:B------:R1:W-:Y:S01]  /*b7d0*/  @!P0 LDGSTS.E.BYPASS.LTC128B.128 [R225+0x1800], desc[UR6][R144.64] ;  /* 0x0180000090e18fae */ /* 0x0003e2000b981a06 */
[----:B------:R-:W-:-:S03]  /*b7e0*/  IMAD.X R141, R147, 0x1, R0, P2 ;  /* 0x00000001938d7824 */ /* 0x000fc600010e0600 */
[----:B------:R1:W-:Y:S01]  /*b7f0*/  @P0 STS.128 [R225+0x1800], RZ ;  /* 0x001800ffe1000388 */ /* 0x0003e20000000c00 */
[----:B------:R-:W-:-:S03]  /*b800*/  @!P0 IMAD.X R155, R141, 0x1, R0, P1 ;  /* 0x000000018d9b8824 */ /* 0x000fc600008e0600 */
        /* <DEDUP_REMOVED lines=30> */
[----:B------:R-:W0:Y:S02]  /*b9f0*/  LDGDEPBAR ;  /* 0x00000000000079af */ /* 0x000e240000000000 */
.L_x_764:
[----:B------:R-:W-:Y:S01]  /*ba00*/  IMAD.SHL.U32 R61, R211, 0x2, RZ ;  /* 0x00000002d33d7824 */ /* 0x000fe200078e00ff */
[----:B------:R-:W2:Y:S04]  /*ba10*/  LDCU UR10, c[0x0][0x45c] ;  /* 0x00008b80ff0a77ac */ /* 0x000ea80008000800 */
[----:B------:R-:W-:-:S05]  /*ba20*/  LOP3.LUT R61, R61, 0x6, RZ, 0xc0, !PT ;  /* 0x000000063d3d7812 */ /* 0x000fca00078ec0ff */
[----:B-1----:R-:W-:-:S04]  /*ba30*/  IMAD R150, R54, 0x100, R61 ;  /* 0x0000010036967824 */ /* 0x002fc800078e023d */
[C---:B------:R-:W-:Y:S02]  /*ba40*/  VIADD R236, R150.reuse, 0xffffff00 ;  /* 0xffffff0096ec7836 */ /* 0x040fe40000000000 */
[C---:B------:R-:W-:Y:S02]  /*ba50*/  VIADD R235, R150.reuse, 0xffffff01 ;  /* 0xffffff0196eb7836 */ /* 0x040fe40000000000 */
[----:B------:R-:W-:Y:S01]  /*ba60*/  VIADD R234, R150, 0xffffff08 ;  /* 0xffffff0896ea7836 */ /* 0x000fe20000000000 */
[-C--:B------:R-:W-:Y:S01]  /*ba70*/  ISETP.GE.AND P0, PT, R236, R52.reuse, PT ;  /* 0x00000034ec00720c */ /* 0x080fe20003f06270 */
[C---:B------:R-:W-:Y:S01]  /*ba80*/  VIADD R232, R150.reuse, 0xffffff10 ;  /* 0xffffff1096e87836 */ /* 0x040fe20000000000 */
        /* <DEDUP_REMOVED lines=20> */
[-C--:B------:R-:W-:Y:S01]  /*bbd0*/  ISETP.GE.AND P1, PT, R229, R52.reuse, PT ;  /* 0x00000034e500720c */ /* 0x080fe20003f26270 */
[C---:B------:R-:W-:Y:S01]  /*bbe0*/  VIADD R203, R150.reuse, 0xffffff30 ;  /* 0xffffff3096cb7836 */ /* 0x040fe20000000000 */
[----:B------:R-:W-:Y:S01]  /*bbf0*/  FSEL R61, R37, -INF , !P3 ;  /* 0xff800000253d7808 */ /* 0x000fe20005800000 */
[C---:B------:R-:W-:Y:S01]  /*bc00*/  VIADD R202, R150.reuse, 0xffffff31 ;  /* 0xffffff3196ca7836 */ /* 0x040fe20000000000 */
[----:B------:R-:W-:Y:S01]  /*bc10*/  FMNMX3.FTZ R2, R247, R245, R243, !PT ;  /* 0x000000f5f7027276 */ /* 0x000fe200078100f3 */
[C---:B------:R-:W-:Y:S01]  /*bc20*/  VIADD R140, R150.reuse, 0xffffff39 ;  /* 0xffffff39968c7836 */ /* 0x040fe20000000000 */
[----:B------:R-:W-:Y:S01]  /*bc30*/  FSEL R246, R25, -INF , !P4 ;  /* 0xff80000019f67808 */ /* 0x000fe20006000000 */
[C---:B------:R-:W-:Y:S01]  /*bc40*/  VIADD R166, R150.reuse, 0xffffff40 ;  /* 0xffffff4096a67836 */ /* 0x040fe20000000000 */
[-C--:B------:R-:W-:Y:S01]  /*bc50*/  ISETP.GE.AND P4, PT, R201, R52.reuse, PT ;  /* 0x00000034c900720c */ /* 0x080fe20003f86270 */
        /* <DEDUP_REMOVED lines=8> */
[----:B------:R-:W-:Y:S01]  /*bce0*/  VIADD R193, R150, 0xffffff58 ;  /* 0xffffff5896c17836 */ /* 0x000fe20000000000 */
[----:B------:R-:W-:Y:S01]  /*bcf0*/  FMNMX3.FTZ R2, R2, R61, R241, !PT ;  /* 0x0000003d02027276 */ /* 0x000fe200078100f1 */
[----:B------:R-:W-:Y:S01]  /*bd00*/  VIADD R191, R150, 0xffffff59 ;  /* 0xffffff5996bf7836 */ /* 0x000fe20000000000 */
[----:B------:R-:W-:Y:S01]  /*bd10*/  FSEL R240, R12, -INF , !P4 ;  /* 0xff8000000cf07808 */ /* 0x000fe20006000000 */
        /* <DEDUP_REMOVED lines=17> */
[----:B------:R-:W-:Y:S01]  /*be30*/  FSEL R244, R20, -INF , !P0 ;  /* 0xff80000014f47808 */ /* 0x000fe20004000000 */
[----:B------:R-:W-:Y:S01]  /*be40*/  VIADD R179, R150, 0xffffff81 ;  /* 0xffffff8196b37836 */ /* 0x000fe20000000000 */
[----:B------:R-:W-:Y:S01]  /*be50*/  FMNMX3.FTZ R5, R2, R29, R248, !PT ;  /* 0x0000001d02057276 */ /* 0x000fe200078100f8 */
[----:B------:R-:W-:Y:S01]  /*be60*/  VIADD R178, R150, 0xffffff88 ;  /* 0xffffff8896b27836 */ /* 0x000fe20000000000 */
        /* <DEDUP_REMOVED lines=10> */
[----:B------:R-:W-:Y:S01]  /*bf10*/  ISETP.GE.AND P1, PT, R166, R52, PT ;  /* 0x00000034a600720c */ /* 0x000fe20003f26270 */
[C---:B------:R-:W-:Y:S01]  /*bf20*/  VIADD R168, R150.reuse, 0xffffffa0 ;  /* 0xffffffa096a87836 */ /* 0x040fe20000000000 */
        /* <DEDUP_REMOVED lines=24> */
[----:B------:R-:W-:Y:S01]  /*c0b0*/  ISETP.GE.AND P2, PT, R193, R52, PT ;  /* 0x00000034c100720c */ /* 0x000fe20003f46270 */
[----:B------:R-:W-:Y:S01]  /*c0c0*/  VIADD R155, R150, 0xffffffd1 ;  /* 0xffffffd1969b7836 */ /* 0x000fe20000000000 */
[----:B------:R-:W-:Y:S01]  /*c0d0*/  FSEL R200, R136, -INF , !P0 ;  /* 0xff80000088c87808 */ /* 0x000fe20004000000 */
[C---:B------:R-:W-:Y:S01]  /*c0e0*/  VIADD R153, R150.reuse, 0xffffffd8 ;  /* 0xffffffd896997836 */ /* 0x040fe20000000000 */
        /* <DEDUP_REMOVED lines=11> */
[C---:B------:R-:W-:Y:S01]  /*c1a0*/  VIADD R143, R150.reuse, 0xfffffff0 ;  /* 0xfffffff0968f7836 */ /* 0x040fe20000000000 */
[----:B------:R-:W-:Y:S01]  /*c1b0*/  FSEL R137, R133, -INF , !P3 ;  /* 0xff80000085897808 */ /* 0x000fe20005800000 */
[----:B------:R-:W-:Y:S01]  /*c1c0*/  VIADD R142, R150, 0xfffffff1 ;  /* 0xfffffff1968e7836 */ /* 0x000fe20000000000 */
[-C--:B------:R-:W-:Y:S01]  /*c1d0*/  ISETP.GE.AND P0, PT, R190, R52.reuse, PT ;  /* 0x00000034be00720c */ /* 0x080fe20003f06270 */
[C---:B------:R-:W-:Y:S01]  /*c1e0*/  VIADD R141, R150.reuse, 0xfffffff8 ;  /* 0xfffffff8968d7836 */ /* 0x040fe20000000000 */
[----:B------:R-:W-:Y:S01]  /*c1f0*/  ISETP.GE.AND P1, PT, R189, R52, PT ;  /* 0x00000034bd00720c */ /* 0x000fe20003f26270 */
        /* <DEDUP_REMOVED lines=18> */
[----:B------:R-:W-:Y:S02]  /*c320*/  FSEL R121, R117, -INF , !P1 ;  /* 0xff80000075797808 */ /* 0x000fe40004800000 */
[----:B------:R-:W-:-:S02]  /*c330*/  ISETP.GE.AND P4, PT, R179, R52, PT ;  /* 0x00000034b300720c */ /* 0x000fc40003f86270 */
[----:B------:R-:W-:Y:S02]  /*c340*/  ISETP.GE.AND P5, PT, R178, R52, PT ;  /* 0x00000034b200720c */ /* 0x000fe40003fa6270 */
        /* <DEDUP_REMOVED lines=81> */
[----:B------:R-:W-:Y:S01]  /*c860*/  ISETP.GE.AND P2, PT, R234, R53, PT ;  /* 0x00000035ea00720c */ /* 0x000fe20003f46270 */
[----:B------:R-:W1:Y:S01]  /*c870*/  SHFL.BFLY PT, R9, R8, 0x2, 0x1f ;  /* 0x0c401f0008097f89 */ /* 0x000e6200000e0000 */
[----:B------:R-:W-:-:S02]  /*c880*/  FSEL R34, R34, -INF , !P4 ;  /* 0xff80000022227808 */ /* 0x000fc40006000000 */
[-C--:B------:R-:W-:Y:S02]  /*c890*/  ISETP.GE.AND P4, PT, R217, R53.reuse, PT ;  /* 0x00000035d900720c */ /* 0x080fe40003f86270 */
[-C--:B------:R-:W-:Y:S02]  /*c8a0*/  ISETP.GE.AND P1, PT, R235, R53.reuse, PT ;  /* 0x00000035eb00720c */ /* 0x080fe40003f26270 */
[----:B------:R-:W-:Y:S02]  /*c8b0*/  FSEL R13, R38, -INF , !P2 ;  /* 0xff800000260d7808 */ /* 0x000fe40005000000 */
[----:B------:R-:W-:Y:S02]  /*c8c0*/  FSEL R21, R43, -INF , !P1 ;  /* 0xff8000002b157808 */ /* 0x000fe40004800000 */
[-C--:B------:R-:W-:Y:S02]  /*c8d0*/  ISETP.GE.AND P1, PT, R229, R53.reuse, PT ;  /* 0x00000035e500720c */ /* 0x080fe40003f26270 */
[----:B------:R-:W-:-:S02]  /*c8e0*/  ISETP.GE.AND P2, PT, R227, R53, PT ;  /* 0x00000035e300720c */ /* 0x000fc40003f46270 */
[-C--:B------:R-:W-:Y:S02]  /*c8f0*/  ISETP.GE.AND P5, PT, R178, R53.reuse, PT ;  /* 0x00000035b200720c */ /* 0x080fe40003fa6270 */
[----:B------:R-:W-:Y:S02]  /*c900*/  LOP3.LUT P6, RZ, R211, 0x4, RZ, 0xc0, !PT ;  /* 0x00000004d3ff7812 */ /* 0x000fe400078cc0ff */
[----:B------:R-:W-:Y:S02]  /*c910*/  FSEL R178, R110, -INF , !P5 ;  /* 0xff8000006eb27808 */ /* 0x000fe40006800000 */
[----:B------:R-:W-:Y:S02]  /*c920*/  ISETP.GE.AND P5, PT, R171, R53, PT ;  /* 0x00000035ab00720c */ /* 0x000fe40003fa6270 */
[----:B-1----:R-:W-:Y:S02]  /*c930*/  FMNMX.FTZ R9, R8, R9, !PT ;  /* 0x0000000908097209 */ /* 0x002fe40007810000 */
[----:B------:R-:W-:-:S02]  /*c940*/  FSEL R8, R30, -INF , !P1 ;  /* 0xff8000001e087808 */ /* 0x000fc40004800000 */
[-C--:B------:R-:W-:Y:S01]  /*c950*/  ISETP.GE.AND P1, PT, R205, R53.reuse, PT ;  /* 0x00000035cd00720c */ /* 0x080fe20003f26270 */
[----:B------:R-:W1:Y:S02]  /*c960*/  SHFL.BFLY PT, R2, R9, 0x1, 0x1f ;  /* 0x0c201f0009027f89 */ /* 0x000e6400000e0000 */
[----:B-1----:R-:W-:Y:S02]  /*c970*/  FMNMX.FTZ R2, R9, R2, !PT ;  /* 0x0000000209027209 */ /* 0x002fe40007810000 */
[----:B------:R-:W-:Y:S02]  /*c980*/  FSEL R9, R39, -INF , !P3 ;  /* 0xff80000027097808 */ /* 0x000fe40005800000 */
[C---:B------:R-:W-:Y:S01]  /*c990*/  FSETP.NEU.FTZ.AND P0, PT, R2.reuse, -INF , PT ;  /* 0xff8000000200780b */ /* 0x040fe20003f1d000 */
[----:B--2---:R-:W-:Y:S01]  /*c9a0*/  FMUL.FTZ R65, R2, UR10 ;  /* 0x0000000a02417c20 */ /* 0x004fe20008410000 */
[----:B------:R-:W-:-:S04]  /*c9b0*/  ISETP.GE.AND P3, PT, R226, R53, PT ;  /* 0x00000035e200720c */ /* 0x000fc80003f66270 */
        /* <DEDUP_REMOVED lines=9> */
[--C-:B------:R-:W-:Y:S01]  /*ca50*/  FFMA.FTZ R69, R242, UR10, -R65.reuse ;  /* 0x0000000af2457c23 */ /* 0x100fe20008010841 */
[----:B------:R-:W-:Y:S01]  /*ca60*/  FSEL R246, R27, -INF , !P4 ;  /* 0xff8000001bf67808 */ /* 0x000fe20006000000 */
[--C-:B------:R-:W-:Y:S01]  /*ca70*/  FFMA.FTZ R39, R20, UR10, -R65.reuse ;  /* 0x0000000a14277c23 */ /* 0x100fe20008010841 */
[-C--:B------:R-:W-:Y:S01]  /*ca80*/  ISETP.GE.AND P4, PT, R201, R53.reuse, PT ;  /* 0x00000035c900720c */ /* 0x080fe20003f86270 */
[----:B------:R1:W-:Y:S01]  /*ca90*/  MUFU.EX2 R38, R42 ;  /* 0x0000002a00267308 */ /* 0x0003e20000000800 */
[----:B------:R-:W-:Y:S01]  /*caa0*/  FSEL R242, R19, -INF , !P3 ;  /* 0xff80000013f27808 */ /* 0x000fe20005800000 */
[--C-:B------:R-:W-:Y:S01]  /*cab0*/  FFMA.FTZ R44, R244, UR10, -R65.reuse ;  /* 0x0000000af42c7c23 */ /* 0x100fe20008010841 */
[-C--:B------:R-:W-:Y:S01]  /*cac0*/  ISETP.GE.AND P3, PT, R197, R53.reuse, PT ;  /* 0x00000035c500720c */ /* 0x080fe20003f66270 */
[--C-:B------:R-:W-:Y:S01]  /*cad0*/  FFMA.FTZ R43, R238, UR10, -R65.reuse ;  /* 0x0000000aee2b7c23 */ /* 0x100fe20008010841 */
[----:B------:R-:W-:Y:S01]  /*cae0*/  ISETP.GE.AND P0, PT, R231, R53, PT ;  /* 0x00000035e700720c */ /* 0x000fe20003f06270 */
[--C-:B------:R-:W-:Y:S01]  /*caf0*/  FFMA.FTZ R73, R230, UR10, -R65.reuse ;  /* 0x0000000ae6497c23 */ /* 0x100fe20008010841 */
[----:B------:R-:W-:Y:S01]  /*cb00*/  FSEL R234, R6, -INF , !P3 ;  /* 0xff80000006ea7808 */ /* 0x000fe20005800000 */
[----:B------:R-:W-:Y:S01]  /*cb10*/  FFMA.FTZ R76, R228, UR10, -R65 ;  /* 0x0000000ae44c7c23 */ /* 0x000fe20008010841 */
[----:B------:R-:W-:Y:S01]  /*cb20*/  FMNMX3.FTZ R6, R29, R21, R13, !PT ;  /* 0x000000151d067276 */ /* 0x000fe2000781000d */
[--C-:B------:R-:W-:Y:S01]  /*cb30*/  FFMA.FTZ R77, R206, UR10, -R65.reuse ;  /* 0x0000000ace4d7c23 */ /* 0x100fe20008010841 */
[----:B------:R-:W-:Y:S01]  /*cb40*/  FSEL R20, R35, -INF , !P0 ;  /* 0xff80000023147808 */ /* 0x000fe20004000000 */
[--C-:B------:R-:W-:Y:S01]  /*cb50*/  FFMA.FTZ R80, R204, UR10, -R65.reuse ;  /* 0x0000000acc507c23 */ /* 0x100fe20008010841 */
[-C--:B------:R-:W-:Y:S01]  /*cb60*/  ISETP.GE.AND P0, PT, R207, R53.reuse, PT ;  /* 0x00000035cf00720c */ /* 0x080fe20003f06270 */
[--C-:B------:R-:W-:Y:S01]  /*cb70*/  FFMA.FTZ R81, R200, UR10, -R65.reuse ;  /* 0x0000000ac8517c23 */ /* 0x100fe20008010841 */
[----:B------:R-:W-:Y:S01]  /*cb80*/  FSEL R24, R31, -INF , !P2 ;  /* 0xff8000001f187808 */ /* 0x000fe20005000000 */
[--C-:B------:R-:W-:Y:S01]  /*cb90*/  FFMA.FTZ R93, R136, UR10, -R65.reuse ;  /* 0x0000000a885d7c23 */ /* 0x100fe20008010841 */
[--C-:B-1----:R-:W-:Y:S01]  /*cba0*/  FFMA.FTZ R42, R240, UR10, -R65.reuse ;  /* 0x0000000af02a7c23 */ /* 0x102fe20008010841 */
[----:B------:R-:W-:Y:S01]  /*cbb0*/  FSEL R240, R14, -INF , !P4 ;  /* 0xff8000000ef07808 */ /* 0x000fe20006000000 */
        /* <DEDUP_REMOVED lines=15> */
[----:B------:R-:W-:Y:S01]  /*ccb0*/  FMNMX3.FTZ R7, R7, R24, R248, !PT ;  /* 0x0000001807077276 */ /* 0x000fe200078100f8 */
[----:B------:R-:W-:Y:S01]  /*ccc0*/  MUFU.EX2 R113, R113 ;  /* 0x0000007100717308 */ /* 0x000fe20000000800 */
[----:B------:R-:W-:Y:S01]  /*ccd0*/  FSEL R140, R23, -INF , !P1 ;  /* 0xff800000178c7808 */ /* 0x000fe20004800000 */
[--C-:B------:R-:W-:Y:S01]  /*cce0*/  FFMA.FTZ R64, R241, UR10, -R65.reuse ;  /* 0x0000000af1407c23 */ /* 0x100fe20008010841 */
[-C--:B------:R-:W-:Y:S01]  /*ccf0*/  ISETP.GE.AND P1, PT, R166, R53.reuse, PT ;  /* 0x00000035a600720c */ /* 0x080fe20003f26270 */
[--C-:B------:R-:W-:Y:S01]  /*cd00*/  FFMA.FTZ R57, R239, UR10, -R65.reuse ;  /* 0x0000000aef397c23 */ /* 0x100fe20008010841 */
[----:B------:R-:W-:Y:S01]  /*cd10*/  FSEL R166, R18, -INF , !P2 ;  /* 0xff80000012a67808 */ /* 0x000fe20005000000 */
[--C-:B------:R-:W-:Y:S01]  /*cd20*/  FFMA.FTZ R56, R237, UR10, -R65.reuse ;  /* 0x0000000aed387c23 */ /* 0x100fe20008010841 */
[----:B------:R-:W-:Y:S01]  /*cd30*/  FMNMX3.FTZ R7, R7, R246, R244, !PT ;  /* 0x000000f607077276 */ /* 0x000fe200078100f4 */
        /* <DEDUP_REMOVED lines=11> */
[----:B------:R-:W-:Y:S01]  /*cdf0*/  FMNMX3.FTZ R7, R7, R242, R240, !PT ;  /* 0x000000f207077276 */ /* 0x000fe200078100f0 */
[--C-:B------:R-:W-:Y:S01]  /*ce00*/  FFMA.FTZ R89, R133, UR10, -R65.reuse ;  /* 0x0000000a85597c23 */ /* 0x100fe20008010841 */
[----:B------:R-:W-:Y:S01]  /*ce10*/  FSEL R236, R11, -INF , !P2 ;  /* 0xff8000000bec7808 */ /* 0x000fe20005000000 */
[--C-:B------:R-:W-:Y:S01]  /*ce20*/  FFMA.FTZ R88, R137, UR10, -R65.reuse ;  /* 0x0000000a89587c23 */ /* 0x100fe20008010841 */
[----:B------:R-:W-:Y:S01]  /*ce30*/  FMNMX3.FTZ R7, R7, R238, R174, !PT ;  /* 0x000000ee07077276 */ /* 0x000fe200078100ae */
[----:B------:R-:W1:Y:S01]  /*ce40*/  MUFU.EX2 R61, R61 ;  /* 0x0000003d003d7308 */ /* 0x000e620000000800 */
[-C--:B------:R-:W-:Y:S01]  /*ce50*/  ISETP.GE.AND P4, PT, R186, R53.reuse, PT ;  /* 0x00000035ba00720c */ /* 0x080fe20003f86270 */
[--C-:B------:R-:W-:Y:S01]  /*ce60*/  FFMA.FTZ R125, R184, UR10, -R65.reuse ;  /* 0x0000000ab87d7c23 */ /* 0x100fe20008010841 */
[-C--:B------:R-:W-:Y:S01]  /*ce70*/  ISETP.GE.AND P1, PT, R194, R53.reuse, PT ;  /* 0x00000035c200720c */ /* 0x080fe20003f26270 */
[--C-:B------:R-:W-:Y:S01]  /*ce80*/  FFMA.FTZ R84, R199, UR10, -R65.reuse ;  /* 0x0000000ac7547c23 */ /* 0x100fe20008010841 */
[-C--:B------:R-:W-:Y:S01]  /*ce90*/  ISETP.GE.AND P2, PT, R193, R53.reuse, PT ;  /* 0x00000035c100720c */ /* 0x080fe20003f46270 */
[--C-:B------:R-:W-:Y:S01]  /*cea0*/  FFMA.FTZ R85, R195, UR10, -R65.reuse ;  /* 0x0000000ac3557c23 */ /* 0x100fe20008010841 */
[----:B------:R-:W-:Y:S01]  /*ceb0*/  FSEL R186, R138, -INF , !P0 ;  /* 0xff8000008aba7808 */ /* 0x000fe20004000000 */
[----:B------:R-:W-:Y:S01]  /*cec0*/  MUFU.EX2 R64, R64 ;  /* 0x0000004000407308 */ /* 0x000fe20000000800 */
[----:B------:R-:W-:Y:S01]  /*ced0*/  FMNMX3.FTZ R7, R7, R236, R234, !PT ;  /* 0x000000ec07077276 */ /* 0x000fe200078100ea */
        /* <DEDUP_REMOVED lines=47> */
[--C-:B------:R-:W-:Y:S01]  /*d1d0*/  FFMA.FTZ R115, R164, UR10, -R65.reuse ;  /* 0x0000000aa4737c23 */ /* 0x100fe20008010841 */
[----:B------:R-:W-:Y:S01]  /*d1e0*/  FMNMX3.FTZ R7, R7, R190, R188, !PT ;  /* 0x000000be07077276 */ /* 0x000fe200078100bc */
[----:B------:R-:W-:Y:S01]  /*d1f0*/  MUFU.EX2 R39, R39 ;  /* 0x0000002700277308 */ /* 0x000fe20000000800 */
[----:B------:R-:W-:Y:S01]  /*d200*/  FSEL R176, R111, -INF , !P0 ;  /* 0xff8000006fb07808 */ /* 0x000fe20004000000 */
[--C-:B------:R-:W-:Y:S01]  /*d210*/  FFMA.FTZ R111, R105, UR10, -R65.reuse ;  /* 0x0000000a696f7c23 */ /* 0x100fe20008010841 */
[-C--:B------:R-:W-:Y:S01]  /*d220*/  ISETP.GE.AND P0, PT, R168, R53.reuse, PT ;  /* 0x00000035a800720c */ /* 0x080fe20003f06270 */
[--C-:B------:R-:W-:Y:S01]  /*d230*/  FFMA.FTZ R105, R224, UR10, -R65.reuse ;  /* 0x0000000ae0697c23 */ /* 0x100fe20008010841 */
[-C--:B------:R-:W-:Y:S02]  /*d240*/  ISETP.GE.AND P2, PT, R175, R53.reuse, PT ;  /* 0x00000035af00720c */ /* 0x080fe40003f46270 */
[----:B------:R-:W-:Y:S01]  /*d250*/  ISETP.GE.AND P4, PT, R173, R53, PT ;  /* 0x00000035ad00720c */ /* 0x000fe20003f86270 */
[----:B------:R-:W-:Y:S01]  /*d260*/  MUFU.EX2 R42, R42 ;  /* 0x0000002a002a7308 */ /* 0x000fe20000000800 */
[----:B------:R-:W-:Y:S01]  /*d270*/  FSEL R168, R106, -INF , !P1 ;  /* 0xff8000006aa87808 */ /* 0x000fe20004800000 */
[----:B------:R-:W-:Y:S01]  /*d280*/  FFMA.FTZ R106, R250, UR10, -R65 ;  /* 0x0000000afa6a7c23 */ /* 0x000fe20008010841 */
[----:B------:R-:W-:-:S02]  /*d290*/  FMNMX3.FTZ R7, R7, R182, R178, !PT ;  /* 0x000000b607077276 */ /* 0x000fc400078100b2 */
[-C--:B------:R-:W-:Y:S02]  /*d2a0*/  ISETP.GE.AND P1, PT, R160, R53.reuse, PT ;  /* 0x00000035a000720c */ /* 0x080fe40003f26270 */
        /* <DEDUP_REMOVED lines=8> */
[----:B------:R-:W-:Y:S01]  /*d330*/  ISETP.GE.AND P4, PT, R152, R53, PT ;  /* 0x000000359800720c */ /* 0x000fe20003f86270 */
[----:B------:R-:W-:Y:S01]  /*d340*/  MUFU.EX2 R73, R73 ;  /* 0x0000004900497308 */ /* 0x000fe20000000800 */
[----:B------:R-:W-:Y:S01]  /*d350*/  FSEL R152, R103, -INF , !P5 ;  /* 0xff80000067987808 */ /* 0x000fe20006800000 */
[----:B------:R-:W-:Y:S01]  /*d360*/  FFMA.FTZ R103, R208, UR10, -R65 ;  /* 0x0000000ad0677c23 */ /* 0x000fe20008010841 */
[----:B------:R-:W-:Y:S01]  /*d370*/  FSEL R136, R98, -INF , !P0 ;  /* 0xff80000062887808 */ /* 0x000fe20004000000 */
[----:B------:R-:W-:Y:S01]  /*d380*/  IMAD.IADD R208, R63, 0x1, R192 ;  /* 0x000000013fd07824 */ /* 0x000fe200078e02c0 */
[----:B------:R-:W-:-:S02]  /*d390*/  FMNMX3.FTZ R7, R7, R160, R156, !PT ;  /* 0x000000a007077276 */ /* 0x000fc4000781009c */
[-C--:B------:R-:W-:Y:S01]  /*d3a0*/  ISETP.GE.AND P5, PT, R169, R53.reuse, PT ;  /* 0x00000035a900720c */ /* 0x080fe20003fa6270 */
[----:B------:R-:W-:Y:S01]  /*d3b0*/  MUFU.EX2 R76, R76 ;  /* 0x0000004c004c7308 */ /* 0x000fe20000000800 */
[----:B------:R-:W-:Y:S01]  /*d3c0*/  FSEL R138, R99, -INF , !P1 ;  /* 0xff800000638a7808 */ /* 0x000fe20004800000 */
[----:B------:R-:W-:Y:S01]  /*d3d0*/  FFMA.FTZ R99, R12, UR10, -R65 ;  /* 0x0000000a0c637c23 */ /* 0x000fe20008010841 */
[----:B------:R-:W-:Y:S02]  /*d3e0*/  FSEL R132, R94, -INF , !P3 ;  /* 0xff8000005e847808 */ /* 0x000fe40005800000 */
[----:B------:R-:W-:Y:S02]  /*d3f0*/  FMNMX3.FTZ R7, R7, R152, R136, !PT ;  /* 0x0000009807077276 */ /* 0x000fe40007810088 */
[-C--:B------:R-:W-:Y:S01]  /*d400*/  ISETP.GE.AND P0, PT, R167, R53.reuse, PT ;  /* 0x00000035a700720c */ /* 0x080fe20003f06270 */
[----:B------:R2:W-:Y:S01]  /*d410*/  MUFU.EX2 R94, R6 ;  /* 0x00000006005e7308 */ /* 0x0005e20000000800 */
[----:B------:R-:W-:-:S02]  /*d420*/  ISETP.GE.AND P2, PT, R165, R53, PT ;  /* 0x00000035a500720c */ /* 0x000fc40003f46270 */
        /* <DEDUP_REMOVED lines=8> */
[----:B------:R-:W-:Y:S02]  /*d4b0*/  ISETP.GE.AND P4, PT, R162, R53, PT ;  /* 0x00000035a200720c */ /* 0x000fe40003f86270 */
[----:B------:R-:W-:Y:S01]  /*d4c0*/  FSEL R124, R91, -INF , !P0 ;  /* 0xff8000005b7c7808 */ /* 0x000fe20004000000 */
[----:B------:R-:W-:Y:S01]  /*d4d0*/  FFMA.FTZ R91, R120, UR10, -R65 ;  /* 0x0000000a785b7c23 */ /* 0x000fe20008010841 */
[----:B------:R-:W-:-:S02]  /*d4e0*/  FSEL R122, R86, -INF , !P2 ;  /* 0xff800000567a7808 */ /* 0x000fc40005000000 */
[----:B------:R-:W-:Y:S01]  /*d4f0*/  FMNMX3.FTZ R7, R7, R130, R126, !PT ;  /* 0x0000008207077276 */ /* 0x000fe2000781007e */
[--C-:B--2---:R-:W-:Y:S01]  /*d500*/  FFMA.FTZ R6, R116, UR10, -R65.reuse ;  /* 0x0000000a74067c23 */ /* 0x104fe20008010841 */
[-C--:B------:R-:W-:Y:S01]  /*d510*/  ISETP.GE.AND P5, PT, R161, R53.reuse, PT ;  /* 0x00000035a100720c */ /* 0x080fe20003fa6270 */
[----:B------:R-:W-:Y:S01]  /*d520*/  MUFU.EX2 R77, R77 ;  /* 0x0000004d004d7308 */ /* 0x000fe20000000800 */
[-C--:B------:R-:W-:Y:S02]  /*d530*/  ISETP.GE.AND P1, PT, R159, R53.reuse, PT ;  /* 0x000000359f00720c */ /* 0x080fe40003f26270 */
[----:B------:R-:W-:Y:S01]  /*d540*/  FSEL R120, R87, -INF , !P3 ;  /* 0xff80000057787808 */ /* 0x000fe20005800000 */
[----:B------:R-:W-:Y:S01]  /*d550*/  FFMA.FTZ R87, R33, UR10, -R65 ;  /* 0x0000000a21577c23 */ /* 0x000fe20008010841 */
[----:B------:R-:W-:Y:S02]  /*d560*/  FSEL R116, R82, -INF , !P4 ;  /* 0xff80000052747808 */ /* 0x000fe40006000000 */
[----:B------:R-:W-:Y:S01]  /*d570*/  FMNMX3.FTZ R7, R7, R124, R122, !PT ;  /* 0x0000007c07077276 */ /* 0x000fe2000781007a */
[----:B------:R-:W-:Y:S01]  /*d580*/  MUFU.EX2 R82, R6 ;  /* 0x0000000600527308 */ /* 0x000fe20000000800 */
[----:B------:R-:W-:-:S02]  /*d590*/  ISETP.GE.AND P0, PT, R158, R53, PT ;  /* 0x000000359e00720c */ /* 0x000fc40003f06270 */
[-C--:B------:R-:W-:Y:S02]  /*d5a0*/  ISETP.GE.AND P3, PT, R157, R53.reuse, PT ;  /* 0x000000359d00720c */ /* 0x080fe40003f66270 */
[----:B------:R-:W-:Y:S01]  /*d5b0*/  FSEL R118, R83, -INF , !P5 ;  /* 0xff80000053767808 */ /* 0x000fe20006800000 */
[--C-:B------:R-:W-:Y:S01]  /*d5c0*/  FFMA.FTZ R83, R121, UR10, -R65.reuse ;  /* 0x0000000a79537c23 */ /* 0x100fe20008010841 */
[----:B------:R-:W-:Y:S01]  /*d5d0*/  FSEL R78, R78, -INF , !P1 ;  /* 0xff8000004e4e7808 */ /* 0x000fe20004800000 */
[----:B------:R-:W-:Y:S01]  /*d5e0*/  MUFU.EX2 R80, R80 ;  /* 0x0000005000507308 */ /* 0x000fe20000000800 */
[----:B------:R-:W-:Y:S02]  /*d5f0*/  FMNMX3.FTZ R7, R7, R120, R116, !PT ;  /* 0x0000007807077276 */ /* 0x000fe40007810074 */
[-C--:B------:R-:W-:Y:S02]  /*d600*/  ISETP.GE.AND P4, PT, R155, R53.reuse, PT ;  /* 0x000000359b00720c */ /* 0x080fe40003f86270 */
[----:B------:R-:W-:Y:S01]  /*d610*/  ISETP.GE.AND P5, PT, R153, R53, PT ;  /* 0x000000359900720c */ /* 0x000fe20003fa6270 */
[----:B------:R-:W-:Y:S01]  /*d620*/  FFMA.FTZ R153, R180, UR10, -R65 ;  /* 0x0000000ab4997c23 */ /* 0x000fe20008010841 */
        /* <DEDUP_REMOVED lines=12> */
[----:B------:R-:W-:Y:S02]  /*d6f0*/  ISETP.GE.AND P4, PT, R145, R53, PT ;  /* 0x000000359100720c */ /* 0x000fe40003f86270 */
[----:B------:R-:W-:Y:S02]  /*d700*/  FSEL R71, R71, -INF , !P2 ;  /* 0xff80000047477808 */ /* 0x000fe40005000000 */
[----:B------:R-:W-:Y:S02]  /*d710*/  FSEL R96, R66, -INF , !P1 ;  /* 0xff80000042607808 */ /* 0x000fe40004800000 */
[----:B------:R-:W-:Y:S01]  /*d720*/  FMNMX3.FTZ R7, R7, R75, R70, !PT ;  /* 0x0000004b07077276 */ /* 0x000fe20007810046 */
[----:B------:R-:W-:Y:S01]  /*d730*/  MUFU.EX2 R66, R25 ;  /* 0x0000001900427308 */ /* 0x000fe20000000800 */
[----:B------:R-:W-:-:S02]  /*d740*/  FSEL R67, R67, -INF , !P0 ;  /* 0xff80000043437808 */ /* 0x000fc40004000000 */
[-C--:B------:R-:W-:Y:S02]  /*d750*/  ISETP.GE.AND P0, PT, R0, R53.reuse, PT ;  /* 0x000000350000720c */ /* 0x080fe40003f06270 */
[-C--:B------:R-:W-:Y:S02]  /*d760*/  ISETP.GE.AND P5, PT, R144, R53.reuse, PT ;  /* 0x000000359000720c */ /* 0x080fe40003fa6270 */
[----:B------:R-:W-:Y:S01]  /*d770*/  ISETP.GE.AND P3, PT, R143, R53, PT ;  /* 0x000000358f00720c */ /* 0x000fe20003f66270 */
[----:B------:R-:W-:Y:S01]  /*d780*/  MUFU.EX2 R85, R85 ;  /* 0x0000005500557308 */ /* 0x000fe20000000800 */
[----:B------:R-:W-:Y:S02]  /*d790*/  FSEL R58, R58, -INF , !P4 ;  /* 0xff8000003a3a7808 */ /* 0x000fe40006000000 */
[----:B------:R-:W-:Y:S02]  /*d7a0*/  FMNMX3.FTZ R0, R7, R71, R96, !PT ;  /* 0x0000004707007276 */ /* 0x000fe40007810060 */
[----:B------:R-:W-:-:S02]  /*d7b0*/  ISETP.GE.AND P2, PT, R142, R53, PT ;  /* 0x000000358e00720c */ /* 0x000fc40003f46270 */
[----:B------:R-:W-:Y:S01]  /*d7c0*/  ISETP.GE.AND P1, PT, R141, R53, PT ;  /* 0x000000358d00720c */ /* 0x000fe20003f26270 */
[----:B------:R-:W-:Y:S01]  /*d7d0*/  MUFU.EX2 R88, R88 ;  /* 0x0000005800587308 */ /* 0x000fe20000000800 */
[----:B------:R-:W-:Y:S02]  /*d7e0*/  FSEL R59, R59, -INF , !P5 ;  /* 0xff8000003b3b7808 */ /* 0x000fe40006800000 */
[----:B------:R-:W-:Y:S02]  /*d7f0*/  FSEL R50, R50, -INF , !P3 ;  /* 0xff80000032327808 */ /* 0x000fe40005800000 */
[----:B------:R-:W-:Y:S02]  /*d800*/  FMNMX3.FTZ R0, R0, R67, R58, !PT ;  /* 0x0000004300007276 */ /* 0x000fe4000781003a */
[----:B------:R-:W-:Y:S01]  /*d810*/  FSEL R51, R51, -INF , !P2 ;  /* 0xff80000033337808 */ /* 0x000fe20005000000 */
[----:B------:R-:W-:Y:S01]  /*d820*/  MUFU.EX2 R89, R89 ;  /* 0x0000005900597308 */ /* 0x000fe20000000800 */
[----:B------:R-:W-:-:S02]  /*d830*/  FSEL R98, R46, -INF , !P1 ;  /* 0xff8000002e627808 */ /* 0x000fc40004800000 */
[----:B------:R-:W-:Y:S02]  /*d840*/  FMNMX3.FTZ R0, R0, R59, R50, !PT ;  /* 0x0000003b00007276 */ /* 0x000fe40007810032 */
[----:B------:R-:W-:Y:S02]  /*d850*/  FSEL R114, R47, -INF , !P0 ;  /* 0xff8000002f727808 */ /* 0x000fe40004000000 */
[----:B------:R-:W-:Y:S01]  /*d860*/  FMNMX3.FTZ R7, R0, R51, R98, !PT ;  /* 0x0000003300077276 */ /* 0x000fe20007810062 */
[----:B------:R2:W-:Y:S01]  /*d870*/  MUFU.EX2 R46, R17 ;  /* 0x00000011002e7308 */ /* 0x0005e20000000800 */
[----:B------:R-:W-:Y:S02]  /*d880*/  LEA R208, R208, UR4, 0x1 ;  /* 0x00000004d0d07c11 */ /* 0x000fe4000f8e08ff */
[----:B------:R-:W-:Y:S02]  /*d890*/  FMNMX.FTZ R0, R114, R7, !PT ;  /* 0x0000000772007209 */ /* 0x000fe40007810000 */
[----:B-1----:R-:W-:Y:S01]  /*d8a0*/  F2FP.BF16.F32.PACK_AB R22, R61, R68 ;  /* 0x000000443d16723e */ /* 0x002fe200000010ff */
[----:B------:R-:W-:-:S02]  /*d8b0*/  VIADD R151, R208, 0x5020 ;  /* 0x00005020d0977836 */ /* 0x000fc40000000000 */
[----:B------:R-:W1:Y:S01]  /*d8c0*/  SHFL.BFLY PT, R5, R0, 0x2, 0x1f ;  /* 0x0c401f0000057f89 */ /* 0x000e6200000e0000 */
[----:B------:R-:W-:Y:S01]  /*d8d0*/  VIADD R224, R208, 0x5000 ;  /* 0x00005000d0e07836 */ /* 0x000fe20000000000 */
[----:B------:R-:W-:Y:S01]  /*d8e0*/  MUFU.EX2 R92, R92 ;  /* 0x0000005c005c7308 */ /* 0x000fe20000000800 */
[----:B------:R-:W-:Y:S02]  /*d8f0*/  IMAD.MOV.U32 R63, RZ, RZ, R151 ;  /* 0x000000ffff3f7224 */ /* 0x000fe400078e0097 */
[----:B------:R-:W-:Y:S01]  /*d900*/  @P6 VIADD R63, R224, 0xffffffe0 ;  /* 0xffffffe0e03f6836 */ /* 0x000fe20000000000 */
[----:B------:R-:W-:Y:S01]  /*d910*/  LOP3.LUT P6, RZ, R62, 0x1, RZ, 0xc0, !PT ;  /* 0x000000013eff7812 */ /* 0x000fe200078cc0ff */
[----:B------:R-:W-:Y:S02]  /*d920*/  FFMA.FTZ R62, R16, UR10, -R65 ;  /* 0x0000000a103e7c23 */ /* 0x000fe40008010841 */
[----:B--2---:R-:W-:Y:S01]  /*d930*/  LDSM.16.MT88.4 R16, [R208+0x5800] ;  /* 0x00580000d010783b */ /* 0x004fe20000004200 */
[----:B------:R-:W-:Y:S08]  /*d940*/  MUFU.EX2 R93, R93 ;  /* 0x0000005d005d7308 */ /* 0x000ff00000000800 */
[----:B------:R-:W-:Y:S01]  /*d950*/  MUFU.EX2 R91, R91 ;  /* 0x0000005b005b7308 */ /* 0x000fe20000000800 */
[----:B-1----:R-:W-:-:S07]  /*d960*/  FMNMX.FTZ R5, R0, R5, !PT ;  /* 0x0000000500057209 */ /* 0x002fce0007810000 */
[----:B------:R-:W-:Y:S01]  /*d970*/  MUFU.EX2 R83, R83 ;  /* 0x0000005300537308 */ /* 0x000fe20000000800 */
[----:B------:R-:W1:Y:S07]  /*d980*/  SHFL.BFLY PT, R0, R5, 0x1, 0x1f ;  /* 0x0c201f0005007f89 */ /* 0x000e6e00000e0000 */
[----:B------:R-:W-:Y:S08]  /*d990*/  MUFU.EX2 R87, R87 ;  /* 0x0000005700577308 */ /* 0x000ff00000000800 */
[----:B------:R-:W-:Y:S08]  /*d9a0*/  MUFU.EX2 R95, R95 ;  /* 0x0000005f005f7308 */ /* 0x000ff00000000800 */
[----:B------:R-:W-:Y:S01]  /*d9b0*/  MUFU.EX2 R111, R111 ;  /* 0x0000006f006f7308 */ /* 0x000fe20000000800 */
[----:B-1----:R-:W-:-:S02]  /*d9c0*/  FMNMX.FTZ R0, R5, R0, !PT ;  /* 0x0000000005007209 */ /* 0x002fc40007810000 */
[----:B------:R-:W1:Y:S02]  /*d9d0*/  LDSM.16.MT88.4 R4, [R208+0x5000] ;  /* 0x00500000d004783b */ /* 0x000e640000004200 */
[C---:B------:R-:W-:Y:S01]  /*d9e0*/  FSETP.NEU.FTZ.AND P0, PT, R0.reuse, -INF , PT ;  /* 0xff8000000000780b */ /* 0x040fe20003f1d000 */
[----:B------:R-:W-:Y:S02]  /*d9f0*/  FMUL.FTZ R47, R0, UR10 ;  /* 0x0000000a002f7c20 */ /* 0x000fe40008410000 */
[----:B------:R-:W-:Y:S03]  /*da00*/  MUFU.EX2 R110, R110 ;  /* 0x0000006e006e7308 */ /* 0x000fe60000000800 */
[----:B------:R-:W-:-:S05]  /*da10*/  FSEL R47, R47, RZ, P0 ;  /* 0x000000ff2f2f7208 */ /* 0x000fca0000000000 */
[----:B------:R-:W-:Y:S01]  /*da20*/  MUFU.EX2 R109, R109 ;  /* 0x0000006d006d7308 */ /* 0x000fe20000000800 */
[--C-:B------:R-:W-:Y:S01]  /*da30*/  FFMA.FTZ R158, R13, UR10, -R47.reuse ;  /* 0x0000000a0d9e7c23 */ /* 0x100fe2000801082f */
[--C-:B------:R-:W-:Y:S01]  /*da40*/  FFMA.FTZ R162, R29, UR10, -R47.reuse ;  /* 0x0000000a1da27c23 */ /* 0x100fe2000801082f */
[----:B------:R-:W2:Y:S01]  /*da50*/  LDSM.16.MT88.4 R12, [R63] ;  /* 0x000000003f0c783b */ /* 0x000ea20000004200 */
[--C-:B------:R-:W-:Y:S01]  /*da60*/  FFMA.FTZ R131, R21, UR10, -R47.reuse ;  /* 0x0000000a15837c23 */ /* 0x100fe2000801082f */
[--C-:B------:R-:W-:Y:S01]  /*da70*/  FFMA.FTZ R129, R9, UR10, -R47.reuse ;  /* 0x0000000a09817c23 */ /* 0x100fe2000801082f */
[--C-:B------:R-:W-:Y:S01]  /*da80*/  FFMA.FTZ R146, R34, UR10, -R47.reuse ;  /* 0x0000000a22927c23 */ /* 0x100fe2000801082f */
[----:B------:R-:W3:Y:S01]  /*da90*/  LDSM.16.MT88.4 R28, [R208+0x5400] ;  /* 0x00540000d01c783b */ /* 0x000ee20000004200 */
[----:B------:R-:W-:Y:S01]  /*daa0*/  MUFU.EX2 R162, R162 ;  /* 0x000000a200a27308 */ /* 0x000fe20000000800 */
[--C-:B------:R-:W-:Y:S01]  /*dab0*/  FFMA.FTZ R123, R20, UR10, -R47.reuse ;  /* 0x0000000a147b7c23 */ /* 0x100fe2000801082f */
[--C-:B------:R-:W-:Y:S01]  /*dac0*/  FFMA.FTZ R121, R8, UR10, -R47.reuse ;  /* 0x0000000a08797c23 */ /* 0x100fe2000801082f */
[----:B------:R-:W4:Y:S01]  /*dad0*/  LDSM.16.MT88.4 R32, [R63+0x400] ;  /* 0x000400003f20783b */ /* 0x000f220000004200 */
[--C-:B------:R-:W-:Y:S01]  /*dae0*/  FFMA.FTZ R144, R24, UR10, -R47.reuse ;  /* 0x0000000a18907c23 */ /* 0x100fe2000801082f */
[----:B------:R-:W-:Y:S01]  /*daf0*/  F2FP.BF16.F32.PACK_AB R20, R112, R113 ;  /* 0x000000717014723e */ /* 0x000fe200000010ff */
[--C-:B------:R-:W-:Y:S01]  /*db00*/  FFMA.FTZ R142, R248, UR10, -R47.reuse ;  /* 0x0000000af88e7c23 */ /* 0x100fe2000801082f */
[--C-:B------:R-:W-:Y:S01]  /*db10*/  FFMA.FTZ R117, R246, UR10, -R47.reuse ;  /* 0x0000000af6757c23 */ /* 0x100fe2000801082f */
[----:B------:R-:W5:Y:S01]  /*db20*/  MUFU.EX2 R131, R131 ;  /* 0x0000008300837308 */ /* 0x000f620000000800 */
        /* <DEDUP_REMOVED lines=15> */
[----:B------:R-:W1:Y:S01]  /*dc20*/  MUFU.EX2 R129, R129 ;  /* 0x0000008100817308 */ /* 0x000e620000000800 */
[----:B-----5:R-:W-:Y:S01]  /*dc30*/  F2FP.BF16.F32.PACK_AB R21, R131, R162 ;  /* 0x000000a28315723e */ /* 0x020fe200000010ff */
        /* <DEDUP_REMOVED lines=14> */
[----:B------:R-:W5:Y:S01]  /*dd20*/  MUFU.EX2 R123, R123 ;  /* 0x0000007b007b7308 */ /* 0x000f620000000800 */
[----:B-1----:R-:W-:Y:S01]  /*dd30*/  F2FP.BF16.F32.PACK_AB R23, R129, R158 ;  /* 0x0000009e8117723e */ /* 0x002fe200000010ff */
[--C-:B------:R-:W-:Y:S01]  /*dd40*/  FFMA.FTZ R160, R160, UR10, -R47.reuse ;  /* 0x0000000aa0a07c23 */ /* 0x100fe2000801082f */
[--C-:B------:R-:W-:Y:S01]  /*dd50*/  FFMA.FTZ R156, R156, UR10, -R47.reuse ;  /* 0x0000000a9c9c7c23 */ /* 0x100fe2000801082f */
[----:B------:R-:W-:Y:S01]  /*dd60*/  FFMA.FTZ R163, R152, UR10, -R47 ;  /* 0x0000000a98a37c23 */ /* 0x000fe2000801082f */
[----:B------:R-:W-:Y:S01]  /*dd70*/  FADD.FTZ R113, R113, R112 ;  /* 0x0000007071717221 */ /* 0x000fe20000010000 */
[----:B------:R-:W-:Y:S01]  /*dd80*/  FADD.FTZ R131, R162, R131 ;  /* 0x00000083a2837221 */ /* 0x000fe20000010000 */
[----:B------:R-:W-:Y:S01]  /*dd90*/  FFMA.FTZ R136, R136, UR10, -R47 ;  /* 0x0000000a88887c23 */ /* 0x000fe2000801082f */
[----:B------:R-:W-:Y:S01]  /*dda0*/  MUFU.EX2 R121, R121 ;  /* 0x0000007900797308 */ /* 0x000fe20000000800 */
[C---:B------:R-:W-:Y:S01]  /*ddb0*/  HMMA.16816.F32.BF16 R8, R20.reuse, R4, RZ ;  /* 0x000000041408723c */ /* 0x040fe200000418ff */
[----:B------:R-:W-:Y:S01]  /*ddc0*/  FADD.FTZ R112, R68, R113 ;  /* 0x0000007144707221 */ /* 0x000fe20000010000 */
[----:B------:R-:W-:Y:S01]  /*ddd0*/  FADD.FTZ R158, R158, R131 ;  /* 0x000000839e9e7221 */ /* 0x000fe20000010000 */
[--C-:B------:R-:W-:Y:S01]  /*dde0*/  FFMA.FTZ R165, R138, UR10, -R47.reuse ;  /* 0x0000000a8aa57c23 */ /* 0x100fe2000801082f */
[--C-:B------:R-:W-:Y:S01]  /*ddf0*/  FFMA.FTZ R132, R132, UR10, -R47.reuse ;  /* 0x0000000a84847c23 */ /* 0x100fe2000801082f */
[--C-:B------:R-:W-:Y:S01]  /*de00*/  FFMA.FTZ R122, R122, UR10, -R47.reuse ;  /* 0x0000000a7a7a7c23 */ /* 0x100fe2000801082f */
[----:B------:R-:W-:Y:S01]  /*de10*/  FADD.FTZ R129, R129, R158 ;  /* 0x0000009e81817221 */ /* 0x000fe20000010000 */
[----:B------:R-:W1:Y:S01]  /*de20*/  MUFU.EX2 R144, R144 ;  /* 0x0000009000907308 */ /* 0x000e620000000800 */
[----:B------:R-:W-:Y:S01]  /*de30*/  HMMA.16816.F32.BF16 R4, R20, R6, RZ ;  /* 0x000000061404723c */ /* 0x000fe200000418ff */
[--C-:B------:R-:W-:Y:S01]  /*de40*/  FFMA.FTZ R116, R116, UR10, -R47.reuse ;  /* 0x0000000a74747c23 */ /* 0x100fe2000801082f */
[--C-:B------:R-:W-:Y:S01]  /*de50*/  FFMA.FTZ R71, R71, UR10, -R47.reuse ;  /* 0x0000000a47477c23 */ /* 0x100fe2000801082f */
[--C-:B------:R-:W-:Y:S01]  /*de60*/  FFMA.FTZ R67, R67, UR10, -R47.reuse ;  /* 0x0000000a43437c23 */ /* 0x100fe2000801082f */
[----:B------:R-:W-:Y:S01]  /*de70*/  FFMA.FTZ R59, R59, UR10, -R47 ;  /* 0x0000000a3b3b7c23 */ /* 0x000fe2000801082f */
[----:B------:R-:W-:-:S02]  /*de80*/  IMAD.MOV.U32 R228, RZ, RZ, -0x1 ;  /* 0xffffffffffe47424 */ /* 0x000fc400078e00ff */
[----:B------:R-:W-:Y:S01]  /*de90*/  MUFU.EX2 R142, R142 ;  /* 0x0000008e008e7308 */ /* 0x000fe20000000800 */
[----:B--2---:R-:W-:Y:S01]  /*dea0*/  HMMA.16816.F32.BF16 R24, R20, R12, RZ ;  /* 0x0000000c1418723c */ /* 0x004fe200000418ff */
[----:B------:R-:W-:Y:S02]  /*deb0*/  F2FP.BF16.F32.PACK_AB R12, R57, R64 ;  /* 0x00000040390c723e */ /* 0x000fe400000010ff */
[----:B-----5:R-:W-:Y:S01]  /*dec0*/  F2FP.BF16.F32.PACK_AB R13, R123, R146 ;  /* 0x000000927b0d723e */ /* 0x020fe200000010ff */
[----:B------:R-:W-:-:S03]  /*ded0*/  FADD.FTZ R146, R146, R129 ;  /* 0x0000008192927221 */ /* 0x000fc60000010000 */
[----:B------:R-:W2:Y:S01]  /*dee0*/  MUFU.EX2 R117, R117 ;  /* 0x0000007500757308 */ /* 0x000ea20000000800 */
[----:B------:R-:W-:Y:S01]  /*def0*/  HMMA.16816.F32.BF16 R20, R20, R14, RZ ;  /* 0x0000000e1414723c */ /* 0x000fe200000418ff */
[----:B------:R-:W-:Y:S02]  /*df00*/  F2FP.BF16.F32.PACK_AB R14, R49, R56 ;  /* 0x00000038310e723e */ /* 0x000fe400000010ff */
[----:B-1----:R-:W-:-:S04]  /*df10*/  F2FP.BF16.F32.PACK_AB R15, R144, R121 ;  /* 0x00000079900f723e */ /* 0x002fc800000010ff */
[----:B------:R-:W-:Y:S03]  /*df20*/  MUFU.EX2 R119, R119 ;  /* 0x0000007700777308 */ /* 0x000fe60000000800 */
[C---:B---3--:R-:W-:Y:S05]  /*df30*/  HMMA.16816.F32.BF16 R8, R12.reuse, R28, R8 ;  /* 0x0000001c0c08723c */ /* 0x048fea0000041808 */
[----:B------:R-:W1:Y:S03]  /*df40*/  MUFU.EX2 R140, R140 ;  /* 0x0000008c008c7308 */ /* 0x000e660000000800 */
[C---:B------:R-:W-:Y:S01]  /*df50*/  HMMA.16816.F32.BF16 R4, R12.reuse, R30, R4 ;  /* 0x0000001e0c04723c */ /* 0x040fe20000041804 */
[----:B------:R-:W3:Y:S04]  /*df60*/  LDSM.16.MT88.4 R28, [R63+0x800] ;  /* 0x000800003f1c783b */ /* 0x000ee80000004200 */
[----:B------:R-:W-:Y:S03]  /*df70*/  MUFU.EX2 R166, R166 ;  /* 0x000000a600a67308 */ /* 0x000fe60000000800 */
[C---:B----4-:R-:W-:Y:S05]  /*df80*/  HMMA.16816.F32.BF16 R24, R12.reuse, R32, R24 ;  /* 0x000000200c18723c */ /* 0x050fea0000041818 */
[----:B------:R-:W4:Y:S03]  /*df90*/  MUFU.EX2 R127, R127 ;  /* 0x0000007f007f7308 */ /* 0x000f260000000800 */
[----:B------:R-:W-:Y:S01]  /*dfa0*/  HMMA.16816.F32.BF16 R20, R12, R34, R20 ;  /* 0x000000220c14723c */ /* 0x000fe20000041814 */
[----:B------:R-:W5:Y:S01]  /*dfb0*/  LDSM.16.MT88.4 R32, [R208+0x5c00] ;  /* 0x005c0000d020783b */ /* 0x000f620000004200 */
[----:B------:R-:W-:-:S02]  /*dfc0*/  F2FP.BF16.F32.PACK_AB R12, R45, R48 ;  /* 0x000000302d0c723e */ /* 0x000fc400000010ff */
[----:B------:R-:W-:Y:S01]  /*dfd0*/  F2FP.BF16.F32.PACK_AB R14, R69, R44 ;  /* 0x0000002c450e723e */ /* 0x000fe200000010ff */
[----:B------:R-:W-:Y:S01]  /*dfe0*/  MUFU.EX2 R133, R133 ;  /* 0x0000008500857308 */ /* 0x000fe20000000800 */
[----:B--2---:R-:W-:Y:S02]  /*dff0*/  F2FP.BF16.F32.PACK_AB R13, R117, R142 ;  /* 0x0000008e750d723e */ /* 0x004fe400000010ff */
[----:B-1----:R-:W-:-:S05]  /*e000*/  F2FP.BF16.F32.PACK_AB R15, R140, R119 ;  /* 0x000000778c0f723e */ /* 0x002fca00000010ff */
[----:B------:R-:W1:Y:S02]  /*e010*/  MUFU.EX2 R164, R164 ;  /* 0x000000a400a47308 */ /* 0x000e640000000800 */
[C---:B------:R-:W-:Y:S06]  /*e020*/  HMMA.16816.F32.BF16 R8, R12.reuse, R16, R8 ;  /* 0x000000100c08723c */ /* 0x040fec0000041808 */
[----:B------:R-:W-:Y:S02]  /*e030*/  MUFU.EX2 R174, R174 ;  /* 0x000000ae00ae7308 */ /* 0x000fe40000000800 */
[C---:B------:R-:W-:Y:S01]  /*e040*/  HMMA.16816.F32.BF16 R4, R12.reuse, R18, R4 ;  /* 0x000000120c04723c */ /* 0x040fe20000041804 */
[----:B------:R-:W2:Y:S05]  /*e050*/  LDSM.16.MT88.4 R16, [R63+0xc00] ;  /* 0x000c00003f10783b */ /* 0x000eaa0000004200 */
[----:B------:R-:W2:Y:S02]  /*e060*/  MUFU.EX2 R135, R135 ;  /* 0x0000008700877308 */ /* 0x000ea40000000800 */
[C---:B---3--:R-:W-:Y:S06]  /*e070*/  HMMA.16816.F32.BF16 R24, R12.reuse, R28, R24 ;  /* 0x0000001c0c18723c */ /* 0x048fec0000041818 */
[----:B------:R-:W-:Y:S02]  /*e080*/  MUFU.EX2 R137, R137 ;  /* 0x0000008900897308 */ /* 0x000fe40000000800 */
[----:B------:R-:W-:Y:S01]  /*e090*/  HMMA.16816.F32.BF16 R20, R12, R30, R20 ;  /* 0x0000001e0c14723c */ /* 0x000fe20000041814 */
[----:B------:R-:W3:Y:S01]  /*e0a0*/  LDSM.16.MT88.4 R28, [R208+0x6000] ;  /* 0x00600000d01c783b */ /* 0x000ee20000004200 */
[----:B------:R-:W-:-:S02]  /*e0b0*/  F2FP.BF16.F32.PACK_AB R12, R39, R38 ;  /* 0x00000026270c723e */ /* 0x000fc400000010ff */
[----:B------:R-:W-:Y:S02]  /*e0c0*/  F2FP.BF16.F32.PACK_AB R14, R43, R42 ;  /* 0x0000002a2b0e723e */ /* 0x000fe400000010ff */
[----:B----4-:R-:W-:Y:S01]  /*e0d0*/  F2FP.BF16.F32.PACK_AB R13, R127, R166 ;  /* 0x000000a67f0d723e */ /* 0x010fe200000010ff */
[----:B------:R-:W4:Y:S01]  /*e0e0*/  MUFU.EX2 R172, R172 ;  /* 0x000000ac00ac7308 */ /* 0x000f220000000800 */
        /* <DEDUP_REMOVED lines=11> */
[----:B------:R-:W5:Y:S01]  /*e1a0*/  MUFU.EX2 R184, R184 ;  /* 0x000000b800b87308 */ /* 0x000f620000000800 */
[----:B------:R-:W-:-:S02]  /*e1b0*/  F2FP.BF16.F32.PACK_AB R14, R80, R77 ;  /* 0x0000004d500e723e */ /* 0x000fc400000010ff */
[----:B------:R-:W-:Y:S02]  /*e1c0*/  F2FP.BF16.F32.PACK_AB R13, R135, R174 ;  /* 0x000000ae870d723e */ /* 0x000fe400000010ff */
[----:B----4-:R-:W-:-:S03]  /*e1d0*/  F2FP.BF16.F32.PACK_AB R15, R172, R137 ;  /* 0x00000089ac0f723e */ /* 0x010fc600000010ff */
[----:B------:R-:W-:Y:S04]  /*e1e0*/  MUFU.EX2 R192, R192 ;  /* 0x000000c000c07308 */ /* 0x000fe80000000800 */
[C---:B---3--:R-:W-:Y:S04]  /*e1f0*/  HMMA.16816.F32.BF16 R8, R12.reuse, R28, R8 ;  /* 0x0000001c0c08723c */ /* 0x048fe80000041808 */
[----:B------:R-:W3:Y:S04]  /*e200*/  MUFU.EX2 R143, R143 ;  /* 0x0000008f008f7308 */ /* 0x000ee80000000800 */
        /* <DEDUP_REMOVED lines=10> */
[----:B-----5:R-:W-:Y:S02]  /*e2b0*/  F2FP.BF16.F32.PACK_AB R13, R139, R186 ;  /* 0x000000ba8b0d723e */ /* 0x020fe400000010ff */
[----:B------:R-:W-:-:S05]  /*e2c0*/  F2FP.BF16.F32.PACK_AB R15, R184, R141 ;  /* 0x0000008db80f723e */ /* 0x000fca00000010ff */
[----:B------:R-:W5:Y:S02]  /*e2d0*/  MUFU.EX2 R147, R147 ;  /* 0x0000009300937308 */ /* 0x000f640000000800 */
[C---:B--2---:R-:W-:Y:S06]  /*e2e0*/  HMMA.16816.F32.BF16 R8, R12.reuse, R16, R8 ;  /* 0x000000100c08723c */ /* 0x044fec0000041808 */
[----:B------:R-:W-:Y:S02]  /*e2f0*/  MUFU.EX2 R194, R194 ;  /* 0x000000c200c27308 */ /* 0x000fe40000000800 */
[C---:B------:R-:W-:Y:S01]  /*e300*/  HMMA.16816.F32.BF16 R4, R12.reuse, R18, R4 ;  /* 0x000000120c04723c */ /* 0x040fe20000041804 */
[----:B------:R-:W2:Y:S05]  /*e310*/  LDSM.16.MT88.4 R16, [R63+0x1800] ;  /* 0x001800003f10783b */ /* 0x000eaa0000004200 */
[----:B------:R-:W5:Y:S02]  /*e320*/  MUFU.EX2 R155, R155 ;  /* 0x0000009b009b7308 */ /* 0x000f640000000800 */
        /* <DEDUP_REMOVED lines=8> */
[----:B-1----:R-:W-:-:S07]  /*e3b0*/  F2FP.BF16.F32.PACK_AB R15, R198, R145 ;  /* 0x00000091c60f723e */ /* 0x002fce00000010ff */
[C---:B------:R-:W-:Y:S01]  /*e3c0*/  HMMA.16816.F32.BF16 R8, R12.reuse, R32, R8 ;  /* 0x000000200c08723c */ /* 0x040fe20000041808 */
[----:B------:R-:W-:Y:S07]  /*e3d0*/  MUFU.EX2 R159, R159 ;  /* 0x0000009f009f7308 */ /* 0x000fee0000000800 */
[C---:B------:R-:W-:Y:S01]  /*e3e0*/  HMMA.16816.F32.BF16 R4, R12.reuse, R34, R4 ;  /* 0x000000220c04723c */ /* 0x040fe20000041804 */
[----:B------:R-:W1:Y:S01]  /*e3f0*/  LDSM.16.MT88.4 R32, [R63+0x1c00] ;  /* 0x001c00003f20783b */ /* 0x000e620000004200 */
[----:B------:R-:W3:Y:S06]  /*e400*/  MUFU.EX2 R176, R176 ;  /* 0x000000b000b07308 */ /* 0x000eec0000000800 */
[----:B--2---:R-:W-:Y:S01]  /*e410*/  HMMA.16816.F32.BF16 R24, R12, R16, R24 ;  /* 0x000000100c18723c */ /* 0x004fe20000041818 */
[----:B------:R-:W-:Y:S01]  /*e420*/  F2FP.BF16.F32.PACK_AB R16, R91, R90 ;  /* 0x0000005a5b10723e */ /* 0x000fe200000010ff */
[----:B------:R-:W-:Y:S01]  /*e430*/  MUFU.EX2 R161, R161 ;  /* 0x000000a100a17308 */ /* 0x000fe20000000800 */
[----:B-----5:R-:W-:-:S05]  /*e440*/  F2FP.BF16.F32.PACK_AB R17, R147, R180 ;  /* 0x000000b49311723e */ /* 0x020fca00000010ff */
[----:B------:R-:W-:Y:S01]  /*e450*/  HMMA.16816.F32.BF16 R20, R12, R18, R20 ;  /* 0x000000120c14723c */ /* 0x000fe20000041814 */
[----:B------:R-:W2:Y:S01]  /*e460*/  LDSM.16.MT88.4 R12, [R208+0x7000] ;  /* 0x00700000d00c783b */ /* 0x000ea20000004200 */
[----:B------:R-:W-:Y:S01]  /*e470*/  F2FP.BF16.F32.PACK_AB R18, R83, R82 ;  /* 0x000000525312723e */ /* 0x000fe200000010ff */
[----:B------:R-:W5:Y:S01]  /*e480*/  MUFU.EX2 R160, R160 ;  /* 0x000000a000a07308 */ /* 0x000f620000000800 */
[----:B------:R-:W-:-:S07]  /*e490*/  F2FP.BF16.F32.PACK_AB R19, R155, R194 ;  /* 0x000000c29b13723e */ /* 0x000fce00000010ff */
[C---:B----4-:R-:W-:Y:S01]  /*e4a0*/  HMMA.16816.F32.BF16 R8, R16.reuse, R28, R8 ;  /* 0x0000001c1008723c */ /* 0x050fe20000041808 */
[----:B------:R-:W-:Y:S07]  /*e4b0*/  MUFU.EX2 R156, R156 ;  /* 0x0000009c009c7308 */ /* 0x000fee0000000800 */
[C---:B------:R-:W-:Y:S01]  /*e4c0*/  HMMA.16816.F32.BF16 R4, R16.reuse, R30, R4 ;  /* 0x0000001e1004723c */ /* 0x040fe20000041804 */
[----:B------:R-:W4:Y:S01]  /*e4d0*/  LDSM.16.MT88.4 R28, [R63+0x2000] ;  /* 0x002000003f1c783b */ /* 0x000f220000004200 */
[----:B------:R-:W5:Y:S06]  /*e4e0*/  MUFU.EX2 R163, R163 ;  /* 0x000000a300a37308 */ /* 0x000f6c0000000800 */
[----:B-1----:R-:W-:Y:S01]  /*e4f0*/  HMMA.16816.F32.BF16 R24, R16, R32, R24 ;  /* 0x000000201018723c */ /* 0x002fe20000041818 */
[----:B------:R-:W-:Y:S01]  /*e500*/  F2FP.BF16.F32.PACK_AB R32, R87, R74 ;  /* 0x0000004a5720723e */ /* 0x000fe200000010ff */
[----:B------:R-:W-:Y:S01]  /*e510*/  MUFU.EX2 R108, R108 ;  /* 0x0000006c006c7308 */ /* 0x000fe20000000800 */
[----:B---3--:R-:W-:-:S05]  /*e520*/  F2FP.BF16.F32.PACK_AB R33, R157, R188 ;  /* 0x000000bc9d21723e */ /* 0x008fca00000010ff */
[----:B------:R-:W-:Y:S01]  /*e530*/  HMMA.16816.F32.BF16 R20, R16, R34, R20 ;  /* 0x000000221014723c */ /* 0x000fe20000041814 */
[----:B------:R-:W1:Y:S01]  /*e540*/  LDSM.16.MT88.4 R16, [R208+0x7400] ;  /* 0x00740000d010783b */ /* 0x000e620000004200 */
[----:B------:R-:W-:Y:S01]  /*e550*/  F2FP.BF16.F32.PACK_AB R34, R95, R66 ;  /* 0x000000425f22723e */ /* 0x000fe200000010ff */
[----:B------:R-:W3:Y:S01]  /*e560*/  MUFU.EX2 R107, R107 ;  /* 0x0000006b006b7308 */ /* 0x000ee20000000800 */
[----:B------:R-:W-:-:S07]  /*e570*/  F2FP.BF16.F32.PACK_AB R35, R176, R159 ;  /* 0x0000009fb023723e */ /* 0x000fce00000010ff */
[C---:B--2---:R-:W-:Y:S01]  /*e580*/  HMMA.16816.F32.BF16 R8, R32.reuse, R12, R8 ;  /* 0x0000000c2008723c */ /* 0x044fe20000041808 */
[----:B------:R-:W-:Y:S07]  /*e590*/  MUFU.EX2 R106, R106 ;  /* 0x0000006a006a7308 */ /* 0x000fee0000000800 */
[C---:B------:R-:W-:Y:S01]  /*e5a0*/  HMMA.16816.F32.BF16 R4, R32.reuse, R14, R4 ;  /* 0x0000000e2004723c */ /* 0x040fe20000041804 */
[----:B------:R-:W2:Y:S01]  /*e5b0*/  LDSM.16.MT88.4 R12, [R63+0x2400] ;  /* 0x002400003f0c783b */ /* 0x000ea20000004200 */
[----:B------:R-:W-:Y:S06]  /*e5c0*/  MUFU.EX2 R105, R105 ;  /* 0x0000006900697308 */ /* 0x000fec0000000800 */
[C---:B----4-:R-:W-:Y:S02]  /*e5d0*/  HMMA.16816.F32.BF16 R24, R32.reuse, R28, R24 ;  /* 0x0000001c2018723c */ /* 0x050fe40000041818 */
[----:B------:R-:W-:Y:S06]  /*e5e0*/  MUFU.EX2 R136, R136 ;  /* 0x0000008800887308 */ /* 0x000fec0000000800 */
[----:B------:R-:W-:Y:S01]  /*e5f0*/  HMMA.16816.F32.BF16 R28, R32, R30, R20 ;  /* 0x0000001e201c723c */ /* 0x000fe20000041814 */
[----:B------:R-:W-:Y:S01]  /*e600*/  F2FP.BF16.F32.PACK_AB R32, R111, R46 ;  /* 0x0000002e6f20723e */ /* 0x000fe200000010ff */
[----:B------:R-:W4:Y:S01]  /*e610*/  LDSM.16.MT88.4 R20, [R208+0x7800] ;  /* 0x00780000d014783b */ /* 0x000f220000004200 */
[----:B------:R-:W-:Y:S01]  /*e620*/  F2FP.BF16.F32.PACK_AB R34, R109, R110 ;  /* 0x0000006e6d22723e */ /* 0x000fe200000010ff */
[----:B------:R-:W3:Y:S01]  /*e630*/  MUFU.EX2 R165, R165 ;  /* 0x000000a500a57308 */ /* 0x000ee20000000800 */
[----:B-----5:R-:W-:-:S02]  /*e640*/  F2FP.BF16.F32.PACK_AB R33, R160, R161 ;  /* 0x000000a1a021723e */ /* 0x020fc400000010ff */
[----:B------:R-:W-:-:S05]  /*e650*/  F2FP.BF16.F32.PACK_AB R35, R163, R156 ;  /* 0x0000009ca323723e */ /* 0x000fca00000010ff */
[----:B------:R-:W-:Y:S02]  /*e660*/  MUFU.EX2 R68, R132 ;  /* 0x0000008400447308 */ /* 0x000fe40000000800 */
[----:B-1----:R-:W-:Y:S01]  /*e670*/  HMMA.16816.F32.BF16 R8, R32, R16, R8 ;  /* 0x000000102008723c */ /* 0x002fe20000041808 */
[----:B------:R-:W-:Y:S01]  /*e680*/  FADD.FTZ R17, R61, R112 ;  /* 0x000000703d117221 */ /* 0x000fe20000010000 */
[----:B------:R-:W-:-:S03]  /*e690*/  FFMA.FTZ R61, R130, UR10, -R47 ;  /* 0x0000000a823d7c23 */ /* 0x000fc6000801082f */
[----:B------:R-:W-:Y:S01]  /*e6a0*/  FADD.FTZ R64, R64, R17 ;  /* 0x0000001140407221 */ /* 0x000fe20000010000 */
[----:B------:R-:W-:Y:S02]  /*e6b0*/  MUFU.EX2 R104, R104 ;  /* 0x0000006800687308 */ /* 0x000fe40000000800 */
[C---:B------:R-:W-:Y:S01]  /*e6c0*/  HMMA.16816.F32.BF16 R4, R32.reuse, R18, R4 ;  /* 0x000000122004723c */ /* 0x040fe20000041804 */
[----:B------:R-:W-:Y:S01]  /*e6d0*/  FADD.FTZ R57, R57, R64 ;  /* 0x0000004039397221 */ /* 0x000fe20000010000 */
[----:B------:R-:W-:Y:S01]  /*e6e0*/  FFMA.FTZ R64, R36, UR10, -R65 ;  /* 0x0000000a24407c23 */ /* 0x000fe20008010841 */
[----:B------:R-:W-:Y:S01]  /*e6f0*/  FADD.FTZ R36, R123, R146 ;  /* 0x000000927b247221 */ /* 0x000fe20000010000 */
[----:B------:R-:W1:Y:S01]  /*e700*/  LDSM.16.MT88.4 R16, [R63+0x2800] ;  /* 0x002800003f10783b */ /* 0x000e620000004200 */
[----:B------:R-:W-:Y:S01]  /*e710*/  FADD.FTZ R56, R56, R57 ;  /* 0x0000003938387221 */ /* 0x000fe20000010000 */
[----:B------:R-:W5:Y:S01]  /*e720*/  MUFU.EX2 R61, R61 ;  /* 0x0000003d003d7308 */ /* 0x000f620000000800 */
[----:B------:R-:W-:Y:S01]  /*e730*/  FADD.FTZ R121, R121, R36 ;  /* 0x0000002479797221 */ /* 0x000fe20000010000 */
[C---:B--2---:R-:W-:Y:S01]  /*e740*/  HMMA.16816.F32.BF16 R24, R32.reuse, R12, R24 ;  /* 0x0000000c2018723c */ /* 0x044fe20000041818 */
[----:B------:R-:W-:Y:S01]  /*e750*/  FADD.FTZ R113, R49, R56 ;  /* 0x0000003831717221 */ /* 0x000fe20000010000 */
[----:B---3--:R-:W-:Y:S01]  /*e760*/  F2FP.BF16.F32.PACK_AB R12, R107, R108 ;  /* 0x0000006c6b0c723e */ /* 0x008fe200000010ff */
[----:B------:R-:W-:Y:S01]  /*e770*/  FADD.FTZ R121, R144, R121 ;  /* 0x0000007990797221 */ /* 0x000fe20000010000 */
[----:B------:R-:W-:Y:S01]  /*e780*/  F2FP.BF16.F32.PACK_AB R13, R165, R136 ;  /* 0x00000088a50d723e */ /* 0x000fe200000010ff */
[----:B------:R-:W-:Y:S01]  /*e790*/  FADD.FTZ R48, R48, R113 ;  /* 0x0000007130307221 */ /* 0x000fe20000010000 */
[----:B------:R-:W-:Y:S01]  /*e7a0*/  FFMA.FTZ R49, R126, UR10, -R47 ;  /* 0x0000000a7e317c23 */ /* 0x000fe2000801082f */
[----:B------:R-:W-:Y:S01]  /*e7b0*/  FADD.FTZ R142, R142, R121 ;  /* 0x000000798e8e7221 */ /* 0x000fe20000010000 */
[----:B------:R-:W-:Y:S01]  /*e7c0*/  HMMA.16816.F32.BF16 R28, R32, R14, R28 ;  /* 0x0000000e201c723c */ /* 0x000fe2000004181c */
[----:B------:R-:W-:Y:S01]  /*e7d0*/  F2FP.BF16.F32.PACK_AB R14, R105, R106 ;  /* 0x0000006a690e723e */ /* 0x000fe200000010ff */
[----:B------:R-:W-:Y:S01]  /*e7e0*/  FADD.FTZ R45, R45, R48 ;  /* 0x000000302d2d7221 */ /* 0x000fe20000010000 */
[----:B------:R-:W-:Y:S01]  /*e7f0*/  FADD.FTZ R142, R117, R142 ;  /* 0x0000008e758e7221 */ /* 0x000fe20000010000 */
[----:B------:R-:W-:Y:S01]  /*e800*/  LDSM.16.MT88.4 R32, [R208+0x7c00] ;  /* 0x007c0000d020783b */ /* 0x000fe20000004200 */
[--C-:B------:R-:W-:Y:S01]  /*e810*/  FFMA.FTZ R36, R124, UR10, -R47.reuse ;  /* 0x0000000a7c247c23 */ /* 0x100fe2000801082f */
[----:B------:R-:W2:Y:S01]  /*e820*/  MUFU.EX2 R103, R103 ;  /* 0x0000006700677308 */ /* 0x000ea20000000800 */
[----:B-----5:R-:W-:Y:S01]  /*e830*/  F2FP.BF16.F32.PACK_AB R15, R61, R68 ;  /* 0x000000443d0f723e */ /* 0x020fe200000010ff */
[----:B------:R-:W-:Y:S01]  /*e840*/  FADD.FTZ R119, R119, R142 ;  /* 0x0000008e77777221 */ /* 0x000fe20000010000 */
[--C-:B------:R-:W-:Y:S01]  /*e850*/  FFMA.FTZ R48, R86, UR10, -R47.reuse ;  /* 0x0000000a56307c23 */ /* 0x100fe2000801082f */
[----:B------:R-:W-:-:S02]  /*e860*/  FFMA.FTZ R56, R70, UR10, -R47 ;  /* 0x0000000a46387c23 */ /* 0x000fc4000801082f */
[----:B------:R-:W-:Y:S02]  /*e870*/  FADD.FTZ R119, R140, R119 ;  /* 0x000000778c777221 */ /* 0x000fe40000010000 */
[C---:B----4-:R-:W-:Y:S01]  /*e880*/  HMMA.16816.F32.BF16 R8, R12.reuse, R20, R8 ;  /* 0x000000140c08723c */ /* 0x050fe20000041808 */
[----:B------:R-:W-:Y:S01]  /*e890*/  FADD.FTZ R20, R44, R45 ;  /* 0x0000002d2c147221 */ /* 0x000fe20000010000 */
[----:B------:R-:W-:Y:S01]  /*e8a0*/  FADD.FTZ R166, R166, R119 ;  /* 0x00000077a6a67221 */ /* 0x000fe20000010000 */
[----:B------:R-:W-:Y:S01]  /*e8b0*/  FFMA.FTZ R45, R120, UR10, -R47 ;  /* 0x0000000a782d7c23 */ /* 0x000fe2000801082f */
[----:B------:R-:W-:Y:S01]  /*e8c0*/  MUFU.EX2 R102, R102 ;  /* 0x0000006600667308 */ /* 0x000fe20000000800 */
[----:B------:R-:W-:Y:S01]  /*e8d0*/  FADD.FTZ R69, R69, R20 ;  /* 0x0000001445457221 */ /* 0x000fe20000010000 */
[----:B------:R-:W-:Y:S02]  /*e8e0*/  FADD.FTZ R166, R127, R166 ;  /* 0x000000a67fa67221 */ /* 0x000fe40000010000 */
[C---:B------:R-:W-:Y:S01]  /*e8f0*/  HMMA.16816.F32.BF16 R4, R12.reuse, R22, R4 ;  /* 0x000000160c04723c */ /* 0x040fe20000041804 */
[----:B------:R-:W-:Y:S01]  /*e900*/  FADD.FTZ R38, R38, R69 ;  /* 0x0000004526267221 */ /* 0x000fe20000010000 */
[----:B------:R-:W3:Y:S01]  /*e910*/  LDSM.16.MT88.4 R20, [R63+0x2c00] ;  /* 0x002c00003f14783b */ /* 0x000ee20000004200 */
[----:B------:R-:W-:Y:S01]  /*e920*/  FADD.FTZ R133, R133, R166 ;  /* 0x000000a685857221 */ /* 0x000fe20000010000 */
[----:B------:R-:W4:Y:S01]  /*e930*/  MUFU.EX2 R101, R101 ;  /* 0x0000006500657308 */ /* 0x000f220000000800 */
[----:B------:R-:W-:Y:S01]  /*e940*/  FADD.FTZ R39, R39, R38 ;  /* 0x0000002627277221 */ /* 0x000fe20000010000 */
[----:B------:R-:W-:Y:S01]  /*e950*/  FFMA.FTZ R69, R75, UR10, -R47 ;  /* 0x0000000a4b457c23 */ /* 0x000fe2000801082f */
[----:B------:R-:W-:Y:S01]  /*e960*/  FADD.FTZ R133, R164, R133 ;  /* 0x00000085a4857221 */ /* 0x000fe20000010000 */
[C---:B-1----:R-:W-:Y:S01]  /*e970*/  HMMA.16816.F32.BF16 R24, R12.reuse, R16, R24 ;  /* 0x000000100c18723c */ /* 0x042fe20000041818 */
[----:B------:R-:W-:Y:S01]  /*e980*/  FADD.FTZ R42, R42, R39 ;  /* 0x000000272a2a7221 */ /* 0x000fe20000010000 */
[----:B------:R-:W-:Y:S01]  /*e990*/  FFMA.FTZ R39, R118, UR10, -R47 ;  /* 0x0000000a76277c23 */ /* 0x000fe2000801082f */
[----:B------:R-:W-:Y:S01]  /*e9a0*/  FADD.FTZ R174, R174, R133 ;  /* 0x00000085aeae7221 */ /* 0x000fe20000010000 */
[----:B------:R-:W-:Y:S01]  /*e9b0*/  MUFU.EX2 R49, R49 ;  /* 0x0000003100317308 */ /* 0x000fe20000000800 */
[----:B------:R-:W-:Y:S01]  /*e9c0*/  FADD.FTZ R42, R43, R42 ;  /* 0x0000002a2b2a7221 */ /* 0x000fe20000010000 */
[----:B------:R-:W-:Y:S01]  /*e9d0*/  FFMA.FTZ R43, R79, UR10, -R47 ;  /* 0x0000000a4f2b7c23 */ /* 0x000fe2000801082f */
[----:B------:R-:W-:Y:S01]  /*e9e0*/  FADD.FTZ R174, R135, R174 ;  /* 0x000000ae87ae7221 */ /* 0x000fe20000010000 */
[----:B------:R-:W-:Y:S01]  /*e9f0*/  HMMA.16816.F32.BF16 R28, R12, R18, R28 ;  /* 0x000000120c1c723c */ /* 0x000fe2000004181c */
[----:B------:R-:W-:Y:S01]  /*ea00*/  FADD.FTZ R73, R73, R42 ;  /* 0x0000002a49497221 */ /* 0x000fe20000010000 */
[----:B------:R-:W1:Y:S01]  /*ea10*/  LDSM.16.MT88.4 R16, [R208+0x8000] ;  /* 0x00800000d010783b */ /* 0x000e620000004200 */
[----:B------:R-:W-:Y:S01]  /*ea20*/  FADD.FTZ R137, R137, R174 ;  /* 0x000000ae89897221 */ /* 0x000fe20000010000 */
[----:B------:R-:W5:Y:S01]  /*ea30*/  MUFU.EX2 R36, R36 ;  /* 0x0000002400247308 */ /* 0x000f620000000800 */
[----:B------:R-:W-:Y:S01]  /*ea40*/  FADD.FTZ R76, R76, R73 ;  /* 0x000000494c4c7221 */ /* 0x000fe20000010000 */
[----:B--2---:R-:W-:Y:S01]  /*ea50*/  F2FP.BF16.F32.PACK_AB R12, R103, R104 ;  /* 0x00000068670c723e */ /* 0x004fe200000010ff */
[----:B------:R-:W-:Y:S01]  /*ea60*/  FADD.FTZ R137, R172, R137 ;  /* 0x00000089ac897221 */ /* 0x000fe20000010000 */
[----:B----4-:R-:W-:Y:S01]  /*ea70*/  F2FP.BF16.F32.PACK_AB R14, R101, R102 ;  /* 0x00000066650e723e */ /* 0x010fe200000010ff */
        /* <DEDUP_REMOVED lines=8> */
[----:B------:R-:W2:Y:S01]  /*eb00*/  MUFU.EX2 R45, R45 ;  /* 0x0000002d002d7308 */ /* 0x000ea20000000800 */
[----:B------:R-:W-:Y:S01]  /*eb10*/  FADD.FTZ R84, R84, R81 ;  /* 0x0000005154547221 */ /* 0x000fe20000010000 */
[----:B-----5:R-:W-:Y:S01]  /*eb20*/  F2FP.BF16.F32.PACK_AB R13, R36, R49 ;  /* 0x00000031240d723e */ /* 0x020fe200000010ff */
[----:B------:R-:W-:Y:S02]  /*eb30*/  FADD.FTZ R141, R184, R141 ;  /* 0x0000008db88d7221 */ /* 0x000fe40000010000 */
[----:B------:R-:W-:-:S03]  /*eb40*/  FADD.FTZ R85, R85, R84 ;  /* 0x0000005455557221 */ /* 0x000fc60000010000 */
[----:B------:R-:W-:Y:S01]  /*eb50*/  MUFU.EX2 R100, R100 ;  /* 0x0000006400647308 */ /* 0x000fe20000000800 */
[----:B------:R-:W-:-:S04]  /*eb60*/  FADD.FTZ R88, R88, R85 ;  /* 0x0000005558587221 */ /* 0x000fc80000010000 */
[----:B------:R-:W-:-:S03]  /*eb70*/  FADD.FTZ R89, R89, R88 ;  /* 0x0000005859597221 */ /* 0x000fc60000010000 */
[----:B------:R-:W4:Y:S01]  /*eb80*/  MUFU.EX2 R99, R99 ;  /* 0x0000006300637308 */ /* 0x000f220000000800 */
[----:B--2---:R-:W-:Y:S01]  /*eb90*/  F2FP.BF16.F32.PACK_AB R15, R45, R44 ;  /* 0x0000002c2d0f723e */ /* 0x004fe200000010ff */
[----:B------:R-:W-:-:S04]  /*eba0*/  FADD.FTZ R92, R92, R89 ;  /* 0x000000595c5c7221 */ /* 0x000fc80000010000 */
[----:B------:R-:W-:Y:S02]  /*ebb0*/  FADD.FTZ R93, R93, R92 ;  /* 0x0000005c5d5d7221 */ /* 0x000fe40000010000 */
[C---:B---3--:R-:W-:Y:S01]  /*ebc0*/  HMMA.16816.F32.BF16 R24, R12.reuse, R20, R24 ;  /* 0x000000140c18723c */ /* 0x048fe20000041818 */
        /* <DEDUP_REMOVED lines=8> */
[----:B------:R-:W-:Y:S01]  /*ec50*/  FADD.FTZ R91, R91, R90 ;  /* 0x0000005a5b5b7221 */ /* 0x000fe20000010000 */
[----:B------:R-:W-:Y:S01]  /*ec60*/  LDSM.16.MT88.4 R140, [R208+0x8c00] ;  /* 0x008c0000d08c783b */ /* 0x000fe20000004200 */
[----:B------:R-:W-:-:S02]  /*ec70*/  FADD.FTZ R145, R198, R145 ;  /* 0x00000091c6917221 */ /* 0x000fc40000010000 */
[----:B------:R-:W-:Y:S01]  /*ec80*/  FADD.FTZ R82, R82, R91 ;  /* 0x0000005b52527221 */ /* 0x000fe20000010000 */
[----:B------:R-:W-:Y:S01]  /*ec90*/  HMMA.16816.F32.BF16 R4, R12, R34, R4 ;  /* 0x000000220c04723c */ /* 0x000fe20000041804 */
[----:B------:R-:W3:Y:S01]  /*eca0*/  LDSM.16.MT88.4 R32, [R63+0x3000] ;  /* 0x003000003f20783b */ /* 0x000ee20000004200 */
[----:B------:R-:W-:Y:S01]  /*ecb0*/  MUFU.EX2 R38, R116 ;  /* 0x0000007400267308 */ /* 0x000fe20000000800 */
[----:B------:R-:W-:Y:S01]  /*ecc0*/  FADD.FTZ R180, R180, R145 ;  /* 0x00000091b4b47221 */ /* 0x000fe20000010000 */
[----:B------:R-:W-:-:S03]  /*ecd0*/  FADD.FTZ R83, R83, R82 ;  /* 0x0000005253537221 */ /* 0x000fc60000010000 */
[----:B------:R-:W-:Y:S01]  /*ece0*/  FADD.FTZ R147, R147, R180 ;  /* 0x000000b493937221 */ /* 0x000fe20000010000 */
[----:B------:R-:W-:Y:S01]  /*ecf0*/  HMMA.16816.F32.BF16 R28, R12, R22, R28 ;  /* 0x000000160c1c723c */ /* 0x000fe2000004181c */
[----:B------:R-:W5:Y:S01]  /*ed00*/  LDSM.16.MT88.4 R20, [R208+0x8400] ;  /* 0x00840000d014783b */ /* 0x000f620000004200 */
[----:B------:R-:W1:Y:S01]  /*ed10*/  MUFU.EX2 R39, R39 ;  /* 0x0000002700277308 */ /* 0x000e620000000800 */
[----:B----4-:R-:W-:Y:S01]  /*ed20*/  F2FP.BF16.F32.PACK_AB R12, R99, R100 ;  /* 0x00000064630c723e */ /* 0x010fe200000010ff */
[----:B------:R-:W-:Y:S01]  /*ed30*/  FADD.FTZ R194, R194, R147 ;  /* 0x00000093c2c27221 */ /* 0x000fe20000010000 */
[----:B--2---:R-:W-:Y:S01]  /*ed40*/  F2FP.BF16.F32.PACK_AB R14, R62, R97 ;  /* 0x000000613e0e723e */ /* 0x004fe200000010ff */
[----:B------:R-:W-:Y:S02]  /*ed50*/  FADD.FTZ R74, R74, R83 ;  /* 0x000000534a4a7221 */ /* 0x000fe40000010000 */
[----:B------:R-:W-:Y:S02]  /*ed60*/  FADD.FTZ R155, R155, R194 ;  /* 0x000000c29b9b7221 */ /* 0x000fe40000010000 */
[----:B------:R-:W-:Y:S01]  /*ed70*/  MUFU.EX2 R42, R42 ;  /* 0x0000002a002a7308 */ /* 0x000fe20000000800 */
[----:B------:R-:W-:Y:S01]  /*ed80*/  FADD.FTZ R87, R87, R74 ;  /* 0x0000004a57577221 */ /* 0x000fe20000010000 */
[----:B------:R-:W-:-:S03]  /*ed90*/  FADD.FTZ R188, R188, R155 ;  /* 0x0000009bbcbc7221 */ /* 0x000fc60000010000 */
[----:B------:R-:W-:Y:S01]  /*eda0*/  FADD.FTZ R66, R66, R87 ;  /* 0x0000005742427221 */ /* 0x000fe20000010000 */
[----:B------:R-:W-:Y:S02]  /*edb0*/  FADD.FTZ R188, R157, R188 ;  /* 0x000000bc9dbc7221 */ /* 0x000fe40000010000 */
[----:B------:R-:W2:Y:S01]  /*edc0*/  MUFU.EX2 R43, R43 ;  /* 0x0000002b002b7308 */ /* 0x000ea20000000800 */
[----:B-1----:R-:W-:Y:S01]  /*edd0*/  F2FP.BF16.F32.PACK_AB R13, R39, R38 ;  /* 0x00000026270d723e */ /* 0x002fe200000010ff */
[----:B------:R-:W-:Y:S01]  /*ede0*/  FADD.FTZ R159, R159, R188 ;  /* 0x000000bc9f9f7221 */ /* 0x000fe20000010000 */
[----:B------:R-:W-:-:S03]  /*edf0*/  FADD.FTZ R95, R95, R66 ;  /* 0x000000425f5f7221 */ /* 0x000fc60000010000 */
[----:B------:R-:W-:Y:S02]  /*ee00*/  FADD.FTZ R176, R176, R159 ;  /* 0x0000009fb0b07221 */ /* 0x000fe40000010000 */
[----:B------:R-:W-:Y:S08]  /*ee10*/  MUFU.EX2 R115, R115 ;  /* 0x0000007300737308 */ /* 0x000ff00000000800 */
[----:B------:R-:W1:Y:S01]  /*ee20*/  MUFU.EX2 R134, R134 ;  /* 0x0000008600867308 */ /* 0x000e620000000800 */
[----:B--2---:R-:W-:-:S07]  /*ee30*/  F2FP.BF16.F32.PACK_AB R15, R43, R42 ;  /* 0x0000002a2b0f723e */ /* 0x004fce00000010ff */
[----:B------:R-:W-:Y:S01]  /*ee40*/  MUFU.EX2 R125, R125 ;  /* 0x0000007d007d7308 */ /* 0x000fe20000000800 */
[C---:B------:R-:W-:Y:S07]  /*ee50*/  HMMA.16816.F32.BF16 R8, R12.reuse, R16, R8 ;  /* 0x000000100c08723c */ /* 0x040fee0000041808 */
[----:B------:R-:W2:Y:S01]  /*ee60*/  MUFU.EX2 R170, R170 ;  /* 0x000000aa00aa7308 */ /* 0x000ea20000000800 */
[C---:B------:R-:W-:Y:S01]  /*ee70*/  HMMA.16816.F32.BF16 R4, R12.reuse, R18, R4 ;  /* 0x000000120c04723c */ /* 0x040fe20000041804 */
[----:B------:R-:W4:Y:S06]  /*ee80*/  LDSM.16.MT88.4 R16, [R63+0x3400] ;  /* 0x003400003f10783b */ /* 0x000f2c0000004200 */
[----:B------:R-:W-:Y:S01]  /*ee90*/  MUFU.EX2 R48, R48 ;  /* 0x0000003000307308 */ /* 0x000fe20000000800 */
[C---:B---3--:R-:W-:Y:S07]  /*eea0*/  HMMA.16816.F32.BF16 R24, R12.reuse, R32, R24 ;  /* 0x000000200c18723c */ /* 0x048fee0000041818 */
[----:B------:R-:W3:Y:S01]  /*eeb0*/  MUFU.EX2 R69, R69 ;  /* 0x0000004500457308 */ /* 0x000ee20000000800 */
[----:B------:R-:W-:Y:S01]  /*eec0*/  HMMA.16816.F32.BF16 R28, R12, R34, R28 ;  /* 0x000000220c1c723c */ /* 0x000fe2000004181c */
[----:B-1----:R-:W-:Y:S01]  /*eed0*/  F2FP.BF16.F32.PACK_AB R12, R134, R115 ;  /* 0x00000073860c723e */ /* 0x002fe200000010ff */
[----:B------:R-:W1:Y:S01]  /*eee0*/  LDSM.16.MT88.4 R32, [R208+0x8800] ;  /* 0x00880000d020783b */ /* 0x000e620000004200 */
[----:B--2---:R-:W-:-:S04]  /*eef0*/  F2FP.BF16.F32.PACK_AB R14, R170, R125 ;  /* 0x0000007daa0e723e */ /* 0x004fc800000010ff */
[----:B------:R-:W-:Y:S08]  /*ef00*/  MUFU.EX2 R56, R56 ;  /* 0x0000003800387308 */ /* 0x000ff00000000800 */
[----:B------:R-:W2:Y:S01]  /*ef10*/  MUFU.EX2 R71, R71 ;  /* 0x0000004700477308 */ /* 0x000ea20000000800 */
[----:B---3--:R-:W-:-:S07]  /*ef20*/  F2FP.BF16.F32.PACK_AB R13, R69, R48 ;  /* 0x00000030450d723e */ /* 0x008fce00000010ff */
[----:B------:R3:W-:Y:S08]  /*ef30*/  MUFU.EX2 R57, R64 ;  /* 0x0000004000397308 */ /* 0x0007f00000000800 */
[----:B------:R-:W-:Y:S01]  /*ef40*/  MUFU.EX2 R153, R153 ;  /* 0x0000009900997308 */ /* 0x000fe20000000800 */
[----:B--2---:R-:W-:-:S07]  /*ef50*/  F2FP.BF16.F32.PACK_AB R15, R71, R56 ;  /* 0x00000038470f723e */ /* 0x004fce00000010ff */
[C---:B-----5:R-:W-:Y:S01]  /*ef60*/  HMMA.16816.F32.BF16 R8, R12.reuse, R20, R8 ;  /* 0x000000140c08723c */ /* 0x060fe20000041808 */
[----:B------:R-:W-:Y:S01]  /*ef70*/  FADD.FTZ R20, R46, R95 ;  /* 0x0000005f2e147221 */ /* 0x000fe20000010000 */
[----:B------:R-:W-:Y:S01]  /*ef80*/  FADD.FTZ R21, R161, R176 ;  /* 0x000000b0a1157221 */ /* 0x000fe20000010000 */
[--C-:B---3--:R-:W-:Y:S01]  /*ef90*/  FFMA.FTZ R64, R96, UR10, -R47.reuse ;  /* 0x0000000a60407c23 */ /* 0x108fe2000801082f */
[----:B------:R-:W-:Y:S01]  /*efa0*/  FFMA.FTZ R46, R58, UR10, -R47 ;  /* 0x0000000a3a2e7c23 */ /* 0x000fe2000801082f */
[----:B------:R-:W-:Y:S01]  /*efb0*/  FADD.FTZ R111, R111, R20 ;  /* 0x000000146f6f7221 */ /* 0x000fe20000010000 */
[----:B------:R-:W-:Y:S01]  /*efc0*/  FADD.FTZ R21, R160, R21 ;  /* 0x00000015a0157221 */ /* 0x000fe20000010000 */
[----:B------:R-:W2:Y:S01]  /*efd0*/  MUFU.EX2 R154, R154 ;  /* 0x0000009a009a7308 */ /* 0x000ea20000000800 */
[----:B----4-:R-:W-:Y:S01]  /*efe0*/  HMMA.16816.F32.BF16 R24, R12, R16, R24 ;  /* 0x000000100c18723c */ /* 0x010fe20000041818 */
[----:B------:R-:W-:Y:S01]  /*eff0*/  FADD.FTZ R110, R110, R111 ;  /* 0x0000006f6e6e7221 */ /* 0x000fe20000010000 */
[----:B------:R-:W-:Y:S01]  /*f000*/  FADD.FTZ R156, R156, R21 ;  /* 0x000000159c9c7221 */ /* 0x000fe20000010000 */
[----:B------:R-:W-:-:S02]  /*f010*/  FFMA.FTZ R16, R72, UR10, -R65 ;  /* 0x0000000a48107c23 */ /* 0x000fc40008010841 */
[----:B------:R-:W-:Y:S01]  /*f020*/  FADD.FTZ R109, R109, R110 ;  /* 0x0000006e6d6d7221 */ /* 0x000fe20000010000 */
[----:B------:R-:W-:Y:S01]  /*f030*/  FADD.FTZ R163, R163, R156 ;  /* 0x0000009ca3a37221 */ /* 0x000fe20000010000 */
[----:B------:R-:W3:Y:S01]  /*f040*/  MUFU.EX2 R128, R128 ;  /* 0x0000008000807308 */ /* 0x000ee20000000800 */
[C---:B------:R-:W-:Y:S01]  /*f050*/  HMMA.16816.F32.BF16 R4, R12.reuse, R22, R4 ;  /* 0x000000160c04723c */ /* 0x040fe20000041804 */
[----:B------:R-:W-:Y:S01]  /*f060*/  FADD.FTZ R108, R108, R109 ;  /* 0x0000006d6c6c7221 */ /* 0x000fe20000010000 */
[----:B------:R-:W-:Y:S01]  /*f070*/  FADD.FTZ R136, R136, R163 ;  /* 0x000000a388887221 */ /* 0x000fe20000010000 */
[----:B------:R-:W4:Y:S02]  /*f080*/  LDSM.16.MT88.4 R20, [R63+0x3800] ;  /* 0x003800003f14783b */ /* 0x000f240000004200 */
[----:B------:R-:W-:Y:S01]  /*f090*/  FADD.FTZ R107, R107, R108 ;  /* 0x0000006c6b6b7221 */ /* 0x000fe20000010000 */
[----:B------:R-:W-:Y:S01]  /*f0a0*/  FADD.FTZ R165, R165, R136 ;  /* 0x00000088a5a57221 */ /* 0x000fe20000010000 */
[----:B------:R-:W-:Y:S01]  /*f0b0*/  MUFU.EX2 R64, R64 ;  /* 0x0000004000407308 */ /* 0x000fe20000000800 */
[----:B------:R-:W-:Y:S01]  /*f0c0*/  HMMA.16816.F32.BF16 R28, R12, R18, R28 ;  /* 0x000000120c1c723c */ /* 0x000fe2000004181c */
[----:B------:R-:W-:Y:S01]  /*f0d0*/  FADD.FTZ R106, R106, R107 ;  /* 0x0000006b6a6a7221 */ /* 0x000fe20000010000 */
[----:B------:R-:W-:Y:S01]  /*f0e0*/  FADD.FTZ R68, R68, R165 ;  /* 0x000000a544447221 */ /* 0x000fe20000010000 */
[----:B--2---:R-:W-:Y:S01]  /*f0f0*/  F2FP.BF16.F32.PACK_AB R12, R154, R153 ;  /* 0x000000999a0c723e */ /* 0x004fe200000010ff */
[----:B------:R-:W-:Y:S01]  /*f100*/  FFMA.FTZ R18, R50, UR10, -R47 ;  /* 0x0000000a32127c23 */ /* 0x000fe2000801082f */
[----:B------:R-:W-:Y:S01]  /*f110*/  FADD.FTZ R105, R105, R106 ;  /* 0x0000006a69697221 */ /* 0x000fe20000010000 */
[----:B------:R-:W-:Y:S01]  /*f120*/  FADD.FTZ R68, R61, R68 ;  /* 0x000000443d447221 */ /* 0x000fe20000010000 */
[----:B------:R-:W2:Y:S01]  /*f130*/  MUFU.EX2 R67, R67 ;  /* 0x0000004300437308 */ /* 0x000ea20000000800 */
[----:B---3--:R-:W-:Y:S01]  /*f140*/  F2FP.BF16.F32.PACK_AB R14, R57, R128 ;  /* 0x00000080390e723e */ /* 0x008fe200000010ff */
[----:B------:R-:W-:Y:S01]  /*f150*/  FADD.FTZ R104, R104, R105 ;  /* 0x0000006968687221 */ /* 0x000fe20000010000 */
[----:B------:R-:W-:Y:S01]  /*f160*/  FADD.FTZ R49, R49, R68 ;  /* 0x0000004431317221 */ /* 0x000fe20000010000 */
[----:B------:R-:W-:-:S02]  /*f170*/  FFMA.FTZ R19, R51, UR10, -R47 ;  /* 0x0000000a33137c23 */ /* 0x000fc4000801082f */
[----:B------:R-:W-:Y:S01]  /*f180*/  FADD.FTZ R103, R103, R104 ;  /* 0x0000006867677221 */ /* 0x000fe20000010000 */
[----:B------:R-:W-:Y:S01]  /*f190*/  FADD.FTZ R49, R36, R49 ;  /* 0x0000003124317221 */ /* 0x000fe20000010000 */
[----:B------:R-:W-:Y:S01]  /*f1a0*/  MUFU.EX2 R46, R46 ;  /* 0x0000002e002e7308 */ /* 0x000fe20000000800 */
[----:B------:R-:W-:Y:S01]  /*f1b0*/  FFMA.FTZ R36, R98, UR10, -R47 ;  /* 0x0000000a62247c23 */ /* 0x000fe2000801082f */
[----:B------:R-:W-:Y:S01]  /*f1c0*/  FADD.FTZ R102, R102, R103 ;  /* 0x0000006766667221 */ /* 0x000fe20000010000 */
[----:B------:R-:W-:Y:S01]  /*f1d0*/  FADD.FTZ R44, R44, R49 ;  /* 0x000000312c2c7221 */ /* 0x000fe20000010000 */
[----:B------:R-:W-:Y:S02]  /*f1e0*/  FFMA.FTZ R47, R114, UR10, -R47 ;  /* 0x0000000a722f7c23 */ /* 0x000fe4000801082f */
[----:B------:R-:W-:Y:S01]  /*f1f0*/  FADD.FTZ R101, R101, R102 ;  /* 0x0000006665657221 */ /* 0x000fe20000010000 */
[----:B------:R-:W-:Y:S01]  /*f200*/  FADD.FTZ R45, R45, R44 ;  /* 0x0000002c2d2d7221 */ /* 0x000fe20000010000 */
[----:B------:R-:W3:Y:S01]  /*f210*/  MUFU.EX2 R17, R59 ;  /* 0x0000003b00117308 */ /* 0x000ee20000000800 */
[----:B--2---:R-:W-:Y:S01]  /*f220*/  F2FP.BF16.F32.PACK_AB R13, R67, R64 ;  /* 0x00000040430d723e */ /* 0x004fe200000010ff */
        /* <DEDUP_REMOVED lines=9> */
[----:B------:R-:W2:Y:S01]  /*f2c0*/  MUFU.EX2 R40, R40 ;  /* 0x0000002800287308 */ /* 0x000ea20000000800 */
[----:B---3--:R-:W-:Y:S01]  /*f2d0*/  F2FP.BF16.F32.PACK_AB R15, R17, R46 ;  /* 0x0000002e110f723e */ /* 0x008fe200000010ff */
[----:B------:R-:W-:Y:S01]  /*f2e0*/  FADD.FTZ R115, R115, R62 ;  /* 0x0000003e73737221 */ /* 0x000fe20000010000 */
[----:B------:R-:W-:-:S03]  /*f2f0*/  FADD.FTZ R48, R48, R43 ;  /* 0x0000002b30307221 */ /* 0x000fc60000010000 */
[----:B------:R-:W-:Y:S01]  /*f300*/  FADD.FTZ R134, R134, R115 ;  /* 0x0000007386867221 */ /* 0x000fe20000010000 */
[----:B------:R-:W-:Y:S01]  /*f310*/  FADD.FTZ R69, R69, R48 ;  /* 0x0000003045457221 */ /* 0x000fe20000010000 */
[----:B-1----:R-:W-:Y:S01]  /*f320*/  HMMA.16816.F32.BF16 R8, R12, R32, R8 ;  /* 0x000000200c08723c */ /* 0x002fe20000041808 */
[----:B------:R-:W-:Y:S01]  /*f330*/  MUFU.EX2 R41, R41 ;  /* 0x0000002900297308 */ /* 0x000fe20000000800 */
[----:B------:R-:W-:Y:S01]  /*f340*/  FADD.FTZ R125, R125, R134 ;  /* 0x000000867d7d7221 */ /* 0x000fe20000010000 */
[----:B------:R-:W-:-:S03]  /*f350*/  FADD.FTZ R56, R56, R69 ;  /* 0x0000004538387221 */ /* 0x000fc60000010000 */
[----:B------:R-:W-:Y:S01]  /*f360*/  FADD.FTZ R170, R170, R125 ;  /* 0x0000007daaaa7221 */ /* 0x000fe20000010000 */
[----:B------:R-:W-:Y:S01]  /*f370*/  FADD.FTZ R71, R71, R56 ;  /* 0x0000003847477221 */ /* 0x000fe20000010000 */
[----:B------:R-:W-:Y:S01]  /*f380*/  HMMA.16816.F32.BF16 R32, R12, R34, R4 ;  /* 0x000000220c20723c */ /* 0x000fe20000041804 */
[----:B------:R-:W1:Y:S01]  /*f390*/  LDSM.16.MT88.4 R4, [R63+0x3c00] ;  /* 0x003c00003f04783b */ /* 0x000e620000004200 */
[----:B------:R-:W3:Y:S01]  /*f3a0*/  MUFU.EX2 R16, R16 ;  /* 0x0000001000107308 */ /* 0x000ee20000000800 */
[----:B------:R-:W-:-:S04]  /*f3b0*/  FADD.FTZ R64, R64, R71 ;  /* 0x0000004740407221 */ /* 0x000fc80000010000 */
[----:B------:R-:W-:Y:S01]  /*f3c0*/  FADD.FTZ R67, R67, R64 ;  /* 0x0000004043437221 */ /* 0x000fe20000010000 */
[----:B----4-:R-:W-:Y:S02]  /*f3d0*/  HMMA.16816.F32.BF16 R24, R12, R20, R24 ;  /* 0x000000140c18723c */ /* 0x010fe40000041818 */
[----:B------:R-:W-:Y:S01]  /*f3e0*/  MUFU.EX2 R18, R18 ;  /* 0x0000001200127308 */ /* 0x000fe20000000800 */
[----:B------:R-:W-:-:S04]  /*f3f0*/  FADD.FTZ R46, R46, R67 ;  /* 0x000000432e2e7221 */ /* 0x000fc80000010000 */
[----:B------:R-:W-:Y:S01]  /*f400*/  FADD.FTZ R17, R17, R46 ;  /* 0x0000002e11117221 */ /* 0x000fe20000010000 */
[----:B------:R-:W-:Y:S01]  /*f410*/  HMMA.16816.F32.BF16 R28, R12, R22, R28 ;  /* 0x000000160c1c723c */ /* 0x000fe2000004181c */
[----:B--2---:R-:W-:Y:S01]  /*f420*/  F2FP.BF16.F32.PACK_AB R12, R40, R37 ;  /* 0x00000025280c723e */ /* 0x004fe200000010ff */
[----:B------:R-:W2:Y:S01]  /*f430*/  MUFU.EX2 R19, R19 ;  /* 0x0000001300137308 */ /* 0x000ea20000000800 */
[----:B---3--:R-:W-:-:S07]  /*f440*/  F2FP.BF16.F32.PACK_AB R14, R16, R41 ;  /* 0x00000029100e723e */ /* 0x008fce00000010ff */
[----:B------:R-:W-:Y:S08]  /*f450*/  MUFU.EX2 R36, R36 ;  /* 0x0000002400247308 */ /* 0x000ff00000000800 */
[----:B------:R-:W3:Y:S01]  /*f460*/  MUFU.EX2 R45, R47 ;  /* 0x0000002f002d7308 */ /* 0x000ee20000000800 */
[----:B--2---:R-:W-:Y:S01]  /*f470*/  F2FP.BF16.F32.PACK_AB R13, R19, R18 ;  /* 0x00000012130d723e */ /* 0x004fe200000010ff */
[----:B------:R-:W-:-:S04]  /*f480*/  FADD.FTZ R18, R18, R17 ;  /* 0x0000001112127221 */ /* 0x000fc80000010000 */
[----:B------:R-:W-:Y:S01]  /*f490*/  FADD.FTZ R19, R19, R18 ;  /* 0x0000001213137221 */ /* 0x000fe20000010000 */
[----:B---3--:R-:W-:-:S03]  /*f4a0*/  F2FP.BF16.F32.PACK_AB R15, R45, R36 ;  /* 0x000000242d0f723e */ /* 0x008fc600000010ff */
[----:B------:R-:W-:-:S04]  /*f4b0*/  FADD.FTZ R36, R36, R19 ;  /* 0x0000001324247221 */ /* 0x000fc80000010000 */
[----:B------:R-:W-:Y:S01]  /*f4c0*/  FADD.FTZ R230, R45, R36 ;  /* 0x000000242de67221 */ /* 0x000fe20000010000 */
[----:B------:R-:W-:Y:S01]  /*f4d0*/  HMMA.16816.F32.BF16 R144, R12, R140, R8 ;  /* 0x0000008c0c90723c */ /* 0x000fe20000041808 */
[----:B------:R-:W-:-:S04]  /*f4e0*/  FADD.FTZ R9, R153, R170 ;  /* 0x000000aa99097221 */ /* 0x000fc80000010000 */
[----:B------:R-:W-:-:S03]  /*f4f0*/  FADD.FTZ R9, R154, R9 ;  /* 0x000000099a097221 */ /* 0x000fc60000010000 */
[----:B-1----:R-:W-:Y:S01]  /*f500*/  HMMA.16816.F32.BF16 R136, R12, R4, R24 ;  /* 0x000000040c88723c */ /* 0x002fe20000041818 */
[----:B------:R-:W-:-:S04]  /*f510*/  FADD.FTZ R4, R128, R9 ;  /* 0x0000000980047221 */ /* 0x000fc80000010000 */
[----:B------:R-:W-:-:S03]  /*f520*/  FADD.FTZ R4, R57, R4 ;  /* 0x0000000439047221 */ /* 0x000fc60000010000 */
[----:B------:R-:W-:Y:S01]  /*f530*/  HMMA.16816.F32.BF16 R140, R12, R142, R32 ;  /* 0x0000008e0c8c723c */ /* 0x000fe20000041820 */
[----:B------:R-:W-:-:S04]  /*f540*/  FADD.FTZ R37, R37, R4 ;  /* 0x0000000425257221 */ /* 0x000fc80000010000 */
[----:B------:R-:W-:-:S03]  /*f550*/  FADD.FTZ R40, R40, R37 ;  /* 0x0000002528287221 */ /* 0x000fc60000010000 */
[----:B------:R-:W-:Y:S01]  /*f560*/  HMMA.16816.F32.BF16 R132, R12, R6, R28 ;  /* 0x000000060c84723c */ /* 0x000fe2000004181c */
[----:B------:R-:W-:-:S04]  /*f570*/  FADD.FTZ R41, R41, R40 ;  /* 0x0000002829297221 */ /* 0x000fc80000010000 */
[----:B------:R-:W-:Y:S01]  /*f580*/  FADD.FTZ R231, R16, R41 ;  /* 0x0000002910e77221 */ /* 0x000fe20000010000 */
[----:B------:R-:W-:-:S14]  /*f590*/  @!P6 BRA `(.L_x_767) ;  /* 0x000000540008e947 */ /* 0x000fdc0003800000 */
[----:B------:R-:W-:-:S04]  /*f5a0*/  DEPBAR.LE SB0, 0x0 ;  /* 0x000080000000791a */ /* 0x000fc80000000000 */
[----:B------:R-:W-:-:S04]  /*f5b0*/  UISETP.NE.U32.AND UP0, UPT, UR12, URZ, UPT ;  /* 0x000000ff0c00728c */ /* 0x000fc8000bf05070 */
[----:B------:R-:W-:Y:S01]  /*f5c0*/  UISETP.NE.AND.EX UP0, UPT, UR13, URZ, UPT, UP0 ;  /* 0x000000ff0d00728c */ /* 0x000fe2000bf05300 */
[----:B------:R-:W-:Y:S08]  /*f5d0*/  BAR.SYNC.DEFER_BLOCKING 0x0 ;  /* 0x0000000000007b1d */ /* 0x000ff00000010000 */
[----:B------:R-:W-:Y:S05]  /*f5e0*/  BRA.U !UP0, `(.L_x_768) ;  /* 0x0000000108fc7547 */ /* 0x000fea000b800000 */
[----:B------:R-:W1:Y:S01]  /*f5f0*/  LDC R8, c[0x0][0x4f0] ;  /* 0x00013c00ff087b82 */ /* 0x000e620000000800 */
[C---:B------:R-:W-:Y:S01]  /*f600*/  IADD3 R11, PT, PT, R55.reuse, -0x200, RZ ;  /* 0xfffffe00370b7810 */ /* 0x040fe20007ffe0ff */
[----:B------:R-:W-:Y:S01]  /*f610*/  VIADD R9, R55, 0xffffff00 ;  /* 0xffffff0037097836 */ /* 0x000fe20000000000 */
[----:B------:R-:W2:Y:S02]  /*f620*/  LDCU.64 UR8, c[0x0][0x3c0] ;  /* 0x00007800ff0877ac */ /* 0x000ea40008000a00 */
[----:B------:R-:W-:Y:S02]  /*f630*/  IABS R10, R11 ;  /* 0x0000000b000a7213 */ /* 0x000fe40000000000 */
[----:B------:R-:W-:Y:S01]  /*f640*/  IABS R7, R9 ;  /* 0x0000000900077213 */ /* 0x000fe20000000000 */
[----:B------:R-:W3:Y:S01]  /*f650*/  LDCU.64 UR4, c[0x0][0x3a8] ;  /* 0x00007500ff0477ac */ /* 0x000ee20008000a00 */
[-C--:B-1----:R-:W-:Y:S02]  /*f660*/  IABS R6, R8.reuse ;  /* 0x0000000800067213 */ /* 0x082fe40000000000 */
[----:B------:R-:W-:-:S02]  /*f670*/  LOP3.LUT R11, R11, R8, RZ, 0x3c, !PT ;  /* 0x000000080b0b7212 */ /* 0x000fc400078e3cff */
[----:B------:R-:W1:Y:S01]  /*f680*/  I2F.RP R4, R6 ;  /* 0x0000000600047306 */ /* 0x000e620000209400 */
[----:B------:R-:W-:Y:S02]  /*f690*/  LOP3.LUT R9, R9, R8, RZ, 0x3c, !PT ;  /* 0x0000000809097212 */ /* 0x000fe400078e3cff */
        /* <DEDUP_REMOVED lines=10> */
[----:B------:R-:W-:Y:S01]  /*f740*/  IMAD.HI.U32 R5, R5, R7, RZ ;  /* 0x0000000705057227 */ /* 0x000fe200078e00ff */
[----:B------:R-:W-:-:S03]  /*f750*/  IADD3 R13, PT, PT, -R12, RZ, RZ ;  /* 0x000000ff0c0d7210 */ /* 0x000fc60007ffe1ff */
[----:B------:R-:W-:Y:S02]  /*f760*/  IMAD.MOV R4, RZ, RZ, -R5 ;  /* 0x000000ffff047224 */ /* 0x000fe400078e0a05 */
[C---:B------:R-:W-:Y:S02]  /*f770*/  IMAD R13, R6.reuse, R13, R10 ;  /* 0x0000000d060d7224 */ /* 0x040fe400078e020a */
[----:B------:R-:W-:-:S03]  /*f780*/  IMAD R7, R6, R4, R7 ;  /* 0x0000000406077224 */ /* 0x000fc600078e0207 */
[C---:B------:R-:W-:Y:S02]  /*f790*/  ISETP.GT.U32.AND P1, PT, R6.reuse, R13, PT ;  /* 0x0000000d0600720c */ /* 0x040fe40003f24070 */
[----:B------:R-:W-:-:S11]  /*f7a0*/  ISETP.GT.U32.AND P0, PT, R6, R7, PT ;  /* 0x000000070600720c */ /* 0x000fd60003f04070 */
[-C--:B------:R-:W-:Y:S02]  /*f7b0*/  @!P1 IADD3 R13, PT, PT, R13, -R6.reuse, RZ ;  /* 0x800000060d0d9210 */ /* 0x080fe40007ffe0ff */
[----:B------:R-:W-:Y:S01]  /*f7c0*/  @!P0 IMAD.IADD R7, R7, 0x1, -R6 ;  /* 0x0000000107078824 */ /* 0x000fe200078e0a06 */
[----:B------:R-:W-:Y:S01]  /*f7d0*/  @!P1 IADD3 R12, PT, PT, R12, 0x1, RZ ;  /* 0x000000010c0c9810 */ /* 0x000fe20007ffe0ff */
[----:B------:R-:W-:Y:S01]  /*f7e0*/  @!P0 VIADD R5, R5, 0x1 ;  /* 0x0000000105058836 */ /* 0x000fe20000000000 */
[-C--:B------:R-:W-:Y:S02]  /*f7f0*/  ISETP.GE.U32.AND P3, PT, R13, R6.reuse, PT ;  /* 0x000000060d00720c */ /* 0x080fe40003f66070 */
[----:B------:R-:W-:Y:S02]  /*f800*/  ISETP.GE.U32.AND P2, PT, R7, R6, PT ;  /* 0x000000060700720c */ /* 0x000fe40003f46070 */
[----:B------:R-:W-:-:S09]  /*f810*/  ISETP.NE.AND P0, PT, R8, RZ, PT ;  /* 0x000000ff0800720c */ /* 0x000fd20003f05270 */
[----:B------:R-:W-:Y:S02]  /*f820*/  @P3 IADD3 R12, PT, PT, R12, 0x1, RZ ;  /* 0x000000010c0c3810 */ /* 0x000fe40007ffe0ff */
[----:B------:R-:W-:-:S03]  /*f830*/  @P2 VIADD R5, R5, 0x1 ;  /* 0x0000000105052836 */ /* 0x000fc60000000000 */
[----:B------:R-:W-:Y:S02]  /*f840*/  @!P5 IMAD.MOV R12, RZ, RZ, -R12 ;  /* 0x000000ffff0cd224 */ /* 0x000fe400078e0a0c */
[----:B------:R-:W-:Y:S02]  /*f850*/  MOV R4, R5 ;  /* 0x0000000500047202 */ /* 0x000fe40000000f00 */
[----:B------:R-:W-:Y:S02]  /*f860*/  LOP3.LUT R5, RZ, R8, RZ, 0x33, !PT ;  /* 0x00000008ff057212 */ /* 0x000fe400078e33ff */
[----:B------:R-:W-:Y:S02]  /*f870*/  @!P4 IADD3 R4, PT, PT, -R4, RZ, RZ ;  /* 0x000000ff0404c210 */ /* 0x000fe40007ffe1ff */
[C---:B------:R-:W-:Y:S02]  /*f880*/  SEL R6, R5.reuse, R12, !P0 ;  /* 0x0000000c05067207 */ /* 0x040fe40004000000 */
[----:B------:R-:W-:-:S03]  /*f890*/  SEL R5, R5, R4, !P0 ;  /* 0x0000000405057207 */ /* 0x000fc60004000000 */
[----:B------:R-:W-:-:S04]  /*f8a0*/  IMAD.WIDE R12, R6, 0x4, R222 ;  /* 0x00000004060c7825 */ /* 0x000fc800078e02de */
[C---:B------:R-:W-:Y:S01]  /*f8b0*/  IMAD.WIDE R10, R5.reuse, 0x4, R222 ;  /* 0x00000004050a7825 */ /* 0x040fe200078e02de */
[----:B------:R-:W4:Y:S04]  /*f8c0*/  LDG.E R7, desc[UR6][R12.64] ;  /* 0x000000060c077981 */ /* 0x000f28000c1e1900 */
[----:B------:R-:W4:Y:S01]  /*f8d0*/  LDG.E R4, desc[UR6][R10.64] ;  /* 0x000000060a047981 */ /* 0x000f22000c1e1900 */
[----:B------:R-:W-:-:S04]  /*f8e0*/  IMAD.IADD R5, R5, 0x1, -R6 ;  /* 0x0000000105057824 */ /* 0x000fc800078e0a06 */
[----:B------:R-:W-:-:S05]  /*f8f0*/  IMAD R8, R5, R8, -0x100 ;  /* 0xffffff0005087424 */ /* 0x000fca00078e0208 */
[----:B------:R-:W-:-:S05]  /*f900*/  SHF.R.S32.HI R5, RZ, 0x1f, R8 ;  /* 0x0000001fff057819 */ /* 0x000fca0000011408 */
[----:B--2---:R-:W-:-:S04]  /*f910*/  IMAD R5, R5, UR8, RZ ;  /* 0x0000000805057c24 */ /* 0x004fc8000f8e02ff */
[C---:B------:R-:W-:Y:S02]  /*f920*/  IMAD R5, R8.reuse, UR9, R5 ;  /* 0x0000000908057c24 */ /* 0x040fe4000f8e0205 */
[----:B------:R-:W-:-:S04]  /*f930*/  IMAD.WIDE.U32 R8, R8, UR8, RZ ;  /* 0x0000000808087c25 */ /* 0x000fc8000f8e00ff */
[----:B------:R-:W-:Y:S01]  /*f940*/  IMAD.IADD R9, R9, 0x1, R5 ;  /* 0x0000000109097824 */ /* 0x000fe200078e0205 */
[----:B----4-:R-:W-:-:S04]  /*f950*/  IADD3 R4, PT, PT, R7, -R4, RZ ;  /* 0x8000000407047210 */ /* 0x010fc80007ffe0ff */
[----:B------:R-:W-:-:S05]  /*f960*/  SHF.R.S32.HI R6, RZ, 0x1f, R4 ;  /* 0x0000001fff067819 */ /* 0x000fca0000011404 */
[----:B---3--:R-:W-:Y:S02]  /*f970*/  IMAD R5, R6, UR4, RZ ;  /* 0x0000000406057c24 */ /* 0x008fe4000f8e02ff */
[----:B------:R-:W-:-:S04]  /*f980*/  IMAD.WIDE.U32 R6, R4, UR4, R8 ;  /* 0x0000000404067c25 */ /* 0x000fc8000f8e0008 */
[----:B------:R-:W-:Y:S01]  /*f990*/  IMAD R5, R4, UR5, R5 ;  /* 0x0000000504057c24 */ /* 0x000fe2000f8e0205 */
[----:B------:R-:W-:-:S04]  /*f9a0*/  LEA R218, P0, R6, R218, 0x1 ;  /* 0x000000da06da7211 */ /* 0x000fc800078008ff */
[----:B------:R-:W-:-:S04]  /*f9b0*/  IADD3 R4, PT, PT, R7, R5, RZ ;  /* 0x0000000507047210 */ /* 0x000fc80007ffe0ff */
[----:B------:R-:W-:Y:S01]  /*f9c0*/  LEA.HI.X R219, R6, R219, R4, 0x1, P0 ;  /* 0x000000db06db7211 */ /* 0x000fe200000f0c04 */
[----:B------:R-:W-:Y:S06]  /*f9d0*/  BRA `(.L_x_769) ;  /* 0x0000000000207947 */ /* 0x000fec0003800000 */
.L_x_768:
[----:B------:R-:W1:Y:S01]  /*f9e0*/  LDCU UR8, c[0x0][0x3c0] ;  /* 0x00007800ff0877ac */ /* 0x000e620008000800 */
[----:B------:R-:W-:Y:S02]  /*f9f0*/  UMOV UR5, URZ ;  /* 0x000000ff00057c82 */ /* 0x000fe40008000000 */
[----:B------:R-:W-:Y:S01]  /*fa00*/  IADD3 R5, P0, PT, RZ, -UR5, RZ ;  /* 0x80000005ff057c10 */ /* 0x000fe2000ff1e0ff */
[----:B-1----:R-:W-:-:S06]  /*fa10*/  USHF.L.U32 UR4, UR8, 0x8, URZ ;  /* 0x0000000808047899 */ /* 0x002fcc00080006ff */
[----:B------:R-:W-:-:S05]  /*fa20*/  IMAD.X R4, RZ, RZ, ~UR4, P0 ;  /* 0x80000004ff047e24 */ /* 0x000fca00080e06ff */
[----:B------:R-:W-:-:S04]  /*fa30*/  SHF.R.S64 R5, R5, 0x1f, R4 ;  /* 0x0000001f05057819 */ /* 0x000fc80000001004 */
[----:B------:R-:W-:-:S04]  /*fa40*/  IADD3 R218, P0, PT, R5, R218, RZ ;  /* 0x000000da05da7210 */ /* 0x000fc80007f1e0ff */
[----:B------:R-:W-:-:S09]  /*fa50*/  LEA.HI.X.SX32 R219, R4, R219, 0x1, P0 ;  /* 0x000000db04db7211 */ /* 0x000fd200000f0eff */
.L_x_769:
[----:B------:R-:W1:Y:S01]  /*fa60*/  LDCU UR4, c[0x0][0x3c4] ;  /* 0x00007880ff0477ac */ /* 0x000e620008000800 */
[----:B------:R-:W2:Y:S01]  /*fa70*/  LDCU UR5, c[0x0][0x440] ;  /* 0x00008800ff0577ac */ /* 0x000ea20008000800 */
[----:B------:R-:W-:-:S06]  /*fa80*/  USHF.L.U32 UR9, UR8, 0x6, URZ ;  /* 0x0000000608097899 */ /* 0x000fcc00080006ff */
[----:B------:R-:W-:Y:S01]  /*fa90*/  IADD3 R10, P0, PT, R218, UR9, RZ ;  /* 0x00000009da0a7c10 */ /* 0x000fe2000ff1e0ff */
[----:B-1----:R-:W-:Y:S01]  /*faa0*/  USHF.L.U64.HI UR4, UR8, 0x6, UR4 ;  /* 0x0000000608047899 */ /* 0x002fe20008010204 */
[----:B--2---:R-:W-:-:S05]  /*fab0*/  ISETP.GE.AND P6, PT, R148, UR5, PT ;  /* 0x0000000594007c0c */ /* 0x004fca000bfc6270 */
[----:B------:R-:W-:Y:S02]  /*fac0*/  IADD3.X R11, PT, PT, R219, UR4, RZ, P0, !PT ;  /* 0x00000004db0b7c10 */ /* 0x000fe400087fe4ff */
[----:B------:R-:W-:-:S04]  /*fad0*/  IADD3 R8, P0, PT, R10, UR9, RZ ;  /* 0x000000090a087c10 */ /* 0x000fc8000ff1e0ff */
[----:B------:R-:W-:Y:S02]  /*fae0*/  IADD3.X R9, PT, PT, R11, UR4, RZ, P0, !PT ;  /* 0x000000040b097c10 */ /* 0x000fe400087fe4ff */
[----:B------:R-:W-:Y:S01]  /*faf0*/  IADD3 R6, P0, PT, R8, UR9, RZ ;  /* 0x0000000908067c10 */ /* 0x000fe2000ff1e0ff */
[----:B------:R-:W-:Y:S01]  /*fb00*/  @!PT LDS RZ, [RZ] ;  /* 0x00000000fffff984 */ /* 0x000fe20000000800 */
[----:B------:R-:W-:Y:S01]  /*fb10*/  @!PT LDS RZ, [RZ] ;  /* 0x00000000fffff984 */ /* 0x000fe20000000800 */
[----:B------:R-:W-:Y:S01]  /*fb20*/  @!PT LDS RZ, [RZ] ;  /* 0x00000000fffff984 */ /* 0x000fe20000000800 */
[----:B------:R-:W-:Y:S03]  /*fb30*/  @!P6 LDGSTS.E.BYPASS.LTC128B.128 [R225+0x5000], desc[UR6][R218.64] ;  /* 0x05000000dae1efae */ /* 0x000fe6000b981a06 */
[----:B------:R-:W-:Y:S02]  /*fb40*/  IADD3.X R7, PT, PT, R9, UR4, RZ, P0, !PT ;  /* 0x0000000409077c10 */ /* 0x000fe400087fe4ff */
[----:B------:R-:W-:Y:S01]  /*fb50*/  IADD3 R4, P0, PT, R6, UR9, RZ ;  /* 0x0000000906047c10 */ /* 0x000fe2000ff1e0ff */
[----:B------:R-:W-:Y:S03]  /*fb60*/  @P6 STS.128 [R225+0x5000], RZ ;  /* 0x005000ffe1006388 */ /* 0x000fe60000000c00 */
[----:B------:R-:W-:Y:S01]  /*fb70*/  IADD3.X R5, PT, PT, R7, UR4, RZ, P0, !PT ;  /* 0x0000000407057c10 */ /* 0x000fe200087fe4ff */
[----:B------:R-:W-:Y:S01]  /*fb80*/  @!PT LDS RZ, [RZ] ;  /* 0x00000000fffff984 */ /* 0x000fe20000000800 */
[----:B------:R-:W-:Y:S01]  /*fb90*/  @!PT LDS RZ, [RZ] ;  /* 0x00000000fffff984 */ /* 0x000fe20000000800 */
[----:B------:R-:W-:Y:S01]  /*fba0*/  @!PT LDS RZ, [RZ] ;  /* 0x00000000fffff984 */ /* 0x000fe20000000800 */
[----:B------:R-:W-:Y:S01]  /*fbb0*/  @!P6 LDGSTS.E.BYPASS.LTC128B.128 [R225+0x5800], desc[UR6][R10.64] ;  /* 0x058000000ae1efae */ /* 0x000fe2000b981a06 */
[----:B------:R-:W-:-:S03]  /*fbc0*/  IADD3 R12, P0, PT, R4, UR9, RZ ;  /* 0x00000009040c7c10 */ /* 0x000fc6000ff1e0ff */
[----:B------:R-:W-:Y:S01]  /*fbd0*/  @P6 STS.128 [R225+0x5800], RZ ;  /* 0x005800ffe1006388 */ /* 0x000fe20000000c00 */
[----:B------:R-:W-:Y:S02]  /*fbe0*/  IADD3.X R13, PT, PT, R5, UR4, RZ, P0, !PT ;  /* 0x00000004050d7c10 */ /* 0x000fe400087fe4ff */
[----:B------:R-:W-:Y:S01]  /*fbf0*/  IADD3 R14, P0, PT, R12, UR9, RZ ;  /* 0x000000090c0e7c10 */ /* 0x000fe2000ff1e0ff */
[----:B------:R-:W-:Y:S01]  /*fc00*/  @!PT LDS RZ, [RZ] ;  /* 0x00000000fffff984 */ /* 0x000fe20000000800 */
[----:B------:R-:W-:Y:S01]  /*fc10*/  @!PT LDS RZ, [RZ] ;  /* 0x00000000fffff984 */ /* 0x000fe20000000800 */
[----:B------:R-:W-:Y:S01]  /*fc20*/  @!PT LDS RZ, [RZ] ;  /* 0x00000000fffff984 */ /* 0x000fe20000000800 */
[----:B------:R-:W-:Y:S03]  /*fc30*/  @!P6 LDGSTS.E.BYPASS.LTC128B.128 [R225+0x6000], desc[UR6][R8.64] ;  /* 0x0600000008e1efae */ /* 0x000fe6000b981a06 */
[----:B------:R-:W-:Y:S01]  /*fc40*/  IADD3.X R15, PT, PT, R13, UR4, RZ, P0, !PT ;  /* 0x000000040d0f7c10 */ /* 0x000fe200087fe4ff */
[----:B------:R-:W-:Y:S01]  /*fc50*/  @P6 STS.128 [R225+0x6000], RZ ;  /* 0x006000ffe1006388 */ /* 0x000fe20000000c00 */
[----:B------:R-:W-:-:S03]  /*fc60*/  @!P6 IADD3 R16, P0, PT, R14, UR9, RZ ;  /* 0x000000090e10ec10 */ /* 0x000fc6000ff1e0ff */
[----:B------:R-:W-:Y:S01]  /*fc70*/  @!PT LDS RZ, [RZ] ;  /* 0x00000000fffff984 */ /* 0x000fe20000000800 */
[----:B------:R-:W-:Y:S01]  /*fc80*/  @!PT LDS RZ, [RZ] ;  /* 0x00000000fffff984 */ /* 0x000fe20000000800 */
[----:B------:R-:W-:Y:S01]  /*fc90*/  @!PT LDS RZ, [RZ] ;  /* 0x00000000fffff984 */ /* 0x000fe20000000800 */
[----:B------:R-:W-:Y:S01]  /*fca0*/  @!P6 LDGSTS.E.BYPASS.LTC128B.128 [R225+0x6800], desc[UR6][R6.64] ;  /* 0x0680000006e1efae */ /* 0x000fe2000b981a06 */
[----:B------:R-:W-:-:S03]  /*fcb0*/  @!P6 IADD3.X R17, PT, PT, R15, UR4, RZ, P0, !PT ;  /* 0x000000040f11ec10 */ /* 0x000fc600087fe4ff */
        /* <DEDUP_REMOVED lines=20> */
[----:B------:R-:W-:Y:S04]  /*fe00*/  @P6 STS.128 [R225+0x8800], RZ ;  /* 0x008800ffe1006388 */ /* 0x000fe80000000c00 */
[----:B------:R-:W-:Y:S04]  /*fe10*/  LDSM.16.M88.4 R164, [R210] ;  /* 0x00000000d2a4783b */ /* 0x000fe80000000200 */
[----:B------:R-:W1:Y:S04]  /*fe20*/  LDSM.16.M88.4 R128, [R209+0x1000] ;  /* 0x00100000d180783b */ /* 0x000e680000000200 */
[----:B------:R-:W-:Y:S04]  /*fe30*/  LDSM.16.M88.4 R160, [R60] ;  /* 0x000000003ca0783b */ /* 0x000fe80000000200 */
[----:B------:R-:W-:Y:S04]  /*fe40*/  LDSM.16.M88.4 R172, [R3+0x1000] ;  /* 0x0010000003ac783b */ /* 0x000fe80000000200 */
[----:B------:R-:W4:Y:S04]  /*fe50*/  LDSM.16.M88.4 R120, [R209+0x1400] ;  /* 0x00140000d178783b */ /* 0x000f280000000200 */
[----:B------:R-:W5:Y:S04]  /*fe60*/  LDSM.16.M88.4 R168, [R209+0x4c00] ;  /* 0x004c0000d1a8783b */ /* 0x000f680000000200 */
[----:B------:R-:W3:Y:S04]  /*fe70*/  LDSM.16.M88.4 R112, [R209+0x1800] ;  /* 0x00180000d170783b */ /* 0x000ee80000000200 */
[----:B------:R-:W3:Y:S04]  /*fe80*/  LDSM.16.M88.4 R104, [R209+0x1c00] ;  /* 0x001c0000d168783b */ /* 0x000ee80000000200 */
[----:B------:R-:W3:Y:S04]  /*fe90*/  LDSM.16.M88.4 R96, [R209+0x2000] ;  /* 0x00200000d160783b */ /* 0x000ee80000000200 */
[----:B------:R-:W3:Y:S04]  /*fea0*/  LDSM.16.M88.4 R88, [R209+0x2400] ;  /* 0x00240000d158783b */ /* 0x000ee80000000200 */
[----:B------:R-:W3:Y:S04]  /*feb0*/  LDSM.16.M88.4 R80, [R209+0x2800] ;  /* 0x00280000d150783b */ /* 0x000ee80000000200 */
[----:B------:R-:W3:Y:S01]  /*fec0*/  LDSM.16.M88.4 R72, [R209+0x2c00] ;  /* 0x002c0000d148783b */ /* 0x000ee20000000200 */
[C---:B-1----:R-:W-:Y:S03]  /*fed0*/  HMMA.16816.F32.BF16 R4, R164.reuse, R128, RZ ;  /* 0x00000080a404723c */ /* 0x042fe600000418ff */
[----:B------:R-:W1:Y:S04]  /*fee0*/  LDSM.16.M88.4 R64, [R209+0x3000] ;  /* 0x00300000d140783b */ /* 0x000e680000000200 */
[----:B------:R-:W1:Y:S01]  /*fef0*/  LDSM.16.M88.4 R56, [R209+0x3400] ;  /* 0x00340000d138783b */ /* 0x000e620000000200 */
[C---:B------:R-:W-:Y:S03]  /*ff00*/  HMMA.16816.F32.BF16 R128, R164.reuse, R130, RZ ;  /* 0x00000082a480723c */ /* 0x040fe600000418ff */
[----:B------:R-:W1:Y:S04]  /*ff10*/  LDSM.16.M88.4 R44, [R209+0x3800] ;  /* 0x00380000d12c783b */ /* 0x000e680000000200 */
[----:B------:R-:W1:Y:S01]  /*ff20*/  LDSM.16.M88.4 R36, [R209+0x3c00] ;  /* 0x003c0000d124783b */ /* 0x000e620000000200 */
[----:B----4-:R-:W-:Y:S03]  /*ff30*/  HMMA.16816.F32.BF16 R124, R164, R120, RZ ;  /* 0x00000078a47c723c */ /* 0x010fe600000418ff */
[----:B------:R-:W4:Y:S04]  /*ff40*/  LDSM.16.M88.4 R28, [R209+0x4000] ;  /* 0x00400000d11c783b */ /* 0x000f280000000200 */
[----:B------:R-:W4:Y:S01]  /*ff50*/  LDSM.16.M88.4 R20, [R209+0x4400] ;  /* 0x00440000d114783b */ /* 0x000f220000000200 */
[----:B------:R-:W-:Y:S03]  /*ff60*/  HMMA.16816.F32.BF16 R4, R160, R172, R4 ;  /* 0x000000aca004723c */ /* 0x000fe60000041804 */
[----:B--2---:R-:W2:Y:S04]  /*ff70*/  LDSM.16.M88.4 R12, [R209+0x4800] ;  /* 0x00480000d10c783b */ /* 0x004ea80000000200 */
[----:B------:R-:W2:Y:S01]  /*ff80*/  LDSM.16.M88.4 R156, [R3+0x1400] ;  /* 0x00140000039c783b */ /* 0x000ea20000000200 */
[C---:B------:R-:W-:Y:S03]  /*ff90*/  HMMA.16816.F32.BF16 R120, R164.reuse, R122, RZ ;  /* 0x0000007aa478723c */ /* 0x040fe600000418ff */
[----:B------:R-:W2:Y:S04]  /*ffa0*/  LDSM.16.M88.4 R152, [R3+0x1800] ;  /* 0x001800000398783b */ /* 0x000ea80000000200 */
[----:B------:R-:W0:Y:S01]  /*ffb0*/  LDGDEPBAR ;  /* 0x00000000000079af */ /* 0x000e220000000000 */
[----:B-----5:R-:W-:Y:S01]  /*ffc0*/  HMMA.16816.F32.BF16 R8, R164, R168, RZ ;  /* 0x000000a8a408723c */ /* 0x020fe200000418ff */
[----:B------:R-:W-:-:S02]  /*ffd0*/  VIADD R168, R150, 0xfffffef9 ;  /* 0xfffffef996a87836 */ /* 0x000fc40000000000 */
[----:B------:R-:W-:-:S03]  /*ffe0*/  VIADD R169, R150, 0xfffffe00 ;  /* 0xfffffe0096a97836 */ /* 0x000fc60000000000 */
[CC--:B------:R-:W-:Y:S02]  /*fff0*/  ISETP.GE.AND P4, PT, R168.reuse, R52.reuse, PT ;  /* 0x00000034a800720c */ /* 0x0c0fe40003f86270 */
[-C--:B------:R-:W-:Y:S01]  /*10000*/  ISETP.GE.AND P5, PT, R168, R53.reuse, PT ;  /* 0x00000035a800720c */ /* 0x080fe20003fa6270 */
[----:B------:R-:W-:Y:S01]  /*10010*/  HMMA.16816.F32.BF16 R128, R160, R174, R128 ;  /* 0x000000aea080723c */ /* 0x000fe20000041880 */
[----:B------:R-:W-:Y:S01]  /*10020*/  VIADD R168, R150, 0xfffffe01 ;  /* 0xfffffe0196a87836 */ /* 0x000fe20000000000 */
[CC--:B------:R-:W-:Y:S02]  /*10030*/  ISETP.GE.AND P1, PT, R169.reuse, R52.reuse, PT ;  /* 0x00000034a900720c */ /* 0x0c0fe40003f26270 */
[-C--:B------:R-:W-:Y:S02]  /*10040*/  ISETP.GE.AND P0, PT, R169, R53.reuse, PT ;  /* 0x00000035a900720c */ /* 0x080fe40003f06270 */
[C---:B------:R-:W-:Y:S02]  /*10050*/  ISETP.GE.AND P3, PT, R168.reuse, R52, PT ;  /* 0x00000034a800720c */ /* 0x040fe40003f66270 */
[----:B---3--:R-:W-:Y:S01]  /*10060*/  HMMA.16816.F32.BF16 R116, R164, R112, RZ ;  /* 0x00000070a474723c */ /* 0x008fe200000418ff */
[----:B------:R-:W-:-:S02]  /*10070*/  ISETP.GE.AND P2, PT, R168, R53, PT ;  /* 0x00000035a800720c */ /* 0x000fc40003f46270 */
[----:B------:R-:W-:Y:S01]  /*10080*/  FSEL R173, R4, -INF , !P1 ;  /* 0xff80000004ad7808 */ /* 0x000fe20004800000 */
[C---:B------:R-:W-:Y:S01]  /*10090*/  VIADD R4, R150.reuse, 0xfffffe09 ;  /* 0xfffffe0996047836 */ /* 0x040fe20000000000 */
[----:B------:R-:W-:Y:S01]  /*100a0*/  FSEL R179, R5, -INF , !P3 ;  /* 0xff80000005b37808 */ /* 0x000fe20005800000 */
[----:B------:R-:W-:Y:S01]  /*100b0*/  VIADD R5, R150, 0xfffffe10 ;  /* 0xfffffe1096057836 */ /* 0x000fe20000000000 */
[----:B------:R-:W-:Y:S01]  /*100c0*/  FSEL R172, R6, -INF , !P0 ;  /* 0xff80000006ac7808 */ /* 0x000fe20004000000 */
[----:B------:R-:W-:Y:S01]  /*100d0*/  HMMA.16816.F32.BF16 R108, R164, R104, RZ ;  /* 0x00000068a46c723c */ /* 0x000fe200000418ff */
[----:B------:R-:W-:-:S04]  /*100e0*/  ISETP.GE.AND P3, PT, R4, R52, PT ;  /* 0x000000340400720c */ /* 0x000fc80003f66270 */
[----:B------:R-:W-:-:S03]  /*100f0*/  FSEL R129, R129, -INF , !P3 ;  /* 0xff80000081817808 */ /* 0x000fc60005800000 */
[C---:B------:R-:W-:Y:S08]  /*10100*/  HMMA.16816.F32.BF16 R100, R164.reuse, R96, RZ ;  /* 0x00000060a464723c */ /* 0x040ff000000418ff */
[C---:B------:R-:W-:Y:S08]  /*10110*/  HMMA.16816.F32.BF16 R92, R164.reuse, R88, RZ ;  /* 0x00000058a45c723c */ /* 0x040ff000000418ff */
[C---:B------:R-:W-:Y:S08]  /*10120*/  HMMA.16816.F32.BF16 R84, R164.reuse, R80, RZ ;  /* 0x00000050a454723c */ /* 0x040ff000000418ff */
[C---:B------:R-:W-:Y:S08]  /*10130*/  HMMA.16816.F32.BF16 R76, R164.reuse, R72, RZ ;  /* 0x00000048a44c723c */ /* 0x040ff000000418ff */
[C---:B-1----:R-:W-:Y:S08]  /*10140*/  HMMA.16816.F32.BF16 R68, R164.reuse, R64, RZ ;  /* 0x00000040a444723c */ /* 0x042ff000000418ff */
[C---:B------:R-:W-:Y:S08]  /*10150*/  HMMA.16816.F32.BF16 R60, R164.reuse, R56, RZ ;  /* 0x00000038a43c723c */ /* 0x040ff000000418ff */
[C---:B------:R-:W-:Y:S08]  /*10160*/  HMMA.16816.F32.BF16 R48, R164.reuse, R44, RZ ;  /* 0x0000002ca430723c */ /* 0x040ff000000418ff */
[C---:B------:R-:W-:Y:S08]  /*10170*/  HMMA.16816.F32.BF16 R40, R164.reuse, R36, RZ ;  /* 0x00000024a428723c */ /* 0x040ff000000418ff */
[C---:B----4-:R-:W-:Y:S08]  /*10180*/  HMMA.16816.F32.BF16 R32, R164.reuse, R28, RZ ;  /* 0x0000001ca420723c */ /* 0x050ff000000418ff */
[C---:B------:R-:W-:Y:S08]  /*10190*/  HMMA.16816.F32.BF16 R24, R164.reuse, R20, RZ ;  /* 0x00000014a418723c */ /* 0x040ff000000418ff */
[C---:B--2---:R-:W-:Y:S08]  /*101a0*/  HMMA.16816.F32.BF16 R16, R164.reuse, R12, RZ ;  /* 0x0000000ca410723c */ /* 0x044ff000000418ff */
        /* <DEDUP_REMOVED lines=15> */
[----:B------:R-:W-:Y:S01]  /*102a0*/  HMMA.16816.F32.BF16 R124, R160, R156, R124 ;  /* 0x0000009ca07c723c */ /* 0x000fe2000004187c */
[----:B------:R-:W-:-:S05]  /*102b0*/  VIADD R156, R150, 0xfffffe08 ;  /* 0xfffffe08969c7836 */ /* 0x000fca0000000000 */
[----:B------:R-:W-:Y:S02]  /*102c0*/  ISETP.GE.AND P1, PT, R156, R52, PT ;  /* 0x000000349c00720c */ /* 0x000fe40003f26270 */
[C---:B------:R-:W-:Y:S01]  /*102d0*/  HMMA.16816.F32.BF16 R120, R160.reuse, R158, R120 ;  /* 0x0000009ea078723c */ /* 0x040fe20000041878 */
[----:B------:R-:W-:Y:S02]  /*102e0*/  FSEL R158, R7, -INF , !P2 ;  /* 0xff800000079e7808 */ /* 0x000fe40005000000 */
[-C--:B------:R-:W-:Y:S01]  /*102f0*/  ISETP.GE.AND P2, PT, R4, R53.reuse, PT ;  /* 0x000000350400720c */ /* 0x080fe20003f46270 */
[----:B------:R-:W-:Y:S01]  /*10300*/  VIADD R4, R150, 0xfffffe11 ;  /* 0xfffffe1196047836 */ /* 0x000fe20000000000 */
[----:B------:R-:W-:Y:S02]  /*10310*/  ISETP.GE.AND P0, PT, R156, R53, PT ;  /* 0x000000359c00720c */ /* 0x000fe40003f06270 */
[----:B------:R-:W-:Y:S01]  /*10320*/  FSEL R159, R128, -INF , !P1 ;  /* 0xff800000809f7808 */ /* 0x000fe20004800000 */
[----:B------:R-:W-:Y:S01]  /*10330*/  VIADD R128, R150, 0xfffffe18 ;  /* 0xfffffe1896807836 */ /* 0x000fe20000000000 */
[----:B------:R-:W-:Y:S01]  /*10340*/  FSEL R174, R130, -INF , !P0 ;  /* 0xff80000082ae7808 */ /* 0x000fe20004000000 */
[----:B------:R-:W-:Y:S01]  /*10350*/  HMMA.16816.F32.BF16 R116, R160, R152, R116 ;  /* 0x00000098a074723c */ /* 0x000fe20000041874 */
[----:B------:R-:W-:-:S02]  /*10360*/  FSEL R178, R131, -INF , !P2 ;  /* 0xff80000083b27808 */ /* 0x000fc40005000000 */
[CC--:B------:R-:W-:Y:S02]  /*10370*/  ISETP.GE.AND P1, PT, R5.reuse, R52.reuse, PT ;  /* 0x000000340500720c */ /* 0x0c0fe40003f26270 */
[-C--:B------:R-:W-:Y:S02]  /*10380*/  ISETP.GE.AND P0, PT, R5, R53.reuse, PT ;  /* 0x000000350500720c */ /* 0x080fe40003f06270 */
[CC--:B------:R-:W-:Y:S01]  /*10390*/  ISETP.GE.AND P3, PT, R4.reuse, R52.reuse, PT ;  /* 0x000000340400720c */ /* 0x0c0fe20003f66270 */
[----:B------:R-:W-:Y:S01]  /*103a0*/  HMMA.16816.F32.BF16 R112, R160, R154, R112 ;  /* 0x0000009aa070723c */ /* 0x000fe20000041870 */
[----:B------:R-:W-:Y:S02]  /*103b0*/  ISETP.GE.AND P2, PT, R4, R53, PT ;  /* 0x000000350400720c */ /* 0x000fe40003f46270 */
[----:B------:R-:W2:Y:S01]  /*103c0*/  LDSM.16.M88.4 R4, [R3+0x2000] ;  /* 0x002000000304783b */ /* 0x000ea20000000200 */
[----:B------:R-:W-:Y:S01]  /*103d0*/  FSEL R131, R124, -INF , !P1 ;  /* 0xff8000007c837808 */ /* 0x000fe20004800000 */
[----:B------:R-:W-:Y:S01]  /*103e0*/  VIADD R124, R150, 0xfffffe19 ;  /* 0xfffffe19967c7836 */ /* 0x000fe20000000000 */
[----:B------:R-:W-:-:S02]  /*103f0*/  ISETP.GE.AND P1, PT, R128, R52, PT ;  /* 0x000000348000720c */ /* 0x000fc40003f26270 */
[----:B------:R-:W-:Y:S01]  /*10400*/  FSEL R182, R127, -INF , !P2 ;  /* 0xff8000007fb67808 */ /* 0x000fe20005000000 */
[C---:B-1----:R-:W-:Y:S01]  /*10410*/  HMMA.16816.F32.BF16 R108, R160.reuse, R168, R108 ;  /* 0x000000a8a06c723c */ /* 0x042fe2000004186c */
[----:B------:R-:W-:Y:S02]  /*10420*/  FSEL R125, R125, -INF , !P3 ;  /* 0xff8000007d7d7808 */ /* 0x000fe40005800000 */
[----:B------:R-:W-:Y:S01]  /*10430*/  FSEL R127, R120, -INF , !P1 ;  /* 0xff800000787f7808 */ /* 0x000fe20004800000 */
[----:B------:R-:W-:Y:S01]  /*10440*/  VIADD R120, R150, 0xfffffe21 ;  /* 0xfffffe2196787836 */ /* 0x000fe20000000000 */
[----:B------:R-:W-:Y:S01]  /*10450*/  FSEL R180, R126, -INF , !P0 ;  /* 0xff8000007eb47808 */ /* 0x000fe20004000000 */
[----:B------:R-:W-:Y:S01]  /*10460*/  VIADD R126, R150, 0xfffffe20 ;  /* 0xfffffe20967e7836 */ /* 0x000fe20000000000 */
[C---:B------:R-:W-:Y:S01]  /*10470*/  ISETP.GE.AND P3, PT, R124.reuse, R52, PT ;  /* 0x000000347c00720c */ /* 0x040fe20003f66270 */
[----:B------:R-:W-:Y:S01]  /*10480*/  HMMA.16816.F32.BF16 R104, R160, R170, R104 ;  /* 0x000000aaa068723c */ /* 0x000fe20000041868 */
[-C--:B------:R-:W-:Y:S01]  /*10490*/  ISETP.GE.AND P2, PT, R124, R53.reuse, PT ;  /* 0x000000357c00720c */ /* 0x080fe20003f46270 */
[----:B------:R-:W-:Y:S01]  /*104a0*/  VIADD R124, R150, 0xfffffe28 ;  /* 0xfffffe28967c7836 */ /* 0x000fe20000000000 */
[----:B------:R-:W-:-:S02]  /*104b0*/  ISETP.GE.AND P0, PT, R128, R53, PT ;  /* 0x000000358000720c */ /* 0x000fc40003f06270 */
[----:B------:R-:W-:Y:S02]  /*104c0*/  FSEL R155, R121, -INF , !P3 ;  /* 0xff800000799b7808 */ /* 0x000fe40005800000 */
[----:B------:R-:W-:Y:S02]  /*104d0*/  FSEL R168, R123, -INF , !P2 ;  /* 0xff8000007ba87808 */ /* 0x000fe40005000000 */
[----:B------:R-:W-:Y:S02]  /*104e0*/  FSEL R176, R122, -INF , !P0 ;  /* 0xff8000007ab07808 */ /* 0x000fe40004000000 */
[CC--:B------:R-:W-:Y:S02]  /*104f0*/  ISETP.GE.AND P3, PT, R120.reuse, R52.reuse, PT ;  /* 0x000000347800720c */ /* 0x0c0fe40003f66270 */
[----:B------:R-:W-:Y:S02]  /*10500*/  ISETP.GE.AND P2, PT, R120, R53, PT ;  /* 0x000000357800720c */ /* 0x000fe40003f46270 */
[----:B------:R-:W1:Y:S01]  /*10510*/  LDSM.16.M88.4 R120, [R3+0x2400] ;  /* 0x002400000378783b */ /* 0x000e620000000200 */
[----:B------:R-:W-:-:S02]  /*10520*/  ISETP.GE.AND P1, PT, R126, R52, PT ;  /* 0x000000347e00720c */ /* 0x000fc40003f26270 */
[-C--:B------:R-:W-:Y:S02]  /*10530*/  ISETP.GE.AND P0, PT, R126, R53.reuse, PT ;  /* 0x000000357e00720c */ /* 0x080fe40003f06270 */
[----:B------:R-:W-:Y:S01]  /*10540*/  FSEL R169, R116, -INF , !P1 ;  /* 0xff80000074a97808 */ /* 0x000fe20004800000 */
[----:B------:R-:W-:Y:S01]  /*10550*/  VIADD R116, R150, 0xfffffe29 ;  /* 0xfffffe2996747836 */ /* 0x000fe20000000000 */
[-C--:B------:R-:W-:Y:S02]  /*10560*/  ISETP.GE.AND P1, PT, R124, R52.reuse, PT ;  /* 0x000000347c00720c */ /* 0x080fe40003f26270 */
[----:B------:R-:W-:Y:S01]  /*10570*/  FSEL R156, R118, -INF , !P0 ;  /* 0xff800000769c7808 */ /* 0x000fe20004000000 */
[----:B------:R-:W-:Y:S01]  /*10580*/  VIADD R118, R150, 0xfffffe30 ;  /* 0xfffffe3096767836 */ /* 0x000fe20000000000 */
[-C--:B------:R-:W-:Y:S01]  /*10590*/  ISETP.GE.AND P0, PT, R124, R53.reuse, PT ;  /* 0x000000357c00720c */ /* 0x080fe20003f06270 */
[C---:B--2---:R-:W-:Y:S01]  /*105a0*/  HMMA.16816.F32.BF16 R100, R160.reuse, R4, R100 ;  /* 0x00000004a064723c */ /* 0x044fe20000041864 */
[----:B------:R-:W-:Y:S01]  /*105b0*/  FSEL R117, R117, -INF , !P3 ;  /* 0xff80000075757808 */ /* 0x000fe20005800000 */
[C---:B------:R-:W-:Y:S01]  /*105c0*/  VIADD R4, R150.reuse, 0xfffffe38 ;  /* 0xfffffe3896047836 */ /* 0x040fe20000000000 */
[----:B------:R-:W-:Y:S01]  /*105d0*/  FSEL R119, R119, -INF , !P2 ;  /* 0xff80000077777808 */ /* 0x000fe20005000000 */
[----:B------:R-:W-:Y:S01]  /*105e0*/  VIADD R5, R150, 0xfffffe40 ;  /* 0xfffffe4096057836 */ /* 0x000fe20000000000 */
[----:B------:R-:W-:Y:S01]  /*105f0*/  FSEL R171, R112, -INF , !P1 ;  /* 0xff80000070ab7808 */ /* 0x000fe20004800000 */
[----:B------:R-:W-:Y:S01]  /*10600*/  VIADD R112, R150, 0xfffffe31 ;  /* 0xfffffe3196707836 */ /* 0x000fe20000000000 */
[C---:B------:R-:W-:Y:S01]  /*10610*/  ISETP.GE.AND P3, PT, R116.reuse, R52, PT ;  /* 0x000000347400720c */ /* 0x040fe20003f66270 */
[----:B------:R-:W-:Y:S01]  /*10620*/  HMMA.16816.F32.BF16 R96, R160, R6, R96 ;  /* 0x00000006a060723c */ /* 0x000fe20000041860 */
[----:B------:R-:W-:-:S02]  /*10630*/  ISETP.GE.AND P2, PT, R116, R53, PT ;  /* 0x000000357400720c */ /* 0x000fc40003f46270 */
[----:B------:R-:W-:Y:S02]  /*10640*/  FSEL R116, R114, -INF , !P0 ;  /* 0xff80000072747808 */ /* 0x000fe40004000000 */
[CC--:B------:R-:W-:Y:S02]  /*10650*/  ISETP.GE.AND P1, PT, R118.reuse, R52.reuse, PT ;  /* 0x000000347600720c */ /* 0x0c0fe40003f26270 */
[----:B------:R-:W-:Y:S02]  /*10660*/  ISETP.GE.AND P0, PT, R118, R53, PT ;  /* 0x000000357600720c */ /* 0x000fe40003f06270 */
[----:B------:R-:W-:Y:S02]  /*10670*/  FSEL R185, R113, -INF , !P3 ;  /* 0xff80000071b97808 */ /* 0x000fe40005800000 */
[----:B------:R-:W-:Y:S02]  /*10680*/  FSEL R154, R115, -INF , !P2 ;  /* 0xff800000739a7808 */ /* 0x000fe40005000000 */
[----:B------:R-:W-:-:S02]  /*10690*/  ISETP.GE.AND P3, PT, R112, R52, PT ;  /* 0x000000347000720c */ /* 0x000fc40003f66270 */
[-C--:B------:R-:W-:Y:S02]  /*106a0*/  ISETP.GE.AND P2, PT, R112, R53.reuse, PT ;  /* 0x000000357000720c */ /* 0x080fe40003f46270 */
[----:B------:R-:W-:Y:S01]  /*106b0*/  FSEL R187, R108, -INF , !P1 ;  /* 0xff8000006cbb7808 */ /* 0x000fe20004800000 */
[----:B------:R-:W2:Y:S01]  /*106c0*/  LDSM.16.M88.4 R112, [R3+0x2800] ;  /* 0x002800000370783b */ /* 0x000ea20000000200 */
[----:B------:R-:W-:Y:S01]  /*106d0*/  FSEL R110, R110, -INF , !P0 ;  /* 0xff8000006e6e7808 */ /* 0x000fe20004000000 */
[----:B-1----:R-:W-:Y:S01]  /*106e0*/  HMMA.16816.F32.BF16 R92, R160, R120, R92 ;  /* 0x00000078a05c723c */ /* 0x002fe2000004185c */
[C---:B------:R-:W-:Y:S02]  /*106f0*/  ISETP.GE.AND P1, PT, R4.reuse, R52, PT ;  /* 0x000000340400720c */ /* 0x040fe40003f26270 */
[----:B------:R-:W-:Y:S01]  /*10700*/  ISETP.GE.AND P0, PT, R4, R53, PT ;  /* 0x000000350400720c */ /* 0x000fe20003f06270 */
[----:B------:R-:W-:Y:S01]  /*10710*/  VIADD R4, R150, 0xfffffe39 ;  /* 0xfffffe3996047836 */ /* 0x000fe20000000000 */
[----:B------:R-:W-:-:S02]  /*10720*/  FSEL R109, R109, -INF , !P3 ;  /* 0xff8000006d6d7808 */ /* 0x000fc40005800000 */
[----:B------:R-:W-:Y:S01]  /*10730*/  FSEL R111, R111, -INF , !P2 ;  /* 0xff8000006f6f7808 */ /* 0x000fe20005000000 */
[----:B------:R-:W-:Y:S01]  /*10740*/  HMMA.16816.F32.BF16 R88, R160, R122, R88 ;  /* 0x0000007aa058723c */ /* 0x000fe20000041858 */
[C---:B------:R-:W-:Y:S02]  /*10750*/  ISETP.GE.AND P3, PT, R4.reuse, R52, PT ;  /* 0x000000340400720c */ /* 0x040fe40003f66270 */
[----:B------:R-:W-:Y:S01]  /*10760*/  ISETP.GE.AND P2, PT, R4, R53, PT ;  /* 0x000000350400720c */ /* 0x000fe20003f46270 */
[----:B------:R-:W-:Y:S01]  /*10770*/  VIADD R4, R150, 0xfffffe41 ;  /* 0xfffffe4196047836 */ /* 0x000fe20000000000 */
[----:B------:R-:W-:Y:S01]  /*10780*/  FSEL R189, R104, -INF , !P1 ;  /* 0xff80000068bd7808 */ /* 0x000fe20004800000 */
[----:B------:R-:W-:Y:S01]  /*10790*/  VIADD R104, R150, 0xfffffe48 ;  /* 0xfffffe4896687836 */ /* 0x000fe20000000000 */
[----:B------:R-:W-:Y:S02]  /*107a0*/  FSEL R106, R106, -INF , !P0 ;  /* 0xff8000006a6a7808 */ /* 0x000fe40004000000 */
[----:B------:R-:W-:-:S02]  /*107b0*/  FSEL R105, R105, -INF , !P3 ;  /* 0xff80000069697808 */ /* 0x000fc40005800000 */
[----:B------:R-:W-:Y:S02]  /*107c0*/  FSEL R107, R107, -INF , !P2 ;  /* 0xff8000006b6b7808 */ /* 0x000fe40005000000 */
[CC--:B------:R-:W-:Y:S02]  /*107d0*/  ISETP.GE.AND P1, PT, R5.reuse, R52.reuse, PT ;  /* 0x000000340500720c */ /* 0x0c0fe40003f26270 */
[-C--:B------:R-:W-:Y:S02]  /*107e0*/  ISETP.GE.AND P0, PT, R5, R53.reuse, PT ;  /* 0x000000350500720c */ /* 0x080fe40003f06270 */
[CC--:B------:R-:W-:Y:S02]  /*107f0*/  ISETP.GE.AND P3, PT, R4.reuse, R52.reuse, PT ;  /* 0x000000340400720c */ /* 0x0c0fe40003f66270 */
[----:B------:R-:W-:Y:S02]  /*10800*/  ISETP.GE.AND P2, PT, R4, R53, PT ;  /* 0x000000350400720c */ /* 0x000fe40003f46270 */
[----:B------:R-:W1:Y:S01]  /*10810*/  LDSM.16.M88.4 R4, [R3+0x2c00] ;  /* 0x002c00000304783b */ /* 0x000e620000000200 */
[----:B------:R-:W-:Y:S01]  /*10820*/  FSEL R121, R100, -INF , !P1 ;  /* 0xff80000064797808 */ /* 0x000fe20004800000 */
[----:B------:R-:W-:Y:S01]  /*10830*/  VIADD R100, R150, 0xfffffe49 ;  /* 0xfffffe4996647836 */ /* 0x000fe20000000000 */
[----:B------:R-:W-:-:S02]  /*10840*/  ISETP.GE.AND P1, PT, R104, R52, PT ;  /* 0x000000346800720c */ /* 0x000fc40003f26270 */
[----:B------:R-:W-:Y:S02]  /*10850*/  FSEL R102, R102, -INF , !P0 ;  /* 0xff80000066667808 */ /* 0x000fe40004000000 */
[----:B------:R-:W-:Y:S01]  /*10860*/  FSEL R193, R101, -INF , !P3 ;  /* 0xff80000065c17808 */ /* 0x000fe20005800000 */
[----:B------:R-:W-:Y:S01]  /*10870*/  VIADD R101, R150, 0xfffffe50 ;  /* 0xfffffe5096657836 */ /* 0x000fe20000000000 */
[----:B------:R-:W-:Y:S01]  /*10880*/  ISETP.GE.AND P0, PT, R104, R53, PT ;  /* 0x000000356800720c */ /* 0x000fe20003f06270 */
[----:B------:R-:W-:Y:S01]  /*10890*/  VIADD R104, R150, 0xfffffe58 ;  /* 0xfffffe5896687836 */ /* 0x000fe20000000000 */
[----:B------:R-:W-:Y:S01]  /*108a0*/  FSEL R103, R103, -INF , !P2 ;  /* 0xff80000067677808 */ /* 0x000fe20005000000 */
[----:B--2---:R-:W-:Y:S01]  /*108b0*/  HMMA.16816.F32.BF16 R84, R160, R112, R84 ;  /* 0x00000070a054723c */ /* 0x004fe20000041854 */
[----:B------:R-:W-:Y:S01]  /*108c0*/  FSEL R123, R96, -INF , !P1 ;  /* 0xff800000607b7808 */ /* 0x000fe20004800000 */
[----:B------:R-:W-:Y:S01]  /*108d0*/  VIADD R96, R150, 0xfffffe51 ;  /* 0xfffffe5196607836 */ /* 0x000fe20000000000 */
[----:B------:R-:W-:-:S02]  /*108e0*/  ISETP.GE.AND P3, PT, R100, R52, PT ;  /* 0x000000346400720c */ /* 0x000fc40003f66270 */
[-C--:B------:R-:W-:Y:S02]  /*108f0*/  ISETP.GE.AND P2, PT, R100, R53.reuse, PT ;  /* 0x000000356400720c */ /* 0x080fe40003f46270 */
[----:B------:R-:W-:Y:S01]  /*10900*/  FSEL R100, R98, -INF , !P0 ;  /* 0xff80000062647808 */ /* 0x000fe20004000000 */
[----:B------:R-:W-:Y:S01]  /*10910*/  HMMA.16816.F32.BF16 R80, R160, R114, R80 ;  /* 0x00000072a050723c */ /* 0x000fe20000041850 */
[C---:B------:R-:W-:Y:S02]  /*10920*/  ISETP.GE.AND P1, PT, R101.reuse, R52, PT ;  /* 0x000000346500720c */ /* 0x040fe40003f26270 */
[----:B------:R-:W-:Y:S02]  /*10930*/  ISETP.GE.AND P0, PT, R101, R53, PT ;  /* 0x000000356500720c */ /* 0x000fe40003f06270 */
[----:B------:R-:W-:Y:S02]  /*10940*/  FSEL R195, R97, -INF , !P3 ;  /* 0xff80000061c37808 */ /* 0x000fe40005800000 */
[----:B------:R-:W-:-:S02]  /*10950*/  FSEL R101, R99, -INF , !P2 ;  /* 0xff80000063657808 */ /* 0x000fc40005000000 */
[CC--:B------:R-:W-:Y:S02]  /*10960*/  ISETP.GE.AND P3, PT, R96.reuse, R52.reuse, PT ;  /* 0x000000346000720c */ /* 0x0c0fe40003f66270 */
[-C--:B------:R-:W-:Y:S02]  /*10970*/  ISETP.GE.AND P2, PT, R96, R53.reuse, PT ;  /* 0x000000356000720c */ /* 0x080fe40003f46270 */
[----:B------:R-:W2:Y:S01]  /*10980*/  LDSM.16.M88.4 R96, [R3+0x3000] ;  /* 0x003000000360783b */ /* 0x000ea20000000200 */
[----:B------:R-:W-:Y:S01]  /*10990*/  FSEL R113, R92, -INF , !P1 ;  /* 0xff8000005c717808 */ /* 0x000fe20004800000 */
[----:B------:R-:W-:Y:S01]  /*109a0*/  VIADD R92, R150, 0xfffffe59 ;  /* 0xfffffe59965c7836 */ /* 0x000fe20000000000 */
[-C--:B------:R-:W-:Y:S02]  /*109b0*/  ISETP.GE.AND P1, PT, R104, R52.reuse, PT ;  /* 0x000000346800720c */ /* 0x080fe40003f26270 */
[----:B------:R-:W-:Y:S02]  /*109c0*/  FSEL R94, R94, -INF , !P0 ;  /* 0xff8000005e5e7808 */ /* 0x000fe40004000000 */
[----:B------:R-:W-:Y:S01]  /*109d0*/  FSEL R197, R93, -INF , !P3 ;  /* 0xff8000005dc57808 */ /* 0x000fe20005800000 */
[----:B------:R-:W-:Y:S01]  /*109e0*/  VIADD R93, R150, 0xfffffe60 ;  /* 0xfffffe60965d7836 */ /* 0x000fe20000000000 */
[-C--:B------:R-:W-:Y:S01]  /*109f0*/  ISETP.GE.AND P0, PT, R104, R53.reuse, PT ;  /* 0x000000356800720c */ /* 0x080fe20003f06270 */
[C---:B-1----:R-:W-:Y:S01]  /*10a00*/  HMMA.16816.F32.BF16 R76, R160.reuse, R4, R76 ;  /* 0x00000004a04c723c */ /* 0x042fe2000004184c */
[----:B------:R-:W-:Y:S01]  /*10a10*/  FSEL R95, R95, -INF , !P2 ;  /* 0xff8000005f5f7808 */ /* 0x000fe20005000000 */
[----:B------:R-:W-:Y:S01]  /*10a20*/  VIADD R4, R150, 0xfffffe68 ;  /* 0xfffffe6896047836 */ /* 0x000fe20000000000 */
[----:B------:R-:W-:Y:S01]  /*10a30*/  FSEL R115, R88, -INF , !P1 ;  /* 0xff80000058737808 */ /* 0x000fe20004800000 */
[----:B------:R-:W-:Y:S01]  /*10a40*/  VIADD R88, R150, 0xfffffe61 ;  /* 0xfffffe6196587836 */ /* 0x000fe20000000000 */
[----:B------:R-:W-:Y:S01]  /*10a50*/  ISETP.GE.AND P3, PT, R92, R52, PT ;  /* 0x000000345c00720c */ /* 0x000fe20003f66270 */
[----:B------:R-:W-:Y:S01]  /*10a60*/  VIADD R5, R150, 0xfffffe70 ;  /* 0xfffffe7096057836 */ /* 0x000fe20000000000 */
[----:B------:R-:W-:Y:S01]  /*10a70*/  ISETP.GE.AND P2, PT, R92, R53, PT ;  /* 0x000000355c00720c */ /* 0x000fe20003f46270 */
[----:B------:R-:W-:Y:S01]  /*10a80*/  HMMA.16816.F32.BF16 R72, R160, R6, R72 ;  /* 0x00000006a048723c */ /* 0x000fe20000041848 */
[----:B------:R-:W-:-:S02]  /*10a90*/  FSEL R92, R90, -INF , !P0 ;  /* 0xff8000005a5c7808 */ /* 0x000fc40004000000 */
[CC--:B------:R-:W-:Y:S02]  /*10aa0*/  ISETP.GE.AND P1, PT, R93.reuse, R52.reuse, PT ;  /* 0x000000345d00720c */ /* 0x0c0fe40003f26270 */
[-C--:B------:R-:W-:Y:S02]  /*10ab0*/  ISETP.GE.AND P0, PT, R93, R53.reuse, PT ;  /* 0x000000355d00720c */ /* 0x080fe40003f06270 */
[----:B------:R-:W-:Y:S02]  /*10ac0*/  FSEL R201, R89, -INF , !P3 ;  /* 0xff80000059c97808 */ /* 0x000fe40005800000 */
[----:B------:R-:W-:Y:S02]  /*10ad0*/  FSEL R93, R91, -INF , !P2 ;  /* 0xff8000005b5d7808 */ /* 0x000fe40005000000 */
[C---:B------:R-:W-:Y:S02]  /*10ae0*/  ISETP.GE.AND P3, PT, R88.reuse, R52, PT ;  /* 0x000000345800720c */ /* 0x040fe40003f66270 */
[----:B------:R-:W-:-:S02]  /*10af0*/  ISETP.GE.AND P2, PT, R88, R53, PT ;  /* 0x000000355800720c */ /* 0x000fc40003f46270 */
[----:B------:R-:W1:Y:S01]  /*10b00*/  LDSM.16.M88.4 R88, [R3+0x3400] ;  /* 0x003400000358783b */ /* 0x000e620000000200 */
[----:B------:R-:W-:Y:S02]  /*10b10*/  FSEL R203, R84, -INF , !P1 ;  /* 0xff80000054cb7808 */ /* 0x000fe40004800000 */
[----:B------:R-:W-:Y:S02]  /*10b20*/  FSEL R86, R86, -INF , !P0 ;  /* 0xff80000056567808 */ /* 0x000fe40004000000 */
[C---:B------:R-:W-:Y:S02]  /*10b30*/  ISETP.GE.AND P1, PT, R4.reuse, R52, PT ;  /* 0x000000340400720c */ /* 0x040fe40003f26270 */
[----:B------:R-:W-:Y:S01]  /*10b40*/  ISETP.GE.AND P0, PT, R4, R53, PT ;  /* 0x000000350400720c */ /* 0x000fe20003f06270 */
[----:B------:R-:W-:Y:S01]  /*10b50*/  VIADD R4, R150, 0xfffffe69 ;  /* 0xfffffe6996047836 */ /* 0x000fe20000000000 */
[----:B------:R-:W-:Y:S01]  /*10b60*/  FSEL R85, R85, -INF , !P3 ;  /* 0xff80000055557808 */ /* 0x000fe20005800000 */
[----:B--2---:R-:W-:Y:S01]  /*10b70*/  HMMA.16816.F32.BF16 R68, R160, R96, R68 ;  /* 0x00000060a044723c */ /* 0x004fe20000041844 */
[----:B------:R-:W-:-:S02]  /*10b80*/  FSEL R87, R87, -INF , !P2 ;  /* 0xff80000057577808 */ /* 0x000fc40005000000 */
[C---:B------:R-:W-:Y:S02]  /*10b90*/  ISETP.GE.AND P3, PT, R4.reuse, R52, PT ;  /* 0x000000340400720c */ /* 0x040fe40003f66270 */
[----:B------:R-:W-:Y:S01]  /*10ba0*/  ISETP.GE.AND P2, PT, R4, R53, PT ;  /* 0x000000350400720c */ /* 0x000fe20003f46270 */
[----:B------:R-:W-:Y:S01]  /*10bb0*/  VIADD R4, R150, 0xfffffe71 ;  /* 0xfffffe7196047836 */ /* 0x000fe20000000000 */
[----:B------:R-:W-:Y:S01]  /*10bc0*/  FSEL R205, R80, -INF , !P1 ;  /* 0xff80000050cd7808 */ /* 0x000fe20004800000 */
[----:B------:R-:W-:Y:S01]  /*10bd0*/  VIADD R80, R150, 0xfffffe78 ;  /* 0xfffffe7896507836 */ /* 0x000fe20000000000 */
[----:B------:R-:W-:Y:S01]  /*10be0*/  FSEL R82, R82, -INF , !P0 ;  /* 0xff80000052527808 */ /* 0x000fe20004000000 */
[----:B------:R-:W-:Y:S01]  /*10bf0*/  HMMA.16816.F32.BF16 R64, R160, R98, R64 ;  /* 0x00000062a040723c */ /* 0x000fe20000041840 */
[----:B------:R-:W-:Y:S02]  /*10c00*/  FSEL R81, R81, -INF , !P3 ;  /* 0xff80000051517808 */ /* 0x000fe40005800000 */
[----:B------:R-:W-:-:S02]  /*10c10*/  FSEL R83, R83, -INF , !P2 ;  /* 0xff80000053537808 */ /* 0x000fc40005000000 */
[CC--:B------:R-:W-:Y:S02]  /*10c20*/  ISETP.GE.AND P1, PT, R5.reuse, R52.reuse, PT ;  /* 0x000000340500720c */ /* 0x0c0fe40003f26270 */
[-C--:B------:R-:W-:Y:S02]  /*10c30*/  ISETP.GE.AND P0, PT, R5, R53.reuse, PT ;  /* 0x000000350500720c */ /* 0x080fe40003f06270 */
[CC--:B------:R-:W-:Y:S02]  /*10c40*/  ISETP.GE.AND P3, PT, R4.reuse, R52.reuse, PT ;  /* 0x000000340400720c */ /* 0x0c0fe40003f66270 */
[----:B------:R-:W-:Y:S02]  /*10c50*/  ISETP.GE.AND P2, PT, R4, R53, PT ;  /* 0x000000350400720c */ /* 0x000fe40003f46270 */
[----:B------:R-:W2:Y:S01]  /*10c60*/  LDSM.16.M88.4 R4, [R3+0x3800] ;  /* 0x003800000304783b */ /* 0x000ea20000000200 */
        /* <DEDUP_REMOVED lines=9> */
[----:B-1----:R-:W-:Y:S01]  /*10d00*/  HMMA.16816.F32.BF16 R60, R160, R88, R60 ;  /* 0x00000058a03c723c */ /* 0x002fe2000004183c */
        /* <DEDUP_REMOVED lines=12> */
[----:B------:R-:W1:Y:S01]  /*10dd0*/  LDSM.16.M88.4 R72, [R3+0x3c00] ;  /* 0x003c00000348783b */ /* 0x000e620000000200 */
[----:B------:R-:W-:Y:S01]  /*10de0*/  FSEL R89, R68, -INF , !P1 ;  /* 0xff80000044597808 */ /* 0x000fe20004800000 */
[----:B------:R-:W-:Y:S01]  /*10df0*/  VIADD R68, R150, 0xfffffe89 ;  /* 0xfffffe8996447836 */ /* 0x000fe20000000000 */
[-C--:B------:R-:W-:Y:S02]  /*10e00*/  ISETP.GE.AND P1, PT, R80, R52.reuse, PT ;  /* 0x000000345000720c */ /* 0x080fe40003f26270 */
[----:B------:R-:W-:Y:S02]  /*10e10*/  FSEL R70, R70, -INF , !P0 ;  /* 0xff80000046467808 */ /* 0x000fe40004000000 */
[----:B------:R-:W-:Y:S01]  /*10e20*/  FSEL R229, R69, -INF , !P3 ;  /* 0xff80000045e57808 */ /* 0x000fe20005800000 */
[----:B------:R-:W-:Y:S01]  /*10e30*/  VIADD R69, R150, 0xfffffe90 ;  /* 0xfffffe9096457836 */ /* 0x000fe20000000000 */
[-C--:B------:R-:W-:Y:S01]  /*10e40*/  ISETP.GE.AND P0, PT, R80, R53.reuse, PT ;  /* 0x000000355000720c */ /* 0x080fe20003f06270 */
[C---:B--2---:R-:W-:Y:S01]  /*10e50*/  HMMA.16816.F32.BF16 R48, R160.reuse, R4, R48 ;  /* 0x00000004a030723c */ /* 0x044fe20000041830 */
        /* <DEDUP_REMOVED lines=15> */
[----:B------:R-:W2:Y:S01]  /*10f50*/  LDSM.16.M88.4 R64, [R3+0x4000] ;  /* 0x004000000340783b */ /* 0x000ea20000000200 */
[----:B------:R-:W-:Y:S02]  /*10f60*/  FSEL R235, R60, -INF , !P1 ;  /* 0xff8000003ceb7808 */ /* 0x000fe40004800000 */
[----:B------:R-:W-:Y:S02]  /*10f70*/  FSEL R62, R62, -INF , !P0 ;  /* 0xff8000003e3e7808 */ /* 0x000fe40004000000 */
[C---:B------:R-:W-:Y:S02]  /*10f80*/  ISETP.GE.AND P1, PT, R4.reuse, R52, PT ;  /* 0x000000340400720c */ /* 0x040fe40003f26270 */
[----:B------:R-:W-:Y:S01]  /*10f90*/  ISETP.GE.AND P0, PT, R4, R53, PT ;  /* 0x000000350400720c */ /* 0x000fe20003f06270 */
[----:B------:R-:W-:Y:S01]  /*10fa0*/  VIADD R4, R150, 0xfffffe99 ;  /* 0xfffffe9996047836 */ /* 0x000fe20000000000 */
[----:B------:R-:W-:Y:S01]  /*10fb0*/  FSEL R237, R61, -INF , !P3 ;  /* 0xff8000003ded7808 */ /* 0x000fe20005800000 */
[----:B-1----:R-:W-:Y:S01]  /*10fc0*/  HMMA.16816.F32.BF16 R40, R160, R72, R40 ;  /* 0x00000048a028723c */ /* 0x002fe20000041828 */
[----:B------:R-:W-:-:S02]  /*10fd0*/  FSEL R63, R63, -INF , !P2 ;  /* 0xff8000003f3f7808 */ /* 0x000fc40005000000 */
[CC--:B------:R-:W-:Y:S02]  /*10fe0*/  ISETP.GE.AND P3, PT, R4.reuse, R52.reuse, PT ;  /* 0x000000340400720c */ /* 0x0c0fe40003f66270 */
[----:B------:R-:W-:Y:S01]  /*10ff0*/  ISETP.GE.AND P2, PT, R4, R53, PT ;  /* 0x000000350400720c */ /* 0x000fe20003f46270 */
[----:B------:R-:W-:Y:S01]  /*11000*/  VIADD R4, R150, 0xfffffea1 ;  /* 0xfffffea196047836 */ /* 0x000fe20000000000 */
[----:B------:R-:W-:Y:S01]  /*11010*/  FSEL R239, R56, -INF , !P1 ;  /* 0xff80000038ef7808 */ /* 0x000fe20004800000 */
[----:B------:R-:W-:Y:S01]  /*11020*/  VIADD R56, R150, 0xfffffea8 ;  /* 0xfffffea896387836 */ /* 0x000fe20000000000 */
[----:B------:R-:W-:Y:S01]  /*11030*/  ISETP.GE.AND P1, PT, R5, R52, PT ;  /* 0x000000340500720c */ /* 0x000fe20003f26270 */
[----:B------:R-:W-:Y:S01]  /*11040*/  HMMA.16816.F32.BF16 R36, R160, R74, R36 ;  /* 0x0000004aa024723c */ /* 0x000fe20000041824 */
[----:B------:R-:W-:Y:S02]  /*11050*/  FSEL R58, R58, -INF , !P0 ;  /* 0xff8000003a3a7808 */ /* 0x000fe40004000000 */
[----:B------:R-:W-:-:S02]  /*11060*/  FSEL R241, R57, -INF , !P3 ;  /* 0xff80000039f17808 */ /* 0x000fc40005800000 */
[-C--:B------:R-:W-:Y:S02]  /*11070*/  ISETP.GE.AND P0, PT, R5, R53.reuse, PT ;  /* 0x000000350500720c */ /* 0x080fe40003f06270 */
[----:B------:R-:W-:Y:S02]  /*11080*/  FSEL R59, R59, -INF , !P2 ;  /* 0xff8000003b3b7808 */ /* 0x000fe40005000000 */
[-C--:B------:R-:W-:Y:S02]  /*11090*/  ISETP.GE.AND P3, PT, R4, R52.reuse, PT ;  /* 0x000000340400720c */ /* 0x080fe40003f66270 */
[----:B------:R-:W-:Y:S01]  /*110a0*/  FSEL R73, R48, -INF , !P1 ;  /* 0xff80000030497808 */ /* 0x000fe20004800000 */
[----:B------:R-:W-:Y:S01]  /*110b0*/  VIADD R48, R150, 0xfffffea9 ;  /* 0xfffffea996307836 */ /* 0x000fe20000000000 */
[----:B------:R-:W-:Y:S02]  /*110c0*/  ISETP.GE.AND P2, PT, R4, R53, PT ;  /* 0x000000350400720c */ /* 0x000fe40003f46270 */
[----:B------:R-:W1:Y:S01]  /*110d0*/  LDSM.16.M88.4 R4, [R3+0x4400] ;  /* 0x004400000304783b */ /* 0x000e620000000200 */
[----:B------:R-:W-:-:S02]  /*110e0*/  ISETP.GE.AND P1, PT, R56, R52, PT ;  /* 0x000000343800720c */ /* 0x000fc40003f26270 */
[----:B------:R-:W-:Y:S02]  /*110f0*/  FSEL R50, R50, -INF , !P0 ;  /* 0xff80000032327808 */ /* 0x000fe40004000000 */
[----:B------:R-:W-:Y:S01]  /*11100*/  FSEL R243, R49, -INF , !P3 ;  /* 0xff80000031f37808 */ /* 0x000fe20005800000 */
[----:B------:R-:W-:Y:S01]  /*11110*/  VIADD R49, R150, 0xfffffeb0 ;  /* 0xfffffeb096317836 */ /* 0x000fe20000000000 */
[----:B------:R-:W-:Y:S01]  /*11120*/  ISETP.GE.AND P0, PT, R56, R53, PT ;  /* 0x000000353800720c */ /* 0x000fe20003f06270 */
[----:B--2---:R-:W-:Y:S01]  /*11130*/  HMMA.16816.F32.BF16 R32, R160, R64, R32 ;  /* 0x00000040a020723c */ /* 0x004fe20000041820 */
[----:B------:R-:W-:Y:S01]  /*11140*/  FSEL R51, R51, -INF , !P2 ;  /* 0xff80000033337808 */ /* 0x000fe20005000000 */
[----:B------:R-:W-:Y:S01]  /*11150*/  VIADD R56, R150, 0xfffffeb8 ;  /* 0xfffffeb896387836 */ /* 0x000fe20000000000 */
[----:B------:R-:W-:Y:S01]  /*11160*/  FSEL R75, R44, -INF , !P1 ;  /* 0xff8000002c4b7808 */ /* 0x000fe20004800000 */
[----:B------:R-:W-:Y:S01]  /*11170*/  VIADD R44, R150, 0xfffffeb1 ;  /* 0xfffffeb1962c7836 */ /* 0x000fe20000000000 */
[----:B------:R-:W-:-:S02]  /*11180*/  ISETP.GE.AND P3, PT, R48, R52, PT ;  /* 0x000000343000720c */ /* 0x000fc40003f66270 */
[-C--:B------:R-:W-:Y:S01]  /*11190*/  ISETP.GE.AND P2, PT, R48, R53.reuse, PT ;  /* 0x000000353000720c */ /* 0x080fe20003f46270 */
[----:B------:R-:W-:Y:S01]  /*111a0*/  HMMA.16816.F32.BF16 R28, R160, R66, R28 ;  /* 0x00000042a01c723c */ /* 0x000fe2000004181c */
[----:B------:R-:W-:Y:S02]  /*111b0*/  FSEL R48, R46, -INF , !P0 ;  /* 0xff8000002e307808 */ /* 0x000fe40004000000 */
[C---:B------:R-:W-:Y:S02]  /*111c0*/  ISETP.GE.AND P1, PT, R49.reuse, R52, PT ;  /* 0x000000343100720c */ /* 0x040fe40003f26270 */
[----:B------:R-:W-:Y:S02]  /*111d0*/  ISETP.GE.AND P0, PT, R49, R53, PT ;  /* 0x000000353100720c */ /* 0x000fe40003f06270 */
[----:B------:R-:W-:Y:S02]  /*111e0*/  FSEL R245, R45, -INF , !P3 ;  /* 0xff8000002df57808 */ /* 0x000fe40005800000 */
[----:B------:R-:W-:-:S02]  /*111f0*/  FSEL R49, R47, -INF , !P2 ;  /* 0xff8000002f317808 */ /* 0x000fc40005000000 */
[CC--:B------:R-:W-:Y:S02]  /*11200*/  ISETP.GE.AND P3, PT, R44.reuse, R52.reuse, PT ;  /* 0x000000342c00720c */ /* 0x0c0fe40003f66270 */
[----:B------:R-:W-:Y:S02]  /*11210*/  ISETP.GE.AND P2, PT, R44, R53, PT ;  /* 0x000000352c00720c */ /* 0x000fe40003f46270 */
[----:B------:R-:W2:Y:S01]  /*11220*/  LDSM.16.M88.4 R44, [R3+0x4800] ;  /* 0x00480000032c783b */ /* 0x000ea20000000200 */
[----:B------:R-:W-:Y:S01]  /*11230*/  FSEL R65, R40, -INF , !P1 ;  /* 0xff80000028417808 */ /* 0x000fe20004800000 */
[----:B------:R-:W-:Y:S01]  /*11240*/  VIADD R40, R150, 0xfffffeb9 ;  /* 0xfffffeb996287836 */ /* 0x000fe20000000000 */
[----:B------:R-:W-:Y:S02]  /*11250*/  FSEL R42, R42, -INF , !P0 ;  /* 0xff8000002a2a7808 */ /* 0x000fe40004000000 */
[----:B------:R-:W-:Y:S01]  /*11260*/  FSEL R247, R41, -INF , !P3 ;  /* 0xff80000029f77808 */ /* 0x000fe20005800000 */
[----:B------:R-:W-:Y:S01]  /*11270*/  VIADD R41, R150, 0xfffffec0 ;  /* 0xfffffec096297836 */ /* 0x000fe20000000000 */
[----:B------:R-:W-:-:S02]  /*11280*/  ISETP.GE.AND P1, PT, R56, R52, PT ;  /* 0x000000343800720c */ /* 0x000fc40003f26270 */
[-C--:B------:R-:W-:Y:S01]  /*11290*/  ISETP.GE.AND P0, PT, R56, R53.reuse, PT ;  /* 0x000000353800720c */ /* 0x080fe20003f06270 */
[C---:B-1----:R-:W-:Y:S01]  /*112a0*/  HMMA.16816.F32.BF16 R24, R160.reuse, R4, R24 ;  /* 0x00000004a018723c */ /* 0x042fe20000041818 */
[----:B------:R-:W-:Y:S01]  /*112b0*/  FSEL R43, R43, -INF , !P2 ;  /* 0xff8000002b2b7808 */ /* 0x000fe20005000000 */
[----:B------:R-:W-:Y:S01]  /*112c0*/  VIADD R4, R150, 0xfffffec8 ;  /* 0xfffffec896047836 */ /* 0x000fe20000000000 */
[-C--:B------:R-:W-:Y:S01]  /*112d0*/  ISETP.GE.AND P3, PT, R40, R52.reuse, PT ;  /* 0x000000342800720c */ /* 0x080fe20003f66270 */
[----:B------:R-:W-:Y:S01]  /*112e0*/  VIADD R56, R150, 0xfffffec1 ;  /* 0xfffffec196387836 */ /* 0x000fe20000000000 */
[----:B------:R-:W-:Y:S02]  /*112f0*/  ISETP.GE.AND P2, PT, R40, R53, PT ;  /* 0x000000352800720c */ /* 0x000fe40003f46270 */
[----:B------:R-:W-:Y:S01]  /*11300*/  FSEL R67, R36, -INF , !P1 ;  /* 0xff80000024437808 */ /* 0x000fe20004800000 */
[----:B------:R-:W-:Y:S01]  /*11310*/  HMMA.16816.F32.BF16 R20, R160, R6, R20 ;  /* 0x00000006a014723c */ /* 0x000fe20000041814 */
[----:B------:R-:W-:Y:S01]  /*11320*/  FSEL R40, R38, -INF , !P0 ;  /* 0xff80000026287808 */ /* 0x000fe20004000000 */
[----:B------:R-:W-:Y:S01]  /*11330*/  VIADD R6, R150, 0xfffffed0 ;  /* 0xfffffed096067836 */ /* 0x000fe20000000000 */
[----:B------:R-:W-:-:S02]  /*11340*/  ISETP.GE.AND P1, PT, R41, R52, PT ;  /* 0x000000342900720c */ /* 0x000fc40003f26270 */
[----:B------:R-:W-:Y:S02]  /*11350*/  ISETP.GE.AND P0, PT, R41, R53, PT ;  /* 0x000000352900720c */ /* 0x000fe40003f06270 */
[----:B------:R-:W-:Y:S02]  /*11360*/  FSEL R249, R37, -INF , !P3 ;  /* 0xff80000025f97808 */ /* 0x000fe40005800000 */
[----:B------:R-:W-:Y:S02]  /*11370*/  FSEL R41, R39, -INF , !P2 ;  /* 0xff80000027297808 */ /* 0x000fe40005000000 */
[----:B------:R1:W3:Y:S01]  /*11380*/  LDSM.16.M88.4 R36, [R3+0x4c00] ;  /* 0x004c00000324783b */ /* 0x0002e20000000200 */
[----:B------:R-:W-:Y:S01]  /*11390*/  FSEL R5, R32, -INF , !P1 ;  /* 0xff80000020057808 */ /* 0x000fe20004800000 */
[----:B------:R-:W-:-:S04]  /*113a0*/  DEPBAR.LE SB0, 0x0 ;  /* 0x000080000000791a */ /* 0x000fc80000000000 */
[----:B------:R-:W-:Y:S02]  /*113b0*/  FSEL R34, R34, -INF , !P0 ;  /* 0xff80000022227808 */ /* 0x000fe40004000000 */
[CC--:B------:R-:W-:Y:S02]  /*113c0*/  ISETP.GE.AND P1, PT, R4.reuse, R52.reuse, PT ;  /* 0x000000340400720c */ /* 0x0c0fe40003f26270 */
[-C--:B------:R-:W-:Y:S01]  /*113d0*/  ISETP.GE.AND P0, PT, R4, R53.reuse, PT ;  /* 0x000000350400720c */ /* 0x080fe20003f06270 */
[----:B------:R-:W-:Y:S01]  /*113e0*/  VIADD R4, R150, 0xfffffec9 ;  /* 0xfffffec996047836 */ /* 0x000fe20000000000 */
[C---:B------:R-:W-:Y:S01]  /*113f0*/  ISETP.GE.AND P3, PT, R56.reuse, R52, PT ;  /* 0x000000343800720c */ /* 0x040fe20003f66270 */
[----:B--2---:R-:W-:Y:S01]  /*11400*/  HMMA.16816.F32.BF16 R16, R160, R44, R16 ;  /* 0x0000002ca010723c */ /* 0x004fe20000041810 */
[----:B------:R-:W-:Y:S01]  /*11410*/  BAR.SYNC.DEFER_BLOCKING 0x0 ;  /* 0x0000000000007b1d */ /* 0x000fe20000010000 */
[----:B------:R-:W-:Y:S02]  /*11420*/  ISETP.GE.AND P2, PT, R56, R53, PT ;  /* 0x000000353800720c */ /* 0x000fe40003f46270 */
[----:B------:R-:W-:-:S02]  /*11430*/  FSEL R251, R33, -INF , !P3 ;  /* 0xff80000021fb7808 */ /* 0x000fc40005800000 */
[----:B------:R-:W-:Y:S02]  /*11440*/  FSEL R35, R35, -INF , !P2 ;  /* 0xff80000023237808 */ /* 0x000fe40005000000 */
[-C--:B------:R-:W-:Y:S01]  /*11450*/  ISETP.GE.AND P3, PT, R4, R52.reuse, PT ;  /* 0x000000340400720c */ /* 0x080fe20003f66270 */
[----:B------:R-:W-:Y:S01]  /*11460*/  HMMA.16816.F32.BF16 R12, R160, R46, R12 ;  /* 0x0000002ea00c723c */ /* 0x000fe2000004180c */
[----:B------:R-:W-:Y:S02]  /*11470*/  FSEL R7, R28, -INF , !P1 ;  /* 0xff8000001c077808 */ /* 0x000fe40004800000 */
[----:B------:R-:W-:Y:S01]  /*11480*/  ISETP.GE.AND P2, PT, R4, R53, PT ;  /* 0x000000350400720c */ /* 0x000fe20003f46270 */
[----:B------:R-:W-:Y:S01]  /*11490*/  VIADD R4, R150, 0xfffffed1 ;  /* 0xfffffed196047836 */ /* 0x000fe20000000000 */
[----:B-1----:R-:W-:Y:S02]  /*114a0*/  FSEL R3, R30, -INF , !P0 ;  /* 0xff8000001e037808 */ /* 0x002fe40004000000 */
[----:B------:R-:W-:-:S02]  /*114b0*/  ISETP.GE.AND P1, PT, R6, R52, PT ;  /* 0x000000340600720c */ /* 0x000fc40003f26270 */
[-C--:B------:R-:W-:Y:S01]  /*114c0*/  ISETP.GE.AND P0, PT, R6, R53.reuse, PT ;  /* 0x000000350600720c */ /* 0x080fe20003f06270 */
[----:B------:R-:W-:Y:S01]  /*114d0*/  VIADD R6, R150, 0xfffffed8 ;  /* 0xfffffed896067836 */ /* 0x000fe20000000000 */
[----:B------:R-:W-:Y:S02]  /*114e0*/  FSEL R29, R29, -INF , !P3 ;  /* 0xff8000001d1d7808 */ /* 0x000fe40005800000 */
[----:B------:R-:W-:Y:S02]  /*114f0*/  FSEL R32, R31, -INF , !P2 ;  /* 0xff8000001f207808 */ /* 0x000fe40005000000 */
[----:B------:R-:W-:Y:S02]  /*11500*/  ISETP.GE.AND P3, PT, R4, R52, PT ;  /* 0x000000340400720c */ /* 0x000fe40003f66270 */
[----:B------:R-:W-:Y:S01]  /*11510*/  FSEL R217, R24, -INF , !P1 ;  /* 0xff80000018d97808 */ /* 0x000fe20004800000 */
[----:B---3--:R-:W-:Y:S01]  /*11520*/  HMMA.16816.F32.BF16 R8, R160, R36, R8 ;  /* 0x00000024a008723c */ /* 0x008fe20000041808 */
[----:B------:R-:W-:Y:S01]  /*11530*/  ISETP.GE.AND P2, PT, R4, R53, PT ;  /* 0x000000350400720c */ /* 0x000fe20003f46270 */
[----:B------:R-:W-:Y:S01]  /*11540*/  VIADD R4, R150, 0xfffffed9 ;  /* 0xfffffed996047836 */ /* 0x000fe20000000000 */
[----:B------:R-:W-:-:S02]  /*11550*/  FSEL R33, R26, -INF , !P0 ;  /* 0xff8000001a217808 */ /* 0x000fc40004000000 */
[CC--:B------:R-:W-:Y:S02]  /*11560*/  ISETP.GE.AND P1, PT, R6.reuse, R52.reuse, PT ;  /* 0x000000340600720c */ /* 0x0c0fe40003f26270 */
[----:B------:R-:W-:Y:S01]  /*11570*/  ISETP.GE.AND P0, PT, R6, R53, PT ;  /* 0x000000350600720c */ /* 0x000fe20003f06270 */
[----:B------:R-:W-:Y:S01]  /*11580*/  VIADD R6, R150, 0xfffffee0 ;  /* 0xfffffee096067836 */ /* 0x000fe20000000000 */
[----:B------:R-:W-:Y:S01]  /*11590*/  FSEL R199, R25, -INF , !P3 ;  /* 0xff80000019c77808 */ /* 0x000fe20005800000 */
[----:B------:R-:W-:Y:S01]  /*115a0*/  HMMA.16816.F32.BF16 R164, R160, R38, R164 ;  /* 0x00000026a0a4723c */ /* 0x000fe200000418a4 */
[----:B------:R-:W-:Y:S02]  /*115b0*/  FSEL R44, R27, -INF , !P2 ;  /* 0xff8000001b2c7808 */ /* 0x000fe40005000000 */
[----:B------:R-:W-:Y:S02]  /*115c0*/  ISETP.GE.AND P3, PT, R4, R52, PT ;  /* 0x000000340400720c */ /* 0x000fe40003f66270 */
[----:B------:R-:W-:-:S02]  /*115d0*/  FSEL R191, R20, -INF , !P1 ;  /* 0xff80000014bf7808 */ /* 0x000fc40004800000 */
[-C--:B------:R-:W-:Y:S01]  /*115e0*/  ISETP.GE.AND P2, PT, R4, R53.reuse, PT ;  /* 0x000000350400720c */ /* 0x080fe20003f46270 */
[----:B------:R-:W-:Y:S01]  /*115f0*/  VIADD R4, R150, 0xfffffee8 ;  /* 0xfffffee896047836 */ /* 0x000fe20000000000 */
[----:B------:R-:W-:Y:S02]  /*11600*/  FSEL R45, R22, -INF , !P0 ;  /* 0xff800000162d7808 */ /* 0x000fe40004000000 */
[C---:B------:R-:W-:Y:S02]  /*11610*/  ISETP.GE.AND P1, PT, R6.reuse, R52, PT ;  /* 0x000000340600720c */ /* 0x040fe40003f26270 */
[----:B------:R-:W-:Y:S01]  /*11620*/  ISETP.GE.AND P0, PT, R6, R53, PT ;  /* 0x000000350600720c */ /* 0x000fe20003f06270 */
[----:B------:R-:W-:Y:S01]  /*11630*/  VIADD R6, R150, 0xfffffee1 ;  /* 0xfffffee196067836 */ /* 0x000fe20000000000 */
[----:B------:R-:W-:Y:S02]  /*11640*/  FSEL R181, R16, -INF , !P1 ;  /* 0xff80000010b57808 */ /* 0x000fe40004800000 */
[----:B------:R-:W-:-:S02]  /*11650*/  FSEL R39, R18, -INF , !P0 ;  /* 0xff80000012277808 */ /* 0x000fc40004000000 */
[----:B------:R-:W-:Y:S02]  /*11660*/  FSEL R183, R21, -INF , !P3 ;  /* 0xff80000015b77808 */ /* 0x000fe40005800000 */
[----:B------:R-:W-:Y:S02]  /*11670*/  FSEL R38, R23, -INF , !P2 ;  /* 0xff80000017267808 */ /* 0x000fe40005000000 */
[CC--:B------:R-:W-:Y:S02]  /*11680*/  ISETP.GE.AND P1, PT, R4.reuse, R52.reuse, PT ;  /* 0x000000340400720c */ /* 0x0c0fe40003f26270 */
[-C--:B------:R-:W-:Y:S01]  /*11690*/  ISETP.GE.AND P0, PT, R4, R53.reuse, PT ;  /* 0x000000350400720c */ /* 0x080fe20003f06270 */
[----:B------:R-:W-:Y:S01]  /*116a0*/  VIADD R4, R150, 0xfffffee9 ;  /* 0xfffffee996047836 */ /* 0x000fe20000000000 */
[C---:B------:R-:W-:Y:S02]  /*116b0*/  ISETP.GE.AND P3, PT, R6.reuse, R52, PT ;  /* 0x000000340600720c */ /* 0x040fe40003f66270 */
[----:B------:R-:W-:Y:S01]  /*116c0*/  ISETP.GE.AND P2, PT, R6, R53, PT ;  /* 0x000000350600720c */ /* 0x000fe20003f46270 */
[----:B------:R-:W-:Y:S01]  /*116d0*/  VIADD R6, R150, 0xfffffef0 ;  /* 0xfffffef096067836 */ /* 0x000fe20000000000 */
[----:B------:R-:W-:-:S02]  /*116e0*/  FSEL R177, R17, -INF , !P3 ;  /* 0xff80000011b17808 */ /* 0x000fc40005800000 */
[----:B------:R-:W-:Y:S02]  /*116f0*/  FSEL R36, R19, -INF , !P2 ;  /* 0xff80000013247808 */ /* 0x000fe40005000000 */
[C---:B------:R-:W-:Y:S02]  /*11700*/  ISETP.GE.AND P3, PT, R4.reuse, R52, PT ;  /* 0x000000340400720c */ /* 0x040fe40003f66270 */
[-C--:B------:R-:W-:Y:S01]  /*11710*/  ISETP.GE.AND P2, PT, R4, R53.reuse, PT ;  /* 0x000000350400720c */ /* 0x080fe20003f46270 */
[----:B------:R-:W-:Y:S01]  /*11720*/  VIADD R4, R150, 0xfffffef1 ;  /* 0xfffffef196047836 */ /* 0x000fe20000000000 */
[----:B------:R-:W-:Y:S01]  /*11730*/  FSEL R37, R14, -INF , !P0 ;  /* 0xff8000000e257808 */ /* 0x000fe20004000000 */
[----:B------:R-:W-:Y:S01]  /*11740*/  VIADD R150, R150, 0xfffffef8 ;  /* 0xfffffef896967836 */ /* 0x000fe20000000000 */
[----:B------:R-:W-:Y:S02]  /*11750*/  ISETP.GE.AND P0, PT, R6, R53, PT ;  /* 0x000000350600720c */ /* 0x000fe40003f06270 */
[----:B------:R-:W-:-:S02]  /*11760*/  FSEL R175, R12, -INF , !P1 ;  /* 0xff8000000caf7808 */ /* 0x000fc40004800000 */
[----:B------:R-:W-:Y:S02]  /*11770*/  FSEL R157, R13, -INF , !P3 ;  /* 0xff8000000d9d7808 */ /* 0x000fe40005800000 */
[----:B------:R-:W-:Y:S02]  /*11780*/  FSEL R46, R15, -INF , !P2 ;  /* 0xff8000000f2e7808 */ /* 0x000fe40005000000 */
[-C--:B------:R-:W-:Y:S02]  /*11790*/  ISETP.GE.AND P1, PT, R6, R52.reuse, PT ;  /* 0x000000340600720c */ /* 0x080fe40003f26270 */
[-C--:B------:R-:W-:Y:S02]  /*117a0*/  ISETP.GE.AND P3, PT, R4, R52.reuse, PT ;  /* 0x000000340400720c */ /* 0x080fe40003f66270 */
[----:B------:R-:W-:Y:S02]  /*117b0*/  ISETP.GE.AND P2, PT, R150, R52, PT ;  /* 0x000000349600720c */ /* 0x000fe40003f46270 */
[----:B------:R-:W-:-:S02]  /*117c0*/  FSEL R52, R10, -INF , !P0 ;  /* 0xff8000000a347808 */ /* 0x000fc40004000000 */
[----:B------:R-:W-:Y:S02]  /*117d0*/  ISETP.GE.AND P0, PT, R54, 0x3, PT ;  /* 0x000000033600780c */ /* 0x000fe40003f06270 */
[----:B------:R-:W-:Y:S02]  /*117e0*/  FSEL R47, R165, -INF , !P4 ;  /* 0xff800000a52f7808 */ /* 0x000fe40006000000 */
[----:B------:R-:W-:Y:S02]  /*117f0*/  FSEL R56, R8, -INF , !P1 ;  /* 0xff80000008387808 */ /* 0x000fe40004800000 */
[-C--:B------:R-:W-:Y:S02]  /*11800*/  ISETP.GE.AND P4, PT, R4, R53.reuse, PT ;  /* 0x000000350400720c */ /* 0x080fe40003f86270 */
[----:B------:R-:W-:Y:S02]  /*11810*/  ISETP.GE.AND P1, PT, R150, R53, PT ;  /* 0x000000359600720c */ /* 0x000fe40003f26270 */
[----:B------:R-:W-:-:S02]  /*11820*/  FSEL R57, R9, -INF , !P3 ;  /* 0xff80000009397808 */ /* 0x000fc40005800000 */
[----:B------:R-:W-:Y:S02]  /*11830*/  FSEL R53, R11, -INF , !P4 ;  /* 0xff8000000b357808 */ /* 0x000fe40006000000 */
[----:B------:R-:W-:Y:S02]  /*11840*/  FSEL R60, R167, -INF , !P5 ;  /* 0xff800000a73c7808 */ /* 0x000fe40006800000 */
[----:B------:R-:W-:Y:S02]  /*11850*/  FSEL R64, R164, -INF , !P2 ;  /* 0xff800000a4407808 */ /* 0x000fe40005000000 */
        /* <DEDUP_REMOVED lines=31> */
[-C--:B------:R-:W-:Y:S01]  /*11a50*/  @!P0 IADD3 R11, PT, PT, R11, -R4.reuse, RZ ;  /* 0x800000040b0b8210 */ /* 0x080fe20007ffe0ff */
[----:B------:R-:W-:Y:S01]  /*11a60*/  @!P0 VIADD R8, R8, 0x1 ;  /* 0x0000000108088836 */ /* 0x000fe20000000000 */
[----:B------:R-:W-:Y:S01]  /*11a70*/  @!P1 IADD3 R14, PT, PT, R14, 0x1, RZ ;  /* 0x000000010e0e9810 */ /* 0x000fe20007ffe0ff */
[----:B------:R-:W-:Y:S01]  /*11a80*/  @!P1 IMAD.IADD R13, R13, 0x1, -R4 ;  /* 0x000000010d0d9824 */ /* 0x000fe200078e0a04 */
[-C--:B------:R-:W-:Y:S02]  /*11a90*/  ISETP.GE.U32.AND P2, PT, R11, R4.reuse, PT ;  /* 0x000000040b00720c */ /* 0x080fe40003f46070 */
[----:B------:R-:W-:Y:S02]  /*11aa0*/  ISETP.NE.AND P0, PT, R6, RZ, PT ;  /* 0x000000ff0600720c */ /* 0x000fe40003f05270 */
[----:B------:R-:W-:Y:S02]  /*11ab0*/  ISETP.GE.U32.AND P4, PT, R13, R4, PT ;  /* 0x000000040d00720c */ /* 0x000fe40003f86070 */
[----:B------:R-:W-:-:S07]  /*11ac0*/  LOP3.LUT R11, RZ, R6, RZ, 0x33, !PT ;  /* 0x00000006ff0b7212 */ /* 0x000fce00078e33ff */
[----:B------:R-:W-:-:S04]  /*11ad0*/  @P2 IADD3 R8, PT, PT, R8, 0x1, RZ ;  /* 0x0000000108082810 */ /* 0x000fc80007ffe0ff */
[----:B------:R-:W-:Y:S02]  /*11ae0*/  @P4 VIADD R14, R14, 0x1 ;  /* 0x000000010e0e4836 */ /* 0x000fe40000000000 */
[----:B------:R-:W-:-:S03]  /*11af0*/  IMAD.MOV.U32 R4, RZ, RZ, R8 ;  /* 0x000000ffff047224 */ /* 0x000fc600078e0008 */
[----:B------:R-:W-:Y:S01]  /*11b00*/  @!P3 IADD3 R14, PT, PT, -R14, RZ, RZ ;  /* 0x000000ff0e0eb210 */ /* 0x000fe20007ffe1ff */
[----:B------:R-:W-:-:S03]  /*11b10*/  @!P5 IMAD.MOV R4, RZ, RZ, -R4 ;  /* 0x000000ffff04d224 */ /* 0x000fc600078e0a04 */
[C---:B------:R-:W-:Y:S02]  /*11b20*/  SEL R8, R11.reuse, R14, !P0 ;  /* 0x0000000e0b087207 */ /* 0x040fe40004000000 */
[----:B------:R-:W-:-:S03]  /*11b30*/  SEL R11, R11, R4, !P0 ;  /* 0x000000040b0b7207 */ /* 0x000fc60004000000 */
[----:B------:R-:W-:-:S04]  /*11b40*/  IMAD.WIDE R16, R8, 0x4, R222 ;  /* 0x0000000408107825 */ /* 0x000fc800078e02de */
[C---:B------:R-:W-:Y:S01]  /*11b50*/  IMAD.WIDE R14, R11.reuse, 0x4, R222 ;  /* 0x000000040b0e7825 */ /* 0x040fe200078e02de */
[----:B------:R-:W4:Y:S04]  /*11b60*/  LDG.E R9, desc[UR6][R16.64] ;  /* 0x0000000610097981 */ /* 0x000f28000c1e1900 */
[----:B------:R-:W4:Y:S01]  /*11b70*/  LDG.E R4, desc[UR6][R14.64] ;  /* 0x000000060e047981 */ /* 0x000f22000c1e1900 */
[----:B------:R-:W-:Y:S01]  /*11b80*/  IADD3 R11, PT, PT, R11, -R8, RZ ;  /* 0x800000080b0b7210 */ /* 0x000fe20007ffe0ff */
[----:B--2---:R-:W-:-:S04]  /*11b90*/  IMAD.U32 R10, RZ, RZ, UR4 ;  /* 0x00000004ff0a7e24 */ /* 0x004fc8000f8e00ff */
[----:B------:R-:W-:-:S05]  /*11ba0*/  IMAD R11, R11, R6, -0x100 ;  /* 0xffffff000b0b7424 */ /* 0x000fca00078e0206 */
[----:B------:R-:W-:-:S05]  /*11bb0*/  SHF.R.S32.HI R13, RZ, 0x1f, R11 ;  /* 0x0000001fff0d7819 */ /* 0x000fca000001140b */
[-C--:B------:R-:W-:Y:S02]  /*11bc0*/  IMAD R6, R13, R10.reuse, RZ ;  /* 0x0000000a0d067224 */ /* 0x080fe400078e02ff */
[----:B------:R-:W-:-:S04]  /*11bd0*/  IMAD.WIDE.U32 R12, R11, R10, RZ ;  /* 0x0000000a0b0c7225 */ /* 0x000fc800078e00ff */
[----:B------:R-:W-:-:S04]  /*11be0*/  IMAD R6, R11, UR5, R6 ;  /* 0x000000050b067c24 */ /* 0x000fc8000f8e0206 */
[----:B------:R-:W-:Y:S01]  /*11bf0*/  IMAD.IADD R13, R13, 0x1, R6 ;  /* 0x000000010d0d7824 */ /* 0x000fe200078e0206 */
[----:B----4-:R-:W-:-:S04]  /*11c00*/  IADD3 R4, PT, PT, R9, -R4, RZ ;  /* 0x8000000409047210 */ /* 0x010fc80007ffe0ff */
[----:B------:R-:W-:Y:S01]  /*11c10*/  SHF.R.S32.HI R8, RZ, 0x1f, R4 ;  /* 0x0000001fff087819 */ /* 0x000fe20000011404 */
[----:B---3--:R-:W-:-:S04]  /*11c20*/  IMAD.WIDE.U32 R12, R4, UR8, R12 ;  /* 0x00000008040c7c25 */ /* 0x008fc8000f8e000c */
[----:B------:R-:W-:Y:S01]  /*11c30*/  IMAD R9, R8, UR8, RZ ;  /* 0x0000000808097c24 */ /* 0x000fe2000f8e02ff */
[----:B------:R-:W-:-:S03]  /*11c40*/  LEA R216, P0, R12, R216, 0x1 ;  /* 0x000000d80cd87211 */ /* 0x000fc600078008ff */
[----:B------:R-:W-:-:S05]  /*11c50*/  IMAD R9, R4, UR9, R9 ;  /* 0x0000000904097c24 */ /* 0x000fca000f8e0209 */
[----:B------:R-:W-:-:S04]  /*11c60*/  IADD3 R4, PT, PT, R13, R9, RZ ;  /* 0x000000090d047210 */ /* 0x000fc80007ffe0ff */
[----:B------:R-:W-:Y:S01]  /*11c70*/  LEA.HI.X R215, R12, R215, R4, 0x1, P0 ;  /* 0x000000d70cd77211 */ /* 0x000fe200000f0c04 */
[----:B------:R-:W-:Y:S06]  /*11c80*/  BRA `(.L_x_772) ;  /* 0x0000000000207947 */ /* 0x000fec0003800000 */
.L_x_771:
[----:B------:R-:W1:Y:S01]  /*11c90*/  LDC R10, c[0x0][0x3b8] ;  /* 0x0000ee00ff0a7b82 */ /* 0x000e620000000800 */
[----:B------:R-:W-:Y:S02]  /*11ca0*/  UMOV UR4, URZ ;  /* 0x000000ff00047c82 */ /* 0x000fe40008000000 */
[----:B------:R-:W-:Y:S01]  /*11cb0*/  IADD3 R6, P0, PT, RZ, -UR4, RZ ;  /* 0x80000004ff067c10 */ /* 0x000fe2000ff1e0ff */
[----:B-1----:R-:W-:-:S04]  /*11cc0*/  IMAD.SHL.U32 R4, R10, 0x100, RZ ;  /* 0x000001000a047824 */ /* 0x002fc800078e00ff */
[----:B------:R-:W-:-:S05]  /*11cd0*/  IMAD.X R4, RZ, RZ, ~R4, P0 ;  /* 0x000000ffff047224 */ /* 0x000fca00000e0e04 */
[----:B------:R-:W-:-:S04]  /*11ce0*/  SHF.R.S64 R9, R6, 0x1f, R4 ;  /* 0x0000001f06097819 */ /* 0x000fc80000001004 */
[----:B------:R-:W-:-:S04]  /*11cf0*/  IADD3 R216, P0, PT, R9, R216, RZ ;  /* 0x000000d809d87210 */ /* 0x000fc80007f1e0ff */
[----:B------:R-:W-:-:S09]  /*11d00*/  LEA.HI.X.SX32 R215, R4, R215, 0x1, P0 ;  /* 0x000000d704d77211 */ /* 0x000fd200000f0eff */
.L_x_772:
[----:B------:R-:W1:Y:S01]  /*11d10*/  LDC R9, c[0x0][0x3bc] ;  /* 0x0000ef00ff097b82 */ /* 0x000e620000000800 */
[C---:B------:R-:W-:Y:S02]  /*11d20*/  IMAD.SHL.U32 R6, R10.reuse, 0x20, RZ ;  /* 0x000000200a067824 */ /* 0x040fe400078e00ff */
[----:B------:R-:W-:Y:S02]  /*11d30*/  IMAD.SHL.U32 R4, R10, 0x40, RZ ;  /* 0x000000400a047824 */ /* 0x000fe400078e00ff */
[----:B------:R-:W-:Y:S01]  /*11d40*/  @!P6 IMAD.MOV.U32 R14, RZ, RZ, R216 ;  /* 0x000000ffff0ee224 */ /* 0x000fe200078e00d8 */
[----:B------:R-:W-:Y:S01]  /*11d50*/  LEA R12, P0, R6, R216, 0x1 ;  /* 0x000000d8060c7211 */ /* 0x000fe200078008ff */
[----:B------:R-:W-:-:S05]  /*11d60*/  @!P6 IMAD.MOV.U32 R15, RZ, RZ, R215 ;  /* 0x000000ffff0fe224 */ /* 0x000fca00078e00d7 */
[----:B------:R-:W-:Y:S01]  /*11d70*/  @!PT LDS RZ, [RZ] ;  /* 0x00000000fffff984 */ /* 0x000fe20000000800 */
[----:B------:R-:W-:Y:S01]  /*11d80*/  @!PT LDS RZ, [RZ] ;  /* 0x00000000fffff984 */ /* 0x000fe20000000800 */
[----:B------:R-:W-:Y:S01]  /*11d90*/  @!PT LDS RZ, [RZ] ;  /* 0x00000000fffff984 */ /* 0x000fe20000000800 */
[----:B------:R2:W-:Y:S04]  /*11da0*/  @!P6 LDGSTS.E.BYPASS.LTC128B.128 [R225+0x1000], desc[UR6][R14.64] ;  /* 0x010000000ee1efae */ /* 0x0005e8000b981a06 */
[----:B------:R3:W-:Y:S01]  /*11db0*/  @P6 STS.128 [R225+0x1000], RZ ;  /* 0x001000ffe1006388 */ /* 0x0007e20000000c00 */
[C-C-:B-1----:R-:W-:Y:S02]  /*11dc0*/  SHF.L.U64.HI R8, R10.reuse, 0x5, R9.reuse ;  /* 0x000000050a087819 */ /* 0x142fe40000010209 */
[----:B------:R-:W-:Y:S02]  /*11dd0*/  SHF.L.U64.HI R9, R10, 0x6, R9 ;  /* 0x000000060a097819 */ /* 0x000fe40000010209 */
[----:B------:R-:W-:Y:S02]  /*11de0*/  IADD3 R10, P3, P2, R4, R12, R4 ;  /* 0x0000000c040a7210 */ /* 0x000fe40007a7e004 */
[----:B------:R-:W-:-:S02]  /*11df0*/  LEA.HI.X R13, R6, R215, R8, 0x1, P0 ;  /* 0x000000d7060d7211 */ /* 0x000fc400000f0c08 */
[----:B------:R-:W-:Y:S02]  /*11e00*/  @!P6 IADD3 R20, P0, PT, R4, R12, RZ ;  /* 0x0000000c0414e210 */ /* 0x000fe40007f1e0ff */
[-C--:B------:R-:W-:Y:S01]  /*11e10*/  IADD3 R18, P1, PT, R10, R4.reuse, RZ ;  /* 0x000000040a127210 */ /* 0x080fe20007f3e0ff */
[----:B------:R-:W-:Y:S01]  /*11e20*/  @!PT LDS RZ, [RZ] ;  /* 0x00000000fffff984 */ /* 0x000fe20000000800 */
[----:B------:R-:W-:Y:S01]  /*11e30*/  @!PT LDS RZ, [RZ] ;  /* 0x00000000fffff984 */ /* 0x000fe20000000800 */
[----:B------:R-:W-:Y:S01]  /*11e40*/  @!PT LDS RZ, [RZ] ;  /* 0x00000000fffff984 */ /* 0x000fe20000000800 */
[----:B------:R3:W-:Y:S01]  /*11e50*/  @!P6 LDGSTS.E.BYPASS.LTC128B.128 [R225+0x1800], desc[UR6][R12.64] ;  /* 0x018000000ce1efae */ /* 0x0007e2000b981a06 */
[C---:B------:R-:W-:Y:S01]  /*11e60*/  IADD3.X R11, PT, PT, R9.reuse, R13, R9, P3, P2 ;  /* 0x0000000d090b7210 */ /* 0x040fe20001fe4409 */
[----:B------:R-:W-:Y:S01]  /*11e70*/  @!P6 IMAD.X R21, R9, 0x1, R13, P0 ;  /* 0x000000010915e824 */ /* 0x000fe200000e060d */
[-C--:B------:R-:W-:Y:S01]  /*11e80*/  IADD3 R16, P0, PT, R18, R4.reuse, RZ ;  /* 0x0000000412107210 */ /* 0x080fe20007f1e0ff */
[----:B------:R3:W-:Y:S02]  /*11e90*/  @P6 STS.128 [R225+0x1800], RZ ;  /* 0x001800ffe1006388 */ /* 0x0007e40000000c00 */
[--C-:B------:R-:W-:Y:S01]  /*11ea0*/  IMAD.X R19, R11, 0x1, R9.reuse, P1 ;  /* 0x000000010b137824 */ /* 0x100fe200008e0609 */
[-C--:B--2---:R-:W-:Y:S01]  /*11eb0*/  IADD3 R14, P1, PT, R16, R4.reuse, RZ ;  /* 0x00000004100e7210 */ /* 0x084fe20007f3e0ff */
[----:B------:R-:W-:Y:S01]  /*11ec0*/  @!PT LDS RZ, [RZ] ;  /* 0x00000000fffff984 */ /* 0x000fe20000000800 */
[----:B------:R-:W-:Y:S01]  /*11ed0*/  @!PT LDS RZ, [RZ] ;  /* 0x00000000fffff984 */ /* 0x000fe20000000800 */
[----:B------:R-:W-:Y:S01]  /*11ee0*/  @!PT LDS RZ, [RZ] ;  /* 0x00000000fffff984 */ /* 0x000fe20000000800 */
[----:B------:R3:W-:Y:S02]  /*11ef0*/  @!P6 LDGSTS.E.BYPASS.LTC128B.128 [R225+0x2000], desc[UR6][R20.64] ;  /* 0x0200000014e1efae */ /* 0x0007e4000b981a06 */
[--C-:B------:R-:W-:Y:S01]  /*11f00*/  IMAD.X R17, R19, 0x1, R9.reuse, P0 ;  /* 0x0000000113117824 */ /* 0x100fe200000e0609 */
[----:B------:R-:W-:Y:S01]  /*11f10*/  @!P6 IADD3 R8, P0, PT, R14, R4, RZ ;  /* 0x000000040e08e210 */ /* 0x000fe20007f1e0ff */
[----:B------:R3:W-:Y:S02]  /*11f20*/  @P6 STS.128 [R225+0x2000], RZ ;  /* 0x002000ffe1006388 */ /* 0x0007e40000000c00 */
[----:B------:R-:W-:-:S02]  /*11f30*/  IMAD.X R15, R17, 0x1, R9, P1 ;  /* 0x00000001110f7824 */ /* 0x000fc400008e0609 */
[----:B------:R-:W-:Y:S01]  /*11f40*/  @!PT LDS RZ, [RZ] ;  /* 0x00000000fffff984 */ /* 0x000fe20000000800 */
[----:B------:R-:W-:Y:S01]  /*11f50*/  @!PT LDS RZ, [RZ] ;  /* 0x00000000fffff984 */ /* 0x000fe20000000800 */
[----:B------:R-:W-:Y:S01]  /*11f60*/  @!PT LDS RZ, [RZ] ;  /* 0x00000000fffff984 */ /* 0x000fe20000000800 */
[----:B------:R3:W-:Y:S02]  /*11f70*/  @!P6 LDGSTS.E.BYPASS.LTC128B.128 [R225+0x2800], desc[UR6][R10.64] ;  /* 0x028000000ae1efae */ /* 0x0007e4000b981a06 */
[----:B------:R-:W-:Y:S02]  /*11f80*/  @!P6 IMAD.X R9, R15, 0x1, R9, P0 ;  /* 0x000000010f09e824 */ /* 0x000fe400000e0609 */
        /* <DEDUP_REMOVED lines=22> */
.L_x_770:
[----:B------:R-:W-:Y:S01]  /*120f0*/  FMNMX3.FTZ R4, R2, R173, R179, !PT ;  /* 0x000000ad02047276 */ /* 0x000fe200078100b3 */
[----:B---3--:R-:W-:Y:S01]  /*12100*/  LDSM.16.MT88.4 R20, [R208+0x5400] ;  /* 0x00540000d014783b */ /* 0x008fe20000004200 */
[----:B------:R-:W-:Y:S02]  /*12110*/  LOP3.LUT P2, RZ, R211, 0x4, RZ, 0xc0, !PT ;  /* 0x00000004d3ff7812 */ /* 0x000fe4000784c0ff */
[----:B------:R-:W-:Y:S02]  /*12120*/  FMNMX3.FTZ R4, R4, R159, R129, !PT ;  /* 0x0000009f04047276 */ /* 0x000fe40007810081 */
[----:B------:R-:W-:Y:S02]  /*12130*/  VIMNMX R54, PT, PT, R54, 0x2, !PT ;  /* 0x0000000236367848 */ /* 0x000fe40007fe0100 */
[----:B------:R-:W-:Y:S02]  /*12140*/  FMNMX3.FTZ R4, R4, R131, R125, !PT ;  /* 0x0000008304047276 */ /* 0x000fe4000781007d */
[----:B------:R-:W-:-:S02]  /*12150*/  IADD3 R228, PT, PT, R54, -0x3, RZ ;  /* 0xfffffffd36e47810 */ /* 0x000fc40007ffe0ff */
[----:B------:R-:W-:-:S03]  /*12160*/  FMNMX3.FTZ R4, R4, R127, R155, !PT ;  /* 0x0000007f04047276 */ /* 0x000fc6000781009b */
[----:B------:R-:W-:Y:S02]  /*12170*/  @P2 IADD3 R151, PT, PT, R224, -0x20, RZ ;  /* 0xffffffe0e0972810 */ /* 0x000fe40007ffe0ff */
[----:B------:R-:W-:-:S03]  /*12180*/  FMNMX3.FTZ R4, R4, R169, R117, !PT ;  /* 0x000000a904047276 */ /* 0x000fc60007810075 */
[----:B------:R-:W-:Y:S01]  /*12190*/  LDSM.16.MT88.4 R24, [R151+0x400] ;  /* 0x000400009718783b */ /* 0x000fe20000004200 */
        /* <DEDUP_REMOVED lines=27> */
[----:B------:R-:W1:Y:S02]  /*12350*/  SHFL.BFLY PT, R4, R9, 0x2, 0x1f ;  /* 0x0c401f0009047f89 */ /* 0x000e6400000e0000 */
[----:B-1----:R-:W-:Y:S02]  /*12360*/  FMNMX.FTZ R4, R9, R4, !PT ;  /* 0x0000000409047209 */ /* 0x002fe40007810000 */
[----:B------:R-:W-:-:S03]  /*12370*/  FMNMX3.FTZ R9, R0, R172, R158, !PT ;  /* 0x000000ac00097276 */ /* 0x000fc6000781009e */
[----:B------:R-:W1:Y:S01]  /*12380*/  SHFL.BFLY PT, R153, R4, 0x1, 0x1f ;  /* 0x0c201f0004997f89 */ /* 0x000e6200000e0000 */
[----:B------:R-:W-:-:S04]  /*12390*/  FMNMX3.FTZ R9, R9, R174, R178, !PT ;  /* 0x000000ae09097276 */ /* 0x000fc800078100b2 */
[----:B------:R-:W-:-:S04]  /*123a0*/  FMNMX3.FTZ R9, R9, R180, R182, !PT ;  /* 0x000000b409097276 */ /* 0x000fc800078100b6 */
[----:B------:R-:W-:-:S04]  /*123b0*/  FMNMX3.FTZ R9, R9, R176, R168, !PT ;  /* 0x000000b009097276 */ /* 0x000fc800078100a8 */
[----:B------:R-:W-:-:S04]  /*123c0*/  FMNMX3.FTZ R9, R9, R156, R119, !PT ;  /* 0x0000009c09097276 */ /* 0x000fc80007810077 */
[----:B------:R-:W-:-:S04]  /*123d0*/  FMNMX3.FTZ R6, R9, R116, R154, !PT ;  /* 0x0000007409067276 */ /* 0x000fc8000781009a */
[----:B------:R-:W-:Y:S02]  /*123e0*/  FMNMX3.FTZ R6, R6, R110, R111, !PT ;  /* 0x0000006e06067276 */ /* 0x000fe4000781006f */
[----:B-1----:R-:W-:Y:S02]  /*123f0*/  FMNMX.FTZ R153, R4, R153, !PT ;  /* 0x0000009904997209 */ /* 0x002fe40007810000 */
        /* <DEDUP_REMOVED lines=14> */
[----:B------:R-:W-:Y:S01]  /*124e0*/  FSEL R5, R153, RZ, P1 ;  /* 0x000000ff99057208 */ /* 0x000fe20000800000 */
[--C-:B------:R-:W-:Y:S01]  /*124f0*/  FFMA.FTZ R81, R75, UR10, -R150.reuse ;  /* 0x0000000a4b517c23 */ /* 0x100fe20008010896 */
[----:B------:R-:W-:Y:S01]  /*12500*/  FMNMX3.FTZ R6, R6, R82, R83, !PT ;  /* 0x0000005206067276 */ /* 0x000fe20007810053 */
[--C-:B------:R-:W-:Y:S01]  /*12510*/  FFMA.FTZ R75, R65, UR10, -R150.reuse ;  /* 0x0000000a414b7c23 */ /* 0x100fe20008010896 */
[--C-:B------:R-:W-:Y:S01]  /*12520*/  FFMA.FTZ R65, R7, UR10, -R150.reuse ;  /* 0x0000000a07417c23 */ /* 0x100fe20008010896 */
[----:B------:R-:W-:Y:S01]  /*12530*/  FADD.FTZ R2, R2, -R5 ;  /* 0x8000000502027221 */ /* 0x000fe20000010000 */
        /* <DEDUP_REMOVED lines=10> */
[----:B------:R-:W-:Y:S01]  /*125e0*/  FMUL.FTZ R173, R2, UR10 ;  /* 0x0000000a02ad7c20 */ /* 0x000fe20008410000 */
[----:B------:R-:W-:Y:S01]  /*125f0*/  MUFU.EX2 R184, R184 ;  /* 0x000000b800b87308 */ /* 0x000fe20000000800 */
[----:B------:R-:W-:Y:S01]  /*12600*/  FMNMX3.FTZ R6, R6, R68, R69, !PT ;  /* 0x0000004406067276 */ /* 0x000fe20007810045 */
[--C-:B------:R-:W-:Y:S01]  /*12610*/  FFMA.FTZ R161, R125, UR10, -R150.reuse ;  /* 0x0000000a7da17c23 */ /* 0x100fe20008010896 */
[--C-:B------:R-:W-:Y:S01]  /*12620*/  FFMA.FTZ R162, R127, UR10, -R150.reuse ;  /* 0x0000000a7fa27c23 */ /* 0x100fe20008010896 */
[--C-:B------:R-:W-:Y:S01]  /*12630*/  FFMA.FTZ R159, R155, UR10, -R150.reuse ;  /* 0x0000000a9b9f7c23 */ /* 0x100fe20008010896 */
[----:B------:R-:W-:Y:S01]  /*12640*/  FMNMX3.FTZ R6, R6, R62, R63, !PT ;  /* 0x0000003e06067276 */ /* 0x000fe2000781003f */
[--C-:B------:R-:W-:Y:S01]  /*12650*/  FFMA.FTZ R155, R117, UR10, -R150.reuse ;  /* 0x0000000a759b7c23 */ /* 0x100fe20008010896 */
[--C-:B------:R-:W-:Y:S01]  /*12660*/  FFMA.FTZ R130, R185, UR10, -R150.reuse ;  /* 0x0000000ab9827c23 */ /* 0x100fe20008010896 */
[----:B------:R-:W1:Y:S01]  /*12670*/  MUFU.EX2 R170, R170 ;  /* 0x000000aa00aa7308 */ /* 0x000e620000000800 */
[----:B------:R-:W-:Y:S01]  /*12680*/  FMNMX3.FTZ R6, R6, R58, R59, !PT ;  /* 0x0000003a06067276 */ /* 0x000fe2000781003b */
[--C-:B------:R-:W-:Y:S01]  /*12690*/  FFMA.FTZ R129, R187, UR10, -R150.reuse ;  /* 0x0000000abb817c23 */ /* 0x100fe20008010896 */
[--C-:B------:R-:W-:Y:S01]  /*126a0*/  FFMA.FTZ R128, R109, UR10, -R150.reuse ;  /* 0x0000000a6d807c23 */ /* 0x100fe20008010896 */
[--C-:B------:R-:W-:Y:S01]  /*126b0*/  FFMA.FTZ R127, R189, UR10, -R150.reuse ;  /* 0x0000000abd7f7c23 */ /* 0x100fe20008010896 */
[----:B------:R-:W-:Y:S01]  /*126c0*/  FMNMX3.FTZ R6, R6, R50, R51, !PT ;  /* 0x0000003206067276 */ /* 0x000fe20007810033 */
[--C-:B------:R-:W-:Y:S01]  /*126d0*/  FFMA.FTZ R126, R105, UR10, -R150.reuse ;  /* 0x0000000a697e7c23 */ /* 0x100fe20008010896 */
[--C-:B------:R-:W-:Y:S01]  /*126e0*/  FFMA.FTZ R125, R121, UR10, -R150.reuse ;  /* 0x0000000a797d7c23 */ /* 0x100fe20008010896 */
        /* <DEDUP_REMOVED lines=8> */
[----:B------:R-:W2:Y:S01]  /*12770*/  MUFU.EX2 R163, R163 ;  /* 0x000000a300a37308 */ /* 0x000ea20000000800 */
[----:B------:R-:W-:Y:S01]  /*12780*/  FMNMX3.FTZ R6, R6, R40, R41, !PT ;  /* 0x0000002806067276 */ /* 0x000fe20007810029 */
[--C-:B------:R-:W-:Y:S01]  /*12790*/  FFMA.FTZ R118, R115, UR10, -R150.reuse ;  /* 0x0000000a73767c23 */ /* 0x100fe20008010896 */
[----:B-1----:R-:W-:Y:S01]  /*127a0*/  F2FP.BF16.F32.PACK_AB R12, R170, R184 ;  /* 0x000000b8aa0c723e */ /* 0x002fe200000010ff */
[--C-:B------:R-:W-:Y:S01]  /*127b0*/  FFMA.FTZ R117, R201, UR10, -R150.reuse ;  /* 0x0000000ac9757c23 */ /* 0x100fe20008010896 */
[----:B------:R-:W-:Y:S01]  /*127c0*/  FMNMX3.FTZ R6, R6, R34, R35, !PT ;  /* 0x0000002206067276 */ /* 0x000fe20007810023 */
[--C-:B------:R-:W-:Y:S01]  /*127d0*/  FFMA.FTZ R115, R203, UR10, -R150.reuse ;  /* 0x0000000acb737c23 */ /* 0x100fe20008010896 */
[----:B------:R-:W-:Y:S01]  /*127e0*/  FFMA.FTZ R113, R205, UR10, -R150 ;  /* 0x0000000acd717c23 */ /* 0x000fe20008010896 */
[----:B------:R-:W1:Y:S01]  /*127f0*/  MUFU.EX2 R173, R173 ;  /* 0x000000ad00ad7308 */ /* 0x000e620000000800 */
[----:B------:R-:W-:Y:S01]  /*12800*/  FMNMX3.FTZ R6, R6, R3, R32, !PT ;  /* 0x0000000306067276 */ /* 0x000fe20007810020 */
[--C-:B------:R-:W-:Y:S01]  /*12810*/  FFMA.FTZ R109, R97, UR10, -R150.reuse ;  /* 0x0000000a616d7c23 */ /* 0x100fe20008010896 */
[--C-:B------:R-:W-:Y:S01]  /*12820*/  FFMA.FTZ R108, R207, UR10, -R150.reuse ;  /* 0x0000000acf6c7c23 */ /* 0x100fe20008010896 */
[----:B------:R-:W-:Y:S01]  /*12830*/  FFMA.FTZ R105, R99, UR10, -R150 ;  /* 0x0000000a63697c23 */ /* 0x000fe20008010896 */
[----:B------:R-:W-:Y:S01]  /*12840*/  FMNMX3.FTZ R6, R6, R33, R44, !PT ;  /* 0x0000002106067276 */ /* 0x000fe2000781002c */
[--C-:B------:R-:W-:Y:S01]  /*12850*/  FFMA.FTZ R104, R227, UR10, -R150.reuse ;  /* 0x0000000ae3687c23 */ /* 0x100fe20008010896 */
[----:B------:R-:W-:Y:S01]  /*12860*/  FFMA.FTZ R99, R89, UR10, -R150 ;  /* 0x0000000a59637c23 */ /* 0x000fe20008010896 */
[----:B------:R-:W-:Y:S01]  /*12870*/  MUFU.EX2 R164, R164 ;  /* 0x000000a400a47308 */ /* 0x000fe20000000800 */
[----:B------:R-:W-:Y:S01]  /*12880*/  FMNMX3.FTZ R6, R6, R45, R38, !PT ;  /* 0x0000002d06067276 */ /* 0x000fe20007810026 */
[--C-:B------:R-:W-:Y:S01]  /*12890*/  FFMA.FTZ R98, R229, UR10, -R150.reuse ;  /* 0x0000000ae5627c23 */ /* 0x100fe20008010896 */
[----:B--2---:R-:W-:Y:S01]  /*128a0*/  F2FP.BF16.F32.PACK_AB R14, R163, R166 ;  /* 0x000000a6a30e723e */ /* 0x004fe200000010ff */
[----:B------:R-:W-:Y:S01]  /*128b0*/  FFMA.FTZ R97, R91, UR10, -R150 ;  /* 0x0000000a5b617c23 */ /* 0x000fe20008010896 */
[----:B------:R-:W-:Y:S01]  /*128c0*/  FMNMX3.FTZ R6, R6, R39, R36, !PT ;  /* 0x0000002706067276 */ /* 0x000fe20007810024 */
[--C-:B------:R-:W-:Y:S01]  /*128d0*/  FFMA.FTZ R96, R233, UR10, -R150.reuse ;  /* 0x0000000ae9607c23 */ /* 0x100fe20008010896 */
[----:B------:R-:W-:Y:S01]  /*128e0*/  FFMA.FTZ R91, R235, UR10, -R150 ;  /* 0x0000000aeb5b7c23 */ /* 0x000fe20008010896 */
[----:B------:R-:W2:Y:S01]  /*128f0*/  MUFU.EX2 R161, R161 ;  /* 0x000000a100a17308 */ /* 0x000ea20000000800 */
[----:B------:R-:W-:Y:S01]  /*12900*/  FMNMX3.FTZ R6, R6, R37, R46, !PT ;  /* 0x0000002506067276 */ /* 0x000fe2000781002e */
[-C--:B-1----:R-:W-:Y:S01]  /*12910*/  FMUL.FTZ R16, R144, R173.reuse ;  /* 0x000000ad90107220 */ /* 0x082fe20000410000 */
[-C--:B------:R-:W-:Y:S01]  /*12920*/  FMUL.FTZ R17, R145, R173.reuse ;  /* 0x000000ad91117220 */ /* 0x080fe20000410000 */
[-C--:B------:R-:W-:Y:S01]  /*12930*/  FMUL.FTZ R140, R140, R173.reuse ;  /* 0x000000ad8c8c7220 */ /* 0x080fe20000410000 */
[----:B------:R-:W-:Y:S01]  /*12940*/  FMNMX3.FTZ R6, R6, R52, R53, !PT ;  /* 0x0000003406067276 */ /* 0x000fe20007810035 */
[-C--:B------:R-:W-:Y:S01]  /*12950*/  FMUL.FTZ R141, R141, R173.reuse ;  /* 0x000000ad8d8d7220 */ /* 0x080fe20000410000 */
[----:B------:R-:W-:Y:S01]  /*12960*/  FMUL.FTZ R136, R136, R173 ;  /* 0x000000ad88887220 */ /* 0x000fe20000410000 */
[----:B------:R-:W-:Y:S01]  /*12970*/  MUFU.EX2 R162, R162 ;  /* 0x000000a200a27308 */ /* 0x000fe20000000800 */
[----:B------:R-:W-:Y:S01]  /*12980*/  FMNMX3.FTZ R6, R6, R61, R60, !PT ;  /* 0x0000003d06067276 */ /* 0x000fe2000781003c */
[-C--:B------:R-:W-:Y:S01]  /*12990*/  FMUL.FTZ R137, R137, R173.reuse ;  /* 0x000000ad89897220 */ /* 0x080fe20000410000 */
[-C--:B------:R-:W-:Y:S01]  /*129a0*/  FMUL.FTZ R132, R132, R173.reuse ;  /* 0x000000ad84847220 */ /* 0x080fe20000410000 */
[----:B------:R-:W-:Y:S01]  /*129b0*/  FMUL.FTZ R133, R133, R173 ;  /* 0x000000ad85857220 */ /* 0x000fe20000410000 */
[--C-:B------:R-:W-:Y:S01]  /*129c0*/  FFMA.FTZ R90, R237, UR10, -R150.reuse ;  /* 0x0000000aed5a7c23 */ /* 0x100fe20008010896 */
[----:B------:R-:W1:Y:S01]  /*129d0*/  SHFL.BFLY PT, R9, R6, 0x2, 0x1f ;  /* 0x0c401f0006097f89 */ /* 0x000e6200000e0000 */
        /* <DEDUP_REMOVED lines=8> */
[----:B------:R-:W-:Y:S01]  /*12a60*/  FFMA.FTZ R66, R251, UR10, -R150 ;  /* 0x0000000afb427c23 */ /* 0x000fe20008010896 */
[----:B------:R-:W-:Y:S08]  /*12a70*/  MUFU.EX2 R160, R160 ;  /* 0x000000a000a07308 */ /* 0x000ff00000000800 */
[----:B------:R-:W-:Y:S01]  /*12a80*/  MUFU.EX2 R155, R155 ;  /* 0x0000009b009b7308 */ /* 0x000fe20000000800 */
[----:B---3--:R-:W-:-:S02]  /*12a90*/  F2FP.BF16.F32.PACK_AB R30, R159, R162 ;  /* 0x000000a29f1e723e */ /* 0x008fc400000010ff */
[----:B-1----:R-:W-:-:S05]  /*12aa0*/  FMNMX.FTZ R4, R6, R9, !PT ;  /* 0x0000000906047209 */ /* 0x002fca0007810000 */
        /* <DEDUP_REMOVED lines=8> */
[C---:B------:R-:W-:Y:S02]  /*12b30*/  FMUL.FTZ R55, R152.reuse, UR10 ;  /* 0x0000000a98377c20 */ /* 0x040fe40008410000 */
[----:B------:R-:W-:Y:S01]  /*12b40*/  MUFU.EX2 R127, R127 ;  /* 0x0000007f007f7308 */ /* 0x000fe20000000800 */
[----:B------:R-:W-:Y:S02]  /*12b50*/  FSEL R9, R152, RZ, P0 ;  /* 0x000000ff98097208 */ /* 0x000fe40000000000 */
[----:B------:R-:W-:-:S03]  /*12b60*/  FSEL R55, R55, RZ, P0 ;  /* 0x000000ff37377208 */ /* 0x000fc60000000000 */
[----:B------:R-:W-:Y:S01]  /*12b70*/  FADD.FTZ R9, R0, -R9 ;  /* 0x8000000900097221 */ /* 0x000fe20000010000 */
[--C-:B------:R-:W-:Y:S01]  /*12b80*/  FFMA.FTZ R0, R29, UR10, -R150.reuse ;  /* 0x0000000a1d007c23 */ /* 0x100fe20008010896 */
[--C-:B------:R-:W-:Y:S01]  /*12b90*/  FFMA.FTZ R171, R172, UR10, -R55.reuse ;  /* 0x0000000aacab7c23 */ /* 0x100fe20008010837 */
[--C-:B------:R-:W-:Y:S01]  /*12ba0*/  FFMA.FTZ R169, R158, UR10, -R55.reuse ;  /* 0x0000000a9ea97c23 */ /* 0x100fe20008010837 */
[----:B------:R-:W-:Y:S01]  /*12bb0*/  FMUL.FTZ R172, R9, UR10 ;  /* 0x0000000a09ac7c20 */ /* 0x000fe20008410000 */
[--C-:B------:R-:W-:Y:S01]  /*12bc0*/  FFMA.FTZ R165, R174, UR10, -R55.reuse ;  /* 0x0000000aaea57c23 */ /* 0x100fe20008010837 */
[----:B------:R-:W2:Y:S01]  /*12bd0*/  LDSM.16.MT88.4 R8, [R151] ;  /* 0x000000009708783b */ /* 0x000ea20000004200 */
        /* <DEDUP_REMOVED lines=60> */
[--C-:B------:R-:W-:Y:S01]  /*12fa0*/  FFMA.FTZ R147, R69, UR10, -R55.reuse ;  /* 0x0000000a45937c23 */ /* 0x100fe20008010837 */
[----:B------:R-:W-:Y:S01]  /*12fb0*/  FFMA.FTZ R69, R175, UR10, -R150 ;  /* 0x0000000aaf457c23 */ /* 0x000fe20008010896 */
[--C-:B------:R-:W-:Y:S01]  /*12fc0*/  FFMA.FTZ R175, R62, UR10, -R55.reuse ;  /* 0x0000000a3eaf7c23 */ /* 0x100fe20008010837 */
[--C-:B------:R-:W-:Y:S01]  /*12fd0*/  FFMA.FTZ R62, R63, UR10, -R55.reuse ;  /* 0x0000000a3f3e7c23 */ /* 0x100fe20008010837 */
[----:B------:R-:W-:Y:S01]  /*12fe0*/  FFMA.FTZ R63, R231, R173, R184 ;  /* 0x000000ade73f7223 */ /* 0x000fe200000100b8 */
[----:B------:R-:W-:Y:S01]  /*12ff0*/  MUFU.EX2 R119, R119 ;  /* 0x0000007700777308 */ /* 0x000fe20000000800 */
[C---:B------:R-:W-:Y:S01]  /*13000*/  HMMA.16816.F32.BF16 R4, R12.reuse, R6, R140 ;  /* 0x000000060c04723c */ /* 0x040fe2000004188c */
[----:B----4-:R-:W-:Y:S01]  /*13010*/  F2FP.BF16.F32.PACK_AB R29, R2, R167 ;  /* 0x000000a7021d723e */ /* 0x010fe200000010ff */
[--C-:B------:R-:W-:Y:S01]  /*13020*/  FFMA.FTZ R143, R102, UR10, -R55.reuse ;  /* 0x0000000a668f7c23 */ /* 0x100fe20008010837 */
[--C-:B------:R-:W-:Y:S01]  /*13030*/  FFMA.FTZ R102, R103, UR10, -R55.reuse ;  /* 0x0000000a67667c23 */ /* 0x100fe20008010837 */
[--C-:B------:R-:W-:Y:S01]  /*13040*/  FFMA.FTZ R103, R101, UR10, -R55.reuse ;  /* 0x0000000a65677c23 */ /* 0x100fe20008010837 */
[----:B------:R-:W-:Y:S01]  /*13050*/  FFMA.FTZ R142, R76, UR10, -R55 ;  /* 0x0000000a4c8e7c23 */ /* 0x000fe20008010837 */
[----:B------:R-:W-:Y:S01]  /*13060*/  FFMA.FTZ R172, R230, R172, R171 ;  /* 0x000000ace6ac7223 */ /* 0x000fe200000100ab */
[----:B------:R-:W1:Y:S01]  /*13070*/  MUFU.EX2 R141, R168 ;  /* 0x000000a8008d7308 */ /* 0x000e620000000800 */
[C---:B--2---:R-:W-:Y:S01]  /*13080*/  HMMA.16816.F32.BF16 R136, R12.reuse, R8, R136 ;  /* 0x000000080c88723c */ /* 0x044fe20000041888 */
[----:B------:R-:W-:Y:S01]  /*13090*/  FADD.FTZ R63, R170, R63 ;  /* 0x0000003faa3f7221 */ /* 0x000fe20000010000 */
[----:B------:R-:W-:Y:S01]  /*130a0*/  FADD.FTZ R172, R169, R172 ;  /* 0x000000aca9ac7221 */ /* 0x000fe20000010000 */
[--C-:B------:R-:W-:Y:S01]  /*130b0*/  FFMA.FTZ R101, R191, UR10, -R150.reuse ;  /* 0x0000000abf657c23 */ /* 0x100fe20008010896 */
[----:B------:R-:W-:Y:S01]  /*130c0*/  FFMA.FTZ R140, R183, UR10, -R150 ;  /* 0x0000000ab78c7c23 */ /* 0x000fe20008010896 */
[----:B------:R-:W-:Y:S01]  /*130d0*/  FADD.FTZ R166, R166, R63 ;  /* 0x0000003fa6a67221 */ /* 0x000fe20000010000 */
[----:B------:R-:W-:Y:S01]  /*130e0*/  FADD.FTZ R165, R165, R172 ;  /* 0x000000aca5a57221 */ /* 0x000fe20000010000 */
[----:B------:R-:W-:Y:S01]  /*130f0*/  MUFU.EX2 R116, R116 ;  /* 0x0000007400747308 */ /* 0x000fe20000000800 */
[----:B------:R-:W-:Y:S01]  /*13100*/  HMMA.16816.F32.BF16 R12, R12, R10, R132 ;  /* 0x0000000a0c0c723c */ /* 0x000fe20000041884 */
[----:B------:R-:W2:Y:S01]  /*13110*/  LDSM.16.MT88.4 R8, [R208+0x5800] ;  /* 0x00580000d008783b */ /* 0x000ea20000004200 */
[--C-:B------:R-:W-:Y:S01]  /*13120*/  FFMA.FTZ R135, R154, UR10, -R55.reuse ;  /* 0x0000000a9a877c23 */ /* 0x100fe20008010837 */
[--C-:B------:R-:W-:Y:S01]  /*13130*/  FFMA.FTZ R134, R110, UR10, -R55.reuse ;  /* 0x0000000a6e867c23 */ /* 0x100fe20008010837 */
[----:B------:R-:W-:Y:S01]  /*13140*/  FFMA.FTZ R110, R106, UR10, -R55 ;  /* 0x0000000a6a6e7c23 */ /* 0x000fe20008010837 */
[----:B------:R-:W-:Y:S01]  /*13150*/  FADD.FTZ R163, R163, R166 ;  /* 0x000000a6a3a37221 */ /* 0x000fe20000010000 */
[----:B------:R-:W-:Y:S01]  /*13160*/  FADD.FTZ R158, R158, R165 ;  /* 0x000000a59e9e7221 */ /* 0x000fe20000010000 */
[----:B------:R-:W3:Y:S01]  /*13170*/  MUFU.EX2 R132, R156 ;  /* 0x0000009c00847308 */ /* 0x000ee20000000800 */
[----:B-1----:R-:W-:Y:S01]  /*13180*/  F2FP.BF16.F32.PACK_AB R31, R141, R144 ;  /* 0x000000908d1f723e */ /* 0x002fe200000010ff */
[----:B------:R-:W-:Y:S01]  /*13190*/  FADD.FTZ R164, R164, R163 ;  /* 0x000000a3a4a47221 */ /* 0x000fe20000010000 */
[----:B------:R-:W-:Y:S01]  /*131a0*/  FADD.FTZ R167, R167, R158 ;  /* 0x0000009ea7a77221 */ /* 0x000fe20000010000 */
[--C-:B------:R-:W-:Y:S01]  /*131b0*/  FFMA.FTZ R63, R42, UR10, -R55.reuse ;  /* 0x0000000a2a3f7c23 */ /* 0x100fe20008010837 */
[----:B------:R-:W-:Y:S01]  /*131c0*/  FFMA.FTZ R42, R43, UR10, -R55 ;  /* 0x0000000a2b2a7c23 */ /* 0x000fe20008010837 */
[----:B------:R-:W-:Y:S01]  /*131d0*/  FADD.FTZ R161, R161, R164 ;  /* 0x000000a4a1a17221 */ /* 0x000fe20000010000 */
[----:B------:R-:W-:Y:S01]  /*131e0*/  FADD.FTZ R167, R2, R167 ;  /* 0x000000a702a77221 */ /* 0x000fe20000010000 */
[C---:B------:R-:W-:Y:S01]  /*131f0*/  HMMA.16816.F32.BF16 R16, R28.reuse, R20, R16 ;  /* 0x000000141c10723c */ /* 0x040fe20000041810 */
[----:B------:R-:W1:Y:S01]  /*13200*/  MUFU.EX2 R135, R135 ;  /* 0x0000008700877308 */ /* 0x000e620000000800 */
[----:B------:R-:W-:Y:S01]  /*13210*/  FADD.FTZ R162, R162, R161 ;  /* 0x000000a1a2a27221 */ /* 0x000fe20000010000 */
[----:B------:R-:W-:Y:S01]  /*13220*/  FADD.FTZ R144, R144, R167 ;  /* 0x000000a790907221 */ /* 0x000fe20000010000 */
[--C-:B------:R-:W-:Y:S01]  /*13230*/  FFMA.FTZ R133, R217, UR10, -R150.reuse ;  /* 0x0000000ad9857c23 */ /* 0x100fe20008010896 */
[----:B------:R-:W-:Y:S01]  /*13240*/  FFMA.FTZ R106, R199, UR10, -R150 ;  /* 0x0000000ac76a7c23 */ /* 0x000fe20008010896 */
[----:B------:R-:W-:Y:S01]  /*13250*/  FADD.FTZ R159, R159, R162 ;  /* 0x000000a29f9f7221 */ /* 0x000fe20000010000 */
[----:B------:R-:W-:Y:S01]  /*13260*/  FADD.FTZ R141, R141, R144 ;  /* 0x000000908d8d7221 */ /* 0x000fe20000010000 */
[C---:B------:R-:W-:Y:S01]  /*13270*/  HMMA.16816.F32.BF16 R4, R28.reuse, R22, R4 ;  /* 0x000000161c04723c */ /* 0x040fe20000041804 */
[----:B------:R-:W4:Y:S01]  /*13280*/  LDSM.16.MT88.4 R20, [R151+0x800] ;  /* 0x000800009714783b */ /* 0x000f220000004200 */
[----:B------:R-:W-:Y:S01]  /*13290*/  MUFU.EX2 R126, R126 ;  /* 0x0000007e007e7308 */ /* 0x000fe20000000800 */
[--C-:B------:R-:W-:Y:S01]  /*132a0*/  FFMA.FTZ R76, R177, UR10, -R150.reuse ;  /* 0x0000000ab14c7c23 */ /* 0x100fe20008010896 */
[--C-:B------:R-:W-:Y:S01]  /*132b0*/  FFMA.FTZ R2, R157, UR10, -R150.reuse ;  /* 0x0000000a9d027c23 */ /* 0x100fe20008010896 */
[--C-:B------:R-:W-:Y:S01]  /*132c0*/  FFMA.FTZ R36, R36, UR10, -R55.reuse ;  /* 0x0000000a24247c23 */ /* 0x100fe20008010837 */
[--C-:B------:R-:W-:Y:S01]  /*132d0*/  FFMA.FTZ R37, R37, UR10, -R55.reuse ;  /* 0x0000000a25257c23 */ /* 0x100fe20008010837 */
[--C-:B------:R-:W-:Y:S01]  /*132e0*/  FFMA.FTZ R46, R46, UR10, -R55.reuse ;  /* 0x0000000a2e2e7c23 */ /* 0x100fe20008010837 */
[----:B------:R-:W-:Y:S01]  /*132f0*/  HMMA.16816.F32.BF16 R136, R28, R24, R136 ;  /* 0x000000181c88723c */ /* 0x000fe20000041888 */
[----:B------:R-:W-:Y:S01]  /*13300*/  FFMA.FTZ R231, R47, UR10, -R150 ;  /* 0x0000000a2fe77c23 */ /* 0x000fe20008010896 */
[----:B------:R-:W-:Y:S01]  /*13310*/  MUFU.EX2 R134, R134 ;  /* 0x0000008600867308 */ /* 0x000fe20000000800 */
[--C-:B------:R-:W-:Y:S01]  /*13320*/  FFMA.FTZ R47, R52, UR10, -R55.reuse ;  /* 0x0000000a342f7c23 */ /* 0x100fe20008010837 */
[--C-:B------:R-:W-:Y:S01]  /*13330*/  FFMA.FTZ R53, R53, UR10, -R55.reuse ;  /* 0x0000000a35357c23 */ /* 0x100fe20008010837 */
[----:B------:R-:W-:-:S03]  /*13340*/  FFMA.FTZ R61, R61, UR10, -R55 ;  /* 0x0000000a3d3d7c23 */ /* 0x000fc60008010837 */
[----:B------:R-:W-:Y:S01]  /*13350*/  HMMA.16816.F32.BF16 R24, R28, R26, R12 ;  /* 0x0000001a1c18723c */ /* 0x000fe2000004180c */
[----:B------:R-:W5:Y:S01]  /*13360*/  LDSM.16.MT88.4 R12, [R208+0x5c00] ;  /* 0x005c0000d00c783b */ /* 0x000f620000004200 */
[----:B------:R-:W-:Y:S01]  /*13370*/  F2FP.BF16.F32.PACK_AB R28, R155, R160 ;  /* 0x000000a09b1c723e */ /* 0x000fe200000010ff */
[----:B------:R-:W4:Y:S01]  /*13380*/  MUFU.EX2 R111, R111 ;  /* 0x0000006f006f7308 */ /* 0x000f220000000800 */
[----:B---3--:R-:W-:Y:S01]  /*13390*/  F2FP.BF16.F32.PACK_AB R29, R119, R132 ;  /* 0x00000084771d723e */ /* 0x008fe200000010ff */
[----:B------:R-:W-:Y:S01]  /*133a0*/  FADD.FTZ R160, R160, R159 ;  /* 0x0000009fa0a07221 */ /* 0x000fe20000010000 */
[----:B------:R-:W-:Y:S01]  /*133b0*/  F2FP.BF16.F32.PACK_AB R30, R130, R131 ;  /* 0x00000083821e723e */ /* 0x000fe200000010ff */
[----:B------:R-:W-:Y:S01]  /*133c0*/  FADD.FTZ R132, R132, R141 ;  /* 0x0000008d84847221 */ /* 0x000fe20000010000 */
[----:B-1----:R-:W-:Y:S01]  /*133d0*/  F2FP.BF16.F32.PACK_AB R31, R135, R116 ;  /* 0x00000074871f723e */ /* 0x002fe200000010ff */
[----:B------:R-:W-:Y:S02]  /*133e0*/  FADD.FTZ R160, R155, R160 ;  /* 0x000000a09ba07221 */ /* 0x000fe40000010000 */
[----:B------:R-:W-:Y:S01]  /*133f0*/  MUFU.EX2 R110, R110 ;  /* 0x0000006e006e7308 */ /* 0x000fe20000000800 */
[----:B------:R-:W-:Y:S01]  /*13400*/  FADD.FTZ R119, R119, R132 ;  /* 0x0000008477777221 */ /* 0x000fe20000010000 */
[----:B------:R-:W-:-:S02]  /*13410*/  FADD.FTZ R131, R131, R160 ;  /* 0x000000a083837221 */ /* 0x000fc40000010000 */
[----:B--2---:R-:W-:Y:S01]  /*13420*/  HMMA.16816.F32.BF16 R16, R28, R8, R16 ;  /* 0x000000081c10723c */ /* 0x004fe20000041810 */
[----:B------:R-:W-:Y:S01]  /*13430*/  FADD.FTZ R116, R116, R119 ;  /* 0x0000007774747221 */ /* 0x000fe20000010000 */
[----:B------:R-:W-:Y:S02]  /*13440*/  FADD.FTZ R130, R130, R131 ;  /* 0x0000008382827221 */ /* 0x000fe40000010000 */
[----:B------:R-:W1:Y:S01]  /*13450*/  MUFU.EX2 R107, R107 ;  /* 0x0000006b006b7308 */ /* 0x000e620000000800 */
[----:B------:R-:W-:-:S03]  /*13460*/  FADD.FTZ R135, R135, R116 ;  /* 0x0000007487877221 */ /* 0x000fc60000010000 */
[C---:B------:R-:W-:Y:S01]  /*13470*/  HMMA.16816.F32.BF16 R4, R28.reuse, R10, R4 ;  /* 0x0000000a1c04723c */ /* 0x040fe20000041804 */
[----:B------:R-:W2:Y:S03]  /*13480*/  LDSM.16.MT88.4 R8, [R151+0xc00] ;  /* 0x000c00009708783b */ /* 0x000ea60000004200 */
[----:B------:R-:W-:Y:S04]  /*13490*/  MUFU.EX2 R125, R125 ;  /* 0x0000007d007d7308 */ /* 0x000fe80000000800 */
[C---:B----4-:R-:W-:Y:S04]  /*134a0*/  HMMA.16816.F32.BF16 R136, R28.reuse, R20, R136 ;  /* 0x000000141c88723c */ /* 0x050fe80000041888 */
[----:B------:R-:W3:Y:S04]  /*134b0*/  MUFU.EX2 R124, R124 ;  /* 0x0000007c007c7308 */ /* 0x000ee80000000800 */
[----:B------:R-:W-:Y:S01]  /*134c0*/  HMMA.16816.F32.BF16 R24, R28, R22, R24 ;  /* 0x000000161c18723c */ /* 0x000fe20000041818 */
[----:B------:R-:W4:Y:S01]  /*134d0*/  LDSM.16.MT88.4 R20, [R208+0x6000] ;  /* 0x00600000d014783b */ /* 0x000f220000004200 */
[----:B------:R-:W-:Y:S01]  /*134e0*/  F2FP.BF16.F32.PACK_AB R28, R128, R129 ;  /* 0x00000081801c723e */ /* 0x000fe200000010ff */
[----:B------:R-:W-:Y:S01]  /*134f0*/  FADD.FTZ R129, R129, R130 ;  /* 0x0000008281817221 */ /* 0x000fe20000010000 */
[----:B------:R-:W-:Y:S01]  /*13500*/  F2FP.BF16.F32.PACK_AB R29, R111, R134 ;  /* 0x000000866f1d723e */ /* 0x000fe200000010ff */
[----:B------:R-:W-:Y:S01]  /*13510*/  MUFU.EX2 R123, R123 ;  /* 0x0000007b007b7308 */ /* 0x000fe20000000800 */
[----:B------:R-:W-:Y:S01]  /*13520*/  F2FP.BF16.F32.PACK_AB R30, R126, R127 ;  /* 0x0000007f7e1e723e */ /* 0x000fe200000010ff */
[----:B------:R-:W-:Y:S01]  /*13530*/  FADD.FTZ R134, R134, R135 ;  /* 0x0000008786867221 */ /* 0x000fe20000010000 */
[----:B-1----:R-:W-:Y:S01]  /*13540*/  F2FP.BF16.F32.PACK_AB R31, R107, R110 ;  /* 0x0000006e6b1f723e */ /* 0x002fe200000010ff */
[----:B------:R-:W-:-:S02]  /*13550*/  FADD.FTZ R128, R128, R129 ;  /* 0x0000008180807221 */ /* 0x000fc40000010000 */
[----:B------:R-:W-:Y:S02]  /*13560*/  FADD.FTZ R111, R111, R134 ;  /* 0x000000866f6f7221 */ /* 0x000fe40000010000 */
[----:B------:R-:W1:Y:S01]  /*13570*/  MUFU.EX2 R122, R122 ;  /* 0x0000007a007a7308 */ /* 0x000e620000000800 */
[----:B------:R-:W-:Y:S01]  /*13580*/  FADD.FTZ R127, R127, R128 ;  /* 0x000000807f7f7221 */ /* 0x000fe20000010000 */
[----:B-----5:R-:W-:Y:S03]  /*13590*/  HMMA.16816.F32.BF16 R16, R28, R12, R16 ;  /* 0x0000000c1c10723c */ /* 0x020fe60000041810 */
[----:B------:R-:W-:-:S03]  /*135a0*/  FADD.FTZ R126, R126, R127 ;  /* 0x0000007f7e7e7221 */ /* 0x000fc60000010000 */
[----:B------:R-:W-:Y:S02]  /*135b0*/  MUFU.EX2 R143, R143 ;  /* 0x0000008f008f7308 */ /* 0x000fe40000000800 */
[C---:B------:R-:W-:Y:S01]  /*135c0*/  HMMA.16816.F32.BF16 R4, R28.reuse, R14, R4 ;  /* 0x0000000e1c04723c */ /* 0x040fe20000041804 */
[----:B------:R-:W5:Y:S05]  /*135d0*/  LDSM.16.MT88.4 R12, [R151+0x1000] ;  /* 0x00100000970c783b */ /* 0x000f6a0000004200 */
[----:B------:R-:W4:Y:S02]  /*135e0*/  MUFU.EX2 R102, R102 ;  /* 0x0000006600667308 */ /* 0x000f240000000800 */
[C---:B--2---:R-:W-:Y:S06]  /*135f0*/  HMMA.16816.F32.BF16 R136, R28.reuse, R8, R136 ;  /* 0x000000081c88723c */ /* 0x044fec0000041888 */
[----:B------:R-:W-:Y:S02]  /*13600*/  MUFU.EX2 R100, R100 ;  /* 0x0000006400647308 */ /* 0x000fe40000000800 */
[----:B------:R-:W-:Y:S01]  /*13610*/  HMMA.16816.F32.BF16 R24, R28, R10, R24 ;  /* 0x0000000a1c18723c */ /* 0x000fe20000041818 */
[----:B------:R-:W2:Y:S01]  /*13620*/  LDSM.16.MT88.4 R8, [R208+0x6400] ;  /* 0x00640000d008783b */ /* 0x000ea20000004200 */
[----:B---3--:R-:W-:Y:S01]  /*13630*/  F2FP.BF16.F32.PACK_AB R28, R124, R125 ;  /* 0x0000007d7c1c723e */ /* 0x008fe200000010ff */
[----:B------:R-:W-:Y:S01]  /*13640*/  FADD.FTZ R125, R125, R126 ;  /* 0x0000007e7d7d7221 */ /* 0x000fe20000010000 */
[----:B-1----:R-:W-:-:S02]  /*13650*/  F2FP.BF16.F32.PACK_AB R30, R122, R123 ;  /* 0x0000007b7a1e723e */ /* 0x002fc400000010ff */
[----:B------:R-:W1:Y:S01]  /*13660*/  MUFU.EX2 R103, R103 ;  /* 0x0000006700677308 */ /* 0x000e620000000800 */
[----:B----4-:R-:W-:Y:S01]  /*13670*/  F2FP.BF16.F32.PACK_AB R29, R102, R143 ;  /* 0x0000008f661d723e */ /* 0x010fe200000010ff */
[----:B------:R-:W-:-:S04]  /*13680*/  FADD.FTZ R124, R124, R125 ;  /* 0x0000007d7c7c7221 */ /* 0x000fc80000010000 */
[----:B------:R-:W-:Y:S02]  /*13690*/  FADD.FTZ R123, R123, R124 ;  /* 0x0000007c7b7b7221 */ /* 0x000fe40000010000 */
[----:B------:R-:W-:Y:S02]  /*136a0*/  MUFU.EX2 R121, R121 ;  /* 0x0000007900797308 */ /* 0x000fe40000000800 */
[----:B------:R-:W-:-:S06]  /*136b0*/  FADD.FTZ R122, R122, R123 ;  /* 0x0000007b7a7a7221 */ /* 0x000fcc0000010000 */
[----:B------:R-:W3:Y:S01]  /*136c0*/  MUFU.EX2 R120, R120 ;  /* 0x0000007800787308 */ /* 0x000ee20000000800 */
[----:B-1----:R-:W-:-:S07]  /*136d0*/  F2FP.BF16.F32.PACK_AB R31, R103, R100 ;  /* 0x00000064671f723e */ /* 0x002fce00000010ff */
[C---:B------:R-:W-:Y:S01]  /*136e0*/  HMMA.16816.F32.BF16 R16, R28.reuse, R20, R16 ;  /* 0x000000141c10723c */ /* 0x040fe20000041810 */
[----:B------:R-:W-:Y:S07]  /*136f0*/  MUFU.EX2 R118, R118 ;  /* 0x0000007600767308 */ /* 0x000fee0000000800 */
[C---:B------:R-:W-:Y:S01]  /*13700*/  HMMA.16816.F32.BF16 R4, R28.reuse, R22, R4 ;  /* 0x000000161c04723c */ /* 0x040fe20000041804 */
[----:B------:R-:W1:Y:S01]  /*13710*/  MUFU.EX2 R117, R117 ;  /* 0x0000007500757308 */ /* 0x000e620000000800 */
[----:B------:R-:W4:Y:S06]  /*13720*/  LDSM.16.MT88.4 R20, [R151+0x1400] ;  /* 0x001400009714783b */ /* 0x000f2c0000004200 */
[C---:B-----5:R-:W-:Y:S01]  /*13730*/  HMMA.16816.F32.BF16 R136, R28.reuse, R12, R136 ;  /* 0x0000000c1c88723c */ /* 0x060fe20000041888 */
[----:B------:R-:W-:Y:S07]  /*13740*/  MUFU.EX2 R94, R94 ;  /* 0x0000005e005e7308 */ /* 0x000fee0000000800 */
[----:B------:R-:W-:Y:S01]  /*13750*/  HMMA.16816.F32.BF16 R24, R28, R14, R24 ;  /* 0x0000000e1c18723c */ /* 0x000fe20000041818 */
[----:B------:R-:W5:Y:S01]  /*13760*/  MUFU.EX2 R95, R95 ;  /* 0x0000005f005f7308 */ /* 0x000f620000000800 */
[----:B------:R-:W4:Y:S01]  /*13770*/  LDSM.16.MT88.4 R12, [R208+0x6800] ;  /* 0x00680000d00c783b */ /* 0x000f220000004200 */
[----:B---3--:R-:W-:Y:S01]  /*13780*/  F2FP.BF16.F32.PACK_AB R28, R120, R121 ;  /* 0x00000079781c723e */ /* 0x008fe200000010ff */
[----:B------:R-:W-:Y:S01]  /*13790*/  FADD.FTZ R121, R121, R122 ;  /* 0x0000007a79797221 */ /* 0x000fe20000010000 */
[----:B-1----:R-:W-:-:S03]  /*137a0*/  F2FP.BF16.F32.PACK_AB R30, R117, R118 ;  /* 0x00000076751e723e */ /* 0x002fc600000010ff */
[----:B------:R-:W-:Y:S01]  /*137b0*/  FADD.FTZ R121, R120, R121 ;  /* 0x0000007978797221 */ /* 0x000fe20000010000 */
[----:B------:R-:W-:Y:S03]  /*137c0*/  MUFU.EX2 R92, R92 ;  /* 0x0000005c005c7308 */ /* 0x000fe60000000800 */
[----:B------:R-:W-:-:S04]  /*137d0*/  FADD.FTZ R118, R118, R121 ;  /* 0x0000007976767221 */ /* 0x000fc80000010000 */
[----:B------:R-:W-:Y:S01]  /*137e0*/  FADD.FTZ R118, R117, R118 ;  /* 0x0000007675767221 */ /* 0x000fe20000010000 */
[----:B------:R-:W1:Y:S01]  /*137f0*/  MUFU.EX2 R93, R93 ;  /* 0x0000005d005d7308 */ /* 0x000e620000000800 */
[----:B-----5:R-:W-:-:S07]  /*13800*/  F2FP.BF16.F32.PACK_AB R29, R95, R94 ;  /* 0x0000005e5f1d723e */ /* 0x020fce00000010ff */
[----:B------:R-:W-:Y:S08]  /*13810*/  MUFU.EX2 R115, R115 ;  /* 0x0000007300737308 */ /* 0x000ff00000000800 */
[----:B------:R-:W3:Y:S01]  /*13820*/  MUFU.EX2 R114, R114 ;  /* 0x0000007200727308 */ /* 0x000ee20000000800 */
[----:B-1----:R-:W-:-:S07]  /*13830*/  F2FP.BF16.F32.PACK_AB R31, R93, R92 ;  /* 0x0000005c5d1f723e */ /* 0x002fce00000010ff */
[C---:B--2---:R-:W-:Y:S01]  /*13840*/  HMMA.16816.F32.BF16 R16, R28.reuse, R8, R16 ;  /* 0x000000081c10723c */ /* 0x044fe20000041810 */
[----:B------:R-:W-:Y:S07]  /*13850*/  MUFU.EX2 R113, R113 ;  /* 0x0000007100717308 */ /* 0x000fee0000000800 */
[C---:B------:R-:W-:Y:S01]  /*13860*/  HMMA.16816.F32.BF16 R4, R28.reuse, R10, R4 ;  /* 0x0000000a1c04723c */ /* 0x040fe20000041804 */
[----:B------:R-:W1:Y:S01]  /*13870*/  MUFU.EX2 R112, R112 ;  /* 0x0000007000707308 */ /* 0x000e620000000800 */
[----:B------:R-:W2:Y:S06]  /*13880*/  LDSM.16.MT88.4 R8, [R151+0x1800] ;  /* 0x001800009708783b */ /* 0x000eac0000004200 */
[C---:B----4-:R-:W-:Y:S01]  /*13890*/  HMMA.16816.F32.BF16 R136, R28.reuse, R20, R136 ;  /* 0x000000141c88723c */ /* 0x050fe20000041888 */
[----:B------:R-:W-:Y:S07]  /*138a0*/  MUFU.EX2 R145, R145 ;  /* 0x0000009100917308 */ /* 0x000fee0000000800 */
[----:B------:R-:W-:Y:S01]  /*138b0*/  HMMA.16816.F32.BF16 R24, R28, R22, R24 ;  /* 0x000000161c18723c */ /* 0x000fe20000041818 */
[----:B------:R-:W4:Y:S01]  /*138c0*/  MUFU.EX2 R86, R86 ;  /* 0x0000005600567308 */ /* 0x000f220000000800 */
[----:B------:R-:W5:Y:S01]  /*138d0*/  LDSM.16.MT88.4 R20, [R208+0x6c00] ;  /* 0x006c0000d014783b */ /* 0x000f620000004200 */
        /* <DEDUP_REMOVED lines=8> */
[----:B----4-:R-:W-:-:S07]  /*13960*/  F2FP.BF16.F32.PACK_AB R29, R86, R145 ;  /* 0x00000091561d723e */ /* 0x010fce00000010ff */
[----:B------:R-:W-:Y:S08]  /*13970*/  MUFU.EX2 R109, R109 ;  /* 0x0000006d006d7308 */ /* 0x000ff00000000800 */
[----:B------:R-:W3:Y:S01]  /*13980*/  MUFU.EX2 R108, R108 ;  /* 0x0000006c006c7308 */ /* 0x000ee20000000800 */
[----:B-1----:R-:W-:-:S07]  /*13990*/  F2FP.BF16.F32.PACK_AB R31, R87, R82 ;  /* 0x00000052571f723e */ /* 0x002fce00000010ff */
[C---:B------:R-:W-:Y:S01]  /*139a0*/  HMMA.16816.F32.BF16 R16, R28.reuse, R12, R16 ;  /* 0x0000000c1c10723c */ /* 0x040fe20000041810 */
[----:B------:R-:W-:Y:S07]  /*139b0*/  MUFU.EX2 R105, R105 ;  /* 0x0000006900697308 */ /* 0x000fee0000000800 */
[C---:B------:R-:W-:Y:S01]  /*139c0*/  HMMA.16816.F32.BF16 R4, R28.reuse, R14, R4 ;  /* 0x0000000e1c04723c */ /* 0x040fe20000041804 */
[----:B------:R-:W1:Y:S01]  /*139d0*/  LDSM.16.MT88.4 R12, [R151+0x1c00] ;  /* 0x001c0000970c783b */ /* 0x000e620000004200 */
[----:B------:R-:W4:Y:S06]  /*139e0*/  MUFU.EX2 R104, R104 ;  /* 0x0000006800687308 */ /* 0x000f2c0000000800 */
[C---:B--2---:R-:W-:Y:S02]  /*139f0*/  HMMA.16816.F32.BF16 R136, R28.reuse, R8, R136 ;  /* 0x000000081c88723c */ /* 0x044fe40000041888 */
[----:B------:R-:W-:Y:S06]  /*13a00*/  MUFU.EX2 R78, R78 ;  /* 0x0000004e004e7308 */ /* 0x000fec0000000800 */
[----:B------:R-:W-:Y:S01]  /*13a10*/  HMMA.16816.F32.BF16 R24, R28, R10, R24 ;  /* 0x0000000a1c18723c */ /* 0x000fe20000041818 */
[----:B------:R-:W2:Y:S01]  /*13a20*/  LDSM.16.MT88.4 R8, [R208+0x7000] ;  /* 0x00700000d008783b */ /* 0x000ea20000004200 */
[----:B------:R-:W5:Y:S01]  /*13a30*/  MUFU.EX2 R79, R79 ;  /* 0x0000004f004f7308 */ /* 0x000f620000000800 */
[----:B---3--:R-:W-:Y:S01]  /*13a40*/  F2FP.BF16.F32.PACK_AB R28, R108, R109 ;  /* 0x0000006d6c1c723e */ /* 0x008fe200000010ff */
[----:B------:R-:W-:Y:S01]  /*13a50*/  FADD.FTZ R109, R109, R112 ;  /* 0x000000706d6d7221 */ /* 0x000fe20000010000 */
[----:B----4-:R-:W-:-:S03]  /*13a60*/  F2FP.BF16.F32.PACK_AB R30, R104, R105 ;  /* 0x00000069681e723e */ /* 0x010fc600000010ff */
[----:B------:R-:W-:Y:S02]  /*13a70*/  FADD.FTZ R108, R108, R109 ;  /* 0x0000006d6c6c7221 */ /* 0x000fe40000010000 */
[----:B------:R-:W-:Y:S02]  /*13a80*/  MUFU.EX2 R142, R142 ;  /* 0x0000008e008e7308 */ /* 0x000fe40000000800 */
[----:B------:R-:W-:-:S04]  /*13a90*/  FADD.FTZ R105, R105, R108 ;  /* 0x0000006c69697221 */ /* 0x000fc80000010000 */
[----:B------:R-:W-:Y:S02]  /*13aa0*/  FADD.FTZ R104, R104, R105 ;  /* 0x0000006968687221 */ /* 0x000fe40000010000 */
[----:B------:R-:W3:Y:S01]  /*13ab0*/  MUFU.EX2 R77, R77 ;  /* 0x0000004d004d7308 */ /* 0x000ee20000000800 */
[----:B-----5:R-:W-:-:S07]  /*13ac0*/  F2FP.BF16.F32.PACK_AB R29, R79, R78 ;  /* 0x0000004e4f1d723e */ /* 0x020fce00000010ff */
        /* <DEDUP_REMOVED lines=8> */
[----:B-1----:R-:W-:Y:S01]  /*13b50*/  HMMA.16816.F32.BF16 R136, R28, R12, R136 ;  /* 0x0000000c1c88723c */ /* 0x002fe20000041888 */
[----:B------:R-:W-:Y:S01]  /*13b60*/  MUFU.EX2 R70, R70 ;  /* 0x0000004600467308 */ /* 0x000fe20000000800 */
[----:B----4-:R-:W-:Y:S01]  /*13b70*/  F2FP.BF16.F32.PACK_AB R12, R98, R99 ;  /* 0x00000063620c723e */ /* 0x010fe200000010ff */
[----:B------:R-:W-:-:S04]  /*13b80*/  FADD.FTZ R99, R99, R104 ;  /* 0x0000006863637221 */ /* 0x000fc80000010000 */
[----:B------:R-:W-:Y:S01]  /*13b90*/  FADD.FTZ R98, R98, R99 ;  /* 0x0000006362627221 */ /* 0x000fe20000010000 */
[----:B------:R-:W-:Y:S01]  /*13ba0*/  HMMA.16816.F32.BF16 R24, R28, R14, R24 ;  /* 0x0000000e1c18723c */ /* 0x000fe20000041818 */
[----:B------:R-:W1:Y:S01]  /*13bb0*/  MUFU.EX2 R71, R71 ;  /* 0x0000004700477308 */ /* 0x000e620000000800 */
[----:B------:R-:W4:Y:S01]  /*13bc0*/  LDSM.16.MT88.4 R28, [R208+0x7400] ;  /* 0x00740000d01c783b */ /* 0x000f220000004200 */
[----:B---3--:R-:W-:Y:S01]  /*13bd0*/  F2FP.BF16.F32.PACK_AB R14, R96, R97 ;  /* 0x00000061600e723e */ /* 0x008fe200000010ff */
[----:B------:R-:W-:-:S04]  /*13be0*/  FADD.FTZ R97, R97, R98 ;  /* 0x0000006261617221 */ /* 0x000fc80000010000 */
[----:B------:R-:W-:Y:S01]  /*13bf0*/  FADD.FTZ R96, R96, R97 ;  /* 0x0000006160607221 */ /* 0x000fe20000010000 */
[----:B------:R-:W-:Y:S08]  /*13c00*/  MUFU.EX2 R68, R68 ;  /* 0x0000004400447308 */ /* 0x000ff00000000800 */
[----:B------:R-:W3:Y:S01]  /*13c10*/  MUFU.EX2 R147, R147 ;  /* 0x0000009300937308 */ /* 0x000ee20000000800 */
[----:B-1----:R-:W-:-:S07]  /*13c20*/  F2FP.BF16.F32.PACK_AB R13, R71, R70 ;  /* 0x00000046470d723e */ /* 0x002fce00000010ff */
[----:B------:R-:W-:Y:S08]  /*13c30*/  MUFU.EX2 R91, R91 ;  /* 0x0000005b005b7308 */ /* 0x000ff00000000800 */
[----:B------:R-:W1:Y:S01]  /*13c40*/  MUFU.EX2 R90, R90 ;  /* 0x0000005a005a7308 */ /* 0x000e620000000800 */
[----:B---3--:R-:W-:-:S07]  /*13c50*/  F2FP.BF16.F32.PACK_AB R15, R147, R68 ;  /* 0x00000044930f723e */ /* 0x008fce00000010ff */
[C---:B--2---:R-:W-:Y:S01]  /*13c60*/  HMMA.16816.F32.BF16 R16, R12.reuse, R8, R16 ;  /* 0x000000080c10723c */ /* 0x044fe20000041810 */
[----:B------:R-:W-:Y:S07]  /*13c70*/  MUFU.EX2 R89, R89 ;  /* 0x0000005900597308 */ /* 0x000fee0000000800 */
[C---:B------:R-:W-:Y:S01]  /*13c80*/  HMMA.16816.F32.BF16 R4, R12.reuse, R10, R4 ;  /* 0x0000000a0c04723c */ /* 0x040fe20000041804 */
[----:B------:R-:W2:Y:S01]  /*13c90*/  MUFU.EX2 R88, R88 ;  /* 0x0000005800587308 */ /* 0x000ea20000000800 */
[----:B------:R-:W3:Y:S06]  /*13ca0*/  LDSM.16.MT88.4 R8, [R151+0x2400] ;  /* 0x002400009708783b */ /* 0x000eec0000004200 */
[----:B-----5:R-:W-:Y:S01]  /*13cb0*/  HMMA.16816.F32.BF16 R136, R12, R20, R136 ;  /* 0x000000140c88723c */ /* 0x020fe20000041888 */
[----:B------:R-:W-:Y:S01]  /*13cc0*/  MUFU.EX2 R175, R175 ;  /* 0x000000af00af7308 */ /* 0x000fe20000000800 */
[----:B-1----:R-:W-:Y:S01]  /*13cd0*/  F2FP.BF16.F32.PACK_AB R20, R90, R91 ;  /* 0x0000005b5a14723e */ /* 0x002fe200000010ff */
[----:B------:R-:W-:-:S04]  /*13ce0*/  FADD.FTZ R91, R91, R96 ;  /* 0x000000605b5b7221 */ /* 0x000fc80000010000 */
[----:B------:R-:W-:Y:S01]  /*13cf0*/  FADD.FTZ R90, R90, R91 ;  /* 0x0000005b5a5a7221 */ /* 0x000fe20000010000 */
[----:B------:R-:W-:Y:S01]  /*13d00*/  HMMA.16816.F32.BF16 R24, R12, R22, R24 ;  /* 0x000000160c18723c */ /* 0x000fe20000041818 */
[----:B------:R-:W1:Y:S01]  /*13d10*/  MUFU.EX2 R62, R62 ;  /* 0x0000003e003e7308 */ /* 0x000e620000000800 */
[----:B------:R-:W5:Y:S01]  /*13d20*/  LDSM.16.MT88.4 R12, [R208+0x7800] ;  /* 0x00780000d00c783b */ /* 0x000f620000004200 */
[----:B--2---:R-:W-:Y:S01]  /*13d30*/  F2FP.BF16.F32.PACK_AB R22, R88, R89 ;  /* 0x000000595816723e */ /* 0x004fe200000010ff */
[----:B------:R-:W-:-:S04]  /*13d40*/  FADD.FTZ R89, R89, R90 ;  /* 0x0000005a59597221 */ /* 0x000fc80000010000 */
[----:B------:R-:W-:Y:S01]  /*13d50*/  FADD.FTZ R88, R88, R89 ;  /* 0x0000005958587221 */ /* 0x000fe20000010000 */
[----:B------:R-:W-:Y:S08]  /*13d60*/  MUFU.EX2 R58, R58 ;  /* 0x0000003a003a7308 */ /* 0x000ff00000000800 */
[----:B------:R-:W2:Y:S01]  /*13d70*/  MUFU.EX2 R59, R59 ;  /* 0x0000003b003b7308 */ /* 0x000ea20000000800 */
[----:B-1----:R-:W-:-:S07]  /*13d80*/  F2FP.BF16.F32.PACK_AB R21, R62, R175 ;  /* 0x000000af3e15723e */ /* 0x002fce00000010ff */
[----:B------:R-:W-:Y:S08]  /*13d90*/  MUFU.EX2 R85, R85 ;  /* 0x0000005500557308 */ /* 0x000ff00000000800 */
[----:B------:R-:W1:Y:S01]  /*13da0*/  MUFU.EX2 R84, R84 ;  /* 0x0000005400547308 */ /* 0x000e620000000800 */
[----:B--2---:R-:W-:-:S07]  /*13db0*/  F2FP.BF16.F32.PACK_AB R23, R59, R58 ;  /* 0x0000003a3b17723e */ /* 0x004fce00000010ff */
[C---:B----4-:R-:W-:Y:S01]  /*13dc0*/  HMMA.16816.F32.BF16 R16, R20.reuse, R28, R16 ;  /* 0x0000001c1410723c */ /* 0x050fe20000041810 */
[----:B------:R-:W-:Y:S07]  /*13dd0*/  MUFU.EX2 R81, R81 ;  /* 0x0000005100517308 */ /* 0x000fee0000000800 */
[C---:B------:R-:W-:Y:S01]  /*13de0*/  HMMA.16816.F32.BF16 R4, R20.reuse, R30, R4 ;  /* 0x0000001e1404723c */ /* 0x040fe20000041804 */
[----:B------:R-:W2:Y:S01]  /*13df0*/  LDSM.16.MT88.4 R28, [R151+0x2800] ;  /* 0x00280000971c783b */ /* 0x000ea20000004200 */
[----:B------:R-:W4:Y:S06]  /*13e00*/  MUFU.EX2 R80, R80 ;  /* 0x0000005000507308 */ /* 0x000f2c0000000800 */
[----:B---3--:R-:W-:Y:S01]  /*13e10*/  HMMA.16816.F32.BF16 R136, R20, R8, R136 ;  /* 0x000000081488723c */ /* 0x008fe20000041888 */
[----:B-1----:R-:W-:Y:S01]  /*13e20*/  F2FP.BF16.F32.PACK_AB R8, R84, R85 ;  /* 0x000000555408723e */ /* 0x002fe200000010ff */
[----:B------:R-:W-:Y:S01]  /*13e30*/  MUFU.EX2 R50, R50 ;  /* 0x0000003200327308 */ /* 0x000fe20000000800 */
[----:B------:R-:W-:-:S04]  /*13e40*/  FADD.FTZ R85, R85, R88 ;  /* 0x0000005855557221 */ /* 0x000fc80000010000 */
[----:B------:R-:W-:Y:S01]  /*13e50*/  FADD.FTZ R84, R84, R85 ;  /* 0x0000005554547221 */ /* 0x000fe20000010000 */
[----:B------:R-:W-:Y:S01]  /*13e60*/  HMMA.16816.F32.BF16 R24, R20, R10, R24 ;  /* 0x0000000a1418723c */ /* 0x000fe20000041818 */
[----:B------:R-:W1:Y:S01]  /*13e70*/  LDSM.16.MT88.4 R20, [R208+0x7c00] ;  /* 0x007c0000d014783b */ /* 0x000e620000004200 */
[----:B------:R-:W3:Y:S01]  /*13e80*/  MUFU.EX2 R51, R51 ;  /* 0x0000003300337308 */ /* 0x000ee20000000800 */
[----:B----4-:R-:W-:Y:S01]  /*13e90*/  F2FP.BF16.F32.PACK_AB R10, R80, R81 ;  /* 0x00000051500a723e */ /* 0x010fe200000010ff */
[----:B------:R-:W-:-:S04]  /*13ea0*/  FADD.FTZ R81, R81, R84 ;  /* 0x0000005451517221 */ /* 0x000fc80000010000 */
[----:B------:R-:W-:Y:S02]  /*13eb0*/  FADD.FTZ R80, R80, R81 ;  /* 0x0000005150507221 */ /* 0x000fe40000010000 */
[----:B------:R-:W-:Y:S08]  /*13ec0*/  MUFU.EX2 R48, R48 ;  /* 0x0000003000307308 */ /* 0x000ff00000000800 */
[----:B------:R-:W4:Y:S01]  /*13ed0*/  MUFU.EX2 R49, R49 ;  /* 0x0000003100317308 */ /* 0x000f220000000800 */
[----:B---3--:R-:W-:-:S07]  /*13ee0*/  F2FP.BF16.F32.PACK_AB R9, R51, R50 ;  /* 0x000000323309723e */ /* 0x008fce00000010ff */
[----:B------:R-:W-:Y:S08]  /*13ef0*/  MUFU.EX2 R75, R75 ;  /* 0x0000004b004b7308 */ /* 0x000ff00000000800 */
[----:B------:R-:W3:Y:S01]  /*13f00*/  MUFU.EX2 R74, R74 ;  /* 0x0000004a004a7308 */ /* 0x000ee20000000800 */
[----:B----4-:R-:W-:-:S07]  /*13f10*/  F2FP.BF16.F32.PACK_AB R11, R49, R48 ;  /* 0x00000030310b723e */ /* 0x010fce00000010ff */
[C---:B-----5:R-:W-:Y:S01]  /*13f20*/  HMMA.16816.F32.BF16 R16, R8.reuse, R12, R16 ;  /* 0x0000000c0810723c */ /* 0x060fe20000041810 */
[----:B------:R-:W-:Y:S07]  /*13f30*/  MUFU.EX2 R73, R73 ;  /* 0x0000004900497308 */ /* 0x000fee0000000800 */
[C---:B------:R-:W-:Y:S01]  /*13f40*/  HMMA.16816.F32.BF16 R4, R8.reuse, R14, R4 ;  /* 0x0000000e0804723c */ /* 0x040fe20000041804 */
[----:B------:R-:W4:Y:S01]  /*13f50*/  MUFU.EX2 R72, R72 ;  /* 0x0000004800487308 */ /* 0x000f220000000800 */
[----:B------:R-:W5:Y:S06]  /*13f60*/  LDSM.16.MT88.4 R12, [R151+0x2c00] ;  /* 0x002c0000970c783b */ /* 0x000f6c0000004200 */
[----:B--2---:R-:W-:Y:S01]  /*13f70*/  HMMA.16816.F32.BF16 R136, R8, R28, R136 ;  /* 0x0000001c0888723c */ /* 0x004fe20000041888 */
[----:B------:R-:W-:Y:S01]  /*13f80*/  MUFU.EX2 R63, R63 ;  /* 0x0000003f003f7308 */ /* 0x000fe20000000800 */
[----:B------:R-:W-:-:S04]  /*13f90*/  FADD.FTZ R28, R110, R111 ;  /* 0x0000006f6e1c7221 */ /* 0x000fc80000010000 */
[----:B------:R-:W-:Y:S02]  /*13fa0*/  FADD.FTZ R28, R107, R28 ;  /* 0x0000001c6b1c7221 */ /* 0x000fe40000010000 */
[----:B------:R-:W-:Y:S01]  /*13fb0*/  HMMA.16816.F32.BF16 R24, R8, R30, R24 ;  /* 0x0000001e0818723c */ /* 0x000fe20000041818 */
[----:B------:R-:W2:Y:S01]  /*13fc0*/  MUFU.EX2 R42, R42 ;  /* 0x0000002a002a7308 */ /* 0x000ea20000000800 */
[----:B------:R-:W-:Y:S01]  /*13fd0*/  FADD.FTZ R43, R143, R28 ;  /* 0x0000001c8f2b7221 */ /* 0x000fe20000010000 */
[----:B---3--:R-:W-:Y:S01]  /*13fe0*/  F2FP.BF16.F32.PACK_AB R8, R74, R75 ;  /* 0x0000004b4a08723e */ /* 0x008fe200000010ff */
[----:B------:R-:W3:Y:S01]  /*13ff0*/  LDSM.16.MT88.4 R28, [R208+0x8000] ;  /* 0x00800000d01c783b */ /* 0x000ee20000004200 */
[----:B----4-:R-:W-:Y:S01]  /*14000*/  F2FP.BF16.F32.PACK_AB R10, R72, R73 ;  /* 0x00000049480a723e */ /* 0x010fe200000010ff */
[----:B------:R-:W-:Y:S01]  /*14010*/  FADD.FTZ R43, R102, R43 ;  /* 0x0000002b662b7221 */ /* 0x000fe20000010000 */
[----:B------:R-:W-:Y:S02]  /*14020*/  FADD.FTZ R75, R75, R80 ;  /* 0x000000504b4b7221 */ /* 0x000fe40000010000 */
[----:B------:R-:W-:Y:S02]  /*14030*/  MUFU.EX2 R40, R40 ;  /* 0x0000002800287308 */ /* 0x000fe40000000800 */
[----:B------:R-:W-:-:S04]  /*14040*/  FADD.FTZ R74, R74, R75 ;  /* 0x0000004b4a4a7221 */ /* 0x000fc80000010000 */
[----:B------:R-:W-:Y:S02]  /*14050*/  FADD.FTZ R73, R73, R74 ;  /* 0x0000004a49497221 */ /* 0x000fe40000010000 */
[----:B------:R-:W4:Y:S01]  /*14060*/  MUFU.EX2 R41, R41 ;  /* 0x0000002900297308 */ /* 0x000f220000000800 */
[----:B--2---:R-:W-:Y:S01]  /*14070*/  F2FP.BF16.F32.PACK_AB R9, R42, R63 ;  /* 0x0000003f2a09723e */ /* 0x004fe200000010ff */
[----:B------:R-:W-:-:S06]  /*14080*/  FADD.FTZ R72, R72, R73 ;  /* 0x0000004948487221 */ /* 0x000fcc0000010000 */
[----:B------:R-:W-:Y:S08]  /*14090*/  MUFU.EX2 R67, R67 ;  /* 0x0000004300437308 */ /* 0x000ff00000000800 */
[----:B------:R-:W2:Y:S01]  /*140a0*/  MUFU.EX2 R66, R66 ;  /* 0x0000004200427308 */ /* 0x000ea20000000800 */
[----:B----4-:R-:W-:-:S07]  /*140b0*/  F2FP.BF16.F32.PACK_AB R11, R41, R40 ;  /* 0x00000028290b723e */ /* 0x010fce00000010ff */
[C---:B-1----:R-:W-:Y:S01]  /*140c0*/  HMMA.16816.F32.BF16 R16, R8.reuse, R20, R16 ;  /* 0x000000140810723c */ /* 0x042fe20000041810 */
[----:B------:R-:W-:Y:S01]  /*140d0*/  FADD.FTZ R20, R100, R43 ;  /* 0x0000002b64147221 */ /* 0x000fe20000010000 */
[--C-:B------:R-:W-:Y:S01]  /*140e0*/  FFMA.FTZ R100, R32, UR10, -R55.reuse ;  /* 0x0000000a20647c23 */ /* 0x100fe20008010837 */
[----:B------:R-:W-:Y:S01]  /*140f0*/  MUFU.EX2 R65, R65 ;  /* 0x0000004100417308 */ /* 0x000fe20000000800 */
[----:B------:R-:W-:Y:S01]  /*14100*/  FFMA.FTZ R32, R56, UR10, -R150 ;  /* 0x0000000a38207c23 */ /* 0x000fe20008010896 */
[----:B------:R-:W-:Y:S01]  /*14110*/  FADD.FTZ R103, R103, R20 ;  /* 0x0000001467677221 */ /* 0x000fe20000010000 */
[----:B------:R-:W-:Y:S01]  /*14120*/  FFMA.FTZ R56, R38, UR10, -R55 ;  /* 0x0000000a26387c23 */ /* 0x000fe20008010837 */
[--C-:B------:R-:W-:Y:S01]  /*14130*/  FFMA.FTZ R43, R57, UR10, -R150.reuse ;  /* 0x0000000a392b7c23 */ /* 0x100fe20008010896 */
[----:B-----5:R-:W-:Y:S01]  /*14140*/  HMMA.16816.F32.BF16 R136, R8, R12, R136 ;  /* 0x0000000c0888723c */ /* 0x020fe20000041888 */
[----:B------:R-:W-:Y:S01]  /*14150*/  FADD.FTZ R94, R94, R103 ;  /* 0x000000675e5e7221 */ /* 0x000fe20000010000 */
[----:B------:R-:W-:Y:S01]  /*14160*/  FFMA.FTZ R38, R64, UR10, -R150 ;  /* 0x0000000a40267c23 */ /* 0x000fe20008010896 */
[----:B------:R-:W1:Y:S01]  /*14170*/  MUFU.EX2 R0, R0 ;  /* 0x0000000000007308 */ /* 0x000e620000000800 */
[----:B------:R-:W-:Y:S01]  /*14180*/  FFMA.FTZ R55, R60, UR10, -R55 ;  /* 0x0000000a3c377c23 */ /* 0x000fe20008010837 */
[----:B------:R-:W-:-:S03]  /*14190*/  FADD.FTZ R95, R95, R94 ;  /* 0x0000005e5f5f7221 */ /* 0x000fc60000010000 */
[----:B------:R-:W-:Y:S01]  /*141a0*/  HMMA.16816.F32.BF16 R4, R8, R22, R4 ;  /* 0x000000160804723c */ /* 0x000fe20000041804 */
[----:B------:R-:W-:Y:S01]  /*141b0*/  FADD.FTZ R12, R92, R95 ;  /* 0x0000005f5c0c7221 */ /* 0x000fe20000010000 */
[----:B------:R-:W4:Y:S01]  /*141c0*/  LDSM.16.MT88.4 R20, [R151+0x3000] ;  /* 0x003000009714783b */ /* 0x000f220000004200 */
[----:B------:R-:W-:Y:S02]  /*141d0*/  MUFU.EX2 R34, R34 ;  /* 0x0000002200227308 */ /* 0x000fe40000000800 */
[----:B------:R-:W-:-:S03]  /*141e0*/  FADD.FTZ R12, R93, R12 ;  /* 0x0000000c5d0c7221 */ /* 0x000fc60000010000 */
[----:B------:R-:W-:Y:S01]  /*141f0*/  HMMA.16816.F32.BF16 R24, R8, R14, R24 ;  /* 0x0000000e0818723c */ /* 0x000fe20000041818 */
[----:B------:R-:W-:Y:S01]  /*14200*/  FADD.FTZ R145, R145, R12 ;  /* 0x0000000c91917221 */ /* 0x000fe20000010000 */
[----:B--2---:R-:W-:Y:S01]  /*14210*/  F2FP.BF16.F32.PACK_AB R8, R66, R67 ;  /* 0x000000434208723e */ /* 0x004fe200000010ff */
[----:B------:R-:W2:Y:S01]  /*14220*/  MUFU.EX2 R35, R35 ;  /* 0x0000002300237308 */ /* 0x000ea20000000800 */
[----:B-1----:R-:W-:Y:S01]  /*14230*/  F2FP.BF16.F32.PACK_AB R10, R0, R65 ;  /* 0x00000041000a723e */ /* 0x002fe200000010ff */
[----:B------:R-:W-:Y:S01]  /*14240*/  FADD.FTZ R145, R86, R145 ;  /* 0x0000009156917221 */ /* 0x000fe20000010000 */
[----:B------:R-:W-:Y:S01]  /*14250*/  LDSM.16.MT88.4 R12, [R208+0x8400] ;  /* 0x00840000d00c783b */ /* 0x000fe20000004200 */
[----:B------:R-:W-:Y:S02]  /*14260*/  FADD.FTZ R67, R67, R72 ;  /* 0x0000004843437221 */ /* 0x000fe40000010000 */
[----:B------:R-:W-:Y:S02]  /*14270*/  FADD.FTZ R82, R82, R145 ;  /* 0x0000009152527221 */ /* 0x000fe40000010000 */
[----:B------:R-:W-:Y:S01]  /*14280*/  MUFU.EX2 R3, R3 ;  /* 0x0000000300037308 */ /* 0x000fe20000000800 */
[----:B------:R-:W-:Y:S01]  /*14290*/  FADD.FTZ R66, R66, R67 ;  /* 0x0000004342427221 */ /* 0x000fe20000010000 */
[----:B------:R-:W-:-:S03]  /*142a0*/  FADD.FTZ R87, R87, R82 ;  /* 0x0000005257577221 */ /* 0x000fc60000010000 */
[----:B------:R-:W-:Y:S01]  /*142b0*/  FADD.FTZ R65, R65, R66 ;  /* 0x0000004241417221 */ /* 0x000fe20000010000 */
[----:B------:R-:W-:Y:S02]  /*142c0*/  FADD.FTZ R78, R78, R87 ;  /* 0x000000574e4e7221 */ /* 0x000fe40000010000 */
[----:B------:R-:W1:Y:S01]  /*142d0*/  MUFU.EX2 R100, R100 ;  /* 0x0000006400647308 */ /* 0x000e620000000800 */
[----:B--2---:R-:W-:Y:S01]  /*142e0*/  F2FP.BF16.F32.PACK_AB R9, R35, R34 ;  /* 0x000000222309723e */ /* 0x004fe200000010ff */
[----:B------:R-:W-:Y:S01]  /*142f0*/  FADD.FTZ R79, R79, R78 ;  /* 0x0000004e4f4f7221 */ /* 0x000fe20000010000 */
[----:B------:R-:W-:-:S03]  /*14300*/  FADD.FTZ R0, R0, R65 ;  /* 0x0000004100007221 */ /* 0x000fc60000010000 */
[----:B------:R-:W-:Y:S02]  /*14310*/  FADD.FTZ R142, R142, R79 ;  /* 0x0000004f8e8e7221 */ /* 0x000fe40000010000 */
[----:B------:R-:W-:Y:S02]  /*14320*/  MUFU.EX2 R133, R133 ;  /* 0x0000008500857308 */ /* 0x000fe40000000800 */
[----:B------:R-:W-:-:S04]  /*14330*/  FADD.FTZ R77, R77, R142 ;  /* 0x0000008e4d4d7221 */ /* 0x000fc80000010000 */
        /* <DEDUP_REMOVED lines=19> */
[----:B------:R-:W4:Y:S01]  /*14470*/  LDSM.16.MT88.4 R20, [R208+0x8800] ;  /* 0x00880000d014783b */ /* 0x000f220000004200 */
[----:B------:R-:W5:Y:S01]  /*14480*/  MUFU.EX2 R44, R44 ;  /* 0x0000002c002c7308 */ /* 0x000f620000000800 */
[----:B--2---:R-:W-:Y:S01]  /*14490*/  F2FP.BF16.F32.PACK_AB R8, R106, R133 ;  /* 0x000000856a08723e */ /* 0x004fe200000010ff */
[----:B------:R-:W-:Y:S01]  /*144a0*/  FADD.FTZ R51, R51, R50 ;  /* 0x0000003233337221 */ /* 0x000fe20000010000 */
[----:B---3--:R-:W-:Y:S01]  /*144b0*/  F2FP.BF16.F32.PACK_AB R10, R140, R101 ;  /* 0x000000658c0a723e */ /* 0x008fe200000010ff */
[----:B------:R-:W-:Y:S01]  /*144c0*/  FADD.FTZ R133, R133, R0 ;  /* 0x0000000085857221 */ /* 0x000fe20000010000 */
[----:B------:R-:W-:-:S03]  /*144d0*/  MOV R0, R152 ;  /* 0x0000009800007202 */ /* 0x000fc60000000f00 */
[----:B------:R-:W-:Y:S01]  /*144e0*/  MUFU.EX2 R45, R45 ;  /* 0x0000002d002d7308 */ /* 0x000fe20000000800 */
[----:B------:R-:W-:-:S04]  /*144f0*/  FADD.FTZ R106, R106, R133 ;  /* 0x000000856a6a7221 */ /* 0x000fc80000010000 */
[----:B------:R-:W-:-:S03]  /*14500*/  FADD.FTZ R101, R101, R106 ;  /* 0x0000006a65657221 */ /* 0x000fc60000010000 */
[----:B------:R-:W2:Y:S01]  /*14510*/  MUFU.EX2 R56, R56 ;  /* 0x0000003800387308 */ /* 0x000ea20000000800 */
[----:B-----5:R-:W-:Y:S01]  /*14520*/  F2FP.BF16.F32.PACK_AB R9, R44, R33 ;  /* 0x000000212c09723e */ /* 0x020fe200000010ff */
[----:B------:R-:W-:-:S06]  /*14530*/  FADD.FTZ R140, R140, R101 ;  /* 0x000000658c8c7221 */ /* 0x000fcc0000010000 */
[----:B------:R-:W-:Y:S08]  /*14540*/  MUFU.EX2 R83, R83 ;  /* 0x0000005300537308 */ /* 0x000ff00000000800 */
[----:B------:R-:W3:Y:S01]  /*14550*/  MUFU.EX2 R76, R76 ;  /* 0x0000004c004c7308 */ /* 0x000ee20000000800 */
[----:B--2---:R-:W-:-:S07]  /*14560*/  F2FP.BF16.F32.PACK_AB R11, R56, R45 ;  /* 0x0000002d380b723e */ /* 0x004fce00000010ff */
[----:B------:R-:W-:Y:S01]  /*14570*/  MUFU.EX2 R69, R69 ;  /* 0x0000004500457308 */ /* 0x000fe20000000800 */
[----:B-1----:R-:W-:Y:S01]  /*14580*/  HMMA.16816.F32.BF16 R136, R8, R28, R136 ;  /* 0x0000001c0888723c */ /* 0x002fe20000041888 */
[----:B------:R-:W-:-:S04]  /*14590*/  FADD.FTZ R28, R48, R51 ;  /* 0x00000033301c7221 */ /* 0x000fc80000010000 */
[----:B------:R-:W-:Y:S02]  /*145a0*/  FADD.FTZ R28, R49, R28 ;  /* 0x0000001c311c7221 */ /* 0x000fe40000010000 */
[----:B------:R-:W1:Y:S01]  /*145b0*/  MUFU.EX2 R2, R2 ;  /* 0x0000000200027308 */ /* 0x000e620000000800 */
[C---:B------:R-:W-:Y:S01]  /*145c0*/  HMMA.16816.F32.BF16 R16, R8.reuse, R12, R16 ;  /* 0x0000000c0810723c */ /* 0x040fe20000041810 */
[----:B------:R-:W-:Y:S01]  /*145d0*/  FADD.FTZ R49, R63, R28 ;  /* 0x0000001c3f317221 */ /* 0x000fe20000010000 */
[----:B---3--:R-:W-:Y:S01]  /*145e0*/  F2FP.BF16.F32.PACK_AB R28, R76, R83 ;  /* 0x000000534c1c723e */ /* 0x008fe200000010ff */
[----:B------:R-:W-:Y:S02]  /*145f0*/  FADD.FTZ R83, R83, R140 ;  /* 0x0000008c53537221 */ /* 0x000fe40000010000 */
[----:B------:R-:W-:Y:S02]  /*14600*/  FADD.FTZ R49, R42, R49 ;  /* 0x000000312a317221 */ /* 0x000fe40000010000 */
[----:B------:R-:W-:Y:S01]  /*14610*/  MUFU.EX2 R39, R39 ;  /* 0x0000002700277308 */ /* 0x000fe20000000800 */
[----:B------:R-:W-:Y:S01]  /*14620*/  HMMA.16816.F32.BF16 R4, R8, R14, R4 ;  /* 0x0000000e0804723c */ /* 0x000fe20000041804 */
[----:B------:R-:W2:Y:S01]  /*14630*/  LDSM.16.MT88.4 R12, [R151+0x3800] ;  /* 0x00380000970c783b */ /* 0x000ea20000004200 */
[----:B------:R-:W-:Y:S01]  /*14640*/  FADD.FTZ R40, R40, R49 ;  /* 0x0000003128287221 */ /* 0x000fe20000010000 */
[----:B------:R-:W-:-:S03]  /*14650*/  FADD.FTZ R76, R76, R83 ;  /* 0x000000534c4c7221 */ /* 0x000fc60000010000 */
[----:B------:R-:W-:Y:S01]  /*14660*/  FADD.FTZ R41, R41, R40 ;  /* 0x0000002829297221 */ /* 0x000fe20000010000 */
[----:B------:R-:W3:Y:S01]  /*14670*/  MUFU.EX2 R36, R36 ;  /* 0x0000002400247308 */ /* 0x000ee20000000800 */
[----:B------:R-:W-:Y:S01]  /*14680*/  HMMA.16816.F32.BF16 R24, R8, R30, R24 ;  /* 0x0000001e0818723c */ /* 0x000fe20000041818 */
[----:B-1----:R-:W-:Y:S01]  /*14690*/  F2FP.BF16.F32.PACK_AB R30, R2, R69 ;  /* 0x00000045021e723e */ /* 0x002fe200000010ff */
[----:B------:R-:W-:Y:S01]  /*146a0*/  FADD.FTZ R34, R34, R41 ;  /* 0x0000002922227221 */ /* 0x000fe20000010000 */
[----:B------:R-:W1:Y:S01]  /*146b0*/  LDSM.16.MT88.4 R8, [R208+0x8c00] ;  /* 0x008c0000d008783b */ /* 0x000e620000004200 */
[----:B------:R-:W-:Y:S02]  /*146c0*/  FADD.FTZ R69, R69, R76 ;  /* 0x0000004c45457221 */ /* 0x000fe40000010000 */
[----:B------:R-:W-:Y:S01]  /*146d0*/  FADD.FTZ R34, R35, R34 ;  /* 0x0000002223227221 */ /* 0x000fe20000010000 */
[----:B------:R-:W-:Y:S01]  /*146e0*/  MUFU.EX2 R37, R37 ;  /* 0x0000002500257308 */ /* 0x000fe20000000800 */
[----:B------:R-:W-:Y:S01]  /*146f0*/  FADD.FTZ R69, R2, R69 ;  /* 0x0000004502457221 */ /* 0x000fe20000010000 */
[----:B------:R-:W-:Y:S01]  /*14700*/  MOV R2, R153 ;  /* 0x0000009900027202 */ /* 0x000fe20000000f00 */
[----:B------:R-:W-:-:S04]  /*14710*/  FADD.FTZ R3, R3, R34 ;  /* 0x0000002203037221 */ /* 0x000fc80000010000 */
[----:B------:R-:W-:Y:S01]  /*14720*/  FADD.FTZ R100, R100, R3 ;  /* 0x0000000364647221 */ /* 0x000fe20000010000 */
[----:B------:R-:W5:Y:S01]  /*14730*/  MUFU.EX2 R46, R46 ;  /* 0x0000002e002e7308 */ /* 0x000f620000000800 */
[----:B---3--:R-:W-:Y:S02]  /*14740*/  F2FP.BF16.F32.PACK_AB R29, R36, R39 ;  /* 0x00000027241d723e */ /* 0x008fe400000010ff */
[----:B------:R-:W-:-:S04]  /*14750*/  FADD.FTZ R33, R33, R100 ;  /* 0x0000006421217221 */ /* 0x000fc80000010000 */
[----:B------:R-:W-:Y:S01]  /*14760*/  FADD.FTZ R44, R44, R33 ;  /* 0x000000212c2c7221 */ /* 0x000fe20000010000 */
[----:B------:R-:W-:Y:S03]  /*14770*/  MUFU.EX2 R32, R32 ;  /* 0x0000002000207308 */ /* 0x000fe60000000800 */
[----:B------:R-:W-:-:S04]  /*14780*/  FADD.FTZ R45, R45, R44 ;  /* 0x0000002c2d2d7221 */ /* 0x000fc80000010000 */
[----:B------:R-:W-:Y:S01]  /*14790*/  FADD.FTZ R56, R56, R45 ;  /* 0x0000002d38387221 */ /* 0x000fe20000010000 */
[----:B------:R-:W3:Y:S01]  /*147a0*/  MUFU.EX2 R43, R43 ;  /* 0x0000002b002b7308 */ /* 0x000ee20000000800 */
[----:B-----5:R-:W-:Y:S02]  /*147b0*/  F2FP.BF16.F32.PACK_AB R31, R46, R37 ;  /* 0x000000252e1f723e */ /* 0x020fe400000010ff */
[----:B------:R-:W-:-:S04]  /*147c0*/  FADD.FTZ R39, R39, R56 ;  /* 0x0000003827277221 */ /* 0x000fc80000010000 */
[----:B------:R-:W-:Y:S01]  /*147d0*/  FADD.FTZ R36, R36, R39 ;  /* 0x0000002724247221 */ /* 0x000fe20000010000 */
[----:B----4-:R-:W-:Y:S01]  /*147e0*/  HMMA.16816.F32.BF16 R16, R28, R20, R16 ;  /* 0x000000141c10723c */ /* 0x010fe20000041810 */
[----:B------:R-:W-:Y:S02]  /*147f0*/  MUFU.EX2 R38, R38 ;  /* 0x0000002600267308 */ /* 0x000fe40000000800 */
[----:B------:R-:W-:-:S04]  /*14800*/  FADD.FTZ R37, R37, R36 ;  /* 0x0000002425257221 */ /* 0x000fc80000010000 */
[----:B------:R-:W-:Y:S01]  /*14810*/  FADD.FTZ R46, R46, R37 ;  /* 0x000000252e2e7221 */ /* 0x000fe20000010000 */
[----:B------:R-:W-:Y:S01]  /*14820*/  HMMA.16816.F32.BF16 R20, R28, R22, R4 ;  /* 0x000000161c14723c */ /* 0x000fe20000041804 */
[----:B------:R-:W4:Y:S01]  /*14830*/  LDSM.16.MT88.4 R4, [R151+0x3c00] ;  /* 0x003c00009704783b */ /* 0x000f220000004200 */
[----:B------:R-:W5:Y:S01]  /*14840*/  MUFU.EX2 R231, R231 ;  /* 0x000000e700e77308 */ /* 0x000f620000000800 */
[----:B---3--:R-:W-:Y:S01]  /*14850*/  F2FP.BF16.F32.PACK_AB R132, R43, R32 ;  /* 0x000000202b84723e */ /* 0x008fe200000010ff */
[----:B------:R-:W-:-:S04]  /*14860*/  FADD.FTZ R32, R32, R69 ;  /* 0x0000004520207221 */ /* 0x000fc80000010000 */
[C---:B--2---:R-:W-:Y:S01]  /*14870*/  HMMA.16816.F32.BF16 R136, R28.reuse, R12, R136 ;  /* 0x0000000c1c88723c */ /* 0x044fe20000041888 */
[----:B------:R-:W-:Y:S01]  /*14880*/  FADD.FTZ R43, R43, R32 ;  /* 0x000000202b2b7221 */ /* 0x000fe20000010000 */
[----:B------:R-:W-:Y:S06]  /*14890*/  MUFU.EX2 R47, R47 ;  /* 0x0000002f002f7308 */ /* 0x000fec0000000800 */
[----:B------:R-:W-:Y:S02]  /*148a0*/  HMMA.16816.F32.BF16 R24, R28, R14, R24 ;  /* 0x0000000e1c18723c */ /* 0x000fe40000041818 */
[----:B------:R-:W2:Y:S01]  /*148b0*/  MUFU.EX2 R42, R53 ;  /* 0x00000035002a7308 */ /* 0x000ea20000000800 */
[----:B-----5:R-:W-:Y:S01]  /*148c0*/  F2FP.BF16.F32.PACK_AB R134, R231, R38 ;  /* 0x00000026e786723e */ /* 0x020fe200000010ff */
[----:B------:R-:W-:-:S04]  /*148d0*/  FADD.FTZ R38, R38, R43 ;  /* 0x0000002b26267221 */ /* 0x000fc80000010000 */
[----:B------:R-:W-:Y:S02]  /*148e0*/  FADD.FTZ R231, R231, R38 ;  /* 0x00000026e7e77221 */ /* 0x000fe40000010000 */
        /* <DEDUP_REMOVED lines=8> */
[C---:B-1----:R-:W-:Y:S08]  /*14970*/  HMMA.16816.F32.BF16 R144, R132.reuse, R8, R16 ;  /* 0x000000088490723c */ /* 0x042ff00000041810 */
[C---:B------:R-:W-:Y:S08]  /*14980*/  HMMA.16816.F32.BF16 R140, R132.reuse, R10, R20 ;  /* 0x0000000a848c723c */ /* 0x040ff00000041814 */
[C---:B----4-:R-:W-:Y:S08]  /*14990*/  HMMA.16816.F32.BF16 R136, R132.reuse, R4, R136 ;  /* 0x000000048488723c */ /* 0x050ff00000041888 */
[----:B------:R-:W-:-:S15]  /*149a0*/  HMMA.16816.F32.BF16 R132, R132, R6, R24 ;  /* 0x000000068484723c */ /* 0x000fde0000041818 */
[----:B------:R-:W-:-:S05]  /*149b0*/  NOP ;  /* 0x0000000000007918 */ /* 0x000fca0000000000 */
.L_x_767:
        /* <DEDUP_REMOVED lines=15> */
.L_x_777:
[----:B------:R-:W-:Y:S01]  /*14ab0*/  @!P3 IADD3 R5, P0, PT, RZ, -R227, RZ ;  /* 0x800000e3ff05b210 */ /* 0x000fe20007f1e0ff */
[----:B------:R-:W5:Y:S01]  /*14ac0*/  @!P3 LDC R32, c[0x0][0x3c0] ;  /* 0x0000f000ff20bb82 */ /* 0x000f620000000800 */
[----:B------:R-:W-:Y:S07]  /*14ad0*/  DEPBAR.LE SB0, 0x0 ;  /* 0x000080000000791a */ /* 0x000fee0000000000 */
[----:B------:R-:W-:Y:S01]  /*14ae0*/  BAR.SYNC.DEFER_BLOCKING 0x0 ;  /* 0x0000000000007b1d */ /* 0x000fe20000010000 */
[----:B-1----:R-:W-:Y:S01]  /*14af0*/  ISETP.GE.AND P1, PT, R148, UR5, PT ;  /* 0x0000000594007c0c */ /* 0x002fe2000bf26270 */
[----:B------:R-:W-:Y:S02]  /*14b00*/  IMAD.MOV.U32 R2, RZ, RZ, R218 ;  /* 0x000000ffff027224 */ /* 0x000fe400078e00da */
[----:B------:R-:W-:Y:S02]  /*14b10*/  IMAD.MOV.U32 R0, RZ, RZ, R219 ;  /* 0x000000ffff007224 */ /* 0x000fe400078e00db */
[----:B-----5:R-:W-:Y:S04]  /*14b20*/  @!P3 IMAD.SHL.U32 R4, R32, 0x100, RZ ;  /* 0x000001002004b824 */ /* 0x020fe800078e00ff */
[----:B------:R-:W-:Y:S01]  /*14b30*/  @!P3 IMAD.X R4, RZ, RZ, ~R4, P0 ;  /* 0x000000ffff04b224 */ /* 0x000fe200000e0e04 */
[----:B------:R-:W1:Y:S04]  /*14b40*/  LDC R35, c[0x0][0x3c4] ;  /* 0x0000f100ff237b82 */ /* 0x000e680000000800 */
[----:B------:R-:W-:Y:S04]  /*14b50*/  @!P3 SHF.R.S64 R5, R5, 0x1f, R4 ;  /* 0x0000001f0505b819 */ /* 0x000fe80000001004 */
        /* <DEDUP_REMOVED lines=10> */
[----:B------:R-:W5:Y:S02]  /*14c00*/  I2F.RP R6, R5 ;  /* 0x0000000500067306 */ /* 0x000f640000209400 */
[----:B------:R-:W-:Y:S08]  /*14c10*/  ISETP.GE.AND P6, PT, R7, RZ, PT ;  /* 0x000000ff0700720c */ /* 0x000ff00003fc6270 */
        /* <DEDUP_REMOVED lines=17> */
[----:B------:R-:W-:Y:S02]  /*14d30*/  @!P0 VIADD R11, R11, 0x1 ;  /* 0x000000010b0b8836 */ /* 0x000fe40000000000 */
[-C--:B------:R-:W-:Y:S01]  /*14d40*/  ISETP.GE.U32.AND P4, PT, R8, R5.reuse, PT ;  /* 0x000000050800720c */ /* 0x080fe20003f86070 */
[----:B------:R-:W-:Y:S01]  /*14d50*/  @!P2 VIADD R12, R12, 0x1 ;  /* 0x000000010c0ca836 */ /* 0x000fe20000000000 */
[----:B------:R-:W-:Y:S02]  /*14d60*/  ISETP.GE.U32.AND P5, PT, R9, R5, PT ;  /* 0x000000050900720c */ /* 0x000fe40003fa6070 */
[-C--:B------:R-:W-:Y:S02]  /*14d70*/  LOP3.LUT R5, R229, R4.reuse, RZ, 0x3c, !PT ;  /* 0x00000004e5057212 */ /* 0x080fe400078e3cff */
[----:B------:R-:W-:Y:S02]  /*14d80*/  ISETP.NE.AND P2, PT, R4, RZ, PT ;  /* 0x000000ff0400720c */ /* 0x000fe40003f45270 */
[----:B------:R-:W-:Y:S02]  /*14d90*/  ISETP.GE.AND P0, PT, R5, RZ, PT ;  /* 0x000000ff0500720c */ /* 0x000fe40003f06270 */
[----:B------:R-:W-:Y:S03]  /*14da0*/  LOP3.LUT R5, RZ, R4, RZ, 0x33, !PT ;  /* 0x00000004ff057212 */ /* 0x000fe600078e33ff */
[----:B------:R-:W-:Y:S02]  /*14db0*/  @P4 IADD3 R11, PT, PT, R11, 0x1, RZ ;  /* 0x000000010b0b4810 */ /* 0x000fe40007ffe0ff */
[----:B------:R-:W-:Y:S03]  /*14dc0*/  @P5 VIADD R12, R12, 0x1 ;  /* 0x000000010c0c5836 */ /* 0x000fe60000000000 */
        /* <DEDUP_REMOVED lines=25> */
.L_x_774:
[C---:B------:R-:W-:Y:S01]  /*14f60*/  IMAD.SHL.U32 R33, R32.reuse, 0x40, RZ ;  /* 0x0000004020217824 */ /* 0x040fe200078e00ff */
[----:B-1----:R-:W-:Y:S01]  /*14f70*/  SHF.L.U64.HI R32, R32, 0x6, R35 ;  /* 0x0000000620207819 */ /* 0x002fe20000010223 */
[----:B------:R-:W-:Y:S01]  /*14f80*/  @!PT LDS RZ, [RZ] ;  /* 0x00000000fffff984 */ /* 0x000fe20000000800 */
[----:B------:R-:W-:Y:S01]  /*14f90*/  @!PT LDS RZ, [RZ] ;  /* 0x00000000fffff984 */ /* 0x000fe20000000800 */
[----:B------:R-:W-:Y:S01]  /*14fa0*/  @!PT LDS RZ, [RZ] ;  /* 0x00000000fffff984 */ /* 0x000fe20000000800 */
[----:B------:R-:W-:Y:S01]  /*14fb0*/  @!P1 LDGSTS.E.BYPASS.LTC128B.128 [R225+0x5000], desc[UR6][R218.64] ;  /* 0x05000000dae19fae */ /* 0x000fe2000b981a06 */
[----:B------:R-:W-:Y:S02]  /*14fc0*/  IMAD.MOV.U32 R0, RZ, RZ, 0x20 ;  /* 0x00000020ff007424 */ /* 0x000fe400078e00ff */
[----:B------:R-:W-:Y:S01]  /*14fd0*/  IADD3 R34, P0, PT, R33, R218, RZ ;  /* 0x000000da21227210 */ /* 0x000fe20007f1e0ff */
[----:B------:R-:W-:Y:S03]  /*14fe0*/  @P1 STS.128 [R225+0x5000], RZ ;  /* 0x005000ffe1001388 */ /* 0x000fe60000000c00 */
[-C--:B------:R-:W-:Y:S01]  /*14ff0*/  IADD3 R40, P2, PT, R34, R33.reuse, RZ ;  /* 0x0000002122287210 */ /* 0x080fe20007f5e0ff */
[----:B------:R-:W-:Y:S01]  /*15000*/  IMAD.X R35, R32, 0x1, R219, P0 ;  /* 0x0000000120237824 */ /* 0x000fe200000e06db */
[----:B------:R-:W1:Y:S02]  /*15010*/  S2R R211, SR_TID.X ;  /* 0x0000000000d37919 */ /* 0x000e640000002100 */
[-C--:B------:R-:W-:Y:S01]  /*15020*/  IADD3 R38, P0, PT, R40, R33.reuse, RZ ;  /* 0x0000002128267210 */ /* 0x080fe20007f1e0ff */
[--C-:B------:R-:W-:Y:S01]  /*15030*/  IMAD.X R41, R35, 0x1, R32.reuse, P2 ;  /* 0x0000000123297824 */ /* 0x100fe200010e0620 */
[----:B------:R-:W-:Y:S01]  /*15040*/  @!PT LDS RZ, [RZ] ;  /* 0x00000000fffff984 */ /* 0x000fe20000000800 */
[----:B------:R-:W-:Y:S01]  /*15050*/  @!PT LDS RZ, [RZ] ;  /* 0x00000000fffff984 */ /* 0x000fe20000000800 */
[----:B------:R-:W-:Y:S01]  /*15060*/  @!PT LDS RZ, [RZ] ;  /* 0x00000000fffff984 */ /* 0x000fe20000000800 */
[----:B------:R5:W-:Y:S02]  /*15070*/  @!P1 LDGSTS.E.BYPASS.LTC128B.128 [R225+0x5800], desc[UR6][R34.64] ;  /* 0x0580000022e19fae */ /* 0x000be4000b981a06 */
[-C--:B------:R-:W-:Y:S01]  /*15080*/  IADD3 R36, P2, PT, R38, R33.reuse, RZ ;  /* 0x0000002126247210 */ /* 0x080fe20007f5e0ff */
[--C-:B------:R-:W-:Y:S01]  /*15090*/  IMAD.X R39, R41, 0x1, R32.reuse, P0 ;  /* 0x0000000129277824 */ /* 0x100fe200000e0620 */
[----:B------:R-:W-:Y:S02]  /*150a0*/  @P1 STS.128 [R225+0x5800], RZ ;  /* 0x005800ffe1001388 */ /* 0x000fe40000000c00 */
[-C--:B------:R-:W-:Y:S01]  /*150b0*/  IADD3 R44, P0, PT, R36, R33.reuse, RZ ;  /* 0x00000021242c7210 */ /* 0x080fe20007f1e0ff */
[--C-:B------:R-:W-:Y:S01]  /*150c0*/  IMAD.X R37, R39, 0x1, R32.reuse, P2 ;  /* 0x0000000127257824 */ /* 0x100fe200010e0620 */
[----:B------:R-:W-:Y:S01]  /*150d0*/  @!PT LDS RZ, [RZ] ;  /* 0x00000000fffff984 */ /* 0x000fe20000000800 */
[----:B------:R-:W-:Y:S01]  /*150e0*/  @!PT LDS RZ, [RZ] ;  /* 0x00000000fffff984 */ /* 0x000fe20000000800 */
[----:B------:R-:W-:Y:S01]  /*150f0*/  @!PT LDS RZ, [RZ] ;  /* 0x00000000fffff984 */ /* 0x000fe20000000800 */
[----:B------:R-:W-:Y:S02]  /*15100*/  @!P1 LDGSTS.E.BYPASS.LTC128B.128 [R225+0x6000], desc[UR6][R40.64] ;  /* 0x0600000028e19fae */ /* 0x000fe4000b981a06 */
[-C--:B------:R-:W-:Y:S01]  /*15110*/  IADD3 R42, P2, PT, R44, R33.reuse, RZ ;  /* 0x000000212c2a7210 */ /* 0x080fe20007f5e0ff */
[--C-:B------:R-:W-:Y:S01]  /*15120*/  IMAD.X R45, R37, 0x1, R32.reuse, P0 ;  /* 0x00000001252d7824 */ /* 0x100fe200000e0620 */
[----:B------:R-:W-:Y:S02]  /*15130*/  @P1 STS.128 [R225+0x6000], RZ ;  /* 0x006000ffe1001388 */ /* 0x000fe40000000c00 */
[----:B------:R-:W-:Y:S01]  /*15140*/  @!P1 IADD3 R46, P0, PT, R42, R33, RZ ;  /* 0x000000212a2e9210 */ /* 0x000fe20007f1e0ff */
[--C-:B------:R-:W-:Y:S01]  /*15150*/  IMAD.X R43, R45, 0x1, R32.reuse, P2 ;  /* 0x000000012d2b7824 */ /* 0x100fe200010e0620 */
[----:B------:R-:W-:Y:S01]  /*15160*/  @!PT LDS RZ, [RZ] ;  /* 0x00000000fffff984 */ /* 0x000fe20000000800 */
[----:B------:R-:W-:Y:S01]  /*15170*/  @!PT LDS RZ, [RZ] ;  /* 0x00000000fffff984 */ /* 0x000fe20000000800 */
[----:B------:R-:W-:Y:S01]  /*15180*/  @!PT LDS RZ, [RZ] ;  /* 0x00000000fffff984 */ /* 0x000fe20000000800 */
[----:B------:R-:W-:Y:S03]  /*15190*/  @!P1 LDGSTS.E.BYPASS.LTC128B.128 [R225+0x6800], desc[UR6][R38.64] ;  /* 0x0680000026e19fae */ /* 0x000fe6000b981a06 */
[----:B------:R-:W-:Y:S01]  /*151a0*/  @!P1 IMAD.X R47, R43, 0x1, R32, P0 ;  /* 0x000000012b2f9824 */ /* 0x000fe200000e0620 */
[----:B------:R-:W-:Y:S04]  /*151b0*/  @P1 STS.128 [R225+0x6800], RZ ;  /* 0x006800ffe1001388 */ /* 0x000fe80000000c00 */
[----:B------:R-:W-:Y:S01]  /*151c0*/  @!PT LDS RZ, [RZ] ;  /* 0x00000000fffff984 */ /* 0x000fe20000000800 */
[----:B------:R-:W-:Y:S01]  /*151d0*/  @!PT LDS RZ, [RZ] ;  /* 0x00000000fffff984 */ /* 0x000fe20000000800 */
[----:B------:R-:W-:Y:S01]  /*151e0*/  @!PT LDS RZ, [RZ] ;  /* 0x00000000fffff984 */ /* 0x000fe20000000800 */
[----:B------:R2:W-:Y:S04]  /*151f0*/  @!P1 LDGSTS.E.BYPASS.LTC128B.128 [R225+0x7000], desc[UR6][R36.64] ;  /* 0x0700000024e19fae */ /* 0x0005e8000b981a06 */
[----:B------:R-:W-:Y:S01]  /*15200*/  @P1 STS.128 [R225+0x7000], RZ ;  /* 0x007000ffe1001388 */ /* 0x000fe20000000c00 */
[----:B-1----:R-:W-:Y:S03]  /*15210*/  LOP3.LUT P0, R232, R211, 0x4, RZ, 0xc0, !PT ;  /* 0x00000004d3e87812 */ /* 0x002fe6000780c0ff */
[----:B------:R-:W-:Y:S01]  /*15220*/  @!PT LDS RZ, [RZ] ;  /* 0x00000000fffff984 */ /* 0x000fe20000000800 */
[----:B------:R-:W-:Y:S01]  /*15230*/  @!PT LDS RZ, [RZ] ;  /* 0x00000000fffff984 */ /* 0x000fe20000000800 */
[----:B------:R-:W-:Y:S01]  /*15240*/  @!PT LDS RZ, [RZ] ;  /* 0x00000000fffff984 */ /* 0x000fe20000000800 */
[----:B------:R-:W-:Y:S01]  /*15250*/  @!P1 LDGSTS.E.BYPASS.LTC128B.128 [R225+0x7800], desc[UR6][R44.64] ;  /* 0x078000002ce19fae */ /* 0x000fe2000b981a06 */
[----:B------:R-:W-:Y:S02]  /*15260*/  SEL R0, R0, 0xffffffe0, !P0 ;  /* 0xffffffe000007807 */ /* 0x000fe40004000000 */
[----:B------:R-:W-:Y:S01]  /*15270*/  ISETP.NE.AND P0, PT, R228, 0x1, PT ;  /* 0x00000001e400780c */ /* 0x000fe20003f05270 */
        /* <DEDUP_REMOVED lines=12> */
[----:B------:R-:W4:Y:S04]  /*15340*/  LDSM.16.M88.4 R156, [R209+0x1000] ;  /* 0x00100000d19c783b */ /* 0x000f280000000200 */
[----:B------:R-:W5:Y:S04]  /*15350*/  LDSM.16.M88.4 R160, [R209+0x1400] ;  /* 0x00140000d1a0783b */ /* 0x000f680000000200 */
[----:B------:R-:W2:Y:S04]  /*15360*/  LDSM.16.M88.4 R164, [R209+0x1800] ;  /* 0x00180000d1a4783b */ /* 0x000ea80000000200 */
[----:B------:R-:W0:Y:S04]  /*15370*/  LDGDEPBAR ;  /* 0x00000000000079af */ /* 0x000e280000000000 */
[----:B------:R-:W1:Y:S04]  /*15380*/  LDSM.16.M88.4 R168, [R209+0x1c00] ;  /* 0x001c0000d1a8783b */ /* 0x000e680000000200 */
[----:B------:R-:W-:Y:S04]  /*15390*/  LDSM.16.M88.4 R172, [R209+0x2c00] ;  /* 0x002c0000d1ac783b */ /* 0x000fe80000000200 */
[----:B------:R-:W-:Y:S04]  /*153a0*/  LDSM.16.M88.4 R176, [R209+0x3000] ;  /* 0x00300000d1b0783b */ /* 0x000fe80000000200 */
[----:B------:R-:W-:Y:S04]  /*153b0*/  LDSM.16.M88.4 R180, [R209+0x3400] ;  /* 0x00340000d1b4783b */ /* 0x000fe80000000200 */
[----:B------:R-:W-:Y:S04]  /*153c0*/  LDSM.16.M88.4 R88, [R209+0x3800] ;  /* 0x00380000d158783b */ /* 0x000fe80000000200 */
[----:B------:R-:W-:Y:S01]  /*153d0*/  LDSM.16.M88.4 R96, [R209+0x3c00] ;  /* 0x003c0000d160783b */ /* 0x000fe20000000200 */
[C---:B----4-:R-:W-:Y:S03]  /*153e0*/  HMMA.16816.F32.BF16 R4, R152.reuse, R156, RZ ;  /* 0x0000009c9804723c */ /* 0x050fe600000418ff */
[----:B------:R-:W-:Y:S04]  /*153f0*/  LDSM.16.M88.4 R104, [R209+0x4000] ;  /* 0x00400000d168783b */ /* 0x000fe80000000200 */
[----:B------:R-:W-:Y:S01]  /*15400*/  LDSM.16.M88.4 R112, [R209+0x4400] ;  /* 0x00440000d170783b */ /* 0x000fe20000000200 */
[C---:B------:R-:W-:Y:S03]  /*15410*/  HMMA.16816.F32.BF16 R8, R152.reuse, R158, RZ ;  /* 0x0000009e9808723c */ /* 0x040fe600000418ff */
[----:B------:R-:W4:Y:S04]  /*15420*/  LDSM.16.M88.4 R156, [R209+0x2000] ;  /* 0x00200000d19c783b */ /* 0x000f280000000200 */
[----:B------:R-:W-:Y:S01]  /*15430*/  LDSM.16.M88.4 R120, [R209+0x4800] ;  /* 0x00480000d178783b */ /* 0x000fe20000000200 */
[C---:B-----5:R-:W-:Y:S03]  /*15440*/  HMMA.16816.F32.BF16 R12, R152.reuse, R160, RZ ;  /* 0x000000a0980c723c */ /* 0x060fe600000418ff */
[----:B------:R-:W-:Y:S05]  /*15450*/  LDSM.16.M88.4 R128, [R209+0x4c00] ;  /* 0x004c0000d180783b */ /* 0x000fea0000000200 */
[C---:B------:R-:W-:Y:S01]  /*15460*/  HMMA.16816.F32.BF16 R16, R152.reuse, R162, RZ ;  /* 0x000000a29810723c */ /* 0x040fe200000418ff */
[----:B------:R-:W3:Y:S07]  /*15470*/  LDSM.16.M88.4 R160, [R209+0x2400] ;  /* 0x00240000d1a0783b */ /* 0x000eee0000000200 */
[C---:B--2---:R-:W-:Y:S08]  /*15480*/  HMMA.16816.F32.BF16 R20, R152.reuse, R164, RZ ;  /* 0x000000a49814723c */ /* 0x044ff000000418ff */
[C---:B------:R-:W-:Y:S01]  /*15490*/  HMMA.16816.F32.BF16 R24, R152.reuse, R166, RZ ;  /* 0x000000a69818723c */ /* 0x040fe200000418ff */
[----:B------:R-:W2:Y:S07]  /*154a0*/  LDSM.16.M88.4 R164, [R209+0x2800] ;  /* 0x00280000d1a4783b */ /* 0x000eae0000000200 */
[C---:B-1----:R-:W-:Y:S08]  /*154b0*/  HMMA.16816.F32.BF16 R28, R152.reuse, R168, RZ ;  /* 0x000000a8981c723c */ /* 0x042ff000000418ff */
[C---:B------:R-:W-:Y:S08]  /*154c0*/  HMMA.16816.F32.BF16 R32, R152.reuse, R170, RZ ;  /* 0x000000aa9820723c */ /* 0x040ff000000418ff */
[C---:B----4-:R-:W-:Y:S01]  /*154d0*/  HMMA.16816.F32.BF16 R36, R152.reuse, R156, RZ ;  /* 0x0000009c9824723c */ /* 0x050fe200000418ff */
[--C-:B------:R-:W-:Y:S02]  /*154e0*/  IMAD.IADD R156, R210, 0x1, R0.reuse ;  /* 0x00000001d29c7824 */ /* 0x100fe400078e0200 */
[----:B------:R-:W-:Y:S05]  /*154f0*/  IMAD.IADD R0, R209, 0x1, R0 ;  /* 0x00000001d1007824 */ /* 0x000fea00078e0200 */
[C---:B------:R-:W-:Y:S01]  /*15500*/  HMMA.16816.F32.BF16 R40, R152.reuse, R158, RZ ;  /* 0x0000009e9828723c */ /* 0x040fe200000418ff */
[----:B------:R-:W-:Y:S04]  /*15510*/  LDSM.16.M88.4 R156, [R156] ;  /* 0x000000009c9c783b */ /* 0x000fe80000000200 */
[----:B------:R-:W1:Y:S03]  /*15520*/  LDSM.16.M88.4 R168, [R0+0x1000] ;  /* 0x0010000000a8783b */ /* 0x000e660000000200 */
[C---:B---3--:R-:W-:Y:S01]  /*15530*/  HMMA.16816.F32.BF16 R44, R152.reuse, R160, RZ ;  /* 0x000000a0982c723c */ /* 0x048fe200000418ff */
[----:B------:R-:W-:Y:S04]  /*15540*/  LDSM.16.M88.4 R184, [R0+0x2c00] ;  /* 0x002c000000b8783b */ /* 0x000fe80000000200 */
[----:B------:R-:W-:Y:S03]  /*15550*/  LDSM.16.M88.4 R188, [R0+0x3800] ;  /* 0x0038000000bc783b */ /* 0x000fe60000000200 */
[C---:B------:R-:W-:Y:S01]  /*15560*/  HMMA.16816.F32.BF16 R48, R152.reuse, R162, RZ ;  /* 0x000000a29830723c */ /* 0x040fe200000418ff */
[----:B------:R-:W3:Y:S04]  /*15570*/  LDSM.16.M88.4 R160, [R0+0x1400] ;  /* 0x0014000000a0783b */ /* 0x000ee80000000200 */
[----:B------:R-:W-:Y:S03]  /*15580*/  LDSM.16.M88.4 R192, [R0+0x3c00] ;  /* 0x003c000000c0783b */ /* 0x000fe60000000200 */
[C---:B--2---:R-:W-:Y:S01]  /*15590*/  HMMA.16816.F32.BF16 R52, R152.reuse, R164, RZ ;  /* 0x000000a49834723c */ /* 0x044fe200000418ff */
[----:B------:R-:W-:Y:S04]  /*155a0*/  LDSM.16.M88.4 R196, [R0+0x4000] ;  /* 0x0040000000c4783b */ /* 0x000fe80000000200 */
[----:B------:R-:W-:Y:S03]  /*155b0*/  LDSM.16.M88.4 R200, [R0+0x4400] ;  /* 0x0044000000c8783b */ /* 0x000fe60000000200 */
[C---:B------:R-:W-:Y:S01]  /*155c0*/  HMMA.16816.F32.BF16 R56, R152.reuse, R166, RZ ;  /* 0x000000a69838723c */ /* 0x040fe200000418ff */
[----:B------:R-:W2:Y:S04]  /*155d0*/  LDSM.16.M88.4 R164, [R0+0x1800] ;  /* 0x0018000000a4783b */ /* 0x000ea80000000200 */
[----:B------:R-:W-:Y:S03]  /*155e0*/  LDSM.16.M88.4 R204, [R0+0x4800] ;  /* 0x0048000000cc783b */ /* 0x000fe60000000200 */
        /* <DEDUP_REMOVED lines=21> */
[----:B------:R-:W4:Y:S07]  /*15740*/  LDSM.16.M88.4 R152, [R0+0x1c00] ;  /* 0x001c00000098783b */ /* 0x000f2e0000000200 */
[C---:B-1----:R-:W-:Y:S08]  /*15750*/  HMMA.16816.F32.BF16 R4, R156.reuse, R168, R4 ;  /* 0x000000a89c04723c */ /* 0x042ff00000041804 */
[C---:B------:R-:W-:Y:S01]  /*15760*/  HMMA.16816.F32.BF16 R8, R156.reuse, R170, R8 ;  /* 0x000000aa9c08723c */ /* 0x040fe20000041808 */
[----:B------:R-:W1:Y:S07]  /*15770*/  LDSM.16.M88.4 R168, [R0+0x3000] ;  /* 0x0030000000a8783b */ /* 0x000e6e0000000200 */
[C---:B---3--:R-:W-:Y:S08]  /*15780*/  HMMA.16816.F32.BF16 R12, R156.reuse, R160, R12 ;  /* 0x000000a09c0c723c */ /* 0x048ff0000004180c */
[C---:B------:R-:W-:Y:S01]  /*15790*/  HMMA.16816.F32.BF16 R16, R156.reuse, R162, R16 ;  /* 0x000000a29c10723c */ /* 0x040fe20000041810 */
[----:B------:R-:W3:Y:S07]  /*157a0*/  LDSM.16.M88.4 R160, [R0+0x3400] ;  /* 0x0034000000a0783b */ /* 0x000eee0000000200 */
[C---:B--2---:R-:W-:Y:S08]  /*157b0*/  HMMA.16816.F32.BF16 R20, R156.reuse, R164, R20 ;  /* 0x000000a49c14723c */ /* 0x044ff00000041814 */
[C---:B------:R-:W-:Y:S01]  /*157c0*/  HMMA.16816.F32.BF16 R24, R156.reuse, R166, R24 ;  /* 0x000000a69c18723c */ /* 0x040fe20000041818 */
[----:B------:R-:W2:Y:S01]  /*157d0*/  LDSM.16.M88.4 R164, [R0+0x4c00] ;  /* 0x004c000000a4783b */ /* 0x000ea20000000200 */
        /* <DEDUP_REMOVED lines=14> */
[C---:B---3--:R-:W-:Y:S08]  /*158c0*/  HMMA.16816.F32.BF16 R76, R156.reuse, R160, R76 ;  /* 0x000000a09c4c723c */ /* 0x048ff0000004184c */
        /* <DEDUP_REMOVED lines=12> */
[----:B------:R-:W-:Y:S01]  /*15990*/  HMMA.16816.F32.BF16 R128, R156, R166, R128 ;  /* 0x000000a69c80723c */ /* 0x000fe20000041880 */
[----:B------:R-:W-:Y:S08]  /*159a0*/  @!UPT UIADD3 URZ, UPT, UPT, URZ, URZ, URZ ;  /* 0x000000fffffff290 */ /* 0x000ff0000fffe0ff */
[----:B------:R-:W-:Y:S11]  /*159b0*/  @!P0 BRA `(.L_x_775) ;  /* 0x0000000800208947 */ /* 0x000ff60003800000 */
        /* <DEDUP_REMOVED lines=25> */
[----:B------:R-:W1:Y:S01]  /*15b50*/  F2I.FTZ.U32.TRUNC.NTZ R157, R156 ;  /* 0x0000009c009d7305 */ /* 0x000e62000021f000 */
[----:B------:R-:W-:Y:S01]  /*15b60*/  ISETP.GE.AND P6, PT, R161, RZ, PT ;  /* 0x000000ffa100720c */ /* 0x000fe20003fc6270 */
        /* <DEDUP_REMOVED lines=19> */
[----:B------:R-:W-:Y:S01]  /*15ca0*/  ISETP.GE.U32.AND P4, PT, R150, R2, PT ;  /* 0x000000029600720c */ /* 0x000fe20003f86070 */
[----:B------:R-:W1:Y:S01]  /*15cb0*/  LDC.64 R152, c[0x0][0x3b8] ;  /* 0x0000ee00ff987b82 */ /* 0x000e620000000a00 */
[----:B------:R-:W-:Y:S09]  /*15cc0*/  ISETP.NE.AND P2, PT, R0, RZ, PT ;  /* 0x000000ff0000720c */ /* 0x000ff20003f45270 */
[----:B------:R-:W-:Y:S02]  /*15cd0*/  @P5 IADD3 R156, PT, PT, R156, 0x1, RZ ;  /* 0x000000019c9c5810 */ /* 0x000fe40007ffe0ff */
[----:B------:R-:W-:Y:S03]  /*15ce0*/  @P4 VIADD R154, R154, 0x1 ;  /* 0x000000019a9a4836 */ /* 0x000fe60000000000 */
        /* <DEDUP_REMOVED lines=25> */
.L_x_776:
[C---:B------:R-:W-:Y:S01]  /*15e80*/  IMAD.SHL.U32 R2, R152.reuse, 0x20, RZ ;  /* 0x0000002098027824 */ /* 0x040fe200078e00ff */
[C---:B------:R-:W-:Y:S01]  /*15e90*/  SHF.L.U64.HI R150, R152.reuse, 0x5, R155 ;  /* 0x0000000598967819 */ /* 0x040fe2000001029b */
[----:B------:R-:W-:Y:S02]  /*15ea0*/  @!P1 IMAD.MOV.U32 R217, RZ, RZ, R215 ;  /* 0x000000ffffd99224 */ /* 0x000fe400078e00d7 */
[----:B------:R-:W-:Y:S01]  /*15eb0*/  IMAD.SHL.U32 R0, R152, 0x40, RZ ;  /* 0x0000004098007824 */ /* 0x000fe200078e00ff */
[----:B------:R-:W-:Y:S02]  /*15ec0*/  LEA R154, P2, R2, R216, 0x1 ;  /* 0x000000d8029a7211 */ /* 0x000fe400078408ff */
[----:B------:R-:W-:Y:S01]  /*15ed0*/  @!PT LDS RZ, [RZ] ;  /* 0x00000000fffff984 */ /* 0x000fe20000000800 */
[----:B------:R-:W-:Y:S01]  /*15ee0*/  @!PT LDS RZ, [RZ] ;  /* 0x00000000fffff984 */ /* 0x000fe20000000800 */
[----:B------:R-:W-:Y:S01]  /*15ef0*/  @!PT LDS RZ, [RZ] ;  /* 0x00000000fffff984 */ /* 0x000fe20000000800 */
[----:B------:R1:W-:Y:S01]  /*15f00*/  @!P1 LDGSTS.E.BYPASS.LTC128B.128 [R225+0x1000], desc[UR6][R216.64] ;  /* 0x01000000d8e19fae */ /* 0x0003e2000b981a06 */
[----:B------:R-:W-:Y:S02]  /*15f10*/  SHF.L.U64.HI R152, R152, 0x6, R155 ;  /* 0x0000000698987819 */ /* 0x000fe4000001029b */
[----:B------:R-:W-:Y:S01]  /*15f20*/  LEA.HI.X R155, R2, R215, R150, 0x1, P2 ;  /* 0x000000d7029b7211 */ /* 0x000fe200010f0c96 */
[----:B------:R1:W-:Y:S01]  /*15f30*/  @P1 STS.128 [R225+0x1000], RZ ;  /* 0x001000ffe1001388 */ /* 0x0003e20000000c00 */
[----:B------:R-:W-:Y:S03]  /*15f40*/  IADD3 R156, P0, PT, R0, R154, RZ ;  /* 0x0000009a009c7210 */ /* 0x000fe60007f1e0ff */
[----:B------:R-:W-:Y:S01]  /*15f50*/  @!PT LDS RZ, [RZ] ;  /* 0x00000000fffff984 */ /* 0x000fe20000000800 */
[----:B------:R-:W-:Y:S01]  /*15f60*/  @!PT LDS RZ, [RZ] ;  /* 0x00000000fffff984 */ /* 0x000fe20000000800 */
[----:B------:R-:W-:Y:S01]  /*15f70*/  @!PT LDS RZ, [RZ] ;  /* 0x00000000fffff984 */ /* 0x000fe20000000800 */
[----:B------:R1:W-:Y:S01]  /*15f80*/  @!P1 LDGSTS.E.BYPASS.LTC128B.128 [R225+0x1800], desc[UR6][R154.64] ;  /* 0x018000009ae19fae */ /* 0x0003e2000b981a06 */
[-C--:B------:R-:W-:Y:S01]  /*15f90*/  IADD3 R160, P2, PT, R156, R0.reuse, RZ ;  /* 0x000000009ca07210 */ /* 0x080fe20007f5e0ff */
[----:B------:R-:W-:Y:S02]  /*15fa0*/  IMAD.X R157, R152, 0x1, R155, P0 ;  /* 0x00000001989d7824 */ /* 0x000fe400000e069b */
[----:B------:R1:W-:Y:S01]  /*15fb0*/  @P1 STS.128 [R225+0x1800], RZ ;  /* 0x001800ffe1001388 */ /* 0x0003e20000000c00 */
[-C--:B------:R-:W-:Y:S01]  /*15fc0*/  IADD3 R158, P0, PT, R160, R0.reuse, RZ ;  /* 0x00000000a09e7210 */ /* 0x080fe20007f1e0ff */
[--C-:B------:R-:W-:Y:S02]  /*15fd0*/  IMAD.X R161, R157, 0x1, R152.reuse, P2 ;  /* 0x000000019da17824 */ /* 0x100fe400010e0698 */
[----:B------:R-:W-:Y:S01]  /*15fe0*/  @!PT LDS RZ, [RZ] ;  /* 0x00000000fffff984 */ /* 0x000fe20000000800 */
[----:B------:R-:W-:Y:S01]  /*15ff0*/  @!PT LDS RZ, [RZ] ;  /* 0x00000000fffff984 */ /* 0x000fe20000000800 */
[----:B------:R-:W-:Y:S01]  /*16000*/  @!PT LDS RZ, [RZ] ;  /* 0x00000000fffff984 */ /* 0x000fe20000000800 */
[----:B------:R1:W-:Y:S01]  /*16010*/  @!P1 LDGSTS.E.BYPASS.LTC128B.128 [R225+0x2000], desc[UR6][R156.64] ;  /* 0x020000009ce19fae */ /* 0x0003e2000b981a06 */
[-C--:B------:R-:W-:Y:S01]  /*16020*/  IADD3 R164, P4, PT, R158, R0.reuse, RZ ;  /* 0x000000009ea47210 */ /* 0x080fe20007f9e0ff */
[--C-:B------:R-:W-:Y:S02]  /*16030*/  IMAD.X R159, R161, 0x1, R152.reuse, P0 ;  /* 0x00000001a19f7824 */ /* 0x100fe400000e0698 */
[----:B------:R1:W-:Y:S01]  /*16040*/  @P1 STS.128 [R225+0x2000], RZ ;  /* 0x002000ffe1001388 */ /* 0x0003e20000000c00 */
[-C--:B------:R-:W-:Y:S01]  /*16050*/  IADD3 R162, P2, PT, R164, R0.reuse, RZ ;  /* 0x00000000a4a27210 */ /* 0x080fe20007f5e0ff */
[--C-:B------:R-:W-:Y:S02]  /*16060*/  IMAD.X R165, R159, 0x1, R152.reuse, P4 ;  /* 0x000000019fa57824 */ /* 0x100fe400020e0698 */
[----:B------:R-:W-:Y:S01]  /*16070*/  @!PT LDS RZ, [RZ] ;  /* 0x00000000fffff984 */ /* 0x000fe20000000800 */
[----:B------:R-:W-:Y:S01]  /*16080*/  @!PT LDS RZ, [RZ] ;  /* 0x00000000fffff984 */ /* 0x000fe20000000800 */
[----:B------:R-:W-:Y:S01]  /*16090*/  @!PT LDS RZ, [RZ] ;  /* 0x00000000fffff984 */ /* 0x000fe20000000800 */
[----:B------:R1:W-:Y:S01]  /*160a0*/  @!P1 LDGSTS.E.BYPASS.LTC128B.128 [R225+0x2800], desc[UR6][R160.64] ;  /* 0x02800000a0e19fae */ /* 0x0003e2000b981a06 */
[----:B------:R-:W-:Y:S01]  /*160b0*/  @!P1 IADD3 R166, P0, PT, R162, R0, RZ ;  /* 0x00000000a2a69210 */ /* 0x000fe20007f1e0ff */
[--C-:B------:R-:W-:Y:S02]  /*160c0*/  IMAD.X R163, R165, 0x1, R152.reuse, P2 ;  /* 0x00000001a5a37824 */ /* 0x100fe400010e0698 */
[----:B------:R1:W-:Y:S02]  /*160d0*/  @P1 STS.128 [R225+0x2800], RZ ;  /* 0x002800ffe1001388 */ /* 0x0003e40000000c00 */
[----:B------:R-:W-:Y:S02]  /*160e0*/  @!P1 IMAD.X R167, R163, 0x1, R152, P0 ;  /* 0x00000001a3a79824 */ /* 0x000fe400000e0698 */
        /* <DEDUP_REMOVED lines=21> */
.L_x_775:
        /* <DEDUP_REMOVED lines=63> */
[----:B------:R-:W-:Y:S02]  /*16630*/  FMNMX3.FTZ R152, R2, R128, R129, !PT ;  /* 0x0000008002987276 */ /* 0x000fe40007810081 */
        /* <DEDUP_REMOVED lines=590> */
.L_x_773:
[----:B------:R-:W1:Y:S01]  /*18b20*/  SHFL.BFLY PT, R10, R231, 0x2, 0x1f ;  /* 0x0c401f00e70a7f89 */ /* 0x000e6200000e0000 */
[C---:B------:R-:W-:Y:S01]  /*18b30*/  SHF.L.U32 R7, R211.reuse, 0x1, RZ ;  /* 0x00000001d3077819 */ /* 0x040fe200000006ff */
[----:B------:R-:W2:Y:S01]  /*18b40*/  S2UR UR4, SR_CgaCtaId ;  /* 0x00000000000479c3 */ /* 0x000ea20000008800 */
[----:B------:R-:W-:Y:S01]  /*18b50*/  SHF.L.U32 R6, R211, 0x4, RZ ;  /* 0x00000004d3067819 */ /* 0x000fe200000006ff */
[----:B------:R-:W3:Y:S01]  /*18b60*/  SHFL.BFLY PT, R3, R230, 0x2, 0x1f ;  /* 0x0c401f00e6037f89 */ /* 0x000ee200000e0000 */
[----:B------:R-:W-:Y:S01]  /*18b70*/  LOP3.LUT R7, R7, 0x6, RZ, 0xc0, !PT ;  /* 0x0000000607077812 */ /* 0x000fe200078ec0ff */
[----:B------:R-:W-:Y:S01]  /*18b80*/  UMOV UR5, 0x400 ;  /* 0x0000040000057882 */ /* 0x000fe20000000000 */
[----:B------:R-:W-:Y:S01]  /*18b90*/  SHF.L.U32 R9, R211, 0x3, RZ ;  /* 0x00000003d3097819 */ /* 0x000fe200000006ff */
[----:B------:R-:W4:Y:S01]  /*18ba0*/  S2R R11, SR_CTAID.Z ;  /* 0x00000000000b7919 */ /* 0x000f220000002700 */
[----:B------:R-:W-:Y:S01]  /*18bb0*/  LOP3.LUT R6, R7, 0x3e00, R6, 0xf8, !PT ;  /* 0x00003e0007067812 */ /* 0x000fe200078ef806 */
[----:B------:R-:W5:Y:S01]  /*18bc0*/  LDC R13, c[0x0][0x434] ;  /* 0x00010d00ff0d7b82 */ /* 0x000f620000000800 */
[----:B------:R-:W-:Y:S01]  /*18bd0*/  ISETP.NE.AND P2, PT, R212, -0x1, PT ;  /* 0xffffffffd400780c */ /* 0x000fe20003f45270 */
[----:B------:R-:W-:Y:S01]  /*18be0*/  BSSY.RECONVERGENT B0, `(.L_x_778) ;  /* 0x0000065000007945 */ /* 0x000fe20003800200 */
[----:B------:R-:W-:-:S02]  /*18bf0*/  SHF.L.U32 R14, R211, 0x2, RZ ;  /* 0x00000002d30e7819 */ /* 0x000fc400000006ff */
[----:B------:R-:W-:Y:S02]  /*18c00*/  LOP3.LUT P5, RZ, R211, 0x3, RZ, 0xc0, !PT ;  /* 0x00000003d3ff7812 */ /* 0x000fe400078ac0ff */
[C---:B------:R-:W-:Y:S02]  /*18c10*/  LOP3.LUT R16, R14.reuse, 0x20, RZ, 0xc0, !PT ;  /* 0x000000200e107812 */ /* 0x040fe400078ec0ff */
[----:B------:R-:W-:Y:S01]  /*18c20*/  LOP3.LUT R14, R14, 0x40, RZ, 0xc0, !PT ;  /* 0x000000400e0e7812 */ /* 0x000fe200078ec0ff */
[----:B-1----:R-:W-:Y:S01]  /*18c30*/  FADD.FTZ R10, R10, R231 ;  /* 0x000000e70a0a7221 */ /* 0x002fe20000010000 */
[----:B--2---:R-:W-:Y:S01]  /*18c40*/  ULEA UR4, UR4, UR5, 0x18 ;  /* 0x0000000504047291 */ /* 0x004fe2000f8ec0ff */
[----:B---3--:R-:W-:-:S03]  /*18c50*/  FADD.FTZ R12, R3, R230 ;  /* 0x000000e6030c7221 */ /* 0x008fc60000010000 */
[----:B------:R-:W1:Y:S04]  /*18c60*/  SHFL.BFLY PT, R5, R10, 0x1, 0x1f ;  /* 0x0c201f000a057f89 */ /* 0x000e6800000e0000 */
[----:B------:R-:W2:Y:S01]  /*18c70*/  SHFL.BFLY PT, R3, R12, 0x1, 0x1f ;  /* 0x0c201f000c037f89 */ /* 0x000ea200000e0000 */
[----:B-1----:R-:W-:Y:S01]  /*18c80*/  FADD.FTZ R8, R10, R5 ;  /* 0x000000050a087221 */ /* 0x002fe20000010000 */
[----:B------:R-:W-:Y:S02]  /*18c90*/  LOP3.LUT R10, R9, 0xc0, RZ, 0xc0, !PT ;  /* 0x000000c0090a7812 */ /* 0x000fe400078ec0ff */
[----:B------:R-:W-:Y:S01]  /*18ca0*/  LOP3.LUT R9, R6, 0x20, R9, 0xf8, !PT ;  /* 0x0000002006097812 */ /* 0x000fe200078ef809 */
[----:B--2---:R-:W-:Y:S01]  /*18cb0*/  FADD.FTZ R3, R12, R3 ;  /* 0x000000030c037221 */ /* 0x004fe20000010000 */
[----:B------:R-:W1:Y:S01]  /*18cc0*/  LDC.U8 R6, c[0x0][0x548] ;  /* 0x00015200ff067b82 */ /* 0x000e620000000000 */
[----:B------:R-:W2:Y:S01]  /*18cd0*/  MUFU.RCP R5, R8 ;  /* 0x0000000800057308 */ /* 0x000ea20000001000 */
[----:B------:R-:W-:-:S02]  /*18ce0*/  LOP3.LUT R10, R10, 0x18, R211, 0xf8, !PT ;  /* 0x000000180a0a7812 */ /* 0x000fc400078ef8d3 */
[----:B------:R-:W-:Y:S02]  /*18cf0*/  FSETP.NE.FTZ.AND P1, PT, R8, RZ, PT ;  /* 0x000000ff0800720b */ /* 0x000fe40003f35000 */
[----:B------:R-:W-:Y:S02]  /*18d00*/  FSETP.NE.FTZ.AND P0, PT, R3, RZ, PT ;  /* 0x000000ff0300720b */ /* 0x000fe40003f15000 */
[----:B------:R-:W-:Y:S01]  /*18d10*/  LOP3.LUT R9, R9, R10, RZ, 0xfc, !PT ;  /* 0x0000000a09097212 */ /* 0x000fe200078efcff */
[----:B------:R-:W3:Y:S01]  /*18d20*/  MUFU.RCP R4, R3 ;  /* 0x0000000300047308 */ /* 0x000ee20000001000 */
[----:B------:R-:W4:Y:S02]  /*18d30*/  S2R R10, SR_CTAID.Y ;  /* 0x00000000000a7919 */ /* 0x000f240000002600 */
[----:B------:R-:W-:-:S04]  /*18d40*/  LEA R9, R9, UR4, 0x1 ;  /* 0x0000000409097c11 */ /* 0x000fc8000f8e08ff */
[----:B------:R-:W-:Y:S01]  /*18d50*/  IADD3 R17, PT, PT, R9, -R14, RZ ;  /* 0x8000000e09117210 */ /* 0x000fe20007ffe0ff */
[----:B------:R-:W5:Y:S01]  /*18d60*/  @P1 LDC R15, c[0x0][0x458] ;  /* 0x00011600ff0f1b82 */ /* 0x000f620000000800 */
[----:B--2---:R-:W-:Y:S01]  /*18d70*/  FSEL R5, R5, 1, P1 ;  /* 0x3f80000005057808 */ /* 0x004fe20000800000 */
[----:B------:R-:W-:Y:S01]  /*18d80*/  @P1 MUFU.LG2 R8, R8 ;  /* 0x0000000800081308 */ /* 0x000fe20000000c00 */
[----:B------:R-:W-:-:S03]  /*18d90*/  IADD3 R21, PT, PT, R9, -R16, RZ ;  /* 0x8000001009157210 */ /* 0x000fc60007ffe0ff */
[C---:B------:R-:W-:Y:S01]  /*18da0*/  FMUL.FTZ R144, R5.reuse, R144 ;  /* 0x0000009005907220 */ /* 0x040fe20000410000 */
[----:B-1----:R-:W-:Y:S01]  /*18db0*/  ISETP.NE.AND P3, PT, R6, RZ, PT ;  /* 0x000000ff0600720c */ /* 0x002fe20003f65270 */
[C---:B------:R-:W-:Y:S01]  /*18dc0*/  FMUL.FTZ R145, R5.reuse, R145 ;  /* 0x0000009105917220 */ /* 0x040fe20000410000 */
[----:B---3--:R-:W-:Y:S01]  /*18dd0*/  FSEL R4, R4, 1, P0 ;  /* 0x3f80000004047808 */ /* 0x008fe20000000000 */
[C---:B------:R-:W-:Y:S01]  /*18de0*/  FMUL.FTZ R140, R5.reuse, R140 ;  /* 0x0000008c058c7220 */ /* 0x040fe20000410000 */
[C---:B------:R-:W-:Y:S01]  /*18df0*/  FMUL.FTZ R141, R5.reuse, R141 ;  /* 0x0000008d058d7220 */ /* 0x040fe20000410000 */
[C---:B------:R-:W-:Y:S01]  /*18e00*/  FMUL.FTZ R136, R5.reuse, R136 ;  /* 0x0000008805887220 */ /* 0x040fe20000410000 */
[C---:B------:R-:W-:Y:S01]  /*18e10*/  FMUL.FTZ R137, R5.reuse, R137 ;  /* 0x0000008905897220 */ /* 0x040fe20000410000 */
[C---:B------:R-:W-:Y:S01]  /*18e20*/  FMUL.FTZ R132, R5.reuse, R132 ;  /* 0x0000008405847220 */ /* 0x040fe20000410000 */
[----:B------:R-:W-:Y:S01]  /*18e30*/  FMUL.FTZ R133, R5, R133 ;  /* 0x0000008505857220 */ /* 0x000fe20000410000 */
        /* <DEDUP_REMOVED lines=8> */
[----:B------:R-:W4:Y:S01]  /*18ec0*/  @!P2 LDC.64 R6, c[0x0][0x400] ;  /* 0x00010000ff06ab82 */ /* 0x000f220000000a00 */
[----:B------:R-:W1:Y:S01]  /*18ed0*/  @P0 MUFU.LG2 R3, R3 ;  /* 0x0000000300030308 */ /* 0x000e620000000c00 */
[----:B------:R-:W-:-:S02]  /*18ee0*/  ISETP.NE.OR P4, PT, R212, -0x1, !P3 ;  /* 0xffffffffd400780c */ /* 0x000fc40005f85670 */
[----:B------:R-:W-:Y:S02]  /*18ef0*/  F2FP.BF16.F32.PACK_AB R144, R145, R144 ;  /* 0x000000909190723e */ /* 0x000fe400000010ff */
[----:B------:R-:W-:Y:S02]  /*18f00*/  F2FP.BF16.F32.PACK_AB R146, R147, R146 ;  /* 0x000000929392723e */ /* 0x000fe400000010ff */
[----:B------:R-:W2:Y:S01]  /*18f10*/  @P2 LDC.64 R4, c[0x0][0x408] ;  /* 0x00010200ff042b82 */ /* 0x000ea20000000a00 */
[----:B------:R-:W-:Y:S01]  /*18f20*/  F2FP.BF16.F32.PACK_AB R140, R141, R140 ;  /* 0x0000008c8d8c723e */ /* 0x000fe200000010ff */
[----:B------:R-:W-:Y:S01]  /*18f30*/  STS [R9], R144 ;  /* 0x0000009009007388 */ /* 0x000fe20000000800 */
[----:B------:R-:W-:Y:S02]  /*18f40*/  F2FP.BF16.F32.PACK_AB R142, R143, R142 ;  /* 0x0000008e8f8e723e */ /* 0x000fe400000010ff */
[----:B------:R-:W-:Y:S01]  /*18f50*/  F2FP.BF16.F32.PACK_AB R136, R137, R136 ;  /* 0x000000888988723e */ /* 0x000fe200000010ff */
[----:B------:R3:W-:Y:S01]  /*18f60*/  STS [R9+0x200], R146 ;  /* 0x0002009209007388 */ /* 0x0007e20000000800 */
[----:B------:R-:W-:Y:S01]  /*18f70*/  F2FP.BF16.F32.PACK_AB R138, R139, R138 ;  /* 0x0000008a8b8a723e */ /* 0x000fe200000010ff */
[----:B------:R-:W3:Y:S01]  /*18f80*/  @!P3 LDC R12, c[0x0][0x3e0] ;  /* 0x0000f800ff0cbb82 */ /* 0x000ee20000000800 */
[----:B------:R-:W-:Y:S01]  /*18f90*/  F2FP.BF16.F32.PACK_AB R132, R133, R132 ;  /* 0x000000848584723e */ /* 0x000fe200000010ff */
[----:B------:R-:W-:Y:S01]  /*18fa0*/  STS [R21+0x10], R140 ;  /* 0x0000108c15007388 */ /* 0x000fe20000000800 */
[----:B------:R-:W-:Y:S01]  /*18fb0*/  F2FP.BF16.F32.PACK_AB R134, R135, R134 ;  /* 0x000000868786723e */ /* 0x000fe200000010ff */
[----:B-1----:R-:W-:-:S02]  /*18fc0*/  @P0 FMUL.FTZ R3, R3, 0.69314718246459960938 ;  /* 0x3f31721803030820 */ /* 0x002fc40000410000 */
[----:B------:R1:W-:Y:S02]  /*18fd0*/  STS [R21+0x210], R142 ;  /* 0x0002108e15007388 */ /* 0x0003e40000000800 */
[----:B------:R-:W1:Y:S01]  /*18fe0*/  @P0 LDC R19, c[0x0][0x458] ;  /* 0x00011600ff130b82 */ /* 0x000e620000000800 */
[C---:B----4-:R-:W-:Y:S01]  /*18ff0*/  @!P2 IMAD.WIDE.U32 R22, R10.reuse, R6, RZ ;  /* 0x000000060a16a225 */ /* 0x050fe200078e00ff */
[----:B------:R4:W-:Y:S01]  /*19000*/  STS [R17+0x20], R136 ;  /* 0x0000208811007388 */ /* 0x0009e20000000800 */
[----:B------:R-:W-:Y:S02]  /*19010*/  MOV R6, 0x7f800000 ;  /* 0x7f80000000067802 */ /* 0x000fe40000000f00 */
[----:B------:R-:W-:Y:S01]  /*19020*/  @!P2 IMAD R7, R10, R7, R23 ;  /* 0x000000070a07a224 */ /* 0x000fe200078e0217 */
[----:B------:R4:W-:Y:S02]  /*19030*/  STS [R17+0x220], R138 ;  /* 0x0002208a11007388 */ /* 0x0009e40000000800 */
[----:B------:R-:W4:Y:S01]  /*19040*/  @P3 LDC R14, c[0x0][0x454] ;  /* 0x00011500ff0e3b82 */ /* 0x000f220000000800 */
[----:B--2---:R-:W-:-:S04]  /*19050*/  @P2 IMAD.WIDE.U32 R24, R212, R4, RZ ;  /* 0x00000004d4182225 */ /* 0x004fc800078e00ff */
[----:B------:R-:W-:Y:S01]  /*19060*/  @P2 IMAD R7, R212, R5, R25 ;  /* 0x00000005d4072224 */ /* 0x000fe200078e0219 */
[----:B------:R-:W-:Y:S01]  /*19070*/  MOV R5, 0x7f800000 ;  /* 0x7f80000000057802 */ /* 0x000fe20000000f00 */
[----:B-----5:R-:W-:Y:S01]  /*19080*/  @!P4 IMAD R212, R10, R13, RZ ;  /* 0x0000000d0ad4c224 */ /* 0x020fe200078e02ff */
[----:B---3--:R-:W-:Y:S01]  /*19090*/  IADD3 R9, PT, PT, -R16, R17, RZ ;  /* 0x0000001110097210 */ /* 0x008fe20007ffe1ff */
[----:B------:R-:W-:-:S04]  /*190a0*/  @!P3 IMAD R12, R10, R12, R11 ;  /* 0x0000000c0a0cb224 */ /* 0x000fc800078e020b */
[----:B------:R2:W-:Y:S01]  /*190b0*/  STS [R9+0x30], R132 ;  /* 0x0000308409007388 */ /* 0x0005e20000000800 */
[----:B------:R-:W-:Y:S02]  /*190c0*/  @!P3 IMAD R4, R12, R13, RZ ;  /* 0x0000000d0c04b224 */ /* 0x000fe400078e02ff */
[----:B-1----:R-:W-:Y:S01]  /*190d0*/  @P1 FMUL.FTZ R21, R8, 0.69314718246459960938 ;  /* 0x3f31721808151820 */ /* 0x002fe20000410000 */
[----:B------:R-:W-:Y:S01]  /*190e0*/  @P0 FFMA.FTZ R5, R0, R19, R3 ;  /* 0x0000001300050223 */ /* 0x000fe20000010003 */
[----:B------:R2:W-:Y:S02]  /*190f0*/  STS [R9+0x230], R134 ;  /* 0x0002308609007388 */ /* 0x0005e40000000800 */
[----:B------:R-:W-:Y:S01]  /*19100*/  @P1 FFMA.FTZ R6, R2, R15, R21 ;  /* 0x0000000f02061223 */ /* 0x000fe20000010015 */
[----:B----4-:R-:W-:Y:S01]  /*19110*/  @P3 IMAD R4, R11, R14, R212 ;  /* 0x0000000e0b043224 */ /* 0x010fe200078e02d4 */
[----:B------:R-:W-:Y:S06]  /*19120*/  BAR.SYNC.DEFER_BLOCKING 0x0 ;  /* 0x0000000000007b1d */ /* 0x000fec0000010000 */
[----:B--2---:R-:W-:Y:S05]  /*19130*/  @P5 BRA `(.L_x_779) ;  /* 0x00000000003c5947 */ /* 0x004fea0003800000 */
[----:B------:R-:W-:Y:S01]  /*19140*/  SHF.R.U32.HI R211, RZ, 0x1, R211 ;  /* 0x00000001ffd37819 */ /* 0x000fe200000116d3 */
[----:B------:R-:W1:Y:S01]  /*19150*/  LDCU.64 UR4, c[0x0][0x420] ;  /* 0x00008400ff0477ac */ /* 0x000e620008000a00 */
[----:B------:R-:W-:Y:S02]  /*19160*/  IMAD.IADD R9, R213, 0x1, R4 ;  /* 0x00000001d5097824 */ /* 0x000fe400078e0204 */
[----:B------:R-:W-:Y:S01]  /*19170*/  LOP3.LUT R211, R211, 0x30, RZ, 0xc0, !PT ;  /* 0x00000030d3d37812 */ /* 0x000fe200078ec0ff */
[----:B------:R-:W-:-:S03]  /*19180*/  IMAD.IADD R3, R214, 0x1, -R213 ;  /* 0x00000001d6037824 */ /* 0x000fc600078e0ad5 */
        /* <DEDUP_REMOVED lines=10> */
.L_x_779:
[----:B------:R-:W-:Y:S05]  /*19230*/  BSYNC.RECONVERGENT B0 ;  /* 0x0000000000007941 */ /* 0x000fea0003800200 */
.L_x_778:
[----:B------:R-:W2:Y:S01]  /*19240*/  LDCU UR4, c[0x0][0x440] ;  /* 0x00008800ff0477ac */ /* 0x000ea20008000800 */
[C---:B-1----:R-:W-:Y:S01]  /*19250*/  IADD3 R5, PT, PT, -R213.reuse, R214, RZ ;  /* 0x000000d6d5057210 */ /* 0x042fe20007ffe1ff */
[----:B------:R-:W-:Y:S01]  /*19260*/  IMAD.MOV.U32 R3, RZ, RZ, RZ ;  /* 0x000000ffff037224 */ /* 0x000fe200078e00ff */
[----:B------:R-:W-:Y:S01]  /*19270*/  MOV R2, R148 ;  /* 0x0000009400027202 */ /* 0x000fe20000000f00 */
[----:B------:R-:W1:Y:S01]  /*19280*/  LDCU.64 UR8, c[0x0][0x408] ;  /* 0x00008100ff0877ac */ /* 0x000e620008000a00 */
[----:B------:R-:W-:Y:S01]  /*19290*/  @P2 MOV R22, R24 ;  /* 0x0000001800162202 */ /* 0x000fe20000000f00 */
[----:B------:R-:W3:Y:S01]  /*192a0*/  LDS.128 R12, [R225] ;  /* 0x00000000e10c7984 */ /* 0x000ee20000000c00 */
[----:B--2---:R-:W-:Y:S01]  /*192b0*/  ISETP.GE.AND P1, PT, R148, UR4, PT ;  /* 0x0000000494007c0c */ /* 0x004fe2000bf26270 */
[----:B------:R-:W2:Y:S03]  /*192c0*/  LDCU.64 UR4, c[0x0][0x410] ;  /* 0x00008200ff0477ac */ /* 0x000ea60008000a00 */
[----:B------:R-:W-:Y:S01]  /*192d0*/  ISETP.GE.OR P0, PT, R220, R5, P1 ;  /* 0x00000005dc00720c */ /* 0x000fe20000f06670 */
[----:B-1----:R-:W-:-:S04]  /*192e0*/  IMAD.WIDE.U32 R2, R213, UR8, R2 ;  /* 0x00000008d5027c25 */ /* 0x002fc8000f8e0002 */
[----:B------:R-:W-:Y:S01]  /*192f0*/  IMAD R0, R213, UR9, R3 ;  /* 0x00000009d5007c24 */ /* 0x000fe2000f8e0203 */
[----:B------:R-:W-:-:S05]  /*19300*/  IADD3 R6, P2, PT, R22, R2, RZ ;  /* 0x0000000216067210 */ /* 0x000fca0007f5e0ff */
[----:B------:R-:W-:Y:S02]  /*19310*/  IMAD.X R7, R7, 0x1, R0, P2 ;  /* 0x0000000107077824 */ /* 0x000fe400010e0600 */
[----:B------:R-:W1:Y:S01]  /*19320*/  @!P0 LDC.64 R2, c[0x0][0x3f0] ;  /* 0x0000fc00ff028b82 */ /* 0x000e620000000a00 */
[----:B------:R-:W-:Y:S02]  /*19330*/  VIADD R0, R220, 0x20 ;  /* 0x00000020dc007836 */ /* 0x000fe40000000000 */
[----:B--2---:R-:W-:-:S03]  /*19340*/  IMAD.WIDE.U32 R6, R11, UR4, R6 ;  /* 0x000000040b067c25 */ /* 0x004fc6000f8e0006 */
[----:B------:R-:W-:Y:S01]  /*19350*/  ISETP.GE.OR P1, PT, R0, R5, P1 ;  /* 0x000000050000720c */ /* 0x000fe20000f26670 */
[----:B------:R-:W-:Y:S01]  /*19360*/  IMAD R17, R11, UR5, R7 ;  /* 0x000000050b117c24 */ /* 0x000fe2000f8e0207 */
[----:B------:R-:W-:-:S05]  /*19370*/  @!P0 MOV R16, R6 ;  /* 0x0000000600108202 */ /* 0x000fca0000000f00 */
[----:B------:R-:W-:-:S04]  /*19380*/  @!P0 IMAD.WIDE.U32 R8, R220, UR8, R16 ;  /* 0x00000008dc088c25 */ /* 0x000fc8000f8e0010 */
[----:B------:R-:W-:Y:S01]  /*19390*/  @!P0 IMAD R4, R220, UR9, R9 ;  /* 0x00000009dc048c24 */ /* 0x000fe2000f8e0209 */
[----:B-1----:R-:W-:-:S04]  /*193a0*/  @!P0 LEA R2, P2, R8, R2, 0x1 ;  /* 0x0000000208028211 */ /* 0x002fc800078408ff */
[----:B------:R-:W-:Y:S02]  /*193b0*/  @!P0 LEA.HI.X R3, R8, R3, R4, 0x1, P2 ;  /* 0x0000000308038211 */ /* 0x000fe400010f0c04 */
[----:B------:R1:W2:Y:S04]  /*193c0*/  LDS.128 R8, [R225+0x800] ;  /* 0x00080000e1087984 */ /* 0x0002a80000000c00 */
[----:B---3--:R1:W-:Y:S01]  /*193d0*/  @!P0 STG.E.128 desc[UR6][R2.64], R12 ;  /* 0x0000000c02008986 */ /* 0x0083e2000c101d06 */
[----:B------:R-:W-:Y:S05]  /*193e0*/  @P1 EXIT ;  /* 0x000000000000194d */ /* 0x000fea0003800000 */
[----:B------:R-:W3:Y:S01]  /*193f0*/  LDCU.64 UR4, c[0x0][0x3f0] ;  /* 0x00007e00ff0477ac */ /* 0x000ee20008000a00 */
[----:B------:R-:W-:Y:S01]  /*19400*/  IADD3 R221, P0, PT, R220, 0x20, RZ ;  /* 0x00000020dcdd7810 */ /* 0x000fe20007f1e0ff */
[----:B-1----:R-:W-:Y:S01]  /*19410*/  IMAD.MOV.U32 R2, RZ, RZ, R6 ;  /* 0x000000ffff027224 */ /* 0x002fe200078e0006 */
[----:B------:R-:W-:-:S03]  /*19420*/  MOV R3, R17 ;  /* 0x0000001100037202 */ /* 0x000fc60000000f00 */
[----:B------:R-:W-:Y:S02]  /*19430*/  IMAD.X R0, RZ, RZ, RZ, P0 ;  /* 0x000000ffff007224 */ /* 0x000fe400000e06ff */
[----:B------:R-:W-:-:S04]  /*19440*/  IMAD.WIDE.U32 R2, R221, UR8, R2 ;  /* 0x00000008dd027c25 */ /* 0x000fc8000f8e0002 */
[----:B------:R-:W-:-:S04]  /*19450*/  IMAD R0, R0, UR8, RZ ;  /* 0x0000000800007c24 */ /* 0x000fc8000f8e02ff */
[----:B------:R-:W-:Y:S01]  /*19460*/  IMAD R0, R221, UR9, R0 ;  /* 0x00000009dd007c24 */ /* 0x000fe2000f8e0200 */
[----:B---3--:R-:W-:-:S04]  /*19470*/  LEA R4, P0, R2, UR4, 0x1 ;  /* 0x0000000402047c11 */ /* 0x008fc8000f8008ff */
[----:B------:R-:W-:-:S04]  /*19480*/  IADD3 R3, PT, PT, R0, R3, RZ ;  /* 0x0000000300037210 */ /* 0x000fc80007ffe0ff */
[----:B------:R-:W-:-:S05]  /*19490*/  LEA.HI.X R5, R2, UR5, R3, 0x1, P0 ;  /* 0x0000000502057c11 */ /* 0x000fca00080f0c03 */
[----:B--2---:R-:W-:Y:S01]  /*194a0*/  STG.E.128 desc[UR6][R4.64], R8 ;  /* 0x0000000804007986 */ /* 0x004fe2000c101d06 */
[----:B------:R-:W-:Y:S05]  /*194b0*/  EXIT ;  /* 0x000000000000794d */ /* 0x000fea0003800000 */
.L_x_780:
        /* <DEDUP_REMOVED lines=12> */
.L_x_4876:


//--------------------- .text._ZN5flash24flash_fwd_splitkv_kernelI23Flash_fwd_kernel_traitsILi32ELi64ELi256ELi4ELb0ELb0EN7cutlass10bfloat16_tE19Flash_kernel_traitsILi32ELi64ELi256ELi4ES3_EELb1ELb0ELb0ELb0ELb0ELb1ELb0ELb1EEEvNS_16Flash_fwd_paramsE --------------------------
	.section	.text._ZN5flash24flash_fwd_splitkv_kernelI23Flash_fwd_kernel_traitsILi32ELi64ELi256ELi4ELb0ELb0EN7cutlass10bfloat16_tE19Flash_kernel_traitsILi32ELi64ELi256ELi4ES3_EELb1ELb0ELb0ELb0ELb0ELb1ELb0ELb1EEEvNS_16Flash_fwd_paramsE,"ax",@progbits
	.align	128
        .global         _ZN5flash24flash_fwd_splitkv_kernelI23Flash_fwd_kernel_traitsILi32ELi64ELi256ELi4ELb0ELb0EN7cutlass10bfloat16_tE19Flash_kernel_traitsILi32ELi64ELi256ELi4ES3_EELb1ELb0ELb0ELb0ELb0ELb1ELb0ELb1EEEvNS_16Flash_fwd_paramsE
        .type           _ZN5flash24flash_fwd_splitkv_kernelI23Flash_fwd_kernel_traitsILi32ELi64ELi256ELi4ELb0ELb0EN7cutlass10bfloat16_tE19Flash_kernel_traitsILi32ELi64ELi256ELi4ES3_EELb1ELb0ELb0ELb0ELb0ELb1ELb0ELb1EEEvNS_16Flash_fwd_paramsE,@function
        .size           _ZN5flash24flash_fwd_splitkv_kernelI23Flash_fwd_kernel_traitsILi32ELi64ELi256ELi4ELb0ELb0EN7cutlass10bfloat16_tE19Flash_kernel_traitsILi32ELi64ELi256ELi4ES3_EELb1ELb0ELb0ELb0ELb0ELb1ELb0ELb1EEEvNS_16Flash_fwd_paramsE,(.L_x_4877 - _ZN5flash24flash_fwd_splitkv_kernelI23Flash_fwd_kernel_traitsILi32ELi64ELi256ELi4ELb0ELb0EN7cutlass10bfloat16_tE19Flash_kernel_traitsILi32ELi64ELi256ELi4ES3_EELb1ELb0ELb0ELb0ELb0ELb1ELb0ELb1EEEvNS_16Flash_fwd_paramsE)
        .other          _ZN5flash24flash_fwd_splitkv_kernelI23Flash_fwd_kernel_traitsILi32ELi64ELi256ELi4ELb0ELb0EN7cutlass10bfloat16_tE19Flash_kernel_traitsILi32ELi64ELi256ELi4ES3_EELb1ELb0ELb0ELb0ELb0ELb1ELb0ELb1EEEvNS_16Flash_fwd_paramsE,@"STO_CUDA_ENTRY STV_DEFAULT"
_ZN5flash24flash_fwd_splitkv_kernelI23Flash_fwd_kernel_traitsILi32ELi64ELi256ELi4ELb0ELb0EN7cutlass10bfloat16_tE19Flash_kernel_traitsILi32ELi64ELi256ELi4ES3_EELb1ELb0ELb0ELb0ELb0ELb1ELb0ELb1EEEvNS_16Flash_fwd_paramsE:
.text._ZN5flash24flash_fwd_splitkv_kernelI23Flash_fwd_kernel_traitsILi32ELi64ELi256ELi4ELb0ELb0EN7cutlass10bfloat16_tE19Flash_kernel_traitsILi32ELi64ELi256ELi4ES3_EELb1ELb0ELb0ELb0ELb0ELb1ELb0ELb1EEEvNS_16Flash_fwd_paramsE:
        /* <DEDUP_REMOVED lines=29> */
[----:B------:R-:W5:Y:S04]  /*01d0*/  @P5 LDG.E R6, desc[UR6][R90.64] ;  /* 0x000000065a065981 */ /* 0x000f68000c1e1900 */
[----:B------:R3:W5:Y:S03]  /*01e0*/  @P1 LDG.E R7, desc[UR6][R2.64] ;  /* 0x0000000602071981 */ /* 0x000766000c1e1900 */
[----:B------:R-:W2:Y:S08]  /*01f0*/  @!P1 LDC R11, c[0x0][0x43c] ;  /* 0x00010f00ff0b9b82 */ /* 0x000eb00000000800 */
[----:B------:R-:W2:Y:S08]  /*0200*/  @!P1 LDC.64 R8, c[0x0][0x488] ;  /* 0x00012200ff089b82 */ /* 0x000eb00000000a00 */
[----:B-1----:R-:W1:Y:S01]  /*0210*/  LDC.64 R4, c[0x0][0x468] ;  /* 0x00011a00ff047b82 */ /* 0x002e620000000a00 */
[----:B----4-:R-:W-:-:S02]  /*0220*/  ISETP.NE.AND P4, PT, RZ, UR4, PT ;  /* 0x00000004ff007c0c */ /* 0x010fc4000bf85270 */
[----:B-1----:R-:W-:-:S04]  /*0230*/  ISETP.EQ.U32.AND P0, PT, R4, RZ, PT ;  /* 0x000000ff0400720c */ /* 0x002fc80003f02070 */
[----:B------:R-:W-:Y:S02]  /*0240*/  ISETP.EQ.OR.EX P2, PT, R5, RZ, !P4, P0 ;  /* 0x000000ff0500720c */ /* 0x000fe40006742700 */
[----:B---3--:R-:W-:-:S05]  /*0250*/  IADD3 R2, P0, PT, R12, R4, RZ ;  /* 0x000000040c027210 */ /* 0x008fca0007f1e0ff */
[----:B------:R-:W-:Y:S01]  /*0260*/  IMAD.X R3, R13, 0x1, R5, P0 ;  /* 0x000000010d037824 */ /* 0x000fe200000e0605 */
[----:B------:R-:W-:-:S04]  /*0270*/  ISETP.NE.U32.AND P0, PT, R4, RZ, PT ;  /* 0x000000ff0400720c */ /* 0x000fc80003f05070 */
[----:B------:R-:W-:-:S13]  /*0280*/  ISETP.NE.AND.EX P0, PT, R5, RZ, PT, P0 ;  /* 0x000000ff0500720c */ /* 0x000fda0003f05300 */
[----:B------:R-:W1:Y:S01]  /*0290*/  @!P0 LDC R4, c[0x0][0x438] ;  /* 0x00010e00ff048b82 */ /* 0x000e620000000800 */
[----:B------:R-:W-:Y:S02]  /*02a0*/  IMAD.MOV.U32 R10, RZ, RZ, -0x1 ;  /* 0xffffffffff0a7424 */ /* 0x000fe400078e00ff */
[----:B------:R-:W-:-:S04]  /*02b0*/  IMAD.SHL.U32 R251, R25, 0x40, RZ ;  /* 0x0000004019fb7824 */ /* 0x000fc800078e00ff */
[----:B------:R3:W5:Y:S01]  /*02c0*/  @!P2 LDG.E R10, desc[UR6][R2.64] ;  /* 0x00000006020aa981 */ /* 0x000762000c1e1900 */
[----:B--2---:R-:W-:-:S05]  /*02d0*/  @P3 IMAD.IADD R250, R0, 0x1, -R241 ;  /* 0x0000000100fa3824 */ /* 0x004fca00078e0af1 */
[----:B------:R-:W-:Y:S01]  /*02e0*/  ISETP.GT.AND P2, PT, R250, R251, PT ;  /* 0x000000fbfa00720c */ /* 0x000fe20003f44270 */
[----:B-1-3--:R-:W-:-:S12]  /*02f0*/  @!P0 BRA `(.L_x_781) ;  /* 0x00000000000c8947 */ /* 0x00afd80003800000 */
[----:B------:R-:W2:Y:S02]  /*0300*/  @P4 LDG.E R4, desc[UR6][R2.64+0x4] ;  /* 0x0000040602044981 */ /* 0x000ea4000c1e1900 */
[----:B--2--5:R-:W-:-:S06]  /*0310*/  @P4 IADD3 R4, PT, PT, R4, -R10, RZ ;  /* 0x8000000a04044210 */ /* 0x024fcc0007ffe0ff */
[----:B------:R1:W5:Y:S02]  /*0320*/  @!P4 LDG.E R4, desc[UR6][R2.64] ;  /* 0x000000060204c981 */ /* 0x000364000c1e1900 */
.L_x_781:
[----:B------:R-:W-:Y:S01]  /*0330*/  @!P1 ISETP.NE.U32.AND P0, PT, R8, RZ, PT ;  /* 0x000000ff0800920c */ /* 0x000fe20003f05070 */
[----:B------:R-:W-:-:S12]  /*0340*/  @!P2 EXIT ;  /* 0x000000000000a94d */ /* 0x000fd80003800000 */
[----:B-1----:R-:W1:Y:S01]  /*0350*/  LDC R2, c[0x0][0x508] ;  /* 0x00014200ff027b82 */ /* 0x002e620000000800 */
[----:B------:R-:W-:Y:S01]  /*0360*/  @!P1 ISETP.NE.AND.EX P0, PT, R9, RZ, PT, P0 ;  /* 0x000000ff0900920c */ /* 0x000fe20003f05300 */
[----:B------:R-:W2:Y:S01]  /*0370*/  LDCU UR5, c[0x0][0x438] ;  /* 0x00008700ff0577ac */ /* 0x000ea20008000800 */
[--C-:B-----5:R-:W-:Y:S01]  /*0380*/  IMAD.IADD R88, R4, 0x1, -R6.reuse ;  /* 0x0000000104587824 */ /* 0x120fe200078e0a06 */
[----:B------:R-:W3:Y:S01]  /*0390*/  S2R R23, SR_CTAID.Z ;  /* 0x0000000000177919 */ /* 0x000ee20000002700 */
[----:B------:R-:W-:Y:S01]  /*03a0*/  @!P1 SEL R0, R11, RZ, P0 ;  /* 0x000000ff0b009207 */ /* 0x000fe20000000000 */
[----:B------:R-:W-:Y:S01]  /*03b0*/  @P1 IMAD.IADD R99, R7, 0x1, -R6 ;  /* 0x0000000107631824 */ /* 0x000fe200078e0a06 */
[----:B------:R-:W4:Y:S01]  /*03c0*/  S2R R113, SR_TID.X ;  /* 0x0000000000717919 */ /* 0x000f220000002100 */
[----:B------:R-:W-:Y:S02]  /*03d0*/  IMAD.MOV.U32 R9, RZ, RZ, R24 ;  /* 0x000000ffff097224 */ /* 0x000fe400078e0018 */
[----:B------:R-:W-:-:S04]  /*03e0*/  @!P1 IMAD.IADD R99, R88, 0x1, R0 ;  /* 0x0000000158639824 */ /* 0x000fc800078e0200 */
[----:B------:R-:W-:-:S05]  /*03f0*/  VIADD R3, R99, 0xff ;  /* 0x000000ff63037836 */ /* 0x000fca0000000000 */
[----:B------:R-:W-:Y:S01]  /*0400*/  IADD3 R0, PT, PT, R3, R251, -R250 ;  /* 0x000000fb03007210 */ /* 0x000fe20007ffe8fa */
[----:B--2---:R-:W-:Y:S01]  /*0410*/  UIADD3 UR5, UPT, UPT, UR5, 0xff, URZ ;  /* 0x000000ff05057890 */ /* 0x004fe2000fffe0ff */
[----:B------:R-:W-:Y:S02]  /*0420*/  SHF.R.S32.HI R4, RZ, 0x1f, R3 ;  /* 0x0000001fff047819 */ /* 0x000fe40000011403 */
[----:B-1----:R-:W-:Y:S01]  /*0430*/  IADD3 R0, PT, PT, R0, 0x40, R2 ;  /* 0x0000004000007810 */ /* 0x002fe20007ffe002 */
[----:B------:R-:W-:Y:S01]  /*0440*/  USHF.R.S32.HI UR4, URZ, 0x1f, UR5 ;  /* 0x0000001fff047899 */ /* 0x000fe20008011405 */
[----:B------:R-:W-:Y:S02]  /*0450*/  LEA.HI R3, R4, R3, RZ, 0x8 ;  /* 0x0000000304037211 */ /* 0x000fe400078f40ff */
[----:B------:R-:W-:Y:S01]  /*0460*/  SHF.R.S32.HI R2, RZ, 0x1f, R0 ;  /* 0x0000001fff027819 */ /* 0x000fe20000011400 */
[----:B------:R-:W-:-:S03]  /*0470*/  ULEA.HI UR4, UR4, UR5, URZ, 0x8 ;  /* 0x0000000504047291 */ /* 0x000fc6000f8f40ff */
[----:B------:R-:W-:Y:S01]  /*0480*/  LEA.HI R0, R2, R0, RZ, 0x8 ;  /* 0x0000000002007211 */ /* 0x000fe200078f40ff */
[----:B------:R-:W-:Y:S01]  /*0490*/  USHF.R.S32.HI UR4, URZ, 0x8, UR4 ;  /* 0x00000008ff047899 */ /* 0x000fe20008011404 */
[----:B------:R-:W-:Y:S02]  /*04a0*/  SHF.R.S32.HI R2, RZ, 0x8, R3 ;  /* 0x00000008ff027819 */ /* 0x000fe40000011403 */
[----:B------:R-:W-:-:S04]  /*04b0*/  SHF.R.S32.HI R0, RZ, 0x8, R0 ;  /* 0x00000008ff007819 */ /* 0x000fc80000011400 */
[----:B------:R-:W-:-:S04]  /*04c0*/  VIMNMX3 R237, R2, UR4, R0, PT ;  /* 0x0000000402ed7c0f */ /* 0x000fc8000b800100 */
[----:B------:R-:W-:-:S13]  /*04d0*/  ISETP.GT.AND P0, PT, R237, RZ, PT ;  /* 0x000000ffed00720c */ /* 0x000fda0003f04270 */
[----:B---34-:R-:W-:Y:S05]  /*04e0*/  @P0 BRA `(.L_x_782) ;  /* 0x0000000400040947 */ /* 0x018fea0003800000 */
        /* <DEDUP_REMOVED lines=11> */
[C---:B------:R-:W-:Y:S02]  /*05a0*/  IADD3 R18, PT, PT, R15.reuse, 0x20, RZ ;  /* 0x000000200f127810 */ /* 0x040fe40007ffe0ff */
[----:B-1----:R-:W-:Y:S01]  /*05b0*/  ISETP.GE.AND P2, PT, R10, UR4, PT ;  /* 0x000000040a007c0c */ /* 0x002fe2000bf46270 */
[----:B------:R-:W1:Y:S03]  /*05c0*/  LDCU.64 UR4, c[0x0][0x410] ;  /* 0x00008200ff0477ac */ /* 0x000e660008000a00 */
[----:B------:R-:W-:Y:S01]  /*05d0*/  ISETP.GE.OR P0, PT, R15, R14, P2 ;  /* 0x0000000e0f00720c */ /* 0x000fe20001706670 */
[----:B--2---:R-:W-:-:S12]  /*05e0*/  @P1 IMAD.WIDE.U32 R4, R241, R12, RZ ;  /* 0x0000000cf1041225 */ /* 0x004fd800078e00ff */
[----:B------:R-:W2:Y:S01]  /*05f0*/  @!P0 LDC.64 R16, c[0x0][0x3f0] ;  /* 0x0000fc00ff108b82 */ /* 0x000ea20000000a00 */
[----:B----4-:R-:W-:-:S04]  /*0600*/  @!P1 IMAD.WIDE.U32 R2, R24, R6, RZ ;  /* 0x0000000618029225 */ /* 0x010fc800078e00ff */
[----:B------:R-:W-:Y:S01]  /*0610*/  @!P1 IMAD R7, R24, R7, R3 ;  /* 0x0000000718079224 */ /* 0x000fe200078e0203 */
[----:B------:R-:W-:Y:S01]  /*0620*/  @!P1 MOV R0, R2 ;  /* 0x0000000200009202 */ /* 0x000fe20000000f00 */
[----:B------:R-:W-:Y:S01]  /*0630*/  IMAD.WIDE.U32 R2, R251, R12, R10 ;  /* 0x0000000cfb027225 */ /* 0x000fe200078e000a */
[----:B------:R-:W-:-:S03]  /*0640*/  @P1 MOV R0, R4 ;  /* 0x0000000400001202 */ /* 0x000fc60000000f00 */
[-C--:B------:R-:W-:Y:S01]  /*0650*/  @P1 IMAD R7, R241, R13.reuse, R5 ;  /* 0x0000000df1071224 */ /* 0x080fe200078e0205 */
[----:B------:R-:W-:Y:S01]  /*0660*/  IADD3 R2, P1, PT, R0, R2, RZ ;  /* 0x0000000200027210 */ /* 0x000fe20007f3e0ff */
[----:B------:R-:W-:Y:S02]  /*0670*/  IMAD R3, R251, R13, R3 ;  /* 0x0000000dfb037224 */ /* 0x000fe400078e0203 */
[----:B---3--:R-:W-:Y:S02]  /*0680*/  IMAD R0, R9, UR8, R23 ;  /* 0x0000000809007c24 */ /* 0x008fe4000f8e0217 */
[----:B------:R-:W-:Y:S01]  /*0690*/  IMAD.X R3, R7, 0x1, R3, P1 ;  /* 0x0000000107037824 */ /* 0x000fe200008e0603 */
[----:B------:R-:W-:Y:S01]  /*06a0*/  ISETP.GE.OR P1, PT, R18, R14, P2 ;  /* 0x0000000e1200720c */ /* 0x000fe20001726670 */
[C---:B-1----:R-:W-:Y:S01]  /*06b0*/  IMAD.WIDE.U32 R4, R23.reuse, UR4, R2 ;  /* 0x0000000417047c25 */ /* 0x042fe2000f8e0002 */
[----:B------:R-:W1:Y:S03]  /*06c0*/  LDCU UR4, c[0x0][0x434] ;  /* 0x00008680ff0477ac */ /* 0x000e660008000800 */
[----:B------:R-:W-:Y:S01]  /*06d0*/  IMAD R3, R23, UR5, R5 ;  /* 0x0000000517037c24 */ /* 0x000fe2000f8e0205 */
[----:B------:R-:W-:-:S05]  /*06e0*/  @!P0 MOV R2, R4 ;  /* 0x0000000400028202 */ /* 0x000fca0000000f00 */
[----:B------:R-:W-:-:S04]  /*06f0*/  @!P0 IMAD.WIDE.U32 R6, R15, R12, R2 ;  /* 0x0000000c0f068225 */ /* 0x000fc800078e0002 */
[----:B------:R-:W-:Y:S01]  /*0700*/  @!P0 IMAD R7, R15, R13, R7 ;  /* 0x0000000d0f078224 */ /* 0x000fe200078e0207 */
[----:B--2---:R-:W-:-:S04]  /*0710*/  @!P0 LEA R8, P3, R6, R16, 0x1 ;  /* 0x0000001006088211 */ /* 0x004fc800078608ff */
[----:B------:R-:W-:Y:S01]  /*0720*/  @!P0 LEA.HI.X R9, R6, R17, R7, 0x1, P3 ;  /* 0x0000001106098211 */ /* 0x000fe200018f0c07 */
[----:B-1----:R-:W-:-:S04]  /*0730*/  IMAD R7, R0, UR4, R251 ;  /* 0x0000000400077c24 */ /* 0x002fc8000f8e02fb */
[----:B------:R1:W-:Y:S01]  /*0740*/  @!P0 STG.E.128 desc[UR6][R8.64], RZ ;  /* 0x000000ff08008986 */ /* 0x0003e2000c101d06 */
[----:B------:R-:W-:Y:S05]  /*0750*/  @P1 BRA `(.L_x_784) ;  /* 0x00000000002c1947 */ /* 0x000fea0003800000 */
[----:B------:R-:W2:Y:S01]  /*0760*/  LDCU.64 UR4, c[0x0][0x3f0] ;  /* 0x00007e00ff0477ac */ /* 0x000ea20008000a00 */
[----:B------:R-:W-:Y:S02]  /*0770*/  IADD3 R6, P0, PT, R15, 0x20, RZ ;  /* 0x000000200f067810 */ /* 0x000fe40007f1e0ff */
[----:B------:R-:W-:Y:S02]  /*0780*/  MOV R2, R4 ;  /* 0x0000000400027202 */ /* 0x000fe40000000f00 */
[----:B------:R-:W-:-:S03]  /*0790*/  IADD3.X R0, PT, PT, RZ, RZ, RZ, P0, !PT ;  /* 0x000000ffff007210 */ /* 0x000fc600007fe4ff */
[----:B------:R-:W-:-:S04]  /*07a0*/  IMAD.WIDE.U32 R4, R6, R12, R2 ;  /* 0x0000000c06047225 */ /* 0x000fc800078e0002 */
[----:B------:R-:W-:-:S04]  /*07b0*/  IMAD R0, R0, R12, RZ ;  /* 0x0000000c00007224 */ /* 0x000fc800078e02ff */
[----:B------:R-:W-:Y:S01]  /*07c0*/  IMAD R0, R6, R13, R0 ;  /* 0x0000000d06007224 */ /* 0x000fe200078e0200 */
[----:B--2---:R-:W-:-:S04]  /*07d0*/  LEA R2, P0, R4, UR4, 0x1 ;  /* 0x0000000404027c11 */ /* 0x004fc8000f8008ff */
[----:B------:R-:W-:-:S04]  /*07e0*/  IADD3 R0, PT, PT, R5, R0, RZ ;  /* 0x0000000005007210 */ /* 0x000fc80007ffe0ff */
[----:B------:R-:W-:-:S05]  /*07f0*/  LEA.HI.X R3, R4, UR5, R0, 0x1, P0 ;  /* 0x0000000504037c11 */ /* 0x000fca00080f0c00 */
[----:B------:R2:W-:Y:S02]  /*0800*/  STG.E.128 desc[UR6][R2.64], RZ ;  /* 0x000000ff02007986 */ /* 0x0005e4000c101d06 */
.L_x_784:
[----:B------:R-:W-:Y:S05]  /*0810*/  BSYNC.RECONVERGENT B0 ;  /* 0x0000000000007941 */ /* 0x000fea0003800200 */
.L_x_783:
[----:B------:R-:W3:Y:S01]  /*0820*/  LDCU.64 UR4, c[0x0][0x420] ;  /* 0x00008400ff0477ac */ /* 0x000ee20008000a00 */
[----:B------:R-:W-:Y:S02]  /*0830*/  ISETP.NE.AND P0, PT, R10, RZ, PT ;  /* 0x000000ff0a00720c */ /* 0x000fe40003f05270 */
[----:B------:R-:W-:Y:S02]  /*0840*/  IADD3 R0, P1, PT, R7, R15, RZ ;  /* 0x0000000f07007210 */ /* 0x000fe40007f3e0ff */
[-C--:B------:R-:W-:Y:S02]  /*0850*/  ISETP.GE.OR P2, PT, R15, R14.reuse, P0 ;  /* 0x0000000e0f00720c */ /* 0x080fe40000746670 */
[----:B------:R-:W-:Y:S02]  /*0860*/  ISETP.GE.OR P0, PT, R18, R14, P0 ;  /* 0x0000000e1200720c */ /* 0x000fe40000706670 */
[----:B--2---:R-:W-:Y:S02]  /*0870*/  LEA.HI.X.SX32 R3, R7, RZ, 0x1, P1 ;  /* 0x000000ff07037211 */ /* 0x004fe400008f0eff */
[----:B---3--:R-:W-:-:S04]  /*0880*/  LEA R2, P1, R0, UR4, 0x2 ;  /* 0x0000000400027c11 */ /* 0x008fc8000f8210ff */
[----:B------:R-:W-:-:S03]  /*0890*/  LEA.HI.X R3, R0, UR5, R3, 0x2, P1 ;  /* 0x0000000500037c11 */ /* 0x000fc600088f1403 */
[----:B------:R-:W-:-:S05]  /*08a0*/  @!P2 IMAD.MOV.U32 R0, RZ, RZ, 0x7f800000 ;  /* 0x7f800000ff00a424 */ /* 0x000fca00078e00ff */
[----:B------:R2:W-:Y:S01]  /*08b0*/  @!P2 STG.E desc[UR6][R2.64], R0 ;  /* 0x000000000200a986 */ /* 0x0005e2000c101906 */
[----:B------:R-:W-:Y:S05]  /*08c0*/  @P0 EXIT ;  /* 0x000000000000094d */ /* 0x000fea0003800000 */
[----:B--2---:R-:W-:-:S05]  /*08d0*/  MOV R0, 0x7f800000 ;  /* 0x7f80000000007802 */ /* 0x004fca0000000f00 */
[----:B------:R-:W-:Y:S01]  /*08e0*/  STG.E desc[UR6][R2.64+0x80], R0 ;  /* 0x0000800002007986 */ /* 0x000fe2000c101906 */
[----:B------:R-:W-:Y:S05]  /*08f0*/  EXIT ;  /* 0x000000000000794d */ /* 0x000fea0003800000 */
.L_x_782:
        /* <DEDUP_REMOVED lines=10> */
.L_x_785:
[----:B------:R-:W-:Y:S05]  /*09a0*/  BRA.U !UP0, `(.L_x_786) ;  /* 0x0000000508b87547 */ /* 0x000fea000b800000 */
[----:B------:R-:W2:Y:S01]  /*09b0*/  LDC R13, c[0x0][0x4f0] ;  /* 0x00013c00ff0d7b82 */ /* 0x000ea20000000800 */
[----:B------:R-:W-:Y:S01]  /*09c0*/  LEA R12, R237, 0xffffff00, 0x8 ;  /* 0xffffff00ed0c7811 */ /* 0x000fe200078e40ff */
[----:B------:R-:W3:Y:S03]  /*09d0*/  LDCU.64 UR4, c[0x0][0x4e8] ;  /* 0x00009d00ff0477ac */ /* 0x000ee60008000a00 */
[----:B------:R-:W-:Y:S01]  /*09e0*/  IABS R4, R12 ;  /* 0x0000000c00047213 */ /* 0x000fe20000000000 */
[----:B------:R-:W4:Y:S02]  /*09f0*/  LDCU.64 UR8, c[0x0][0x3a0] ;  /* 0x00007400ff0877ac */ /* 0x000f240008000a00 */
[----:B------:R-:W4:Y:S01]  /*0a00*/  LDC R21, c[0x0][0x3e8] ;  /* 0x0000fa00ff157b82 */ /* 0x000f220000000800 */
[----:B------:R-:W4:Y:S01]  /*0a10*/  LDCU.64 UR14, c[0x0][0x3b8] ;  /* 0x00007700ff0e77ac */ /* 0x000f220008000a00 */
[----:B--2---:R-:W-:-:S02]  /*0a20*/  IABS R0, R13 ;  /* 0x0000000d00007213 */ /* 0x004fc40000000000 */
[----:B------:R-:W-:Y:S02]  /*0a30*/  ISETP.NE.AND P3, PT, R13, RZ, PT ;  /* 0x000000ff0d00720c */ /* 0x000fe40003f65270 */
[----:B------:R-:W-:-:S04]  /*0a40*/  MOV R5, R0 ;  /* 0x0000000000057202 */ /* 0x000fc80000000f00 */
[----:B-1----:R-:W1:Y:S08]  /*0a50*/  I2F.RP R2, R5 ;  /* 0x0000000500027306 */ /* 0x002e700000209400 */
[----:B-1----:R-:W1:Y:S02]  /*0a60*/  MUFU.RCP R2, R2 ;  /* 0x0000000200027308 */ /* 0x002e640000001000 */
[----:B-1----:R-:W-:-:S06]  /*0a70*/  VIADD R2, R2, 0xffffffe ;  /* 0x0ffffffe02027836 */ /* 0x002fcc0000000000 */
[----:B------:R-:W1:Y:S02]  /*0a80*/  F2I.FTZ.U32.TRUNC.NTZ R3, R2 ;  /* 0x0000000200037305 */ /* 0x000e64000021f000 */
[----:B-1----:R-:W-:Y:S01]  /*0a90*/  IADD3 R0, PT, PT, RZ, -R3, RZ ;  /* 0x80000003ff007210 */ /* 0x002fe20007ffe0ff */
[----:B------:R-:W-:-:S04]  /*0aa0*/  IMAD.MOV.U32 R2, RZ, RZ, RZ ;  /* 0x000000ffff027224 */ /* 0x000fc800078e00ff */
[----:B------:R-:W-:-:S04]  /*0ab0*/  IMAD R0, R0, R5, RZ ;  /* 0x0000000500007224 */ /* 0x000fc800078e02ff */
[----:B------:R-:W-:Y:S01]  /*0ac0*/  IMAD.HI.U32 R2, R3, R0, R2 ;  /* 0x0000000003027227 */ /* 0x000fe200078e0002 */
[----:B------:R-:W-:-:S05]  /*0ad0*/  MOV R3, R4 ;  /* 0x0000000400037202 */ /* 0x000fca0000000f00 */
[----:B------:R-:W-:-:S04]  /*0ae0*/  IMAD.HI.U32 R4, R2, R3, RZ ;  /* 0x0000000302047227 */ /* 0x000fc800078e00ff */
[----:B------:R-:W-:-:S04]  /*0af0*/  IMAD.MOV R0, RZ, RZ, -R4 ;  /* 0x000000ffff007224 */ /* 0x000fc800078e0a04 */
[----:B------:R-:W-:Y:S02]  /*0b00*/  IMAD R0, R5, R0, R3 ;  /* 0x0000000005007224 */ /* 0x000fe400078e0203 */
[----:B---3--:R-:W-:-:S03]  /*0b10*/  IMAD.WIDE.U32 R2, R24, UR4, RZ ;  /* 0x0000000418027c25 */ /* 0x008fc6000f8e00ff */
[----:B------:R-:W-:-:S13]  /*0b20*/  ISETP.GT.U32.AND P0, PT, R5, R0, PT ;  /* 0x000000000500720c */ /* 0x000fda0003f04070 */
[-C--:B------:R-:W-:Y:S01]  /*0b30*/  @!P0 IADD3 R0, PT, PT, R0, -R5.reuse, RZ ;  /* 0x8000000500008210 */ /* 0x080fe20007ffe0ff */
[----:B------:R-:W-:Y:S01]  /*0b40*/  @!P0 VIADD R4, R4, 0x1 ;  /* 0x0000000104048836 */ /* 0x000fe20000000000 */
[----:B------:R-:W-:Y:S02]  /*0b50*/  LEA R181, P0, R2, UR12, 0x2 ;  /* 0x0000000c02b57c11 */ /* 0x000fe4000f8010ff */
[----:B------:R-:W-:Y:S02]  /*0b60*/  ISETP.GE.U32.AND P1, PT, R0, R5, PT ;  /* 0x000000050000720c */ /* 0x000fe40003f26070 */
[----:B------:R-:W-:-:S04]  /*0b70*/  LOP3.LUT R0, R12, R13, RZ, 0x3c, !PT ;  /* 0x0000000d0c007212 */ /* 0x000fc800078e3cff */
[----:B------:R-:W-:Y:S01]  /*0b80*/  ISETP.GE.AND P2, PT, R0, RZ, PT ;  /* 0x000000ff0000720c */ /* 0x000fe20003f46270 */
[----:B------:R-:W-:Y:S01]  /*0b90*/  IMAD R0, R24, UR5, R3 ;  /* 0x0000000518007c24 */ /* 0x000fe2000f8e0203 */
[----:B----4-:R-:W-:Y:S01]  /*0ba0*/  IABS R7, R21 ;  /* 0x0000001500077213 */ /* 0x010fe20000000000 */
[----:B------:R-:W1:Y:S03]  /*0bb0*/  LDCU.64 UR4, c[0x0][0x3a8] ;  /* 0x00007500ff0477ac */ /* 0x000e660008000a00 */
[----:B------:R-:W-:Y:S01]  /*0bc0*/  LEA.HI.X R180, R2, UR13, R0, 0x2, P0 ;  /* 0x0000000d02b47c11 */ /* 0x000fe200080f1400 */
[----:B------:R-:W-:Y:S01]  /*0bd0*/  IMAD.MOV.U32 R2, RZ, RZ, R181 ;  /* 0x000000ffff027224 */ /* 0x000fe200078e00b5 */
[----:B------:R-:W-:Y:S02]  /*0be0*/  @P1 IADD3 R4, PT, PT, R4, 0x1, RZ ;  /* 0x0000000104041810 */ /* 0x000fe40007ffe0ff */
[----:B------:R-:W-:-:S03]  /*0bf0*/  MOV R3, R180 ;  /* 0x000000b400037202 */ /* 0x000fc60000000f00 */
[----:B------:R-:W-:-:S05]  /*0c00*/  IMAD.MOV.U32 R6, RZ, RZ, R4 ;  /* 0x000000ffff067224 */ /* 0x000fca00078e0004 */
[----:B------:R-:W-:Y:S02]  /*0c10*/  @!P2 IADD3 R6, PT, PT, -R6, RZ, RZ ;  /* 0x000000ff0606a210 */ /* 0x000fe40007ffe1ff */
[----:B------:R-:W-:-:S05]  /*0c20*/  @!P3 LOP3.LUT R6, RZ, R13, RZ, 0x33, !PT ;  /* 0x0000000dff06b212 */ /* 0x000fca00078e33ff */
[----:B------:R-:W-:-:S05]  /*0c30*/  IMAD.WIDE R2, R6, 0x4, R2 ;  /* 0x0000000406027825 */ /* 0x000fca00078e0202 */
[----:B------:R2:W3:Y:S01]  /*0c40*/  LDG.E R5, desc[UR6][R2.64] ;  /* 0x0000000602057981 */ /* 0x0004e2000c1e1900 */
[----:B------:R-:W-:Y:S02]  /*0c50*/  IABS R4, R23 ;  /* 0x0000001700047213 */ /* 0x000fe40000000000 */
[----:B------:R-:W-:Y:S02]  /*0c60*/  MOV R18, UR14 ;  /* 0x0000000e00127c02 */ /* 0x000fe40008000f00 */
[----:B------:R-:W-:Y:S02]  /*0c70*/  ISETP.NE.AND P2, PT, R21, RZ, PT ;  /* 0x000000ff1500720c */ /* 0x000fe40003f45270 */
[----:B------:R-:W-:Y:S01]  /*0c80*/  MOV R19, UR15 ;  /* 0x0000000f00137c02 */ /* 0x000fe20008000f00 */
[----:B--2---:R-:W2:Y:S08]  /*0c90*/  I2F.RP R2, R7 ;  /* 0x0000000700027306 */ /* 0x004eb00000209400 */
[----:B--2---:R-:W2:Y:S02]  /*0ca0*/  MUFU.RCP R2, R2 ;  /* 0x0000000200027308 */ /* 0x004ea40000001000 */
[----:B--2---:R-:W-:-:S06]  /*0cb0*/  VIADD R2, R2, 0xffffffe ;  /* 0x0ffffffe02027836 */ /* 0x004fcc0000000000 */
[----:B------:R-:W2:Y:S02]  /*0cc0*/  F2I.FTZ.U32.TRUNC.NTZ R3, R2 ;  /* 0x0000000200037305 */ /* 0x000ea4000021f000 */
[----:B--2---:R-:W-:Y:S01]  /*0cd0*/  IADD3 R0, PT, PT, RZ, -R3, RZ ;  /* 0x80000003ff007210 */ /* 0x004fe20007ffe0ff */
[----:B------:R-:W-:-:S04]  /*0ce0*/  IMAD.MOV.U32 R2, RZ, RZ, RZ ;  /* 0x000000ffff027224 */ /* 0x000fc800078e00ff */
[----:B------:R-:W-:-:S04]  /*0cf0*/  IMAD R0, R0, R7, RZ ;  /* 0x0000000700007224 */ /* 0x000fc800078e02ff */
[----:B------:R-:W-:Y:S01]  /*0d00*/  IMAD.HI.U32 R2, R3, R0, R2 ;  /* 0x0000000003027227 */ /* 0x000fe200078e0002 */
[----:B------:R-:W-:-:S05]  /*0d10*/  MOV R3, R4 ;  /* 0x0000000400037202 */ /* 0x000fca0000000f00 */
[----:B------:R-:W-:-:S04]  /*0d20*/  IMAD.HI.U32 R4, R2, R3, RZ ;  /* 0x0000000302047227 */ /* 0x000fc800078e00ff */
[----:B------:R-:W-:-:S04]  /*0d30*/  IMAD.MOV R0, RZ, RZ, -R4 ;  /* 0x000000ffff007224 */ /* 0x000fc800078e0a04 */
[----:B------:R-:W-:-:S05]  /*0d40*/  IMAD R0, R7, R0, R3 ;  /* 0x0000000007007224 */ /* 0x000fca00078e0203 */
[----:B------:R-:W-:-:S13]  /*0d50*/  ISETP.GT.U32.AND P0, PT, R7, R0, PT ;  /* 0x000000000700720c */ /* 0x000fda0003f04070 */
[----:B------:R-:W-:Y:S01]  /*0d60*/  @!P0 IADD3 R0, PT, PT, R0, -R7, RZ ;  /* 0x8000000700008210 */ /* 0x000fe20007ffe0ff */
[----:B------:R-:W-:-:S03]  /*0d70*/  @!P0 VIADD R4, R4, 0x1 ;  /* 0x0000000104048836 */ /* 0x000fc60000000000 */
[----:B------:R-:W-:-:S13]  /*0d80*/  ISETP.GE.U32.AND P1, PT, R0, R7, PT ;  /* 0x000000070000720c */ /* 0x000fda0003f26070 */
[----:B------:R-:W-:-:S04]  /*0d90*/  @P1 VIADD R4, R4, 0x1 ;  /* 0x0000000104041836 */ /* 0x000fc80000000000 */
[----:B------:R-:W-:Y:S01]  /*0da0*/  IMAD.MOV.U32 R20, RZ, RZ, R4 ;  /* 0x000000ffff147224 */ /* 0x000fe200078e0004 */
[----:B---3--:R-:W-:Y:S01]  /*0db0*/  SHF.R.S32.HI R2, RZ, 0x1f, R5 ;  /* 0x0000001fff027819 */ /* 0x008fe20000011405 */
[----:B-1---5:R-:W-:-:S04]  /*0dc0*/  IMAD.WIDE.U32 R8, R5, UR4, RZ ;  /* 0x0000000405087c25 */ /* 0x022fc8000f8e00ff */
[C---:B------:R-:W-:Y:S02]  /*0dd0*/  IMAD R0, R2.reuse, UR4, RZ ;  /* 0x0000000402007c24 */ /* 0x040fe4000f8e02ff */
[----:B------:R-:W-:Y:S01]  /*0de0*/  IMAD R3, R2, UR8, RZ ;  /* 0x0000000802037c24 */ /* 0x000fe2000f8e02ff */
[-C--:B------:R-:W-:Y:S01]  /*0df0*/  LOP3.LUT R2, R23, R21.reuse, RZ, 0x3c, !PT ;  /* 0x0000001517027212 */ /* 0x080fe200078e3cff */
[C---:B------:R-:W-:Y:S01]  /*0e00*/  IMAD R0, R5.reuse, UR5, R0 ;  /* 0x0000000505007c24 */ /* 0x040fe2000f8e0200 */
[----:B------:R-:W1:Y:S01]  /*0e10*/  LDCU.64 UR4, c[0x0][0x3c0] ;  /* 0x00007800ff0477ac */ /* 0x000e620008000a00 */
[----:B------:R-:W-:Y:S01]  /*0e20*/  IMAD.WIDE.U32 R10, R5, UR8, RZ ;  /* 0x00000008050a7c25 */ /* 0x000fe2000f8e00ff */
[----:B------:R-:W-:Y:S02]  /*0e30*/  ISETP.GE.AND P4, PT, R2, RZ, PT ;  /* 0x000000ff0200720c */ /* 0x000fe40003f86270 */
[----:B------:R-:W-:Y:S01]  /*0e40*/  IADD3 R7, PT, PT, R9, R0, RZ ;  /* 0x0000000009077210 */ /* 0x000fe20007ffe0ff */
[----:B------:R-:W-:Y:S01]  /*0e50*/  IMAD R3, R5, UR9, R3 ;  /* 0x0000000905037c24 */ /* 0x000fe2000f8e0203 */
[----:B------:R-:W-:Y:S01]  /*0e60*/  IADD3 R5, PT, PT, -R6, RZ, RZ ;  /* 0x000000ff06057210 */ /* 0x000fe20007ffe1ff */
[----:B------:R-:W2:Y:S01]  /*0e70*/  LDCU.128 UR8, c[0x0][0x3d0] ;  /* 0x00007a00ff0877ac */ /* 0x000ea20008000c00 */
[----:B------:R-:W-:Y:S01]  /*0e80*/  IMAD.MOV.U32 R0, RZ, RZ, R20 ;  /* 0x000000ffff007224 */ /* 0x000fe200078e0014 */
[----:B------:R-:W-:Y:S01]  /*0e90*/  MOV R2, R10 ;  /* 0x0000000a00027202 */ /* 0x000fe20000000f00 */
[----:B------:R-:W-:Y:S01]  /*0ea0*/  IMAD.IADD R3, R11, 0x1, R3 ;  /* 0x000000010b037824 */ /* 0x000fe200078e0203 */
[----:B------:R-:W-:Y:S01]  /*0eb0*/  LOP3.LUT R21, RZ, R21, RZ, 0x33, !PT ;  /* 0x00000015ff157212 */ /* 0x000fe200078e33ff */
[----:B------:R-:W-:Y:S01]  /*0ec0*/  IMAD R5, R13, R5, R12 ;  /* 0x000000050d057224 */ /* 0x000fe200078e020c */
[----:B------:R-:W-:-:S02]  /*0ed0*/  MOV R6, R8 ;  /* 0x0000000800067202 */ /* 0x000fc40000000f00 */
[----:B------:R-:W-:Y:S01]  /*0ee0*/  @!P4 IADD3 R0, PT, PT, -R0, RZ, RZ ;  /* 0x000000ff0000c210 */ /* 0x000fe20007ffe1ff */
[----:B------:R-:W-:Y:S01]  /*0ef0*/  IMAD.WIDE.U32 R2, R5, R18, R2 ;  /* 0x0000001205027225 */ /* 0x000fe200078e0002 */
[----:B------:R-:W-:Y:S02]  /*0f00*/  SHF.R.S32.HI R4, RZ, 0x1f, R5 ;  /* 0x0000001fff047819 */ /* 0x000fe40000011405 */
[----:B-1----:R-:W-:Y:S01]  /*0f10*/  MOV R16, UR4 ;  /* 0x0000000400107c02 */ /* 0x002fe20008000f00 */
[----:B------:R-:W-:Y:S01]  /*0f20*/  IMAD.U32 R17, RZ, RZ, UR5 ;  /* 0x00000005ff117e24 */ /* 0x000fe2000f8e00ff */
[----:B------:R-:W-:Y:S01]  /*0f30*/  SEL R8, R21, R0, !P2 ;  /* 0x0000000015087207 */ /* 0x000fe20005000000 */
[C---:B------:R-:W-:Y:S02]  /*0f40*/  IMAD R9, R4.reuse, R18, RZ ;  /* 0x0000001204097224 */ /* 0x040fe400078e02ff */
[----:B------:R-:W-:Y:S01]  /*0f50*/  IMAD R4, R4, R16, RZ ;  /* 0x0000001004047224 */ /* 0x000fe200078e02ff */
[----:B------:R-:W-:Y:S01]  /*0f60*/  SHF.R.S32.HI R0, RZ, 0x1f, R8 ;  /* 0x0000001fff007819 */ /* 0x000fe20000011408 */
[----:B------:R-:W-:-:S02]  /*0f70*/  IMAD R9, R5, R19, R9 ;  /* 0x0000001305097224 */ /* 0x000fc400078e0209 */
[C---:B------:R-:W-:Y:S02]  /*0f80*/  IMAD R4, R5.reuse, R17, R4 ;  /* 0x0000001105047224 */ /* 0x040fe400078e0204 */
[----:B------:R-:W-:Y:S01]  /*0f90*/  IMAD.WIDE.U32 R6, R5, R16, R6 ;  /* 0x0000001005067225 */ /* 0x000fe200078e0006 */
[----:B------:R-:W-:-:S04]  /*0fa0*/  IADD3 R5, PT, PT, R3, R9, RZ ;  /* 0x0000000903057210 */ /* 0x000fc80007ffe0ff */
[----:B------:R-:W-:Y:S01]  /*0fb0*/  IADD3 R3, PT, PT, R7, R4, RZ ;  /* 0x0000000407037210 */ /* 0x000fe20007ffe0ff */
[----:B------:R-:W-:Y:S01]  /*0fc0*/  IMAD.MOV.U32 R4, RZ, RZ, R2 ;  /* 0x000000ffff047224 */ /* 0x000fe200078e0002 */
[----:B------:R-:W-:Y:S01]  /*0fd0*/  MOV R2, R6 ;  /* 0x0000000600027202 */ /* 0x000fe20000000f00 */
[C---:B--2---:R-:W-:Y:S02]  /*0fe0*/  IMAD R7, R0.reuse, UR8, RZ ;  /* 0x0000000800077c24 */ /* 0x044fe4000f8e02ff */
[----:B------:R-:W-:Y:S02]  /*0ff0*/  IMAD R0, R0, UR10, RZ ;  /* 0x0000000a00007c24 */ /* 0x000fe4000f8e02ff */
[C---:B------:R-:W-:Y:S02]  /*1000*/  IMAD R6, R8.reuse, UR9, R7 ;  /* 0x0000000908067c24 */ /* 0x040fe4000f8e0207 */
[----:B------:R-:W-:-:S04]  /*1010*/  IMAD.WIDE.U32 R4, R8, UR8, R4 ;  /* 0x0000000808047c25 */ /* 0x000fc8000f8e0004 */
[C---:B------:R-:W-:Y:S01]  /*1020*/  IMAD R0, R8.reuse, UR11, R0 ;  /* 0x0000000b08007c24 */ /* 0x040fe2000f8e0200 */
[----:B------:R-:W-:Y:S01]  /*1030*/  IADD3 R9, PT, PT, R5, R6, RZ ;  /* 0x0000000605097210 */ /* 0x000fe20007ffe0ff */
[----:B------:R-:W-:-:S04]  /*1040*/  IMAD.WIDE.U32 R2, R8, UR10, R2 ;  /* 0x0000000a08027c25 */ /* 0x000fc8000f8e0002 */
[----:B------:R-:W-:Y:S01]  /*1050*/  IMAD.MOV.U32 R6, RZ, RZ, R4 ;  /* 0x000000ffff067224 */ /* 0x000fe200078e0004 */
[----:B------:R-:W-:Y:S02]  /*1060*/  IADD3 R12, PT, PT, R3, R0, RZ ;  /* 0x00000000030c7210 */ /* 0x000fe40007ffe0ff */
[----:B------:R-:W-:Y:S01]  /*1070*/  MOV R7, R2 ;  /* 0x0000000200077202 */ /* 0x000fe20000000f00 */
[----:B------:R-:W-:Y:S06]  /*1080*/  BRA `(.L_x_787) ;  /* 0x0000000400807947 */ /* 0x000fec0003800000 */
.L_x_786:
[----:B------:R-:W-:-:S13]  /*1090*/  ISETP.NE.AND P0, PT, R10, -0x1, PT ;  /* 0xffffffff0a00780c */ /* 0x000fda0003f05270 */
        /* <DEDUP_REMOVED lines=8> */
[----:B-1----:R-:W-:-:S04]  /*1120*/  IMAD.WIDE.U32 R2, R6, R18, RZ ;  /* 0x0000001206027225 */ /* 0x002fc800078e00ff */
[----:B------:R-:W-:-:S05]  /*1130*/  IMAD R0, R6, R19, R0 ;  /* 0x0000001306007224 */ /* 0x000fca00078e0200 */
[----:B------:R-:W-:-:S03]  /*1140*/  IADD3 R3, PT, PT, R3, R0, RZ ;  /* 0x0000000003037210 */ /* 0x000fc60007ffe0ff */
[----:B------:R-:W-:-:S05]  /*1150*/  IMAD.WIDE.U32 R2, R9, UR4, R2 ;  /* 0x0000000409027c25 */ /* 0x000fca000f8e0002 */
[----:B------:R-:W-:Y:S02]  /*1160*/  IADD3 R8, PT, PT, R3, R4, RZ ;  /* 0x0000000403087210 */ /* 0x000fe40007ffe0ff */
[----:B------:R-:W-:Y:S01]  /*1170*/  MOV R7, R2 ;  /* 0x0000000200077202 */ /* 0x000fe20000000f00 */
[----:B------:R-:W-:Y:S05]  /*1180*/  BRA `(.L_x_789) ;  /* 0x0000000000187947 */ /* 0x000fea0003800000 */
.L_x_788:
[----:B------:R-:W2:Y:S01]  /*1190*/  LDC.64 R18, c[0x0][0x3b8] ;  /* 0x0000ee00ff127b82 */ /* 0x000ea20000000a00 */
[----:B-1----:R-:W-:-:S05]  /*11a0*/  IADD3 R2, PT, PT, R6, R10, RZ ;  /* 0x0000000a06027210 */ /* 0x002fca0007ffe0ff */
[C---:B--2---:R-:W-:Y:S02]  /*11b0*/  IMAD R0, R2.reuse, R19, RZ ;  /* 0x0000001302007224 */ /* 0x044fe400078e02ff */
[----:B------:R-:W-:-:S05]  /*11c0*/  IMAD.WIDE.U32 R2, R2, R18, RZ ;  /* 0x0000001202027225 */ /* 0x000fca00078e00ff */
[----:B------:R-:W-:Y:S02]  /*11d0*/  IADD3 R8, PT, PT, R3, R0, RZ ;  /* 0x0000000003087210 */ /* 0x000fe40007ffe0ff */
[----:B------:R-:W-:Y:S02]  /*11e0*/  MOV R7, R2 ;  /* 0x0000000200077202 */ /* 0x000fe40000000f00 */
.L_x_789:
[----:B------:R-:W-:Y:S05]  /*11f0*/  @P0 BRA `(.L_x_790) ;  /* 0x0000000000380947 */ /* 0x000fea0003800000 */
[----:B------:R-:W1:Y:S01]  /*1200*/  LDC.64 R16, c[0x0][0x3c0] ;  /* 0x0000f000ff107b82 */ /* 0x000e620000000a00 */
[----:B------:R-:W2:Y:S01]  /*1210*/  LDCU.64 UR4, c[0x0][0x3a8] ;  /* 0x00007500ff0477ac */ /* 0x000ea20008000a00 */
[----:B------:R-:W-:Y:S02]  /*1220*/  SHF.R.S32.HI R0, RZ, 0x1f, R6 ;  /* 0x0000001fff007819 */ /* 0x000fe40000011406 */
[----:B-----5:R-:W-:-:S05]  /*1230*/  SHF.R.S32.HI R4, RZ, 0x1f, R9 ;  /* 0x0000001fff047819 */ /* 0x020fca0000011409 */
[----:B--2---:R-:W-:-:S04]  /*1240*/  IMAD R4, R4, UR4, RZ ;  /* 0x0000000404047c24 */ /* 0x004fc8000f8e02ff */
[----:B------:R-:W-:Y:S02]  /*1250*/  IMAD R4, R9, UR5, R4 ;  /* 0x0000000509047c24 */ /* 0x000fe4000f8e0204 */
[-C--:B-1----:R-:W-:Y:S02]  /*1260*/  IMAD R0, R0, R16.reuse, RZ ;  /* 0x0000001000007224 */ /* 0x082fe400078e02ff */
[----:B------:R-:W-:-:S04]  /*1270*/  IMAD.WIDE.U32 R2, R6, R16, RZ ;  /* 0x0000001006027225 */ /* 0x000fc800078e00ff */
[----:B------:R-:W-:-:S05]  /*1280*/  IMAD R0, R6, R17, R0 ;  /* 0x0000001106007224 */ /* 0x000fca00078e0200 */
[----:B------:R-:W-:-:S03]  /*1290*/  IADD3 R3, PT, PT, R3, R0, RZ ;  /* 0x0000000003037210 */ /* 0x000fc60007ffe0ff */
[----:B------:R-:W-:-:S05]  /*12a0*/  IMAD.WIDE.U32 R2, R9, UR4, R2 ;  /* 0x0000000409027c25 */ /* 0x000fca000f8e0002 */
[----:B------:R-:W-:Y:S02]  /*12b0*/  IADD3 R5, PT, PT, R3, R4, RZ ;  /* 0x0000000403057210 */ /* 0x000fe40007ffe0ff */
[----:B------:R-:W-:Y:S01]  /*12c0*/  MOV R4, R2 ;  /* 0x0000000200047202 */ /* 0x000fe20000000f00 */
[----:B------:R-:W-:Y:S06]  /*12d0*/  BRA `(.L_x_791) ;  /* 0x0000000000187947 */ /* 0x000fec0003800000 */
.L_x_790:
[----:B------:R-:W1:Y:S01]  /*12e0*/  LDC.64 R16, c[0x0][0x3c0] ;  /* 0x0000f000ff107b82 */ /* 0x000e620000000a00 */
[----:B------:R-:W-:-:S05]  /*12f0*/  IADD3 R0, PT, PT, R6, R10, RZ ;  /* 0x0000000a06007210 */ /* 0x000fca0007ffe0ff */
[C---:B-1----:R-:W-:Y:S02]  /*1300*/  IMAD R4, R0.reuse, R17, RZ ;  /* 0x0000001100047224 */ /* 0x042fe400078e02ff */
[----:B------:R-:W-:-:S05]  /*1310*/  IMAD.WIDE.U32 R2, R0, R16, RZ ;  /* 0x0000001000027225 */ /* 0x000fca00078e00ff */
[----:B------:R-:W-:Y:S02]  /*1320*/  IADD3 R5, PT, PT, R3, R4, RZ ;  /* 0x0000000403057210 */ /* 0x000fe40007ffe0ff */
[----:B------:R-:W-:-:S07]  /*1330*/  MOV R4, R2 ;  /* 0x0000000200047202 */ /* 0x000fce0000000f00 */
.L_x_791:
[----:B------:R-:W1:Y:S01]  /*1340*/  LDC R21, c[0x0][0x3e8] ;  /* 0x0000fa00ff157b82 */ /* 0x000e620000000800 */
[----:B-----5:R-:W-:Y:S02]  /*1350*/  IABS R9, R23 ;  /* 0x0000001700097213 */ /* 0x020fe40000000000 */
[----:B------:R-:W-:-:S05]  /*1360*/  CS2R R180, SRZ ;  /* 0x0000000000b47805 */ /* 0x000fca000001ff00 */
[----:B------:R-:W2:Y:S08]  /*1370*/  LDC.64 R10, c[0x0][0x3d8] ;  /* 0x0000f600ff0a7b82 */ /* 0x000eb00000000a00 */
[----:B------:R-:W3:Y:S01]  /*1380*/  LDC.64 R12, c[0x0][0x3d0] ;  /* 0x0000f400ff0c7b82 */ /* 0x000ee20000000a00 */
[----:B-1----:R-:W-:Y:S02]  /*1390*/  IABS R6, R21 ;  /* 0x0000001500067213 */ /* 0x002fe40000000000 */
[----:B------:R-:W-:-:S02]  /*13a0*/  ISETP.NE.AND P2, PT, R21, RZ, PT ;  /* 0x000000ff1500720c */ /* 0x000fc40003f45270 */
        /* <DEDUP_REMOVED lines=8> */
[----:B------:R-:W-:Y:S01]  /*1430*/  IMAD.MOV.U32 R3, RZ, RZ, R9 ;  /* 0x000000ffff037224 */ /* 0x000fe200078e0009 */
[----:B------:R-:W-:-:S03]  /*1440*/  LEA R9, R237, 0xffffff00, 0x8 ;  /* 0xffffff00ed097811 */ /* 0x000fc600078e40ff */
[----:B------:R-:W-:-:S05]  /*1450*/  IMAD.HI.U32 R0, R0, R3, RZ ;  /* 0x0000000300007227 */ /* 0x000fca00078e00ff */
[----:B------:R-:W-:-:S05]  /*1460*/  IADD3 R2, PT, PT, -R0, RZ, RZ ;  /* 0x000000ff00027210 */ /* 0x000fca0007ffe1ff */
[----:B------:R-:W-:Y:S01]  /*1470*/  IMAD R2, R6, R2, R3 ;  /* 0x0000000206027224 */ /* 0x000fe200078e0203 */
[----:B------:R-:W-:-:S04]  /*1480*/  MOV R3, R5 ;  /* 0x0000000500037202 */ /* 0x000fc80000000f00 */
[----:B------:R-:W-:-:S13]  /*1490*/  ISETP.GT.U32.AND P0, PT, R6, R2, PT ;  /* 0x000000020600720c */ /* 0x000fda0003f04070 */
[----:B------:R-:W-:Y:S01]  /*14a0*/  @!P0 IMAD.IADD R2, R2, 0x1, -R6 ;  /* 0x0000000102028824 */ /* 0x000fe200078e0a06 */
[----:B------:R-:W-:-:S04]  /*14b0*/  @!P0 IADD3 R0, PT, PT, R0, 0x1, RZ ;  /* 0x0000000100008810 */ /* 0x000fc80007ffe0ff */
[----:B------:R-:W-:Y:S01]  /*14c0*/  ISETP.GE.U32.AND P1, PT, R2, R6, PT ;  /* 0x000000060200720c */ /* 0x000fe20003f26070 */
[----:B------:R-:W-:Y:S01]  /*14d0*/  IMAD.MOV.U32 R6, RZ, RZ, R7 ;  /* 0x000000ffff067224 */ /* 0x000fe200078e0007 */
[-C--:B------:R-:W-:Y:S02]  /*14e0*/  LOP3.LUT R2, R23, R21.reuse, RZ, 0x3c, !PT ;  /* 0x0000001517027212 */ /* 0x080fe400078e3cff */
[----:B------:R-:W-:Y:S02]  /*14f0*/  LOP3.LUT R21, RZ, R21, RZ, 0x33, !PT ;  /* 0x00000015ff157212 */ /* 0x000fe400078e33ff */
[----:B------:R-:W-:Y:S01]  /*1500*/  ISETP.GE.AND P4, PT, R2, RZ, PT ;  /* 0x000000ff0200720c */ /* 0x000fe20003f86270 */
[----:B------:R-:W-:Y:S01]  /*1510*/  IMAD.MOV.U32 R2, RZ, RZ, R4 ;  /* 0x000000ffff027224 */ /* 0x000fe200078e0004 */
[----:B------:R-:W-:-:S03]  /*1520*/  MOV R7, R8 ;  /* 0x0000000800077202 */ /* 0x000fc60000000f00 */
[----:B------:R-:W-:-:S04]  /*1530*/  IMAD.WIDE.U32 R2, R9, R16, R2 ;  /* 0x0000001009027225 */ /* 0x000fc800078e0002 */
[----:B------:R-:W-:Y:S02]  /*1540*/  @P1 VIADD R0, R0, 0x1 ;  /* 0x0000000100001836 */ /* 0x000fe40000000000 */
[----:B------:R-:W-:-:S03]  /*1550*/  IMAD.WIDE.U32 R6, R9, R18, R6 ;  /* 0x0000001209067225 */ /* 0x000fc600078e0006 */
[----:B------:R-:W-:Y:S01]  /*1560*/  MOV R20, R0 ;  /* 0x0000000000147202 */ /* 0x000fe20000000f00 */
[C---:B------:R-:W-:Y:S02]  /*1570*/  IMAD R5, R9.reuse, R17, R3 ;  /* 0x0000001109057224 */ /* 0x040fe400078e0203 */
[----:B------:R-:W-:Y:S01]  /*1580*/  IMAD.MOV.U32 R4, RZ, RZ, R2 ;  /* 0x000000ffff047224 */ /* 0x000fe200078e0002 */
[----:B------:R-:W-:Y:S01]  /*1590*/  MOV R2, R6 ;  /* 0x0000000600027202 */ /* 0x000fe20000000f00 */
[----:B------:R-:W-:Y:S02]  /*15a0*/  IMAD.MOV.U32 R0, RZ, RZ, R20 ;  /* 0x000000ffff007224 */ /* 0x000fe400078e0014 */
[----:B------:R-:W-:-:S03]  /*15b0*/  IMAD R3, R9, R19, R7 ;  /* 0x0000001309037224 */ /* 0x000fc600078e0207 */
[----:B------:R-:W-:-:S04]  /*15c0*/  @!P4 IADD3 R0, PT, PT, -R0, RZ, RZ ;  /* 0x000000ff0000c210 */ /* 0x000fc80007ffe1ff */
[----:B------:R-:W-:-:S04]  /*15d0*/  SEL R0, R21, R0, !P2 ;  /* 0x0000000015007207 */ /* 0x000fc80005000000 */
[----:B------:R-:W-:Y:S01]  /*15e0*/  SHF.R.S32.HI R8, RZ, 0x1f, R0 ;  /* 0x0000001fff087819 */ /* 0x000fe20000011400 */
[----:B--2---:R-:W-:-:S04]  /*15f0*/  IMAD.WIDE.U32 R4, R0, R10, R4 ;  /* 0x0000000a00047225 */ /* 0x004fc800078e0004 */
[C---:B------:R-:W-:Y:S02]  /*1600*/  IMAD R7, R8.reuse, R10, RZ ;  /* 0x0000000a08077224 */ /* 0x040fe400078e02ff */
[----:B---3--:R-:W-:Y:S02]  /*1610*/  IMAD R8, R8, R12, RZ ;  /* 0x0000000c08087224 */ /* 0x008fe400078e02ff */
[C---:B------:R-:W-:Y:S01]  /*1620*/  IMAD R6, R0.reuse, R11, R7 ;  /* 0x0000000b00067224 */ /* 0x040fe200078e0207 */
[----:B------:R-:W-:Y:S01]  /*1630*/  MOV R7, R4 ;  /* 0x0000000400077202 */ /* 0x000fe20000000f00 */
[----:B------:R-:W-:-:S04]  /*1640*/  IMAD.WIDE.U32 R2, R0, R12, R2 ;  /* 0x0000000c00027225 */ /* 0x000fc800078e0002 */
[----:B------:R-:W-:Y:S02]  /*1650*/  IMAD R0, R0, R13, R8 ;  /* 0x0000000d00007224 */ /* 0x000fe400078e0208 */
[----:B------:R-:W-:Y:S01]  /*1660*/  IMAD.IADD R12, R5, 0x1, R6 ;  /* 0x00000001050c7824 */ /* 0x000fe200078e0206 */
[----:B------:R-:W-:Y:S02]  /*1670*/  MOV R6, R2 ;  /* 0x0000000200067202 */ /* 0x000fe40000000f00 */
[----:B------:R-:W-:-:S07]  /*1680*/  IADD3 R9, PT, PT, R3, R0, RZ ;  /* 0x0000000003097210 */ /* 0x000fce0007ffe0ff */
.L_x_787:
[----:B------:R-:W-:Y:S01]  /*1690*/  IMAD.MOV.U32 R22, RZ, RZ, RZ ;  /* 0x000000ffff167224 */ /* 0x000fe200078e00ff */
[----:B------:R-:W-:Y:S01]  /*16a0*/  ISETP.NE.AND P0, PT, R241, -0x1, PT ;  /* 0xfffffffff100780c */ /* 0x000fe20003f05270 */
[----:B------:R-:W1:Y:S01]  /*16b0*/  LDC.64 R14, c[0x0][0x3b0] ;  /* 0x0000ec00ff0e7b82 */ /* 0x000e620000000a00 */
[----:B------:R-:W-:Y:S01]  /*16c0*/  IMAD.SHL.U32 R111, R113, 0x8, RZ ;  /* 0x00000008716f7824 */ /* 0x000fe200078e00ff */
[----:B------:R-:W2:Y:S02]  /*16d0*/  LDCU.64 UR4, c[0x0][0x3c8] ;  /* 0x00007900ff0477ac */ /* 0x000ea40008000a00 */
[----:B------:R3:W5:Y:S01]  /*16e0*/  @P5 LDG.E R22, desc[UR6][R90.64] ;  /* 0x000000065a165981 */ /* 0x000762000c1e1900 */
[----:B------:R-:W-:Y:S01]  /*16f0*/  SHF.R.U32.HI R220, RZ, 0x2, R113 ;  /* 0x00000002ffdc7819 */ /* 0x000fe20000011671 */
[----:B------:R-:W4:Y:S01]  /*1700*/  LDCU.64 UR8, c[0x0][0x388] ;  /* 0x00007100ff0877ac */ /* 0x000f220008000a00 */
[----:B------:R-:W-:Y:S01]  /*1710*/  LOP3.LUT R132, R111, 0x18, RZ, 0xc0, !PT ;  /* 0x000000186f847812 */ /* 0x000fe200078ec0ff */
[----:B------:R-:W4:Y:S01]  /*1720*/  LDC R13, c[0x0][0x450] ;  /* 0x00011400ff0d7b82 */ /* 0x000f220000000800 */
[----:B------:R-:W-:Y:S01]  /*1730*/  MOV R221, RZ ;  /* 0x000000ff00dd7202 */ /* 0x000fe20000000f00 */
[C---:B------:R-:W-:Y:S01]  /*1740*/  IMAD.SHL.U32 R78, R16.reuse, 0x20, RZ ;  /* 0x00000020104e7824 */ /* 0x040fe200078e00ff */
[----:B------:R-:W-:Y:S01]  /*1750*/  SHF.L.U64.HI R85, R16, 0x5, R17 ;  /* 0x0000000510557819 */ /* 0x000fe20000010211 */
[C---:B------:R-:W-:Y:S01]  /*1760*/  IMAD.SHL.U32 R60, R18.reuse, 0x20, RZ ;  /* 0x00000020123c7824 */ /* 0x040fe200078e00ff */
[----:B------:R-:W-:Y:S01]  /*1770*/  SHF.L.U64.HI R68, R18, 0x5, R19 ;  /* 0x0000000512447819 */ /* 0x000fe20000010213 */
[----:B------:R-:W-:Y:S01]  /*1780*/  IMAD.WIDE.U32 R10, R25, 0x40, R220 ;  /* 0x00000040190a7825 */ /* 0x000fe200078e00dc */
[----:B------:R-:W-:Y:S01]  /*1790*/  LOP3.LUT R181, R181, R180, RZ, 0x3c, !PT ;  /* 0x000000b4b5b57212 */ /* 0x000fe200078e3cff */
[----:B------:R-:W2:Y:S01]  /*17a0*/  @!P0 LDC.64 R2, c[0x0][0x398] ;  /* 0x0000e600ff028b82 */ /* 0x000ea20000000a00 */
[----:B------:R-:W-:-:S02]  /*17b0*/  SHF.L.U32 R242, R237, 0x8, RZ ;  /* 0x00000008edf27819 */ /* 0x000fc400000006ff */
[----:B------:R-:W-:Y:S02]  /*17c0*/  LOP3.LUT R180, R181, R180, RZ, 0x3c, !PT ;  /* 0x000000b4b5b47212 */ /* 0x000fe400078e3cff */
[----:B------:R-:W-:Y:S01]  /*17d0*/  LOP3.LUT R112, R111, 0x20, RZ, 0xc0, !PT ;  /* 0x000000206f707812 */ /* 0x000fe200078ec0ff */
[----:B------:R-:W-:Y:S01]  /*17e0*/  VIADD R89, R242, 0xffffff00 ;  /* 0xffffff00f2597836 */ /* 0x000fe20000000000 */
[----:B------:R-:W-:Y:S01]  /*17f0*/  LOP3.LUT R181, R181, R180, RZ, 0x3c, !PT ;  /* 0x000000b4b5b57212 */ /* 0x000fe200078e3cff */
[----:B--2---:R-:W-:Y:S01]  /*1800*/  @!P0 IMAD.WIDE.U32 R4, R24, R2, RZ ;  /* 0x0000000218048225 */ /* 0x004fe200078e00ff */
[C---:B------:R-:W-:Y:S02]  /*1810*/  IADD3 R2, P3, PT, R132.reuse, R6, RZ ;  /* 0x0000000684027210 */ /* 0x040fe40007f7e0ff */
[----:B------:R-:W-:Y:S01]  /*1820*/  IADD3 R6, P1, PT, R132, R7, RZ ;  /* 0x0000000784067210 */ /* 0x000fe20007f3e0ff */
[----:B------:R-:W-:Y:S02]  /*1830*/  @!P0 IMAD R0, R24, R3, R5 ;  /* 0x0000000318008224 */ /* 0x000fe400078e0205 */
[----:B------:R-:W-:-:S02]  /*1840*/  @!P0 IMAD.MOV.U32 R8, RZ, RZ, R4 ;  /* 0x000000ffff088224 */ /* 0x000fc400078e0004 */
[----:B-1----:R-:W-:-:S04]  /*1850*/  @P0 IMAD.WIDE.U32 R4, R241, R14, RZ ;  /* 0x0000000ef1040225 */ /* 0x002fc800078e00ff */
[----:B------:R-:W-:Y:S02]  /*1860*/  @P0 IMAD.MOV.U32 R8, RZ, RZ, R4 ;  /* 0x000000ffff080224 */ /* 0x000fe400078e0004 */
[----:B------:R-:W-:Y:S02]  /*1870*/  IMAD.X R3, RZ, RZ, R9, P3 ;  /* 0x000000ffff037224 */ /* 0x000fe400018e0609 */
[----:B------:R-:W-:Y:S01]  /*1880*/  @P0 IMAD R0, R241, R15, R5 ;  /* 0x0000000ff1000224 */ /* 0x000fe200078e0205 */
[----:B------:R-:W-:Y:S01]  /*1890*/  IADD3 R8, P0, PT, R132, R8, RZ ;  /* 0x0000000884087210 */ /* 0x000fe20007f1e0ff */
[----:B------:R-:W-:-:S03]  /*18a0*/  IMAD.WIDE.U32 R4, R220, R18, R2 ;  /* 0x00000012dc047225 */ /* 0x000fc600078e0002 */
[----:B------:R-:W-:Y:S01]  /*18b0*/  IADD3.X R9, PT, PT, RZ, R0, RZ, P0, !PT ;  /* 0x00000000ff097210 */ /* 0x000fe200007fe4ff */
[----:B------:R-:W-:Y:S02]  /*18c0*/  IMAD.X R7, RZ, RZ, R12, P1 ;  /* 0x000000ffff077224 */ /* 0x000fe400008e060c */
[C---:B------:R-:W-:Y:S02]  /*18d0*/  IMAD R0, R220.reuse, R19, R5 ;  /* 0x00000013dc007224 */ /* 0x040fe400078e0205 */
[----:B------:R-:W-:-:S04]  /*18e0*/  IMAD.WIDE.U32 R2, R220, R16, R6 ;  /* 0x00000010dc027225 */ /* 0x000fc800078e0006 */
[----:B------:R-:W-:Y:S01]  /*18f0*/  IMAD.WIDE.U32 R6, R23, UR4, R8 ;  /* 0x0000000417067c25 */ /* 0x000fe2000f8e0008 */
[----:B------:R-:W-:-:S03]  /*1900*/  SHF.L.U64.HI R8, R4, 0x1, R0 ;  /* 0x0000000104087819 */ /* 0x000fc60000010200 */
[----:B------:R-:W-:Y:S02]  /*1910*/  IMAD R0, R220, R17, R3 ;  /* 0x00000011dc007224 */ /* 0x000fe400078e0203 */
[----:B------:R-:W-:Y:S01]  /*1920*/  IMAD R3, R23, UR5, R7 ;  /* 0x0000000517037c24 */ /* 0x000fe2000f8e0207 */
[----:B------:R-:W1:Y:S01]  /*1930*/  LDCU.64 UR4, c[0x0][0x390] ;  /* 0x00007200ff0477ac */ /* 0x000e620008000a00 */
[----:B------:R-:W-:Y:S01]  /*1940*/  IMAD.SHL.U32 R12, R4, 0x2, RZ ;  /* 0x00000002040c7824 */ /* 0x000fe200078e00ff */
[C---:B------:R-:W-:Y:S01]  /*1950*/  SHF.L.U64.HI R4, R2.reuse, 0x1, R0 ;  /* 0x0000000102047819 */ /* 0x040fe20000010200 */
[----:B------:R-:W-:Y:S01]  /*1960*/  IMAD.SHL.U32 R7, R2, 0x2, RZ ;  /* 0x0000000202077824 */ /* 0x000fe200078e00ff */
[----:B------:R-:W-:Y:S01]  /*1970*/  SHF.R.S32.HI R0, RZ, 0x1f, R88 ;  /* 0x0000001fff007819 */ /* 0x000fe20000011458 */
[----:B------:R-:W-:Y:S01]  /*1980*/  IMAD.MOV.U32 R2, RZ, RZ, R6 ;  /* 0x000000ffff027224 */ /* 0x000fe200078e0006 */
[----:B----4-:R-:W-:Y:S01]  /*1990*/  LEA.HI R23, R13, R13, RZ, 0x1 ;  /* 0x0000000d0d177211 */ /* 0x010fe200078f08ff */
[----:B------:R-:W-:Y:S01]  /*19a0*/  IMAD R5, R11, R14, RZ ;  /* 0x0000000e0b057224 */ /* 0x000fe200078e02ff */
[----:B------:R-:W-:Y:S01]  /*19b0*/  LEA.HI R0, R0, R88, RZ, 0x8 ;  /* 0x0000005800007211 */ /* 0x000fe200078f40ff */
[----:B------:R-:W-:Y:S01]  /*19c0*/  IMAD.WIDE.U32 R86, R10, R14, R2 ;  /* 0x0000000e0a567225 */ /* 0x000fe200078e0002 */
[----:B------:R-:W-:-:S02]  /*19d0*/  SHF.L.U32 R3, R113, 0x5, RZ ;  /* 0x0000000571037819 */ /* 0x000fc400000006ff */
[----:B------:R-:W-:Y:S01]  /*19e0*/  SHF.R.S32.HI R17, RZ, 0x8, R0 ;  /* 0x00000008ff117819 */ /* 0x000fe20000011400 */
[----:B------:R-:W-:Y:S01]  /*19f0*/  IMAD.SHL.U32 R2, R113, 0x4, RZ ;  /* 0x0000000471027824 */ /* 0x000fe200078e00ff */
[----:B------:R-:W-:Y:S01]  /*1a00*/  LOP3.LUT R3, R3, 0xc0, RZ, 0xc0, !PT ;  /* 0x000000c003037812 */ /* 0x000fe200078ec0ff */
[----:B------:R-:W-:Y:S01]  /*1a10*/  IMAD R5, R10, R15, R5 ;  /* 0x0000000f0a057224 */ /* 0x000fe200078e0205 */
[----:B------:R-:W-:Y:S02]  /*1a20*/  SHF.R.S32.HI R23, RZ, 0x1, R23 ;  /* 0x00000001ff177819 */ /* 0x000fe40000011417 */
[----:B-1----:R-:W-:Y:S01]  /*1a30*/  IADD3 R16, P0, PT, R7, UR4, RZ ;  /* 0x0000000407107c10 */ /* 0x002fe2000ff1e0ff */
[----:B------:R-:W-:Y:S01]  /*1a40*/  IMAD.IADD R103, R87, 0x1, R5 ;  /* 0x0000000157677824 */ /* 0x000fe200078e0205 */
[----:B------:R-:W-:Y:S02]  /*1a50*/  LOP3.LUT R240, R3, 0x18, R2, 0xf8, !PT ;  /* 0x0000001803f07812 */ /* 0x000fe400078ef802 */
[----:B------:R-:W-:Y:S01]  /*1a60*/  IADD3.X R13, PT, PT, R4, UR5, RZ, P0, !PT ;  /* 0x00000005040d7c10 */ /* 0x000fe200087fe4ff */
[----:B------:R-:W-:Y:S01]  /*1a70*/  IMAD.MOV.U32 R224, RZ, RZ, R16 ;  /* 0x000000ffffe07224 */ /* 0x000fe200078e0010 */
[----:B------:R-:W-:-:S02]  /*1a80*/  ISETP.GE.AND P0, PT, R17, R237, PT ;  /* 0x000000ed1100720c */ /* 0x000fc40003f06270 */
[----:B------:R-:W-:Y:S02]  /*1a90*/  LOP3.LUT R2, R2, 0xc, RZ, 0xc0, !PT ;  /* 0x0000000c02027812 */ /* 0x000fe400078ec0ff */
[----:B------:R-:W-:Y:S02]  /*1aa0*/  IADD3 R19, P1, PT, R12, UR8, RZ ;  /* 0x000000080c137c10 */ /* 0x000fe4000ff3e0ff */
[----:B------:R-:W-:Y:S01]  /*1ab0*/  MOV R223, R13 ;  /* 0x0000000d00df7202 */ /* 0x000fe20000000f00 */
[----:B------:R-:W-:Y:S01]  /*1ac0*/  IMAD R98, R220, R23, R2 ;  /* 0x00000017dc627224 */ /* 0x000fe200078e0202 */
[----:B------:R-:W-:Y:S02]  /*1ad0*/  IADD3.X R18, PT, PT, R8, UR9, RZ, P1, !PT ;  /* 0x0000000908127c10 */ /* 0x000fe40008ffe4ff */
[----:B------:R-:W-:Y:S01]  /*1ae0*/  MOV R222, R19 ;  /* 0x0000001300de7202 */ /* 0x000fe20000000f00 */
[--C-:B------:R-:W-:Y:S01]  /*1af0*/  IMAD.IADD R100, R2, 0x1, R98.reuse ;  /* 0x0000000102647824 */ /* 0x100fe200078e0262 */
[----:B------:R-:W-:Y:S01]  /*1b00*/  SHF.R.S32.HI R101, RZ, 0x1f, R98 ;  /* 0x0000001fff657819 */ /* 0x000fe20000011462 */
[----:B------:R-:W-:-:S03]  /*1b10*/  IMAD.MOV.U32 R219, RZ, RZ, R18 ;  /* 0x000000ffffdb7224 */ /* 0x000fc600078e0012 */
[----:B------:R-:W-:Y:S01]  /*1b20*/  SHF.R.S32.HI R102, RZ, 0x1f, R100 ;  /* 0x0000001fff667819 */ /* 0x000fe20000011464 */
[----:B---3--:R-:W-:Y:S06]  /*1b30*/  @P0 BRA `(.L_x_792) ;  /* 0x0000006400fc0947 */ /* 0x008fec0003800000 */
[----:B------:R-:W1:Y:S01]  /*1b40*/  LDC.64 R6, c[0x0][0x4a0] ;  /* 0x00012800ff067b82 */ /* 0x000e620000000a00 */
[----:B------:R-:W2:Y:S01]  /*1b50*/  LDCU.128 UR12, c[0x0][0x4b0] ;  /* 0x00009600ff0c77ac */ /* 0x000ea20008000c00 */
[----:B------:R-:W-:Y:S01]  /*1b60*/  IMAD.MOV.U32 R0, RZ, RZ, R20 ;  /* 0x000000ffff007224 */ /* 0x000fe200078e0014 */
[----:B------:R-:W-:Y:S01]  /*1b70*/  SHF.R.S32.HI R8, RZ, 0x1f, R88 ;  /* 0x0000001fff087819 */ /* 0x000fe20000011458 */
[----:B------:R-:W-:Y:S01]  /*1b80*/  IMAD.MOV.U32 R133, RZ, RZ, RZ ;  /* 0x000000ffff857224 */ /* 0x000fe200078e00ff */
[----:B------:R-:W3:Y:S01]  /*1b90*/  LDCU.128 UR8, c[0x0][0x490] ;  /* 0x00009200ff0877ac */ /* 0x000ee20008000c00 */
[C---:B------:R-:W-:Y:S01]  /*1ba0*/  IMAD.SHL.U32 R77, R23.reuse, 0x20, RZ ;  /* 0x00000020174d7824 */ /* 0x040fe200078e00ff */
[----:B------:R-:W-:Y:S01]  /*1bb0*/  @!P4 IADD3 R0, PT, PT, -R0, RZ, RZ ;  /* 0x000000ff0000c210 */ /* 0x000fe20007ffe1ff */
[----:B------:R-:W4:Y:S01]  /*1bc0*/  LDC.64 R14, c[0x0][0x4a8] ;  /* 0x00012a00ff0e7b82 */ /* 0x000f220000000a00 */
[----:B------:R-:W2:Y:S01]  /*1bd0*/  LDCU.128 UR16, c[0x0][0x4c0] ;  /* 0x00009800ff1077ac */ /* 0x000ea20008000c00 */
[C---:B------:R-:W-:Y:S01]  /*1be0*/  IMAD R97, R23.reuse, 0x60, RZ ;  /* 0x0000006017617824 */ /* 0x040fe200078e02ff */
[----:B------:R-:W-:Y:S01]  /*1bf0*/  MOV R50, R19 ;  /* 0x0000001300327202 */ /* 0x000fe20000000f00 */
[C---:B------:R-:W-:Y:S01]  /*1c00*/  IMAD R96, R23.reuse, 0xa0, RZ ;  /* 0x000000a017607824 */ /* 0x040fe200078e02ff */
[----:B------:R-:W2:Y:S01]  /*1c10*/  LDCU.64 UR4, c[0x0][0x488] ;  /* 0x00009100ff0477ac */ /* 0x000ea20008000a00 */
[C---:B------:R-:W-:Y:S01]  /*1c20*/  IMAD R95, R23.reuse, 0xc0, RZ ;  /* 0x000000c0175f7824 */ /* 0x040fe200078e02ff */
[----:B------:R-:W-:Y:S01]  /*1c30*/  VIMNMX R71, PT, PT, RZ, R17, !PT ;  /* 0x00000011ff477248 */ /* 0x000fe20007fe0100 */
[C---:B------:R-:W-:Y:S01]  /*1c40*/  IMAD R94, R23.reuse, 0xe0, RZ ;  /* 0x000000e0175e7824 */ /* 0x040fe200078e02ff */
[----:B------:R-:W2:Y:S01]  /*1c50*/  LDCU UR21, c[0x0][0x440] ;  /* 0x00008800ff1577ac */ /* 0x000ea20008000800 */
[C---:B------:R-:W-:Y:S01]  /*1c60*/  IMAD.SHL.U32 R93, R23.reuse, 0x40, RZ ;  /* 0x00000040175d7824 */ /* 0x040fe200078e00ff */
[C---:B------:R-:W-:Y:S01]  /*1c70*/  IADD3 R70, PT, PT, R220.reuse, 0x20, RZ ;  /* 0x00000020dc467810 */ /* 0x040fe20007ffe0ff */
[----:B------:R-:W-:Y:S01]  /*1c80*/  IMAD.SHL.U32 R92, R23, 0x80, RZ ;  /* 0x00000080175c7824 */ /* 0x000fe200078e00ff */
[----:B------:R-:W2:Y:S01]  /*1c90*/  LDCU UR20, c[0x0][0x450] ;  /* 0x00008a00ff1477ac */ /* 0x000ea20008000800 */
[----:B------:R-:W-:Y:S01]  /*1ca0*/  IMAD.MOV.U32 R57, RZ, RZ, R16 ;  /* 0x000000ffff397224 */ /* 0x000fe200078e0010 */
[----:B------:R-:W-:Y:S01]  /*1cb0*/  IADD3 R73, PT, PT, R220, 0x80, RZ ;  /* 0x00000080dc497810 */ /* 0x000fe20007ffe0ff */
[----:B-1----:R-:W-:Y:S01]  /*1cc0*/  IMAD.WIDE.U32 R4, R24, R6, R132 ;  /* 0x0000000618047225 */ /* 0x002fe200078e0084 */
[----:B------:R-:W-:Y:S01]  /*1cd0*/  SEL R6, R21, R0, !P2 ;  /* 0x0000000015067207 */ /* 0x000fe20005000000 */
[----:B------:R-:W1:Y:S01]  /*1ce0*/  LDCU.U8 UR22, c[0x0][0x533] ;  /* 0x0000a660ff1677ac */ /* 0x000e620008000000 */
[----:B------:R-:W-:Y:S01]  /*1cf0*/  IADD3 R65, PT, PT, R220, 0xe0, RZ ;  /* 0x000000e0dc417810 */ /* 0x000fe20007ffe0ff */
[C---:B------:R-:W-:Y:S01]  /*1d00*/  IMAD R5, R24.reuse, R7, R5 ;  /* 0x0000000718057224 */ /* 0x040fe200078e0205 */
[----:B------:R-:W-:Y:S01]  /*1d10*/  SHF.R.S32.HI R0, RZ, 0x1f, R6 ;  /* 0x0000001fff007819 */ /* 0x000fe20000011406 */
[----:B---3--:R-:W-:Y:S01]  /*1d20*/  IMAD.WIDE.U32 R2, R24, UR10, R132 ;  /* 0x0000000a18027c25 */ /* 0x008fe2000f8e0084 */
[----:B------:R-:W-:Y:S01]  /*1d30*/  UMOV UR23, URZ ;  /* 0x000000ff00177c82 */ /* 0x000fe20008000000 */
[----:B----4-:R-:W-:-:S02]  /*1d40*/  SHF.L.U64.HI R67, R14, 0x5, R15 ;  /* 0x000000050e437819 */ /* 0x010fc4000001020f */
[C---:B--2---:R-:W-:Y:S01]  /*1d50*/  IMAD.WIDE.U32 R4, R89.reuse, UR12, R4 ;  /* 0x0000000c59047c25 */ /* 0x044fe2000f8e0004 */
[----:B------:R-:W-:Y:S02]  /*1d60*/  MOV R59, R89 ;  /* 0x00000059003b7202 */ /* 0x000fe40000000f00 */
[----:B------:R-:W-:Y:S01]  /*1d70*/  SHF.R.S32.HI R84, RZ, 0x1f, R77 ;  /* 0x0000001fff547819 */ /* 0x000fe2000001144d */
[C---:B------:R-:W-:Y:S01]  /*1d80*/  IMAD R7, R0.reuse, UR14, RZ ;  /* 0x0000000e00077c24 */ /* 0x040fe2000f8e02ff */
[----:B------:R-:W-:Y:S01]  /*1d90*/  SHF.R.S32.HI R109, RZ, 0x1f, R93 ;  /* 0x0000001fff6d7819 */ /* 0x000fe2000001145d */
[----:B------:R-:W-:Y:S01]  /*1da0*/  IMAD R5, R89, UR13, R5 ;  /* 0x0000000d59057c24 */ /* 0x000fe2000f8e0205 */
[----:B------:R-:W-:Y:S01]  /*1db0*/  SHF.R.S32.HI R108, RZ, 0x1f, R97 ;  /* 0x0000001fff6c7819 */ /* 0x000fe20000011461 */
[----:B------:R-:W-:Y:S01]  /*1dc0*/  IMAD R0, R0, UR16, RZ ;  /* 0x0000001000007c24 */ /* 0x000fe2000f8e02ff */
[----:B------:R-:W-:Y:S01]  /*1dd0*/  SHF.R.S32.HI R107, RZ, 0x1f, R92 ;  /* 0x0000001fff6b7819 */ /* 0x000fe2000001145c */
[----:B------:R-:W-:Y:S01]  /*1de0*/  IMAD R3, R24, UR11, R3 ;  /* 0x0000000b18037c24 */ /* 0x000fe2000f8e0203 */
[----:B------:R-:W2:Y:S01]  /*1df0*/  LDCU.64 UR10, c[0x0][0x4d0] ;  /* 0x00009a00ff0a77ac */ /* 0x000ea20008000a00 */
[C---:B------:R-:W-:Y:S01]  /*1e00*/  IMAD R9, R6.reuse, UR15, R7 ;  /* 0x0000000f06097c24 */ /* 0x040fe2000f8e0207 */
[----:B------:R-:W-:Y:S01]  /*1e10*/  SHF.R.S32.HI R106, RZ, 0x1f, R96 ;  /* 0x0000001fff6a7819 */ /* 0x000fe20000011460 */
[C---:B------:R-:W-:Y:S01]  /*1e20*/  IMAD R0, R6.reuse, UR17, R0 ;  /* 0x0000001106007c24 */ /* 0x040fe2000f8e0200 */
[----:B------:R-:W-:Y:S01]  /*1e30*/  SHF.R.S32.HI R105, RZ, 0x1f, R95 ;  /* 0x0000001fff697819 */ /* 0x000fe2000001145f */
[----:B------:R-:W-:Y:S01]  /*1e40*/  IMAD.WIDE.U32 R4, R6, UR16, R4 ;  /* 0x0000001006047c25 */ /* 0x000fe2000f8e0004 */
[----:B------:R-:W-:Y:S01]  /*1e50*/  SHF.R.S32.HI R104, RZ, 0x1f, R94 ;  /* 0x0000001fff687819 */ /* 0x000fe2000001145e */
[----:B------:R-:W-:-:S02]  /*1e60*/  USHF.L.U64.HI UR16, UR12, 0x6, UR13 ;  /* 0x000000060c107899 */ /* 0x000fc4000801020d */
[C---:B------:R-:W-:Y:S01]  /*1e70*/  IMAD.WIDE.U32 R2, R89.reuse, R14, R2 ;  /* 0x0000000e59027225 */ /* 0x040fe200078e0002 */
[----:B------:R-:W-:Y:S02]  /*1e80*/  USHF.L.U32 UR17, UR12, 0x6, URZ ;  /* 0x000000060c117899 */ /* 0x000fe400080006ff */
[----:B-1----:R-:W-:Y:S01]  /*1e90*/  UISETP.NE.AND UP0, UPT, UR22, URZ, UPT ;  /* 0x000000ff1600728c */ /* 0x002fe2000bf05270 */
[----:B-----5:R-:W-:Y:S02]  /*1ea0*/  IMAD.IADD R7, R89, 0x1, R22 ;  /* 0x0000000159077824 */ /* 0x020fe400078e0216 */
[----:B------:R-:W-:Y:S02]  /*1eb0*/  IMAD.IADD R5, R5, 0x1, R0 ;  /* 0x0000000105057824 */ /* 0x000fe400078e0200 */
[----:B------:R-:W-:Y:S02]  /*1ec0*/  IMAD R3, R89, R15, R3 ;  /* 0x0000000f59037224 */ /* 0x000fe400078e0203 */
[----:B------:R-:W-:-:S02]  /*1ed0*/  IMAD R0, R7, R23, RZ ;  /* 0x0000001707007224 */ /* 0x000fc400078e02ff */
[----:B------:R-:W-:Y:S01]  /*1ee0*/  IMAD.WIDE.U32 R2, R6, UR14, R2 ;  /* 0x0000000e06027c25 */ /* 0x000fe2000f8e0002 */
[----:B------:R-:W-:Y:S01]  /*1ef0*/  IADD3 R6, P0, PT, -R88, R220, RZ ;  /* 0x000000dc58067210 */ /* 0x000fe20007f1e1ff */
[----:B------:R-:W1:Y:S01]  /*1f00*/  LDCU.64 UR14, c[0x0][0x3c0] ;  /* 0x00007800ff0e77ac */ /* 0x000e620008000a00 */
[----:B------:R-:W-:Y:S01]  /*1f10*/  SHF.R.S32.HI R12, RZ, 0x1f, R0 ;  /* 0x0000001fff0c7819 */ /* 0x000fe20000011400 */
[----:B------:R-:W-:Y:S01]  /*1f20*/  IMAD.SHL.U32 R58, R14, 0x20, RZ ;  /* 0x000000200e3a7824 */ /* 0x000fe200078e00ff */
[C---:B------:R-:W-:Y:S01]  /*1f30*/  IADD3 R7, P1, PT, R0.reuse, R98, RZ ;  /* 0x0000006200077210 */ /* 0x040fe20007f3e0ff */
[----:B------:R-:W-:Y:S01]  /*1f40*/  IMAD.X R8, RZ, RZ, ~R8, P0 ;  /* 0x000000ffff087224 */ /* 0x000fe200000e0e08 */
[----:B------:R-:W-:Y:S01]  /*1f50*/  IADD3 R0, P0, PT, R0, R100, RZ ;  /* 0x0000006400007210 */ /* 0x000fe20007f1e0ff */
[----:B------:R-:W-:Y:S01]  /*1f60*/  IMAD.WIDE.U32 R4, R6, UR12, R4 ;  /* 0x0000000c06047c25 */ /* 0x000fe2000f8e0004 */
[----:B------:R-:W-:-:S03]  /*1f70*/  IADD3 R3, PT, PT, R3, R9, RZ ;  /* 0x0000000903037210 */ /* 0x000fc60007ffe0ff */
[----:B------:R-:W-:Y:S01]  /*1f80*/  IMAD.X R10, R12, 0x1, R101, P1 ;  /* 0x000000010c0a7824 */ /* 0x000fe200008e0665 */
[----:B------:R-:W-:Y:S01]  /*1f90*/  LEA R64, P2, R4, UR8, 0x1 ;  /* 0x0000000804407c11 */ /* 0x000fe2000f8408ff */
[C---:B------:R-:W-:Y:S02]  /*1fa0*/  IMAD R11, R8.reuse, UR12, RZ ;  /* 0x0000000c080b7c24 */ /* 0x040fe4000f8e02ff */
[----:B------:R-:W-:Y:S01]  /*1fb0*/  IMAD R9, R8, R14, RZ ;  /* 0x0000000e08097224 */ /* 0x000fe200078e02ff */
[C---:B------:R-:W-:Y:S01]  /*1fc0*/  SHF.L.U64.HI R10, R7.reuse, 0x1, R10 ;  /* 0x00000001070a7819 */ /* 0x040fe2000001020a */
[----:B------:R-:W-:Y:S01]  /*1fd0*/  IMAD.SHL.U32 R7, R7, 0x2, RZ ;  /* 0x0000000207077824 */ /* 0x000fe200078e00ff */
[----:B------:R-:W-:Y:S01]  /*1fe0*/  IADD3.X R8, PT, PT, R12, R102, RZ, P0, !PT ;  /* 0x000000660c087210 */ /* 0x000fe200007fe4ff */
[----:B------:R-:W-:Y:S02]  /*1ff0*/  IMAD.SHL.U32 R52, R0, 0x2, RZ ;  /* 0x0000000200347824 */ /* 0x000fe400078e00ff */
[----:B------:R-:W-:Y:S01]  /*2000*/  IMAD R11, R6, UR13, R11 ;  /* 0x0000000d060b7c24 */ /* 0x000fe2000f8e020b */
[----:B------:R-:W-:Y:S01]  /*2010*/  SHF.L.U64.HI R8, R0, 0x1, R8 ;  /* 0x0000000100087819 */ /* 0x000fe20000010208 */
[----:B------:R-:W-:Y:S01]  /*2020*/  IMAD R9, R6, R15, R9 ;  /* 0x0000000f06097224 */ /* 0x000fe200078e0209 */
[----:B------:R-:W-:Y:S01]  /*2030*/  IADD3 R54, P1, PT, R52, UR18, RZ ;  /* 0x0000001234367c10 */ /* 0x000fe2000ff3e0ff */
[----:B------:R-:W-:Y:S01]  /*2040*/  IMAD.WIDE.U32 R2, R6, R14, R2 ;  /* 0x0000000e06027225 */ /* 0x000fe200078e0002 */
[----:B------:R-:W-:Y:S01]  /*2050*/  IADD3 R26, P0, PT, R7, UR18, RZ ;  /* 0x00000012071a7c10 */ /* 0x000fe2000ff1e0ff */
[----:B------:R-:W-:Y:S01]  /*2060*/  USHF.L.U32 UR18, UR12, 0x8, URZ ;  /* 0x000000080c127899 */ /* 0x000fe200080006ff */
[----:B------:R-:W-:Y:S01]  /*2070*/  IADD3.X R53, PT, PT, R8, UR19, RZ, P1, !PT ;  /* 0x0000001308357c10 */ /* 0x000fe20008ffe4ff */
[----:B------:R-:W-:Y:S01]  /*2080*/  IMAD.IADD R24, R3, 0x1, R9 ;  /* 0x0000000103187824 */ /* 0x000fe200078e0209 */
[----:B------:R-:W-:Y:S01]  /*2090*/  IADD3.X R27, PT, PT, R10, UR19, RZ, P0, !PT ;  /* 0x000000130a1b7c10 */ /* 0x000fe200087fe4ff */
[----:B------:R-:W3:Y:S01]  /*20a0*/  LDCU UR19, c[0x0][0x440] ;  /* 0x00008800ff1377ac */ /* 0x000ee20008000800 */
[----:B------:R-:W-:Y:S01]  /*20b0*/  IADD3 R0, PT, PT, R5, R11, RZ ;  /* 0x0000000b05007210 */ /* 0x000fe20007ffe0ff */
[----:B------:R-:W-:Y:S01]  /*20c0*/  IMAD.MOV.U32 R56, RZ, RZ, R13 ;  /* 0x000000ffff387224 */ /* 0x000fe200078e000d */
[----:B--2---:R-:W-:Y:S01]  /*20d0*/  IADD3 R36, P0, PT, R7, UR10, RZ ;  /* 0x0000000a07247c10 */ /* 0x004fe2000ff1e0ff */
[----:B------:R-:W-:Y:S01]  /*20e0*/  IMAD.MOV.U32 R49, RZ, RZ, R18 ;  /* 0x000000ffff317224 */ /* 0x000fe200078e0012 */
[----:B------:R-:W-:Y:S01]  /*20f0*/  LEA.HI.X R63, R4, UR9, R0, 0x1, P2 ;  /* 0x00000009043f7c11 */ /* 0x000fe200090f0c00 */
[----:B------:R-:W-:Y:S01]  /*2100*/  VIADD R75, R220, 0x40 ;  /* 0x00000040dc4b7836 */ /* 0x000fe20000000000 */
[----:B------:R-:W-:Y:S01]  /*2110*/  IADD3.X R37, PT, PT, R10, UR11, RZ, P0, !PT ;  /* 0x0000000b0a257c10 */ /* 0x000fe200087fe4ff */
[----:B------:R-:W-:Y:S01]  /*2120*/  VIADD R74, R220, 0x60 ;  /* 0x00000060dc4a7836 */ /* 0x000fe20000000000 */
[----:B------:R-:W-:Y:S01]  /*2130*/  SHF.L.U32 R0, R14, 0x8, RZ ;  /* 0x000000080e007819 */ /* 0x000fe200000006ff */
[C---:B------:R-:W-:Y:S01]  /*2140*/  VIADD R72, R220.reuse, 0xa0 ;  /* 0x000000a0dc487836 */ /* 0x040fe20000000000 */
[----:B------:R-:W-:Y:S01]  /*2150*/  IADD3 R3, P0, PT, RZ, -UR23, RZ ;  /* 0x80000017ff037c10 */ /* 0x000fe2000ff1e0ff */
[----:B------:R-:W-:Y:S01]  /*2160*/  VIADD R76, R220, 0xc0 ;  /* 0x000000c0dc4c7836 */ /* 0x000fe20000000000 */
[----:B------:R-:W-:Y:S01]  /*2170*/  LEA R25, P2, R2, UR4, 0x1 ;  /* 0x0000000402197c11 */ /* 0x000fe2000f8408ff */
[C---:B------:R-:W-:Y:S01]  /*2180*/  IMAD R48, R237.reuse, -0x100, R88 ;  /* 0xffffff00ed307824 */ /* 0x040fe200078e0258 */
[----:B------:R-:W-:Y:S01]  /*2190*/  IADD3 R52, P1, PT, R52, UR10, RZ ;  /* 0x0000000a34347c10 */ /* 0x000fe2000ff3e0ff */
[----:B------:R-:W-:Y:S01]  /*21a0*/  IMAD.X R0, RZ, RZ, ~R0, P0 ;  /* 0x000000ffff007224 */ /* 0x000fe200000e0e00 */
[----:B------:R-:W-:Y:S01]  /*21b0*/  LEA.HI.X R24, R2, UR5, R24, 0x1, P2 ;  /* 0x0000000502187c11 */ /* 0x000fe200090f0c18 */
[----:B------:R-:W-:Y:S01]  /*21c0*/  IMAD R47, R237, -0x100, R99 ;  /* 0xffffff00ed2f7824 */ /* 0x000fe200078e0263 */
[----:B------:R-:W-:Y:S01]  /*21d0*/  IADD3.X R51, PT, PT, R8, UR11, RZ, P1, !PT ;  /* 0x0000000b08337c10 */ /* 0x000fe20008ffe4ff */
[----:B------:R-:W-:Y:S01]  /*21e0*/  IMAD.MOV.U32 R62, RZ, RZ, R237 ;  /* 0x000000ffff3e7224 */ /* 0x000fe200078e00ed */
[C---:B------:R-:W-:Y:S01]  /*21f0*/  ISETP.GE.AND P2, PT, R132.reuse, UR21, PT ;  /* 0x0000001584007c0c */ /* 0x040fe2000bf46270 */
[----:B------:R-:W2:Y:S01]  /*2200*/  LDCU.64 UR4, c[0x0][0x3b8] ;  /* 0x00007700ff0477ac */ /* 0x000ea20008000a00 */
[----:B---3--:R-:W-:-:S02]  /*2210*/  ISETP.GE.AND P1, PT, R132, UR19, PT ;  /* 0x0000001384007c0c */ /* 0x008fc4000bf26270 */
[----:B------:R-:W-:Y:S01]  /*2220*/  IADD3.X R2, PT, PT, RZ, ~UR18, RZ, P0, !PT ;  /* 0x80000012ff027c10 */ /* 0x000fe200087fe4ff */
[----:B------:R-:W3:Y:S01]  /*2230*/  LDCU.64 UR12, c[0x0][0x4e0] ;  /* 0x00009c00ff0c77ac */ /* 0x000ee20008000a00 */
[----:B------:R-:W-:Y:S02]  /*2240*/  P2R R61, PR, RZ, 0x4 ;  /* 0x00000004ff3d7803 */ /* 0x000fe40000000000 */
[----:B------:R-:W-:Y:S01]  /*2250*/  P2R R83, PR, RZ, 0x2 ;  /* 0x00000002ff537803 */ /* 0x000fe20000000000 */
[----:B------:R-:W4:Y:S01]  /*2260*/  LDCU.128 UR8, c[0x0][0x3a0] ;  /* 0x00007400ff0877ac */ /* 0x000f220008000c00 */
[----:B------:R-:W-:Y:S02]  /*2270*/  MOV R14, UR20 ;  /* 0x00000014000e7c02 */ /* 0x000fe40008000f00 */
[--C-:B------:R-:W-:Y:S02]  /*2280*/  SHF.R.S64 R82, R3, 0x1f, R2.reuse ;  /* 0x0000001f03527819 */ /* 0x100fe40000001002 */
[----:B------:R-:W-:-:S02]  /*2290*/  SHF.R.S32.HI R81, RZ, 0x1f, R2 ;  /* 0x0000001fff517819 */ /* 0x000fc40000011402 */
[--C-:B------:R-:W-:Y:S02]  /*22a0*/  SHF.R.S64 R80, R3, 0x1f, R0.reuse ;  /* 0x0000001f03507819 */ /* 0x100fe40000001000 */
[----:B-1----:R-:W-:-:S07]  /*22b0*/  SHF.R.S32.HI R79, RZ, 0x1f, R0 ;  /* 0x0000001fff4f7819 */ /* 0x002fce0000011400 */
.L_x_830:
[----:B------:R-:W-:Y:S01]  /*22c0*/  VIADD R47, R47, 0x100 ;  /* 0x000001002f2f7836 */ /* 0x000fe20000000000 */
[----:B------:R-:W-:Y:S01]  /*22d0*/  ISETP.NE.AND P4, PT, R61, RZ, PT ;  /* 0x000000ff3d00720c */ /* 0x000fe20003f85270 */
[----:B------:R-:W-:Y:S01]  /*22e0*/  VIADD R48, R48, 0x100 ;  /* 0x0000010030307836 */ /* 0x000fe20000000000 */
[----:B------:R-:W-:Y:S01]  /*22f0*/  BSSY.RECONVERGENT B1, `(.L_x_793) ;  /* 0x00005a2000017945 */ /* 0x000fe20003800200 */
[----:B------:R-:W-:Y:S01]  /*2300*/  VIADD R62, R62, 0xffffffff ;  /* 0xffffffff3e3e7836 */ /* 0x000fe20000000000 */
[CC--:B------:R-:W-:Y:S01]  /*2310*/  ISETP.GE.OR P0, PT, R220.reuse, R47.reuse, P4 ;  /* 0x0000002fdc00720c */ /* 0x0c0fe20002706670 */
[----:B------:R-:W-:Y:S02]  /*2320*/  IMAD.MOV.U32 R66, RZ, RZ, R59 ;  /* 0x000000ffff427224 */ /* 0x000fe400078e003b */
[----:B------:R-:W-:Y:S01]  /*2330*/  VIADD R59, R59, 0xffffff00 ;  /* 0xffffff003b3b7836 */ /* 0x000fe20000000000 */
[-C--:B------:R-:W-:Y:S02]  /*2340*/  ISETP.LT.OR P1, PT, R220, R48.reuse, P0 ;  /* 0x00000030dc00720c */ /* 0x080fe40000721670 */
[CC--:B------:R-:W-:Y:S04]  /*2350*/  ISETP.GE.OR P0, PT, R75.reuse, R47.reuse, P4 ;  /* 0x0000002f4b00720c */ /* 0x0c0fe80002706670 */
[-C--:B------:R-:W-:Y:S02]  /*2360*/  ISETP.LT.OR P5, PT, R75, R48.reuse, P0 ;  /* 0x000000304b00720c */ /* 0x080fe400007a1670 */
[CC--:B------:R-:W-:Y:S04]  /*2370*/  ISETP.GE.OR P0, PT, R74.reuse, R47.reuse, P4 ;  /* 0x0000002f4a00720c */ /* 0x0c0fe80002706670 */
[-C--:B------:R-:W-:Y:S01]  /*2380*/  ISETP.LT.OR P6, PT, R74, R48.reuse, P0 ;  /* 0x000000304a00720c */ /* 0x080fe200007c1670 */
[----:B------:R-:W-:Y:S01]  /*2390*/  @!P1 IMAD.MOV.U32 R2, RZ, RZ, R64 ;  /* 0x000000ffff029224 */ /* 0x000fe200078e0040 */
[C---:B------:R-:W-:Y:S01]  /*23a0*/  ISETP.GE.OR P0, PT, R72.reuse, R47, P4 ;  /* 0x0000002f4800720c */ /* 0x040fe20002706670 */
[----:B------:R-:W-:Y:S03]  /*23b0*/  @!P1 IMAD.MOV.U32 R3, RZ, RZ, R63 ;  /* 0x000000ffff039224 */ /* 0x000fe600078e003f */
[----:B------:R-:W-:Y:S01]  /*23c0*/  ISETP.LT.OR P2, PT, R72, R48, P0 ;  /* 0x000000304800720c */ /* 0x000fe20000741670 */
[----:B------:R-:W1:Y:S01]  /*23d0*/  @!P5 LDC.64 R4, c[0x0][0x3c0] ;  /* 0x0000f000ff04db82 */ /* 0x000e620000000a00 */
[----:B------:R5:W2:Y:S02]  /*23e0*/  @!P1 LDG.E.128 R16, desc[UR6][R2.64] ;  /* 0x0000000602109981 */ /* 0x000aa4000c1e1d00 */
[----:B------:R-:W-:Y:S05]  /*23f0*/  P2R R41, PR, RZ, 0x4 ;  /* 0x00000004ff297803 */ /* 0x000fea0000000000 */
[----:B---34-:R-:W3:Y:S08]  /*2400*/  @!P6 LDC.64 R10, c[0x0][0x4b0] ;  /* 0x00012c00ff0aeb82 */ /* 0x018ef00000000a00 */
[----:B------:R-:W4:Y:S08]  /*2410*/  @!P6 LDC.64 R12, c[0x0][0x3c0] ;  /* 0x0000f000ff0ceb82 */ /* 0x000f300000000a00 */
[----:B------:R-:W4:Y:S01]  /*2420*/  @!P2 LDC.64 R32, c[0x0][0x4b0] ;  /* 0x00012c00ff20ab82 */ /* 0x000f220000000a00 */
[C---:B-----5:R-:W-:Y:S04]  /*2430*/  LEA R2, P0, R78.reuse, R57, 0x1 ;  /* 0x000000394e027211 */ /* 0x060fe800078008ff */
[----:B------:R-:W-:Y:S02]  /*2440*/  LEA.HI.X R3, R78, R56, R85, 0x1, P0 ;  /* 0x000000384e037211 */ /* 0x000fe400000f0c55 */
[C---:B-1----:R-:W-:Y:S01]  /*2450*/  @!P5 LEA R8, P0, R4.reuse, R2, 0x6 ;  /* 0x000000020408d211 */ /* 0x042fe200078030ff */
[----:B------:R-:W1:Y:S03]  /*2460*/  @!P2 LDC.64 R30, c[0x0][0x3c0] ;  /* 0x0000f000ff1eab82 */ /* 0x000e660000000a00 */
[----:B------:R-:W-:Y:S02]  /*2470*/  @!P5 LEA.HI.X R9, R4, R3, R5, 0x6, P0 ;  /* 0x000000030409d211 */ /* 0x000fe400000f3405 */
[----:B------:R-:W-:Y:S04]  /*2480*/  IADD3 R4, P0, PT, R64, UR17, RZ ;  /* 0x0000001140047c10 */ /* 0x000fe8000ff1e0ff */
[----:B------:R-:W-:Y:S02]  /*2490*/  IADD3.X R5, PT, PT, R63, UR16, RZ, P0, !PT ;  /* 0x000000103f057c10 */ /* 0x000fe400087fe4ff */
[C---:B---3--:R-:W-:Y:S04]  /*24a0*/  @!P6 LEA R6, P0, R10.reuse, R4, 0x7 ;  /* 0x000000040a06e211 */ /* 0x048fe800078038ff */
[----:B------:R-:W-:Y:S02]  /*24b0*/  @!P6 LEA.HI.X R7, R10, R5, R11, 0x7, P0 ;  /* 0x000000050a07e211 */ /* 0x000fe400000f3c0b */
[C---:B----4-:R-:W-:Y:S04]  /*24c0*/  @!P6 LEA R20, P0, R12.reuse, R2, 0x7 ;  /* 0x000000020c14e211 */ /* 0x050fe800078038ff */
[----:B------:R-:W-:Y:S01]  /*24d0*/  @!P6 LEA.HI.X R21, R12, R3, R13, 0x7, P0 ;  /* 0x000000030c15e211 */ /* 0x000fe200000f3c0d */
[----:B------:R-:W-:Y:S01]  /*24e0*/  @!P1 IMAD.MOV.U32 R12, RZ, RZ, R57 ;  /* 0x000000ffff0c9224 */ /* 0x000fe200078e0039 */
[C---:B------:R-:W-:Y:S01]  /*24f0*/  @!P2 LEA R28, P0, R32.reuse, R4, 0x8 ;  /* 0x00000004201ca211 */ /* 0x040fe200078040ff */
[----:B------:R-:W-:Y:S03]  /*2500*/  @!P1 IMAD.MOV.U32 R13, RZ, RZ, R56 ;  /* 0x000000ffff0d9224 */ /* 0x000fe600078e0038 */
[----:B------:R-:W-:Y:S02]  /*2510*/  @!P2 LEA.HI.X R29, R32, R5, R33, 0x8, P0 ;  /* 0x00000005201da211 */ /* 0x000fe400000f4421 */
[C---:B-1----:R-:W-:Y:S04]  /*2520*/  @!P2 LEA R32, P0, R30.reuse, R2, 0x8 ;  /* 0x000000021e20a211 */ /* 0x042fe800078040ff */
[----:B------:R-:W-:Y:S02]  /*2530*/  @!P2 LEA.HI.X R33, R30, R3, R31, 0x8, P0 ;  /* 0x000000031e21a211 */ /* 0x000fe400000f441f */
[----:B------:R-:W-:Y:S04]  /*2540*/  @!P5 IADD3 R10, P0, PT, R4, UR17, RZ ;  /* 0x00000011040adc10 */ /* 0x000fe8000ff1e0ff */
[----:B------:R-:W-:Y:S02]  /*2550*/  @!P5 IADD3.X R11, PT, PT, R5, UR16, RZ, P0, !PT ;  /* 0x00000010050bdc10 */ /* 0x000fe400087fe4ff */
[CC--:B------:R-:W-:Y:S04]  /*2560*/  ISETP.GE.OR P0, PT, R70.reuse, R47.reuse, P4 ;  /* 0x0000002f4600720c */ /* 0x0c0fe80002706670 */
[-C--:B------:R-:W-:Y:S02]  /*2570*/  ISETP.LT.OR P3, PT, R70, R48.reuse, P0 ;  /* 0x000000304600720c */ /* 0x080fe40000761670 */
[CC--:B------:R-:W-:Y:S02]  /*2580*/  ISETP.GE.OR P0, PT, R73.reuse, R47.reuse, P4 ;  /* 0x0000002f4900720c */ /* 0x0c0fe40002706670 */
[----:B------:R-:W-:Y:S01]  /*2590*/  P2R R40, PR, RZ, 0x8 ;  /* 0x00000008ff287803 */ /* 0x000fe20000000000 */
[----:B--2---:R1:W-:Y:S08]  /*25a0*/  @!P1 STG.E.128 desc[UR6][R12.64], R16 ;  /* 0x000000100c009986 */ /* 0x0043f0000c101d06 */
[----:B-1----:R-:W2:Y:S06]  /*25b0*/  @!P3 LDG.E.128 R16, desc[UR6][R4.64] ;  /* 0x000000060410b981 */ /* 0x002eac000c1e1d00 */
[----:B--2---:R1:W-:Y:S01]  /*25c0*/  @!P3 STG.E.128 desc[UR6][R2.64], R16 ;  /* 0x000000100200b986 */ /* 0x0043e2000c101d06 */
[-C--:B------:R-:W-:Y:S02]  /*25d0*/  ISETP.LT.OR P3, PT, R73, R48.reuse, P0 ;  /* 0x000000304900720c */ /* 0x080fe40000761670 */
[CC--:B------:R-:W-:Y:S04]  /*25e0*/  ISETP.GE.OR P0, PT, R76.reuse, R47.reuse, P4 ;  /* 0x0000002f4c00720c */ /* 0x0c0fe80002706670 */
[-C--:B------:R-:W-:Y:S02]  /*25f0*/  ISETP.LT.OR P4, PT, R76, R48.reuse, P0 ;  /* 0x000000304c00720c */ /* 0x080fe40000781670 */
[----:B------:R-:W-:Y:S04]  /*2600*/  ISETP.NE.AND P0, PT, R83, RZ, PT ;  /* 0x000000ff5300720c */ /* 0x000fe80003f05270 */
[----:B------:R-:W-:Y:S01]  /*2610*/  P2R R61, PR, RZ, 0x1 ;  /* 0x00000001ff3d7803 */ /* 0x000fe20000000000 */
[----:B------:R-:W2:Y:S01]  /*2620*/  @!P3 LDC.64 R12, c[0x0][0x4b0] ;  /* 0x00012c00ff0cbb82 */ /* 0x000ea20000000a00 */
[----:B------:R-:W-:Y:S01]  /*2630*/  ISETP.GE.OR P0, PT, R65, R47, P0 ;  /* 0x0000002f4100720c */ /* 0x000fe20000706670 */
[----:B-1----:R-:W3:Y:S01]  /*2640*/  @!P5 LDG.E.128 R16, desc[UR6][R10.64] ;  /* 0x000000060a10d981 */ /* 0x002ee2000c1e1d00 */
[----:B--2---:R-:W-:Y:S05]  /*2650*/  @!P3 IMAD R0, R13, 0xc0, RZ ;  /* 0x000000c00d00b824 */ /* 0x004fea00078e02ff */
[----:B---3--:R1:W-:Y:S06]  /*2660*/  @!P5 STG.E.128 desc[UR6][R8.64], R16 ;  /* 0x000000100800d986 */ /* 0x0083ec000c101d06 */
[----:B-1----:R1:W2:Y:S02]  /*2670*/  @!P6 LDG.E.128 R8, desc[UR6][R6.64] ;  /* 0x000000060608e981 */ /* 0x0022a4000c1e1d00 */
[----:B-1----:R-:W-:Y:S04]  /*2680*/  @!P3 IMAD.WIDE.U32 R6, R12, 0xc0, R4 ;  /* 0x000000c00c06b825 */ /* 0x002fe800078e0004 */
[----:B------:R-:W-:Y:S01]  /*2690*/  @!P3 IMAD.IADD R7, R7, 0x1, R0 ;  /* 0x000000010707b824 */ /* 0x000fe200078e0200 */
[----:B--2---:R1:W-:Y:S06]  /*26a0*/  @!P6 STG.E.128 desc[UR6][R20.64], R8 ;  /* 0x000000081400e986 */ /* 0x0043ec000c101d06 */
[----:B-1----:R1:W2:Y:S02]  /*26b0*/  @!P3 LDG.E.128 R8, desc[UR6][R6.64] ;  /* 0x000000060608b981 */ /* 0x0022a4000c1e1d00 */
[----:B-1----:R-:W1:Y:S02]  /*26c0*/  @!P3 LDC.64 R6, c[0x0][0x3c0] ;  /* 0x0000f000ff06bb82 */ /* 0x002e640000000a00 */
[----:B-1----:R-:W-:Y:S02]  /*26d0*/  @!P3 IMAD R0, R7, 0xc0, RZ ;  /* 0x000000c00700b824 */ /* 0x002fe400078e02ff */
[----:B------:R-:W-:Y:S04]  /*26e0*/  @!P3 IMAD.WIDE.U32 R6, R6, 0xc0, R2 ;  /* 0x000000c00606b825 */ /* 0x000fe800078e0002 */
[----:B------:R-:W-:Y:S05]  /*26f0*/  @!P3 IMAD.IADD R7, R7, 0x1, R0 ;  /* 0x000000010707b824 */ /* 0x000fea00078e0200 */
[----:B--2---:R1:W-:Y:S02]  /*2700*/  @!P3 STG.E.128 desc[UR6][R6.64], R8 ;  /* 0x000000080600b986 */ /* 0x0043e4000c101d06 */
[----:B-1----:R-:W1:Y:S04]  /*2710*/  @!P4 LDC.64 R6, c[0x0][0x4b0] ;  /* 0x00012c00ff06cb82 */ /* 0x002e680000000a00 */
[----:B------:R-:W2:Y:S01]  /*2720*/  @!P2 LDG.E.128 R8, desc[UR6][R28.64] ;  /* 0x000000061c08a981 */ /* 0x000ea2000c1e1d00 */
[----:B-1----:R-:W-:Y:S02]  /*2730*/  @!P4 IMAD R0, R7, 0x140, RZ ;  /* 0x000001400700c824 */ /* 0x002fe400078e02ff */
[----:B------:R-:W-:Y:S04]  /*2740*/  @!P4 IMAD.WIDE.U32 R6, R6, 0x140, R4 ;  /* 0x000001400606c825 */ /* 0x000fe800078e0004 */
[----:B------:R-:W-:Y:S01]  /*2750*/  @!P4 IMAD.IADD R7, R7, 0x1, R0 ;  /* 0x000000010707c824 */ /* 0x000fe200078e0200 */
[----:B--2---:R1:W-:Y:S01]  /*2760*/  @!P2 STG.E.128 desc[UR6][R32.64], R8 ;  /* 0x000000082000a986 */ /* 0x0043e2000c101d06 */
[-C--:B------:R-:W-:Y:S02]  /*2770*/  ISETP.LT.OR P2, PT, R65, R48.reuse, P0 ;  /* 0x000000304100720c */ /* 0x080fe40000741670 */
[----:B------:R-:W-:Y:S02]  /*2780*/  ISETP.NE.AND P0, PT, R14, RZ, PT ;  /* 0x000000ff0e00720c */ /* 0x000fe40003f05270 */
[----:B------:R-:W-:Y:S09]  /*2790*/  P2R R55, PR, RZ, 0x4 ;  /* 0x00000004ff377803 */ /* 0x000ff20000000000 */
[----:B------:R-:W2:Y:S01]  /*27a0*/  @!P2 LDC.64 R12, c[0x0][0x4b0] ;  /* 0x00012c00ff0cab82 */ /* 0x000ea20000000a00 */
[----:B-1----:R1:W3:Y:S01]  /*27b0*/  @!P4 LDG.E.128 R8, desc[UR6][R6.64] ;  /* 0x000000060608c981 */ /* 0x0022e2000c1e1d00 */
[----:B--2---:R-:W-:Y:S06]  /*27c0*/  @!P2 IMAD R13, R13, 0x180, RZ ;  /* 0x000001800d0da824 */ /* 0x004fec00078e02ff */
[----:B-1----:R-:W1:Y:S02]  /*27d0*/  @!P4 LDC.64 R6, c[0x0][0x3c0] ;  /* 0x0000f000ff06cb82 */ /* 0x002e640000000a00 */
[----:B-1----:R-:W-:Y:S02]  /*27e0*/  @!P4 IMAD R0, R7, 0x140, RZ ;  /* 0x000001400700c824 */ /* 0x002fe400078e02ff */
[----:B------:R-:W-:Y:S04]  /*27f0*/  @!P4 IMAD.WIDE.U32 R6, R6, 0x140, R2 ;  /* 0x000001400606c825 */ /* 0x000fe800078e0002 */
[----:B------:R-:W-:Y:S02]  /*2800*/  @!P4 IMAD.IADD R7, R7, 0x1, R0 ;  /* 0x000000010707c824 */ /* 0x000fe400078e0200 */
[----:B------:R-:W-:Y:S04]  /*2810*/  @!P2 IMAD.WIDE.U32 R4, R12, 0x180, R4 ;  /* 0x000001800c04a825 */ /* 0x000fe800078e0004 */
[----:B------:R-:W-:Y:S01]  /*2820*/  @!P2 IMAD.IADD R5, R5, 0x1, R13 ;  /* 0x000000010505a824 */ /* 0x000fe200078e020d */
[----:B---3--:R1:W-:Y:S06]  /*2830*/  @!P4 STG.E.128 desc[UR6][R6.64], R8 ;  /* 0x000000080600c986 */ /* 0x0083ec000c101d06 */
[----:B-1----:R-:W2:Y:S01]  /*2840*/  @!P2 LDG.E.128 R4, desc[UR6][R4.64] ;  /* 0x000000060404a981 */ /* 0x002ea2000c1e1d00 */
[----:B------:R-:W1:Y:S02]  /*2850*/  @!P2 LDC.64 R8, c[0x0][0x3c0] ;  /* 0x0000f000ff08ab82 */ /* 0x000e640000000a00 */
[----:B-1----:R-:W-:Y:S04]  /*2860*/  @!P2 IMAD.WIDE.U32 R2, R8, 0x180, R2 ;  /* 0x000001800802a825 */ /* 0x002fe800078e0002 */
[----:B------:R-:W-:Y:S04]  /*2870*/  @!P2 IMAD R9, R9, 0x180, RZ ;  /* 0x000001800909a824 */ /* 0x000fe800078e02ff */
[----:B------:R-:W-:Y:S05]  /*2880*/  @!P2 IMAD.IADD R3, R3, 0x1, R9 ;  /* 0x000000010303a824 */ /* 0x000fea00078e0209 */
        /* <DEDUP_REMOVED lines=9> */
[----:B-1----:R-:W-:Y:S01]  /*2920*/  @!P1 IMAD.MOV.U32 R6, RZ, RZ, R25 ;  /* 0x000000ffff069224 */ /* 0x002fe200078e0019 */
[----:B------:R-:W-:Y:S01]  /*2930*/  ISETP.NE.AND P2, PT, R40, RZ, PT ;  /* 0x000000ff2800720c */ /* 0x000fe20003f45270 */
[----:B------:R-:W-:Y:S01]  /*2940*/  @!P1 IMAD.MOV.U32 R7, RZ, RZ, R24 ;  /* 0x000000ffff079224 */ /* 0x000fe200078e0018 */
[C---:B------:R-:W-:Y:S04]  /*2950*/  LEA R4, P0, R58.reuse, R25, 0x1 ;  /* 0x000000193a047211 */ /* 0x040fe800078008ff */
[----:B------:R1:W3:Y:S01]  /*2960*/  @!P1 LDG.E.128 R8, desc[UR6][R6.64] ;  /* 0x0000000606089981 */ /* 0x0002e2000c1e1d00 */
[----:B------:R-:W-:Y:S02]  /*2970*/  LEA.HI.X R5, R58, R24, R67, 0x1, P0 ;  /* 0x000000183a057211 */ /* 0x000fe400000f0c43 */
[C---:B------:R-:W-:Y:S04]  /*2980*/  LEA R2, P0, R60.reuse, R50, 0x1 ;  /* 0x000000323c027211 */ /* 0x040fe800078008ff */
[----:B------:R-:W-:Y:S01]  /*2990*/  LEA.HI.X R3, R60, R49, R68, 0x1, P0 ;  /* 0x000000313c037211 */ /* 0x000fe200000f0c44 */
[----:B-1----:R-:W-:Y:S02]  /*29a0*/  @!P1 IMAD.MOV.U32 R6, RZ, RZ, R50 ;  /* 0x000000ffff069224 */ /* 0x002fe400078e0032 */
[----:B------:R-:W-:Y:S05]  /*29b0*/  @!P1 IMAD.MOV.U32 R7, RZ, RZ, R49 ;  /* 0x000000ffff079224 */ /* 0x000fea00078e0031 */
[----:B---3--:R1:W-:Y:S01]  /*29c0*/  @!P1 STG.E.128 desc[UR6][R6.64], R8 ;  /* 0x0000000806009986 */ /* 0x0083e2000c101d06 */
[----:B------:R-:W-:Y:S04]  /*29d0*/  ISETP.NE.AND P1, PT, R41, RZ, PT ;  /* 0x000000ff2900720c */ /* 0x000fe80003f25270 */
[----:B------:R-:W3:Y:S01]  /*29e0*/  @!P2 LDG.E.128 R16, desc[UR6][R4.64] ;  /* 0x000000060410a981 */ /* 0x000ee2000c1e1d00 */
[----:B-1----:R-:W1:Y:S02]  /*29f0*/  @!P5 LDC.64 R6, c[0x0][0x4a8] ;  /* 0x00012a00ff06db82 */ /* 0x002e640000000a00 */
        /* <DEDUP_REMOVED lines=8> */
[C---:B--2---:R-:W-:Y:S04]  /*2a80*/  @!P6 LEA R6, P0, R14.reuse, R2, 0x7 ;  /* 0x000000020e06e211 */ /* 0x044fe800078038ff */
[----:B------:R-:W-:Y:S01]  /*2a90*/  @!P6 LEA.HI.X R7, R14, R3, R15, 0x7, P0 ;  /* 0x000000030e07e211 */ /* 0x000fe200000f3c0f */
[----:B---3--:R-:W-:Y:S01]  /*2aa0*/  @!P2 STG.E.128 desc[UR6][R2.64], R16 ;  /* 0x000000100200a986 */ /* 0x008fe2000c101d06 */
[----:B------:R-:W-:Y:S04]  /*2ab0*/  ISETP.NE.AND P2, PT, R55, RZ, PT ;  /* 0x000000ff3700720c */ /* 0x000fe80003f45270 */
[----:B------:R-:W2:Y:S05]  /*2ac0*/  @!P5 LDG.E.128 R12, desc[UR6][R12.64] ;  /* 0x000000060c0cd981 */ /* 0x000eaa000c1e1d00 */
[----:B--2---:R1:W-:Y:S02]  /*2ad0*/  @!P5 STG.E.128 desc[UR6][R10.64], R12 ;  /* 0x0000000c0a00d986 */ /* 0x0043e4000c101d06 */
[----:B-1----:R-:W1:Y:S02]  /*2ae0*/  @!P1 LDC.64 R10, c[0x0][0x4a8] ;  /* 0x00012a00ff0a9b82 */ /* 0x002e640000000a00 */
[C---:B-1----:R-:W-:Y:S04]  /*2af0*/  @!P1 LEA R12, P0, R10.reuse, R4, 0x8 ;  /* 0x000000040a0c9211 */ /* 0x042fe800078040ff */
[----:B------:R-:W-:Y:S02]  /*2b00*/  @!P1 LEA.HI.X R13, R10, R5, R11, 0x8, P0 ;  /* 0x000000050a0d9211 */ /* 0x000fe400000f440b */
[----:B------:R-:W2:Y:S05]  /*2b10*/  @!P6 LDG.E.128 R8, desc[UR6][R8.64] ;  /* 0x000000060808e981 */ /* 0x000eaa000c1e1d00 */
[----:B--2---:R1:W-:Y:S02]  /*2b20*/  @!P6 STG.E.128 desc[UR6][R6.64], R8 ;  /* 0x000000080600e986 */ /* 0x0043e4000c101d06 */
[----:B-1----:R-:W1:Y:S02]  /*2b30*/  @!P3 LDC.64 R6, c[0x0][0x4a8] ;  /* 0x00012a00ff06bb82 */ /* 0x002e640000000a00 */
[----:B-1----:R-:W-:Y:S02]  /*2b40*/  @!P3 IMAD R0, R7, 0xc0, RZ ;  /* 0x000000c00700b824 */ /* 0x002fe400078e02ff */
[----:B------:R-:W-:Y:S04]  /*2b50*/  @!P3 IMAD.WIDE.U32 R6, R6, 0xc0, R4 ;  /* 0x000000c00606b825 */ /* 0x000fe800078e0004 */
[----:B------:R-:W-:Y:S05]  /*2b60*/  @!P3 IMAD.IADD R7, R7, 0x1, R0 ;  /* 0x000000010707b824 */ /* 0x000fea00078e0200 */
[----:B------:R1:W2:Y:S02]  /*2b70*/  @!P3 LDG.E.128 R8, desc[UR6][R6.64] ;  /* 0x000000060608b981 */ /* 0x0002a4000c1e1d00 */
[----:B-1----:R-:W1:Y:S02]  /*2b80*/  @!P3 LDC.64 R6, c[0x0][0x3b8] ;  /* 0x0000ee00ff06bb82 */ /* 0x002e640000000a00 */
[----:B-1----:R-:W-:Y:S02]  /*2b90*/  @!P3 IMAD R0, R7, 0xc0, RZ ;  /* 0x000000c00700b824 */ /* 0x002fe400078e02ff */
[----:B------:R-:W-:Y:S04]  /*2ba0*/  @!P3 IMAD.WIDE.U32 R6, R6, 0xc0, R2 ;  /* 0x000000c00606b825 */ /* 0x000fe800078e0002 */
[----:B------:R-:W-:Y:S05]  /*2bb0*/  @!P3 IMAD.IADD R7, R7, 0x1, R0 ;  /* 0x000000010707b824 */ /* 0x000fea00078e0200 */
[----:B--2---:R1:W-:Y:S05]  /*2bc0*/  @!P3 STG.E.128 desc[UR6][R6.64], R8 ;  /* 0x000000080600b986 */ /* 0x0043ea000c101d06 */
[----:B------:R-:W2:Y:S01]  /*2bd0*/  @!P1 LDG.E.128 R12, desc[UR6][R12.64] ;  /* 0x000000060c0c9981 */ /* 0x000ea2000c1e1d00 */
[----:B-1----:R-:W1:Y:S08]  /*2be0*/  @!P1 LDC.64 R10, c[0x0][0x3b8] ;  /* 0x0000ee00ff0a9b82 */ /* 0x002e700000000a00 */
[----:B------:R-:W3:Y:S01]  /*2bf0*/  @!P4 LDC.64 R6, c[0x0][0x4a8] ;  /* 0x00012a00ff06cb82 */ /* 0x000ee20000000a00 */
[C---:B-1----:R-:W-:Y:S04]  /*2c00*/  @!P1 LEA R8, P0, R10.reuse, R2, 0x8 ;  /* 0x000000020a089211 */ /* 0x042fe800078040ff */
[----:B------:R-:W-:Y:S01]  /*2c10*/  @!P1 LEA.HI.X R9, R10, R3, R11, 0x8, P0 ;  /* 0x000000030a099211 */ /* 0x000fe200000f440b */
[----:B---3--:R-:W-:Y:S02]  /*2c20*/  @!P4 IMAD R0, R7, 0x140, RZ ;  /* 0x000001400700c824 */ /* 0x008fe400078e02ff */
[----:B------:R-:W-:Y:S04]  /*2c30*/  @!P4 IMAD.WIDE.U32 R6, R6, 0x140, R4 ;  /* 0x000001400606c825 */ /* 0x000fe800078e0004 */
[----:B------:R-:W-:Y:S01]  /*2c40*/  @!P4 IMAD.IADD R7, R7, 0x1, R0 ;  /* 0x000000010707c824 */ /* 0x000fe200078e0200 */
[----:B--2---:R1:W-:Y:S02]  /*2c50*/  @!P1 STG.E.128 desc[UR6][R8.64], R12 ;  /* 0x0000000c08009986 */ /* 0x0043e4000c101d06 */
[----:B-1----:R-:W-:Y:S03]  /*2c60*/  IMAD.MOV.U32 R14, RZ, RZ, RZ ;  /* 0x000000ffff0e7224 */ /* 0x002fe600078e00ff */
[----:B------:R1:W2:Y:S02]  /*2c70*/  @!P4 LDG.E.128 R8, desc[UR6][R6.64] ;  /* 0x000000060608c981 */ /* 0x0002a4000c1e1d00 */
[----:B-1----:R-:W1:Y:S02]  /*2c80*/  @!P4 LDC.64 R6, c[0x0][0x3b8] ;  /* 0x0000ee00ff06cb82 */ /* 0x002e640000000a00 */
[----:B-1----:R-:W-:Y:S02]  /*2c90*/  @!P4 IMAD R0, R7, 0x140, RZ ;  /* 0x000001400700c824 */ /* 0x002fe400078e02ff */
[----:B------:R-:W-:Y:S04]  /*2ca0*/  @!P4 IMAD.WIDE.U32 R6, R6, 0x140, R2 ;  /* 0x000001400606c825 */ /* 0x000fe800078e0002 */
[----:B------:R-:W-:Y:S05]  /*2cb0*/  @!P4 IMAD.IADD R7, R7, 0x1, R0 ;  /* 0x000000010707c824 */ /* 0x000fea00078e0200 */
[----:B--2---:R1:W-:Y:S01]  /*2cc0*/  @!P4 STG.E.128 desc[UR6][R6.64], R8 ;  /* 0x000000080600c986 */ /* 0x0043e2000c101d06 */
[----:B------:R-:W-:Y:S05]  /*2cd0*/  @P2 BRA `(.L_x_795) ;  /* 0x00000050000c2947 */ /* 0x000fea0003800000 */
[----:B-1----:R-:W1:Y:S08]  /*2ce0*/  LDC.64 R6, c[0x0][0x4a8] ;  /* 0x00012a00ff067b82 */ /* 0x002e700000000a00 */
[----:B------:R-:W2:Y:S01]  /*2cf0*/  LDC.64 R8, c[0x0][0x3b8] ;  /* 0x0000ee00ff087b82 */ /* 0x000ea20000000a00 */
[----:B-1----:R-:W-:Y:S04]  /*2d00*/  IMAD.WIDE.U32 R4, R6, 0x180, R4 ;  /* 0x0000018006047825 */ /* 0x002fe800078e0004 */
[----:B------:R-:W-:Y:S02]  /*2d10*/  IMAD R0, R7, 0x180, RZ ;  /* 0x0000018007007824 */ /* 0x000fe400078e02ff */
[----:B--2---:R-:W-:Y:S03]  /*2d20*/  IMAD.WIDE.U32 R2, R8, 0x180, R2 ;  /* 0x0000018008027825 */ /* 0x004fe600078e0002 */
[----:B------:R-:W-:Y:S01]  /*2d30*/  IADD3 R5, PT, PT, R5, R0, RZ ;  /* 0x0000000005057210 */ /* 0x000fe20007ffe0ff */
[----:B------:R-:W-:Y:S05]  /*2d40*/  IMAD R0, R9, 0x180, RZ ;  /* 0x0000018009007824 */ /* 0x000fea00078e02ff */
[----:B------:R-:W2:Y:S01]  /*2d50*/  LDG.E.128 R4, desc[UR6][R4.64] ;  /* 0x0000000604047981 */ /* 0x000ea2000c1e1d00 */
[----:B------:R-:W-:Y:S05]  /*2d60*/  IADD3 R3, PT, PT, R3, R0, RZ ;  /* 0x0000000003037210 */ /* 0x000fea0007ffe0ff */
[----:B--2---:R1:W-:Y:S01]  /*2d70*/  STG.E.128 desc[UR6][R2.64], R4 ;  /* 0x0000000402007986 */ /* 0x0043e2000c101d06 */
[----:B------:R-:W-:Y:S05]  /*2d80*/  BRA `(.L_x_795) ;  /* 0x0000004c00e07947 */ /* 0x000fea0003800000 */
.L_x_794:
[----:B------:R-:W-:Y:S05]  /*2d90*/  BRA.U !UP0, `(.L_x_796) ;  /* 0x0000001d08a47547 */ /* 0x000fea000b800000 */
[----:B------:R-:W-:Y:S01]  /*2da0*/  ISETP.GE.OR P0, PT, R132, UR19, P2 ;  /* 0x0000001384007c0c */ /* 0x000fe20009706670 */
[----:B------:R-:W2:Y:S01]  /*2db0*/  LDC R42, c[0x0][0x450] ;  /* 0x00011400ff2a7b82 */ /* 0x000ea20000000800 */
[----:B------:R-:W-:Y:S01]  /*2dc0*/  ISETP.NE.AND P2, PT, R0, RZ, PT ;  /* 0x000000ff0000720c */ /* 0x000fe20003f45270 */
[C---:B------:R-:W-:Y:S01]  /*2dd0*/  IMAD.SHL.U32 R20, R77.reuse, 0x2, RZ ;  /* 0x000000024d147824 */ /* 0x040fe200078e00ff */
[----:B------:R-:W-:Y:S01]  /*2de0*/  SHF.L.U64.HI R0, R77, 0x1, R84 ;  /* 0x000000014d007819 */ /* 0x000fe20000010254 */
[----:B------:R-:W-:Y:S01]  /*2df0*/  BSSY.RECONVERGENT B0, `(.L_x_797) ;  /* 0x0000040000007945 */ /* 0x000fe20003800200 */
[----:B------:R-:W-:Y:S02]  /*2e00*/  PLOP3.LUT P2, PT, P0, P2, PT, 0xf2, 0x2f ;  /* 0x00000000002f781c */ /* 0x000fe40000745e72 */
[C---:B------:R-:W-:Y:S02]  /*2e10*/  LEA R34, P0, R58.reuse, R25, 0x1 ;  /* 0x000000193a227211 */ /* 0x040fe400078008ff */
        /* <DEDUP_REMOVED lines=12> */
[----:B------:R-:W-:Y:S01]  /*2ee0*/  ISETP.GE.AND P0, PT, R132, R14, PT ;  /* 0x0000000e8400720c */ /* 0x000fe20003f06270 */
[----:B-1----:R-:W-:Y:S01]  /*2ef0*/  IMAD.MOV.U32 R5, RZ, RZ, R24 ;  /* 0x000000ffff057224 */ /* 0x002fe200078e0018 */
[----:B------:R-:W-:Y:S05]  /*2f00*/  MOV R4, R25 ;  /* 0x0000001900047202 */ /* 0x000fea0000000f00 */
[----:B------:R-:W2:Y:S08]  /*2f10*/  LDG.E.128 R8, desc[UR6][R4.64] ;  /* 0x0000000604087981 */ /* 0x000eb0000c1e1d00 */
[----:B------:R-:W3:Y:S06]  /*2f20*/  @!P0 LDG.E.64 R18, desc[UR6][R36.64] ;  /* 0x0000000624128981 */ /* 0x000eec000c1e1b00 */
[----:B------:R-:W4:Y:S01]  /*2f30*/  @!P0 LDG.E.64 R2, desc[UR6][R26.64] ;  /* 0x000000061a028981 */ /* 0x000f22000c1e1b00 */
[----:B--2---:R-:W-:Y:S02]  /*2f40*/  @!P0 LOP3.LUT R0, R8, 0xffff0000, RZ, 0xc0, !PT ;  /* 0xffff000008008812 */ /* 0x004fe400078ec0ff */
[C---:B---3--:R-:W-:Y:S01]  /*2f50*/  @!P0 SHF.L.U32 R15, R18.reuse, 0x10, RZ ;  /* 0x00000010120f8819 */ /* 0x048fe200000006ff */
[C---:B------:R-:W-:Y:S01]  /*2f60*/  @!P0 IMAD.U32 R17, R19.reuse, 0x10000, RZ ;  /* 0x0001000013118824 */ /* 0x040fe200078e00ff */
[----:B------:R-:W-:Y:S02]  /*2f70*/  @!P0 LOP3.LUT R16, R18, 0xffff0000, RZ, 0xc0, !PT ;  /* 0xffff000012108812 */ /* 0x000fe400078ec0ff */
[----:B------:R-:W-:Y:S01]  /*2f80*/  @!P0 LOP3.LUT R18, R19, 0xffff0000, RZ, 0xc0, !PT ;  /* 0xffff000013128812 */ /* 0x000fe200078ec0ff */
[----:B------:R-:W-:Y:S01]  /*2f90*/  @!P0 FMUL.FTZ R22, R0, R15 ;  /* 0x0000000f00168220 */ /* 0x000fe20000410000 */
[C---:B----4-:R-:W-:Y:S01]  /*2fa0*/  @!P0 SHF.L.U32 R4, R2.reuse, 0x10, RZ ;  /* 0x0000001002048819 */ /* 0x050fe200000006ff */
[C---:B------:R-:W-:Y:S01]  /*2fb0*/  @!P0 IMAD.U32 R7, R3.reuse, 0x10000, RZ ;  /* 0x0001000003078824 */ /* 0x040fe200078e00ff */
[----:B------:R-:W-:Y:S02]  /*2fc0*/  @!P0 LOP3.LUT R6, R3, 0xffff0000, RZ, 0xc0, !PT ;  /* 0xffff000003068812 */ /* 0x000fe400078ec0ff */
[----:B------:R-:W-:Y:S01]  /*2fd0*/  @!P0 LOP3.LUT R5, R2, 0xffff0000, RZ, 0xc0, !PT ;  /* 0xffff000002058812 */ /* 0x000fe200078ec0ff */
[-C--:B------:R-:W-:Y:S01]  /*2fe0*/  @!P0 FMUL.FTZ R0, R0, R4.reuse ;  /* 0x0000000400008220 */ /* 0x080fe20000410000 */
[----:B------:R-:W-:Y:S02]  /*2ff0*/  @!P0 SHF.L.U32 R3, R8, 0x10, RZ ;  /* 0x0000001008038819 */ /* 0x000fe400000006ff */
[----:B------:R-:W-:Y:S03]  /*3000*/  @!P0 LOP3.LUT R2, R9, 0xffff0000, RZ, 0xc0, !PT ;  /* 0xffff000009028812 */ /* 0x000fe600078ec0ff */
[----:B------:R-:W-:Y:S01]  /*3010*/  @!P0 FFMA.FTZ R30, R3, R4, -R22 ;  /* 0x00000004031e8223 */ /* 0x000fe20000010816 */
[----:B------:R-:W-:Y:S01]  /*3020*/  @!P0 LOP3.LUT R4, R11, 0xffff0000, RZ, 0xc0, !PT ;  /* 0xffff00000b048812 */ /* 0x000fe200078ec0ff */
[----:B------:R-:W-:Y:S01]  /*3030*/  @!P0 FFMA.FTZ R0, R15, R3, R0 ;  /* 0x000000030f008223 */ /* 0x000fe20000010000 */
[----:B------:R-:W-:Y:S01]  /*3040*/  @!P0 LOP3.LUT R3, R10, 0xffff0000, RZ, 0xc0, !PT ;  /* 0xffff00000a038812 */ /* 0x000fe200078ec0ff */
[----:B------:R-:W-:Y:S02]  /*3050*/  @!P0 IMAD.U32 R15, R9, 0x10000, RZ ;  /* 0x00010000090f8824 */ /* 0x000fe400078e00ff */
[C---:B------:R-:W-:Y:S01]  /*3060*/  @!P0 FMUL.FTZ R19, R2.reuse, R16 ;  /* 0x0000001002138220 */ /* 0x040fe20000410000 */
[----:B------:R-:W-:Y:S01]  /*3070*/  @!P0 FMUL.FTZ R2, R2, R5 ;  /* 0x0000000502028220 */ /* 0x000fe20000410000 */
[----:B------:R-:W-:Y:S01]  /*3080*/  @!P0 F2FP.BF16.F32.PACK_AB R0, R0, R30 ;  /* 0x0000001e0000823e */ /* 0x000fe200000010ff */
[----:B------:R-:W-:Y:S01]  /*3090*/  @!P0 FMUL.FTZ R22, R3, R17 ;  /* 0x0000001103168220 */ /* 0x000fe20000410000 */
[----:B------:R-:W-:Y:S01]  /*30a0*/  @!P0 FFMA.FTZ R29, R15, R5, -R19 ;  /* 0x000000050f1d8223 */ /* 0x000fe20000010813 */
[----:B------:R-:W-:Y:S01]  /*30b0*/  @!P0 SHF.L.U32 R5, R10, 0x10, RZ ;  /* 0x000000100a058819 */ /* 0x000fe200000006ff */
[----:B------:R-:W-:Y:S01]  /*30c0*/  @!P0 FFMA.FTZ R2, R16, R15, R2 ;  /* 0x0000000f10028223 */ /* 0x000fe20000010002 */
[----:B------:R-:W-:Y:S01]  /*30d0*/  @!P0 SHF.L.U32 R19, R11, 0x10, RZ ;  /* 0x000000100b138819 */ /* 0x000fe200000006ff */
[C---:B------:R-:W-:Y:S01]  /*30e0*/  @!P0 FMUL.FTZ R28, R4.reuse, R18 ;  /* 0x00000012041c8220 */ /* 0x040fe20000410000 */
[----:B------:R-:W-:Y:S01]  /*30f0*/  @!P0 FMUL.FTZ R3, R3, R7 ;  /* 0x0000000703038220 */ /* 0x000fe20000410000 */
[-C--:B------:R-:W-:Y:S01]  /*3100*/  @!P0 FMUL.FTZ R4, R4, R6.reuse ;  /* 0x0000000604048220 */ /* 0x080fe20000410000 */
[----:B------:R-:W-:Y:S01]  /*3110*/  @!P0 F2FP.BF16.F32.PACK_AB R2, R2, R29 ;  /* 0x0000001d0202823e */ /* 0x000fe200000010ff */
[----:B------:R-:W-:Y:S01]  /*3120*/  @!P0 FFMA.FTZ R22, R5, R7, -R22 ;  /* 0x0000000705168223 */ /* 0x000fe20000010816 */
[----:B------:R-:W-:Y:S01]  /*3130*/  @!P0 FFMA.FTZ R3, R17, R5, R3 ;  /* 0x0000000511038223 */ /* 0x000fe20000010003 */
[----:B------:R-:W-:Y:S01]  /*3140*/  @!P0 FFMA.FTZ R28, R19, R6, -R28 ;  /* 0x00000006131c8223 */ /* 0x000fe2000001081c */
[----:B------:R-:W-:Y:S01]  /*3150*/  @!P0 MOV R9, R2 ;  /* 0x0000000200098202 */ /* 0x000fe20000000f00 */
[----:B------:R-:W-:Y:S01]  /*3160*/  @!P0 FFMA.FTZ R4, R18, R19, R4 ;  /* 0x0000001312048223 */ /* 0x000fe20000010004 */
[----:B------:R-:W-:Y:S01]  /*3170*/  MOV R2, R50 ;  /* 0x0000003200027202 */ /* 0x000fe20000000f00 */
[----:B------:R-:W-:Y:S01]  /*3180*/  @!P0 IMAD.MOV.U32 R8, RZ, RZ, R0 ;  /* 0x000000ffff088224 */ /* 0x000fe200078e0000 */
[----:B------:R-:W-:Y:S02]  /*3190*/  @!P0 F2FP.BF16.F32.PACK_AB R3, R3, R22 ;  /* 0x000000160303823e */ /* 0x000fe400000010ff */
[----:B------:R-:W-:Y:S02]  /*31a0*/  @!P0 F2FP.BF16.F32.PACK_AB R4, R4, R28 ;  /* 0x0000001c0404823e */ /* 0x000fe400000010ff */
[----:B------:R-:W-:Y:S02]  /*31b0*/  @!P0 MOV R10, R3 ;  /* 0x00000003000a8202 */ /* 0x000fe40000000f00 */
[----:B------:R-:W-:Y:S01]  /*31c0*/  MOV R3, R49 ;  /* 0x0000003100037202 */ /* 0x000fe20000000f00 */
[----:B------:R-:W-:Y:S05]  /*31d0*/  @!P0 IMAD.MOV.U32 R11, RZ, RZ, R4 ;  /* 0x000000ffff0b8224 */ /* 0x000fea00078e0004 */
[----:B------:R2:W-:Y:S02]  /*31e0*/  STG.E.128 desc[UR6][R2.64], R8 ;  /* 0x0000000802007986 */ /* 0x0005e4000c101d06 */
.L_x_798:
[----:B------:R-:W-:Y:S05]  /*31f0*/  BSYNC.RECONVERGENT B0 ;  /* 0x0000000000007941 */ /* 0x000fea0003800200 */
.L_x_797:
[----:B------:R-:W-:Y:S01]  /*3200*/  ISETP.NE.AND P0, PT, R40, RZ, PT ;  /* 0x000000ff2800720c */ /* 0x000fe20003f05270 */
[----:B------:R-:W-:Y:S11]  /*3210*/  BSSY.RECONVERGENT B0, `(.L_x_799) ;  /* 0x0000031000007945 */ /* 0x000ff60003800200 */
[----:B------:R-:W-:Y:S01]  /*3220*/  @!UPT UIADD3 URZ, UPT, UPT, URZ, URZ, URZ ;  /* 0x000000fffffff290 */ /* 0x000fe2000fffe0ff */
[----:B------:R-:W-:Y:S05]  /*3230*/  @P0 BRA `(.L_x_800) ;  /* 0x0000000000b80947 */ /* 0x000fea0003800000 */
[----:B------:R-:W-:Y:S01]  /*3240*/  ISETP.GE.AND P0, PT, R132, R14, PT ;  /* 0x0000000e8400720c */ /* 0x000fe20003f06270 */
[----:B--2---:R-:W2:Y:S11]  /*3250*/  LDG.E.128 R8, desc[UR6][R34.64] ;  /* 0x0000000622087981 */ /* 0x004eb6000c1e1d00 */
[----:B------:R-:W-:Y:S01]  /*3260*/  @!UPT UIADD3 URZ, UPT, UPT, URZ, URZ, URZ ;  /* 0x000000fffffff290 */ /* 0x000fe2000fffe0ff */
[----:B-1----:R-:W3:Y:S06]  /*3270*/  @!P0 LDG.E.64 R2, desc[UR6][R12.64] ;  /* 0x000000060c028981 */ /* 0x002eec000c1e1b00 */
[----:B------:R-:W4:Y:S01]  /*3280*/  @!P0 LDG.E.64 R18, desc[UR6][R20.64] ;  /* 0x0000000614128981 */ /* 0x000f22000c1e1b00 */
[----:B--2---:R-:W-:Y:S02]  /*3290*/  @!P0 LOP3.LUT R0, R8, 0xffff0000, RZ, 0xc0, !PT ;  /* 0xffff000008008812 */ /* 0x004fe400078ec0ff */
[----:B---3--:R-:W-:Y:S02]  /*32a0*/  @!P0 SHF.L.U32 R4, R2, 0x10, RZ ;  /* 0x0000001002048819 */ /* 0x008fe400000006ff */
[C---:B------:R-:W-:Y:S02]  /*32b0*/  @!P0 SHF.L.U32 R7, R3.reuse, 0x10, RZ ;  /* 0x0000001003078819 */ /* 0x040fe400000006ff */
[----:B------:R-:W-:Y:S01]  /*32c0*/  @!P0 LOP3.LUT R6, R3, 0xffff0000, RZ, 0xc0, !PT ;  /* 0xffff000003068812 */ /* 0x000fe200078ec0ff */
[----:B------:R-:W-:Y:S01]  /*32d0*/  @!P0 IMAD.U32 R3, R8, 0x10000, RZ ;  /* 0x0001000008038824 */ /* 0x000fe200078e00ff */
[----:B------:R-:W-:Y:S01]  /*32e0*/  @!P0 LOP3.LUT R5, R2, 0xffff0000, RZ, 0xc0, !PT ;  /* 0xffff000002058812 */ /* 0x000fe200078ec0ff */
[C---:B----4-:R-:W-:Y:S01]  /*32f0*/  @!P0 IMAD.U32 R15, R18.reuse, 0x10000, RZ ;  /* 0x00010000120f8824 */ /* 0x050fe200078e00ff */
[----:B------:R-:W-:Y:S02]  /*3300*/  @!P0 LOP3.LUT R16, R18, 0xffff0000, RZ, 0xc0, !PT ;  /* 0xffff000012108812 */ /* 0x000fe400078ec0ff */
[----:B------:R-:W-:Y:S01]  /*3310*/  @!P0 LOP3.LUT R2, R9, 0xffff0000, RZ, 0xc0, !PT ;  /* 0xffff000009028812 */ /* 0x000fe200078ec0ff */
[C---:B------:R-:W-:Y:S01]  /*3320*/  @!P0 FMUL.FTZ R22, R0.reuse, R15 ;  /* 0x0000000f00168220 */ /* 0x040fe20000410000 */
[C---:B------:R-:W-:Y:S01]  /*3330*/  @!P0 SHF.L.U32 R17, R19.reuse, 0x10, RZ ;  /* 0x0000001013118819 */ /* 0x040fe200000006ff */
[-C--:B------:R-:W-:Y:S01]  /*3340*/  @!P0 FMUL.FTZ R0, R0, R4.reuse ;  /* 0x0000000400008220 */ /* 0x080fe20000410000 */
[----:B------:R-:W-:Y:S01]  /*3350*/  @!P0 LOP3.LUT R18, R19, 0xffff0000, RZ, 0xc0, !PT ;  /* 0xffff000013128812 */ /* 0x000fe200078ec0ff */
[----:B------:R-:W-:Y:S01]  /*3360*/  @!P0 FFMA.FTZ R30, R3, R4, -R22 ;  /* 0x00000004031e8223 */ /* 0x000fe20000010816 */
[----:B------:R-:W-:Y:S01]  /*3370*/  @!P0 LOP3.LUT R4, R11, 0xffff0000, RZ, 0xc0, !PT ;  /* 0xffff00000b048812 */ /* 0x000fe200078ec0ff */
[----:B------:R-:W-:Y:S01]  /*3380*/  @!P0 FFMA.FTZ R0, R15, R3, R0 ;  /* 0x000000030f008223 */ /* 0x000fe20000010000 */
[----:B------:R-:W-:Y:S01]  /*3390*/  @!P0 SHF.L.U32 R15, R9, 0x10, RZ ;  /* 0x00000010090f8819 */ /* 0x000fe200000006ff */
[----:B------:R-:W-:Y:S01]  /*33a0*/  @!P0 FMUL.FTZ R19, R2, R16 ;  /* 0x0000001002138220 */ /* 0x000fe20000410000 */
[----:B------:R-:W-:Y:S01]  /*33b0*/  @!P0 LOP3.LUT R3, R10, 0xffff0000, RZ, 0xc0, !PT ;  /* 0xffff00000a038812 */ /* 0x000fe200078ec0ff */
[-C--:B------:R-:W-:Y:S01]  /*33c0*/  @!P0 FMUL.FTZ R2, R2, R5.reuse ;  /* 0x0000000502028220 */ /* 0x080fe20000410000 */
[----:B------:R-:W-:Y:S01]  /*33d0*/  @!P0 F2FP.BF16.F32.PACK_AB R0, R0, R30 ;  /* 0x0000001e0000823e */ /* 0x000fe200000010ff */
[----:B------:R-:W-:Y:S01]  /*33e0*/  @!P0 FFMA.FTZ R29, R15, R5, -R19 ;  /* 0x000000050f1d8223 */ /* 0x000fe20000010813 */
[----:B------:R-:W-:Y:S01]  /*33f0*/  @!P0 SHF.L.U32 R19, R11, 0x10, RZ ;  /* 0x000000100b138819 */ /* 0x000fe200000006ff */
[C---:B------:R-:W-:Y:S01]  /*3400*/  @!P0 FMUL.FTZ R22, R3.reuse, R17 ;  /* 0x0000001103168220 */ /* 0x040fe20000410000 */
[----:B------:R-:W-:Y:S01]  /*3410*/  @!P0 MOV R8, R0 ;  /* 0x0000000000088202 */ /* 0x000fe20000000f00 */
[----:B------:R-:W-:Y:S02]  /*3420*/  @!P0 IMAD.U32 R5, R10, 0x10000, RZ ;  /* 0x000100000a058824 */ /* 0x000fe400078e00ff */
[C---:B------:R-:W-:Y:S01]  /*3430*/  @!P0 FMUL.FTZ R28, R4.reuse, R18 ;  /* 0x00000012041c8220 */ /* 0x040fe20000410000 */
[----:B------:R-:W-:Y:S01]  /*3440*/  @!P0 FMUL.FTZ R3, R3, R7 ;  /* 0x0000000703038220 */ /* 0x000fe20000410000 */
[-C--:B------:R-:W-:Y:S01]  /*3450*/  @!P0 FMUL.FTZ R4, R4, R6.reuse ;  /* 0x0000000604048220 */ /* 0x080fe20000410000 */
[----:B------:R-:W-:Y:S01]  /*3460*/  @!P0 FFMA.FTZ R2, R16, R15, R2 ;  /* 0x0000000f10028223 */ /* 0x000fe20000010002 */
[----:B------:R-:W-:Y:S01]  /*3470*/  @!P0 FFMA.FTZ R22, R5, R7, -R22 ;  /* 0x0000000705168223 */ /* 0x000fe20000010816 */
[----:B------:R-:W-:Y:S01]  /*3480*/  @!P0 FFMA.FTZ R3, R17, R5, R3 ;  /* 0x0000000511038223 */ /* 0x000fe20000010003 */
        /* <DEDUP_REMOVED lines=9> */
.L_x_800:
[----:B------:R-:W-:Y:S05]  /*3520*/  BSYNC.RECONVERGENT B0 ;  /* 0x0000000000007941 */ /* 0x000fea0003800200 */
.L_x_799:
[----:B------:R-:W-:Y:S04]  /*3530*/  BSSY.RECONVERGENT B0, `(.L_x_801) ;  /* 0x0000038000007945 */ /* 0x000fe80003800200 */
[----:B------:R-:W-:Y:S05]  /*3540*/  @P5 BRA `(.L_x_802) ;  /* 0x0000000000d85947 */ /* 0x000fea0003800000 */
[----:B-12---:R-:W3:Y:S02]  /*3550*/  LDC.64 R2, c[0x0][0x4a8] ;  /* 0x00012a00ff027b82 */ /* 0x006ee40000000a00 */
[C---:B---3--:R-:W-:Y:S04]  /*3560*/  LEA R8, P0, R2.reuse, R34, 0x6 ;  /* 0x0000002202087211 */ /* 0x048fe800078030ff */
[----:B------:R-:W-:Y:S02]  /*3570*/  LEA.HI.X R9, R2, R35, R3, 0x6, P0 ;  /* 0x0000002302097211 */ /* 0x000fe400000f3403 */
[----:B------:R-:W1:Y:S04]  /*3580*/  LDC.64 R2, c[0x0][0x3b8] ;  /* 0x0000ee00ff027b82 */ /* 0x000e680000000a00 */
[----:B------:R-:W2:Y:S01]  /*3590*/  LDG.E.128 R8, desc[UR6][R8.64] ;  /* 0x0000000608087981 */ /* 0x000ea2000c1e1d00 */
[C---:B-1----:R-:W-:Y:S04]  /*35a0*/  LEA R28, P0, R2.reuse, R38, 0x6 ;  /* 0x00000026021c7211 */ /* 0x042fe800078030ff */
[----:B------:R-:W-:Y:S02]  /*35b0*/  LEA.HI.X R29, R2, R39, R3, 0x6, P0 ;  /* 0x00000027021d7211 */ /* 0x000fe400000f3403 */
[----:B------:R-:W-:Y:S11]  /*35c0*/  ISETP.GE.AND P0, PT, R132, R14, PT ;  /* 0x0000000e8400720c */ /* 0x000ff60003f06270 */
[----:B------:R-:W-:Y:S02]  /*35d0*/  @!UPT UIADD3 URZ, UPT, UPT, URZ, URZ, URZ ;  /* 0x000000fffffff290 */ /* 0x000fe4000fffe0ff */
[C---:B------:R-:W-:Y:S04]  /*35e0*/  @!P0 IMAD.WIDE R2, R23.reuse, 0x40, R12 ;  /* 0x0000004017028825 */ /* 0x040fe800078e020c */
[----:B------:R-:W-:Y:S02]  /*35f0*/  @!P0 IMAD.WIDE R4, R23, 0x40, R20 ;  /* 0x0000004017048825 */ /* 0x000fe400078e0214 */
[----:B------:R-:W3:Y:S06]  /*3600*/  @!P0 LDG.E.64 R2, desc[UR6][R2.64] ;  /* 0x0000000602028981 */ /* 0x000eec000c1e1b00 */
[----:B------:R3:W4:Y:S01]  /*3610*/  @!P0 LDG.E.64 R18, desc[UR6][R4.64] ;  /* 0x0000000604128981 */ /* 0x000722000c1e1b00 */
[----:B--2---:R-:W-:Y:S02]  /*3620*/  @!P0 LOP3.LUT R0, R8, 0xffff0000, RZ, 0xc0, !PT ;  /* 0xffff000008008812 */ /* 0x004fe400078ec0ff */
[C---:B---3--:R-:W-:Y:S01]  /*3630*/  @!P0 SHF.L.U32 R4, R2.reuse, 0x10, RZ ;  /* 0x0000001002048819 */ /* 0x048fe200000006ff */
[C---:B------:R-:W-:Y:S01]  /*3640*/  @!P0 IMAD.U32 R7, R3.reuse, 0x10000, RZ ;  /* 0x0001000003078824 */ /* 0x040fe200078e00ff */
[----:B------:R-:W-:Y:S02]  /*3650*/  @!P0 LOP3.LUT R6, R3, 0xffff0000, RZ, 0xc0, !PT ;  /* 0xffff000003068812 */ /* 0x000fe400078ec0ff */
[----:B------:R-:W-:Y:S02]  /*3660*/  @!P0 LOP3.LUT R5, R2, 0xffff0000, RZ, 0xc0, !PT ;  /* 0xffff000002058812 */ /* 0x000fe400078ec0ff */
[----:B----4-:R-:W-:Y:S01]  /*3670*/  @!P0 SHF.L.U32 R15, R18, 0x10, RZ ;  /* 0x00000010120f8819 */ /* 0x010fe200000006ff */
[----:B------:R-:W-:Y:S01]  /*3680*/  @!P0 IMAD.U32 R17, R19, 0x10000, RZ ;  /* 0x0001000013118824 */ /* 0x000fe200078e00ff */
[----:B------:R-:W-:Y:S02]  /*3690*/  @!P0 SHF.L.U32 R3, R8, 0x10, RZ ;  /* 0x0000001008038819 */ /* 0x000fe400000006ff */
        /* <DEDUP_REMOVED lines=16> */
[C---:B------:R-:W-:Y:S01]  /*37a0*/  @!P0 FMUL.FTZ R30, R4.reuse, R18 ;  /* 0x00000012041e8220 */ /* 0x040fe20000410000 */
[----:B------:R-:W-:Y:S01]  /*37b0*/  @!P0 MOV R8, R0 ;  /* 0x0000000000088202 */ /* 0x000fe20000000f00 */
[----:B------:R-:W-:Y:S01]  /*37c0*/  @!P0 FMUL.FTZ R3, R3, R7 ;  /* 0x0000000703038220 */ /* 0x000fe20000410000 */
[----:B------:R-:W-:Y:S02]  /*37d0*/  @!P0 IMAD.U32 R19, R11, 0x10000, RZ ;  /* 0x000100000b138824 */ /* 0x000fe400078e00ff */
[-C--:B------:R-:W-:Y:S01]  /*37e0*/  @!P0 FMUL.FTZ R4, R4, R6.reuse ;  /* 0x0000000604048220 */ /* 0x080fe20000410000 */
[----:B------:R-:W-:Y:S01]  /*37f0*/  @!P0 FFMA.FTZ R2, R16, R15, R2 ;  /* 0x0000000f10028223 */ /* 0x000fe20000010002 */
        /* <DEDUP_REMOVED lines=11> */
.L_x_802:
[----:B------:R-:W-:Y:S05]  /*38b0*/  BSYNC.RECONVERGENT B0 ;  /* 0x0000000000007941 */ /* 0x000fea0003800200 */
.L_x_801:
[----:B------:R-:W-:Y:S04]  /*38c0*/  BSSY.RECONVERGENT B0, `(.L_x_803) ;  /* 0x0000038000007945 */ /* 0x000fe80003800200 */
[----:B------:R-:W-:Y:S05]  /*38d0*/  @P6 BRA `(.L_x_804) ;  /* 0x0000000000d86947 */ /* 0x000fea0003800000 */
[----:B-12---:R-:W3:Y:S02]  /*38e0*/  LDC.64 R2, c[0x0][0x4a8] ;  /* 0x00012a00ff027b82 */ /* 0x006ee40000000a00 */
[C---:B---34-:R-:W-:Y:S04]  /*38f0*/  LEA R8, P0, R2.reuse, R34, 0x7 ;  /* 0x0000002202087211 */ /* 0x058fe800078038ff */
        /* <DEDUP_REMOVED lines=52> */
.L_x_804:
[----:B------:R-:W-:Y:S05]  /*3c40*/  BSYNC.RECONVERGENT B0 ;  /* 0x0000000000007941 */ /* 0x000fea0003800200 */
.L_x_803:
[----:B------:R-:W-:Y:S04]  /*3c50*/  BSSY.RECONVERGENT B0, `(.L_x_805) ;  /* 0x000003e000007945 */ /* 0x000fe80003800200 */
[----:B------:R-:W-:Y:S05]  /*3c60*/  @P3 BRA `(.L_x_806) ;  /* 0x0000000000f03947 */ /* 0x000fea0003800000 */
[----:B------:R-:W-:Y:S01]  /*3c70*/  ISETP.GE.AND P0, PT, R132, R14, PT ;  /* 0x0000000e8400720c */ /* 0x000fe20003f06270 */
[----:B-12---:R-:W1:Y:S01]  /*3c80*/  LDC.64 R2, c[0x0][0x4a8] ;  /* 0x00012a00ff027b82 */ /* 0x006e620000000a00 */
[----:B---34-:R-:W-:Y:S02]  /*3c90*/  MOV R8, R34 ;  /* 0x0000002200087202 */ /* 0x018fe40000000f00 */
[----:B------:R-:W-:Y:S05]  /*3ca0*/  MOV R9, R35 ;  /* 0x0000002300097202 */ /* 0x000fea0000000f00 */
[----:B------:R-:W2:Y:S04]  /*3cb0*/  LDC.64 R32, c[0x0][0x3b8] ;  /* 0x0000ee00ff207b82 */ /* 0x000ea80000000a00 */
[----:B------:R-:W-:Y:S05]  /*3cc0*/  @!P0 IMAD.WIDE R4, R23, 0xc0, R20 ;  /* 0x000000c017048825 */ /* 0x000fea00078e0214 */
[----:B------:R-:W3:Y:S02]  /*3cd0*/  @!P0 LDG.E.64 R18, desc[UR6][R4.64] ;  /* 0x0000000604128981 */ /* 0x000ee4000c1e1b00 */
[----:B---3--:R-:W-:Y:S01]  /*3ce0*/  @!P0 LOP3.LUT R16, R18, 0xffff0000, RZ, 0xc0, !PT ;  /* 0xffff000012108812 */ /* 0x008fe200078ec0ff */
[----:B-1----:R-:W-:Y:S01]  /*3cf0*/  IMAD.WIDE.U32 R8, R2, 0xc0, R8 ;  /* 0x000000c002087825 */ /* 0x002fe200078e0008 */
[----:B------:R-:W-:Y:S03]  /*3d00*/  @!P0 SHF.L.U32 R17, R19, 0x10, RZ ;  /* 0x0000001013118819 */ /* 0x000fe600000006ff */
[----:B------:R-:W-:Y:S02]  /*3d10*/  IMAD R0, R3, 0xc0, RZ ;  /* 0x000000c003007824 */ /* 0x000fe400078e02ff */
[----:B------:R-:W-:Y:S04]  /*3d20*/  @!P0 IMAD.WIDE R2, R23, 0xc0, R12 ;  /* 0x000000c017028825 */ /* 0x000fe800078e020c */
[----:B------:R-:W-:Y:S02]  /*3d30*/  IMAD.IADD R9, R0, 0x1, R9 ;  /* 0x0000000100097824 */ /* 0x000fe400078e0209 */
[----:B------:R-:W3:Y:S06]  /*3d40*/  @!P0 LDG.E.64 R2, desc[UR6][R2.64] ;  /* 0x0000000602028981 */ /* 0x000eec000c1e1b00 */
[----:B------:R-:W4:Y:S01]  /*3d50*/  LDG.E.128 R8, desc[UR6][R8.64] ;  /* 0x0000000608087981 */ /* 0x000f22000c1e1d00 */
[C---:B---3--:R-:W-:Y:S02]  /*3d60*/  @!P0 SHF.L.U32 R7, R3.reuse, 0x10, RZ ;  /* 0x0000001003078819 */ /* 0x048fe400000006ff */
[----:B------:R-:W-:Y:S01]  /*3d70*/  @!P0 LOP3.LUT R6, R3, 0xffff0000, RZ, 0xc0, !PT ;  /* 0xffff000003068812 */ /* 0x000fe200078ec0ff */
[----:B------:R-:W-:Y:S01]  /*3d80*/  @!P0 IMAD.U32 R3, R18, 0x10000, RZ ;  /* 0x0001000012038824 */ /* 0x000fe200078e00ff */
[----:B------:R-:W-:Y:S02]  /*3d90*/  @!P0 SHF.L.U32 R4, R2, 0x10, RZ ;  /* 0x0000001002048819 */ /* 0x000fe400000006ff */
[----:B----4-:R-:W-:Y:S02]  /*3da0*/  @!P0 LOP3.LUT R0, R8, 0xffff0000, RZ, 0xc0, !PT ;  /* 0xffff000008008812 */ /* 0x010fe400078ec0ff */
[----:B------:R-:W-:Y:S02]  /*3db0*/  @!P0 LOP3.LUT R5, R2, 0xffff0000, RZ, 0xc0, !PT ;  /* 0xffff000002058812 */ /* 0x000fe400078ec0ff */
[----:B------:R-:W-:Y:S01]  /*3dc0*/  @!P0 SHF.L.U32 R15, R8, 0x10, RZ ;  /* 0x00000010080f8819 */ /* 0x000fe200000006ff */
        /* <DEDUP_REMOVED lines=11> */
[----:B------:R-:W-:Y:S01]  /*3e80*/  @!P0 FMUL.FTZ R28, R4, R18 ;  /* 0x00000012041c8220 */ /* 0x000fe20000410000 */
[----:B------:R-:W-:Y:S01]  /*3e90*/  @!P0 FMUL.FTZ R22, R3, R17 ;  /* 0x0000001103168220 */ /* 0x000fe20000410000 */
[----:B------:R-:W-:Y:S01]  /*3ea0*/  @!P0 FFMA.FTZ R29, R15, R5, -R19 ;  /* 0x000000050f1d8223 */ /* 0x000fe20000010813 */
[----:B------:R-:W-:Y:S01]  /*3eb0*/  @!P0 SHF.L.U32 R5, R10, 0x10, RZ ;  /* 0x000000100a058819 */ /* 0x000fe200000006ff */
[----:B------:R-:W-:Y:S01]  /*3ec0*/  @!P0 FMUL.FTZ R3, R3, R7 ;  /* 0x0000000703038220 */ /* 0x000fe20000410000 */
[----:B------:R-:W-:Y:S01]  /*3ed0*/  @!P0 SHF.L.U32 R19, R11, 0x10, RZ ;  /* 0x000000100b138819 */ /* 0x000fe200000006ff */
[----:B------:R-:W-:Y:S01]  /*3ee0*/  @!P0 FMUL.FTZ R4, R4, R6 ;  /* 0x0000000604048220 */ /* 0x000fe20000410000 */
[----:B------:R-:W-:Y:S01]  /*3ef0*/  @!P0 FFMA.FTZ R2, R16, R15, R2 ;  /* 0x0000000f10028223 */ /* 0x000fe20000010002 */
[----:B------:R-:W-:Y:S01]  /*3f00*/  @!P0 FFMA.FTZ R22, R5, R7, -R22 ;  /* 0x0000000705168223 */ /* 0x000fe20000010816 */
[----:B------:R-:W-:Y:S01]  /*3f10*/  MOV R7, R39 ;  /* 0x0000002700077202 */ /* 0x000fe20000000f00 */
[----:B------:R-:W-:Y:S01]  /*3f20*/  @!P0 FFMA.FTZ R3, R17, R5, R3 ;  /* 0x0000000511038223 */ /* 0x000fe20000010003 */
[----:B------:R-:W-:Y:S01]  /*3f30*/  @!P0 F2FP.BF16.F32.PACK_AB R5, R0, R30 ;  /* 0x0000001e0005823e */ /* 0x000fe200000010ff */
[----:B------:R-:W-:Y:S01]  /*3f40*/  @!P0 FFMA.FTZ R28, R19, R6, -R28 ;  /* 0x00000006131c8223 */ /* 0x000fe2000001081c */
[----:B------:R-:W-:Y:S01]  /*3f50*/  @!P0 F2FP.BF16.F32.PACK_AB R2, R2, R29 ;  /* 0x0000001d0202823e */ /* 0x000fe200000010ff */
[----:B------:R-:W-:Y:S01]  /*3f60*/  IMAD.MOV.U32 R6, RZ, RZ, R38 ;  /* 0x000000ffff067224 */ /* 0x000fe200078e0026 */
[----:B------:R-:W-:Y:S01]  /*3f70*/  @!P0 F2FP.BF16.F32.PACK_AB R0, R3, R22 ;  /* 0x000000160300823e */ /* 0x000fe200000010ff */
[----:B------:R-:W-:Y:S01]  /*3f80*/  @!P0 FFMA.FTZ R4, R18, R19, R4 ;  /* 0x0000001312048223 */ /* 0x000fe20000010004 */
[----:B------:R-:W-:Y:S01]  /*3f90*/  @!P0 MOV R8, R5 ;  /* 0x0000000500088202 */ /* 0x000fe20000000f00 */
[----:B--2---:R-:W-:Y:S01]  /*3fa0*/  IMAD R15, R33, 0xc0, RZ ;  /* 0x000000c0210f7824 */ /* 0x004fe200078e02ff */
[----:B------:R-:W-:Y:S01]  /*3fb0*/  @!P0 MOV R10, R0 ;  /* 0x00000000000a8202 */ /* 0x000fe20000000f00 */
[----:B------:R-:W-:Y:S01]  /*3fc0*/  IMAD.WIDE.U32 R6, R32, 0xc0, R6 ;  /* 0x000000c020067825 */ /* 0x000fe200078e0006 */
[----:B------:R-:W-:Y:S03]  /*3fd0*/  @!P0 F2FP.BF16.F32.PACK_AB R4, R4, R28 ;  /* 0x0000001c0404823e */ /* 0x000fe600000010ff */
[----:B------:R-:W-:Y:S01]  /*3fe0*/  @!P0 IMAD.MOV.U32 R9, RZ, RZ, R2 ;  /* 0x000000ffff098224 */ /* 0x000fe200078e0002 */
[----:B------:R-:W-:Y:S02]  /*3ff0*/  IADD3 R3, PT, PT, R15, R7, RZ ;  /* 0x000000070f037210 */ /* 0x000fe40007ffe0ff */
[----:B------:R-:W-:Y:S02]  /*4000*/  MOV R2, R6 ;  /* 0x0000000600027202 */ /* 0x000fe40000000f00 */
[----:B------:R-:W-:Y:S05]  /*4010*/  @!P0 MOV R11, R4 ;  /* 0x00000004000b8202 */ /* 0x000fea0000000f00 */
[----:B------:R1:W-:Y:S02]  /*4020*/  STG.E.128 desc[UR6][R2.64], R8 ;  /* 0x0000000802007986 */ /* 0x0003e4000c101d06 */
.L_x_806:
[----:B------:R-:W-:Y:S05]  /*4030*/  BSYNC.RECONVERGENT B0 ;  /* 0x0000000000007941 */ /* 0x000fea0003800200 */
.L_x_805:
[----:B------:R-:W-:Y:S01]  /*4040*/  ISETP.NE.AND P0, PT, R41, RZ, PT ;  /* 0x000000ff2900720c */ /* 0x000fe20003f05270 */
[----:B------:R-:W-:Y:S11]  /*4050*/  BSSY.RECONVERGENT B0, `(.L_x_807) ;  /* 0x0000038000007945 */ /* 0x000ff60003800200 */
[----:B------:R-:W-:Y:S01]  /*4060*/  @!UPT UIADD3 URZ, UPT, UPT, URZ, URZ, URZ ;  /* 0x000000fffffff290 */ /* 0x000fe2000fffe0ff */
[----:B------:R-:W-:Y:S05]  /*4070*/  @P0 BRA `(.L_x_808) ;  /* 0x0000000000d40947 */ /* 0x000fea0003800000 */
[----:B------:R-:W-:Y:S01]  /*4080*/  ISETP.GE.AND P0, PT, R132, R14, PT ;  /* 0x0000000e8400720c */ /* 0x000fe20003f06270 */
[----:B-1----:R-:W3:Y:S08]  /*4090*/  LDC.64 R6, c[0x0][0x4a8] ;  /* 0x00012a00ff067b82 */ /* 0x002ef00000000a00 */
[----:B------:R-:W1:Y:S04]  /*40a0*/  LDC.64 R30, c[0x0][0x3b8] ;  /* 0x0000ee00ff1e7b82 */ /* 0x000e680000000a00 */
[C---:B--2---:R-:W-:Y:S04]  /*40b0*/  @!P0 IMAD.WIDE R2, R23.reuse, 0x100, R12 ;  /* 0x0000010017028825 */ /* 0x044fe800078e020c */
[----:B------:R-:W-:Y:S02]  /*40c0*/  @!P0 IMAD.WIDE R4, R23, 0x100, R20 ;  /* 0x0000010017048825 */ /* 0x000fe400078e0214 */
[----:B------:R-:W2:Y:S01]  /*40d0*/  @!P0 LDG.E.64 R2, desc[UR6][R2.64] ;  /* 0x0000000602028981 */ /* 0x000ea2000c1e1b00 */
[C---:B---34-:R-:W-:Y:S05]  /*40e0*/  LEA R8, P1, R6.reuse, R34, 0x8 ;  /* 0x0000002206087211 */ /* 0x058fea00078240ff */
[----:B------:R3:W4:Y:S01]  /*40f0*/  @!P0 LDG.E.64 R18, desc[UR6][R4.64] ;  /* 0x0000000604128981 */ /* 0x000722000c1e1b00 */
[----:B------:R-:W-:Y:S06]  /*4100*/  LEA.HI.X R9, R6, R35, R7, 0x8, P1 ;  /* 0x0000002306097211 */ /* 0x000fec00008f4407 */
[----:B------:R-:W5:Y:S01]  /*4110*/  LDG.E.128 R8, desc[UR6][R8.64] ;  /* 0x0000000608087981 */ /* 0x000f62000c1e1d00 */
[C---:B--2---:R-:W-:Y:S01]  /*4120*/  @!P0 LOP3.LUT R6, R3.reuse, 0xffff0000, RZ, 0xc0, !PT ;  /* 0xffff000003068812 */ /* 0x044fe200078ec0ff */
[----:B------:R-:W-:Y:S01]  /*4130*/  @!P0 IMAD.U32 R7, R3, 0x10000, RZ ;  /* 0x0001000003078824 */ /* 0x000fe200078e00ff */
[C---:B---3--:R-:W-:Y:S02]  /*4140*/  @!P0 SHF.L.U32 R4, R2.reuse, 0x10, RZ ;  /* 0x0000001002048819 */ /* 0x048fe400000006ff */
[----:B------:R-:W-:Y:S02]  /*4150*/  @!P0 LOP3.LUT R5, R2, 0xffff0000, RZ, 0xc0, !PT ;  /* 0xffff000002058812 */ /* 0x000fe400078ec0ff */
[C---:B----4-:R-:W-:Y:S01]  /*4160*/  @!P0 SHF.L.U32 R3, R18.reuse, 0x10, RZ ;  /* 0x0000001012038819 */ /* 0x050fe200000006ff */
[C---:B------:R-:W-:Y:S01]  /*4170*/  @!P0 IMAD.U32 R17, R19.reuse, 0x10000, RZ ;  /* 0x0001000013118824 */ /* 0x040fe200078e00ff */
[----:B------:R-:W-:Y:S02]  /*4180*/  @!P0 LOP3.LUT R16, R18, 0xffff0000, RZ, 0xc0, !PT ;  /* 0xffff000012108812 */ /* 0x000fe400078ec0ff */
[----:B------:R-:W-:Y:S02]  /*4190*/  @!P0 LOP3.LUT R18, R19, 0xffff0000, RZ, 0xc0, !PT ;  /* 0xffff000013128812 */ /* 0x000fe400078ec0ff */
[C---:B-----5:R-:W-:Y:S02]  /*41a0*/  @!P0 LOP3.LUT R0, R8.reuse, 0xffff0000, RZ, 0xc0, !PT ;  /* 0xffff000008008812 */ /* 0x060fe400078ec0ff */
[----:B------:R-:W-:Y:S02]  /*41b0*/  @!P0 SHF.L.U32 R15, R8, 0x10, RZ ;  /* 0x00000010080f8819 */ /* 0x000fe400000006ff */
[----:B------:R-:W-:Y:S01]  /*41c0*/  @!P0 LOP3.LUT R2, R9, 0xffff0000, RZ, 0xc0, !PT ;  /* 0xffff000009028812 */ /* 0x000fe200078ec0ff */
[C---:B------:R-:W-:Y:S01]  /*41d0*/  @!P0 FMUL.FTZ R22, R0.reuse, R3 ;  /* 0x0000000300168220 */ /* 0x040fe20000410000 */
[-C--:B------:R-:W-:Y:S03]  /*41e0*/  @!P0 FMUL.FTZ R0, R0, R4.reuse ;  /* 0x0000000400008220 */ /* 0x080fe60000410000 */
        /* <DEDUP_REMOVED lines=11> */
[----:B------:R-:W-:Y:S01]  /*42a0*/  @!P0 FMUL.FTZ R3, R3, R7 ;  /* 0x0000000703038220 */ /* 0x000fe20000410000 */
[----:B------:R-:W-:Y:S01]  /*42b0*/  @!P0 MOV R8, R0 ;  /* 0x0000000000088202 */ /* 0x000fe20000000f00 */
[C---:B------:R-:W-:Y:S01]  /*42c0*/  @!P0 FMUL.FTZ R28, R4.reuse, R18 ;  /* 0x00000012041c8220 */ /* 0x040fe20000410000 */
[----:B------:R-:W-:Y:S02]  /*42d0*/  @!P0 IMAD.U32 R19, R11, 0x10000, RZ ;  /* 0x000100000b138824 */ /* 0x000fe400078e00ff */
[-C--:B------:R-:W-:Y:S01]  /*42e0*/  @!P0 FMUL.FTZ R4, R4, R6.reuse ;  /* 0x0000000604048220 */ /* 0x080fe20000410000 */
[----:B------:R-:W-:Y:S01]  /*42f0*/  @!P0 FFMA.FTZ R2, R16, R15, R2 ;  /* 0x0000000f10028223 */ /* 0x000fe20000010002 */
[----:B------:R-:W-:Y:S01]  /*4300*/  @!P0 FFMA.FTZ R3, R17, R5, R3 ;  /* 0x0000000511038223 */ /* 0x000fe20000010003 */
[----:B------:R-:W-:Y:S01]  /*4310*/  @!P0 FFMA.FTZ R22, R5, R7, -R22 ;  /* 0x0000000705168223 */ /* 0x000fe20000010816 */
[----:B------:R-:W-:Y:S01]  /*4320*/  @!P0 FFMA.FTZ R28, R19, R6, -R28 ;  /* 0x00000006131c8223 */ /* 0x000fe2000001081c */
[----:B-1----:R-:W-:Y:S01]  /*4330*/  LEA R6, P1, R30, R38, 0x8 ;  /* 0x000000261e067211 */ /* 0x002fe200078240ff */
[----:B------:R-:W-:Y:S01]  /*4340*/  @!P0 FFMA.FTZ R4, R18, R19, R4 ;  /* 0x0000001312048223 */ /* 0x000fe20000010004 */
[----:B------:R-:W-:Y:S02]  /*4350*/  @!P0 F2FP.BF16.F32.PACK_AB R2, R2, R29 ;  /* 0x0000001d0202823e */ /* 0x000fe400000010ff */
[----:B------:R-:W-:Y:S02]  /*4360*/  @!P0 F2FP.BF16.F32.PACK_AB R3, R3, R22 ;  /* 0x000000160303823e */ /* 0x000fe400000010ff */
[----:B------:R-:W-:Y:S01]  /*4370*/  @!P0 F2FP.BF16.F32.PACK_AB R4, R4, R28 ;  /* 0x0000001c0404823e */ /* 0x000fe200000010ff */
[----:B------:R-:W-:Y:S01]  /*4380*/  @!P0 IMAD.MOV.U32 R9, RZ, RZ, R2 ;  /* 0x000000ffff098224 */ /* 0x000fe200078e0002 */
[----:B------:R-:W-:Y:S02]  /*4390*/  LEA.HI.X R7, R30, R39, R31, 0x8, P1 ;  /* 0x000000271e077211 */ /* 0x000fe400008f441f */
[----:B------:R-:W-:Y:S02]  /*43a0*/  @!P0 MOV R10, R3 ;  /* 0x00000003000a8202 */ /* 0x000fe40000000f00 */
[----:B------:R-:W-:Y:S05]  /*43b0*/  @!P0 MOV R11, R4 ;  /* 0x00000004000b8202 */ /* 0x000fea0000000f00 */
[----:B------:R1:W-:Y:S02]  /*43c0*/  STG.E.128 desc[UR6][R6.64], R8 ;  /* 0x0000000806007986 */ /* 0x0003e4000c101d06 */
.L_x_808:
[----:B------:R-:W-:Y:S05]  /*43d0*/  BSYNC.RECONVERGENT B0 ;  /* 0x0000000000007941 */ /* 0x000fea0003800200 */
.L_x_807:
        /* <DEDUP_REMOVED lines=62> */
.L_x_810:
[----:B------:R-:W-:Y:S05]  /*47c0*/  BSYNC.RECONVERGENT B0 ;  /* 0x0000000000007941 */ /* 0x000fea0003800200 */
.L_x_809:
        /* <DEDUP_REMOVED lines=8> */
[----:B------:R-:W3:Y:S01]  /*4850*/  @!P0 LDG.E.64 R14, desc[UR6][R4.64] ;  /* 0x00000006040e8981 */ /* 0x000ee2000c1e1b00 */
[----:B-1----:R-:W-:Y:S04]  /*4860*/  IMAD.WIDE.U32 R8, R2, 0x180, R8 ;  /* 0x0000018002087825 */ /* 0x002fe800078e0008 */
[----:B------:R-:W-:Y:S02]  /*4870*/  IMAD R0, R3, 0x180, RZ ;  /* 0x0000018003007824 */ /* 0x000fe400078e02ff */
[----:B------:R-:W-:Y:S04]  /*4880*/  @!P0 IMAD.WIDE R2, R23, 0x180, R12 ;  /* 0x0000018017028825 */ /* 0x000fe800078e020c */
[----:B------:R-:W-:Y:S02]  /*4890*/  IMAD.IADD R9, R0, 0x1, R9 ;  /* 0x0000000100097824 */ /* 0x000fe400078e0209 */
[----:B------:R-:W4:Y:S06]  /*48a0*/  @!P0 LDG.E.64 R2, desc[UR6][R2.64] ;  /* 0x0000000602028981 */ /* 0x000f2c000c1e1b00 */
[----:B------:R-:W5:Y:S01]  /*48b0*/  LDG.E.128 R8, desc[UR6][R8.64] ;  /* 0x0000000608087981 */ /* 0x000f62000c1e1d00 */
[C---:B---3--:R-:W-:Y:S02]  /*48c0*/  @!P0 LOP3.LUT R13, R14.reuse, 0xffff0000, RZ, 0xc0, !PT ;  /* 0xffff00000e0d8812 */ /* 0x048fe400078ec0ff */
[C---:B----4-:R-:W-:Y:S02]  /*48d0*/  @!P0 SHF.L.U32 R7, R3.reuse, 0x10, RZ ;  /* 0x0000001003078819 */ /* 0x050fe400000006ff */
[----:B------:R-:W-:Y:S01]  /*48e0*/  @!P0 LOP3.LUT R6, R3, 0xffff0000, RZ, 0xc0, !PT ;  /* 0xffff000003068812 */ /* 0x000fe200078ec0ff */
[----:B------:R-:W-:Y:S01]  /*48f0*/  @!P0 IMAD.U32 R3, R14, 0x10000, RZ ;  /* 0x000100000e038824 */ /* 0x000fe200078e00ff */
[----:B------:R-:W-:Y:S02]  /*4900*/  @!P0 SHF.L.U32 R4, R2, 0x10, RZ ;  /* 0x0000001002048819 */ /* 0x000fe400000006ff */
[----:B-----5:R-:W-:Y:S02]  /*4910*/  @!P0 LOP3.LUT R0, R8, 0xffff0000, RZ, 0xc0, !PT ;  /* 0xffff000008008812 */ /* 0x020fe400078ec0ff */
[----:B------:R-:W-:Y:S02]  /*4920*/  @!P0 LOP3.LUT R5, R2, 0xffff0000, RZ, 0xc0, !PT ;  /* 0xffff000002058812 */ /* 0x000fe400078ec0ff */
[----:B------:R-:W-:Y:S01]  /*4930*/  @!P0 SHF.L.U32 R12, R8, 0x10, RZ ;  /* 0x00000010080c8819 */ /* 0x000fe200000006ff */
[C---:B------:R-:W-:Y:S01]  /*4940*/  @!P0 FMUL.FTZ R16, R0.reuse, R3 ;  /* 0x0000000300108220 */ /* 0x040fe20000410000 */
[----:B------:R-:W-:Y:S01]  /*4950*/  @!P0 LOP3.LUT R2, R9, 0xffff0000, RZ, 0xc0, !PT ;  /* 0xffff000009028812 */ /* 0x000fe200078ec0ff */
[-C--:B------:R-:W-:Y:S01]  /*4960*/  @!P0 FMUL.FTZ R0, R0, R4.reuse ;  /* 0x0000000400008220 */ /* 0x080fe20000410000 */
[C---:B------:R-:W-:Y:S01]  /*4970*/  @!P0 SHF.L.U32 R14, R15.reuse, 0x10, RZ ;  /* 0x000000100f0e8819 */ /* 0x040fe200000006ff */
[----:B------:R-:W-:Y:S01]  /*4980*/  @!P0 FFMA.FTZ R20, R12, R4, -R16 ;  /* 0x000000040c148223 */ /* 0x000fe20000010810 */
[----:B------:R-:W-:Y:S01]  /*4990*/  @!P0 LOP3.LUT R15, R15, 0xffff0000, RZ, 0xc0, !PT ;  /* 0xffff00000f0f8812 */ /* 0x000fe200078ec0ff */
[----:B------:R-:W-:Y:S01]  /*49a0*/  @!P0 FFMA.FTZ R0, R3, R12, R0 ;  /* 0x0000000c03008223 */ /* 0x000fe20000010000 */
[----:B------:R-:W-:Y:S01]  /*49b0*/  @!P0 LOP3.LUT R3, R10, 0xffff0000, RZ, 0xc0, !PT ;  /* 0xffff00000a038812 */ /* 0x000fe200078ec0ff */
[----:B------:R-:W-:Y:S01]  /*49c0*/  @!P0 IMAD.U32 R12, R9, 0x10000, RZ ;  /* 0x00010000090c8824 */ /* 0x000fe200078e00ff */
[----:B------:R-:W-:Y:S01]  /*49d0*/  @!P0 LOP3.LUT R4, R11, 0xffff0000, RZ, 0xc0, !PT ;  /* 0xffff00000b048812 */ /* 0x000fe200078ec0ff */
[C---:B------:R-:W-:Y:S01]  /*49e0*/  @!P0 FMUL.FTZ R16, R2.reuse, R13 ;  /* 0x0000000d02108220 */ /* 0x040fe20000410000 */
[----:B------:R-:W-:Y:S01]  /*49f0*/  @!P0 FMUL.FTZ R2, R2, R5 ;  /* 0x0000000502028220 */ /* 0x000fe20000410000 */
[C---:B------:R-:W-:Y:S01]  /*4a00*/  @!P0 FMUL.FTZ R17, R3.reuse, R14 ;  /* 0x0000000e03118220 */ /* 0x040fe20000410000 */
[----:B------:R-:W-:Y:S01]  /*4a10*/  @!P0 FMUL.FTZ R3, R3, R7 ;  /* 0x0000000703038220 */ /* 0x000fe20000410000 */
[----:B------:R-:W-:Y:S01]  /*4a20*/  @!P0 FFMA.FTZ R19, R12, R5, -R16 ;  /* 0x000000050c138223 */ /* 0x000fe20000010810 */
[----:B------:R-:W-:Y:S01]  /*4a30*/  @!P0 SHF.L.U32 R5, R10, 0x10, RZ ;  /* 0x000000100a058819 */ /* 0x000fe200000006ff */
[----:B------:R-:W-:Y:S01]  /*4a40*/  @!P0 FFMA.FTZ R2, R13, R12, R2 ;  /* 0x0000000c0d028223 */ /* 0x000fe20000010002 */
[----:B------:R-:W-:Y:S01]  /*4a50*/  @!P0 SHF.L.U32 R16, R11, 0x10, RZ ;  /* 0x000000100b108819 */ /* 0x000fe200000006ff */
[C---:B------:R-:W-:Y:S01]  /*4a60*/  @!P0 FMUL.FTZ R18, R4.reuse, R15 ;  /* 0x0000000f04128220 */ /* 0x040fe20000410000 */
[-C--:B------:R-:W-:Y:S01]  /*4a70*/  @!P0 FMUL.FTZ R4, R4, R6.reuse ;  /* 0x0000000604048220 */ /* 0x080fe20000410000 */
        /* <DEDUP_REMOVED lines=19> */
.L_x_812:
[----:B------:R-:W-:Y:S05]  /*4bb0*/  BSYNC.RECONVERGENT B0 ;  /* 0x0000000000007941 */ /* 0x000fea0003800200 */
.L_x_811:
[----:B------:R-:W1:Y:S01]  /*4bc0*/  LDC R14, c[0x0][0x450] ;  /* 0x00011400ff0e7b82 */ /* 0x000e620000000800 */
[----:B------:R-:W-:Y:S05]  /*4bd0*/  IMAD.U32 R0, R42, -0x80, RZ ;  /* 0xffffff802a007824 */ /* 0x000fea00078e00ff */
[C---:B------:R-:W-:Y:S02]  /*4be0*/  LEA R26, P1, R0.reuse, R26, 0x1 ;  /* 0x0000001a001a7211 */ /* 0x040fe400078208ff */
[C---:B------:R-:W-:Y:S02]  /*4bf0*/  LEA R36, P0, R0.reuse, R36, 0x1 ;  /* 0x0000002400247211 */ /* 0x040fe400078008ff */
[C---:B------:R-:W-:Y:S02]  /*4c00*/  LEA.HI.X.SX32 R27, R0.reuse, R27, 0x1, P1 ;  /* 0x0000001b001b7211 */ /* 0x040fe400008f0eff */
[----:B------:R-:W-:Y:S01]  /*4c10*/  LEA.HI.X.SX32 R37, R0, R37, 0x1, P0 ;  /* 0x0000002500257211 */ /* 0x000fe200000f0eff */
[----:B------:R-:W-:Y:S05]  /*4c20*/  BRA `(.L_x_795) ;  /* 0x0000003000387947 */ /* 0x000fea0003800000 */
.L_x_796:
[C---:B------:R-:W-:Y:S01]  /*4c30*/  LEA R16, P0, R58.reuse, R25, 0x1 ;  /* 0x000000193a107211 */ /* 0x040fe200078008ff */
        /* <DEDUP_REMOVED lines=10> */
[----:B-1----:R-:W-:Y:S01]  /*4ce0*/  SHF.R.U32.HI R2, RZ, 0x1, R14 ;  /* 0x00000001ff027819 */ /* 0x002fe2000001160e */
[----:B------:R-:W-:Y:S03]  /*4cf0*/  IMAD.MOV R18, RZ, RZ, -R0 ;  /* 0x000000ffff127224 */ /* 0x000fe600078e0a00 */
[----:B------:R-:W-:Y:S02]  /*4d00*/  ISETP.GE.U32.AND P1, PT, R132, R2, PT ;  /* 0x000000028400720c */ /* 0x000fe40003f26070 */
[----:B------:R-:W-:Y:S02]  /*4d10*/  SHF.R.S32.HI R46, RZ, 0x1f, R18 ;  /* 0x0000001fff2e7819 */ /* 0x000fe40000011412 */
[----:B------:R-:W-:Y:S03]  /*4d20*/  SEL R22, R2, R18, !P1 ;  /* 0x0000001202167207 */ /* 0x000fe60004800000 */
[----:B------:R-:W-:Y:S06]  /*4d30*/  @P0 BRA `(.L_x_814) ;  /* 0x0000000400540947 */ /* 0x000fec0003800000 */
[----:B------:R-:W-:Y:S02]  /*4d40*/  ISETP.GE.AND P0, PT, R132, R14, PT ;  /* 0x0000000e8400720c */ /* 0x000fe40003f06270 */
[----:B------:R-:W-:Y:S11]  /*4d50*/  MOV R3, R24 ;  /* 0x0000001800037202 */ /* 0x000ff60000000f00 */
[----:B------:R-:W-:Y:S02]  /*4d60*/  @!P0 SEL R0, R18, RZ, P1 ;  /* 0x000000ff12008207 */ /* 0x000fe40000800000 */
[----:B------:R-:W-:Y:S03]  /*4d70*/  @!P0 SEL R2, R46, RZ, P1 ;  /* 0x000000ff2e028207 */ /* 0x000fe60000800000 */
[C---:B------:R-:W-:Y:S01]  /*4d80*/  @!P0 IMAD.SHL.U32 R20, R0.reuse, 0x2, RZ ;  /* 0x0000000200148824 */ /* 0x040fe200078e00ff */
[----:B------:R-:W-:Y:S01]  /*4d90*/  @!P0 SHF.L.U64.HI R0, R0, 0x1, R2 ;  /* 0x0000000100008819 */ /* 0x000fe20000010202 */
[----:B------:R-:W-:Y:S03]  /*4da0*/  IMAD.MOV.U32 R2, RZ, RZ, R25 ;  /* 0x000000ffff027224 */ /* 0x000fe600078e0019 */
[----:B------:R-:W-:Y:S02]  /*4db0*/  @!P0 IADD3 R4, P2, PT, R20, R52, RZ ;  /* 0x0000003414048210 */ /* 0x000fe40007f5e0ff */
[----:B------:R1:W3:Y:S03]  /*4dc0*/  LDG.E.128 R32, desc[UR6][R2.64] ;  /* 0x0000000602207981 */ /* 0x0002e6000c1e1d00 */
[----:B------:R-:W-:Y:S01]  /*4dd0*/  @!P0 IMAD.X R5, R0, 0x1, R51, P2 ;  /* 0x0000000100058824 */ /* 0x000fe200010e0633 */
[----:B------:R-:W-:Y:S04]  /*4de0*/  @!P0 IADD3 R20, P2, PT, R20, R54, RZ ;  /* 0x0000003614148210 */ /* 0x000fe80007f5e0ff */
[----:B------:R-:W-:Y:S01]  /*4df0*/  @!P0 IADD3.X R21, PT, PT, R0, R53, RZ, P2, !PT ;  /* 0x0000003500158210 */ /* 0x000fe200017fe4ff */
[----:B------:R-:W4:Y:S01]  /*4e00*/  @!P0 LDG.E.128 R4, desc[UR6][R4.64] ;  /* 0x0000000604048981 */ /* 0x000f22000c1e1d00 */
[----:B------:R-:W-:Y:S02]  /*4e10*/  PLOP3.LUT P2, PT, PT, PT, PT, 0x80, 0x8 ;  /* 0x000000000008781c */ /* 0x000fe40003f4f070 */
[----:B------:R-:W-:Y:S05]  /*4e20*/  @!P0 PLOP3.LUT P2, PT, P1, PT, PT, 0x80, 0x8 ;  /* 0x000000000008881c */ /* 0x000fea0000f4f070 */
[----:B------:R5:W2:Y:S01]  /*4e30*/  @!P0 LDG.E.128 R28, desc[UR6][R20.64] ;  /* 0x00000006141c8981 */ /* 0x000aa2000c1e1d00 */
[----:B----4-:R-:W-:Y:S01]  /*4e40*/  @!P0 LOP3.LUT R8, R4, 0xffff0000, RZ, 0xc0, !PT ;  /* 0xffff000004088812 */ /* 0x010fe200078ec0ff */
[----:B------:R-:W-:Y:S01]  /*4e50*/  @!P0 IMAD.U32 R11, R6, 0x10000, RZ ;  /* 0x00010000060b8824 */ /* 0x000fe200078e00ff */
[C---:B------:R-:W-:Y:S01]  /*4e60*/  @!P0 SHF.L.U32 R9, R5.reuse, 0x10, RZ ;  /* 0x0000001005098819 */ /* 0x040fe200000006ff */
[----:B------:R-:W-:Y:S01]  /*4e70*/  @!P0 IMAD.U32 R0, R4, 0x10000, RZ ;  /* 0x0001000004008824 */ /* 0x000fe200078e00ff */
[----:B------:R-:W-:Y:S01]  /*4e80*/  @!P0 LOP3.LUT R10, R5, 0xffff0000, RZ, 0xc0, !PT ;  /* 0xffff0000050a8812 */ /* 0x000fe200078ec0ff */
[----:B------:R-:W-:Y:S01]  /*4e90*/  @!P0 IMAD.WIDE R4, R22, 0x2, R2 ;  /* 0x0000000216048825 */ /* 0x000fe200078e0202 */
[----:B------:R-:W-:Y:S02]  /*4ea0*/  @!P0 LOP3.LUT R12, R6, 0xffff0000, RZ, 0xc0, !PT ;  /* 0xffff0000060c8812 */ /* 0x000fe400078ec0ff */
[----:B------:R-:W-:Y:S01]  /*4eb0*/  @!P0 SHF.L.U32 R13, R7, 0x10, RZ ;  /* 0x00000010070d8819 */ /* 0x000fe200000006ff */
[----:B------:R-:W-:Y:S01]  /*4ec0*/  @!P2 FADD.FTZ R9, -R9, -RZ ;  /* 0x800000ff0909a221 */ /* 0x000fe20000010100 */
[----:B------:R-:W-:Y:S01]  /*4ed0*/  @!P0 LOP3.LUT R15, R7, 0xffff0000, RZ, 0xc0, !PT ;  /* 0xffff0000070f8812 */ /* 0x000fe200078ec0ff */
[----:B------:R-:W-:Y:S01]  /*4ee0*/  @!P2 FADD.FTZ R0, -R0, -RZ ;  /* 0x800000ff0000a221 */ /* 0x000fe20000010100 */
[----:B------:R-:W1:Y:S01]  /*4ef0*/  @!P0 LDG.E.128 R4, desc[UR6][R4.64] ;  /* 0x0000000604048981 */ /* 0x000e62000c1e1d00 */
[----:B------:R-:W-:Y:S01]  /*4f00*/  @!P2 FADD.FTZ R11, -R11, -RZ ;  /* 0x800000ff0b0ba221 */ /* 0x000fe20000010100 */
[----:B------:R-:W-:Y:S01]  /*4f10*/  @!P2 FADD.FTZ R13, -R13, -RZ ;  /* 0x800000ff0d0da221 */ /* 0x000fe20000010100 */
[----:B------:R-:W-:Y:S01]  /*4f20*/  @!P2 FADD.FTZ R8, -R8, -RZ ;  /* 0x800000ff0808a221 */ /* 0x000fe20000010100 */
[----:B------:R-:W-:Y:S01]  /*4f30*/  @!P2 FADD.FTZ R10, -R10, -RZ ;  /* 0x800000ff0a0aa221 */ /* 0x000fe20000010100 */
[----:B------:R-:W-:Y:S01]  /*4f40*/  @!P2 FADD.FTZ R12, -R12, -RZ ;  /* 0x800000ff0c0ca221 */ /* 0x000fe20000010100 */
[----:B------:R-:W-:Y:S01]  /*4f50*/  @!P2 FADD.FTZ R15, -R15, -RZ ;  /* 0x800000ff0f0fa221 */ /* 0x000fe20000010100 */
[C---:B-1----:R-:W-:Y:S01]  /*4f60*/  @!P0 LOP3.LUT R3, R4.reuse, 0xffff0000, RZ, 0xc0, !PT ;  /* 0xffff000004038812 */ /* 0x042fe200078ec0ff */
[----:B------:R-:W-:Y:S01]  /*4f70*/  @!P0 IMAD.U32 R2, R4, 0x10000, RZ ;  /* 0x0001000004028824 */ /* 0x000fe200078e00ff */
[C---:B------:R-:W-:Y:S02]  /*4f80*/  @!P0 SHF.L.U32 R19, R5.reuse, 0x10, RZ ;  /* 0x0000001005138819 */ /* 0x040fe400000006ff */
[----:B------:R-:W-:Y:S01]  /*4f90*/  @!P0 LOP3.LUT R4, R5, 0xffff0000, RZ, 0xc0, !PT ;  /* 0xffff000005048812 */ /* 0x000fe200078ec0ff */
[C---:B------:R-:W-:Y:S01]  /*4fa0*/  @!P0 IMAD.U32 R5, R6.reuse, 0x10000, RZ ;  /* 0x0001000006058824 */ /* 0x040fe200078e00ff */
[----:B------:R-:W-:Y:S01]  /*4fb0*/  @!P0 LOP3.LUT R6, R6, 0xffff0000, RZ, 0xc0, !PT ;  /* 0xffff000006068812 */ /* 0x000fe200078ec0ff */
[----:B------:R-:W-:Y:S01]  /*4fc0*/  @!P0 FMUL.FTZ R0, R2, R0 ;  /* 0x0000000002008220 */ /* 0x000fe20000410000 */
[----:B-----5:R-:W-:Y:S01]  /*4fd0*/  @!P0 SHF.L.U32 R21, R7, 0x10, RZ ;  /* 0x0000001007158819 */ /* 0x020fe200000006ff */
[----:B------:R-:W-:Y:S01]  /*4fe0*/  @!P0 FMUL.FTZ R2, R3, R8 ;  /* 0x0000000803028220 */ /* 0x000fe20000410000 */
[----:B------:R-:W-:Y:S01]  /*4ff0*/  @!P0 LOP3.LUT R20, R7, 0xffff0000, RZ, 0xc0, !PT ;  /* 0xffff000007148812 */ /* 0x000fe200078ec0ff */
[----:B------:R-:W-:Y:S01]  /*5000*/  @!P0 FMUL.FTZ R3, R19, R9 ;  /* 0x0000000913038220 */ /* 0x000fe20000410000 */
[----:B--2---:R-:W-:Y:S01]  /*5010*/  @!P0 LOP3.LUT R19, R29, 0xffff0000, RZ, 0xc0, !PT ;  /* 0xffff00001d138812 */ /* 0x004fe200078ec0ff */
[----:B------:R-:W-:Y:S01]  /*5020*/  @!P0 FMUL.FTZ R4, R4, R10 ;  /* 0x0000000a04048220 */ /* 0x000fe20000410000 */
[C---:B---3--:R-:W-:Y:S02]  /*5030*/  @!P0 IMAD.U32 R9, R32.reuse, 0x10000, RZ ;  /* 0x0001000020098824 */ /* 0x048fe400078e00ff */
[----:B------:R-:W-:Y:S01]  /*5040*/  @!P0 FMUL.FTZ R5, R5, R11 ;  /* 0x0000000b05058220 */ /* 0x000fe20000410000 */
[----:B------:R-:W-:Y:S01]  /*5050*/  @!P0 LOP3.LUT R11, R32, 0xffff0000, RZ, 0xc0, !PT ;  /* 0xffff0000200b8812 */ /* 0x000fe200078ec0ff */
[----:B------:R-:W-:Y:S02]  /*5060*/  @!P0 IMAD.U32 R10, R28, 0x10000, RZ ;  /* 0x000100001c0a8824 */ /* 0x000fe400078e00ff */
[----:B------:R-:W-:Y:S01]  /*5070*/  @!P0 FMUL.FTZ R6, R6, R12 ;  /* 0x0000000c06068220 */ /* 0x000fe20000410000 */
[----:B------:R-:W-:Y:S01]  /*5080*/  @!P0 LOP3.LUT R12, R28, 0xffff0000, RZ, 0xc0, !PT ;  /* 0xffff00001c0c8812 */ /* 0x000fe200078ec0ff */
[----:B------:R-:W-:Y:S01]  /*5090*/  @!P0 FMUL.FTZ R7, R21, R13 ;  /* 0x0000000d15078220 */ /* 0x000fe20000410000 */
[----:B------:R-:W-:Y:S01]  /*50a0*/  @!P0 SHF.L.U32 R13, R33, 0x10, RZ ;  /* 0x00000010210d8819 */ /* 0x000fe200000006ff */
[----:B------:R-:W-:Y:S01]  /*50b0*/  @!P0 FMUL.FTZ R8, R20, R15 ;  /* 0x0000000f14088220 */ /* 0x000fe20000410000 */
[----:B------:R-:W-:Y:S01]  /*50c0*/  @!P0 SHF.L.U32 R15, R29, 0x10, RZ ;  /* 0x000000101d0f8819 */ /* 0x000fe200000006ff */
[----:B------:R-:W-:Y:S01]  /*50d0*/  @!P0 FFMA.FTZ R0, R9, R10, R0 ;  /* 0x0000000a09008223 */ /* 0x000fe20000010000 */
[----:B------:R-:W-:Y:S01]  /*50e0*/  @!P0 LOP3.LUT R9, R33, 0xffff0000, RZ, 0xc0, !PT ;  /* 0xffff000021098812 */ /* 0x000fe200078ec0ff */
[----:B------:R-:W-:Y:S01]  /*50f0*/  @!P0 FFMA.FTZ R2, R11, R12, R2 ;  /* 0x0000000c0b028223 */ /* 0x000fe20000010002 */
[----:B------:R-:W-:Y:S01]  /*5100*/  @!P0 LOP3.LUT R21, R30, 0xffff0000, RZ, 0xc0, !PT ;  /* 0xffff00001e158812 */ /* 0x000fe200078ec0ff */
[C---:B------:R-:W-:Y:S01]  /*5110*/  @!P0 IMAD.U32 R10, R34.reuse, 0x10000, RZ ;  /* 0x00010000220a8824 */ /* 0x040fe200078e00ff */
[----:B------:R-:W-:Y:S01]  /*5120*/  @!P0 LOP3.LUT R11, R34, 0xffff0000, RZ, 0xc0, !PT ;  /* 0xffff0000220b8812 */ /* 0x000fe200078ec0ff */
[----:B------:R-:W-:Y:S01]  /*5130*/  @!P0 IMAD.U32 R20, R30, 0x10000, RZ ;  /* 0x000100001e148824 */ /* 0x000fe200078e00ff */
[----:B------:R-:W-:Y:S01]  /*5140*/  @!P0 SHF.L.U32 R28, R31, 0x10, RZ ;  /* 0x000000101f1c8819 */ /* 0x000fe200000006ff */
[----:B------:R-:W-:Y:S01]  /*5150*/  @!P0 FFMA.FTZ R3, R13, R15, R3 ;  /* 0x0000000f0d038223 */ /* 0x000fe20000010003 */
[----:B------:R-:W-:Y:S01]  /*5160*/  @!P0 SHF.L.U32 R12, R35, 0x10, RZ ;  /* 0x00000010230c8819 */ /* 0x000fe200000006ff */
[----:B------:R-:W-:Y:S01]  /*5170*/  @!P0 FFMA.FTZ R4, R9, R19, R4 ;  /* 0x0000001309048223 */ /* 0x000fe20000010004 */
[----:B------:R-:W-:Y:S01]  /*5180*/  @!P0 LOP3.LUT R29, R31, 0xffff0000, RZ, 0xc0, !PT ;  /* 0xffff00001f1d8812 */ /* 0x000fe200078ec0ff */
[----:B------:R-:W-:Y:S01]  /*5190*/  @!P0 FFMA.FTZ R5, R10, R20, R5 ;  /* 0x000000140a058223 */ /* 0x000fe20000010005 */
[----:B------:R-:W-:Y:S01]  /*51a0*/  @!P0 LOP3.LUT R13, R35, 0xffff0000, RZ, 0xc0, !PT ;  /* 0xffff0000230d8812 */ /* 0x000fe200078ec0ff */
[----:B------:R-:W-:Y:S01]  /*51b0*/  @!P0 FFMA.FTZ R6, R11, R21, R6 ;  /* 0x000000150b068223 */ /* 0x000fe20000010006 */
[----:B------:R-:W-:Y:S01]  /*51c0*/  @!P0 F2FP.BF16.F32.PACK_AB R0, R2, R0 ;  /* 0x000000000200823e */ /* 0x000fe200000010ff */
[----:B------:R-:W-:Y:S01]  /*51d0*/  @!P0 FFMA.FTZ R7, R12, R28, R7 ;  /* 0x0000001c0c078223 */ /* 0x000fe20000010007 */
[----:B------:R-:W-:Y:S01]  /*51e0*/  @!P0 F2FP.BF16.F32.PACK_AB R3, R4, R3 ;  /* 0x000000030403823e */ /* 0x000fe200000010ff */
[----:B------:R-:W-:Y:S01]  /*51f0*/  @!P0 FFMA.FTZ R8, R13, R29, R8 ;  /* 0x0000001d0d088223 */ /* 0x000fe20000010008 */
[----:B------:R-:W-:Y:S01]  /*5200*/  @!P0 F2FP.BF16.F32.PACK_AB R5, R6, R5 ;  /* 0x000000050605823e */ /* 0x000fe200000010ff */
[----:B------:R-:W-:Y:S01]  /*5210*/  @!P0 IMAD.MOV.U32 R32, RZ, RZ, R0 ;  /* 0x000000ffff208224 */ /* 0x000fe200078e0000 */
[----:B------:R-:W-:Y:S01]  /*5220*/  @!P0 MOV R33, R3 ;  /* 0x0000000300218202 */ /* 0x000fe20000000f00 */
[----:B------:R-:W-:Y:S01]  /*5230*/  IMAD.MOV.U32 R2, RZ, RZ, R50 ;  /* 0x000000ffff027224 */ /* 0x000fe200078e0032 */
[----:B------:R-:W-:Y:S01]  /*5240*/  @!P0 F2FP.BF16.F32.PACK_AB R7, R8, R7 ;  /* 0x000000070807823e */ /* 0x000fe200000010ff */
[----:B------:R-:W-:Y:S01]  /*5250*/  @!P0 IMAD.MOV.U32 R34, RZ, RZ, R5 ;  /* 0x000000ffff228224 */ /* 0x000fe200078e0005 */
[----:B------:R-:W-:Y:S02]  /*5260*/  MOV R3, R49 ;  /* 0x0000003100037202 */ /* 0x000fe40000000f00 */
[----:B------:R-:W-:Y:S05]  /*5270*/  @!P0 MOV R35, R7 ;  /* 0x0000000700238202 */ /* 0x000fea0000000f00 */
[----:B------:R1:W-:Y:S02]  /*5280*/  STG.E.128 desc[UR6][R2.64], R32 ;  /* 0x0000002002007986 */ /* 0x0003e4000c101d06 */
.L_x_814:
[----:B------:R-:W-:Y:S05]  /*5290*/  BSYNC.RECONVERGENT B0 ;  /* 0x0000000000007941 */ /* 0x000fea0003800200 */
.L_x_813:
[----:B------:R-:W-:Y:S01]  /*52a0*/  ISETP.NE.AND P0, PT, R40, RZ, PT ;  /* 0x000000ff2800720c */ /* 0x000fe20003f05270 */
[----:B------:R-:W-:Y:S11]  /*52b0*/  BSSY.RECONVERGENT B0, `(.L_x_815) ;  /* 0x0000057000007945 */ /* 0x000ff60003800200 */
[----:B------:R-:W-:Y:S01]  /*52c0*/  @!UPT UIADD3 URZ, UPT, UPT, URZ, URZ, URZ ;  /* 0x000000fffffff290 */ /* 0x000fe2000fffe0ff */
[----:B------:R-:W-:Y:S05]  /*52d0*/  @P0 BRA `(.L_x_816) ;  /* 0x0000000400500947 */ /* 0x000fea0003800000 */
[----:B------:R-:W-:Y:S01]  /*52e0*/  ISETP.GE.AND P0, PT, R132, R14, PT ;  /* 0x0000000e8400720c */ /* 0x000fe20003f06270 */
[----:B-1----:R-:W3:Y:S11]  /*52f0*/  LDG.E.128 R32, desc[UR6][R16.64] ;  /* 0x0000000610207981 */ /* 0x002ef6000c1e1d00 */
[----:B------:R-:W-:Y:S01]  /*5300*/  @!UPT UIADD3 URZ, UPT, UPT, URZ, URZ, URZ ;  /* 0x000000fffffff290 */ /* 0x000fe2000fffe0ff */
[----:B------:R-:W-:Y:S02]  /*5310*/  @!P0 SEL R0, R18, RZ, P1 ;  /* 0x000000ff12008207 */ /* 0x000fe40000800000 */
[----:B------:R-:W-:Y:S02]  /*5320*/  @!P0 SEL R2, R46, RZ, P1 ;  /* 0x000000ff2e028207 */ /* 0x000fe40000800000 */
[----:B------:R-:W-:Y:S05]  /*5330*/  @!P0 IADD3 R0, P2, PT, R77, R0, RZ ;  /* 0x000000004d008210 */ /* 0x000fea0007f5e0ff */
[----:B------:R-:W-:Y:S02]  /*5340*/  @!P0 IMAD.X R2, R84, 0x1, R2, P2 ;  /* 0x0000000154028824 */ /* 0x000fe400010e0602 */
[C---:B------:R-:W-:Y:S03]  /*5350*/  @!P0 IMAD.SHL.U32 R20, R0.reuse, 0x2, RZ ;  /* 0x0000000200148824 */ /* 0x040fe600078e00ff */
[----:B------:R-:W-:Y:S02]  /*5360*/  @!P0 SHF.L.U64.HI R0, R0, 0x1, R2 ;  /* 0x0000000100008819 */ /* 0x000fe40000010202 */
[----:B------:R-:W-:Y:S04]  /*5370*/  @!P0 IADD3 R4, P2, PT, R20, R52, RZ ;  /* 0x0000003414048210 */ /* 0x000fe80007f5e0ff */
[----:B------:R-:W-:Y:S02]  /*5380*/  @!P0 IADD3.X R5, PT, PT, R0, R51, RZ, P2, !PT ;  /* 0x0000003300058210 */ /* 0x000fe400017fe4ff */
[----:B------:R-:W-:Y:S04]  /*5390*/  @!P0 IADD3 R20, P2, PT, R20, R54, RZ ;  /* 0x0000003614148210 */ /* 0x000fe80007f5e0ff */
[----:B------:R-:W4:Y:S01]  /*53a0*/  @!P0 LDG.E.128 R4, desc[UR6][R4.64] ;  /* 0x0000000604048981 */ /* 0x000f22000c1e1d00 */
[----:B------:R-:W-:Y:S01]  /*53b0*/  @!P0 IMAD.X R21, R0, 0x1, R53, P2 ;  /* 0x0000000100158824 */ /* 0x000fe200010e0635 */
[----:B------:R-:W-:Y:S02]  /*53c0*/  PLOP3.LUT P2, PT, PT, PT, PT, 0x80, 0x8 ;  /* 0x000000000008781c */ /* 0x000fe40003f4f070 */
[----:B------:R-:W-:Y:S04]  /*53d0*/  @!P0 PLOP3.LUT P2, PT, P1, PT, PT, 0x80, 0x8 ;  /* 0x000000000008881c */ /* 0x000fe80000f4f070 */
[----:B------:R1:W5:Y:S01]  /*53e0*/  @!P0 LDG.E.128 R28, desc[UR6][R20.64] ;  /* 0x00000006141c8981 */ /* 0x000362000c1e1d00 */
        /* <DEDUP_REMOVED lines=11> */
[----:B------:R-:W4:Y:S01]  /*54a0*/  @!P0 LDG.E.128 R4, desc[UR6][R4.64] ;  /* 0x0000000604048981 */ /* 0x000f22000c1e1d00 */
[----:B------:R-:W-:Y:S01]  /*54b0*/  @!P2 FADD.FTZ R11, -R11, -RZ ;  /* 0x800000ff0b0ba221 */ /* 0x000fe20000010100 */
[----:B------:R-:W-:Y:S01]  /*54c0*/  @!P2 FADD.FTZ R0, -R0, -RZ ;  /* 0x800000ff0000a221 */ /* 0x000fe20000010100 */
[----:B------:R-:W-:Y:S01]  /*54d0*/  @!P2 FADD.FTZ R12, -R12, -RZ ;  /* 0x800000ff0c0ca221 */ /* 0x000fe20000010100 */
[----:B------:R-:W-:Y:S01]  /*54e0*/  @!P2 FADD.FTZ R8, -R8, -RZ ;  /* 0x800000ff0808a221 */ /* 0x000fe20000010100 */
[----:B------:R-:W-:Y:S01]  /*54f0*/  @!P2 FADD.FTZ R2, -R2, -RZ ;  /* 0x800000ff0202a221 */ /* 0x000fe20000010100 */
[----:B------:R-:W-:Y:S01]  /*5500*/  @!P2 FADD.FTZ R3, -R3, -RZ ;  /* 0x800000ff0303a221 */ /* 0x000fe20000010100 */
[C---:B----4-:R-:W-:Y:S01]  /*5510*/  @!P0 LOP3.LUT R15, R4.reuse, 0xffff0000, RZ, 0xc0, !PT ;  /* 0xffff0000040f8812 */ /* 0x050fe200078ec0ff */
[----:B------:R-:W-:Y:S01]  /*5520*/  @!P0 IMAD.U32 R13, R4, 0x10000, RZ ;  /* 0x00010000040d8824 */ /* 0x000fe200078e00ff */
[C---:B------:R-:W-:Y:S02]  /*5530*/  @!P0 SHF.L.U32 R19, R5.reuse, 0x10, RZ ;  /* 0x0000001005138819 */ /* 0x040fe400000006ff */
[----:B------:R-:W-:Y:S01]  /*5540*/  @!P0 LOP3.LUT R4, R5, 0xffff0000, RZ, 0xc0, !PT ;  /* 0xffff000005048812 */ /* 0x000fe200078ec0ff */
[C---:B------:R-:W-:Y:S01]  /*5550*/  @!P0 IMAD.U32 R5, R6.reuse, 0x10000, RZ ;  /* 0x0001000006058824 */ /* 0x040fe200078e00ff */
[----:B------:R-:W-:Y:S01]  /*5560*/  @!P0 LOP3.LUT R6, R6, 0xffff0000, RZ, 0xc0, !PT ;  /* 0xffff000006068812 */ /* 0x000fe200078ec0ff */
[----:B------:R-:W-:Y:S01]  /*5570*/  @!P0 FMUL.FTZ R0, R13, R0 ;  /* 0x000000000d008220 */ /* 0x000fe20000410000 */
[----:B-1----:R-:W-:Y:S01]  /*5580*/  @!P0 SHF.L.U32 R21, R7, 0x10, RZ ;  /* 0x0000001007158819 */ /* 0x002fe200000006ff */
[----:B------:R-:W-:Y:S01]  /*5590*/  @!P0 FMUL.FTZ R5, R5, R9 ;  /* 0x0000000905058220 */ /* 0x000fe20000410000 */
[----:B------:R-:W-:Y:S01]  /*55a0*/  @!P0 LOP3.LUT R20, R7, 0xffff0000, RZ, 0xc0, !PT ;  /* 0xffff000007148812 */ /* 0x000fe200078ec0ff */
[----:B------:R-:W-:Y:S01]  /*55b0*/  @!P0 FMUL.FTZ R4, R4, R8 ;  /* 0x0000000804048220 */ /* 0x000fe20000410000 */
[----:B---3--:R-:W-:Y:S01]  /*55c0*/  @!P0 SHF.L.U32 R13, R33, 0x10, RZ ;  /* 0x00000010210d8819 */ /* 0x008fe200000006ff */
[----:B------:R-:W-:Y:S01]  /*55d0*/  @!P0 FMUL.FTZ R6, R6, R10 ;  /* 0x0000000a06068220 */ /* 0x000fe20000410000 */
[C---:B------:R-:W-:Y:S02]  /*55e0*/  @!P0 IMAD.U32 R9, R32.reuse, 0x10000, RZ ;  /* 0x0001000020098824 */ /* 0x040fe400078e00ff */
[----:B------:R-:W-:Y:S01]  /*55f0*/  @!P0 FMUL.FTZ R7, R21, R11 ;  /* 0x0000000b15078220 */ /* 0x000fe20000410000 */
[----:B------:R-:W-:Y:S01]  /*5600*/  @!P0 LOP3.LUT R11, R32, 0xffff0000, RZ, 0xc0, !PT ;  /* 0xffff0000200b8812 */ /* 0x000fe200078ec0ff */
[----:B-----5:R-:W-:Y:S01]  /*5610*/  @!P0 IMAD.U32 R10, R28, 0x10000, RZ ;  /* 0x000100001c0a8824 */ /* 0x020fe200078e00ff */
        /* <DEDUP_REMOVED lines=9> */
[----:B------:R-:W-:Y:S01]  /*56b0*/  @!P0 FFMA.FTZ R2, R11, R12, R2 ;  /* 0x0000000c0b028223 */ /* 0x000fe20000010002 */
[C---:B------:R-:W-:Y:S01]  /*56c0*/  @!P0 LOP3.LUT R11, R34.reuse, 0xffff0000, RZ, 0xc0, !PT ;  /* 0xffff0000220b8812 */ /* 0x040fe200078ec0ff */
[----:B------:R-:W-:Y:S01]  /*56d0*/  @!P0 IMAD.U32 R10, R34, 0x10000, RZ ;  /* 0x00010000220a8824 */ /* 0x000fe200078e00ff */
[----:B------:R-:W-:Y:S01]  /*56e0*/  @!P0 SHF.L.U32 R28, R31, 0x10, RZ ;  /* 0x000000101f1c8819 */ /* 0x000fe200000006ff */
[----:B------:R-:W-:Y:S01]  /*56f0*/  @!P0 IMAD.U32 R20, R30, 0x10000, RZ ;  /* 0x000100001e148824 */ /* 0x000fe200078e00ff */
        /* <DEDUP_REMOVED lines=18> */
.L_x_816:
[----:B------:R-:W-:Y:S05]  /*5820*/  BSYNC.RECONVERGENT B0 ;  /* 0x0000000000007941 */ /* 0x000fea0003800200 */
.L_x_815:
[----:B------:R-:W-:Y:S04]  /*5830*/  BSSY.RECONVERGENT B0, `(.L_x_817) ;  /* 0x000005c000007945 */ /* 0x000fe80003800200 */
[----:B------:R-:W-:Y:S05]  /*5840*/  @P5 BRA `(.L_x_818) ;  /* 0x0000000400685947 */ /* 0x000fea0003800000 */
[----:B------:R-:W1:Y:S02]  /*5850*/  LDC.64 R4, c[0x0][0x4a8] ;  /* 0x00012a00ff047b82 */ /* 0x000e640000000a00 */
[C---:B-1----:R-:W-:Y:S04]  /*5860*/  LEA R2, P0, R4.reuse, R16, 0x6 ;  /* 0x0000001004027211 */ /* 0x042fe800078030ff */
[----:B------:R-:W-:Y:S02]  /*5870*/  LEA.HI.X R3, R4, R17, R5, 0x6, P0 ;  /* 0x0000001104037211 */ /* 0x000fe400000f3405 */
[----:B------:R-:W1:Y:S03]  /*5880*/  LDC.64 R4, c[0x0][0x3b8] ;  /* 0x0000ee00ff047b82 */ /* 0x000e660000000a00 */
[----:B---3--:R3:W4:Y:S01]  /*5890*/  LDG.E.128 R32, desc[UR6][R2.64] ;  /* 0x0000000602207981 */ /* 0x008722000c1e1d00 */
[C---:B-1----:R-:W-:Y:S04]  /*58a0*/  LEA R38, P0, R4.reuse, R44, 0x6 ;  /* 0x0000002c04267211 */ /* 0x042fe800078030ff */
[----:B------:R-:W-:Y:S02]  /*58b0*/  LEA.HI.X R39, R4, R45, R5, 0x6, P0 ;  /* 0x0000002d04277211 */ /* 0x000fe400000f3405 */
[----:B------:R-:W-:Y:S11]  /*58c0*/  ISETP.GE.AND P0, PT, R132, R14, PT ;  /* 0x0000000e8400720c */ /* 0x000ff60003f06270 */
[----:B------:R-:W-:Y:S02]  /*58d0*/  @!UPT UIADD3 URZ, UPT, UPT, URZ, URZ, URZ ;  /* 0x000000fffffff290 */ /* 0x000fe4000fffe0ff */
        /* <DEDUP_REMOVED lines=9> */
[----:B------:R-:W5:Y:S01]  /*5970*/  @!P0 LDG.E.128 R4, desc[UR6][R4.64] ;  /* 0x0000000604048981 */ /* 0x000f62000c1e1d00 */
[----:B------:R-:W-:Y:S01]  /*5980*/  @!P0 IMAD.X R21, R0, 0x1, R53, P2 ;  /* 0x0000000100158824 */ /* 0x000fe200010e0635 */
[----:B------:R-:W-:Y:S02]  /*5990*/  PLOP3.LUT P2, PT, PT, PT, PT, 0x80, 0x8 ;  /* 0x000000000008781c */ /* 0x000fe40003f4f070 */
[----:B------:R-:W-:Y:S04]  /*59a0*/  @!P0 PLOP3.LUT P2, PT, P1, PT, PT, 0x80, 0x8 ;  /* 0x000000000008881c */ /* 0x000fe80000f4f070 */
[----:B------:R1:W2:Y:S01]  /*59b0*/  @!P0 LDG.E.128 R28, desc[UR6][R20.64] ;  /* 0x00000006141c8981 */ /* 0x0002a2000c1e1d00 */
[----:B-----5:R-:W-:Y:S01]  /*59c0*/  @!P0 LOP3.LUT R8, R4, 0xffff0000, RZ, 0xc0, !PT ;  /* 0xffff000004088812 */ /* 0x020fe200078ec0ff */
[----:B------:R-:W-:Y:S01]  /*59d0*/  @!P0 IMAD.U32 R11, R6, 0x10000, RZ ;  /* 0x00010000060b8824 */ /* 0x000fe200078e00ff */
[----:B------:R-:W-:Y:S01]  /*59e0*/  @!P0 SHF.L.U32 R9, R5, 0x10, RZ ;  /* 0x0000001005098819 */ /* 0x000fe200000006ff */
[----:B------:R-:W-:Y:S01]  /*59f0*/  @!P0 IMAD.U32 R13, R7, 0x10000, RZ ;  /* 0x00010000070d8824 */ /* 0x000fe200078e00ff */
[----:B------:R-:W-:Y:S01]  /*5a00*/  @!P0 LOP3.LUT R10, R5, 0xffff0000, RZ, 0xc0, !PT ;  /* 0xffff0000050a8812 */ /* 0x000fe200078ec0ff */
[----:B------:R-:W-:Y:S01]  /*5a10*/  @!P0 IMAD.U32 R0, R4, 0x10000, RZ ;  /* 0x0001000004008824 */ /* 0x000fe200078e00ff */
[----:B------:R-:W-:Y:S01]  /*5a20*/  @!P0 LOP3.LUT R12, R6, 0xffff0000, RZ, 0xc0, !PT ;  /* 0xffff0000060c8812 */ /* 0x000fe200078ec0ff */
[----:B------:R-:W-:Y:S01]  /*5a30*/  @!P0 IMAD.WIDE R4, R22, 0x2, R2 ;  /* 0x0000000216048825 */ /* 0x000fe200078e0202 */
[----:B------:R-:W-:Y:S03]  /*5a40*/  @!P0 LOP3.LUT R15, R7, 0xffff0000, RZ, 0xc0, !PT ;  /* 0xffff0000070f8812 */ /* 0x000fe600078ec0ff */
[----:B------:R-:W-:Y:S01]  /*5a50*/  @!P2 FADD.FTZ R0, -R0, -RZ ;  /* 0x800000ff0000a221 */ /* 0x000fe20000010100 */
[----:B------:R-:W-:Y:S01]  /*5a60*/  @!P2 FADD.FTZ R8, -R8, -RZ ;  /* 0x800000ff0808a221 */ /* 0x000fe20000010100 */
[----:B------:R-:W-:Y:S01]  /*5a70*/  @!P2 FADD.FTZ R9, -R9, -RZ ;  /* 0x800000ff0909a221 */ /* 0x000fe20000010100 */
[----:B------:R-:W3:Y:S01]  /*5a80*/  @!P0 LDG.E.128 R4, desc[UR6][R4.64] ;  /* 0x0000000604048981 */ /* 0x000ee2000c1e1d00 */
[----:B------:R-:W-:Y:S01]  /*5a90*/  @!P2 FADD.FTZ R11, -R11, -RZ ;  /* 0x800000ff0b0ba221 */ /* 0x000fe20000010100 */
[----:B------:R-:W-:Y:S01]  /*5aa0*/  @!P2 FADD.FTZ R13, -R13, -RZ ;  /* 0x800000ff0d0da221 */ /* 0x000fe20000010100 */
[----:B------:R-:W-:Y:S01]  /*5ab0*/  @!P2 FADD.FTZ R10, -R10, -RZ ;  /* 0x800000ff0a0aa221 */ /* 0x000fe20000010100 */
[----:B------:R-:W-:Y:S01]  /*5ac0*/  @!P2 FADD.FTZ R12, -R12, -RZ ;  /* 0x800000ff0c0ca221 */ /* 0x000fe20000010100 */
[----:B------:R-:W-:Y:S01]  /*5ad0*/  @!P2 FADD.FTZ R15, -R15, -RZ ;  /* 0x800000ff0f0fa221 */ /* 0x000fe20000010100 */
[C---:B---3--:R-:W-:Y:S01]  /*5ae0*/  @!P0 SHF.L.U32 R2, R4.reuse, 0x10, RZ ;  /* 0x0000001004028819 */ /* 0x048fe200000006ff */
[C---:B------:R-:W-:Y:S01]  /*5af0*/  @!P0 IMAD.U32 R19, R5.reuse, 0x10000, RZ ;  /* 0x0001000005138824 */ /* 0x040fe200078e00ff */
[----:B------:R-:W-:Y:S02]  /*5b00*/  @!P0 LOP3.LUT R3, R4, 0xffff0000, RZ, 0xc0, !PT ;  /* 0xffff000004038812 */ /* 0x000fe400078ec0ff */
        /* <DEDUP_REMOVED lines=8> */
[----:B----4-:R-:W-:Y:S01]  /*5b90*/  @!P0 SHF.L.U32 R9, R32, 0x10, RZ ;  /* 0x0000001020098819 */ /* 0x010fe200000006ff */
[----:B------:R-:W-:Y:S01]  /*5ba0*/  @!P0 FMUL.FTZ R4, R4, R10 ;  /* 0x0000000a04048220 */ /* 0x000fe20000410000 */
[----:B--2---:R-:W-:Y:S01]  /*5bb0*/  @!P0 LOP3.LUT R19, R29, 0xffff0000, RZ, 0xc0, !PT ;  /* 0xffff00001d138812 */ /* 0x004fe200078ec0ff */
[----:B------:R-:W-:Y:S01]  /*5bc0*/  @!P0 FMUL.FTZ R5, R5, R11 ;  /* 0x0000000b05058220 */ /* 0x000fe20000410000 */
[----:B------:R-:W-:Y:S01]  /*5bd0*/  @!P0 LOP3.LUT R11, R32, 0xffff0000, RZ, 0xc0, !PT ;  /* 0xffff0000200b8812 */ /* 0x000fe200078ec0ff */
[----:B------:R-:W-:Y:S02]  /*5be0*/  @!P0 IMAD.U32 R10, R28, 0x10000, RZ ;  /* 0x000100001c0a8824 */ /* 0x000fe400078e00ff */
[----:B------:R-:W-:Y:S01]  /*5bf0*/  @!P0 FMUL.FTZ R6, R6, R12 ;  /* 0x0000000c06068220 */ /* 0x000fe20000410000 */
[----:B------:R-:W-:Y:S01]  /*5c00*/  @!P0 LOP3.LUT R12, R28, 0xffff0000, RZ, 0xc0, !PT ;  /* 0xffff00001c0c8812 */ /* 0x000fe200078ec0ff */
[----:B------:R-:W-:Y:S01]  /*5c10*/  @!P0 FMUL.FTZ R7, R21, R13 ;  /* 0x0000000d15078220 */ /* 0x000fe20000410000 */
[----:B------:R-:W-:Y:S01]  /*5c20*/  @!P0 LOP3.LUT R21, R30, 0xffff0000, RZ, 0xc0, !PT ;  /* 0xffff00001e158812 */ /* 0x000fe200078ec0ff */
[----:B------:R-:W-:Y:S01]  /*5c30*/  @!P0 FMUL.FTZ R8, R20, R15 ;  /* 0x0000000f14088220 */ /* 0x000fe20000410000 */
[----:B------:R-:W-:Y:S01]  /*5c40*/  @!P0 SHF.L.U32 R28, R31, 0x10, RZ ;  /* 0x000000101f1c8819 */ /* 0x000fe200000006ff */
[----:B------:R-:W-:Y:S02]  /*5c50*/  @!P0 IMAD.U32 R13, R33, 0x10000, RZ ;  /* 0x00010000210d8824 */ /* 0x000fe400078e00ff */
[----:B------:R-:W-:Y:S01]  /*5c60*/  @!P0 FFMA.FTZ R0, R9, R10, R0 ;  /* 0x0000000a09008223 */ /* 0x000fe20000010000 */
[----:B------:R-:W-:Y:S01]  /*5c70*/  @!P0 LOP3.LUT R9, R33, 0xffff0000, RZ, 0xc0, !PT ;  /* 0xffff000021098812 */ /* 0x000fe200078ec0ff */
[----:B------:R-:W-:Y:S01]  /*5c80*/  @!P0 IMAD.U32 R15, R29, 0x10000, RZ ;  /* 0x000100001d0f8824 */ /* 0x000fe200078e00ff */
[----:B------:R-:W-:Y:S01]  /*5c90*/  @!P0 LOP3.LUT R29, R31, 0xffff0000, RZ, 0xc0, !PT ;  /* 0xffff00001f1d8812 */ /* 0x000fe200078ec0ff */
[----:B------:R-:W-:Y:S01]  /*5ca0*/  @!P0 FFMA.FTZ R2, R11, R12, R2 ;  /* 0x0000000c0b028223 */ /* 0x000fe20000010002 */
[C---:B------:R-:W-:Y:S01]  /*5cb0*/  @!P0 LOP3.LUT R11, R34.reuse, 0xffff0000, RZ, 0xc0, !PT ;  /* 0xffff0000220b8812 */ /* 0x040fe200078ec0ff */
[----:B------:R-:W-:Y:S01]  /*5cc0*/  @!P0 IMAD.U32 R10, R34, 0x10000, RZ ;  /* 0x00010000220a8824 */ /* 0x000fe200078e00ff */
[----:B------:R-:W-:Y:S01]  /*5cd0*/  @!P0 SHF.L.U32 R12, R35, 0x10, RZ ;  /* 0x00000010230c8819 */ /* 0x000fe200000006ff */
[----:B------:R-:W-:Y:S01]  /*5ce0*/  @!P0 IMAD.U32 R20, R30, 0x10000, RZ ;  /* 0x000100001e148824 */ /* 0x000fe200078e00ff */
[----:B------:R-:W-:Y:S01]  /*5cf0*/  @!P0 F2FP.BF16.F32.PACK_AB R0, R2, R0 ;  /* 0x000000000200823e */ /* 0x000fe200000010ff */
[----:B------:R-:W-:Y:S01]  /*5d00*/  @!P0 FFMA.FTZ R3, R13, R15, R3 ;  /* 0x0000000f0d038223 */ /* 0x000fe20000010003 */
[----:B------:R-:W-:Y:S01]  /*5d10*/  @!P0 LOP3.LUT R13, R35, 0xffff0000, RZ, 0xc0, !PT ;  /* 0xffff0000230d8812 */ /* 0x000fe200078ec0ff */
[----:B------:R-:W-:Y:S01]  /*5d20*/  @!P0 FFMA.FTZ R4, R9, R19, R4 ;  /* 0x0000001309048223 */ /* 0x000fe20000010004 */
[----:B------:R-:W-:Y:S01]  /*5d30*/  @!P0 FFMA.FTZ R5, R10, R20, R5 ;  /* 0x000000140a058223 */ /* 0x000fe20000010005 */
[----:B------:R-:W-:Y:S01]  /*5d40*/  @!P0 FFMA.FTZ R6, R11, R21, R6 ;  /* 0x000000150b068223 */ /* 0x000fe20000010006 */
[----:B------:R-:W-:Y:S01]  /*5d50*/  @!P0 FFMA.FTZ R7, R12, R28, R7 ;  /* 0x0000001c0c078223 */ /* 0x000fe20000010007 */
[----:B------:R-:W-:Y:S01]  /*5d60*/  @!P0 FFMA.FTZ R8, R13, R29, R8 ;  /* 0x0000001d0d088223 */ /* 0x000fe20000010008 */
[----:B------:R-:W-:Y:S01]  /*5d70*/  @!P0 F2FP.BF16.F32.PACK_AB R3, R4, R3 ;  /* 0x000000030403823e */ /* 0x000fe200000010ff */
[----:B------:R-:W-:Y:S01]  /*5d80*/  @!P0 IMAD.MOV.U32 R32, RZ, RZ, R0 ;  /* 0x000000ffff208224 */ /* 0x000fe200078e0000 */
[----:B------:R-:W-:Y:S02]  /*5d90*/  @!P0 F2FP.BF16.F32.PACK_AB R5, R6, R5 ;  /* 0x000000050605823e */ /* 0x000fe400000010ff */
[----:B------:R-:W-:Y:S02]  /*5da0*/  @!P0 F2FP.BF16.F32.PACK_AB R7, R8, R7 ;  /* 0x000000070807823e */ /* 0x000fe400000010ff */
[----:B------:R-:W-:Y:S01]  /*5db0*/  @!P0 MOV R33, R3 ;  /* 0x0000000300218202 */ /* 0x000fe20000000f00 */
[----:B------:R-:W-:Y:S01]  /*5dc0*/  @!P0 IMAD.MOV.U32 R34, RZ, RZ, R5 ;  /* 0x000000ffff228224 */ /* 0x000fe200078e0005 */
[----:B------:R-:W-:Y:S05]  /*5dd0*/  @!P0 MOV R35, R7 ;  /* 0x0000000700238202 */ /* 0x000fea0000000f00 */
[----:B------:R4:W-:Y:S02]  /*5de0*/  STG.E.128 desc[UR6][R38.64], R32 ;  /* 0x0000002026007986 */ /* 0x0009e4000c101d06 */
.L_x_818:
[----:B------:R-:W-:Y:S05]  /*5df0*/  BSYNC.RECONVERGENT B0 ;  /* 0x0000000000007941 */ /* 0x000fea0003800200 */
.L_x_817:
[----:B------:R-:W-:Y:S04]  /*5e00*/  BSSY.RECONVERGENT B0, `(.L_x_819) ;  /* 0x000005c000007945 */ /* 0x000fe80003800200 */
[----:B------:R-:W-:Y:S05]  /*5e10*/  @P6 BRA `(.L_x_820) ;  /* 0x0000000400686947 */ /* 0x000fea0003800000 */
[----:B------:R-:W1:Y:S02]  /*5e20*/  LDC.64 R4, c[0x0][0x4a8] ;  /* 0x00012a00ff047b82 */ /* 0x000e640000000a00 */
[C---:B-1----:R-:W-:Y:S04]  /*5e30*/  LEA R2, P0, R4.reuse, R16, 0x7 ;  /* 0x0000001004027211 */ /* 0x042fe800078038ff */
[----:B------:R-:W-:Y:S02]  /*5e40*/  LEA.HI.X R3, R4, R17, R5, 0x7, P0 ;  /* 0x0000001104037211 */ /* 0x000fe400000f3c05 */
[----:B------:R-:W1:Y:S03]  /*5e50*/  LDC.64 R4, c[0x0][0x3b8] ;  /* 0x0000ee00ff047b82 */ /* 0x000e660000000a00 */
[----:B---34-:R3:W4:Y:S01]  /*5e60*/  LDG.E.128 R32, desc[UR6][R2.64] ;  /* 0x0000000602207981 */ /* 0x018722000c1e1d00 */
        /* <DEDUP_REMOVED lines=85> */
.L_x_820:
[----:B------:R-:W-:Y:S05]  /*63c0*/  BSYNC.RECONVERGENT B0 ;  /* 0x0000000000007941 */ /* 0x000fea0003800200 */
.L_x_819:
[----:B------:R-:W-:Y:S04]  /*63d0*/  BSSY.RECONVERGENT B0, `(.L_x_821) ;  /* 0x0000062000007945 */ /* 0x000fe80003800200 */
[----:B------:R-:W-:Y:S05]  /*63e0*/  @P3 BRA `(.L_x_822) ;  /* 0x0000000400803947 */ /* 0x000fea0003800000 */
[----:B------:R-:W-:Y:S01]  /*63f0*/  ISETP.GE.AND P0, PT, R132, R14, PT ;  /* 0x0000000e8400720c */ /* 0x000fe20003f06270 */
[----:B-1----:R-:W-:Y:S11]  /*6400*/  IMAD.MOV.U32 R3, RZ, RZ, R17 ;  /* 0x000000ffff037224 */ /* 0x002ff600078e0011 */
[----:B------:R-:W-:Y:S01]  /*6410*/  @!UPT UIADD3 URZ, UPT, UPT, URZ, URZ, URZ ;  /* 0x000000fffffff290 */ /* 0x000fe2000fffe0ff */
[----:B------:R-:W-:Y:S02]  /*6420*/  @!P0 SEL R0, R18, RZ, P1 ;  /* 0x000000ff12008207 */ /* 0x000fe40000800000 */
[----:B------:R-:W-:Y:S02]  /*6430*/  @!P0 SEL R2, R46, RZ, P1 ;  /* 0x000000ff2e028207 */ /* 0x000fe40000800000 */
[----:B------:R-:W-:Y:S05]  /*6440*/  @!P0 IADD3 R0, P2, PT, R92, R0, RZ ;  /* 0x000000005c008210 */ /* 0x000fea0007f5e0ff */
[----:B------:R-:W-:Y:S02]  /*6450*/  @!P0 IMAD.X R2, R107, 0x1, R2, P2 ;  /* 0x000000016b028824 */ /* 0x000fe400010e0602 */
[C---:B------:R-:W-:Y:S03]  /*6460*/  @!P0 IMAD.SHL.U32 R20, R0.reuse, 0x2, RZ ;  /* 0x0000000200148824 */ /* 0x040fe600078e00ff */
[----:B------:R-:W-:Y:S02]  /*6470*/  @!P0 SHF.L.U64.HI R0, R0, 0x1, R2 ;  /* 0x0000000100008819 */ /* 0x000fe40000010202 */
[----:B------:R-:W-:Y:S02]  /*6480*/  @!P0 IADD3 R4, P2, PT, R20, R52, RZ ;  /* 0x0000003414048210 */ /* 0x000fe40007f5e0ff */
[----:B------:R-:W-:Y:S02]  /*6490*/  MOV R2, R16 ;  /* 0x0000001000027202 */ /* 0x000fe40000000f00 */
[----:B------:R-:W-:Y:S02]  /*64a0*/  @!P0 IADD3.X R5, PT, PT, R0, R51, RZ, P2, !PT ;  /* 0x0000003300058210 */ /* 0x000fe400017fe4ff */
[----:B------:R-:W-:Y:S04]  /*64b0*/  @!P0 IADD3 R20, P2, PT, R20, R54, RZ ;  /* 0x0000003614148210 */ /* 0x000fe80007f5e0ff */
[----:B------:R-:W5:Y:S01]  /*64c0*/  @!P0 LDG.E.128 R4, desc[UR6][R4.64] ;  /* 0x0000000604048981 */ /* 0x000f62000c1e1d00 */
[----:B------:R-:W-:Y:S01]  /*64d0*/  @!P0 IMAD.X R21, R0, 0x1, R53, P2 ;  /* 0x0000000100158824 */ /* 0x000fe200010e0635 */
[----:B------:R-:W-:Y:S02]  /*64e0*/  PLOP3.LUT P2, PT, PT, PT, PT, 0x80, 0x8 ;  /* 0x000000000008781c */ /* 0x000fe40003f4f070 */
[----:B------:R-:W-:Y:S04]  /*64f0*/  @!P0 PLOP3.LUT P2, PT, P1, PT, PT, 0x80, 0x8 ;  /* 0x000000000008881c */ /* 0x000fe80000f4f070 */
[----:B------:R-:W2:Y:S01]  /*6500*/  @!P0 LDG.E.128 R28, desc[UR6][R20.64] ;  /* 0x00000006141c8981 */ /* 0x000ea2000c1e1d00 */
[C---:B-----5:R-:W-:Y:S01]  /*6510*/  @!P0 SHF.L.U32 R0, R4.reuse, 0x10, RZ ;  /* 0x0000001004008819 */ /* 0x060fe200000006ff */
[----:B------:R-:W-:Y:S01]  /*6520*/  @!P0 IMAD.U32 R9, R5, 0x10000, RZ ;  /* 0x0001000005098824 */ /* 0x000fe200078e00ff */
[----:B------:R-:W-:Y:S01]  /*6530*/  @!P0 LOP3.LUT R8, R4, 0xffff0000, RZ, 0xc0, !PT ;  /* 0xffff000004088812 */ /* 0x000fe200078ec0ff */
[----:B------:R-:W-:Y:S01]  /*6540*/  @!P0 IMAD.U32 R13, R7, 0x10000, RZ ;  /* 0x00010000070d8824 */ /* 0x000fe200078e00ff */
[----:B------:R-:W-:Y:S04]  /*6550*/  @!P0 LOP3.LUT R10, R5, 0xffff0000, RZ, 0xc0, !PT ;  /* 0xffff0000050a8812 */ /* 0x000fe800078ec0ff */
[----:B------:R-:W-:Y:S01]  /*6560*/  @!P2 FADD.FTZ R9, -R9, -RZ ;  /* 0x800000ff0909a221 */ /* 0x000fe20000010100 */
[C---:B------:R-:W-:Y:S01]  /*6570*/  @!P0 SHF.L.U32 R11, R6.reuse, 0x10, RZ ;  /* 0x00000010060b8819 */ /* 0x040fe200000006ff */
[----:B------:R-:W1:Y:S01]  /*6580*/  LDC.64 R4, c[0x0][0x4a8] ;  /* 0x00012a00ff047b82 */ /* 0x000e620000000a00 */
[----:B------:R-:W-:Y:S01]  /*6590*/  @!P0 LOP3.LUT R12, R6, 0xffff0000, RZ, 0xc0, !PT ;  /* 0xffff0000060c8812 */ /* 0x000fe200078ec0ff */
[----:B------:R-:W-:Y:S01]  /*65a0*/  @!P2 FADD.FTZ R10, -R10, -RZ ;  /* 0x800000ff0a0aa221 */ /* 0x000fe20000010100 */
[----:B------:R-:W-:Y:S01]  /*65b0*/  @!P0 LOP3.LUT R15, R7, 0xffff0000, RZ, 0xc0, !PT ;  /* 0xffff0000070f8812 */ /* 0x000fe200078ec0ff */
[----:B------:R-:W-:Y:S01]  /*65c0*/  @!P2 FADD.FTZ R0, -R0, -RZ ;  /* 0x800000ff0000a221 */ /* 0x000fe20000010100 */
[----:B------:R-:W-:Y:S01]  /*65d0*/  @!P2 FADD.FTZ R8, -R8, -RZ ;  /* 0x800000ff0808a221 */ /* 0x000fe20000010100 */
[----:B------:R-:W-:Y:S01]  /*65e0*/  @!P2 FADD.FTZ R11, -R11, -RZ ;  /* 0x800000ff0b0ba221 */ /* 0x000fe20000010100 */
[----:B------:R-:W-:Y:S01]  /*65f0*/  @!P2 FADD.FTZ R12, -R12, -RZ ;  /* 0x800000ff0c0ca221 */ /* 0x000fe20000010100 */
[----:B------:R-:W-:Y:S01]  /*6600*/  @!P2 FADD.FTZ R13, -R13, -RZ ;  /* 0x800000ff0d0da221 */ /* 0x000fe20000010100 */
[----:B------:R-:W-:Y:S01]  /*6610*/  @!P2 FADD.FTZ R15, -R15, -RZ ;  /* 0x800000ff0f0fa221 */ /* 0x000fe20000010100 */
[----:B-1----:R-:W-:Y:S04]  /*6620*/  IMAD.WIDE.U32 R2, R4, 0xc0, R2 ;  /* 0x000000c004027825 */ /* 0x002fe800078e0002 */
[----:B------:R-:W-:Y:S05]  /*6630*/  IMAD R4, R5, 0xc0, RZ ;  /* 0x000000c005047824 */ /* 0x000fea00078e02ff */
[----:B------:R-:W-:Y:S03]  /*6640*/  IADD3 R3, PT, PT, R4, R3, RZ ;  /* 0x0000000304037210 */ /* 0x000fe60007ffe0ff */
[----:B------:R-:W-:Y:S02]  /*6650*/  @!P0 IMAD.WIDE R4, R22, 0x2, R2 ;  /* 0x0000000216048825 */ /* 0x000fe400078e0202 */
[----:B---34-:R1:W3:Y:S08]  /*6660*/  LDG.E.128 R32, desc[UR6][R2.64] ;  /* 0x0000000602207981 */ /* 0x0182f0000c1e1d00 */
[----:B------:R-:W1:Y:S02]  /*6670*/  @!P0 LDG.E.128 R4, desc[UR6][R4.64] ;  /* 0x0000000604048981 */ /* 0x000e64000c1e1d00 */
[C---:B-1----:R-:W-:Y:S01]  /*6680*/  @!P0 LOP3.LUT R3, R4.reuse, 0xffff0000, RZ, 0xc0, !PT ;  /* 0xffff000004038812 */ /* 0x042fe200078ec0ff */
[----:B------:R-:W-:Y:S01]  /*6690*/  @!P0 IMAD.U32 R2, R4, 0x10000, RZ ;  /* 0x0001000004028824 */ /* 0x000fe200078e00ff */
[C---:B------:R-:W-:Y:S02]  /*66a0*/  @!P0 SHF.L.U32 R19, R5.reuse, 0x10, RZ ;  /* 0x0000001005138819 */ /* 0x040fe400000006ff */
[----:B------:R-:W-:Y:S01]  /*66b0*/  @!P0 LOP3.LUT R4, R5, 0xffff0000, RZ, 0xc0, !PT ;  /* 0xffff000005048812 */ /* 0x000fe200078ec0ff */
[C---:B------:R-:W-:Y:S01]  /*66c0*/  @!P0 IMAD.U32 R5, R6.reuse, 0x10000, RZ ;  /* 0x0001000006058824 */ /* 0x040fe200078e00ff */
[----:B------:R-:W-:Y:S01]  /*66d0*/  @!P0 LOP3.LUT R6, R6, 0xffff0000, RZ, 0xc0, !PT ;  /* 0xffff000006068812 */ /* 0x000fe200078ec0ff */
[----:B------:R-:W-:Y:S01]  /*66e0*/  @!P0 FMUL.FTZ R0, R2, R0 ;  /* 0x0000000002008220 */ /* 0x000fe20000410000 */
[C---:B------:R-:W-:Y:S01]  /*66f0*/  @!P0 SHF.L.U32 R21, R7.reuse, 0x10, RZ ;  /* 0x0000001007158819 */ /* 0x040fe200000006ff */
[----:B------:R-:W-:Y:S01]  /*6700*/  @!P0 FMUL.FTZ R4, R4, R10 ;  /* 0x0000000a04048220 */ /* 0x000fe20000410000 */
[----:B------:R-:W-:Y:S01]  /*6710*/  @!P0 LOP3.LUT R20, R7, 0xffff0000, RZ, 0xc0, !PT ;  /* 0xffff000007148812 */ /* 0x000fe200078ec0ff */
[----:B------:R-:W-:Y:S01]  /*6720*/  @!P0 FMUL.FTZ R2, R3, R8 ;  /* 0x0000000803028220 */ /* 0x000fe20000410000 */
[----:B------:R-:W-:Y:S01]  /*6730*/  @!P0 FMUL.FTZ R3, R19, R9 ;  /* 0x0000000913038220 */ /* 0x000fe20000410000 */
[----:B--2---:R-:W-:Y:S01]  /*6740*/  @!P0 LOP3.LUT R19, R29, 0xffff0000, RZ, 0xc0, !PT ;  /* 0xffff00001d138812 */ /* 0x004fe200078ec0ff */
[C---:B---3--:R-:W-:Y:S02]  /*6750*/  @!P0 IMAD.U32 R9, R32.reuse, 0x10000, RZ ;  /* 0x0001000020098824 */ /* 0x048fe400078e00ff */
[----:B------:R-:W-:Y:S01]  /*6760*/  @!P0 FMUL.FTZ R5, R5, R11 ;  /* 0x0000000b05058220 */ /* 0x000fe20000410000 */
[----:B------:R-:W-:Y:S01]  /*6770*/  @!P0 LOP3.LUT R11, R32, 0xffff0000, RZ, 0xc0, !PT ;  /* 0xffff0000200b8812 */ /* 0x000fe200078ec0ff */
[----:B------:R-:W-:Y:S01]  /*6780*/  @!P0 FMUL.FTZ R6, R6, R12 ;  /* 0x0000000c06068220 */ /* 0x000fe20000410000 */
[C---:B------:R-:W-:Y:S01]  /*6790*/  @!P0 LOP3.LUT R12, R28.reuse, 0xffff0000, RZ, 0xc0, !PT ;  /* 0xffff00001c0c8812 */ /* 0x040fe200078ec0ff */
[----:B------:R-:W-:Y:S01]  /*67a0*/  @!P0 IMAD.U32 R10, R28, 0x10000, RZ ;  /* 0x000100001c0a8824 */ /* 0x000fe200078e00ff */
[----:B------:R-:W-:Y:S01]  /*67b0*/  @!P0 SHF.L.U32 R28, R31, 0x10, RZ ;  /* 0x000000101f1c8819 */ /* 0x000fe200000006ff */
        /* <DEDUP_REMOVED lines=20> */
[----:B------:R-:W-:Y:S02]  /*6900*/  IMAD.MOV.U32 R2, RZ, RZ, R44 ;  /* 0x000000ffff027224 */ /* 0x000fe400078e002c */
[----:B------:R-:W-:Y:S01]  /*6910*/  @!P0 FFMA.FTZ R7, R12, R28, R7 ;  /* 0x0000001c0c078223 */ /* 0x000fe20000010007 */
[----:B------:R-:W-:Y:S01]  /*6920*/  @!P0 IMAD.MOV.U32 R32, RZ, RZ, R0 ;  /* 0x000000ffff208224 */ /* 0x000fe200078e0000 */
[----:B------:R-:W-:Y:S01]  /*6930*/  @!P0 F2FP.BF16.F32.PACK_AB R5, R6, R5 ;  /* 0x000000050605823e */ /* 0x000fe200000010ff */
[----:B------:R-:W-:Y:S01]  /*6940*/  @!P0 FFMA.FTZ R8, R13, R29, R8 ;  /* 0x0000001d0d088223 */ /* 0x000fe20000010008 */
[----:B------:R-:W-:Y:S02]  /*6950*/  @!P0 MOV R33, R3 ;  /* 0x0000000300218202 */ /* 0x000fe40000000f00 */
[----:B------:R-:W-:Y:S01]  /*6960*/  MOV R3, R45 ;  /* 0x0000002d00037202 */ /* 0x000fe20000000f00 */
[----:B------:R-:W-:Y:S01]  /*6970*/  @!P0 IMAD.MOV.U32 R34, RZ, RZ, R5 ;  /* 0x000000ffff228224 */ /* 0x000fe200078e0005 */
[----:B------:R-:W-:Y:S01]  /*6980*/  @!P0 F2FP.BF16.F32.PACK_AB R7, R8, R7 ;  /* 0x000000070807823e */ /* 0x000fe200000010ff */
[----:B------:R-:W1:Y:S03]  /*6990*/  LDC.64 R4, c[0x0][0x3b8] ;  /* 0x0000ee00ff047b82 */ /* 0x000e660000000a00 */
[----:B------:R-:W-:Y:S01]  /*69a0*/  @!P0 MOV R35, R7 ;  /* 0x0000000700238202 */ /* 0x000fe20000000f00 */
[----:B-1----:R-:W-:Y:S04]  /*69b0*/  IMAD.WIDE.U32 R2, R4, 0xc0, R2 ;  /* 0x000000c004027825 */ /* 0x002fe800078e0002 */
[----:B------:R-:W-:Y:S05]  /*69c0*/  IMAD R5, R5, 0xc0, RZ ;  /* 0x000000c005057824 */ /* 0x000fea00078e02ff */
[----:B------:R-:W-:Y:S05]  /*69d0*/  IADD3 R3, PT, PT, R5, R3, RZ ;  /* 0x0000000305037210 */ /* 0x000fea0007ffe0ff */
[----:B------:R1:W-:Y:S02]  /*69e0*/  STG.E.128 desc[UR6][R2.64], R32 ;  /* 0x0000002002007986 */ /* 0x0003e4000c101d06 */
.L_x_822:
[----:B------:R-:W-:Y:S05]  /*69f0*/  BSYNC.RECONVERGENT B0 ;  /* 0x0000000000007941 */ /* 0x000fea0003800200 */
.L_x_821:
[----:B------:R-:W-:Y:S01]  /*6a00*/  ISETP.NE.AND P0, PT, R41, RZ, PT ;  /* 0x000000ff2900720c */ /* 0x000fe20003f05270 */
[----:B------:R-:W-:Y:S11]  /*6a10*/  BSSY.RECONVERGENT B0, `(.L_x_823) ;  /* 0x000005d000007945 */ /* 0x000ff60003800200 */
[----:B------:R-:W-:Y:S01]  /*6a20*/  @!UPT UIADD3 URZ, UPT, UPT, URZ, URZ, URZ ;  /* 0x000000fffffff290 */ /* 0x000fe2000fffe0ff */
[----:B------:R-:W-:Y:S05]  /*6a30*/  @P0 BRA `(.L_x_824) ;  /* 0x0000000400680947 */ /* 0x000fea0003800000 */
[----:B------:R-:W1:Y:S08]  /*6a40*/  LDC.64 R6, c[0x0][0x4a8] ;  /* 0x00012a00ff067b82 */ /* 0x000e700000000a00 */
[----:B------:R-:W4:Y:S01]  /*6a50*/  LDC.64 R4, c[0x0][0x3b8] ;  /* 0x0000ee00ff047b82 */ /* 0x000f220000000a00 */
[C---:B-1----:R-:W-:Y:S04]  /*6a60*/  LEA R2, P0, R6.reuse, R16, 0x8 ;  /* 0x0000001006027211 */ /* 0x042fe800078040ff */
[----:B------:R-:W-:Y:S02]  /*6a70*/  LEA.HI.X R3, R6, R17, R7, 0x8, P0 ;  /* 0x0000001106037211 */ /* 0x000fe400000f4407 */
[C---:B----4-:R-:W-:Y:S03]  /*6a80*/  LEA R38, P0, R4.reuse, R44, 0x8 ;  /* 0x0000002c04267211 */ /* 0x050fe600078040ff */
[----:B---3--:R1:W3:Y:S01]  /*6a90*/  LDG.E.128 R32, desc[UR6][R2.64] ;  /* 0x0000000602207981 */ /* 0x0082e2000c1e1d00 */
        /* <DEDUP_REMOVED lines=16> */
[----:B------:R5:W2:Y:S01]  /*6ba0*/  @!P0 LDG.E.128 R28, desc[UR6][R20.64] ;  /* 0x00000006141c8981 */ /* 0x000aa2000c1e1d00 */
[----:B----4-:R-:W-:Y:S01]  /*6bb0*/  @!P0 LOP3.LUT R8, R4, 0xffff0000, RZ, 0xc0, !PT ;  /* 0xffff000004088812 */ /* 0x010fe200078ec0ff */
        /* <DEDUP_REMOVED lines=11> */
[----:B------:R-:W1:Y:S01]  /*6c70*/  @!P0 LDG.E.128 R4, desc[UR6][R4.64] ;  /* 0x0000000604048981 */ /* 0x000e62000c1e1d00 */
[----:B------:R-:W-:Y:S01]  /*6c80*/  @!P2 FADD.FTZ R11, -R11, -RZ ;  /* 0x800000ff0b0ba221 */ /* 0x000fe20000010100 */
[----:B------:R-:W-:Y:S01]  /*6c90*/  @!P2 FADD.FTZ R13, -R13, -RZ ;  /* 0x800000ff0d0da221 */ /* 0x000fe20000010100 */
[----:B------:R-:W-:Y:S01]  /*6ca0*/  @!P2 FADD.FTZ R10, -R10, -RZ ;  /* 0x800000ff0a0aa221 */ /* 0x000fe20000010100 */
[----:B------:R-:W-:Y:S01]  /*6cb0*/  @!P2 FADD.FTZ R12, -R12, -RZ ;  /* 0x800000ff0c0ca221 */ /* 0x000fe20000010100 */
[----:B------:R-:W-:Y:S01]  /*6cc0*/  @!P2 FADD.FTZ R15, -R15, -RZ ;  /* 0x800000ff0f0fa221 */ /* 0x000fe20000010100 */
[C---:B-1----:R-:W-:Y:S01]  /*6cd0*/  @!P0 SHF.L.U32 R2, R4.reuse, 0x10, RZ ;  /* 0x0000001004028819 */ /* 0x042fe200000006ff */
[C---:B------:R-:W-:Y:S01]  /*6ce0*/  @!P0 IMAD.U32 R19, R5.reuse, 0x10000, RZ ;  /* 0x0001000005138824 */ /* 0x040fe200078e00ff */
[----:B------:R-:W-:Y:S02]  /*6cf0*/  @!P0 LOP3.LUT R3, R4, 0xffff0000, RZ, 0xc0, !PT ;  /* 0xffff000004038812 */ /* 0x000fe400078ec0ff */
        /* <DEDUP_REMOVED lines=8> */
[----:B---3--:R-:W-:Y:S01]  /*6d80*/  @!P0 SHF.L.U32 R9, R32, 0x10, RZ ;  /* 0x0000001020098819 */ /* 0x008fe200000006ff */
        /* <DEDUP_REMOVED lines=37> */
.L_x_824:
[----:B------:R-:W-:Y:S05]  /*6fe0*/  BSYNC.RECONVERGENT B0 ;  /* 0x0000000000007941 */ /* 0x000fea0003800200 */
.L_x_823:
[----:B------:R-:W-:Y:S04]  /*6ff0*/  BSSY.RECONVERGENT B0, `(.L_x_825) ;  /* 0x0000062000007945 */ /* 0x000fe80003800200 */
[----:B------:R-:W-:Y:S05]  /*7000*/  @P4 BRA `(.L_x_826) ;  /* 0x0000000400804947 */ /* 0x000fea0003800000 */
[----:B------:R-:W-:Y:S01]  /*7010*/  ISETP.GE.AND P0, PT, R132, R14, PT ;  /* 0x0000000e8400720c */ /* 0x000fe20003f06270 */
[----:B------:R-:W5:Y:S01]  /*7020*/  LDC.64 R4, c[0x0][0x4a8] ;  /* 0x00012a00ff047b82 */ /* 0x000f620000000a00 */
[----:B-1----:R-:W-:Y:S02]  /*7030*/  MOV R2, R16 ;  /* 0x0000001000027202 */ /* 0x002fe40000000f00 */
[----:B------:R-:W-:Y:S05]  /*7040*/  MOV R3, R17 ;  /* 0x0000001100037202 */ /* 0x000fea0000000f00 */
[----:B----4-:R-:W1:Y:S01]  /*7050*/  LDC.64 R38, c[0x0][0x3b8] ;  /* 0x0000ee00ff267b82 */ /* 0x010e620000000a00 */
[----:B-----5:R-:W-:Y:S03]  /*7060*/  IMAD.WIDE.U32 R2, R4, 0x140, R2 ;  /* 0x0000014004027825 */ /* 0x020fe600078e0002 */
[----:B------:R-:W-:Y:S01]  /*7070*/  @!P0 SEL R4, R46, RZ, P1 ;  /* 0x000000ff2e048207 */ /* 0x000fe20000800000 */
[----:B------:R-:W-:Y:S01]  /*7080*/  IMAD R0, R5, 0x140, RZ ;  /* 0x0000014005007824 */ /* 0x000fe200078e02ff */
[----:B------:R-:W-:Y:S03]  /*7090*/  @!P0 SEL R5, R18, RZ, P1 ;  /* 0x000000ff12058207 */ /* 0x000fe60000800000 */
[----:B------:R-:W-:Y:S01]  /*70a0*/  IMAD.IADD R3, R0, 0x1, R3 ;  /* 0x0000000100037824 */ /* 0x000fe200078e0203 */
[----:B------:R-:W-:Y:S04]  /*70b0*/  @!P0 IADD3 R0, P2, PT, R95, R5, RZ ;  /* 0x000000055f008210 */ /* 0x000fe80007f5e0ff */
[----:B------:R-:W-:Y:S01]  /*70c0*/  @!P0 IADD3.X R6, PT, PT, R105, R4, RZ, P2, !PT ;  /* 0x0000000469068210 */ /* 0x000fe200017fe4ff */
[----:B------:R-:W-:Y:S01]  /*70d0*/  @!P0 IMAD.SHL.U32 R10, R0, 0x2, RZ ;  /* 0x00000002000a8824 */ /* 0x000fe200078e00ff */
[----:B---3--:R-:W3:Y:S01]  /*70e0*/  LDG.E.128 R32, desc[UR6][R2.64] ;  /* 0x0000000602207981 */ /* 0x008ee2000c1e1d00 */
[----:B------:R-:W-:Y:S01]  /*70f0*/  @!P0 IMAD.WIDE R4, R22, 0x2, R2 ;  /* 0x0000000216048825 */ /* 0x000fe200078e0202 */
[----:B------:R-:W-:Y:S02]  /*7100*/  @!P0 SHF.L.U64.HI R0, R0, 0x1, R6 ;  /* 0x0000000100008819 */ /* 0x000fe40000010206 */
[----:B------:R-:W-:Y:S04]  /*7110*/  @!P0 IADD3 R8, P2, PT, R10, R52, RZ ;  /* 0x000000340a088210 */ /* 0x000fe80007f5e0ff */
[----:B------:R-:W-:Y:S01]  /*7120*/  @!P0 IADD3.X R9, PT, PT, R0, R51, RZ, P2, !PT ;  /* 0x0000003300098210 */ /* 0x000fe200017fe4ff */
[----:B------:R-:W4:Y:S08]  /*7130*/  @!P0 LDG.E.128 R4, desc[UR6][R4.64] ;  /* 0x0000000604048981 */ /* 0x000f30000c1e1d00 */
[----:B------:R5:W2:Y:S02]  /*7140*/  @!P0 LDG.E.128 R40, desc[UR6][R8.64] ;  /* 0x0000000608288981 */ /* 0x000aa4000c1e1d00 */
[----:B-----5:R-:W-:Y:S05]  /*7150*/  @!P0 IADD3 R8, P2, PT, R10, R54, RZ ;  /* 0x000000360a088210 */ /* 0x020fea0007f5e0ff */
[----:B------:R-:W-:Y:S01]  /*7160*/  @!P0 IMAD.X R9, R0, 0x1, R53, P2 ;  /* 0x0000000100098824 */ /* 0x000fe200010e0635 */
[----:B------:R-:W-:Y:S02]  /*7170*/  PLOP3.LUT P2, PT, PT, PT, PT, 0x80, 0x8 ;  /* 0x000000000008781c */ /* 0x000fe40003f4f070 */
[----:B------:R-:W-:Y:S02]  /*7180*/  @!P0 PLOP3.LUT P2, PT, P1, PT, PT, 0x80, 0x8 ;  /* 0x000000000008881c */ /* 0x000fe40000f4f070 */
[----:B------:R4:W5:Y:S02]  /*7190*/  @!P0 LDG.E.128 R28, desc[UR6][R8.64] ;  /* 0x00000006081c8981 */ /* 0x000964000c1e1d00 */
[C---:B----4-:R-:W-:Y:S01]  /*71a0*/  @!P0 SHF.L.U32 R9, R4.reuse, 0x10, RZ ;  /* 0x0000001004098819 */ /* 0x050fe200000006ff */
[----:B------:R-:W-:Y:S01]  /*71b0*/  @!P0 IMAD.U32 R13, R5, 0x10000, RZ ;  /* 0x00010000050d8824 */ /* 0x000fe200078e00ff */
[----:B------:R-:W-:Y:S01]  /*71c0*/  @!P0 LOP3.LUT R11, R4, 0xffff0000, RZ, 0xc0, !PT ;  /* 0xffff0000040b8812 */ /* 0x000fe200078ec0ff */
[----:B------:R-:W-:Y:S01]  /*71d0*/  @!P0 IMAD.U32 R20, R7, 0x10000, RZ ;  /* 0x0001000007148824 */ /* 0x000fe200078e00ff */
[----:B------:R-:W-:Y:S02]  /*71e0*/  @!P0 LOP3.LUT R10, R5, 0xffff0000, RZ, 0xc0, !PT ;  /* 0xffff0000050a8812 */ /* 0x000fe400078ec0ff */
[----:B------:R-:W-:Y:S02]  /*71f0*/  @!P0 SHF.L.U32 R12, R6, 0x10, RZ ;  /* 0x00000010060c8819 */ /* 0x000fe400000006ff */
[C---:B--2---:R-:W-:Y:S01]  /*7200*/  @!P0 SHF.L.U32 R0, R40.reuse, 0x10, RZ ;  /* 0x0000001028008819 */ /* 0x044fe200000006ff */
[C---:B------:R-:W-:Y:S01]  /*7210*/  @!P0 IMAD.U32 R3, R41.reuse, 0x10000, RZ ;  /* 0x0001000029038824 */ /* 0x040fe200078e00ff */
[----:B------:R-:W-:Y:S02]  /*7220*/  @!P0 LOP3.LUT R4, R41, 0xffff0000, RZ, 0xc0, !PT ;  /* 0xffff000029048812 */ /* 0x000fe400078ec0ff */
[----:B------:R-:W-:Y:S01]  /*7230*/  @!P0 LOP3.LUT R2, R40, 0xffff0000, RZ, 0xc0, !PT ;  /* 0xffff000028028812 */ /* 0x000fe200078ec0ff */
[----:B------:R-:W-:Y:S01]  /*7240*/  @!P2 FADD.FTZ R0, -R0, -RZ ;  /* 0x800000ff0000a221 */ /* 0x000fe20000010100 */
[----:B------:R-:W-:Y:S01]  /*7250*/  @!P0 SHF.L.U32 R5, R42, 0x10, RZ ;  /* 0x000000102a058819 */ /* 0x000fe200000006ff */
[----:B------:R-:W-:Y:S01]  /*7260*/  @!P2 FADD.FTZ R4, -R4, -RZ ;  /* 0x800000ff0404a221 */ /* 0x000fe20000010100 */
[----:B------:R-:W-:Y:S01]  /*7270*/  @!P0 LOP3.LUT R8, R43, 0xffff0000, RZ, 0xc0, !PT ;  /* 0xffff00002b088812 */ /* 0x000fe200078ec0ff */
[----:B------:R-:W-:Y:S01]  /*7280*/  @!P2 FADD.FTZ R2, -R2, -RZ ;  /* 0x800000ff0202a221 */ /* 0x000fe20000010100 */
[----:B------:R-:W-:Y:S01]  /*7290*/  @!P0 LOP3.LUT R19, R6, 0xffff0000, RZ, 0xc0, !PT ;  /* 0xffff000006138812 */ /* 0x000fe200078ec0ff */
[----:B------:R-:W-:Y:S01]  /*72a0*/  @!P2 FADD.FTZ R5, -R5, -RZ ;  /* 0x800000ff0505a221 */ /* 0x000fe20000010100 */
[----:B------:R-:W-:Y:S01]  /*72b0*/  @!P0 LOP3.LUT R15, R7, 0xffff0000, RZ, 0xc0, !PT ;  /* 0xffff0000070f8812 */ /* 0x000fe200078ec0ff */
[----:B------:R-:W-:Y:S01]  /*72c0*/  @!P0 FMUL.FTZ R0, R9, R0 ;  /* 0x0000000009008220 */ /* 0x000fe20000410000 */
[----:B------:R-:W-:Y:S01]  /*72d0*/  @!P0 LOP3.LUT R6, R42, 0xffff0000, RZ, 0xc0, !PT ;  /* 0xffff00002a068812 */ /* 0x000fe200078ec0ff */
[----:B------:R-:W-:Y:S01]  /*72e0*/  @!P0 FMUL.FTZ R4, R10, R4 ;  /* 0x000000040a048220 */ /* 0x000fe20000410000 */
[C---:B---3--:R-:W-:Y:S01]  /*72f0*/  @!P0 SHF.L.U32 R9, R32.reuse, 0x10, RZ ;  /* 0x0000001020098819 */ /* 0x048fe200000006ff */
[----:B------:R-:W-:Y:S01]  /*7300*/  @!P0 FMUL.FTZ R2, R11, R2 ;  /* 0x000000020b028220 */ /* 0x000fe20000410000 */
[----:B------:R-:W-:Y:S01]  /*7310*/  @!P0 LOP3.LUT R11, R32, 0xffff0000, RZ, 0xc0, !PT ;  /* 0xffff0000200b8812 */ /* 0x000fe200078ec0ff */
[----:B------:R-:W-:Y:S01]  /*7320*/  @!P2 FADD.FTZ R3, -R3, -RZ ;  /* 0x800000ff0303a221 */ /* 0x000fe20000010100 */
[----:B------:R-:W-:Y:S01]  /*7330*/  @!P0 FMUL.FTZ R5, R12, R5 ;  /* 0x000000050c058220 */ /* 0x000fe20000410000 */
[----:B------:R-:W-:Y:S01]  /*7340*/  @!P2 FADD.FTZ R8, -R8, -RZ ;  /* 0x800000ff0808a221 */ /* 0x000fe20000010100 */
[----:B------:R-:W-:Y:S01]  /*7350*/  @!P2 FADD.FTZ R6, -R6, -RZ ;  /* 0x800000ff0606a221 */ /* 0x000fe20000010100 */
[----:B------:R-:W-:Y:S01]  /*7360*/  @!P0 FMUL.FTZ R3, R13, R3 ;  /* 0x000000030d038220 */ /* 0x000fe20000410000 */
[----:B------:R-:W-:Y:S02]  /*7370*/  @!P0 IMAD.U32 R7, R43, 0x10000, RZ ;  /* 0x000100002b078824 */ /* 0x000fe400078e00ff */
[----:B------:R-:W-:Y:S01]  /*7380*/  @!P0 FMUL.FTZ R8, R15, R8 ;  /* 0x000000080f088220 */ /* 0x000fe20000410000 */
[----:B------:R-:W-:Y:S01]  /*7390*/  @!P0 FMUL.FTZ R6, R19, R6 ;  /* 0x0000000613068220 */ /* 0x000fe20000410000 */
[----:B------:R-:W-:Y:S04]  /*73a0*/  @!P2 FADD.FTZ R7, -R7, -RZ ;  /* 0x800000ff0707a221 */ /* 0x000fe80000010100 */
[----:B------:R-:W-:Y:S01]  /*73b0*/  @!P0 FMUL.FTZ R7, R20, R7 ;  /* 0x0000000714078220 */ /* 0x000fe20000410000 */
[C---:B-----5:R-:W-:Y:S01]  /*73c0*/  @!P0 SHF.L.U32 R10, R28.reuse, 0x10, RZ ;  /* 0x000000101c0a8819 */ /* 0x060fe200000006ff */
[C---:B------:R-:W-:Y:S01]  /*73d0*/  @!P0 IMAD.U32 R13, R29.reuse, 0x10000, RZ ;  /* 0x000100001d0d8824 */ /* 0x040fe200078e00ff */
[----:B------:R-:W-:Y:S01]  /*73e0*/  @!P0 LOP3.LUT R12, R28, 0xffff0000, RZ, 0xc0, !PT ;  /* 0xffff00001c0c8812 */ /* 0x000fe200078ec0ff */
[C---:B------:R-:W-:Y:S01]  /*73f0*/  @!P0 IMAD.U32 R19, R30.reuse, 0x10000, RZ ;  /* 0x000100001e138824 */ /* 0x040fe200078e00ff */
[----:B------:R-:W-:Y:S01]  /*7400*/  @!P0 LOP3.LUT R15, R29, 0xffff0000, RZ, 0xc0, !PT ;  /* 0xffff00001d0f8812 */ /* 0x000fe200078ec0ff */
[----:B------:R-:W-:Y:S01]  /*7410*/  @!P0 FFMA.FTZ R0, R9, R10, R0 ;  /* 0x0000000a09008223 */ /* 0x000fe20000010000 */
[C---:B------:R-:W-:Y:S01]  /*7420*/  @!P0 LOP3.LUT R10, R33.reuse, 0xffff0000, RZ, 0xc0, !PT ;  /* 0xffff0000210a8812 */ /* 0x040fe200078ec0ff */
[----:B------:R-:W-:Y:S01]  /*7430*/  @!P0 IMAD.U32 R9, R33, 0x10000, RZ ;  /* 0x0001000021098824 */ /* 0x000fe200078e00ff */
[----:B------:R-:W-:Y:S01]  /*7440*/  @!P0 LOP3.LUT R20, R30, 0xffff0000, RZ, 0xc0, !PT ;  /* 0xffff00001e148812 */ /* 0x000fe200078ec0ff */
[----:B------:R-:W-:Y:S01]  /*7450*/  @!P0 FFMA.FTZ R2, R11, R12, R2 ;  /* 0x0000000c0b028223 */ /* 0x000fe20000010002 */
[C---:B------:R-:W-:Y:S01]  /*7460*/  @!P0 SHF.L.U32 R11, R34.reuse, 0x10, RZ ;  /* 0x00000010220b8819 */ /* 0x040fe200000006ff */
[----:B------:R-:W-:Y:S01]  /*7470*/  @!P0 FFMA.FTZ R3, R9, R13, R3 ;  /* 0x0000000d09038223 */ /* 0x000fe20000010003 */
[----:B------:R-:W-:Y:S01]  /*7480*/  @!P0 LOP3.LUT R12, R34, 0xffff0000, RZ, 0xc0, !PT ;  /* 0xffff0000220c8812 */ /* 0x000fe200078ec0ff */
[----:B------:R-:W-:Y:S01]  /*7490*/  @!P0 IMAD.U32 R9, R35, 0x10000, RZ ;  /* 0x0001000023098824 */ /* 0x000fe200078e00ff */
[C---:B------:R-:W-:Y:S01]  /*74a0*/  @!P0 SHF.L.U32 R21, R31.reuse, 0x10, RZ ;  /* 0x000000101f158819 */ /* 0x040fe200000006ff */
[----:B------:R-:W-:Y:S01]  /*74b0*/  @!P0 FFMA.FTZ R4, R10, R15, R4 ;  /* 0x0000000f0a048223 */ /* 0x000fe20000010004 */
[----:B------:R-:W-:Y:S01]  /*74c0*/  @!P0 LOP3.LUT R28, R31, 0xffff0000, RZ, 0xc0, !PT ;  /* 0xffff00001f1c8812 */ /* 0x000fe200078ec0ff */
[----:B------:R-:W-:Y:S01]  /*74d0*/  @!P0 FFMA.FTZ R5, R11, R19, R5 ;  /* 0x000000130b058223 */ /* 0x000fe20000010005 */
[----:B------:R-:W-:Y:S01]  /*74e0*/  @!P0 LOP3.LUT R10, R35, 0xffff0000, RZ, 0xc0, !PT ;  /* 0xffff0000230a8812 */ /* 0x000fe200078ec0ff */
[----:B------:R-:W-:Y:S01]  /*74f0*/  @!P0 FFMA.FTZ R6, R12, R20, R6 ;  /* 0x000000140c068223 */ /* 0x000fe20000010006 */
[----:B------:R-:W-:Y:S01]  /*7500*/  MOV R12, R44 ;  /* 0x0000002c000c7202 */ /* 0x000fe20000000f00 */
[----:B------:R-:W-:Y:S01]  /*7510*/  @!P0 FFMA.FTZ R7, R9, R21, R7 ;  /* 0x0000001509078223 */ /* 0x000fe20000010007 */
[----:B------:R-:W-:Y:S01]  /*7520*/  @!P0 F2FP.BF16.F32.PACK_AB R0, R2, R0 ;  /* 0x000000000200823e */ /* 0x000fe200000010ff */
[----:B------:R-:W-:Y:S01]  /*7530*/  IMAD.MOV.U32 R13, RZ, RZ, R45 ;  /* 0x000000ffff0d7224 */ /* 0x000fe200078e002d */
[----:B------:R-:W-:Y:S01]  /*7540*/  @!P0 F2FP.BF16.F32.PACK_AB R4, R4, R3 ;  /* 0x000000030404823e */ /* 0x000fe200000010ff */
[----:B-1----:R-:W-:Y:S01]  /*7550*/  IMAD R9, R39, 0x140, RZ ;  /* 0x0000014027097824 */ /* 0x002fe200078e02ff */
[----:B------:R-:W-:Y:S01]  /*7560*/  @!P0 F2FP.BF16.F32.PACK_AB R5, R6, R5 ;  /* 0x000000050605823e */ /* 0x000fe200000010ff */
[----:B------:R-:W-:Y:S04]  /*7570*/  IMAD.WIDE.U32 R12, R38, 0x140, R12 ;  /* 0x00000140260c7825 */ /* 0x000fe800078e000c */
[----:B------:R-:W-:Y:S01]  /*7580*/  @!P0 FFMA.FTZ R8, R10, R28, R8 ;  /* 0x0000001c0a088223 */ /* 0x000fe20000010008 */
[----:B------:R-:W-:Y:S01]  /*7590*/  @!P0 MOV R33, R4 ;  /* 0x0000000400218202 */ /* 0x000fe20000000f00 */
[----:B------:R-:W-:Y:S01]  /*75a0*/  @!P0 IMAD.MOV.U32 R32, RZ, RZ, R0 ;  /* 0x000000ffff208224 */ /* 0x000fe200078e0000 */
[----:B------:R-:W-:Y:S01]  /*75b0*/  IADD3 R3, PT, PT, R9, R13, RZ ;  /* 0x0000000d09037210 */ /* 0x000fe20007ffe0ff */
[----:B------:R-:W-:Y:S01]  /*75c0*/  IMAD.MOV.U32 R2, RZ, RZ, R12 ;  /* 0x000000ffff027224 */ /* 0x000fe200078e000c */
[----:B------:R-:W-:Y:S02]  /*75d0*/  @!P0 F2FP.BF16.F32.PACK_AB R7, R8, R7 ;  /* 0x000000070807823e */ /* 0x000fe400000010ff */
[----:B------:R-:W-:Y:S03]  /*75e0*/  @!P0 MOV R34, R5 ;  /* 0x0000000500228202 */ /* 0x000fe60000000f00 */
[----:B------:R-:W-:Y:S05]  /*75f0*/  @!P0 IMAD.MOV.U32 R35, RZ, RZ, R7 ;  /* 0x000000ffff238224 */ /* 0x000fea00078e0007 */
[----:B------:R1:W-:Y:S02]  /*7600*/  STG.E.128 desc[UR6][R2.64], R32 ;  /* 0x0000002002007986 */ /* 0x0003e4000c101d06 */
.L_x_826:
[----:B------:R-:W-:Y:S05]  /*7610*/  BSYNC.RECONVERGENT B0 ;  /* 0x0000000000007941 */ /* 0x000fea0003800200 */
.L_x_825:
[----:B------:R-:W-:Y:S01]  /*7620*/  ISETP.NE.AND P0, PT, R55, RZ, PT ;  /* 0x000000ff3700720c */ /* 0x000fe20003f05270 */
[----:B------:R-:W-:Y:S11]  /*7630*/  BSSY.RECONVERGENT B0, `(.L_x_827) ;  /* 0x0000063000007945 */ /* 0x000ff60003800200 */
[----:B------:R-:W-:Y:S01]  /*7640*/  @!UPT UIADD3 URZ, UPT, UPT, URZ, URZ, URZ ;  /* 0x000000fffffff290 */ /* 0x000fe2000fffe0ff */
[----:B------:R-:W-:Y:S05]  /*7650*/  @P0 BRA `(.L_x_828) ;  /* 0x0000000400800947 */ /* 0x000fea0003800000 */
[----:B------:R-:W-:Y:S01]  /*7660*/  ISETP.GE.AND P0, PT, R132, R14, PT ;  /* 0x0000000e8400720c */ /* 0x000fe20003f06270 */
[----:B------:R-:W5:Y:S01]  /*7670*/  LDC.64 R4, c[0x0][0x4a8] ;  /* 0x00012a00ff047b82 */ /* 0x000f620000000a00 */
[----:B-1----:R-:W-:Y:S02]  /*7680*/  MOV R2, R16 ;  /* 0x0000001000027202 */ /* 0x002fe40000000f00 */
[----:B------:R-:W-:Y:S05]  /*7690*/  MOV R3, R17 ;  /* 0x0000001100037202 */ /* 0x000fea0000000f00 */
[----:B------:R-:W1:Y:S04]  /*76a0*/  LDC.64 R20, c[0x0][0x3b8] ;  /* 0x0000ee00ff147b82 */ /* 0x000e680000000a00 */
[----:B------:R-:W-:Y:S01]  /*76b0*/  @!P0 SEL R18, R18, RZ, P1 ;  /* 0x000000ff12128207 */ /* 0x000fe20000800000 */
[----:B-----5:R-:W-:Y:S01]  /*76c0*/  IMAD.WIDE.U32 R2, R4, 0x180, R2 ;  /* 0x0000018004027825 */ /* 0x020fe200078e0002 */
[----:B------:R-:W-:Y:S03]  /*76d0*/  @!P0 SEL R4, R46, RZ, P1 ;  /* 0x000000ff2e048207 */ /* 0x000fe60000800000 */
[----:B------:R-:W-:Y:S04]  /*76e0*/  IMAD R0, R5, 0x180, RZ ;  /* 0x0000018005007824 */ /* 0x000fe800078e02ff */
[----:B------:R-:W-:Y:S01]  /*76f0*/  IMAD.IADD R3, R0, 0x1, R3 ;  /* 0x0000000100037824 */ /* 0x000fe200078e0203 */
[----:B------:R-:W-:Y:S04]  /*7700*/  @!P0 IADD3 R0, P2, PT, R94, R18, RZ ;  /* 0x000000125e008210 */ /* 0x000fe80007f5e0ff */
[----:B------:R-:W-:Y:S01]  /*7710*/  @!P0 IADD3.X R6, PT, PT, R104, R4, RZ, P2, !PT ;  /* 0x0000000468068210 */ /* 0x000fe200017fe4ff */
[----:B------:R-:W-:Y:S01]  /*7720*/  @!P0 IMAD.SHL.U32 R10, R0, 0x2, RZ ;  /* 0x00000002000a8824 */ /* 0x000fe200078e00ff */
[----:B------:R-:W5:Y:S01]  /*7730*/  LDG.E.128 R28, desc[UR6][R2.64] ;  /* 0x00000006021c7981 */ /* 0x000f62000c1e1d00 */
[----:B------:R-:W-:Y:S01]  /*7740*/  @!P0 IMAD.WIDE R4, R22, 0x2, R2 ;  /* 0x0000000216048825 */ /* 0x000fe200078e0202 */
[----:B------:R-:W-:Y:S02]  /*7750*/  @!P0 SHF.L.U64.HI R0, R0, 0x1, R6 ;  /* 0x0000000100008819 */ /* 0x000fe40000010206 */
[----:B------:R-:W-:Y:S04]  /*7760*/  @!P0 IADD3 R8, P2, PT, R10, R52, RZ ;  /* 0x000000340a088210 */ /* 0x000fe80007f5e0ff */
[----:B------:R-:W-:Y:S01]  /*7770*/  @!P0 IADD3.X R9, PT, PT, R0, R51, RZ, P2, !PT ;  /* 0x0000003300098210 */ /* 0x000fe200017fe4ff */
[----:B------:R-:W2:Y:S08]  /*7780*/  @!P0 LDG.E.128 R4, desc[UR6][R4.64] ;  /* 0x0000000604048981 */ /* 0x000eb0000c1e1d00 */
[----:B------:R3:W5:Y:S02]  /*7790*/  @!P0 LDG.E.128 R40, desc[UR6][R8.64] ;  /* 0x0000000608288981 */ /* 0x000764000c1e1d00 */
[----:B---3--:R-:W-:Y:S05]  /*77a0*/  @!P0 IADD3 R8, P2, PT, R10, R54, RZ ;  /* 0x000000360a088210 */ /* 0x008fea0007f5e0ff */
[----:B------:R-:W-:Y:S01]  /*77b0*/  @!P0 IMAD.X R9, R0, 0x1, R53, P2 ;  /* 0x0000000100098824 */ /* 0x000fe200010e0635 */
[----:B------:R-:W-:Y:S02]  /*77c0*/  PLOP3.LUT P2, PT, PT, PT, PT, 0x80, 0x8 ;  /* 0x000000000008781c */ /* 0x000fe40003f4f070 */
[----:B------:R-:W-:Y:S02]  /*77d0*/  @!P0 PLOP3.LUT P2, PT, P1, PT, PT, 0x80, 0x8 ;  /* 0x000000000008881c */ /* 0x000fe40000f4f070 */
[----:B----4-:R2:W3:Y:S02]  /*77e0*/  @!P0 LDG.E.128 R32, desc[UR6][R8.64] ;  /* 0x0000000608208981 */ /* 0x0104e4000c1e1d00 */
[C---:B--2---:R-:W-:Y:S01]  /*77f0*/  @!P0 SHF.L.U32 R9, R4.reuse, 0x10, RZ ;  /* 0x0000001004098819 */ /* 0x044fe200000006ff */
[----:B------:R-:W-:Y:S01]  /*7800*/  @!P0 IMAD.U32 R13, R5, 0x10000, RZ ;  /* 0x00010000050d8824 */ /* 0x000fe200078e00ff */
[----:B------:R-:W-:Y:S01]  /*7810*/  @!P0 LOP3.LUT R11, R4, 0xffff0000, RZ, 0xc0, !PT ;  /* 0xffff0000040b8812 */ /* 0x000fe200078ec0ff */
[----:B------:R-:W-:Y:S01]  /*7820*/  @!P0 IMAD.U32 R16, R7, 0x10000, RZ ;  /* 0x0001000007108824 */ /* 0x000fe200078e00ff */
[----:B------:R-:W-:Y:S02]  /*7830*/  @!P0 LOP3.LUT R10, R5, 0xffff0000, RZ, 0xc0, !PT ;  /* 0xffff0000050a8812 */ /* 0x000fe400078ec0ff */
[----:B------:R-:W-:Y:S02]  /*7840*/  @!P0 SHF.L.U32 R12, R6, 0x10, RZ ;  /* 0x00000010060c8819 */ /* 0x000fe400000006ff */
[C---:B-----5:R-:W-:Y:S01]  /*7850*/  @!P0 SHF.L.U32 R0, R40.reuse, 0x10, RZ ;  /* 0x0000001028008819 */ /* 0x060fe200000006ff */
        /* <DEDUP_REMOVED lines=14> */
[C---:B------:R-:W-:Y:S01]  /*7940*/  @!P0 SHF.L.U32 R9, R28.reuse, 0x10, RZ ;  /* 0x000000101c098819 */ /* 0x040fe200000006ff */
        /* <DEDUP_REMOVED lines=12> */
[C---:B---3--:R-:W-:Y:S01]  /*7a10*/  @!P0 SHF.L.U32 R10, R32.reuse, 0x10, RZ ;  /* 0x00000010200a8819 */ /* 0x048fe200000006ff */
        /* <DEDUP_REMOVED lines=36> */
.L_x_828:
[----:B------:R-:W-:Y:S05]  /*7c60*/  BSYNC.RECONVERGENT B0 ;  /* 0x0000000000007941 */ /* 0x000fea0003800200 */
.L_x_827:
[----:B------:R-:W-:Y:S01]  /*7c70*/  MOV R5, R53 ;  /* 0x0000003500057202 */ /* 0x000fe20000000f00 */
[----:B------:R-:W3:Y:S01]  /*7c80*/  LDC R14, c[0x0][0x450] ;  /* 0x00011400ff0e7b82 */ /* 0x000ee20000000800 */
[----:B-1----:R-:W-:Y:S01]  /*7c90*/  MOV R3, R51 ;  /* 0x0000003300037202 */ /* 0x002fe20000000f00 */
[----:B--2---:R-:W-:Y:S02]  /*7ca0*/  IMAD.U32 R0, R110, -0x80, RZ ;  /* 0xffffff806e007824 */ /* 0x004fe400078e00ff */
[----:B------:R-:W-:Y:S02]  /*7cb0*/  IMAD.MOV.U32 R4, RZ, RZ, R54 ;  /* 0x000000ffff047224 */ /* 0x000fe400078e0036 */
[----:B------:R-:W-:Y:S03]  /*7cc0*/  IMAD.MOV.U32 R2, RZ, RZ, R52 ;  /* 0x000000ffff027224 */ /* 0x000fe600078e0034 */
[C---:B------:R-:W-:Y:S02]  /*7cd0*/  LEA R54, P1, R0.reuse, R4, 0x1 ;  /* 0x0000000400367211 */ /* 0x040fe400078208ff */
[C---:B------:R-:W-:Y:S02]  /*7ce0*/  LEA R52, P0, R0.reuse, R2, 0x1 ;  /* 0x0000000200347211 */ /* 0x040fe400078008ff */
[C---:B------:R-:W-:Y:S02]  /*7cf0*/  LEA.HI.X.SX32 R53, R0.reuse, R5, 0x1, P1 ;  /* 0x0000000500357211 */ /* 0x040fe400008f0eff */
[----:B------:R-:W-:Y:S09]  /*7d00*/  LEA.HI.X.SX32 R51, R0, R3, 0x1, P0 ;  /* 0x0000000300337211 */ /* 0x000ff200000f0eff */
.L_x_795:
[----:B------:R-:W-:Y:S05]  /*7d10*/  BSYNC.RECONVERGENT B1 ;  /* 0x0000000000017941 */ /* 0x000fea0003800200 */
.L_x_793:
[----:B------:R-:W-:Y:S04]  /*7d20*/  ISETP.NE.U32.AND P0, PT, RZ, UR12, PT ;  /* 0x0000000cff007c0c */ /* 0x000fe8000bf05070 */
[----:B------:R-:W-:Y:S11]  /*7d30*/  ISETP.NE.AND.EX P0, PT, RZ, UR13, PT, P0 ;  /* 0x0000000dff007c0c */ /* 0x000ff6000bf05300 */
[----:B------:R-:W-:Y:S02]  /*7d40*/  @!UPT UIADD3 URZ, UPT, UPT, URZ, URZ, URZ ;  /* 0x000000fffffff290 */ /* 0x000fe4000fffe0ff */
[----:B-12---:R-:W1:Y:S01]  /*7d50*/  @!P0 LDC R2, c[0x0][0x3c0] ;  /* 0x0000f000ff028b82 */ /* 0x006e620000000800 */
[----:B------:R-:W-:Y:S07]  /*7d60*/  @!P0 IMAD.MOV.U32 R3, RZ, RZ, RZ ;  /* 0x000000ffff038224 */ /* 0x000fee00078e00ff */
[----:B------:R-:W2:Y:S01]  /*7d70*/  @!P0 LDC R0, c[0x0][0x3b8] ;  /* 0x0000ee00ff008b82 */ /* 0x000ea20000000800 */
[----:B------:R-:W-:Y:S01]  /*7d80*/  @!P0 IADD3 R3, P1, PT, RZ, -R3, RZ ;  /* 0x80000003ff038210 */ /* 0x000fe20007f3e0ff */
[----:B--2---:R-:W-:Y:S02]  /*7d90*/  @!P0 IMAD.SHL.U32 R0, R0, 0x100, RZ ;  /* 0x0000010000008824 */ /* 0x004fe400078e00ff */
[----:B-1----:R-:W-:Y:S02]  /*7da0*/  @!P0 IMAD.SHL.U32 R2, R2, 0x100, RZ ;  /* 0x0000010002028824 */ /* 0x002fe400078e00ff */
[----:B------:R-:W-:Y:S02]  /*7db0*/  @!P0 IMAD.X R0, RZ, RZ, ~R0, P1 ;  /* 0x000000ffff008224 */ /* 0x000fe400008e0e00 */
[----:B------:R-:W-:Y:S05]  /*7dc0*/  @!P0 IMAD.X R2, RZ, RZ, ~R2, P1 ;  /* 0x000000ffff028224 */ /* 0x000fea00008e0e02 */
[C---:B------:R-:W-:Y:S02]  /*7dd0*/  @!P0 SHF.R.S64 R4, R3.reuse, 0x1f, R2 ;  /* 0x0000001f03048819 */ /* 0x040fe40000001002 */
[----:B------:R-:W-:Y:S02]  /*7de0*/  @!P0 SHF.R.S64 R3, R3, 0x1f, R0 ;  /* 0x0000001f03038819 */ /* 0x000fe40000001000 */
[----:B------:R-:W-:Y:S02]  /*7df0*/  @!P0 IADD3 R57, P2, PT, R4, R57, RZ ;  /* 0x0000003904398210 */ /* 0x000fe40007f5e0ff */
[----:B------:R-:W-:Y:S02]  /*7e00*/  @!P0 IADD3 R50, P1, PT, R3, R50, RZ ;  /* 0x0000003203328210 */ /* 0x000fe40007f3e0ff */
[----:B------:R-:W-:Y:S02]  /*7e10*/  @!P0 LEA.HI.X.SX32 R56, R2, R56, 0x1, P2 ;  /* 0x0000003802388211 */ /* 0x000fe400010f0eff */
[----:B------:R-:W-:Y:S01]  /*7e20*/  @!P0 LEA.HI.X.SX32 R49, R0, R49, 0x1, P1 ;  /* 0x0000003100318211 */ /* 0x000fe200008f0eff */
[----:B------:R-:W-:Y:S08]  /*7e30*/  @!P0 BRA `(.L_x_829) ;  /* 0x0000000400248947 */ /* 0x000ff00003800000 */
[----:B------:R-:W-:Y:S11]  /*7e40*/  ISETP.GT.AND P0, PT, R62, R71, PT ;  /* 0x000000473e00720c */ /* 0x000ff60003f04270 */
[----:B------:R-:W-:Y:S02]  /*7e50*/  @!UPT UIADD3 URZ, UPT, UPT, URZ, URZ, URZ ;  /* 0x000000fffffff290 */ /* 0x000fe4000fffe0ff */
[----:B------:R-:W-:Y:S05]  /*7e60*/  @!P0 BRA `(.L_x_829) ;  /* 0x0000000400188947 */ /* 0x000fea0003800000 */
[----:B------:R-:W3:Y:S01]  /*7e70*/  LDC R2, c[0x0][0x4f0] ;  /* 0x00013c00ff027b82 */ /* 0x000ee20000000800 */
[----:B------:R-:W-:Y:S02]  /*7e80*/  IABS R3, R59 ;  /* 0x0000003b00037213 */ /* 0x000fe40000000000 */
[----:B------:R-:W-:Y:S02]  /*7e90*/  IABS R6, R66 ;  /* 0x0000004200067213 */ /* 0x000fe40000000000 */
[----:B---34-:R-:W-:Y:S04]  /*7ea0*/  IABS R8, R2 ;  /* 0x0000000200087213 */ /* 0x018fe80000000000 */
[----:B------:R-:W1:Y:S10]  /*7eb0*/  I2F.RP R4, R8 ;  /* 0x0000000800047306 */ /* 0x000e740000209400 */
[----:B-1----:R-:W1:Y:S02]  /*7ec0*/  MUFU.RCP R4, R4 ;  /* 0x0000000400047308 */ /* 0x002e640000001000 */
[----:B-1----:R-:W-:Y:S08]  /*7ed0*/  VIADD R4, R4, 0xffffffe ;  /* 0x0ffffffe04047836 */ /* 0x002ff00000000000 */
[----:B------:R-:W1:Y:S02]  /*7ee0*/  F2I.FTZ.U32.TRUNC.NTZ R5, R4 ;  /* 0x0000000400057305 */ /* 0x000e64000021f000 */
[--C-:B-1----:R-:W-:Y:S01]  /*7ef0*/  IMAD.MOV R0, RZ, RZ, -R5.reuse ;  /* 0x000000ffff007224 */ /* 0x102fe200078e0a05 */
[----:B------:R-:W-:Y:S03]  /*7f00*/  MOV R4, RZ ;  /* 0x000000ff00047202 */ /* 0x000fe60000000f00 */
[----:B------:R-:W-:Y:S04]  /*7f10*/  IMAD R0, R0, R8, RZ ;  /* 0x0000000800007224 */ /* 0x000fe800078e02ff */
[----:B------:R-:W-:Y:S04]  /*7f20*/  IMAD.HI.U32 R5, R5, R0, R4 ;  /* 0x0000000005057227 */ /* 0x000fe800078e0004 */
[----:B------:R-:W-:Y:S02]  /*7f30*/  IMAD.MOV.U32 R4, RZ, RZ, R3 ;  /* 0x000000ffff047224 */ /* 0x000fe400078e0003 */
[C---:B------:R-:W-:Y:S04]  /*7f40*/  IMAD.HI.U32 R3, R5.reuse, R6, RZ ;  /* 0x0000000605037227 */ /* 0x040fe800078e00ff */
[----:B------:R-:W-:Y:S01]  /*7f50*/  IMAD.HI.U32 R0, R5, R4, RZ ;  /* 0x0000000405007227 */ /* 0x000fe200078e00ff */
[----:B------:R-:W-:Y:S03]  /*7f60*/  IADD3 R7, PT, PT, -R3, RZ, RZ ;  /* 0x000000ff03077210 */ /* 0x000fe60007ffe1ff */
[----:B------:R-:W-:Y:S04]  /*7f70*/  IMAD.MOV R5, RZ, RZ, -R0 ;  /* 0x000000ffff057224 */ /* 0x000fe800078e0a00 */
[C---:B------:R-:W-:Y:S02]  /*7f80*/  IMAD R4, R8.reuse, R5, R4 ;  /* 0x0000000508047224 */ /* 0x040fe400078e0204 */
[C---:B------:R-:W-:Y:S03]  /*7f90*/  IMAD R5, R8.reuse, R7, R6 ;  /* 0x0000000708057224 */ /* 0x040fe600078e0206 */
[C---:B------:R-:W-:Y:S02]  /*7fa0*/  ISETP.GT.U32.AND P0, PT, R8.reuse, R4, PT ;  /* 0x000000040800720c */ /* 0x040fe40003f04070 */
[----:B------:R-:W-:Y:S11]  /*7fb0*/  ISETP.GT.U32.AND P1, PT, R8, R5, PT ;  /* 0x000000050800720c */ /* 0x000ff60003f24070 */
[----:B------:R-:W-:Y:S01]  /*7fc0*/  @!P0 IADD3 R0, PT, PT, R0, 0x1, RZ ;  /* 0x0000000100008810 */ /* 0x000fe20007ffe0ff */
[--C-:B------:R-:W-:Y:S01]  /*7fd0*/  @!P0 IMAD.IADD R4, R4, 0x1, -R8.reuse ;  /* 0x0000000104048824 */ /* 0x100fe200078e0a08 */
[----:B------:R-:W-:Y:S01]  /*7fe0*/  ISETP.NE.AND P0, PT, R2, RZ, PT ;  /* 0x000000ff0200720c */ /* 0x000fe20003f05270 */
[----:B------:R-:W-:Y:S02]  /*7ff0*/  @!P1 IMAD.IADD R5, R5, 0x1, -R8 ;  /* 0x0000000105059824 */ /* 0x000fe400078e0a08 */
[----:B------:R-:W-:Y:S01]  /*8000*/  @!P1 VIADD R3, R3, 0x1 ;  /* 0x0000000103039836 */ /* 0x000fe20000000000 */
[----:B------:R-:W-:Y:S02]  /*8010*/  ISETP.GE.U32.AND P3, PT, R4, R8, PT ;  /* 0x000000080400720c */ /* 0x000fe40003f66070 */
[----:B------:R-:W-:Y:S02]  /*8020*/  LOP3.LUT R4, R59, R2, RZ, 0x3c, !PT ;  /* 0x000000023b047212 */ /* 0x000fe400078e3cff */
[----:B------:R-:W-:Y:S02]  /*8030*/  ISETP.GE.U32.AND P4, PT, R5, R8, PT ;  /* 0x000000080500720c */ /* 0x000fe40003f86070 */
[-C--:B------:R-:W-:Y:S02]  /*8040*/  LOP3.LUT R5, R66, R2.reuse, RZ, 0x3c, !PT ;  /* 0x0000000242057212 */ /* 0x080fe400078e3cff */
[----:B------:R-:W-:Y:S02]  /*8050*/  ISETP.GE.AND P2, PT, R4, RZ, PT ;  /* 0x000000ff0400720c */ /* 0x000fe40003f46270 */
[----:B------:R-:W-:Y:S02]  /*8060*/  ISETP.GE.AND P1, PT, R5, RZ, PT ;  /* 0x000000ff0500720c */ /* 0x000fe40003f26270 */
[----:B------:R-:W-:Y:S01]  /*8070*/  LOP3.LUT R5, RZ, R2, RZ, 0x33, !PT ;  /* 0x00000002ff057212 */ /* 0x000fe200078e33ff */
[----:B------:R-:W-:Y:S04]  /*8080*/  @P3 VIADD R0, R0, 0x1 ;  /* 0x0000000100003836 */ /* 0x000fe80000000000 */
[----:B------:R-:W-:Y:S04]  /*8090*/  @P4 IADD3 R3, PT, PT, R3, 0x1, RZ ;  /* 0x0000000103034810 */ /* 0x000fe80007ffe0ff */
[----:B------:R-:W-:Y:S02]  /*80a0*/  @!P2 IMAD.MOV R0, RZ, RZ, -R0 ;  /* 0x000000ffff00a224 */ /* 0x000fe400078e0a00 */
[----:B------:R-:W-:Y:S03]  /*80b0*/  @!P1 IADD3 R3, PT, PT, -R3, RZ, RZ ;  /* 0x000000ff03039210 */ /* 0x000fe60007ffe1ff */
[C---:B------:R-:W-:Y:S02]  /*80c0*/  SEL R4, R5.reuse, R0, !P0 ;  /* 0x0000000005047207 */ /* 0x040fe40004000000 */
[----:B------:R-:W-:Y:S02]  /*80d0*/  SEL R0, R5, R3, !P0 ;  /* 0x0000000305007207 */ /* 0x000fe40004000000 */
[-C--:B------:R-:W-:Y:S02]  /*80e0*/  LEA R8, P1, R4, R180.reuse, 0x2 ;  /* 0x000000b404087211 */ /* 0x080fe400078210ff */
[----:B------:R-:W-:Y:S02]  /*80f0*/  LEA R6, P0, R0, R180, 0x2 ;  /* 0x000000b400067211 */ /* 0x000fe400078010ff */
[-C--:B------:R-:W-:Y:S02]  /*8100*/  LEA.HI.X.SX32 R9, R4, R181.reuse, 0x2, P1 ;  /* 0x000000b504097211 */ /* 0x080fe400008f16ff */
[C---:B------:R-:W-:Y:S01]  /*8110*/  LEA.HI.X.SX32 R7, R0.reuse, R181, 0x2, P0 ;  /* 0x000000b500077211 */ /* 0x040fe200000f16ff */
[----:B------:R-:W-:Y:S02]  /*8120*/  IMAD.IADD R0, R0, 0x1, -R4 ;  /* 0x0000000100007824 */ /* 0x000fe400078e0a04 */
[----:B------:R-:W2:Y:S02]  /*8130*/  LDG.E R8, desc[UR6][R8.64] ;  /* 0x0000000608087981 */ /* 0x000ea4000c1e1900 */
[----:B------:R-:W-:Y:S02]  /*8140*/  IMAD R0, R0, R2, -0x100 ;  /* 0xffffff0000007424 */ /* 0x000fe400078e0202 */
[----:B------:R-:W2:Y:S02]  /*8150*/  LDG.E R6, desc[UR6][R6.64] ;  /* 0x0000000606067981 */ /* 0x000ea4000c1e1900 */
[----:B------:R-:W-:Y:S01]  /*8160*/  IMAD.WIDE.U32 R4, R0, UR14, RZ ;  /* 0x0000000e00047c25 */ /* 0x000fe2000f8e00ff */
[----:B--2---:R-:W-:Y:S02]  /*8170*/  IADD3 R9, PT, PT, R8, -R6, RZ ;  /* 0x8000000608097210 */ /* 0x004fe40007ffe0ff */
[----:B------:R-:W-:Y:S02]  /*8180*/  SHF.R.S32.HI R6, RZ, 0x1f, R0 ;  /* 0x0000001fff067819 */ /* 0x000fe40000011400 */
[----:B------:R-:W-:Y:S03]  /*8190*/  SHF.R.S32.HI R10, RZ, 0x1f, R9 ;  /* 0x0000001fff0a7819 */ /* 0x000fe60000011409 */
[----:B------:R-:W-:Y:S02]  /*81a0*/  IMAD R2, R6, UR14, RZ ;  /* 0x0000000e06027c24 */ /* 0x000fe4000f8e02ff */
[----:B------:R-:W-:Y:S02]  /*81b0*/  IMAD R8, R10, UR8, RZ ;  /* 0x000000080a087c24 */ /* 0x000fe4000f8e02ff */
[----:B------:R-:W-:Y:S02]  /*81c0*/  IMAD R7, R0, UR15, R2 ;  /* 0x0000000f00077c24 */ /* 0x000fe4000f8e0202 */
[C---:B------:R-:W-:Y:S04]  /*81d0*/  IMAD.WIDE.U32 R2, R9.reuse, UR8, RZ ;  /* 0x0000000809027c25 */ /* 0x040fe8000f8e00ff */
[----:B------:R-:W-:Y:S02]  /*81e0*/  IMAD R8, R9, UR9, R8 ;  /* 0x0000000909087c24 */ /* 0x000fe4000f8e0208 */
[----:B------:R-:W-:Y:S02]  /*81f0*/  IMAD.IADD R5, R5, 0x1, R7 ;  /* 0x0000000105057824 */ /* 0x000fe400078e0207 */
[----:B------:R-:W-:Y:S01]  /*8200*/  IMAD R7, R6, UR4, RZ ;  /* 0x0000000406077c24 */ /* 0x000fe2000f8e02ff */
[----:B------:R-:W-:Y:S01]  /*8210*/  IADD3 R3, PT, PT, R3, R8, RZ ;  /* 0x0000000803037210 */ /* 0x000fe20007ffe0ff */
[----:B------:R-:W-:Y:S02]  /*8220*/  IMAD R6, R10, UR10, RZ ;  /* 0x0000000a0a067c24 */ /* 0x000fe4000f8e02ff */
[C---:B------:R-:W-:Y:S04]  /*8230*/  IMAD.WIDE.U32 R4, R9.reuse, UR10, R4 ;  /* 0x0000000a09047c25 */ /* 0x040fe8000f8e0004 */
[----:B------:R-:W-:Y:S01]  /*8240*/  IMAD.WIDE.U32 R2, R0, UR4, R2 ;  /* 0x0000000400027c25 */ /* 0x000fe2000f8e0002 */
[----:B------:R-:W-:Y:S03]  /*8250*/  LEA R57, P1, R4, R57, 0x1 ;  /* 0x0000003904397211 */ /* 0x000fe600078208ff */
[----:B------:R-:W-:Y:S01]  /*8260*/  IMAD R6, R9, UR11, R6 ;  /* 0x0000000b09067c24 */ /* 0x000fe2000f8e0206 */
[----:B------:R-:W-:Y:S01]  /*8270*/  LEA R50, P0, R2, R50, 0x1 ;  /* 0x0000003202327211 */ /* 0x000fe200078008ff */
[----:B------:R-:W-:Y:S02]  /*8280*/  IMAD R0, R0, UR5, R7 ;  /* 0x0000000500007c24 */ /* 0x000fe4000f8e0207 */
[----:B------:R-:W-:Y:S03]  /*8290*/  IMAD.IADD R5, R5, 0x1, R6 ;  /* 0x0000000105057824 */ /* 0x000fe600078e0206 */
[----:B------:R-:W-:Y:S02]  /*82a0*/  IADD3 R0, PT, PT, R3, R0, RZ ;  /* 0x0000000003007210 */ /* 0x000fe40007ffe0ff */
[----:B------:R-:W-:Y:S02]  /*82b0*/  LEA.HI.X R56, R4, R56, R5, 0x1, P1 ;  /* 0x0000003804387211 */ /* 0x000fe400008f0c05 */
[----:B------:R-:W-:Y:S07]  /*82c0*/  LEA.HI.X R49, R2, R49, R0, 0x1, P0 ;  /* 0x0000003102317211 */ /* 0x000fee00000f0c00 */
.L_x_829:
[----:B------:R-:W-:Y:S02]  /*82d0*/  ISETP.NE.AND P2, PT, R69, RZ, PT ;  /* 0x000000ff4500720c */ /* 0x000fe40003f45270 */
[----:B------:R-:W-:Y:S02]  /*82e0*/  IADD3 R64, P1, PT, R64, R82, RZ ;  /* 0x0000005240407210 */ /* 0x000fe40007f3e0ff */
[----:B------:R-:W-:Y:S03]  /*82f0*/  IADD3 R25, P0, PT, R25, R80, RZ ;  /* 0x0000005019197210 */ /* 0x000fe60007f1e0ff */
[----:B------:R-:W-:Y:S02]  /*8300*/  IMAD.X R63, R63, 0x1, R81, P1 ;  /* 0x000000013f3f7824 */ /* 0x000fe400008e0651 */
[----:B------:R-:W-:Y:S04]  /*8310*/  IMAD.X R24, R24, 0x1, R79, P0 ;  /* 0x0000000118187824 */ /* 0x000fe800000e064f */
[----:B------:R-:W-:Y:S05]  /*8320*/  @P2 BRA `(.L_x_830) ;  /* 0xffffff9c00e42947 */ /* 0x000fea000383ffff */
.L_x_792:
[----:B------:R-:W1:Y:S01]  /*8330*/  LDC R41, c[0x0][0x450] ;  /* 0x00011400ff297b82 */ /* 0x000e620000000800 */
        /* <DEDUP_REMOVED lines=30> */
.L_x_835:
[----:B------:R2:W-:Y:S02]  /*8520*/  STS.128 [R168], RZ ;  /* 0x000000ffa8007388 */ /* 0x0005e40000000c00 */
.L_x_834:
[----:B------:R-:W-:Y:S05]  /*8530*/  BSYNC.RECONVERGENT B0 ;  /* 0x0000000000007941 */ /* 0x000fea0003800200 */
.L_x_833:
[----:B------:R-:W-:-:S04]  /*8540*/  IADD3 R25, PT, PT, R220, 0x20, RZ ;  /* 0x00000020dc197810 */ /* 0x000fc80007ffe0ff */
[----:B------:R-:W-:-:S13]  /*8550*/  ISETP.GE.AND P0, PT, R25, R0, PT ;  /* 0x000000001900720c */ /* 0x000fda0003f06270 */
[----:B------:R-:W-:Y:S05]  /*8560*/  @P0 BRA `(.L_x_836) ;  /* 0x0000001400d40947 */ /* 0x000fea0003800000 */
[----:B------:R-:W3:Y:S02]  /*8570*/  LDCU UR5, c[0x0][0x440] ;  /* 0x00008800ff0577ac */ /* 0x000ee40008000800 */
[----:B---3--:R-:W-:-:S13]  /*8580*/  ISETP.GE.AND P0, PT, R132, UR5, PT ;  /* 0x0000000584007c0c */ /* 0x008fda000bf06270 */
[----:B------:R3:W-:Y:S01]  /*8590*/  @P0 STS.128 [R168+0x800], RZ ;  /* 0x000800ffa8000388 */ /* 0x0007e20000000c00 */
[----:B------:R-:W-:Y:S05]  /*85a0*/  @P0 BRA `(.L_x_836) ;  /* 0x0000001400c40947 */ /* 0x000fea0003800000 */
[----:B-1----:R-:W-:-:S04]  /*85b0*/  LEA R2, P0, R24, R2, 0x1 ;  /* 0x0000000218027211 */ /* 0x002fc800078008ff */
[----:B------:R-:W-:-:S05]  /*85c0*/  LEA.HI.X R3, R24, R3, R37, 0x1, P0 ;  /* 0x0000000318037211 */ /* 0x000fca00000f0c25 */
[----:B------:R-:W-:Y:S01]  /*85d0*/  @!PT LDS RZ, [RZ] ;  /* 0x00000000fffff984 */ /* 0x000fe20000000800 */
[----:B------:R-:W-:Y:S01]  /*85e0*/  @!PT LDS RZ, [RZ] ;  /* 0x00000000fffff984 */ /* 0x000fe20000000800 */
[----:B------:R-:W-:Y:S01]  /*85f0*/  @!PT LDS RZ, [RZ] ;  /* 0x00000000fffff984 */ /* 0x000fe20000000800 */
[----:B------:R1:W-:Y:S01]  /*8600*/  LDGSTS.E.BYPASS.LTC128B.128 [R168+0x800], desc[UR6][R2.64] ;  /* 0x0080000002a87fae */ /* 0x0003e2000b981a06 */
[----:B------:R-:W-:Y:S05]  /*8610*/  BRA `(.L_x_836) ;  /* 0x0000001400a87947 */ /* 0x000fea0003800000 */
.L_x_832:
[----:B------:R-:W1:Y:S01]  /*8620*/  LDCU.64 UR8, c[0x0][0x470] ;  /* 0x00008e00ff0877ac */ /* 0x000e620008000a00 */
[----:B------:R-:W-:Y:S01]  /*8630*/  IMAD.MOV.U32 R0, RZ, RZ, RZ ;  /* 0x000000ffff007224 */ /* 0x000fe200078e00ff */
[----:B-1----:R-:W-:-:S04]  /*8640*/  ISETP.NE.U32.AND P0, PT, RZ, UR8, PT ;  /* 0x00000008ff007c0c */ /* 0x002fc8000bf05070 */
[----:B------:R-:W-:Y:S01]  /*8650*/  ISETP.NE.AND.EX P0, PT, RZ, UR9, PT, P0 ;  /* 0x00000009ff007c0c */ /* 0x000fe2000bf05300 */
[----:B------:R-:W1:Y:S01]  /*8660*/  LDCU.U8 UR5, c[0x0][0x533] ;  /* 0x0000a660ff0577ac */ /* 0x000e620008000000 */
[----:B------:R-:W2:Y:S11]  /*8670*/  LDCU.64 UR8, c[0x0][0x380] ;  /* 0x00007000ff0877ac */ /* 0x000eb60008000a00 */
[----:B------:R-:W3:Y:S01]  /*8680*/  @P0 LDG.E R0, desc[UR6][R90.64] ;  /* 0x000000065a000981 */ /* 0x000ee2000c1e1900 */
[----:B----4-:R-:W-:Y:S01]  /*8690*/  IMAD.SHL.U32 R33, R23, 0x20, RZ ;  /* 0x0000002017217824 */ /* 0x010fe200078e00ff */
        /* <DEDUP_REMOVED lines=29> */
[----:B------:R-:W-:-:S03]  /*8870*/  IADD3.X R3, PT, PT, R0, UR9, RZ, P0, !PT ;  /* 0x0000000900037c10 */ /* 0x000fc600087fe4ff */
[----:B------:R2:W3:Y:S04]  /*8880*/  LDG.E.64 R10, desc[UR6][R8.64] ;  /* 0x00000006080a7981 */ /* 0x0004e8000c1e1b00 */
[----:B------:R4:W3:Y:S01]  /*8890*/  LDG.E.64 R12, desc[UR6][R2.64] ;  /* 0x00000006020c7981 */ /* 0x0008e2000c1e1b00 */
[----:B-----5:R-:W-:Y:S01]  /*88a0*/  LOP3.LUT R0, R7, 0xffff0000, RZ, 0xc0, !PT ;  /* 0xffff000007007812 */ /* 0x020fe200078ec0ff */
[C---:B--2---:R-:W-:Y:S01]  /*88b0*/  IMAD.U32 R8, R5.reuse, 0x10000, RZ ;  /* 0x0001000005087824 */ /* 0x044fe200078e00ff */
[----:B----4-:R-:W-:Y:S01]  /*88c0*/  LOP3.LUT R3, R5, 0xffff0000, RZ, 0xc0, !PT ;  /* 0xffff000005037812 */ /* 0x010fe200078ec0ff */
[----:B------:R-:W-:Y:S01]  /*88d0*/  IMAD.U32 R2, R7, 0x10000, RZ ;  /* 0x0001000007027824 */ /* 0x000fe200078e00ff */
[----:B------:R-:W-:Y:S01]  /*88e0*/  SHF.L.U32 R7, R6, 0x10, RZ ;  /* 0x0000001006077819 */ /* 0x000fe200000006ff */
[----:B------:R-:W-:Y:S01]  /*88f0*/  IMAD.U32 R9, R4, 0x10000, RZ ;  /* 0x0001000004097824 */ /* 0x000fe200078e00ff */
[----:B------:R-:W-:-:S02]  /*8900*/  LOP3.LUT R6, R6, 0xffff0000, RZ, 0xc0, !PT ;  /* 0xffff000006067812 */ /* 0x000fc400078ec0ff */
[----:B------:R-:W-:Y:S02]  /*8910*/  LOP3.LUT R4, R4, 0xffff0000, RZ, 0xc0, !PT ;  /* 0xffff000004047812 */ /* 0x000fe400078ec0ff */
[----:B---3--:R-:W-:Y:S02]  /*8920*/  LOP3.LUT R17, R10, 0xffff0000, RZ, 0xc0, !PT ;  /* 0xffff00000a117812 */ /* 0x008fe400078ec0ff */
[----:B------:R-:W-:Y:S02]  /*8930*/  LOP3.LUT R22, R11, 0xffff0000, RZ, 0xc0, !PT ;  /* 0xffff00000b167812 */ /* 0x000fe400078ec0ff */
[----:B------:R-:W-:Y:S02]  /*8940*/  LOP3.LUT R19, R12, 0xffff0000, RZ, 0xc0, !PT ;  /* 0xffff00000c137812 */ /* 0x000fe400078ec0ff */
[----:B------:R-:W-:Y:S01]  /*8950*/  LOP3.LUT R23, R13, 0xffff0000, RZ, 0xc0, !PT ;  /* 0xffff00000d177812 */ /* 0x000fe200078ec0ff */
[C---:B------:R-:W-:Y:S02]  /*8960*/  FMUL.FTZ R5, R3.reuse, R17 ;  /* 0x0000001103057220 */ /* 0x040fe40000410000 */
[----:B------:R-:W-:Y:S01]  /*8970*/  FMUL.FTZ R14, R3, R19 ;  /* 0x00000013030e7220 */ /* 0x000fe20000410000 */
[----:B------:R-:W-:Y:S01]  /*8980*/  SHF.L.U32 R13, R13, 0x10, RZ ;  /* 0x000000100d0d7819 */ /* 0x000fe200000006ff */
[C---:B------:R-:W-:Y:S01]  /*8990*/  FMUL.FTZ R3, R0.reuse, R23 ;  /* 0x0000001700037220 */ /* 0x040fe20000410000 */
[----:B------:R-:W-:Y:S01]  /*89a0*/  FMUL.FTZ R0, R0, R22 ;  /* 0x0000001600007220 */ /* 0x000fe20000410000 */
[----:B------:R-:W-:Y:S01]  /*89b0*/  FFMA.FTZ R17, R8, R17, -R14 ;  /* 0x0000001108117223 */ /* 0x000fe2000001080e */
[----:B------:R-:W-:-:S02]  /*89c0*/  IMAD.U32 R12, R12, 0x10000, RZ ;  /* 0x000100000c0c7824 */ /* 0x000fc400078e00ff */
[----:B------:R-:W-:Y:S01]  /*89d0*/  FFMA.FTZ R14, R8, R19, R5 ;  /* 0x00000013080e7223 */ /* 0x000fe20000010005 */
[----:B------:R-:W-:Y:S02]  /*89e0*/  IMAD.U32 R10, R10, 0x10000, RZ ;  /* 0x000100000a0a7824 */ /* 0x000fe400078e00ff */
[----:B------:R-:W-:Y:S02]  /*89f0*/  IMAD.U32 R11, R11, 0x10000, RZ ;  /* 0x000100000b0b7824 */ /* 0x000fe400078e00ff */
[C---:B------:R-:W-:Y:S01]  /*8a00*/  FFMA.FTZ R5, R2.reuse, R23, R0 ;  /* 0x0000001702057223 */ /* 0x040fe20000010000 */
[----:B------:R-:W-:Y:S01]  /*8a10*/  FFMA.FTZ R8, R2, R22, -R3 ;  /* 0x0000001602087223 */ /* 0x000fe20000010803 */
[----:B------:R-:W-:Y:S01]  /*8a20*/  FMUL.FTZ R0, R6, R13 ;  /* 0x0000000d06007220 */ /* 0x000fe20000410000 */
[C---:B------:R-:W-:Y:S01]  /*8a30*/  FMUL.FTZ R3, R4.reuse, R12 ;  /* 0x0000000c04037220 */ /* 0x040fe20000410000 */
[-C--:B------:R-:W-:Y:S01]  /*8a40*/  FMUL.FTZ R2, R4, R10.reuse ;  /* 0x0000000a04027220 */ /* 0x080fe20000410000 */
[-C--:B------:R-:W-:Y:S01]  /*8a50*/  FMUL.FTZ R6, R6, R11.reuse ;  /* 0x0000000b06067220 */ /* 0x080fe20000410000 */
[----:B------:R-:W-:Y:S01]  /*8a60*/  FFMA.FTZ R0, R7, R11, -R0 ;  /* 0x0000000b07007223 */ /* 0x000fe20000010800 */
[C---:B------:R-:W-:Y:S01]  /*8a70*/  FFMA.FTZ R3, R9.reuse, R10, -R3 ;  /* 0x0000000a09037223 */ /* 0x040fe20000010803 */
[----:B------:R-:W-:Y:S01]  /*8a80*/  FFMA.FTZ R2, R9, R12, R2 ;  /* 0x0000000c09027223 */ /* 0x000fe20000010002 */
[----:B------:R-:W-:Y:S01]  /*8a90*/  FFMA.FTZ R7, R7, R13, R6 ;  /* 0x0000000d07077223 */ /* 0x000fe20000010006 */
[----:B------:R-:W-:-:S02]  /*8aa0*/  F2FP.BF16.F32.PACK_AB R6, R5, R8 ;  /* 0x000000080506723e */ /* 0x000fc400000010ff */
[----:B------:R-:W-:Y:S02]  /*8ab0*/  F2FP.BF16.F32.PACK_AB R4, R14, R17 ;  /* 0x000000110e04723e */ /* 0x000fe400000010ff */
[----:B------:R-:W-:Y:S02]  /*8ac0*/  F2FP.BF16.F32.PACK_AB R5, R2, R3 ;  /* 0x000000030205723e */ /* 0x000fe400000010ff */
[----:B------:R-:W-:Y:S02]  /*8ad0*/  F2FP.BF16.F32.PACK_AB R7, R7, R0 ;  /* 0x000000000707723e */ /* 0x000fe400000010ff */
[----:B------:R-:W-:Y:S02]  /*8ae0*/  LOP3.LUT R5, R5, R4, RZ, 0x3c, !PT ;  /* 0x0000000405057212 */ /* 0x000fe400078e3cff */
[----:B------:R-:W-:Y:S02]  /*8af0*/  LOP3.LUT R7, R7, R6, RZ, 0x3c, !PT ;  /* 0x0000000607077212 */ /* 0x000fe400078e3cff */
[----:B------:R-:W-:-:S02]  /*8b00*/  LOP3.LUT R4, R5, R4, RZ, 0x3c, !PT ;  /* 0x0000000405047212 */ /* 0x000fc400078e3cff */
[----:B------:R-:W-:Y:S02]  /*8b10*/  LOP3.LUT R6, R7, R6, RZ, 0x3c, !PT ;  /* 0x0000000607067212 */ /* 0x000fe400078e3cff */
[----:B------:R-:W-:Y:S02]  /*8b20*/  LOP3.LUT R5, R5, R4, RZ, 0x3c, !PT ;  /* 0x0000000405057212 */ /* 0x000fe400078e3cff */
[----:B------:R-:W-:Y:S02]  /*8b30*/  LOP3.LUT R7, R7, R6, RZ, 0x3c, !PT ;  /* 0x0000000607077212 */ /* 0x000fe400078e3cff */
.L_x_842:
[----:B------:R-:W-:Y:S05]  /*8b40*/  BSYNC.RECONVERGENT B0 ;  /* 0x0000000000007941 */ /* 0x000fea0003800200 */
.L_x_841:
[----:B-----5:R2:W-:Y:S01]  /*8b50*/  STS.128 [R168], R4 ;  /* 0x00000004a8007388 */ /* 0x0205e20000000c00 */
[----:B------:R-:W-:Y:S05]  /*8b60*/  BRA `(.L_x_839) ;  /* 0x0000000000047947 */ /* 0x000fea0003800000 */
.L_x_840:
[----:B------:R1:W-:Y:S02]  /*8b70*/  STS.128 [R168], RZ ;  /* 0x000000ffa8007388 */ /* 0x0003e40000000c00 */
.L_x_839:
[----:B------:R-:W-:Y:S05]  /*8b80*/  BSYNC.RECONVERGENT B1 ;  /* 0x0000000000017941 */ /* 0x000fea0003800200 */
.L_x_838:
        /* <DEDUP_REMOVED lines=22> */
[----:B------:R-:W-:-:S03]  /*8cf0*/  IADD3.X R3, PT, PT, R0, UR9, RZ, P0, !PT ;  /* 0x0000000900037c10 */ /* 0x000fc600087fe4ff */
[----:B------:R2:W4:Y:S04]  /*8d00*/  LDG.E.64 R10, desc[UR6][R8.64] ;  /* 0x00000006080a7981 */ /* 0x000528000c1e1b00 */
[----:B------:R1:W3:Y:S01]  /*8d10*/  LDG.E.64 R12, desc[UR6][R2.64] ;  /* 0x00000006020c7981 */ /* 0x0002e2000c1e1b00 */
[----:B-----5:R-:W-:Y:S01]  /*8d20*/  LOP3.LUT R0, R7, 0xffff0000, RZ, 0xc0, !PT ;  /* 0xffff000007007812 */ /* 0x020fe200078ec0ff */
[C---:B--2---:R-:W-:Y:S01]  /*8d30*/  IMAD.U32 R8, R5.reuse, 0x10000, RZ ;  /* 0x0001000005087824 */ /* 0x044fe200078e00ff */
[----:B-1----:R-:W-:Y:S01]  /*8d40*/  LOP3.LUT R3, R5, 0xffff0000, RZ, 0xc0, !PT ;  /* 0xffff000005037812 */ /* 0x002fe200078ec0ff */
[----:B------:R-:W-:Y:S02]  /*8d50*/  IMAD.U32 R2, R7, 0x10000, RZ ;  /* 0x0001000007027824 */ /* 0x000fe400078e00ff */
[C---:B------:R-:W-:Y:S01]  /*8d60*/  IMAD.U32 R7, R6.reuse, 0x10000, RZ ;  /* 0x0001000006077824 */ /* 0x040fe200078e00ff */
[----:B------:R-:W-:Y:S01]  /*8d70*/  LOP3.LUT R6, R6, 0xffff0000, RZ, 0xc0, !PT ;  /* 0xffff000006067812 */ /* 0x000fe200078ec0ff */
[C---:B------:R-:W-:Y:S01]  /*8d80*/  IMAD.U32 R9, R4.reuse, 0x10000, RZ ;  /* 0x0001000004097824 */ /* 0x040fe200078e00ff */
[----:B------:R-:W-:-:S02]  /*8d90*/  LOP3.LUT R4, R4, 0xffff0000, RZ, 0xc0, !PT ;  /* 0xffff000004047812 */ /* 0x000fc400078ec0ff */
[----:B----4-:R-:W-:Y:S02]  /*8da0*/  LOP3.LUT R15, R10, 0xffff0000, RZ, 0xc0, !PT ;  /* 0xffff00000a0f7812 */ /* 0x010fe400078ec0ff */
[----:B------:R-:W-:Y:S02]  /*8db0*/  LOP3.LUT R17, R11, 0xffff0000, RZ, 0xc0, !PT ;  /* 0xffff00000b117812 */ /* 0x000fe400078ec0ff */
[----:B---3--:R-:W-:Y:S02]  /*8dc0*/  LOP3.LUT R16, R12, 0xffff0000, RZ, 0xc0, !PT ;  /* 0xffff00000c107812 */ /* 0x008fe400078ec0ff */
[----:B------:R-:W-:Y:S01]  /*8dd0*/  LOP3.LUT R18, R13, 0xffff0000, RZ, 0xc0, !PT ;  /* 0xffff00000d127812 */ /* 0x000fe200078ec0ff */
[C---:B------:R-:W-:Y:S02]  /*8de0*/  FMUL.FTZ R5, R3.reuse, R15 ;  /* 0x0000000f03057220 */ /* 0x040fe40000410000 */
[----:B------:R-:W-:Y:S02]  /*8df0*/  FMUL.FTZ R14, R3, R16 ;  /* 0x00000010030e7220 */ /* 0x000fe40000410000 */
[C---:B------:R-:W-:Y:S01]  /*8e00*/  FMUL.FTZ R3, R0.reuse, R18 ;  /* 0x0000001200037220 */ /* 0x040fe20000410000 */
[----:B------:R-:W-:Y:S01]  /*8e10*/  FMUL.FTZ R0, R0, R17 ;  /* 0x0000001100007220 */ /* 0x000fe20000410000 */
[----:B------:R-:W-:-:S02]  /*8e20*/  IMAD.U32 R13, R13, 0x10000, RZ ;  /* 0x000100000d0d7824 */ /* 0x000fc400078e00ff */
[----:B------:R-:W-:Y:S01]  /*8e30*/  FFMA.FTZ R15, R8, R15, -R14 ;  /* 0x0000000f080f7223 */ /* 0x000fe2000001080e */
[----:B------:R-:W-:Y:S02]  /*8e40*/  IMAD.U32 R12, R12, 0x10000, RZ ;  /* 0x000100000c0c7824 */ /* 0x000fe400078e00ff */
        /* <DEDUP_REMOVED lines=23> */
.L_x_844:
[----:B------:R-:W-:Y:S05]  /*8fc0*/  BSYNC.RECONVERGENT B0 ;  /* 0x0000000000007941 */ /* 0x000fea0003800200 */
.L_x_843:
[----:B-----5:R4:W-:Y:S01]  /*8fd0*/  STS.128 [R168+0x800], R4 ;  /* 0x00080004a8007388 */ /* 0x0209e20000000c00 */
[----:B------:R-:W-:Y:S05]  /*8fe0*/  BRA `(.L_x_836) ;  /* 0x0000000c00347947 */ /* 0x000fea0003800000 */
.L_x_837:
[----:B------:R-:W-:Y:S01]  /*8ff0*/  IMAD.IADD R29, R250, 0x1, -R251 ;  /* 0x00000001fa1d7824 */ /* 0x000fe200078e0afb */
[----:B------:R-:W-:Y:S01]  /*9000*/  LEA.HI R0, R41, R41, RZ, 0x1 ;  /* 0x0000002929007211 */ /* 0x000fe200078f08ff */
[----:B------:R-:W-:Y:S01]  /*9010*/  BSSY.RECONVERGENT B1, `(.L_x_845) ;  /* 0x0000068000017945 */ /* 0x000fe20003800200 */
[----:B------:R-:W-:Y:S02]  /*9020*/  SHF.R.U32.HI R34, RZ, 0x1, R41 ;  /* 0x00000001ff227819 */ /* 0x000fe40000011629 */
[----:B------:R-:W-:Y:S02]  /*9030*/  ISETP.GE.AND P0, PT, R220, R29, PT ;  /* 0x0000001ddc00720c */ /* 0x000fe40003f06270 */
[----:B------:R-:W-:Y:S02]  /*9040*/  SHF.R.S32.HI R0, RZ, 0x1, R0 ;  /* 0x00000001ff007819 */ /* 0x000fe40000011400 */
[----:B------:R-:W-:-:S03]  /*9050*/  ISETP.GE.U32.AND P1, PT, R132, R34, PT ;  /* 0x000000228400720c */ /* 0x000fc60003f26070 */
[----:B-----5:R-:W-:-:S05]  /*9060*/  IMAD.MOV R22, RZ, RZ, -R0 ;  /* 0x000000ffff167224 */ /* 0x020fca00078e0a00 */
        /* <DEDUP_REMOVED lines=21> */
[----:B------:R-:W2:Y:S01]  /*91c0*/  LDCU.64 UR8, c[0x0][0x4c8] ;  /* 0x00009900ff0877ac */ /* 0x000ea20008000a00 */
[----:B------:R-:W-:-:S04]  /*91d0*/  IMAD.WIDE R16, R34, 0x2, R2 ;  /* 0x0000000222107825 */ /* 0x000fc800078e0202 */
[----:B------:R-:W3:Y:S04]  /*91e0*/  LDG.E.128 R8, desc[UR6][R8.64] ;  /* 0x0000000608087981 */ /* 0x000ee8000c1e1d00 */
[----:B------:R-:W4:Y:S01]  /*91f0*/  LDG.E.128 R16, desc[UR6][R16.64] ;  /* 0x0000000610107981 */ /* 0x000f22000c1e1d00 */
[----:B--2---:R-:W-:-:S04]  /*9200*/  IADD3 R12, P0, PT, R12, UR8, RZ ;  /* 0x000000080c0c7c10 */ /* 0x004fc8000ff1e0ff */
[----:B------:R-:W-:-:S06]  /*9210*/  IADD3.X R13, PT, PT, R0, UR9, RZ, P0, !PT ;  /* 0x00000009000d7c10 */ /* 0x000fcc00087fe4ff */
[----:B------:R-:W2:Y:S01]  /*9220*/  LDG.E.128 R12, desc[UR6][R12.64] ;  /* 0x000000060c0c7981 */ /* 0x000ea2000c1e1d00 */
[C---:B-----5:R-:W-:Y:S01]  /*9230*/  LOP3.LUT R31, R5.reuse, 0xffff0000, RZ, 0xc0, !PT ;  /* 0xffff0000051f7812 */ /* 0x060fe200078ec0ff */
[----:B------:R-:W-:Y:S01]  /*9240*/  IMAD.U32 R28, R6, 0x10000, RZ ;  /* 0x00010000061c7824 */ /* 0x000fe200078e00ff */
[----:B------:R-:W-:Y:S01]  /*9250*/  SHF.L.U32 R23, R5, 0x10, RZ ;  /* 0x0000001005177819 */ /* 0x000fe200000006ff */
[----:B------:R-:W-:Y:S01]  /*9260*/  IMAD.U32 R25, R4, 0x10000, RZ ;  /* 0x0001000004197824 */ /* 0x000fe200078e00ff */
[----:B------:R-:W-:Y:S01]  /*9270*/  LOP3.LUT R30, R6, 0xffff0000, RZ, 0xc0, !PT ;  /* 0xffff0000061e7812 */ /* 0x000fe200078ec0ff */
[C---:B------:R-:W-:Y:S01]  /*9280*/  IMAD.U32 R27, R7.reuse, 0x10000, RZ ;  /* 0x00010000071b7824 */ /* 0x040fe200078e00ff */
[----:B------:R-:W-:Y:S02]  /*9290*/  LOP3.LUT R26, R4, 0xffff0000, RZ, 0xc0, !PT ;  /* 0xffff0000041a7812 */ /* 0x000fe400078ec0ff */
[----:B------:R-:W-:Y:S02]  /*92a0*/  LOP3.LUT R32, R7, 0xffff0000, RZ, 0xc0, !PT ;  /* 0xffff000007207812 */ /* 0x000fe400078ec0ff */
[C---:B---3--:R-:W-:Y:S01]  /*92b0*/  SHF.L.U32 R6, R8.reuse, 0x10, RZ ;  /* 0x0000001008067819 */ /* 0x048fe200000006ff */
[C---:B------:R-:W-:Y:S01]  /*92c0*/  IMAD.U32 R4, R9.reuse, 0x10000, RZ ;  /* 0x0001000009047824 */ /* 0x040fe200078e00ff */
[----:B------:R-:W-:Y:S01]  /*92d0*/  LOP3.LUT R5, R8, 0xffff0000, RZ, 0xc0, !PT ;  /* 0xffff000008057812 */ /* 0x000fe200078ec0ff */
[----:B-1----:R-:W-:Y:S01]  /*92e0*/  IMAD.U32 R3, R10, 0x10000, RZ ;  /* 0x000100000a037824 */ /* 0x002fe200078e00ff */
[----:B------:R-:W-:Y:S01]  /*92f0*/  LOP3.LUT R8, R9, 0xffff0000, RZ, 0xc0, !PT ;  /* 0xffff000009087812 */ /* 0x000fe200078ec0ff */
[----:B----4-:R-:W-:Y:S01]  /*9300*/  IMAD.U32 R7, R16, 0x10000, RZ ;  /* 0x0001000010077824 */ /* 0x010fe200078e00ff */
[----:B------:R-:W-:Y:S01]  /*9310*/  LOP3.LUT R2, R10, 0xffff0000, RZ, 0xc0, !PT ;  /* 0xffff00000a027812 */ /* 0x000fe200078ec0ff */
[----:B------:R-:W-:Y:S01]  /*9320*/  @!P1 FADD.FTZ R6, -R6, -RZ ;  /* 0x800000ff06069221 */ /* 0x000fe20000010100 */
[----:B------:R-:W-:Y:S01]  /*9330*/  LOP3.LUT R9, R16, 0xffff0000, RZ, 0xc0, !PT ;  /* 0xffff000010097812 */ /* 0x000fe200078ec0ff */
[----:B------:R-:W-:Y:S01]  /*9340*/  @!P1 FADD.FTZ R5, -R5, -RZ ;  /* 0x800000ff05059221 */ /* 0x000fe20000010100 */
[----:B------:R-:W-:Y:S01]  /*9350*/  SHF.L.U32 R0, R11, 0x10, RZ ;  /* 0x000000100b007819 */ /* 0x000fe200000006ff */
[----:B------:R-:W-:Y:S01]  /*9360*/  IMAD.U32 R38, R17, 0x10000, RZ ;  /* 0x0001000011267824 */ /* 0x000fe200078e00ff */
[----:B------:R-:W-:Y:S01]  /*9370*/  LOP3.LUT R10, R11, 0xffff0000, RZ, 0xc0, !PT ;  /* 0xffff00000b0a7812 */ /* 0x000fe200078ec0ff */
[----:B------:R-:W-:Y:S01]  /*9380*/  @!P1 FADD.FTZ R8, -R8, -RZ ;  /* 0x800000ff08089221 */ /* 0x000fe20000010100 */
[----:B------:R-:W-:Y:S01]  /*9390*/  LOP3.LUT R16, R17, 0xffff0000, RZ, 0xc0, !PT ;  /* 0xffff000011107812 */ /* 0x000fe200078ec0ff */
[----:B------:R-:W-:Y:S01]  /*93a0*/  @!P1 FADD.FTZ R3, -R3, -RZ ;  /* 0x800000ff03039221 */ /* 0x000fe20000010100 */
[----:B------:R-:W-:Y:S01]  /*93b0*/  SHF.L.U32 R11, R18, 0x10, RZ ;  /* 0x00000010120b7819 */ /* 0x000fe200000006ff */
[----:B------:R-:W-:Y:S01]  /*93c0*/  @!P1 FADD.FTZ R4, -R4, -RZ ;  /* 0x800000ff04049221 */ /* 0x000fe20000010100 */
[----:B------:R-:W-:Y:S01]  /*93d0*/  LOP3.LUT R17, R18, 0xffff0000, RZ, 0xc0, !PT ;  /* 0xffff000012117812 */ /* 0x000fe200078ec0ff */
[----:B------:R-:W-:Y:S01]  /*93e0*/  @!P1 FADD.FTZ R2, -R2, -RZ ;  /* 0x800000ff02029221 */ /* 0x000fe20000010100 */
[----:B------:R-:W-:Y:S01]  /*93f0*/  LOP3.LUT R18, R19, 0xffff0000, RZ, 0xc0, !PT ;  /* 0xffff000013127812 */ /* 0x000fe200078ec0ff */
[----:B------:R-:W-:Y:S01]  /*9400*/  FMUL.FTZ R6, R7, R6 ;  /* 0x0000000607067220 */ /* 0x000fe20000410000 */
[----:B------:R-:W-:Y:S01]  /*9410*/  FMUL.FTZ R5, R9, R5 ;  /* 0x0000000509057220 */ /* 0x000fe20000410000 */
[----:B------:R-:W-:-:S02]  /*9420*/  IMAD.U32 R39, R19, 0x10000, RZ ;  /* 0x0001000013277824 */ /* 0x000fc400078e00ff */
[----:B------:R-:W-:Y:S01]  /*9430*/  FMUL.FTZ R8, R16, R8 ;  /* 0x0000000810087220 */ /* 0x000fe20000410000 */
[----:B------:R-:W-:Y:S01]  /*9440*/  @!P1 FADD.FTZ R0, -R0, -RZ ;  /* 0x800000ff00009221 */ /* 0x000fe20000010100 */
[----:B------:R-:W-:Y:S01]  /*9450*/  @!P1 FADD.FTZ R10, -R10, -RZ ;  /* 0x800000ff0a0a9221 */ /* 0x000fe20000010100 */
[C---:B--2---:R-:W-:Y:S01]  /*9460*/  IMAD.U32 R9, R12.reuse, 0x10000, RZ ;  /* 0x000100000c097824 */ /* 0x044fe200078e00ff */
[----:B------:R-:W-:Y:S01]  /*9470*/  LOP3.LUT R7, R12, 0xffff0000, RZ, 0xc0, !PT ;  /* 0xffff00000c077812 */ /* 0x000fe200078ec0ff */
[----:B------:R-:W-:Y:S01]  /*9480*/  FMUL.FTZ R3, R11, R3 ;  /* 0x000000030b037220 */ /* 0x000fe20000410000 */
[C---:B------:R-:W-:Y:S01]  /*9490*/  SHF.L.U32 R16, R13.reuse, 0x10, RZ ;  /* 0x000000100d107819 */ /* 0x040fe200000006ff */
[----:B------:R-:W-:Y:S01]  /*94a0*/  FMUL.FTZ R4, R38, R4 ;  /* 0x0000000426047220 */ /* 0x000fe20000410000 */
[----:B------:R-:W-:Y:S01]  /*94b0*/  LOP3.LUT R12, R13, 0xffff0000, RZ, 0xc0, !PT ;  /* 0xffff00000d0c7812 */ /* 0x000fe200078ec0ff */
[----:B------:R-:W-:Y:S01]  /*94c0*/  FMUL.FTZ R2, R17, R2 ;  /* 0x0000000211027220 */ /* 0x000fe20000410000 */
[C---:B------:R-:W-:Y:S01]  /*94d0*/  IMAD.U32 R11, R14.reuse, 0x10000, RZ ;  /* 0x000100000e0b7824 */ /* 0x040fe200078e00ff */
[----:B------:R-:W-:Y:S01]  /*94e0*/  LOP3.LUT R13, R14, 0xffff0000, RZ, 0xc0, !PT ;  /* 0xffff00000e0d7812 */ /* 0x000fe200078ec0ff */
[----:B------:R-:W-:Y:S01]  /*94f0*/  FMUL.FTZ R0, R39, R0 ;  /* 0x0000000027007220 */ /* 0x000fe20000410000 */
[C---:B------:R-:W-:Y:S01]  /*9500*/  SHF.L.U32 R17, R15.reuse, 0x10, RZ ;  /* 0x000000100f117819 */ /* 0x040fe200000006ff */
[----:B------:R-:W-:Y:S01]  /*9510*/  FMUL.FTZ R10, R18, R10 ;  /* 0x0000000a120a7220 */ /* 0x000fe20000410000 */
        /* <DEDUP_REMOVED lines=19> */
.L_x_849:
[----:B------:R-:W-:Y:S05]  /*9650*/  BSYNC.RECONVERGENT B0 ;  /* 0x0000000000007941 */ /* 0x000fea0003800200 */
.L_x_848:
[----:B-----5:R2:W-:Y:S01]  /*9660*/  STS.128 [R168], R4 ;  /* 0x00000004a8007388 */ /* 0x0205e20000000c00 */
[----:B------:R-:W-:Y:S05]  /*9670*/  BRA `(.L_x_846) ;  /* 0x0000000000047947 */ /* 0x000fea0003800000 */
.L_x_847:
[----:B------:R3:W-:Y:S02]  /*9680*/  STS.128 [R168], RZ ;  /* 0x000000ffa8007388 */ /* 0x0007e40000000c00 */
.L_x_846:
[----:B------:R-:W-:Y:S05]  /*9690*/  BSYNC.RECONVERGENT B1 ;  /* 0x0000000000017941 */ /* 0x000fea0003800200 */
.L_x_845:
[----:B------:R-:W-:-:S04]  /*96a0*/  IADD3 R25, PT, PT, R220, 0x20, RZ ;  /* 0x00000020dc197810 */ /* 0x000fc80007ffe0ff */
[----:B------:R-:W-:-:S13]  /*96b0*/  ISETP.GE.AND P0, PT, R25, R29, PT ;  /* 0x0000001d1900720c */ /* 0x000fda0003f06270 */
[----:B------:R-:W-:Y:S05]  /*96c0*/  @P0 BRA `(.L_x_836) ;  /* 0x00000004007c0947 */ /* 0x000fea0003800000 */
[----:B------:R-:W4:Y:S02]  /*96d0*/  LDCU UR5, c[0x0][0x440] ;  /* 0x00008800ff0577ac */ /* 0x000f240008000800 */
[----:B----4-:R-:W-:-:S13]  /*96e0*/  ISETP.GE.AND P0, PT, R132, UR5, PT ;  /* 0x0000000584007c0c */ /* 0x010fda000bf06270 */
[----:B------:R4:W-:Y:S01]  /*96f0*/  @P0 STS.128 [R168+0x800], RZ ;  /* 0x000800ffa8000388 */ /* 0x0009e20000000c00 */
[----:B------:R-:W-:Y:S05]  /*9700*/  @P0 BRA `(.L_x_836) ;  /* 0x00000004006c0947 */ /* 0x000fea0003800000 */
[----:B-1----:R-:W-:-:S04]  /*9710*/  LEA R2, P0, R24, R20, 0x1 ;  /* 0x0000001418027211 */ /* 0x002fc800078008ff */
[----:B------:R-:W-:-:S05]  /*9720*/  LEA.HI.X R3, R24, R21, R37, 0x1, P0 ;  /* 0x0000001518037211 */ /* 0x000fca00000f0c25 */
[----:B--2---:R1:W5:Y:S01]  /*9730*/  LDG.E.128 R4, desc[UR6][R2.64] ;  /* 0x0000000602047981 */ /* 0x004362000c1e1d00 */
[----:B------:R-:W-:Y:S01]  /*9740*/  ISETP.GE.AND P0, PT, R132, R41, PT ;  /* 0x000000298400720c */ /* 0x000fe20003f06270 */
[----:B------:R-:W-:-:S12]  /*9750*/  BSSY.RECONVERGENT B0, `(.L_x_850) ;  /* 0x0000055000007945 */ /* 0x000fd80003800200 */
[----:B------:R-:W-:Y:S05]  /*9760*/  @P0 BRA `(.L_x_851) ;  /* 0x00000004004c0947 */ /* 0x000fea0003800000 */
[----:B------:R-:W1:Y:S01]  /*9770*/  LDCU.64 UR8, c[0x0][0x4d0] ;  /* 0x00009a00ff0877ac */ /* 0x000e620008000a00 */
[----:B------:R-:W-:Y:S01]  /*9780*/  SEL R0, R22, RZ, P1 ;  /* 0x000000ff16007207 */ /* 0x000fe20000800000 */
[----:B------:R-:W-:Y:S01]  /*9790*/  IMAD.WIDE R16, R34, 0x2, R2 ;  /* 0x0000000222107825 */ /* 0x000fe200078e0202 */
        /* <DEDUP_REMOVED lines=9> */
[----:B------:R-:W1:Y:S04]  /*9830*/  LDCU.64 UR8, c[0x0][0x4c8] ;  /* 0x00009900ff0877ac */ /* 0x000e680008000a00 */
[----:B------:R-:W3:Y:S01]  /*9840*/  LDG.E.128 R8, desc[UR6][R2.64] ;  /* 0x0000000602087981 */ /* 0x000ee2000c1e1d00 */
[----:B-1----:R-:W-:-:S04]  /*9850*/  IADD3 R12, P0, PT, R12, UR8, RZ ;  /* 0x000000080c0c7c10 */ /* 0x002fc8000ff1e0ff */
[----:B------:R-:W-:-:S06]  /*9860*/  IADD3.X R13, PT, PT, R0, UR9, RZ, P0, !PT ;  /* 0x00000009000d7c10 */ /* 0x000fcc00087fe4ff */
[----:B------:R-:W4:Y:S01]  /*9870*/  LDG.E.128 R12, desc[UR6][R12.64] ;  /* 0x000000060c0c7981 */ /* 0x000f22000c1e1d00 */
[C---:B-----5:R-:W-:Y:S01]  /*9880*/  LOP3.LUT R27, R5.reuse, 0xffff0000, RZ, 0xc0, !PT ;  /* 0xffff0000051b7812 */ /* 0x060fe200078ec0ff */
[----:B------:R-:W-:Y:S01]  /*9890*/  IMAD.U32 R20, R5, 0x10000, RZ ;  /* 0x0001000005147824 */ /* 0x000fe200078e00ff */
[C---:B------:R-:W-:Y:S01]  /*98a0*/  LOP3.LUT R26, R6.reuse, 0xffff0000, RZ, 0xc0, !PT ;  /* 0xffff0000061a7812 */ /* 0x040fe200078ec0ff */
[----:B------:R-:W-:Y:S01]  /*98b0*/  IMAD.U32 R24, R6, 0x10000, RZ ;  /* 0x0001000006187824 */ /* 0x000fe200078e00ff */
[C---:B------:R-:W-:Y:S01]  /*98c0*/  LOP3.LUT R22, R4.reuse, 0xffff0000, RZ, 0xc0, !PT ;  /* 0xffff000004167812 */ /* 0x040fe200078ec0ff */
[----:B------:R-:W-:Y:S01]  /*98d0*/  IMAD.U32 R21, R4, 0x10000, RZ ;  /* 0x0001000004157824 */ /* 0x000fe200078e00ff */
[C---:B------:R-:W-:Y:S02]  /*98e0*/  LOP3.LUT R28, R7.reuse, 0xffff0000, RZ, 0xc0, !PT ;  /* 0xffff0000071c7812 */ /* 0x040fe400078ec0ff */
[----:B------:R-:W-:Y:S01]  /*98f0*/  SHF.L.U32 R23, R7, 0x10, RZ ;  /* 0x0000001007177819 */ /* 0x000fe200000006ff */
[C---:B--2---:R-:W-:Y:S01]  /*9900*/  IMAD.U32 R7, R16.reuse, 0x10000, RZ ;  /* 0x0001000010077824 */ /* 0x044fe200078e00ff */
[----:B------:R-:W-:-:S02]  /*9910*/  LOP3.LUT R29, R16, 0xffff0000, RZ, 0xc0, !PT ;  /* 0xffff0000101d7812 */ /* 0x000fc400078ec0ff */
[C---:B------:R-:W-:Y:S01]  /*9920*/  LOP3.LUT R16, R17.reuse, 0xffff0000, RZ, 0xc0, !PT ;  /* 0xffff000011107812 */ /* 0x040fe200078ec0ff */
[----:B------:R-:W-:Y:S01]  /*9930*/  IMAD.U32 R30, R17, 0x10000, RZ ;  /* 0x00010000111e7824 */ /* 0x000fe200078e00ff */
[C---:B------:R-:W-:Y:S01]  /*9940*/  LOP3.LUT R31, R18.reuse, 0xffff0000, RZ, 0xc0, !PT ;  /* 0xffff0000121f7812 */ /* 0x040fe200078ec0ff */
[----:B------:R-:W-:Y:S01]  /*9950*/  IMAD.U32 R17, R18, 0x10000, RZ ;  /* 0x0001000012117824 */ /* 0x000fe200078e00ff */
[C---:B------:R-:W-:Y:S02]  /*9960*/  SHF.L.U32 R32, R19.reuse, 0x10, RZ ;  /* 0x0000001013207819 */ /* 0x040fe400000006ff */
[----:B------:R-:W-:Y:S01]  /*9970*/  LOP3.LUT R18, R19, 0xffff0000, RZ, 0xc0, !PT ;  /* 0xffff000013127812 */ /* 0x000fe200078ec0ff */
[C---:B---3--:R-:W-:Y:S01]  /*9980*/  IMAD.U32 R6, R8.reuse, 0x10000, RZ ;  /* 0x0001000008067824 */ /* 0x048fe200078e00ff */
[----:B------:R-:W-:Y:S02]  /*9990*/  LOP3.LUT R5, R8, 0xffff0000, RZ, 0xc0, !PT ;  /* 0xffff000008057812 */ /* 0x000fe400078ec0ff */
[C---:B------:R-:W-:Y:S01]  /*99a0*/  LOP3.LUT R8, R9.reuse, 0xffff0000, RZ, 0xc0, !PT ;  /* 0xffff000009087812 */ /* 0x040fe200078ec0ff */
[----:B------:R-:W-:Y:S01]  /*99b0*/  IMAD.U32 R4, R9, 0x10000, RZ ;  /* 0x0001000009047824 */ /* 0x000fe200078e00ff */
[C---:B------:R-:W-:Y:S01]  /*99c0*/  LOP3.LUT R2, R10.reuse, 0xffff0000, RZ, 0xc0, !PT ;  /* 0xffff00000a027812 */ /* 0x040fe200078ec0ff */
[----:B------:R-:W-:Y:S01]  /*99d0*/  IMAD.U32 R3, R10, 0x10000, RZ ;  /* 0x000100000a037824 */ /* 0x000fe200078e00ff */
[C---:B------:R-:W-:Y:S01]  /*99e0*/  SHF.L.U32 R0, R11.reuse, 0x10, RZ ;  /* 0x000000100b007819 */ /* 0x040fe200000006ff */
[----:B------:R-:W-:Y:S01]  /*99f0*/  @!P1 FADD.FTZ R6, -R6, -RZ ;  /* 0x800000ff06069221 */ /* 0x000fe20000010100 */
[----:B------:R-:W-:Y:S01]  /*9a00*/  LOP3.LUT R10, R11, 0xffff0000, RZ, 0xc0, !PT ;  /* 0xffff00000b0a7812 */ /* 0x000fe200078ec0ff */
[----:B------:R-:W-:Y:S01]  /*9a10*/  @!P1 FADD.FTZ R8, -R8, -RZ ;  /* 0x800000ff08089221 */ /* 0x000fe20000010100 */
[----:B------:R-:W-:Y:S01]  /*9a20*/  @!P1 FADD.FTZ R5, -R5, -RZ ;  /* 0x800000ff05059221 */ /* 0x000fe20000010100 */
[----:B------:R-:W-:Y:S01]  /*9a30*/  @!P1 FADD.FTZ R4, -R4, -RZ ;  /* 0x800000ff04049221 */ /* 0x000fe20000010100 */
[----:B------:R-:W-:Y:S01]  /*9a40*/  FMUL.FTZ R6, R7, R6 ;  /* 0x0000000607067220 */ /* 0x000fe20000410000 */
[----:B------:R-:W-:Y:S01]  /*9a50*/  @!P1 FADD.FTZ R3, -R3, -RZ ;  /* 0x800000ff03039221 */ /* 0x000fe20000010100 */
[----:B------:R-:W-:Y:S01]  /*9a60*/  FMUL.FTZ R8, R16, R8 ;  /* 0x0000000810087220 */ /* 0x000fe20000410000 */
[----:B------:R-:W-:Y:S01]  /*9a70*/  @!P1 FADD.FTZ R2, -R2, -RZ ;  /* 0x800000ff02029221 */ /* 0x000fe20000010100 */
[----:B------:R-:W-:Y:S01]  /*9a80*/  @!P1 FADD.FTZ R0, -R0, -RZ ;  /* 0x800000ff00009221 */ /* 0x000fe20000010100 */
[----:B------:R-:W-:Y:S01]  /*9a90*/  @!P1 FADD.FTZ R10, -R10, -RZ ;  /* 0x800000ff0a0a9221 */ /* 0x000fe20000010100 */
[----:B------:R-:W-:Y:S01]  /*9aa0*/  FMUL.FTZ R5, R29, R5 ;  /* 0x000000051d057220 */ /* 0x000fe20000410000 */
[----:B------:R-:W-:Y:S01]  /*9ab0*/  FMUL.FTZ R4, R30, R4 ;  /* 0x000000041e047220 */ /* 0x000fe20000410000 */
[----:B------:R-:W-:Y:S01]  /*9ac0*/  FMUL.FTZ R3, R17, R3 ;  /* 0x0000000311037220 */ /* 0x000fe20000410000 */
[C---:B----4-:R-:W-:Y:S01]  /*9ad0*/  IMAD.U32 R9, R12.reuse, 0x10000, RZ ;  /* 0x000100000c097824 */ /* 0x050fe200078e00ff */
[----:B------:R-:W-:Y:S01]  /*9ae0*/  LOP3.LUT R7, R12, 0xffff0000, RZ, 0xc0, !PT ;  /* 0xffff00000c077812 */ /* 0x000fe200078ec0ff */
[C---:B------:R-:W-:Y:S01]  /*9af0*/  IMAD.U32 R16, R13.reuse, 0x10000, RZ ;  /* 0x000100000d107824 */ /* 0x040fe200078e00ff */
[----:B------:R-:W-:-:S02]  /*9b00*/  LOP3.LUT R12, R13, 0xffff0000, RZ, 0xc0, !PT ;  /* 0xffff00000d0c7812 */ /* 0x000fc400078ec0ff */
[C---:B------:R-:W-:Y:S02]  /*9b10*/  SHF.L.U32 R11, R14.reuse, 0x10, RZ ;  /* 0x000000100e0b7819 */ /* 0x040fe400000006ff */
[----:B------:R-:W-:Y:S01]  /*9b20*/  LOP3.LUT R13, R14, 0xffff0000, RZ, 0xc0, !PT ;  /* 0xffff00000e0d7812 */ /* 0x000fe200078ec0ff */
[----:B------:R-:W-:Y:S01]  /*9b30*/  FMUL.FTZ R2, R31, R2 ;  /* 0x000000021f027220 */ /* 0x000fe20000410000 */
[C---:B------:R-:W-:Y:S01]  /*9b40*/  LOP3.LUT R14, R15.reuse, 0xffff0000, RZ, 0xc0, !PT ;  /* 0xffff00000f0e7812 */ /* 0x040fe200078ec0ff */
[----:B------:R-:W-:Y:S01]  /*9b50*/  FMUL.FTZ R0, R32, R0 ;  /* 0x0000000020007220 */ /* 0x000fe20000410000 */
[----:B------:R-:W-:Y:S01]  /*9b60*/  FMUL.FTZ R10, R18, R10 ;  /* 0x0000000a120a7220 */ /* 0x000fe20000410000 */
[----:B------:R-:W-:Y:S02]  /*9b70*/  IMAD.U32 R17, R15, 0x10000, RZ ;  /* 0x000100000f117824 */ /* 0x000fe400078e00ff */
        /* <DEDUP_REMOVED lines=18> */
.L_x_851:
[----:B------:R-:W-:Y:S05]  /*9ca0*/  BSYNC.RECONVERGENT B0 ;  /* 0x0000000000007941 */ /* 0x000fea0003800200 */
.L_x_850:
[----:B-----5:R2:W-:Y:S02]  /*9cb0*/  STS.128 [R168+0x800], R4 ;  /* 0x00080004a8007388 */ /* 0x0205e40000000c00 */
.L_x_836:
[----:B------:R-:W-:Y:S05]  /*9cc0*/  BSYNC.RECONVERGENT B2 ;  /* 0x0000000000027941 */ /* 0x000fea0003800200 */
.L_x_831:
[----:B----4-:R-:W-:Y:S01]  /*9cd0*/  IADD3 R8, PT, PT, -R89, R99, RZ ;  /* 0x0000006359087210 */ /* 0x010fe20007ffe1ff */
[----:B------:R-:W-:Y:S03]  /*9ce0*/  BSSY.RECONVERGENT B0, `(.L_x_852) ;  /* 0x000000e000007945 */ /* 0x000fe60003800200 */
[----:B------:R-:W-:-:S13]  /*9cf0*/  ISETP.GE.AND P2, PT, R220, R8, PT ;  /* 0x00000008dc00720c */ /* 0x000fda0003f46270 */
[----:B------:R-:W-:Y:S05]  /*9d00*/  @P2 BRA `(.L_x_853) ;  /* 0x00000000002c2947 */ /* 0x000fea0003800000 */
[----:B------:R-:W4:Y:S02]  /*9d10*/  LDCU UR5, c[0x0][0x440] ;  /* 0x00008800ff0577ac */ /* 0x000f240008000800 */
[----:B----4-:R-:W-:-:S13]  /*9d20*/  ISETP.GE.AND P0, PT, R132, UR5, PT ;  /* 0x0000000584007c0c */ /* 0x010fda000bf06270 */
[----:B------:R-:W-:Y:S05]  /*9d30*/  @P0 BRA `(.L_x_854) ;  /* 0x00000000001c0947 */ /* 0x000fea0003800000 */
[----:B-1----:R-:W-:Y:S02]  /*9d40*/  MOV R2, R222 ;  /* 0x000000de00027202 */ /* 0x002fe40000000f00 */
[----:B------:R-:W-:-:S05]  /*9d50*/  MOV R3, R219 ;  /* 0x000000db00037202 */ /* 0x000fca0000000f00 */
[----:B------:R-:W-:Y:S01]  /*9d60*/  @!PT LDS RZ, [RZ] ;  /* 0x00000000fffff984 */ /* 0x000fe20000000800 */
[----:B------:R-:W-:Y:S01]  /*9d70*/  @!PT LDS RZ, [RZ] ;  /* 0x00000000fffff984 */ /* 0x000fe20000000800 */
[----:B------:R-:W-:Y:S01]  /*9d80*/  @!PT LDS RZ, [RZ] ;  /* 0x00000000fffff984 */ /* 0x000fe20000000800 */
[----:B------:R4:W-:Y:S01]  /*9d90*/  LDGSTS.E.BYPASS.LTC128B.128 [R168+0x1000], desc[UR6][R2.64] ;  /* 0x0100000002a87fae */ /* 0x0009e2000b981a06 */
[----:B------:R-:W-:Y:S05]  /*9da0*/  BRA `(.L_x_853) ;  /* 0x0000000000047947 */ /* 0x000fea0003800000 */
.L_x_854:
[----:B------:R4:W-:Y:S02]  /*9db0*/  STS.128 [R168+0x1000], RZ ;  /* 0x001000ffa8007388 */ /* 0x0009e40000000c00 */
.L_x_853:
[----:B------:R-:W-:Y:S05]  /*9dc0*/  BSYNC.RECONVERGENT B0 ;  /* 0x0000000000007941 */ /* 0x000fea0003800200 */
.L_x_852:
[----:B------:R-:W-:Y:S01]  /*9dd0*/  ISETP.GE.AND P1, PT, R25, R8, PT ;  /* 0x000000081900720c */ /* 0x000fe20003f26270 */
[----:B------:R-:W-:Y:S01]  /*9de0*/  BSSY.RECONVERGENT B0, `(.L_x_855) ;  /* 0x000000d000007945 */ /* 0x000fe20003800200 */
[----:B-1--4-:R-:W-:-:S04]  /*9df0*/  LEA R2, P0, R60, R222, 0x1 ;  /* 0x000000de3c027211 */ /* 0x012fc800078008ff */
        /* <DEDUP_REMOVED lines=10> */
.L_x_857:
[----:B------:R1:W-:Y:S02]  /*9ea0*/  STS.128 [R168+0x1800], RZ ;  /* 0x001800ffa8007388 */ /* 0x0003e40000000c00 */
.L_x_856:
[----:B------:R-:W-:Y:S05]  /*9eb0*/  BSYNC.RECONVERGENT B0 ;  /* 0x0000000000007941 */ /* 0x000fea0003800200 */
.L_x_855:
[----:B------:R-:W-:Y:S01]  /*9ec0*/  IADD3 R14, PT, PT, R220, 0x40, RZ ;  /* 0x00000040dc0e7810 */ /* 0x000fe20007ffe0ff */
[----:B------:R-:W-:Y:S03]  /*9ed0*/  BSSY.RECONVERGENT B0, `(.L_x_858) ;  /* 0x000000f000007945 */ /* 0x000fe60003800200 */
[----:B------:R-:W-:-:S13]  /*9ee0*/  ISETP.GE.AND P0, PT, R14, R8, PT ;  /* 0x000000080e00720c */ /* 0x000fda0003f06270 */
[----:B------:R-:W-:Y:S05]  /*9ef0*/  @P0 BRA `(.L_x_859) ;  /* 0x0000000000300947 */ /* 0x000fea0003800000 */
[----:B------:R-:W1:Y:S02]  /*9f00*/  LDCU UR5, c[0x0][0x440] ;  /* 0x00008800ff0577ac */ /* 0x000e640008000800 */
[----:B-1----:R-:W-:-:S13]  /*9f10*/  ISETP.GE.AND P0, PT, R132, UR5, PT ;  /* 0x0000000584007c0c */ /* 0x002fda000bf06270 */
[----:B------:R-:W-:Y:S05]  /*9f20*/  @P0 BRA `(.L_x_860) ;  /* 0x0000000000200947 */ /* 0x000fea0003800000 */
[----:B--2---:R-:W1:Y:S02]  /*9f30*/  LDC.64 R6, c[0x0][0x3b8] ;  /* 0x0000ee00ff067b82 */ /* 0x004e640000000a00 */
[----:B-1----:R-:W-:-:S04]  /*9f40*/  LEA R4, P0, R6, R2, 0x6 ;  /* 0x0000000206047211 */ /* 0x002fc800078030ff */
[----:B------:R-:W-:-:S05]  /*9f50*/  LEA.HI.X R5, R6, R3, R7, 0x6, P0 ;  /* 0x0000000306057211 */ /* 0x000fca00000f3407 */
[----:B------:R-:W-:Y:S01]  /*9f60*/  @!PT LDS RZ, [RZ] ;  /* 0x00000000fffff984 */ /* 0x000fe20000000800 */
[----:B------:R-:W-:Y:S01]  /*9f70*/  @!PT LDS RZ, [RZ] ;  /* 0x00000000fffff984 */ /* 0x000fe20000000800 */
[----:B------:R-:W-:Y:S01]  /*9f80*/  @!PT LDS RZ, [RZ] ;  /* 0x00000000fffff984 */ /* 0x000fe20000000800 */
[----:B------:R1:W-:Y:S01]  /*9f90*/  LDGSTS.E.BYPASS.LTC128B.128 [R168+0x2000], desc[UR6][R4.64] ;  /* 0x0200000004a87fae */ /* 0x0003e2000b981a06 */
[----:B------:R-:W-:Y:S05]  /*9fa0*/  BRA `(.L_x_859) ;  /* 0x0000000000047947 */ /* 0x000fea0003800000 */
.L_x_860:
[----:B------:R1:W-:Y:S02]  /*9fb0*/  STS.128 [R168+0x2000], RZ ;  /* 0x002000ffa8007388 */ /* 0x0003e40000000c00 */
.L_x_859:
[----:B------:R-:W-:Y:S05]  /*9fc0*/  BSYNC.RECONVERGENT B0 ;  /* 0x0000000000007941 */ /* 0x000fea0003800200 */
.L_x_858:
        /* <DEDUP_REMOVED lines=15> */
.L_x_863:
[----:B------:R1:W-:Y:S02]  /*a0c0*/  STS.128 [R168+0x2800], RZ ;  /* 0x002800ffa8007388 */ /* 0x0003e40000000c00 */
.L_x_862:
[----:B------:R-:W-:Y:S05]  /*a0d0*/  BSYNC.RECONVERGENT B0 ;  /* 0x0000000000007941 */ /* 0x000fea0003800200 */
.L_x_861:
        /* <DEDUP_REMOVED lines=16> */
.L_x_866:
[----:B------:R1:W-:Y:S02]  /*a1e0*/  STS.128 [R168+0x3000], RZ ;  /* 0x003000ffa8007388 */ /* 0x0003e40000000c00 */
.L_x_865:
[----:B------:R-:W-:Y:S05]  /*a1f0*/  BSYNC.RECONVERGENT B0 ;  /* 0x0000000000007941 */ /* 0x000fea0003800200 */
.L_x_864:
        /* <DEDUP_REMOVED lines=15> */
.L_x_869:
[----:B------:R1:W-:Y:S02]  /*a2f0*/  STS.128 [R168+0x3800], RZ ;  /* 0x003800ffa8007388 */ /* 0x0003e40000000c00 */
.L_x_868:
[----:B------:R-:W-:Y:S05]  /*a300*/  BSYNC.RECONVERGENT B0 ;  /* 0x0000000000007941 */ /* 0x000fea0003800200 */
.L_x_867:
        /* <DEDUP_REMOVED lines=16> */
.L_x_872:
[----:B------:R1:W-:Y:S02]  /*a410*/  STS.128 [R168+0x4000], RZ ;  /* 0x004000ffa8007388 */ /* 0x0003e40000000c00 */
.L_x_871:
[----:B------:R-:W-:Y:S05]  /*a420*/  BSYNC.RECONVERGENT B0 ;  /* 0x0000000000007941 */ /* 0x000fea0003800200 */
.L_x_870:
[----:B------:R-:W-:Y:S01]  /*a430*/  IADD3 R9, PT, PT, R220, 0xe0, RZ ;  /* 0x000000e0dc097810 */ /* 0x000fe20007ffe0ff */
[----:B------:R-:W-:Y:S03]  /*a440*/  BSSY.RECONVERGENT B0, `(.L_x_873) ;  /* 0x0000010000007945 */ /* 0x000fe60003800200 */
[----:B------:R-:W-:-:S13]  /*a450*/  ISETP.GE.AND P0, PT, R9, R8, PT ;  /* 0x000000080900720c */ /* 0x000fda0003f06270 */
[----:B------:R-:W-:Y:S05]  /*a460*/  @P0 BRA `(.L_x_874) ;  /* 0x0000000000340947 */ /* 0x000fea0003800000 */
[----:B------:R-:W1:Y:S02]  /*a470*/  LDCU UR5, c[0x0][0x440] ;  /* 0x00008800ff0577ac */ /* 0x000e640008000800 */
[----:B-1----:R-:W-:-:S13]  /*a480*/  ISETP.GE.AND P0, PT, R132, UR5, PT ;  /* 0x0000000584007c0c */ /* 0x002fda000bf06270 */
[----:B------:R-:W-:Y:S05]  /*a490*/  @P0 BRA `(.L_x_875) ;  /* 0x0000000000240947 */ /* 0x000fea0003800000 */
[----:B--2---:R-:W4:Y:S02]  /*a4a0*/  LDC.64 R4, c[0x0][0x3b8] ;  /* 0x0000ee00ff047b82 */ /* 0x004f240000000a00 */
[----:B----4-:R-:W-:-:S04]  /*a4b0*/  IMAD.WIDE.U32 R2, R4, 0x180, R2 ;  /* 0x0000018004027825 */ /* 0x010fc800078e0002 */
[----:B------:R-:W-:-:S05]  /*a4c0*/  IMAD R0, R5, 0x180, RZ ;  /* 0x0000018005007824 */ /* 0x000fca00078e02ff */
[----:B------:R-:W-:-:S05]  /*a4d0*/  IADD3 R3, PT, PT, R0, R3, RZ ;  /* 0x0000000300037210 */ /* 0x000fca0007ffe0ff */
[----:B------:R-:W-:Y:S01]  /*a4e0*/  @!PT LDS RZ, [RZ] ;  /* 0x00000000fffff984 */ /* 0x000fe20000000800 */
[----:B------:R-:W-:Y:S01]  /*a4f0*/  @!PT LDS RZ, [RZ] ;  /* 0x00000000fffff984 */ /* 0x000fe20000000800 */
[----:B------:R-:W-:Y:S01]  /*a500*/  @!PT LDS RZ, [RZ] ;  /* 0x00000000fffff984 */ /* 0x000fe20000000800 */
[----:B------:R1:W-:Y:S01]  /*a510*/  LDGSTS.E.BYPASS.LTC128B.128 [R168+0x4800], desc[UR6][R2.64] ;  /* 0x0480000002a87fae */ /* 0x0003e2000b981a06 */
[----:B------:R-:W-:Y:S05]  /*a520*/  BRA `(.L_x_874) ;  /* 0x0000000000047947 */ /* 0x000fea0003800000 */
.L_x_875:
[----:B------:R1:W-:Y:S02]  /*a530*/  STS.128 [R168+0x4800], RZ ;  /* 0x004800ffa8007388 */ /* 0x0003e40000000c00 */
.L_x_874:
[----:B------:R-:W-:Y:S05]  /*a540*/  BSYNC.RECONVERGENT B0 ;  /* 0x0000000000007941 */ /* 0x000fea0003800200 */
.L_x_873:
        /* <DEDUP_REMOVED lines=8> */
[----:B----4-:R-:W-:Y:S02]  /*a5d0*/  MOV R2, R224 ;  /* 0x000000e000027202 */ /* 0x010fe40000000f00 */
[----:B------:R-:W-:-:S05]  /*a5e0*/  MOV R3, R223 ;  /* 0x000000df00037202 */ /* 0x000fca0000000f00 */
[----:B------:R-:W-:Y:S01]  /*a5f0*/  @!PT LDS RZ, [RZ] ;  /* 0x00000000fffff984 */ /* 0x000fe20000000800 */
[----:B------:R-:W-:Y:S01]  /*a600*/  @!PT LDS RZ, [RZ] ;  /* 0x00000000fffff984 */ /* 0x000fe20000000800 */
[----:B------:R-:W-:Y:S01]  /*a610*/  @!PT LDS RZ, [RZ] ;  /* 0x00000000fffff984 */ /* 0x000fe20000000800 */
[----:B------:R1:W-:Y:S01]  /*a620*/  LDGSTS.E.BYPASS.LTC128B.128 [R168+0x5000], desc[UR6][R2.64] ;  /* 0x0500000002a87fae */ /* 0x0003e2000b981a06 */
[----:B------:R-:W-:Y:S05]  /*a630*/  BRA `(.L_x_879) ;  /* 0x00000000000c7947 */ /* 0x000fea0003800000 */
.L_x_878:
[----:B------:R1:W-:Y:S01]  /*a640*/  STS.128 [R168+0x5000], RZ ;  /* 0x005000ffa8007388 */ /* 0x0003e20000000c00 */
[----:B------:R-:W-:Y:S05]  /*a650*/  BRA `(.L_x_879) ;  /* 0x0000000000047947 */ /* 0x000fea0003800000 */
.L_x_877:
[----:B------:R1:W-:Y:S02]  /*a660*/  STS.128 [R168+0x5000], RZ ;  /* 0x005000ffa8007388 */ /* 0x0003e40000000c00 */
.L_x_879:
[----:B------:R-:W-:Y:S05]  /*a670*/  BSYNC.RECONVERGENT B0 ;  /* 0x0000000000007941 */ /* 0x000fea0003800200 */
.L_x_876:
[----:B------:R-:W-:Y:S01]  /*a680*/  ISETP.GE.AND P0, PT, R25, R8, PT ;  /* 0x000000081900720c */ /* 0x000fe20003f06270 */
[----:B------:R-:W-:Y:S01]  /*a690*/  BSSY.RECONVERGENT B0, `(.L_x_880) ;  /* 0x000000e000007945 */ /* 0x000fe20003800200 */
[----:B-1--4-:R-:W-:-:S04]  /*a6a0*/  LEA R2, P1, R78, R224, 0x1 ;  /* 0x000000e04e027211 */ /* 0x012fc800078208ff */
[----:B------:R-:W-:-:S07]  /*a6b0*/  LEA.HI.X R3, R78, R223, R85, 0x1, P1 ;  /* 0x000000df4e037211 */ /* 0x000fce00008f0c55 */
[----:B------:R1:W-:Y:S01]  /*a6c0*/  @P0 STS.128 [R168+0x5800], RZ ;  /* 0x005800ffa8000388 */ /* 0x0003e20000000c00 */
[----:B------:R-:W-:Y:S05]  /*a6d0*/  @P0 BRA `(.L_x_881) ;  /* 0x0000000000240947 */ /* 0x000fea0003800000 */
[----:B------:R-:W4:Y:S02]  /*a6e0*/  LDCU UR5, c[0x0][0x440] ;  /* 0x00008800ff0577ac */ /* 0x000f240008000800 */
[----:B----4-:R-:W-:-:S13]  /*a6f0*/  ISETP.GE.AND P0, PT, R132, UR5, PT ;  /* 0x0000000584007c0c */ /* 0x010fda000bf06270 */
[----:B------:R-:W-:Y:S05]  /*a700*/  @P0 BRA `(.L_x_882) ;  /* 0x0000000000140947 */ /* 0x000fea0003800000 */
[----:B------:R-:W-:Y:S01]  /*a710*/  @!PT LDS RZ, [RZ] ;  /* 0x00000000fffff984 */ /* 0x000fe20000000800 */
[----:B------:R-:W-:Y:S01]  /*a720*/  @!PT LDS RZ, [RZ] ;  /* 0x00000000fffff984 */ /* 0x000fe20000000800 */
[----:B------:R-:W-:Y:S01]  /*a730*/  @!PT LDS RZ, [RZ] ;  /* 0x00000000fffff984 */ /* 0x000fe20000000800 */
[----:B------:R4:W-:Y:S01]  /*a740*/  LDGSTS.E.BYPASS.LTC128B.128 [R168+0x5800], desc[UR6][R2.64] ;  /* 0x0580000002a87fae */ /* 0x0009e2000b981a06 */
[----:B------:R-:W-:Y:S05]  /*a750*/  BRA `(.L_x_881) ;  /* 0x0000000000047947 */ /* 0x000fea0003800000 */
.L_x_882:
[----:B------:R4:W-:Y:S02]  /*a760*/  STS.128 [R168+0x5800], RZ ;  /* 0x005800ffa8007388 */ /* 0x0009e40000000c00 */
.L_x_881:
[----:B------:R-:W-:Y:S05]  /*a770*/  BSYNC.RECONVERGENT B0 ;  /* 0x0000000000007941 */ /* 0x000fea0003800200 */
.L_x_880:
        /* <DEDUP_REMOVED lines=15> */
.L_x_885:
[----:B------:R2:W-:Y:S02]  /*a870*/  STS.128 [R168+0x6000], RZ ;  /* 0x006000ffa8007388 */ /* 0x0005e40000000c00 */
.L_x_884:
[----:B------:R-:W-:Y:S05]  /*a880*/  BSYNC.RECONVERGENT B0 ;  /* 0x0000000000007941 */ /* 0x000fea0003800200 */
.L_x_883:
        /* <DEDUP_REMOVED lines=15> */
.L_x_888:
[----:B------:R2:W-:Y:S02]  /*a980*/  STS.128 [R168+0x6800], RZ ;  /* 0x006800ffa8007388 */ /* 0x0005e40000000c00 */
.L_x_887:
[----:B------:R-:W-:Y:S05]  /*a990*/  BSYNC.RECONVERGENT B0 ;  /* 0x0000000000007941 */ /* 0x000fea0003800200 */
.L_x_886:
        /* <DEDUP_REMOVED lines=16> */
.L_x_891:
[----:B------:R2:W-:Y:S02]  /*aaa0*/  STS.128 [R168+0x7000], RZ ;  /* 0x007000ffa8007388 */ /* 0x0005e40000000c00 */
.L_x_890:
[----:B------:R-:W-:Y:S05]  /*aab0*/  BSYNC.RECONVERGENT B0 ;  /* 0x0000000000007941 */ /* 0x000fea0003800200 */
.L_x_889:
        /* <DEDUP_REMOVED lines=15> */
.L_x_894:
[----:B------:R2:W-:Y:S02]  /*abb0*/  STS.128 [R168+0x7800], RZ ;  /* 0x007800ffa8007388 */ /* 0x0005e40000000c00 */
.L_x_893:
[----:B------:R-:W-:Y:S05]  /*abc0*/  BSYNC.RECONVERGENT B0 ;  /* 0x0000000000007941 */ /* 0x000fea0003800200 */
.L_x_892:
        /* <DEDUP_REMOVED lines=16> */
.L_x_897:
[----:B------:R2:W-:Y:S02]  /*acd0*/  STS.128 [R168+0x8000], RZ ;  /* 0x008000ffa8007388 */ /* 0x0005e40000000c00 */
.L_x_896:
[----:B------:R-:W-:Y:S05]  /*ace0*/  BSYNC.RECONVERGENT B0 ;  /* 0x0000000000007941 */ /* 0x000fea0003800200 */
.L_x_895:
[----:B------:R-:W-:Y:S01]  /*acf0*/  ISETP.GE.AND P0, PT, R9, R8, PT ;  /* 0x000000080900720c */ /* 0x000fe20003f06270 */
[----:B------:R-:W-:-:S12]  /*ad00*/  BSSY.RECONVERGENT B0, `(.L_x_898) ;  /* 0x0000010000007945 */ /* 0x000fd80003800200 */
[----:B------:R1:W-:Y:S01]  /*ad10*/  @P0 STS.128 [R168+0x8800], RZ ;  /* 0x008800ffa8000388 */ /* 0x0003e20000000c00 */
[----:B------:R-:W-:Y:S05]  /*ad20*/  @P0 BRA `(.L_x_899) ;  /* 0x0000000000340947 */ /* 0x000fea0003800000 */
[----:B------:R-:W2:Y:S02]  /*ad30*/  LDCU UR5, c[0x0][0x440] ;  /* 0x00008800ff0577ac */ /* 0x000ea40008000800 */
[----:B--2---:R-:W-:-:S13]  /*ad40*/  ISETP.GE.AND P0, PT, R132, UR5, PT ;  /* 0x0000000584007c0c */ /* 0x004fda000bf06270 */
[----:B------:R-:W-:Y:S05]  /*ad50*/  @P0 BRA `(.L_x_900) ;  /* 0x0000000000240947 */ /* 0x000fea0003800000 */
[----:B------:R-:W4:Y:S02]  /*ad60*/  LDC.64 R4, c[0x0][0x3c0] ;  /* 0x0000f000ff047b82 */ /* 0x000f240000000a00 */
        /* <DEDUP_REMOVED lines=8> */
.L_x_900:
[----:B------:R2:W-:Y:S02]  /*adf0*/  STS.128 [R168+0x8800], RZ ;  /* 0x008800ffa8007388 */ /* 0x0005e40000000c00 */
.L_x_899:
[----:B------:R-:W-:Y:S05]  /*ae00*/  BSYNC.RECONVERGENT B0 ;  /* 0x0000000000007941 */ /* 0x000fea0003800200 */
.L_x_898:
[----:B------:R-:W3:Y:S01]  /*ae10*/  S2R R167, SR_TID.X ;  /* 0x0000000000a77919 */ /* 0x000ee20000002100 */
[----:B------:R-:W1:Y:S01]  /*ae20*/  LDCU.64 UR10, c[0x0][0x508] ;  /* 0x0000a100ff0a77ac */ /* 0x000e620008000a00 */
[----:B------:R-:W-:Y:S01]  /*ae30*/  LOP3.LUT R130, R130, 0xfffffffd, RZ, 0xc0, !PT ;  /* 0xfffffffd82827812 */ /* 0x000fe200078ec0ff */
[----:B------:R-:W0:Y:S01]  /*ae40*/  LDGDEPBAR ;  /* 0x00000000000079af */ /* 0x000e220000000000 */
[C---:B---3--:R-:W-:Y:S02]  /*ae50*/  SHF.L.U32 R0, R167.reuse, 0x5, RZ ;  /* 0x00000005a7007819 */ /* 0x048fe400000006ff */
[C---:B--2-4-:R-:W-:Y:S02]  /*ae60*/  SHF.L.U32 R2, R167.reuse, 0x4, RZ ;  /* 0x00000004a7027819 */ /* 0x054fe400000006ff */
[----:B------:R-:W-:Y:S02]  /*ae70*/  LOP3.LUT R3, R167, 0x8, RZ, 0xc0, !PT ;  /* 0x00000008a7037812 */ /* 0x000fe400078ec0ff */
[----:B------:R-:W-:-:S02]  /*ae80*/  SHF.R.U32.HI R48, RZ, 0x1, R167 ;  /* 0x00000001ff307819 */ /* 0x000fc400000116a7 */
[----:B------:R-:W-:Y:S02]  /*ae90*/  LOP3.LUT R244, R0, 0x120, RZ, 0xc0, !PT ;  /* 0x0000012000f47812 */ /* 0x000fe400078ec0ff */
[----:B------:R-:W-:Y:S02]  /*aea0*/  LOP3.LUT R4, R2, 0x100, RZ, 0xc0, !PT ;  /* 0x0000010002047812 */ /* 0x000fe400078ec0ff */
[C---:B------:R-:W-:Y:S02]  /*aeb0*/  LOP3.LUT R3, R240.reuse, R3, RZ, 0x3c, !PT ;  /* 0x00000003f0037212 */ /* 0x040fe400078e3cff */
[----:B------:R-:W-:Y:S02]  /*aec0*/  LOP3.LUT R240, R240, 0x8, R48, 0x78, !PT ;  /* 0x00000008f0f07812 */ /* 0x000fe400078e7830 */
[----:B------:R-:W-:Y:S02]  /*aed0*/  LOP3.LUT R2, R244, 0x3e00, R2, 0xf8, !PT ;  /* 0x00003e00f4027812 */ /* 0x000fe400078ef802 */
[----:B------:R-:W-:-:S02]  /*aee0*/  LOP3.LUT R0, R4, 0x20, R0, 0xf8, !PT ;  /* 0x0000002004007812 */ /* 0x000fc400078ef800 */
[----:B------:R-:W-:Y:S02]  /*aef0*/  IADD3 R2, PT, PT, R2, R240, RZ ;  /* 0x000000f002027210 */ /* 0x000fe40007ffe0ff */
[----:B------:R-:W-:Y:S02]  /*af00*/  IADD3 R0, PT, PT, R3, R0, RZ ;  /* 0x0000000003007210 */ /* 0x000fe40007ffe0ff */
[----:B------:R-:W-:Y:S02]  /*af10*/  LEA R166, R2, UR4, 0x1 ;  /* 0x0000000402a67c11 */ /* 0x000fe4000f8e08ff */
[----:B------:R-:W-:Y:S01]  /*af20*/  LEA R164, R0, UR4, 0x1 ;  /* 0x0000000400a47c11 */ /* 0x000fe2000f8e08ff */
[----:B------:R-:W2:Y:S01]  /*af30*/  S2R R2, SR_CTAID.X ;  /* 0x0000000000027919 */ /* 0x000ea20000002500 */
[----:B------:R-:W-:Y:S02]  /*af40*/  MOV R0, 0x20 ;  /* 0x0000002000007802 */ /* 0x000fe40000000f00 */
[----:B------:R-:W-:Y:S01]  /*af50*/  LOP3.LUT P0, RZ, R167, 0x4, RZ, 0xc0, !PT ;  /* 0x00000004a7ff7812 */ /* 0x000fe2000780c0ff */
[----:B------:R-:W-:Y:S03]  /*af60*/  LDSM.16.M88.4 R8, [R166] ;  /* 0x00000000a608783b */ /* 0x000fe60000000200 */
[----:B------:R-:W-:Y:S01]  /*af70*/  SEL R0, R0, 0xffffffe0, !P0 ;  /* 0xffffffe000007807 */ /* 0x000fe20004000000 */
[----:B------:R-:W3:Y:S03]  /*af80*/  LDSM.16.M88.4 R16, [R164+0x1000] ;  /* 0x00100000a410783b */ /* 0x000ee60000000200 */
[----:B------:R-:W-:Y:S01]  /*af90*/  IADD3 R243, PT, PT, R166, R0, RZ ;  /* 0x00000000a6f37210 */ /* 0x000fe20007ffe0ff */
[----:B------:R-:W-:Y:S01]  /*afa0*/  LDSM.16.M88.4 R28, [R164+0x1400] ;  /* 0x00140000a41c783b */ /* 0x000fe20000000200 */
[----:B------:R-:W-:-:S03]  /*afb0*/  IADD3 R89, PT, PT, R0, R164, RZ ;  /* 0x000000a400597210 */ /* 0x000fc60007ffe0ff */
[----:B------:R-:W-:Y:S01]  /*afc0*/  LDSM.16.M88.4 R4, [R243] ;  /* 0x00000000f304783b */ /* 0x000fe20000000200 */
[----:B------:R-:W-:Y:S02]  /*afd0*/  @P0 LOP3.LUT R130, R130, 0x2, RZ, 0xfc, !PT ;  /* 0x0000000282820812 */ /* 0x000fe400078efcff */
[----:B------:R-:W-:Y:S01]  /*afe0*/  ISETP.NE.AND P0, PT, R237, 0x1, PT ;  /* 0x00000001ed00780c */ /* 0x000fe20003f05270 */
[----:B------:R-:W4:Y:S01]  /*aff0*/  LDSM.16.M88.4 R24, [R89+0x1000] ;  /* 0x001000005918783b */ /* 0x000f220000000200 */
[----:B------:R-:W-:-:S03]  /*b000*/  LOP3.LUT R130, R130, 0xfffffffe, RZ, 0xc0, !PT ;  /* 0xfffffffe82827812 */ /* 0x000fc600078ec0ff */
[----:B------:R-:W2:Y:S04]  /*b010*/  LDSM.16.M88.4 R32, [R89+0x1400] ;  /* 0x001400005920783b */ /* 0x000ea80000000200 */
[----:B------:R-:W2:Y:S04]  /*b020*/  LDSM.16.M88.4 R40, [R164+0x1800] ;  /* 0x00180000a428783b */ /* 0x000ea80000000200 */
[----:B------:R-:W-:Y:S01]  /*b030*/  LDSM.16.M88.4 R36, [R89+0x1c00] ;  /* 0x001c00005924783b */ /* 0x000fe20000000200 */
[----:B------:R-:W-:-:S03]  /*b040*/  @P0 LOP3.LUT R130, R130, 0x1, RZ, 0xfc, !PT ;  /* 0x0000000182820812 */ /* 0x000fc600078efcff */
[----:B------:R-:W-:Y:S01]  /*b050*/  LDSM.16.M88.4 R44, [R164+0x3c00] ;  /* 0x003c0000a42c783b */ /* 0x000fe20000000200 */
[----:B---3--:R-:W-:-:S15]  /*b060*/  HMMA.16816.F32.BF16 R12, R8, R16, RZ ;  /* 0x00000010080c723c */ /* 0x008fde00000418ff */
[----:B------:R-:W-:-:S05]  /*b070*/  NOP ;  /* 0x0000000000007918 */ /* 0x000fca0000000000 */
[----:B----45:R-:W-:Y:S08]  /*b080*/  HMMA.16816.F32.BF16 R20, R4, R24, R12 ;  /* 0x000000180414723c */ /* 0x030ff0000004180c */
[C---:B------:R-:W-:Y:S08]  /*b090*/  HMMA.16816.F32.BF16 R12, R8.reuse, R18, RZ ;  /* 0x00000012080c723c */ /* 0x040ff000000418ff */
[----:B------:R-:W-:Y:S03]  /*b0a0*/  HMMA.16816.F32.BF16 R16, R8, R28, RZ ;  /* 0x0000001c0810723c */ /* 0x000fe600000418ff */
[----:B-1----:R-:W-:Y:S01]  /*b0b0*/  FMUL.FTZ R0, R21, UR11 ;  /* 0x0000000b15007c20 */ /* 0x002fe20008410000 */
[----:B------:R-:W-:-:S03]  /*b0c0*/  FMUL.FTZ R20, R20, UR11 ;  /* 0x0000000b14147c20 */ /* 0x000fc60008410000 */
[----:B------:R1:W3:Y:S05]  /*b0d0*/  MUFU.TANH R188, R0 ;  /* 0x0000000000bc7308 */ /* 0x0002ea0000002400 */
[----:B------:R-:W-:Y:S03]  /*b0e0*/  HMMA.16816.F32.BF16 R24, R4, R26, R12 ;  /* 0x0000001a0418723c */ /* 0x000fe6000004180c */
[----:B------:R-:W4:Y:S05]  /*b0f0*/  MUFU.TANH R189, R20 ;  /* 0x0000001400bd7308 */ /* 0x000f2a0000002400 */
[----:B------:R-:W-:Y:S01]  /*b100*/  HMMA.16816.F32.BF16 R12, R8, R30, RZ ;  /* 0x0000001e080c723c */ /* 0x000fe200000418ff */
[----:B------:R-:W3:Y:S01]  /*b110*/  LDSM.16.M88.4 R28, [R89+0x1800] ;  /* 0x00180000591c783b */ /* 0x000ee20000000200 */
[----:B-1----:R-:W-:-:S04]  /*b120*/  FMUL.FTZ R0, R22, UR11 ;  /* 0x0000000b16007c20 */ /* 0x002fc80008410000 */
[----:B------:R1:W1:-:S14]  /*b130*/  MUFU.TANH R190, R0 ;  /* 0x0000000000be7308 */ /* 0x00025c0000002400 */
[----:B--2---:R-:W-:Y:S01]  /*b140*/  HMMA.16816.F32.BF16 R12, R4, R34, R12 ;  /* 0x00000022040c723c */ /* 0x004fe2000004180c */
[----:B-1----:R-:W-:-:S07]  /*b150*/  FMUL.FTZ R0, R23, UR11 ;  /* 0x0000000b17007c20 */ /* 0x002fce0008410000 */
[----:B------:R-:W-:Y:S01]  /*b160*/  HMMA.16816.F32.BF16 R20, R4, R32, R16 ;  /* 0x000000200414723c */ /* 0x000fe20000041810 */
[----:B------:R1:W2:Y:S01]  /*b170*/  MUFU.TANH R239, R0 ;  /* 0x0000000000ef7308 */ /* 0x0002a20000002400 */
[----:B------:R-:W4:Y:S06]  /*b180*/  LDSM.16.M88.4 R32, [R164+0x1c00] ;  /* 0x001c0000a420783b */ /* 0x000f2c0000000200 */
[----:B------:R-:W-:Y:S01]  /*b190*/  HMMA.16816.F32.BF16 R16, R8, R40, RZ ;  /* 0x000000280810723c */ /* 0x000fe200000418ff */
[----:B-1----:R-:W-:-:S04]  /*b1a0*/  FMUL.FTZ R0, R24, UR11 ;  /* 0x0000000b18007c20 */ /* 0x002fc80008410000 */
[----:B------:R1:W1:Y:S02]  /*b1b0*/  MUFU.TANH R185, R0 ;  /* 0x0000000000b97308 */ /* 0x0002640000002400 */
[----:B-1----:R-:W-:-:S06]  /*b1c0*/  FMUL.FTZ R0, R25, UR11 ;  /* 0x0000000b19007c20 */ /* 0x002fcc0008410000 */
[----:B------:R1:W1:Y:S02]  /*b1d0*/  MUFU.TANH R184, R0 ;  /* 0x0000000000b87308 */ /* 0x0002640000002400 */
[----:B-1----:R-:W-:-:S06]  /*b1e0*/  FMUL.FTZ R0, R26, UR11 ;  /* 0x0000000b1a007c20 */ /* 0x002fcc0008410000 */
[----:B------:R1:W1:Y:S02]  /*b1f0*/  MUFU.TANH R238, R0 ;  /* 0x0000000000ee7308 */ /* 0x0002640000002400 */
[----:B-1----:R-:W-:Y:S02]  /*b200*/  FMUL.FTZ R0, R27, UR11 ;  /* 0x0000000b1b007c20 */ /* 0x002fe40008410000 */
[----:B---3--:R-:W-:Y:S04]  /*b210*/  HMMA.16816.F32.BF16 R24, R4, R28, R16 ;  /* 0x0000001c0418723c */ /* 0x008fe80000041810 */
[----:B------:R1:W3:Y:S04]  /*b220*/  MUFU.TANH R191, R0 ;  /* 0x0000000000bf7308 */ /* 0x0002e80000002400 */
[----:B------:R-:W-:Y:S01]  /*b230*/  HMMA.16816.F32.BF16 R16, R8, R42, RZ ;  /* 0x0000002a0810723c */ /* 0x000fe200000418ff */
[----:B------:R-:W-:Y:S01]  /*b240*/  LDSM.16.M88.4 R40, [R164+0x2400] ;  /* 0x00240000a428783b */ /* 0x000fe20000000200 */
[----:B-1----:R-:W-:-:S04]  /*b250*/  FMUL.FTZ R0, R20, UR11 ;  /* 0x0000000b14007c20 */ /* 0x002fc80008410000 */
[----:B------:R1:W1:Y:S02]  /*b260*/  MUFU.TANH R182, R0 ;  /* 0x0000000000b67308 */ /* 0x0002640000002400 */
[----:B-1----:R-:W-:-:S06]  /*b270*/  FMUL.FTZ R0, R21, UR11 ;  /* 0x0000000b15007c20 */ /* 0x002fcc0008410000 */
[----:B------:R1:W1:Y:S02]  /*b280*/  MUFU.TANH R178, R0 ;  /* 0x0000000000b27308 */ /* 0x0002640000002400 */
[----:B-1----:R-:W-:-:S06]  /*b290*/  FMUL.FTZ R0, R22, UR11 ;  /* 0x0000000b16007c20 */ /* 0x002fcc0008410000 */
[----:B------:R1:W1:Y:S02]  /*b2a0*/  MUFU.TANH R236, R0 ;  /* 0x0000000000ec7308 */ /* 0x0002640000002400 */
[----:B-1----:R-:W-:Y:S02]  /*b2b0*/  FMUL.FTZ R0, R23, UR11 ;  /* 0x0000000b17007c20 */ /* 0x002fe40008410000 */
[----:B------:R-:W-:Y:S01]  /*b2c0*/  HMMA.16816.F32.BF16 R20, R4, R30, R16 ;  /* 0x0000001e0414723c */ /* 0x000fe20000041810 */
[----:B------:R-:W1:Y:S03]  /*b2d0*/  LDSM.16.M88.4 R28, [R164+0x2000] ;  /* 0x00200000a41c783b */ /* 0x000e660000000200 */
[----:B------:R2:W1:Y:S04]  /*b2e0*/  MUFU.TANH R235, R0 ;  /* 0x0000000000eb7308 */ /* 0x0004680000002400 */
[----:B----4-:R-:W-:Y:S01]  /*b2f0*/  HMMA.16816.F32.BF16 R16, R8, R34, RZ ;  /* 0x000000220810723c */ /* 0x010fe200000418ff */
[----:B--2---:R-:W-:-:S04]  /*b300*/  FMUL.FTZ R0, R12, UR11 ;  /* 0x0000000b0c007c20 */ /* 0x004fc80008410000 */
[----:B------:R2:W4:Y:S02]  /*b310*/  MUFU.TANH R177, R0 ;  /* 0x0000000000b17308 */ /* 0x0005240000002400 */
[----:B--2---:R-:W-:-:S06]  /*b320*/  FMUL.FTZ R0, R13, UR11 ;  /* 0x0000000b0d007c20 */ /* 0x004fcc0008410000 */
[----:B------:R2:W1:Y:S02]  /*b330*/  MUFU.TANH R176, R0 ;  /* 0x0000000000b07308 */ /* 0x0004640000002400 */
[----:B--2---:R-:W-:-:S06]  /*b340*/  FMUL.FTZ R0, R14, UR11 ;  /* 0x0000000b0e007c20 */ /* 0x004fcc0008410000 */
[----:B------:R2:W1:Y:S02]  /*b350*/  MUFU.TANH R197, R0 ;  /* 0x0000000000c57308 */ /* 0x0004640000002400 */
[----:B--2---:R-:W-:Y:S02]  /*b360*/  FMUL.FTZ R0, R15, UR11 ;  /* 0x0000000b0f007c20 */ /* 0x004fe40008410000 */
[----:B------:R-:W-:Y:S01]  /*b370*/  HMMA.16816.F32.BF16 R12, R8, R32, RZ ;  /* 0x00000020080c723c */ /* 0x000fe200000418ff */
[----:B------:R-:W2:Y:S03]  /*b380*/  LDSM.16.M88.4 R32, [R89+0x2000] ;  /* 0x002000005920783b */ /* 0x000ea60000000200 */
[----:B------:R3:W1:Y:S02]  /*b390*/  MUFU.TANH R234, R0 ;  /* 0x0000000000ea7308 */ /* 0x0006640000002400 */
[----:B---3--:R-:W-:-:S14]  /*b3a0*/  FMUL.FTZ R0, R24, UR11 ;  /* 0x0000000b18007c20 */ /* 0x008fdc0008410000 */
[----:B------:R-:W-:Y:S01]  /*b3b0*/  HMMA.16816.F32.BF16 R12, R4, R36, R12 ;  /* 0x00000024040c723c */ /* 0x000fe2000004180c */
[----:B------:R3:W1:Y:S02]  /*b3c0*/  MUFU.TANH R175, R0 ;  /* 0x0000000000af7308 */ /* 0x0006640000002400 */
[----:B---3--:R-:W-:-:S06]  /*b3d0*/  FMUL.FTZ R0, R25, UR11 ;  /* 0x0000000b19007c20 */ /* 0x008fcc0008410000 */
[----:B------:R3:W1:Y:S02]  /*b3e0*/  MUFU.TANH R174, R0 ;  /* 0x0000000000ae7308 */ /* 0x0006640000002400 */
[----:B---3--:R-:W-:-:S06]  /*b3f0*/  FMUL.FTZ R0, R26, UR11 ;  /* 0x0000000b1a007c20 */ /* 0x008fcc0008410000 */
[----:B------:R3:W1:Y:S02]  /*b400*/  MUFU.TANH R233, R0 ;  /* 0x0000000000e97308 */ /* 0x0006640000002400 */
[----:B---3--:R-:W-:Y:S02]  /*b410*/  FMUL.FTZ R0, R27, UR11 ;  /* 0x0000000b1b007c20 */ /* 0x008fe40008410000 */
[----:B------:R-:W-:Y:S01]  /*b420*/  HMMA.16816.F32.BF16 R24, R4, R38, R16 ;  /* 0x000000260418723c */ /* 0x000fe20000041810 */
[----:B------:R-:W-:Y:S03]  /*b430*/  LDSM.16.M88.4 R36, [R89+0x2800] ;  /* 0x002800005924783b */ /* 0x000fe60000000200 */
[----:B------:R3:W2:Y:S04]  /*b440*/  MUFU.TANH R194, R0 ;  /* 0x0000000000c27308 */ /* 0x0006a80000002400 */
[----:B-1----:R-:W-:Y:S01]  /*b450*/  HMMA.16816.F32.BF16 R16, R8, R28, RZ ;  /* 0x0000001c0810723c */ /* 0x002fe200000418ff */
[----:B---3--:R-:W-:-:S04]  /*b460*/  FMUL.FTZ R0, R20, UR11 ;  /* 0x0000000b14007c20 */ /* 0x008fc80008410000 */
[----:B------:R1:W3:Y:S02]  /*b470*/  MUFU.TANH R170, R0 ;  /* 0x0000000000aa7308 */ /* 0x0002e40000002400 */
[----:B-1----:R-:W-:-:S06]  /*b480*/  FMUL.FTZ R0, R21, UR11 ;  /* 0x0000000b15007c20 */ /* 0x002fcc0008410000 */
[----:B------:R1:W1:Y:S02]  /*b490*/  MUFU.TANH R156, R0 ;  /* 0x00000000009c7308 */ /* 0x0002640000002400 */
[----:B-1----:R-:W-:-:S06]  /*b4a0*/  FMUL.FTZ R0, R22, UR11 ;  /* 0x0000000b16007c20 */ /* 0x002fcc0008410000 */
[----:B------:R1:W1:Y:S02]  /*b4b0*/  MUFU.TANH R232, R0 ;  /* 0x0000000000e87308 */ /* 0x0002640000002400 */
[----:B-1----:R-:W-:Y:S02]  /*b4c0*/  FMUL.FTZ R0, R23, UR11 ;  /* 0x0000000b17007c20 */ /* 0x002fe40008410000 */
[----:B--2---:R-:W-:Y:S04]  /*b4d0*/  HMMA.16816.F32.BF16 R20, R4, R32, R16 ;  /* 0x000000200414723c */ /* 0x004fe80000041810 */
[----:B------:R1:W2:Y:S04]  /*b4e0*/  MUFU.TANH R231, R0 ;  /* 0x0000000000e77308 */ /* 0x0002a80000002400 */
        /* <DEDUP_REMOVED lines=8> */
[----:B------:R-:W-:Y:S01]  /*b570*/  HMMA.16816.F32.BF16 R12, R8, R30, RZ ;  /* 0x0000001e080c723c */ /* 0x000fe200000418ff */
[----:B------:R-:W1:Y:S03]  /*b580*/  LDSM.16.M88.4 R28, [R89+0x2400] ;  /* 0x00240000591c783b */ /* 0x000e660000000200 */
[----:B------:R4:W1:Y:S02]  /*b590*/  MUFU.TANH R230, R0 ;  /* 0x0000000000e67308 */ /* 0x0008640000002400 */
[----:B----4-:R-:W-:-:S14]  /*b5a0*/  FMUL.FTZ R0, R24, UR11 ;  /* 0x0000000b18007c20 */ /* 0x010fdc0008410000 */
[----:B------:R-:W-:Y:S01]  /*b5b0*/  HMMA.16816.F32.BF16 R12, R4, R34, R12 ;  /* 0x00000022040c723c */ /* 0x000fe2000004180c */
[----:B------:R-:W4:Y:S01]  /*b5c0*/  LDSM.16.M88.4 R32, [R164+0x2800] ;  /* 0x00280000a420783b */ /* 0x000f220000000200 */
[----:B------:R3:W1:Y:S02]  /*b5d0*/  MUFU.TANH R141, R0 ;  /* 0x00000000008d7308 */ /* 0x0006640000002400 */
[----:B---3--:R-:W-:-:S06]  /*b5e0*/  FMUL.FTZ R0, R25, UR11 ;  /* 0x0000000b19007c20 */ /* 0x008fcc0008410000 */
[----:B------:R3:W1:Y:S02]  /*b5f0*/  MUFU.TANH R140, R0 ;  /* 0x00000000008c7308 */ /* 0x0006640000002400 */
[----:B---3--:R-:W-:-:S06]  /*b600*/  FMUL.FTZ R0, R26, UR11 ;  /* 0x0000000b1a007c20 */ /* 0x008fcc0008410000 */
[----:B------:R3:W1:Y:S02]  /*b610*/  MUFU.TANH R229, R0 ;  /* 0x0000000000e57308 */ /* 0x0006640000002400 */
[----:B---3--:R-:W-:Y:S02]  /*b620*/  FMUL.FTZ R0, R27, UR11 ;  /* 0x0000000b1b007c20 */ /* 0x008fe40008410000 */
[----:B-1----:R-:W-:Y:S04]  /*b630*/  HMMA.16816.F32.BF16 R24, R4, R28, R16 ;  /* 0x0000001c0418723c */ /* 0x002fe80000041810 */
        /* <DEDUP_REMOVED lines=144> */
[----:B------:R-:W-:Y:S01]  /*bf40*/  HMMA.16816.F32.BF16 R16, R8, R42, RZ ;  /* 0x0000002a0810723c */ /* 0x000fe200000418ff */
[----:B--2---:R-:W-:-:S10]  /*bf50*/  FMUL.FTZ R0, R12, UR11 ;  /* 0x0000000b0c007c20 */ /* 0x004fd40008410000 */
[----:B------:R-:W-:Y:S01]  /*bf60*/  FMUL.FTZ R22, R22, UR11 ;  /* 0x0000000b16167c20 */ /* 0x000fe20008410000 */
[----:B------:R-:W-:Y:S01]  /*bf70*/  FMUL.FTZ R23, R23, UR11 ;  /* 0x0000000b17177c20 */ /* 0x000fe20008410000 */
[----:B------:R2:W1:Y:S08]  /*bf80*/  MUFU.TANH R111, R0 ;  /* 0x00000000006f7308 */ /* 0x0004700000002400 */
[----:B------:R-:W1:Y:S08]  /*bf90*/  MUFU.TANH R157, R22 ;  /* 0x00000016009d7308 */ /* 0x000e700000002400 */
[----:B------:R-:W1:Y:S01]  /*bfa0*/  MUFU.TANH R159, R23 ;  /* 0x00000017009f7308 */ /* 0x000e620000002400 */
[----:B--2---:R-:W-:-:S07]  /*bfb0*/  FMUL.FTZ R0, R13, UR11 ;  /* 0x0000000b0d007c20 */ /* 0x004fce0008410000 */
[----:B------:R2:W1:Y:S02]  /*bfc0*/  MUFU.TANH R110, R0 ;  /* 0x00000000006e7308 */ /* 0x0004640000002400 */
[----:B--2---:R-:W-:-:S06]  /*bfd0*/  FMUL.FTZ R0, R14, UR11 ;  /* 0x0000000b0e007c20 */ /* 0x004fcc0008410000 */
[----:B------:R2:W1:Y:S02]  /*bfe0*/  MUFU.TANH R151, R0 ;  /* 0x0000000000977308 */ /* 0x0004640000002400 */
[----:B--2---:R-:W-:Y:S02]  /*bff0*/  FMUL.FTZ R0, R15, UR11 ;  /* 0x0000000b0f007c20 */ /* 0x004fe40008410000 */
[----:B------:R-:W-:Y:S04]  /*c000*/  HMMA.16816.F32.BF16 R12, R8, R40, RZ ;  /* 0x00000028080c723c */ /* 0x000fe800000418ff */
[----:B------:R2:W1:Y:S02]  /*c010*/  MUFU.TANH R153, R0 ;  /* 0x0000000000997308 */ /* 0x0004640000002400 */
[----:B--2---:R-:W-:-:S14]  /*c020*/  FMUL.FTZ R0, R24, UR11 ;  /* 0x0000000b18007c20 */ /* 0x004fdc0008410000 */
[----:B------:R-:W-:Y:S01]  /*c030*/  HMMA.16816.F32.BF16 R12, R4, R36, R12 ;  /* 0x00000024040c723c */ /* 0x000fe2000004180c */
[----:B------:R2:W1:-:S15]  /*c040*/  MUFU.TANH R115, R0 ;  /* 0x0000000000737308 */ /* 0x00045e0000002400 */
[----:B------:R-:W-:-:S03]  /*c050*/  NOP ;  /* 0x0000000000007918 */ /* 0x000fc60000000000 */
[----:B------:R-:W-:Y:S01]  /*c060*/  FMUL.FTZ R12, R12, UR11 ;  /* 0x0000000b0c0c7c20 */ /* 0x000fe20008410000 */
[----:B--2---:R-:W-:-:S03]  /*c070*/  FMUL.FTZ R0, R25, UR11 ;  /* 0x0000000b19007c20 */ /* 0x004fc60008410000 */
[----:B------:R-:W2:Y:S08]  /*c080*/  MUFU.TANH R119, R12 ;  /* 0x0000000c00777308 */ /* 0x000eb00000002400 */
[----:B------:R4:W1:Y:S02]  /*c090*/  MUFU.TANH R117, R0 ;  /* 0x0000000000757308 */ /* 0x0008640000002400 */
[----:B----4-:R-:W-:-:S06]  /*c0a0*/  FMUL.FTZ R0, R26, UR11 ;  /* 0x0000000b1a007c20 */ /* 0x010fcc0008410000 */
[----:B------:R4:W1:Y:S02]  /*c0b0*/  MUFU.TANH R154, R0 ;  /* 0x00000000009a7308 */ /* 0x0008640000002400 */
[----:B----4-:R-:W-:Y:S02]  /*c0c0*/  FMUL.FTZ R0, R27, UR11 ;  /* 0x0000000b1b007c20 */ /* 0x010fe40008410000 */
[----:B------:R-:W-:Y:S01]  /*c0d0*/  HMMA.16816.F32.BF16 R24, R4, R38, R16 ;  /* 0x000000260418723c */ /* 0x000fe20000041810 */
[----:B------:R-:W4:Y:S03]  /*c0e0*/  LDSM.16.M88.4 R36, [R164+0x4800] ;  /* 0x00480000a424783b */ /* 0x000f260000000200 */
[----:B------:R3:W1:Y:S04]  /*c0f0*/  MUFU.TANH R155, R0 ;  /* 0x00000000009b7308 */ /* 0x0006680000002400 */
[----:B------:R-:W-:Y:S01]  /*c100*/  HMMA.16816.F32.BF16 R16, R8, R32, RZ ;  /* 0x000000200810723c */ /* 0x000fe200000418ff */
[----:B---3--:R-:W-:-:S04]  /*c110*/  FMUL.FTZ R0, R20, UR11 ;  /* 0x0000000b14007c20 */ /* 0x008fc80008410000 */
[----:B------:R3:W1:Y:S02]  /*c120*/  MUFU.TANH R116, R0 ;  /* 0x0000000000747308 */ /* 0x0006640000002400 */
[----:B---3--:R-:W-:-:S13]  /*c130*/  FMUL.FTZ R0, R21, UR11 ;  /* 0x0000000b15007c20 */ /* 0x008fda0008410000 */
[----:B-1----:R-:W-:Y:S01]  /*c140*/  HMMA.16816.F32.BF16 R20, R4, R28, R16 ;  /* 0x0000001c0414723c */ /* 0x002fe20000041810 */
[----:B------:R1:W3:Y:S02]  /*c150*/  MUFU.TANH R120, R0 ;  /* 0x0000000000787308 */ /* 0x0002e40000002400 */
        /* <DEDUP_REMOVED lines=8> */
[----:B--2---:R-:W-:-:S14]  /*c1e0*/  FMUL.FTZ R0, R24, UR11 ;  /* 0x0000000b18007c20 */ /* 0x004fdc0008410000 */
[----:B------:R-:W-:Y:S01]  /*c1f0*/  HMMA.16816.F32.BF16 R16, R4, R30, R12 ;  /* 0x0000001e0410723c */ /* 0x000fe2000004180c */
[----:B------:R-:W2:Y:S01]  /*c200*/  LDSM.16.M88.4 R28, [R164+0x4c00] ;  /* 0x004c0000a41c783b */ /* 0x000ea20000000200 */
[----:B------:R3:W1:Y:S06]  /*c210*/  MUFU.TANH R122, R0 ;  /* 0x00000000007a7308 */ /* 0x00066c0000002400 */
[----:B----4-:R-:W-:Y:S01]  /*c220*/  HMMA.16816.F32.BF16 R12, R8, R36, RZ ;  /* 0x00000024080c723c */ /* 0x010fe200000418ff */
[----:B---3--:R-:W-:-:S04]  /*c230*/  FMUL.FTZ R0, R25, UR11 ;  /* 0x0000000b19007c20 */ /* 0x008fc80008410000 */
[----:B------:R3:W4:Y:S02]  /*c240*/  MUFU.TANH R129, R0 ;  /* 0x0000000000817308 */ /* 0x0007240000002400 */
[----:B---3--:R-:W-:-:S06]  /*c250*/  FMUL.FTZ R0, R26, UR11 ;  /* 0x0000000b1a007c20 */ /* 0x008fcc0008410000 */
[----:B------:R3:W1:Y:S02]  /*c260*/  MUFU.TANH R171, R0 ;  /* 0x0000000000ab7308 */ /* 0x0006640000002400 */
[----:B---3--:R-:W-:Y:S02]  /*c270*/  FMUL.FTZ R0, R27, UR11 ;  /* 0x0000000b1b007c20 */ /* 0x008fe40008410000 */
[----:B------:R-:W3:Y:S01]  /*c280*/  LDSM.16.M88.4 R24, [R89+0x4c00] ;  /* 0x004c00005918783b */ /* 0x000ee20000000200 */
[----:B------:R-:W-:-:S04]  /*c290*/  DEPBAR.LE SB0, 0x0 ;  /* 0x000080000000791a */ /* 0x000fc80000000000 */
[----:B------:R4:W1:Y:S02]  /*c2a0*/  MUFU.TANH R172, R0 ;  /* 0x0000000000ac7308 */ /* 0x0008640000002400 */
[----:B----4-:R-:W-:-:S06]  /*c2b0*/  FMUL.FTZ R0, R20, UR11 ;  /* 0x0000000b14007c20 */ /* 0x010fcc0008410000 */
[----:B------:R4:W1:Y:S02]  /*c2c0*/  MUFU.TANH R138, R0 ;  /* 0x00000000008a7308 */ /* 0x0008640000002400 */
[----:B----4-:R-:W-:-:S06]  /*c2d0*/  FMUL.FTZ R0, R21, UR11 ;  /* 0x0000000b15007c20 */ /* 0x010fcc0008410000 */
[----:B------:R4:W1:Y:S02]  /*c2e0*/  MUFU.TANH R139, R0 ;  /* 0x00000000008b7308 */ /* 0x0008640000002400 */
[----:B----4-:R-:W-:-:S06]  /*c2f0*/  FMUL.FTZ R0, R22, UR11 ;  /* 0x0000000b16007c20 */ /* 0x010fcc0008410000 */
[----:B------:R4:W1:Y:S02]  /*c300*/  MUFU.TANH R179, R0 ;  /* 0x0000000000b37308 */ /* 0x0008640000002400 */
[----:B----4-:R-:W-:Y:S02]  /*c310*/  FMUL.FTZ R0, R23, UR11 ;  /* 0x0000000b17007c20 */ /* 0x010fe40008410000 */
[----:B-1----:R-:W-:Y:S04]  /*c320*/  HMMA.16816.F32.BF16 R20, R4, R32, R12 ;  /* 0x000000200414723c */ /* 0x002fe8000004180c */
[----:B------:R1:W4:Y:S04]  /*c330*/  MUFU.TANH R183, R0 ;  /* 0x0000000000b77308 */ /* 0x0003280000002400 */
[----:B------:R-:W-:Y:S01]  /*c340*/  HMMA.16816.F32.BF16 R12, R8, R38, RZ ;  /* 0x00000026080c723c */ /* 0x000fe200000418ff */
[----:B-1----:R-:W-:-:S10]  /*c350*/  FMUL.FTZ R0, R16, UR11 ;  /* 0x0000000b10007c20 */ /* 0x002fd40008410000 */
[----:B------:R-:W-:Y:S01]  /*c360*/  FMUL.FTZ R20, R20, UR11 ;  /* 0x0000000b14147c20 */ /* 0x000fe20008410000 */
[----:B------:R1:W1:Y:S08]  /*c370*/  MUFU.TANH R142, R0 ;  /* 0x00000000008e7308 */ /* 0x0002700000002400 */
[----:B------:R-:W-:Y:S01]  /*c380*/  HMMA.16816.F32.BF16 R12, R4, R34, R12 ;  /* 0x00000022040c723c */ /* 0x000fe2000004180c */
[----:B------:R-:W2:Y:S01]  /*c390*/  MUFU.TANH R134, R20 ;  /* 0x0000001400867308 */ /* 0x000ea20000002400 */
[----:B-1----:R-:W-:-:S07]  /*c3a0*/  FMUL.FTZ R0, R17, UR11 ;  /* 0x0000000b11007c20 */ /* 0x002fce0008410000 */
[----:B------:R1:W1:Y:S10]  /*c3b0*/  MUFU.TANH R135, R0 ;  /* 0x0000000000877308 */ /* 0x0002740000002400 */
[----:B------:R-:W-:Y:S01]  /*c3c0*/  FMUL.FTZ R12, R12, UR11 ;  /* 0x0000000b0c0c7c20 */ /* 0x000fe20008410000 */
[----:B------:R-:W-:Y:S01]  /*c3d0*/  FMUL.FTZ R13, R13, UR11 ;  /* 0x0000000b0d0d7c20 */ /* 0x000fe20008410000 */
[----:B------:R-:W-:Y:S01]  /*c3e0*/  FMUL.FTZ R14, R14, UR11 ;  /* 0x0000000b0e0e7c20 */ /* 0x000fe20008410000 */
[----:B------:R-:W-:Y:S01]  /*c3f0*/  FMUL.FTZ R15, R15, UR11 ;  /* 0x0000000b0f0f7c20 */ /* 0x000fe20008410000 */
[----:B------:R-:W2:Y:S08]  /*c400*/  MUFU.TANH R128, R12 ;  /* 0x0000000c00807308 */ /* 0x000eb00000002400 */
[----:B------:R-:W2:Y:S01]  /*c410*/  MUFU.TANH R127, R13 ;  /* 0x0000000d007f7308 */ /* 0x000ea20000002400 */
[----:B-1----:R-:W-:-:S07]  /*c420*/  FMUL.FTZ R0, R18, UR11 ;  /* 0x0000000b12007c20 */ /* 0x002fce0008410000 */
[----:B------:R1:W1:Y:S08]  /*c430*/  MUFU.TANH R208, R0 ;  /* 0x0000000000d07308 */ /* 0x0002700000002400 */
[----:B------:R-:W3:Y:S08]  /*c440*/  MUFU.TANH R173, R14 ;  /* 0x0000000e00ad7308 */ /* 0x000ef00000002400 */
[----:B------:R-:W3:Y:S01]  /*c450*/  MUFU.TANH R165, R15 ;  /* 0x0000000f00a57308 */ /* 0x000ee20000002400 */
[----:B-1----:R-:W-:-:S02]  /*c460*/  FMUL.FTZ R0, R19, UR11 ;  /* 0x0000000b13007c20 */ /* 0x002fc40008410000 */
[C---:B--2---:R-:W-:Y:S05]  /*c470*/  HMMA.16816.F32.BF16 R16, R8.reuse, R28, RZ ;  /* 0x0000001c0810723c */ /* 0x044fea00000418ff */
[----:B------:R1:W2:Y:S03]  /*c480*/  MUFU.TANH R206, R0 ;  /* 0x0000000000ce7308 */ /* 0x0002a60000002400 */
[----:B------:R-:W-:-:S12]  /*c490*/  HMMA.16816.F32.BF16 R8, R8, R30, RZ ;  /* 0x0000001e0808723c */ /* 0x000fd800000418ff */
[----:B---3--:R-:W-:Y:S01]  /*c4a0*/  HMMA.16816.F32.BF16 R16, R4, R24, R16 ;  /* 0x000000180410723c */ /* 0x008fe20000041810 */
[----:B-1----:R-:W-:-:S04]  /*c4b0*/  FMUL.FTZ R0, R21, UR11 ;  /* 0x0000000b15007c20 */ /* 0x002fc80008410000 */
[----:B------:R1:W3:Y:S03]  /*c4c0*/  MUFU.TANH R131, R0 ;  /* 0x0000000000837308 */ /* 0x0002e60000002400 */
[----:B------:R-:W-:Y:S01]  /*c4d0*/  HMMA.16816.F32.BF16 R4, R4, R26, R8 ;  /* 0x0000001a0404723c */ /* 0x000fe20000041808 */
[----:B-1----:R-:W-:-:S04]  /*c4e0*/  FMUL.FTZ R0, R22, UR11 ;  /* 0x0000000b16007c20 */ /* 0x002fc80008410000 */
[----:B------:R1:W1:-:S14]  /*c4f0*/  MUFU.TANH R187, R0 ;  /* 0x0000000000bb7308 */ /* 0x00025c0000002400 */
[----:B------:R-:W-:Y:S01]  /*c500*/  FMUL.FTZ R5, R5, UR11 ;  /* 0x0000000b05057c20 */ /* 0x000fe20008410000 */
[----:B------:R-:W-:Y:S01]  /*c510*/  FMUL.FTZ R6, R6, UR11 ;  /* 0x0000000b06067c20 */ /* 0x000fe20008410000 */
[----:B------:R-:W-:Y:S01]  /*c520*/  FMUL.FTZ R7, R7, UR11 ;  /* 0x0000000b07077c20 */ /* 0x000fe20008410000 */
[----:B------:R-:W-:Y:S01]  /*c530*/  FMUL.FTZ R4, R4, UR11 ;  /* 0x0000000b04047c20 */ /* 0x000fe20008410000 */
[----:B------:R4:W2:Y:S08]  /*c540*/  MUFU.TANH R123, R5 ;  /* 0x00000005007b7308 */ /* 0x0008b00000002400 */
[----:B------:R-:W2:Y:S01]  /*c550*/  MUFU.TANH R160, R6 ;  /* 0x0000000600a07308 */ /* 0x000ea20000002400 */
[----:B-1----:R-:W-:-:S07]  /*c560*/  FMUL.FTZ R0, R23, UR11 ;  /* 0x0000000b17007c20 */ /* 0x002fce0008410000 */
[----:B------:R1:W1:Y:S01]  /*c570*/  MUFU.TANH R186, R0 ;  /* 0x0000000000ba7308 */ /* 0x0002620000002400 */
[----:B----4-:R-:W-:-:S07]  /*c580*/  LOP3.LUT R5, R220, 0x7, RZ, 0xc0, !PT ;  /* 0x00000007dc057812 */ /* 0x010fce00078ec0ff */
[----:B------:R-:W4:Y:S08]  /*c590*/  MUFU.TANH R158, R7 ;  /* 0x00000007009e7308 */ /* 0x000f300000002400 */
[----:B------:R-:W2:Y:S01]  /*c5a0*/  MUFU.TANH R124, R4 ;  /* 0x00000004007c7308 */ /* 0x000ea20000002400 */
[----:B-1----:R-:W-:-:S07]  /*c5b0*/  FMUL.FTZ R0, R16, UR11 ;  /* 0x0000000b10007c20 */ /* 0x002fce0008410000 */
[----:B------:R1:W1:Y:S02]  /*c5c0*/  MUFU.TANH R126, R0 ;  /* 0x00000000007e7308 */ /* 0x0002640000002400 */
[----:B-1----:R-:W-:-:S06]  /*c5d0*/  FMUL.FTZ R0, R17, UR11 ;  /* 0x0000000b11007c20 */ /* 0x002fcc0008410000 */
[----:B------:R1:W1:Y:S02]  /*c5e0*/  MUFU.TANH R125, R0 ;  /* 0x00000000007d7308 */ /* 0x0002640000002400 */
[----:B-1----:R-:W-:-:S06]  /*c5f0*/  FMUL.FTZ R0, R18, UR11 ;  /* 0x0000000b12007c20 */ /* 0x002fcc0008410000 */
[----:B------:R1:W1:Y:S02]  /*c600*/  MUFU.TANH R163, R0 ;  /* 0x0000000000a37308 */ /* 0x0002640000002400 */
[----:B-1----:R-:W-:-:S06]  /*c610*/  FMUL.FTZ R0, R19, UR11 ;  /* 0x0000000b13007c20 */ /* 0x002fcc0008410000 */
[----:B------:R1:W1:Y:S02]  /*c620*/  MUFU.TANH R162, R0 ;  /* 0x0000000000a27308 */ /* 0x0002640000002400 */
[----:B-1----:R-:W-:-:S04]  /*c630*/  LOP3.LUT R0, R48, 0x1f0, RZ, 0xc0, !PT ;  /* 0x000001f030007812 */ /* 0x002fc800078ec0ff */
[----:B------:R-:W-:-:S04]  /*c640*/  LEA R0, R2, R0, 0x6 ;  /* 0x0000000002007211 */ /* 0x000fc800078e30ff */
[----:B------:R-:W-:-:S04]  /*c650*/  IADD3 R5, PT, PT, -R250, R5, R0 ;  /* 0x00000005fa057210 */ /* 0x000fc80007ffe100 */
[----:B------:R-:W-:-:S04]  /*c660*/  IADD3 R5, PT, PT, R5, UR10, R99 ;  /* 0x0000000a05057c10 */ /* 0x000fc8000fffe063 */
[C-C-:B------:R-:W-:Y:S02]  /*c670*/  VIADDMNMX R4, R5.reuse, 0x1, R99.reuse, PT ;  /* 0x0000000105047846 */ /* 0x140fe40003800163 */
[----:B------:R-:W-:Y:S01]  /*c680*/  VIADDMNMX R5, R5, 0x9, R99, PT ;  /* 0x0000000905057846 */ /* 0x000fe20003800163 */
[----:B------:R-:W-:Y:S06]  /*c690*/  BAR.SYNC.DEFER_BLOCKING 0x0 ;  /* 0x0000000000007b1d */ /* 0x000fec0000010000 */
[----:B--234-:R-:W-:Y:S05]  /*c6a0*/  @!P0 BRA `(.L_x_901) ;  /* 0x0000000800288947 */ /* 0x01cfea0003800000 */
        /* <DEDUP_REMOVED lines=13> */
.L_x_902:
[----:B------:R-:W1:Y:S01]  /*c780*/  LDC R12, c[0x0][0x4f0] ;  /* 0x00013c00ff0c7b82 */ /* 0x000e620000000800 */
[C---:B------:R-:W-:Y:S01]  /*c790*/  IADD3 R9, PT, PT, R242.reuse, -0x200, RZ ;  /* 0xfffffe00f2097810 */ /* 0x040fe20007ffe0ff */
[----:B------:R-:W-:Y:S01]  /*c7a0*/  VIADD R7, R242, 0xffffff00 ;  /* 0xffffff00f2077836 */ /* 0x000fe20000000000 */
[----:B------:R-:W2:Y:S02]  /*c7b0*/  LDCU.64 UR8, c[0x0][0x3a0] ;  /* 0x00007400ff0877ac */ /* 0x000ea40008000a00 */
[----:B------:R-:W-:Y:S02]  /*c7c0*/  IABS R6, R9 ;  /* 0x0000000900067213 */ /* 0x000fe40000000000 */
[----:B------:R-:W-:Y:S02]  /*c7d0*/  IABS R8, R7 ;  /* 0x0000000700087213 */ /* 0x000fe40000000000 */
[----:B-1----:R-:W-:-:S04]  /*c7e0*/  IABS R11, R12 ;  /* 0x0000000c000b7213 */ /* 0x002fc80000000000 */
[----:B------:R-:W1:Y:S08]  /*c7f0*/  I2F.RP R2, R11 ;  /* 0x0000000b00027306 */ /* 0x000e700000209400 */
[----:B-1----:R-:W1:Y:S02]  /*c800*/  MUFU.RCP R2, R2 ;  /* 0x0000000200027308 */ /* 0x002e640000001000 */
[----:B-1----:R-:W-:-:S06]  /*c810*/  VIADD R2, R2, 0xffffffe ;  /* 0x0ffffffe02027836 */ /* 0x002fcc0000000000 */
[----:B------:R-:W1:Y:S02]  /*c820*/  F2I.FTZ.U32.TRUNC.NTZ R3, R2 ;  /* 0x0000000200037305 */ /* 0x000e64000021f000 */
[----:B-1----:R-:W-:Y:S01]  /*c830*/  IMAD.MOV R0, RZ, RZ, -R3 ;  /* 0x000000ffff007224 */ /* 0x002fe200078e0a03 */
[----:B------:R-:W-:-:S03]  /*c840*/  MOV R2, RZ ;  /* 0x000000ff00027202 */ /* 0x000fc60000000f00 */
[----:B------:R-:W-:-:S04]  /*c850*/  IMAD R0, R0, R11, RZ ;  /* 0x0000000b00007224 */ /* 0x000fc800078e02ff */
[----:B------:R-:W-:-:S04]  /*c860*/  IMAD.HI.U32 R2, R3, R0, R2 ;  /* 0x0000000003027227 */ /* 0x000fc800078e0002 */
[----:B------:R-:W-:Y:S01]  /*c870*/  IMAD.MOV.U32 R3, RZ, RZ, R6 ;  /* 0x000000ffff037224 */ /* 0x000fe200078e0006 */
[----:B------:R-:W-:-:S03]  /*c880*/  MOV R6, R8 ;  /* 0x0000000800067202 */ /* 0x000fc60000000f00 */
        /* <DEDUP_REMOVED lines=13> */
[-C--:B------:R-:W-:Y:S02]  /*c960*/  LOP3.LUT R3, R9, R12.reuse, RZ, 0x3c, !PT ;  /* 0x0000000c09037212 */ /* 0x080fe400078e3cff */
[----:B------:R-:W-:Y:S02]  /*c970*/  ISETP.GE.U32.AND P3, PT, R6, R11, PT ;  /* 0x0000000b0600720c */ /* 0x000fe40003f66070 */
[----:B------:R-:W-:-:S02]  /*c980*/  LOP3.LUT R6, R7, R12, RZ, 0x3c, !PT ;  /* 0x0000000c07067212 */ /* 0x000fc400078e3cff */
[----:B------:R-:W-:Y:S02]  /*c990*/  ISETP.GE.AND P1, PT, R3, RZ, PT ;  /* 0x000000ff0300720c */ /* 0x000fe40003f26270 */
[----:B------:R-:W-:Y:S02]  /*c9a0*/  ISETP.GE.AND P4, PT, R6, RZ, PT ;  /* 0x000000ff0600720c */ /* 0x000fe40003f86270 */
[----:B------:R-:W-:Y:S01]  /*c9b0*/  ISETP.NE.AND P0, PT, R12, RZ, PT ;  /* 0x000000ff0c00720c */ /* 0x000fe20003f05270 */
[----:B------:R-:W-:Y:S01]  /*c9c0*/  @P2 VIADD R0, R0, 0x1 ;  /* 0x0000000100002836 */ /* 0x000fe20000000000 */
[----:B------:R-:W-:-:S03]  /*c9d0*/  LOP3.LUT R3, RZ, R12, RZ, 0x33, !PT ;  /* 0x0000000cff037212 */ /* 0x000fc600078e33ff */
[----:B------:R-:W-:-:S04]  /*c9e0*/  @P3 IADD3 R2, PT, PT, R2, 0x1, RZ ;  /* 0x0000000102023810 */ /* 0x000fc80007ffe0ff */
[----:B------:R-:W-:Y:S02]  /*c9f0*/  @!P1 IMAD.MOV R0, RZ, RZ, -R0 ;  /* 0x000000ffff009224 */ /* 0x000fe400078e0a00 */
[----:B------:R-:W-:-:S03]  /*ca00*/  @!P4 IADD3 R2, PT, PT, -R2, RZ, RZ ;  /* 0x000000ff0202c210 */ /* 0x000fc60007ffe1ff */
[C---:B------:R-:W-:Y:S02]  /*ca10*/  SEL R8, R3.reuse, R0, !P0 ;  /* 0x0000000003087207 */ /* 0x040fe40004000000 */
[----:B------:R-:W-:-:S03]  /*ca20*/  SEL R0, R3, R2, !P0 ;  /* 0x0000000203007207 */ /* 0x000fc60004000000 */
[----:B------:R-:W-:-:S04]  /*ca30*/  IMAD.WIDE R6, R8, 0x4, R180 ;  /* 0x0000000408067825 */ /* 0x000fc800078e02b4 */
[C---:B------:R-:W-:Y:S01]  /*ca40*/  IMAD.WIDE R2, R0.reuse, 0x4, R180 ;  /* 0x0000000400027825 */ /* 0x040fe200078e02b4 */
[----:B------:R1:W3:Y:S04]  /*ca50*/  LDG.E R9, desc[UR6][R6.64] ;  /* 0x0000000606097981 */ /* 0x0002e8000c1e1900 */
[----:B------:R4:W3:Y:S01]  /*ca60*/  LDG.E R7, desc[UR6][R2.64] ;  /* 0x0000000602077981 */ /* 0x0008e2000c1e1900 */
[----:B------:R-:W-:-:S04]  /*ca70*/  IMAD.IADD R0, R0, 0x1, -R8 ;  /* 0x0000000100007824 */ /* 0x000fc800078e0a08 */
[----:B------:R-:W-:-:S05]  /*ca80*/  IMAD R0, R0, R12, -0x100 ;  /* 0xffffff0000007424 */ /* 0x000fca00078e020c */
[----:B-1----:R-:W-:Y:S01]  /*ca90*/  SHF.R.S32.HI R6, RZ, 0x1f, R0 ;  /* 0x0000001fff067819 */ /* 0x002fe20000011400 */
[----:B----4-:R-:W1:Y:S04]  /*caa0*/  LDC.64 R2, c[0x0][0x3b8] ;  /* 0x0000ee00ff027b82 */ /* 0x010e680000000a00 */
[----:B-1----:R-:W-:-:S04]  /*cab0*/  IMAD R6, R6, R2, RZ ;  /* 0x0000000206067224 */ /* 0x002fc800078e02ff */
[C---:B------:R-:W-:Y:S01]  /*cac0*/  IMAD R3, R0.reuse, R3, R6 ;  /* 0x0000000300037224 */ /* 0x040fe200078e0206 */
        /* <DEDUP_REMOVED lines=10> */
.L_x_903:
        /* <DEDUP_REMOVED lines=13> */
[----:B------:R-:W-:Y:S01]  /*cc40*/  IADD3 R6, P1, PT, R8, R16, RZ ;  /* 0x0000001008067210 */ /* 0x000fe20007f3e0ff */
[----:B------:R-:W-:Y:S02]  /*cc50*/  @!P0 IMAD.MOV.U32 R3, RZ, RZ, R219 ;  /* 0x000000ffff038224 */ /* 0x000fe400078e00db */
[----:B------:R-:W-:-:S03]  /*cc60*/  IMAD.X R9, R11, 0x1, R0, P2 ;  /* 0x000000010b097824 */ /* 0x000fc600010e0600 */
[----:B------:R-:W-:Y:S01]  /*cc70*/  @!PT LDS RZ, [RZ] ;  /* 0x00000000fffff984 */ /* 0x000fe20000000800 */
[----:B------:R-:W-:Y:S01]  /*cc80*/  @!PT LDS RZ, [RZ] ;  /* 0x00000000fffff984 */ /* 0x000fe20000000800 */
[----:B------:R-:W-:Y:S01]  /*cc90*/  @!PT LDS RZ, [RZ] ;  /* 0x00000000fffff984 */ /* 0x000fe20000000800 */
[----:B------:R1:W-:Y:S01]  /*cca0*/  @!P0 LDGSTS.E.BYPASS.LTC128B.128 [R168+0x1000], desc[UR6][R2.64] ;  /* 0x0100000002a88fae */ /* 0x0003e2000b981a06 */
[----:B------:R-:W-:-:S03]  /*ccb0*/  IMAD.X R7, R9, 0x1, R0, P1 ;  /* 0x0000000109077824 */ /* 0x000fc600008e0600 */
        /* <DEDUP_REMOVED lines=15> */
[----:B-1----:R-:W-:-:S03]  /*cdb0*/  IADD3 R2, P2, PT, R6, R16, RZ ;  /* 0x0000001006027210 */ /* 0x002fc60007f5e0ff */
[----:B------:R2:W-:Y:S02]  /*cdc0*/  @P0 STS.128 [R168+0x2800], RZ ;  /* 0x002800ffa8000388 */ /* 0x0005e40000000c00 */
[----:B------:R-:W-:Y:S02]  /*cdd0*/  IMAD.X R3, R7, 0x1, R0, P2 ;  /* 0x0000000107037824 */ /* 0x000fe400010e0600 */
[----:B------:R-:W-:Y:S01]  /*cde0*/  @!PT LDS RZ, [RZ] ;  /* 0x00000000fffff984 */ /* 0x000fe20000000800 */
[----:B------:R-:W-:Y:S01]  /*cdf0*/  @!PT LDS RZ, [RZ] ;  /* 0x00000000fffff984 */ /* 0x000fe20000000800 */
[----:B------:R-:W-:Y:S01]  /*ce00*/  @!PT LDS RZ, [RZ] ;  /* 0x00000000fffff984 */ /* 0x000fe20000000800 */
[----:B------:R2:W-:Y:S01]  /*ce10*/  @!P0 LDGSTS.E.BYPASS.LTC128B.128 [R168+0x3000], desc[UR6][R8.64] ;  /* 0x0300000008a88fae */ /* 0x0005e2000b981a06 */
[----:B---3--:R-:W-:-:S03]  /*ce20*/  @!P0 IADD3 R14, P1, PT, R2, R16, RZ ;  /* 0x00000010020e8210 */ /* 0x008fc60007f3e0ff */
        /* <DEDUP_REMOVED lines=18> */
.L_x_901:
[----:B--2---:R-:W-:Y:S01]  /*cf50*/  IMAD.SHL.U32 R6, R167, 0x2, RZ ;  /* 0x00000002a7067824 */ /* 0x004fe200078e00ff */
[----:B------:R-:W1:Y:S04]  /*cf60*/  LDCU UR10, c[0x0][0x45c] ;  /* 0x00008b80ff0a77ac */ /* 0x000e680008000800 */
[----:B------:R-:W-:-:S05]  /*cf70*/  LOP3.LUT R6, R6, 0x6, RZ, 0xc0, !PT ;  /* 0x0000000606067812 */ /* 0x000fca00078ec0ff */
[----:B------:R-:W-:-:S04]  /*cf80*/  IMAD R6, R237, 0x100, R6 ;  /* 0x00000100ed067824 */ /* 0x000fc800078e0206 */
[C---:B------:R-:W-:Y:S02]  /*cf90*/  VIADD R21, R6.reuse, 0xffffff00 ;  /* 0xffffff0006157836 */ /* 0x040fe40000000000 */
[C---:B------:R-:W-:Y:S02]  /*cfa0*/  VIADD R19, R6.reuse, 0xffffff01 ;  /* 0xffffff0106137836 */ /* 0x040fe40000000000 */
[C---:B------:R-:W-:Y:S01]  /*cfb0*/  VIADD R18, R6.reuse, 0xffffff08 ;  /* 0xffffff0806127836 */ /* 0x040fe20000000000 */
        /* <DEDUP_REMOVED lines=14> */
[----:B------:R-:W-:Y:S01]  /*d0a0*/  FSEL R8, R185, -INF , !P2 ;  /* 0xff800000b9087808 */ /* 0x000fe20005000000 */
[----:B------:R-:W-:Y:S01]  /*d0b0*/  VIADD R34, R6, 0xffffff28 ;  /* 0xffffff2806227836 */ /* 0x000fe20000000000 */
[-C--:B------:R-:W-:Y:S01]  /*d0c0*/  ISETP.GE.AND P0, PT, R24, R4.reuse, PT ;  /* 0x000000041800720c */ /* 0x080fe20003f06270 */
[C---:B------:R-:W-:Y:S01]  /*d0d0*/  VIADD R33, R6.reuse, 0xffffff29 ;  /* 0xffffff2906217836 */ /* 0x040fe20000000000 */
[-C--:B------:R-:W-:Y:S01]  /*d0e0*/  ISETP.GE.AND P1, PT, R23, R4.reuse, PT ;  /* 0x000000041700720c */ /* 0x080fe20003f26270 */
[----:B------:R-:W-:Y:S01]  /*d0f0*/  VIADD R32, R6, 0xffffff30 ;  /* 0xffffff3006207836 */ /* 0x000fe20000000000 */
        /* <DEDUP_REMOVED lines=23> */
[----:B------:R-:W-:Y:S01]  /*d270*/  VIADD R47, R6, 0xffffff60 ;  /* 0xffffff60062f7836 */ /* 0x000fe20000000000 */
[----:B------:R-:W-:Y:S01]  /*d280*/  FMNMX3.FTZ R20, R20, R11, R12, !PT ;  /* 0x0000000b14147276 */ /* 0x000fe2000781000c */
[C---:B------:R-:W-:Y:S01]  /*d290*/  VIADD R54, R6.reuse, 0xffffff61 ;  /* 0xffffff6106367836 */ /* 0x040fe20000000000 */
[-C--:B------:R-:W-:Y:S01]  /*d2a0*/  ISETP.GE.AND P1, PT, R33, R4.reuse, PT ;  /* 0x000000042100720c */ /* 0x080fe20003f26270 */
[----:B------:R-:W-:Y:S01]  /*d2b0*/  VIADD R53, R6, 0xffffff68 ;  /* 0xffffff6806357836 */ /* 0x000fe20000000000 */
[-C--:B------:R-:W-:Y:S01]  /*d2c0*/  ISETP.GE.AND P2, PT, R32, R4.reuse, PT ;  /* 0x000000042000720c */ /* 0x080fe20003f46270 */
        /* <DEDUP_REMOVED lines=19> */
[-C--:B------:R-:W-:Y:S01]  /*d400*/  ISETP.GE.AND P1, PT, R42, R4.reuse, PT ;  /* 0x000000042a00720c */ /* 0x080fe20003f26270 */
[C---:B------:R-:W-:Y:S01]  /*d410*/  VIADD R68, R6.reuse, 0xffffff91 ;  /* 0xffffff9106447836 */ /* 0x040fe20000000000 */
[----:B------:R-:W-:Y:S01]  /*d420*/  FSEL R27, R145, -INF , !P3 ;  /* 0xff800000911b7808 */ /* 0x000fe20005800000 */
[C---:B------:R-:W-:Y:S01]  /*d430*/  VIADD R70, R6.reuse, 0xffffff98 ;  /* 0xffffff9806467836 */ /* 0x040fe20000000000 */
        /* <DEDUP_REMOVED lines=26> */
[----:B------:R-:W-:Y:S01]  /*d5e0*/  ISETP.GE.AND P2, PT, R49, R4, PT ;  /* 0x000000043100720c */ /* 0x000fe20003f46270 */
        /* <DEDUP_REMOVED lines=124> */
[-C--:B------:R-:W-:Y:S01]  /*ddb0*/  ISETP.GE.AND P3, PT, R26, R5.reuse, PT ;  /* 0x000000051a00720c */ /* 0x080fe20003f66270 */
[----:B------:R-:W2:Y:S01]  /*ddc0*/  SHFL.BFLY PT, R0, R20, 0x2, 0x1f ;  /* 0x0c401f0014007f89 */ /* 0x000ea200000e0000 */
[----:B------:R-:W-:-:S02]  /*ddd0*/  ISETP.GE.AND P4, PT, R25, R5, PT ;  /* 0x000000051900720c */ /* 0x000fc40003f86270 */
[-C--:B------:R-:W-:Y:S02]  /*dde0*/  ISETP.GE.AND P5, PT, R66, R5.reuse, PT ;  /* 0x000000054200720c */ /* 0x080fe40003fa6270 */
[----:B------:R-:W-:Y:S02]  /*ddf0*/  FSEL R18, R236, -INF , !P4 ;  /* 0xff800000ec127808 */ /* 0x000fe40006000000 */
[----:B------:R-:W-:Y:S02]  /*de00*/  ISETP.GE.AND P4, PT, R28, R5, PT ;  /* 0x000000051c00720c */ /* 0x000fe40003f86270 */
[----:B------:R-:W-:Y:S02]  /*de10*/  LOP3.LUT P6, RZ, R167, 0x4, RZ, 0xc0, !PT ;  /* 0x00000004a7ff7812 */ /* 0x000fe400078cc0ff */
[----:B--2---:R-:W-:-:S05]  /*de20*/  FMNMX.FTZ R20, R20, R0, !PT ;  /* 0x0000000014147209 */ /* 0x004fca0007810000 */
[----:B------:R-:W2:Y:S02]  /*de30*/  SHFL.BFLY PT, R0, R20, 0x1, 0x1f ;  /* 0x0c201f0014007f89 */ /* 0x000ea400000e0000 */
[----:B--2---:R-:W-:-:S04]  /*de40*/  FMNMX.FTZ R20, R20, R0, !PT ;  /* 0x0000000014147209 */ /* 0x004fc80007810000 */
[C---:B------:R-:W-:Y:S01]  /*de50*/  FSETP.NEU.FTZ.AND P0, PT, R20.reuse, -INF , PT ;  /* 0xff8000001400780b */ /* 0x040fe20003f1d000 */
[----:B-1----:R-:W-:-:S05]  /*de60*/  FMUL.FTZ R2, R20, UR10 ;  /* 0x0000000a14027c20 */ /* 0x002fca0008410000 */
[----:B------:R-:W-:Y:S02]  /*de70*/  FSEL R2, R2, RZ, P0 ;  /* 0x000000ff02027208 */ /* 0x000fe40000000000 */
[----:B------:R-:W-:-:S03]  /*de80*/  ISETP.GE.AND P0, PT, R21, R5, PT ;  /* 0x000000051500720c */ /* 0x000fc60003f06270 */
[----:B------:R-:W-:-:S04]  /*de90*/  FFMA.FTZ R0, R3, UR10, -R2 ;  /* 0x0000000a03007c23 */ /* 0x000fc80008010802 */
[----:B------:R1:W-:Y:S02]  /*dea0*/  MUFU.EX2 R175, R0 ;  /* 0x0000000000af7308 */ /* 0x0003e40000000800 */
[--C-:B-1----:R-:W-:Y:S01]  /*deb0*/  FFMA.FTZ R0, R7, UR10, -R2.reuse ;  /* 0x0000000a07007c23 */ /* 0x102fe20008010802 */
[----:B------:R-:W-:-:S05]  /*dec0*/  FFMA.FTZ R7, R110, UR10, -R2 ;  /* 0x0000000a6e077c23 */ /* 0x000fca0008010802 */
[----:B------:R1:W2:Y:S08]  /*ded0*/  MUFU.EX2 R174, R0 ;  /* 0x0000000000ae7308 */ /* 0x0002b00000000800 */
[----:B------:R-:W-:Y:S01]  /*dee0*/  MUFU.EX2 R110, R7 ;  /* 0x00000007006e7308 */ /* 0x000fe20000000800 */
[----:B-1----:R-:W-:-:S07]  /*def0*/  FFMA.FTZ R0, R8, UR10, -R2 ;  /* 0x0000000a08007c23 */ /* 0x002fce0008010802 */
[----:B------:R1:W-:Y:S02]  /*df00*/  MUFU.EX2 R176, R0 ;  /* 0x0000000000b07308 */ /* 0x0003e40000000800 */
[----:B-1----:R-:W-:Y:S01]  /*df10*/  FFMA.FTZ R0, R9, UR10, -R2 ;  /* 0x0000000a09007c23 */ /* 0x002fe20008010802 */
[----:B------:R-:W-:Y:S02]  /*df20*/  FSEL R9, R239, -INF , !P1 ;  /* 0xff800000ef097808 */ /* 0x000fe40004800000 */
[----:B------:R-:W-:-:S03]  /*df30*/  ISETP.GE.AND P1, PT, R23, R5, PT ;  /* 0x000000051700720c */ /* 0x000fc60003f26270 */
[----:B------:R1:W3:Y:S01]  /*df40*/  MUFU.EX2 R177, R0 ;  /* 0x0000000000b17308 */ /* 0x0002e20000000800 */
[----:B------:R-:W-:Y:S02]  /*df50*/  FSEL R23, R194, -INF , !P4 ;  /* 0xff800000c2177808 */ /* 0x000fe40006000000 */
[----:B------:R-:W-:Y:S02]  /*df60*/  FSEL R19, R197, -INF , !P1 ;  /* 0xff800000c5137808 */ /* 0x000fe40004800000 */
[-C--:B------:R-:W-:Y:S02]  /*df70*/  ISETP.GE.AND P1, PT, R33, R5.reuse, PT ;  /* 0x000000052100720c */ /* 0x080fe40003f26270 */
[-C--:B------:R-:W-:Y:S02]  /*df80*/  ISETP.GE.AND P4, PT, R37, R5.reuse, PT ;  /* 0x000000052500720c */ /* 0x080fe40003f86270 */
[----:B------:R-:W-:Y:S02]  /*df90*/  FSEL R124, R231, -INF , !P1 ;  /* 0xff800000e77c7808 */ /* 0x000fe40004800000 */
[----:B------:R-:W-:-:S02]  /*dfa0*/  ISETP.GE.AND P1, PT, R42, R5, PT ;  /* 0x000000052a00720c */ /* 0x000fc40003f26270 */
[----:B------:R-:W-:Y:S02]  /*dfb0*/  FSEL R127, R229, -INF , !P4 ;  /* 0xff800000e57f7808 */ /* 0x000fe40006000000 */
[----:B------:R-:W-:Y:S01]  /*dfc0*/  FSEL R131, R228, -INF , !P1 ;  /* 0xff800000e4837808 */ /* 0x000fe20004800000 */
[----:B-1----:R-:W-:Y:S01]  /*dfd0*/  FFMA.FTZ R0, R10, UR10, -R2 ;  /* 0x0000000a0a007c23 */ /* 0x002fe20008010802 */
[----:B------:R-:W-:Y:S02]  /*dfe0*/  FSEL R10, R190, -INF , !P0 ;  /* 0xff800000be0a7808 */ /* 0x000fe40004000000 */
[-C--:B------:R-:W-:Y:S01]  /*dff0*/  ISETP.GE.AND P0, PT, R24, R5.reuse, PT ;  /* 0x000000051800720c */ /* 0x080fe20003f06270 */
[----:B------:R1:W-:Y:S01]  /*e000*/  MUFU.EX2 R178, R0 ;  /* 0x0000000000b27308 */ /* 0x0003e20000000800 */
[-C--:B------:R-:W-:Y:S02]  /*e010*/  ISETP.GE.AND P4, PT, R45, R5.reuse, PT ;  /* 0x000000052d00720c */ /* 0x080fe40003f86270 */
[----:B------:R-:W-:-:S02]  /*e020*/  ISETP.GE.AND P1, PT, R43, R5, PT ;  /* 0x000000052b00720c */ /* 0x000fc40003f26270 */
[----:B------:R-:W-:Y:S02]  /*e030*/  FSEL R136, R216, -INF , !P4 ;  /* 0xff800000d8887808 */ /* 0x000fe40006000000 */
[-C--:B------:R-:W-:Y:S01]  /*e040*/  ISETP.GE.AND P4, PT, R47, R5.reuse, PT ;  /* 0x000000052f00720c */ /* 0x080fe20003f86270 */
[--C-:B-1----:R-:W-:Y:S01]  /*e050*/  FFMA.FTZ R0, R11, UR10, -R2.reuse ;  /* 0x0000000a0b007c23 */ /* 0x102fe20008010802 */
[----:B------:R-:W-:Y:S02]  /*e060*/  FSEL R11, R191, -INF , !P3 ;  /* 0xff800000bf0b7808 */ /* 0x000fe40005800000 */
[----:B------:R-:W-:Y:S01]  /*e070*/  ISETP.GE.AND P3, PT, R29, R5, PT ;  /* 0x000000051d00720c */ /* 0x000fe20003f66270 */
[----:B------:R1:W-:Y:S02]  /*e080*/  MUFU.EX2 R182, R0 ;  /* 0x0000000000b67308 */ /* 0x0003e40000000800 */
[----:B-1----:R-:W-:Y:S01]  /*e090*/  FFMA.FTZ R0, R12, UR10, -R2 ;  /* 0x0000000a0c007c23 */ /* 0x002fe20008010802 */
[----:B------:R-:W-:-:S02]  /*e0a0*/  FSEL R12, R238, -INF , !P2 ;  /* 0xff800000ee0c7808 */ /* 0x000fc40005000000 */
[----:B------:R-:W-:-:S03]  /*e0b0*/  ISETP.GE.AND P2, PT, R30, R5, PT ;  /* 0x000000051e00720c */ /* 0x000fc60003f46270 */
[----:B------:R1:W-:Y:S01]  /*e0c0*/  MUFU.EX2 R184, R0 ;  /* 0x0000000000b87308 */ /* 0x0003e20000000800 */
[----:B------:R-:W-:Y:S02]  /*e0d0*/  FMNMX3.FTZ R3, R10, R9, R12, !PT ;  /* 0x000000090a037276 */ /* 0x000fe4000781000c */
[----:B------:R-:W-:Y:S02]  /*e0e0*/  FSEL R21, R234, -INF , !P2 ;  /* 0xff800000ea157808 */ /* 0x000fe40005000000 */
[----:B------:R-:W-:Y:S02]  /*e0f0*/  FMNMX3.FTZ R3, R3, R11, R18, !PT ;  /* 0x0000000b03037276 */ /* 0x000fe40007810012 */
[----:B------:R-:W-:-:S04]  /*e100*/  ISETP.GE.AND P2, PT, R32, R5, PT ;  /* 0x000000052000720c */ /* 0x000fc80003f46270 */
[----:B------:R-:W-:Y:S02]  /*e110*/  FSEL R125, R196, -INF , !P2 ;  /* 0xff800000c47d7808 */ /* 0x000fe40005000000 */
[----:B------:R-:W-:Y:S01]  /*e120*/  ISETP.GE.AND P2, PT, R40, R5, PT ;  /* 0x000000052800720c */ /* 0x000fe20003f46270 */
[----:B-1----:R-:W-:-:S03]  /*e130*/  FFMA.FTZ R0, R13, UR10, -R2 ;  /* 0x0000000a0d007c23 */ /* 0x002fc60008010802 */
[----:B------:R-:W-:Y:S02]  /*e140*/  FSEL R134, R217, -INF , !P2 ;  /* 0xff800000d9867808 */ /* 0x000fe40005000000 */
[----:B------:R-:W-:Y:S01]  /*e150*/  ISETP.GE.AND P2, PT, R49, R5, PT ;  /* 0x000000053100720c */ /* 0x000fe20003f46270 */
[----:B------:R1:W-:Y:S02]  /*e160*/  MUFU.EX2 R185, R0 ;  /* 0x0000000000b97308 */ /* 0x0003e40000000800 */
[----:B-1----:R-:W-:-:S06]  /*e170*/  FFMA.FTZ R0, R14, UR10, -R2 ;  /* 0x0000000a0e007c23 */ /* 0x002fcc0008010802 */
[----:B------:R1:W-:Y:S02]  /*e180*/  MUFU.EX2 R188, R0 ;  /* 0x0000000000bc7308 */ /* 0x0003e40000000800 */
[----:B-1----:R-:W-:-:S06]  /*e190*/  FFMA.FTZ R0, R15, UR10, -R2 ;  /* 0x0000000a0f007c23 */ /* 0x002fcc0008010802 */
[----:B------:R1:W-:Y:S02]  /*e1a0*/  MUFU.EX2 R189, R0 ;  /* 0x0000000000bd7308 */ /* 0x0003e40000000800 */
[----:B-1----:R-:W-:-:S06]  /*e1b0*/  FFMA.FTZ R0, R16, UR10, -R2 ;  /* 0x0000000a10007c23 */ /* 0x002fcc0008010802 */
[----:B------:R1:W-:Y:S02]  /*e1c0*/  MUFU.EX2 R193, R0 ;  /* 0x0000000000c17308 */ /* 0x0003e40000000800 */
[----:B-1----:R-:W-:Y:S01]  /*e1d0*/  FFMA.FTZ R0, R17, UR10, -R2 ;  /* 0x0000000a11007c23 */ /* 0x002fe20008010802 */
[----:B------:R-:W-:Y:S02]  /*e1e0*/  FSEL R17, R235, -INF , !P0 ;  /* 0xff800000eb117808 */ /* 0x000fe40004000000 */
[----:B------:R-:W-:-:S03]  /*e1f0*/  ISETP.GE.AND P0, PT, R34, R5, PT ;  /* 0x000000052200720c */ /* 0x000fc60003f06270 */
[----:B------:R1:W-:Y:S01]  /*e200*/  MUFU.EX2 R190, R0 ;  /* 0x0000000000be7308 */ /* 0x0003e20000000800 */
[----:B------:R-:W-:Y:S02]  /*e210*/  FMNMX3.FTZ R3, R3, R17, R19, !PT ;  /* 0x0000001103037276 */ /* 0x000fe40007810013 */
[----:B------:R-:W-:Y:S02]  /*e220*/  FSEL R123, R232, -INF , !P0 ;  /* 0xff800000e87b7808 */ /* 0x000fe40004000000 */
[----:B------:R-:W-:-:S04]  /*e230*/  ISETP.GE.AND P0, PT, R36, R5, PT ;  /* 0x000000052400720c */ /* 0x000fc80003f06270 */
[----:B------:R-:W-:Y:S02]  /*e240*/  FSEL R128, R198, -INF , !P0 ;  /* 0xff800000c6807808 */ /* 0x000fe40004000000 */
[----:B------:R-:W-:-:S04]  /*e250*/  ISETP.GE.AND P0, PT, R44, R5, PT ;  /* 0x000000052c00720c */ /* 0x000fc80003f06270 */
[----:B------:R-:W-:Y:S01]  /*e260*/  FSEL R137, R215, -INF , !P0 ;  /* 0xff800000d7897808 */ /* 0x000fe20004000000 */
[----:B-1----:R-:W-:Y:S01]  /*e270*/  FFMA.FTZ R0, R22, UR10, -R2 ;  /* 0x0000000a16007c23 */ /* 0x002fe20008010802 */
[----:B------:R-:W-:Y:S02]  /*e280*/  FSEL R22, R233, -INF , !P3 ;  /* 0xff800000e9167808 */ /* 0x000fe40005800000 */
[----:B------:R-:W-:Y:S01]  /*e290*/  ISETP.GE.AND P3, PT, R38, R5, PT ;  /* 0x000000052600720c */ /* 0x000fe20003f66270 */
[----:B------:R1:W-:Y:S01]  /*e2a0*/  MUFU.EX2 R191, R0 ;  /* 0x0000000000bf7308 */ /* 0x0003e20000000800 */
[----:B------:R-:W-:Y:S02]  /*e2b0*/  FMNMX3.FTZ R3, R3, R21, R22, !PT ;  /* 0x0000001503037276 */ /* 0x000fe40007810016 */
[----:B------:R-:W-:Y:S02]  /*e2c0*/  FSEL R126, R230, -INF , !P3 ;  /* 0xff800000e67e7808 */ /* 0x000fe40005800000 */
[----:B------:R-:W-:-:S02]  /*e2d0*/  FMNMX3.FTZ R3, R3, R23, R123, !PT ;  /* 0x0000001703037276 */ /* 0x000fc4000781007b */
[-C--:B------:R-:W-:Y:S02]  /*e2e0*/  ISETP.GE.AND P3, PT, R39, R5.reuse, PT ;  /* 0x000000052700720c */ /* 0x080fe40003f66270 */
[----:B------:R-:W-:Y:S02]  /*e2f0*/  FMNMX3.FTZ R3, R3, R124, R125, !PT ;  /* 0x0000007c03037276 */ /* 0x000fe4000781007d */
[----:B------:R-:W-:Y:S02]  /*e300*/  FSEL R135, R195, -INF , !P3 ;  /* 0xff800000c3877808 */ /* 0x000fe40005800000 */
[----:B------:R-:W-:Y:S02]  /*e310*/  FMNMX3.FTZ R3, R3, R126, R127, !PT ;  /* 0x0000007e03037276 */ /* 0x000fe4000781007f */
[----:B------:R-:W-:Y:S01]  /*e320*/  ISETP.GE.AND P0, PT, R54, R5, PT ;  /* 0x000000053600720c */ /* 0x000fe20003f06270 */
[----:B-1----:R-:W-:Y:S01]  /*e330*/  FFMA.FTZ R0, R27, UR10, -R2 ;  /* 0x0000000a1b007c23 */ /* 0x002fe20008010802 */
[----:B------:R-:W-:-:S02]  /*e340*/  FMNMX3.FTZ R3, R3, R128, R131, !PT ;  /* 0x0000008003037276 */ /* 0x000fc40007810083 */
[-C--:B------:R-:W-:Y:S01]  /*e350*/  ISETP.GE.AND P3, PT, R48, R5.reuse, PT ;  /* 0x000000053000720c */ /* 0x080fe20003f66270 */
[----:B------:R1:W-:Y:S01]  /*e360*/  MUFU.EX2 R197, R0 ;  /* 0x0000000000c57308 */ /* 0x0003e20000000800 */
[----:B------:R-:W-:Y:S02]  /*e370*/  FMNMX3.FTZ R3, R3, R134, R135, !PT ;  /* 0x0000008603037276 */ /* 0x000fe40007810087 */
[----:B------:R-:W-:Y:S02]  /*e380*/  FSEL R54, R203, -INF , !P1 ;  /* 0xff800000cb367808 */ /* 0x000fe40004800000 */
[----:B------:R-:W-:Y:S02]  /*e390*/  ISETP.GE.AND P1, PT, R53, R5, PT ;  /* 0x000000053500720c */ /* 0x000fe40003f26270 */
[----:B------:R-:W-:Y:S02]  /*e3a0*/  FSEL R53, R214, -INF , !P2 ;  /* 0xff800000d6357808 */ /* 0x000fe40005000000 */
[----:B------:R-:W-:-:S02]  /*e3b0*/  FMNMX3.FTZ R3, R3, R136, R137, !PT ;  /* 0x0000008803037276 */ /* 0x000fc40007810089 */
[-C--:B------:R-:W-:Y:S02]  /*e3c0*/  ISETP.GE.AND P2, PT, R52, R5.reuse, PT ;  /* 0x000000053400720c */ /* 0x080fe40003f46270 */
[----:B------:R-:W-:Y:S02]  /*e3d0*/  FSEL R52, R213, -INF , !P3 ;  /* 0xff800000d5347808 */ /* 0x000fe40005800000 */
[-C--:B------:R-:W-:Y:S01]  /*e3e0*/  ISETP.GE.AND P3, PT, R60, R5.reuse, PT ;  /* 0x000000053c00720c */ /* 0x080fe20003f66270 */
[----:B-1----:R-:W-:Y:S01]  /*e3f0*/  FFMA.FTZ R0, R31, UR10, -R2 ;  /* 0x0000000a1f007c23 */ /* 0x002fe20008010802 */
[----:B------:R-:W-:Y:S02]  /*e400*/  FSEL R60, R200, -INF , !P4 ;  /* 0xff800000c83c7808 */ /* 0x000fe40006000000 */
[----:B------:R-:W-:Y:S01]  /*e410*/  FMNMX3.FTZ R3, R3, R54, R53, !PT ;  /* 0x0000003603037276 */ /* 0x000fe20007810035 */
[----:B------:R1:W-:Y:S01]  /*e420*/  MUFU.EX2 R194, R0 ;  /* 0x0000000000c27308 */ /* 0x0003e20000000800 */
[----:B------:R-:W-:-:S02]  /*e430*/  ISETP.GE.AND P4, PT, R59, R5, PT ;  /* 0x000000053b00720c */ /* 0x000fc40003f86270 */
[----:B------:R-:W-:Y:S02]  /*e440*/  FSEL R59, R212, -INF , !P0 ;  /* 0xff800000d43b7808 */ /* 0x000fe40004000000 */
[----:B------:R-:W-:Y:S02]  /*e450*/  ISETP.GE.AND P0, PT, R58, R5, PT ;  /* 0x000000053a00720c */ /* 0x000fe40003f06270 */
[----:B------:R-:W-:Y:S02]  /*e460*/  FMNMX3.FTZ R3, R3, R52, R60, !PT ;  /* 0x0000003403037276 */ /* 0x000fe4000781003c */
[----:B------:R-:W-:Y:S02]  /*e470*/  FSEL R58, R202, -INF , !P2 ;  /* 0xff800000ca3a7808 */ /* 0x000fe40005000000 */
[----:B------:R-:W-:Y:S02]  /*e480*/  FSEL R140, R210, -INF , !P3 ;  /* 0xff800000d28c7808 */ /* 0x000fe40005800000 */
[----:B------:R-:W-:-:S02]  /*e490*/  FSEL R66, R199, -INF , !P0 ;  /* 0xff800000c7427808 */ /* 0x000fc40004000000 */
[-C--:B------:R-:W-:Y:S01]  /*e4a0*/  ISETP.GE.AND P2, PT, R62, R5.reuse, PT ;  /* 0x000000053e00720c */ /* 0x080fe20003f46270 */
[----:B-1----:R-:W-:Y:S01]  /*e4b0*/  FFMA.FTZ R0, R35, UR10, -R2 ;  /* 0x0000000a23007c23 */ /* 0x002fe20008010802 */
[----:B------:R-:W-:Y:S02]  /*e4c0*/  FSEL R141, R209, -INF , !P4 ;  /* 0xff800000d18d7808 */ /* 0x000fe40006000000 */
[-C--:B------:R-:W-:Y:S01]  /*e4d0*/  ISETP.GE.AND P0, PT, R65, R5.reuse, PT ;  /* 0x000000054100720c */ /* 0x080fe20003f06270 */
[----:B------:R1:W-:Y:S01]  /*e4e0*/  MUFU.EX2 R196, R0 ;  /* 0x0000000000c47308 */ /* 0x0003e20000000800 */
[-C--:B------:R-:W-:Y:S02]  /*e4f0*/  ISETP.GE.AND P3, PT, R61, R5.reuse, PT ;  /* 0x000000053d00720c */ /* 0x080fe40003f66270 */
[----:B------:R-:W-:-:S04]  /*e500*/  ISETP.GE.AND P4, PT, R70, R5, PT ;  /* 0x000000054600720c */ /* 0x000fc80003f86270 */
[----:B------:R-:W-:Y:S02]  /*e510*/  FSEL R147, R147, -INF , !P4 ;  /* 0xff80000093937808 */ /* 0x000fe40006000000 */
[----:B------:R-:W-:-:S04]  /*e520*/  ISETP.GE.AND P4, PT, R78, R5, PT ;  /* 0x000000054e00720c */ /* 0x000fc80003f86270 */
[----:B------:R-:W-:Y:S02]  /*e530*/  FSEL R153, R153, -INF , !P4 ;  /* 0xff80000099997808 */ /* 0x000fe40006000000 */
[----:B------:R-:W-:Y:S01]  /*e540*/  ISETP.GE.AND P4, PT, R86, R5, PT ;  /* 0x000000055600720c */ /* 0x000fe20003f86270 */
[----:B-1----:R-:W-:-:S03]  /*e550*/  FFMA.FTZ R0, R41, UR10, -R2 ;  /* 0x0000000a29007c23 */ /* 0x002fc60008010802 */
[----:B------:R-:W-:Y:S01]  /*e560*/  FSEL R161, R161, -INF , !P4 ;  /* 0xff800000a1a17808 */ /* 0x000fe20006000000 */
[----:B------:R1:W-:Y:S01]  /*e570*/  MUFU.EX2 R198, R0 ;  /* 0x0000000000c67308 */ /* 0x0003e20000000800 */
[----:B------:R-:W-:-:S04]  /*e580*/  ISETP.GE.AND P4, PT, R96, R5, PT ;  /* 0x000000056000720c */ /* 0x000fc80003f86270 */
[----:B------:R-:W-:Y:S02]  /*e590*/  FSEL R183, R183, -INF , !P4 ;  /* 0xff800000b7b77808 */ /* 0x000fe40006000000 */
[----:B------:R-:W-:-:S04]  /*e5a0*/  ISETP.GE.AND P4, PT, R104, R5, PT ;  /* 0x000000056800720c */ /* 0x000fc80003f86270 */
[----:B------:R-:W-:Y:S01]  /*e5b0*/  FSEL R173, R173, -INF , !P4 ;  /* 0xff800000adad7808 */ /* 0x000fe20006000000 */
[----:B-1----:R-:W-:-:S04]  /*e5c0*/  FFMA.FTZ R0, R46, UR10, -R2 ;  /* 0x0000000a2e007c23 */ /* 0x002fc80008010802 */
        /* <DEDUP_REMOVED lines=11> */
[----:B------:R-:W-:Y:S02]  /*e680*/  FMNMX3.FTZ R3, R3, R58, R140, !PT ;  /* 0x0000003a03037276 */ /* 0x000fe4000781008c */
[----:B------:R-:W-:Y:S02]  /*e690*/  ISETP.GE.AND P1, PT, R64, R5, PT ;  /* 0x000000054000720c */ /* 0x000fe40003f26270 */
[----:B------:R-:W-:Y:S02]  /*e6a0*/  FMNMX3.FTZ R3, R3, R141, R66, !PT ;  /* 0x0000008d03037276 */ /* 0x000fe40007810042 */
[----:B------:R-:W-:-:S02]  /*e6b0*/  FSEL R64, R205, -INF , !P3 ;  /* 0xff800000cd407808 */ /* 0x000fc40005800000 */
[----:B------:R-:W-:Y:S02]  /*e6c0*/  FSEL R144, R144, -INF , !P1 ;  /* 0xff80000090907808 */ /* 0x000fe40004800000 */
[-C--:B------:R-:W-:Y:S01]  /*e6d0*/  ISETP.GE.AND P1, PT, R75, R5.reuse, PT ;  /* 0x000000054b00720c */ /* 0x080fe20003f26270 */
[----:B-1----:R-:W-:Y:S01]  /*e6e0*/  FFMA.FTZ R0, R56, UR10, -R2 ;  /* 0x0000000a38007c23 */ /* 0x002fe20008010802 */
[-C--:B------:R-:W-:Y:S02]  /*e6f0*/  ISETP.GE.AND P3, PT, R76, R5.reuse, PT ;  /* 0x000000054c00720c */ /* 0x080fe40003f66270 */
[----:B------:R-:W-:Y:S01]  /*e700*/  FSEL R149, R149, -INF , !P1 ;  /* 0xff80000095957808 */ /* 0x000fe20004800000 */
[----:B------:R1:W-:Y:S01]  /*e710*/  MUFU.EX2 R199, R0 ;  /* 0x0000000000c77308 */ /* 0x0003e20000000800 */
[----:B------:R-:W-:Y:S02]  /*e720*/  FSEL R151, R151, -INF , !P3 ;  /* 0xff80000097977808 */ /* 0x000fe40005800000 */
[----:B------:R-:W-:-:S02]  /*e730*/  ISETP.GE.AND P3, PT, R85, R5, PT ;  /* 0x000000055500720c */ /* 0x000fc40003f66270 */
[-C--:B------:R-:W-:Y:S02]  /*e740*/  ISETP.GE.AND P1, PT, R90, R5.reuse, PT ;  /* 0x000000055a00720c */ /* 0x080fe40003f26270 */
[----:B------:R-:W-:Y:S02]  /*e750*/  FSEL R159, R159, -INF , !P3 ;  /* 0xff8000009f9f7808 */ /* 0x000fe40005800000 */
[-C--:B------:R-:W-:Y:S02]  /*e760*/  ISETP.GE.AND P3, PT, R94, R5.reuse, PT ;  /* 0x000000055e00720c */ /* 0x080fe40003f66270 */
[----:B------:R-:W-:Y:S02]  /*e770*/  FSEL R171, R171, -INF , !P1 ;  /* 0xff800000abab7808 */ /* 0x000fe40004800000 */
[----:B------:R-:W-:Y:S02]  /*e780*/  FSEL R179, R179, -INF , !P3 ;  /* 0xff800000b3b37808 */ /* 0x000fe40005800000 */
[----:B------:R-:W-:Y:S01]  /*e790*/  ISETP.GE.AND P1, PT, R100, R5, PT ;  /* 0x000000056400720c */ /* 0x000fe20003f26270 */
[----:B-1----:R-:W-:Y:S01]  /*e7a0*/  FFMA.FTZ R0, R55, UR10, -R2 ;  /* 0x0000000a37007c23 */ /* 0x002fe20008010802 */
[----:B------:R-:W-:-:S02]  /*e7b0*/  FSEL R55, R201, -INF , !P2 ;  /* 0xff800000c9377808 */ /* 0x000fc40005000000 */
[----:B------:R-:W-:Y:S01]  /*e7c0*/  ISETP.GE.AND P2, PT, R68, R5, PT ;  /* 0x000000054400720c */ /* 0x000fe20003f46270 */
[----:B------:R1:W-:Y:S01]  /*e7d0*/  MUFU.EX2 R201, R0 ;  /* 0x0000000000c97308 */ /* 0x0003e20000000800 */
[----:B------:R-:W-:Y:S02]  /*e7e0*/  FMNMX3.FTZ R3, R3, R65, R55, !PT ;  /* 0x0000004103037276 */ /* 0x000fe40007810037 */
[----:B------:R-:W-:Y:S02]  /*e7f0*/  FSEL R146, R146, -INF , !P2 ;  /* 0xff80000092927808 */ /* 0x000fe40005000000 */
[----:B------:R-:W-:Y:S02]  /*e800*/  ISETP.GE.AND P2, PT, R83, R5, PT ;  /* 0x000000055300720c */ /* 0x000fe40003f46270 */
[----:B------:R-:W-:Y:S02]  /*e810*/  FSEL R187, R187, -INF , !P1 ;  /* 0xff800000bbbb7808 */ /* 0x000fe40004800000 */
[----:B------:R-:W-:-:S02]  /*e820*/  FSEL R157, R157, -INF , !P2 ;  /* 0xff8000009d9d7808 */ /* 0x000fc40005000000 */
[-C--:B------:R-:W-:Y:S02]  /*e830*/  ISETP.GE.AND P2, PT, R99, R5.reuse, PT ;  /* 0x000000056300720c */ /* 0x080fe40003f46270 */
[-C--:B------:R-:W-:Y:S02]  /*e840*/  ISETP.GE.AND P3, PT, R107, R5.reuse, PT ;  /* 0x000000056b00720c */ /* 0x080fe40003f66270 */
[----:B------:R-:W-:Y:S01]  /*e850*/  ISETP.GE.AND P1, PT, R114, R5, PT ;  /* 0x000000057200720c */ /* 0x000fe20003f26270 */
[----:B-1----:R-:W-:Y:S01]  /*e860*/  FFMA.FTZ R0, R67, UR10, -R2 ;  /* 0x0000000a43007c23 */ /* 0x002fe20008010802 */
[----:B------:R-:W-:Y:S02]  /*e870*/  FSEL R67, R143, -INF , !P5 ;  /* 0xff8000008f437808 */ /* 0x000fe40006800000 */
[----:B------:R-:W-:Y:S01]  /*e880*/  FSEL R143, R204, -INF , !P0 ;  /* 0xff800000cc8f7808 */ /* 0x000fe20004000000 */
[----:B------:R1:W-:Y:S01]  /*e890*/  MUFU.EX2 R205, R0 ;  /* 0x0000000000cd7308 */ /* 0x0003e20000000800 */
[----:B------:R-:W-:-:S02]  /*e8a0*/  FMNMX3.FTZ R3, R3, R64, R67, !PT ;  /* 0x0000004003037276 */ /* 0x000fc40007810043 */
[-C--:B------:R-:W-:Y:S02]  /*e8b0*/  ISETP.GE.AND P5, PT, R72, R5.reuse, PT ;  /* 0x000000054800720c */ /* 0x080fe40003fa6270 */
[----:B------:R-:W-:Y:S02]  /*e8c0*/  ISETP.GE.AND P0, PT, R73, R5, PT ;  /* 0x000000054900720c */ /* 0x000fe40003f06270 */
[----:B------:R-:W-:Y:S02]  /*e8d0*/  FMNMX3.FTZ R3, R3, R143, R144, !PT ;  /* 0x0000008f03037276 */ /* 0x000fe40007810090 */
[----:B------:R-:W-:Y:S02]  /*e8e0*/  FSEL R148, R148, -INF , !P5 ;  /* 0xff80000094947808 */ /* 0x000fe40006800000 */
[----:B------:R-:W-:Y:S02]  /*e8f0*/  FSEL R150, R150, -INF , !P0 ;  /* 0xff80000096967808 */ /* 0x000fe40004000000 */
[----:B------:R-:W-:-:S02]  /*e900*/  FMNMX3.FTZ R3, R3, R146, R147, !PT ;  /* 0x0000009203037276 */ /* 0x000fc40007810093 */
[-C--:B------:R-:W-:Y:S01]  /*e910*/  ISETP.GE.AND P5, PT, R80, R5.reuse, PT ;  /* 0x000000055000720c */ /* 0x080fe20003fa6270 */
[----:B-1----:R-:W-:Y:S01]  /*e920*/  FFMA.FTZ R0, R69, UR10, -R2 ;  /* 0x0000000a45007c23 */ /* 0x002fe20008010802 */
[----:B------:R-:W-:Y:S02]  /*e930*/  FMNMX3.FTZ R3, R3, R148, R150, !PT ;  /* 0x0000009403037276 */ /* 0x000fe40007810096 */
[----:B------:R-:W-:Y:S01]  /*e940*/  ISETP.GE.AND P0, PT, R81, R5, PT ;  /* 0x000000055100720c */ /* 0x000fe20003f06270 */
[----:B------:R1:W-:Y:S01]  /*e950*/  MUFU.EX2 R207, R0 ;  /* 0x0000000000cf7308 */ /* 0x0003e20000000800 */
[----:B------:R-:W-:Y:S02]  /*e960*/  FSEL R154, R154, -INF , !P5 ;  /* 0xff8000009a9a7808 */ /* 0x000fe40006800000 */
[----:B------:R-:W-:Y:S02]  /*e970*/  FMNMX3.FTZ R3, R3, R149, R151, !PT ;  /* 0x0000009503037276 */ /* 0x000fe40007810097 */
[----:B------:R-:W-:-:S02]  /*e980*/  FSEL R155, R155, -INF , !P0 ;  /* 0xff8000009b9b7808 */ /* 0x000fc40004000000 */
[----:B------:R-:W-:Y:S02]  /*e990*/  FMNMX3.FTZ R3, R3, R153, R154, !PT ;  /* 0x0000009903037276 */ /* 0x000fe4000781009a */
[----:B------:R-:W-:Y:S02]  /*e9a0*/  ISETP.GE.AND P5, PT, R88, R5, PT ;  /* 0x000000055800720c */ /* 0x000fe40003fa6270 */
[----:B------:R-:W-:Y:S02]  /*e9b0*/  FMNMX3.FTZ R3, R3, R155, R157, !PT ;  /* 0x0000009b03037276 */ /* 0x000fe4000781009d */
[----:B------:R-:W-:Y:S02]  /*e9c0*/  ISETP.GE.AND P0, PT, R92, R5, PT ;  /* 0x000000055c00720c */ /* 0x000fe40003f06270 */
[----:B------:R-:W-:Y:S01]  /*e9d0*/  FSEL R169, R169, -INF , !P5 ;  /* 0xff800000a9a97808 */ /* 0x000fe20006800000 */
[----:B-1----:R-:W-:Y:S01]  /*e9e0*/  FFMA.FTZ R0, R71, UR10, -R2 ;  /* 0x0000000a47007c23 */ /* 0x002fe20008010802 */
[----:B------:R-:W-:-:S02]  /*e9f0*/  FMNMX3.FTZ R3, R3, R159, R161, !PT ;  /* 0x0000009f03037276 */ /* 0x000fc400078100a1 */
[----:B------:R-:W-:Y:S01]  /*ea00*/  ISETP.GE.AND P5, PT, R97, R5, PT ;  /* 0x000000056100720c */ /* 0x000fe20003fa6270 */
[----:B------:R1:W-:Y:S01]  /*ea10*/  MUFU.EX2 R212, R0 ;  /* 0x0000000000d47308 */ /* 0x0003e20000000800 */
[----:B------:R-:W-:Y:S02]  /*ea20*/  FSEL R172, R172, -INF , !P0 ;  /* 0xff800000acac7808 */ /* 0x000fe40004000000 */
[----:B------:R-:W-:Y:S02]  /*ea30*/  FMNMX3.FTZ R3, R3, R169, R171, !PT ;  /* 0x000000a903037276 */ /* 0x000fe400078100ab */
[----:B------:R-:W-:Y:S02]  /*ea40*/  FSEL R104, R208, -INF , !P5 ;  /* 0xff800000d0687808 */ /* 0x000fe40006800000 */
[----:B------:R-:W-:Y:S02]  /*ea50*/  FMNMX3.FTZ R3, R3, R172, R179, !PT ;  /* 0x000000ac03037276 */ /* 0x000fe400078100b3 */
[----:B------:R-:W-:-:S02]  /*ea60*/  ISETP.GE.AND P5, PT, R105, R5, PT ;  /* 0x000000056900720c */ /* 0x000fc40003fa6270 */
[----:B------:R-:W-:Y:S02]  /*ea70*/  ISETP.GE.AND P0, PT, R102, R5, PT ;  /* 0x000000056600720c */ /* 0x000fe40003f06270 */
[----:B------:R-:W-:Y:S02]  /*ea80*/  FSEL R105, R206, -INF , !P2 ;  /* 0xff800000ce697808 */ /* 0x000fe40005000000 */
[----:B------:R-:W-:Y:S01]  /*ea90*/  FMNMX3.FTZ R3, R3, R183, R104, !PT ;  /* 0x000000b703037276 */ /* 0x000fe20007810068 */
[----:B-1----:R-:W-:Y:S01]  /*eaa0*/  FFMA.FTZ R0, R74, UR10, -R2 ;  /* 0x0000000a4a007c23 */ /* 0x002fe20008010802 */
[----:B------:R-:W-:Y:S02]  /*eab0*/  FSEL R186, R186, -INF , !P0 ;  /* 0xff800000baba7808 */ /* 0x000fe40004000000 */
[----:B------:R-:W-:Y:S01]  /*eac0*/  FMNMX3.FTZ R3, R3, R105, R187, !PT ;  /* 0x0000006903037276 */ /* 0x000fe200078100bb */
[----:B------:R1:W-:Y:S01]  /*ead0*/  MUFU.EX2 R213, R0 ;  /* 0x0000000000d57308 */ /* 0x0003e20000000800 */
[----:B------:R-:W-:-:S02]  /*eae0*/  ISETP.GE.AND P2, PT, R113, R5, PT ;  /* 0x000000057100720c */ /* 0x000fc40003f46270 */
[----:B------:R-:W-:Y:S01]  /*eaf0*/  FSEL R216, R165, -INF , !P5 ;  /* 0xff800000a5d87808 */ /* 0x000fe20006800000 */
[----:B------:R-:W-:Y:S01]  /*eb00*/  IMAD.IADD R165, R244, 0x1, R240 ;  /* 0x00000001f4a57824 */ /* 0x000fe200078e02f0 */
[----:B------:R-:W-:Y:S02]  /*eb10*/  FSEL R163, R163, -INF , !P3 ;  /* 0xff800000a3a37808 */ /* 0x000fe40005800000 */
[----:B------:R-:W-:Y:S02]  /*eb20*/  FMNMX3.FTZ R3, R3, R186, R173, !PT ;  /* 0x000000ba03037276 */ /* 0x000fe400078100ad */
[----:B------:R-:W-:Y:S02]  /*eb30*/  ISETP.GE.AND P0, PT, R118, R5, PT ;  /* 0x000000057600720c */ /* 0x000fe40003f06270 */
[----:B------:R-:W-:Y:S02]  /*eb40*/  FSEL R162, R162, -INF , !P2 ;  /* 0xff800000a2a27808 */ /* 0x000fe40005000000 */
[----:B------:R-:W-:-:S02]  /*eb50*/  FSEL R160, R160, -INF , !P1 ;  /* 0xff800000a0a07808 */ /* 0x000fc40004800000 */
[----:B------:R-:W-:Y:S01]  /*eb60*/  FMNMX3.FTZ R3, R3, R216, R163, !PT ;  /* 0x000000d803037276 */ /* 0x000fe200078100a3 */
[----:B-1----:R-:W-:Y:S01]  /*eb70*/  FFMA.FTZ R0, R77, UR10, -R2 ;  /* 0x0000000a4d007c23 */ /* 0x002fe20008010802 */
[----:B------:R-:W-:Y:S02]  /*eb80*/  FSEL R217, R158, -INF , !P0 ;  /* 0xff8000009ed97808 */ /* 0x000fe40004000000 */
[----:B------:R-:W-:Y:S01]  /*eb90*/  FMNMX3.FTZ R3, R3, R162, R160, !PT ;  /* 0x000000a203037276 */ /* 0x000fe200078100a0 */
[----:B------:R1:W-:Y:S01]  /*eba0*/  MUFU.EX2 R214, R0 ;  /* 0x0000000000d67308 */ /* 0x0003e20000000800 */
[----:B------:R-:W-:Y:S02]  /*ebb0*/  LEA R165, R165, UR4, 0x1 ;  /* 0x00000004a5a57c11 */ /* 0x000fe4000f8e08ff */
[----:B------:R-:W-:-:S03]  /*ebc0*/  FMNMX.FTZ R3, R217, R3, !PT ;  /* 0x00000003d9037209 */ /* 0x000fc60007810000 */
[----:B------:R-:W-:Y:S01]  /*ebd0*/  LDSM.16.MT88.4 R24, [R165+0x5000] ;  /* 0x00500000a518783b */ /* 0x000fe20000004200 */
[C---:B------:R-:W-:Y:S02]  /*ebe0*/  VIADD R233, R165.reuse, 0x5020 ;  /* 0x00005020a5e97836 */ /* 0x040fe40000000000 */
[----:B------:R-:W-:Y:S01]  /*ebf0*/  VIADD R228, R165, 0x5000 ;  /* 0x00005000a5e47836 */ /* 0x000fe20000000000 */
[----:B------:R-:W4:Y:S01]  /*ec00*/  SHFL.BFLY PT, R8, R3, 0x2, 0x1f ;  /* 0x0c401f0003087f89 */ /* 0x000f2200000e0000 */
[----:B------:R-:W-:Y:S02]  /*ec10*/  IMAD.MOV.U32 R16, RZ, RZ, R233 ;  /* 0x000000ffff107224 */ /* 0x000fe400078e00e9 */
[----:B------:R-:W-:Y:S01]  /*ec20*/  @P6 VIADD R16, R228, 0xffffffe0 ;  /* 0xffffffe0e4106836 */ /* 0x000fe20000000000 */
[----:B------:R-:W-:Y:S01]  /*ec30*/  LDSM.16.MT88.4 R36, [R165+0x5400] ;  /* 0x00540000a524783b */ /* 0x000fe20000004200 */
[----:B------:R-:W-:Y:S01]  /*ec40*/  LOP3.LUT P6, RZ, R130, 0x1, RZ, 0xc0, !PT ;  /* 0x0000000182ff7812 */ /* 0x000fe200078cc0ff */
[----:B-1----:R-:W-:-:S02]  /*ec50*/  FFMA.FTZ R0, R79, UR10, -R2 ;  /* 0x0000000a4f007c23 */ /* 0x002fc40008010802 */
[----:B------:R-:W-:Y:S02]  /*ec60*/  LDSM.16.MT88.4 R40, [R16+0x400] ;  /* 0x000400001028783b */ /* 0x000fe40000004200 */
[----:B------:R1:W-:Y:S02]  /*ec70*/  MUFU.EX2 R209, R0 ;  /* 0x0000000000d17308 */ /* 0x0003e40000000800 */
[----:B------:R-:W-:Y:S04]  /*ec80*/  LDSM.16.MT88.4 R44, [R165+0x5800] ;  /* 0x00580000a52c783b */ /* 0x000fe80000004200 */
[----:B------:R-:W-:Y:S01]  /*ec90*/  LDSM.16.MT88.4 R48, [R16+0x800] ;  /* 0x000800001030783b */ /* 0x000fe20000004200 */
[----:B----4-:R-:W-:Y:S02]  /*eca0*/  FMNMX.FTZ R3, R3, R8, !PT ;  /* 0x0000000803037209 */ /* 0x010fe40007810000 */
[----:B--2---:R-:W-:Y:S01]  /*ecb0*/  F2FP.BF16.F32.PACK_AB R8, R174, R175 ;  /* 0x000000afae08723e */ /* 0x004fe200000010ff */
[----:B-1----:R-:W-:-:S02]  /*ecc0*/  FFMA.FTZ R0, R82, UR10, -R2 ;  /* 0x0000000a52007c23 */ /* 0x002fc40008010802 */
[----:B------:R-:W1:Y:S02]  /*ecd0*/  SHFL.BFLY PT, R7, R3, 0x1, 0x1f ;  /* 0x0c201f0003077f89 */ /* 0x000e6400000e0000 */
[----:B------:R2:W-:Y:S02]  /*ece0*/  MUFU.EX2 R211, R0 ;  /* 0x0000000000d37308 */ /* 0x0005e40000000800 */
[----:B--2---:R-:W-:-:S06]  /*ecf0*/  FFMA.FTZ R0, R84, UR10, -R2 ;  /* 0x0000000a54007c23 */ /* 0x004fcc0008010802 */
[----:B------:R2:W-:Y:S01]  /*ed00*/  MUFU.EX2 R204, R0 ;  /* 0x0000000000cc7308 */ /* 0x0005e20000000800 */
[----:B-1----:R-:W-:Y:S01]  /*ed10*/  FMNMX.FTZ R3, R3, R7, !PT ;  /* 0x0000000703037209 */ /* 0x002fe20007810000 */
[----:B------:R-:W-:-:S03]  /*ed20*/  FFMA.FTZ R7, R122, UR10, -R2 ;  /* 0x0000000a7a077c23 */ /* 0x000fc60008010802 */
[----:B------:R-:W-:-:S03]  /*ed30*/  FSETP.NEU.FTZ.AND P0, PT, R3, -INF , PT ;  /* 0xff8000000300780b */ /* 0x000fc60003f1d000 */
[----:B------:R-:W-:Y:S01]  /*ed40*/  MUFU.EX2 R122, R7 ;  /* 0x00000007007a7308 */ /* 0x000fe20000000800 */
[----:B--2---:R-:W-:-:S07]  /*ed50*/  FFMA.FTZ R0, R87, UR10, -R2 ;  /* 0x0000000a57007c23 */ /* 0x004fce0008010802 */
[----:B------:R1:W-:Y:S02]  /*ed60*/  MUFU.EX2 R215, R0 ;  /* 0x0000000000d77308 */ /* 0x0003e40000000800 */
[----:B-1----:R-:W-:-:S06]  /*ed70*/  FFMA.FTZ R0, R91, UR10, -R2 ;  /* 0x0000000a5b007c23 */ /* 0x002fcc0008010802 */
        /* <DEDUP_REMOVED lines=33> */
[----:B-1----:R-:W-:-:S05]  /*ef90*/  FMUL.FTZ R0, R3, UR10 ;  /* 0x0000000a03007c20 */ /* 0x002fca0008410000 */
[----:B------:R-:W-:-:S05]  /*efa0*/  FSEL R0, R0, RZ, P0 ;  /* 0x000000ff00007208 */ /* 0x000fca0000000000 */
[----:B------:R-:W-:Y:S01]  /*efb0*/  FFMA.FTZ R7, R10, UR10, -R0 ;  /* 0x0000000a0a077c23 */ /* 0x000fe20008010800 */
[----:B---3--:R-:W-:-:S03]  /*efc0*/  F2FP.BF16.F32.PACK_AB R10, R177, R176 ;  /* 0x000000b0b10a723e */ /* 0x008fc600000010ff */
[----:B------:R1:W-:Y:S02]  /*efd0*/  MUFU.EX2 R62, R7 ;  /* 0x00000007003e7308 */ /* 0x0003e40000000800 */
[----:B-1----:R-:W-:-:S06]  /*efe0*/  FFMA.FTZ R7, R9, UR10, -R0 ;  /* 0x0000000a09077c23 */ /* 0x002fcc0008010800 */
[----:B------:R1:W2:Y:S02]  /*eff0*/  MUFU.EX2 R56, R7 ;  /* 0x0000000700387308 */ /* 0x0002a40000000800 */
[--C-:B-1----:R-:W-:Y:S01]  /*f000*/  FFMA.FTZ R7, R12, UR10, -R0.reuse ;  /* 0x0000000a0c077c23 */ /* 0x102fe20008010800 */
[----:B--2---:R-:W-:Y:S01]  /*f010*/  F2FP.BF16.F32.PACK_AB R9, R56, R62 ;  /* 0x0000003e3809723e */ /* 0x004fe200000010ff */
[----:B------:R-:W1:Y:S04]  /*f020*/  LDSM.16.MT88.4 R12, [R16] ;  /* 0x00000000100c783b */ /* 0x000e680000004200 */
[----:B------:R2:W-:Y:S02]  /*f030*/  MUFU.EX2 R63, R7 ;  /* 0x00000007003f7308 */ /* 0x0005e40000000800 */
[----:B--2---:R-:W-:-:S06]  /*f040*/  FFMA.FTZ R7, R11, UR10, -R0 ;  /* 0x0000000a0b077c23 */ /* 0x004fcc0008010800 */
[----:B------:R2:W3:Y:S02]  /*f050*/  MUFU.EX2 R86, R7 ;  /* 0x0000000700567308 */ /* 0x0004e40000000800 */
[----:B--2---:R-:W-:Y:S01]  /*f060*/  FFMA.FTZ R7, R18, UR10, -R0 ;  /* 0x0000000a12077c23 */ /* 0x004fe20008010800 */
[----:B---3--:R-:W-:-:S05]  /*f070*/  F2FP.BF16.F32.PACK_AB R11, R86, R63 ;  /* 0x0000003f560b723e */ /* 0x008fca00000010ff */
[----:B------:R2:W-:Y:S02]  /*f080*/  MUFU.EX2 R18, R7 ;  /* 0x0000000700127308 */ /* 0x0005e40000000800 */
[C---:B------:R-:W-:Y:S08]  /*f090*/  HMMA.16816.F32.BF16 R32, R8.reuse, R24, RZ ;  /* 0x000000180820723c */ /* 0x040ff000000418ff */
[----:B------:R-:W-:Y:S01]  /*f0a0*/  HMMA.16816.F32.BF16 R28, R8, R26, RZ ;  /* 0x0000001a081c723c */ /* 0x000fe200000418ff */
[----:B--2---:R-:W-:-:S07]  /*f0b0*/  FFMA.FTZ R7, R17, UR10, -R0 ;  /* 0x0000000a11077c23 */ /* 0x004fce0008010800 */
[C---:B-1----:R-:W-:Y:S01]  /*f0c0*/  HMMA.16816.F32.BF16 R24, R8.reuse, R12, RZ ;  /* 0x0000000c0818723c */ /* 0x042fe200000418ff */
[----:B------:R1:W2:Y:S07]  /*f0d0*/  MUFU.EX2 R92, R7 ;  /* 0x00000007005c7308 */ /* 0x0002ae0000000800 */
[----:B------:R-:W-:Y:S01]  /*f0e0*/  HMMA.16816.F32.BF16 R12, R8, R14, RZ ;  /* 0x0000000e080c723c */ /* 0x000fe200000418ff */
[----:B------:R-:W-:Y:S02]  /*f0f0*/  F2FP.BF16.F32.PACK_AB R8, R182, R178 ;  /* 0x000000b2b608723e */ /* 0x000fe400000010ff */
[----:B------:R-:W-:Y:S01]  /*f100*/  F2FP.BF16.F32.PACK_AB R10, R185, R184 ;  /* 0x000000b8b90a723e */ /* 0x000fe200000010ff */
[----:B-1----:R-:W-:Y:S01]  /*f110*/  FFMA.FTZ R7, R19, UR10, -R0 ;  /* 0x0000000a13077c23 */ /* 0x002fe20008010800 */
[----:B--2---:R-:W-:-:S03]  /*f120*/  F2FP.BF16.F32.PACK_AB R9, R92, R18 ;  /* 0x000000125c09723e */ /* 0x004fc600000010ff */
[----:B------:R1:W-:Y:S02]  /*f130*/  MUFU.EX2 R94, R7 ;  /* 0x00000007005e7308 */ /* 0x0003e40000000800 */
[----:B-1----:R-:W-:-:S06]  /*f140*/  FFMA.FTZ R7, R21, UR10, -R0 ;  /* 0x0000000a15077c23 */ /* 0x002fcc0008010800 */
[----:B------:R1:W2:Y:S02]  /*f150*/  MUFU.EX2 R19, R7 ;  /* 0x0000000700137308 */ /* 0x0002a40000000800 */
[----:B-1----:R-:W-:Y:S01]  /*f160*/  FFMA.FTZ R7, R129, UR10, -R2 ;  /* 0x0000000a81077c23 */ /* 0x002fe20008010802 */
[----:B--2---:R-:W-:-:S05]  /*f170*/  F2FP.BF16.F32.PACK_AB R11, R19, R94 ;  /* 0x0000005e130b723e */ /* 0x004fca00000010ff */
[----:B------:R1:W-:Y:S02]  /*f180*/  MUFU.EX2 R115, R7 ;  /* 0x0000000700737308 */ /* 0x0003e40000000800 */
[C---:B------:R-:W-:Y:S08]  /*f190*/  HMMA.16816.F32.BF16 R32, R8.reuse, R36, R32 ;  /* 0x000000240820723c */ /* 0x040ff00000041820 */
[----:B------:R-:W-:Y:S01]  /*f1a0*/  HMMA.16816.F32.BF16 R28, R8, R38, R28 ;  /* 0x00000026081c723c */ /* 0x000fe2000004181c */
[----:B------:R-:W2:Y:S01]  /*f1b0*/  LDSM.16.MT88.4 R36, [R165+0x5c00] ;  /* 0x005c0000a524783b */ /* 0x000ea20000004200 */
[----:B-1----:R-:W-:-:S06]  /*f1c0*/  FFMA.FTZ R7, R22, UR10, -R0 ;  /* 0x0000000a16077c23 */ /* 0x002fcc0008010800 */
[C---:B------:R-:W-:Y:S01]  /*f1d0*/  HMMA.16816.F32.BF16 R24, R8.reuse, R40, R24 ;  /* 0x000000280818723c */ /* 0x040fe20000041818 */
[----:B------:R1:W-:Y:S07]  /*f1e0*/  MUFU.EX2 R93, R7 ;  /* 0x00000007005d7308 */ /* 0x0003ee0000000800 */
[----:B------:R-:W-:Y:S01]  /*f1f0*/  HMMA.16816.F32.BF16 R12, R8, R42, R12 ;  /* 0x0000002a080c723c */ /* 0x000fe2000004180c */
[----:B------:R-:W-:Y:S01]  /*f200*/  F2FP.BF16.F32.PACK_AB R8, R189, R188 ;  /* 0x000000bcbd08723e */ /* 0x000fe200000010ff */
[----:B------:R-:W3:Y:S01]  /*f210*/  LDSM.16.MT88.4 R40, [R16+0xc00] ;  /* 0x000c00001028783b */ /* 0x000ee20000004200 */
[----:B------:R-:W-:Y:S01]  /*f220*/  F2FP.BF16.F32.PACK_AB R10, R190, R193 ;  /* 0x000000c1be0a723e */ /* 0x000fe200000010ff */
[----:B-1----:R-:W-:-:S04]  /*f230*/  FFMA.FTZ R7, R23, UR10, -R0 ;  /* 0x0000000a17077c23 */ /* 0x002fc80008010800 */
[----:B------:R1:W4:Y:S02]  /*f240*/  MUFU.EX2 R97, R7 ;  /* 0x0000000700617308 */ /* 0x0003240000000800 */
[----:B-1----:R-:W-:Y:S01]  /*f250*/  FFMA.FTZ R7, R123, UR10, -R0 ;  /* 0x0000000a7b077c23 */ /* 0x002fe20008010800 */
[----:B----4-:R-:W-:-:S05]  /*f260*/  F2FP.BF16.F32.PACK_AB R9, R97, R93 ;  /* 0x0000005d6109723e */ /* 0x010fca00000010ff */
[----:B------:R1:W-:Y:S02]  /*f270*/  MUFU.EX2 R96, R7 ;  /* 0x0000000700607308 */ /* 0x0003e40000000800 */
[----:B-1----:R-:W-:-:S06]  /*f280*/  FFMA.FTZ R7, R124, UR10, -R0 ;  /* 0x0000000a7c077c23 */ /* 0x002fcc0008010800 */
[----:B------:R1:W4:Y:S02]  /*f290*/  MUFU.EX2 R95, R7 ;  /* 0x00000007005f7308 */ /* 0x0003240000000800 */
[----:B-1----:R-:W-:Y:S01]  /*f2a0*/  FFMA.FTZ R7, R138, UR10, -R2 ;  /* 0x0000000a8a077c23 */ /* 0x002fe20008010802 */
[----:B----4-:R-:W-:-:S05]  /*f2b0*/  F2FP.BF16.F32.PACK_AB R11, R95, R96 ;  /* 0x000000605f0b723e */ /* 0x010fca00000010ff */
[----:B------:R1:W-:Y:S02]  /*f2c0*/  MUFU.EX2 R106, R7 ;  /* 0x00000007006a7308 */ /* 0x0003e40000000800 */
[C---:B------:R-:W-:Y:S08]  /*f2d0*/  HMMA.16816.F32.BF16 R32, R8.reuse, R44, R32 ;  /* 0x0000002c0820723c */ /* 0x040ff00000041820 */
[----:B------:R-:W-:Y:S01]  /*f2e0*/  HMMA.16816.F32.BF16 R28, R8, R46, R28 ;  /* 0x0000002e081c723c */ /* 0x000fe2000004181c */
[----:B------:R-:W4:Y:S01]  /*f2f0*/  LDSM.16.MT88.4 R44, [R165+0x6000] ;  /* 0x00600000a52c783b */ /* 0x000f220000004200 */
[----:B-1----:R-:W-:-:S06]  /*f300*/  FFMA.FTZ R7, R125, UR10, -R0 ;  /* 0x0000000a7d077c23 */ /* 0x002fcc0008010800 */
[C---:B------:R-:W-:Y:S01]  /*f310*/  HMMA.16816.F32.BF16 R24, R8.reuse, R48, R24 ;  /* 0x000000300818723c */ /* 0x040fe20000041818 */
[----:B------:R1:W-:Y:S07]  /*f320*/  MUFU.EX2 R17, R7 ;  /* 0x0000000700117308 */ /* 0x0003ee0000000800 */
[----:B------:R-:W-:Y:S01]  /*f330*/  HMMA.16816.F32.BF16 R12, R8, R50, R12 ;  /* 0x00000032080c723c */ /* 0x000fe2000004180c */
[----:B------:R-:W-:Y:S01]  /*f340*/  F2FP.BF16.F32.PACK_AB R8, R197, R191 ;  /* 0x000000bfc508723e */ /* 0x000fe200000010ff */
[----:B------:R-:W5:Y:S01]  /*f350*/  LDSM.16.MT88.4 R48, [R16+0x1000] ;  /* 0x001000001030783b */ /* 0x000f620000004200 */
[----:B------:R-:W-:Y:S01]  /*f360*/  F2FP.BF16.F32.PACK_AB R10, R196, R194 ;  /* 0x000000c2c40a723e */ /* 0x000fe200000010ff */
[----:B-1----:R-:W-:-:S04]  /*f370*/  FFMA.FTZ R7, R126, UR10, -R0 ;  /* 0x0000000a7e077c23 */ /* 0x002fc80008010800 */
[----:B------:R1:W2:Y:S02]  /*f380*/  MUFU.EX2 R91, R7 ;  /* 0x00000007005b7308 */ /* 0x0002a40000000800 */
[----:B-1----:R-:W-:Y:S01]  /*f390*/  FFMA.FTZ R7, R127, UR10, -R0 ;  /* 0x0000000a7f077c23 */ /* 0x002fe20008010800 */
[----:B--2---:R-:W-:-:S05]  /*f3a0*/  F2FP.BF16.F32.PACK_AB R9, R91, R17 ;  /* 0x000000115b09723e */ /* 0x004fca00000010ff */
        /* <DEDUP_REMOVED lines=10> */
[C---:B---3--:R-:W-:Y:S01]  /*f450*/  HMMA.16816.F32.BF16 R24, R8.reuse, R40, R24 ;  /* 0x000000280818723c */ /* 0x048fe20000041818 */
        /* <DEDUP_REMOVED lines=19> */
[C---:B-----5:R-:W-:Y:S01]  /*f590*/  HMMA.16816.F32.BF16 R24, R8.reuse, R48, R24 ;  /* 0x000000300818723c */ /* 0x060fe20000041818 */
        /* <DEDUP_REMOVED lines=23> */
[----:B------:R-:W-:Y:S01]  /*f710*/  LDSM.16.MT88.4 R40, [R16+0x2000] ;  /* 0x002000001028783b */ /* 0x000fe20000004200 */
[----:B------:R-:W-:Y:S01]  /*f720*/  F2FP.BF16.F32.PACK_AB R10, R214, R213 ;  /* 0x000000d5d60a723e */ /* 0x000fe200000010ff */
[----:B-1----:R-:W-:-:S04]  /*f730*/  FFMA.FTZ R7, R59, UR10, -R0 ;  /* 0x0000000a3b077c23 */ /* 0x002fc80008010800 */
[----:B------:R1:W3:Y:S02]  /*f740*/  MUFU.EX2 R79, R7 ;  /* 0x00000007004f7308 */ /* 0x0002e40000000800 */
[----:B-1----:R-:W-:Y:S01]  /*f750*/  FFMA.FTZ R7, R57, UR10, -R0 ;  /* 0x0000000a39077c23 */ /* 0x002fe20008010800 */
[----:B---3--:R-:W-:-:S05]  /*f760*/  F2FP.BF16.F32.PACK_AB R9, R79, R76 ;  /* 0x0000004c4f09723e */ /* 0x008fca00000010ff */
[----:B------:R1:W-:Y:S02]  /*f770*/  MUFU.EX2 R78, R7 ;  /* 0x00000007004e7308 */ /* 0x0003e40000000800 */
[----:B-1----:R-:W-:-:S06]  /*f780*/  FFMA.FTZ R7, R58, UR10, -R0 ;  /* 0x0000000a3a077c23 */ /* 0x002fcc0008010800 */
[----:B------:R1:W3:Y:S02]  /*f790*/  MUFU.EX2 R77, R7 ;  /* 0x00000007004d7308 */ /* 0x0002e40000000800 */
[----:B-1----:R-:W-:Y:S01]  /*f7a0*/  FFMA.FTZ R7, R152, UR10, -R2 ;  /* 0x0000000a98077c23 */ /* 0x002fe20008010802 */
[----:B---3--:R-:W-:-:S05]  /*f7b0*/  F2FP.BF16.F32.PACK_AB R11, R77, R78 ;  /* 0x0000004e4d0b723e */ /* 0x008fca00000010ff */
[----:B------:R1:W-:Y:S02]  /*f7c0*/  MUFU.EX2 R100, R7 ;  /* 0x0000000700647308 */ /* 0x0003e40000000800 */
[C---:B----4-:R-:W-:Y:S08]  /*f7d0*/  HMMA.16816.F32.BF16 R32, R8.reuse, R44, R32 ;  /* 0x0000002c0820723c */ /* 0x050ff00000041820 */
[----:B------:R-:W-:Y:S01]  /*f7e0*/  HMMA.16816.F32.BF16 R28, R8, R46, R28 ;  /* 0x0000002e081c723c */ /* 0x000fe2000004181c */
[----:B------:R-:W3:Y:S01]  /*f7f0*/  LDSM.16.MT88.4 R44, [R16+0x1c00] ;  /* 0x001c0000102c783b */ /* 0x000ee20000004200 */
[----:B-1----:R-:W-:-:S06]  /*f800*/  FFMA.FTZ R7, R140, UR10, -R0 ;  /* 0x0000000a8c077c23 */ /* 0x002fcc0008010800 */
[C---:B-----5:R-:W-:Y:S01]  /*f810*/  HMMA.16816.F32.BF16 R24, R8.reuse, R48, R24 ;  /* 0x000000300818723c */ /* 0x060fe20000041818 */
[----:B------:R1:W-:Y:S07]  /*f820*/  MUFU.EX2 R72, R7 ;  /* 0x0000000700487308 */ /* 0x0003ee0000000800 */
[----:B------:R-:W-:Y:S01]  /*f830*/  HMMA.16816.F32.BF16 R12, R8, R50, R12 ;  /* 0x00000032080c723c */ /* 0x000fe2000004180c */
[----:B------:R-:W4:Y:S01]  /*f840*/  LDSM.16.MT88.4 R48, [R165+0x7000] ;  /* 0x00700000a530783b */ /* 0x000f220000004200 */
[----:B------:R-:W-:-:S02]  /*f850*/  F2FP.BF16.F32.PACK_AB R8, R211, R209 ;  /* 0x000000d1d308723e */ /* 0x000fc400000010ff */
[----:B------:R-:W-:Y:S01]  /*f860*/  F2FP.BF16.F32.PACK_AB R10, R215, R204 ;  /* 0x000000ccd70a723e */ /* 0x000fe200000010ff */
[----:B-1----:R-:W-:-:S04]  /*f870*/  FFMA.FTZ R7, R141, UR10, -R0 ;  /* 0x0000000a8d077c23 */ /* 0x002fc80008010800 */
[----:B------:R1:W5:Y:S02]  /*f880*/  MUFU.EX2 R75, R7 ;  /* 0x00000007004b7308 */ /* 0x0003640000000800 */
[----:B-1----:R-:W-:Y:S01]  /*f890*/  FFMA.FTZ R7, R66, UR10, -R0 ;  /* 0x0000000a42077c23 */ /* 0x002fe20008010800 */
[----:B-----5:R-:W-:-:S05]  /*f8a0*/  F2FP.BF16.F32.PACK_AB R9, R75, R72 ;  /* 0x000000484b09723e */ /* 0x020fca00000010ff */
[----:B------:R1:W-:Y:S02]  /*f8b0*/  MUFU.EX2 R73, R7 ;  /* 0x0000000700497308 */ /* 0x0003e40000000800 */
[----:B-1----:R-:W-:-:S06]  /*f8c0*/  FFMA.FTZ R7, R65, UR10, -R0 ;  /* 0x0000000a41077c23 */ /* 0x002fcc0008010800 */
[----:B------:R1:W5:Y:S02]  /*f8d0*/  MUFU.EX2 R74, R7 ;  /* 0x00000007004a7308 */ /* 0x0003640000000800 */
[----:B-1----:R-:W-:Y:S01]  /*f8e0*/  FFMA.FTZ R7, R156, UR10, -R2 ;  /* 0x0000000a9c077c23 */ /* 0x002fe20008010802 */
[----:B-----5:R-:W-:-:S05]  /*f8f0*/  F2FP.BF16.F32.PACK_AB R11, R74, R73 ;  /* 0x000000494a0b723e */ /* 0x020fca00000010ff */
[----:B------:R1:W-:Y:S02]  /*f900*/  MUFU.EX2 R99, R7 ;  /* 0x0000000700637308 */ /* 0x0003e40000000800 */
[C---:B--2---:R-:W-:Y:S08]  /*f910*/  HMMA.16816.F32.BF16 R32, R8.reuse, R36, R32 ;  /* 0x000000240820723c */ /* 0x044ff00000041820 */
[----:B------:R-:W-:Y:S01]  /*f920*/  HMMA.16816.F32.BF16 R28, R8, R38, R28 ;  /* 0x00000026081c723c */ /* 0x000fe2000004181c */
[----:B-1----:R-:W-:-:S02]  /*f930*/  FFMA.FTZ R7, R55, UR10, -R0 ;  /* 0x0000000a37077c23 */ /* 0x002fc40008010800 */
[----:B------:R-:W-:Y:S05]  /*f940*/  LDSM.16.MT88.4 R52, [R165+0x7800] ;  /* 0x00780000a534783b */ /* 0x000fea0000004200 */
[C---:B---3--:R-:W-:Y:S01]  /*f950*/  HMMA.16816.F32.BF16 R24, R8.reuse, R44, R24 ;  /* 0x0000002c0818723c */ /* 0x048fe20000041818 */
[----:B------:R1:W-:Y:S07]  /*f960*/  MUFU.EX2 R68, R7 ;  /* 0x0000000700447308 */ /* 0x0003ee0000000800 */
[----:B------:R-:W-:Y:S01]  /*f970*/  HMMA.16816.F32.BF16 R12, R8, R46, R12 ;  /* 0x0000002e080c723c */ /* 0x000fe2000004180c */
[----:B------:R-:W-:Y:S01]  /*f980*/  F2FP.BF16.F32.PACK_AB R8, R208, R210 ;  /* 0x000000d2d008723e */ /* 0x000fe200000010ff */
[----:B------:R-:W-:Y:S01]  /*f990*/  LDSM.16.MT88.4 R44, [R165+0x7400] ;  /* 0x00740000a52c783b */ /* 0x000fe20000004200 */
[----:B------:R-:W-:Y:S01]  /*f9a0*/  F2FP.BF16.F32.PACK_AB R10, R113, R206 ;  /* 0x000000ce710a723e */ /* 0x000fe200000010ff */
[----:B-1----:R-:W-:-:S04]  /*f9b0*/  FFMA.FTZ R7, R64, UR10, -R0 ;  /* 0x0000000a40077c23 */ /* 0x002fc80008010800 */
[----:B------:R1:W2:Y:S02]  /*f9c0*/  MUFU.EX2 R71, R7 ;  /* 0x0000000700477308 */ /* 0x0002a40000000800 */
[----:B-1----:R-:W-:Y:S01]  /*f9d0*/  FFMA.FTZ R7, R67, UR10, -R0 ;  /* 0x0000000a43077c23 */ /* 0x002fe20008010800 */
[----:B--2---:R-:W-:-:S05]  /*f9e0*/  F2FP.BF16.F32.PACK_AB R9, R71, R68 ;  /* 0x000000444709723e */ /* 0x004fca00000010ff */
[----:B------:R1:W-:Y:S02]  /*f9f0*/  MUFU.EX2 R70, R7 ;  /* 0x0000000700467308 */ /* 0x0003e40000000800 */
[----:B-1----:R-:W-:Y:S02]  /*fa00*/  FFMA.FTZ R7, R143, UR10, -R0 ;  /* 0x0000000a8f077c23 */ /* 0x002fe40008010800 */
[----:B------:R-:W-:Y:S04]  /*fa10*/  LDSM.16.MT88.4 R140, [R165+0x8800] ;  /* 0x00880000a58c783b */ /* 0x000fe80000004200 */
[----:B------:R1:W2:Y:S02]  /*fa20*/  MUFU.EX2 R69, R7 ;  /* 0x0000000700457308 */ /* 0x0002a40000000800 */
[----:B-1----:R-:W-:Y:S01]  /*fa30*/  FFMA.FTZ R7, R170, UR10, -R2 ;  /* 0x0000000aaa077c23 */ /* 0x002fe20008010802 */
[----:B--2---:R-:W-:-:S05]  /*fa40*/  F2FP.BF16.F32.PACK_AB R11, R69, R70 ;  /* 0x00000046450b723e */ /* 0x004fca00000010ff */
[----:B------:R1:W-:Y:S02]  /*fa50*/  MUFU.EX2 R98, R7 ;  /* 0x0000000700627308 */ /* 0x0003e40000000800 */
[C---:B----4-:R-:W-:Y:S08]  /*fa60*/  HMMA.16816.F32.BF16 R36, R8.reuse, R48, R32 ;  /* 0x000000300824723c */ /* 0x050ff00000041820 */
[----:B------:R-:W-:Y:S01]  /*fa70*/  HMMA.16816.F32.BF16 R32, R8, R50, R28 ;  /* 0x000000320820723c */ /* 0x000fe2000004181c */
[----:B------:R-:W2:Y:S01]  /*fa80*/  LDSM.16.MT88.4 R48, [R16+0x2400] ;  /* 0x002400001030783b */ /* 0x000ea20000004200 */
[----:B-1----:R-:W-:-:S06]  /*fa90*/  FFMA.FTZ R7, R144, UR10, -R0 ;  /* 0x0000000a90077c23 */ /* 0x002fcc0008010800 */
[C---:B------:R-:W-:Y:S01]  /*faa0*/  HMMA.16816.F32.BF16 R28, R8.reuse, R40, R24 ;  /* 0x00000028081c723c */ /* 0x040fe20000041818 */
[----:B------:R1:W-:Y:S07]  /*fab0*/  MUFU.EX2 R21, R7 ;  /* 0x0000000700157308 */ /* 0x0003ee0000000800 */
[----:B------:R-:W-:Y:S01]  /*fac0*/  HMMA.16816.F32.BF16 R24, R8, R42, R12 ;  /* 0x0000002a0818723c */ /* 0x000fe2000004180c */
[----:B------:R-:W-:Y:S01]  /*fad0*/  FADD.FTZ R12, R175, R174 ;  /* 0x000000aeaf0c7221 */ /* 0x000fe20000010000 */
[----:B------:R-:W-:Y:S01]  /*fae0*/  FFMA.FTZ R13, R151, UR10, -R0 ;  /* 0x0000000a970d7c23 */ /* 0x000fe20008010800 */
[----:B------:R-:W-:Y:S01]  /*faf0*/  F2FP.BF16.F32.PACK_AB R8, R114, R107 ;  /* 0x0000006b7208723e */ /* 0x000fe200000010ff */
[----:B------:R-:W-:Y:S01]  /*fb00*/  LDSM.16.MT88.4 R40, [R165+0x7c00] ;  /* 0x007c0000a528783b */ /* 0x000fe20000004200 */
[----:B------:R-:W-:Y:S01]  /*fb10*/  FADD.FTZ R12, R176, R12 ;  /* 0x0000000cb00c7221 */ /* 0x000fe20000010000 */
[----:B------:R3:W-:Y:S01]  /*fb20*/  MUFU.EX2 R64, R13 ;  /* 0x0000000d00407308 */ /* 0x0007e20000000800 */
[----:B------:R-:W-:-:S02]  /*fb30*/  F2FP.BF16.F32.PACK_AB R10, R109, R118 ;  /* 0x000000766d0a723e */ /* 0x000fc400000010ff */
[----:B------:R-:W-:Y:S01]  /*fb40*/  FADD.FTZ R12, R177, R12 ;  /* 0x0000000cb10c7221 */ /* 0x000fe20000010000 */
[----:B-1----:R-:W-:-:S03]  /*fb50*/  FFMA.FTZ R7, R146, UR10, -R0 ;  /* 0x0000000a92077c23 */ /* 0x002fc60008010800 */
[----:B------:R-:W-:Y:S01]  /*fb60*/  FADD.FTZ R12, R178, R12 ;  /* 0x0000000cb20c7221 */ /* 0x000fe20000010000 */
[----:B------:R1:W4:Y:S03]  /*fb70*/  MUFU.EX2 R23, R7 ;  /* 0x0000000700177308 */ /* 0x0003260000000800 */
[----:B------:R-:W-:-:S04]  /*fb80*/  FADD.FTZ R12, R182, R12 ;  /* 0x0000000cb60c7221 */ /* 0x000fc80000010000 */
[----:B------:R-:W-:Y:S01]  /*fb90*/  FADD.FTZ R12, R184, R12 ;  /* 0x0000000cb80c7221 */ /* 0x000fe20000010000 */
[----:B---3--:R-:W-:-:S03]  /*fba0*/  FFMA.FTZ R13, R153, UR10, -R0 ;  /* 0x0000000a990d7c23 */ /* 0x008fc60008010800 */
[----:B------:R-:W-:Y:S01]  /*fbb0*/  FADD.FTZ R14, R185, R12 ;  /* 0x0000000cb90e7221 */ /* 0x000fe20000010000 */
[--C-:B------:R-:W-:Y:S01]  /*fbc0*/  FFMA.FTZ R12, R154, UR10, -R0.reuse ;  /* 0x0000000a9a0c7c23 */ /* 0x100fe20008010800 */
[----:B------:R3:W-:Y:S01]  /*fbd0*/  MUFU.EX2 R15, R13 ;  /* 0x0000000d000f7308 */ /* 0x0007e20000000800 */
[----:B-1----:R-:W-:Y:S01]  /*fbe0*/  FFMA.FTZ R7, R147, UR10, -R0 ;  /* 0x0000000a93077c23 */ /* 0x002fe20008010800 */
[----:B----4-:R-:W-:-:S06]  /*fbf0*/  F2FP.BF16.F32.PACK_AB R9, R23, R21 ;  /* 0x000000151709723e */ /* 0x010fcc00000010ff */
[----:B------:R1:W-:Y:S01]  /*fc00*/  MUFU.EX2 R67, R7 ;  /* 0x0000000700437308 */ /* 0x0003e20000000800 */
[----:B---3--:R-:W-:Y:S01]  /*fc10*/  FFMA.FTZ R13, R192, UR10, -R2 ;  /* 0x0000000ac00d7c23 */ /* 0x008fe20008010802 */
[----:B-1----:R-:W-:-:S06]  /*fc20*/  FFMA.FTZ R7, R148, UR10, -R0 ;  /* 0x0000000a94077c23 */ /* 0x002fcc0008010800 */
[----:B------:R1:W3:Y:S02]  /*fc30*/  MUFU.EX2 R66, R7 ;  /* 0x0000000700427308 */ /* 0x0002e40000000800 */
[----:B-1----:R-:W-:Y:S01]  /*fc40*/  FFMA.FTZ R7, R150, UR10, -R0 ;  /* 0x0000000a96077c23 */ /* 0x002fe20008010800 */
[----:B---3--:R-:W-:-:S05]  /*fc50*/  F2FP.BF16.F32.PACK_AB R11, R66, R67 ;  /* 0x00000043420b723e */ /* 0x008fca00000010ff */
[----:B------:R1:W-:Y:S02]  /*fc60*/  MUFU.EX2 R65, R7 ;  /* 0x0000000700417308 */ /* 0x0003e40000000800 */
[C---:B--2---:R-:W-:Y:S08]  /*fc70*/  HMMA.16816.F32.BF16 R24, R8.reuse, R50, R24 ;  /* 0x000000320818723c */ /* 0x044ff00000041818 */
[----:B------:R-:W-:Y:S01]  /*fc80*/  HMMA.16816.F32.BF16 R28, R8, R48, R28 ;  /* 0x00000030081c723c */ /* 0x000fe2000004181c */
[----:B------:R-:W-:Y:S01]  /*fc90*/  LDSM.16.MT88.4 R48, [R165+0x8000] ;  /* 0x00800000a530783b */ /* 0x000fe20000004200 */
[----:B-1----:R-:W-:-:S06]  /*fca0*/  FFMA.FTZ R7, R149, UR10, -R0 ;  /* 0x0000000a95077c23 */ /* 0x002fcc0008010800 */
[C---:B------:R-:W-:Y:S01]  /*fcb0*/  HMMA.16816.F32.BF16 R36, R8.reuse, R44, R36 ;  /* 0x0000002c0824723c */ /* 0x040fe20000041824 */
[----:B------:R1:W2:Y:S07]  /*fcc0*/  MUFU.EX2 R22, R7 ;  /* 0x0000000700167308 */ /* 0x0002ae0000000800 */
[----:B------:R-:W-:Y:S01]  /*fcd0*/  HMMA.16816.F32.BF16 R32, R8, R46, R32 ;  /* 0x0000002e0820723c */ /* 0x000fe20000041820 */
[----:B------:R-:W-:Y:S01]  /*fce0*/  F2FP.BF16.F32.PACK_AB R8, R112, R108 ;  /* 0x0000006c7008723e */ /* 0x000fe200000010ff */
[----:B------:R-:W-:Y:S01]  /*fcf0*/  LDSM.16.MT88.4 R44, [R16+0x2c00] ;  /* 0x002c0000102c783b */ /* 0x000fe20000004200 */
[----:B------:R-:W-:-:S02]  /*fd00*/  F2FP.BF16.F32.PACK_AB R10, R110, R111 ;  /* 0x0000006f6e0a723e */ /* 0x000fc400000010ff */
[----:B------:R-:W-:Y:S01]  /*fd10*/  F2FP.BF16.F32.PACK_AB R11, R15, R64 ;  /* 0x000000400f0b723e */ /* 0x000fe200000010ff */
[----:B-1----:R-:W-:Y:S01]  /*fd20*/  FADD.FTZ R7, R62, R56 ;  /* 0x000000383e077221 */ /* 0x002fe20000010000 */
[----:B--2---:R-:W-:Y:S01]  /*fd30*/  F2FP.BF16.F32.PACK_AB R9, R22, R65 ;  /* 0x000000411609723e */ /* 0x004fe200000010ff */
[----:B------:R-:W1:Y:S02]  /*fd40*/  LDSM.16.MT88.4 R56, [R16+0x2800] ;  /* 0x002800001038783b */ /* 0x000e640000004200 */
[----:B------:R-:W-:-:S04]  /*fd50*/  FADD.FTZ R7, R63, R7 ;  /* 0x000000073f077221 */ /* 0x000fc80000010000 */
[----:B------:R-:W-:Y:S01]  /*fd60*/  FADD.FTZ R7, R86, R7 ;  /* 0x0000000756077221 */ /* 0x000fe20000010000 */
[----:B------:R-:W-:Y:S01]  /*fd70*/  HMMA.16816.F32.BF16 R36, R8, R52, R36 ;  /* 0x000000340824723c */ /* 0x000fe20000041824 */
[----:B------:R2:W-:Y:S02]  /*fd80*/  MUFU.EX2 R86, R13 ;  /* 0x0000000d00567308 */ /* 0x0005e40000000800 */
[----:B------:R-:W-:-:S04]  /*fd90*/  FADD.FTZ R7, R18, R7 ;  /* 0x0000000712077221 */ /* 0x000fc80000010000 */
[----:B------:R-:W-:Y:S01]  /*fda0*/  FADD.FTZ R7, R92, R7 ;  /* 0x000000075c077221 */ /* 0x000fe20000010000 */
[----:B------:R-:W-:Y:S03]  /*fdb0*/  HMMA.16816.F32.BF16 R32, R8, R54, R32 ;  /* 0x000000360820723c */ /* 0x000fe60000041820 */
[----:B------:R-:W-:-:S04]  /*fdc0*/  FADD.FTZ R7, R94, R7 ;  /* 0x000000075e077221 */ /* 0x000fc80000010000 */
[----:B------:R-:W-:Y:S02]  /*fdd0*/  FADD.FTZ R7, R19, R7 ;  /* 0x0000000713077221 */ /* 0x000fe40000010000 */
[----:B------:R3:W-:Y:S01]  /*fde0*/  MUFU.EX2 R19, R12 ;  /* 0x0000000c00137308 */ /* 0x0007e20000000800 */
[----:B--2---:R-:W-:Y:S01]  /*fdf0*/  FFMA.FTZ R13, R155, UR10, -R0 ;  /* 0x0000000a9b0d7c23 */ /* 0x004fe20008010800 */
[----:B------:R-:W-:-:S04]  /*fe00*/  FADD.FTZ R7, R93, R7 ;  /* 0x000000075d077221 */ /* 0x000fc80000010000 */
[----:B------:R-:W-:Y:S02]  /*fe10*/  FADD.FTZ R7, R97, R7 ;  /* 0x0000000761077221 */ /* 0x000fe40000010000 */
[----:B------:R2:W4:Y:S02]  /*fe20*/  MUFU.EX2 R63, R13 ;  /* 0x0000000d003f7308 */ /* 0x0005240000000800 */
[----:B------:R-:W-:-:S04]  /*fe30*/  FADD.FTZ R7, R96, R7 ;  /* 0x0000000760077221 */ /* 0x000fc80000010000 */
[----:B------:R-:W-:Y:S01]  /*fe40*/  FADD.FTZ R7, R95, R7 ;  /* 0x000000075f077221 */ /* 0x000fe20000010000 */
[C---:B-1----:R-:W-:Y:S01]  /*fe50*/  HMMA.16816.F32.BF16 R24, R8.reuse, R58, R24 ;  /* 0x0000003a0818723c */ /* 0x042fe20000041818 */
[----:B---3--:R-:W-:Y:S02]  /*fe60*/  FADD.FTZ R12, R188, R14 ;  /* 0x0000000ebc0c7221 */ /* 0x008fe40000010000 */
[----:B------:R-:W-:Y:S02]  /*fe70*/  FADD.FTZ R7, R17, R7 ;  /* 0x0000000711077221 */ /* 0x000fe40000010000 */
[----:B------:R-:W-:Y:S02]  /*fe80*/  FADD.FTZ R12, R189, R12 ;  /* 0x0000000cbd0c7221 */ /* 0x000fe40000010000 */
[----:B------:R-:W-:Y:S01]  /*fe90*/  FADD.FTZ R7, R91, R7 ;  /* 0x000000075b077221 */ /* 0x000fe20000010000 */
[----:B------:R-:W-:Y:S01]  /*fea0*/  HMMA.16816.F32.BF16 R28, R8, R56, R28 ;  /* 0x00000038081c723c */ /* 0x000fe2000004181c */
[----:B------:R-:W-:Y:S01]  /*feb0*/  FADD.FTZ R12, R193, R12 ;  /* 0x0000000cc10c7221 */ /* 0x000fe20000010000 */
[----:B--2---:R-:W-:Y:S01]  /*fec0*/  FFMA.FTZ R13, R157, UR10, -R0 ;  /* 0x0000000a9d0d7c23 */ /* 0x004fe20008010800 */
[----:B------:R-:W-:Y:S01]  /*fed0*/  FADD.FTZ R7, R90, R7 ;  /* 0x000000075a077221 */ /* 0x000fe20000010000 */
[----:B------:R-:W-:Y:S01]  /*fee0*/  F2FP.BF16.F32.PACK_AB R8, R117, R158 ;  /* 0x0000009e7508723e */ /* 0x000fe200000010ff */
[----:B------:R-:W-:Y:S01]  /*fef0*/  FADD.FTZ R12, R190, R12 ;  /* 0x0000000cbe0c7221 */ /* 0x000fe20000010000 */
[----:B------:R1:W-:Y:S01]  /*ff00*/  MUFU.EX2 R62, R13 ;  /* 0x0000000d003e7308 */ /* 0x0003e20000000800 */
[----:B------:R-:W-:Y:S01]  /*ff10*/  FADD.FTZ R7, R88, R7 ;  /* 0x0000000758077221 */ /* 0x000fe20000010000 */
[----:B------:R-:W-:Y:S01]  /*ff20*/  F2FP.BF16.F32.PACK_AB R10, R120, R116 ;  /* 0x00000074780a723e */ /* 0x000fe200000010ff */
[----:B------:R-:W-:Y:S01]  /*ff30*/  FADD.FTZ R12, R191, R12 ;  /* 0x0000000cbf0c7221 */ /* 0x000fe20000010000 */
[----:B----4-:R-:W-:Y:S01]  /*ff40*/  F2FP.BF16.F32.PACK_AB R9, R63, R19 ;  /* 0x000000133f09723e */ /* 0x010fe200000010ff */
[----:B------:R-:W-:-:S02]  /*ff50*/  FADD.FTZ R7, R83, R7 ;  /* 0x0000000753077221 */ /* 0x000fc40000010000 */
[----:B------:R-:W-:Y:S02]  /*ff60*/  FADD.FTZ R12, R197, R12 ;  /* 0x0000000cc50c7221 */ /* 0x000fe40000010000 */
[----:B------:R-:W-:Y:S02]  /*ff70*/  FADD.FTZ R7, R87, R7 ;  /* 0x0000000757077221 */ /* 0x000fe40000010000 */
[----:B------:R-:W-:Y:S02]  /*ff80*/  FADD.FTZ R12, R194, R12 ;  /* 0x0000000cc20c7221 */ /* 0x000fe40000010000 */
[----:B------:R-:W-:Y:S02]  /*ff90*/  FADD.FTZ R7, R85, R7 ;  /* 0x0000000755077221 */ /* 0x000fe40000010000 */
[----:B------:R-:W-:Y:S01]  /*ffa0*/  FADD.FTZ R12, R196, R12 ;  /* 0x0000000cc40c7221 */ /* 0x000fe20000010000 */
[----:B-1----:R-:W-:Y:S01]  /*ffb0*/  FFMA.FTZ R13, R159, UR10, -R0 ;  /* 0x0000000a9f0d7c23 */ /* 0x002fe20008010800 */
[----:B------:R-:W-:-:S02]  /*ffc0*/  FADD.FTZ R7, R84, R7 ;  /* 0x0000000754077221 */ /* 0x000fc40000010000 */
[----:B------:R-:W-:Y:S01]  /*ffd0*/  FADD.FTZ R12, R198, R12 ;  /* 0x0000000cc60c7221 */ /* 0x000fe20000010000 */
[----:B------:R1:W2:Y:S01]  /*ffe0*/  MUFU.EX2 R18, R13 ;  /* 0x0000000d00127308 */ /* 0x0002a20000000800 */
[----:B------:R-:W-:Y:S02]  /*fff0*/  FADD.FTZ R7, R61, R7 ;  /* 0x000000073d077221 */ /* 0x000fe40000010000 */
[----:B------:R-:W-:Y:S02]  /*10000*/  FADD.FTZ R12, R195, R12 ;  /* 0x0000000cc30c7221 */ /* 0x000fe40000010000 */
[----:B------:R-:W-:Y:S02]  /*10010*/  FADD.FTZ R7, R82, R7 ;  /* 0x0000000752077221 */ /* 0x000fe40000010000 */
[----:B------:R-:W-:Y:S02]  /*10020*/  FADD.FTZ R12, R203, R12 ;  /* 0x0000000ccb0c7221 */ /* 0x000fe40000010000 */
[----:B------:R-:W-:-:S02]  /*10030*/  FADD.FTZ R7, R81, R7 ;  /* 0x0000000751077221 */ /* 0x000fc40000010000 */
[----:B------:R-:W-:Y:S02]  /*10040*/  FADD.FTZ R12, R200, R12 ;  /* 0x0000000cc80c7221 */ /* 0x000fe40000010000 */
[----:B------:R-:W-:Y:S02]  /*10050*/  FADD.FTZ R7, R80, R7 ;  /* 0x0000000750077221 */ /* 0x000fe40000010000 */
[----:B------:R-:W-:Y:S01]  /*10060*/  FADD.FTZ R12, R202, R12 ;  /* 0x0000000cca0c7221 */ /* 0x000fe20000010000 */
[----:B-1----:R-:W-:-:S03]  /*10070*/  FFMA.FTZ R13, R161, UR10, -R0 ;  /* 0x0000000aa10d7c23 */ /* 0x002fc60008010800 */
[----:B------:R-:W-:Y:S01]  /*10080*/  FADD.FTZ R12, R199, R12 ;  /* 0x0000000cc70c7221 */ /* 0x000fe20000010000 */
[----:B------:R-:W-:Y:S01]  /*10090*/  FADD.FTZ R7, R76, R7 ;  /* 0x000000074c077221 */ /* 0x000fe20000010000 */
[----:B--2---:R-:W-:Y:S01]  /*100a0*/  F2FP.BF16.F32.PACK_AB R11, R18, R62 ;  /* 0x0000003e120b723e */ /* 0x004fe200000010ff */
[----:B------:R1:W-:Y:S01]  /*100b0*/  MUFU.EX2 R17, R13 ;  /* 0x0000000d00117308 */ /* 0x0003e20000000800 */
[----:B------:R-:W-:Y:S01]  /*100c0*/  FADD.FTZ R12, R201, R12 ;  /* 0x0000000cc90c7221 */ /* 0x000fe20000010000 */
[----:B------:R-:W-:-:S03]  /*100d0*/  FADD.FTZ R7, R79, R7 ;  /* 0x000000074f077221 */ /* 0x000fc60000010000 */
[----:B------:R-:W-:Y:S01]  /*100e0*/  FADD.FTZ R12, R205, R12 ;  /* 0x0000000ccd0c7221 */ /* 0x000fe20000010000 */
[----:B------:R-:W-:Y:S01]  /*100f0*/  FADD.FTZ R7, R78, R7 ;  /* 0x000000074e077221 */ /* 0x000fe20000010000 */
[----:B------:R-:W-:Y:S03]  /*10100*/  HMMA.16816.F32.BF16 R36, R8, R40, R36 ;  /* 0x000000280824723c */ /* 0x000fe60000041824 */
[----:B------:R-:W-:-:S04]  /*10110*/  FADD.FTZ R7, R77, R7 ;  /* 0x000000074d077221 */ /* 0x000fc80000010000 */
[----:B------:R-:W-:Y:S01]  /*10120*/  FADD.FTZ R7, R72, R7 ;  /* 0x0000000748077221 */ /* 0x000fe20000010000 */
[----:B------:R-:W-:Y:S01]  /*10130*/  HMMA.16816.F32.BF16 R32, R8, R42, R32 ;  /* 0x0000002a0820723c */ /* 0x000fe20000041820 */
[----:B------:R-:W2:Y:S01]  /*10140*/  LDSM.16.MT88.4 R40, [R16+0x3000] ;  /* 0x003000001028783b */ /* 0x000ea20000004200 */
[----:B-1----:R-:W-:Y:S01]  /*10150*/  FFMA.FTZ R13, R169, UR10, -R0 ;  /* 0x0000000aa90d7c23 */ /* 0x002fe20008010800 */
[----:B------:R-:W-:-:S03]  /*10160*/  FADD.FTZ R7, R75, R7 ;  /* 0x000000074b077221 */ /* 0x000fc60000010000 */
[----:B------:R1:W3:Y:S01]  /*10170*/  MUFU.EX2 R59, R13 ;  /* 0x0000000d003b7308 */ /* 0x0002e20000000800 */
[----:B------:R-:W-:Y:S01]  /*10180*/  FADD.FTZ R7, R73, R7 ;  /* 0x0000000749077221 */ /* 0x000fe20000010000 */
[----:B------:R-:W-:Y:S03]  /*10190*/  HMMA.16816.F32.BF16 R28, R8, R44, R28 ;  /* 0x0000002c081c723c */ /* 0x000fe6000004181c */
[----:B------:R-:W-:-:S04]  /*101a0*/  FADD.FTZ R7, R74, R7 ;  /* 0x000000074a077221 */ /* 0x000fc80000010000 */
[----:B------:R-:W-:Y:S01]  /*101b0*/  FADD.FTZ R7, R68, R7 ;  /* 0x0000000744077221 */ /* 0x000fe20000010000 */
[----:B------:R-:W-:Y:S01]  /*101c0*/  HMMA.16816.F32.BF16 R24, R8, R46, R24 ;  /* 0x0000002e0818723c */ /* 0x000fe20000041818 */
[----:B------:R-:W-:Y:S01]  /*101d0*/  F2FP.BF16.F32.PACK_AB R8, R121, R119 ;  /* 0x000000777908723e */ /* 0x000fe200000010ff */
[----:B------:R-:W4:Y:S01]  /*101e0*/  LDSM.16.MT88.4 R44, [R165+0x8400] ;  /* 0x00840000a52c783b */ /* 0x000f220000004200 */
[----:B------:R-:W-:Y:S01]  /*101f0*/  FADD.FTZ R7, R71, R7 ;  /* 0x0000000747077221 */ /* 0x000fe20000010000 */
[----:B------:R-:W-:Y:S01]  /*10200*/  F2FP.BF16.F32.PACK_AB R10, R115, R122 ;  /* 0x0000007a730a723e */ /* 0x000fe200000010ff */
[----:B-1----:R-:W-:Y:S02]  /*10210*/  FFMA.FTZ R13, R171, UR10, -R0 ;  /* 0x0000000aab0d7c23 */ /* 0x002fe40008010800 */
[----:B------:R-:W-:Y:S01]  /*10220*/  FADD.FTZ R7, R70, R7 ;  /* 0x0000000746077221 */ /* 0x000fe20000010000 */
[----:B---3--:R-:W-:Y:S01]  /*10230*/  F2FP.BF16.F32.PACK_AB R9, R59, R17 ;  /* 0x000000113b09723e */ /* 0x008fe200000010ff */
[----:B------:R1:W-:Y:S02]  /*10240*/  MUFU.EX2 R58, R13 ;  /* 0x0000000d003a7308 */ /* 0x0003e40000000800 */
[----:B------:R-:W-:-:S04]  /*10250*/  FADD.FTZ R7, R69, R7 ;  /* 0x0000000745077221 */ /* 0x000fc80000010000 */
[----:B------:R-:W-:-:S04]  /*10260*/  FADD.FTZ R7, R21, R7 ;  /* 0x0000000715077221 */ /* 0x000fc80000010000 */
[----:B------:R-:W-:-:S04]  /*10270*/  FADD.FTZ R7, R23, R7 ;  /* 0x0000000717077221 */ /* 0x000fc80000010000 */
[----:B------:R-:W-:Y:S01]  /*10280*/  FADD.FTZ R7, R67, R7 ;  /* 0x0000000743077221 */ /* 0x000fe20000010000 */
[----:B-1----:R-:W-:-:S03]  /*10290*/  FFMA.FTZ R13, R172, UR10, -R0 ;  /* 0x0000000aac0d7c23 */ /* 0x002fc60008010800 */
[----:B------:R-:W-:Y:S01]  /*102a0*/  FADD.FTZ R7, R66, R7 ;  /* 0x0000000742077221 */ /* 0x000fe20000010000 */
[----:B------:R1:W3:Y:S03]  /*102b0*/  MUFU.EX2 R57, R13 ;  /* 0x0000000d00397308 */ /* 0x0002e60000000800 */
[----:B------:R-:W-:Y:S01]  /*102c0*/  FADD.FTZ R7, R65, R7 ;  /* 0x0000000741077221 */ /* 0x000fe20000010000 */
[----:B-1----:R-:W-:Y:S01]  /*102d0*/  FFMA.FTZ R13, R218, UR10, -R2 ;  /* 0x0000000ada0d7c23 */ /* 0x002fe20008010802 */
[----:B---3--:R-:W-:-:S03]  /*102e0*/  F2FP.BF16.F32.PACK_AB R11, R57, R58 ;  /* 0x0000003a390b723e */ /* 0x008fc600000010ff */
[----:B------:R1:W-:Y:S04]  /*102f0*/  MUFU.EX2 R61, R13 ;  /* 0x0000000d003d7308 */ /* 0x0003e80000000800 */
[C---:B--2---:R-:W-:Y:S08]  /*10300*/  HMMA.16816.F32.BF16 R28, R8.reuse, R40, R28 ;  /* 0x00000028081c723c */ /* 0x044ff0000004181c */
[----:B------:R-:W-:Y:S01]  /*10310*/  HMMA.16816.F32.BF16 R36, R8, R48, R36 ;  /* 0x000000300824723c */ /* 0x000fe20000041824 */
[----:B-1----:R-:W-:-:S07]  /*10320*/  FFMA.FTZ R13, R225, UR10, -R2 ;  /* 0x0000000ae10d7c23 */ /* 0x002fce0008010802 */
[C---:B------:R-:W-:Y:S01]  /*10330*/  HMMA.16816.F32.BF16 R32, R8.reuse, R50, R32 ;  /* 0x000000320820723c */ /* 0x040fe20000041820 */
[----:B------:R1:W2:Y:S01]  /*10340*/  MUFU.EX2 R60, R13 ;  /* 0x0000000d003c7308 */ /* 0x0002a20000000800 */
[----:B------:R-:W3:Y:S06]  /*10350*/  LDSM.16.MT88.4 R48, [R16+0x3400] ;  /* 0x003400001030783b */ /* 0x000eec0000004200 */
[----:B------:R-:W-:Y:S01]  /*10360*/  HMMA.16816.F32.BF16 R24, R8, R42, R24 ;  /* 0x0000002a0818723c */ /* 0x000fe20000041818 */
[----:B------:R-:W-:Y:S02]  /*10370*/  F2FP.BF16.F32.PACK_AB R8, R103, R106 ;  /* 0x0000006a6708723e */ /* 0x000fe400000010ff */
[----:B------:R-:W-:Y:S01]  /*10380*/  F2FP.BF16.F32.PACK_AB R10, R101, R102 ;  /* 0x00000066650a723e */ /* 0x000fe200000010ff */
[----:B-1----:R-:W-:Y:S01]  /*10390*/  FADD.FTZ R13, R207, R12 ;  /* 0x0000000ccf0d7221 */ /* 0x002fe20000010000 */
[----:B------:R-:W-:Y:S01]  /*103a0*/  FFMA.FTZ R12, R179, UR10, -R0 ;  /* 0x0000000ab30c7c23 */ /* 0x000fe20008010800 */
[----:B--2---:R-:W-:-:S03]  /*103b0*/  F2FP.BF16.F32.PACK_AB R148, R60, R61 ;  /* 0x0000003d3c94723e */ /* 0x004fc600000010ff */
[----:B------:R1:W-:Y:S02]  /*103c0*/  MUFU.EX2 R56, R12 ;  /* 0x0000000c00387308 */ /* 0x0003e40000000800 */
[----:B-1----:R-:W-:Y:S01]  /*103d0*/  FADD.FTZ R12, R212, R13 ;  /* 0x0000000dd40c7221 */ /* 0x002fe20000010000 */
[----:B------:R-:W-:-:S03]  /*103e0*/  FFMA.FTZ R13, R183, UR10, -R0 ;  /* 0x0000000ab70d7c23 */ /* 0x000fc60008010800 */
[----:B------:R-:W-:Y:S02]  /*103f0*/  FADD.FTZ R12, R213, R12 ;  /* 0x0000000cd50c7221 */ /* 0x000fe40000010000 */
[----:B------:R1:W2:Y:S02]  /*10400*/  MUFU.EX2 R53, R13 ;  /* 0x0000000d00357308 */ /* 0x0002a40000000800 */
[----:B------:R-:W-:-:S04]  /*10410*/  FADD.FTZ R12, R214, R12 ;  /* 0x0000000cd60c7221 */ /* 0x000fc80000010000 */
[----:B------:R-:W-:-:S04]  /*10420*/  FADD.FTZ R12, R209, R12 ;  /* 0x0000000cd10c7221 */ /* 0x000fc80000010000 */
[----:B------:R-:W-:-:S04]  /*10430*/  FADD.FTZ R12, R211, R12 ;  /* 0x0000000cd30c7221 */ /* 0x000fc80000010000 */
[----:B------:R-:W-:Y:S01]  /*10440*/  FADD.FTZ R12, R204, R12 ;  /* 0x0000000ccc0c7221 */ /* 0x000fe20000010000 */
[----:B-1----:R-:W-:Y:S01]  /*10450*/  FFMA.FTZ R13, R104, UR10, -R0 ;  /* 0x0000000a680d7c23 */ /* 0x002fe20008010800 */
[----:B--2---:R-:W-:Y:S02]  /*10460*/  F2FP.BF16.F32.PACK_AB R9, R53, R56 ;  /* 0x000000383509723e */ /* 0x004fe400000010ff */
[----:B------:R-:W-:Y:S01]  /*10470*/  FADD.FTZ R12, R215, R12 ;  /* 0x0000000cd70c7221 */ /* 0x000fe20000010000 */
[----:B------:R1:W-:Y:S03]  /*10480*/  MUFU.EX2 R54, R13 ;  /* 0x0000000d00367308 */ /* 0x0003e60000000800 */
[----:B------:R-:W-:-:S04]  /*10490*/  FADD.FTZ R12, R210, R12 ;  /* 0x0000000cd20c7221 */ /* 0x000fc80000010000 */
[----:B------:R-:W-:-:S04]  /*104a0*/  FADD.FTZ R12, R208, R12 ;  /* 0x0000000cd00c7221 */ /* 0x000fc80000010000 */
[----:B------:R-:W-:-:S04]  /*104b0*/  FADD.FTZ R12, R206, R12 ;  /* 0x0000000cce0c7221 */ /* 0x000fc80000010000 */
[----:B------:R-:W-:Y:S01]  /*104c0*/  FADD.FTZ R12, R113, R12 ;  /* 0x0000000c710c7221 */ /* 0x000fe20000010000 */
[----:B-1----:R-:W-:-:S03]  /*104d0*/  FFMA.FTZ R13, R105, UR10, -R0 ;  /* 0x0000000a690d7c23 */ /* 0x002fc60008010800 */
[----:B------:R-:W-:Y:S01]  /*104e0*/  FADD.FTZ R12, R107, R12 ;  /* 0x0000000c6b0c7221 */ /* 0x000fe20000010000 */
[----:B------:R1:W2:Y:S03]  /*104f0*/  MUFU.EX2 R52, R13 ;  /* 0x0000000d00347308 */ /* 0x0002a60000000800 */
[----:B------:R-:W-:-:S04]  /*10500*/  FADD.FTZ R12, R114, R12 ;  /* 0x0000000c720c7221 */ /* 0x000fc80000010000 */
[----:B------:R-:W-:-:S04]  /*10510*/  FADD.FTZ R12, R118, R12 ;  /* 0x0000000c760c7221 */ /* 0x000fc80000010000 */
[----:B------:R-:W-:-:S04]  /*10520*/  FADD.FTZ R12, R109, R12 ;  /* 0x0000000c6d0c7221 */ /* 0x000fc80000010000 */
[----:B------:R-:W-:Y:S01]  /*10530*/  FADD.FTZ R12, R108, R12 ;  /* 0x0000000c6c0c7221 */ /* 0x000fe20000010000 */
[----:B-1----:R-:W-:-:S03]  /*10540*/  FFMA.FTZ R13, R226, UR10, -R2 ;  /* 0x0000000ae20d7c23 */ /* 0x002fc60008010802 */
[----:B------:R-:W-:Y:S01]  /*10550*/  FADD.FTZ R12, R112, R12 ;  /* 0x0000000c700c7221 */ /* 0x000fe20000010000 */
[----:B--2---:R-:W-:Y:S01]  /*10560*/  F2FP.BF16.F32.PACK_AB R11, R52, R54 ;  /* 0x00000036340b723e */ /* 0x004fe200000010ff */
[----:B------:R1:W-:Y:S02]  /*10570*/  MUFU.EX2 R55, R13 ;  /* 0x0000000d00377308 */ /* 0x0003e40000000800 */
[----:B------:R-:W-:-:S04]  /*10580*/  FADD.FTZ R12, R111, R12 ;  /* 0x0000000c6f0c7221 */ /* 0x000fc80000010000 */
[----:B------:R-:W-:Y:S01]  /*10590*/  FADD.FTZ R12, R110, R12 ;  /* 0x0000000c6e0c7221 */ /* 0x000fe20000010000 */
[----:B----4-:R-:W-:Y:S01]  /*105a0*/  HMMA.16816.F32.BF16 R136, R8, R44, R36 ;  /* 0x0000002c0888723c */ /* 0x010fe20000041824 */
[----:B------:R-:W2:Y:S02]  /*105b0*/  LDSM.16.MT88.4 R36, [R16+0x3800] ;  /* 0x003800001024783b */ /* 0x000ea40000004200 */
[----:B------:R-:W-:-:S05]  /*105c0*/  FADD.FTZ R12, R158, R12 ;  /* 0x0000000c9e0c7221 */ /* 0x000fca0000010000 */
[----:B------:R-:W-:Y:S01]  /*105d0*/  HMMA.16816.F32.BF16 R32, R8, R46, R32 ;  /* 0x0000002e0820723c */ /* 0x000fe20000041820 */
[----:B------:R-:W4:Y:S01]  /*105e0*/  LDSM.16.MT88.4 R44, [R165+0x8c00] ;  /* 0x008c0000a52c783b */ /* 0x000f220000004200 */
[----:B-1----:R-:W-:-:S04]  /*105f0*/  FFMA.FTZ R13, R187, UR10, -R0 ;  /* 0x0000000abb0d7c23 */ /* 0x002fc80008010800 */
[----:B------:R1:W-:Y:S02]  /*10600*/  MUFU.EX2 R41, R13 ;  /* 0x0000000d00297308 */ /* 0x0003e40000000800 */
[C---:B---3--:R-:W-:Y:S08]  /*10610*/  HMMA.16816.F32.BF16 R28, R8.reuse, R48, R28 ;  /* 0x00000030081c723c */ /* 0x048ff0000004181c */
[----:B------:R-:W-:Y:S01]  /*10620*/  HMMA.16816.F32.BF16 R24, R8, R50, R24 ;  /* 0x000000320818723c */ /* 0x000fe20000041818 */
[----:B------:R-:W-:-:S02]  /*10630*/  F2FP.BF16.F32.PACK_AB R8, R99, R100 ;  /* 0x000000646308723e */ /* 0x000fc400000010ff */
        /* <DEDUP_REMOVED lines=9> */
[----:B------:R-:W-:Y:S01]  /*106d0*/  FADD.FTZ R2, R22, R7 ;  /* 0x0000000716027221 */ /* 0x000fe20000010000 */
[----:B---3--:R-:W-:-:S04]  /*106e0*/  F2FP.BF16.F32.PACK_AB R11, R21, R23 ;  /* 0x00000017150b723e */ /* 0x008fc800000010ff */
[----:B------:R1:W3:Y:S01]  /*106f0*/  MUFU.EX2 R22, R13 ;  /* 0x0000000d00167308 */ /* 0x0002e20000000800 */
[----:B------:R-:W-:Y:S01]  /*10700*/  FADD.FTZ R7, R64, R2 ;  /* 0x0000000240077221 */ /* 0x000fe20000010000 */
[----:B------:R-:W-:-:S03]  /*10710*/  FFMA.FTZ R2, R163, UR10, -R0 ;  /* 0x0000000aa3027c23 */ /* 0x000fc60008010800 */
[----:B------:R-:W-:Y:S01]  /*10720*/  FADD.FTZ R7, R15, R7 ;  /* 0x000000070f077221 */ /* 0x000fe20000010000 */
[C---:B------:R-:W-:Y:S02]  /*10730*/  HMMA.16816.F32.BF16 R136, R8.reuse, R140, R136 ;  /* 0x0000008c0888723c */ /* 0x040fe40000041888 */
[----:B------:R5:W-:Y:S06]  /*10740*/  MUFU.EX2 R15, R2 ;  /* 0x00000002000f7308 */ /* 0x000bec0000000800 */
[----:B------:R-:W-:Y:S01]  /*10750*/  HMMA.16816.F32.BF16 R140, R8, R142, R32 ;  /* 0x0000008e088c723c */ /* 0x000fe20000041820 */
[----:B-1----:R-:W-:Y:S01]  /*10760*/  FFMA.FTZ R13, R162, UR10, -R0 ;  /* 0x0000000aa20d7c23 */ /* 0x002fe20008010800 */
[----:B---3--:R-:W-:-:S03]  /*10770*/  F2FP.BF16.F32.PACK_AB R150, R22, R55 ;  /* 0x000000371696723e */ /* 0x008fc600000010ff */
[----:B------:R-:W1:Y:S03]  /*10780*/  MUFU.EX2 R14, R13 ;  /* 0x0000000d000e7308 */ /* 0x000e660000000800 */
[C---:B--2---:R-:W-:Y:S01]  /*10790*/  HMMA.16816.F32.BF16 R144, R8.reuse, R36, R28 ;  /* 0x000000240890723c */ /* 0x044fe2000004181c */
[----:B-----5:R-:W-:Y:S01]  /*107a0*/  FADD.FTZ R2, R19, R7 ;  /* 0x0000000713027221 */ /* 0x020fe20000010000 */
[----:B------:R-:W-:Y:S01]  /*107b0*/  FADD.FTZ R7, R117, R12 ;  /* 0x0000000c75077221 */ /* 0x000fe20000010000 */
[----:B------:R-:W-:Y:S02]  /*107c0*/  FFMA.FTZ R12, R160, UR10, -R0 ;  /* 0x0000000aa00c7c23 */ /* 0x000fe40008010800 */
[----:B------:R-:W-:Y:S01]  /*107d0*/  FADD.FTZ R2, R63, R2 ;  /* 0x000000023f027221 */ /* 0x000fe20000010000 */
[----:B------:R-:W-:Y:S01]  /*107e0*/  FADD.FTZ R7, R116, R7 ;  /* 0x0000000774077221 */ /* 0x000fe20000010000 */
[----:B------:R2:W-:Y:S01]  /*107f0*/  MUFU.EX2 R13, R12 ;  /* 0x0000000c000d7308 */ /* 0x0005e20000000800 */
[----:B------:R-:W-:Y:S01]  /*10800*/  HMMA.16816.F32.BF16 R24, R8, R38, R24 ;  /* 0x000000260818723c */ /* 0x000fe20000041818 */
[----:B------:R-:W-:Y:S01]  /*10810*/  FADD.FTZ R2, R62, R2 ;  /* 0x000000023e027221 */ /* 0x000fe20000010000 */
[----:B------:R-:W-:-:S03]  /*10820*/  FADD.FTZ R7, R120, R7 ;  /* 0x0000000778077221 */ /* 0x000fc60000010000 */
[----:B------:R-:W-:Y:S01]  /*10830*/  FADD.FTZ R2, R18, R2 ;  /* 0x0000000212027221 */ /* 0x000fe20000010000 */
[----:B------:R-:W-:Y:S01]  /*10840*/  FADD.FTZ R7, R119, R7 ;  /* 0x0000000777077221 */ /* 0x000fe20000010000 */
[----:B-1----:R-:W-:Y:S01]  /*10850*/  F2FP.BF16.F32.PACK_AB R149, R14, R15 ;  /* 0x0000000f0e95723e */ /* 0x002fe200000010ff */
[----:B--2---:R-:W-:Y:S01]  /*10860*/  FFMA.FTZ R12, R217, UR10, -R0 ;  /* 0x0000000ad90c7c23 */ /* 0x004fe20008010800 */
[----:B------:R-:W-:Y:S01]  /*10870*/  FADD.FTZ R0, R17, R2 ;  /* 0x0000000211007221 */ /* 0x000fe20000010000 */
[----:B------:R-:W-:Y:S01]  /*10880*/  FADD.FTZ R2, R121, R7 ;  /* 0x0000000779027221 */ /* 0x000fe20000010000 */
[----:B------:R-:W1:Y:S02]  /*10890*/  LDSM.16.MT88.4 R16, [R16+0x3c00] ;  /* 0x003c00001010783b */ /* 0x000e640000004200 */
[----:B------:R-:W-:Y:S01]  /*108a0*/  FADD.FTZ R0, R59, R0 ;  /* 0x000000003b007221 */ /* 0x000fe20000010000 */
[----:B------:R-:W-:Y:S01]  /*108b0*/  FADD.FTZ R2, R122, R2 ;  /* 0x000000027a027221 */ /* 0x000fe20000010000 */
[----:B------:R-:W2:Y:S02]  /*108c0*/  MUFU.EX2 R12, R12 ;  /* 0x0000000c000c7308 */ /* 0x000ea40000000800 */
[----:B------:R-:W-:Y:S01]  /*108d0*/  FADD.FTZ R0, R58, R0 ;  /* 0x000000003a007221 */ /* 0x000fe20000010000 */
[----:B------:R-:W-:-:S03]  /*108e0*/  FADD.FTZ R2, R115, R2 ;  /* 0x0000000273027221 */ /* 0x000fc60000010000 */
[----:B------:R-:W-:Y:S01]  /*108f0*/  FADD.FTZ R0, R57, R0 ;  /* 0x0000000039007221 */ /* 0x000fe20000010000 */
[----:B------:R-:W-:-:S03]  /*10900*/  FADD.FTZ R2, R106, R2 ;  /* 0x000000026a027221 */ /* 0x000fc60000010000 */
[----:B------:R-:W-:Y:S01]  /*10910*/  FADD.FTZ R0, R56, R0 ;  /* 0x0000000038007221 */ /* 0x000fe20000010000 */
[----:B------:R-:W-:-:S03]  /*10920*/  FADD.FTZ R2, R103, R2 ;  /* 0x0000000267027221 */ /* 0x000fc60000010000 */
[----:B------:R-:W-:Y:S01]  /*10930*/  FADD.FTZ R0, R53, R0 ;  /* 0x0000000035007221 */ /* 0x000fe20000010000 */
[----:B------:R-:W-:Y:S01]  /*10940*/  FADD.FTZ R2, R102, R2 ;  /* 0x0000000266027221 */ /* 0x000fe20000010000 */
[----:B--2---:R-:W-:Y:S02]  /*10950*/  F2FP.BF16.F32.PACK_AB R151, R12, R13 ;  /* 0x0000000d0c97723e */ /* 0x004fe400000010ff */
[----:B------:R-:W-:Y:S01]  /*10960*/  FADD.FTZ R0, R54, R0 ;  /* 0x0000000036007221 */ /* 0x000fe20000010000 */
[----:B------:R-:W-:-:S03]  /*10970*/  FADD.FTZ R2, R101, R2 ;  /* 0x0000000265027221 */ /* 0x000fc60000010000 */
[----:B------:R-:W-:Y:S01]  /*10980*/  FADD.FTZ R0, R52, R0 ;  /* 0x0000000034007221 */ /* 0x000fe20000010000 */
[----:B------:R-:W-:Y:S01]  /*10990*/  FADD.FTZ R2, R100, R2 ;  /* 0x0000000264027221 */ /* 0x000fe20000010000 */
[----:B----4-:R-:W-:Y:S02]  /*109a0*/  HMMA.16816.F32.BF16 R136, R148, R44, R136 ;  /* 0x0000002c9488723c */ /* 0x010fe40000041888 */
[----:B------:R-:W-:Y:S01]  /*109b0*/  FADD.FTZ R0, R41, R0 ;  /* 0x0000000029007221 */ /* 0x000fe20000010000 */
[----:B------:R-:W-:-:S03]  /*109c0*/  FADD.FTZ R2, R99, R2 ;  /* 0x0000000263027221 */ /* 0x000fc60000010000 */
[----:B------:R-:W-:Y:S01]  /*109d0*/  FADD.FTZ R0, R40, R0 ;  /* 0x0000000028007221 */ /* 0x000fe20000010000 */
[----:B------:R-:W-:Y:S01]  /*109e0*/  FADD.FTZ R2, R98, R2 ;  /* 0x0000000262027221 */ /* 0x000fe20000010000 */
[----:B------:R-:W-:Y:S02]  /*109f0*/  HMMA.16816.F32.BF16 R140, R148, R46, R140 ;  /* 0x0000002e948c723c */ /* 0x000fe4000004188c */
[----:B------:R-:W-:Y:S01]  /*10a00*/  FADD.FTZ R0, R23, R0 ;  /* 0x0000000017007221 */ /* 0x000fe20000010000 */
[----:B------:R-:W-:-:S03]  /*10a10*/  FADD.FTZ R2, R86, R2 ;  /* 0x0000000256027221 */ /* 0x000fc60000010000 */
[----:B------:R-:W-:Y:S01]  /*10a20*/  FADD.FTZ R0, R21, R0 ;  /* 0x0000000015007221 */ /* 0x000fe20000010000 */
[----:B------:R-:W-:Y:S01]  /*10a30*/  FADD.FTZ R2, R61, R2 ;  /* 0x000000023d027221 */ /* 0x000fe20000010000 */
[----:B-1----:R-:W-:Y:S02]  /*10a40*/  HMMA.16816.F32.BF16 R144, R148, R16, R144 ;  /* 0x000000109490723c */ /* 0x002fe40000041890 */
        /* <DEDUP_REMOVED lines=8> */
[----:B------:R-:W-:Y:S01]  /*10ad0*/  IMAD.MOV.U32 R0, RZ, RZ, -0x1 ;  /* 0xffffffffff007424 */ /* 0x000fe200078e00ff */
[----:B------:R-:W-:-:S12]  /*10ae0*/  @!P6 BRA `(.L_x_904) ;  /* 0x000000640020e947 */ /* 0x000fd80003800000 */
        /* <DEDUP_REMOVED lines=24> */
[----:B------:R-:W-:Y:S01]  /*10c70*/  IMAD.HI.U32 R0, R9, R0, R8 ;  /* 0x0000000009007227 */ /* 0x000fe200078e0008 */
[----:B------:R-:W-:-:S05]  /*10c80*/  MOV R8, R2 ;  /* 0x0000000200087202 */ /* 0x000fca0000000f00 */
        /* <DEDUP_REMOVED lines=23> */
[C---:B------:R-:W-:Y:S02]  /*10e00*/  IMAD.WIDE R8, R0.reuse, 0x4, R180 ;  /* 0x0000000400087825 */ /* 0x040fe400078e02b4 */
[----:B------:R-:W4:Y:S04]  /*10e10*/  LDG.E R10, desc[UR6][R10.64] ;  /* 0x000000060a0a7981 */ /* 0x000f28000c1e1900 */
[----:B------:R-:W4:Y:S01]  /*10e20*/  LDG.E R8, desc[UR6][R8.64] ;  /* 0x0000000608087981 */ /* 0x000f22000c1e1900 */
[----:B------:R-:W-:-:S04]  /*10e30*/  IMAD.IADD R0, R0, 0x1, -R2 ;  /* 0x0000000100007824 */ /* 0x000fc800078e0a02 */
[----:B------:R-:W-:-:S05]  /*10e40*/  IMAD R0, R0, R14, -0x100 ;  /* 0xffffff0000007424 */ /* 0x000fca00078e020e */
[----:B------:R-:W-:-:S05]  /*10e50*/  SHF.R.S32.HI R2, RZ, 0x1f, R0 ;  /* 0x0000001fff027819 */ /* 0x000fca0000011400 */
[----:B--2---:R-:W-:-:S04]  /*10e60*/  IMAD R2, R2, UR8, RZ ;  /* 0x0000000802027c24 */ /* 0x004fc8000f8e02ff */
[----:B------:R-:W-:Y:S01]  /*10e70*/  IMAD R2, R0, UR9, R2 ;  /* 0x0000000900027c24 */ /* 0x000fe2000f8e0202 */
[----:B----4-:R-:W-:Y:S01]  /*10e80*/  IADD3 R10, PT, PT, R10, -R8, RZ ;  /* 0x800000080a0a7210 */ /* 0x010fe20007ffe0ff */
[----:B------:R-:W-:-:S03]  /*10e90*/  IMAD.WIDE.U32 R8, R0, UR8, RZ ;  /* 0x0000000800087c25 */ /* 0x000fc6000f8e00ff */
[----:B------:R-:W-:Y:S01]  /*10ea0*/  SHF.R.S32.HI R0, RZ, 0x1f, R10 ;  /* 0x0000001fff007819 */ /* 0x000fe2000001140a */
[----:B------:R-:W-:-:S04]  /*10eb0*/  IMAD.IADD R9, R9, 0x1, R2 ;  /* 0x0000000109097824 */ /* 0x000fc800078e0202 */
[----:B---3--:R-:W-:Y:S02]  /*10ec0*/  IMAD R0, R0, UR4, RZ ;  /* 0x0000000400007c24 */ /* 0x008fe4000f8e02ff */
[----:B------:R-:W-:-:S04]  /*10ed0*/  IMAD.WIDE.U32 R8, R10, UR4, R8 ;  /* 0x000000040a087c25 */ /* 0x000fc8000f8e0008 */
[----:B------:R-:W-:Y:S01]  /*10ee0*/  IMAD R0, R10, UR5, R0 ;  /* 0x000000050a007c24 */ /* 0x000fe2000f8e0200 */
[----:B------:R-:W-:-:S04]  /*10ef0*/  LEA R224, P0, R8, R224, 0x1 ;  /* 0x000000e008e07211 */ /* 0x000fc800078008ff */
[----:B------:R-:W-:-:S04]  /*10f00*/  IADD3 R0, PT, PT, R9, R0, RZ ;  /* 0x0000000009007210 */ /* 0x000fc80007ffe0ff */
[----:B------:R-:W-:Y:S01]  /*10f10*/  LEA.HI.X R223, R8, R223, R0, 0x1, P0 ;  /* 0x000000df08df7211 */ /* 0x000fe200000f0c00 */
[----:B------:R-:W-:Y:S06]  /*10f20*/  BRA `(.L_x_906) ;  /* 0x0000000000207947 */ /* 0x000fec0003800000 */
.L_x_905:
        /* <DEDUP_REMOVED lines=8> */
.L_x_906:
[----:B------:R-:W1:Y:S01]  /*10fb0*/  LDCU UR4, c[0x0][0x3c4] ;  /* 0x00007880ff0477ac */ /* 0x000e620008000800 */
[----:B------:R-:W-:Y:S01]  /*10fc0*/  VIADD R7, R6, 0xfffffe00 ;  /* 0xfffffe0006077836 */ /* 0x000fe20000000000 */
[----:B------:R-:W2:Y:S04]  /*10fd0*/  LDCU UR5, c[0x0][0x440] ;  /* 0x00008800ff0577ac */ /* 0x000ea80008000800 */
[C---:B------:R-:W-:Y:S01]  /*10fe0*/  ISETP.GE.AND P2, PT, R7.reuse, R4, PT ;  /* 0x000000040700720c */ /* 0x040fe20003f46270 */
[----:B------:R-:W-:Y:S01]  /*10ff0*/  USHF.L.U32 UR9, UR8, 0x6, URZ ;  /* 0x0000000608097899 */ /* 0x000fe200080006ff */
[----:B------:R-:W-:-:S05]  /*11000*/  ISETP.GE.AND P3, PT, R7, R5, PT ;  /* 0x000000050700720c */ /* 0x000fca0003f66270 */
[----:B------:R-:W-:Y:S01]  /*11010*/  IADD3 R8, P0, PT, R224, UR9, RZ ;  /* 0x00000009e0087c10 */ /* 0x000fe2000ff1e0ff */
[----:B-1----:R-:W-:Y:S01]  /*11020*/  USHF.L.U64.HI UR4, UR8, 0x6, UR4 ;  /* 0x0000000608047899 */ /* 0x002fe20008010204 */
[----:B--2---:R-:W-:-:S05]  /*11030*/  ISETP.GE.AND P4, PT, R132, UR5, PT ;  /* 0x0000000584007c0c */ /* 0x004fca000bf86270 */
[----:B------:R-:W-:Y:S02]  /*11040*/  IADD3.X R9, PT, PT, R223, UR4, RZ, P0, !PT ;  /* 0x00000004df097c10 */ /* 0x000fe400087fe4ff */
[----:B------:R-:W-:-:S04]  /*11050*/  IADD3 R16, P0, PT, R8, UR9, RZ ;  /* 0x0000000908107c10 */ /* 0x000fc8000ff1e0ff */
[----:B------:R-:W-:Y:S02]  /*11060*/  IADD3.X R17, PT, PT, R9, UR4, RZ, P0, !PT ;  /* 0x0000000409117c10 */ /* 0x000fe400087fe4ff */
[----:B------:R-:W-:Y:S01]  /*11070*/  IADD3 R14, P0, PT, R16, UR9, RZ ;  /* 0x00000009100e7c10 */ /* 0x000fe2000ff1e0ff */
[----:B------:R-:W-:-:S03]  /*11080*/  @!P4 IMAD.MOV.U32 R10, RZ, RZ, R224 ;  /* 0x000000ffff0ac224 */ /* 0x000fc600078e00e0 */
[----:B------:R-:W-:Y:S01]  /*11090*/  IADD3.X R15, PT, PT, R17, UR4, RZ, P0, !PT ;  /* 0x00000004110f7c10 */ /* 0x000fe200087fe4ff */
[----:B------:R-:W-:Y:S01]  /*110a0*/  @!P4 IMAD.MOV.U32 R11, RZ, RZ, R223 ;  /* 0x000000ffff0bc224 */ /* 0x000fe200078e00df */
[----:B------:R-:W-:-:S04]  /*110b0*/  IADD3 R12, P0, PT, R14, UR9, RZ ;  /* 0x000000090e0c7c10 */ /* 0x000fc8000ff1e0ff */
[----:B------:R-:W-:Y:S01]  /*110c0*/  @!PT LDS RZ, [RZ] ;  /* 0x00000000fffff984 */ /* 0x000fe20000000800 */
[----:B------:R-:W-:Y:S01]  /*110d0*/  @!PT LDS RZ, [RZ] ;  /* 0x00000000fffff984 */ /* 0x000fe20000000800 */
[----:B------:R-:W-:Y:S01]  /*110e0*/  @!PT LDS RZ, [RZ] ;  /* 0x00000000fffff984 */ /* 0x000fe20000000800 */
[----:B------:R1:W-:Y:S01]  /*110f0*/  @!P4 LDGSTS.E.BYPASS.LTC128B.128 [R168+0x5000], desc[UR6][R10.64] ;  /* 0x050000000aa8cfae */ /* 0x0003e2000b981a06 */
[----:B------:R-:W-:-:S03]  /*11100*/  IADD3.X R13, PT, PT, R15, UR4, RZ, P0, !PT ;  /* 0x000000040f0d7c10 */ /* 0x000fc600087fe4ff */
        /* <DEDUP_REMOVED lines=14> */
[----:B------:R-:W-:Y:S01]  /*111f0*/  @!P4 LDGSTS.E.BYPASS.LTC128B.128 [R168+0x6800], desc[UR6][R14.64] ;  /* 0x068000000ea8cfae */ /* 0x000fe2000b981a06 */
[----:B-1----:R-:W-:-:S03]  /*11200*/  IADD3 R10, P0, PT, R12, UR9, RZ ;  /* 0x000000090c0a7c10 */ /* 0x002fc6000ff1e0ff */
[----:B------:R-:W-:Y:S01]  /*11210*/  @P4 STS.128 [R168+0x6800], RZ ;  /* 0x006800ffa8004388 */ /* 0x000fe20000000c00 */
[----:B------:R-:W-:-:S03]  /*11220*/  IADD3.X R11, PT, PT, R13, UR4, RZ, P0, !PT ;  /* 0x000000040d0b7c10 */ /* 0x000fc600087fe4ff */
[----:B------:R-:W-:Y:S01]  /*11230*/  @!PT LDS RZ, [RZ] ;  /* 0x00000000fffff984 */ /* 0x000fe20000000800 */
[----:B------:R-:W-:Y:S01]  /*11240*/  @!PT LDS RZ, [RZ] ;  /* 0x00000000fffff984 */ /* 0x000fe20000000800 */
[----:B------:R-:W-:Y:S01]  /*11250*/  @!PT LDS RZ, [RZ] ;  /* 0x00000000fffff984 */ /* 0x000fe20000000800 */
[----:B------:R1:W-:Y:S01]  /*11260*/  @!P4 LDGSTS.E.BYPASS.LTC128B.128 [R168+0x7000], desc[UR6][R12.64] ;  /* 0x070000000ca8cfae */ /* 0x0003e2000b981a06 */
[----:B--2---:R-:W-:-:S03]  /*11270*/  IADD3 R8, P0, PT, R10, UR9, RZ ;  /* 0x000000090a087c10 */ /* 0x004fc6000ff1e0ff */
[----:B------:R-:W-:Y:S01]  /*11280*/  @P4 STS.128 [R168+0x7000], RZ ;  /* 0x007000ffa8004388 */ /* 0x000fe20000000c00 */
[----:B------:R-:W-:-:S03]  /*11290*/  IADD3.X R9, PT, PT, R11, UR4, RZ, P0, !PT ;  /* 0x000000040b097c10 */ /* 0x000fc600087fe4ff */
[----:B------:R-:W-:Y:S01]  /*112a0*/  @!PT LDS RZ, [RZ] ;  /* 0x00000000fffff984 */ /* 0x000fe20000000800 */
[----:B------:R-:W-:Y:S01]  /*112b0*/  @!PT LDS RZ, [RZ] ;  /* 0x00000000fffff984 */ /* 0x000fe20000000800 */
[----:B------:R-:W-:Y:S01]  /*112c0*/  @!PT LDS RZ, [RZ] ;  /* 0x00000000fffff984 */ /* 0x000fe20000000800 */
[----:B------:R-:W-:Y:S01]  /*112d0*/  @!P4 LDGSTS.E.BYPASS.LTC128B.128 [R168+0x7800], desc[UR6][R10.64] ;  /* 0x078000000aa8cfae */ /* 0x000fe2000b981a06 */
[----:B---3--:R-:W-:-:S03]  /*112e0*/  @!P4 IADD3 R16, P0, PT, R8, UR9, RZ ;  /* 0x000000090810cc10 */ /* 0x008fc6000ff1e0ff */
[----:B------:R-:W-:Y:S01]  /*112f0*/  @P4 STS.128 [R168+0x7800], RZ ;  /* 0x007800ffa8004388 */ /* 0x000fe20000000c00 */
[----:B------:R-:W-:-:S03]  /*11300*/  @!P4 IADD3.X R17, PT, PT, R9, UR4, RZ, P0, !PT ;  /* 0x000000040911cc10 */ /* 0x000fc600087fe4ff */
        /* <DEDUP_REMOVED lines=10> */
[----:B-1----:R-:W-:Y:S04]  /*113b0*/  LDSM.16.M88.4 R12, [R166] ;  /* 0x00000000a60c783b */ /* 0x002fe80000000200 */
[----:B------:R-:W3:Y:S04]  /*113c0*/  LDSM.16.M88.4 R24, [R164+0x1000] ;  /* 0x00100000a418783b */ /* 0x000ee80000000200 */
[----:B------:R-:W-:Y:S04]  /*113d0*/  LDSM.16.M88.4 R32, [R89+0x1000] ;  /* 0x001000005920783b */ /* 0x000fe80000000200 */
[----:B--2---:R-:W1:Y:S04]  /*113e0*/  LDSM.16.M88.4 R8, [R243] ;  /* 0x00000000f308783b */ /* 0x004e680000000200 */
[----:B------:R-:W2:Y:S04]  /*113f0*/  LDSM.16.M88.4 R36, [R164+0x1400] ;  /* 0x00140000a424783b */ /* 0x000ea80000000200 */
[----:B------:R-:W4:Y:S04]  /*11400*/  LDSM.16.M88.4 R40, [R89+0x1400] ;  /* 0x001400005928783b */ /* 0x000f280000000200 */
[----:B------:R-:W5:Y:S04]  /*11410*/  LDSM.16.M88.4 R44, [R164+0x1800] ;  /* 0x00180000a42c783b */ /* 0x000f680000000200 */
[----:B------:R-:W-:Y:S04]  /*11420*/  LDSM.16.M88.4 R48, [R164+0x1c00] ;  /* 0x001c0000a430783b */ /* 0x000fe80000000200 */
[----:B------:R-:W-:Y:S04]  /*11430*/  LDSM.16.M88.4 R52, [R164+0x4c00] ;  /* 0x004c0000a434783b */ /* 0x000fe80000000200 */
[----:B------:R-:W-:Y:S04]  /*11440*/  LDSM.16.M88.4 R56, [R89+0x4c00] ;  /* 0x004c00005938783b */ /* 0x000fe80000000200 */
[----:B------:R-:W0:Y:S01]  /*11450*/  LDGDEPBAR ;  /* 0x00000000000079af */ /* 0x000e220000000000 */
[----:B---3--:R-:W-:-:S15]  /*11460*/  HMMA.16816.F32.BF16 R16, R12, R24, RZ ;  /* 0x000000180c10723c */ /* 0x008fde00000418ff */
[----:B------:R-:W-:-:S05]  /*11470*/  NOP ;  /* 0x0000000000007918 */ /* 0x000fca0000000000 */
[----:B-1----:R-:W-:Y:S08]  /*11480*/  HMMA.16816.F32.BF16 R28, R8, R32, R16 ;  /* 0x00000020081c723c */ /* 0x002ff00000041810 */
[C---:B------:R-:W-:Y:S08]  /*11490*/  HMMA.16816.F32.BF16 R16, R12.reuse, R26, RZ ;  /* 0x0000001a0c10723c */ /* 0x040ff000000418ff */
[----:B--2---:R-:W-:Y:S03]  /*114a0*/  HMMA.16816.F32.BF16 R24, R12, R36, RZ ;  /* 0x000000240c18723c */ /* 0x004fe600000418ff */
[----:B------:R-:W-:Y:S01]  /*114b0*/  FMUL.FTZ R28, R28, UR11 ;  /* 0x0000000b1c1c7c20 */ /* 0x000fe20008410000 */
[----:B------:R-:W-:Y:S01]  /*114c0*/  FMUL.FTZ R29, R29, UR11 ;  /* 0x0000000b1d1d7c20 */ /* 0x000fe20008410000 */
[----:B------:R-:W-:Y:S01]  /*114d0*/  FMUL.FTZ R30, R30, UR11 ;  /* 0x0000000b1e1e7c20 */ /* 0x000fe20008410000 */
[----:B------:R-:W-:Y:S01]  /*114e0*/  FMUL.FTZ R31, R31, UR11 ;  /* 0x0000000b1f1f7c20 */ /* 0x000fe20008410000 */
[----:B------:R-:W1:Y:S05]  /*114f0*/  MUFU.TANH R94, R28 ;  /* 0x0000001c005e7308 */ /* 0x000e6a0000002400 */
[----:B------:R-:W-:Y:S03]  /*11500*/  HMMA.16816.F32.BF16 R32, R8, R34, R16 ;  /* 0x000000220820723c */ /* 0x000fe60000041810 */
[----:B------:R-:W-:Y:S05]  /*11510*/  MUFU.TANH R90, R29 ;  /* 0x0000001d005a7308 */ /* 0x000fea0000002400 */
[----:B------:R-:W-:Y:S01]  /*11520*/  HMMA.16816.F32.BF16 R16, R12, R38, RZ ;  /* 0x000000260c10723c */ /* 0x000fe200000418ff */
[----:B------:R-:W2:Y:S02]  /*11530*/  LDSM.16.M88.4 R36, [R89+0x1800] ;  /* 0x001800005924783b */ /* 0x000ea40000000200 */
[----:B------:R-:W3:Y:S01]  /*11540*/  MUFU.TANH R105, R30 ;  /* 0x0000001e00697308 */ /* 0x000ee20000002400 */
[----:B-1----:R-:W-:-:S07]  /*11550*/  FSEL R94, R94, -INF , !P2 ;  /* 0xff8000005e5e7808 */ /* 0x002fce0005000000 */
[----:B------:R1:W2:Y:S01]  /*11560*/  MUFU.TANH R104, R31 ;  /* 0x0000001f00687308 */ /* 0x0002a20000002400 */
[----:B------:R-:W-:Y:S01]  /*11570*/  FMUL.FTZ R32, R32, UR11 ;  /* 0x0000000b20207c20 */ /* 0x000fe20008410000 */
[----:B------:R-:W-:Y:S01]  /*11580*/  FMUL.FTZ R33, R33, UR11 ;  /* 0x0000000b21217c20 */ /* 0x000fe20008410000 */
[----:B------:R-:W-:Y:S01]  /*11590*/  FMUL.FTZ R34, R34, UR11 ;  /* 0x0000000b22227c20 */ /* 0x000fe20008410000 */
[----:B------:R-:W-:-:S04]  /*115a0*/  FMUL.FTZ R35, R35, UR11 ;  /* 0x0000000b23237c20 */ /* 0x000fc80008410000 */
[----:B------:R-:W-:Y:S01]  /*115b0*/  MUFU.TANH R95, R32 ;  /* 0x00000020005f7308 */ /* 0x000fe20000002400 */
[----:B----4-:R-:W-:Y:S01]  /*115c0*/  HMMA.16816.F32.BF16 R16, R8, R42, R16 ;  /* 0x0000002a0810723c */ /* 0x010fe20000041810 */
[----:B---3--:R-:W-:-:S06]  /*115d0*/  FSEL R105, R105, -INF , !P3 ;  /* 0xff80000069697808 */ /* 0x008fcc0005800000 */
[----:B------:R-:W-:Y:S01]  /*115e0*/  MUFU.TANH R93, R33 ;  /* 0x00000021005d7308 */ /* 0x000fe20000002400 */
[----:B-1----:R-:W-:Y:S01]  /*115f0*/  HMMA.16816.F32.BF16 R28, R8, R40, R24 ;  /* 0x00000028081c723c */ /* 0x002fe20000041818 */
[----:B------:R-:W1:Y:S06]  /*11600*/  LDSM.16.M88.4 R40, [R89+0x1c00] ;  /* 0x001c00005928783b */ /* 0x000e6c0000000200 */
[----:B------:R-:W-:Y:S01]  /*11610*/  MUFU.TANH R107, R34 ;  /* 0x00000022006b7308 */ /* 0x000fe20000002400 */
[----:B-----5:R-:W-:Y:S03]  /*11620*/  HMMA.16816.F32.BF16 R24, R12, R44, RZ ;  /* 0x0000002c0c18723c */ /* 0x020fe600000418ff */
        /* <DEDUP_REMOVED lines=8> */
[----:B------:R-:W-:Y:S01]  /*116b0*/  FMUL.FTZ R31, R31, UR11 ;  /* 0x0000000b1f1f7c20 */ /* 0x000fe20008410000 */
[----:B------:R-:W-:Y:S08]  /*116c0*/  MUFU.TANH R88, R16 ;  /* 0x0000001000587308 */ /* 0x000ff00000002400 */
[----:B------:R-:W-:Y:S01]  /*116d0*/  MUFU.TANH R86, R17 ;  /* 0x0000001100567308 */ /* 0x000fe20000002400 */
[----:B--2---:R-:W-:Y:S07]  /*116e0*/  HMMA.16816.F32.BF16 R32, R8, R36, R24 ;  /* 0x000000240820723c */ /* 0x004fee0000041818 */
[----:B------:R-:W-:Y:S01]  /*116f0*/  MUFU.TANH R110, R18 ;  /* 0x00000012006e7308 */ /* 0x000fe20000002400 */
[C---:B------:R-:W-:Y:S01]  /*11700*/  HMMA.16816.F32.BF16 R24, R12.reuse, R46, RZ ;  /* 0x0000002e0c18723c */ /* 0x040fe200000418ff */
[----:B------:R-:W2:Y:S06]  /*11710*/  LDSM.16.M88.4 R44, [R164+0x2000] ;  /* 0x00200000a42c783b */ /* 0x000eac0000000200 */
[----:B------:R4:W-:Y:S04]  /*11720*/  MUFU.TANH R114, R19 ;  /* 0x0000001300727308 */ /* 0x0009e80000002400 */
[----:B------:R-:W-:Y:S01]  /*11730*/  FMUL.FTZ R32, R32, UR11 ;  /* 0x0000000b20207c20 */ /* 0x000fe20008410000 */
[----:B------:R-:W-:Y:S01]  /*11740*/  FMUL.FTZ R33, R33, UR11 ;  /* 0x0000000b21217c20 */ /* 0x000fe20008410000 */
[----:B------:R-:W-:Y:S01]  /*11750*/  FMUL.FTZ R34, R34, UR11 ;  /* 0x0000000b22227c20 */ /* 0x000fe20008410000 */
[----:B------:R-:W-:Y:S01]  /*11760*/  FMUL.FTZ R35, R35, UR11 ;  /* 0x0000000b23237c20 */ /* 0x000fe20008410000 */
[----:B------:R-:W-:Y:S08]  /*11770*/  MUFU.TANH R92, R28 ;  /* 0x0000001c005c7308 */ /* 0x000ff00000002400 */
[----:B------:R-:W-:Y:S01]  /*11780*/  MUFU.TANH R91, R29 ;  /* 0x0000001d005b7308 */ /* 0x000fe20000002400 */
[----:B----4-:R-:W-:Y:S07]  /*11790*/  HMMA.16816.F32.BF16 R16, R12, R48, RZ ;  /* 0x000000300c10723c */ /* 0x010fee00000418ff */
[----:B------:R-:W-:Y:S08]  /*117a0*/  MUFU.TANH R111, R30 ;  /* 0x0000001e006f7308 */ /* 0x000ff00000002400 */
[----:B------:R4:W-:Y:S05]  /*117b0*/  MUFU.TANH R108, R31 ;  /* 0x0000001f006c7308 */ /* 0x0009ea0000002400 */
[C---:B-1----:R-:W-:Y:S03]  /*117c0*/  HMMA.16816.F32.BF16 R16, R8.reuse, R40, R16 ;  /* 0x000000280810723c */ /* 0x042fe60000041810 */
[----:B------:R-:W-:Y:S08]  /*117d0*/  MUFU.TANH R85, R32 ;  /* 0x0000002000557308 */ /* 0x000ff00000002400 */
[----:B------:R-:W-:Y:S01]  /*117e0*/  MUFU.TANH R84, R33 ;  /* 0x0000002100547308 */ /* 0x000fe20000002400 */
[----:B----4-:R-:W-:Y:S01]  /*117f0*/  HMMA.16816.F32.BF16 R28, R8, R38, R24 ;  /* 0x00000026081c723c */ /* 0x010fe20000041818 */
[----:B------:R-:W1:Y:S06]  /*11800*/  LDSM.16.M88.4 R36, [R89+0x2000] ;  /* 0x002000005924783b */ /* 0x000e6c0000000200 */
[----:B------:R-:W-:Y:S01]  /*11810*/  MUFU.TANH R117, R34 ;  /* 0x0000002200757308 */ /* 0x000fe20000002400 */
[----:B------:R-:W-:Y:S01]  /*11820*/  HMMA.16816.F32.BF16 R24, R12, R50, RZ ;  /* 0x000000320c18723c */ /* 0x000fe200000418ff */
[----:B------:R-:W4:Y:S01]  /*11830*/  LDSM.16.M88.4 R48, [R164+0x2400] ;  /* 0x00240000a430783b */ /* 0x000f220000000200 */
[----:B------:R-:W-:Y:S01]  /*11840*/  FMUL.FTZ R16, R16, UR11 ;  /* 0x0000000b10107c20 */ /* 0x000fe20008410000 */
[----:B------:R-:W-:Y:S01]  /*11850*/  FMUL.FTZ R17, R17, UR11 ;  /* 0x0000000b11117c20 */ /* 0x000fe20008410000 */
[----:B------:R-:W-:Y:S01]  /*11860*/  FMUL.FTZ R18, R18, UR11 ;  /* 0x0000000b12127c20 */ /* 0x000fe20008410000 */
[----:B------:R-:W-:-:S02]  /*11870*/  FMUL.FTZ R19, R19, UR11 ;  /* 0x0000000b13137c20 */ /* 0x000fc40008410000 */
[----:B------:R5:W-:Y:S04]  /*11880*/  MUFU.TANH R118, R35 ;  /* 0x0000002300767308 */ /* 0x000be80000002400 */
[----:B------:R-:W-:Y:S01]  /*11890*/  FMUL.FTZ R28, R28, UR11 ;  /* 0x0000000b1c1c7c20 */ /* 0x000fe20008410000 */
[----:B------:R-:W-:Y:S01]  /*118a0*/  FMUL.FTZ R29, R29, UR11 ;  /* 0x0000000b1d1d7c20 */ /* 0x000fe20008410000 */
[----:B------:R-:W-:Y:S01]  /*118b0*/  FMUL.FTZ R30, R30, UR11 ;  /* 0x0000000b1e1e7c20 */ /* 0x000fe20008410000 */
[----:B------:R-:W-:Y:S01]  /*118c0*/  FMUL.FTZ R31, R31, UR11 ;  /* 0x0000000b1f1f7c20 */ /* 0x000fe20008410000 */
[----:B------:R-:W-:Y:S08]  /*118d0*/  MUFU.TANH R79, R16 ;  /* 0x00000010004f7308 */ /* 0x000ff00000002400 */
[----:B------:R-:W-:Y:S01]  /*118e0*/  MUFU.TANH R78, R17 ;  /* 0x00000011004e7308 */ /* 0x000fe20000002400 */
[----:B-----5:R-:W-:Y:S01]  /*118f0*/  HMMA.16816.F32.BF16 R32, R8, R42, R24 ;  /* 0x0000002a0820723c */ /* 0x020fe20000041818 */
[----:B------:R-:W5:Y:S06]  /*11900*/  LDSM.16.M88.4 R40, [R89+0x2400] ;  /* 0x002400005928783b */ /* 0x000f6c0000000200 */
[----:B------:R-:W-:Y:S01]  /*11910*/  MUFU.TANH R122, R18 ;  /* 0x00000012007a7308 */ /* 0x000fe20000002400 */
[C---:B--2---:R-:W-:Y:S07]  /*11920*/  HMMA.16816.F32.BF16 R24, R12.reuse, R44, RZ ;  /* 0x0000002c0c18723c */ /* 0x044fee00000418ff */
[----:B------:R2:W-:Y:S04]  /*11930*/  MUFU.TANH R125, R19 ;  /* 0x00000013007d7308 */ /* 0x0005e80000002400 */
[----:B------:R-:W-:Y:S01]  /*11940*/  FMUL.FTZ R32, R32, UR11 ;  /* 0x0000000b20207c20 */ /* 0x000fe20008410000 */
[----:B------:R-:W-:Y:S01]  /*11950*/  FMUL.FTZ R33, R33, UR11 ;  /* 0x0000000b21217c20 */ /* 0x000fe20008410000 */
[----:B------:R-:W-:Y:S01]  /*11960*/  FMUL.FTZ R34, R34, UR11 ;  /* 0x0000000b22227c20 */ /* 0x000fe20008410000 */
[----:B------:R-:W-:Y:S01]  /*11970*/  FMUL.FTZ R35, R35, UR11 ;  /* 0x0000000b23237c20 */ /* 0x000fe20008410000 */
[----:B------:R-:W-:Y:S08]  /*11980*/  MUFU.TANH R82, R28 ;  /* 0x0000001c00527308 */ /* 0x000ff00000002400 */
[----:B------:R-:W-:Y:S01]  /*11990*/  MUFU.TANH R81, R29 ;  /* 0x0000001d00517308 */ /* 0x000fe20000002400 */
[----:B--2---:R-:W-:Y:S01]  /*119a0*/  HMMA.16816.F32.BF16 R16, R12, R46, RZ ;  /* 0x0000002e0c10723c */ /* 0x004fe200000418ff */
[----:B------:R-:W2:Y:S06]  /*119b0*/  LDSM.16.M88.4 R44, [R164+0x2800] ;  /* 0x00280000a42c783b */ /* 0x000eac0000000200 */
[----:B------:R-:W-:Y:S08]  /*119c0*/  MUFU.TANH R120, R30 ;  /* 0x0000001e00787308 */ /* 0x000ff00000002400 */
[----:B------:R3:W-:Y:S05]  /*119d0*/  MUFU.TANH R119, R31 ;  /* 0x0000001f00777308 */ /* 0x0007ea0000002400 */
[C---:B-1----:R-:W-:Y:S03]  /*119e0*/  HMMA.16816.F32.BF16 R16, R8.reuse, R38, R16 ;  /* 0x000000260810723c */ /* 0x042fe60000041810 */
[----:B------:R-:W-:Y:S08]  /*119f0*/  MUFU.TANH R77, R32 ;  /* 0x00000020004d7308 */ /* 0x000ff00000002400 */
[----:B------:R-:W-:Y:S01]  /*11a00*/  MUFU.TANH R76, R33 ;  /* 0x00000021004c7308 */ /* 0x000fe20000002400 */
[----:B---3--:R-:W-:Y:S01]  /*11a10*/  HMMA.16816.F32.BF16 R28, R8, R36, R24 ;  /* 0x00000024081c723c */ /* 0x008fe20000041818 */
[----:B------:R-:W1:Y:S06]  /*11a20*/  LDSM.16.M88.4 R36, [R89+0x2800] ;  /* 0x002800005924783b */ /* 0x000e6c0000000200 */
[----:B------:R-:W-:Y:S01]  /*11a30*/  MUFU.TANH R124, R34 ;  /* 0x00000022007c7308 */ /* 0x000fe20000002400 */
[----:B----4-:R-:W-:Y:S01]  /*11a40*/  HMMA.16816.F32.BF16 R24, R12, R48, RZ ;  /* 0x000000300c18723c */ /* 0x010fe200000418ff */
[----:B------:R-:W-:Y:S01]  /*11a50*/  FMUL.FTZ R16, R16, UR11 ;  /* 0x0000000b10107c20 */ /* 0x000fe20008410000 */
[----:B------:R-:W-:Y:S01]  /*11a60*/  FMUL.FTZ R17, R17, UR11 ;  /* 0x0000000b11117c20 */ /* 0x000fe20008410000 */
[----:B------:R-:W-:Y:S01]  /*11a70*/  FMUL.FTZ R18, R18, UR11 ;  /* 0x0000000b12127c20 */ /* 0x000fe20008410000 */
[----:B------:R-:W-:-:S03]  /*11a80*/  FMUL.FTZ R19, R19, UR11 ;  /* 0x0000000b13137c20 */ /* 0x000fc60008410000 */
[----:B------:R5:W-:Y:S04]  /*11a90*/  MUFU.TANH R123, R35 ;  /* 0x00000023007b7308 */ /* 0x000be80000002400 */
[----:B------:R-:W-:Y:S01]  /*11aa0*/  FMUL.FTZ R28, R28, UR11 ;  /* 0x0000000b1c1c7c20 */ /* 0x000fe20008410000 */
[----:B------:R-:W-:Y:S01]  /*11ab0*/  FMUL.FTZ R29, R29, UR11 ;  /* 0x0000000b1d1d7c20 */ /* 0x000fe20008410000 */
[----:B------:R-:W-:Y:S01]  /*11ac0*/  FMUL.FTZ R30, R30, UR11 ;  /* 0x0000000b1e1e7c20 */ /* 0x000fe20008410000 */
[----:B------:R-:W-:Y:S01]  /*11ad0*/  FMUL.FTZ R31, R31, UR11 ;  /* 0x0000000b1f1f7c20 */ /* 0x000fe20008410000 */
[----:B------:R-:W-:Y:S08]  /*11ae0*/  MUFU.TANH R73, R16 ;  /* 0x0000001000497308 */ /* 0x000ff00000002400 */
[----:B------:R-:W-:Y:S01]  /*11af0*/  MUFU.TANH R71, R17 ;  /* 0x0000001100477308 */ /* 0x000fe20000002400 */
[----:B-----5:R-:W-:Y:S07]  /*11b00*/  HMMA.16816.F32.BF16 R32, R8, R40, R24 ;  /* 0x000000280820723c */ /* 0x020fee0000041818 */
[----:B------:R-:W-:Y:S01]  /*11b10*/  MUFU.TANH R129, R18 ;  /* 0x0000001200817308 */ /* 0x000fe20000002400 */
[C---:B------:R-:W-:Y:S07]  /*11b20*/  HMMA.16816.F32.BF16 R24, R12.reuse, R50, RZ ;  /* 0x000000320c18723c */ /* 0x040fee00000418ff */
[----:B------:R2:W-:Y:S04]  /*11b30*/  MUFU.TANH R130, R19 ;  /* 0x0000001300827308 */ /* 0x0005e80000002400 */
[----:B------:R-:W-:Y:S01]  /*11b40*/  FMUL.FTZ R32, R32, UR11 ;  /* 0x0000000b20207c20 */ /* 0x000fe20008410000 */
[----:B------:R-:W-:Y:S01]  /*11b50*/  FMUL.FTZ R33, R33, UR11 ;  /* 0x0000000b21217c20 */ /* 0x000fe20008410000 */
[----:B------:R-:W-:Y:S01]  /*11b60*/  FMUL.FTZ R34, R34, UR11 ;  /* 0x0000000b22227c20 */ /* 0x000fe20008410000 */
[----:B------:R-:W-:Y:S01]  /*11b70*/  FMUL.FTZ R35, R35, UR11 ;  /* 0x0000000b23237c20 */ /* 0x000fe20008410000 */
[----:B------:R-:W-:Y:S08]  /*11b80*/  MUFU.TANH R75, R28 ;  /* 0x0000001c004b7308 */ /* 0x000ff00000002400 */
[----:B------:R-:W-:Y:S01]  /*11b90*/  MUFU.TANH R74, R29 ;  /* 0x0000001d004a7308 */ /* 0x000fe20000002400 */
[----:B--2---:R-:W-:Y:S07]  /*11ba0*/  HMMA.16816.F32.BF16 R16, R12, R44, RZ ;  /* 0x0000002c0c10723c */ /* 0x004fee00000418ff */
[----:B------:R-:W-:Y:S08]  /*11bb0*/  MUFU.TANH R126, R30 ;  /* 0x0000001e007e7308 */ /* 0x000ff00000002400 */
[----:B------:R2:W-:Y:S08]  /*11bc0*/  MUFU.TANH R134, R31 ;  /* 0x0000001f00867308 */ /* 0x0005f00000002400 */
[----:B------:R-:W-:Y:S08]  /*11bd0*/  MUFU.TANH R70, R32 ;  /* 0x0000002000467308 */ /* 0x000ff00000002400 */
[----:B------:R-:W-:Y:S01]  /*11be0*/  MUFU.TANH R69, R33 ;  /* 0x0000002100457308 */ /* 0x000fe20000002400 */
[C---:B--2---:R-:W-:Y:S01]  /*11bf0*/  HMMA.16816.F32.BF16 R28, R8.reuse, R42, R24 ;  /* 0x0000002a081c723c */ /* 0x044fe20000041818 */
[----:B------:R-:W2:Y:S06]  /*11c00*/  LDSM.16.M88.4 R40, [R164+0x2c00] ;  /* 0x002c0000a428783b */ /* 0x000eac0000000200 */
[----:B------:R-:W-:Y:S01]  /*11c10*/  MUFU.TANH R135, R34 ;  /* 0x0000002200877308 */ /* 0x000fe20000002400 */
[----:B-1----:R-:W-:Y:S07]  /*11c20*/  HMMA.16816.F32.BF16 R24, R8, R36, R16 ;  /* 0x000000240818723c */ /* 0x002fee0000041810 */
[----:B------:R1:W-:Y:S01]  /*11c30*/  MUFU.TANH R153, R35 ;  /* 0x0000002300997308 */ /* 0x0003e20000002400 */
[----:B------:R-:W-:Y:S01]  /*11c40*/  HMMA.16816.F32.BF16 R16, R12, R46, RZ ;  /* 0x0000002e0c10723c */ /* 0x000fe200000418ff */
[----:B------:R-:W-:Y:S02]  /*11c50*/  LDSM.16.M88.4 R44, [R164+0x3000] ;  /* 0x00300000a42c783b */ /* 0x000fe40000000200 */
        /* <DEDUP_REMOVED lines=9> */
[----:B------:R-:W-:Y:S01]  /*11cf0*/  MUFU.TANH R67, R29 ;  /* 0x0000001d00437308 */ /* 0x000fe20000002400 */
[----:B-1----:R-:W1:Y:S07]  /*11d00*/  LDSM.16.M88.4 R32, [R89+0x2c00] ;  /* 0x002c00005920783b */ /* 0x002e6e0000000200 */
[----:B------:R-:W-:Y:S08]  /*11d10*/  MUFU.TANH R155, R30 ;  /* 0x0000001e009b7308 */ /* 0x000ff00000002400 */
[----:B------:R3:W-:Y:S08]  /*11d20*/  MUFU.TANH R152, R31 ;  /* 0x0000001f00987308 */ /* 0x0007f00000002400 */
[----:B------:R-:W-:Y:S08]  /*11d30*/  MUFU.TANH R66, R24 ;  /* 0x0000001800427308 */ /* 0x000ff00000002400 */
[----:B------:R-:W-:Y:S01]  /*11d40*/  MUFU.TANH R65, R25 ;  /* 0x0000001900417308 */ /* 0x000fe20000002400 */
[----:B---3--:R-:W-:Y:S01]  /*11d50*/  HMMA.16816.F32.BF16 R28, R8, R38, R16 ;  /* 0x00000026081c723c */ /* 0x008fe20000041810 */
[----:B------:R-:W-:Y:S06]  /*11d60*/  LDSM.16.M88.4 R36, [R164+0x3400] ;  /* 0x00340000a424783b */ /* 0x000fec0000000200 */
[----:B------:R-:W-:Y:S01]  /*11d70*/  MUFU.TANH R154, R26 ;  /* 0x0000001a009a7308 */ /* 0x000fe20000002400 */
[----:B--2---:R-:W-:Y:S07]  /*11d80*/  HMMA.16816.F32.BF16 R16, R12, R40, RZ ;  /* 0x000000280c10723c */ /* 0x004fee00000418ff */
[----:B------:R2:W-:Y:S04]  /*11d90*/  MUFU.TANH R158, R27 ;  /* 0x0000001b009e7308 */ /* 0x0005e80000002400 */
[----:B------:R-:W-:Y:S01]  /*11da0*/  FMUL.FTZ R28, R28, UR11 ;  /* 0x0000000b1c1c7c20 */ /* 0x000fe20008410000 */
[----:B------:R-:W-:Y:S01]  /*11db0*/  FMUL.FTZ R29, R29, UR11 ;  /* 0x0000000b1d1d7c20 */ /* 0x000fe20008410000 */
[----:B------:R-:W-:Y:S01]  /*11dc0*/  FMUL.FTZ R30, R30, UR11 ;  /* 0x0000000b1e1e7c20 */ /* 0x000fe20008410000 */
[----:B------:R-:W-:Y:S01]  /*11dd0*/  FMUL.FTZ R31, R31, UR11 ;  /* 0x0000000b1f1f7c20 */ /* 0x000fe20008410000 */
[----:B------:R-:W-:Y:S05]  /*11de0*/  MUFU.TANH R64, R28 ;  /* 0x0000001c00407308 */ /* 0x000fea0000002400 */
[----:B-1----:R-:W-:Y:S03]  /*11df0*/  HMMA.16816.F32.BF16 R16, R8, R32, R16 ;  /* 0x000000200810723c */ /* 0x002fe60000041810 */
[----:B------:R-:W-:Y:S05]  /*11e00*/  MUFU.TANH R63, R29 ;  /* 0x0000001d003f7308 */ /* 0x000fea0000002400 */
[----:B--2---:R-:W-:Y:S01]  /*11e10*/  HMMA.16816.F32.BF16 R24, R12, R42, RZ ;  /* 0x0000002a0c18723c */ /* 0x004fe200000418ff */
[----:B------:R-:W1:Y:S02]  /*11e20*/  LDSM.16.M88.4 R40, [R89+0x3000] ;  /* 0x003000005928783b */ /* 0x000e640000000200 */
[----:B------:R-:W-:Y:S08]  /*11e30*/  MUFU.TANH R160, R30 ;  /* 0x0000001e00a07308 */ /* 0x000ff00000002400 */
[----:B------:R-:W-:Y:S01]  /*11e40*/  FMUL.FTZ R0, R17, UR11 ;  /* 0x0000000b11007c20 */ /* 0x000fe20008410000 */
[----:B------:R-:W-:Y:S01]  /*11e50*/  FMUL.FTZ R16, R16, UR11 ;  /* 0x0000000b10107c20 */ /* 0x000fe20008410000 */
[----:B------:R2:W-:Y:S07]  /*11e60*/  MUFU.TANH R157, R31 ;  /* 0x0000001f009d7308 */ /* 0x0005ee0000002400 */
[----:B------:R-:W-:Y:S01]  /*11e70*/  HMMA.16816.F32.BF16 R32, R8, R34, R24 ;  /* 0x000000220820723c */ /* 0x000fe20000041818 */
[----:B------:R3:W-:Y:S07]  /*11e80*/  MUFU.TANH R60, R0 ;  /* 0x00000000003c7308 */ /* 0x0007ee0000002400 */
[C---:B------:R-:W-:Y:S01]  /*11e90*/  HMMA.16816.F32.BF16 R24, R12.reuse, R44, RZ ;  /* 0x0000002c0c18723c */ /* 0x040fe200000418ff */
[----:B------:R-:W-:Y:S07]  /*11ea0*/  MUFU.TANH R62, R16 ;  /* 0x00000010003e7308 */ /* 0x000fee0000002400 */
[----:B--2---:R-:W-:Y:S01]  /*11eb0*/  HMMA.16816.F32.BF16 R28, R12, R46, RZ ;  /* 0x0000002e0c1c723c */ /* 0x004fe200000418ff */
[----:B------:R-:W-:Y:S01]  /*11ec0*/  LDSM.16.M88.4 R44, [R89+0x4000] ;  /* 0x00400000592c783b */ /* 0x000fe20000000200 */
[----:B---3--:R-:W-:-:S04]  /*11ed0*/  FMUL.FTZ R0, R18, UR11 ;  /* 0x0000000b12007c20 */ /* 0x008fc80008410000 */
[----:B------:R2:W-:-:S14]  /*11ee0*/  MUFU.TANH R159, R0 ;  /* 0x00000000009f7308 */ /* 0x0005dc0000002400 */
[----:B-1----:R-:W-:Y:S01]  /*11ef0*/  HMMA.16816.F32.BF16 R28, R8, R42, R28 ;  /* 0x0000002a081c723c */ /* 0x002fe2000004181c */
[----:B--2---:R-:W-:-:S04]  /*11f00*/  FMUL.FTZ R0, R19, UR11 ;  /* 0x0000000b13007c20 */ /* 0x004fc80008410000 */
[----:B------:R1:W-:Y:S03]  /*11f10*/  MUFU.TANH R169, R0 ;  /* 0x0000000000a97308 */ /* 0x0003e60000002400 */
[----:B------:R-:W-:Y:S01]  /*11f20*/  HMMA.16816.F32.BF16 R16, R8, R40, R24 ;  /* 0x000000280810723c */ /* 0x000fe20000041818 */
[----:B------:R-:W-:Y:S07]  /*11f30*/  LDSM.16.M88.4 R40, [R164+0x3800] ;  /* 0x00380000a428783b */ /* 0x000fee0000000200 */
[----:B------:R-:W-:Y:S03]  /*11f40*/  HMMA.16816.F32.BF16 R24, R12, R54, RZ ;  /* 0x000000360c18723c */ /* 0x000fe600000418ff */
[----:B------:R-:W-:Y:S01]  /*11f50*/  FMUL.FTZ R2, R30, UR11 ;  /* 0x0000000b1e027c20 */ /* 0x000fe20008410000 */
[----:B------:R-:W-:-:S03]  /*11f60*/  FMUL.FTZ R21, R31, UR11 ;  /* 0x0000000b1f157c20 */ /* 0x000fc60008410000 */
[----:B------:R2:W-:Y:S01]  /*11f70*/  MUFU.TANH R175, R2 ;  /* 0x0000000200af7308 */ /* 0x0005e20000002400 */
[----:B-1----:R-:W-:-:S07]  /*11f80*/  FMUL.FTZ R0, R32, UR11 ;  /* 0x0000000b20007c20 */ /* 0x002fce0008410000 */
[----:B------:R1:W-:Y:S05]  /*11f90*/  MUFU.TANH R87, R0 ;  /* 0x0000000000577308 */ /* 0x0003ea0000002400 */
[----:B------:R-:W-:Y:S03]  /*11fa0*/  HMMA.16816.F32.BF16 R48, R8, R58, R24 ;  /* 0x0000003a0830723c */ /* 0x000fe60000041818 */
[----:B------:R-:W-:Y:S01]  /*11fb0*/  MUFU.TANH R72, R21 ;  /* 0x0000001500487308 */ /* 0x000fe20000002400 */
[----:B--2---:R-:W-:-:S05]  /*11fc0*/  VIADD R2, R6, 0xfffffe01 ;  /* 0xfffffe0106027836 */ /* 0x004fca0000000000 */
[C---:B------:R-:W-:Y:S02]  /*11fd0*/  ISETP.GE.AND P5, PT, R2.reuse, R4, PT ;  /* 0x000000040200720c */ /* 0x040fe40003fa6270 */
[----:B------:R-:W-:Y:S01]  /*11fe0*/  ISETP.GE.AND P6, PT, R2, R5, PT ;  /* 0x000000050200720c */ /* 0x000fe20003fc6270 */
[----:B-1----:R-:W-:Y:S01]  /*11ff0*/  FMUL.FTZ R0, R33, UR11 ;  /* 0x0000000b21007c20 */ /* 0x002fe20008410000 */
[----:B------:R-:W-:Y:S02]  /*12000*/  P2R R2, PR, RZ, 0x20 ;  /* 0x00000020ff027803 */ /* 0x000fe40000000000 */
[----:B------:R-:W-:Y:S01]  /*12010*/  FSEL R104, R104, -INF , !P6 ;  /* 0xff80000068687808 */ /* 0x000fe20007000000 */
[----:B------:R1:W-:Y:S01]  /*12020*/  MUFU.TANH R61, R0 ;  /* 0x00000000003d7308 */ /* 0x0003e20000002400 */
[----:B------:R-:W-:Y:S01]  /*12030*/  ISETP.NE.AND P2, PT, R2, RZ, PT ;  /* 0x000000ff0200720c */ /* 0x000fe20003f45270 */
[----:B------:R-:W-:-:S03]  /*12040*/  VIADD R2, R6, 0xfffffe09 ;  /* 0xfffffe0906027836 */ /* 0x000fc60000000000 */
[----:B------:R-:W-:Y:S02]  /*12050*/  FSEL R90, R90, -INF , !P2 ;  /* 0xff8000005a5a7808 */ /* 0x000fe40005000000 */
[----:B------:R-:W-:-:S04]  /*12060*/  ISETP.GE.AND P2, PT, R2, R5, PT ;  /* 0x000000050200720c */ /* 0x000fc80003f46270 */
[----:B------:R-:W-:Y:S01]  /*12070*/  FSEL R109, R109, -INF , !P2 ;  /* 0xff8000006d6d7808 */ /* 0x000fe20005000000 */
[----:B-1----:R-:W-:-:S04]  /*12080*/  FMUL.FTZ R0, R34, UR11 ;  /* 0x0000000b22007c20 */ /* 0x002fc80008410000 */
[----:B------:R1:W-:Y:S02]  /*12090*/  MUFU.TANH R170, R0 ;  /* 0x0000000000aa7308 */ /* 0x0003e40000002400 */
[----:B-1----:R-:W-:Y:S02]  /*120a0*/  FMUL.FTZ R0, R35, UR11 ;  /* 0x0000000b23007c20 */ /* 0x002fe40008410000 */
[----:B------:R-:W1:Y:S04]  /*120b0*/  LDSM.16.M88.4 R32, [R89+0x3400] ;  /* 0x003400005920783b */ /* 0x000e680000000200 */
[----:B------:R2:W-:Y:S02]  /*120c0*/  MUFU.TANH R163, R0 ;  /* 0x0000000000a37308 */ /* 0x0005e40000002400 */
[----:B--2---:R-:W-:-:S06]  /*120d0*/  FMUL.FTZ R0, R16, UR11 ;  /* 0x0000000b10007c20 */ /* 0x004fcc0008410000 */
[----:B------:R2:W-:Y:S02]  /*120e0*/  MUFU.TANH R83, R0 ;  /* 0x0000000000537308 */ /* 0x0005e40000002400 */
[----:B--2---:R-:W-:-:S06]  /*120f0*/  FMUL.FTZ R0, R17, UR11 ;  /* 0x0000000b11007c20 */ /* 0x004fcc0008410000 */
[----:B------:R2:W-:Y:S02]  /*12100*/  MUFU.TANH R55, R0 ;  /* 0x0000000000377308 */ /* 0x0005e40000002400 */
[----:B--2---:R-:W-:-:S06]  /*12110*/  FMUL.FTZ R0, R18, UR11 ;  /* 0x0000000b12007c20 */ /* 0x004fcc0008410000 */
[----:B------:R2:W-:Y:S02]  /*12120*/  MUFU.TANH R171, R0 ;  /* 0x0000000000ab7308 */ /* 0x0005e40000002400 */
[----:B--2---:R-:W-:Y:S02]  /*12130*/  FMUL.FTZ R0, R19, UR11 ;  /* 0x0000000b13007c20 */ /* 0x004fe40008410000 */
[----:B------:R-:W-:Y:S04]  /*12140*/  HMMA.16816.F32.BF16 R16, R12, R36, RZ ;  /* 0x000000240c10723c */ /* 0x000fe800000418ff */
[----:B------:R2:W-:Y:S02]  /*12150*/  MUFU.TANH R174, R0 ;  /* 0x0000000000ae7308 */ /* 0x0005e40000002400 */
[----:B--2---:R-:W-:-:S14]  /*12160*/  FMUL.FTZ R0, R28, UR11 ;  /* 0x0000000b1c007c20 */ /* 0x004fdc0008410000 */
[----:B-1----:R-:W-:Y:S01]  /*12170*/  HMMA.16816.F32.BF16 R24, R8, R32, R16 ;  /* 0x000000200818723c */ /* 0x002fe20000041810 */
[----:B------:R1:W-:Y:S07]  /*12180*/  MUFU.TANH R54, R0 ;  /* 0x0000000000367308 */ /* 0x0003ee0000002400 */
[----:B------:R-:W-:Y:S01]  /*12190*/  HMMA.16816.F32.BF16 R16, R12, R38, RZ ;  /* 0x000000260c10723c */ /* 0x000fe200000418ff */
[----:B------:R-:W2:Y:S10]  /*121a0*/  LDSM.16.M88.4 R36, [R89+0x3800] ;  /* 0x003800005924783b */ /* 0x000eb40000000200 */
[----:B------:R-:W-:Y:S01]  /*121b0*/  FMUL.FTZ R7, R24, UR11 ;  /* 0x0000000b18077c20 */ /* 0x000fe20008410000 */
[----:B-1----:R-:W-:-:S04]  /*121c0*/  FMUL.FTZ R0, R29, UR11 ;  /* 0x0000000b1d007c20 */ /* 0x002fc80008410000 */
[----:B------:R1:W-:Y:S04]  /*121d0*/  MUFU.TANH R80, R0 ;  /* 0x0000000000507308 */ /* 0x0003e80000002400 */
[----:B------:R-:W-:Y:S01]  /*121e0*/  HMMA.16816.F32.BF16 R28, R8, R34, R16 ;  /* 0x00000022081c723c */ /* 0x000fe20000041810 */
[----:B------:R-:W3:Y:S07]  /*121f0*/  LDSM.16.M88.4 R32, [R164+0x3c00] ;  /* 0x003c0000a420783b */ /* 0x000eee0000000200 */
[----:B------:R-:W-:Y:S01]  /*12200*/  HMMA.16816.F32.BF16 R16, R12, R40, RZ ;  /* 0x000000280c10723c */ /* 0x000fe200000418ff */
[----:B-1----:R-:W-:-:S02]  /*12210*/  FMUL.FTZ R0, R49, UR11 ;  /* 0x0000000b31007c20 */ /* 0x002fc40008410000 */
[----:B------:R1:W-:Y:S08]  /*12220*/  MUFU.TANH R49, R7 ;  /* 0x0000000700317308 */ /* 0x0003f00000002400 */
[----:B------:R4:W5:Y:S01]  /*12230*/  MUFU.TANH R23, R0 ;  /* 0x0000000000177308 */ /* 0x0009620000002400 */
[----:B-1----:R-:W-:-:S07]  /*12240*/  FMUL.FTZ R7, R25, UR11 ;  /* 0x0000000b19077c20 */ /* 0x002fce0008410000 */
[----:B------:R1:W-:Y:S01]  /*12250*/  MUFU.TANH R179, R7 ;  /* 0x0000000700b37308 */ /* 0x0003e20000002400 */
[----:B----4-:R-:W-:-:S07]  /*12260*/  FMUL.FTZ R0, R51, UR11 ;  /* 0x0000000b33007c20 */ /* 0x010fce0008410000 */
[----:B------:R4:W2:Y:S01]  /*12270*/  MUFU.TANH R22, R0 ;  /* 0x0000000000167308 */ /* 0x0008a20000002400 */
[----:B-1----:R-:W-:-:S07]  /*12280*/  FMUL.FTZ R7, R28, UR11 ;  /* 0x0000000b1c077c20 */ /* 0x002fce0008410000 */
[----:B------:R1:W-:Y:S01]  /*12290*/  MUFU.TANH R178, R7 ;  /* 0x0000000700b27308 */ /* 0x0003e20000002400 */
[----:B----4-:R-:W-:-:S05]  /*122a0*/  VIADD R0, R6, 0xfffffef9 ;  /* 0xfffffef906007836 */ /* 0x010fca0000000000 */
[CC--:B------:R-:W-:Y:S02]  /*122b0*/  ISETP.GE.AND P1, PT, R0.reuse, R4.reuse, PT ;  /* 0x000000040000720c */ /* 0x0c0fe40003f26270 */
[-C--:B------:R-:W-:Y:S01]  /*122c0*/  ISETP.GE.AND P0, PT, R0, R5.reuse, PT ;  /* 0x000000050000720c */ /* 0x080fe20003f06270 */
[----:B------:R-:W-:Y:S01]  /*122d0*/  VIADD R0, R6, 0xfffffe08 ;  /* 0xfffffe0806007836 */ /* 0x000fe20000000000 */
[----:B-----5:R-:W-:Y:S02]  /*122e0*/  FSEL R185, R23, -INF , !P1 ;  /* 0xff80000017b97808 */ /* 0x020fe40004800000 */
[-C--:B------:R-:W-:Y:S01]  /*122f0*/  ISETP.GE.AND P1, PT, R2, R4.reuse, PT ;  /* 0x000000040200720c */ /* 0x080fe20003f26270 */
[----:B------:R-:W-:Y:S01]  /*12300*/  FMUL.FTZ R2, R26, UR11 ;  /* 0x0000000b1a027c20 */ /* 0x000fe20008410000 */
[----:B--2---:R-:W-:Y:S01]  /*12310*/  FSEL R186, R22, -INF , !P0 ;  /* 0xff80000016ba7808 */ /* 0x004fe20004000000 */
[----:B-1----:R-:W-:Y:S01]  /*12320*/  FMUL.FTZ R7, R31, UR11 ;  /* 0x0000000b1f077c20 */ /* 0x002fe20008410000 */
[C---:B------:R-:W-:Y:S01]  /*12330*/  ISETP.GE.AND P5, PT, R0.reuse, R4, PT ;  /* 0x000000040000720c */ /* 0x040fe20003fa6270 */
[----:B------:R1:W-:Y:S01]  /*12340*/  MUFU.TANH R176, R2 ;  /* 0x0000000200b07308 */ /* 0x0003e20000002400 */
[----:B------:R-:W-:Y:S01]  /*12350*/  ISETP.GE.AND P0, PT, R0, R5, PT ;  /* 0x000000050000720c */ /* 0x000fe20003f06270 */
[----:B------:R-:W-:Y:S01]  /*12360*/  VIADD R0, R6, 0xfffffe10 ;  /* 0xfffffe1006007836 */ /* 0x000fe20000000000 */
[----:B------:R-:W-:-:S02]  /*12370*/  FSEL R95, R95, -INF , !P5 ;  /* 0xff8000005f5f7808 */ /* 0x000fc40006800000 */
[----:B------:R-:W-:Y:S02]  /*12380*/  FSEL R93, R93, -INF , !P1 ;  /* 0xff8000005d5d7808 */ /* 0x000fe40004800000 */
[CC--:B------:R-:W-:Y:S01]  /*12390*/  ISETP.GE.AND P6, PT, R0.reuse, R4.reuse, PT ;  /* 0x000000040000720c */ /* 0x0c0fe20003fc6270 */
[----:B------:R-:W-:Y:S01]  /*123a0*/  MUFU.TANH R172, R7 ;  /* 0x0000000700ac7308 */ /* 0x000fe20000002400 */
[-C--:B------:R-:W-:Y:S01]  /*123b0*/  ISETP.GE.AND P5, PT, R0, R5.reuse, PT ;  /* 0x000000050000720c */ /* 0x080fe20003fa6270 */
[----:B------:R-:W-:Y:S01]  /*123c0*/  VIADD R0, R6, 0xfffffe11 ;  /* 0xfffffe1106007836 */ /* 0x000fe20000000000 */
[----:B------:R-:W-:Y:S02]  /*123d0*/  FSEL R107, R107, -INF , !P0 ;  /* 0xff8000006b6b7808 */ /* 0x000fe40004000000 */
[----:B------:R-:W-:Y:S02]  /*123e0*/  FSEL R92, R92, -INF , !P6 ;  /* 0xff8000005c5c7808 */ /* 0x000fe40007000000 */
[C---:B------:R-:W-:Y:S01]  /*123f0*/  ISETP.GE.AND P3, PT, R0.reuse, R4, PT ;  /* 0x000000040000720c */ /* 0x040fe20003f66270 */
[----:B-1----:R-:W-:Y:S01]  /*12400*/  FMUL.FTZ R2, R27, UR11 ;  /* 0x0000000b1b027c20 */ /* 0x002fe20008410000 */
[----:B------:R-:W-:Y:S01]  /*12410*/  ISETP.GE.AND P0, PT, R0, R5, PT ;  /* 0x000000050000720c */ /* 0x000fe20003f06270 */
[----:B------:R-:W-:Y:S01]  /*12420*/  HMMA.16816.F32.BF16 R24, R8, R36, R16 ;  /* 0x000000240818723c */ /* 0x000fe20000041810 */
[----:B------:R-:W-:Y:S01]  /*12430*/  VIADD R0, R6, 0xfffffe19 ;  /* 0xfffffe1906007836 */ /* 0x000fe20000000000 */
[----:B------:R1:W2:Y:S01]  /*12440*/  MUFU.TANH R177, R2 ;  /* 0x0000000200b17308 */ /* 0x0002a20000002400 */
[----:B------:R-:W-:-:S02]  /*12450*/  FSEL R111, R111, -INF , !P5 ;  /* 0xff8000006f6f7808 */ /* 0x000fc40006800000 */
[----:B------:R-:W-:Y:S02]  /*12460*/  FSEL R91, R91, -INF , !P3 ;  /* 0xff8000005b5b7808 */ /* 0x000fe40005800000 */
[C---:B------:R-:W-:Y:S01]  /*12470*/  ISETP.GE.AND P6, PT, R0.reuse, R4, PT ;  /* 0x000000040000720c */ /* 0x040fe20003fc6270 */
[----:B------:R-:W-:Y:S01]  /*12480*/  HMMA.16816.F32.BF16 R16, R12, R42, RZ ;  /* 0x0000002a0c10723c */ /* 0x000fe200000418ff */
[----:B------:R-:W4:Y:S01]  /*12490*/  LDSM.16.M88.4 R40, [R89+0x3c00] ;  /* 0x003c00005928783b */ /* 0x000f220000000200 */
[----:B------:R-:W-:Y:S01]  /*124a0*/  ISETP.GE.AND P5, PT, R0, R5, PT ;  /* 0x000000050000720c */ /* 0x000fe20003fa6270 */
[----:B------:R-:W-:Y:S01]  /*124b0*/  VIADD R0, R6, 0xfffffe20 ;  /* 0xfffffe2006007836 */ /* 0x000fe20000000000 */
[----:B------:R-:W-:Y:S02]  /*124c0*/  FSEL R108, R108, -INF , !P0 ;  /* 0xff8000006c6c7808 */ /* 0x000fe40004000000 */
[----:B------:R-:W-:Y:S02]  /*124d0*/  FSEL R86, R86, -INF , !P6 ;  /* 0xff80000056567808 */ /* 0x000fe40007000000 */
[----:B------:R-:W-:-:S02]  /*124e0*/  FSEL R114, R114, -INF , !P5 ;  /* 0xff80000072727808 */ /* 0x000fc40006800000 */
[-C--:B------:R-:W-:Y:S01]  /*124f0*/  ISETP.GE.AND P3, PT, R0, R4.reuse, PT ;  /* 0x000000040000720c */ /* 0x080fe20003f66270 */
[----:B-1----:R-:W-:Y:S01]  /*12500*/  VIADD R2, R6, 0xfffffe18 ;  /* 0xfffffe1806027836 */ /* 0x002fe20000000000 */
[-C--:B------:R-:W-:Y:S01]  /*12510*/  ISETP.GE.AND P0, PT, R0, R5.reuse, PT ;  /* 0x000000050000720c */ /* 0x080fe20003f06270 */
[----:B------:R-:W-:Y:S01]  /*12520*/  VIADD R0, R6, 0xfffffe21 ;  /* 0xfffffe2106007836 */ /* 0x000fe20000000000 */
[----:B------:R-:W-:Y:S01]  /*12530*/  FSEL R85, R85, -INF , !P3 ;  /* 0xff80000055557808 */ /* 0x000fe20005800000 */
[----:B------:R-:W-:Y:S01]  /*12540*/  FMUL.FTZ R7, R25, UR11 ;  /* 0x0000000b19077c20 */ /* 0x000fe20008410000 */
[C---:B------:R-:W-:Y:S02]  /*12550*/  ISETP.GE.AND P1, PT, R2.reuse, R4, PT ;  /* 0x000000040200720c */ /* 0x040fe40003f26270 */
[----:B------:R-:W-:Y:S01]  /*12560*/  ISETP.GE.AND P2, PT, R2, R5, PT ;  /* 0x000000050200720c */ /* 0x000fe20003f46270 */
[----:B------:R-:W-:Y:S01]  /*12570*/  FMUL.FTZ R2, R29, UR11 ;  /* 0x0000000b1d027c20 */ /* 0x000fe20008410000 */
[----:B------:R-:W-:Y:S01]  /*12580*/  FSEL R88, R88, -INF , !P1 ;  /* 0xff80000058587808 */ /* 0x000fe20004800000 */
[----:B------:R-:W-:Y:S01]  /*12590*/  MUFU.TANH R161, R7 ;  /* 0x0000000700a17308 */ /* 0x000fe20000002400 */
[----:B------:R-:W-:-:S02]  /*125a0*/  FSEL R110, R110, -INF , !P2 ;  /* 0xff8000006e6e7808 */ /* 0x000fc40005000000 */
[CC--:B------:R-:W-:Y:S02]  /*125b0*/  ISETP.GE.AND P1, PT, R0.reuse, R4.reuse, PT ;  /* 0x000000040000720c */ /* 0x0c0fe40003f26270 */
[----:B------:R-:W-:Y:S01]  /*125c0*/  ISETP.GE.AND P2, PT, R0, R5, PT ;  /* 0x000000050000720c */ /* 0x000fe20003f46270 */
[----:B------:R-:W-:Y:S01]  /*125d0*/  VIADD R0, R6, 0xfffffe29 ;  /* 0xfffffe2906007836 */ /* 0x000fe20000000000 */
[----:B------:R-:W-:Y:S01]  /*125e0*/  FSEL R84, R84, -INF , !P1 ;  /* 0xff80000054547808 */ /* 0x000fe20004800000 */
[----:B------:R1:W-:Y:S01]  /*125f0*/  MUFU.TANH R173, R2 ;  /* 0x0000000200ad7308 */ /* 0x0003e20000002400 */
[----:B------:R-:W-:Y:S02]  /*12600*/  FSEL R118, R118, -INF , !P2 ;  /* 0xff80000076767808 */ /* 0x000fe40005000000 */
[----:B------:R-:W-:Y:S02]  /*12610*/  FSEL R117, R117, -INF , !P0 ;  /* 0xff80000075757808 */ /* 0x000fe40004000000 */
[----:B------:R-:W-:-:S02]  /*12620*/  ISETP.GE.AND P3, PT, R0, R4, PT ;  /* 0x000000040000720c */ /* 0x000fc40003f66270 */
[----:B------:R-:W-:Y:S01]  /*12630*/  ISETP.GE.AND P0, PT, R0, R5, PT ;  /* 0x000000050000720c */ /* 0x000fe20003f06270 */
[----:B------:R-:W-:Y:S01]  /*12640*/  VIADD R0, R6, 0xfffffe31 ;  /* 0xfffffe3106007836 */ /* 0x000fe20000000000 */
[----:B------:R-:W-:Y:S02]  /*12650*/  FSEL R81, R81, -INF , !P3 ;  /* 0xff80000051517808 */ /* 0x000fe40005800000 */
[----:B------:R-:W-:Y:S01]  /*12660*/  FSEL R119, R119, -INF , !P0 ;  /* 0xff80000077777808 */ /* 0x000fe20004000000 */
[----:B-1----:R-:W-:Y:S02]  /*12670*/  FMUL.FTZ R2, R30, UR11 ;  /* 0x0000000b1e027c20 */ /* 0x002fe40008410000 */
[----:B------:R-:W-:Y:S01]  /*12680*/  HMMA.16816.F32.BF16 R28, R8, R38, R16 ;  /* 0x00000026081c723c */ /* 0x000fe20000041810 */
[----:B------:R-:W1:Y:S01]  /*12690*/  LDSM.16.M88.4 R36, [R164+0x4000] ;  /* 0x00400000a424783b */ /* 0x000e620000000200 */
[----:B------:R5:W2:Y:S06]  /*126a0*/  MUFU.TANH R156, R2 ;  /* 0x00000002009c7308 */ /* 0x000aac0000002400 */
[----:B---3--:R-:W-:Y:S01]  /*126b0*/  HMMA.16816.F32.BF16 R16, R12, R32, RZ ;  /* 0x000000200c10723c */ /* 0x008fe200000418ff */
[----:B-----5:R-:W-:-:S10]  /*126c0*/  VIADD R2, R6, 0xfffffe28 ;  /* 0xfffffe2806027836 */ /* 0x020fd40000000000 */
[----:B------:R-:W-:Y:S01]  /*126d0*/  FMUL.FTZ R7, R28, UR11 ;  /* 0x0000000b1c077c20 */ /* 0x000fe20008410000 */
[----:B------:R-:W-:-:S03]  /*126e0*/  ISETP.GE.AND P6, PT, R2, R4, PT ;  /* 0x000000040200720c */ /* 0x000fc60003fc6270 */
[----:B------:R3:W5:Y:S01]  /*126f0*/  MUFU.TANH R127, R7 ;  /* 0x00000007007f7308 */ /* 0x0007620000002400 */
[-C--:B------:R-:W-:Y:S01]  /*12700*/  ISETP.GE.AND P5, PT, R2, R5.reuse, PT ;  /* 0x000000050200720c */ /* 0x080fe20003fa6270 */
[----:B------:R-:W-:Y:S01]  /*12710*/  FMUL.FTZ R2, R24, UR11 ;  /* 0x0000000b18027c20 */ /* 0x000fe20008410000 */
[----:B------:R-:W-:Y:S02]  /*12720*/  FSEL R82, R82, -INF , !P6 ;  /* 0xff80000052527808 */ /* 0x000fe40007000000 */
[----:B------:R-:W-:Y:S02]  /*12730*/  FSEL R120, R120, -INF , !P5 ;  /* 0xff80000078787808 */ /* 0x000fe40006800000 */
[C---:B------:R-:W-:Y:S01]  /*12740*/  ISETP.GE.AND P6, PT, R0.reuse, R4, PT ;  /* 0x000000040000720c */ /* 0x040fe20003fc6270 */
[----:B------:R4:W-:Y:S01]  /*12750*/  MUFU.TANH R162, R2 ;  /* 0x0000000200a27308 */ /* 0x0009e20000002400 */
[----:B------:R-:W-:Y:S01]  /*12760*/  ISETP.GE.AND P5, PT, R0, R5, PT ;  /* 0x000000050000720c */ /* 0x000fe20003fa6270 */
[----:B------:R-:W-:Y:S01]  /*12770*/  VIADD R0, R6, 0xfffffe38 ;  /* 0xfffffe3806007836 */ /* 0x000fe20000000000 */
[----:B------:R-:W-:-:S02]  /*12780*/  FSEL R78, R78, -INF , !P6 ;  /* 0xff8000004e4e7808 */ /* 0x000fc40007000000 */
[----:B------:R-:W-:Y:S02]  /*12790*/  FSEL R125, R125, -INF , !P5 ;  /* 0xff8000007d7d7808 */ /* 0x000fe40006800000 */
[CC--:B------:R-:W-:Y:S02]  /*127a0*/  ISETP.GE.AND P3, PT, R0.reuse, R4.reuse, PT ;  /* 0x000000040000720c */ /* 0x0c0fe40003f66270 */
[-C--:B------:R-:W-:Y:S01]  /*127b0*/  ISETP.GE.AND P0, PT, R0, R5.reuse, PT ;  /* 0x000000050000720c */ /* 0x080fe20003f06270 */
[----:B------:R-:W-:Y:S02]  /*127c0*/  VIADD R0, R6, 0xfffffe40 ;  /* 0xfffffe4006007836 */ /* 0x000fe40000000000 */
[----:B---3--:R-:W-:Y:S01]  /*127d0*/  FMUL.FTZ R7, R31, UR11 ;  /* 0x0000000b1f077c20 */ /* 0x008fe20008410000 */
[----:B------:R-:W-:Y:S02]  /*127e0*/  FSEL R77, R77, -INF , !P3 ;  /* 0xff8000004d4d7808 */ /* 0x000fe40005800000 */
[----:B------:R-:W-:Y:S01]  /*127f0*/  FSEL R124, R124, -INF , !P0 ;  /* 0xff8000007c7c7808 */ /* 0x000fe20004000000 */
[----:B------:R-:W-:Y:S01]  /*12800*/  MUFU.TANH R115, R7 ;  /* 0x0000000700737308 */ /* 0x000fe20000002400 */
[----:B------:R-:W-:Y:S01]  /*12810*/  ISETP.GE.AND P6, PT, R0, R4, PT ;  /* 0x000000040000720c */ /* 0x000fe20003fc6270 */
[----:B----4-:R-:W-:Y:S01]  /*12820*/  VIADD R2, R6, 0xfffffe30 ;  /* 0xfffffe3006027836 */ /* 0x010fe20000000000 */
[----:B------:R-:W-:Y:S01]  /*12830*/  ISETP.GE.AND P5, PT, R0, R5, PT ;  /* 0x000000050000720c */ /* 0x000fe20003fa6270 */
[----:B------:R-:W-:Y:S01]  /*12840*/  VIADD R0, R6, 0xfffffe41 ;  /* 0xfffffe4106007836 */ /* 0x000fe20000000000 */
[----:B------:R-:W-:-:S02]  /*12850*/  FSEL R75, R75, -INF , !P6 ;  /* 0xff8000004b4b7808 */ /* 0x000fc40007000000 */
[CC--:B------:R-:W-:Y:S02]  /*12860*/  ISETP.GE.AND P1, PT, R2.reuse, R4.reuse, PT ;  /* 0x000000040200720c */ /* 0x0c0fe40003f26270 */
[----:B------:R-:W-:Y:S01]  /*12870*/  ISETP.GE.AND P2, PT, R2, R5, PT ;  /* 0x000000050200720c */ /* 0x000fe20003f46270 */
[----:B------:R-:W-:Y:S01]  /*12880*/  FMUL.FTZ R2, R26, UR11 ;  /* 0x0000000b1a027c20 */ /* 0x000fe20008410000 */
[----:B------:R-:W-:Y:S02]  /*12890*/  FSEL R79, R79, -INF , !P1 ;  /* 0xff8000004f4f7808 */ /* 0x000fe40004800000 */
[----:B------:R-:W-:Y:S01]  /*128a0*/  FSEL R122, R122, -INF , !P2 ;  /* 0xff8000007a7a7808 */ /* 0x000fe20005000000 */
[----:B------:R3:W-:Y:S01]  /*128b0*/  MUFU.TANH R128, R2 ;  /* 0x0000000200807308 */ /* 0x0007e20000002400 */
[----:B------:R-:W-:Y:S02]  /*128c0*/  FSEL R126, R126, -INF , !P5 ;  /* 0xff8000007e7e7808 */ /* 0x000fe40006800000 */
[----:B------:R-:W-:-:S02]  /*128d0*/  ISETP.GE.AND P3, PT, R0, R4, PT ;  /* 0x000000040000720c */ /* 0x000fc40003f66270 */
[----:B------:R-:W-:Y:S01]  /*128e0*/  ISETP.GE.AND P0, PT, R0, R5, PT ;  /* 0x000000050000720c */ /* 0x000fe20003f06270 */
[----:B------:R-:W-:Y:S01]  /*128f0*/  VIADD R0, R6, 0xfffffe48 ;  /* 0xfffffe4806007836 */ /* 0x000fe20000000000 */
[----:B------:R-:W-:Y:S02]  /*12900*/  FSEL R74, R74, -INF , !P3 ;  /* 0xff8000004a4a7808 */ /* 0x000fe40005800000 */
[----:B------:R-:W-:Y:S01]  /*12910*/  FSEL R134, R134, -INF , !P0 ;  /* 0xff80000086867808 */ /* 0x000fe20004000000 */
[----:B---3--:R-:W-:Y:S02]  /*12920*/  FMUL.FTZ R2, R27, UR11 ;  /* 0x0000000b1b027c20 */ /* 0x008fe40008410000 */
[----:B------:R-:W-:Y:S02]  /*12930*/  HMMA.16816.F32.BF16 R24, R8, R40, R16 ;  /* 0x000000280818723c */ /* 0x000fe40000041810 */
[----:B------:R3:W-:Y:S06]  /*12940*/  MUFU.TANH R131, R2 ;  /* 0x0000000200837308 */ /* 0x0007ec0000002400 */
[----:B------:R-:W-:Y:S01]  /*12950*/  HMMA.16816.F32.BF16 R16, R12, R34, RZ ;  /* 0x000000220c10723c */ /* 0x000fe200000418ff */
[----:B------:R-:W4:Y:S01]  /*12960*/  LDSM.16.M88.4 R32, [R164+0x4400] ;  /* 0x00440000a420783b */ /* 0x000f220000000200 */
[----:B---3--:R-:W-:-:S09]  /*12970*/  VIADD R2, R6, 0xfffffe39 ;  /* 0xfffffe3906027836 */ /* 0x008fd20000000000 */
[----:B------:R-:W-:Y:S01]  /*12980*/  FMUL.FTZ R7, R25, UR11 ;  /* 0x0000000b19077c20 */ /* 0x000fe20008410000 */
[----:B------:R-:W-:-:S03]  /*12990*/  ISETP.GE.AND P1, PT, R2, R4, PT ;  /* 0x000000040200720c */ /* 0x000fc60003f26270 */
[----:B------:R-:W-:Y:S01]  /*129a0*/  MUFU.TANH R112, R7 ;  /* 0x0000000700707308 */ /* 0x000fe20000002400 */
        /* <DEDUP_REMOVED lines=10> */
[C---:B------:R-:W-:Y:S02]  /*12a50*/  ISETP.GE.AND P3, PT, R0.reuse, R4, PT ;  /* 0x000000040000720c */ /* 0x040fe40003f66270 */
[----:B------:R-:W-:Y:S01]  /*12a60*/  ISETP.GE.AND P0, PT, R0, R5, PT ;  /* 0x000000050000720c */ /* 0x000fe20003f06270 */
[----:B------:R-:W-:Y:S01]  /*12a70*/  VIADD R0, R6, 0xfffffe58 ;  /* 0xfffffe5806007836 */ /* 0x000fe20000000000 */
[----:B------:R-:W-:Y:S02]  /*12a80*/  FSEL R70, R70, -INF , !P3 ;  /* 0xff80000046467808 */ /* 0x000fe40005800000 */
[----:B------:R-:W-:Y:S01]  /*12a90*/  FSEL R135, R135, -INF , !P0 ;  /* 0xff80000087877808 */ /* 0x000fe20004000000 */
[----:B---3--:R-:W-:Y:S02]  /*12aa0*/  FMUL.FTZ R2, R30, UR11 ;  /* 0x0000000b1e027c20 */ /* 0x008fe40008410000 */
[----:B------:R-:W-:Y:S01]  /*12ab0*/  HMMA.16816.F32.BF16 R28, R8, R42, R16 ;  /* 0x0000002a081c723c */ /* 0x000fe20000041810 */
[----:B------:R-:W-:Y:S01]  /*12ac0*/  LDSM.16.M88.4 R40, [R164+0x4800] ;  /* 0x00480000a428783b */ /* 0x000fe20000000200 */
[----:B------:R3:W5:Y:S06]  /*12ad0*/  MUFU.TANH R116, R2 ;  /* 0x0000000200747308 */ /* 0x00076c0000002400 */
[----:B-1----:R-:W-:Y:S01]  /*12ae0*/  HMMA.16816.F32.BF16 R16, R12, R36, RZ ;  /* 0x000000240c10723c */ /* 0x002fe200000418ff */
[----:B---3--:R-:W-:-:S10]  /*12af0*/  VIADD R2, R6, 0xfffffe49 ;  /* 0xfffffe4906027836 */ /* 0x008fd40000000000 */
[----:B------:R-:W-:Y:S01]  /*12b00*/  FMUL.FTZ R7, R28, UR11 ;  /* 0x0000000b1c077c20 */ /* 0x000fe20008410000 */
[----:B------:R-:W-:-:S03]  /*12b10*/  ISETP.GE.AND P6, PT, R2, R4, PT ;  /* 0x000000040200720c */ /* 0x000fc60003fc6270 */
[----:B------:R1:W-:Y:S01]  /*12b20*/  MUFU.TANH R23, R7 ;  /* 0x0000000700177308 */ /* 0x0003e20000002400 */
[-C--:B------:R-:W-:Y:S01]  /*12b30*/  ISETP.GE.AND P5, PT, R2, R5.reuse, PT ;  /* 0x000000050200720c */ /* 0x080fe20003fa6270 */
[----:B------:R-:W-:Y:S01]  /*12b40*/  FMUL.FTZ R2, R24, UR11 ;  /* 0x0000000b18027c20 */ /* 0x000fe20008410000 */
[----:B------:R-:W-:Y:S02]  /*12b50*/  FSEL R71, R71, -INF , !P6 ;  /* 0xff80000047477808 */ /* 0x000fe40007000000 */
[----:B------:R-:W-:Y:S02]  /*12b60*/  FSEL R130, R130, -INF , !P5 ;  /* 0xff80000082827808 */ /* 0x000fe40006800000 */
[C---:B------:R-:W-:Y:S01]  /*12b70*/  ISETP.GE.AND P6, PT, R0.reuse, R4, PT ;  /* 0x000000040000720c */ /* 0x040fe20003fc6270 */
[----:B------:R3:W5:Y:S01]  /*12b80*/  MUFU.TANH R113, R2 ;  /* 0x0000000200717308 */ /* 0x0007620000002400 */
[----:B------:R-:W-:Y:S01]  /*12b90*/  ISETP.GE.AND P5, PT, R0, R5, PT ;  /* 0x000000050000720c */ /* 0x000fe20003fa6270 */
[----:B------:R-:W-:Y:S01]  /*12ba0*/  VIADD R0, R6, 0xfffffe59 ;  /* 0xfffffe5906007836 */ /* 0x000fe20000000000 */
[----:B------:R-:W-:-:S02]  /*12bb0*/  FSEL R68, R68, -INF , !P6 ;  /* 0xff80000044447808 */ /* 0x000fc40007000000 */
[----:B------:R-:W-:Y:S02]  /*12bc0*/  FSEL R155, R155, -INF , !P5 ;  /* 0xff8000009b9b7808 */ /* 0x000fe40006800000 */
[CC--:B------:R-:W-:Y:S02]  /*12bd0*/  ISETP.GE.AND P3, PT, R0.reuse, R4.reuse, PT ;  /* 0x000000040000720c */ /* 0x0c0fe40003f66270 */
[-C--:B------:R-:W-:Y:S01]  /*12be0*/  ISETP.GE.AND P0, PT, R0, R5.reuse, PT ;  /* 0x000000050000720c */ /* 0x080fe20003f06270 */
[----:B------:R-:W-:Y:S02]  /*12bf0*/  VIADD R0, R6, 0xfffffe61 ;  /* 0xfffffe6106007836 */ /* 0x000fe40000000000 */
[----:B-1----:R-:W-:Y:S01]  /*12c00*/  FMUL.FTZ R7, R31, UR11 ;  /* 0x0000000b1f077c20 */ /* 0x002fe20008410000 */
[----:B------:R-:W-:Y:S02]  /*12c10*/  FSEL R67, R67, -INF , !P3 ;  /* 0xff80000043437808 */ /* 0x000fe40005800000 */
[----:B------:R-:W-:Y:S01]  /*12c20*/  FSEL R152, R152, -INF , !P0 ;  /* 0xff80000098987808 */ /* 0x000fe20004000000 */
[----:B------:R-:W-:Y:S01]  /*12c30*/  MUFU.TANH R101, R7 ;  /* 0x0000000700657308 */ /* 0x000fe20000002400 */
[----:B------:R-:W-:Y:S01]  /*12c40*/  ISETP.GE.AND P6, PT, R0, R4, PT ;  /* 0x000000040000720c */ /* 0x000fe20003fc6270 */
[----:B---3--:R-:W-:Y:S01]  /*12c50*/  VIADD R2, R6, 0xfffffe51 ;  /* 0xfffffe5106027836 */ /* 0x008fe20000000000 */
[----:B------:R-:W-:Y:S01]  /*12c60*/  ISETP.GE.AND P5, PT, R0, R5, PT ;  /* 0x000000050000720c */ /* 0x000fe20003fa6270 */
[----:B------:R-:W-:Y:S01]  /*12c70*/  VIADD R0, R6, 0xfffffe68 ;  /* 0xfffffe6806007836 */ /* 0x000fe20000000000 */
[----:B------:R-:W-:-:S02]  /*12c80*/  FSEL R65, R65, -INF , !P6 ;  /* 0xff80000041417808 */ /* 0x000fc40007000000 */
[CC--:B------:R-:W-:Y:S02]  /*12c90*/  ISETP.GE.AND P1, PT, R2.reuse, R4.reuse, PT ;  /* 0x000000040200720c */ /* 0x0c0fe40003f26270 */
[-C--:B------:R-:W-:Y:S01]  /*12ca0*/  ISETP.GE.AND P2, PT, R2, R5.reuse, PT ;  /* 0x000000050200720c */ /* 0x080fe20003f46270 */
[----:B------:R-:W-:Y:S01]  /*12cb0*/  FMUL.FTZ R2, R26, UR11 ;  /* 0x0000000b1a027c20 */ /* 0x000fe20008410000 */
[----:B------:R-:W-:Y:S02]  /*12cc0*/  FSEL R69, R69, -INF , !P1 ;  /* 0xff80000045457808 */ /* 0x000fe40004800000 */
[----:B------:R-:W-:Y:S01]  /*12cd0*/  FSEL R153, R153, -INF , !P2 ;  /* 0xff80000099997808 */ /* 0x000fe20005000000 */
[----:B------:R1:W3:Y:S01]  /*12ce0*/  MUFU.TANH R106, R2 ;  /* 0x00000002006a7308 */ /* 0x0002e20000002400 */
[C---:B------:R-:W-:Y:S02]  /*12cf0*/  ISETP.GE.AND P3, PT, R0.reuse, R4, PT ;  /* 0x000000040000720c */ /* 0x040fe40003f66270 */
[----:B------:R-:W-:Y:S01]  /*12d00*/  ISETP.GE.AND P0, PT, R0, R5, PT ;  /* 0x000000050000720c */ /* 0x000fe20003f06270 */
[----:B------:R-:W-:Y:S01]  /*12d10*/  VIADD R0, R6, 0xfffffe69 ;  /* 0xfffffe6906007836 */ /* 0x000fe20000000000 */
[----:B------:R-:W-:-:S02]  /*12d20*/  FSEL R158, R158, -INF , !P5 ;  /* 0xff8000009e9e7808 */ /* 0x000fc40006800000 */
[----:B------:R-:W-:Y:S02]  /*12d30*/  FSEL R64, R64, -INF , !P3 ;  /* 0xff80000040407808 */ /* 0x000fe40005800000 */
[----:B------:R-:W-:Y:S01]  /*12d40*/  FSEL R160, R160, -INF , !P0 ;  /* 0xff800000a0a07808 */ /* 0x000fe20004000000 */
[----:B-1----:R-:W-:Y:S02]  /*12d50*/  FMUL.FTZ R2, R27, UR11 ;  /* 0x0000000b1b027c20 */ /* 0x002fe40008410000 */
[----:B------:R-:W-:Y:S02]  /*12d60*/  HMMA.16816.F32.BF16 R24, R8, R44, R16 ;  /* 0x0000002c0818723c */ /* 0x000fe40000041810 */
[----:B------:R1:W3:Y:S06]  /*12d70*/  MUFU.TANH R103, R2 ;  /* 0x0000000200677308 */ /* 0x0002ec0000002400 */
[----:B------:R-:W-:Y:S01]  /*12d80*/  HMMA.16816.F32.BF16 R16, R12, R38, RZ ;  /* 0x000000260c10723c */ /* 0x000fe200000418ff */
[----:B------:R-:W2:Y:S01]  /*12d90*/  LDSM.16.M88.4 R36, [R89+0x4400] ;  /* 0x004400005924783b */ /* 0x000ea20000000200 */
[----:B-1----:R-:W-:-:S09]  /*12da0*/  VIADD R2, R6, 0xfffffe60 ;  /* 0xfffffe6006027836 */ /* 0x002fd20000000000 */
        /* <DEDUP_REMOVED lines=19> */
[----:B------:R1:W-:Y:S01]  /*12ee0*/  MUFU.TANH R98, R7 ;  /* 0x0000000700627308 */ /* 0x0003e20000002400 */
[----:B------:R-:W-:Y:S01]  /*12ef0*/  ISETP.GE.AND P1, PT, R0, R4, PT ;  /* 0x000000040000720c */ /* 0x000fe20003f26270 */
[----:B----4-:R-:W-:Y:S01]  /*12f00*/  FMUL.FTZ R2, R30, UR11 ;  /* 0x0000000b1e027c20 */ /* 0x010fe20008410000 */
[----:B------:R-:W-:Y:S01]  /*12f10*/  ISETP.GE.AND P2, PT, R0, R5, PT ;  /* 0x000000050000720c */ /* 0x000fe20003f46270 */
[----:B------:R-:W-:Y:S01]  /*12f20*/  HMMA.16816.F32.BF16 R28, R8, R46, R16 ;  /* 0x0000002e081c723c */ /* 0x000fe20000041810 */
[----:B------:R-:W-:Y:S01]  /*12f30*/  VIADD R0, R6, 0xfffffe79 ;  /* 0xfffffe7906007836 */ /* 0x000fe20000000000 */
[----:B------:R-:W-:-:S02]  /*12f40*/  FSEL R59, R87, -INF , !P1 ;  /* 0xff800000573b7808 */ /* 0x000fc40004800000 */
[----:B------:R4:W3:Y:S01]  /*12f50*/  MUFU.TANH R22, R2 ;  /* 0x0000000200167308 */ /* 0x0008e20000002400 */
[----:B------:R-:W-:-:S03]  /*12f60*/  FSEL R170, R170, -INF , !P2 ;  /* 0xff800000aaaa7808 */ /* 0x000fc60005000000 */
[----:B------:R-:W-:Y:S11]  /*12f70*/  HMMA.16816.F32.BF16 R16, R12, R32, RZ ;  /* 0x000000200c10723c */ /* 0x000ff600000418ff */
[----:B-1----:R-:W-:Y:S01]  /*12f80*/  FMUL.FTZ R7, R28, UR11 ;  /* 0x0000000b1c077c20 */ /* 0x002fe20008410000 */
[----:B----4-:R-:W-:-:S03]  /*12f90*/  VIADD R2, R6, 0xfffffe70 ;  /* 0xfffffe7006027836 */ /* 0x010fc60000000000 */
[----:B------:R1:W-:Y:S02]  /*12fa0*/  MUFU.TANH R97, R7 ;  /* 0x0000000700617308 */ /* 0x0003e40000002400 */
[CC--:B------:R-:W-:Y:S02]  /*12fb0*/  ISETP.GE.AND P6, PT, R2.reuse, R4.reuse, PT ;  /* 0x000000040200720c */ /* 0x0c0fe40003fc6270 */
[----:B------:R-:W-:Y:S01]  /*12fc0*/  ISETP.GE.AND P5, PT, R2, R5, PT ;  /* 0x000000050200720c */ /* 0x000fe20003fa6270 */
[----:B------:R-:W-:Y:S01]  /*12fd0*/  FMUL.FTZ R2, R25, UR11 ;  /* 0x0000000b19027c20 */ /* 0x000fe20008410000 */
[----:B------:R-:W-:Y:S02]  /*12fe0*/  FSEL R62, R62, -INF , !P6 ;  /* 0xff8000003e3e7808 */ /* 0x000fe40007000000 */
[----:B------:R-:W-:Y:S01]  /*12ff0*/  FSEL R159, R159, -INF , !P5 ;  /* 0xff8000009f9f7808 */ /* 0x000fe20006800000 */
[----:B------:R4:W-:Y:S01]  /*13000*/  MUFU.TANH R99, R2 ;  /* 0x0000000200637308 */ /* 0x0009e20000002400 */
[----:B------:R-:W-:-:S02]  /*13010*/  ISETP.GE.AND P6, PT, R0, R4, PT ;  /* 0x000000040000720c */ /* 0x000fc40003fc6270 */
[-C--:B------:R-:W-:Y:S01]  /*13020*/  ISETP.GE.AND P5, PT, R0, R5.reuse, PT ;  /* 0x000000050000720c */ /* 0x080fe20003fa6270 */
[----:B------:R-:W-:Y:S01]  /*13030*/  VIADD R0, R6, 0xfffffe81 ;  /* 0xfffffe8106007836 */ /* 0x000fe20000000000 */
[----:B------:R-:W-:Y:S02]  /*13040*/  FSEL R61, R61, -INF , !P6 ;  /* 0xff8000003d3d7808 */ /* 0x000fe40007000000 */
[----:B------:R-:W-:Y:S01]  /*13050*/  FSEL R163, R163, -INF , !P5 ;  /* 0xff800000a3a37808 */ /* 0x000fe20006800000 */
[----:B-1----:R-:W-:Y:S01]  /*13060*/  FMUL.FTZ R7, R29, UR11 ;  /* 0x0000000b1d077c20 */ /* 0x002fe20008410000 */
[C---:B------:R-:W-:Y:S02]  /*13070*/  ISETP.GE.AND P1, PT, R0.reuse, R4, PT ;  /* 0x000000040000720c */ /* 0x040fe40003f26270 */
[----:B------:R-:W-:Y:S01]  /*13080*/  ISETP.GE.AND P2, PT, R0, R5, PT ;  /* 0x000000050000720c */ /* 0x000fe20003f46270 */
[----:B------:R-:W-:Y:S01]  /*13090*/  VIADD R0, R6, 0xfffffe89 ;  /* 0xfffffe8906007836 */ /* 0x000fe20000000000 */
[----:B------:R1:W-:Y:S01]  /*130a0*/  MUFU.TANH R96, R7 ;  /* 0x0000000700607308 */ /* 0x0003e20000002400 */
[----:B------:R-:W-:-:S02]  /*130b0*/  FSEL R55, R55, -INF , !P1 ;  /* 0xff80000037377808 */ /* 0x000fc40004800000 */
[----:B------:R-:W-:Y:S01]  /*130c0*/  FSEL R174, R174, -INF , !P2 ;  /* 0xff800000aeae7808 */ /* 0x000fe20005000000 */
[----:B----4-:R-:W-:Y:S02]  /*130d0*/  FMUL.FTZ R2, R26, UR11 ;  /* 0x0000000b1a027c20 */ /* 0x010fe40008410000 */
[----:B--2---:R-:W-:Y:S02]  /*130e0*/  HMMA.16816.F32.BF16 R24, R8, R36, R16 ;  /* 0x000000240818723c */ /* 0x004fe40000041810 */
[----:B------:R2:W4:Y:S06]  /*130f0*/  MUFU.TANH R21, R2 ;  /* 0x0000000200157308 */ /* 0x00052c0000002400 */
[----:B------:R-:W-:Y:S01]  /*13100*/  HMMA.16816.F32.BF16 R16, R12, R34, RZ ;  /* 0x000000220c10723c */ /* 0x000fe200000418ff */
[----:B------:R5:W4:Y:S01]  /*13110*/  LDSM.16.M88.4 R32, [R89+0x4800] ;  /* 0x004800005920783b */ /* 0x000b220000000200 */
[----:B------:R-:W-:-:S04]  /*13120*/  DEPBAR.LE SB0, 0x0 ;  /* 0x000080000000791a */ /* 0x000fc80000000000 */
[----:B-1----:R-:W-:-:S04]  /*13130*/  FMUL.FTZ R7, R31, UR11 ;  /* 0x0000000b1f077c20 */ /* 0x002fc80008410000 */
[----:B------:R1:W4:Y:S01]  /*13140*/  MUFU.TANH R87, R7 ;  /* 0x0000000700577308 */ /* 0x0003220000002400 */
[----:B--2---:R-:W-:Y:S01]  /*13150*/  VIADD R2, R6, 0xfffffe80 ;  /* 0xfffffe8006027836 */ /* 0x004fe20000000000 */
[----:B------:R-:W-:Y:S04]  /*13160*/  BAR.SYNC.DEFER_BLOCKING 0x0 ;  /* 0x0000000000007b1d */ /* 0x000fe80000010000 */
[C---:B------:R-:W-:Y:S02]  /*13170*/  ISETP.GE.AND P3, PT, R2.reuse, R4, PT ;  /* 0x000000040200720c */ /* 0x040fe40003f66270 */
[----:B------:R-:W-:Y:S01]  /*13180*/  ISETP.GE.AND P0, PT, R2, R5, PT ;  /* 0x000000050200720c */ /* 0x000fe20003f06270 */
[----:B------:R-:W-:Y:S01]  /*13190*/  VIADD R2, R6, 0xfffffe88 ;  /* 0xfffffe8806027836 */ /* 0x000fe20000000000 */
[----:B------:R-:W-:-:S02]  /*131a0*/  FSEL R58, R83, -INF , !P3 ;  /* 0xff800000533a7808 */ /* 0x000fc40005800000 */
[-C--:B------:R-:W-:Y:S02]  /*131b0*/  ISETP.GE.AND P3, PT, R0, R4.reuse, PT ;  /* 0x000000040000720c */ /* 0x080fe40003f66270 */
[CC--:B------:R-:W-:Y:S02]  /*131c0*/  ISETP.GE.AND P6, PT, R2.reuse, R4.reuse, PT ;  /* 0x000000040200720c */ /* 0x0c0fe40003fc6270 */
[-C--:B------:R-:W-:Y:S01]  /*131d0*/  ISETP.GE.AND P5, PT, R2, R5.reuse, PT ;  /* 0x000000050200720c */ /* 0x080fe20003fa6270 */
[----:B------:R-:W-:Y:S01]  /*131e0*/  FMUL.FTZ R2, R30, UR11 ;  /* 0x0000000b1e027c20 */ /* 0x000fe20008410000 */
[----:B------:R-:W-:Y:S01]  /*131f0*/  FSEL R171, R171, -INF , !P0 ;  /* 0xff800000abab7808 */ /* 0x000fe20004000000 */
[----:B------:R-:W-:Y:S01]  /*13200*/  HMMA.16816.F32.BF16 R28, R8, R38, R16 ;  /* 0x00000026081c723c */ /* 0x000fe20000041810 */
[-C--:B------:R-:W-:Y:S01]  /*13210*/  ISETP.GE.AND P0, PT, R0, R5.reuse, PT ;  /* 0x000000050000720c */ /* 0x080fe20003f06270 */
[----:B------:R2:W4:Y:S01]  /*13220*/  MUFU.TANH R83, R2 ;  /* 0x0000000200537308 */ /* 0x0005220000002400 */
[----:B------:R-:W-:Y:S01]  /*13230*/  FSEL R51, R54, -INF , !P6 ;  /* 0xff80000036337808 */ /* 0x000fe20007000000 */
[----:B------:R-:W-:Y:S01]  /*13240*/  VIADD R0, R6, 0xfffffe91 ;  /* 0xfffffe9106007836 */ /* 0x000fe20000000000 */
[----:B------:R-:W-:Y:S01]  /*13250*/  FSEL R54, R80, -INF , !P3 ;  /* 0xff80000050367808 */ /* 0x000fe20005800000 */
[----:B-1----:R-:W-:Y:S01]  /*13260*/  FMUL.FTZ R7, R27, UR11 ;  /* 0x0000000b1b077c20 */ /* 0x002fe20008410000 */
[----:B------:R-:W-:Y:S01]  /*13270*/  FSEL R175, R175, -INF , !P5 ;  /* 0xff800000afaf7808 */ /* 0x000fe20006800000 */
[----:B------:R-:W-:Y:S01]  /*13280*/  HMMA.16816.F32.BF16 R16, R12, R40, RZ ;  /* 0x000000280c10723c */ /* 0x000fe200000418ff */
[C---:B------:R-:W-:Y:S01]  /*13290*/  ISETP.GE.AND P6, PT, R0.reuse, R4, PT ;  /* 0x000000040000720c */ /* 0x040fe20003fc6270 */
[----:B------:R1:W-:Y:S01]  /*132a0*/  MUFU.TANH R37, R7 ;  /* 0x0000000700257308 */ /* 0x0003e20000002400 */
[----:B------:R-:W-:Y:S01]  /*132b0*/  ISETP.GE.AND P5, PT, R0, R5, PT ;  /* 0x000000050000720c */ /* 0x000fe20003fa6270 */
[----:B------:R-:W-:Y:S01]  /*132c0*/  VIADD R0, R6, 0xfffffe98 ;  /* 0xfffffe9806007836 */ /* 0x000fe20000000000 */
[----:B-----5:R-:W-:-:S02]  /*132d0*/  FSEL R89, R72, -INF , !P0 ;  /* 0xff80000048597808 */ /* 0x020fc40004000000 */
[----:B------:R-:W-:Y:S02]  /*132e0*/  FSEL R47, R179, -INF , !P6 ;  /* 0xff800000b32f7808 */ /* 0x000fe40007000000 */
[-C--:B------:R-:W-:Y:S01]  /*132f0*/  ISETP.GE.AND P3, PT, R0, R4.reuse, PT ;  /* 0x000000040000720c */ /* 0x080fe20003f66270 */
[----:B--2---:R-:W-:Y:S01]  /*13300*/  VIADD R2, R6, 0xfffffe90 ;  /* 0xfffffe9006027836 */ /* 0x004fe20000000000 */
[-C--:B------:R-:W-:Y:S01]  /*13310*/  ISETP.GE.AND P0, PT, R0, R5.reuse, PT ;  /* 0x000000050000720c */ /* 0x080fe20003f06270 */
[----:B------:R-:W-:Y:S01]  /*13320*/  VIADD R0, R6, 0xfffffe99 ;  /* 0xfffffe9906007836 */ /* 0x000fe20000000000 */
[----:B------:R-:W-:Y:S02]  /*13330*/  FSEL R177, R177, -INF , !P5 ;  /* 0xff800000b1b17808 */ /* 0x000fe40006800000 */
[CC--:B------:R-:W-:Y:S02]  /*13340*/  ISETP.GE.AND P1, PT, R2.reuse, R4.reuse, PT ;  /* 0x000000040200720c */ /* 0x0c0fe40003f26270 */
[----:B------:R-:W-:Y:S01]  /*13350*/  ISETP.GE.AND P2, PT, R2, R5, PT ;  /* 0x000000050200720c */ /* 0x000fe20003f46270 */
[----:B------:R-:W-:Y:S01]  /*13360*/  FMUL.FTZ R2, R24, UR11 ;  /* 0x0000000b18027c20 */ /* 0x000fe20008410000 */
[----:B------:R-:W-:Y:S01]  /*13370*/  FSEL R49, R49, -INF , !P1 ;  /* 0xff80000031317808 */ /* 0x000fe20004800000 */
[----:B-1----:R-:W-:Y:S01]  /*13380*/  FMUL.FTZ R7, R29, UR11 ;  /* 0x0000000b1d077c20 */ /* 0x002fe20008410000 */
[----:B------:R-:W-:Y:S01]  /*13390*/  FSEL R176, R176, -INF , !P2 ;  /* 0xff800000b0b07808 */ /* 0x000fe20005000000 */
[----:B------:R1:W-:Y:S01]  /*133a0*/  MUFU.TANH R80, R2 ;  /* 0x0000000200507308 */ /* 0x0003e20000002400 */
[----:B------:R-:W-:-:S02]  /*133b0*/  ISETP.GE.AND P1, PT, R0, R4, PT ;  /* 0x000000040000720c */ /* 0x000fc40003f26270 */
[-C--:B------:R-:W-:Y:S01]  /*133c0*/  ISETP.GE.AND P2, PT, R0, R5.reuse, PT ;  /* 0x000000050000720c */ /* 0x080fe20003f46270 */
[----:B------:R-:W-:Y:S01]  /*133d0*/  VIADD R0, R6, 0xfffffea1 ;  /* 0xfffffea106007836 */ /* 0x000fe20000000000 */
[----:B------:R-:W-:Y:S02]  /*133e0*/  FSEL R46, R178, -INF , !P3 ;  /* 0xff800000b22e7808 */ /* 0x000fe40005800000 */
[----:B------:R-:W-:Y:S02]  /*133f0*/  FSEL R156, R156, -INF , !P0 ;  /* 0xff8000009c9c7808 */ /* 0x000fe40004000000 */
[C---:B------:R-:W-:Y:S02]  /*13400*/  ISETP.GE.AND P3, PT, R0.reuse, R4, PT ;  /* 0x000000040000720c */ /* 0x040fe40003f66270 */
[----:B------:R-:W-:Y:S01]  /*13410*/  ISETP.GE.AND P0, PT, R0, R5, PT ;  /* 0x000000050000720c */ /* 0x000fe20003f06270 */
[----:B------:R-:W-:Y:S01]  /*13420*/  VIADD R0, R6, 0xfffffea8 ;  /* 0xfffffea806007836 */ /* 0x000fe20000000000 */
[----:B------:R-:W-:-:S02]  /*13430*/  FSEL R45, R173, -INF , !P1 ;  /* 0xff800000ad2d7808 */ /* 0x000fc40004800000 */
[----:B------:R-:W-:Y:S01]  /*13440*/  FSEL R172, R172, -INF , !P2 ;  /* 0xff800000acac7808 */ /* 0x000fe20005000000 */
[----:B-1----:R-:W-:Y:S01]  /*13450*/  FMUL.FTZ R2, R25, UR11 ;  /* 0x0000000b19027c20 */ /* 0x002fe20008410000 */
[C---:B------:R-:W-:Y:S02]  /*13460*/  ISETP.GE.AND P1, PT, R0.reuse, R4, PT ;  /* 0x000000040000720c */ /* 0x040fe40003f26270 */
[----:B------:R-:W-:Y:S01]  /*13470*/  ISETP.GE.AND P2, PT, R0, R5, PT ;  /* 0x000000050000720c */ /* 0x000fe20003f46270 */
[----:B------:R1:W2:Y:S01]  /*13480*/  MUFU.TANH R72, R2 ;  /* 0x0000000200487308 */ /* 0x0002a20000002400 */
[----:B------:R-:W-:Y:S01]  /*13490*/  FSEL R40, R127, -INF , !P1 ;  /* 0xff8000007f287808 */ /* 0x000fe20004800000 */
[----:B------:R-:W-:Y:S01]  /*134a0*/  VIADD R0, R6, 0xfffffeb0 ;  /* 0xfffffeb006007836 */ /* 0x000fe20000000000 */
[----:B------:R-:W-:Y:S02]  /*134b0*/  FSEL R116, R116, -INF , !P2 ;  /* 0xff80000074747808 */ /* 0x000fe40005000000 */
[----:B------:R-:W-:-:S02]  /*134c0*/  FSEL R41, R161, -INF , !P3 ;  /* 0xff800000a1297808 */ /* 0x000fc40005800000 */
[----:B------:R-:W-:Y:S02]  /*134d0*/  FSEL R131, R131, -INF , !P0 ;  /* 0xff80000083837808 */ /* 0x000fe40004000000 */
[C---:B------:R-:W-:Y:S02]  /*134e0*/  ISETP.GE.AND P3, PT, R0.reuse, R4, PT ;  /* 0x000000040000720c */ /* 0x040fe40003f66270 */
[----:B------:R-:W-:Y:S01]  /*134f0*/  ISETP.GE.AND P0, PT, R0, R5, PT ;  /* 0x000000050000720c */ /* 0x000fe20003f06270 */
[----:B------:R-:W-:Y:S01]  /*13500*/  VIADD R0, R6, 0xfffffeb8 ;  /* 0xfffffeb806007836 */ /* 0x000fe20000000000 */
[----:B------:R-:W-:Y:S02]  /*13510*/  FSEL R38, R113, -INF , !P3 ;  /* 0xff80000071267808 */ /* 0x000fe40005800000 */
[----:B---3--:R-:W-:Y:S01]  /*13520*/  FSEL R106, R106, -INF , !P0 ;  /* 0xff8000006a6a7808 */ /* 0x008fe20004000000 */
[----:B-1----:R-:W-:Y:S02]  /*13530*/  FMUL.FTZ R2, R26, UR11 ;  /* 0x0000000b1a027c20 */ /* 0x002fe40008410000 */
[----:B----4-:R-:W-:Y:S01]  /*13540*/  HMMA.16816.F32.BF16 R24, R8, R32, R16 ;  /* 0x000000200818723c */ /* 0x010fe20000041810 */
[----:B------:R1:W-:Y:S07]  /*13550*/  MUFU.TANH R32, R7 ;  /* 0x0000000700207308 */ /* 0x0003ee0000002400 */
[C---:B------:R-:W-:Y:S01]  /*13560*/  HMMA.16816.F32.BF16 R16, R12.reuse, R42, RZ ;  /* 0x0000002a0c10723c */ /* 0x040fe200000418ff */
[----:B------:R3:W4:Y:S07]  /*13570*/  MUFU.TANH R36, R2 ;  /* 0x0000000200247308 */ /* 0x00072e0000002400 */
[----:B------:R-:W-:Y:S01]  /*13580*/  HMMA.16816.F32.BF16 R12, R12, R52, RZ ;  /* 0x000000340c0c723c */ /* 0x000fe200000418ff */
[----:B-1----:R-:W-:-:S04]  /*13590*/  FMUL.FTZ R7, R30, UR11 ;  /* 0x0000000b1e077c20 */ /* 0x002fc80008410000 */
[----:B------:R1:W-:Y:S01]  /*135a0*/  MUFU.TANH R29, R7 ;  /* 0x00000007001d7308 */ /* 0x0003e20000002400 */
[----:B---3--:R-:W-:-:S06]  /*135b0*/  VIADD R2, R6, 0xfffffea0 ;  /* 0xfffffea006027836 */ /* 0x008fcc0000000000 */
[----:B------:R-:W-:Y:S01]  /*135c0*/  HMMA.16816.F32.BF16 R16, R8, R34, R16 ;  /* 0x000000220810723c */ /* 0x000fe20000041810 */
[C---:B------:R-:W-:Y:S02]  /*135d0*/  ISETP.GE.AND P6, PT, R2.reuse, R4, PT ;  /* 0x000000040200720c */ /* 0x040fe40003fc6270 */
[----:B------:R-:W-:Y:S01]  /*135e0*/  ISETP.GE.AND P5, PT, R2, R5, PT ;  /* 0x000000050200720c */ /* 0x000fe20003fa6270 */
[----:B------:R-:W-:Y:S01]  /*135f0*/  FMUL.FTZ R2, R28, UR11 ;  /* 0x0000000b1c027c20 */ /* 0x000fe20008410000 */
[----:B------:R-:W-:-:S03]  /*13600*/  FSEL R44, R162, -INF , !P6 ;  /* 0xff800000a22c7808 */ /* 0x000fc60007000000 */
[----:B------:R-:W-:Y:S01]  /*13610*/  HMMA.16816.F32.BF16 R8, R8, R56, R12 ;  /* 0x000000380808723c */ /* 0x000fe2000004180c */
[----:B------:R-:W-:Y:S01]  /*13620*/  FSEL R128, R128, -INF , !P5 ;  /* 0xff80000080807808 */ /* 0x000fe20006800000 */
[----:B------:R3:W-:Y:S01]  /*13630*/  MUFU.TANH R33, R2 ;  /* 0x0000000200217308 */ /* 0x0007e20000002400 */
[----:B-1----:R-:W-:-:S07]  /*13640*/  FMUL.FTZ R7, R31, UR11 ;  /* 0x0000000b1f077c20 */ /* 0x002fce0008410000 */
[----:B------:R1:W5:Y:S01]  /*13650*/  MUFU.TANH R28, R7 ;  /* 0x00000007001c7308 */ /* 0x0003620000002400 */
[----:B---3--:R-:W-:-:S05]  /*13660*/  VIADD R2, R6, 0xfffffea9 ;  /* 0xfffffea906027836 */ /* 0x008fca0000000000 */
[CC--:B------:R-:W-:Y:S02]  /*13670*/  ISETP.GE.AND P6, PT, R2.reuse, R4.reuse, PT ;  /* 0x000000040200720c */ /* 0x0c0fe40003fc6270 */
[-C--:B------:R-:W-:Y:S01]  /*13680*/  ISETP.GE.AND P5, PT, R2, R5.reuse, PT ;  /* 0x000000050200720c */ /* 0x080fe20003fa6270 */
[----:B------:R-:W-:Y:S01]  /*13690*/  VIADD R2, R6, 0xfffffeb1 ;  /* 0xfffffeb106027836 */ /* 0x000fe20000000000 */
[----:B------:R-:W-:Y:S01]  /*136a0*/  FSEL R39, R121, -INF , !P6 ;  /* 0xff80000079277808 */ /* 0x000fe20007000000 */
[----:B-1----:R-:W-:Y:S01]  /*136b0*/  FMUL.FTZ R7, R25, UR11 ;  /* 0x0000000b19077c20 */ /* 0x002fe20008410000 */
[----:B------:R-:W-:Y:S02]  /*136c0*/  FSEL R115, R115, -INF , !P5 ;  /* 0xff80000073737808 */ /* 0x000fe40006800000 */
[CC--:B------:R-:W-:Y:S01]  /*136d0*/  ISETP.GE.AND P1, PT, R2.reuse, R4.reuse, PT ;  /* 0x000000040200720c */ /* 0x0c0fe20003f26270 */
[----:B------:R1:W-:Y:S01]  /*136e0*/  MUFU.TANH R25, R7 ;  /* 0x0000000700197308 */ /* 0x0003e20000002400 */
[----:B------:R-:W-:Y:S01]  /*136f0*/  ISETP.GE.AND P2, PT, R2, R5, PT ;  /* 0x000000050200720c */ /* 0x000fe20003f46270 */
[----:B------:R-:W-:Y:S01]  /*13700*/  FMUL.FTZ R2, R24, UR11 ;  /* 0x0000000b18027c20 */ /* 0x000fe20008410000 */
[----:B------:R-:W-:-:S02]  /*13710*/  ISETP.GE.AND P6, PT, R0, R4, PT ;  /* 0x000000040000720c */ /* 0x000fc40003fc6270 */
[-C--:B------:R-:W-:Y:S01]  /*13720*/  ISETP.GE.AND P5, PT, R0, R5.reuse, PT ;  /* 0x000000050000720c */ /* 0x080fe20003fa6270 */
[----:B------:R-:W-:Y:S01]  /*13730*/  VIADD R0, R6, 0xfffffec0 ;  /* 0xfffffec006007836 */ /* 0x000fe20000000000 */
[----:B------:R-:W-:Y:S01]  /*13740*/  FSEL R31, R23, -INF , !P6 ;  /* 0xff800000171f7808 */ /* 0x000fe20007000000 */
[----:B------:R3:W5:Y:S01]  /*13750*/  MUFU.TANH R24, R2 ;  /* 0x0000000200187308 */ /* 0x0007620000002400 */
[----:B------:R-:W-:Y:S02]  /*13760*/  FSEL R34, R112, -INF , !P1 ;  /* 0xff80000070227808 */ /* 0x000fe40004800000 */
[----:B------:R-:W-:Y:S02]  /*13770*/  FSEL R103, R103, -INF , !P2 ;  /* 0xff80000067677808 */ /* 0x000fe40005000000 */
[C---:B------:R-:W-:Y:S02]  /*13780*/  ISETP.GE.AND P1, PT, R0.reuse, R4, PT ;  /* 0x000000040000720c */ /* 0x040fe40003f26270 */
[----:B------:R-:W-:Y:S01]  /*13790*/  ISETP.GE.AND P2, PT, R0, R5, PT ;  /* 0x000000050000720c */ /* 0x000fe20003f46270 */
[----:B------:R-:W-:Y:S01]  /*137a0*/  VIADD R0, R6, 0xfffffec1 ;  /* 0xfffffec106007836 */ /* 0x000fe20000000000 */
[----:B------:R-:W-:Y:S01]  /*137b0*/  FSEL R112, R22, -INF , !P5 ;  /* 0xff80000016707808 */ /* 0x000fe20006800000 */
[----:B-1----:R-:W-:Y:S01]  /*137c0*/  FMUL.FTZ R7, R27, UR11 ;  /* 0x0000000b1b077c20 */ /* 0x002fe20008410000 */
[----:B------:R-:W-:-:S02]  /*137d0*/  FSEL R27, R100, -INF , !P1 ;  /* 0xff800000641b7808 */ /* 0x000fc40004800000 */
[CC--:B------:R-:W-:Y:S01]  /*137e0*/  ISETP.GE.AND P6, PT, R0.reuse, R4.reuse, PT ;  /* 0x000000040000720c */ /* 0x0c0fe20003fc6270 */
[----:B------:R1:W-:Y:S01]  /*137f0*/  MUFU.TANH R22, R7 ;  /* 0x0000000700167308 */ /* 0x0003e20000002400 */
[----:B------:R-:W-:Y:S01]  /*13800*/  ISETP.GE.AND P5, PT, R0, R5, PT ;  /* 0x000000050000720c */ /* 0x000fe20003fa6270 */
[C---:B------:R-:W-:Y:S01]  /*13810*/  VIADD R0, R6.reuse, 0xfffffec9 ;  /* 0xfffffec906007836 */ /* 0x040fe20000000000 */
[----:B------:R-:W-:Y:S01]  /*13820*/  FSEL R100, R21, -INF , !P2 ;  /* 0xff80000015647808 */ /* 0x000fe20005000000 */
[----:B---3--:R-:W-:Y:S01]  /*13830*/  VIADD R2, R6, 0xfffffeb9 ;  /* 0xfffffeb906027836 */ /* 0x008fe20000000000 */
[----:B------:R-:W-:Y:S02]  /*13840*/  FSEL R98, R98, -INF , !P5 ;  /* 0xff80000062627808 */ /* 0x000fe40006800000 */
[-C--:B------:R-:W-:Y:S02]  /*13850*/  ISETP.GE.AND P1, PT, R0, R4.reuse, PT ;  /* 0x000000040000720c */ /* 0x080fe40003f26270 */
[----:B------:R-:W-:-:S02]  /*13860*/  ISETP.GE.AND P3, PT, R2, R4, PT ;  /* 0x000000040200720c */ /* 0x000fc40003f66270 */
[-C--:B------:R-:W-:Y:S01]  /*13870*/  ISETP.GE.AND P0, PT, R2, R5.reuse, PT ;  /* 0x000000050200720c */ /* 0x080fe20003f06270 */
[----:B------:R-:W-:Y:S01]  /*13880*/  FMUL.FTZ R2, R26, UR11 ;  /* 0x0000000b1a027c20 */ /* 0x000fe20008410000 */
[----:B------:R-:W-:Y:S02]  /*13890*/  FSEL R30, R102, -INF , !P3 ;  /* 0xff800000661e7808 */ /* 0x000fe40005800000 */
[----:B------:R-:W-:Y:S01]  /*138a0*/  FSEL R101, R101, -INF , !P0 ;  /* 0xff80000065657808 */ /* 0x000fe20004000000 */
[----:B------:R3:W5:Y:S01]  /*138b0*/  MUFU.TANH R23, R2 ;  /* 0x0000000200177308 */ /* 0x0007620000002400 */
[----:B------:R-:W-:Y:S01]  /*138c0*/  FSEL R26, R99, -INF , !P6 ;  /* 0xff800000631a7808 */ /* 0x000fe20007000000 */
[----:B-1----:R-:W-:Y:S01]  /*138d0*/  FMUL.FTZ R7, R16, UR11 ;  /* 0x0000000b10077c20 */ /* 0x002fe20008410000 */
[----:B------:R-:W-:Y:S01]  /*138e0*/  ISETP.GE.AND P2, PT, R0, R5, PT ;  /* 0x000000050000720c */ /* 0x000fe20003f46270 */
[----:B------:R-:W-:-:S03]  /*138f0*/  VIADD R0, R6, 0xfffffed1 ;  /* 0xfffffed106007836 */ /* 0x000fc60000000000 */
[----:B------:R-:W-:Y:S01]  /*13900*/  FSEL R99, R87, -INF , !P2 ;  /* 0xff80000057637808 */ /* 0x000fe20005000000 */
[----:B------:R1:W-:Y:S01]  /*13910*/  MUFU.TANH R21, R7 ;  /* 0x0000000700157308 */ /* 0x0003e20000002400 */
[----:B---3--:R-:W-:-:S05]  /*13920*/  VIADD R2, R6, 0xfffffec8 ;  /* 0xfffffec806027836 */ /* 0x008fca0000000000 */
[CC--:B------:R-:W-:Y:S02]  /*13930*/  ISETP.GE.AND P3, PT, R2.reuse, R4.reuse, PT ;  /* 0x000000040200720c */ /* 0x0c0fe40003f66270 */
[----:B------:R-:W-:Y:S01]  /*13940*/  ISETP.GE.AND P0, PT, R2, R5, PT ;  /* 0x000000050200720c */ /* 0x000fe20003f06270 */
[----:B------:R-:W-:Y:S02]  /*13950*/  VIADD R2, R6, 0xfffffed0 ;  /* 0xfffffed006027836 */ /* 0x000fe40000000000 */
[----:B-1----:R-:W-:Y:S01]  /*13960*/  FMUL.FTZ R7, R17, UR11 ;  /* 0x0000000b11077c20 */ /* 0x002fe20008410000 */
[----:B------:R-:W-:Y:S02]  /*13970*/  FSEL R17, R97, -INF , !P3 ;  /* 0xff80000061117808 */ /* 0x000fe40005800000 */
[----:B------:R-:W-:Y:S01]  /*13980*/  FSEL R97, R83, -INF , !P0 ;  /* 0xff80000053617808 */ /* 0x000fe20004000000 */
[----:B------:R1:W-:Y:S01]  /*13990*/  MUFU.TANH R16, R7 ;  /* 0x0000000700107308 */ /* 0x0003e20000002400 */
[----:B------:R-:W-:-:S02]  /*139a0*/  ISETP.GE.AND P6, PT, R2, R4, PT ;  /* 0x000000040200720c */ /* 0x000fc40003fc6270 */
[-C--:B------:R-:W-:Y:S01]  /*139b0*/  ISETP.GE.AND P5, PT, R2, R5.reuse, PT ;  /* 0x000000050200720c */ /* 0x080fe20003fa6270 */
[----:B------:R-:W-:Y:S01]  /*139c0*/  FMUL.FTZ R2, R18, UR11 ;  /* 0x0000000b12027c20 */ /* 0x000fe20008410000 */
[----:B------:R-:W-:Y:S02]  /*139d0*/  FSEL R18, R96, -INF , !P1 ;  /* 0xff80000060127808 */ /* 0x000fe40004800000 */
[C---:B------:R-:W-:Y:S01]  /*139e0*/  ISETP.GE.AND P3, PT, R0.reuse, R4, PT ;  /* 0x000000040000720c */ /* 0x040fe20003f66270 */
[----:B------:R3:W5:Y:S01]  /*139f0*/  MUFU.TANH R15, R2 ;  /* 0x00000002000f7308 */ /* 0x0007620000002400 */
[----:B------:R-:W-:Y:S01]  /*13a00*/  ISETP.GE.AND P0, PT, R0, R5, PT ;  /* 0x000000050000720c */ /* 0x000fe20003f06270 */
[----:B------:R-:W-:Y:S01]  /*13a10*/  VIADD R0, R6, 0xfffffed9 ;  /* 0xfffffed906007836 */ /* 0x000fe20000000000 */
[----:B--2---:R-:W-:Y:S02]  /*13a20*/  FSEL R72, R72, -INF , !P3 ;  /* 0xff80000048487808 */ /* 0x004fe40005800000 */
[----:B------:R-:W-:-:S02]  /*13a30*/  FSEL R113, R37, -INF , !P0 ;  /* 0xff80000025717808 */ /* 0x000fc40004000000 */
[----:B------:R-:W-:Y:S01]  /*13a40*/  FSEL R42, R80, -INF , !P6 ;  /* 0xff800000502a7808 */ /* 0x000fe20007000000 */
[----:B-1----:R-:W-:Y:S01]  /*13a50*/  FMUL.FTZ R7, R19, UR11 ;  /* 0x0000000b13077c20 */ /* 0x002fe20008410000 */
[----:B----4-:R-:W-:Y:S02]  /*13a60*/  FSEL R102, R36, -INF , !P5 ;  /* 0xff80000024667808 */ /* 0x010fe40006800000 */
[C---:B------:R-:W-:Y:S01]  /*13a70*/  ISETP.GE.AND P6, PT, R0.reuse, R4, PT ;  /* 0x000000040000720c */ /* 0x040fe20003fc6270 */
[----:B------:R1:W-:Y:S01]  /*13a80*/  MUFU.TANH R14, R7 ;  /* 0x00000007000e7308 */ /* 0x0003e20000002400 */
[----:B------:R-:W-:Y:S01]  /*13a90*/  ISETP.GE.AND P5, PT, R0, R5, PT ;  /* 0x000000050000720c */ /* 0x000fe20003fa6270 */
[----:B------:R-:W-:Y:S01]  /*13aa0*/  VIADD R0, R6, 0xfffffee1 ;  /* 0xfffffee106007836 */ /* 0x000fe20000000000 */
[----:B------:R-:W-:Y:S01]  /*13ab0*/  FSEL R53, R32, -INF , !P6 ;  /* 0xff80000020357808 */ /* 0x000fe20007000000 */
[----:B---3--:R-:W-:Y:S01]  /*13ac0*/  VIADD R2, R6, 0xfffffed8 ;  /* 0xfffffed806027836 */ /* 0x008fe20000000000 */
[----:B-----5:R-:W-:-:S04]  /*13ad0*/  FSEL R161, R28, -INF , !P5 ;  /* 0xff8000001ca17808 */ /* 0x020fc80006800000 */
[CC--:B------:R-:W-:Y:S02]  /*13ae0*/  ISETP.GE.AND P1, PT, R2.reuse, R4.reuse, PT ;  /* 0x000000040200720c */ /* 0x0c0fe40003f26270 */
[-C--:B------:R-:W-:Y:S01]  /*13af0*/  ISETP.GE.AND P2, PT, R2, R5.reuse, PT ;  /* 0x000000050200720c */ /* 0x080fe20003f46270 */
[----:B------:R-:W-:Y:S01]  /*13b00*/  VIADD R2, R6, 0xfffffee0 ;  /* 0xfffffee006027836 */ /* 0x000fe20000000000 */
[----:B------:R-:W-:Y:S02]  /*13b10*/  FSEL R52, R33, -INF , !P1 ;  /* 0xff80000021347808 */ /* 0x000fe40004800000 */
[----:B------:R-:W-:Y:S01]  /*13b20*/  FSEL R127, R29, -INF , !P2 ;  /* 0xff8000001d7f7808 */ /* 0x000fe20005000000 */
[----:B-1----:R-:W-:Y:S01]  /*13b30*/  FMUL.FTZ R7, R8, UR11 ;  /* 0x0000000b08077c20 */ /* 0x002fe20008410000 */
[C---:B------:R-:W-:Y:S02]  /*13b40*/  ISETP.GE.AND P3, PT, R2.reuse, R4, PT ;  /* 0x000000040200720c */ /* 0x040fe40003f66270 */
[----:B------:R-:W-:Y:S01]  /*13b50*/  ISETP.GE.AND P0, PT, R2, R5, PT ;  /* 0x000000050200720c */ /* 0x000fe20003f06270 */
[----:B------:R-:W-:Y:S01]  /*13b60*/  FMUL.FTZ R2, R10, UR11 ;  /* 0x0000000b0a027c20 */ /* 0x000fe20008410000 */
[----:B------:R1:W2:Y:S01]  /*13b70*/  MUFU.TANH R13, R7 ;  /* 0x00000007000d7308 */ /* 0x0002a20000002400 */
[----:B------:R-:W-:-:S02]  /*13b80*/  FSEL R80, R24, -INF , !P3 ;  /* 0xff80000018507808 */ /* 0x000fc40005800000 */
[----:B------:R-:W-:Y:S02]  /*13b90*/  FSEL R162, R23, -INF , !P0 ;  /* 0xff80000017a27808 */ /* 0x000fe40004000000 */
[CC--:B------:R-:W-:Y:S02]  /*13ba0*/  ISETP.GE.AND P1, PT, R0.reuse, R4.reuse, PT ;  /* 0x000000040000720c */ /* 0x0c0fe40003f26270 */
[----:B------:R-:W-:Y:S01]  /*13bb0*/  ISETP.GE.AND P2, PT, R0, R5, PT ;  /* 0x000000050000720c */ /* 0x000fe20003f46270 */
[----:B------:R-:W-:Y:S01]  /*13bc0*/  VIADD R0, R6, 0xfffffee8 ;  /* 0xfffffee806007836 */ /* 0x000fe20000000000 */
[----:B------:R-:W-:Y:S02]  /*13bd0*/  FSEL R23, R25, -INF , !P1 ;  /* 0xff80000019177808 */ /* 0x000fe40004800000 */
[----:B------:R-:W-:Y:S02]  /*13be0*/  FSEL R173, R22, -INF , !P2 ;  /* 0xff80000016ad7808 */ /* 0x000fe40005000000 */
[----:B------:R-:W-:-:S02]  /*13bf0*/  ISETP.GE.AND P5, PT, R0, R4, PT ;  /* 0x000000040000720c */ /* 0x000fc40003fa6270 */
[----:B------:R-:W-:Y:S01]  /*13c00*/  ISETP.GE.AND P6, PT, R0, R5, PT ;  /* 0x000000050000720c */ /* 0x000fe20003fc6270 */
[----:B------:R-:W-:Y:S02]  /*13c10*/  VIADD R0, R6, 0xfffffef0 ;  /* 0xfffffef006007836 */ /* 0x000fe40000000000 */
[----:B-1----:R-:W-:Y:S02]  /*13c20*/  FMUL.FTZ R7, R9, UR11 ;  /* 0x0000000b09077c20 */ /* 0x002fe40008410000 */
[----:B------:R1:W3:Y:S01]  /*13c30*/  MUFU.TANH R9, R2 ;  /* 0x0000000200097308 */ /* 0x0002e20000002400 */
[----:B------:R-:W-:Y:S02]  /*13c40*/  FSEL R178, R15, -INF , !P6 ;  /* 0xff8000000fb27808 */ /* 0x000fe40007000000 */
[----:B------:R-:W-:-:S04]  /*13c50*/  ISETP.GE.AND P1, PT, R0, R4, PT ;  /* 0x000000040000720c */ /* 0x000fc80003f26270 */
[----:B--2---:R-:W-:Y:S01]  /*13c60*/  FSEL R87, R13, -INF , !P1 ;  /* 0xff8000000d577808 */ /* 0x004fe20004800000 */
[----:B------:R2:W4:Y:S01]  /*13c70*/  MUFU.TANH R12, R7 ;  /* 0x00000007000c7308 */ /* 0x0005220000002400 */
[----:B-1----:R-:W-:-:S05]  /*13c80*/  VIADD R2, R6, 0xfffffee9 ;  /* 0xfffffee906027836 */ /* 0x002fca0000000000 */
[C---:B------:R-:W-:Y:S02]  /*13c90*/  ISETP.GE.AND P3, PT, R2.reuse, R4, PT ;  /* 0x000000040200720c */ /* 0x040fe40003f66270 */
[----:B------:R-:W-:Y:S01]  /*13ca0*/  ISETP.GE.AND P0, PT, R2, R5, PT ;  /* 0x000000050200720c */ /* 0x000fe20003f06270 */
[----:B--2---:R-:W-:Y:S01]  /*13cb0*/  FMUL.FTZ R7, R11, UR11 ;  /* 0x0000000b0b077c20 */ /* 0x004fe20008410000 */
[----:B------:R-:W-:Y:S01]  /*13cc0*/  FMUL.FTZ R2, R48, UR11 ;  /* 0x0000000b30027c20 */ /* 0x000fe20008410000 */
[----:B------:R-:W-:Y:S02]  /*13cd0*/  FSEL R48, R21, -INF , !P5 ;  /* 0xff80000015307808 */ /* 0x000fe40006800000 */
[----:B------:R-:W1:Y:S01]  /*13ce0*/  MUFU.TANH R8, R7 ;  /* 0x0000000700087308 */ /* 0x000e620000002400 */
[----:B------:R-:W-:Y:S02]  /*13cf0*/  FSEL R179, R14, -INF , !P0 ;  /* 0xff8000000eb37808 */ /* 0x000fe40004000000 */
[----:B------:R-:W-:-:S02]  /*13d00*/  ISETP.GE.AND P0, PT, R237, 0x3, PT ;  /* 0x00000003ed00780c */ /* 0x000fc40003f06270 */
[-C--:B------:R-:W-:Y:S01]  /*13d10*/  ISETP.GE.AND P5, PT, R0, R5.reuse, PT ;  /* 0x000000050000720c */ /* 0x080fe20003fa6270 */
[----:B------:R-:W-:Y:S01]  /*13d20*/  VIADD R0, R6, 0xfffffef1 ;  /* 0xfffffef106007836 */ /* 0x000fe20000000000 */
[----:B------:R-:W-:Y:S01]  /*13d30*/  FSEL R83, R16, -INF , !P3 ;  /* 0xff80000010537808 */ /* 0x000fe20005800000 */
[----:B------:R2:W5:Y:S01]  /*13d40*/  MUFU.TANH R7, R2 ;  /* 0x0000000200077308 */ /* 0x0005620000002400 */
[----:B------:R-:W-:Y:S01]  /*13d50*/  VIADD R6, R6, 0xfffffef8 ;  /* 0xfffffef806067836 */ /* 0x000fe20000000000 */
[----:B---3--:R-:W-:Y:S02]  /*13d60*/  FSEL R182, R9, -INF , !P5 ;  /* 0xff80000009b67808 */ /* 0x008fe40006800000 */
[CC--:B------:R-:W-:Y:S02]  /*13d70*/  ISETP.GE.AND P6, PT, R0.reuse, R4.reuse, PT ;  /* 0x000000040000720c */ /* 0x0c0fe40003fc6270 */
[----:B------:R-:W-:Y:S02]  /*13d80*/  ISETP.GE.AND P3, PT, R0, R5, PT ;  /* 0x000000050000720c */ /* 0x000fe40003f66270 */
[----:B------:R-:W-:-:S02]  /*13d90*/  ISETP.GE.AND P2, PT, R6, R4, PT ;  /* 0x000000040600720c */ /* 0x000fc40003f46270 */
[----:B------:R-:W-:Y:S02]  /*13da0*/  ISETP.GE.AND P1, PT, R6, R5, PT ;  /* 0x000000050600720c */ /* 0x000fe40003f26270 */
[----:B----4-:R-:W-:Y:S02]  /*13db0*/  FSEL R96, R12, -INF , !P6 ;  /* 0xff8000000c607808 */ /* 0x010fe40007000000 */
[----:B-1----:R-:W-:Y:S01]  /*13dc0*/  FSEL R183, R8, -INF , !P3 ;  /* 0xff80000008b77808 */ /* 0x002fe20005800000 */
[----:B--2---:R-:W-:Y:S01]  /*13dd0*/  FMUL.FTZ R2, R50, UR11 ;  /* 0x0000000b32027c20 */ /* 0x004fe20008410000 */
[----:B-----5:R-:W-:-:S05]  /*13de0*/  FSEL R121, R7, -INF , !P2 ;  /* 0xff80000007797808 */ /* 0x020fca0005000000 */
[----:B------:R-:W1:Y:S02]  /*13df0*/  MUFU.TANH R2, R2 ;  /* 0x0000000200027308 */ /* 0x000e640000002400 */
[----:B-1----:R-:W-:Y:S01]  /*13e00*/  FSEL R184, R2, -INF , !P1 ;  /* 0xff80000002b87808 */ /* 0x002fe20004800000 */
        /* <DEDUP_REMOVED lines=22> */
[----:B------:R-:W-:-:S03]  /*13f70*/  MOV R5, R2 ;  /* 0x0000000200057202 */ /* 0x000fc60000000f00 */
[----:B------:R-:W-:Y:S02]  /*13f80*/  IMAD.MOV.U32 R4, RZ, RZ, R8 ;  /* 0x000000ffff047224 */ /* 0x000fe400078e0008 */
        /* <DEDUP_REMOVED lines=17> */
[----:B------:R-:W-:Y:S01]  /*140a0*/  @P2 VIADD R0, R0, 0x1 ;  /* 0x0000000100002836 */ /* 0x000fe20000000000 */
[----:B------:R-:W-:-:S03]  /*140b0*/  @!P3 IADD3 R2, PT, PT, -R2, RZ, RZ ;  /* 0x000000ff0202b210 */ /* 0x000fc60007ffe1ff */
[----:B------:R-:W-:Y:S01]  /*140c0*/  @!P6 IMAD.MOV R0, RZ, RZ, -R0 ;  /* 0x000000ffff00e224 */ /* 0x000fe200078e0a00 */
[----:B------:R-:W-:-:S04]  /*140d0*/  SEL R2, R4, R2, !P0 ;  /* 0x0000000204027207 */ /* 0x000fc80004000000 */
[----:B------:R-:W-:Y:S01]  /*140e0*/  SEL R0, R4, R0, !P0 ;  /* 0x0000000004007207 */ /* 0x000fe20004000000 */
[----:B------:R-:W-:-:S04]  /*140f0*/  IMAD.WIDE R6, R2, 0x4, R180 ;  /* 0x0000000402067825 */ /* 0x000fc800078e02b4 */
[C---:B------:R-:W-:Y:S02]  /*14100*/  IMAD.WIDE R4, R0.reuse, 0x4, R180 ;  /* 0x0000000400047825 */ /* 0x040fe400078e02b4 */
[----:B------:R-:W4:Y:S04]  /*14110*/  LDG.E R6, desc[UR6][R6.64] ;  /* 0x0000000606067981 */ /* 0x000f28000c1e1900 */
[----:B------:R1:W4:Y:S01]  /*14120*/  LDG.E R5, desc[UR6][R4.64] ;  /* 0x0000000604057981 */ /* 0x000322000c1e1900 */
[----:B------:R-:W-:Y:S01]  /*14130*/  IADD3 R2, PT, PT, R0, -R2, RZ ;  /* 0x8000000200027210 */ /* 0x000fe20007ffe0ff */
[----:B--2---:R-:W-:-:S04]  /*14140*/  IMAD.U32 R0, RZ, RZ, UR4 ;  /* 0x00000004ff007e24 */ /* 0x004fc8000f8e00ff */
[----:B------:R-:W-:-:S05]  /*14150*/  IMAD R2, R2, R11, -0x100 ;  /* 0xffffff0002027424 */ /* 0x000fca00078e020b */
[----:B-1----:R-:W-:-:S05]  /*14160*/  SHF.R.S32.HI R4, RZ, 0x1f, R2 ;  /* 0x0000001fff047819 */ /* 0x002fca0000011402 */
[----:B------:R-:W-:Y:S01]  /*14170*/  IMAD R4, R4, R0, RZ ;  /* 0x0000000004047224 */ /* 0x000fe200078e02ff */
[----:B----4-:R-:W-:-:S03]  /*14180*/  IADD3 R7, PT, PT, R6, -R5, RZ ;  /* 0x8000000506077210 */ /* 0x010fc60007ffe0ff */
[C---:B------:R-:W-:Y:S02]  /*14190*/  IMAD R6, R2.reuse, UR5, R4 ;  /* 0x0000000502067c24 */ /* 0x040fe4000f8e0204 */
[----:B------:R-:W-:Y:S01]  /*141a0*/  IMAD.WIDE.U32 R4, R2, R0, RZ ;  /* 0x0000000002047225 */ /* 0x000fe200078e00ff */
[----:B------:R-:W-:-:S03]  /*141b0*/  SHF.R.S32.HI R2, RZ, 0x1f, R7 ;  /* 0x0000001fff027819 */ /* 0x000fc60000011407 */
[----:B------:R-:W-:Y:S02]  /*141c0*/  IMAD.IADD R5, R5, 0x1, R6 ;  /* 0x0000000105057824 */ /* 0x000fe400078e0206 */
[----:B---3--:R-:W-:Y:S02]  /*141d0*/  IMAD R2, R2, UR8, RZ ;  /* 0x0000000802027c24 */ /* 0x008fe4000f8e02ff */
[----:B------:R-:W-:-:S04]  /*141e0*/  IMAD.WIDE.U32 R4, R7, UR8, R4 ;  /* 0x0000000807047c25 */ /* 0x000fc8000f8e0004 */
[----:B------:R-:W-:Y:S01]  /*141f0*/  IMAD R2, R7, UR9, R2 ;  /* 0x0000000907027c24 */ /* 0x000fe2000f8e0202 */
[----:B------:R-:W-:-:S04]  /*14200*/  LEA R222, P0, R4, R222, 0x1 ;  /* 0x000000de04de7211 */ /* 0x000fc800078008ff */
[----:B------:R-:W-:-:S04]  /*14210*/  IADD3 R2, PT, PT, R5, R2, RZ ;  /* 0x0000000205027210 */ /* 0x000fc80007ffe0ff */
[----:B------:R-:W-:Y:S01]  /*14220*/  LEA.HI.X R219, R4, R219, R2, 0x1, P0 ;  /* 0x000000db04db7211 */ /* 0x000fe200000f0c02 */
[----:B------:R-:W-:Y:S06]  /*14230*/  BRA `(.L_x_909) ;  /* 0x0000000000207947 */ /* 0x000fec0003800000 */
.L_x_908:
        /* <DEDUP_REMOVED lines=8> */
.L_x_909:
[----:B------:R-:W1:Y:S01]  /*142c0*/  LDC R8, c[0x0][0x3bc] ;  /* 0x0000ef00ff087b82 */ /* 0x000e620000000800 */
[C---:B------:R-:W-:Y:S02]  /*142d0*/  IMAD.SHL.U32 R2, R0.reuse, 0x20, RZ ;  /* 0x0000002000027824 */ /* 0x040fe400078e00ff */
[----:B------:R-:W-:Y:S02]  /*142e0*/  IMAD.SHL.U32 R14, R0, 0x40, RZ ;  /* 0x00000040000e7824 */ /* 0x000fe400078e00ff */
[----:B------:R-:W-:Y:S01]  /*142f0*/  @!P4 IMAD.MOV.U32 R6, RZ, RZ, R222 ;  /* 0x000000ffff06c224 */ /* 0x000fe200078e00de */
[----:B------:R-:W-:Y:S01]  /*14300*/  LEA R4, P0, R2, R222, 0x1 ;  /* 0x000000de02047211 */ /* 0x000fe200078008ff */
[----:B------:R-:W-:-:S03]  /*14310*/  @!P4 IMAD.MOV.U32 R7, RZ, RZ, R219 ;  /* 0x000000ffff07c224 */ /* 0x000fc600078e00db */
[----:B------:R-:W-:Y:S02]  /*14320*/  IADD3 R10, P3, P2, R14, R4, R14 ;  /* 0x000000040e0a7210 */ /* 0x000fe40007a7e00e */
[----:B------:R-:W-:Y:S01]  /*14330*/  @!PT LDS RZ, [RZ] ;  /* 0x00000000fffff984 */ /* 0x000fe20000000800 */
[----:B------:R-:W-:Y:S01]  /*14340*/  @!PT LDS RZ, [RZ] ;  /* 0x00000000fffff984 */ /* 0x000fe20000000800 */
[----:B------:R-:W-:Y:S01]  /*14350*/  @!PT LDS RZ, [RZ] ;  /* 0x00000000fffff984 */ /* 0x000fe20000000800 */
[----:B------:R2:W-:Y:S04]  /*14360*/  @!P4 LDGSTS.E.BYPASS.LTC128B.128 [R168+0x1000], desc[UR6][R6.64] ;  /* 0x0100000006a8cfae */ /* 0x0005e8000b981a06 */
[----:B------:R3:W-:Y:S01]  /*14370*/  @P4 STS.128 [R168+0x1000], RZ ;  /* 0x001000ffa8004388 */ /* 0x0007e20000000c00 */
[C-C-:B-1----:R-:W-:Y:S02]  /*14380*/  SHF.L.U64.HI R5, R0.reuse, 0x5, R8.reuse ;  /* 0x0000000500057819 */ /* 0x142fe40000010208 */
[----:B------:R-:W-:Y:S02]  /*14390*/  SHF.L.U64.HI R0, R0, 0x6, R8 ;  /* 0x0000000600007819 */ /* 0x000fe40000010208 */
[----:B------:R-:W-:-:S02]  /*143a0*/  LEA.HI.X R5, R2, R219, R5, 0x1, P0 ;  /* 0x000000db02057211 */ /* 0x000fc400000f0c05 */
[----:B------:R-:W-:Y:S02]  /*143b0*/  @!P4 IADD3 R12, P0, PT, R14, R4, RZ ;  /* 0x000000040e0cc210 */ /* 0x000fe40007f1e0ff */
[-C--:B------:R-:W-:Y:S01]  /*143c0*/  IADD3 R8, P1, PT, R10, R14.reuse, RZ ;  /* 0x0000000e0a087210 */ /* 0x080fe20007f3e0ff */
[----:B------:R-:W-:Y:S01]  /*143d0*/  @!PT LDS RZ, [RZ] ;  /* 0x00000000fffff984 */ /* 0x000fe20000000800 */
[----:B------:R-:W-:Y:S01]  /*143e0*/  @!PT LDS RZ, [RZ] ;  /* 0x00000000fffff984 */ /* 0x000fe20000000800 */
[----:B------:R-:W-:Y:S01]  /*143f0*/  @!PT LDS RZ, [RZ] ;  /* 0x00000000fffff984 */ /* 0x000fe20000000800 */
[----:B------:R1:W-:Y:S01]  /*14400*/  @!P4 LDGSTS.E.BYPASS.LTC128B.128 [R168+0x1800], desc[UR6][R4.64] ;  /* 0x0180000004a8cfae */ /* 0x0003e2000b981a06 */
[C-C-:B------:R-:W-:Y:S01]  /*14410*/  IADD3.X R11, PT, PT, R0.reuse, R5, R0.reuse, P3, P2 ;  /* 0x00000005000b7210 */ /* 0x140fe20001fe4400 */
[----:B------:R-:W-:Y:S02]  /*14420*/  @!P4 IMAD.X R13, R0, 0x1, R5, P0 ;  /* 0x00000001000dc824 */ /* 0x000fe400000e0605 */
[----:B------:R3:W-:Y:S01]  /*14430*/  @P4 STS.128 [R168+0x1800], RZ ;  /* 0x001800ffa8004388 */ /* 0x0007e20000000c00 */
[----:B--2---:R-:W-:Y:S01]  /*14440*/  IADD3 R6, P0, PT, R8, R14, RZ ;  /* 0x0000000e08067210 */ /* 0x004fe20007f1e0ff */
[--C-:B------:R-:W-:Y:S02]  /*14450*/  IMAD.X R9, R11, 0x1, R0.reuse, P1 ;  /* 0x000000010b097824 */ /* 0x100fe400008e0600 */
[----:B------:R-:W-:Y:S01]  /*14460*/  @!PT LDS RZ, [RZ] ;  /* 0x00000000fffff984 */ /* 0x000fe20000000800 */
[----:B------:R-:W-:Y:S01]  /*14470*/  @!PT LDS RZ, [RZ] ;  /* 0x00000000fffff984 */ /* 0x000fe20000000800 */
[----:B------:R-:W-:Y:S01]  /*14480*/  @!PT LDS RZ, [RZ] ;  /* 0x00000000fffff984 */ /* 0x000fe20000000800 */
[----:B------:R2:W-:Y:S02]  /*14490*/  @!P4 LDGSTS.E.BYPASS.LTC128B.128 [R168+0x2000], desc[UR6][R12.64] ;  /* 0x020000000ca8cfae */ /* 0x0005e4000b981a06 */
[----:B------:R-:W-:-:S02]  /*144a0*/  IMAD.X R7, R9, 0x1, R0, P0 ;  /* 0x0000000109077824 */ /* 0x000fc400000e0600 */
        /* <DEDUP_REMOVED lines=17> */
[----:B--2---:R-:W-:-:S03]  /*145c0*/  @!P4 IADD3 R12, P0, PT, R4, R14, RZ ;  /* 0x0000000e040cc210 */ /* 0x004fc60007f1e0ff */
        /* <DEDUP_REMOVED lines=13> */
.L_x_907:
[----:B------:R-:W-:Y:S01]  /*146a0*/  FMNMX3.FTZ R0, R20, R94, R90, !PT ;  /* 0x0000005e14007276 */ /* 0x000fe2000781005a */
[----:B---3--:R-:W-:Y:S01]  /*146b0*/  LDSM.16.MT88.4 R8, [R165+0x5000] ;  /* 0x00500000a508783b */ /* 0x008fe20000004200 */
[----:B------:R-:W-:Y:S02]  /*146c0*/  FMNMX3.FTZ R4, R3, R105, R104, !PT ;  /* 0x0000006903047276 */ /* 0x000fe40007810068 */
[----:B------:R-:W-:Y:S02]  /*146d0*/  FMNMX3.FTZ R0, R0, R95, R93, !PT ;  /* 0x0000005f00007276 */ /* 0x000fe4000781005d */
[----:B------:R-:W-:Y:S02]  /*146e0*/  LOP3.LUT P2, RZ, R167, 0x4, RZ, 0xc0, !PT ;  /* 0x00000004a7ff7812 */ /* 0x000fe4000784c0ff */
        /* <DEDUP_REMOVED lines=31> */
[----:B-1----:R-:W-:-:S05]  /*148e0*/  FMNMX.FTZ R0, R0, R2, !PT ;  /* 0x0000000200007209 */ /* 0x002fca0007810000 */
[----:B------:R-:W1:Y:S02]  /*148f0*/  SHFL.BFLY PT, R2, R0, 0x1, 0x1f ;  /* 0x0c201f0000027f89 */ /* 0x000e6400000e0000 */
[----:B-1----:R-:W-:-:S04]  /*14900*/  FMNMX.FTZ R57, R0, R2, !PT ;  /* 0x0000000200397209 */ /* 0x002fc80007810000 */
[C---:B------:R-:W-:Y:S01]  /*14910*/  FSETP.NEU.FTZ.AND P1, PT, R57.reuse, -INF , PT ;  /* 0xff8000003900780b */ /* 0x040fe20003f3d000 */
[----:B------:R-:W-:-:S05]  /*14920*/  FMUL.FTZ R2, R57, UR10 ;  /* 0x0000000a39027c20 */ /* 0x000fca0008410000 */
[----:B------:R-:W-:-:S05]  /*14930*/  FSEL R2, R2, RZ, P1 ;  /* 0x000000ff02027208 */ /* 0x000fca0000800000 */
[--C-:B------:R-:W-:Y:S01]  /*14940*/  FFMA.FTZ R0, R94, UR10, -R2.reuse ;  /* 0x0000000a5e007c23 */ /* 0x100fe20008010802 */
[----:B------:R-:W-:-:S03]  /*14950*/  FFMA.FTZ R5, R40, UR10, -R2 ;  /* 0x0000000a28057c23 */ /* 0x000fc60008010802 */
[----:B------:R1:W-:Y:S08]  /*14960*/  MUFU.EX2 R187, R0 ;  /* 0x0000000000bb7308 */ /* 0x0003f00000000800 */
[----:B------:R-:W-:Y:S01]  /*14970*/  MUFU.EX2 R240, R5 ;  /* 0x0000000500f07308 */ /* 0x000fe20000000800 */
[----:B-1----:R-:W-:-:S07]  /*14980*/  FFMA.FTZ R0, R90, UR10, -R2 ;  /* 0x0000000a5a007c23 */ /* 0x002fce0008010802 */
[----:B------:R1:W-:Y:S02]  /*14990*/  MUFU.EX2 R188, R0 ;  /* 0x0000000000bc7308 */ /* 0x0003e40000000800 */
[----:B-1----:R-:W-:-:S06]  /*149a0*/  FFMA.FTZ R0, R95, UR10, -R2 ;  /* 0x0000000a5f007c23 */ /* 0x002fcc0008010802 */
[----:B------:R1:W-:Y:S02]  /*149b0*/  MUFU.EX2 R189, R0 ;  /* 0x0000000000bd7308 */ /* 0x0003e40000000800 */
[----:B-1----:R-:W-:-:S06]  /*149c0*/  FFMA.FTZ R0, R93, UR10, -R2 ;  /* 0x0000000a5d007c23 */ /* 0x002fcc0008010802 */
[----:B------:R1:W2:Y:S02]  /*149d0*/  MUFU.EX2 R190, R0 ;  /* 0x0000000000be7308 */ /* 0x0002a40000000800 */
        /* <DEDUP_REMOVED lines=36> */
[----:B-1----:R-:W-:Y:S01]  /*14c20*/  FMNMX3.FTZ R0, R4, R107, R109, !PT ;  /* 0x0000006b04007276 */ /* 0x002fe2000781006d */
[----:B------:R-:W-:-:S03]  /*14c30*/  FFMA.FTZ R4, R68, UR10, -R2 ;  /* 0x0000000a44047c23 */ /* 0x000fc60008010802 */
[----:B------:R-:W-:Y:S02]  /*14c40*/  FMNMX3.FTZ R0, R0, R111, R108, !PT ;  /* 0x0000006f00007276 */ /* 0x000fe4000781006c */
[----:B------:R1:W-:Y:S02]  /*14c50*/  MUFU.EX2 R208, R4 ;  /* 0x0000000400d07308 */ /* 0x0003e40000000800 */
[----:B------:R-:W-:-:S04]  /*14c60*/  FMNMX3.FTZ R0, R0, R110, R114, !PT ;  /* 0x0000006e00007276 */ /* 0x000fc80007810072 */
[----:B------:R-:W-:-:S04]  /*14c70*/  FMNMX3.FTZ R0, R0, R117, R118, !PT ;  /* 0x0000007500007276 */ /* 0x000fc80007810076 */
[----:B------:R-:W-:-:S04]  /*14c80*/  FMNMX3.FTZ R0, R0, R120, R119, !PT ;  /* 0x0000007800007276 */ /* 0x000fc80007810077 */
[----:B------:R-:W-:Y:S01]  /*14c90*/  FMNMX3.FTZ R0, R0, R122, R125, !PT ;  /* 0x0000007a00007276 */ /* 0x000fe2000781007d */
[----:B-1----:R-:W-:-:S03]  /*14ca0*/  FFMA.FTZ R4, R67, UR10, -R2 ;  /* 0x0000000a43047c23 */ /* 0x002fc60008010802 */
[----:B------:R-:W-:Y:S01]  /*14cb0*/  FMNMX3.FTZ R0, R0, R124, R123, !PT ;  /* 0x0000007c00007276 */ /* 0x000fe2000781007b */
[----:B------:R1:W-:Y:S03]  /*14cc0*/  MUFU.EX2 R210, R4 ;  /* 0x0000000400d27308 */ /* 0x0003e60000000800 */
        /* <DEDUP_REMOVED lines=31> */
[----:B------:R-:W-:-:S05]  /*14ec0*/  FMNMX3.FTZ R0, R0, R184, R186, !PT ;  /* 0x000000b800007276 */ /* 0x000fca00078100ba */
[----:B------:R-:W3:Y:S01]  /*14ed0*/  SHFL.BFLY PT, R6, R0, 0x2, 0x1f ;  /* 0x0c401f0000067f89 */ /* 0x000ee200000e0000 */
[----:B-1----:R-:W-:-:S04]  /*14ee0*/  FFMA.FTZ R4, R62, UR10, -R2 ;  /* 0x0000000a3e047c23 */ /* 0x002fc80008010802 */
[----:B------:R1:W-:Y:S02]  /*14ef0*/  MUFU.EX2 R216, R4 ;  /* 0x0000000400d87308 */ /* 0x0003e40000000800 */
[----:B-1----:R-:W-:Y:S01]  /*14f00*/  FFMA.FTZ R4, R60, UR10, -R2 ;  /* 0x0000000a3c047c23 */ /* 0x002fe20008010802 */
[----:B---3--:R-:W-:Y:S02]  /*14f10*/  FMNMX.FTZ R0, R0, R6, !PT ;  /* 0x0000000600007209 */ /* 0x008fe40007810000 */
[----:B------:R-:W-:-:S03]  /*14f20*/  FSEL R6, R57, RZ, P1 ;  /* 0x000000ff39067208 */ /* 0x000fc60000800000 */
[----:B------:R1:W-:Y:S01]  /*14f30*/  MUFU.EX2 R215, R4 ;  /* 0x0000000400d77308 */ /* 0x0003e20000000800 */
[----:B------:R-:W3:Y:S01]  /*14f40*/  SHFL.BFLY PT, R5, R0, 0x1, 0x1f ;  /* 0x0c201f0000057f89 */ /* 0x000ee200000e0000 */
[----:B------:R-:W-:Y:S01]  /*14f50*/  FADD.FTZ R6, R20, -R6 ;  /* 0x8000000614067221 */ /* 0x000fe20000010000 */
[----:B------:R-:W-:Y:S02]  /*14f60*/  MOV R20, R233 ;  /* 0x000000e900147202 */ /* 0x000fe40000000f00 */
[----:B------:R-:W-:Y:S01]  /*14f70*/  @P2 IADD3 R20, PT, PT, R228, -0x20, RZ ;  /* 0xffffffe0e4142810 */ /* 0x000fe20007ffe0ff */
[----:B------:R-:W-:-:S04]  /*14f80*/  FMUL.FTZ R6, R6, UR10 ;  /* 0x0000000a06067c20 */ /* 0x000fc80008410000 */
[----:B------:R-:W4:Y:S01]  /*14f90*/  LDSM.16.MT88.4 R12, [R20] ;  /* 0x00000000140c783b */ /* 0x000f220000004200 */
[----:B------:R2:W5:Y:S01]  /*14fa0*/  MUFU.EX2 R22, R6 ;  /* 0x0000000600167308 */ /* 0x0005620000000800 */
[----:B-1----:R-:W-:-:S07]  /*14fb0*/  FFMA.FTZ R4, R59, UR10, -R2 ;  /* 0x0000000a3b047c23 */ /* 0x002fce0008010802 */
[----:B------:R1:W-:Y:S01]  /*14fc0*/  MUFU.EX2 R218, R4 ;  /* 0x0000000400da7308 */ /* 0x0003e20000000800 */
[----:B---3--:R-:W-:Y:S01]  /*14fd0*/  FMNMX.FTZ R56, R0, R5, !PT ;  /* 0x0000000500387209 */ /* 0x008fe20007810000 */
[----:B------:R-:W-:-:S03]  /*14fe0*/  FFMA.FTZ R0, R27, UR10, -R2 ;  /* 0x0000000a1b007c23 */ /* 0x000fc60008010802 */
[----:B------:R-:W-:-:S03]  /*14ff0*/  FSETP.NEU.FTZ.AND P0, PT, R56, -INF , PT ;  /* 0xff8000003800780b */ /* 0x000fc60003f1d000 */
[----:B------:R3:W-:Y:S01]  /*15000*/  MUFU.EX2 R246, R0 ;  /* 0x0000000000f67308 */ /* 0x0007e20000000800 */
[----:B--2---:R-:W-:Y:S01]  /*15010*/  F2FP.BF16.F32.PACK_AB R6, R190, R189 ;  /* 0x000000bdbe06723e */ /* 0x004fe200000010ff */
[-C--:B-----5:R-:W-:Y:S01]  /*15020*/  FMUL.FTZ R136, R136, R22.reuse ;  /* 0x0000001688887220 */ /* 0x0a0fe20000410000 */
[----:B------:R-:W-:Y:S01]  /*15030*/  FSEL R5, R56, RZ, P0 ;  /* 0x000000ff38057208 */ /* 0x000fe20000000000 */
[-C--:B------:R-:W-:Y:S01]  /*15040*/  FMUL.FTZ R137, R137, R22.reuse ;  /* 0x0000001689897220 */ /* 0x080fe20000410000 */
[-C--:B------:R-:W-:Y:S01]  /*15050*/  FMUL.FTZ R140, R140, R22.reuse ;  /* 0x000000168c8c7220 */ /* 0x080fe20000410000 */
[-C--:B------:R-:W-:Y:S01]  /*15060*/  FMUL.FTZ R141, R141, R22.reuse ;  /* 0x000000168d8d7220 */ /* 0x080fe20000410000 */
[----:B-1----:R-:W-:Y:S01]  /*15070*/  FFMA.FTZ R4, R61, UR10, -R2 ;  /* 0x0000000a3d047c23 */ /* 0x002fe20008010802 */
[----:B------:R-:W-:Y:S01]  /*15080*/  FADD.FTZ R3, R3, -R5 ;  /* 0x8000000503037221 */ /* 0x000fe20000010000 */
[-C--:B------:R-:W-:Y:S01]  /*15090*/  FMUL.FTZ R144, R144, R22.reuse ;  /* 0x0000001690907220 */ /* 0x080fe20000410000 */
[-C--:B------:R-:W-:Y:S01]  /*150a0*/  FMUL.FTZ R145, R145, R22.reuse ;  /* 0x0000001691917220 */ /* 0x080fe20000410000 */
[----:B------:R1:W-:Y:S01]  /*150b0*/  MUFU.EX2 R217, R4 ;  /* 0x0000000400d97308 */ /* 0x0003e20000000800 */
[----:B------:R-:W-:Y:S01]  /*150c0*/  FMUL.FTZ R3, R3, UR10 ;  /* 0x0000000a03037c20 */ /* 0x000fe20008410000 */
[-C--:B------:R-:W-:Y:S01]  /*150d0*/  FMUL.FTZ R148, R148, R22.reuse ;  /* 0x0000001694947220 */ /* 0x080fe20000410000 */
[----:B------:R-:W-:Y:S01]  /*150e0*/  FMUL.FTZ R149, R149, R22 ;  /* 0x0000001695957220 */ /* 0x000fe20000410000 */
[----:B---3--:R-:W-:-:S04]  /*150f0*/  FMUL.FTZ R0, R56, UR10 ;  /* 0x0000000a38007c20 */ /* 0x008fc80008410000 */
[----:B------:R2:W3:Y:S01]  /*15100*/  MUFU.EX2 R21, R3 ;  /* 0x0000000300157308 */ /* 0x0004e20000000800 */
[----:B------:R-:W-:Y:S01]  /*15110*/  FSEL R0, R0, RZ, P0 ;  /* 0x000000ff00007208 */ /* 0x000fe20000000000 */
[----:B-1----:R-:W-:-:S06]  /*15120*/  FFMA.FTZ R4, R58, UR10, -R2 ;  /* 0x0000000a3a047c23 */ /* 0x002fcc0008010802 */
[----:B------:R1:W-:Y:S01]  /*15130*/  MUFU.EX2 R229, R4 ;  /* 0x0000000400e57308 */ /* 0x0003e20000000800 */
[----:B--2---:R-:W-:Y:S01]  /*15140*/  FFMA.FTZ R3, R111, UR10, -R0 ;  /* 0x0000000a6f037c23 */ /* 0x004fe20008010800 */
[-C--:B---3--:R-:W-:Y:S01]  /*15150*/  FMUL.FTZ R138, R138, R21.reuse ;  /* 0x000000158a8a7220 */ /* 0x088fe20000410000 */
[-C--:B------:R-:W-:Y:S01]  /*15160*/  FMUL.FTZ R139, R139, R21.reuse ;  /* 0x000000158b8b7220 */ /* 0x080fe20000410000 */
[-C--:B------:R-:W-:Y:S01]  /*15170*/  FMUL.FTZ R142, R142, R21.reuse ;  /* 0x000000158e8e7220 */ /* 0x080fe20000410000 */
[-C--:B------:R-:W-:Y:S01]  /*15180*/  FMUL.FTZ R143, R143, R21.reuse ;  /* 0x000000158f8f7220 */ /* 0x080fe20000410000 */
[-C--:B------:R-:W-:Y:S01]  /*15190*/  FMUL.FTZ R146, R146, R21.reuse ;  /* 0x0000001592927220 */ /* 0x080fe20000410000 */
[-C--:B------:R-:W-:Y:S01]  /*151a0*/  FMUL.FTZ R147, R147, R21.reuse ;  /* 0x0000001593937220 */ /* 0x080fe20000410000 */
[-C--:B------:R-:W-:Y:S01]  /*151b0*/  FMUL.FTZ R150, R150, R21.reuse ;  /* 0x0000001596967220 */ /* 0x080fe20000410000 */
[----:B------:R-:W-:Y:S01]  /*151c0*/  FMUL.FTZ R151, R151, R21 ;  /* 0x0000001597977220 */ /* 0x000fe20000410000 */
[----:B-1----:R-:W-:-:S04]  /*151d0*/  FFMA.FTZ R4, R55, UR10, -R2 ;  /* 0x0000000a37047c23 */ /* 0x002fc80008010802 */
[----:B------:R1:W-:Y:S02]  /*151e0*/  MUFU.EX2 R227, R4 ;  /* 0x0000000400e37308 */ /* 0x0003e40000000800 */
[----:B-1----:R-:W-:-:S06]  /*151f0*/  FFMA.FTZ R4, R51, UR10, -R2 ;  /* 0x0000000a33047c23 */ /* 0x002fcc0008010802 */
[----:B------:R1:W-:Y:S02]  /*15200*/  MUFU.EX2 R230, R4 ;  /* 0x0000000400e67308 */ /* 0x0003e40000000800 */
[----:B-1----:R-:W-:-:S06]  /*15210*/  FFMA.FTZ R4, R54, UR10, -R2 ;  /* 0x0000000a36047c23 */ /* 0x002fcc0008010802 */
[----:B------:R1:W-:Y:S08]  /*15220*/  MUFU.EX2 R54, R3 ;  /* 0x0000000300367308 */ /* 0x0003f00000000800 */
[----:B------:R2:W-:Y:S01]  /*15230*/  MUFU.EX2 R232, R4 ;  /* 0x0000000400e87308 */ /* 0x0005e20000000800 */
[----:B-1----:R-:W-:Y:S01]  /*15240*/  FFMA.FTZ R3, R108, UR10, -R0 ;  /* 0x0000000a6c037c23 */ /* 0x002fe20008010800 */
[----:B--2---:R-:W-:-:S06]  /*15250*/  FFMA.FTZ R4, R49, UR10, -R2 ;  /* 0x0000000a31047c23 */ /* 0x004fcc0008010802 */
[----:B------:R1:W-:Y:S02]  /*15260*/  MUFU.EX2 R231, R4 ;  /* 0x0000000400e77308 */ /* 0x0003e40000000800 */
[----:B-1----:R-:W-:-:S06]  /*15270*/  FFMA.FTZ R4, R47, UR10, -R2 ;  /* 0x0000000a2f047c23 */ /* 0x002fcc0008010802 */
[----:B------:R1:W-:Y:S02]  /*15280*/  MUFU.EX2 R234, R4 ;  /* 0x0000000400ea7308 */ /* 0x0003e40000000800 */
[----:B-1----:R-:W-:-:S06]  /*15290*/  FFMA.FTZ R4, R46, UR10, -R2 ;  /* 0x0000000a2e047c23 */ /* 0x002fcc0008010802 */
[----:B------:R1:W-:Y:S02]  /*152a0*/  MUFU.EX2 R235, R4 ;  /* 0x0000000400eb7308 */ /* 0x0003e40000000800 */
[----:B-1----:R-:W-:-:S06]  /*152b0*/  FFMA.FTZ R4, R45, UR10, -R2 ;  /* 0x0000000a2d047c23 */ /* 0x002fcc0008010802 */
[----:B------:R1:W-:Y:S02]  /*152c0*/  MUFU.EX2 R236, R4 ;  /* 0x0000000400ec7308 */ /* 0x0003e40000000800 */
[--C-:B-1----:R-:W-:Y:S02]  /*152d0*/  FFMA.FTZ R4, R44, UR10, -R2.reuse ;  /* 0x0000000a2c047c23 */ /* 0x102fe40008010802 */
[----:B------:R-:W-:Y:S04]  /*152e0*/  LDSM.16.MT88.4 R44, [R20+0x1c00] ;  /* 0x001c0000142c783b */ /* 0x000fe80000004200 */
        /* <DEDUP_REMOVED lines=8> */
[----:B-1----:R-:W-:-:S02]  /*15370*/  FFMA.FTZ R4, R34, UR10, -R2 ;  /* 0x0000000a22047c23 */ /* 0x002fc40008010802 */
[----:B------:R-:W-:Y:S04]  /*15380*/  LDSM.16.MT88.4 R32, [R20+0x800] ;  /* 0x000800001420783b */ /* 0x000fe80000004200 */
[----:B------:R1:W-:Y:S02]  /*15390*/  MUFU.EX2 R244, R4 ;  /* 0x0000000400f47308 */ /* 0x0003e40000000800 */
[----:B-1----:R-:W-:-:S06]  /*153a0*/  FFMA.FTZ R4, R31, UR10, -R2 ;  /* 0x0000000a1f047c23 */ /* 0x002fcc0008010802 */
[----:B------:R1:W-:Y:S02]  /*153b0*/  MUFU.EX2 R245, R4 ;  /* 0x0000000400f57308 */ /* 0x0003e40000000800 */
[--C-:B-1----:R-:W-:Y:S02]  /*153c0*/  FFMA.FTZ R4, R30, UR10, -R2.reuse ;  /* 0x0000000a1e047c23 */ /* 0x102fe40008010802 */
[----:B------:R-:W1:Y:S04]  /*153d0*/  LDSM.16.MT88.4 R28, [R165+0x5400] ;  /* 0x00540000a51c783b */ /* 0x000e680000004200 */
[----:B------:R2:W-:Y:S02]  /*153e0*/  MUFU.EX2 R247, R4 ;  /* 0x0000000400f77308 */ /* 0x0005e40000000800 */
[----:B--2---:R-:W-:-:S06]  /*153f0*/  FFMA.FTZ R4, R26, UR10, -R2 ;  /* 0x0000000a1a047c23 */ /* 0x004fcc0008010802 */
[----:B------:R2:W-:Y:S02]  /*15400*/  MUFU.EX2 R248, R4 ;  /* 0x0000000400f87308 */ /* 0x0005e40000000800 */
[----:B--2---:R-:W-:-:S06]  /*15410*/  FFMA.FTZ R4, R17, UR10, -R2 ;  /* 0x0000000a11047c23 */ /* 0x004fcc0008010802 */
[----:B------:R2:W-:Y:S02]  /*15420*/  MUFU.EX2 R249, R4 ;  /* 0x0000000400f97308 */ /* 0x0005e40000000800 */
[----:B--2---:R-:W-:-:S06]  /*15430*/  FFMA.FTZ R4, R105, UR10, -R0 ;  /* 0x0000000a69047c23 */ /* 0x004fcc0008010800 */
[----:B------:R2:W-:Y:S02]  /*15440*/  MUFU.EX2 R49, R4 ;  /* 0x0000000400317308 */ /* 0x0005e40000000800 */
[----:B--2---:R-:W-:-:S06]  /*15450*/  FFMA.FTZ R4, R104, UR10, -R0 ;  /* 0x0000000a68047c23 */ /* 0x004fcc0008010800 */
[----:B------:R2:W3:Y:S02]  /*15460*/  MUFU.EX2 R50, R4 ;  /* 0x0000000400327308 */ /* 0x0004e40000000800 */
[----:B--2---:R-:W-:Y:S01]  /*15470*/  FFMA.FTZ R4, R107, UR10, -R0 ;  /* 0x0000000a6b047c23 */ /* 0x004fe20008010800 */
[----:B---3--:R-:W-:-:S05]  /*15480*/  F2FP.BF16.F32.PACK_AB R5, R50, R49 ;  /* 0x000000313205723e */ /* 0x008fca00000010ff */
[----:B------:R2:W-:Y:S02]  /*15490*/  MUFU.EX2 R55, R4 ;  /* 0x0000000400377308 */ /* 0x0005e40000000800 */
[----:B--2---:R-:W-:-:S06]  /*154a0*/  FFMA.FTZ R4, R109, UR10, -R0 ;  /* 0x0000000a6d047c23 */ /* 0x004fcc0008010800 */
[----:B------:R2:W-:Y:S08]  /*154b0*/  MUFU.EX2 R109, R3 ;  /* 0x00000003006d7308 */ /* 0x0005f00000000800 */
[----:B------:R3:W5:Y:S01]  /*154c0*/  MUFU.EX2 R60, R4 ;  /* 0x00000004003c7308 */ /* 0x0007620000000800 */
[----:B--2---:R-:W-:-:S07]  /*154d0*/  FFMA.FTZ R3, R110, UR10, -R0 ;  /* 0x0000000a6e037c23 */ /* 0x004fce0008010800 */
[----:B------:R2:W-:Y:S01]  /*154e0*/  MUFU.EX2 R108, R3 ;  /* 0x00000003006c7308 */ /* 0x0005e20000000800 */
[----:B---3--:R-:W-:Y:S02]  /*154f0*/  F2FP.BF16.F32.PACK_AB R4, R188, R187 ;  /* 0x000000bbbc04723e */ /* 0x008fe400000010ff */
[----:B-----5:R-:W-:-:S07]  /*15500*/  F2FP.BF16.F32.PACK_AB R7, R60, R55 ;  /* 0x000000373c07723e */ /* 0x020fce00000010ff */
[----:B------:R-:W-:Y:S01]  /*15510*/  HMMA.16816.F32.BF16 R136, R4, R8, R136 ;  /* 0x000000080488723c */ /* 0x000fe20000041888 */
[----:B--2---:R-:W-:-:S04]  /*15520*/  FFMA.FTZ R3, R114, UR10, -R0 ;  /* 0x0000000a72037c23 */ /* 0x004fc80008010800 */
[----:B------:R2:W3:Y:S03]  /*15530*/  MUFU.EX2 R107, R3 ;  /* 0x00000003006b7308 */ /* 0x0004e60000000800 */
[C---:B------:R-:W-:Y:S01]  /*15540*/  HMMA.16816.F32.BF16 R24, R4.reuse, R10, R140 ;  /* 0x0000000a0418723c */ /* 0x040fe2000004188c */
[----:B------:R-:W-:Y:S07]  /*15550*/  LDSM.16.MT88.4 R140, [R165+0x8800] ;  /* 0x00880000a58c783b */ /* 0x000fee0000004200 */
[----:B----4-:R-:W-:Y:S01]  /*15560*/  HMMA.16816.F32.BF16 R144, R4, R12, R144 ;  /* 0x0000000c0490723c */ /* 0x010fe20000041890 */
[----:B--2---:R-:W-:-:S07]  /*15570*/  FFMA.FTZ R3, R18, UR10, -R2 ;  /* 0x0000000a12037c23 */ /* 0x004fce0008010802 */
[----:B------:R-:W-:Y:S01]  /*15580*/  HMMA.16816.F32.BF16 R8, R4, R14, R148 ;  /* 0x0000000e0408723c */ /* 0x000fe20000041894 */
[----:B------:R-:W2:Y:S01]  /*15590*/  LDSM.16.MT88.4 R16, [R165+0x5800] ;  /* 0x00580000a510783b */ /* 0x000ea20000004200 */
[----:B------:R-:W-:Y:S01]  /*155a0*/  F2FP.BF16.F32.PACK_AB R4, R192, R191 ;  /* 0x000000bfc004723e */ /* 0x000fe200000010ff */
[----:B------:R4:W-:Y:S01]  /*155b0*/  MUFU.EX2 R233, R3 ;  /* 0x0000000300e97308 */ /* 0x0009e20000000800 */
[----:B------:R-:W-:Y:S02]  /*155c0*/  F2FP.BF16.F32.PACK_AB R5, R109, R54 ;  /* 0x000000366d05723e */ /* 0x000fe400000010ff */
[----:B------:R-:W-:Y:S02]  /*155d0*/  F2FP.BF16.F32.PACK_AB R6, R194, R193 ;  /* 0x000000c1c206723e */ /* 0x000fe400000010ff */
[----:B---3--:R-:W-:-:S07]  /*155e0*/  F2FP.BF16.F32.PACK_AB R7, R107, R108 ;  /* 0x0000006c6b07723e */ /* 0x008fce00000010ff */
[----:B-1----:R-:W-:Y:S01]  /*155f0*/  HMMA.16816.F32.BF16 R12, R4, R28, R136 ;  /* 0x0000001c040c723c */ /* 0x002fe20000041888 */
[----:B----4-:R-:W-:-:S07]  /*15600*/  FFMA.FTZ R3, R117, UR10, -R0 ;  /* 0x0000000a75037c23 */ /* 0x010fce0008010800 */
[C---:B------:R-:W-:Y:S01]  /*15610*/  HMMA.16816.F32.BF16 R24, R4.reuse, R30, R24 ;  /* 0x0000001e0418723c */ /* 0x040fe20000041818 */
[----:B------:R1:W-:Y:S07]  /*15620*/  MUFU.EX2 R58, R3 ;  /* 0x00000003003a7308 */ /* 0x0003ee0000000800 */
[C---:B------:R-:W-:Y:S08]  /*15630*/  HMMA.16816.F32.BF16 R28, R4.reuse, R36, R144 ;  /* 0x00000024041c723c */ /* 0x040ff00000041890 */
[----:B------:R-:W-:Y:S01]  /*15640*/  HMMA.16816.F32.BF16 R8, R4, R38, R8 ;  /* 0x000000260408723c */ /* 0x000fe20000041808 */
[----:B------:R-:W3:Y:S01]  /*15650*/  LDSM.16.MT88.4 R36, [R165+0x5c00] ;  /* 0x005c0000a524783b */ /* 0x000ee20000004200 */
[----:B-1----:R-:W-:Y:S01]  /*15660*/  FFMA.FTZ R3, R118, UR10, -R0 ;  /* 0x0000000a76037c23 */ /* 0x002fe20008010800 */
[----:B------:R-:W-:-:S02]  /*15670*/  F2FP.BF16.F32.PACK_AB R4, R196, R195 ;  /* 0x000000c3c404723e */ /* 0x000fc400000010ff */
[----:B------:R-:W-:Y:S01]  /*15680*/  F2FP.BF16.F32.PACK_AB R6, R198, R197 ;  /* 0x000000c5c606723e */ /* 0x000fe200000010ff */
[----:B------:R1:W4:Y:S02]  /*15690*/  MUFU.EX2 R59, R3 ;  /* 0x00000003003b7308 */ /* 0x0003240000000800 */
[----:B-1----:R-:W-:Y:S01]  /*156a0*/  FFMA.FTZ R3, R120, UR10, -R0 ;  /* 0x0000000a78037c23 */ /* 0x002fe20008010800 */
[----:B----4-:R-:W-:-:S05]  /*156b0*/  F2FP.BF16.F32.PACK_AB R5, R59, R58 ;  /* 0x0000003a3b05723e */ /* 0x010fca00000010ff */
[----:B------:R1:W-:Y:S02]  /*156c0*/  MUFU.EX2 R105, R3 ;  /* 0x0000000300697308 */ /* 0x0003e40000000800 */
[----:B-1----:R-:W-:-:S06]  /*156d0*/  FFMA.FTZ R3, R119, UR10, -R0 ;  /* 0x0000000a77037c23 */ /* 0x002fcc0008010800 */
[----:B------:R1:W4:Y:S02]  /*156e0*/  MUFU.EX2 R104, R3 ;  /* 0x0000000300687308 */ /* 0x0003240000000800 */
[----:B-1----:R-:W-:Y:S01]  /*156f0*/  FFMA.FTZ R3, R42, UR10, -R2 ;  /* 0x0000000a2a037c23 */ /* 0x002fe20008010802 */
[----:B----4-:R-:W-:Y:S01]  /*15700*/  F2FP.BF16.F32.PACK_AB R7, R104, R105 ;  /* 0x000000696807723e */ /* 0x010fe200000010ff */
[----:B------:R-:W1:Y:S04]  /*15710*/  LDSM.16.MT88.4 R40, [R20+0xc00] ;  /* 0x000c00001428783b */ /* 0x000e680000004200 */
[----:B------:R4:W-:Y:S02]  /*15720*/  MUFU.EX2 R119, R3 ;  /* 0x0000000300777308 */ /* 0x0009e40000000800 */
[C---:B--2---:R-:W-:Y:S08]  /*15730*/  HMMA.16816.F32.BF16 R12, R4.reuse, R16, R12 ;  /* 0x00000010040c723c */ /* 0x044ff0000004180c */
[----:B------:R-:W-:Y:S01]  /*15740*/  HMMA.16816.F32.BF16 R24, R4, R18, R24 ;  /* 0x000000120418723c */ /* 0x000fe20000041818 */
[----:B------:R-:W2:Y:S01]  /*15750*/  LDSM.16.MT88.4 R16, [R165+0x6000] ;  /* 0x00600000a510783b */ /* 0x000ea20000004200 */
[----:B----4-:R-:W-:-:S06]  /*15760*/  FFMA.FTZ R3, R122, UR10, -R0 ;  /* 0x0000000a7a037c23 */ /* 0x010fcc0008010800 */
[C---:B------:R-:W-:Y:S01]  /*15770*/  HMMA.16816.F32.BF16 R28, R4.reuse, R32, R28 ;  /* 0x00000020041c723c */ /* 0x040fe2000004181c */
[----:B------:R4:W-:Y:S07]  /*15780*/  MUFU.EX2 R93, R3 ;  /* 0x00000003005d7308 */ /* 0x0009ee0000000800 */
[----:B------:R-:W-:Y:S01]  /*15790*/  HMMA.16816.F32.BF16 R8, R4, R34, R8 ;  /* 0x000000220408723c */ /* 0x000fe20000041808 */
[----:B------:R-:W-:Y:S01]  /*157a0*/  F2FP.BF16.F32.PACK_AB R4, R200, R199 ;  /* 0x000000c7c804723e */ /* 0x000fe200000010ff */
[----:B------:R-:W5:Y:S01]  /*157b0*/  LDSM.16.MT88.4 R32, [R20+0x1000] ;  /* 0x001000001420783b */ /* 0x000f620000004200 */
[----:B------:R-:W-:Y:S01]  /*157c0*/  F2FP.BF16.F32.PACK_AB R6, R202, R201 ;  /* 0x000000c9ca06723e */ /* 0x000fe200000010ff */
[----:B----4-:R-:W-:-:S04]  /*157d0*/  FFMA.FTZ R3, R125, UR10, -R0 ;  /* 0x0000000a7d037c23 */ /* 0x010fc80008010800 */
[----:B------:R4:W3:Y:S02]  /*157e0*/  MUFU.EX2 R94, R3 ;  /* 0x00000003005e7308 */ /* 0x0008e40000000800 */
[----:B----4-:R-:W-:Y:S01]  /*157f0*/  FFMA.FTZ R3, R124, UR10, -R0 ;  /* 0x0000000a7c037c23 */ /* 0x010fe20008010800 */
[----:B---3--:R-:W-:-:S05]  /*15800*/  F2FP.BF16.F32.PACK_AB R5, R94, R93 ;  /* 0x0000005d5e05723e */ /* 0x008fca00000010ff */
[----:B------:R3:W-:Y:S02]  /*15810*/  MUFU.EX2 R95, R3 ;  /* 0x00000003005f7308 */ /* 0x0007e40000000800 */
[----:B---3--:R-:W-:-:S06]  /*15820*/  FFMA.FTZ R3, R123, UR10, -R0 ;  /* 0x0000000a7b037c23 */ /* 0x008fcc0008010800 */
[----:B------:R3:W4:Y:S02]  /*15830*/  MUFU.EX2 R92, R3 ;  /* 0x00000003005c7308 */ /* 0x0007240000000800 */
[----:B---3--:R-:W-:Y:S01]  /*15840*/  FFMA.FTZ R3, R72, UR10, -R2 ;  /* 0x0000000a48037c23 */ /* 0x008fe20008010802 */
[----:B----4-:R-:W-:-:S05]  /*15850*/  F2FP.BF16.F32.PACK_AB R7, R92, R95 ;  /* 0x0000005f5c07723e */ /* 0x010fca00000010ff */
[----:B------:R3:W-:Y:S02]  /*15860*/  MUFU.EX2 R118, R3 ;  /* 0x0000000300767308 */ /* 0x0007e40000000800 */
[C---:B------:R-:W-:Y:S08]  /*15870*/  HMMA.16816.F32.BF16 R12, R4.reuse, R36, R12 ;  /* 0x00000024040c723c */ /* 0x040ff0000004180c */
[----:B------:R-:W-:Y:S01]  /*15880*/  HMMA.16816.F32.BF16 R24, R4, R38, R24 ;  /* 0x000000260418723c */ /* 0x000fe20000041818 */
[----:B------:R-:W4:Y:S01]  /*15890*/  LDSM.16.MT88.4 R36, [R165+0x6400] ;  /* 0x00640000a524783b */ /* 0x000f220000004200 */
[----:B---3--:R-:W-:-:S06]  /*158a0*/  FFMA.FTZ R3, R126, UR10, -R0 ;  /* 0x0000000a7e037c23 */ /* 0x008fcc0008010800 */
[C---:B-1----:R-:W-:Y:S01]  /*158b0*/  HMMA.16816.F32.BF16 R28, R4.reuse, R40, R28 ;  /* 0x00000028041c723c */ /* 0x042fe2000004181c */
[----:B------:R1:W-:Y:S07]  /*158c0*/  MUFU.EX2 R86, R3 ;  /* 0x0000000300567308 */ /* 0x0003ee0000000800 */
[----:B------:R-:W-:Y:S01]  /*158d0*/  HMMA.16816.F32.BF16 R8, R4, R42, R8 ;  /* 0x0000002a0408723c */ /* 0x000fe20000041808 */
[----:B------:R-:W-:Y:S01]  /*158e0*/  F2FP.BF16.F32.PACK_AB R4, R204, R203 ;  /* 0x000000cbcc04723e */ /* 0x000fe200000010ff */
[----:B------:R-:W3:Y:S01]  /*158f0*/  LDSM.16.MT88.4 R40, [R20+0x1400] ;  /* 0x001400001428783b */ /* 0x000ee20000004200 */
        /* <DEDUP_REMOVED lines=13> */
[----:B-1----:R-:W-:-:S07]  /*159d0*/  FFMA.FTZ R3, R135, UR10, -R0 ;  /* 0x0000000a87037c23 */ /* 0x002fce0008010800 */
[C---:B-----5:R-:W-:Y:S01]  /*159e0*/  HMMA.16816.F32.BF16 R28, R4.reuse, R32, R28 ;  /* 0x00000020041c723c */ /* 0x060fe2000004181c */
[----:B------:R1:W-:Y:S07]  /*159f0*/  MUFU.EX2 R84, R3 ;  /* 0x0000000300547308 */ /* 0x0003ee0000000800 */
[----:B------:R-:W-:Y:S01]  /*15a00*/  HMMA.16816.F32.BF16 R16, R4, R34, R8 ;  /* 0x000000220410723c */ /* 0x000fe20000041808 */
[----:B------:R-:W-:Y:S01]  /*15a10*/  F2FP.BF16.F32.PACK_AB R4, R209, R207 ;  /* 0x000000cfd104723e */ /* 0x000fe200000010ff */
[----:B------:R-:W2:Y:S01]  /*15a20*/  LDSM.16.MT88.4 R32, [R165+0x6800] ;  /* 0x00680000a520783b */ /* 0x000ea20000004200 */
        /* <DEDUP_REMOVED lines=11> */
[C---:B----4-:R-:W-:Y:S08]  /*15ae0*/  HMMA.16816.F32.BF16 R12, R4.reuse, R36, R12 ;  /* 0x00000024040c723c */ /* 0x050ff0000004180c */
[----:B------:R-:W-:Y:S01]  /*15af0*/  HMMA.16816.F32.BF16 R8, R4, R38, R24 ;  /* 0x000000260408723c */ /* 0x000fe20000041818 */
[----:B------:R-:W4:Y:S01]  /*15b00*/  LDSM.16.MT88.4 R36, [R20+0x1800] ;  /* 0x001800001424783b */ /* 0x000f220000004200 */
[----:B-1----:R-:W-:-:S06]  /*15b10*/  FFMA.FTZ R3, R154, UR10, -R0 ;  /* 0x0000000a9a037c23 */ /* 0x002fcc0008010800 */
[C---:B---3--:R-:W-:Y:S01]  /*15b20*/  HMMA.16816.F32.BF16 R28, R4.reuse, R40, R28 ;  /* 0x00000028041c723c */ /* 0x048fe2000004181c */
[----:B------:R1:W-:Y:S07]  /*15b30*/  MUFU.EX2 R77, R3 ;  /* 0x00000003004d7308 */ /* 0x0003ee0000000800 */
[----:B------:R-:W-:Y:S01]  /*15b40*/  HMMA.16816.F32.BF16 R16, R4, R42, R16 ;  /* 0x0000002a0410723c */ /* 0x000fe20000041810 */
[----:B------:R-:W3:Y:S01]  /*15b50*/  LDSM.16.MT88.4 R40, [R165+0x6c00] ;  /* 0x006c0000a528783b */ /* 0x000ee20000004200 */
        /* <DEDUP_REMOVED lines=14> */
[----:B------:R-:W2:Y:S01]  /*15c40*/  LDSM.16.MT88.4 R32, [R165+0x7000] ;  /* 0x00700000a520783b */ /* 0x000ea20000004200 */
[----:B-1----:R-:W-:-:S06]  /*15c50*/  FFMA.FTZ R3, R159, UR10, -R0 ;  /* 0x0000000a9f037c23 */ /* 0x002fcc0008010800 */
[C---:B----4-:R-:W-:Y:S01]  /*15c60*/  HMMA.16816.F32.BF16 R8, R4.reuse, R36, R28 ;  /* 0x000000240408723c */ /* 0x050fe2000004181c */
        /* <DEDUP_REMOVED lines=15> */
[C---:B---3--:R-:W-:Y:S08]  /*15d60*/  HMMA.16816.F32.BF16 R24, R4.reuse, R40, R24 ;  /* 0x000000280418723c */ /* 0x048ff00000041818 */
[----:B------:R-:W-:Y:S01]  /*15d70*/  HMMA.16816.F32.BF16 R28, R4, R42, R12 ;  /* 0x0000002a041c723c */ /* 0x000fe2000004180c */
[----:B------:R-:W3:Y:S01]  /*15d80*/  LDSM.16.MT88.4 R40, [R165+0x7400] ;  /* 0x00740000a528783b */ /* 0x000ee20000004200 */
        /* <DEDUP_REMOVED lines=20> */
[----:B----4-:R-:W-:Y:S01]  /*15ed0*/  HMMA.16816.F32.BF16 R28, R4, R36, R8 ;  /* 0x00000024041c723c */ /* 0x010fe20000041808 */
[----:B------:R1:W-:Y:S01]  /*15ee0*/  MUFU.EX2 R63, R3 ;  /* 0x00000003003f7308 */ /* 0x0003e20000000800 */
[----:B------:R-:W-:Y:S01]  /*15ef0*/  FFMA.FTZ R9, R225, R21, R49 ;  /* 0x00000015e1097223 */ /* 0x000fe20000010031 */
[----:B------:R-:W-:-:S03]  /*15f00*/  FFMA.FTZ R8, R131, UR10, -R0 ;  /* 0x0000000a83087c23 */ /* 0x000fc60008010800 */
[----:B------:R-:W-:Y:S02]  /*15f10*/  FADD.FTZ R9, R50, R9 ;  /* 0x0000000932097221 */ /* 0x000fe40000010000 */
[----:B------:R-:W2:Y:S01]  /*15f20*/  LDSM.16.MT88.4 R48, [R165+0x7800] ;  /* 0x00780000a530783b */ /* 0x000ea20000004200 */
[----:B------:R-:W-:Y:S01]  /*15f30*/  MUFU.EX2 R62, R8 ;  /* 0x00000008003e7308 */ /* 0x000fe20000000800 */
[----:B------:R-:W-:Y:S01]  /*15f40*/  FADD.FTZ R9, R55, R9 ;  /* 0x0000000937097221 */ /* 0x000fe20000010000 */
[----:B------:R-:W-:Y:S01]  /*15f50*/  HMMA.16816.F32.BF16 R12, R4, R38, R12 ;  /* 0x00000026040c723c */ /* 0x000fe2000004180c */
[----:B------:R-:W-:Y:S01]  /*15f60*/  F2FP.BF16.F32.PACK_AB R4, R234, R231 ;  /* 0x000000e7ea04723e */ /* 0x000fe200000010ff */
[----:B------:R-:W-:Y:S01]  /*15f70*/  LDSM.16.MT88.4 R36, [R165+0x7c00] ;  /* 0x007c0000a524783b */ /* 0x000fe20000004200 */
[----:B------:R-:W-:Y:S01]  /*15f80*/  FADD.FTZ R9, R60, R9 ;  /* 0x000000093c097221 */ /* 0x000fe20000010000 */
[----:B------:R-:W-:Y:S01]  /*15f90*/  F2FP.BF16.F32.PACK_AB R6, R236, R235 ;  /* 0x000000ebec06723e */ /* 0x000fe200000010ff */
[----:B-1----:R-:W-:-:S02]  /*15fa0*/  FFMA.FTZ R3, R177, UR10, -R0 ;  /* 0x0000000ab1037c23 */ /* 0x002fc40008010800 */
[----:B------:R-:W-:Y:S02]  /*15fb0*/  FADD.FTZ R9, R54, R9 ;  /* 0x0000000936097221 */ /* 0x000fe40000010000 */
[----:B------:R-:W1:Y:S01]  /*15fc0*/  LDSM.16.MT88.4 R52, [R20+0x2800] ;  /* 0x002800001434783b */ /* 0x000e620000004200 */
        /* <DEDUP_REMOVED lines=8> */
[----:B------:R3:W4:Y:S02]  /*16050*/  MUFU.EX2 R64, R3 ;  /* 0x0000000300407308 */ /* 0x0007240000000800 */
[C---:B------:R-:W-:Y:S08]  /*16060*/  HMMA.16816.F32.BF16 R32, R4.reuse, R40, R16 ;  /* 0x000000280420723c */ /* 0x040ff00000041810 */
[----:B------:R-:W-:Y:S01]  /*16070*/  HMMA.16816.F32.BF16 R16, R4, R42, R24 ;  /* 0x0000002a0410723c */ /* 0x000fe20000041818 */
[----:B------:R-:W1:Y:S01]  /*16080*/  LDSM.16.MT88.4 R40, [R20+0x2c00] ;  /* 0x002c00001428783b */ /* 0x000e620000004200 */
[----:B---3--:R-:W-:-:S06]  /*16090*/  FFMA.FTZ R3, R226, R22, R187 ;  /* 0x00000016e2037223 */ /* 0x008fcc00000100bb */
[----:B-----5:R-:W-:Y:S01]  /*160a0*/  HMMA.16816.F32.BF16 R24, R4, R44, R28 ;  /* 0x0000002c0418723c */ /* 0x020fe2000004181c */
[----:B------:R-:W-:Y:S01]  /*160b0*/  FADD.FTZ R10, R188, R3 ;  /* 0x00000003bc0a7221 */ /* 0x000fe20000010000 */
[----:B------:R-:W-:-:S03]  /*160c0*/  FFMA.FTZ R3, R116, UR10, -R0 ;  /* 0x0000000a74037c23 */ /* 0x000fc60008010800 */
[----:B------:R-:W-:Y:S01]  /*160d0*/  FADD.FTZ R8, R189, R10 ;  /* 0x0000000abd087221 */ /* 0x000fe20000010000 */
[----:B------:R3:W-:Y:S02]  /*160e0*/  MUFU.EX2 R61, R3 ;  /* 0x00000003003d7308 */ /* 0x0007e40000000800 */
[----:B------:R-:W-:Y:S01]  /*160f0*/  HMMA.16816.F32.BF16 R12, R4, R46, R12 ;  /* 0x0000002e040c723c */ /* 0x000fe2000004180c */
[----:B------:R-:W-:Y:S01]  /*16100*/  FADD.FTZ R8, R190, R8 ;  /* 0x00000008be087221 */ /* 0x000fe20000010000 */
[----:B------:R-:W-:Y:S01]  /*16110*/  F2FP.BF16.F32.PACK_AB R4, R239, R238 ;  /* 0x000000eeef04723e */ /* 0x000fe200000010ff */
[----:B------:R-:W5:Y:S01]  /*16120*/  LDSM.16.MT88.4 R44, [R165+0x8000] ;  /* 0x00800000a52c783b */ /* 0x000f620000004200 */
[----:B----4-:R-:W-:Y:S01]  /*16130*/  F2FP.BF16.F32.PACK_AB R5, R62, R64 ;  /* 0x000000403e05723e */ /* 0x010fe200000010ff */
[----:B------:R-:W-:Y:S01]  /*16140*/  FADD.FTZ R8, R191, R8 ;  /* 0x00000008bf087221 */ /* 0x000fe20000010000 */
[----:B------:R-:W-:Y:S01]  /*16150*/  F2FP.BF16.F32.PACK_AB R6, R242, R240 ;  /* 0x000000f0f206723e */ /* 0x000fe200000010ff */
[----:B---3--:R-:W-:-:S04]  /*16160*/  FFMA.FTZ R3, R115, UR10, -R0 ;  /* 0x0000000a73037c23 */ /* 0x008fc80008010800 */
[----:B------:R3:W4:Y:S02]  /*16170*/  MUFU.EX2 R60, R3 ;  /* 0x00000003003c7308 */ /* 0x0007240000000800 */
[----:B---3--:R-:W-:Y:S01]  /*16180*/  FADD.FTZ R3, R192, R8 ;  /* 0x00000008c0037221 */ /* 0x008fe20000010000 */
[----:B------:R-:W-:Y:S01]  /*16190*/  FADD.FTZ R8, R109, R9 ;  /* 0x000000096d087221 */ /* 0x000fe20000010000 */
[----:B------:R-:W-:Y:S01]  /*161a0*/  FFMA.FTZ R9, R83, UR10, -R2 ;  /* 0x0000000a53097c23 */ /* 0x000fe20008010802 */
[----:B----4-:R-:W-:Y:S01]  /*161b0*/  F2FP.BF16.F32.PACK_AB R7, R60, R61 ;  /* 0x0000003d3c07723e */ /* 0x010fe200000010ff */
[----:B------:R-:W-:Y:S02]  /*161c0*/  FADD.FTZ R3, R193, R3 ;  /* 0x00000003c1037221 */ /* 0x000fe40000010000 */
[----:B------:R3:W-:Y:S02]  /*161d0*/  MUFU.EX2 R80, R9 ;  /* 0x0000000900507308 */ /* 0x0007e40000000800 */
[----:B------:R-:W-:-:S02]  /*161e0*/  FADD.FTZ R3, R194, R3 ;  /* 0x00000003c2037221 */ /* 0x000fc40000010000 */
[----:B--2---:R-:W-:Y:S02]  /*161f0*/  HMMA.16816.F32.BF16 R28, R4, R50, R16 ;  /* 0x00000032041c723c */ /* 0x004fe40000041810 */
[----:B------:R-:W-:-:S06]  /*16200*/  FADD.FTZ R10, R195, R3 ;  /* 0x00000003c30a7221 */ /* 0x000fcc0000010000 */
[----:B-1----:R-:W-:Y:S01]  /*16210*/  HMMA.16816.F32.BF16 R16, R4, R52, R24 ;  /* 0x000000340410723c */ /* 0x002fe20000041818 */
[----:B---3--:R-:W-:Y:S01]  /*16220*/  FADD.FTZ R9, R108, R8 ;  /* 0x000000086c097221 */ /* 0x008fe20000010000 */
[----:B------:R-:W-:-:S06]  /*16230*/  FFMA.FTZ R8, R106, UR10, -R0 ;  /* 0x0000000a6a087c23 */ /* 0x000fcc0008010800 */
[C---:B------:R-:W-:Y:S01]  /*16240*/  HMMA.16816.F32.BF16 R12, R4.reuse, R54, R12 ;  /* 0x00000036040c723c */ /* 0x040fe2000004180c */
[----:B------:R-:W-:Y:S01]  /*16250*/  FADD.FTZ R9, R107, R9 ;  /* 0x000000096b097221 */ /* 0x000fe20000010000 */
[----:B------:R1:W-:Y:S03]  /*16260*/  MUFU.EX2 R11, R8 ;  /* 0x00000008000b7308 */ /* 0x0003e60000000800 */
[----:B------:R-:W-:Y:S01]  /*16270*/  FADD.FTZ R3, R58, R9 ;  /* 0x000000093a037221 */ /* 0x000fe20000010000 */
[----:B------:R-:W-:Y:S02]  /*16280*/  FFMA.FTZ R9, R103, UR10, -R0 ;  /* 0x0000000a67097c23 */ /* 0x000fe40008010800 */
[----:B------:R-:W-:Y:S01]  /*16290*/  HMMA.16816.F32.BF16 R32, R4, R48, R32 ;  /* 0x000000300420723c */ /* 0x000fe20000041820 */
[----:B------:R-:W-:Y:S01]  /*162a0*/  FADD.FTZ R3, R59, R3 ;  /* 0x000000033b037221 */ /* 0x000fe20000010000 */
[----:B------:R-:W-:Y:S01]  /*162b0*/  F2FP.BF16.F32.PACK_AB R4, R244, R243 ;  /* 0x000000f3f404723e */ /* 0x000fe200000010ff */
[----:B------:R2:W3:Y:S01]  /*162c0*/  MUFU.EX2 R59, R9 ;  /* 0x00000009003b7308 */ /* 0x0004e20000000800 */
[----:B------:R-:W-:Y:S01]  /*162d0*/  F2FP.BF16.F32.PACK_AB R6, R247, R245 ;  /* 0x000000f5f706723e */ /* 0x000fe200000010ff */
[----:B------:R-:W-:-:S04]  /*162e0*/  FADD.FTZ R3, R105, R3 ;  /* 0x0000000369037221 */ /* 0x000fc80000010000 */
[----:B------:R-:W-:Y:S01]  /*162f0*/  FADD.FTZ R3, R104, R3 ;  /* 0x0000000368037221 */ /* 0x000fe20000010000 */
[----:B-1----:R-:W-:-:S03]  /*16300*/  FADD.FTZ R8, R196, R10 ;  /* 0x0000000ac4087221 */ /* 0x002fc60000010000 */
[----:B------:R-:W-:Y:S01]  /*16310*/  FADD.FTZ R3, R93, R3 ;  /* 0x000000035d037221 */ /* 0x000fe20000010000 */
[----:B------:R-:W-:-:S03]  /*16320*/  FADD.FTZ R8, R197, R8 ;  /* 0x00000008c5087221 */ /* 0x000fc60000010000 */
[----:B------:R-:W-:Y:S01]  /*16330*/  FADD.FTZ R3, R94, R3 ;  /* 0x000000035e037221 */ /* 0x000fe20000010000 */
[----:B------:R-:W-:Y:S01]  /*16340*/  FADD.FTZ R8, R198, R8 ;  /* 0x00000008c6087221 */ /* 0x000fe20000010000 */
[----:B--2---:R-:W-:Y:S02]  /*16350*/  FFMA.FTZ R9, R112, UR10, -R0 ;  /* 0x0000000a70097c23 */ /* 0x004fe40008010800 */
[----:B------:R-:W-:Y:S01]  /*16360*/  FADD.FTZ R3, R95, R3 ;  /* 0x000000035f037221 */ /* 0x000fe20000010000 */
[----:B---3--:R-:W-:Y:S01]  /*16370*/  F2FP.BF16.F32.PACK_AB R5, R59, R11 ;  /* 0x0000000b3b05723e */ /* 0x008fe200000010ff */
[----:B------:R-:W-:Y:S01]  /*16380*/  FADD.FTZ R8, R199, R8 ;  /* 0x00000008c7087221 */ /* 0x000fe20000010000 */
[----:B------:R1:W-:Y:S01]  /*16390*/  MUFU.EX2 R58, R9 ;  /* 0x00000009003a7308 */ /* 0x0003e20000000800 */
[----:B------:R-:W-:Y:S02]  /*163a0*/  FADD.FTZ R3, R92, R3 ;  /* 0x000000035c037221 */ /* 0x000fe40000010000 */
[----:B------:R-:W-:-:S02]  /*163b0*/  FADD.FTZ R8, R200, R8 ;  /* 0x00000008c8087221 */ /* 0x000fc40000010000 */
[----:B------:R-:W-:Y:S02]  /*163c0*/  FADD.FTZ R3, R86, R3 ;  /* 0x0000000356037221 */ /* 0x000fe40000010000 */
        /* <DEDUP_REMOVED lines=26> */
[----:B------:R-:W-:Y:S01]  /*16570*/  HMMA.16816.F32.BF16 R24, R4, R38, R28 ;  /* 0x000000260418723c */ /* 0x000fe2000004181c */
[----:B------:R-:W2:Y:S02]  /*16580*/  LDSM.16.MT88.4 R28, [R20+0x3000] ;  /* 0x00300000141c783b */ /* 0x000ea40000004200 */
[----:B------:R-:W-:-:S04]  /*16590*/  FADD.FTZ R3, R76, R3 ;  /* 0x000000034c037221 */ /* 0x000fc80000010000 */
[----:B------:R-:W-:Y:S01]  /*165a0*/  FADD.FTZ R3, R74, R3 ;  /* 0x000000034a037221 */ /* 0x000fe20000010000 */
[----:B------:R-:W-:Y:S01]  /*165b0*/  HMMA.16816.F32.BF16 R32, R4, R36, R32 ;  /* 0x000000240420723c */ /* 0x000fe20000041820 */
[----:B------:R-:W3:Y:S01]  /*165c0*/  LDSM.16.MT88.4 R36, [R165+0x8400] ;  /* 0x00840000a524783b */ /* 0x000ee20000004200 */
[----:B-1----:R-:W-:Y:S01]  /*165d0*/  FFMA.FTZ R9, R98, UR10, -R0 ;  /* 0x0000000a62097c23 */ /* 0x002fe20008010800 */
[----:B------:R-:W-:-:S03]  /*165e0*/  FADD.FTZ R3, R75, R3 ;  /* 0x000000034b037221 */ /* 0x000fc60000010000 */
[----:B------:R1:W4:Y:S01]  /*165f0*/  MUFU.EX2 R21, R9 ;  /* 0x0000000900157308 */ /* 0x0003220000000800 */
[----:B------:R-:W-:Y:S01]  /*16600*/  FADD.FTZ R3, R73, R3 ;  /* 0x0000000349037221 */ /* 0x000fe20000010000 */
[----:B------:R-:W-:Y:S03]  /*16610*/  HMMA.16816.F32.BF16 R16, R4, R40, R16 ;  /* 0x000000280410723c */ /* 0x000fe60000041810 */
[----:B------:R-:W-:-:S04]  /*16620*/  FADD.FTZ R3, R72, R3 ;  /* 0x0000000348037221 */ /* 0x000fc80000010000 */
[----:B------:R-:W-:Y:S01]  /*16630*/  FADD.FTZ R3, R70, R3 ;  /* 0x0000000346037221 */ /* 0x000fe20000010000 */
[----:B------:R-:W-:Y:S01]  /*16640*/  HMMA.16816.F32.BF16 R12, R4, R42, R12 ;  /* 0x0000002a040c723c */ /* 0x000fe2000004180c */
[----:B------:R-:W-:Y:S01]  /*16650*/  F2FP.BF16.F32.PACK_AB R4, R248, R246 ;  /* 0x000000f6f804723e */ /* 0x000fe200000010ff */
[----:B------:R-:W3:Y:S01]  /*16660*/  LDSM.16.MT88.4 R40, [R20+0x3400] ;  /* 0x003400001428783b */ /* 0x000ee20000004200 */
[----:B------:R-:W-:Y:S01]  /*16670*/  F2FP.BF16.F32.PACK_AB R6, R233, R249 ;  /* 0x000000f9e906723e */ /* 0x000fe200000010ff */
[----:B------:R-:W-:Y:S01]  /*16680*/  FADD.FTZ R3, R71, R3 ;  /* 0x0000000347037221 */ /* 0x000fe20000010000 */
[----:B-1----:R-:W-:Y:S01]  /*16690*/  FFMA.FTZ R9, R97, UR10, -R0 ;  /* 0x0000000a61097c23 */ /* 0x002fe20008010800 */
[----:B----4-:R-:W-:Y:S02]  /*166a0*/  F2FP.BF16.F32.PACK_AB R5, R21, R22 ;  /* 0x000000161505723e */ /* 0x010fe400000010ff */
        /* <DEDUP_REMOVED lines=8> */
[----:B------:R1:W4:Y:S03]  /*16730*/  MUFU.EX2 R51, R9 ;  /* 0x0000000900337308 */ /* 0x0003260000000800 */
[----:B------:R-:W-:-:S04]  /*16740*/  FADD.FTZ R3, R64, R3 ;  /* 0x0000000340037221 */ /* 0x000fc80000010000 */
[----:B------:R-:W-:Y:S01]  /*16750*/  FADD.FTZ R3, R62, R3 ;  /* 0x000000033e037221 */ /* 0x000fe20000010000 */
[----:B-1----:R-:W-:Y:S01]  /*16760*/  FFMA.FTZ R9, R87, UR10, -R2 ;  /* 0x0000000a57097c23 */ /* 0x002fe20008010802 */
[----:B----4-:R-:W-:-:S03]  /*16770*/  F2FP.BF16.F32.PACK_AB R7, R51, R52 ;  /* 0x000000343307723e */ /* 0x010fc600000010ff */
[----:B------:R1:W-:Y:S04]  /*16780*/  MUFU.EX2 R54, R9 ;  /* 0x0000000900367308 */ /* 0x0003e80000000800 */
[C---:B-----5:R-:W-:Y:S08]  /*16790*/  HMMA.16816.F32.BF16 R24, R4.reuse, R46, R24 ;  /* 0x0000002e0418723c */ /* 0x060ff00000041818 */
[----:B------:R-:W-:Y:S01]  /*167a0*/  HMMA.16816.F32.BF16 R32, R4, R44, R32 ;  /* 0x0000002c0420723c */ /* 0x000fe20000041820 */
[----:B-1----:R-:W-:-:S07]  /*167b0*/  FFMA.FTZ R9, R96, UR10, -R2 ;  /* 0x0000000a60097c23 */ /* 0x002fce0008010802 */
[C---:B--2---:R-:W-:Y:S01]  /*167c0*/  HMMA.16816.F32.BF16 R16, R4.reuse, R28, R16 ;  /* 0x0000001c0410723c */ /* 0x044fe20000041810 */
[----:B------:R1:W2:Y:S07]  /*167d0*/  MUFU.EX2 R53, R9 ;  /* 0x0000000900357308 */ /* 0x0002ae0000000800 */
[----:B------:R-:W-:Y:S01]  /*167e0*/  HMMA.16816.F32.BF16 R12, R4, R30, R12 ;  /* 0x0000001e040c723c */ /* 0x000fe2000004180c */
[----:B------:R-:W-:Y:S01]  /*167f0*/  F2FP.BF16.F32.PACK_AB R4, R118, R119 ;  /* 0x000000777604723e */ /* 0x000fe200000010ff */
[----:B------:R-:W4:Y:S01]  /*16800*/  LDSM.16.MT88.4 R28, [R20+0x3800] ;  /* 0x00380000141c783b */ /* 0x000f220000004200 */
        /* <DEDUP_REMOVED lines=32> */
[----:B------:R-:W-:Y:S01]  /*16a10*/  FADD.FTZ R8, R242, R8 ;  /* 0x00000008f2087221 */ /* 0x000fe20000010000 */
[----:B---3--:R-:W-:Y:S01]  /*16a20*/  HMMA.16816.F32.BF16 R136, R4, R36, R32 ;  /* 0x000000240488723c */ /* 0x008fe20000041820 */
[----:B------:R-:W2:Y:S02]  /*16a30*/  LDSM.16.MT88.4 R32, [R165+0x8c00] ;  /* 0x008c0000a520783b */ /* 0x000ea40000004200 */
[----:B------:R-:W-:-:S04]  /*16a40*/  FADD.FTZ R8, R243, R8 ;  /* 0x00000008f3087221 */ /* 0x000fc80000010000 */
[----:B------:R-:W-:Y:S01]  /*16a50*/  FADD.FTZ R8, R244, R8 ;  /* 0x00000008f4087221 */ /* 0x000fe20000010000 */
[----:B------:R-:W-:Y:S01]  /*16a60*/  HMMA.16816.F32.BF16 R24, R4, R38, R24 ;  /* 0x000000260418723c */ /* 0x000fe20000041818 */
[----:B-1----:R-:W-:-:S07]  /*16a70*/  FFMA.FTZ R9, R162, UR10, -R0 ;  /* 0x0000000aa2097c23 */ /* 0x002fce0008010800 */
[C---:B------:R-:W-:Y:S01]  /*16a80*/  HMMA.16816.F32.BF16 R16, R4.reuse, R40, R16 ;  /* 0x000000280410723c */ /* 0x040fe20000041810 */
[----:B------:R1:W-:Y:S07]  /*16a90*/  MUFU.EX2 R45, R9 ;  /* 0x00000009002d7308 */ /* 0x0003ee0000000800 */
[----:B------:R-:W-:Y:S01]  /*16aa0*/  HMMA.16816.F32.BF16 R12, R4, R42, R12 ;  /* 0x0000002a040c723c */ /* 0x000fe2000004180c */
[----:B------:R-:W-:Y:S02]  /*16ab0*/  F2FP.BF16.F32.PACK_AB R4, R110, R111 ;  /* 0x0000006f6e04723e */ /* 0x000fe400000010ff */
        /* <DEDUP_REMOVED lines=21> */
[C---:B----4-:R-:W-:Y:S01]  /*16c10*/  HMMA.16816.F32.BF16 R144, R4.reuse, R28, R16 ;  /* 0x0000001c0490723c */ /* 0x050fe20000041810 */
        /* <DEDUP_REMOVED lines=12> */
[----:B---3--:R-:W-:Y:S01]  /*16ce0*/  FFMA.FTZ R8, R186, UR10, -R0 ;  /* 0x0000000aba087c23 */ /* 0x008fe20008010800 */
[----:B------:R-:W-:Y:S01]  /*16cf0*/  FADD.FTZ R0, R21, R2 ;  /* 0x0000000215007221 */ /* 0x000fe20000010000 */
[----:B------:R-:W-:Y:S01]  /*16d00*/  FADD.FTZ R2, R249, R3 ;  /* 0x00000003f9027221 */ /* 0x000fe20000010000 */
[----:B------:R-:W1:Y:S02]  /*16d10*/  LDSM.16.MT88.4 R20, [R20+0x3c00] ;  /* 0x003c00001414783b */ /* 0x000e640000004200 */
[----:B------:R-:W-:Y:S01]  /*16d20*/  FADD.FTZ R0, R52, R0 ;  /* 0x0000000034007221 */ /* 0x000fe20000010000 */
[----:B------:R-:W-:Y:S01]  /*16d30*/  FADD.FTZ R2, R233, R2 ;  /* 0x00000002e9027221 */ /* 0x000fe20000010000 */
[----:B------:R-:W3:Y:S02]  /*16d40*/  MUFU.EX2 R8, R8 ;  /* 0x0000000800087308 */ /* 0x000ee40000000800 */
        /* <DEDUP_REMOVED lines=8> */
[----:B---3--:R-:W-:Y:S02]  /*16dd0*/  F2FP.BF16.F32.PACK_AB R151, R8, R9 ;  /* 0x000000090897723e */ /* 0x008fe400000010ff */
[----:B------:R-:W-:Y:S01]  /*16de0*/  FADD.FTZ R0, R46, R0 ;  /* 0x000000002e007221 */ /* 0x000fe20000010000 */
[----:B------:R-:W-:-:S03]  /*16df0*/  FADD.FTZ R2, R111, R2 ;  /* 0x000000026f027221 */ /* 0x000fc60000010000 */
[----:B------:R-:W-:Y:S01]  /*16e00*/  FADD.FTZ R0, R45, R0 ;  /* 0x000000002d007221 */ /* 0x000fe20000010000 */
[----:B------:R-:W-:Y:S01]  /*16e10*/  FADD.FTZ R2, R110, R2 ;  /* 0x000000026e027221 */ /* 0x000fe20000010000 */
[----:B--2---:R-:W-:Y:S02]  /*16e20*/  HMMA.16816.F32.BF16 R136, R148, R32, R136 ;  /* 0x000000209488723c */ /* 0x004fe40000041888 */
        /* <DEDUP_REMOVED lines=9> */
[----:B-1----:R-:W-:Y:S01]  /*16ec0*/  HMMA.16816.F32.BF16 R144, R148, R20, R144 ;  /* 0x000000149490723c */ /* 0x002fe20000041890 */
[----:B------:R-:W-:Y:S01]  /*16ed0*/  MOV R20, R57 ;  /* 0x0000003900147202 */ /* 0x000fe20000000f00 */
[----:B------:R-:W-:Y:S01]  /*16ee0*/  FADD.FTZ R0, R11, R0 ;  /* 0x000000000b007221 */ /* 0x000fe20000010000 */
[----:B------:R-:W-:-:S03]  /*16ef0*/  FADD.FTZ R3, R47, R2 ;  /* 0x000000022f037221 */ /* 0x000fc60000010000 */
[----:B------:R-:W-:Y:S01]  /*16f00*/  FADD.FTZ R2, R9, R0 ;  /* 0x0000000009027221 */ /* 0x000fe20000010000 */
[----:B------:R-:W-:Y:S01]  /*16f10*/  VIMNMX R0, PT, PT, R237, 0x2, !PT ;  /* 0x00000002ed007848 */ /* 0x000fe20007fe0100 */
[----:B------:R-:W-:Y:S01]  /*16f20*/  HMMA.16816.F32.BF16 R148, R148, R22, R12 ;  /* 0x000000169494723c */ /* 0x000fe2000004180c */
[----:B------:R-:W-:Y:S01]  /*16f30*/  FADD.FTZ R226, R226, R3 ;  /* 0x00000003e2e27221 */ /* 0x000fe20000010000 */
[----:B------:R-:W-:Y:S01]  /*16f40*/  FADD.FTZ R225, R8, R2 ;  /* 0x0000000208e17221 */ /* 0x000fe20000010000 */
[----:B------:R-:W-:Y:S02]  /*16f50*/  IADD3 R0, PT, PT, R0, -0x3, RZ ;  /* 0xfffffffd00007810 */ /* 0x000fe40007ffe0ff */
[----:B------:R-:W-:-:S15]  /*16f60*/  MOV R3, R56 ;  /* 0x0000003800037202 */ /* 0x000fde0000000f00 */
.L_x_904:
[----:B------:R-:W-:-:S13]  /*16f70*/  ISETP.GE.AND P0, PT, R0, RZ, PT ;  /* 0x000000ff0000720c */ /* 0x000fda0003f06270 */
[----:B------:R-:W-:Y:S05]  /*16f80*/  @!P0 BRA `(.L_x_910) ;  /* 0x0000005000588947 */ /* 0x000fea0003800000 */
[----:B------:R-:W-:Y:S01]  /*16f90*/  UISETP.NE.U32.AND UP0, UPT, UR12, URZ, UPT ;  /* 0x000000ff0c00728c */ /* 0x000fe2000bf05070 */
[----:B------:R-:W-:Y:S01]  /*16fa0*/  IMAD.MOV.U32 R135, RZ, RZ, R3 ;  /* 0x000000ffff877224 */ /* 0x000fe200078e0003 */
[----:B------:R-:W-:Y:S01]  /*16fb0*/  MOV R134, R20 ;  /* 0x0000001400867202 */ /* 0x000fe20000000f00 */
[C---:B------:R-:W-:Y:S01]  /*16fc0*/  VIADD R179, R0.reuse, 0x1 ;  /* 0x0000000100b37836 */ /* 0x040fe20000000000 */
[----:B------:R-:W-:Y:S01]  /*16fd0*/  UISETP.NE.AND.EX UP0, UPT, UR13, URZ, UPT, UP0 ;  /* 0x000000ff0d00728c */ /* 0x000fe2000bf05300 */
[----:B------:R-:W-:Y:S01]  /*16fe0*/  LEA R169, R0, 0x100, 0x8 ;  /* 0x0000010000a97811 */ /* 0x000fe200078e40ff */
[----:B------:R-:W-:Y:S01]  /*16ff0*/  IMAD.MOV.U32 R229, RZ, RZ, RZ ;  /* 0x000000ffffe57224 */ /* 0x000fe200078e00ff */
[----:B------:R-:W-:Y:S01]  /*17000*/  IADD3 R227, PT, PT, R165, 0x5020, RZ ;  /* 0x00005020a5e37810 */ /* 0x000fe20007ffe0ff */
[----:B------:R-:W1:Y:S02]  /*17010*/  LDCU UR5, c[0x0][0x440] ;  /* 0x00008800ff0577ac */ /* 0x000e640008000800 */
[----:B------:R-:W-:Y:S01]  /*17020*/  PLOP3.LUT P3, PT, PT, PT, UP0, 0x80, 0x8 ;  /* 0x000000000008781c */ /* 0x000fe20003f6f008 */
[----:B------:R-:W2:Y:S01]  /*17030*/  LDCU UR4, c[0x0][0x45c] ;  /* 0x00008b80ff0477ac */ /* 0x000ea20008000800 */
[----:B------:R-:W3:Y:S01]  /*17040*/  LDCU UR12, c[0x0][0x50c] ;  /* 0x0000a180ff0c77ac */ /* 0x000ee20008000800 */
[----:B------:R-:W4:Y:S01]  /*17050*/  LDCU.64 UR8, c[0x0][0x3a0] ;  /* 0x00007400ff0877ac */ /* 0x000f220008000a00 */
[----:B------:R-:W1:Y:S09]  /*17060*/  LDCU.64 UR10, c[0x0][0x3a8] ;  /* 0x00007500ff0a77ac */ /* 0x000e720008000a00 */
.L_x_914:
        /* <DEDUP_REMOVED lines=17> */
[----:B------:R-:W-:Y:S02]  /*17180*/  IABS R5, R6 ;  /* 0x0000000600057213 */ /* 0x000fe40000000000 */
        /* <DEDUP_REMOVED lines=40> */
[----:B------:R5:W2:Y:S02]  /*17410*/  LDG.E R8, desc[UR6][R4.64] ;  /* 0x0000000604087981 */ /* 0x000aa4000c1e1900 */
[----:B------:R-:W-:Y:S02]  /*17420*/  IMAD R0, R0, R11, -0x100 ;  /* 0xffffff0000007424 */ /* 0x000fe400078e020b */
[----:B------:R3:W2:Y:S01]  /*17430*/  LDG.E R7, desc[UR6][R2.64] ;  /* 0x0000000602077981 */ /* 0x0006a2000c1e1900 */
[----:B-----5:R-:W5:Y:S02]  /*17440*/  LDC.64 R4, c[0x0][0x3c0] ;  /* 0x0000f000ff047b82 */ /* 0x020f640000000a00 */
[----:B---3--:R-:W-:Y:S05]  /*17450*/  SHF.R.S32.HI R2, RZ, 0x1f, R0 ;  /* 0x0000001fff027819 */ /* 0x008fea0000011400 */
[-C--:B-----5:R-:W-:Y:S02]  /*17460*/  IMAD R6, R2, R4.reuse, RZ ;  /* 0x0000000402067224 */ /* 0x0a0fe400078e02ff */
[C---:B------:R-:W-:Y:S04]  /*17470*/  IMAD.WIDE.U32 R2, R0.reuse, R4, RZ ;  /* 0x0000000400027225 */ /* 0x040fe800078e00ff */
[----:B------:R-:W-:Y:S05]  /*17480*/  IMAD R5, R0, R5, R6 ;  /* 0x0000000500057224 */ /* 0x000fea00078e0206 */
[----:B------:R-:W-:Y:S01]  /*17490*/  IADD3 R3, PT, PT, R3, R5, RZ ;  /* 0x0000000503037210 */ /* 0x000fe20007ffe0ff */
[----:B--2---:R-:W-:Y:S04]  /*174a0*/  IMAD.IADD R7, R8, 0x1, -R7 ;  /* 0x0000000108077824 */ /* 0x004fe800078e0a07 */
[C---:B------:R-:W-:Y:S01]  /*174b0*/  IMAD.WIDE.U32 R2, R7.reuse, UR10, R2 ;  /* 0x0000000a07027c25 */ /* 0x040fe2000f8e0002 */
[----:B------:R-:W-:Y:S02]  /*174c0*/  SHF.R.S32.HI R0, RZ, 0x1f, R7 ;  /* 0x0000001fff007819 */ /* 0x000fe40000011407 */
[----:B------:R-:W-:Y:S03]  /*174d0*/  LEA R224, P0, R2, R10, 0x1 ;  /* 0x0000000a02e07211 */ /* 0x000fe600078008ff */
[----:B------:R-:W-:Y:S04]  /*174e0*/  IMAD R0, R0, UR10, RZ ;  /* 0x0000000a00007c24 */ /* 0x000fe8000f8e02ff */
[----:B------:R-:W-:Y:S04]  /*174f0*/  IMAD R0, R7, UR11, R0 ;  /* 0x0000000b07007c24 */ /* 0x000fe8000f8e0200 */
[----:B------:R-:W-:Y:S05]  /*17500*/  IMAD.IADD R0, R3, 0x1, R0 ;  /* 0x0000000103007824 */ /* 0x000fea00078e0200 */
[----:B------:R-:W-:Y:S07]  /*17510*/  LEA.HI.X R223, R2, R9, R0, 0x1, P0 ;  /* 0x0000000902df7211 */ /* 0x000fee00000f0c00 */
.L_x_911:
[-C--:B------:R-:W-:Y:S01]  /*17520*/  @!P1 MOV R5, R223.reuse ;  /* 0x000000df00059202 */ /* 0x080fe20000000f00 */
[----:B------:R-:W5:Y:S01]  /*17530*/  S2R R167, SR_TID.X ;  /* 0x0000000000a77919 */ /* 0x000f620000002100 */
[C---:B------:R-:W-:Y:S02]  /*17540*/  SHF.L.U32 R12, R4.reuse, 0x6, RZ ;  /* 0x00000006040c7819 */ /* 0x040fe400000006ff */
[----:B-1----:R-:W-:Y:S02]  /*17550*/  SHF.L.U64.HI R0, R4, 0x6, R13 ;  /* 0x0000000604007819 */ /* 0x002fe4000001020d */
[-C--:B------:R-:W-:Y:S02]  /*17560*/  @!P1 MOV R4, R224.reuse ;  /* 0x000000e000049202 */ /* 0x080fe40000000f00 */
[----:B------:R-:W-:Y:S03]  /*17570*/  IADD3 R2, P0, PT, R12, R224, RZ ;  /* 0x000000e00c027210 */ /* 0x000fe60007f1e0ff */
[----:B------:R-:W-:Y:S01]  /*17580*/  @!PT LDS RZ, [RZ] ;  /* 0x00000000fffff984 */ /* 0x000fe20000000800 */
[----:B------:R-:W-:Y:S01]  /*17590*/  @!PT LDS RZ, [RZ] ;  /* 0x00000000fffff984 */ /* 0x000fe20000000800 */
[----:B------:R-:W-:Y:S01]  /*175a0*/  @!PT LDS RZ, [RZ] ;  /* 0x00000000fffff984 */ /* 0x000fe20000000800 */
[----:B------:R1:W-:Y:S01]  /*175b0*/  @!P1 LDGSTS.E.BYPASS.LTC128B.128 [R168+0x5000], desc[UR6][R4.64] ;  /* 0x0500000004a89fae */ /* 0x0003e2000b981a06 */
[----:B------:R-:W-:Y:S02]  /*175c0*/  IADD3.X R3, PT, PT, R0, R223, RZ, P0, !PT ;  /* 0x000000df00037210 */ /* 0x000fe400007fe4ff */
[----:B------:R-:W-:Y:S04]  /*175d0*/  IADD3 R8, P2, PT, R2, R12, RZ ;  /* 0x0000000c02087210 */ /* 0x000fe80007f5e0ff */
[----:B------:R-:W-:Y:S01]  /*175e0*/  IADD3.X R9, PT, PT, R3, R0, RZ, P2, !PT ;  /* 0x0000000003097210 */ /* 0x000fe200017fe4ff */
[----:B------:R-:W-:Y:S01]  /*175f0*/  @P1 STS.128 [R168+0x5000], RZ ;  /* 0x005000ffa8001388 */ /* 0x000fe20000000c00 */
[----:B------:R-:W-:Y:S04]  /*17600*/  IADD3 R6, P0, PT, R8, R12, RZ ;  /* 0x0000000c08067210 */ /* 0x000fe80007f1e0ff */
[----:B------:R-:W-:Y:S02]  /*17610*/  IADD3.X R7, PT, PT, R9, R0, RZ, P0, !PT ;  /* 0x0000000009077210 */ /* 0x000fe400007fe4ff */
[----:B------:R-:W-:Y:S01]  /*17620*/  IADD3 R10, P2, PT, R6, R12, RZ ;  /* 0x0000000c060a7210 */ /* 0x000fe20007f5e0ff */
[----:B------:R-:W-:Y:S01]  /*17630*/  @!PT LDS RZ, [RZ] ;  /* 0x00000000fffff984 */ /* 0x000fe20000000800 */
[----:B------:R-:W-:Y:S01]  /*17640*/  @!PT LDS RZ, [RZ] ;  /* 0x00000000fffff984 */ /* 0x000fe20000000800 */
[----:B------:R-:W-:Y:S01]  /*17650*/  @!PT LDS RZ, [RZ] ;  /* 0x00000000fffff984 */ /* 0x000fe20000000800 */
[----:B------:R2:W-:Y:S03]  /*17660*/  @!P1 LDGSTS.E.BYPASS.LTC128B.128 [R168+0x5800], desc[UR6][R2.64] ;  /* 0x0580000002a89fae */ /* 0x0005e6000b981a06 */
[----:B------:R-:W-:Y:S05]  /*17670*/  IADD3.X R11, PT, PT, R7, R0, RZ, P2, !PT ;  /* 0x00000000070b7210 */ /* 0x000fea00017fe4ff */
[----:B------:R-:W-:Y:S01]  /*17680*/  @P1 STS.128 [R168+0x5800], RZ ;  /* 0x005800ffa8001388 */ /* 0x000fe20000000c00 */
[----:B-1----:R-:W-:Y:S04]  /*17690*/  IADD3 R4, P0, PT, R10, R12, RZ ;  /* 0x0000000c0a047210 */ /* 0x002fe80007f1e0ff */
[----:B------:R-:W-:Y:S03]  /*176a0*/  IADD3.X R5, PT, PT, R11, R0, RZ, P0, !PT ;  /* 0x000000000b057210 */ /* 0x000fe600007fe4ff */
[----:B------:R-:W-:Y:S01]  /*176b0*/  @!PT LDS RZ, [RZ] ;  /* 0x00000000fffff984 */ /* 0x000fe20000000800 */
[----:B------:R-:W-:Y:S01]  /*176c0*/  @!PT LDS RZ, [RZ] ;  /* 0x00000000fffff984 */ /* 0x000fe20000000800 */
[----:B------:R-:W-:Y:S01]  /*176d0*/  @!PT LDS RZ, [RZ] ;  /* 0x00000000fffff984 */ /* 0x000fe20000000800 */
[----:B------:R1:W-:Y:S08]  /*176e0*/  @!P1 LDGSTS.E.BYPASS.LTC128B.128 [R168+0x6000], desc[UR6][R8.64] ;  /* 0x0600000008a89fae */ /* 0x0003f0000b981a06 */
[----:B------:R-:W-:Y:S01]  /*176f0*/  @P1 STS.128 [R168+0x6000], RZ ;  /* 0x006000ffa8001388 */ /* 0x000fe20000000c00 */
[----:B--2---:R-:W-:Y:S04]  /*17700*/  IADD3 R2, P2, PT, R4, R12, RZ ;  /* 0x0000000c04027210 */ /* 0x004fe80007f5e0ff */
[----:B------:R-:W-:Y:S03]  /*17710*/  IADD3.X R3, PT, PT, R5, R0, RZ, P2, !PT ;  /* 0x0000000005037210 */ /* 0x000fe600017fe4ff */
[----:B------:R-:W-:Y:S01]  /*17720*/  @!PT LDS RZ, [RZ] ;  /* 0x00000000fffff984 */ /* 0x000fe20000000800 */
[----:B------:R-:W-:Y:S01]  /*17730*/  @!PT LDS RZ, [RZ] ;  /* 0x00000000fffff984 */ /* 0x000fe20000000800 */
[----:B------:R-:W-:Y:S01]  /*17740*/  @!PT LDS RZ, [RZ] ;  /* 0x00000000fffff984 */ /* 0x000fe20000000800 */
[----:B------:R-:W-:Y:S08]  /*17750*/  @!P1 LDGSTS.E.BYPASS.LTC128B.128 [R168+0x6800], desc[UR6][R6.64] ;  /* 0x0680000006a89fae */ /* 0x000ff0000b981a06 */
[----:B------:R-:W-:Y:S01]  /*17760*/  @P1 STS.128 [R168+0x6800], RZ ;  /* 0x006800ffa8001388 */ /* 0x000fe20000000c00 */
[----:B-1----:R-:W-:Y:S04]  /*17770*/  @!P1 IADD3 R8, P0, PT, R2, R12, RZ ;  /* 0x0000000c02089210 */ /* 0x002fe80007f1e0ff */
[----:B------:R-:W-:Y:S03]  /*17780*/  @!P1 IADD3.X R9, PT, PT, R3, R0, RZ, P0, !PT ;  /* 0x0000000003099210 */ /* 0x000fe600007fe4ff */
[----:B------:R-:W-:Y:S01]  /*17790*/  @!PT LDS RZ, [RZ] ;  /* 0x00000000fffff984 */ /* 0x000fe20000000800 */
[----:B------:R-:W-:Y:S01]  /*177a0*/  @!PT LDS RZ, [RZ] ;  /* 0x00000000fffff984 */ /* 0x000fe20000000800 */
[----:B------:R-:W-:Y:S01]  /*177b0*/  @!PT LDS RZ, [RZ] ;  /* 0x00000000fffff984 */ /* 0x000fe20000000800 */
[----:B------:R-:W-:Y:S01]  /*177c0*/  @!P1 LDGSTS.E.BYPASS.LTC128B.128 [R168+0x7000], desc[UR6][R10.64] ;  /* 0x070000000aa89fae */ /* 0x000fe2000b981a06 */
[----:B------:R-:W-:Y:S02]  /*177d0*/  MOV R0, 0x20 ;  /* 0x0000002000007802 */ /* 0x000fe40000000f00 */
[----:B-----5:R-:W-:Y:S04]  /*177e0*/  LOP3.LUT P0, R182, R167, 0x4, RZ, 0xc0, !PT ;  /* 0x00000004a7b67812 */ /* 0x020fe8000780c0ff */
[----:B------:R-:W-:Y:S01]  /*177f0*/  SEL R0, R0, 0xffffffe0, !P0 ;  /* 0xffffffe000007807 */ /* 0x000fe20004000000 */
[----:B------:R-:W-:Y:S01]  /*17800*/  @P1 STS.128 [R168+0x7000], RZ ;  /* 0x007000ffa8001388 */ /* 0x000fe20000000c00 */
[----:B------:R-:W-:Y:S02]  /*17810*/  ISETP.NE.AND P0, PT, R179, 0x1, PT ;  /* 0x00000001b300780c */ /* 0x000fe40003f05270 */
[-C--:B------:R-:W-:Y:S02]  /*17820*/  IADD3 R156, PT, PT, R166, R0.reuse, RZ ;  /* 0x00000000a69c7210 */ /* 0x080fe40007ffe0ff */
[----:B------:R-:W-:Y:S03]  /*17830*/  IADD3 R0, PT, PT, R164, R0, RZ ;  /* 0x00000000a4007210 */ /* 0x000fe60007ffe0ff */
        /* <DEDUP_REMOVED lines=15> */
[----:B------:R-:W0:Y:S08]  /*17930*/  LDGDEPBAR ;  /* 0x00000000000079af */ /* 0x000e300000000000 */
[----:B------:R-:W-:Y:S08]  /*17940*/  LDSM.16.M88.4 R128, [R166] ;  /* 0x00000000a680783b */ /* 0x000ff00000000200 */
[----:B-1----:R-:W1:Y:S08]  /*17950*/  LDSM.16.M88.4 R8, [R164+0x1000] ;  /* 0x00100000a408783b */ /* 0x002e700000000200 */
[----:B------:R-:W2:Y:S08]  /*17960*/  LDSM.16.M88.4 R16, [R164+0x1400] ;  /* 0x00140000a410783b */ /* 0x000eb00000000200 */
[----:B------:R-:W5:Y:S08]  /*17970*/  LDSM.16.M88.4 R24, [R164+0x1800] ;  /* 0x00180000a418783b */ /* 0x000f700000000200 */
[----:B------:R-:W3:Y:S08]  /*17980*/  LDSM.16.M88.4 R32, [R164+0x1c00] ;  /* 0x001c0000a420783b */ /* 0x000ef00000000200 */
[----:B------:R-:W4:Y:S08]  /*17990*/  LDSM.16.M88.4 R40, [R164+0x2000] ;  /* 0x00200000a428783b */ /* 0x000f300000000200 */
[----:B------:R-:W4:Y:S01]  /*179a0*/  LDSM.16.M88.4 R48, [R164+0x2400] ;  /* 0x00240000a430783b */ /* 0x000f220000000200 */
[C---:B-1----:R-:W-:Y:S07]  /*179b0*/  HMMA.16816.F32.BF16 R4, R128.reuse, R8, RZ ;  /* 0x000000088004723c */ /* 0x042fee00000418ff */
[----:B------:R-:W1:Y:S01]  /*179c0*/  LDSM.16.M88.4 R56, [R164+0x2800] ;  /* 0x00280000a438783b */ /* 0x000e620000000200 */
[C---:B------:R-:W-:Y:S07]  /*179d0*/  HMMA.16816.F32.BF16 R8, R128.reuse, R10, RZ ;  /* 0x0000000a8008723c */ /* 0x040fee00000418ff */
[----:B------:R-:W1:Y:S01]  /*179e0*/  LDSM.16.M88.4 R64, [R164+0x2c00] ;  /* 0x002c0000a440783b */ /* 0x000e620000000200 */
[C---:B--2---:R-:W-:Y:S07]  /*179f0*/  HMMA.16816.F32.BF16 R12, R128.reuse, R16, RZ ;  /* 0x00000010800c723c */ /* 0x044fee00000418ff */
[----:B------:R-:W2:Y:S01]  /*17a00*/  LDSM.16.M88.4 R72, [R164+0x3000] ;  /* 0x00300000a448783b */ /* 0x000ea20000000200 */
[C---:B------:R-:W-:Y:S07]  /*17a10*/  HMMA.16816.F32.BF16 R16, R128.reuse, R18, RZ ;  /* 0x000000128010723c */ /* 0x040fee00000418ff */
[----:B------:R-:W2:Y:S01]  /*17a20*/  LDSM.16.M88.4 R80, [R164+0x3400] ;  /* 0x00340000a450783b */ /* 0x000ea20000000200 */
[C---:B-----5:R-:W-:Y:S07]  /*17a30*/  HMMA.16816.F32.BF16 R20, R128.reuse, R24, RZ ;  /* 0x000000188014723c */ /* 0x060fee00000418ff */
[----:B------:R-:W5:Y:S01]  /*17a40*/  LDSM.16.M88.4 R88, [R164+0x3800] ;  /* 0x00380000a458783b */ /* 0x000f620000000200 */
[C---:B------:R-:W-:Y:S07]  /*17a50*/  HMMA.16816.F32.BF16 R24, R128.reuse, R26, RZ ;  /* 0x0000001a8018723c */ /* 0x040fee00000418ff */
[----:B------:R-:W5:Y:S01]  /*17a60*/  LDSM.16.M88.4 R96, [R164+0x3c00] ;  /* 0x003c0000a460783b */ /* 0x000f620000000200 */
[C---:B---3--:R-:W-:Y:S07]  /*17a70*/  HMMA.16816.F32.BF16 R28, R128.reuse, R32, RZ ;  /* 0x00000020801c723c */ /* 0x048fee00000418ff */
[----:B------:R-:W3:Y:S01]  /*17a80*/  LDSM.16.M88.4 R104, [R164+0x4000] ;  /* 0x00400000a468783b */ /* 0x000ee20000000200 */
[C---:B------:R-:W-:Y:S07]  /*17a90*/  HMMA.16816.F32.BF16 R32, R128.reuse, R34, RZ ;  /* 0x000000228020723c */ /* 0x040fee00000418ff */
[----:B------:R-:W3:Y:S01]  /*17aa0*/  LDSM.16.M88.4 R112, [R164+0x4400] ;  /* 0x00440000a470783b */ /* 0x000ee20000000200 */
[C---:B----4-:R-:W-:Y:S07]  /*17ab0*/  HMMA.16816.F32.BF16 R36, R128.reuse, R40, RZ ;  /* 0x000000288024723c */ /* 0x050fee00000418ff */
[----:B------:R-:W4:Y:S01]  /*17ac0*/  LDSM.16.M88.4 R120, [R164+0x4800] ;  /* 0x00480000a478783b */ /* 0x000f220000000200 */
[C---:B------:R-:W-:Y:S07]  /*17ad0*/  HMMA.16816.F32.BF16 R40, R128.reuse, R42, RZ ;  /* 0x0000002a8028723c */ /* 0x040fee00000418ff */
[----:B------:R-:W4:Y:S01]  /*17ae0*/  LDSM.16.M88.4 R152, [R164+0x4c00] ;  /* 0x004c0000a498783b */ /* 0x000f220000000200 */
[C---:B------:R-:W-:Y:S07]  /*17af0*/  HMMA.16816.F32.BF16 R44, R128.reuse, R48, RZ ;  /* 0x00000030802c723c */ /* 0x040fee00000418ff */
[----:B------:R-:W-:Y:S01]  /*17b00*/  LDSM.16.M88.4 R156, [R156] ;  /* 0x000000009c9c783b */ /* 0x000fe20000000200 */
[C---:B------:R-:W-:Y:S07]  /*17b10*/  HMMA.16816.F32.BF16 R48, R128.reuse, R50, RZ ;  /* 0x000000328030723c */ /* 0x040fee00000418ff */
[----:B------:R-:W4:Y:S01]  /*17b20*/  LDSM.16.M88.4 R160, [R0+0x1000] ;  /* 0x0010000000a0783b */ /* 0x000f220000000200 */
[C---:B-1----:R-:W-:Y:S08]  /*17b30*/  HMMA.16816.F32.BF16 R52, R128.reuse, R56, RZ ;  /* 0x000000388034723c */ /* 0x042ff000000418ff */
[C---:B------:R-:W-:Y:S08]  /*17b40*/  HMMA.16816.F32.BF16 R56, R128.reuse, R58, RZ ;  /* 0x0000003a8038723c */ /* 0x040ff000000418ff */
[C---:B------:R-:W-:Y:S08]  /*17b50*/  HMMA.16816.F32.BF16 R60, R128.reuse, R64, RZ ;  /* 0x00000040803c723c */ /* 0x040ff000000418ff */
[C---:B------:R-:W-:Y:S08]  /*17b60*/  HMMA.16816.F32.BF16 R64, R128.reuse, R66, RZ ;  /* 0x000000428040723c */ /* 0x040ff000000418ff */
[C---:B--2---:R-:W-:Y:S08]  /*17b70*/  HMMA.16816.F32.BF16 R68, R128.reuse, R72, RZ ;  /* 0x000000488044723c */ /* 0x044ff000000418ff */
[C---:B------:R-:W-:Y:S08]  /*17b80*/  HMMA.16816.F32.BF16 R72, R128.reuse, R74, RZ ;  /* 0x0000004a8048723c */ /* 0x040ff000000418ff */
[C---:B------:R-:W-:Y:S08]  /*17b90*/  HMMA.16816.F32.BF16 R76, R128.reuse, R80, RZ ;  /* 0x00000050804c723c */ /* 0x040ff000000418ff */
[C---:B------:R-:W-:Y:S08]  /*17ba0*/  HMMA.16816.F32.BF16 R80, R128.reuse, R82, RZ ;  /* 0x000000528050723c */ /* 0x040ff000000418ff */
[C---:B-----5:R-:W-:Y:S08]  /*17bb0*/  HMMA.16816.F32.BF16 R84, R128.reuse, R88, RZ ;  /* 0x000000588054723c */ /* 0x060ff000000418ff */
[C---:B------:R-:W-:Y:S08]  /*17bc0*/  HMMA.16816.F32.BF16 R88, R128.reuse, R90, RZ ;  /* 0x0000005a8058723c */ /* 0x040ff000000418ff */
[C---:B------:R-:W-:Y:S08]  /*17bd0*/  HMMA.16816.F32.BF16 R92, R128.reuse, R96, RZ ;  /* 0x00000060805c723c */ /* 0x040ff000000418ff */
[C---:B------:R-:W-:Y:S08]  /*17be0*/  HMMA.16816.F32.BF16 R96, R128.reuse, R98, RZ ;  /* 0x000000628060723c */ /* 0x040ff000000418ff */
[C---:B---3--:R-:W-:Y:S08]  /*17bf0*/  HMMA.16816.F32.BF16 R100, R128.reuse, R104, RZ ;  /* 0x000000688064723c */ /* 0x048ff000000418ff */
[C---:B------:R-:W-:Y:S08]  /*17c00*/  HMMA.16816.F32.BF16 R104, R128.reuse, R106, RZ ;  /* 0x0000006a8068723c */ /* 0x040ff000000418ff */
[C---:B------:R-:W-:Y:S08]  /*17c10*/  HMMA.16816.F32.BF16 R108, R128.reuse, R112, RZ ;  /* 0x00000070806c723c */ /* 0x040ff000000418ff */
[C---:B------:R-:W-:Y:S08]  /*17c20*/  HMMA.16816.F32.BF16 R112, R128.reuse, R114, RZ ;  /* 0x000000728070723c */ /* 0x040ff000000418ff */
[C---:B----4-:R-:W-:Y:S08]  /*17c30*/  HMMA.16816.F32.BF16 R116, R128.reuse, R120, RZ ;  /* 0x000000788074723c */ /* 0x050ff000000418ff */
[C---:B------:R-:W-:Y:S08]  /*17c40*/  HMMA.16816.F32.BF16 R120, R128.reuse, R122, RZ ;  /* 0x0000007a8078723c */ /* 0x040ff000000418ff */
[C---:B------:R-:W-:Y:S08]  /*17c50*/  HMMA.16816.F32.BF16 R124, R128.reuse, R152, RZ ;  /* 0x00000098807c723c */ /* 0x040ff000000418ff */
[----:B------:R-:W-:Y:S01]  /*17c60*/  HMMA.16816.F32.BF16 R128, R128, R154, RZ ;  /* 0x0000009a8080723c */ /* 0x000fe200000418ff */
[----:B------:R-:W1:Y:S07]  /*17c70*/  LDSM.16.M88.4 R152, [R0+0x1400] ;  /* 0x001400000098783b */ /* 0x000e6e0000000200 */
[C---:B------:R-:W-:Y:S08]  /*17c80*/  HMMA.16816.F32.BF16 R4, R156.reuse, R160, R4 ;  /* 0x000000a09c04723c */ /* 0x040ff00000041804 */
[C---:B------:R-:W-:Y:S11]  /*17c90*/  HMMA.16816.F32.BF16 R8, R156.reuse, R162, R8 ;  /* 0x000000a29c08723c */ /* 0x040ff60000041808 */
[----:B------:R-:W-:Y:S01]  /*17ca0*/  FMUL.FTZ R4, R4, UR12 ;  /* 0x0000000c04047c20 */ /* 0x000fe20008410000 */
[----:B------:R-:W-:Y:S01]  /*17cb0*/  FMUL.FTZ R5, R5, UR12 ;  /* 0x0000000c05057c20 */ /* 0x000fe20008410000 */
[----:B------:R-:W-:Y:S01]  /*17cc0*/  FMUL.FTZ R6, R6, UR12 ;  /* 0x0000000c06067c20 */ /* 0x000fe20008410000 */
[----:B------:R-:W-:Y:S01]  /*17cd0*/  FMUL.FTZ R7, R7, UR12 ;  /* 0x0000000c07077c20 */ /* 0x000fe20008410000 */
[----:B------:R-:W2:Y:S04]  /*17ce0*/  MUFU.TANH R174, R4 ;  /* 0x0000000400ae7308 */ /* 0x000ea80000002400 */
[----:B------:R-:W-:Y:S01]  /*17cf0*/  FMUL.FTZ R8, R8, UR12 ;  /* 0x0000000c08087c20 */ /* 0x000fe20008410000 */
[----:B------:R-:W-:Y:S01]  /*17d00*/  FMUL.FTZ R9, R9, UR12 ;  /* 0x0000000c09097c20 */ /* 0x000fe20008410000 */
[----:B------:R-:W-:Y:S01]  /*17d10*/  FMUL.FTZ R10, R10, UR12 ;  /* 0x0000000c0a0a7c20 */ /* 0x000fe20008410000 */
[----:B------:R-:W-:Y:S03]  /*17d20*/  FMUL.FTZ R11, R11, UR12 ;  /* 0x0000000c0b0b7c20 */ /* 0x000fe60008410000 */
[----:B------:R-:W3:Y:S01]  /*17d30*/  MUFU.TANH R173, R5 ;  /* 0x0000000500ad7308 */ /* 0x000ee20000002400 */
[C---:B-1----:R-:W-:Y:S09]  /*17d40*/  HMMA.16816.F32.BF16 R12, R156.reuse, R152, R12 ;  /* 0x000000989c0c723c */ /* 0x042ff2000004180c */
[----:B------:R-:W1:Y:S01]  /*17d50*/  MUFU.TANH R172, R6 ;  /* 0x0000000600ac7308 */ /* 0x000e620000002400 */
[C---:B------:R-:W-:Y:S09]  /*17d60*/  HMMA.16816.F32.BF16 R16, R156.reuse, R154, R16 ;  /* 0x0000009a9c10723c */ /* 0x040ff20000041810 */
[----:B------:R4:W1:Y:S01]  /*17d70*/  MUFU.TANH R171, R7 ;  /* 0x0000000700ab7308 */ /* 0x0008620000002400 */
[----:B------:R-:W-:Y:S01]  /*17d80*/  FMUL.FTZ R14, R14, UR12 ;  /* 0x0000000c0e0e7c20 */ /* 0x000fe20008410000 */
[----:B------:R-:W-:Y:S01]  /*17d90*/  FMUL.FTZ R15, R15, UR12 ;  /* 0x0000000c0f0f7c20 */ /* 0x000fe20008410000 */
[----:B------:R-:W-:Y:S07]  /*17da0*/  FMUL.FTZ R12, R12, UR12 ;  /* 0x0000000c0c0c7c20 */ /* 0x000fee0008410000 */
[----:B------:R-:W1:Y:S01]  /*17db0*/  MUFU.TANH R178, R8 ;  /* 0x0000000800b27308 */ /* 0x000e620000002400 */
[----:B------:R-:W-:Y:S01]  /*17dc0*/  FMUL.FTZ R13, R13, UR12 ;  /* 0x0000000c0d0d7c20 */ /* 0x000fe20008410000 */
[----:B------:R-:W-:Y:S01]  /*17dd0*/  FMUL.FTZ R18, R18, UR12 ;  /* 0x0000000c12127c20 */ /* 0x000fe20008410000 */
[----:B------:R-:W-:Y:S01]  /*17de0*/  FMUL.FTZ R19, R19, UR12 ;  /* 0x0000000c13137c20 */ /* 0x000fe20008410000 */
[----:B------:R-:W-:Y:S06]  /*17df0*/  FMUL.FTZ R17, R17, UR12 ;  /* 0x0000000c11117c20 */ /* 0x000fec0008410000 */
[----:B------:R-:W1:Y:S01]  /*17e00*/  MUFU.TANH R177, R9 ;  /* 0x0000000900b17308 */ /* 0x000e620000002400 */
[----:B----4-:R-:W4:Y:S01]  /*17e10*/  LDSM.16.M88.4 R4, [R0+0x1800] ;  /* 0x001800000004783b */ /* 0x010f220000000200 */
[----:B------:R-:W-:Y:S08]  /*17e20*/  FMUL.FTZ R16, R16, UR12 ;  /* 0x0000000c10107c20 */ /* 0x000ff00008410000 */
[----:B------:R-:W1:Y:S10]  /*17e30*/  MUFU.TANH R176, R10 ;  /* 0x0000000a00b07308 */ /* 0x000e740000002400 */
[----:B------:R5:W1:Y:S10]  /*17e40*/  MUFU.TANH R175, R11 ;  /* 0x0000000b00af7308 */ /* 0x000a740000002400 */
[----:B------:R-:W1:Y:S10]  /*17e50*/  MUFU.TANH R154, R18 ;  /* 0x00000012009a7308 */ /* 0x000e740000002400 */
[----:B------:R-:W1:Y:S01]  /*17e60*/  MUFU.TANH R153, R19 ;  /* 0x0000001300997308 */ /* 0x000e620000002400 */
[----:B-----5:R-:W5:Y:S09]  /*17e70*/  LDSM.16.M88.4 R8, [R0+0x1c00] ;  /* 0x001c00000008783b */ /* 0x020f720000000200 */
[----:B------:R-:W1:Y:S01]  /*17e80*/  MUFU.TANH R155, R17 ;  /* 0x00000011009b7308 */ /* 0x000e620000002400 */
[C---:B----4-:R-:W-:Y:S09]  /*17e90*/  HMMA.16816.F32.BF16 R20, R156.reuse, R4, R20 ;  /* 0x000000049c14723c */ /* 0x050ff20000041814 */
[----:B------:R-:W4:Y:S01]  /*17ea0*/  MUFU.TANH R160, R16 ;  /* 0x0000001000a07308 */ /* 0x000f220000002400 */
[C---:B------:R-:W-:Y:S01]  /*17eb0*/  HMMA.16816.F32.BF16 R24, R156.reuse, R6, R24 ;  /* 0x000000069c18723c */ /* 0x040fe20000041818 */
[----:B------:R-:W2:Y:S08]  /*17ec0*/  LDSM.16.M88.4 R4, [R0+0x2000] ;  /* 0x002000000004783b */ /* 0x000eb00000000200 */
[----:B------:R-:W1:Y:S01]  /*17ed0*/  MUFU.TANH R162, R14 ;  /* 0x0000000e00a27308 */ /* 0x000e620000002400 */
        /* <DEDUP_REMOVED lines=9> */
[----:B------:R4:W1:Y:S01]  /*17f70*/  MUFU.TANH R18, R22 ;  /* 0x0000001600127308 */ /* 0x0008620000002400 */
[C---:B-----5:R-:W-:Y:S09]  /*17f80*/  HMMA.16816.F32.BF16 R28, R156.reuse, R8, R28 ;  /* 0x000000089c1c723c */ /* 0x060ff2000004181c */
[----:B------:R-:W1:Y:S01]  /*17f90*/  MUFU.TANH R17, R23 ;  /* 0x0000001700117308 */ /* 0x000e620000002400 */
[C---:B------:R-:W-:Y:S01]  /*17fa0*/  HMMA.16816.F32.BF16 R32, R156.reuse, R10, R32 ;  /* 0x0000000a9c20723c */ /* 0x040fe20000041820 */
[----:B------:R-:W5:Y:S08]  /*17fb0*/  LDSM.16.M88.4 R8, [R0+0x2400] ;  /* 0x002400000008783b */ /* 0x000f700000000200 */
[----:B------:R-:W1:Y:S01]  /*17fc0*/  MUFU.TANH R161, R15 ;  /* 0x0000000f00a17308 */ /* 0x000e620000002400 */
[C---:B--2---:R-:W-:Y:S03]  /*17fd0*/  HMMA.16816.F32.BF16 R36, R156.reuse, R4, R36 ;  /* 0x000000049c24723c */ /* 0x044fe60000041824 */
[----:B------:R-:W-:Y:S01]  /*17fe0*/  FMUL.FTZ R28, R28, UR12 ;  /* 0x0000000c1c1c7c20 */ /* 0x000fe20008410000 */
[----:B------:R-:W-:Y:S01]  /*17ff0*/  FMUL.FTZ R29, R29, UR12 ;  /* 0x0000000c1d1d7c20 */ /* 0x000fe20008410000 */
[----:B------:R-:W-:Y:S04]  /*18000*/  FMUL.FTZ R30, R30, UR12 ;  /* 0x0000000c1e1e7c20 */ /* 0x000fe80008410000 */
[----:B------:R-:W2:Y:S01]  /*18010*/  MUFU.TANH R16, R24 ;  /* 0x0000001800107308 */ /* 0x000ea20000002400 */
[----:B------:R-:W-:Y:S01]  /*18020*/  FMUL.FTZ R31, R31, UR12 ;  /* 0x0000000c1f1f7c20 */ /* 0x000fe20008410000 */
[C---:B------:R-:W-:Y:S01]  /*18030*/  HMMA.16816.F32.BF16 R40, R156.reuse, R6, R40 ;  /* 0x000000069c28723c */ /* 0x040fe20000041828 */
[----:B------:R-:W3:Y:S02]  /*18040*/  LDSM.16.M88.4 R4, [R0+0x2800] ;  /* 0x002800000004783b */ /* 0x000ee40000000200 */
[----:B------:R-:W-:Y:S01]  /*18050*/  FMUL.FTZ R32, R32, UR12 ;  /* 0x0000000c20207c20 */ /* 0x000fe20008410000 */
[----:B------:R-:W-:Y:S01]  /*18060*/  FMUL.FTZ R33, R33, UR12 ;  /* 0x0000000c21217c20 */ /* 0x000fe20008410000 */
[----:B------:R-:W-:Y:S03]  /*18070*/  FMUL.FTZ R34, R34, UR12 ;  /* 0x0000000c22227c20 */ /* 0x000fe60008410000 */
        /* <DEDUP_REMOVED lines=11> */
[----:B------:R-:W-:Y:S01]  /*18130*/  FMUL.FTZ R43, R43, UR12 ;  /* 0x0000000c2b2b7c20 */ /* 0x000fe20008410000 */
[C---:B-----5:R-:W-:Y:S08]  /*18140*/  HMMA.16816.F32.BF16 R44, R156.reuse, R8, R44 ;  /* 0x000000089c2c723c */ /* 0x060ff0000004182c */
[----:B------:R-:W1:Y:S01]  /*18150*/  MUFU.TANH R25, R25 ;  /* 0x0000001900197308 */ /* 0x000e620000002400 */
[C---:B------:R-:W-:Y:S01]  /*18160*/  HMMA.16816.F32.BF16 R48, R156.reuse, R10, R48 ;  /* 0x0000000a9c30723c */ /* 0x040fe20000041830 */
[----:B------:R-:W5:Y:S08]  /*18170*/  LDSM.16.M88.4 R8, [R0+0x2c00] ;  /* 0x002c00000008783b */ /* 0x000f700000000200 */
[----:B------:R-:W1:Y:S01]  /*18180*/  MUFU.TANH R15, R26 ;  /* 0x0000001a000f7308 */ /* 0x000e620000002400 */
[C---:B---3--:R-:W-:Y:S03]  /*18190*/  HMMA.16816.F32.BF16 R52, R156.reuse, R4, R52 ;  /* 0x000000049c34723c */ /* 0x048fe60000041834 */
[----:B------:R-:W-:Y:S01]  /*181a0*/  FMUL.FTZ R44, R44, UR12 ;  /* 0x0000000c2c2c7c20 */ /* 0x000fe20008410000 */
[----:B------:R-:W-:Y:S05]  /*181b0*/  FMUL.FTZ R45, R45, UR12 ;  /* 0x0000000c2d2d7c20 */ /* 0x000fea0008410000 */
[----:B------:R-:W3:Y:S01]  /*181c0*/  MUFU.TANH R14, R27 ;  /* 0x0000001b000e7308 */ /* 0x000ee20000002400 */
[----:B------:R-:W-:Y:S01]  /*181d0*/  FMUL.FTZ R46, R46, UR12 ;  /* 0x0000000c2e2e7c20 */ /* 0x000fe20008410000 */
[----:B------:R-:W-:Y:S01]  /*181e0*/  FMUL.FTZ R47, R47, UR12 ;  /* 0x0000000c2f2f7c20 */ /* 0x000fe20008410000 */
[C---:B------:R-:W-:Y:S01]  /*181f0*/  HMMA.16816.F32.BF16 R56, R156.reuse, R6, R56 ;  /* 0x000000069c38723c */ /* 0x040fe20000041838 */
[----:B------:R-:W4:Y:S02]  /*18200*/  LDSM.16.M88.4 R4, [R0+0x3000] ;  /* 0x003000000004783b */ /* 0x000f240000000200 */
        /* <DEDUP_REMOVED lines=17> */
[C---:B------:R-:W-:Y:S01]  /*18320*/  HMMA.16816.F32.BF16 R64, R156.reuse, R10, R64 ;  /* 0x0000000a9c40723c */ /* 0x040fe20000041840 */
[----:B------:R-:W5:Y:S08]  /*18330*/  LDSM.16.M88.4 R8, [R0+0x3400] ;  /* 0x003400000008783b */ /* 0x000f700000000200 */
[----:B------:R-:W1:Y:S01]  /*18340*/  MUFU.TANH R32, R32 ;  /* 0x0000002000207308 */ /* 0x000e620000002400 */
[C---:B----4-:R-:W-:Y:S03]  /*18350*/  HMMA.16816.F32.BF16 R68, R156.reuse, R4, R68 ;  /* 0x000000049c44723c */ /* 0x050fe60000041844 */
[----:B------:R-:W-:Y:S06]  /*18360*/  FMUL.FTZ R60, R60, UR12 ;  /* 0x0000000c3c3c7c20 */ /* 0x000fec0008410000 */
[----:B------:R-:W4:Y:S01]  /*18370*/  MUFU.TANH R33, R33 ;  /* 0x0000002100217308 */ /* 0x000f220000002400 */
[----:B------:R-:W-:Y:S01]  /*18380*/  FMUL.FTZ R61, R61, UR12 ;  /* 0x0000000c3d3d7c20 */ /* 0x000fe20008410000 */
[----:B------:R-:W-:Y:S01]  /*18390*/  FMUL.FTZ R62, R62, UR12 ;  /* 0x0000000c3e3e7c20 */ /* 0x000fe20008410000 */
[----:B------:R-:W-:Y:S01]  /*183a0*/  FMUL.FTZ R63, R63, UR12 ;  /* 0x0000000c3f3f7c20 */ /* 0x000fe20008410000 */
[C---:B------:R-:W-:Y:S01]  /*183b0*/  HMMA.16816.F32.BF16 R72, R156.reuse, R6, R72 ;  /* 0x000000069c48723c */ /* 0x040fe20000041848 */
[----:B------:R-:W2:Y:S02]  /*183c0*/  LDSM.16.M88.4 R4, [R0+0x3800] ;  /* 0x003800000004783b */ /* 0x000ea40000000200 */
        /* <DEDUP_REMOVED lines=15> */
[C---:B-----5:R-:W-:Y:S06]  /*184c0*/  HMMA.16816.F32.BF16 R76, R156.reuse, R8, R76 ;  /* 0x000000089c4c723c */ /* 0x060fec000004184c */
[----:B------:R-:W1:Y:S02]  /*184d0*/  MUFU.TANH R37, R37 ;  /* 0x0000002500257308 */ /* 0x000e640000002400 */
[C---:B------:R-:W-:Y:S01]  /*184e0*/  HMMA.16816.F32.BF16 R80, R156.reuse, R10, R80 ;  /* 0x0000000a9c50723c */ /* 0x040fe20000041850 */
[----:B------:R-:W5:Y:S07]  /*184f0*/  LDSM.16.M88.4 R8, [R0+0x3c00] ;  /* 0x003c00000008783b */ /* 0x000f6e0000000200 */
[----:B------:R-:W1:Y:S01]  /*18500*/  MUFU.TANH R38, R38 ;  /* 0x0000002600267308 */ /* 0x000e620000002400 */
        /* <DEDUP_REMOVED lines=24> */
[----:B------:R-:W1:Y:S03]  /*18690*/  MUFU.TANH R43, R43 ;  /* 0x0000002b002b7308 */ /* 0x000e660000002400 */
[C---:B------:R-:W-:Y:S01]  /*186a0*/  HMMA.16816.F32.BF16 R96, R156.reuse, R10, R96 ;  /* 0x0000000a9c60723c */ /* 0x040fe20000041860 */
[----:B------:R-:W5:Y:S06]  /*186b0*/  LDSM.16.M88.4 R8, [R0+0x4400] ;  /* 0x004400000008783b */ /* 0x000f6c0000000200 */
[----:B------:R-:W1:Y:S01]  /*186c0*/  MUFU.TANH R44, R44 ;  /* 0x0000002c002c7308 */ /* 0x000e620000002400 */
[C---:B---3--:R-:W-:Y:S09]  /*186d0*/  HMMA.16816.F32.BF16 R100, R156.reuse, R4, R100 ;  /* 0x000000049c64723c */ /* 0x048ff20000041864 */
[----:B------:R-:W3:Y:S01]  /*186e0*/  MUFU.TANH R45, R45 ;  /* 0x0000002d002d7308 */ /* 0x000ee20000002400 */
[----:B------:R-:W-:Y:S01]  /*186f0*/  FMUL.FTZ R92, R92, UR12 ;  /* 0x0000000c5c5c7c20 */ /* 0x000fe20008410000 */
[----:B------:R-:W-:Y:S01]  /*18700*/  FMUL.FTZ R93, R93, UR12 ;  /* 0x0000000c5d5d7c20 */ /* 0x000fe20008410000 */
[----:B------:R-:W-:Y:S01]  /*18710*/  FMUL.FTZ R94, R94, UR12 ;  /* 0x0000000c5e5e7c20 */ /* 0x000fe20008410000 */
[----:B------:R-:W-:Y:S01]  /*18720*/  FMUL.FTZ R95, R95, UR12 ;  /* 0x0000000c5f5f7c20 */ /* 0x000fe20008410000 */
[C---:B------:R-:W-:Y:S01]  /*18730*/  HMMA.16816.F32.BF16 R104, R156.reuse, R6, R104 ;  /* 0x000000069c68723c */ /* 0x040fe20000041868 */
[----:B------:R-:W4:Y:S04]  /*18740*/  LDSM.16.M88.4 R4, [R0+0x4800] ;  /* 0x004800000004783b */ /* 0x000f280000000200 */
        /* <DEDUP_REMOVED lines=20> */
[----:B------:R-:W-:Y:S09]  /*18890*/  DEPBAR.LE SB0, 0x0 ;  /* 0x000080000000791a */ /* 0x000ff20000000000 */
[----:B------:R-:W1:Y:S01]  /*188a0*/  MUFU.TANH R51, R51 ;  /* 0x0000003300337308 */ /* 0x000e620000002400 */
[----:B------:R-:W-:Y:S01]  /*188b0*/  BAR.SYNC.DEFER_BLOCKING 0x0 ;  /* 0x0000000000007b1d */ /* 0x000fe20000010000 */
[C---:B----4-:R-:W-:Y:S05]  /*188c0*/  HMMA.16816.F32.BF16 R116, R156.reuse, R4, R116 ;  /* 0x000000049c74723c */ /* 0x050fea0000041874 */
[----:B------:R-:W-:Y:S03]  /*188d0*/  FMUL.FTZ R108, R108, UR12 ;  /* 0x0000000c6c6c7c20 */ /* 0x000fe60008410000 */
[----:B------:R-:W4:Y:S01]  /*188e0*/  MUFU.TANH R52, R52 ;  /* 0x0000003400347308 */ /* 0x000f220000002400 */
[----:B------:R-:W-:Y:S01]  /*188f0*/  FMUL.FTZ R109, R109, UR12 ;  /* 0x0000000c6d6d7c20 */ /* 0x000fe20008410000 */
[C---:B------:R-:W-:Y:S03]  /*18900*/  HMMA.16816.F32.BF16 R120, R156.reuse, R6, R120 ;  /* 0x000000069c78723c */ /* 0x040fe60000041878 */
[----:B------:R-:W-:Y:S01]  /*18910*/  FMUL.FTZ R110, R110, UR12 ;  /* 0x0000000c6e6e7c20 */ /* 0x000fe20008410000 */
[----:B------:R-:W-:Y:S01]  /*18920*/  FMUL.FTZ R111, R111, UR12 ;  /* 0x0000000c6f6f7c20 */ /* 0x000fe20008410000 */
[----:B------:R-:W-:Y:S03]  /*18930*/  FMUL.FTZ R112, R112, UR12 ;  /* 0x0000000c70707c20 */ /* 0x000fe60008410000 */
[----:B------:R-:W1:Y:S01]  /*18940*/  MUFU.TANH R53, R53 ;  /* 0x0000003500357308 */ /* 0x000e620000002400 */
[----:B------:R-:W-:Y:S01]  /*18950*/  FMUL.FTZ R113, R113, UR12 ;  /* 0x0000000c71717c20 */ /* 0x000fe20008410000 */
[----:B------:R-:W-:Y:S01]  /*18960*/  FMUL.FTZ R114, R114, UR12 ;  /* 0x0000000c72727c20 */ /* 0x000fe20008410000 */
[----:B------:R-:W-:Y:S01]  /*18970*/  FMUL.FTZ R115, R115, UR12 ;  /* 0x0000000c73737c20 */ /* 0x000fe20008410000 */
[----:B------:R-:W-:Y:S01]  /*18980*/  FMUL.FTZ R116, R116, UR12 ;  /* 0x0000000c74747c20 */ /* 0x000fe20008410000 */
[----:B------:R-:W-:Y:S01]  /*18990*/  FMUL.FTZ R117, R117, UR12 ;  /* 0x0000000c75757c20 */ /* 0x000fe20008410000 */
[----:B------:R-:W-:Y:S04]  /*189a0*/  FMUL.FTZ R118, R118, UR12 ;  /* 0x0000000c76767c20 */ /* 0x000fe80008410000 */
[----:B------:R-:W1:Y:S01]  /*189b0*/  MUFU.TANH R54, R54 ;  /* 0x0000003600367308 */ /* 0x000e620000002400 */
[----:B------:R-:W-:Y:S01]  /*189c0*/  FMUL.FTZ R119, R119, UR12 ;  /* 0x0000000c77777c20 */ /* 0x000fe20008410000 */
[----:B------:R-:W-:Y:S01]  /*189d0*/  FMUL.FTZ R120, R120, UR12 ;  /* 0x0000000c78787c20 */ /* 0x000fe20008410000 */
[----:B------:R-:W-:Y:S01]  /*189e0*/  FMUL.FTZ R121, R121, UR12 ;  /* 0x0000000c79797c20 */ /* 0x000fe20008410000 */
[C---:B-----5:R-:W-:Y:S06]  /*189f0*/  HMMA.16816.F32.BF16 R124, R156.reuse, R8, R124 ;  /* 0x000000089c7c723c */ /* 0x060fec000004187c */
[----:B------:R-:W1:Y:S01]  /*18a00*/  MUFU.TANH R55, R55 ;  /* 0x0000003700377308 */ /* 0x000e620000002400 */
[----:B------:R-:W-:Y:S01]  /*18a10*/  FMUL.FTZ R122, R122, UR12 ;  /* 0x0000000c7a7a7c20 */ /* 0x000fe20008410000 */
[----:B------:R-:W-:Y:S01]  /*18a20*/  FMUL.FTZ R123, R123, UR12 ;  /* 0x0000000c7b7b7c20 */ /* 0x000fe20008410000 */
        /* <DEDUP_REMOVED lines=10> */
[----:B------:R-:W-:Y:S07]  /*18ad0*/  FMUL.FTZ R129, R129, UR12 ;  /* 0x0000000c81817c20 */ /* 0x000fee0008410000 */
[----:B------:R5:W1:Y:S10]  /*18ae0*/  MUFU.TANH R23, R0 ;  /* 0x0000000000177308 */ /* 0x000a740000002400 */
[----:B------:R-:W1:Y:S10]  /*18af0*/  MUFU.TANH R59, R59 ;  /* 0x0000003b003b7308 */ /* 0x000e740000002400 */
[----:B------:R-:W1:Y:S01]  /*18b00*/  MUFU.TANH R60, R60 ;  /* 0x0000003c003c7308 */ /* 0x000e620000002400 */
[----:B-----5:R-:W-:Y:S09]  /*18b10*/  FMUL.FTZ R0, R131, UR12 ;  /* 0x0000000c83007c20 */ /* 0x020ff20008410000 */
        /* <DEDUP_REMOVED lines=69> */
[----:B------:R1:W1:Y:S01]  /*18f70*/  MUFU.TANH R24, R0 ;  /* 0x0000000000187308 */ /* 0x0002620000002400 */
[----:B--234-:R-:W-:Y:S05]  /*18f80*/  @!P0 BRA `(.L_x_912) ;  /* 0x0000000800248947 */ /* 0x01cfea0003800000 */
[----:B------:R-:W2:Y:S08]  /*18f90*/  LDC.64 R2, c[0x0][0x4e0] ;  /* 0x00013800ff027b82 */ /* 0x000eb00000000a00 */
[----:B------:R-:W3:Y:S01]  /*18fa0*/  LDC R12, c[0x0][0x3bc] ;  /* 0x0000ef00ff0c7b82 */ /* 0x000ee20000000800 */
[----:B--2---:R-:W-:Y:S04]  /*18fb0*/  ISETP.NE.U32.AND P0, PT, R2, RZ, PT ;  /* 0x000000ff0200720c */ /* 0x004fe80003f05070 */
[----:B------:R-:W-:Y:S11]  /*18fc0*/  ISETP.NE.AND.EX P3, PT, R3, RZ, PT, P0 ;  /* 0x000000ff0300720c */ /* 0x000ff60003f65300 */
[----:B------:R-:W-:Y:S02]  /*18fd0*/  @!UPT UIADD3 URZ, UPT, UPT, URZ, URZ, URZ ;  /* 0x000000fffffff290 */ /* 0x000fe4000fffe0ff */
[----:B------:R-:W2:Y:S01]  /*18fe0*/  @!P3 LDC R2, c[0x0][0x3b8] ;  /* 0x0000ee00ff02bb82 */ /* 0x000ea20000000800 */
[----:B-1----:R-:W-:Y:S05]  /*18ff0*/  @!P3 IMAD.MOV.U32 R0, RZ, RZ, RZ ;  /* 0x000000ffff00b224 */ /* 0x002fea00078e00ff */
        /* <DEDUP_REMOVED lines=8> */
[----:B------:R-:W1:Y:S01]  /*19080*/  LDC R10, c[0x0][0x4f0] ;  /* 0x00013c00ff0a7b82 */ /* 0x000e620000000800 */
[----:B------:R-:W-:Y:S03]  /*19090*/  IADD3 R6, PT, PT, R169, -0x100, RZ ;  /* 0xffffff00a9067810 */ /* 0x000fe60007ffe0ff */
[----:B------:R-:W-:Y:S02]  /*190a0*/  IABS R5, R7 ;  /* 0x0000000700057213 */ /* 0x000fe40000000000 */
[----:B------:R-:W-:Y:S02]  /*190b0*/  IABS R4, R6 ;  /* 0x0000000600047213 */ /* 0x000fe40000000000 */
[-C--:B-1----:R-:W-:Y:S02]  /*190c0*/  IABS R9, R10.reuse ;  /* 0x0000000a00097213 */ /* 0x082fe40000000000 */
[-C--:B------:R-:W-:Y:S02]  /*190d0*/  LOP3.LUT R7, R7, R10.reuse, RZ, 0x3c, !PT ;  /* 0x0000000a07077212 */ /* 0x080fe400078e3cff */
[----:B------:R-:W1:Y:S01]  /*190e0*/  I2F.RP R2, R9 ;  /* 0x0000000900027306 */ /* 0x000e620000209400 */
[----:B------:R-:W-:Y:S02]  /*190f0*/  LOP3.LUT R6, R6, R10, RZ, 0x3c, !PT ;  /* 0x0000000a06067212 */ /* 0x000fe400078e3cff */
[----:B------:R-:W-:Y:S07]  /*19100*/  ISETP.GE.AND P6, PT, R7, RZ, PT ;  /* 0x000000ff0700720c */ /* 0x000fee0003fc6270 */
[----:B-1----:R-:W1:Y:S02]  /*19110*/  MUFU.RCP R2, R2 ;  /* 0x0000000200027308 */ /* 0x002e640000001000 */
[----:B-1----:R-:W-:Y:S08]  /*19120*/  VIADD R2, R2, 0xffffffe ;  /* 0x0ffffffe02027836 */ /* 0x002ff00000000000 */
        /* <DEDUP_REMOVED lines=10> */
[C---:B------:R-:W-:Y:S03]  /*191d0*/  IMAD R3, R9.reuse, R3, R5 ;  /* 0x0000000309037224 */ /* 0x040fe600078e0205 */
        /* <DEDUP_REMOVED lines=9> */
[----:B------:R-:W-:Y:S02]  /*19270*/  ISETP.NE.AND P2, PT, R10, RZ, PT ;  /* 0x000000ff0a00720c */ /* 0x000fe40003f45270 */
[----:B------:R-:W-:Y:S07]  /*19280*/  LOP3.LUT R3, RZ, R10, RZ, 0x33, !PT ;  /* 0x0000000aff037212 */ /* 0x000fee00078e33ff */
        /* <DEDUP_REMOVED lines=11> */
[----:B------:R1:W2:Y:S04]  /*19340*/  LDG.E R8, desc[UR6][R4.64] ;  /* 0x0000000604087981 */ /* 0x0002a8000c1e1900 */
[----:B------:R-:W-:Y:S01]  /*19350*/  IMAD R0, R0, R10, -0x100 ;  /* 0xffffff0000007424 */ /* 0x000fe200078e020a */
[----:B------:R3:W2:Y:S04]  /*19360*/  LDG.E R7, desc[UR6][R2.64] ;  /* 0x0000000602077981 */ /* 0x0006a8000c1e1900 */
[----:B-1----:R-:W-:Y:S01]  /*19370*/  SHF.R.S32.HI R4, RZ, 0x1f, R0 ;  /* 0x0000001fff047819 */ /* 0x002fe20000011400 */
[----:B---3--:R-:W1:Y:S04]  /*19380*/  LDC.64 R2, c[0x0][0x3b8] ;  /* 0x0000ee00ff027b82 */ /* 0x008e680000000a00 */
[-C--:B-1----:R-:W-:Y:S02]  /*19390*/  IMAD R6, R4, R2.reuse, RZ ;  /* 0x0000000204067224 */ /* 0x082fe400078e02ff */
[C---:B------:R-:W-:Y:S04]  /*193a0*/  IMAD.WIDE.U32 R4, R0.reuse, R2, RZ ;  /* 0x0000000200047225 */ /* 0x040fe800078e00ff */
[----:B------:R-:W-:Y:S04]  /*193b0*/  IMAD R3, R0, R3, R6 ;  /* 0x0000000300037224 */ /* 0x000fe800078e0206 */
[----:B------:R-:W-:Y:S02]  /*193c0*/  IMAD.IADD R5, R5, 0x1, R3 ;  /* 0x0000000105057824 */ /* 0x000fe400078e0203 */
[----:B--2---:R-:W-:Y:S04]  /*193d0*/  IMAD.IADD R7, R8, 0x1, -R7 ;  /* 0x0000000108077824 */ /* 0x004fe800078e0a07 */
[C---:B------:R-:W-:Y:S01]  /*193e0*/  IMAD.WIDE.U32 R4, R7.reuse, UR8, R4 ;  /* 0x0000000807047c25 */ /* 0x040fe2000f8e0004 */
[----:B------:R-:W-:Y:S02]  /*193f0*/  SHF.R.S32.HI R0, RZ, 0x1f, R7 ;  /* 0x0000001fff007819 */ /* 0x000fe40000011407 */
[----:B------:R-:W-:Y:S03]  /*19400*/  LEA R222, P0, R4, R222, 0x1 ;  /* 0x000000de04de7211 */ /* 0x000fe600078008ff */
[----:B------:R-:W-:Y:S04]  /*19410*/  IMAD R0, R0, UR8, RZ ;  /* 0x0000000800007c24 */ /* 0x000fe8000f8e02ff */
[----:B------:R-:W-:Y:S05]  /*19420*/  IMAD R0, R7, UR9, R0 ;  /* 0x0000000907007c24 */ /* 0x000fea000f8e0200 */
[----:B------:R-:W-:Y:S04]  /*19430*/  IADD3 R0, PT, PT, R5, R0, RZ ;  /* 0x0000000005007210 */ /* 0x000fe80007ffe0ff */
[----:B------:R-:W-:Y:S07]  /*19440*/  LEA.HI.X R219, R4, R219, R0, 0x1, P0 ;  /* 0x000000db04db7211 */ /* 0x000fee00000f0c00 */
.L_x_913:
[C---:B------:R-:W-:Y:S01]  /*19450*/  IMAD.SHL.U32 R0, R2.reuse, 0x20, RZ ;  /* 0x0000002002007824 */ /* 0x040fe200078e00ff */
[C-C-:B------:R-:W-:Y:S01]  /*19460*/  SHF.L.U64.HI R3, R2.reuse, 0x5, R12.reuse ;  /* 0x0000000502037819 */ /* 0x140fe2000001020c */
[C---:B------:R-:W-:Y:S01]  /*19470*/  IMAD.SHL.U32 R13, R2.reuse, 0x40, RZ ;  /* 0x00000040020d7824 */ /* 0x040fe200078e00ff */
[----:B------:R-:W-:Y:S01]  /*19480*/  SHF.L.U64.HI R12, R2, 0x6, R12 ;  /* 0x00000006020c7819 */ /* 0x000fe2000001020c */
[----:B------:R-:W-:Y:S01]  /*19490*/  @!P1 IMAD.MOV.U32 R2, RZ, RZ, R222 ;  /* 0x000000ffff029224 */ /* 0x000fe200078e00de */
[C---:B------:R-:W-:Y:S04]  /*194a0*/  LEA R4, P2, R0.reuse, R222, 0x1 ;  /* 0x000000de00047211 */ /* 0x040fe800078408ff */
[----:B------:R-:W-:Y:S01]  /*194b0*/  LEA.HI.X R5, R0, R219, R3, 0x1, P2 ;  /* 0x000000db00057211 */ /* 0x000fe200010f0c03 */
[----:B------:R-:W-:Y:S01]  /*194c0*/  @!P1 IMAD.MOV.U32 R3, RZ, RZ, R219 ;  /* 0x000000ffff039224 */ /* 0x000fe200078e00db */
[----:B------:R-:W-:Y:S04]  /*194d0*/  IADD3 R10, P0, PT, R13, R4, RZ ;  /* 0x000000040d0a7210 */ /* 0x000fe80007f1e0ff */
[----:B------:R-:W-:Y:S01]  /*194e0*/  @!PT LDS RZ, [RZ] ;  /* 0x00000000fffff984 */ /* 0x000fe20000000800 */
[----:B------:R-:W-:Y:S01]  /*194f0*/  @!PT LDS RZ, [RZ] ;  /* 0x00000000fffff984 */ /* 0x000fe20000000800 */
[----:B------:R-:W-:Y:S01]  /*19500*/  @!PT LDS RZ, [RZ] ;  /* 0x00000000fffff984 */ /* 0x000fe20000000800 */
[----:B------:R-:W-:Y:S01]  /*19510*/  @!P1 LDGSTS.E.BYPASS.LTC128B.128 [R168+0x1000], desc[UR6][R2.64] ;  /* 0x0100000002a89fae */ /* 0x000fe2000b981a06 */
[----:B------:R-:W-:Y:S01]  /*19520*/  IMAD.X R11, R12, 0x1, R5, P0 ;  /* 0x000000010c0b7824 */ /* 0x000fe200000e0605 */
[-C--:B------:R-:W-:Y:S02]  /*19530*/  IADD3 R8, P2, PT, R10, R13.reuse, RZ ;  /* 0x0000000d0a087210 */ /* 0x080fe40007f5e0ff */
[----:B------:R2:W-:Y:S02]  /*19540*/  @P1 STS.128 [R168+0x1000], RZ ;  /* 0x001000ffa8001388 */ /* 0x0005e40000000c00 */
[-C--:B------:R-:W-:Y:S01]  /*19550*/  IADD3 R6, P0, PT, R8, R13.reuse, RZ ;  /* 0x0000000d08067210 */ /* 0x080fe20007f1e0ff */
[--C-:B------:R-:W-:Y:S01]  /*19560*/  IMAD.X R9, R11, 0x1, R12.reuse, P2 ;  /* 0x000000010b097824 */ /* 0x100fe200010e060c */
[----:B------:R-:W-:Y:S01]  /*19570*/  @!PT LDS RZ, [RZ] ;  /* 0x00000000fffff984 */ /* 0x000fe20000000800 */
[----:B------:R-:W-:Y:S01]  /*19580*/  @!PT LDS RZ, [RZ] ;  /* 0x00000000fffff984 */ /* 0x000fe20000000800 */
[----:B------:R-:W-:Y:S01]  /*19590*/  @!PT LDS RZ, [RZ] ;  /* 0x00000000fffff984 */ /* 0x000fe20000000800 */
[----:B------:R1:W-:Y:S03]  /*195a0*/  @!P1 LDGSTS.E.BYPASS.LTC128B.128 [R168+0x1800], desc[UR6][R4.64] ;  /* 0x0180000004a89fae */ /* 0x0003e6000b981a06 */
[--C-:B------:R-:W-:Y:S01]  /*195b0*/  IMAD.X R7, R9, 0x1, R12.reuse, P0 ;  /* 0x0000000109077824 */ /* 0x100fe200000e060c */
        /* <DEDUP_REMOVED lines=15> */
[-C--:B-1----:R-:W-:Y:S03]  /*196b0*/  IADD3 R4, P4, PT, R6, R13.reuse, RZ ;  /* 0x0000000d06047210 */ /* 0x082fe60007f9e0ff */
[----:B------:R2:W-:Y:S01]  /*196c0*/  @P1 STS.128 [R168+0x3000], RZ ;  /* 0x003000ffa8001388 */ /* 0x0005e20000000c00 */
[-C--:B------:R-:W-:Y:S01]  /*196d0*/  IADD3 R2, P2, PT, R4, R13.reuse, RZ ;  /* 0x0000000d04027210 */ /* 0x080fe20007f5e0ff */
[--C-:B------:R-:W-:Y:S03]  /*196e0*/  IMAD.X R5, R7, 0x1, R12.reuse, P4 ;  /* 0x0000000107057824 */ /* 0x100fe600020e060c */
[----:B---3--:R-:W-:Y:S01]  /*196f0*/  @!P1 IADD3 R10, P0, PT, R2, R13, RZ ;  /* 0x0000000d020a9210 */ /* 0x008fe20007f1e0ff */
[--C-:B------:R-:W-:Y:S01]  /*19700*/  IMAD.X R3, R5, 0x1, R12.reuse, P2 ;  /* 0x0000000105037824 */ /* 0x100fe200010e060c */
[----:B------:R-:W-:Y:S01]  /*19710*/  @!PT LDS RZ, [RZ] ;  /* 0x00000000fffff984 */ /* 0x000fe20000000800 */
[----:B------:R-:W-:Y:S01]  /*19720*/  @!PT LDS RZ, [RZ] ;  /* 0x00000000fffff984 */ /* 0x000fe20000000800 */
[----:B------:R-:W-:Y:S01]  /*19730*/  @!PT LDS RZ, [RZ] ;  /* 0x00000000fffff984 */ /* 0x000fe20000000800 */
[----:B------:R2:W-:Y:S03]  /*19740*/  @!P1 LDGSTS.E.BYPASS.LTC128B.128 [R168+0x3800], desc[UR6][R4.64] ;  /* 0x0380000004a89fae */ /* 0x0005e6000b981a06 */
[----:B------:R-:W-:Y:S01]  /*19750*/  @!P1 IMAD.X R11, R3, 0x1, R12, P0 ;  /* 0x00000001030b9824 */ /* 0x000fe200000e060c */
        /* <DEDUP_REMOVED lines=12> */
.L_x_912:
[----:B-1----:R-:W-:Y:S02]  /*19820*/  FMNMX3.FTZ R0, R134, R174, R173, !PT ;  /* 0x000000ae86007276 */ /* 0x002fe400078100ad */
[----:B------:R-:W-:Y:S02]  /*19830*/  IADD3 R179, PT, PT, R179, -0x1, RZ ;  /* 0xffffffffb3b37810 */ /* 0x000fe40007ffe0ff */
        /* <DEDUP_REMOVED lines=72> */
[C---:B------:R-:W-:Y:S01]  /*19cc0*/  FADD.FTZ R0, -R3.reuse, R135 ;  /* 0x0000008703007221 */ /* 0x040fe20000010100 */
[C---:B------:R-:W-:Y:S01]  /*19cd0*/  FMUL.FTZ R27, R3.reuse, UR4 ;  /* 0x00000004031b7c20 */ /* 0x040fe20008410000 */
[C---:B------:R-:W-:Y:S01]  /*19ce0*/  FSETP.NEU.FTZ.AND P0, PT, R20.reuse, -INF , PT ;  /* 0xff8000001400780b */ /* 0x040fe20003f1d000 */
[C---:B------:R-:W-:Y:S01]  /*19cf0*/  FMUL.FTZ R26, R20.reuse, UR4 ;  /* 0x00000004141a7c20 */ /* 0x040fe20008410000 */
[----:B------:R-:W-:Y:S01]  /*19d00*/  FADD.FTZ R2, -R20, R134 ;  /* 0x0000008614027221 */ /* 0x000fe20000010100 */
[----:B------:R-:W-:Y:S03]  /*19d10*/  FMUL.FTZ R0, R0, UR4 ;  /* 0x0000000400007c20 */ /* 0x000fe60008410000 */
[----:B------:R-:W-:Y:S01]  /*19d20*/  FSEL R26, R26, RZ, P0 ;  /* 0x000000ff1a1a7208 */ /* 0x000fe20000000000 */
[----:B------:R-:W-:Y:S01]  /*19d30*/  FMUL.FTZ R2, R2, UR4 ;  /* 0x0000000402027c20 */ /* 0x000fe20008410000 */
[----:B------:R-:W-:Y:S01]  /*19d40*/  FSETP.NEU.FTZ.AND P0, PT, R3, -INF , PT ;  /* 0xff8000000300780b */ /* 0x000fe20003f1d000 */
[----:B------:R-:W1:Y:S02]  /*19d50*/  MUFU.EX2 R0, R0 ;  /* 0x0000000000007308 */ /* 0x000e640000000800 */
[--C-:B------:R-:W-:Y:S01]  /*19d60*/  FFMA.FTZ R4, R174, UR4, -R26.reuse ;  /* 0x00000004ae047c23 */ /* 0x100fe2000801081a */
[----:B------:R-:W-:Y:S01]  /*19d70*/  FSEL R27, R27, RZ, P0 ;  /* 0x000000ff1b1b7208 */ /* 0x000fe20000000000 */
[--C-:B------:R-:W-:Y:S01]  /*19d80*/  FFMA.FTZ R6, R170, UR4, -R26.reuse ;  /* 0x00000004aa067c23 */ /* 0x100fe2000801081a */
[--C-:B------:R-:W-:Y:S01]  /*19d90*/  FFMA.FTZ R5, R163, UR4, -R26.reuse ;  /* 0x00000004a3057c23 */ /* 0x100fe2000801081a */
[--C-:B------:R-:W-:Y:S01]  /*19da0*/  FFMA.FTZ R7, R178, UR4, -R26.reuse ;  /* 0x00000004b2077c23 */ /* 0x100fe2000801081a */
[----:B------:R-:W-:Y:S03]  /*19db0*/  ISETP.NE.AND P0, PT, R182, RZ, PT ;  /* 0x000000ffb600720c */ /* 0x000fe60003f05270 */
[----:B------:R2:W-:Y:S01]  /*19dc0*/  MUFU.EX2 R135, R4 ;  /* 0x0000000400877308 */ /* 0x0005e20000000800 */
[--C-:B------:R-:W-:Y:S01]  /*19dd0*/  FFMA.FTZ R8, R62, UR4, -R27.reuse ;  /* 0x000000043e087c23 */ /* 0x100fe2000801081b */
[--C-:B------:R-:W-:Y:S01]  /*19de0*/  FFMA.FTZ R21, R21, UR4, -R27.reuse ;  /* 0x0000000415157c23 */ /* 0x100fe2000801081b */
[--C-:B------:R-:W-:Y:S01]  /*19df0*/  FFMA.FTZ R22, R22, UR4, -R27.reuse ;  /* 0x0000000416167c23 */ /* 0x100fe2000801081b */
[--C-:B------:R-:W-:Y:S06]  /*19e00*/  FFMA.FTZ R23, R23, UR4, -R27.reuse ;  /* 0x0000000417177c23 */ /* 0x100fec000801081b */
[----:B------:R3:W-:Y:S01]  /*19e10*/  MUFU.EX2 R170, R6 ;  /* 0x0000000600aa7308 */ /* 0x0007e20000000800 */
[C---:B-1----:R-:W-:Y:S01]  /*19e20*/  FMUL.FTZ R10, R0.reuse, R142 ;  /* 0x0000008e000a7220 */ /* 0x042fe20000410000 */
[----:B------:R-:W-:Y:S08]  /*19e30*/  FMUL.FTZ R11, R0, R143 ;  /* 0x0000008f000b7220 */ /* 0x000ff00000410000 */
[----:B------:R1:W-:Y:S01]  /*19e40*/  MUFU.EX2 R163, R5 ;  /* 0x0000000500a37308 */ /* 0x0003e20000000800 */
[--C-:B--2---:R-:W-:Y:S09]  /*19e50*/  FFMA.FTZ R4, R173, UR4, -R26.reuse ;  /* 0x00000004ad047c23 */ /* 0x104ff2000801081a */
[----:B------:R2:W-:Y:S01]  /*19e60*/  MUFU.EX2 R173, R4 ;  /* 0x0000000400ad7308 */ /* 0x0005e20000000800 */
[--C-:B---3--:R-:W-:Y:S09]  /*19e70*/  FFMA.FTZ R6, R152, UR4, -R26.reuse ;  /* 0x0000000498067c23 */ /* 0x108ff2000801081a */
[----:B------:R-:W3:Y:S01]  /*19e80*/  MUFU.EX2 R2, R2 ;  /* 0x0000000200027308 */ /* 0x000ee20000000800 */
[--C-:B-1----:R-:W-:Y:S01]  /*19e90*/  FFMA.FTZ R5, R19, UR4, -R26.reuse ;  /* 0x0000000413057c23 */ /* 0x102fe2000801081a */
[----:B------:R-:W-:Y:S08]  /*19ea0*/  FMUL.FTZ R19, R0, R151 ;  /* 0x0000009700137220 */ /* 0x000ff00000410000 */
[----:B------:R1:W-:Y:S01]  /*19eb0*/  MUFU.EX2 R178, R5 ;  /* 0x0000000500b27308 */ /* 0x0003e20000000800 */
[--C-:B--2---:R-:W-:Y:S09]  /*19ec0*/  FFMA.FTZ R4, R172, UR4, -R27.reuse ;  /* 0x00000004ac047c23 */ /* 0x104ff2000801081b */
[----:B------:R2:W-:Y:S01]  /*19ed0*/  MUFU.EX2 R134, R4 ;  /* 0x0000000400867308 */ /* 0x0005e20000000800 */
[----:B---3--:R-:W-:Y:S09]  /*19ee0*/  FMUL.FTZ R9, R2, R141 ;  /* 0x0000008d02097220 */ /* 0x008ff20000410000 */
[----:B------:R3:W-:Y:S01]  /*19ef0*/  MUFU.EX2 R210, R8 ;  /* 0x0000000800d27308 */ /* 0x0007e20000000800 */
[--C-:B-1----:R-:W-:Y:S09]  /*19f00*/  FFMA.FTZ R5, R29, UR4, -R26.reuse ;  /* 0x000000041d057c23 */ /* 0x102ff2000801081a */
[----:B------:R1:W-:Y:S01]  /*19f10*/  MUFU.EX2 R189, R5 ;  /* 0x0000000500bd7308 */ /* 0x0003e20000000800 */
[--C-:B--2---:R-:W-:Y:S09]  /*19f20*/  FFMA.FTZ R4, R171, UR4, -R27.reuse ;  /* 0x00000004ab047c23 */ /* 0x104ff2000801081b */
[----:B------:R2:W4:Y:S01]  /*19f30*/  MUFU.EX2 R156, R4 ;  /* 0x00000004009c7308 */ /* 0x0005220000000800 */
[--C-:B---3--:R-:W-:Y:S09]  /*19f40*/  FFMA.FTZ R8, R63, UR4, -R27.reuse ;  /* 0x000000043f087c23 */ /* 0x108ff2000801081b */
[----:B------:R3:W-:Y:S01]  /*19f50*/  MUFU.EX2 R171, R7 ;  /* 0x0000000700ab7308 */ /* 0x0007e20000000800 */
[--C-:B-1----:R-:W-:Y:S09]  /*19f60*/  FFMA.FTZ R5, R37, UR4, -R26.reuse ;  /* 0x0000000425057c23 */ /* 0x102ff2000801081a */
[----:B------:R1:W-:Y:S01]  /*19f70*/  MUFU.EX2 R198, R5 ;  /* 0x0000000500c67308 */ /* 0x0003e20000000800 */
[--C-:B--2---:R-:W-:Y:S01]  /*19f80*/  FFMA.FTZ R4, R177, UR4, -R26.reuse ;  /* 0x00000004b1047c23 */ /* 0x104fe2000801081a */
[----:B----4-:R-:W-:Y:S08]  /*19f90*/  F2FP.BF16.F32.PACK_AB R29, R156, R134 ;  /* 0x000000869c1d723e */ /* 0x010ff000000010ff */
[----:B------:R2:W4:Y:S01]  /*19fa0*/  MUFU.EX2 R172, R4 ;  /* 0x0000000400ac7308 */ /* 0x0005220000000800 */
[--C-:B---3--:R-:W-:Y:S09]  /*19fb0*/  FFMA.FTZ R7, R160, UR4, -R26.reuse ;  /* 0x00000004a0077c23 */ /* 0x108ff2000801081a */
[----:B------:R3:W-:Y:S01]  /*19fc0*/  MUFU.EX2 R160, R7 ;  /* 0x0000000700a07308 */ /* 0x0007e20000000800 */
[--C-:B-1----:R-:W-:Y:S09]  /*19fd0*/  FFMA.FTZ R5, R45, UR4, -R26.reuse ;  /* 0x000000042d057c23 */ /* 0x102ff2000801081a */
[----:B------:R1:W-:Y:S01]  /*19fe0*/  MUFU.EX2 R205, R5 ;  /* 0x0000000500cd7308 */ /* 0x0003e20000000800 */
[--C-:B--2---:R-:W-:Y:S09]  /*19ff0*/  FFMA.FTZ R4, R176, UR4, -R27.reuse ;  /* 0x00000004b0047c23 */ /* 0x104ff2000801081b */
[----:B------:R2:W-:Y:S01]  /*1a000*/  MUFU.EX2 R157, R4 ;  /* 0x00000004009d7308 */ /* 0x0005e20000000800 */
[--C-:B---3--:R-:W-:Y:S01]  /*1a010*/  FFMA.FTZ R7, R16, UR4, -R26.reuse ;  /* 0x0000000410077c23 */ /* 0x108fe2000801081a */
[--C-:B------:R-:W-:Y:S08]  /*1a020*/  FFMA.FTZ R16, R66, UR4, -R27.reuse ;  /* 0x0000000442107c23 */ /* 0x100ff0000801081b */
[----:B------:R3:W-:Y:S01]  /*1a030*/  MUFU.EX2 R183, R7 ;  /* 0x0000000700b77308 */ /* 0x0007e20000000800 */
[--C-:B-1----:R-:W-:Y:S09]  /*1a040*/  FFMA.FTZ R5, R53, UR4, -R26.reuse ;  /* 0x0000000435057c23 */ /* 0x102ff2000801081a */
[----:B------:R1:W-:Y:S01]  /*1a050*/  MUFU.EX2 R214, R5 ;  /* 0x0000000500d67308 */ /* 0x0003e20000000800 */
[--C-:B--2---:R-:W-:Y:S09]  /*1a060*/  FFMA.FTZ R4, R175, UR4, -R27.reuse ;  /* 0x00000004af047c23 */ /* 0x104ff2000801081b */
[----:B------:R2:W5:Y:S01]  /*1a070*/  MUFU.EX2 R158, R4 ;  /* 0x00000004009e7308 */ /* 0x0005620000000800 */
[--C-:B---3--:R-:W-:Y:S09]  /*1a080*/  FFMA.FTZ R7, R32, UR4, -R26.reuse ;  /* 0x0000000420077c23 */ /* 0x108ff2000801081a */
[----:B------:R3:W-:Y:S01]  /*1a090*/  MUFU.EX2 R190, R7 ;  /* 0x0000000700be7308 */ /* 0x0007e20000000800 */
[----:B-1----:R-:W-:Y:S09]  /*1a0a0*/  FMUL.FTZ R5, R2, R137 ;  /* 0x0000008902057220 */ /* 0x002ff20000410000 */
        /* <DEDUP_REMOVED lines=9> */
[--C-:B---3--:R-:W-:Y:S01]  /*1a140*/  FFMA.FTZ R6, R28, UR4, -R26.reuse ;  /* 0x000000041c067c23 */ /* 0x108fe2000801081a */
[----:B------:R-:W-:Y:S08]  /*1a150*/  F2FP.BF16.F32.PACK_AB R28, R173, R135 ;  /* 0x00000087ad1c723e */ /* 0x000ff000000010ff */
[----:B------:R3:W-:Y:S01]  /*1a160*/  MUFU.EX2 R185, R6 ;  /* 0x0000000600b97308 */ /* 0x0007e20000000800 */
[--C-:B-1----:R-:W-:Y:S09]  /*1a170*/  FFMA.FTZ R7, R48, UR4, -R26.reuse ;  /* 0x0000000430077c23 */ /* 0x102ff2000801081a */
[----:B------:R1:W-:Y:S01]  /*1a180*/  MUFU.EX2 R206, R7 ;  /* 0x0000000700ce7308 */ /* 0x0003e20000000800 */
[--C-:B--2---:R-:W-:Y:S09]  /*1a190*/  FFMA.FTZ R4, R155, UR4, -R26.reuse ;  /* 0x000000049b047c23 */ /* 0x104ff2000801081a */
[----:B------:R2:W-:Y:S01]  /*1a1a0*/  MUFU.EX2 R155, R4 ;  /* 0x00000004009b7308 */ /* 0x0005e20000000800 */
[--C-:B---3--:R-:W-:Y:S09]  /*1a1b0*/  FFMA.FTZ R6, R36, UR4, -R26.reuse ;  /* 0x0000000424067c23 */ /* 0x108ff2000801081a */
[----:B------:R3:W-:Y:S01]  /*1a1c0*/  MUFU.EX2 R193, R6 ;  /* 0x0000000600c17308 */ /* 0x0007e20000000800 */
[----:B-1----:R-:W-:Y:S09]  /*1a1d0*/  FMUL.FTZ R7, R0, R139 ;  /* 0x0000008b00077220 */ /* 0x002ff20000410000 */
[----:B------:R-:W-:Y:S01]  /*1a1e0*/  MUFU.EX2 R23, R23 ;  /* 0x0000001700177308 */ /* 0x000fe20000000800 */
[--C-:B--2---:R-:W-:Y:S09]  /*1a1f0*/  FFMA.FTZ R4, R154, UR4, -R27.reuse ;  /* 0x000000049a047c23 */ /* 0x104ff2000801081b */
[----:B------:R1:W2:Y:S01]  /*1a200*/  MUFU.EX2 R154, R4 ;  /* 0x00000004009a7308 */ /* 0x0002a20000000800 */
[--C-:B---3--:R-:W-:Y:S01]  /*1a210*/  FFMA.FTZ R6, R44, UR4, -R26.reuse ;  /* 0x000000042c067c23 */ /* 0x108fe2000801081a */
[--C-:B------:R-:W-:Y:S08]  /*1a220*/  FFMA.FTZ R44, R70, UR4, -R27.reuse ;  /* 0x00000004462c7c23 */ /* 0x100ff0000801081b */
[----:B------:R3:W-:Y:S10]  /*1a230*/  MUFU.EX2 R201, R6 ;  /* 0x0000000600c97308 */ /* 0x0007f40000000800 */
[----:B------:R4:W-:Y:S01]  /*1a240*/  MUFU.EX2 R141, R44 ;  /* 0x0000002c008d7308 */ /* 0x0009e20000000800 */
[--C-:B-1----:R-:W-:Y:S09]  /*1a250*/  FFMA.FTZ R4, R153, UR4, -R27.reuse ;  /* 0x0000000499047c23 */ /* 0x102ff2000801081b */
[----:B------:R1:W2:Y:S01]  /*1a260*/  MUFU.EX2 R153, R4 ;  /* 0x0000000400997308 */ /* 0x0002a20000000800 */
[--C-:B---3--:R-:W-:Y:S09]  /*1a270*/  FFMA.FTZ R6, R52, UR4, -R26.reuse ;  /* 0x0000000434067c23 */ /* 0x108ff2000801081a */
[----:B------:R3:W-:Y:S01]  /*1a280*/  MUFU.EX2 R211, R6 ;  /* 0x0000000600d37308 */ /* 0x0007e20000000800 */
[--C-:B----4-:R-:W-:Y:S09]  /*1a290*/  FFMA.FTZ R44, R72, UR4, -R26.reuse ;  /* 0x00000004482c7c23 */ /* 0x110ff2000801081a */
[----:B------:R4:W-:Y:S01]  /*1a2a0*/  MUFU.EX2 R140, R44 ;  /* 0x0000002c008c7308 */ /* 0x0009e20000000800 */
[--C-:B-1----:R-:W-:Y:S01]  /*1a2b0*/  FFMA.FTZ R4, R18, UR4, -R27.reuse ;  /* 0x0000000412047c23 */ /* 0x102fe2000801081b */
[----:B------:R-:W-:Y:S08]  /*1a2c0*/  FMUL.FTZ R18, R0, R150 ;  /* 0x0000009600127220 */ /* 0x000ff00000410000 */
[----:B------:R1:W2:Y:S01]  /*1a2d0*/  MUFU.EX2 R152, R4 ;  /* 0x0000000400987308 */ /* 0x0002a20000000800 */
[--C-:B---3--:R-:W-:Y:S09]  /*1a2e0*/  FFMA.FTZ R6, R58, UR4, -R27.reuse ;  /* 0x000000043a067c23 */ /* 0x108ff2000801081b */
[----:B------:R3:W-:Y:S01]  /*1a2f0*/  MUFU.EX2 R213, R6 ;  /* 0x0000000600d57308 */ /* 0x0007e20000000800 */
[--C-:B----4-:R-:W-:Y:S01]  /*1a300*/  FFMA.FTZ R44, R75, UR4, -R27.reuse ;  /* 0x000000044b2c7c23 */ /* 0x110fe2000801081b */
[--C-:B-1----:R-:W-:Y:S01]  /*1a310*/  FFMA.FTZ R4, R17, UR4, -R27.reuse ;  /* 0x0000000411047c23 */ /* 0x102fe2000801081b */
[----:B------:R-:W-:Y:S07]  /*1a320*/  FMUL.FTZ R17, R2, R149 ;  /* 0x0000009502117220 */ /* 0x000fee0000410000 */
[----:B------:R1:W4:Y:S01]  /*1a330*/  MUFU.EX2 R174, R4 ;  /* 0x0000000400ae7308 */ /* 0x0003220000000800 */
[----:B---3--:R-:W-:Y:S09]  /*1a340*/  FMUL.FTZ R6, R0, R138 ;  /* 0x0000008a00067220 */ /* 0x008ff20000410000 */
[----:B------:R3:W-:Y:S01]  /*1a350*/  MUFU.EX2 R138, R44 ;  /* 0x0000002c008a7308 */ /* 0x0007e20000000800 */
[--C-:B-1----:R-:W-:Y:S01]  /*1a360*/  FFMA.FTZ R4, R25, UR4, -R26.reuse ;  /* 0x0000000419047c23 */ /* 0x102fe2000801081a */
[----:B------:R-:W-:Y:S02]  /*1a370*/  MOV R25, R227 ;  /* 0x000000e300197202 */ /* 0x000fe40000000f00 */
[----:B------:R-:W-:Y:S06]  /*1a380*/  @P0 IADD3 R25, PT, PT, R228, -0x20, RZ ;  /* 0xffffffe0e4190810 */ /* 0x000fec0007ffe0ff */
[----:B------:R1:W-:Y:S01]  /*1a390*/  MUFU.EX2 R184, R4 ;  /* 0x0000000400b87308 */ /* 0x0003e20000000800 */
[----:B------:R-:W-:Y:S01]  /*1a3a0*/  ISETP.NE.AND P0, PT, R179, RZ, PT ;  /* 0x000000ffb300720c */ /* 0x000fe20003f05270 */
[--C-:B---3--:R-:W-:Y:S01]  /*1a3b0*/  FFMA.FTZ R44, R77, UR4, -R26.reuse ;  /* 0x000000044d2c7c23 */ /* 0x108fe2000801081a */
[--C-:B-1----:R-:W-:Y:S07]  /*1a3c0*/  FFMA.FTZ R4, R15, UR4, -R27.reuse ;  /* 0x000000040f047c23 */ /* 0x102fee000801081b */
[----:B------:R1:W3:Y:S02]  /*1a3d0*/  MUFU.EX2 R175, R4 ;  /* 0x0000000400af7308 */ /* 0x0002e40000000800 */
[--C-:B-1----:R-:W-:Y:S02]  /*1a3e0*/  FFMA.FTZ R4, R14, UR4, -R27.reuse ;  /* 0x000000040e047c23 */ /* 0x102fe4000801081b */
[----:B------:R-:W1:Y:S06]  /*1a3f0*/  LDSM.16.MT88.4 R12, [R165+0x5000] ;  /* 0x00500000a50c783b */ /* 0x000e6c0000004200 */
[----:B------:R5:W3:Y:S02]  /*1a400*/  MUFU.EX2 R176, R4 ;  /* 0x0000000400b07308 */ /* 0x000ae40000000800 */
[--C-:B-----5:R-:W-:Y:S01]  /*1a410*/  FFMA.FTZ R4, R30, UR4, -R27.reuse ;  /* 0x000000041e047c23 */ /* 0x120fe2000801081b */
[----:B------:R-:W-:Y:S07]  /*1a420*/  F2FP.BF16.F32.PACK_AB R30, R172, R171 ;  /* 0x000000abac1e723e */ /* 0x000fee00000010ff */
[----:B------:R5:W3:Y:S02]  /*1a430*/  MUFU.EX2 R177, R4 ;  /* 0x0000000400b17308 */ /* 0x000ae40000000800 */
[--C-:B-----5:R-:W-:Y:S01]  /*1a440*/  FFMA.FTZ R4, R31, UR4, -R27.reuse ;  /* 0x000000041f047c23 */ /* 0x120fe2000801081b */
[----:B------:R-:W-:Y:S07]  /*1a450*/  F2FP.BF16.F32.PACK_AB R31, R158, R157 ;  /* 0x0000009d9e1f723e */ /* 0x000fee00000010ff */
[----:B------:R5:W3:Y:S02]  /*1a460*/  MUFU.EX2 R186, R4 ;  /* 0x0000000400ba7308 */ /* 0x000ae40000000800 */
[--C-:B-----5:R-:W-:Y:S08]  /*1a470*/  FFMA.FTZ R4, R33, UR4, -R26.reuse ;  /* 0x0000000421047c23 */ /* 0x120ff0000801081a */
[----:B------:R5:W-:Y:S02]  /*1a480*/  MUFU.EX2 R191, R4 ;  /* 0x0000000400bf7308 */ /* 0x000be40000000800 */
[--C-:B-----5:R-:W-:Y:S08]  /*1a490*/  FFMA.FTZ R4, R34, UR4, -R27.reuse ;  /* 0x0000000422047c23 */ /* 0x120ff0000801081b */
[----:B------:R5:W3:Y:S02]  /*1a4a0*/  MUFU.EX2 R187, R4 ;  /* 0x0000000400bb7308 */ /* 0x000ae40000000800 */
[--C-:B-----5:R-:W-:Y:S02]  /*1a4b0*/  FFMA.FTZ R4, R35, UR4, -R27.reuse ;  /* 0x0000000423047c23 */ /* 0x120fe4000801081b */
[----:B------:R-:W5:Y:S06]  /*1a4c0*/  LDSM.16.MT88.4 R32, [R25] ;  /* 0x000000001920783b */ /* 0x000f6c0000004200 */
[----:B------:R2:W3:Y:S02]  /*1a4d0*/  MUFU.EX2 R188, R4 ;  /* 0x0000000400bc7308 */ /* 0x0004e40000000800 */
[--C-:B--2---:R-:W-:Y:S08]  /*1a4e0*/  FFMA.FTZ R4, R38, UR4, -R27.reuse ;  /* 0x0000000426047c23 */ /* 0x104ff0000801081b */
[----:B------:R2:W3:Y:S02]  /*1a4f0*/  MUFU.EX2 R192, R4 ;  /* 0x0000000400c07308 */ /* 0x0004e40000000800 */
[--C-:B--2---:R-:W-:Y:S02]  /*1a500*/  FFMA.FTZ R4, R39, UR4, -R27.reuse ;  /* 0x0000000427047c23 */ /* 0x104fe4000801081b */
[----:B------:R-:W2:Y:S06]  /*1a510*/  LDSM.16.MT88.4 R36, [R165+0x5400] ;  /* 0x00540000a524783b */ /* 0x000eac0000004200 */
[----:B------:R4:W2:Y:S02]  /*1a520*/  MUFU.EX2 R194, R4 ;  /* 0x0000000400c27308 */ /* 0x0008a40000000800 */
[--C-:B----4-:R-:W-:Y:S08]  /*1a530*/  FFMA.FTZ R4, R41, UR4, -R26.reuse ;  /* 0x0000000429047c23 */ /* 0x110ff0000801081a */
[----:B------:R4:W-:Y:S02]  /*1a540*/  MUFU.EX2 R200, R4 ;  /* 0x0000000400c87308 */ /* 0x0009e40000000800 */
[--C-:B----4-:R-:W-:Y:S08]  /*1a550*/  FFMA.FTZ R4, R42, UR4, -R27.reuse ;  /* 0x000000042a047c23 */ /* 0x110ff0000801081b */
[----:B------:R4:W2:Y:S02]  /*1a560*/  MUFU.EX2 R195, R4 ;  /* 0x0000000400c37308 */ /* 0x0008a40000000800 */
[--C-:B----4-:R-:W-:Y:S02]  /*1a570*/  FFMA.FTZ R4, R43, UR4, -R27.reuse ;  /* 0x000000042b047c23 */ /* 0x110fe4000801081b */
[----:B------:R-:W4:Y:S06]  /*1a580*/  LDSM.16.MT88.4 R40, [R25+0x400] ;  /* 0x000400001928783b */ /* 0x000f2c0000004200 */
[----:B------:R1:W2:Y:S02]  /*1a590*/  MUFU.EX2 R196, R4 ;  /* 0x0000000400c47308 */ /* 0x0002a40000000800 */
[--C-:B-1----:R-:W-:Y:S08]  /*1a5a0*/  FFMA.FTZ R4, R46, UR4, -R27.reuse ;  /* 0x000000042e047c23 */ /* 0x102ff0000801081b */
[----:B------:R1:W4:Y:S02]  /*1a5b0*/  MUFU.EX2 R197, R4 ;  /* 0x0000000400c57308 */ /* 0x0003240000000800 */
[--C-:B-1----:R-:W-:Y:S08]  /*1a5c0*/  FFMA.FTZ R4, R47, UR4, -R27.reuse ;  /* 0x000000042f047c23 */ /* 0x102ff0000801081b */
[----:B------:R1:W4:Y:S02]  /*1a5d0*/  MUFU.EX2 R202, R4 ;  /* 0x0000000400ca7308 */ /* 0x0003240000000800 */
[--C-:B-1----:R-:W-:Y:S08]  /*1a5e0*/  FFMA.FTZ R4, R49, UR4, -R26.reuse ;  /* 0x0000000431047c23 */ /* 0x102ff0000801081a */
[----:B------:R1:W-:Y:S02]  /*1a5f0*/  MUFU.EX2 R207, R4 ;  /* 0x0000000400cf7308 */ /* 0x0003e40000000800 */
[--C-:B-1----:R-:W-:Y:S08]  /*1a600*/  FFMA.FTZ R4, R50, UR4, -R27.reuse ;  /* 0x0000000432047c23 */ /* 0x102ff0000801081b */
[----:B------:R1:W4:Y:S02]  /*1a610*/  MUFU.EX2 R203, R4 ;  /* 0x0000000400cb7308 */ /* 0x0003240000000800 */
[--C-:B-1----:R-:W-:Y:S08]  /*1a620*/  FFMA.FTZ R4, R51, UR4, -R27.reuse ;  /* 0x0000000433047c23 */ /* 0x102ff0000801081b */
[----:B------:R1:W4:Y:S02]  /*1a630*/  MUFU.EX2 R204, R4 ;  /* 0x0000000400cc7308 */ /* 0x0003240000000800 */
[--C-:B-1----:R-:W-:Y:S08]  /*1a640*/  FFMA.FTZ R4, R54, UR4, -R27.reuse ;  /* 0x0000000436047c23 */ /* 0x102ff0000801081b */
[----:B------:R1:W4:Y:S02]  /*1a650*/  MUFU.EX2 R52, R4 ;  /* 0x0000000400347308 */ /* 0x0003240000000800 */
[--C-:B-1----:R-:W-:Y:S08]  /*1a660*/  FFMA.FTZ R4, R55, UR4, -R27.reuse ;  /* 0x0000000437047c23 */ /* 0x102ff0000801081b */
[----:B------:R1:W4:Y:S02]  /*1a670*/  MUFU.EX2 R53, R4 ;  /* 0x0000000400357308 */ /* 0x0003240000000800 */
[--C-:B-1----:R-:W-:Y:S08]  /*1a680*/  FFMA.FTZ R4, R56, UR4, -R26.reuse ;  /* 0x0000000438047c23 */ /* 0x102ff0000801081a */
[----:B------:R1:W-:Y:S02]  /*1a690*/  MUFU.EX2 R215, R4 ;  /* 0x0000000400d77308 */ /* 0x0003e40000000800 */
[--C-:B-1----:R-:W-:Y:S08]  /*1a6a0*/  FFMA.FTZ R4, R57, UR4, -R26.reuse ;  /* 0x0000000439047c23 */ /* 0x102ff0000801081a */
[----:B------:R1:W-:Y:S02]  /*1a6b0*/  MUFU.EX2 R217, R4 ;  /* 0x0000000400d97308 */ /* 0x0003e40000000800 */
[--C-:B-1----:R-:W-:Y:S08]  /*1a6c0*/  FFMA.FTZ R4, R59, UR4, -R27.reuse ;  /* 0x000000043b047c23 */ /* 0x102ff0000801081b */
[----:B------:R1:W4:Y:S02]  /*1a6d0*/  MUFU.EX2 R212, R4 ;  /* 0x0000000400d47308 */ /* 0x0003240000000800 */
[--C-:B-1----:R-:W-:Y:S08]  /*1a6e0*/  FFMA.FTZ R4, R60, UR4, -R26.reuse ;  /* 0x000000043c047c23 */ /* 0x102ff0000801081a */
[----:B------:R1:W-:Y:S02]  /*1a6f0*/  MUFU.EX2 R216, R4 ;  /* 0x0000000400d87308 */ /* 0x0003e40000000800 */
[--C-:B-1----:R-:W-:Y:S08]  /*1a700*/  FFMA.FTZ R4, R61, UR4, -R26.reuse ;  /* 0x000000043d047c23 */ /* 0x102ff0000801081a */
[----:B------:R1:W-:Y:S02]  /*1a710*/  MUFU.EX2 R218, R4 ;  /* 0x0000000400da7308 */ /* 0x0003e40000000800 */
[----:B-1----:R-:W-:Y:S08]  /*1a720*/  FMUL.FTZ R4, R2, R136 ;  /* 0x0000008802047220 */ /* 0x002ff00000410000 */
[----:B------:R1:W-:Y:S01]  /*1a730*/  MUFU.EX2 R136, R44 ;  /* 0x0000002c00887308 */ /* 0x0003e20000000800 */
[C---:B------:R-:W-:Y:S05]  /*1a740*/  HMMA.16816.F32.BF16 R4, R28.reuse, R12, R4 ;  /* 0x0000000c1c04723c */ /* 0x040fea0000041804 */
[--C-:B------:R-:W-:Y:S01]  /*1a750*/  FFMA.FTZ R12, R64, UR4, -R26.reuse ;  /* 0x00000004400c7c23 */ /* 0x100fe2000801081a */
[----:B------:R-:W-:Y:S02]  /*1a760*/  FMUL.FTZ R13, R2, R145 ;  /* 0x00000091020d7220 */ /* 0x000fe40000410000 */
[C---:B------:R-:W-:Y:S01]  /*1a770*/  HMMA.16816.F32.BF16 R8, R28.reuse, R14, R8 ;  /* 0x0000000e1c08723c */ /* 0x040fe20000041808 */
[----:B------:R5:W-:Y:S02]  /*1a780*/  MUFU.EX2 R209, R12 ;  /* 0x0000000c00d17308 */ /* 0x000be40000000800 */
[C---:B------:R-:W-:Y:S01]  /*1a790*/  FMUL.FTZ R14, R0.reuse, R146 ;  /* 0x00000092000e7220 */ /* 0x040fe20000410000 */
[----:B------:R-:W-:Y:S01]  /*1a7a0*/  FMUL.FTZ R15, R0, R147 ;  /* 0x00000093000f7220 */ /* 0x000fe20000410000 */
[----:B-1----:R-:W-:Y:S01]  /*1a7b0*/  FFMA.FTZ R44, R80, UR4, -R26 ;  /* 0x00000004502c7c23 */ /* 0x002fe2000801081a */
[----:B------:R-:W-:Y:S01]  /*1a7c0*/  FFMA.FTZ R0, R0, R225, R134 ;  /* 0x000000e100007223 */ /* 0x000fe20000010086 */
[----:B------:R-:W-:Y:S04]  /*1a7d0*/  MOV R134, R20 ;  /* 0x0000001400867202 */ /* 0x000fe80000000f00 */
[----:B------:R1:W-:Y:S01]  /*1a7e0*/  MUFU.EX2 R130, R44 ;  /* 0x0000002c00827308 */ /* 0x0003e20000000800 */
[----:B------:R-:W-:Y:S04]  /*1a7f0*/  FADD.FTZ R0, R156, R0 ;  /* 0x000000009c007221 */ /* 0x000fe80000010000 */
[----:B------:R-:W-:Y:S01]  /*1a800*/  FADD.FTZ R0, R157, R0 ;  /* 0x000000009d007221 */ /* 0x000fe20000010000 */
[----:B-----5:R-:W-:Y:S03]  /*1a810*/  FFMA.FTZ R12, R65, UR4, -R26 ;  /* 0x00000004410c7c23 */ /* 0x020fe6000801081a */
[----:B------:R-:W-:Y:S01]  /*1a820*/  FADD.FTZ R0, R158, R0 ;  /* 0x000000009e007221 */ /* 0x000fe20000010000 */
[----:B------:R5:W-:Y:S03]  /*1a830*/  MUFU.EX2 R182, R12 ;  /* 0x0000000c00b67308 */ /* 0x000be60000000800 */
[----:B------:R-:W-:Y:S01]  /*1a840*/  FADD.FTZ R0, R159, R0 ;  /* 0x000000009f007221 */ /* 0x000fe20000010000 */
[--C-:B-1----:R-:W-:Y:S03]  /*1a850*/  FFMA.FTZ R44, R82, UR4, -R27.reuse ;  /* 0x00000004522c7c23 */ /* 0x102fe6000801081b */
[----:B------:R-:W-:Y:S03]  /*1a860*/  FADD.FTZ R0, R161, R0 ;  /* 0x00000000a1007221 */ /* 0x000fe60000010000 */
[----:B------:R1:W-:Y:S01]  /*1a870*/  MUFU.EX2 R126, R44 ;  /* 0x0000002c007e7308 */ /* 0x0003e20000000800 */
[----:B------:R-:W-:Y:S04]  /*1a880*/  FADD.FTZ R0, R154, R0 ;  /* 0x000000009a007221 */ /* 0x000fe80000010000 */
[----:B------:R-:W-:Y:S01]  /*1a890*/  FADD.FTZ R0, R153, R0 ;  /* 0x0000000099007221 */ /* 0x000fe20000010000 */
[----:B-----5:R-:W-:Y:S03]  /*1a8a0*/  FMUL.FTZ R12, R2, R144 ;  /* 0x00000090020c7220 */ /* 0x020fe60000410000 */
[----:B------:R-:W-:Y:S01]  /*1a8b0*/  FADD.FTZ R0, R152, R0 ;  /* 0x0000000098007221 */ /* 0x000fe20000010000 */
[----:B------:R5:W4:Y:S03]  /*1a8c0*/  MUFU.EX2 R144, R16 ;  /* 0x0000001000907308 */ /* 0x000b260000000800 */
[----:B------:R-:W-:Y:S01]  /*1a8d0*/  FADD.FTZ R0, R174, R0 ;  /* 0x00000000ae007221 */ /* 0x000fe20000010000 */
[C---:B------:R-:W-:Y:S03]  /*1a8e0*/  HMMA.16816.F32.BF16 R12, R28.reuse, R32, R12 ;  /* 0x000000201c0c723c */ /* 0x040fe6000004180c */
[--C-:B------:R-:W-:Y:S01]  /*1a8f0*/  FFMA.FTZ R32, R68, UR4, -R26.reuse ;  /* 0x0000000444207c23 */ /* 0x100fe2000801081a */
[----:B-1----:R-:W-:Y:S01]  /*1a900*/  FFMA.FTZ R44, R85, UR4, -R26 ;  /* 0x00000004552c7c23 */ /* 0x002fe2000801081a */
[----:B---3--:R-:W-:Y:S02]  /*1a910*/  FADD.FTZ R0, R175, R0 ;  /* 0x00000000af007221 */ /* 0x008fe40000010000 */
[----:B------:R1:W-:Y:S02]  /*1a920*/  MUFU.EX2 R143, R32 ;  /* 0x00000020008f7308 */ /* 0x0003e40000000800 */
[----:B------:R-:W-:Y:S01]  /*1a930*/  FADD.FTZ R0, R176, R0 ;  /* 0x00000000b0007221 */ /* 0x000fe20000010000 */
[--C-:B-----5:R-:W-:Y:S03]  /*1a940*/  FFMA.FTZ R16, R67, UR4, -R27.reuse ;  /* 0x0000000443107c23 */ /* 0x120fe6000801081b */
[----:B------:R-:W-:Y:S04]  /*1a950*/  FADD.FTZ R0, R177, R0 ;  /* 0x00000000b1007221 */ /* 0x000fe80000010000 */
[----:B------:R3:W-:Y:S01]  /*1a960*/  MUFU.EX2 R85, R44 ;  /* 0x0000002c00557308 */ /* 0x0007e20000000800 */
[----:B------:R-:W-:Y:S04]  /*1a970*/  FADD.FTZ R0, R186, R0 ;  /* 0x00000000ba007221 */ /* 0x000fe80000010000 */
[----:B------:R-:W-:Y:S05]  /*1a980*/  FADD.FTZ R0, R187, R0 ;  /* 0x00000000bb007221 */ /* 0x000fea0000010000 */
[----:B------:R5:W4:Y:S01]  /*1a990*/  MUFU.EX2 R51, R16 ;  /* 0x0000001000337308 */ /* 0x000b220000000800 */
[----:B-1----:R-:W-:Y:S01]  /*1a9a0*/  FFMA.FTZ R32, R69, UR4, -R26 ;  /* 0x0000000445207c23 */ /* 0x002fe2000801081a */
[----:B------:R-:W-:Y:S04]  /*1a9b0*/  FADD.FTZ R0, R188, R0 ;  /* 0x00000000bc007221 */ /* 0x000fe80000010000 */
[----:B------:R-:W-:Y:S04]  /*1a9c0*/  FADD.FTZ R0, R192, R0 ;  /* 0x00000000c0007221 */ /* 0x000fe80000010000 */
[----:B------:R1:W-:Y:S01]  /*1a9d0*/  MUFU.EX2 R142, R32 ;  /* 0x00000020008e7308 */ /* 0x0003e20000000800 */
[----:B---3--:R-:W-:Y:S01]  /*1a9e0*/  FFMA.FTZ R44, R87, UR4, -R27 ;  /* 0x00000004572c7c23 */ /* 0x008fe2000801081b */
[----:B--2---:R-:W-:Y:S04]  /*1a9f0*/  FADD.FTZ R0, R194, R0 ;  /* 0x00000000c2007221 */ /* 0x004fe80000010000 */
[----:B------:R-:W-:Y:S01]  /*1aa00*/  FADD.FTZ R0, R195, R0 ;  /* 0x00000000c3007221 */ /* 0x000fe20000010000 */
[C---:B-----5:R-:W-:Y:S01]  /*1aa10*/  FMUL.FTZ R16, R2.reuse, R148 ;  /* 0x0000009402107220 */ /* 0x060fe20000410000 */
[----:B------:R-:W-:Y:S02]  /*1aa20*/  FFMA.FTZ R2, R2, R226, R135 ;  /* 0x000000e202027223 */ /* 0x000fe40000010087 */
[----:B------:R-:W-:Y:S01]  /*1aa30*/  FADD.FTZ R0, R196, R0 ;  /* 0x00000000c4007221 */ /* 0x000fe20000010000 */
[----:B------:R-:W-:Y:S01]  /*1aa40*/  MOV R135, R3 ;  /* 0x0000000300877202 */ /* 0x000fe20000000f00 */
[----:B------:R-:W-:Y:S02]  /*1aa50*/  FADD.FTZ R2, R173, R2 ;  /* 0x00000002ad027221 */ /* 0x000fe40000010000 */
[----:B----4-:R-:W-:Y:S01]  /*1aa60*/  FADD.FTZ R0, R197, R0 ;  /* 0x00000000c5007221 */ /* 0x010fe20000010000 */
[----:B------:R-:W-:Y:S01]  /*1aa70*/  HMMA.16816.F32.BF16 R16, R28, R34, R16 ;  /* 0x000000221c10723c */ /* 0x000fe20000041810 */
[----:B-1----:R-:W1:Y:S02]  /*1aa80*/  LDSM.16.MT88.4 R32, [R165+0x5800] ;  /* 0x00580000a520783b */ /* 0x002e640000004200 */
[----:B------:R-:W-:Y:S01]  /*1aa90*/  F2FP.BF16.F32.PACK_AB R28, R163, R170 ;  /* 0x000000aaa31c723e */ /* 0x000fe200000010ff */
[----:B------:R-:W-:Y:S01]  /*1aaa0*/  FADD.FTZ R0, R202, R0 ;  /* 0x00000000ca007221 */ /* 0x000fe20000010000 */
[----:B------:R-:W-:Y:S02]  /*1aab0*/  F2FP.BF16.F32.PACK_AB R29, R161, R159 ;  /* 0x0000009fa11d723e */ /* 0x000fe400000010ff */
[----:B------:R-:W-:Y:S01]  /*1aac0*/  F2FP.BF16.F32.PACK_AB R30, R155, R160 ;  /* 0x000000a09b1e723e */ /* 0x000fe200000010ff */
[----:B------:R-:W-:Y:S01]  /*1aad0*/  FADD.FTZ R0, R203, R0 ;  /* 0x00000000cb007221 */ /* 0x000fe20000010000 */
[----:B------:R-:W-:Y:S03]  /*1aae0*/  F2FP.BF16.F32.PACK_AB R31, R153, R154 ;  /* 0x0000009a991f723e */ /* 0x000fe600000010ff */
[----:B------:R-:W-:Y:S04]  /*1aaf0*/  FADD.FTZ R0, R204, R0 ;  /* 0x00000000cc007221 */ /* 0x000fe80000010000 */
[C---:B------:R-:W-:Y:S03]  /*1ab00*/  HMMA.16816.F32.BF16 R4, R28.reuse, R36, R4 ;  /* 0x000000241c04723c */ /* 0x040fe60000041804 */
[--C-:B------:R-:W-:Y:S01]  /*1ab10*/  FFMA.FTZ R36, R71, UR4, -R27.reuse ;  /* 0x0000000447247c23 */ /* 0x100fe2000801081b */
[----:B------:R-:W-:Y:S03]  /*1ab20*/  FADD.FTZ R0, R52, R0 ;  /* 0x0000000034007221 */ /* 0x000fe60000010000 */
[----:B------:R2:W3:Y:S01]  /*1ab30*/  MUFU.EX2 R50, R36 ;  /* 0x0000002400327308 */ /* 0x0004e20000000800 */
[C---:B------:R-:W-:Y:S03]  /*1ab40*/  HMMA.16816.F32.BF16 R8, R28.reuse, R38, R8 ;  /* 0x000000261c08723c */ /* 0x040fe60000041808 */
[----:B------:R-:W-:Y:S04]  /*1ab50*/  FADD.FTZ R0, R53, R0 ;  /* 0x0000000035007221 */ /* 0x000fe80000010000 */
[----:B------:R-:W-:Y:S01]  /*1ab60*/  FADD.FTZ R0, R213, R0 ;  /* 0x00000000d5007221 */ /* 0x000fe20000010000 */
[C---:B------:R-:W-:Y:S03]  /*1ab70*/  HMMA.16816.F32.BF16 R12, R28.reuse, R40, R12 ;  /* 0x000000281c0c723c */ /* 0x040fe6000004180c */
[----:B------:R-:W-:Y:S01]  /*1ab80*/  FFMA.FTZ R40, R73, UR4, -R26 ;  /* 0x0000000449287c23 */ /* 0x000fe2000801081a */
[----:B------:R-:W-:Y:S03]  /*1ab90*/  FADD.FTZ R0, R212, R0 ;  /* 0x00000000d4007221 */ /* 0x000fe60000010000 */
[----:B------:R4:W-:Y:S01]  /*1aba0*/  MUFU.EX2 R139, R40 ;  /* 0x00000028008b7308 */ /* 0x0009e20000000800 */
[----:B------:R-:W-:Y:S01]  /*1abb0*/  HMMA.16816.F32.BF16 R16, R28, R42, R16 ;  /* 0x0000002a1c10723c */ /* 0x000fe20000041810 */
[----:B--2---:R-:W2:Y:S02]  /*1abc0*/  LDSM.16.MT88.4 R36, [R25+0x800] ;  /* 0x000800001924783b */ /* 0x004ea40000004200 */
[----:B------:R-:W-:Y:S01]  /*1abd0*/  F2FP.BF16.F32.PACK_AB R28, R178, R162 ;  /* 0x000000a2b21c723e */ /* 0x000fe200000010ff */
[----:B------:R-:W-:Y:S01]  /*1abe0*/  FADD.FTZ R0, R210, R0 ;  /* 0x00000000d2007221 */ /* 0x000fe20000010000 */
[----:B------:R-:W-:Y:S02]  /*1abf0*/  F2FP.BF16.F32.PACK_AB R29, R174, R152 ;  /* 0x00000098ae1d723e */ /* 0x000fe400000010ff */
[----:B------:R-:W-:Y:S01]  /*1ac00*/  F2FP.BF16.F32.PACK_AB R30, R184, R183 ;  /* 0x000000b7b81e723e */ /* 0x000fe200000010ff */
[----:B------:R-:W-:Y:S01]  /*1ac10*/  FADD.FTZ R0, R208, R0 ;  /* 0x00000000d0007221 */ /* 0x000fe20000010000 */
[----:B------:R-:W-:Y:S03]  /*1ac20*/  F2FP.BF16.F32.PACK_AB R31, R176, R175 ;  /* 0x000000afb01f723e */ /* 0x000fe600000010ff */
[----:B------:R-:W-:Y:S04]  /*1ac30*/  FADD.FTZ R0, R144, R0 ;  /* 0x0000000090007221 */ /* 0x000fe80000010000 */
[C---:B-1----:R-:W-:Y:S03]  /*1ac40*/  HMMA.16816.F32.BF16 R4, R28.reuse, R32, R4 ;  /* 0x000000201c04723c */ /* 0x042fe60000041804 */
[--C-:B----4-:R-:W-:Y:S01]  /*1ac50*/  FFMA.FTZ R40, R74, UR4, -R27.reuse ;  /* 0x000000044a287c23 */ /* 0x110fe2000801081b */
[----:B------:R-:W-:Y:S01]  /*1ac60*/  FFMA.FTZ R32, R76, UR4, -R26 ;  /* 0x000000044c207c23 */ /* 0x000fe2000801081a */
[----:B------:R-:W-:Y:S02]  /*1ac70*/  FADD.FTZ R0, R51, R0 ;  /* 0x0000000033007221 */ /* 0x000fe40000010000 */
[----:B------:R1:W4:Y:S01]  /*1ac80*/  MUFU.EX2 R49, R40 ;  /* 0x0000002800317308 */ /* 0x0003220000000800 */
[C---:B------:R-:W-:Y:S03]  /*1ac90*/  HMMA.16816.F32.BF16 R8, R28.reuse, R34, R8 ;  /* 0x000000221c08723c */ /* 0x040fe60000041808 */
[----:B------:R-:W-:Y:S06]  /*1aca0*/  FADD.FTZ R0, R141, R0 ;  /* 0x000000008d007221 */ /* 0x000fec0000010000 */
[----:B------:R5:W-:Y:S01]  /*1acb0*/  MUFU.EX2 R137, R32 ;  /* 0x0000002000897308 */ /* 0x000be20000000800 */
[----:B---3--:R-:W-:Y:S01]  /*1acc0*/  FADD.FTZ R0, R50, R0 ;  /* 0x0000000032007221 */ /* 0x008fe20000010000 */
[----:B-1----:R-:W1:Y:S01]  /*1acd0*/  LDSM.16.MT88.4 R40, [R165+0x5c00] ;  /* 0x005c0000a528783b */ /* 0x002e620000004200 */
[C---:B--2---:R-:W-:Y:S03]  /*1ace0*/  HMMA.16816.F32.BF16 R12, R28.reuse, R36, R12 ;  /* 0x000000241c0c723c */ /* 0x044fe6000004180c */
[--C-:B------:R-:W-:Y:S01]  /*1acf0*/  FFMA.FTZ R36, R78, UR4, -R27.reuse ;  /* 0x000000044e247c23 */ /* 0x100fe2000801081b */
[----:B----4-:R-:W-:Y:S03]  /*1ad00*/  FADD.FTZ R0, R49, R0 ;  /* 0x0000000031007221 */ /* 0x010fe60000010000 */
[----:B------:R2:W3:Y:S01]  /*1ad10*/  MUFU.EX2 R131, R36 ;  /* 0x0000002400837308 */ /* 0x0004e20000000800 */
[----:B------:R-:W-:Y:S01]  /*1ad20*/  HMMA.16816.F32.BF16 R16, R28, R38, R16 ;  /* 0x000000261c10723c */ /* 0x000fe20000041810 */
[----:B-----5:R-:W4:Y:S02]  /*1ad30*/  LDSM.16.MT88.4 R32, [R25+0xc00] ;  /* 0x000c00001920783b */ /* 0x020f240000004200 */
[----:B------:R-:W-:Y:S01]  /*1ad40*/  F2FP.BF16.F32.PACK_AB R28, R189, R185 ;  /* 0x000000b9bd1c723e */ /* 0x000fe200000010ff */
[----:B------:R-:W-:Y:S01]  /*1ad50*/  FADD.FTZ R0, R138, R0 ;  /* 0x000000008a007221 */ /* 0x000fe20000010000 */
[----:B------:R-:W-:Y:S02]  /*1ad60*/  F2FP.BF16.F32.PACK_AB R29, R186, R177 ;  /* 0x000000b1ba1d723e */ /* 0x000fe400000010ff */
[----:B------:R-:W-:Y:S02]  /*1ad70*/  F2FP.BF16.F32.PACK_AB R30, R191, R190 ;  /* 0x000000bebf1e723e */ /* 0x000fe400000010ff */
[----:B------:R-:W-:Y:S01]  /*1ad80*/  F2FP.BF16.F32.PACK_AB R31, R188, R187 ;  /* 0x000000bbbc1f723e */ /* 0x000fe200000010ff */
[--C-:B--2---:R-:W-:Y:S01]  /*1ad90*/  FFMA.FTZ R36, R79, UR4, -R27.reuse ;  /* 0x000000044f247c23 */ /* 0x104fe2000801081b */
[----:B---3--:R-:W-:Y:S03]  /*1ada0*/  FADD.FTZ R0, R131, R0 ;  /* 0x0000000083007221 */ /* 0x008fe60000010000 */
[----:B------:R2:W3:Y:S02]  /*1adb0*/  MUFU.EX2 R48, R36 ;  /* 0x0000002400307308 */ /* 0x0004e40000000800 */
[C---:B-1----:R-:W-:Y:S03]  /*1adc0*/  HMMA.16816.F32.BF16 R4, R28.reuse, R40, R4 ;  /* 0x000000281c04723c */ /* 0x042fe60000041804 */
[----:B------:R-:W-:Y:S01]  /*1add0*/  FFMA.FTZ R40, R81, UR4, -R26 ;  /* 0x0000000451287c23 */ /* 0x000fe2000801081a */
[----:B--2---:R-:W1:Y:S04]  /*1ade0*/  LDSM.16.MT88.4 R36, [R165+0x6000] ;  /* 0x00600000a524783b */ /* 0x004e680000004200 */
[----:B------:R2:W5:Y:S01]  /*1adf0*/  MUFU.EX2 R127, R40 ;  /* 0x00000028007f7308 */ /* 0x0005620000000800 */
[C---:B------:R-:W-:Y:S03]  /*1ae00*/  HMMA.16816.F32.BF16 R8, R28.reuse, R42, R8 ;  /* 0x0000002a1c08723c */ /* 0x040fe60000041808 */
[----:B---3--:R-:W-:Y:S04]  /*1ae10*/  FADD.FTZ R0, R48, R0 ;  /* 0x0000000030007221 */ /* 0x008fe80000010000 */
[----:B------:R-:W-:Y:S01]  /*1ae20*/  FADD.FTZ R0, R126, R0 ;  /* 0x000000007e007221 */ /* 0x000fe20000010000 */
[C---:B----4-:R-:W-:Y:S03]  /*1ae30*/  HMMA.16816.F32.BF16 R12, R28.reuse, R32, R12 ;  /* 0x000000201c0c723c */ /* 0x050fe6000004180c */
[--C-:B------:R-:W-:Y:S02]  /*1ae40*/  FFMA.FTZ R32, R83, UR4, -R27.reuse ;  /* 0x0000000453207c23 */ /* 0x100fe4000801081b */
[----:B------:R3:W-:Y:S03]  /*1ae50*/  MUFU.EX2 R83, R44 ;  /* 0x0000002c00537308 */ /* 0x0007e60000000800 */
[----:B------:R-:W-:Y:S01]  /*1ae60*/  HMMA.16816.F32.BF16 R16, R28, R34, R16 ;  /* 0x000000221c10723c */ /* 0x000fe20000041810 */
[----:B--2---:R-:W2:Y:S02]  /*1ae70*/  LDSM.16.MT88.4 R40, [R25+0x1000] ;  /* 0x001000001928783b */ /* 0x004ea40000004200 */
[----:B------:R-:W-:Y:S04]  /*1ae80*/  F2FP.BF16.F32.PACK_AB R28, R198, R193 ;  /* 0x000000c1c61c723e */ /* 0x000fe800000010ff */
[----:B------:R4:W5:Y:S01]  /*1ae90*/  MUFU.EX2 R47, R32 ;  /* 0x00000020002f7308 */ /* 0x0009620000000800 */
[----:B------:R-:W-:Y:S02]  /*1aea0*/  F2FP.BF16.F32.PACK_AB R29, R194, R192 ;  /* 0x000000c0c21d723e */ /* 0x000fe400000010ff */
[----:B------:R-:W-:Y:S02]  /*1aeb0*/  F2FP.BF16.F32.PACK_AB R30, R200, R199 ;  /* 0x000000c7c81e723e */ /* 0x000fe400000010ff */
[----:B------:R-:W-:Y:S01]  /*1aec0*/  F2FP.BF16.F32.PACK_AB R31, R196, R195 ;  /* 0x000000c3c41f723e */ /* 0x000fe200000010ff */
[--C-:B---3--:R-:W-:Y:S04]  /*1aed0*/  FFMA.FTZ R44, R90, UR4, -R27.reuse ;  /* 0x000000045a2c7c23 */ /* 0x108fe8000801081b */
[----:B------:R3:W-:Y:S02]  /*1aee0*/  MUFU.EX2 R45, R44 ;  /* 0x0000002c002d7308 */ /* 0x0007e40000000800 */
[C---:B-1----:R-:W-:Y:S03]  /*1aef0*/  HMMA.16816.F32.BF16 R4, R28.reuse, R36, R4 ;  /* 0x000000241c04723c */ /* 0x042fe60000041804 */
[--C-:B----4-:R-:W-:Y:S01]  /*1af00*/  FFMA.FTZ R32, R84, UR4, -R26.reuse ;  /* 0x0000000454207c23 */ /* 0x110fe2000801081a */
[--C-:B------:R-:W-:Y:S04]  /*1af10*/  FFMA.FTZ R36, R86, UR4, -R27.reuse ;  /* 0x0000000456247c23 */ /* 0x100fe8000801081b */
[----:B------:R1:W4:Y:S01]  /*1af20*/  MUFU.EX2 R84, R32 ;  /* 0x0000002000547308 */ /* 0x0003220000000800 */
[C---:B------:R-:W-:Y:S03]  /*1af30*/  HMMA.16816.F32.BF16 R8, R28.reuse, R38, R8 ;  /* 0x000000261c08723c */ /* 0x040fe60000041808 */
[--C-:B---3--:R-:W-:Y:S06]  /*1af40*/  FFMA.FTZ R44, R92, UR4, -R26.reuse ;  /* 0x000000045c2c7c23 */ /* 0x108fec000801081a */
[----:B------:R3:W4:Y:S01]  /*1af50*/  MUFU.EX2 R46, R36 ;  /* 0x00000024002e7308 */ /* 0x0007220000000800 */
[C---:B--2---:R-:W-:Y:S03]  /*1af60*/  HMMA.16816.F32.BF16 R12, R28.reuse, R40, R12 ;  /* 0x000000281c0c723c */ /* 0x044fe6000004180c */
[--C-:B------:R-:W-:Y:S06]  /*1af70*/  FFMA.FTZ R40, R88, UR4, -R26.reuse ;  /* 0x0000000458287c23 */ /* 0x100fec000801081a */
[----:B------:R2:W-:Y:S01]  /*1af80*/  MUFU.EX2 R79, R44 ;  /* 0x0000002c004f7308 */ /* 0x0005e20000000800 */
[----:B-1----:R-:W1:Y:S01]  /*1af90*/  LDSM.16.MT88.4 R32, [R165+0x6400] ;  /* 0x00640000a520783b */ /* 0x002e620000004200 */
[----:B------:R-:W-:Y:S03]  /*1afa0*/  HMMA.16816.F32.BF16 R16, R28, R42, R16 ;  /* 0x0000002a1c10723c */ /* 0x000fe60000041810 */
[----:B------:R-:W-:Y:S05]  /*1afb0*/  F2FP.BF16.F32.PACK_AB R28, R205, R201 ;  /* 0x000000c9cd1c723e */ /* 0x000fea00000010ff */
[----:B------:R5:W-:Y:S01]  /*1afc0*/  MUFU.EX2 R82, R40 ;  /* 0x0000002800527308 */ /* 0x000be20000000800 */
[----:B---3--:R-:W3:Y:S01]  /*1afd0*/  LDSM.16.MT88.4 R36, [R25+0x1400] ;  /* 0x001400001924783b */ /* 0x008ee20000004200 */
[----:B------:R-:W-:Y:S02]  /*1afe0*/  F2FP.BF16.F32.PACK_AB R29, R202, R197 ;  /* 0x000000c5ca1d723e */ /* 0x000fe400000010ff */
[----:B------:R-:W-:Y:S02]  /*1aff0*/  F2FP.BF16.F32.PACK_AB R30, R207, R206 ;  /* 0x000000cecf1e723e */ /* 0x000fe400000010ff */
[----:B------:R-:W-:Y:S01]  /*1b000*/  F2FP.BF16.F32.PACK_AB R31, R204, R203 ;  /* 0x000000cbcc1f723e */ /* 0x000fe200000010ff */
[--C-:B--2---:R-:W-:Y:S04]  /*1b010*/  FFMA.FTZ R44, R95, UR4, -R27.reuse ;  /* 0x000000045f2c7c23 */ /* 0x104fe8000801081b */
[----:B------:R2:W-:Y:S01]  /*1b020*/  MUFU.EX2 R77, R44 ;  /* 0x0000002c004d7308 */ /* 0x0005e20000000800 */
[--C-:B-----5:R-:W-:Y:S09]  /*1b030*/  FFMA.FTZ R40, R89, UR4, -R26.reuse ;  /* 0x0000000459287c23 */ /* 0x120ff2000801081a */
[----:B------:R5:W4:Y:S01]  /*1b040*/  MUFU.EX2 R81, R40 ;  /* 0x0000002800517308 */ /* 0x000b220000000800 */
[--C-:B--2---:R-:W-:Y:S01]  /*1b050*/  FFMA.FTZ R44, R97, UR4, -R26.reuse ;  /* 0x00000004612c7c23 */ /* 0x104fe2000801081a */
[C---:B-1----:R-:W-:Y:S08]  /*1b060*/  HMMA.16816.F32.BF16 R4, R28.reuse, R32, R4 ;  /* 0x000000201c04723c */ /* 0x042ff00000041804 */
[----:B------:R1:W-:Y:S01]  /*1b070*/  MUFU.EX2 R74, R44 ;  /* 0x0000002c004a7308 */ /* 0x0003e20000000800 */
[--C-:B------:R-:W-:Y:S01]  /*1b080*/  FFMA.FTZ R32, R91, UR4, -R27.reuse ;  /* 0x000000045b207c23 */ /* 0x100fe2000801081b */
[----:B-----5:R-:W2:Y:S01]  /*1b090*/  LDSM.16.MT88.4 R40, [R165+0x6800] ;  /* 0x00680000a528783b */ /* 0x020ea20000004200 */
[C---:B------:R-:W-:Y:S07]  /*1b0a0*/  HMMA.16816.F32.BF16 R8, R28.reuse, R34, R8 ;  /* 0x000000221c08723c */ /* 0x040fee0000041808 */
[----:B------:R5:W4:Y:S01]  /*1b0b0*/  MUFU.EX2 R80, R32 ;  /* 0x0000002000507308 */ /* 0x000b220000000800 */
[C---:B---3--:R-:W-:Y:S03]  /*1b0c0*/  HMMA.16816.F32.BF16 R12, R28.reuse, R36, R12 ;  /* 0x000000241c0c723c */ /* 0x048fe6000004180c */
[--C-:B------:R-:W-:Y:S01]  /*1b0d0*/  FFMA.FTZ R36, R93, UR4, -R26.reuse ;  /* 0x000000045d247c23 */ /* 0x100fe2000801081a */
[--C-:B-1----:R-:W-:Y:S05]  /*1b0e0*/  FFMA.FTZ R44, R99, UR4, -R27.reuse ;  /* 0x00000004632c7c23 */ /* 0x102fea000801081b */
[----:B------:R1:W3:Y:S01]  /*1b0f0*/  MUFU.EX2 R78, R36 ;  /* 0x00000024004e7308 */ /* 0x0002e20000000800 */
[----:B------:R-:W-:Y:S01]  /*1b100*/  HMMA.16816.F32.BF16 R16, R28, R38, R16 ;  /* 0x000000261c10723c */ /* 0x000fe20000041810 */
[----:B-----5:R-:W5:Y:S02]  /*1b110*/  LDSM.16.MT88.4 R32, [R25+0x1800] ;  /* 0x001800001920783b */ /* 0x020f640000004200 */
[----:B------:R-:W-:Y:S02]  /*1b120*/  F2FP.BF16.F32.PACK_AB R28, R214, R211 ;  /* 0x000000d3d61c723e */ /* 0x000fe400000010ff */
[----:B------:R-:W-:Y:S02]  /*1b130*/  F2FP.BF16.F32.PACK_AB R29, R53, R52 ;  /* 0x00000034351d723e */ /* 0x000fe400000010ff */
[----:B------:R-:W-:Y:S02]  /*1b140*/  F2FP.BF16.F32.PACK_AB R30, R217, R215 ;  /* 0x000000d7d91e723e */ /* 0x000fe400000010ff */
[----:B------:R4:W-:Y:S01]  /*1b150*/  MUFU.EX2 R73, R44 ;  /* 0x0000002c00497308 */ /* 0x0009e20000000800 */
[----:B------:R-:W-:Y:S01]  /*1b160*/  F2FP.BF16.F32.PACK_AB R31, R212, R213 ;  /* 0x000000d5d41f723e */ /* 0x000fe200000010ff */
[--C-:B-1----:R-:W-:Y:S08]  /*1b170*/  FFMA.FTZ R36, R94, UR4, -R27.reuse ;  /* 0x000000045e247c23 */ /* 0x102ff0000801081b */
[----:B------:R1:W3:Y:S01]  /*1b180*/  MUFU.EX2 R76, R36 ;  /* 0x00000024004c7308 */ /* 0x0002e20000000800 */
[C---:B--2---:R-:W-:Y:S03]  /*1b190*/  HMMA.16816.F32.BF16 R4, R28.reuse, R40, R4 ;  /* 0x000000281c04723c */ /* 0x044fe60000041804 */
[--C-:B------:R-:W-:Y:S01]  /*1b1a0*/  FFMA.FTZ R40, R96, UR4, -R26.reuse ;  /* 0x0000000460287c23 */ /* 0x100fe2000801081a */
[--C-:B----4-:R-:W-:Y:S05]  /*1b1b0*/  FFMA.FTZ R44, R100, UR4, -R26.reuse ;  /* 0x00000004642c7c23 */ /* 0x110fea000801081a */
[----:B------:R2:W4:Y:S01]  /*1b1c0*/  MUFU.EX2 R75, R40 ;  /* 0x00000028004b7308 */ /* 0x0005220000000800 */
[C---:B------:R-:W-:Y:S09]  /*1b1d0*/  HMMA.16816.F32.BF16 R8, R28.reuse, R42, R8 ;  /* 0x0000002a1c08723c */ /* 0x040ff20000041808 */
[----:B------:R3:W-:Y:S01]  /*1b1e0*/  MUFU.EX2 R72, R44 ;  /* 0x0000002c00487308 */ /* 0x0007e20000000800 */
[----:B-1----:R-:W1:Y:S01]  /*1b1f0*/  LDSM.16.MT88.4 R36, [R165+0x6c00] ;  /* 0x006c0000a524783b */ /* 0x002e620000004200 */
[C---:B-----5:R-:W-:Y:S07]  /*1b200*/  HMMA.16816.F32.BF16 R12, R28.reuse, R32, R12 ;  /* 0x000000201c0c723c */ /* 0x060fee000004180c */
[----:B--2---:R-:W2:Y:S01]  /*1b210*/  LDSM.16.MT88.4 R40, [R25+0x1c00] ;  /* 0x001c00001928783b */ /* 0x004ea20000004200 */
[--C-:B------:R-:W-:Y:S01]  /*1b220*/  FFMA.FTZ R32, R98, UR4, -R27.reuse ;  /* 0x0000000462207c23 */ /* 0x100fe2000801081b */
[----:B------:R-:W-:Y:S03]  /*1b230*/  HMMA.16816.F32.BF16 R16, R28, R34, R16 ;  /* 0x000000221c10723c */ /* 0x000fe60000041810 */
[----:B------:R5:W4:Y:S01]  /*1b240*/  MUFU.EX2 R70, R32 ;  /* 0x0000002000467308 */ /* 0x000b220000000800 */
[----:B------:R-:W-:Y:S01]  /*1b250*/  F2FP.BF16.F32.PACK_AB R28, R218, R216 ;  /* 0x000000d8da1c723e */ /* 0x000fe200000010ff */
[--C-:B---3--:R-:W-:Y:S01]  /*1b260*/  FFMA.FTZ R44, R102, UR4, -R27.reuse ;  /* 0x00000004662c7c23 */ /* 0x108fe2000801081b */
[----:B------:R-:W-:Y:S02]  /*1b270*/  F2FP.BF16.F32.PACK_AB R29, R208, R210 ;  /* 0x000000d2d01d723e */ /* 0x000fe400000010ff */
[----:B------:R-:W-:Y:S02]  /*1b280*/  F2FP.BF16.F32.PACK_AB R30, R182, R209 ;  /* 0x000000d1b61e723e */ /* 0x000fe400000010ff */
[----:B------:R-:W-:Y:S03]  /*1b290*/  F2FP.BF16.F32.PACK_AB R31, R51, R144 ;  /* 0x00000090331f723e */ /* 0x000fe600000010ff */
[----:B------:R3:W-:Y:S01]  /*1b2a0*/  MUFU.EX2 R69, R44 ;  /* 0x0000002c00457308 */ /* 0x0007e20000000800 */
[----:B-----5:R-:W5:Y:S03]  /*1b2b0*/  LDSM.16.MT88.4 R32, [R165+0x7000] ;  /* 0x00700000a520783b */ /* 0x020f660000004200 */
[C---:B-1----:R-:W-:Y:S03]  /*1b2c0*/  HMMA.16816.F32.BF16 R4, R28.reuse, R36, R4 ;  /* 0x000000241c04723c */ /* 0x042fe60000041804 */
[--C-:B------:R-:W-:Y:S01]  /*1b2d0*/  FFMA.FTZ R36, R101, UR4, -R26.reuse ;  /* 0x0000000465247c23 */ /* 0x100fe2000801081a */
[--C-:B---3--:R-:W-:Y:S03]  /*1b2e0*/  FFMA.FTZ R44, R105, UR4, -R26.reuse ;  /* 0x00000004692c7c23 */ /* 0x108fe6000801081a */
[----:B------:R1:W3:Y:S01]  /*1b2f0*/  MUFU.EX2 R71, R36 ;  /* 0x0000002400477308 */ /* 0x0002e20000000800 */
[C---:B------:R-:W-:Y:S09]  /*1b300*/  HMMA.16816.F32.BF16 R8, R28.reuse, R38, R8 ;  /* 0x000000261c08723c */ /* 0x040ff20000041808 */
[----:B------:R4:W-:Y:S01]  /*1b310*/  MUFU.EX2 R66, R44 ;  /* 0x0000002c00427308 */ /* 0x0009e20000000800 */
[C---:B--2---:R-:W-:Y:S03]  /*1b320*/  HMMA.16816.F32.BF16 R12, R28.reuse, R40, R12 ;  /* 0x000000281c0c723c */ /* 0x044fe6000004180c */
[--C-:B------:R-:W-:Y:S06]  /*1b330*/  FFMA.FTZ R40, R103, UR4, -R27.reuse ;  /* 0x0000000467287c23 */ /* 0x100fec000801081b */
[----:B------:R2:W3:Y:S01]  /*1b340*/  MUFU.EX2 R68, R40 ;  /* 0x0000002800447308 */ /* 0x0004e20000000800 */
[----:B------:R-:W-:Y:S01]  /*1b350*/  HMMA.16816.F32.BF16 R16, R28, R42, R16 ;  /* 0x0000002a1c10723c */ /* 0x000fe20000041810 */
[----:B-1----:R-:W1:Y:S02]  /*1b360*/  LDSM.16.MT88.4 R36, [R25+0x2000] ;  /* 0x002000001924783b */ /* 0x002e640000004200 */
[----:B------:R-:W-:Y:S02]  /*1b370*/  F2FP.BF16.F32.PACK_AB R28, R142, R143 ;  /* 0x0000008f8e1c723e */ /* 0x000fe400000010ff */
[----:B------:R-:W-:Y:S02]  /*1b380*/  F2FP.BF16.F32.PACK_AB R29, R50, R141 ;  /* 0x0000008d321d723e */ /* 0x000fe400000010ff */
[----:B------:R-:W-:Y:S01]  /*1b390*/  F2FP.BF16.F32.PACK_AB R30, R139, R140 ;  /* 0x0000008c8b1e723e */ /* 0x000fe200000010ff */
[--C-:B----4-:R-:W-:Y:S01]  /*1b3a0*/  FFMA.FTZ R44, R107, UR4, -R27.reuse ;  /* 0x000000046b2c7c23 */ /* 0x110fe2000801081b */
[----:B------:R-:W-:Y:S03]  /*1b3b0*/  F2FP.BF16.F32.PACK_AB R31, R138, R49 ;  /* 0x000000318a1f723e */ /* 0x000fe600000010ff */
[----:B------:R4:W-:Y:S04]  /*1b3c0*/  MUFU.EX2 R64, R44 ;  /* 0x0000002c00407308 */ /* 0x0009e80000000800 */
[C---:B-----5:R-:W-:Y:S03]  /*1b3d0*/  HMMA.16816.F32.BF16 R4, R28.reuse, R32, R4 ;  /* 0x000000201c04723c */ /* 0x060fe60000041804 */
[----:B--2---:R-:W-:Y:S01]  /*1b3e0*/  FFMA.FTZ R40, R104, UR4, -R26 ;  /* 0x0000000468287c23 */ /* 0x004fe2000801081a */
[----:B------:R-:W-:Y:S01]  /*1b3f0*/  FADD.FTZ R32, R171, R2 ;  /* 0x00000002ab207221 */ /* 0x000fe20000010000 */
[--C-:B------:R-:W-:Y:S02]  /*1b400*/  FFMA.FTZ R2, R106, UR4, -R27.reuse ;  /* 0x000000046a027c23 */ /* 0x100fe4000801081b */
[----:B------:R2:W5:Y:S01]  /*1b410*/  MUFU.EX2 R67, R40 ;  /* 0x0000002800437308 */ /* 0x0005620000000800 */
[C---:B------:R-:W-:Y:S03]  /*1b420*/  HMMA.16816.F32.BF16 R8, R28.reuse, R34, R8 ;  /* 0x000000221c08723c */ /* 0x040fe60000041808 */
[----:B------:R-:W-:Y:S01]  /*1b430*/  FADD.FTZ R32, R172, R32 ;  /* 0x00000020ac207221 */ /* 0x000fe20000010000 */
[--C-:B----4-:R-:W-:Y:S05]  /*1b440*/  FFMA.FTZ R44, R109, UR4, -R26.reuse ;  /* 0x000000046d2c7c23 */ /* 0x110fea000801081a */
[----:B------:R4:W5:Y:S10]  /*1b450*/  MUFU.EX2 R65, R2 ;  /* 0x0000000200417308 */ /* 0x0009740000000800 */
[----:B------:R3:W-:Y:S01]  /*1b460*/  MUFU.EX2 R62, R44 ;  /* 0x0000002c003e7308 */ /* 0x0007e20000000800 */
[----:B--2---:R-:W2:Y:S01]  /*1b470*/  LDSM.16.MT88.4 R40, [R165+0x7400] ;  /* 0x00740000a528783b */ /* 0x004ea20000004200 */
[C---:B-1----:R-:W-:Y:S03]  /*1b480*/  HMMA.16816.F32.BF16 R12, R28.reuse, R36, R12 ;  /* 0x000000241c0c723c */ /* 0x042fe6000004180c */
[----:B------:R-:W-:Y:S01]  /*1b490*/  FFMA.FTZ R36, R108, UR4, -R26 ;  /* 0x000000046c247c23 */ /* 0x000fe2000801081a */
[----:B----4-:R-:W-:Y:S04]  /*1b4a0*/  FADD.FTZ R2, R170, R32 ;  /* 0x00000020aa027221 */ /* 0x010fe80000010000 */
[----:B------:R-:W-:Y:S01]  /*1b4b0*/  HMMA.16816.F32.BF16 R16, R28, R38, R16 ;  /* 0x000000261c10723c */ /* 0x000fe20000041810 */
[----:B------:R-:W1:Y:S01]  /*1b4c0*/  LDSM.16.MT88.4 R32, [R25+0x2400] ;  /* 0x002400001920783b */ /* 0x000e620000004200 */
[----:B------:R4:W5:Y:S01]  /*1b4d0*/  MUFU.EX2 R63, R36 ;  /* 0x00000024003f7308 */ /* 0x0009620000000800 */
[----:B------:R-:W-:Y:S01]  /*1b4e0*/  F2FP.BF16.F32.PACK_AB R28, R136, R137 ;  /* 0x00000089881c723e */ /* 0x000fe200000010ff */
[----:B------:R-:W-:Y:S01]  /*1b4f0*/  FADD.FTZ R2, R163, R2 ;  /* 0x00000002a3027221 */ /* 0x000fe20000010000 */
[----:B------:R-:W-:Y:S01]  /*1b500*/  F2FP.BF16.F32.PACK_AB R29, R48, R131 ;  /* 0x00000083301d723e */ /* 0x000fe200000010ff */
[--C-:B---3--:R-:W-:Y:S01]  /*1b510*/  FFMA.FTZ R44, R111, UR4, -R27.reuse ;  /* 0x000000046f2c7c23 */ /* 0x108fe2000801081b */
[----:B------:R-:W-:Y:S01]  /*1b520*/  F2FP.BF16.F32.PACK_AB R30, R127, R130 ;  /* 0x000000827f1e723e */ /* 0x000fe200000010ff */
[----:B------:R-:W-:Y:S01]  /*1b530*/  FADD.FTZ R2, R160, R2 ;  /* 0x00000002a0027221 */ /* 0x000fe20000010000 */
[----:B------:R-:W-:Y:S03]  /*1b540*/  F2FP.BF16.F32.PACK_AB R31, R47, R126 ;  /* 0x0000007e2f1f723e */ /* 0x000fe600000010ff */
[----:B------:R3:W-:Y:S01]  /*1b550*/  MUFU.EX2 R60, R44 ;  /* 0x0000002c003c7308 */ /* 0x0007e20000000800 */
[----:B------:R-:W-:Y:S04]  /*1b560*/  FADD.FTZ R2, R155, R2 ;  /* 0x000000029b027221 */ /* 0x000fe80000010000 */
[----:B------:R-:W-:Y:S01]  /*1b570*/  FADD.FTZ R2, R162, R2 ;  /* 0x00000002a2027221 */ /* 0x000fe20000010000 */
[----:B----4-:R-:W4:Y:S03]  /*1b580*/  LDSM.16.MT88.4 R36, [R165+0x7800] ;  /* 0x00780000a524783b */ /* 0x010f260000004200 */
[----:B------:R-:W-:Y:S04]  /*1b590*/  FADD.FTZ R2, R178, R2 ;  /* 0x00000002b2027221 */ /* 0x000fe80000010000 */
[----:B------:R-:W-:Y:S01]  /*1b5a0*/  FADD.FTZ R2, R183, R2 ;  /* 0x00000002b7027221 */ /* 0x000fe20000010000 */
[----:B---3--:R-:W-:Y:S03]  /*1b5b0*/  FFMA.FTZ R44, R113, UR4, -R26 ;  /* 0x00000004712c7c23 */ /* 0x008fe6000801081a */
[----:B------:R-:W-:Y:S01]  /*1b5c0*/  FADD.FTZ R2, R184, R2 ;  /* 0x00000002b8027221 */ /* 0x000fe20000010000 */
[C---:B--2---:R-:W-:Y:S01]  /*1b5d0*/  HMMA.16816.F32.BF16 R4, R28.reuse, R40, R4 ;  /* 0x000000281c04723c */ /* 0x044fe20000041804 */
[----:B------:R2:W-:Y:S02]  /*1b5e0*/  MUFU.EX2 R58, R44 ;  /* 0x0000002c003a7308 */ /* 0x0005e40000000800 */
[--C-:B------:R-:W-:Y:S01]  /*1b5f0*/  FFMA.FTZ R40, R110, UR4, -R27.reuse ;  /* 0x000000046e287c23 */ /* 0x100fe2000801081b */
[----:B------:R-:W-:Y:S04]  /*1b600*/  FADD.FTZ R2, R185, R2 ;  /* 0x00000002b9027221 */ /* 0x000fe80000010000 */
[C---:B------:R-:W-:Y:S03]  /*1b610*/  HMMA.16816.F32.BF16 R8, R28.reuse, R42, R8 ;  /* 0x0000002a1c08723c */ /* 0x040fe60000041808 */
[----:B------:R3:W5:Y:S01]  /*1b620*/  MUFU.EX2 R61, R40 ;  /* 0x00000028003d7308 */ /* 0x0007620000000800 */
[----:B------:R-:W-:Y:S04]  /*1b630*/  FADD.FTZ R2, R189, R2 ;  /* 0x00000002bd027221 */ /* 0x000fe80000010000 */
[----:B------:R-:W-:Y:S01]  /*1b640*/  FADD.FTZ R2, R190, R2 ;  /* 0x00000002be027221 */ /* 0x000fe20000010000 */
[C---:B-1----:R-:W-:Y:S03]  /*1b650*/  HMMA.16816.F32.BF16 R12, R28.reuse, R32, R12 ;  /* 0x000000201c0c723c */ /* 0x042fe6000004180c */
[----:B------:R-:W-:Y:S01]  /*1b660*/  FFMA.FTZ R32, R112, UR4, -R26 ;  /* 0x0000000470207c23 */ /* 0x000fe2000801081a */
[--C-:B--2---:R-:W-:Y:S01]  /*1b670*/  FFMA.FTZ R44, R115, UR4, -R27.reuse ;  /* 0x00000004732c7c23 */ /* 0x104fe2000801081b */
[----:B------:R-:W-:Y:S02]  /*1b680*/  FADD.FTZ R2, R191, R2 ;  /* 0x00000002bf027221 */ /* 0x000fe40000010000 */
[----:B------:R1:W2:Y:S01]  /*1b690*/  MUFU.EX2 R59, R32 ;  /* 0x00000020003b7308 */ /* 0x0002a20000000800 */
[----:B------:R-:W-:Y:S01]  /*1b6a0*/  HMMA.16816.F32.BF16 R16, R28, R34, R16 ;  /* 0x000000221c10723c */ /* 0x000fe20000041810 */
[----:B---3--:R-:W3:Y:S02]  /*1b6b0*/  LDSM.16.MT88.4 R40, [R25+0x2800] ;  /* 0x002800001928783b */ /* 0x008ee40000004200 */
[----:B------:R-:W-:Y:S01]  /*1b6c0*/  F2FP.BF16.F32.PACK_AB R28, R85, R84 ;  /* 0x00000054551c723e */ /* 0x000fe200000010ff */
[----:B------:R-:W-:Y:S01]  /*1b6d0*/  FADD.FTZ R2, R193, R2 ;  /* 0x00000002c1027221 */ /* 0x000fe20000010000 */
[----:B------:R-:W-:Y:S02]  /*1b6e0*/  F2FP.BF16.F32.PACK_AB R29, R83, R46 ;  /* 0x0000002e531d723e */ /* 0x000fe400000010ff */
[----:B------:R-:W-:Y:S02]  /*1b6f0*/  F2FP.BF16.F32.PACK_AB R30, R81, R82 ;  /* 0x00000052511e723e */ /* 0x000fe400000010ff */
[----:B------:R5:W-:Y:S01]  /*1b700*/  MUFU.EX2 R56, R44 ;  /* 0x0000002c00387308 */ /* 0x000be20000000800 */
[----:B------:R-:W-:Y:S01]  /*1b710*/  F2FP.BF16.F32.PACK_AB R31, R80, R45 ;  /* 0x0000002d501f723e */ /* 0x000fe200000010ff */
[----:B------:R-:W-:Y:S04]  /*1b720*/  FADD.FTZ R2, R198, R2 ;  /* 0x00000002c6027221 */ /* 0x000fe80000010000 */
[----:B------:R-:W-:Y:S02]  /*1b730*/  FADD.FTZ R2, R199, R2 ;  /* 0x00000002c7027221 */ /* 0x000fe40000010000 */
[C---:B----4-:R-:W-:Y:S01]  /*1b740*/  HMMA.16816.F32.BF16 R4, R28.reuse, R36, R4 ;  /* 0x000000241c04723c */ /* 0x050fe20000041804 */
[----:B-1----:R-:W1:Y:S02]  /*1b750*/  LDSM.16.MT88.4 R32, [R165+0x7c00] ;  /* 0x007c0000a520783b */ /* 0x002e640000004200 */
[--C-:B------:R-:W-:Y:S01]  /*1b760*/  FFMA.FTZ R36, R114, UR4, -R27.reuse ;  /* 0x0000000472247c23 */ /* 0x100fe2000801081b */
[----:B------:R-:W-:Y:S03]  /*1b770*/  FADD.FTZ R2, R200, R2 ;  /* 0x00000002c8027221 */ /* 0x000fe60000010000 */
[----:B------:R4:W2:Y:S01]  /*1b780*/  MUFU.EX2 R57, R36 ;  /* 0x0000002400397308 */ /* 0x0008a20000000800 */
[C---:B------:R-:W-:Y:S03]  /*1b790*/  HMMA.16816.F32.BF16 R8, R28.reuse, R38, R8 ;  /* 0x000000261c08723c */ /* 0x040fe60000041808 */
[----:B-----5:R-:W-:Y:S01]  /*1b7a0*/  FFMA.FTZ R44, R117, UR4, -R26 ;  /* 0x00000004752c7c23 */ /* 0x020fe2000801081a */
[----:B------:R-:W-:Y:S05]  /*1b7b0*/  FADD.FTZ R2, R201, R2 ;  /* 0x00000002c9027221 */ /* 0x000fea0000010000 */
[----:B------:R5:W-:Y:S01]  /*1b7c0*/  MUFU.EX2 R54, R44 ;  /* 0x0000002c00367308 */ /* 0x000be20000000800 */
[----:B------:R-:W-:Y:S04]  /*1b7d0*/  FADD.FTZ R2, R205, R2 ;  /* 0x00000002cd027221 */ /* 0x000fe80000010000 */
[----:B------:R-:W-:Y:S01]  /*1b7e0*/  FADD.FTZ R2, R206, R2 ;  /* 0x00000002ce027221 */ /* 0x000fe20000010000 */
[----:B----4-:R-:W4:Y:S03]  /*1b7f0*/  LDSM.16.MT88.4 R36, [R25+0x2c00] ;  /* 0x002c00001924783b */ /* 0x010f260000004200 */
[----:B------:R-:W-:Y:S01]  /*1b800*/  FADD.FTZ R2, R207, R2 ;  /* 0x00000002cf027221 */ /* 0x000fe20000010000 */
[C---:B---3--:R-:W-:Y:S03]  /*1b810*/  HMMA.16816.F32.BF16 R12, R28.reuse, R40, R12 ;  /* 0x000000281c0c723c */ /* 0x048fe6000004180c */
[----:B------:R-:W-:Y:S01]  /*1b820*/  FFMA.FTZ R40, R116, UR4, -R26 ;  /* 0x0000000474287c23 */ /* 0x000fe2000801081a */
[----:B------:R-:W-:Y:S01]  /*1b830*/  FADD.FTZ R2, R211, R2 ;  /* 0x00000002d3027221 */ /* 0x000fe20000010000 */
[--C-:B-----5:R-:W-:Y:S02]  /*1b840*/  FFMA.FTZ R44, R119, UR4, -R27.reuse ;  /* 0x00000004772c7c23 */ /* 0x120fe4000801081b */
[----:B------:R3:W-:Y:S01]  /*1b850*/  MUFU.EX2 R55, R40 ;  /* 0x0000002800377308 */ /* 0x0007e20000000800 */
[----:B------:R-:W-:Y:S03]  /*1b860*/  HMMA.16816.F32.BF16 R16, R28, R42, R16 ;  /* 0x0000002a1c10723c */ /* 0x000fe60000041810 */
        /* <DEDUP_REMOVED lines=8> */
[C---:B-1----:R-:W-:Y:S01]  /*1b8f0*/  HMMA.16816.F32.BF16 R4, R28.reuse, R32, R4 ;  /* 0x000000201c04723c */ /* 0x042fe20000041804 */
[----:B---3--:R-:W1:Y:S02]  /*1b900*/  LDSM.16.MT88.4 R40, [R165+0x8000] ;  /* 0x00800000a528783b */ /* 0x008e640000004200 */
[--C-:B------:R-:W-:Y:S01]  /*1b910*/  FFMA.FTZ R32, R118, UR4, -R27.reuse ;  /* 0x0000000476207c23 */ /* 0x100fe2000801081b */
[----:B------:R-:W-:Y:S03]  /*1b920*/  FADD.FTZ R2, R216, R2 ;  /* 0x00000002d8027221 */ /* 0x000fe60000010000 */
[----:B------:R3:W-:Y:S01]  /*1b930*/  MUFU.EX2 R53, R32 ;  /* 0x0000002000357308 */ /* 0x0007e20000000800 */
[C---:B------:R-:W-:Y:S03]  /*1b940*/  HMMA.16816.F32.BF16 R8, R28.reuse, R34, R8 ;  /* 0x000000221c08723c */ /* 0x040fe60000041808 */
[----:B-----5:R-:W-:Y:S01]  /*1b950*/  FFMA.FTZ R44, R121, UR4, -R26 ;  /* 0x00000004792c7c23 */ /* 0x020fe2000801081a */
[----:B------:R-:W-:Y:S05]  /*1b960*/  FADD.FTZ R2, R218, R2 ;  /* 0x00000002da027221 */ /* 0x000fea0000010000 */
[----:B------:R5:W-:Y:S01]  /*1b970*/  MUFU.EX2 R50, R44 ;  /* 0x0000002c00327308 */ /* 0x000be20000000800 */
[C---:B----4-:R-:W-:Y:S03]  /*1b980*/  HMMA.16816.F32.BF16 R12, R28.reuse, R36, R12 ;  /* 0x000000241c0c723c */ /* 0x050fe6000004180c */
[----:B------:R-:W-:Y:S01]  /*1b990*/  FADD.FTZ R2, R209, R2 ;  /* 0x00000002d1027221 */ /* 0x000fe20000010000 */
[----:B------:R-:W-:Y:S03]  /*1b9a0*/  FFMA.FTZ R36, R120, UR4, -R26 ;  /* 0x0000000478247c23 */ /* 0x000fe6000801081a */
[----:B------:R-:W-:Y:S01]  /*1b9b0*/  FADD.FTZ R2, R182, R2 ;  /* 0x00000002b6027221 */ /* 0x000fe20000010000 */
[----:B------:R-:W-:Y:S01]  /*1b9c0*/  HMMA.16816.F32.BF16 R16, R28, R38, R16 ;  /* 0x000000261c10723c */ /* 0x000fe20000041810 */
[----:B---3--:R-:W3:Y:S01]  /*1b9d0*/  LDSM.16.MT88.4 R32, [R25+0x3000] ;  /* 0x003000001920783b */ /* 0x008ee20000004200 */
[----:B------:R4:W-:Y:S01]  /*1b9e0*/  MUFU.EX2 R51, R36 ;  /* 0x0000002400337308 */ /* 0x0009e20000000800 */
[----:B------:R-:W-:Y:S01]  /*1b9f0*/  FADD.FTZ R2, R143, R2 ;  /* 0x000000028f027221 */ /* 0x000fe20000010000 */
[----:B------:R-:W-:Y:S02]  /*1ba00*/  F2FP.BF16.F32.PACK_AB R28, R71, R72 ;  /* 0x00000048471c723e */ /* 0x000fe400000010ff */
[----:B------:R-:W-:Y:S01]  /*1ba10*/  F2FP.BF16.F32.PACK_AB R29, R68, R69 ;  /* 0x00000045441d723e */ /* 0x000fe200000010ff */
[----:B------:R-:W-:Y:S01]  /*1ba20*/  FADD.FTZ R2, R142, R2 ;  /* 0x000000028e027221 */ /* 0x000fe20000010000 */
[----:B------:R-:W-:Y:S01]  /*1ba30*/  F2FP.BF16.F32.PACK_AB R30, R66, R67 ;  /* 0x00000043421e723e */ /* 0x000fe200000010ff */
[--C-:B-----5:R-:W-:Y:S01]  /*1ba40*/  FFMA.FTZ R44, R123, UR4, -R27.reuse ;  /* 0x000000047b2c7c23 */ /* 0x120fe2000801081b */
[----:B------:R-:W-:Y:S01]  /*1ba50*/  F2FP.BF16.F32.PACK_AB R31, R64, R65 ;  /* 0x00000041401f723e */ /* 0x000fe200000010ff */
[----:B------:R-:W-:Y:S02]  /*1ba60*/  FADD.FTZ R2, R140, R2 ;  /* 0x000000028c027221 */ /* 0x000fe40000010000 */
[----:B------:R5:W-:Y:S01]  /*1ba70*/  MUFU.EX2 R48, R44 ;  /* 0x0000002c00307308 */ /* 0x000be20000000800 */
[----:B------:R-:W-:Y:S01]  /*1ba80*/  LDSM.16.MT88.4 R140, [R165+0x8c00] ;  /* 0x008c0000a58c783b */ /* 0x000fe20000004200 */
[----:B------:R-:W-:Y:S02]  /*1ba90*/  FADD.FTZ R2, R139, R2 ;  /* 0x000000028b027221 */ /* 0x000fe40000010000 */
[C---:B-1----:R-:W-:Y:S03]  /*1baa0*/  HMMA.16816.F32.BF16 R4, R28.reuse, R40, R4 ;  /* 0x000000281c04723c */ /* 0x042fe60000041804 */
[----:B------:R-:W-:Y:S01]  /*1bab0*/  FFMA.FTZ R40, R122, UR4, -R27 ;  /* 0x000000047a287c23 */ /* 0x000fe2000801081b */
[----:B------:R-:W-:Y:S01]  /*1bac0*/  FADD.FTZ R2, R137, R2 ;  /* 0x0000000289027221 */ /* 0x000fe20000010000 */
[----:B----4-:R-:W1:Y:S02]  /*1bad0*/  LDSM.16.MT88.4 R36, [R165+0x8400] ;  /* 0x00840000a524783b */ /* 0x010e640000004200 */
[----:B------:R4:W-:Y:S01]  /*1bae0*/  MUFU.EX2 R49, R40 ;  /* 0x0000002800317308 */ /* 0x0009e20000000800 */
[C---:B------:R-:W-:Y:S03]  /*1baf0*/  HMMA.16816.F32.BF16 R8, R28.reuse, R42, R8 ;  /* 0x0000002a1c08723c */ /* 0x040fe60000041808 */
[----:B------:R-:W-:Y:S01]  /*1bb00*/  FADD.FTZ R2, R136, R2 ;  /* 0x0000000288027221 */ /* 0x000fe20000010000 */
[----:B-----5:R-:W-:Y:S03]  /*1bb10*/  FADD.FTZ R44, R47, R0 ;  /* 0x000000002f2c7221 */ /* 0x020fe60000010000 */
[----:B------:R-:W-:Y:S01]  /*1bb20*/  FADD.FTZ R2, R130, R2 ;  /* 0x0000000282027221 */ /* 0x000fe20000010000 */
[----:B------:R-:W-:Y:S01]  /*1bb30*/  FADD.FTZ R44, R46, R44 ;  /* 0x0000002c2e2c7221 */ /* 0x000fe20000010000 */
[C---:B---3--:R-:W-:Y:S01]  /*1bb40*/  HMMA.16816.F32.BF16 R12, R28.reuse, R32, R12 ;  /* 0x000000201c0c723c */ /* 0x048fe2000004180c */
[----:B----4-:R-:W3:Y:S02]  /*1bb50*/  LDSM.16.MT88.4 R40, [R25+0x3400] ;  /* 0x003400001928783b */ /* 0x010ee40000004200 */
[----:B------:R-:W-:Y:S01]  /*1bb60*/  FADD.FTZ R33, R127, R2 ;  /* 0x000000027f217221 */ /* 0x000fe20000010000 */
[--C-:B------:R-:W-:Y:S01]  /*1bb70*/  FFMA.FTZ R32, R124, UR4, -R26.reuse ;  /* 0x000000047c207c23 */ /* 0x100fe2000801081a */
[----:B------:R-:W-:Y:S02]  /*1bb80*/  FFMA.FTZ R2, R125, UR4, -R26 ;  /* 0x000000047d027c23 */ /* 0x000fe4000801081a */
[----:B------:R-:W-:Y:S01]  /*1bb90*/  FADD.FTZ R0, R84, R33 ;  /* 0x0000002154007221 */ /* 0x000fe20000010000 */
[----:B------:R-:W-:Y:S01]  /*1bba0*/  HMMA.16816.F32.BF16 R16, R28, R34, R16 ;  /* 0x000000221c10723c */ /* 0x000fe20000041810 */
[----:B------:R4:W-:Y:S02]  /*1bbb0*/  MUFU.EX2 R47, R32 ;  /* 0x00000020002f7308 */ /* 0x0009e40000000800 */
[----:B------:R-:W-:Y:S01]  /*1bbc0*/  F2FP.BF16.F32.PACK_AB R28, R62, R63 ;  /* 0x0000003f3e1c723e */ /* 0x000fe200000010ff */
[----:B------:R-:W-:Y:S01]  /*1bbd0*/  FADD.FTZ R0, R85, R0 ;  /* 0x0000000055007221 */ /* 0x000fe20000010000 */
[----:B------:R-:W-:Y:S02]  /*1bbe0*/  F2FP.BF16.F32.PACK_AB R29, R60, R61 ;  /* 0x0000003d3c1d723e */ /* 0x000fe400000010ff */
[----:B--2---:R-:W-:Y:S01]  /*1bbf0*/  F2FP.BF16.F32.PACK_AB R30, R58, R59 ;  /* 0x0000003b3a1e723e */ /* 0x004fe200000010ff */
[----:B------:R-:W-:Y:S03]  /*1bc00*/  FADD.FTZ R0, R82, R0 ;  /* 0x0000000052007221 */ /* 0x000fe60000010000 */
[----:B------:R2:W5:Y:S01]  /*1bc10*/  MUFU.EX2 R46, R2 ;  /* 0x00000002002e7308 */ /* 0x0005620000000800 */
[----:B------:R-:W-:Y:S01]  /*1bc20*/  F2FP.BF16.F32.PACK_AB R31, R56, R57 ;  /* 0x00000039381f723e */ /* 0x000fe200000010ff */
[----:B------:R-:W-:Y:S04]  /*1bc30*/  FADD.FTZ R0, R81, R0 ;  /* 0x0000000051007221 */ /* 0x000fe80000010000 */
[----:B------:R-:W-:Y:S02]  /*1bc40*/  FADD.FTZ R0, R79, R0 ;  /* 0x000000004f007221 */ /* 0x000fe40000010000 */
[C---:B-1----:R-:W-:Y:S01]  /*1bc50*/  HMMA.16816.F32.BF16 R4, R28.reuse, R36, R4 ;  /* 0x000000241c04723c */ /* 0x042fe20000041804 */
[----:B----4-:R-:W1:Y:S07]  /*1bc60*/  LDSM.16.MT88.4 R32, [R165+0x8800] ;  /* 0x00880000a520783b */ /* 0x010e6e0000004200 */
[C---:B------:R-:W-:Y:S01]  /*1bc70*/  HMMA.16816.F32.BF16 R8, R28.reuse, R38, R8 ;  /* 0x000000261c08723c */ /* 0x040fe20000041808 */
[----:B------:R-:W4:Y:S02]  /*1bc80*/  LDSM.16.MT88.4 R36, [R25+0x3800] ;  /* 0x003800001924783b */ /* 0x000f240000004200 */
[----:B--2---:R-:W-:Y:S01]  /*1bc90*/  FADD.FTZ R2, R83, R44 ;  /* 0x0000002c53027221 */ /* 0x004fe20000010000 */
[----:B-----5:R-:W-:Y:S01]  /*1bca0*/  F2FP.BF16.F32.PACK_AB R148, R46, R47 ;  /* 0x0000002f2e94723e */ /* 0x020fe200000010ff */
[----:B------:R2:W-:Y:S02]  /*1bcb0*/  MUFU.EX2 R44, R22 ;  /* 0x00000016002c7308 */ /* 0x0005e40000000800 */
[----:B------:R-:W-:Y:S01]  /*1bcc0*/  FADD.FTZ R2, R45, R2 ;  /* 0x000000022d027221 */ /* 0x000fe20000010000 */
[C---:B---3--:R-:W-:Y:S03]  /*1bcd0*/  HMMA.16816.F32.BF16 R12, R28.reuse, R40, R12 ;  /* 0x000000281c0c723c */ /* 0x048fe6000004180c */
[----:B------:R-:W-:Y:S04]  /*1bce0*/  FADD.FTZ R2, R80, R2 ;  /* 0x0000000250027221 */ /* 0x000fe80000010000 */
[----:B------:R3:W5:Y:S01]  /*1bcf0*/  MUFU.EX2 R45, R21 ;  /* 0x00000015002d7308 */ /* 0x0007620000000800 */
[----:B------:R-:W-:Y:S01]  /*1bd00*/  FADD.FTZ R2, R76, R2 ;  /* 0x000000024c027221 */ /* 0x000fe20000010000 */
[----:B------:R-:W-:Y:S03]  /*1bd10*/  HMMA.16816.F32.BF16 R16, R28, R42, R16 ;  /* 0x0000002a1c10723c */ /* 0x000fe60000041810 */
[----:B------:R-:W-:Y:S02]  /*1bd20*/  F2FP.BF16.F32.PACK_AB R28, R54, R55 ;  /* 0x00000037361c723e */ /* 0x000fe400000010ff */
[----:B------:R-:W-:Y:S01]  /*1bd30*/  F2FP.BF16.F32.PACK_AB R29, R52, R53 ;  /* 0x00000035341d723e */ /* 0x000fe200000010ff */
[----:B--2---:R-:W-:Y:S01]  /*1bd40*/  FADD.FTZ R22, R78, R0 ;  /* 0x000000004e167221 */ /* 0x004fe20000010000 */
[----:B------:R-:W-:Y:S01]  /*1bd50*/  F2FP.BF16.F32.PACK_AB R30, R50, R51 ;  /* 0x00000033321e723e */ /* 0x000fe200000010ff */
[----:B------:R-:W-:Y:S01]  /*1bd60*/  FADD.FTZ R0, R77, R2 ;  /* 0x000000024d007221 */ /* 0x000fe20000010000 */
[----:B------:R-:W-:Y:S01]  /*1bd70*/  F2FP.BF16.F32.PACK_AB R31, R48, R49 ;  /* 0x00000031301f723e */ /* 0x000fe200000010ff */
[----:B------:R-:W-:Y:S02]  /*1bd80*/  FADD.FTZ R2, R75, R22 ;  /* 0x000000164b027221 */ /* 0x000fe40000010000 */
[----:B------:R-:W-:Y:S01]  /*1bd90*/  FADD.FTZ R0, R70, R0 ;  /* 0x0000000046007221 */ /* 0x000fe20000010000 */
[--C-:B---3--:R-:W-:Y:S01]  /*1bda0*/  FFMA.FTZ R21, R128, UR4, -R26.reuse ;  /* 0x0000000480157c23 */ /* 0x108fe2000801081a */
[----:B------:R-:W-:Y:S01]  /*1bdb0*/  FFMA.FTZ R26, R129, UR4, -R26 ;  /* 0x00000004811a7c23 */ /* 0x000fe2000801081a */
[----:B------:R-:W-:Y:S01]  /*1bdc0*/  FADD.FTZ R2, R74, R2 ;  /* 0x000000024a027221 */ /* 0x000fe20000010000 */
[C---:B-1----:R-:W-:Y:S01]  /*1bdd0*/  HMMA.16816.F32.BF16 R4, R28.reuse, R32, R4 ;  /* 0x000000201c04723c */ /* 0x042fe20000041804 */
[----:B------:R1:W-:Y:S02]  /*1bde0*/  MUFU.EX2 R41, R21 ;  /* 0x0000001500297308 */ /* 0x0003e40000000800 */
[----:B------:R-:W-:Y:S01]  /*1bdf0*/  FADD.FTZ R0, R73, R0 ;  /* 0x0000000049007221 */ /* 0x000fe20000010000 */
[----:B------:R-:W-:Y:S01]  /*1be00*/  FADD.FTZ R2, R72, R2 ;  /* 0x0000000248027221 */ /* 0x000fe20000010000 */
[----:B-----5:R-:W-:Y:S02]  /*1be10*/  F2FP.BF16.F32.PACK_AB R149, R44, R45 ;  /* 0x0000002d2c95723e */ /* 0x020fe400000010ff */
[----:B------:R-:W-:Y:S01]  /*1be20*/  FADD.FTZ R0, R69, R0 ;  /* 0x0000000045007221 */ /* 0x000fe20000010000 */
[C---:B------:R-:W-:Y:S03]  /*1be30*/  HMMA.16816.F32.BF16 R8, R28.reuse, R34, R8 ;  /* 0x000000221c08723c */ /* 0x040fe60000041808 */
[----:B------:R2:W3:Y:S01]  /*1be40*/  MUFU.EX2 R40, R26 ;  /* 0x0000001a00287308 */ /* 0x0004e20000000800 */
[----:B------:R-:W-:Y:S01]  /*1be50*/  FADD.FTZ R2, R71, R2 ;  /* 0x0000000247027221 */ /* 0x000fe20000010000 */
[----:B------:R-:W-:Y:S03]  /*1be60*/  FADD.FTZ R0, R68, R0 ;  /* 0x0000000044007221 */ /* 0x000fe60000010000 */
[----:B------:R-:W-:Y:S01]  /*1be70*/  FADD.FTZ R2, R67, R2 ;  /* 0x0000000243027221 */ /* 0x000fe20000010000 */
[C---:B----4-:R-:W-:Y:S03]  /*1be80*/  HMMA.16816.F32.BF16 R12, R28.reuse, R36, R12 ;  /* 0x000000241c0c723c */ /* 0x050fe6000004180c */
[----:B-1----:R-:W-:Y:S01]  /*1be90*/  FFMA.FTZ R21, R24, UR4, -R27 ;  /* 0x0000000418157c23 */ /* 0x002fe2000801081b */
[----:B------:R-:W-:Y:S01]  /*1bea0*/  FADD.FTZ R0, R65, R0 ;  /* 0x0000000041007221 */ /* 0x000fe20000010000 */
[----:B------:R-:W-:Y:S02]  /*1beb0*/  FADD.FTZ R2, R66, R2 ;  /* 0x0000000242027221 */ /* 0x000fe40000010000 */
[----:B------:R-:W1:Y:S01]  /*1bec0*/  MUFU.EX2 R22, R21 ;  /* 0x0000001500167308 */ /* 0x000e620000000800 */
[----:B------:R-:W-:Y:S01]  /*1bed0*/  HMMA.16816.F32.BF16 R16, R28, R38, R16 ;  /* 0x000000261c10723c */ /* 0x000fe20000041810 */
[----:B--2---:R-:W2:Y:S02]  /*1bee0*/  LDSM.16.MT88.4 R24, [R25+0x3c00] ;  /* 0x003c00001918783b */ /* 0x004ea40000004200 */
[----:B---3--:R-:W-:Y:S01]  /*1bef0*/  F2FP.BF16.F32.PACK_AB R150, R40, R41 ;  /* 0x000000292896723e */ /* 0x008fe200000010ff */
[----:B------:R-:W-:Y:S01]  /*1bf00*/  FADD.FTZ R0, R64, R0 ;  /* 0x0000000040007221 */ /* 0x000fe20000010000 */
[----:B------:R-:W-:Y:S03]  /*1bf10*/  FADD.FTZ R2, R63, R2 ;  /* 0x000000023f027221 */ /* 0x000fe60000010000 */
[----:B------:R-:W-:Y:S01]  /*1bf20*/  FADD.FTZ R0, R61, R0 ;  /* 0x000000003d007221 */ /* 0x000fe20000010000 */
[----:B-1----:R-:W-:Y:S01]  /*1bf30*/  F2FP.BF16.F32.PACK_AB R151, R22, R23 ;  /* 0x000000171697723e */ /* 0x002fe200000010ff */
[----:B------:R-:W-:Y:S02]  /*1bf40*/  FADD.FTZ R21, R62, R2 ;  /* 0x000000023e157221 */ /* 0x000fe40000010000 */
[----:B------:R-:W-:Y:S02]  /*1bf50*/  FADD.FTZ R2, R60, R0 ;  /* 0x000000003c027221 */ /* 0x000fe40000010000 */
[----:B------:R-:W-:Y:S02]  /*1bf60*/  FADD.FTZ R0, R59, R21 ;  /* 0x000000153b007221 */ /* 0x000fe40000010000 */
[----:B------:R-:W-:Y:S01]  /*1bf70*/  FADD.FTZ R2, R57, R2 ;  /* 0x0000000239027221 */ /* 0x000fe20000010000 */
[C---:B------:R-:W-:Y:S05]  /*1bf80*/  HMMA.16816.F32.BF16 R136, R148.reuse, R140, R4 ;  /* 0x0000008c9488723c */ /* 0x040fea0000041804 */
[----:B------:R-:W-:Y:S01]  /*1bf90*/  FADD.FTZ R21, R58, R0 ;  /* 0x000000003a157221 */ /* 0x000fe20000010000 */
[----:B------:R-:W-:Y:S02]  /*1bfa0*/  FADD.FTZ R0, R56, R2 ;  /* 0x0000000238007221 */ /* 0x000fe40000010000 */
[C---:B------:R-:W-:Y:S03]  /*1bfb0*/  HMMA.16816.F32.BF16 R140, R148.reuse, R142, R8 ;  /* 0x0000008e948c723c */ /* 0x040fe60000041808 */
[----:B------:R-:W-:Y:S01]  /*1bfc0*/  FADD.FTZ R2, R55, R21 ;  /* 0x0000001537027221 */ /* 0x000fe20000010000 */
[----:B------:R-:W-:Y:S03]  /*1bfd0*/  FADD.FTZ R0, R53, R0 ;  /* 0x0000000035007221 */ /* 0x000fe60000010000 */
[----:B------:R-:W-:Y:S01]  /*1bfe0*/  FADD.FTZ R2, R54, R2 ;  /* 0x0000000236027221 */ /* 0x000fe20000010000 */
[----:B------:R-:W-:Y:S01]  /*1bff0*/  FADD.FTZ R0, R52, R0 ;  /* 0x0000000034007221 */ /* 0x000fe20000010000 */
[C---:B--2---:R-:W-:Y:S03]  /*1c000*/  HMMA.16816.F32.BF16 R144, R148.reuse, R24, R12 ;  /* 0x000000189490723c */ /* 0x044fe6000004180c */
[----:B------:R-:W-:Y:S01]  /*1c010*/  FADD.FTZ R2, R51, R2 ;  /* 0x0000000233027221 */ /* 0x000fe20000010000 */
[----:B------:R-:W-:Y:S03]  /*1c020*/  FADD.FTZ R0, R49, R0 ;  /* 0x0000000031007221 */ /* 0x000fe60000010000 */
[----:B------:R-:W-:Y:S01]  /*1c030*/  FADD.FTZ R2, R50, R2 ;  /* 0x0000000232027221 */ /* 0x000fe20000010000 */
[----:B------:R-:W-:Y:S03]  /*1c040*/  HMMA.16816.F32.BF16 R148, R148, R26, R16 ;  /* 0x0000001a9494723c */ /* 0x000fe60000041810 */
[----:B------:R-:W-:Y:S01]  /*1c050*/  FADD.FTZ R0, R48, R0 ;  /* 0x0000000030007221 */ /* 0x000fe20000010000 */
[----:B------:R-:W-:Y:S03]  /*1c060*/  FADD.FTZ R2, R47, R2 ;  /* 0x000000022f027221 */ /* 0x000fe60000010000 */
[----:B------:R-:W-:Y:S01]  /*1c070*/  FADD.FTZ R0, R45, R0 ;  /* 0x000000002d007221 */ /* 0x000fe20000010000 */
[----:B------:R-:W-:Y:S03]  /*1c080*/  FADD.FTZ R2, R46, R2 ;  /* 0x000000022e027221 */ /* 0x000fe60000010000 */
[----:B------:R-:W-:Y:S01]  /*1c090*/  FADD.FTZ R0, R44, R0 ;  /* 0x000000002c007221 */ /* 0x000fe20000010000 */
[----:B------:R-:W-:Y:S03]  /*1c0a0*/  FADD.FTZ R2, R41, R2 ;  /* 0x0000000229027221 */ /* 0x000fe60000010000 */
[----:B------:R-:W-:Y:S01]  /*1c0b0*/  FADD.FTZ R0, R23, R0 ;  /* 0x0000000017007221 */ /* 0x000fe20000010000 */
[----:B------:R-:W-:Y:S03]  /*1c0c0*/  FADD.FTZ R226, R40, R2 ;  /* 0x0000000228e27221 */ /* 0x000fe60000010000 */
[----:B------:R-:W-:Y:S01]  /*1c0d0*/  FADD.FTZ R225, R22, R0 ;  /* 0x0000000016e17221 */ /* 0x000fe20000010000 */
[----:B------:R-:W-:Y:S06]  /*1c0e0*/  @P0 BRA `(.L_x_914) ;  /* 0xffffffac00e00947 */ /* 0x000fec000383ffff */
.L_x_910:
[----:B------:R-:W1:Y:S01]  /*1c0f0*/  SHFL.BFLY PT, R2, R226, 0x2, 0x1f ;  /* 0x0c401f00e2027f89 */ /* 0x000e6200000e0000 */
[----:B------:R-:W2:Y:S01]  /*1c100*/  LDC.U8 R13, c[0x0][0x548] ;  /* 0x00015200ff0d7b82 */ /* 0x000ea20000000000 */
[----:B------:R-:W-:Y:S01]  /*1c110*/  ISETP.NE.AND P2, PT, R241, -0x1, PT ;  /* 0xfffffffff100780c */ /* 0x000fe20003f45270 */
[----:B------:R-:W-:Y:S01]  /*1c120*/  UMOV UR5, 0x400 ;  /* 0x0000040000057882 */ /* 0x000fe20000000000 */
[----:B------:R-:W3:Y:S01]  /*1c130*/  SHFL.BFLY PT, R0, R225, 0x2, 0x1f ;  /* 0x0c401f00e1007f89 */ /* 0x000ee200000e0000 */
[C---:B------:R-:W-:Y:S01]  /*1c140*/  SHF.L.U32 R6, R167.reuse, 0x4, RZ ;  /* 0x00000004a7067819 */ /* 0x040fe200000006ff */
[----:B------:R-:W-:Y:S01]  /*1c150*/  BSSY.RECONVERGENT B0, `(.L_x_915) ;  /* 0x000006b000007945 */ /* 0x000fe20003800200 */
[C---:B------:R-:W-:Y:S01]  /*1c160*/  SHF.L.U32 R4, R167.reuse, 0x3, RZ ;  /* 0x00000003a7047819 */ /* 0x040fe200000006ff */
[----:B------:R-:W4:Y:S01]  /*1c170*/  S2R R25, SR_CTAID.Y ;  /* 0x0000000000197919 */ /* 0x000f220000002600 */
[----:B------:R-:W5:Y:S01]  /*1c180*/  S2UR UR4, SR_CgaCtaId ;  /* 0x00000000000479c3 */ /* 0x000f620000008800 */
[----:B------:R-:W-:Y:S01]  /*1c190*/  LOP3.LUT P5, RZ, R167, 0x3, RZ, 0xc0, !PT ;  /* 0x00000003a7ff7812 */ /* 0x000fe200078ac0ff */
[----:B------:R-:W4:Y:S06]  /*1c1a0*/  S2R R26, SR_CTAID.Z ;  /* 0x00000000001a7919 */ /* 0x000f2c0000002700 */
[----:B------:R-:W4:Y:S01]  /*1c1b0*/  @!P2 LDC.64 R16, c[0x0][0x400] ;  /* 0x00010000ff10ab82 */ /* 0x000f220000000a00 */
[----:B-1----:R-:W-:Y:S01]  /*1c1c0*/  FADD.FTZ R2, R2, R226 ;  /* 0x000000e202027221 */ /* 0x002fe20000010000 */
[----:B--2---:R-:W-:-:S06]  /*1c1d0*/  ISETP.NE.AND P3, PT, R13, RZ, PT ;  /* 0x000000ff0d00720c */ /* 0x004fcc0003f65270 */
[----:B------:R-:W1:Y:S01]  /*1c1e0*/  @P2 LDC.64 R14, c[0x0][0x408] ;  /* 0x00010200ff0e2b82 */ /* 0x000e620000000a00 */
[----:B---3--:R-:W-:Y:S01]  /*1c1f0*/  FADD.FTZ R0, R0, R225 ;  /* 0x000000e100007221 */ /* 0x008fe20000010000 */
[----:B------:R-:W2:Y:S01]  /*1c200*/  SHFL.BFLY PT, R10, R2, 0x1, 0x1f ;  /* 0x0c201f00020a7f89 */ /* 0x000ea200000e0000 */
[----:B------:R-:W-:-:S03]  /*1c210*/  ISETP.NE.OR P4, PT, R241, -0x1, !P3 ;  /* 0xfffffffff100780c */ /* 0x000fc60005f85670 */
[----:B------:R-:W3:Y:S01]  /*1c220*/  SHFL.BFLY PT, R12, R0, 0x1, 0x1f ;  /* 0x0c201f00000c7f89 */ /* 0x000ee200000e0000 */
[----:B-----5:R-:W-:Y:S01]  /*1c230*/  ULEA UR4, UR4, UR5, 0x18 ;  /* 0x0000000504047291 */ /* 0x020fe2000f8ec0ff */
[----:B------:R-:W5:Y:S08]  /*1c240*/  LDC R27, c[0x0][0x434] ;  /* 0x00010d00ff1b7b82 */ /* 0x000f700000000800 */
[----:B------:R-:W5:Y:S08]  /*1c250*/  @!P3 LDC R22, c[0x0][0x3e0] ;  /* 0x0000f800ff16bb82 */ /* 0x000f700000000800 */
[----:B------:R-:W5:Y:S01]  /*1c260*/  @P3 LDC R23, c[0x0][0x454] ;  /* 0x00011500ff173b82 */ /* 0x000f620000000800 */
[----:B--2---:R-:W-:-:S04]  /*1c270*/  FADD.FTZ R10, R2, R10 ;  /* 0x0000000a020a7221 */ /* 0x004fc80000010000 */
[----:B------:R-:W2:Y:S01]  /*1c280*/  MUFU.RCP R2, R10 ;  /* 0x0000000a00027308 */ /* 0x000ea20000001000 */
[----:B---3--:R-:W-:Y:S01]  /*1c290*/  FADD.FTZ R12, R0, R12 ;  /* 0x0000000c000c7221 */ /* 0x008fe20000010000 */
[----:B------:R-:W-:Y:S02]  /*1c2a0*/  SHF.L.U32 R0, R167, 0x1, RZ ;  /* 0x00000001a7007819 */ /* 0x000fe400000006ff */
[----:B------:R-:W-:Y:S02]  /*1c2b0*/  FSETP.NE.FTZ.AND P1, PT, R10, RZ, PT ;  /* 0x000000ff0a00720b */ /* 0x000fe40003f35000 */
[----:B------:R-:W-:Y:S02]  /*1c2c0*/  LOP3.LUT R0, R0, 0x6, RZ, 0xc0, !PT ;  /* 0x0000000600007812 */ /* 0x000fe400078ec0ff */
[----:B------:R-:W3:Y:S01]  /*1c2d0*/  MUFU.RCP R5, R12 ;  /* 0x0000000c00057308 */ /* 0x000ee20000001000 */
[----:B------:R-:W-:Y:S02]  /*1c2e0*/  FSETP.NE.FTZ.AND P0, PT, R12, RZ, PT ;  /* 0x000000ff0c00720b */ /* 0x000fe40003f15000 */
[----:B------:R-:W-:-:S02]  /*1c2f0*/  LOP3.LUT R0, R0, 0x3e00, R6, 0xf8, !PT ;  /* 0x00003e0000007812 */ /* 0x000fc400078ef806 */
[----:B------:R-:W-:Y:S02]  /*1c300*/  LOP3.LUT R6, R4, 0xc0, RZ, 0xc0, !PT ;  /* 0x000000c004067812 */ /* 0x000fe400078ec0ff */
[----:B------:R-:W-:Y:S02]  /*1c310*/  LOP3.LUT R0, R0, 0x20, R4, 0xf8, !PT ;  /* 0x0000002000007812 */ /* 0x000fe400078ef804 */
[----:B------:R-:W-:Y:S01]  /*1c320*/  LOP3.LUT R4, R6, 0x18, R167, 0xf8, !PT ;  /* 0x0000001806047812 */ /* 0x000fe200078ef8a7 */
[----:B------:R-:W5:Y:S01]  /*1c330*/  @P1 LDC R21, c[0x0][0x458] ;  /* 0x00011600ff151b82 */ /* 0x000f620000000800 */
[----:B--2---:R-:W-:Y:S01]  /*1c340*/  FSEL R2, R2, 1, P1 ;  /* 0x3f80000002027808 */ /* 0x004fe20000800000 */
[----:B------:R4:W-:Y:S01]  /*1c350*/  @P1 MUFU.LG2 R18, R10 ;  /* 0x0000000a00121308 */ /* 0x0009e20000000c00 */
[----:B------:R-:W-:-:S03]  /*1c360*/  LOP3.LUT R11, R0, R4, RZ, 0xfc, !PT ;  /* 0x00000004000b7212 */ /* 0x000fc600078efcff */
[C---:B------:R-:W-:Y:S01]  /*1c370*/  FMUL.FTZ R136, R2.reuse, R136 ;  /* 0x0000008802887220 */ /* 0x040fe20000410000 */
[----:B---3--:R-:W-:Y:S01]  /*1c380*/  FSEL R0, R5, 1, P0 ;  /* 0x3f80000005007808 */ /* 0x008fe20000000000 */
[C---:B------:R-:W-:Y:S01]  /*1c390*/  FMUL.FTZ R4, R2.reuse, R137 ;  /* 0x0000008902047220 */ /* 0x040fe20000410000 */
        /* <DEDUP_REMOVED lines=14> */
[----:B------:R-:W-:Y:S01]  /*1c480*/  F2FP.BF16.F32.PACK_AB R4, R4, R136 ;  /* 0x000000880404723e */ /* 0x000fe200000010ff */
[----:B------:R-:W2:Y:S01]  /*1c490*/  @P0 LDC R13, c[0x0][0x458] ;  /* 0x00011600ff0d0b82 */ /* 0x000ea20000000800 */
[----:B------:R-:W-:-:S02]  /*1c4a0*/  LEA R0, R11, UR4, 0x1 ;  /* 0x000000040b007c11 */ /* 0x000fc4000f8e08ff */
[----:B------:R-:W-:Y:S02]  /*1c4b0*/  SHF.L.U32 R11, R167, 0x2, RZ ;  /* 0x00000002a70b7819 */ /* 0x000fe400000006ff */
[----:B------:R-:W-:Y:S01]  /*1c4c0*/  F2FP.BF16.F32.PACK_AB R2, R2, R138 ;  /* 0x0000008a0202723e */ /* 0x000fe200000010ff */
[----:B------:R3:W-:Y:S01]  /*1c4d0*/  STS [R0], R4 ;  /* 0x0000000400007388 */ /* 0x0007e20000000800 */
[C---:B------:R-:W-:Y:S02]  /*1c4e0*/  LOP3.LUT R24, R11.reuse, 0x20, RZ, 0xc0, !PT ;  /* 0x000000200b187812 */ /* 0x040fe400078ec0ff */
[----:B------:R-:W-:Y:S01]  /*1c4f0*/  LOP3.LUT R11, R11, 0x40, RZ, 0xc0, !PT ;  /* 0x000000400b0b7812 */ /* 0x000fe200078ec0ff */
[----:B------:R1:W-:Y:S01]  /*1c500*/  STS [R0+0x200], R2 ;  /* 0x0002000200007388 */ /* 0x0003e20000000800 */
[----:B------:R-:W-:Y:S02]  /*1c510*/  F2FP.BF16.F32.PACK_AB R6, R6, R140 ;  /* 0x0000008c0606723e */ /* 0x000fe400000010ff */
[----:B------:R-:W-:-:S02]  /*1c520*/  F2FP.BF16.F32.PACK_AB R5, R5, R142 ;  /* 0x0000008e0505723e */ /* 0x000fc400000010ff */
[----:B------:R-:W-:Y:S02]  /*1c530*/  F2FP.BF16.F32.PACK_AB R9, R9, R144 ;  /* 0x000000900909723e */ /* 0x000fe400000010ff */
[----:B------:R-:W-:Y:S02]  /*1c540*/  F2FP.BF16.F32.PACK_AB R8, R8, R146 ;  /* 0x000000920808723e */ /* 0x000fe400000010ff */
[----:B------:R-:W-:Y:S02]  /*1c550*/  F2FP.BF16.F32.PACK_AB R7, R7, R148 ;  /* 0x000000940707723e */ /* 0x000fe400000010ff */
[----:B------:R-:W-:Y:S01]  /*1c560*/  F2FP.BF16.F32.PACK_AB R151, R151, R150 ;  /* 0x000000969797723e */ /* 0x000fe200000010ff */
[----:B---3--:R-:W3:Y:S01]  /*1c570*/  @P0 MUFU.LG2 R4, R12 ;  /* 0x0000000c00040308 */ /* 0x008ee20000000c00 */
[C---:B-1----:R-:W-:Y:S01]  /*1c580*/  IADD3 R2, PT, PT, R0.reuse, -R11, RZ ;  /* 0x8000000b00027210 */ /* 0x042fe20007ffe0ff */
[----:B----4-:R-:W-:Y:S01]  /*1c590*/  @!P2 IMAD.WIDE.U32 R10, R25, R16, RZ ;  /* 0x00000010190aa225 */ /* 0x010fe200078e00ff */
[----:B------:R-:W-:-:S03]  /*1c5a0*/  IADD3 R0, PT, PT, R0, -R24, RZ ;  /* 0x8000001800007210 */ /* 0x000fc60007ffe0ff */
[----:B------:R-:W-:Y:S02]  /*1c5b0*/  @!P2 IMAD R19, R25, R17, R11 ;  /* 0x000000111913a224 */ /* 0x000fe400078e020b */
[----:B------:R1:W-:Y:S01]  /*1c5c0*/  STS [R0+0x10], R6 ;  /* 0x0000100600007388 */ /* 0x0003e20000000800 */
[----:B------:R-:W-:-:S03]  /*1c5d0*/  @P2 IMAD.WIDE.U32 R16, R241, R14, RZ ;  /* 0x0000000ef1102225 */ /* 0x000fc600078e00ff */
[----:B------:R4:W-:Y:S01]  /*1c5e0*/  STS [R0+0x210], R5 ;  /* 0x0002100500007388 */ /* 0x0009e20000000800 */
[----:B------:R-:W-:Y:S02]  /*1c5f0*/  @P2 IMAD R19, R241, R15, R17 ;  /* 0x0000000ff1132224 */ /* 0x000fe400078e0211 */
[----:B---3--:R-:W-:Y:S01]  /*1c600*/  @P0 FMUL.FTZ R4, R4, 0.69314718246459960938 ;  /* 0x3f31721804040820 */ /* 0x008fe20000410000 */
[----:B-----5:R-:W-:Y:S01]  /*1c610*/  @!P4 IMAD R241, R25, R27, RZ ;  /* 0x0000001b19f1c224 */ /* 0x020fe200078e02ff */
[----:B------:R-:W-:Y:S04]  /*1c620*/  STS [R2+0x20], R9 ;  /* 0x0000200902007388 */ /* 0x000fe80000000800 */
[----:B------:R3:W-:Y:S01]  /*1c630*/  STS [R2+0x220], R8 ;  /* 0x0002200802007388 */ /* 0x0007e20000000800 */
[----:B-1----:R-:W-:Y:S01]  /*1c640*/  MOV R6, 0x7f800000 ;  /* 0x7f80000000067802 */ /* 0x002fe20000000f00 */
[----:B--2---:R-:W-:Y:S01]  /*1c650*/  @P0 FFMA.FTZ R6, R3, R13, R4 ;  /* 0x0000000d03060223 */ /* 0x004fe20000010004 */
[----:B----4-:R-:W-:Y:S01]  /*1c660*/  IADD3 R0, PT, PT, -R24, R2, RZ ;  /* 0x0000000218007210 */ /* 0x010fe20007ffe1ff */
[----:B------:R-:W-:-:S04]  /*1c670*/  @P1 FMUL.FTZ R5, R18, 0.69314718246459960938 ;  /* 0x3f31721812051820 */ /* 0x000fc80000410000 */
[----:B------:R1:W-:Y:S01]  /*1c680*/  STS [R0+0x30], R7 ;  /* 0x0000300700007388 */ /* 0x0003e20000000800 */
[----:B---3--:R-:W-:-:S03]  /*1c690*/  @!P3 IMAD R2, R25, R22, R26 ;  /* 0x000000161902b224 */ /* 0x008fc600078e021a */
[----:B------:R2:W-:Y:S01]  /*1c6a0*/  STS [R0+0x230], R151 ;  /* 0x0002309700007388 */ /* 0x0005e20000000800 */
[----:B------:R-:W-:Y:S02]  /*1c6b0*/  @!P3 IMAD R2, R2, R27, RZ ;  /* 0x0000001b0202b224 */ /* 0x000fe400078e02ff */
[----:B------:R-:W-:Y:S01]  /*1c6c0*/  @P3 IMAD R2, R26, R23, R241 ;  /* 0x000000171a023224 */ /* 0x000fe200078e02f1 */
[----:B-1----:R-:W-:Y:S01]  /*1c6d0*/  MOV R7, 0x7f800000 ;  /* 0x7f80000000077802 */ /* 0x002fe20000000f00 */
[----:B------:R-:W-:Y:S01]  /*1c6e0*/  @P1 FFMA.FTZ R7, R20, R21, R5 ;  /* 0x0000001514071223 */ /* 0x000fe20000010005 */
[----:B------:R-:W-:Y:S06]  /*1c6f0*/  BAR.SYNC.DEFER_BLOCKING 0x0 ;  /* 0x0000000000007b1d */ /* 0x000fec0000010000 */
[----:B------:R-:W-:Y:S05]  /*1c700*/  @P5 BRA `(.L_x_916) ;  /* 0x00000000003c5947 */ /* 0x000fea0003800000 */
[----:B--2---:R-:W-:Y:S01]  /*1c710*/  SHF.R.U32.HI R0, RZ, 0x1, R167 ;  /* 0x00000001ff007819 */ /* 0x004fe200000116a7 */
        /* <DEDUP_REMOVED lines=14> */
.L_x_916:
[----:B------:R-:W-:Y:S05]  /*1c800*/  BSYNC.RECONVERGENT B0 ;  /* 0x0000000000007941 */ /* 0x000fea0003800200 */
.L_x_915:
[----:B------:R-:W3:Y:S01]  /*1c810*/  LDCU UR4, c[0x0][0x440] ;  /* 0x00008800ff0477ac */ /* 0x000ee20008000800 */
[C---:B------:R-:W-:Y:S01]  /*1c820*/  IADD3 R11, PT, PT, -R251.reuse, R250, RZ ;  /* 0x000000fafb0b7210 */ /* 0x040fe20007ffe1ff */
[----:B------:R-:W-:Y:S01]  /*1c830*/  IMAD.MOV.U32 R133, RZ, RZ, RZ ;  /* 0x000000ffff857224 */ /* 0x000fe200078e00ff */
[----:B------:R-:W4:Y:S01]  /*1c840*/  LDS.128 R12, [R168] ;  /* 0x00000000a80c7984 */ /* 0x000f220000000c00 */
[----:B------:R-:W1:Y:S01]  /*1c850*/  LDCU.64 UR8, c[0x0][0x408] ;  /* 0x00008100ff0877ac */ /* 0x000e620008000a00 */
[----:B--2---:R-:W-:Y:S02]  /*1c860*/  @!P2 MOV R0, R10 ;  /* 0x0000000a0000a202 */ /* 0x004fe40000000f00 */
[----:B------:R-:W-:Y:S01]  /*1c870*/  @P2 MOV R0, R16 ;  /* 0x0000001000002202 */ /* 0x000fe20000000f00 */
[----:B------:R-:W2:Y:S01]  /*1c880*/  LDS.128 R168, [R168+0x800] ;  /* 0x00080000a8a87984 */ /* 0x000ea20000000c00 */
[----:B---3--:R-:W-:Y:S01]  /*1c890*/  ISETP.GE.AND P1, PT, R132, UR4, PT ;  /* 0x0000000484007c0c */ /* 0x008fe2000bf26270 */
[----:B------:R-:W3:Y:S03]  /*1c8a0*/  LDCU.64 UR4, c[0x0][0x410] ;  /* 0x00008200ff0477ac */ /* 0x000ee60008000a00 */
[----:B------:R-:W-:Y:S01]  /*1c8b0*/  ISETP.GE.OR P0, PT, R220, R11, P1 ;  /* 0x0000000bdc00720c */ /* 0x000fe20000f06670 */
[----:B-1----:R-:W-:-:S04]  /*1c8c0*/  IMAD.WIDE.U32 R2, R251, UR8, R132 ;  /* 0x00000008fb027c25 */ /* 0x002fc8000f8e0084 */
[----:B------:R-:W-:Y:S01]  /*1c8d0*/  IMAD R3, R251, UR9, R3 ;  /* 0x00000009fb037c24 */ /* 0x000fe2000f8e0203 */
[----:B------:R-:W-:Y:S01]  /*1c8e0*/  IADD3 R2, P2, PT, R0, R2, RZ ;  /* 0x0000000200027210 */ /* 0x000fe20007f5e0ff */
[----:B------:R-:W-:-:S04]  /*1c8f0*/  VIADD R0, R220, 0x20 ;  /* 0x00000020dc007836 */ /* 0x000fc80000000000 */
[----:B------:R-:W-:Y:S01]  /*1c900*/  IMAD.X R3, R19, 0x1, R3, P2 ;  /* 0x0000000113037824 */ /* 0x000fe200010e0603 */
[----:B------:R-:W-:Y:S01]  /*1c910*/  ISETP.GE.OR P1, PT, R0, R11, P1 ;  /* 0x0000000b0000720c */ /* 0x000fe20000f26670 */
[----:B------:R-:W1:Y:S01]  /*1c920*/  @!P0 LDC.64 R8, c[0x0][0x3f0] ;  /* 0x0000fc00ff088b82 */ /* 0x000e620000000a00 */
[----:B---3--:R-:W-:-:S04]  /*1c930*/  IMAD.WIDE.U32 R4, R26, UR4, R2 ;  /* 0x000000041a047c25 */ /* 0x008fc8000f8e0002 */
[----:B------:R-:W-:Y:S01]  /*1c940*/  IMAD R3, R26, UR5, R5 ;  /* 0x000000051a037c24 */ /* 0x000fe2000f8e0205 */
[----:B------:R-:W-:-:S05]  /*1c950*/  @!P0 MOV R2, R4 ;  /* 0x0000000400028202 */ /* 0x000fca0000000f00 */
[----:B------:R-:W-:-:S04]  /*1c960*/  @!P0 IMAD.WIDE.U32 R6, R220, UR8, R2 ;  /* 0x00000008dc068c25 */ /* 0x000fc8000f8e0002 */
[----:B------:R-:W-:Y:S01]  /*1c970*/  @!P0 IMAD R7, R220, UR9, R7 ;  /* 0x00000009dc078c24 */ /* 0x000fe2000f8e0207 */
[----:B-1----:R-:W-:-:S04]  /*1c980*/  @!P0 LEA R8, P2, R6, R8, 0x1 ;  /* 0x0000000806088211 */ /* 0x002fc800078408ff */
[----:B------:R-:W-:-:S05]  /*1c990*/  @!P0 LEA.HI.X R9, R6, R9, R7, 0x1, P2 ;  /* 0x0000000906098211 */ /* 0x000fca00010f0c07 */
[----:B----4-:R1:W-:Y:S01]  /*1c9a0*/  @!P0 STG.E.128 desc[UR6][R8.64], R12 ;  /* 0x0000000c08008986 */ /* 0x0103e2000c101d06 */
[----:B--2---:R-:W-:Y:S05]  /*1c9b0*/  @P1 EXIT ;  /* 0x000000000000194d */ /* 0x004fea0003800000 */
[----:B------:R-:W-:Y:S01]  /*1c9c0*/  IADD3 R0, P0, PT, R220, 0x20, RZ ;  /* 0x00000020dc007810 */ /* 0x000fe20007f1e0ff */
[----:B------:R-:W2:Y:S03]  /*1c9d0*/  LDCU.64 UR4, c[0x0][0x3f0] ;  /* 0x00007e00ff0477ac */ /* 0x000ea60008000a00 */
[----:B------:R-:W-:-:S05]  /*1c9e0*/  IADD3.X R2, PT, PT, RZ, RZ, RZ, P0, !PT ;  /* 0x000000ffff027210 */ /* 0x000fca00007fe4ff */
[----:B------:R-:W-:Y:S01]  /*1c9f0*/  IMAD R6, R2, UR8, RZ ;  /* 0x0000000802067c24 */ /* 0x000fe2000f8e02ff */
[----:B------:R-:W-:-:S05]  /*1ca00*/  MOV R2, R4 ;  /* 0x0000000400027202 */ /* 0x000fca0000000f00 */
[----:B------:R-:W-:-:S04]  /*1ca10*/  IMAD.WIDE.U32 R4, R0, UR8, R2 ;  /* 0x0000000800047c25 */ /* 0x000fc8000f8e0002 */
[----:B------:R-:W-:Y:S01]  /*1ca20*/  IMAD R0, R0, UR9, R6 ;  /* 0x0000000900007c24 */ /* 0x000fe2000f8e0206 */
[----:B--2---:R-:W-:-:S04]  /*1ca30*/  LEA R2, P0, R4, UR4, 0x1 ;  /* 0x0000000404027c11 */ /* 0x004fc8000f8008ff */
[----:B------:R-:W-:-:S04]  /*1ca40*/  IADD3 R0, PT, PT, R0, R5, RZ ;  /* 0x0000000500007210 */ /* 0x000fc80007ffe0ff */
[----:B------:R-:W-:-:S05]  /*1ca50*/  LEA.HI.X R3, R4, UR5, R0, 0x1, P0 ;  /* 0x0000000504037c11 */ /* 0x000fca00080f0c00 */
[----:B------:R-:W-:Y:S01]  /*1ca60*/  STG.E.128 desc[UR6][R2.64], R168 ;  /* 0x000000a802007986 */ /* 0x000fe2000c101d06 */
[----:B------:R-:W-:Y:S05]  /*1ca70*/  EXIT ;  /* 0x000000000000794d */ /* 0x000fea0003800000 */
.L_x_917:
        /* <DEDUP_REMOVED lines=16> */
.L_x_4877:


//--------------------- .text._ZN5flash24flash_fwd_splitkv_kernelI23Flash_fwd_kernel_traitsILi32ELi64ELi256ELi4ELb0ELb0EN7cutlass10bfloat16_tE19Flash_kernel_traitsILi32ELi64ELi256ELi4ES3_EELb1ELb0ELb0ELb0ELb0ELb0ELb1ELb0EEEvNS_16Flash_fwd_paramsE --------------------------
	.section	.text._ZN5flash24flash_fwd_splitkv_kernelI23Flash_fwd_kernel_traitsILi32ELi64ELi256ELi4ELb0ELb0EN7cutlass10bfloat16_tE19Flash_kernel_traitsILi32ELi64ELi256ELi4ES3_EELb1ELb0ELb0ELb0ELb0ELb0ELb1ELb0EEEvNS_16Flash_fwd_paramsE,"ax",@progbits
	.align	128
        .global         _ZN5flash24flash_fwd_splitkv_kernelI23Flash_fwd_kernel_traitsILi32ELi64ELi256ELi4ELb0ELb0EN7cutlass10bfloat16_tE19Flash_kernel_traitsILi32ELi64ELi256ELi4ES3_EELb1ELb0ELb0ELb0ELb0ELb0ELb1ELb0EEEvNS_16Flash_fwd_paramsE
        .type           _ZN5flash24flash_fwd_splitkv_kernelI23Flash_fwd_kernel_traitsILi32ELi64ELi256ELi4ELb0ELb0EN7cutlass10bfloat16_tE19Flash_kernel_traitsILi32ELi64ELi256ELi4ES3_EELb1ELb0ELb0ELb0ELb0ELb0ELb1ELb0EEEvNS_16Flash_fwd_paramsE,@function
        .size           _ZN5flash24flash_fwd_splitkv_kernelI23Flash_fwd_kernel_traitsILi32ELi64ELi256ELi4ELb0ELb0EN7cutlass10bfloat16_tE19Flash_kernel_traitsILi32ELi64ELi256ELi4ES3_EELb1ELb0ELb0ELb0ELb0ELb0ELb1ELb0EEEvNS_16Flash_fwd_paramsE,(.L_x_4878 - _ZN5flash24flash_fwd_splitkv_kernelI23Flash_fwd_kernel_traitsILi32ELi64ELi256ELi4ELb0ELb0EN7cutlass10bfloat16_tE19Flash_kernel_traitsILi32ELi64ELi256ELi4ES3_EELb1ELb0ELb0ELb0ELb0ELb0ELb1ELb0EEEvNS_16Flash_fwd_paramsE)
        .other          _ZN5flash24flash_fwd_splitkv_kernelI23Flash_fwd_kernel_traitsILi32ELi64ELi256ELi4ELb0ELb0EN7cutlass10bfloat16_tE19Flash_kernel_traitsILi32ELi64ELi256ELi4ES3_EELb1ELb0ELb0ELb0ELb0ELb0ELb1ELb0EEEvNS_16Flash_fwd_paramsE,@"STO_CUDA_ENTRY STV_DEFAULT"
_ZN5flash24flash_fwd_splitkv_kernelI23Flash_fwd_kernel_traitsILi32ELi64ELi256ELi4ELb0ELb0EN7cutlass10bfloat16_tE19Flash_kernel_traitsILi32ELi64ELi256ELi4ES3_EELb1ELb0ELb0ELb0ELb0ELb0ELb1ELb0EEEvNS_16Flash_fwd_paramsE:
.text._ZN5flash24flash_fwd_splitkv_kernelI23Flash_fwd_kernel_traitsILi32ELi64ELi256ELi4ELb0ELb0EN7cutlass10bfloat16_tE19Flash_kernel_traitsILi32ELi64ELi256ELi4ES3_EELb1ELb0ELb0ELb0ELb0ELb0ELb1ELb0EEEvNS_16Flash_fwd_paramsE:
[----:B------:R-:W-:Y:S08]  /*0000*/  LDC R1, c[0x0][0x37c] ;  /* 0x0000df00ff017b82 */ /* 0x000ff00000000800 */
[----:B------:R-:W1:Y:S01]  /*0010*/  LDC R9, c[0x0][0x3e0] ;  /* 0x0000f800ff097b82 */ /* 0x000e620000000800 */
[----:B------:R-:W2:Y:S01]  /*0020*/  S2R R16, SR_CTAID.Z ;  /* 0x0000000000107919 */ /* 0x000ea20000002700 */
[----:B------:R-:W3:Y:S01]  /*0030*/  LDCU.64 UR16, c[0x0][0x358] ;  /* 0x00006b00ff1077ac */ /* 0x000ee20008000a00 */
[----:B------:R-:W4:Y:S05]  /*0040*/  LDCU.64 UR4, c[0x0][0x470] ;  /* 0x00008e00ff0477ac */ /* 0x000f2a0008000a00 */
[----:B------:R-:W3:Y:S01]  /*0050*/  LDC.64 R4, c[0x0][0x460] ;  /* 0x00011800ff047b82 */ /* 0x000ee20000000a00 */
[----:B-1----:R-:W1:Y:S01]  /*0060*/  I2F.U32.RP R2, R9 ;  /* 0x0000000900027306 */ /* 0x002e620000209000 */
[----:B------:R-:W-:-:S07]  /*0070*/  ISETP.NE.U32.AND P1, PT, R9, RZ, PT ;  /* 0x000000ff0900720c */ /* 0x000fce0003f25070 */
[----:B-1----:R-:W1:Y:S02]  /*0080*/  MUFU.RCP R2, R2 ;  /* 0x0000000200027308 */ /* 0x002e640000001000 */
[----:B-1----:R-:W-:-:S06]  /*0090*/  VIADD R2, R2, 0xffffffe ;  /* 0x0ffffffe02027836 */ /* 0x002fcc0000000000 */
[----:B------:R-:W1:Y:S02]  /*00a0*/  F2I.FTZ.U32.TRUNC.NTZ R3, R2 ;  /* 0x0000000200037305 */ /* 0x000e64000021f000 */
[----:B-1----:R-:W-:Y:S02]  /*00b0*/  IMAD.MOV R0, RZ, RZ, -R3 ;  /* 0x000000ffff007224 */ /* 0x002fe400078e0a03 */
[----:B------:R-:W-:Y:S02]  /*00c0*/  IMAD.MOV.U32 R2, RZ, RZ, RZ ;  /* 0x000000ffff027224 */ /* 0x000fe400078e00ff */
[----:B------:R-:W-:-:S04]  /*00d0*/  IMAD R0, R0, R9, RZ ;  /* 0x0000000900007224 */ /* 0x000fc800078e02ff */
[----:B------:R-:W-:Y:S02]  /*00e0*/  IMAD.HI.U32 R0, R3, R0, R2 ;  /* 0x0000000003007227 */ /* 0x000fe400078e0002 */
[----:B------:R-:W1:Y:S04]  /*00f0*/  LDC.64 R2, c[0x0][0x460] ;  /* 0x00011800ff027b82 */ /* 0x000e680000000a00 */
[----:B--2---:R-:W-:-:S04]  /*0100*/  IMAD.HI.U32 R220, R0, R16, RZ ;  /* 0x0000001000dc7227 */ /* 0x004fc800078e00ff */
[----:B------:R-:W-:-:S04]  /*0110*/  IMAD.MOV R0, RZ, RZ, -R220 ;  /* 0x000000ffff007224 */ /* 0x000fc800078e0adc */
[----:B------:R-:W-:-:S05]  /*0120*/  IMAD R0, R9, R0, R16 ;  /* 0x0000000009007224 */ /* 0x000fca00078e0210 */
[----:B------:R-:W-:Y:S02]  /*0130*/  ISETP.GE.U32.AND P0, PT, R0, R9, PT ;  /* 0x000000090000720c */ /* 0x000fe40003f06070 */
[----:B-1----:R-:W-:-:S04]  /*0140*/  ISETP.NE.U32.AND P4, PT, R2, RZ, PT ;  /* 0x000000ff0200720c */ /* 0x002fc80003f85070 */
[----:B------:R-:W-:-:S07]  /*0150*/  ISETP.NE.AND.EX P4, PT, R3, RZ, PT, P4 ;  /* 0x000000ff0300720c */ /* 0x000fce0003f85340 */
[----:B------:R-:W-:Y:S02]  /*0160*/  @P0 IMAD.IADD R0, R0, 0x1, -R9 ;  /* 0x0000000100000824 */ /* 0x000fe400078e0a09 */
[----:B------:R-:W-:Y:S01]  /*0170*/  @P0 VIADD R220, R220, 0x1 ;  /* 0x00000001dcdc0836 */ /* 0x000fe20000000000 */
[----:B------:R-:W-:Y:S02]  /*0180*/  ISETP.NE.U32.AND P0, PT, R2, RZ, PT ;  /* 0x000000ff0200720c */ /* 0x000fe40003f05070 */
[----:B------:R-:W-:Y:S02]  /*0190*/  ISETP.GE.U32.AND P2, PT, R0, R9, PT ;  /* 0x000000090000720c */ /* 0x000fe40003f46070 */
[----:B------:R-:W-:Y:S01]  /*01a0*/  ISETP.NE.AND.EX P0, PT, R3, RZ, PT, P0 ;  /* 0x000000ff0300720c */ /* 0x000fe20003f05300 */
[----:B------:R-:W-:-:S10]  /*01b0*/  IMAD.MOV.U32 R3, RZ, RZ, -0x1 ;  /* 0xffffffffff037424 */ /* 0x000fd400078e00ff */
[----:B------:R-:W-:Y:S01]  /*01c0*/  @P2 VIADD R220, R220, 0x1 ;  /* 0x00000001dcdc2836 */ /* 0x000fe20000000000 */
[----:B------:R-:W-:-:S05]  /*01d0*/  @!P1 LOP3.LUT R220, RZ, R9, RZ, 0x33, !PT ;  /* 0x00000009ffdc9212 */ /* 0x000fca00078e33ff */
[----:B---3--:R-:W-:-:S05]  /*01e0*/  IMAD.WIDE.U32 R4, R220, 0x4, R4 ;  /* 0x00000004dc047825 */ /* 0x008fca00078e0004 */
[----:B------:R-:W5:Y:S04]  /*01f0*/  @P0 LDG.E R3, desc[UR16][R4.64] ;  /* 0x0000001004030981 */ /* 0x000f68000c1e1900 */
[----:B------:R1:W5:Y:S01]  /*0200*/  @P4 LDG.E R0, desc[UR16][R4.64+0x4] ;  /* 0x0000041004004981 */ /* 0x000362000c1e1900 */
[----:B------:R-:W2:Y:S01]  /*0210*/  LDCU.U8 UR6, c[0x0][0x532] ;  /* 0x0000a640ff0677ac */ /* 0x000ea20008000000 */
[----:B------:R-:W-:Y:S01]  /*0220*/  IMAD.SHL.U32 R11, R220, 0x4, RZ ;  /* 0x00000004dc0b7824 */ /* 0x000fe200078e00ff */
[----:B------:R-:W-:Y:S02]  /*0230*/  SHF.R.U32.HI R10, RZ, 0x1e, R220 ;  /* 0x0000001eff0a7819 */ /* 0x000fe400000116dc */
[----:B----4-:R-:W-:-:S04]  /*0240*/  ISETP.NE.U32.AND P3, PT, RZ, UR4, PT ;  /* 0x00000004ff007c0c */ /* 0x010fc8000bf65070 */
[----:B------:R-:W-:Y:S02]  /*0250*/  ISETP.NE.AND.EX P3, PT, RZ, UR5, PT, P3 ;  /* 0x00000005ff007c0c */ /* 0x000fe4000bf65330 */
[----:B--2---:R-:W-:-:S11]  /*0260*/  ISETP.NE.AND P5, PT, RZ, UR6, PT ;  /* 0x00000006ff007c0c */ /* 0x004fd6000bfa5270 */
[C---:B------:R-:W-:Y:S01]  /*0270*/  @P3 IADD3 R6, P0, PT, R11.reuse, UR4, RZ ;  /* 0x000000040b063c10 */ /* 0x040fe2000ff1e0ff */
[----:B-1----:R-:W1:Y:S03]  /*0280*/  LDC.64 R4, c[0x0][0x468] ;  /* 0x00011a00ff047b82 */ /* 0x002e660000000a00 */
[----:B------:R-:W-:Y:S02]  /*0290*/  @P3 IADD3.X R7, PT, PT, R10, UR5, RZ, P0, !PT ;  /* 0x000000050a073c10 */ /* 0x000fe400087fe4ff */
[----:B-1----:R-:W-:Y:S02]  /*02a0*/  ISETP.EQ.U32.AND P6, PT, R4, RZ, PT ;  /* 0x000000ff0400720c */ /* 0x002fe40003fc2070 */
[----:B------:R-:W-:Y:S02]  /*02b0*/  IADD3 R12, P1, PT, R11, R4, RZ ;  /* 0x000000040b0c7210 */ /* 0x000fe40007f3e0ff */
[----:B------:R-:W-:-:S02]  /*02c0*/  ISETP.EQ.OR.EX P6, PT, R5, RZ, !P5, P6 ;  /* 0x000000ff0500720c */ /* 0x000fc40006fc2760 */
[----:B------:R-:W-:Y:S01]  /*02d0*/  ISETP.NE.U32.AND P2, PT, R4, RZ, PT ;  /* 0x000000ff0400720c */ /* 0x000fe20003f45070 */
[----:B------:R-:W-:-:S03]  /*02e0*/  IMAD.X R13, R10, 0x1, R5, P1 ;  /* 0x000000010a0d7824 */ /* 0x000fc600008e0605 */
[----:B------:R-:W-:Y:S01]  /*02f0*/  ISETP.NE.AND.EX P2, PT, R5, RZ, PT, P2 ;  /* 0x000000ff0500720c */ /* 0x000fe20003f45320 */
[----:B------:R-:W-:-:S06]  /*0300*/  IMAD.MOV.U32 R5, RZ, RZ, -0x1 ;  /* 0xffffffffff057424 */ /* 0x000fcc00078e00ff */
[----:B------:R1:W5:Y:S06]  /*0310*/  @!P6 LDG.E R5, desc[UR16][R12.64] ;  /* 0x000000100c05e981 */ /* 0x00036c000c1e1900 */
[----:B------:R-:W2:Y:S01]  /*0320*/  @!P2 LDC R15, c[0x0][0x438] ;  /* 0x00010e00ff0fab82 */ /* 0x000ea20000000800 */
[----:B------:R-:W-:Y:S05]  /*0330*/  @!P2 BRA `(.L_x_918) ;  /* 0x00000000000ca947 */ /* 0x000fea0003800000 */
[----:B--2---:R-:W2:Y:S02]  /*0340*/  @P5 LDG.E R15, desc[UR16][R12.64+0x4] ;  /* 0x000004100c0f5981 */ /* 0x004ea4000c1e1900 */
[----:B--2--5:R-:W-:-:S06]  /*0350*/  @P5 IADD3 R15, PT, PT, R15, -R5, RZ ;  /* 0x800000050f0f5210 */ /* 0x024fcc0007ffe0ff */
[----:B------:R3:W5:Y:S02]  /*0360*/  @!P5 LDG.E R15, desc[UR16][R12.64] ;  /* 0x000000100c0fd981 */ /* 0x000764000c1e1900 */
.L_x_918:
[----:B------:R-:W4:Y:S01]  /*0370*/  LDCU.64 UR4, c[0x0][0x478] ;  /* 0x00008f00ff0477ac */ /* 0x000f220008000a00 */
[----:B------:R-:W-:-:S06]  /*0380*/  IMAD.MOV.U32 R4, RZ, RZ, RZ ;  /* 0x000000ffff047224 */ /* 0x000fcc00078e00ff */
[----:B------:R1:W5:Y:S01]  /*0390*/  @P3 LDG.E R4, desc[UR16][R6.64] ;  /* 0x0000001006043981 */ /* 0x000362000c1e1900 */
[----:B----4-:R-:W-:-:S04]  /*03a0*/  ISETP.NE.U32.AND P0, PT, RZ, UR4, PT ;  /* 0x00000004ff007c0c */ /* 0x010fc8000bf05070 */
[----:B------:R-:W-:-:S13]  /*03b0*/  ISETP.NE.AND.EX P0, PT, RZ, UR5, PT, P0 ;  /* 0x00000005ff007c0c */ /* 0x000fda000bf05300 */
[----:B------:R-:W-:-:S04]  /*03c0*/  @P0 IADD3 R20, P1, PT, R11, UR4, RZ ;  /* 0x000000040b140c10 */ /* 0x000fc8000ff3e0ff */
[----:B------:R-:W-:-:S05]  /*03d0*/  @P0 IADD3.X R21, PT, PT, R10, UR5, RZ, P1, !PT ;  /* 0x000000050a150c10 */ /* 0x000fca0008ffe4ff */
[----:B------:R4:W5:Y:S01]  /*03e0*/  @P0 LDG.E R20, desc[UR16][R20.64] ;  /* 0x0000001014140981 */ /* 0x000962000c1e1900 */
[----:B-1-3--:R-:W1:Y:S01]  /*03f0*/  S2R R12, SR_CTAID.X ;  /* 0x00000000000c7919 */ /* 0x00ae620000002500 */
[----:B------:R-:W3:Y:S01]  /*0400*/  @!P4 LDC R8, c[0x0][0x434] ;  /* 0x00010d00ff08cb82 */ /* 0x000ee20000000800 */
[----:B-----5:R-:W-:Y:S02]  /*0410*/  @P4 IMAD.IADD R8, R0, 0x1, -R3 ;  /* 0x0000000100084824 */ /* 0x020fe400078e0a03 */
[----:B-1----:R-:W-:-:S05]  /*0420*/  IMAD.SHL.U32 R0, R12, 0x40, RZ ;  /* 0x000000400c007824 */ /* 0x002fca00078e00ff */
[----:B---3--:R-:W-:-:S13]  /*0430*/  ISETP.GT.AND P1, PT, R8, R0, PT ;  /* 0x000000000800720c */ /* 0x008fda0003f24270 */
[----:B----4-:R-:W-:Y:S05]  /*0440*/  @!P1 EXIT ;  /* 0x000000000000994d */ /* 0x010fea0003800000 */
[----:B------:R-:W1:Y:S01]  /*0450*/  LDC R13, c[0x0][0x374] ;  /* 0x0000dd00ff0d7b82 */ /* 0x000e620000000800 */
[----:B------:R-:W3:Y:S01]  /*0460*/  LDCU UR14, c[0x0][0x508] ;  /* 0x0000a100ff0e77ac */ /* 0x000ee20008000800 */
[----:B------:R-:W4:Y:S06]  /*0470*/  S2R R209, SR_TID.X ;  /* 0x0000000000d17919 */ /* 0x000f2c0000002100 */
[----:B------:R-:W5:Y:S01]  /*0480*/  LDC R6, c[0x0][0x438] ;  /* 0x00010e00ff067b82 */ /* 0x000f620000000800 */
[-C--:B-1----:R-:W-:Y:S02]  /*0490*/  IABS R2, R13.reuse ;  /* 0x0000000d00027213 */ /* 0x082fe40000000000 */
[----:B------:R-:W-:-:S02]  /*04a0*/  IABS R18, R13 ;  /* 0x0000000d00127213 */ /* 0x000fc40000000000 */
[----:B------:R-:W1:Y:S03]  /*04b0*/  I2F.RP R7, R2 ;  /* 0x0000000200077306 */ /* 0x000e660000209400 */
[----:B------:R-:W-:Y:S02]  /*04c0*/  IMAD.MOV R18, RZ, RZ, -R18 ;  /* 0x000000ffff127224 */ /* 0x000fe400078e0a12 */
[----:B-----5:R-:W-:-:S05]  /*04d0*/  VIADD R6, R6, 0xff ;  /* 0x000000ff06067836 */ /* 0x020fca0000000000 */
[----:B------:R-:W-:-:S04]  /*04e0*/  SHF.R.S32.HI R19, RZ, 0x1f, R6 ;  /* 0x0000001fff137819 */ /* 0x000fc80000011406 */
[----:B------:R-:W-:Y:S01]  /*04f0*/  LEA.HI R19, R19, R6, RZ, 0x8 ;  /* 0x0000000613137211 */ /* 0x000fe200078f40ff */
[----:B-1----:R-:W1:Y:S01]  /*0500*/  MUFU.RCP R7, R7 ;  /* 0x0000000700077308 */ /* 0x002e620000001000 */
[----:B------:R-:W-:Y:S02]  /*0510*/  IMAD.MOV.U32 R6, RZ, RZ, RZ ;  /* 0x000000ffff067224 */ /* 0x000fe400078e00ff */
[----:B------:R-:W-:-:S05]  /*0520*/  LEA.HI.SX32 R19, R19, R13, 0x18 ;  /* 0x0000000d13137211 */ /* 0x000fca00078fc2ff */
[----:B------:R-:W-:-:S05]  /*0530*/  VIADD R19, R19, 0xffffffff ;  /* 0xffffffff13137836 */ /* 0x000fca0000000000 */
[----:B------:R-:W-:Y:S02]  /*0540*/  IABS R17, R19 ;  /* 0x0000001300117213 */ /* 0x000fe40000000000 */
[----:B------:R-:W-:Y:S01]  /*0550*/  LOP3.LUT R19, R19, R13, RZ, 0x3c, !PT ;  /* 0x0000000d13137212 */ /* 0x000fe200078e3cff */
[----:B-1----:R-:W-:-:S03]  /*0560*/  VIADD R7, R7, 0xffffffe ;  /* 0x0ffffffe07077836 */ /* 0x002fc60000000000 */
[----:B------:R-:W-:-:S03]  /*0570*/  ISETP.GE.AND P1, PT, R19, RZ, PT ;  /* 0x000000ff1300720c */ /* 0x000fc60003f26270 */
[----:B------:R-:W1:Y:S02]  /*0580*/  F2I.FTZ.U32.TRUNC.NTZ R7, R7 ;  /* 0x0000000700077305 */ /* 0x000e64000021f000 */
[----:B-1----:R-:W-:-:S04]  /*0590*/  IMAD.MOV R14, RZ, RZ, -R7 ;  /* 0x000000ffff0e7224 */ /* 0x002fc800078e0a07 */
[----:B------:R-:W-:-:S04]  /*05a0*/  IMAD R14, R14, R2, RZ ;  /* 0x000000020e0e7224 */ /* 0x000fc800078e02ff */
[----:B------:R-:W-:Y:S02]  /*05b0*/  IMAD.HI.U32 R14, R7, R14, R6 ;  /* 0x0000000e070e7227 */ /* 0x000fe400078e0006 */
[----:B------:R-:W1:Y:S04]  /*05c0*/  @!P0 LDC.64 R6, c[0x0][0x488] ;  /* 0x00012200ff068b82 */ /* 0x000e680000000a00 */
[----:B------:R-:W-:-:S04]  /*05d0*/  IMAD.HI.U32 R14, R14, R17, RZ ;  /* 0x000000110e0e7227 */ /* 0x000fc800078e00ff */
[----:B------:R-:W-:Y:S02]  /*05e0*/  IMAD R18, R14, R18, R17 ;  /* 0x000000120e127224 */ /* 0x000fe400078e0211 */
[----:B------:R-:W5:Y:S03]  /*05f0*/  @!P0 LDC R17, c[0x0][0x43c] ;  /* 0x00010f00ff118b82 */ /* 0x000f660000000800 */
[----:B------:R-:W-:Y:S02]  /*0600*/  ISETP.GT.U32.AND P2, PT, R2, R18, PT ;  /* 0x000000120200720c */ /* 0x000fe40003f44070 */
[----:B-1----:R-:W-:Y:S02]  /*0610*/  @!P0 ISETP.NE.U32.AND P3, PT, R6, RZ, PT ;  /* 0x000000ff0600820c */ /* 0x002fe40003f65070 */
[----:B------:R-:W1:Y:S09]  /*0620*/  S2R R6, SR_CTAID.Y ;  /* 0x0000000000067919 */ /* 0x000e720000002600 */
[----:B------:R-:W-:Y:S01]  /*0630*/  @!P2 IMAD.IADD R18, R18, 0x1, -R2 ;  /* 0x000000011212a824 */ /* 0x000fe200078e0a02 */
[----:B------:R-:W-:Y:S01]  /*0640*/  @!P0 ISETP.NE.AND.EX P3, PT, R7, RZ, PT, P3 ;  /* 0x000000ff0700820c */ /* 0x000fe20003f65330 */
[----:B------:R-:W-:Y:S01]  /*0650*/  @!P2 VIADD R14, R14, 0x1 ;  /* 0x000000010e0ea836 */ /* 0x000fe20000000000 */
[----:B------:R-:W-:Y:S01]  /*0660*/  ISETP.NE.AND P2, PT, R13, RZ, PT ;  /* 0x000000ff0d00720c */ /* 0x000fe20003f45270 */
[----:B------:R-:W-:Y:S01]  /*0670*/  VIADD R7, R12, 0x1 ;  /* 0x000000010c077836 */ /* 0x000fe20000000000 */
[----:B------:R-:W-:Y:S01]  /*0680*/  ISETP.GE.U32.AND P4, PT, R18, R2, PT ;  /* 0x000000021200720c */ /* 0x000fe20003f86070 */
[----:B------:R-:W-:Y:S01]  /*0690*/  @P0 IMAD.IADD R2, R20, 0x1, -R4 ;  /* 0x0000000114020824 */ /* 0x000fe200078e0a04 */
[----:B-----5:R-:W-:Y:S01]  /*06a0*/  @!P0 SEL R17, R17, RZ, P3 ;  /* 0x000000ff11118207 */ /* 0x020fe20001800000 */
[----:B------:R-:W-:-:S03]  /*06b0*/  IMAD R7, R7, 0x40, -R8 ;  /* 0x0000004007077824 */ /* 0x000fc600078e0a08 */
[----:B--2---:R-:W-:-:S05]  /*06c0*/  @!P0 IADD3 R2, PT, PT, R17, R15, -R4 ;  /* 0x0000000f11028210 */ /* 0x004fca0007ffe804 */
[----:B------:R-:W-:Y:S02]  /*06d0*/  VIADD R17, R2, 0xff ;  /* 0x000000ff02117836 */ /* 0x000fe40000000000 */
[----:B------:R-:W-:-:S03]  /*06e0*/  @P4 VIADD R14, R14, 0x1 ;  /* 0x000000010e0e4836 */ /* 0x000fc60000000000 */
[----:B---3--:R-:W-:Y:S01]  /*06f0*/  IADD3 R7, PT, PT, R17, UR14, R7 ;  /* 0x0000000e11077c10 */ /* 0x008fe2000fffe007 */
[----:B------:R-:W-:Y:S01]  /*0700*/  @!P1 IMAD.MOV R14, RZ, RZ, -R14 ;  /* 0x000000ffff0e9224 */ /* 0x000fe200078e0a0e */
[----:B------:R-:W-:Y:S02]  /*0710*/  SHF.R.S32.HI R15, RZ, 0x1f, R17 ;  /* 0x0000001fff0f7819 */ /* 0x000fe40000011411 */
[----:B------:R-:W-:Y:S02]  /*0720*/  @!P2 LOP3.LUT R14, RZ, R13, RZ, 0x33, !PT ;  /* 0x0000000dff0ea212 */ /* 0x000fe400078e33ff */
[----:B------:R-:W-:Y:S02]  /*0730*/  SHF.R.S32.HI R13, RZ, 0x1f, R7 ;  /* 0x0000001fff0d7819 */ /* 0x000fe40000011407 */
[----:B------:R-:W-:Y:S01]  /*0740*/  LEA.HI R15, R15, R17, RZ, 0x8 ;  /* 0x000000110f0f7211 */ /* 0x000fe200078f40ff */
[----:B-1----:R-:W-:Y:S01]  /*0750*/  IMAD R212, R14, R6, RZ ;  /* 0x000000060ed47224 */ /* 0x002fe200078e02ff */
[----:B------:R-:W-:Y:S01]  /*0760*/  LEA.HI R13, R13, R7, RZ, 0x8 ;  /* 0x000000070d0d7211 */ /* 0x000fe200078f40ff */
[----:B------:R-:W-:Y:S01]  /*0770*/  IMAD.MOV R7, RZ, RZ, -R220 ;  /* 0x000000ffff077224 */ /* 0x000fe200078e0adc */
[----:B------:R-:W-:-:S02]  /*0780*/  SHF.R.S32.HI R15, RZ, 0x8, R15 ;  /* 0x00000008ff0f7819 */ /* 0x000fc4000001140f */
[----:B------:R-:W-:Y:S01]  /*0790*/  SHF.R.S32.HI R13, RZ, 0x8, R13 ;  /* 0x00000008ff0d7819 */ /* 0x000fe2000001140d */
[----:B------:R-:W-:Y:S01]  /*07a0*/  IMAD R16, R9, R7, R16 ;  /* 0x0000000709107224 */ /* 0x000fe200078e0210 */
[----:B------:R-:W-:-:S04]  /*07b0*/  VIADDMNMX R15, R212, R14, R15, PT ;  /* 0x0000000ed40f7246 */ /* 0x000fc8000380010f */
[----:B------:R-:W-:-:S04]  /*07c0*/  VIMNMX R194, PT, PT, R15, R13, PT ;  /* 0x0000000d0fc27248 */ /* 0x000fc80003fe0100 */
[----:B------:R-:W-:-:S13]  /*07d0*/  ISETP.GE.AND P0, PT, R212, R194, PT ;  /* 0x000000c2d400720c */ /* 0x000fda0003f06270 */
[----:B----4-:R-:W-:Y:S05]  /*07e0*/  @!P0 BRA `(.L_x_919) ;  /* 0x0000000000c48947 */ /* 0x010fea0003800000 */
[----:B------:R-:W1:Y:S01]  /*07f0*/  LDC.64 R2, c[0x0][0x430] ;  /* 0x00010c00ff027b82 */ /* 0x000e620000000a00 */
[----:B------:R-:W2:Y:S01]  /*0800*/  LDCU UR5, c[0x0][0x44c] ;  /* 0x00008980ff0577ac */ /* 0x000ea20008000800 */
[----:B------:R-:W-:Y:S01]  /*0810*/  IMAD.SHL.U32 R5, R209, 0x4, RZ ;  /* 0x00000004d1057824 */ /* 0x000fe200078e00ff */
[----:B------:R-:W-:Y:S01]  /*0820*/  SHF.R.U32.HI R209, RZ, 0x3, R209 ;  /* 0x00000003ffd17819 */ /* 0x000fe200000116d1 */
[----:B------:R-:W3:Y:S01]  /*0830*/  LDCU UR4, c[0x0][0x440] ;  /* 0x00008800ff0477ac */ /* 0x000ee20008000800 */
[----:B------:R-:W4:Y:S01]  /*0840*/  LDCU.64 UR6, c[0x0][0x3f8] ;  /* 0x00007f00ff0677ac */ /* 0x000f220008000a00 */
[----:B-1----:R-:W-:Y:S02]  /*0850*/  IMAD R2, R6, R2, R220 ;  /* 0x0000000206027224 */ /* 0x002fe400078e02dc */
[----:B------:R-:W-:Y:S02]  /*0860*/  VIADD R6, R209, 0x10 ;  /* 0x00000010d1067836 */ /* 0x000fe40000000000 */
[----:B------:R-:W-:-:S04]  /*0870*/  IMAD R2, R2, R9, R16 ;  /* 0x0000000902027224 */ /* 0x000fc800078e0210 */
[--C-:B------:R-:W-:Y:S01]  /*0880*/  IMAD R3, R2, R3, R0.reuse ;  /* 0x0000000302037224 */ /* 0x100fe200078e0200 */
[C---:B------:R-:W-:Y:S01]  /*0890*/  LOP3.LUT R2, R5.reuse, 0x1c, RZ, 0xc0, !PT ;  /* 0x0000001c05027812 */ /* 0x040fe200078ec0ff */
[----:B------:R-:W-:Y:S01]  /*08a0*/  IMAD.IADD R0, R8, 0x1, -R0 ;  /* 0x0000000108007824 */ /* 0x000fe200078e0a00 */
[----:B------:R-:W-:Y:S01]  /*08b0*/  LOP3.LUT R5, R5, 0xffc, RZ, 0xc0, !PT ;  /* 0x00000ffc05057812 */ /* 0x000fe200078ec0ff */
[----:B--2---:R-:W-:Y:S01]  /*08c0*/  IMAD R4, R3, UR5, RZ ;  /* 0x0000000503047c24 */ /* 0x004fe2000f8e02ff */
[C---:B---3--:R-:W-:Y:S01]  /*08d0*/  ISETP.GE.AND P5, PT, R2.reuse, UR4, PT ;  /* 0x0000000402007c0c */ /* 0x048fe2000bfa6270 */
[----:B------:R-:W1:Y:S01]  /*08e0*/  LDCU.64 UR4, c[0x0][0x428] ;  /* 0x00008500ff0477ac */ /* 0x000e620008000a00 */
[----:B------:R-:W-:Y:S01]  /*08f0*/  ISETP.NE.AND P4, PT, R2, RZ, PT ;  /* 0x000000ff0200720c */ /* 0x000fe20003f85270 */
[C---:B------:R-:W-:Y:S01]  /*0900*/  VIADD R2, R209.reuse, 0x20 ;  /* 0x00000020d1027836 */ /* 0x040fe20000000000 */
[----:B------:R-:W-:Y:S02]  /*0910*/  IADD3 R5, P1, PT, R4, R5, RZ ;  /* 0x0000000504057210 */ /* 0x000fe40007f3e0ff */
[----:B------:R-:W-:-:S02]  /*0920*/  ISETP.GE.OR P3, PT, R209, R0, P5 ;  /* 0x00000000d100720c */ /* 0x000fc40002f66670 */
[-C--:B------:R-:W-:Y:S02]  /*0930*/  ISETP.GE.OR P0, PT, R6, R0.reuse, P5 ;  /* 0x000000000600720c */ /* 0x080fe40002f06670 */
[----:B------:R-:W-:Y:S02]  /*0940*/  LEA.HI.X.SX32 R4, R4, RZ, 0x1, P1 ;  /* 0x000000ff04047211 */ /* 0x000fe400008f0eff */
[C---:B----4-:R-:W-:Y:S02]  /*0950*/  LEA R8, P1, R5.reuse, UR6, 0x2 ;  /* 0x0000000605087c11 */ /* 0x050fe4000f8210ff */
[CC--:B------:R-:W-:Y:S02]  /*0960*/  ISETP.GE.OR P6, PT, R2.reuse, R0.reuse, P5 ;  /* 0x000000000200720c */ /* 0x0c0fe40002fc6670 */
[----:B------:R-:W-:Y:S02]  /*0970*/  LEA.HI.X R9, R5, UR7, R4, 0x2, P1 ;  /* 0x0000000705097c11 */ /* 0x000fe400088f1404 */
[-C--:B------:R-:W-:Y:S01]  /*0980*/  ISETP.GE.OR P1, PT, R2, R0.reuse, P4 ;  /* 0x000000000200720c */ /* 0x080fe20002726670 */
[C---:B------:R-:W-:Y:S01]  /*0990*/  VIADD R2, R209.reuse, 0x30 ;  /* 0x00000030d1027836 */ /* 0x040fe20000000000 */
[-C--:B------:R-:W-:Y:S01]  /*09a0*/  ISETP.GE.OR P2, PT, R6, R0.reuse, P4 ;  /* 0x000000000600720c */ /* 0x080fe20002746670 */
[----:B------:R2:W-:Y:S01]  /*09b0*/  @!P3 STG.E.128 desc[UR16][R8.64], RZ ;  /* 0x000000ff0800b986 */ /* 0x0005e2000c101d10 */
[----:B------:R-:W-:-:S02]  /*09c0*/  ISETP.GE.OR P3, PT, R209, R0, P4 ;  /* 0x00000000d100720c */ /* 0x000fc40002766670 */
[CC--:B------:R-:W-:Y:S01]  /*09d0*/  ISETP.GE.OR P5, PT, R2.reuse, R0.reuse, P5 ;  /* 0x000000000200720c */ /* 0x0c0fe20002fa6670 */
[----:B------:R2:W-:Y:S01]  /*09e0*/  @!P0 STG.E.128 desc[UR16][R8.64+0x800], RZ ;  /* 0x000800ff08008986 */ /* 0x0005e2000c101d10 */
[C---:B------:R-:W-:Y:S02]  /*09f0*/  IADD3 R209, P0, PT, R3.reuse, R209, RZ ;  /* 0x000000d103d17210 */ /* 0x040fe40007f1e0ff */
[----:B------:R-:W-:Y:S01]  /*0a00*/  ISETP.GE.OR P4, PT, R2, R0, P4 ;  /* 0x000000000200720c */ /* 0x000fe20002786670 */
[----:B------:R2:W-:Y:S01]  /*0a10*/  @!P6 STG.E.128 desc[UR16][R8.64+0x1000], RZ ;  /* 0x001000ff0800e986 */ /* 0x0005e2000c101d10 */
[----:B------:R-:W-:Y:S02]  /*0a20*/  LEA.HI.X.SX32 R3, R3, RZ, 0x1, P0 ;  /* 0x000000ff03037211 */ /* 0x000fe400000f0eff */
[C---:B-1----:R-:W-:Y:S01]  /*0a30*/  LEA R6, P0, R209.reuse, UR4, 0x2 ;  /* 0x00000004d1067c11 */ /* 0x042fe2000f8010ff */
[----:B------:R-:W-:Y:S02]  /*0a40*/  @!P2 IMAD.MOV.U32 R4, RZ, RZ, -0x800000 ;  /* 0xff800000ff04a424 */ /* 0x000fe400078e00ff */
[----:B------:R-:W-:Y:S01]  /*0a50*/  @!P3 IMAD.MOV.U32 R5, RZ, RZ, -0x800000 ;  /* 0xff800000ff05b424 */ /* 0x000fe200078e00ff */
[----:B------:R-:W-:Y:S01]  /*0a60*/  LEA.HI.X R7, R209, UR5, R3, 0x2, P0 ;  /* 0x00000005d1077c11 */ /* 0x000fe200080f1403 */
[----:B------:R-:W-:Y:S01]  /*0a70*/  @!P1 IMAD.MOV.U32 R3, RZ, RZ, -0x800000 ;  /* 0xff800000ff039424 */ /* 0x000fe200078e00ff */
[----:B------:R2:W-:Y:S04]  /*0a80*/  @!P5 STG.E.128 desc[UR16][R8.64+0x1800], RZ ;  /* 0x001800ff0800d986 */ /* 0x0005e8000c101d10 */
[----:B------:R2:W-:Y:S04]  /*0a90*/  @!P2 STG.E desc[UR16][R6.64+0x40], R4 ;  /* 0x000040040600a986 */ /* 0x0005e8000c101910 */
[----:B------:R2:W-:Y:S04]  /*0aa0*/  @!P1 STG.E desc[UR16][R6.64+0x80], R3 ;  /* 0x0000800306009986 */ /* 0x0005e8000c101910 */
[----:B------:R2:W-:Y:S01]  /*0ab0*/  @!P3 STG.E desc[UR16][R6.64], R5 ;  /* 0x000000050600b986 */ /* 0x0005e2000c101910 */
[----:B------:R-:W-:Y:S05]  /*0ac0*/  @P4 EXIT ;  /* 0x000000000000494d */ /* 0x000fea0003800000 */
[----:B------:R-:W-:-:S05]  /*0ad0*/  MOV R0, 0xff800000 ;  /* 0xff80000000007802 */ /* 0x000fca0000000f00 */
[----:B------:R-:W-:Y:S01]  /*0ae0*/  STG.E desc[UR16][R6.64+0xc0], R0 ;  /* 0x0000c00006007986 */ /* 0x000fe2000c101910 */
[----:B------:R-:W-:Y:S05]  /*0af0*/  EXIT ;  /* 0x000000000000794d */ /* 0x000fea0003800000 */
.L_x_919:
[----:B------:R-:W1:Y:S01]  /*0b00*/  LDCU.64 UR4, c[0x0][0x4d8] ;  /* 0x00009b00ff0477ac */ /* 0x000e620008000a00 */
[----:B------:R-:W-:Y:S01]  /*0b10*/  MOV R6, R220 ;  /* 0x000000dc00067202 */ /* 0x000fe20000000f00 */
[----:B------:R-:W2:Y:S01]  /*0b20*/  LDCU.64 UR8, c[0x0][0x4e0] ;  /* 0x00009c00ff0877ac */ /* 0x000ea20008000a00 */
[----:B-1----:R-:W-:-:S04]  /*0b30*/  UISETP.NE.U32.AND UP0, UPT, UR4, URZ, UPT ;  /* 0x000000ff0400728c */ /* 0x002fc8000bf05070 */
[----:B------:R-:W-:-:S09]  /*0b40*/  UISETP.NE.AND.EX UP0, UPT, UR5, URZ, UPT, UP0 ;  /* 0x000000ff0500728c */ /* 0x000fd2000bf05300 */
[----:B--2---:R-:W-:Y:S05]  /*0b50*/  BRA.U !UP0, `(.L_x_920) ;  /* 0x00000001080c7547 */ /* 0x004fea000b800000 */
[----:B------:R-:W-:-:S04]  /*0b60*/  IADD3 R6, P0, PT, R11, UR4, RZ ;  /* 0x000000040b067c10 */ /* 0x000fc8000ff1e0ff */
[----:B------:R-:W-:-:S05]  /*0b70*/  IADD3.X R7, PT, PT, R10, UR5, RZ, P0, !PT ;  /* 0x000000050a077c10 */ /* 0x000fca00087fe4ff */
[----:B------:R1:W5:Y:S04]  /*0b80*/  LDG.E R6, desc[UR16][R6.64] ;  /* 0x0000001006067981 */ /* 0x000368000c1e1900 */
.L_x_920:
[----:B------:R-:W-:-:S04]  /*0b90*/  UISETP.NE.U32.AND UP1, UPT, UR8, URZ, UPT ;  /* 0x000000ff0800728c */ /* 0x000fc8000bf25070 */
[----:B------:R-:W-:-:S09]  /*0ba0*/  UISETP.NE.AND.EX UP1, UPT, UR9, URZ, UPT, UP1 ;  /* 0x000000ff0900728c */ /* 0x000fd2000bf25310 */
[----:B------:R-:W-:Y:S05]  /*0bb0*/  BRA.U !UP1, `(.L_x_921) ;  /* 0x0000000509947547 */ /* 0x000fea000b800000 */
[----:B------:R-:W1:Y:S01]  /*0bc0*/  LDC R11, c[0x0][0x4f0] ;  /* 0x00013c00ff0b7b82 */ /* 0x000e620000000800 */
[----:B------:R-:W-:Y:S01]  /*0bd0*/  LEA R5, R194, 0xffffff00, 0x8 ;  /* 0xffffff00c2057811 */ /* 0x000fe200078e40ff */
[----:B------:R-:W2:Y:S03]  /*0be0*/  LDCU.64 UR4, c[0x0][0x4e8] ;  /* 0x00009d00ff0477ac */ /* 0x000ea60008000a00 */
[----:B------:R-:W-:Y:S01]  /*0bf0*/  IABS R4, R5 ;  /* 0x0000000500047213 */ /* 0x000fe20000000000 */
        /* <DEDUP_REMOVED lines=8> */
[----:B-1---5:R-:W-:Y:S01]  /*0c80*/  IMAD.MOV R6, RZ, RZ, -R15 ;  /* 0x000000ffff067224 */ /* 0x022fe200078e0a0f */
[----:B------:R-:W-:-:S03]  /*0c90*/  MOV R14, RZ ;  /* 0x000000ff000e7202 */ /* 0x000fc60000000f00 */
[----:B------:R-:W-:-:S04]  /*0ca0*/  IMAD R6, R6, R7, RZ ;  /* 0x0000000706067224 */ /* 0x000fc800078e02ff */
[----:B------:R-:W-:-:S04]  /*0cb0*/  IMAD.HI.U32 R9, R15, R6, R14 ;  /* 0x000000060f097227 */ /* 0x000fc800078e000e */
[----:B------:R-:W-:-:S04]  /*0cc0*/  IMAD.MOV.U32 R6, RZ, RZ, R4 ;  /* 0x000000ffff067224 */ /* 0x000fc800078e0004 */
[----:B------:R-:W-:-:S05]  /*0cd0*/  IMAD.HI.U32 R9, R9, R6, RZ ;  /* 0x0000000609097227 */ /* 0x000fca00078e00ff */
[----:B------:R-:W-:-:S05]  /*0ce0*/  IADD3 R4, PT, PT, -R9, RZ, RZ ;  /* 0x000000ff09047210 */ /* 0x000fca0007ffe1ff */
[----:B------:R-:W-:-:S05]  /*0cf0*/  IMAD R4, R7, R4, R6 ;  /* 0x0000000407047224 */ /* 0x000fca00078e0206 */
[----:B------:R-:W-:-:S13]  /*0d00*/  ISETP.GT.U32.AND P2, PT, R7, R4, PT ;  /* 0x000000040700720c */ /* 0x000fda0003f44070 */
[----:B------:R-:W-:Y:S01]  /*0d10*/  @!P2 IMAD.IADD R4, R4, 0x1, -R7 ;  /* 0x000000010404a824 */ /* 0x000fe200078e0a07 */
[----:B------:R-:W-:Y:S02]  /*0d20*/  @!P2 IADD3 R9, PT, PT, R9, 0x1, RZ ;  /* 0x000000010909a810 */ /* 0x000fe40007ffe0ff */
[----:B------:R-:W-:Y:S02]  /*0d30*/  ISETP.NE.AND P2, PT, R11, RZ, PT ;  /* 0x000000ff0b00720c */ /* 0x000fe40003f45270 */
[----:B------:R-:W-:Y:S01]  /*0d40*/  ISETP.GE.U32.AND P0, PT, R4, R7, PT ;  /* 0x000000070400720c */ /* 0x000fe20003f06070 */
[----:B--2---:R-:W-:Y:S01]  /*0d50*/  IMAD.WIDE.U32 R6, R220, UR4, RZ ;  /* 0x00000004dc067c25 */ /* 0x004fe2000f8e00ff */
[----:B------:R-:W-:-:S03]  /*0d60*/  LOP3.LUT R4, R5, R11, RZ, 0x3c, !PT ;  /* 0x0000000b05047212 */ /* 0x000fc600078e3cff */
[----:B------:R-:W-:Y:S01]  /*0d70*/  IMAD R222, R220, UR5, R7 ;  /* 0x00000005dcde7c24 */ /* 0x000fe2000f8e0207 */
[----:B------:R-:W-:Y:S01]  /*0d80*/  ISETP.GE.AND P1, PT, R4, RZ, PT ;  /* 0x000000ff0400720c */ /* 0x000fe20003f26270 */
[----:B------:R-:W1:Y:S01]  /*0d90*/  LDCU.64 UR4, c[0x0][0x3a8] ;  /* 0x00007500ff0477ac */ /* 0x000e620008000a00 */
[----:B------:R-:W2:Y:S05]  /*0da0*/  LDC R4, c[0x0][0x3e8] ;  /* 0x0000fa00ff047b82 */ /* 0x000eaa0000000800 */
[----:B------:R-:W-:Y:S01]  /*0db0*/  @P0 VIADD R9, R9, 0x1 ;  /* 0x0000000109090836 */ /* 0x000fe20000000000 */
[----:B------:R-:W-:-:S04]  /*0dc0*/  LEA R223, P0, R6, UR8, 0x2 ;  /* 0x0000000806df7c11 */ /* 0x000fc8000f8010ff */
[----:B------:R-:W-:Y:S01]  /*0dd0*/  LEA.HI.X R222, R6, UR9, R222, 0x2, P0 ;  /* 0x0000000906de7c11 */ /* 0x000fe200080f14de */
[----:B------:R-:W-:Y:S01]  /*0de0*/  IMAD.MOV.U32 R6, RZ, RZ, R223 ;  /* 0x000000ffff067224 */ /* 0x000fe200078e00df */
[----:B------:R-:W-:Y:S02]  /*0df0*/  @!P1 IADD3 R9, PT, PT, -R9, RZ, RZ ;  /* 0x000000ff09099210 */ /* 0x000fe40007ffe1ff */
[----:B------:R-:W-:Y:S02]  /*0e00*/  @!P2 LOP3.LUT R9, RZ, R11, RZ, 0x33, !PT ;  /* 0x0000000bff09a212 */ /* 0x000fe400078e33ff */
[----:B------:R-:W-:-:S03]  /*0e10*/  MOV R7, R222 ;  /* 0x000000de00077202 */ /* 0x000fc60000000f00 */
[----:B------:R-:W-:-:S05]  /*0e20*/  IMAD.WIDE R6, R9, 0x4, R6 ;  /* 0x0000000409067825 */ /* 0x000fca00078e0206 */
[----:B------:R2:W2:Y:S01]  /*0e30*/  LDG.E R10, desc[UR16][R6.64] ;  /* 0x00000010060a7981 */ /* 0x0004a2000c1e1900 */
[----:B------:R-:W-:Y:S02]  /*0e40*/  IADD3 R9, PT, PT, -R9, RZ, RZ ;  /* 0x000000ff09097210 */ /* 0x000fe40007ffe1ff */
[----:B----4-:R-:W-:Y:S02]  /*0e50*/  MOV R192, UR12 ;  /* 0x0000000c00c07c02 */ /* 0x010fe40008000f00 */
[----:B---3--:R-:W-:Y:S01]  /*0e60*/  MOV R148, UR10 ;  /* 0x0000000a00947c02 */ /* 0x008fe20008000f00 */
[----:B------:R-:W-:Y:S01]  /*0e70*/  IMAD R5, R11, R9, R5 ;  /* 0x000000090b057224 */ /* 0x000fe200078e0205 */
[----:B------:R-:W-:Y:S02]  /*0e80*/  MOV R193, UR13 ;  /* 0x0000000d00c17c02 */ /* 0x000fe40008000f00 */
[----:B------:R-:W-:Y:S02]  /*0e90*/  MOV R149, UR11 ;  /* 0x0000000b00957c02 */ /* 0x000fe40008000f00 */
        /* <DEDUP_REMOVED lines=23> */
[----:B------:R-:W-:Y:S02]  /*1010*/  @!P1 LOP3.LUT R7, RZ, R4, RZ, 0x33, !PT ;  /* 0x00000004ff079212 */ /* 0x000fe400078e33ff */
[----:B------:R-:W-:Y:S02]  /*1020*/  SHF.R.S32.HI R4, RZ, 0x1f, R5 ;  /* 0x0000001fff047819 */ /* 0x000fe40000011405 */
        /* <DEDUP_REMOVED lines=9> */
[C---:B------:R-:W-:Y:S02]  /*10c0*/  IMAD R6, R4.reuse, R192, RZ ;  /* 0x000000c004067224 */ /* 0x040fe400078e02ff */
[----:B------:R-:W-:Y:S02]  /*10d0*/  IMAD.IADD R15, R15, 0x1, R13 ;  /* 0x000000010f0f7824 */ /* 0x000fe400078e020d */
[----:B------:R-:W-:Y:S02]  /*10e0*/  IMAD R4, R4, R148, RZ ;  /* 0x0000009404047224 */ /* 0x000fe400078e02ff */
[C---:B------:R-:W-:Y:S02]  /*10f0*/  IMAD R6, R5.reuse, R193, R6 ;  /* 0x000000c105067224 */ /* 0x040fe400078e0206 */
[----:B------:R-:W-:-:S04]  /*1100*/  IMAD.WIDE.U32 R14, R5, R192, R14 ;  /* 0x000000c0050e7225 */ /* 0x000fc800078e000e */
[C---:B------:R-:W-:Y:S02]  /*1110*/  IMAD R4, R5.reuse, R149, R4 ;  /* 0x0000009505047224 */ /* 0x040fe400078e0204 */
        /* <DEDUP_REMOVED lines=15> */
.L_x_921:
[----:B------:R-:W-:-:S13]  /*1210*/  ISETP.NE.AND P0, PT, R5, -0x1, PT ;  /* 0xffffffff0500780c */ /* 0x000fda0003f05270 */
[----:B------:R-:W-:Y:S05]  /*1220*/  @P0 BRA `(.L_x_923) ;  /* 0x0000000000380947 */ /* 0x000fea0003800000 */
[----:B------:R-:W2:Y:S01]  /*1230*/  LDC.64 R192, c[0x0][0x3b8] ;  /* 0x0000ee00ffc07b82 */ /* 0x000ea20000000a00 */
[----:B------:R-:W3:Y:S01]  /*1240*/  LDCU.64 UR4, c[0x0][0x3a0] ;  /* 0x00007400ff0477ac */ /* 0x000ee20008000a00 */
[----:B------:R-:W-:Y:S02]  /*1250*/  SHF.R.S32.HI R9, RZ, 0x1f, R4 ;  /* 0x0000001fff097819 */ /* 0x000fe40000011404 */
[----:B-1---5:R-:W-:-:S05]  /*1260*/  SHF.R.S32.HI R7, RZ, 0x1f, R6 ;  /* 0x0000001fff077819 */ /* 0x022fca0000011406 */
[----:B---3--:R-:W-:-:S04]  /*1270*/  IMAD R7, R7, UR4, RZ ;  /* 0x0000000407077c24 */ /* 0x008fc8000f8e02ff */
[----:B------:R-:W-:Y:S02]  /*1280*/  IMAD R7, R6, UR5, R7 ;  /* 0x0000000506077c24 */ /* 0x000fe4000f8e0207 */
[-C--:B--2---:R-:W-:Y:S02]  /*1290*/  IMAD R9, R9, R192.reuse, RZ ;  /* 0x000000c009097224 */ /* 0x084fe400078e02ff */
[----:B------:R-:W-:-:S04]  /*12a0*/  IMAD.WIDE.U32 R10, R4, R192, RZ ;  /* 0x000000c0040a7225 */ /* 0x000fc800078e00ff */
[----:B------:R-:W-:-:S05]  /*12b0*/  IMAD R9, R4, R193, R9 ;  /* 0x000000c104097224 */ /* 0x000fca00078e0209 */
[----:B------:R-:W-:-:S03]  /*12c0*/  IADD3 R11, PT, PT, R11, R9, RZ ;  /* 0x000000090b0b7210 */ /* 0x000fc60007ffe0ff */
[----:B------:R-:W-:-:S05]  /*12d0*/  IMAD.WIDE.U32 R10, R6, UR4, R10 ;  /* 0x00000004060a7c25 */ /* 0x000fca000f8e000a */
[----:B------:R-:W-:Y:S02]  /*12e0*/  IADD3 R18, PT, PT, R11, R7, RZ ;  /* 0x000000070b127210 */ /* 0x000fe40007ffe0ff */
[----:B------:R-:W-:Y:S01]  /*12f0*/  MOV R19, R10 ;  /* 0x0000000a00137202 */ /* 0x000fe20000000f00 */
[----:B------:R-:W-:Y:S05]  /*1300*/  BRA `(.L_x_924) ;  /* 0x0000000000187947 */ /* 0x000fea0003800000 */
.L_x_923:
[----:B------:R-:W2:Y:S01]  /*1310*/  LDC.64 R192, c[0x0][0x3b8] ;  /* 0x0000ee00ffc07b82 */ /* 0x000ea20000000a00 */
[----:B------:R-:W-:-:S05]  /*1320*/  IADD3 R10, PT, PT, R4, R5, RZ ;  /* 0x00000005040a7210 */ /* 0x000fca0007ffe0ff */
[C---:B--2---:R-:W-:Y:S02]  /*1330*/  IMAD R18, R10.reuse, R193, RZ ;  /* 0x000000c10a127224 */ /* 0x044fe400078e02ff */
[----:B------:R-:W-:-:S05]  /*1340*/  IMAD.WIDE.U32 R10, R10, R192, RZ ;  /* 0x000000c00a0a7225 */ /* 0x000fca00078e00ff */
[----:B------:R-:W-:Y:S02]  /*1350*/  IADD3 R18, PT, PT, R11, R18, RZ ;  /* 0x000000120b127210 */ /* 0x000fe40007ffe0ff */
[----:B------:R-:W-:Y:S02]  /*1360*/  MOV R19, R10 ;  /* 0x0000000a00137202 */ /* 0x000fe40000000f00 */
.L_x_924:
[----:B------:R-:W-:Y:S05]  /*1370*/  @P0 BRA `(.L_x_925) ;  /* 0x0000000000380947 */ /* 0x000fea0003800000 */
[----:B------:R-:W2:Y:S01]  /*1380*/  LDC.64 R148, c[0x0][0x3c0] ;  /* 0x0000f000ff947b82 */ /* 0x000ea20000000a00 */
[----:B------:R-:W3:Y:S01]  /*1390*/  LDCU.64 UR4, c[0x0][0x3a8] ;  /* 0x00007500ff0477ac */ /* 0x000ee20008000a00 */
[----:B-1----:R-:W-:Y:S02]  /*13a0*/  SHF.R.S32.HI R7, RZ, 0x1f, R4 ;  /* 0x0000001fff077819 */ /* 0x002fe40000011404 */
        /* <DEDUP_REMOVED lines=10> */
[----:B------:R-:W-:Y:S06]  /*1450*/  BRA `(.L_x_926) ;  /* 0x0000000000187947 */ /* 0x000fec0003800000 */
.L_x_925:
[----:B------:R-:W2:Y:S01]  /*1460*/  LDC.64 R148, c[0x0][0x3c0] ;  /* 0x0000f000ff947b82 */ /* 0x000ea20000000a00 */
[----:B------:R-:W-:-:S05]  /*1470*/  IADD3 R4, PT, PT, R4, R5, RZ ;  /* 0x0000000504047210 */ /* 0x000fca0007ffe0ff */
[C---:B--2---:R-:W-:Y:S02]  /*1480*/  IMAD R20, R4.reuse, R149, RZ ;  /* 0x0000009504147224 */ /* 0x044fe400078e02ff */
[----:B------:R-:W-:-:S05]  /*1490*/  IMAD.WIDE.U32 R4, R4, R148, RZ ;  /* 0x0000009404047225 */ /* 0x000fca00078e00ff */
[----:B------:R-:W-:Y:S02]  /*14a0*/  IADD3 R20, PT, PT, R5, R20, RZ ;  /* 0x0000001405147210 */ /* 0x000fe40007ffe0ff */
[----:B------:R-:W-:-:S07]  /*14b0*/  MOV R21, R4 ;  /* 0x0000000400157202 */ /* 0x000fce0000000f00 */
.L_x_926:
[----:B------:R-:W2:Y:S01]  /*14c0*/  LDC R9, c[0x0][0x3e8] ;  /* 0x0000fa00ff097b82 */ /* 0x000ea20000000800 */
[----:B------:R-:W-:Y:S02]  /*14d0*/  LOP3.LUT R19, R19, R18, RZ, 0x3c, !PT ;  /* 0x0000001213137212 */ /* 0x000fe400078e3cff */
[----:B------:R-:W-:Y:S02]  /*14e0*/  CS2R R222, SRZ ;  /* 0x0000000000de7805 */ /* 0x000fe4000001ff00 */
[----:B------:R-:W-:Y:S02]  /*14f0*/  LOP3.LUT R21, R21, R20, RZ, 0x3c, !PT ;  /* 0x0000001415157212 */ /* 0x000fe400078e3cff */
[----:B------:R-:W-:Y:S02]  /*1500*/  LOP3.LUT R18, R19, R18, RZ, 0x3c, !PT ;  /* 0x0000001213127212 */ /* 0x000fe400078e3cff */
[----:B------:R-:W-:Y:S02]  /*1510*/  LOP3.LUT R20, R21, R20, RZ, 0x3c, !PT ;  /* 0x0000001415147212 */ /* 0x000fe400078e3cff */
[----:B------:R-:W-:-:S02]  /*1520*/  LOP3.LUT R19, R19, R18, RZ, 0x3c, !PT ;  /* 0x0000001213137212 */ /* 0x000fc400078e3cff */
[----:B------:R-:W-:Y:S02]  /*1530*/  LOP3.LUT R21, R21, R20, RZ, 0x3c, !PT ;  /* 0x0000001415157212 */ /* 0x000fe400078e3cff */
[----:B--2---:R-:W-:-:S04]  /*1540*/  IABS R4, R9 ;  /* 0x0000000900047213 */ /* 0x004fc80000000000 */
[----:B------:R-:W2:Y:S08]  /*1550*/  I2F.RP R10, R4 ;  /* 0x00000004000a7306 */ /* 0x000eb00000209400 */
[----:B--2---:R-:W2:Y:S02]  /*1560*/  MUFU.RCP R10, R10 ;  /* 0x0000000a000a7308 */ /* 0x004ea40000001000 */
[----:B--2---:R-:W-:-:S06]  /*1570*/  VIADD R10, R10, 0xffffffe ;  /* 0x0ffffffe0a0a7836 */ /* 0x004fcc0000000000 */
[----:B------:R-:W2:Y:S02]  /*1580*/  F2I.FTZ.U32.TRUNC.NTZ R11, R10 ;  /* 0x0000000a000b7305 */ /* 0x000ea4000021f000 */
[----:B--2---:R-:W-:Y:S01]  /*1590*/  IMAD.MOV R5, RZ, RZ, -R11 ;  /* 0x000000ffff057224 */ /* 0x004fe200078e0a0b */
[----:B------:R-:W-:-:S03]  /*15a0*/  MOV R10, RZ ;  /* 0x000000ff000a7202 */ /* 0x000fc60000000f00 */
[----:B-----5:R-:W-:Y:S01]  /*15b0*/  IMAD R6, R5, R4, RZ ;  /* 0x0000000405067224 */ /* 0x020fe200078e02ff */
[----:B------:R-:W-:-:S03]  /*15c0*/  IABS R5, R16 ;  /* 0x0000001000057213 */ /* 0x000fc60000000000 */
[----:B------:R-:W-:-:S04]  /*15d0*/  IMAD.HI.U32 R10, R11, R6, R10 ;  /* 0x000000060b0a7227 */ /* 0x000fc800078e000a */
[----:B------:R-:W-:-:S04]  /*15e0*/  IMAD.MOV.U32 R6, RZ, RZ, R5 ;  /* 0x000000ffff067224 */ /* 0x000fc800078e0005 */
[----:B------:R-:W-:Y:S01]  /*15f0*/  IMAD.HI.U32 R14, R10, R6, RZ ;  /* 0x000000060a0e7227 */ /* 0x000fe200078e00ff */
[----:B------:R-:W-:-:S04]  /*1600*/  LEA R10, R194, 0xffffff00, 0x8 ;  /* 0xffffff00c20a7811 */ /* 0x000fc800078e40ff */
[----:B------:R-:W-:Y:S01]  /*1610*/  IADD3 R5, PT, PT, -R14, RZ, RZ ;  /* 0x000000ff0e057210 */ /* 0x000fe20007ffe1ff */
[----:B------:R-:W-:Y:S01]  /*1620*/  IMAD.WIDE.U32 R18, R10, R192, R18 ;  /* 0x000000c00a127225 */ /* 0x000fe200078e0012 */
[----:B------:R-:W-:-:S03]  /*1630*/  SHF.R.S32.HI R11, RZ, 0x1f, R10 ;  /* 0x0000001fff0b7819 */ /* 0x000fc6000001140a */
[C---:B------:R-:W-:Y:S02]  /*1640*/  IMAD R5, R4.reuse, R5, R6 ;  /* 0x0000000504057224 */ /* 0x040fe400078e0206 */
[----:B-1----:R-:W1:Y:S01]  /*1650*/  LDC.64 R6, c[0x0][0x3d8] ;  /* 0x0000f600ff067b82 */ /* 0x002e620000000a00 */
[C---:B------:R-:W-:Y:S02]  /*1660*/  IMAD R13, R11.reuse, R148, RZ ;  /* 0x000000940b0d7224 */ /* 0x040fe400078e02ff */
[----:B------:R-:W-:Y:S01]  /*1670*/  ISETP.GT.U32.AND P0, PT, R4, R5, PT ;  /* 0x000000050400720c */ /* 0x000fe20003f04070 */
[----:B------:R-:W-:Y:S02]  /*1680*/  IMAD R11, R11, R192, RZ ;  /* 0x000000c00b0b7224 */ /* 0x000fe400078e02ff */
[----:B------:R-:W-:-:S04]  /*1690*/  IMAD.WIDE.U32 R20, R10, R148, R20 ;  /* 0x000000940a147225 */ /* 0x000fc800078e0014 */
[C---:B------:R-:W-:Y:S02]  /*16a0*/  IMAD R11, R10.reuse, R193, R11 ;  /* 0x000000c10a0b7224 */ /* 0x040fe400078e020b */
[----:B------:R-:W-:-:S03]  /*16b0*/  IMAD R13, R10, R149, R13 ;  /* 0x000000950a0d7224 */ /* 0x000fc600078e020d */
[----:B------:R-:W-:Y:S01]  /*16c0*/  IADD3 R19, PT, PT, R19, R11, RZ ;  /* 0x0000000b13137210 */ /* 0x000fe20007ffe0ff */
[----:B------:R-:W-:Y:S01]  /*16d0*/  @!P0 IMAD.IADD R5, R5, 0x1, -R4 ;  /* 0x0000000105058824 */ /* 0x000fe200078e0a04 */
[----:B------:R-:W-:Y:S01]  /*16e0*/  @!P0 IADD3 R14, PT, PT, R14, 0x1, RZ ;  /* 0x000000010e0e8810 */ /* 0x000fe20007ffe0ff */
[----:B------:R-:W-:Y:S01]  /*16f0*/  IMAD.IADD R21, R21, 0x1, R13 ;  /* 0x0000000115157824 */ /* 0x000fe200078e020d */
        /* <DEDUP_REMOVED lines=10> */
[C---:B------:R-:W-:Y:S02]  /*17a0*/  IMAD R10, R9.reuse, R6, RZ ;  /* 0x00000006090a7224 */ /* 0x040fe400078e02ff */
[-C--:B--2---:R-:W-:Y:S02]  /*17b0*/  IMAD R9, R9, R4.reuse, RZ ;  /* 0x0000000409097224 */ /* 0x084fe400078e02ff */
[C---:B------:R-:W-:Y:S02]  /*17c0*/  IMAD R7, R14.reuse, R7, R10 ;  /* 0x000000070e077224 */ /* 0x040fe400078e020a */
[----:B------:R-:W-:-:S04]  /*17d0*/  IMAD.WIDE.U32 R18, R14, R4, R18 ;  /* 0x000000040e127225 */ /* 0x000fc800078e0012 */
[----:B------:R-:W-:Y:S01]  /*17e0*/  IMAD R5, R14, R5, R9 ;  /* 0x000000050e057224 */ /* 0x000fe200078e0209 */
[----:B------:R-:W-:Y:S01]  /*17f0*/  IADD3 R9, PT, PT, R21, R7, RZ ;  /* 0x0000000715097210 */ /* 0x000fe20007ffe0ff */
[----:B------:R-:W-:Y:S02]  /*1800*/  IMAD.MOV.U32 R14, RZ, RZ, R20 ;  /* 0x000000ffff0e7224 */ /* 0x000fe400078e0014 */
[----:B------:R-:W-:-:S07]  /*1810*/  IMAD.IADD R11, R19, 0x1, R5 ;  /* 0x00000001130b7824 */ /* 0x000fce00078e0205 */
.L_x_922:
[----:B------:R-:W-:Y:S01]  /*1820*/  ISETP.NE.AND P1, PT, R3, -0x1, PT ;  /* 0xffffffff0300780c */ /* 0x000fe20003f25270 */
[----:B------:R-:W-:Y:S01]  /*1830*/  IMAD.SHL.U32 R15, R209, 0x8, RZ ;  /* 0x00000008d10f7824 */ /* 0x000fe200078e00ff */
[----:B------:R-:W1:Y:S01]  /*1840*/  LDCU.64 UR4, c[0x0][0x388] ;  /* 0x00007100ff0477ac */ /* 0x000e620008000a00 */
[--C-:B------:R-:W-:Y:S01]  /*1850*/  SHF.R.U32.HI R10, RZ, 0x2, R209.reuse ;  /* 0x00000002ff0a7819 */ /* 0x100fe200000116d1 */
[----:B------:R-:W2:Y:S01]  /*1860*/  S2UR UR12, SR_CgaCtaId ;  /* 0x00000000000c79c3 */ /* 0x000ea20000008800 */
[----:B------:R-:W-:Y:S01]  /*1870*/  IMAD.IADD R210, R8, 0x1, -R0 ;  /* 0x0000000108d27824 */ /* 0x000fe200078e0a00 */
[C---:B------:R-:W-:Y:S01]  /*1880*/  LOP3.LUT R219, R15.reuse, 0x18, RZ, 0xc0, !PT ;  /* 0x000000180fdb7812 */ /* 0x040fe200078ec0ff */
[----:B------:R-:W3:Y:S01]  /*1890*/  LDCU.64 UR6, c[0x0][0x3c8] ;  /* 0x00007900ff0677ac */ /* 0x000ee20008000a00 */
[----:B------:R-:W-:Y:S01]  /*18a0*/  LOP3.LUT R218, R15, 0xd8, RZ, 0xc0, !PT ;  /* 0x000000d80fda7812 */ /* 0x000fe200078ec0ff */
[----:B------:R-:W-:Y:S01]  /*18b0*/  BSSY.RECONVERGENT B0, `(.L_x_927) ;  /* 0x000003d000007945 */ /* 0x000fe20003800200 */
[----:B------:R-:W-:Y:S01]  /*18c0*/  IADD3 R18, P0, PT, R219, R18, RZ ;  /* 0x00000012db127210 */ /* 0x000fe20007f1e0ff */
[----:B------:R-:W4:Y:S01]  /*18d0*/  LDCU.64 UR10, c[0x0][0x390] ;  /* 0x00007200ff0a77ac */ /* 0x000f220008000a00 */
[----:B------:R-:W-:Y:S01]  /*18e0*/  LOP3.LUT R218, R218, 0x18, R209, 0x78, !PT ;  /* 0x00000018dada7812 */ /* 0x000fe200078e78d1 */
[----:B------:R-:W5:Y:S01]  /*18f0*/  @!P1 LDC.64 R6, c[0x0][0x398] ;  /* 0x0000e600ff069b82 */ /* 0x000f620000000a00 */
[-C--:B------:R-:W-:Y:S01]  /*1900*/  LOP3.LUT R223, R223, R222.reuse, RZ, 0x3c, !PT ;  /* 0x000000dedfdf7212 */ /* 0x080fe200078e3cff */
[----:B------:R-:W-:Y:S01]  /*1910*/  IMAD.X R19, RZ, RZ, R11, P0 ;  /* 0x000000ffff137224 */ /* 0x000fe200000e060b */
[----:B------:R-:W-:Y:S01]  /*1920*/  LOP3.LUT R218, R218, 0x1f20, R15, 0xf8, !PT ;  /* 0x00001f20dada7812 */ /* 0x000fe200078ef80f */
[----:B------:R-:W-:Y:S01]  /*1930*/  IMAD.MOV.U32 R11, RZ, RZ, RZ ;  /* 0x000000ffff0b7224 */ /* 0x000fe200078e00ff */
[C---:B------:R-:W-:Y:S01]  /*1940*/  LOP3.LUT R222, R223.reuse, R222, RZ, 0x3c, !PT ;  /* 0x000000dedfde7212 */ /* 0x040fe200078e3cff */
[C---:B------:R-:W-:Y:S01]  /*1950*/  IMAD.WIDE.U32 R18, R10.reuse, R192, R18 ;  /* 0x000000c00a127225 */ /* 0x040fe200078e0012 */
[----:B------:R-:W-:Y:S01]  /*1960*/  SHF.R.U32.HI R211, RZ, 0x3, R209 ;  /* 0x00000003ffd37819 */ /* 0x000fe200000116d1 */
[----:B------:R-:W3:Y:S01]  /*1970*/  @P1 LDC.64 R4, c[0x0][0x3b0] ;  /* 0x0000ec00ff041b82 */ /* 0x000ee20000000a00 */
[----:B------:R-:W-:Y:S01]  /*1980*/  LOP3.LUT R223, R223, R222, RZ, 0x3c, !PT ;  /* 0x000000dedfdf7212 */ /* 0x000fe200078e3cff */
[----:B------:R-:W-:Y:S01]  /*1990*/  IMAD R213, R10, R193, R19 ;  /* 0x000000c10ad57224 */ /* 0x000fe200078e0213 */
[----:B-1----:R-:W-:Y:S01]  /*19a0*/  LEA R214, P0, R18, UR4, 0x1 ;  /* 0x0000000412d67c11 */ /* 0x002fe2000f8008ff */
[----:B------:R-:W-:Y:S01]  /*19b0*/  UMOV UR4, 0x400 ;  /* 0x0000040000047882 */ /* 0x000fe20000000000 */
[----:B------:R-:W-:-:S02]  /*19c0*/  IMAD.WIDE.U32 R12, R12, 0x40, R10 ;  /* 0x000000400c0c7825 */ /* 0x000fc400078e000a */
[----:B------:R-:W-:Y:S01]  /*19d0*/  LEA.HI.X R213, R18, UR5, R213, 0x1, P0 ;  /* 0x0000000512d57c11 */ /* 0x000fe200080f0cd5 */
[----:B--2---:R-:W-:Y:S01]  /*19e0*/  ULEA UR4, UR12, UR4, 0x18 ;  /* 0x000000040c047291 */ /* 0x004fe2000f8ec0ff */
[----:B------:R-:W-:-:S04]  /*19f0*/  IADD3 R14, P0, PT, R219, R14, RZ ;  /* 0x0000000edb0e7210 */ /* 0x000fc80007f1e0ff */
[----:B------:R-:W-:Y:S02]  /*1a00*/  IADD3.X R15, PT, PT, RZ, R9, RZ, P0, !PT ;  /* 0x00000009ff0f7210 */ /* 0x000fe400007fe4ff */
[----:B------:R-:W-:Y:S01]  /*1a10*/  LEA R218, R218, UR4, 0x1 ;  /* 0x00000004dada7c11 */ /* 0x000fe2000f8e08ff */
[----:B-----5:R-:W-:-:S04]  /*1a20*/  @!P1 IMAD.WIDE.U32 R20, R220, R6, RZ ;  /* 0x00000006dc149225 */ /* 0x020fc800078e00ff */
[----:B------:R-:W-:Y:S02]  /*1a30*/  @!P1 IMAD R7, R220, R7, R21 ;  /* 0x00000007dc079224 */ /* 0x000fe400078e0215 */
[----:B------:R-:W-:-:S04]  /*1a40*/  IMAD.WIDE.U32 R14, R10, R148, R14 ;  /* 0x000000940a0e7225 */ /* 0x000fc800078e000e */
[----:B---3--:R-:W-:-:S04]  /*1a50*/  @P1 IMAD.WIDE.U32 R22, R3, R4, RZ ;  /* 0x0000000403161225 */ /* 0x008fc800078e00ff */
[----:B------:R-:W-:Y:S02]  /*1a60*/  @!P1 IMAD.MOV.U32 R4, RZ, RZ, R20 ;  /* 0x000000ffff049224 */ /* 0x000fe400078e0014 */
[----:B------:R-:W-:Y:S02]  /*1a70*/  @P1 IMAD.MOV.U32 R4, RZ, RZ, R22 ;  /* 0x000000ffff041224 */ /* 0x000fe400078e0016 */
[----:B------:R-:W-:Y:S01]  /*1a80*/  @P1 IMAD R7, R3, R5, R23 ;  /* 0x0000000503071224 */ /* 0x000fe200078e0217 */
[C---:B------:R-:W-:Y:S01]  /*1a90*/  ISETP.GE.AND P1, PT, R10.reuse, R210, PT ;  /* 0x000000d20a00720c */ /* 0x040fe20003f26270 */
[----:B------:R-:W-:Y:S01]  /*1aa0*/  IMAD R216, R10, R149, R15 ;  /* 0x000000950ad87224 */ /* 0x000fe200078e020f */
[----:B------:R-:W-:Y:S02]  /*1ab0*/  SHF.R.S32.HI R3, RZ, 0x1f, R16 ;  /* 0x0000001fff037819 */ /* 0x000fe40000011410 */
[----:B------:R-:W-:-:S03]  /*1ac0*/  IADD3 R4, P0, PT, R219, R4, RZ ;  /* 0x00000004db047210 */ /* 0x000fc60007f1e0ff */
[----:B------:R-:W-:Y:S02]  /*1ad0*/  IMAD R3, R3, UR6, RZ ;  /* 0x0000000603037c24 */ /* 0x000fe4000f8e02ff */
[----:B------:R-:W-:Y:S01]  /*1ae0*/  IMAD.X R5, RZ, RZ, R7, P0 ;  /* 0x000000ffff057224 */ /* 0x000fe200000e0607 */
[----:B----4-:R-:W-:Y:S01]  /*1af0*/  LEA R217, P0, R14, UR10, 0x1 ;  /* 0x0000000a0ed97c11 */ /* 0x010fe2000f8008ff */
[C---:B------:R-:W-:Y:S02]  /*1b00*/  IMAD R18, R16.reuse, UR7, R3 ;  /* 0x0000000710127c24 */ /* 0x040fe4000f8e0203 */
[----:B------:R-:W-:Y:S01]  /*1b10*/  IMAD.WIDE.U32 R16, R16, UR6, R4 ;  /* 0x0000000610107c25 */ /* 0x000fe2000f8e0004 */
[----:B------:R-:W-:Y:S02]  /*1b20*/  LEA.HI.X R216, R14, UR11, R216, 0x1, P0 ;  /* 0x0000000b0ed87c11 */ /* 0x000fe400080f0cd8 */
[----:B------:R-:W-:Y:S01]  /*1b30*/  SHF.L.U32 R4, R209, 0x5, RZ ;  /* 0x00000005d1047819 */ /* 0x000fe200000006ff */
[----:B------:R-:W-:Y:S01]  /*1b40*/  IMAD.IADD R19, R17, 0x1, R18 ;  /* 0x0000000111137824 */ /* 0x000fe200078e0212 */
        /* <DEDUP_REMOVED lines=18> */
.L_x_929:
[----:B------:R2:W-:Y:S02]  /*1c70*/  STS.128 [R218], RZ ;  /* 0x000000ffda007388 */ /* 0x0005e40000000c00 */
.L_x_928:
[----:B------:R-:W-:Y:S05]  /*1c80*/  BSYNC.RECONVERGENT B0 ;  /* 0x0000000000007941 */ /* 0x000fea0003800200 */
.L_x_927:
[----:B-1----:R-:W-:Y:S01]  /*1c90*/  IADD3 R15, PT, PT, R10, 0x20, RZ ;  /* 0x000000200a0f7810 */ /* 0x002fe20007ffe0ff */
[----:B------:R-:W-:Y:S01]  /*1ca0*/  VIADD R197, R194, 0xffffffff ;  /* 0xffffffffc2c57836 */ /* 0x000fe20000000000 */
[----:B------:R-:W-:Y:S02]  /*1cb0*/  BSSY.RECONVERGENT B0, `(.L_x_930) ;  /* 0x000001a000007945 */ /* 0x000fe40003800200 */
[----:B------:R-:W-:Y:S01]  /*1cc0*/  ISETP.GE.AND P0, PT, R15, R210, PT ;  /* 0x000000d20f00720c */ /* 0x000fe20003f06270 */
[----:B------:R-:W-:-:S04]  /*1cd0*/  IMAD.SHL.U32 R3, R197, 0x100, RZ ;  /* 0x00000100c5037824 */ /* 0x000fc800078e00ff */
        /* <DEDUP_REMOVED lines=8> */
[----:B------:R-:W-:Y:S01]  /*1d60*/  IADD3 R6, P0, PT, R12, 0x20, RZ ;  /* 0x000000200c067810 */ /* 0x000fe20007f1e0ff */
[----:B------:R-:W-:Y:S01]  /*1d70*/  IMAD.MOV.U32 R12, RZ, RZ, R16 ;  /* 0x000000ffff0c7224 */ /* 0x000fe200078e0010 */
[----:B------:R-:W4:Y:S03]  /*1d80*/  LDCU.64 UR6, c[0x0][0x380] ;  /* 0x00007000ff0677ac */ /* 0x000f260008000a00 */
[----:B------:R-:W-:Y:S01]  /*1d90*/  IMAD.X R7, RZ, RZ, R13, P0 ;  /* 0x000000ffff077224 */ /* 0x000fe200000e060d */
[----:B------:R-:W-:-:S03]  /*1da0*/  MOV R13, R19 ;  /* 0x00000013000d7202 */ /* 0x000fc60000000f00 */
        /* <DEDUP_REMOVED lines=10> */
.L_x_931:
[----:B------:R-:W-:Y:S05]  /*1e50*/  BSYNC.RECONVERGENT B0 ;  /* 0x0000000000007941 */ /* 0x000fea0003800200 */
.L_x_930:
[----:B------:R-:W-:Y:S01]  /*1e60*/  BSSY.RECONVERGENT B0, `(.L_x_932) ;  /* 0x000000f000007945 */ /* 0x000fe20003800200 */
[C---:B---3--:R-:W-:Y:S02]  /*1e70*/  SHF.L.U64.HI R6, R192.reuse, 0x5, R193 ;  /* 0x00000005c0067819 */ /* 0x048fe400000102c1 */
[----:B------:R-:W-:Y:S01]  /*1e80*/  SHF.L.U32 R7, R192, 0x5, RZ ;  /* 0x00000005c0077819 */ /* 0x000fe200000006ff */
[----:B------:R-:W-:Y:S05]  /*1e90*/  @P6 BRA `(.L_x_933) ;  /* 0x00000000002c6947 */ /* 0x000fea0003800000 */
[----:B------:R-:W3:Y:S02]  /*1ea0*/  LDCU UR5, c[0x0][0x440] ;  /* 0x00008800ff0577ac */ /* 0x000ee40008000800 */
[----:B---3--:R-:W-:-:S13]  /*1eb0*/  ISETP.GE.AND P0, PT, R219, UR5, PT ;  /* 0x00000005db007c0c */ /* 0x008fda000bf06270 */
[----:B------:R-:W-:Y:S05]  /*1ec0*/  @P0 BRA `(.L_x_934) ;  /* 0x00000000001c0947 */ /* 0x000fea0003800000 */
[----:B------:R-:W-:Y:S02]  /*1ed0*/  MOV R12, R214 ;  /* 0x000000d6000c7202 */ /* 0x000fe40000000f00 */
[----:B------:R-:W-:-:S05]  /*1ee0*/  MOV R13, R213 ;  /* 0x000000d5000d7202 */ /* 0x000fca0000000f00 */
[----:B------:R-:W-:Y:S01]  /*1ef0*/  @!PT LDS RZ, [RZ] ;  /* 0x00000000fffff984 */ /* 0x000fe20000000800 */
[----:B------:R-:W-:Y:S01]  /*1f00*/  @!PT LDS RZ, [RZ] ;  /* 0x00000000fffff984 */ /* 0x000fe20000000800 */
[----:B------:R-:W-:Y:S01]  /*1f10*/  @!PT LDS RZ, [RZ] ;  /* 0x00000000fffff984 */ /* 0x000fe20000000800 */
[----:B------:R3:W-:Y:S01]  /*1f20*/  LDGSTS.E.BYPASS.LTC128B.128 [R218+0x1000], desc[UR16][R12.64] ;  /* 0x010000000cda7fae */ /* 0x0007e2000b981a10 */
[----:B------:R-:W-:Y:S05]  /*1f30*/  BRA `(.L_x_933) ;  /* 0x0000000000047947 */ /* 0x000fea0003800000 */
.L_x_934:
[----:B------:R4:W-:Y:S02]  /*1f40*/  STS.128 [R218+0x1000], RZ ;  /* 0x001000ffda007388 */ /* 0x0009e40000000c00 */
.L_x_933:
[----:B------:R-:W-:Y:S05]  /*1f50*/  BSYNC.RECONVERGENT B0 ;  /* 0x0000000000007941 */ /* 0x000fea0003800200 */
.L_x_932:
[----:B------:R-:W-:Y:S01]  /*1f60*/  ISETP.GE.AND P1, PT, R15, R5, PT ;  /* 0x000000050f00720c */ /* 0x000fe20003f26270 */
[C---:B------:R-:W-:Y:S01]  /*1f70*/  VIADD R14, R10.reuse, 0x40 ;  /* 0x000000400a0e7836 */ /* 0x040fe20000000000 */
[C---:B------:R-:W-:Y:S01]  /*1f80*/  LEA R18, P0, R7.reuse, R214, 0x1 ;  /* 0x000000d607127211 */ /* 0x040fe200078008ff */
[C---:B---3--:R-:W-:Y:S01]  /*1f90*/  VIADD R13, R10.reuse, 0x60 ;  /* 0x000000600a0d7836 */ /* 0x048fe20000000000 */
[----:B------:R-:W-:Y:S01]  /*1fa0*/  BSSY.RECONVERGENT B0, `(.L_x_935) ;  /* 0x0000014000007945 */ /* 0x000fe20003800200 */
[C---:B------:R-:W-:Y:S01]  /*1fb0*/  VIADD R12, R10.reuse, 0x80 ;  /* 0x000000800a0c7836 */ /* 0x040fe20000000000 */
[----:B------:R-:W-:Y:S01]  /*1fc0*/  LEA.HI.X R19, R7, R213, R6, 0x1, P0 ;  /* 0x000000d507137211 */ /* 0x000fe200000f0c06 */
[----:B------:R-:W-:Y:S01]  /*1fd0*/  VIADD R9, R10, 0xa0 ;  /* 0x000000a00a097836 */ /* 0x000fe20000000000 */
        /* <DEDUP_REMOVED lines=16> */
.L_x_936:
[----:B------:R-:W-:Y:S05]  /*20e0*/  BSYNC.RECONVERGENT B0 ;  /* 0x0000000000007941 */ /* 0x000fea0003800200 */
.L_x_935:
        /* <DEDUP_REMOVED lines=13> */
.L_x_938:
[----:B------:R-:W-:Y:S05]  /*21c0*/  BSYNC.RECONVERGENT B0 ;  /* 0x0000000000007941 */ /* 0x000fea0003800200 */
.L_x_937:
        /* <DEDUP_REMOVED lines=12> */
.L_x_940:
[----:B------:R-:W-:Y:S05]  /*2290*/  BSYNC.RECONVERGENT B0 ;  /* 0x0000000000007941 */ /* 0x000fea0003800200 */
.L_x_939:
[----:B------:R-:W-:Y:S04]  /*22a0*/  BSSY.RECONVERGENT B0, `(.L_x_941) ;  /* 0x0000010000007945 */ /* 0x000fe80003800200 */
[----:B------:R-:W-:Y:S05]  /*22b0*/  @P4 BRA `(.L_x_942) ;  /* 0x0000000000384947 */ /* 0x000fea0003800000 */
[----:B------:R-:W5:Y:S02]  /*22c0*/  LDCU UR5, c[0x0][0x440] ;  /* 0x00008800ff0577ac */ /* 0x000f640008000800 */
[----:B-----5:R-:W-:-:S13]  /*22d0*/  ISETP.GE.AND P0, PT, R219, UR5, PT ;  /* 0x00000005db007c0c */ /* 0x020fda000bf06270 */
[----:B------:R1:W-:Y:S01]  /*22e0*/  @P0 STS.128 [R218+0x3000], RZ ;  /* 0x003000ffda000388 */ /* 0x0003e20000000c00 */
[----:B------:R-:W-:Y:S05]  /*22f0*/  @P0 BRA `(.L_x_942) ;  /* 0x0000000000280947 */ /* 0x000fea0003800000 */
[----:B------:R-:W-:Y:S01]  /*2300*/  MOV R20, R18 ;  /* 0x0000001200147202 */ /* 0x000fe20000000f00 */
[----:B-1----:R-:W-:Y:S01]  /*2310*/  IMAD R16, R193, 0xc0, RZ ;  /* 0x000000c0c1107824 */ /* 0x002fe200078e02ff */
[----:B------:R-:W-:-:S03]  /*2320*/  MOV R21, R19 ;  /* 0x0000001300157202 */ /* 0x000fc60000000f00 */
[----:B------:R-:W-:-:S05]  /*2330*/  IMAD.WIDE.U32 R20, R192, 0xc0, R20 ;  /* 0x000000c0c0147825 */ /* 0x000fca00078e0014 */
[----:B------:R-:W-:Y:S02]  /*2340*/  IADD3 R17, PT, PT, R21, R16, RZ ;  /* 0x0000001015117210 */ /* 0x000fe40007ffe0ff */
[----:B------:R-:W-:-:S05]  /*2350*/  MOV R16, R20 ;  /* 0x0000001400107202 */ /* 0x000fca0000000f00 */
[----:B------:R-:W-:Y:S01]  /*2360*/  @!PT LDS RZ, [RZ] ;  /* 0x00000000fffff984 */ /* 0x000fe20000000800 */
[----:B------:R-:W-:Y:S01]  /*2370*/  @!PT LDS RZ, [RZ] ;  /* 0x00000000fffff984 */ /* 0x000fe20000000800 */
[----:B------:R-:W-:Y:S01]  /*2380*/  @!PT LDS RZ, [RZ] ;  /* 0x00000000fffff984 */ /* 0x000fe20000000800 */
[----:B------:R1:W-:Y:S02]  /*2390*/  LDGSTS.E.BYPASS.LTC128B.128 [R218+0x3000], desc[UR16][R16.64] ;  /* 0x0300000010da7fae */ /* 0x0003e4000b981a10 */
.L_x_942:
[----:B------:R-:W-:Y:S05]  /*23a0*/  BSYNC.RECONVERGENT B0 ;  /* 0x0000000000007941 */ /* 0x000fea0003800200 */
.L_x_941:
        /* <DEDUP_REMOVED lines=12> */
.L_x_944:
[----:B------:R-:W-:Y:S05]  /*2470*/  BSYNC.RECONVERGENT B0 ;  /* 0x0000000000007941 */ /* 0x000fea0003800200 */
.L_x_943:
        /* <DEDUP_REMOVED lines=16> */
.L_x_946:
[----:B------:R-:W-:Y:S05]  /*2580*/  BSYNC.RECONVERGENT B0 ;  /* 0x0000000000007941 */ /* 0x000fea0003800200 */
.L_x_945:
[----:B------:R-:W-:Y:S04]  /*2590*/  BSSY.RECONVERGENT B0, `(.L_x_947) ;  /* 0x000000e000007945 */ /* 0x000fe80003800200 */
[----:B------:R-:W-:Y:S05]  /*25a0*/  @P1 BRA `(.L_x_948) ;  /* 0x0000000000301947 */ /* 0x000fea0003800000 */
[----:B------:R-:W5:Y:S02]  /*25b0*/  LDCU UR5, c[0x0][0x440] ;  /* 0x00008800ff0577ac */ /* 0x000f640008000800 */
[----:B-----5:R-:W-:-:S13]  /*25c0*/  ISETP.GE.AND P0, PT, R219, UR5, PT ;  /* 0x00000005db007c0c */ /* 0x020fda000bf06270 */
[----:B------:R1:W-:Y:S01]  /*25d0*/  @P0 STS.128 [R218+0x4800], RZ ;  /* 0x004800ffda000388 */ /* 0x0003e20000000c00 */
[----:B------:R-:W-:Y:S05]  /*25e0*/  @P0 BRA `(.L_x_948) ;  /* 0x0000000000200947 */ /* 0x000fea0003800000 */
[----:B-1----:R-:W-:Y:S02]  /*25f0*/  IMAD R16, R193, 0x180, RZ ;  /* 0x00000180c1107824 */ /* 0x002fe400078e02ff */
[----:B------:R-:W-:-:S05]  /*2600*/  IMAD.WIDE.U32 R18, R192, 0x180, R18 ;  /* 0x00000180c0127825 */ /* 0x000fca00078e0012 */
[----:B------:R-:W-:Y:S02]  /*2610*/  IADD3 R17, PT, PT, R19, R16, RZ ;  /* 0x0000001013117210 */ /* 0x000fe40007ffe0ff */
[----:B------:R-:W-:-:S05]  /*2620*/  MOV R16, R18 ;  /* 0x0000001200107202 */ /* 0x000fca0000000f00 */
[----:B------:R-:W-:Y:S01]  /*2630*/  @!PT LDS RZ, [RZ] ;  /* 0x00000000fffff984 */ /* 0x000fe20000000800 */
[----:B------:R-:W-:Y:S01]  /*2640*/  @!PT LDS RZ, [RZ] ;  /* 0x00000000fffff984 */ /* 0x000fe20000000800 */
[----:B------:R-:W-:Y:S01]  /*2650*/  @!PT LDS RZ, [RZ] ;  /* 0x00000000fffff984 */ /* 0x000fe20000000800 */
[----:B------:R1:W-:Y:S02]  /*2660*/  LDGSTS.E.BYPASS.LTC128B.128 [R218+0x4800], desc[UR16][R16.64] ;  /* 0x0480000010da7fae */ /* 0x0003e4000b981a10 */
.L_x_948:
[----:B------:R-:W-:Y:S05]  /*2670*/  BSYNC.RECONVERGENT B0 ;  /* 0x0000000000007941 */ /* 0x000fea0003800200 */
.L_x_947:
[----:B------:R-:W0:Y:S01]  /*2680*/  LDGDEPBAR ;  /* 0x00000000000079af */ /* 0x000e220000000000 */
[----:B------:R-:W-:Y:S01]  /*2690*/  SHF.R.U32.HI R150, RZ, 0x1, R209 ;  /* 0x00000001ff967819 */ /* 0x000fe200000116d1 */
[----:B------:R-:W-:Y:S01]  /*26a0*/  BSSY.RECONVERGENT B0, `(.L_x_949) ;  /* 0x0000018000007945 */ /* 0x000fe20003800200 */
[----:B------:R-:W-:Y:S02]  /*26b0*/  LOP3.LUT R10, R10, 0x7, RZ, 0xc0, !PT ;  /* 0x000000070a0a7812 */ /* 0x000fe400078ec0ff */
[----:B------:R-:W-:-:S04]  /*26c0*/  LOP3.LUT R11, R150, 0x1f0, RZ, 0xc0, !PT ;  /* 0x000001f0960b7812 */ /* 0x000fc800078ec0ff */
[----:B------:R-:W-:-:S04]  /*26d0*/  IADD3 R0, PT, PT, R11, 0x1, R0 ;  /* 0x000000010b007810 */ /* 0x000fc80007ffe000 */
[----:B------:R-:W-:Y:S01]  /*26e0*/  IADD3 R0, PT, PT, -R8, R0, R10 ;  /* 0x0000000008007210 */ /* 0x000fe20007ffe10a */
[C---:B------:R-:W-:Y:S01]  /*26f0*/  IMAD.SHL.U32 R10, R148.reuse, 0x20, RZ ;  /* 0x00000020940a7824 */ /* 0x040fe200078e00ff */
[----:B------:R-:W-:Y:S02]  /*2700*/  SHF.L.U64.HI R8, R148, 0x5, R149 ;  /* 0x0000000594087819 */ /* 0x000fe40000010295 */
[----:B------:R-:W-:Y:S01]  /*2710*/  IADD3 R0, PT, PT, R0, UR14, R2 ;  /* 0x0000000e00007c10 */ /* 0x000fe2000fffe002 */
[----:B------:R-:W-:-:S04]  /*2720*/  DEPBAR.LE SB0, 0x0 ;  /* 0x000080000000791a */ /* 0x000fc80000000000 */
[----:B------:R-:W-:Y:S06]  /*2730*/  BAR.SYNC.DEFER_BLOCKING 0x0 ;  /* 0x0000000000007b1d */ /* 0x000fec0000010000 */
[----:B------:R-:W-:Y:S05]  /*2740*/  @P6 BRA `(.L_x_950) ;  /* 0x0000000000306947 */ /* 0x000fea0003800000 */
[----:B------:R-:W5:Y:S02]  /*2750*/  LDCU UR5, c[0x0][0x440] ;  /* 0x00008800ff0577ac */ /* 0x000f640008000800 */
[----:B-----5:R-:W-:-:S13]  /*2760*/  ISETP.GE.AND P0, PT, R219, UR5, PT ;  /* 0x00000005db007c0c */ /* 0x020fda000bf06270 */
        /* <DEDUP_REMOVED lines=8> */
.L_x_951:
[----:B------:R1:W-:Y:S01]  /*27f0*/  STS.128 [R218+0x5000], RZ ;  /* 0x005000ffda007388 */ /* 0x0003e20000000c00 */
[----:B------:R-:W-:Y:S05]  /*2800*/  BRA `(.L_x_952) ;  /* 0x0000000000047947 */ /* 0x000fea0003800000 */
.L_x_950:
[----:B------:R1:W-:Y:S02]  /*2810*/  STS.128 [R218+0x5000], RZ ;  /* 0x005000ffda007388 */ /* 0x0003e40000000c00 */
.L_x_952:
[----:B------:R-:W-:Y:S05]  /*2820*/  BSYNC.RECONVERGENT B0 ;  /* 0x0000000000007941 */ /* 0x000fea0003800200 */
.L_x_949:
[-C--:B------:R-:W-:Y:S01]  /*2830*/  ISETP.GE.AND P0, PT, R15, R5.reuse, PT ;  /* 0x000000050f00720c */ /* 0x080fe20003f06270 */
[----:B------:R-:W-:Y:S01]  /*2840*/  IMAD.SHL.U32 R198, R211, 0x100, RZ ;  /* 0x00000100d3c67824 */ /* 0x000fe200078e00ff */
[-C--:B------:R-:W-:Y:S01]  /*2850*/  ISETP.GE.AND P4, PT, R12, R5.reuse, PT ;  /* 0x000000050c00720c */ /* 0x080fe20003f86270 */
[----:B------:R-:W-:Y:S01]  /*2860*/  BSSY.RECONVERGENT B0, `(.L_x_953) ;  /* 0x000001f000007945 */ /* 0x000fe20003800200 */
[-C--:B------:R-:W-:Y:S01]  /*2870*/  ISETP.GE.AND P3, PT, R9, R5.reuse, PT ;  /* 0x000000050900720c */ /* 0x080fe20003f66270 */
[----:B------:R-:W-:Y:S01]  /*2880*/  IMAD.SHL.U32 R9, R209, 0x4, RZ ;  /* 0x00000004d1097824 */ /* 0x000fe200078e00ff */
[----:B------:R-:W-:Y:S01]  /*2890*/  ISETP.GE.AND P2, PT, R7, R5, PT ;  /* 0x000000050700720c */ /* 0x000fe20003f46270 */
[----:B------:R-:W-:Y:S01]  /*28a0*/  IMAD.SHL.U32 R7, R209, 0x10, RZ ;  /* 0x00000010d1077824 */ /* 0x000fe200078e00ff */
[----:B------:R-:W-:Y:S02]  /*28b0*/  LEA R12, P1, R10, R217, 0x1 ;  /* 0x000000d90a0c7211 */ /* 0x000fe400078208ff */
[----:B------:R-:W-:-:S02]  /*28c0*/  LOP3.LUT R11, R4, 0xc0, RZ, 0xc0, !PT ;  /* 0x000000c0040b7812 */ /* 0x000fc400078ec0ff */
[----:B------:R-:W-:Y:S01]  /*28d0*/  LOP3.LUT R198, R198, 0x100, RZ, 0xc0, !PT ;  /* 0x00000100c6c67812 */ /* 0x000fe200078ec0ff */
[----:B------:R1:W-:Y:S01]  /*28e0*/  @P0 STS.128 [R218+0x5800], RZ ;  /* 0x005800ffda000388 */ /* 0x0003e20000000c00 */
[----:B------:R-:W-:Y:S02]  /*28f0*/  ISETP.GE.AND P5, PT, R13, R5, PT ;  /* 0x000000050d00720c */ /* 0x000fe40003fa6270 */
[----:B------:R-:W-:Y:S02]  /*2900*/  LEA.HI.X R13, R10, R216, R8, 0x1, P1 ;  /* 0x000000d80a0d7211 */ /* 0x000fe400008f0c08 */
[----:B------:R-:W-:Y:S02]  /*2910*/  LOP3.LUT R8, R7, 0x100, RZ, 0xc0, !PT ;  /* 0x0000010007087812 */ /* 0x000fe400078ec0ff */
[----:B------:R-:W-:Y:S02]  /*2920*/  LOP3.LUT R9, R11, 0x18, R9, 0xf8, !PT ;  /* 0x000000180b097812 */ /* 0x000fe400078ef809 */
[----:B------:R-:W-:-:S02]  /*2930*/  LOP3.LUT R198, R198, 0x20, R4, 0xf8, !PT ;  /* 0x00000020c6c67812 */ /* 0x000fc400078ef804 */
[----:B------:R-:W-:Y:S02]  /*2940*/  LOP3.LUT R8, R8, 0x20, R4, 0xf8, !PT ;  /* 0x0000002008087812 */ /* 0x000fe400078ef804 */
[C---:B------:R-:W-:Y:S02]  /*2950*/  LOP3.LUT R150, R9.reuse, 0x8, R150, 0x78, !PT ;  /* 0x0000000809967812 */ /* 0x040fe400078e7896 */
[----:B------:R-:W-:Y:S02]  /*2960*/  LOP3.LUT R151, R9, 0x8, R209, 0x78, !PT ;  /* 0x0000000809977812 */ /* 0x000fe400078e78d1 */
[----:B------:R-:W-:Y:S02]  /*2970*/  LOP3.LUT R208, R198, 0x3e00, R7, 0xf8, !PT ;  /* 0x00003e00c6d07812 */ /* 0x000fe400078ef807 */
[-C--:B------:R-:W-:Y:S01]  /*2980*/  ISETP.GE.AND P6, PT, R14, R5.reuse, PT ;  /* 0x000000050e00720c */ /* 0x080fe20003fc6270 */
[----:B------:R-:W-:Y:S01]  /*2990*/  IMAD.IADD R151, R151, 0x1, R8 ;  /* 0x0000000197977824 */ /* 0x000fe200078e0208 */
[----:B------:R-:W-:Y:S01]  /*29a0*/  ISETP.GE.AND P1, PT, R6, R5, PT ;  /* 0x000000050600720c */ /* 0x000fe20003f26270 */
[----:B------:R-:W-:Y:S01]  /*29b0*/  IMAD.IADD R208, R208, 0x1, R150 ;  /* 0x00000001d0d07824 */ /* 0x000fe200078e0296 */
[----:B-1----:R-:W-:Y:S11]  /*29c0*/  @P0 BRA `(.L_x_954) ;  /* 0x0000000000200947 */ /* 0x002ff60003800000 */
        /* <DEDUP_REMOVED lines=8> */
.L_x_954:
[----:B------:R-:W-:Y:S05]  /*2a50*/  BSYNC.RECONVERGENT B0 ;  /* 0x0000000000007941 */ /* 0x000fea0003800200 */
.L_x_953:
        /* <DEDUP_REMOVED lines=15> */
.L_x_956:
[----:B------:R-:W-:Y:S05]  /*2b50*/  BSYNC.RECONVERGENT B0 ;  /* 0x0000000000007941 */ /* 0x000fea0003800200 */
.L_x_955:
        /* <DEDUP_REMOVED lines=13> */
.L_x_958:
[----:B------:R-:W-:Y:S05]  /*2c30*/  BSYNC.RECONVERGENT B0 ;  /* 0x0000000000007941 */ /* 0x000fea0003800200 */
.L_x_957:
[----:B------:R1:W-:Y:S01]  /*2c40*/  @P4 STS.128 [R218+0x7000], RZ ;  /* 0x007000ffda004388 */ /* 0x0003e20000000c00 */
        /* <DEDUP_REMOVED lines=16> */
.L_x_960:
[----:B------:R-:W-:Y:S05]  /*2d50*/  BSYNC.RECONVERGENT B0 ;  /* 0x0000000000007941 */ /* 0x000fea0003800200 */
.L_x_959:
        /* <DEDUP_REMOVED lines=13> */
.L_x_962:
[----:B------:R-:W-:Y:S05]  /*2e30*/  BSYNC.RECONVERGENT B0 ;  /* 0x0000000000007941 */ /* 0x000fea0003800200 */
.L_x_961:
        /* <DEDUP_REMOVED lines=17> */
.L_x_964:
[----:B------:R-:W-:Y:S05]  /*2f50*/  BSYNC.RECONVERGENT B0 ;  /* 0x0000000000007941 */ /* 0x000fea0003800200 */
.L_x_963:
[----:B------:R1:W-:Y:S01]  /*2f60*/  @P1 STS.128 [R218+0x8800], RZ ;  /* 0x008800ffda001388 */ /* 0x0003e20000000c00 */
        /* <DEDUP_REMOVED lines=14> */
.L_x_966:
[----:B------:R-:W-:Y:S05]  /*3050*/  BSYNC.RECONVERGENT B0 ;  /* 0x0000000000007941 */ /* 0x000fea0003800200 */
.L_x_965:
[----:B------:R-:W-:Y:S01]  /*3060*/  LDSM.16.M88.4 R28, [R208] ;  /* 0x00000000d01c783b */ /* 0x000fe20000000200 */
[----:B------:R-:W-:Y:S01]  /*3070*/  IMAD.MOV.U32 R195, RZ, RZ, 0x20 ;  /* 0x00000020ffc37424 */ /* 0x000fe200078e00ff */
[----:B------:R-:W-:Y:S02]  /*3080*/  LOP3.LUT P5, RZ, R209, 0x4, RZ, 0xc0, !PT ;  /* 0x00000004d1ff7812 */ /* 0x000fe400078ac0ff */
[----:B------:R-:W5:Y:S01]  /*3090*/  LDSM.16.M88.4 R20, [R151+0x1000] ;  /* 0x001000009714783b */ /* 0x000f620000000200 */
[----:B------:R-:W-:Y:S02]  /*30a0*/  ISETP.GT.AND P0, PT, R197, R212, PT ;  /* 0x000000d4c500720c */ /* 0x000fe40003f04270 */
[----:B------:R-:W-:Y:S01]  /*30b0*/  SEL R195, R195, 0xffffffe0, !P5 ;  /* 0xffffffe0c3c37807 */ /* 0x000fe20006800000 */
[----:B-1----:R-:W1:Y:S04]  /*30c0*/  LDSM.16.M88.4 R12, [R151+0x1400] ;  /* 0x00140000970c783b */ /* 0x002e680000000200 */
        /* <DEDUP_REMOVED lines=11> */
[C---:B-----5:R-:W-:Y:S03]  /*3180*/  HMMA.16816.F32.BF16 R24, R28.reuse, R20, RZ ;  /* 0x000000141c18723c */ /* 0x060fe600000418ff */
[----:B------:R-:W5:Y:S04]  /*3190*/  LDSM.16.M88.4 R60, [R151+0x3c00] ;  /* 0x003c0000973c783b */ /* 0x000f680000000200 */
[----:B------:R-:W5:Y:S01]  /*31a0*/  LDSM.16.M88.4 R52, [R151+0x4000] ;  /* 0x004000009734783b */ /* 0x000f620000000200 */
[C---:B-1----:R-:W-:Y:S03]  /*31b0*/  HMMA.16816.F32.BF16 R16, R28.reuse, R12, RZ ;  /* 0x0000000c1c10723c */ /* 0x042fe600000418ff */
[----:B------:R-:W1:Y:S04]  /*31c0*/  LDSM.16.M88.4 R44, [R151+0x4400] ;  /* 0x00440000972c783b */ /* 0x000e680000000200 */
[----:B------:R-:W1:Y:S01]  /*31d0*/  LDSM.16.M88.4 R36, [R151+0x4800] ;  /* 0x004800009724783b */ /* 0x000e620000000200 */
        /* <DEDUP_REMOVED lines=27> */
[C---:B-----5:R-:W-:Y:S08]  /*3390*/  HMMA.16816.F32.BF16 R64, R28.reuse, R60, RZ ;  /* 0x0000003c1c40723c */ /* 0x060ff000000418ff */
        /* <DEDUP_REMOVED lines=28> */
[----:B------:R-:W-:Y:S01]  /*3560*/  HMMA.16816.F32.BF16 R60, R188, R154, R60 ;  /* 0x0000009abc3c723c */ /* 0x000fe2000004183c */
[----:B------:R-:W-:-:S05]  /*3570*/  IMAD.SHL.U32 R154, R209, 0x2, RZ ;  /* 0x00000002d19a7824 */ /* 0x000fca00078e00ff */
[----:B------:R-:W-:Y:S02]  /*3580*/  LOP3.LUT R154, R154, 0x6, RZ, 0xc0, !PT ;  /* 0x000000069a9a7812 */ /* 0x000fe400078ec0ff */
[----:B------:R-:W-:Y:S03]  /*3590*/  HMMA.16816.F32.BF16 R128, R188, R184, R128 ;  /* 0x000000b8bc80723c */ /* 0x000fe60000041880 */
[----:B------:R-:W-:-:S05]  /*35a0*/  IMAD.IADD R234, R3, 0x1, R154 ;  /* 0x0000000103ea7824 */ /* 0x000fca00078e029a */
        /* <DEDUP_REMOVED lines=39> */
.L_x_968:
        /* <DEDUP_REMOVED lines=30> */
[----:B------:R-:W-:Y:S02]  /*3a00*/  LOP3.LUT R0, R3, R2, RZ, 0x3c, !PT ;  /* 0x0000000203007212 */ /* 0x000fe400078e3cff */
[----:B------:R-:W-:-:S02]  /*3a10*/  ISETP.NE.AND P1, PT, R2, RZ, PT ;  /* 0x000000ff0200720c */ /* 0x000fc40003f25270 */
[----:B------:R-:W-:Y:S02]  /*3a20*/  ISETP.GE.AND P2, PT, R0, RZ, PT ;  /* 0x000000ff0000720c */ /* 0x000fe40003f46270 */
[----:B------:R-:W-:-:S03]  /*3a30*/  LOP3.LUT R0, RZ, R2, RZ, 0x33, !PT ;  /* 0x00000002ff007212 */ /* 0x000fc600078e33ff */
[----:B------:R-:W-:Y:S02]  /*3a40*/  @P4 IADD3 R136, PT, PT, R136, 0x1, RZ ;  /* 0x0000000188884810 */ /* 0x000fe40007ffe0ff */
[----:B------:R-:W-:Y:S02]  /*3a50*/  @P6 VIADD R138, R138, 0x1 ;  /* 0x000000018a8a6836 */ /* 0x000fe40000000000 */
[----:B------:R-:W-:-:S04]  /*3a60*/  MOV R134, R136 ;  /* 0x0000008800867202 */ /* 0x000fc80000000f00 */
[----:B------:R-:W-:Y:S01]  /*3a70*/  @!P2 IADD3 R138, PT, PT, -R138, RZ, RZ ;  /* 0x000000ff8a8aa210 */ /* 0x000fe20007ffe1ff */
[----:B------:R-:W-:-:S05]  /*3a80*/  @!P0 IMAD.MOV R134, RZ, RZ, -R134 ;  /* 0x000000ffff868224 */ /* 0x000fca00078e0a86 */
[C---:B------:R-:W-:Y:S02]  /*3a90*/  SEL R134, R0.reuse, R134, !P1 ;  /* 0x0000008600867207 */ /* 0x040fe40004800000 */
[----:B------:R-:W-:-:S03]  /*3aa0*/  SEL R0, R0, R138, !P1 ;  /* 0x0000008a00007207 */ /* 0x000fc60004800000 */
[----:B------:R-:W-:-:S04]  /*3ab0*/  IMAD.WIDE R132, R134, 0x4, R222 ;  /* 0x0000000486847825 */ /* 0x000fc800078e02de */
[C---:B------:R-:W-:Y:S02]  /*3ac0*/  IMAD.WIDE R136, R0.reuse, 0x4, R222 ;  /* 0x0000000400887825 */ /* 0x040fe400078e02de */
        /* <DEDUP_REMOVED lines=16> */
[----:B------:R-:W-:-:S07]  /*3bd0*/  LEA.HI.X R213, R134, R213, R2, 0x1, P0 ;  /* 0x000000d586d57211 */ /* 0x000fce00000f0c02 */
.L_x_969:
        /* <DEDUP_REMOVED lines=9> */
[----:B------:R-:W-:Y:S01]  /*3c70*/  @!P0 IMAD.MOV.U32 R134, RZ, RZ, R138 ;  /* 0x000000ffff868224 */ /* 0x000fe200078e008a */
[CC--:B------:R-:W-:Y:S01]  /*3c80*/  @!P0 LEA R142, P2, R192.reuse, R138.reuse, 0x7 ;  /* 0x0000008ac08e8211 */ /* 0x0c0fe200078438ff */
[----:B------:R-:W-:Y:S01]  /*3c90*/  @!P0 IMAD.MOV.U32 R135, RZ, RZ, R139 ;  /* 0x000000ffff878224 */ /* 0x000fe200078e008b */
[----:B------:R-:W-:Y:S01]  /*3ca0*/  @!PT LDS RZ, [RZ] ;  /* 0x00000000fffff984 */ /* 0x000fe20000000800 */
[----:B------:R-:W-:Y:S01]  /*3cb0*/  @!PT LDS RZ, [RZ] ;  /* 0x00000000fffff984 */ /* 0x000fe20000000800 */
[----:B------:R-:W-:Y:S01]  /*3cc0*/  @!PT LDS RZ, [RZ] ;  /* 0x00000000fffff984 */ /* 0x000fe20000000800 */
[----:B------:R1:W-:Y:S01]  /*3cd0*/  @!P1 LDGSTS.E.BYPASS.LTC128B.128 [R218+0x1000], desc[UR16][R132.64] ;  /* 0x0100000084da9fae */ /* 0x0003e2000b981a10 */
[----:B------:R-:W-:Y:S01]  /*3ce0*/  @!P0 IMAD R2, R193, 0xc0, RZ ;  /* 0x000000c0c1028824 */ /* 0x000fe200078e02ff */
[C---:B------:R-:W-:Y:S01]  /*3cf0*/  @!P0 LEA.HI.X R137, R192.reuse, R139, R193, 0x6, P3 ;  /* 0x0000008bc0898211 */ /* 0x040fe200018f34c1 */
[C---:B------:R-:W-:Y:S01]  /*3d00*/  @!P0 IMAD.WIDE.U32 R134, R192.reuse, 0xc0, R134 ;  /* 0x000000c0c0868825 */ /* 0x040fe200078e0086 */
[----:B------:R2:W-:Y:S01]  /*3d10*/  @P1 STS.128 [R218+0x1000], RZ ;  /* 0x001000ffda001388 */ /* 0x0005e20000000c00 */
[----:B------:R-:W-:-:S02]  /*3d20*/  @!P0 LEA R140, P1, R192, R138, 0x8 ;  /* 0x0000008ac08c8211 */ /* 0x000fc400078240ff */
[CCC-:B------:R-:W-:Y:S01]  /*3d30*/  @!P0 LEA.HI.X R143, R192.reuse, R139.reuse, R193.reuse, 0x7, P2 ;  /* 0x0000008bc08f8211 */ /* 0x1c0fe200010f3cc1 */
[----:B------:R2:W-:Y:S01]  /*3d40*/  @P0 STS.128 [R218+0x1800], RZ ;  /* 0x001800ffda000388 */ /* 0x0005e20000000c00 */
[----:B------:R-:W-:Y:S01]  /*3d50*/  @!P0 IMAD R0, R193, 0x140, RZ ;  /* 0x00000140c1008824 */ /* 0x000fe200078e02ff */
[----:B------:R-:W-:Y:S01]  /*3d60*/  @!P0 LEA.HI.X R141, R192, R139, R193, 0x8, P1 ;  /* 0x0000008bc08d8211 */ /* 0x000fe200008f44c1 */
[----:B------:R-:W-:Y:S01]  /*3d70*/  @!P0 IMAD.IADD R135, R2, 0x1, R135 ;  /* 0x0000000102878824 */ /* 0x000fe200078e0287 */
        /* <DEDUP_REMOVED lines=10> */
[----:B-1----:R-:W-:Y:S01]  /*3e20*/  @!P0 MOV R132, R138 ;  /* 0x0000008a00848202 */ /* 0x002fe20000000f00 */
[----:B------:R-:W-:-:S02]  /*3e30*/  @!P0 IMAD.MOV.U32 R133, RZ, RZ, R139 ;  /* 0x000000ffff858224 */ /* 0x000fc400078e008b */
[----:B------:R-:W-:Y:S01]  /*3e40*/  @!PT LDS RZ, [RZ] ;  /* 0x00000000fffff984 */ /* 0x000fe20000000800 */
[----:B------:R-:W-:Y:S01]  /*3e50*/  @!PT LDS RZ, [RZ] ;  /* 0x00000000fffff984 */ /* 0x000fe20000000800 */
[----:B------:R-:W-:Y:S01]  /*3e60*/  @!PT LDS RZ, [RZ] ;  /* 0x00000000fffff984 */ /* 0x000fe20000000800 */
[----:B------:R2:W-:Y:S02]  /*3e70*/  @!P0 LDGSTS.E.BYPASS.LTC128B.128 [R218+0x2800], desc[UR16][R142.64] ;  /* 0x028000008eda8fae */ /* 0x0005e4000b981a10 */
[----:B------:R-:W-:Y:S02]  /*3e80*/  @!P0 IMAD.WIDE.U32 R132, R192, 0x140, R132 ;  /* 0x00000140c0848825 */ /* 0x000fe400078e0084 */
[----:B------:R2:W-:Y:S03]  /*3e90*/  @P0 STS.128 [R218+0x3000], RZ ;  /* 0x003000ffda000388 */ /* 0x0005e60000000c00 */
[----:B------:R-:W-:Y:S01]  /*3ea0*/  @!P0 IADD3 R133, PT, PT, R0, R133, RZ ;  /* 0x0000008500858210 */ /* 0x000fe20007ffe0ff */
        /* <DEDUP_REMOVED lines=17> */
[----:B--2---:R-:W-:-:S05]  /*3fc0*/  IMAD.WIDE.U32 R138, R192, 0x180, R138 ;  /* 0x00000180c08a7825 */ /* 0x004fca00078e008a */
[----:B------:R-:W-:-:S05]  /*3fd0*/  IADD3 R139, PT, PT, R0, R139, RZ ;  /* 0x0000008b008b7210 */ /* 0x000fca0007ffe0ff */
[----:B------:R-:W-:Y:S01]  /*3fe0*/  @!PT LDS RZ, [RZ] ;  /* 0x00000000fffff984 */ /* 0x000fe20000000800 */
[----:B------:R-:W-:Y:S01]  /*3ff0*/  @!PT LDS RZ, [RZ] ;  /* 0x00000000fffff984 */ /* 0x000fe20000000800 */
[----:B------:R-:W-:Y:S01]  /*4000*/  @!PT LDS RZ, [RZ] ;  /* 0x00000000fffff984 */ /* 0x000fe20000000800 */
[----:B------:R1:W-:Y:S02]  /*4010*/  LDGSTS.E.BYPASS.LTC128B.128 [R218+0x4800], desc[UR16][R138.64] ;  /* 0x048000008ada7fae */ /* 0x0003e4000b981a10 */
.L_x_971:
[----:B------:R-:W-:Y:S05]  /*4020*/  BSYNC.RECONVERGENT B0 ;  /* 0x0000000000007941 */ /* 0x000fea0003800200 */
.L_x_970:
[----:B------:R-:W0:Y:S02]  /*4030*/  LDGDEPBAR ;  /* 0x00000000000079af */ /* 0x000e240000000000 */
.L_x_967:
[C---:B------:R-:W-:Y:S01]  /*4040*/  VIADD R239, R234.reuse, 0x1 ;  /* 0x00000001eaef7836 */ /* 0x040fe20000000000 */
[CC--:B------:R-:W-:Y:S01]  /*4050*/  ISETP.GE.AND P0, PT, R234.reuse, R152.reuse, PT ;  /* 0x00000098ea00720c */ /* 0x0c0fe20003f06270 */
[C---:B------:R-:W-:Y:S01]  /*4060*/  VIADD R238, R234.reuse, 0x8 ;  /* 0x00000008eaee7836 */ /* 0x040fe20000000000 */
[----:B------:R-:W3:Y:S01]  /*4070*/  LDCU UR6, c[0x0][0x45c] ;  /* 0x00008b80ff0677ac */ /* 0x000ee20008000800 */
[C---:B------:R-:W-:Y:S01]  /*4080*/  VIADD R237, R234.reuse, 0x9 ;  /* 0x00000009eaed7836 */ /* 0x040fe20000000000 */
[-C--:B------:R-:W-:Y:S01]  /*4090*/  ISETP.GE.AND P6, PT, R239, R152.reuse, PT ;  /* 0x00000098ef00720c */ /* 0x080fe20003fc6270 */
[----:B------:R-:W-:Y:S01]  /*40a0*/  VIADD R236, R234, 0x10 ;  /* 0x00000010eaec7836 */ /* 0x000fe20000000000 */
[-C--:B------:R-:W-:Y:S01]  /*40b0*/  ISETP.GE.AND P4, PT, R238, R152.reuse, PT ;  /* 0x00000098ee00720c */ /* 0x080fe20003f86270 */
[----:B------:R-:W-:Y:S01]  /*40c0*/  VIADD R235, R234, 0x11 ;  /* 0x00000011eaeb7836 */ /* 0x000fe20000000000 */
[----:B------:R-:W-:Y:S01]  /*40d0*/  FSEL R252, R26, -INF , !P0 ;  /* 0xff8000001afc7808 */ /* 0x000fe20004000000 */
        /* <DEDUP_REMOVED lines=21> */
[-C--:B------:R-:W-:Y:S01]  /*4230*/  ISETP.GE.AND P4, PT, R230, R152.reuse, PT ;  /* 0x00000098e600720c */ /* 0x080fe20003f86270 */
[C---:B--2---:R-:W-:Y:S01]  /*4240*/  VIADD R135, R234.reuse, 0x41 ;  /* 0x00000041ea877836 */ /* 0x044fe20000000000 */
        /* <DEDUP_REMOVED lines=49> */
[C---:B-1----:R-:W-:Y:S01]  /*4560*/  VIADD R139, R234.reuse, 0xa8 ;  /* 0x000000a8ea8b7836 */ /* 0x042fe20000000000 */
        /* <DEDUP_REMOVED lines=144> */
[----:B------:R-:W1:Y:S01]  /*4e70*/  SHFL.BFLY PT, R30, R0, 0x2, 0x1f ;  /* 0x0c401f00001e7f89 */ /* 0x000e6200000e0000 */
[----:B------:R-:W-:-:S02]  /*4e80*/  ISETP.GE.AND P1, PT, R238, R153, PT ;  /* 0x00000099ee00720c */ /* 0x000fc40003f26270 */
[-C--:B------:R-:W-:Y:S02]  /*4e90*/  ISETP.GE.AND P6, PT, R236, R153.reuse, PT ;  /* 0x00000099ec00720c */ /* 0x080fe40003fc6270 */
[----:B------:R-:W-:Y:S02]  /*4ea0*/  FSEL R25, R25, -INF , !P2 ;  /* 0xff80000019197808 */ /* 0x000fe40005000000 */
[----:B------:R-:W-:Y:S02]  /*4eb0*/  FSEL R20, R20, -INF , !P1 ;  /* 0xff80000014147808 */ /* 0x000fe40004800000 */
[----:B------:R-:W-:Y:S02]  /*4ec0*/  FSEL R24, R24, -INF , !P3 ;  /* 0xff80000018187808 */ /* 0x000fe40005800000 */
[-C--:B------:R-:W-:Y:S02]  /*4ed0*/  ISETP.GE.AND P2, PT, R233, R153.reuse, PT ;  /* 0x00000099e900720c */ /* 0x080fe40003f46270 */
[----:B------:R-:W-:-:S02]  /*4ee0*/  ISETP.GE.AND P1, PT, R231, R153, PT ;  /* 0x00000099e700720c */ /* 0x000fc40003f26270 */
[----:B------:R-:W-:Y:S02]  /*4ef0*/  ISETP.GE.AND P3, PT, R189, R153, PT ;  /* 0x00000099bd00720c */ /* 0x000fe40003f66270 */
[----:B------:R-:W-:-:S04]  /*4f00*/  LOP3.LUT R150, R150, R198, RZ, 0xfc, !PT ;  /* 0x000000c696967212 */ /* 0x000fc800078efcff */
[----:B------:R-:W-:Y:S02]  /*4f10*/  LEA R150, R150, UR4, 0x1 ;  /* 0x0000000496967c11 */ /* 0x000fe4000f8e08ff */
        /* <DEDUP_REMOVED lines=16> */
[----:B------:R-:W-:Y:S01]  /*5020*/  FSEL R19, R16, -INF , !P6 ;  /* 0xff80000010137808 */ /* 0x000fe20007000000 */
[----:B------:R-:W-:Y:S01]  /*5030*/  FFMA.FTZ R103, R103, UR6, -R66 ;  /* 0x0000000667677c23 */ /* 0x000fe20008010842 */
[----:B------:R-:W-:Y:S01]  /*5040*/  FMNMX3.FTZ R4, R24, R25, R20, !PT ;  /* 0x0000001918047276 */ /* 0x000fe20007810014 */
[--C-:B------:R-:W-:Y:S01]  /*5050*/  FFMA.FTZ R107, R107, UR6, -R66.reuse ;  /* 0x000000066b6b7c23 */ /* 0x100fe20008010842 */
[----:B------:R-:W-:Y:S01]  /*5060*/  ISETP.GE.AND P0, PT, R230, R153, PT ;  /* 0x00000099e600720c */ /* 0x000fe20003f06270 */
[----:B------:R-:W-:Y:S01]  /*5070*/  VIADD R227, R150, 0x5000 ;  /* 0x0000500096e37836 */ /* 0x000fe20000000000 */
[----:B------:R-:W-:Y:S01]  /*5080*/  FSEL R10, R12, -INF , !P2 ;  /* 0xff8000000c0a7808 */ /* 0x000fe20005000000 */
[--C-:B------:R-:W-:Y:S01]  /*5090*/  FFMA.FTZ R111, R252, UR6, -R66.reuse ;  /* 0x00000006fc6f7c23 */ /* 0x100fe20008010842 */
[----:B------:R-:W-:Y:S01]  /*50a0*/  FMNMX3.FTZ R4, R4, R21, R19, !PT ;  /* 0x0000001504047276 */ /* 0x000fe20007810013 */
[--C-:B------:R-:W-:Y:S01]  /*50b0*/  FFMA.FTZ R110, R251, UR6, -R66.reuse ;  /* 0x00000006fb6e7c23 */ /* 0x100fe20008010842 */
[----:B------:R-:W-:Y:S01]  /*50c0*/  ISETP.GE.AND P6, PT, R228, R153, PT ;  /* 0x00000099e400720c */ /* 0x000fe20003fc6270 */
[--C-:B------:R-:W-:Y:S01]  /*50d0*/  FFMA.FTZ R63, R250, UR6, -R66.reuse ;  /* 0x00000006fa3f7c23 */ /* 0x100fe20008010842 */
[----:B------:R-:W-:Y:S01]  /*50e0*/  FSEL R17, R13, -INF , !P1 ;  /* 0xff8000000d117808 */ /* 0x000fe20004800000 */
[----:B------:R-:W-:Y:S01]  /*50f0*/  FFMA.FTZ R62, R249, UR6, -R66 ;  /* 0x00000006f93e7c23 */ /* 0x000fe20008010842 */
[----:B------:R-:W-:Y:S01]  /*5100*/  FSEL R16, R8, -INF , !P0 ;  /* 0xff80000008107808 */ /* 0x000fe20004000000 */
[----:B------:R-:W-:Y:S01]  /*5110*/  MUFU.EX2 R111, R111 ;  /* 0x0000006f006f7308 */ /* 0x000fe20000000800 */
[----:B------:R-:W-:Y:S01]  /*5120*/  FMNMX3.FTZ R4, R4, R11, R10, !PT ;  /* 0x0000000b04047276 */ /* 0x000fe2000781000a */
[--C-:B------:R-:W-:Y:S01]  /*5130*/  FFMA.FTZ R131, R131, UR6, -R66.reuse ;  /* 0x0000000683837c23 */ /* 0x100fe20008010842 */
[-C--:B------:R-:W-:Y:S01]  /*5140*/  ISETP.GE.AND P2, PT, R226, R153.reuse, PT ;  /* 0x00000099e200720c */ /* 0x080fe20003f46270 */
[--C-:B------:R-:W-:Y:S01]  /*5150*/  FFMA.FTZ R130, R130, UR6, -R66.reuse ;  /* 0x0000000682827c23 */ /* 0x100fe20008010842 */
[----:B------:R-:W-:Y:S01]  /*5160*/  ISETP.GE.AND P1, PT, R224, R153, PT ;  /* 0x00000099e000720c */ /* 0x000fe20003f26270 */
[----:B------:R-:W-:Y:S01]  /*5170*/  FFMA.FTZ R59, R248, UR6, -R66 ;  /* 0x00000006f83b7c23 */ /* 0x000fe20008010842 */
        /* <DEDUP_REMOVED lines=8> */
[-C--:B------:R-:W-:Y:S01]  /*5200*/  ISETP.GE.AND P2, PT, R144, R153.reuse, PT ;  /* 0x000000999000720c */ /* 0x080fe20003f46270 */
[----:B------:R-:W-:Y:S01]  /*5210*/  MUFU.EX2 R63, R63 ;  /* 0x0000003f003f7308 */ /* 0x000fe20000000800 */
[-C--:B------:R-:W-:Y:S01]  /*5220*/  ISETP.GE.AND P6, PT, R207, R153.reuse, PT ;  /* 0x00000099cf00720c */ /* 0x080fe20003fc6270 */
[--C-:B------:R-:W-:Y:S01]  /*5230*/  FFMA.FTZ R54, R245, UR6, -R66.reuse ;  /* 0x00000006f5367c23 */ /* 0x100fe20008010842 */
[----:B------:R-:W-:Y:S01]  /*5240*/  FSEL R144, R128, -INF , !P1 ;  /* 0xff80000080907808 */ /* 0x000fe20004800000 */
[--C-:B------:R-:W-:Y:S01]  /*5250*/  FFMA.FTZ R51, R244, UR6, -R66.reuse ;  /* 0x00000006f4337c23 */ /* 0x100fe20008010842 */
[----:B------:R-:W-:Y:S01]  /*5260*/  FMNMX3.FTZ R4, R4, R122, R123, !PT ;  /* 0x0000007a04047276 */ /* 0x000fe2000781007b */
[--C-:B------:R-:W-:Y:S01]  /*5270*/  FFMA.FTZ R50, R243, UR6, -R66.reuse ;  /* 0x00000006f3327c23 */ /* 0x100fe20008010842 */
[-C--:B------:R-:W-:Y:S01]  /*5280*/  ISETP.GE.AND P1, PT, R135, R153.reuse, PT ;  /* 0x000000998700720c */ /* 0x080fe20003f26270 */
[----:B------:R-:W1:Y:S01]  /*5290*/  MUFU.EX2 R62, R62 ;  /* 0x0000003e003e7308 */ /* 0x000e620000000800 */
[-C--:B------:R-:W-:Y:S01]  /*52a0*/  ISETP.GE.AND P4, PT, R206, R153.reuse, PT ;  /* 0x00000099ce00720c */ /* 0x080fe20003f86270 */
[--C-:B------:R-:W-:Y:S01]  /*52b0*/  FFMA.FTZ R47, R242, UR6, -R66.reuse ;  /* 0x00000006f22f7c23 */ /* 0x100fe20008010842 */
[----:B------:R-:W-:Y:S01]  /*52c0*/  FSEL R135, R129, -INF , !P0 ;  /* 0xff80000081877808 */ /* 0x000fe20004000000 */
        /* <DEDUP_REMOVED lines=11> */
[----:B------:R-:W-:Y:S01]  /*5380*/  ISETP.GE.AND P4, PT, R157, R153, PT ;  /* 0x000000999d00720c */ /* 0x000fe20003f86270 */
[----:B------:R-:W-:Y:S01]  /*5390*/  MUFU.EX2 R58, R58 ;  /* 0x0000003a003a7308 */ /* 0x000fe20000000800 */
[----:B------:R-:W-:Y:S01]  /*53a0*/  FSEL R157, R120, -INF , !P2 ;  /* 0xff800000789d7808 */ /* 0x000fe20005000000 */
[----:B------:R-:W-:Y:S01]  /*53b0*/  FFMA.FTZ R83, R215, UR6, -R66 ;  /* 0x00000006d7537c23 */ /* 0x000fe20008010842 */
[----:B------:R-:W-:Y:S01]  /*53c0*/  FMNMX3.FTZ R4, R4, R135, R142, !PT ;  /* 0x0000008704047276 */ /* 0x000fe2000781008e */
[--C-:B------:R-:W-:Y:S01]  /*53d0*/  FFMA.FTZ R86, R205, UR6, -R66.reuse ;  /* 0x00000006cd567c23 */ /* 0x100fe20008010842 */
[-C--:B------:R-:W-:Y:S01]  /*53e0*/  ISETP.GE.AND P2, PT, R145, R153.reuse, PT ;  /* 0x000000999100720c */ /* 0x080fe20003f46270 */
[--C-:B------:R-:W-:Y:S01]  /*53f0*/  FFMA.FTZ R87, R204, UR6, -R66.reuse ;  /* 0x00000006cc577c23 */ /* 0x100fe20008010842 */
[----:B------:R-:W-:Y:S01]  /*5400*/  FSEL R145, R121, -INF , !P1 ;  /* 0xff80000079917808 */ /* 0x000fe20004800000 */
[----:B------:R-:W-:Y:S01]  /*5410*/  MUFU.EX2 R55, R55 ;  /* 0x0000003700377308 */ /* 0x000fe20000000800 */
[----:B------:R-:W-:Y:S01]  /*5420*/  ISETP.GE.AND P1, PT, R147, R153, PT ;  /* 0x000000999300720c */ /* 0x000fe20003f26270 */
[--C-:B------:R-:W-:Y:S01]  /*5430*/  FFMA.FTZ R203, R203, UR6, -R66.reuse ;  /* 0x00000006cbcb7c23 */ /* 0x100fe20008010842 */
[----:B------:R-:W-:Y:S01]  /*5440*/  FSEL R147, R116, -INF , !P0 ;  /* 0xff80000074937808 */ /* 0x000fe20004000000 */
[--C-:B------:R-:W-:Y:S01]  /*5450*/  FFMA.FTZ R202, R202, UR6, -R66.reuse ;  /* 0x00000006caca7c23 */ /* 0x100fe20008010842 */
[----:B------:R-:W-:Y:S01]  /*5460*/  FMNMX3.FTZ R4, R4, R143, R157, !PT ;  /* 0x0000008f04047276 */ /* 0x000fe2000781009d */
[--C-:B------:R-:W-:Y:S01]  /*5470*/  FFMA.FTZ R201, R201, UR6, -R66.reuse ;  /* 0x00000006c9c97c23 */ /* 0x100fe20008010842 */
[-C--:B------:R-:W-:Y:S01]  /*5480*/  ISETP.GE.AND P0, PT, R156, R153.reuse, PT ;  /* 0x000000999c00720c */ /* 0x080fe20003f06270 */
[----:B------:R-:W-:Y:S01]  /*5490*/  MUFU.EX2 R54, R54 ;  /* 0x0000003600367308 */ /* 0x000fe20000000800 */
[----:B------:R-:W-:Y:S01]  /*54a0*/  FSEL R156, R117, -INF , !P6 ;  /* 0xff800000759c7808 */ /* 0x000fe20007000000 */
[--C-:B------:R-:W-:Y:S01]  /*54b0*/  FFMA.FTZ R200, R200, UR6, -R66.reuse ;  /* 0x00000006c8c87c23 */ /* 0x100fe20008010842 */
[----:B------:R-:W-:Y:S01]  /*54c0*/  ISETP.GE.AND P6, PT, R165, R153, PT ;  /* 0x00000099a500720c */ /* 0x000fe20003fc6270 */
        /* <DEDUP_REMOVED lines=28> */
[----:B------:R-:W-:Y:S01]  /*5690*/  MUFU.EX2 R46, R46 ;  /* 0x0000002e002e7308 */ /* 0x000fe20000000800 */
        /* <DEDUP_REMOVED lines=20> */
[----:B------:R-:W-:Y:S01]  /*57e0*/  ISETP.GE.AND P6, PT, R168, R153, PT ;  /* 0x00000099a800720c */ /* 0x000fe20003fc6270 */
[--C-:B------:R-:W-:Y:S01]  /*57f0*/  FFMA.FTZ R118, R118, UR6, -R66.reuse ;  /* 0x0000000676767c23 */ /* 0x100fe20008010842 */
[----:B------:R-:W-:Y:S01]  /*5800*/  FSEL R168, R92, -INF , !P4 ;  /* 0xff8000005ca87808 */ /* 0x000fe20006000000 */
[----:B------:R-:W-:Y:S01]  /*5810*/  FFMA.FTZ R92, R7, UR6, -R66 ;  /* 0x00000006075c7c23 */ /* 0x000fe20008010842 */
[----:B------:R-:W-:Y:S01]  /*5820*/  FMNMX3.FTZ R4, R4, R173, R174, !PT ;  /* 0x000000ad04047276 */ /* 0x000fe200078100ae */
[----:B------:R-:W-:Y:S01]  /*5830*/  MUFU.EX2 R74, R74 ;  /* 0x0000004a004a7308 */ /* 0x000fe20000000800 */
[-C--:B------:R-:W-:Y:S01]  /*5840*/  ISETP.GE.AND P4, PT, R167, R153.reuse, PT ;  /* 0x00000099a700720c */ /* 0x080fe20003f86270 */
[--C-:B------:R-:W-:Y:S01]  /*5850*/  FFMA.FTZ R39, R39, UR6, -R66.reuse ;  /* 0x0000000627277c23 */ /* 0x100fe20008010842 */
[----:B------:R-:W-:Y:S01]  /*5860*/  FSEL R167, R93, -INF , !P2 ;  /* 0xff8000005da77808 */ /* 0x000fe20005000000 */
[--C-:B------:R-:W-:Y:S01]  /*5870*/  FFMA.FTZ R93, R14, UR6, -R66.reuse ;  /* 0x000000060e5d7c23 */ /* 0x100fe20008010842 */
[-C--:B------:R-:W-:Y:S01]  /*5880*/  ISETP.GE.AND P2, PT, R166, R153.reuse, PT ;  /* 0x00000099a600720c */ /* 0x080fe20003f46270 */
        /* <DEDUP_REMOVED lines=13> */
[----:B------:R-:W-:-:S02]  /*5960*/  FMNMX3.FTZ R4, R4, R167, R166, !PT ;  /* 0x000000a704047276 */ /* 0x000fc400078100a6 */
[-C--:B------:R-:W-:Y:S02]  /*5970*/  ISETP.GE.AND P6, PT, R158, R153.reuse, PT ;  /* 0x000000999e00720c */ /* 0x080fe40003fc6270 */
[----:B------:R-:W-:Y:S01]  /*5980*/  FSEL R158, R85, -INF , !P4 ;  /* 0xff800000559e7808 */ /* 0x000fe20006000000 */
[----:B------:R-:W-:Y:S01]  /*5990*/  VIADD R85, R150, 0x5020 ;  /* 0x0000502096557836 */ /* 0x000fe20000000000 */
[----:B------:R-:W-:Y:S01]  /*59a0*/  ISETP.GE.AND P4, PT, R146, R153, PT ;  /* 0x000000999200720c */ /* 0x000fe20003f86270 */
[----:B------:R-:W-:Y:S01]  /*59b0*/  MUFU.EX2 R79, R79 ;  /* 0x0000004f004f7308 */ /* 0x000fe20000000800 */
[----:B------:R-:W-:Y:S02]  /*59c0*/  FSEL R146, R80, -INF , !P3 ;  /* 0xff80000050927808 */ /* 0x000fe40005800000 */
[----:B------:R-:W-:Y:S02]  /*59d0*/  FMNMX3.FTZ R4, R4, R161, R159, !PT ;  /* 0x000000a104047276 */ /* 0x000fe4000781009f */
[----:B------:R-:W-:-:S02]  /*59e0*/  ISETP.GE.AND P3, PT, R139, R153, PT ;  /* 0x000000998b00720c */ /* 0x000fc40003f66270 */
[----:B------:R-:W-:Y:S01]  /*59f0*/  FSEL R139, R81, -INF , !P2 ;  /* 0xff800000518b7808 */ /* 0x000fe20005000000 */
[----:B------:R-:W-:Y:S01]  /*5a00*/  MUFU.EX2 R82, R82 ;  /* 0x0000005200527308 */ /* 0x000fe20000000800 */
[-C--:B------:R-:W-:Y:S02]  /*5a10*/  ISETP.GE.AND P2, PT, R138, R153.reuse, PT ;  /* 0x000000998a00720c */ /* 0x080fe40003f46270 */
[----:B------:R-:W-:Y:S02]  /*5a20*/  FSEL R138, R76, -INF , !P1 ;  /* 0xff8000004c8a7808 */ /* 0x000fe40004800000 */
[----:B------:R-:W-:Y:S02]  /*5a30*/  FMNMX3.FTZ R4, R4, R158, R146, !PT ;  /* 0x0000009e04047276 */ /* 0x000fe40007810092 */
[----:B------:R-:W-:Y:S01]  /*5a40*/  ISETP.GE.AND P1, PT, R132, R153, PT ;  /* 0x000000998400720c */ /* 0x000fe20003f26270 */
[----:B------:R-:W-:Y:S01]  /*5a50*/  MUFU.EX2 R83, R83 ;  /* 0x0000005300537308 */ /* 0x000fe20000000800 */
[----:B------:R-:W-:-:S02]  /*5a60*/  FSEL R132, R77, -INF , !P0 ;  /* 0xff8000004d847808 */ /* 0x000fc40004000000 */
[----:B------:R-:W-:Y:S02]  /*5a70*/  FSEL R125, R72, -INF , !P6 ;  /* 0xff800000487d7808 */ /* 0x000fe40007000000 */
[----:B------:R-:W-:Y:S02]  /*5a80*/  FMNMX3.FTZ R4, R4, R139, R138, !PT ;  /* 0x0000008b04047276 */ /* 0x000fe4000781008a */
[----:B------:R-:W-:Y:S01]  /*5a90*/  FSEL R121, R68, -INF , !P3 ;  /* 0xff80000044797808 */ /* 0x000fe20005800000 */
[----:B------:R2:W-:Y:S01]  /*5aa0*/  MUFU.EX2 R72, R126 ;  /* 0x0000007e00487308 */ /* 0x0005e20000000800 */
[----:B------:R-:W-:Y:S02]  /*5ab0*/  FMNMX3.FTZ R4, R4, R132, R125, !PT ;  /* 0x0000008404047276 */ /* 0x000fe4000781007d */
[-C--:B------:R-:W-:Y:S02]  /*5ac0*/  ISETP.GE.AND P0, PT, R188, R153.reuse, PT ;  /* 0x00000099bc00720c */ /* 0x080fe40003f06270 */
[----:B------:R-:W-:-:S02]  /*5ad0*/  ISETP.GE.AND P6, PT, R187, R153, PT ;  /* 0x00000099bb00720c */ /* 0x000fc40003fc6270 */
[----:B------:R-:W-:Y:S01]  /*5ae0*/  FSEL R120, R69, -INF , !P2 ;  /* 0xff80000045787808 */ /* 0x000fe20005000000 */
[----:B------:R-:W-:Y:S01]  /*5af0*/  MUFU.EX2 R86, R86 ;  /* 0x0000005600567308 */ /* 0x000fe20000000800 */
[----:B------:R-:W-:Y:S02]  /*5b00*/  FSEL R117, R64, -INF , !P1 ;  /* 0xff80000040757808 */ /* 0x000fe40004800000 */
[----:B------:R-:W-:Y:S02]  /*5b10*/  ISETP.GE.AND P3, PT, R185, R153, PT ;  /* 0x00000099b900720c */ /* 0x000fe40003f66270 */
[----:B------:R-:W-:Y:S02]  /*5b20*/  FSEL R116, R65, -INF , !P0 ;  /* 0xff80000041747808 */ /* 0x000fe40004000000 */
[----:B------:R-:W-:Y:S01]  /*5b30*/  FSEL R114, R60, -INF , !P6 ;  /* 0xff8000003c727808 */ /* 0x000fe20007000000 */
[----:B------:R-:W-:Y:S01]  /*5b40*/  MUFU.EX2 R87, R87 ;  /* 0x0000005700577308 */ /* 0x000fe20000000800 */
[----:B--2---:R-:W-:-:S02]  /*5b50*/  FSEL R126, R73, -INF , !P4 ;  /* 0xff800000497e7808 */ /* 0x004fc40006000000 */
[-C--:B------:R-:W-:Y:S02]  /*5b60*/  ISETP.GE.AND P4, PT, R186, R153.reuse, PT ;  /* 0x00000099ba00720c */ /* 0x080fe40003f86270 */
[----:B------:R-:W-:Y:S02]  /*5b70*/  FMNMX3.FTZ R4, R4, R126, R121, !PT ;  /* 0x0000007e04047276 */ /* 0x000fe40007810079 */
[-C--:B------:R-:W-:Y:S01]  /*5b80*/  ISETP.GE.AND P2, PT, R184, R153.reuse, PT ;  /* 0x00000099b800720c */ /* 0x080fe20003f46270 */
[----:B------:R-:W-:Y:S01]  /*5b90*/  MUFU.EX2 R60, R5 ;  /* 0x00000005003c7308 */ /* 0x000fe20000000800 */
[----:B------:R-:W-:Y:S02]  /*5ba0*/  FMNMX3.FTZ R4, R4, R120, R117, !PT ;  /* 0x0000007804047276 */ /* 0x000fe40007810075 */
[----:B------:R-:W-:Y:S02]  /*5bb0*/  ISETP.GE.AND P1, PT, R183, R153, PT ;  /* 0x00000099b700720c */ /* 0x000fe40003f26270 */
[----:B------:R-:W-:-:S02]  /*5bc0*/  FSEL R113, R61, -INF , !P4 ;  /* 0xff8000003d717808 */ /* 0x000fc40006000000 */
[----:B------:R-:W-:Y:S01]  /*5bd0*/  FSEL R108, R56, -INF , !P3 ;  /* 0xff800000386c7808 */ /* 0x000fe20005800000 */
[----:B------:R-:W-:Y:S01]  /*5be0*/  MUFU.EX2 R88, R203 ;  /* 0x000000cb00587308 */ /* 0x000fe20000000800 */
[----:B------:R-:W-:Y:S02]  /*5bf0*/  FMNMX3.FTZ R4, R4, R116, R114, !PT ;  /* 0x0000007404047276 */ /* 0x000fe40007810072 */
[----:B------:R-:W-:Y:S02]  /*5c00*/  FSEL R109, R57, -INF , !P2 ;  /* 0xff800000396d7808 */ /* 0x000fe40005000000 */
[-C--:B------:R-:W-:Y:S02]  /*5c10*/  ISETP.GE.AND P0, PT, R182, R153.reuse, PT ;  /* 0x00000099b600720c */ /* 0x080fe40003f06270 */
[----:B------:R-:W-:Y:S01]  /*5c20*/  ISETP.GE.AND P6, PT, R181, R153, PT ;  /* 0x00000099b500720c */ /* 0x000fe20003fc6270 */
        /* <DEDUP_REMOVED lines=15> */
[----:B------:R2:W-:Y:S01]  /*5d20*/  MUFU.EX2 R44, R107 ;  /* 0x0000006b002c7308 */ /* 0x0005e20000000800 */
[----:B------:R-:W-:-:S02]  /*5d30*/  ISETP.GE.AND P0, PT, R176, R153, PT ;  /* 0x00000099b000720c */ /* 0x000fc40003f06270 */
[----:B------:R-:W-:Y:S02]  /*5d40*/  ISETP.GE.AND P6, PT, R175, R153, PT ;  /* 0x00000099af00720c */ /* 0x000fe40003fc6270 */
[----:B------:R-:W-:Y:S02]  /*5d50*/  FSEL R45, R45, -INF , !P2 ;  /* 0xff8000002d2d7808 */ /* 0x000fe40005000000 */
[----:B------:R-:W-:Y:S01]  /*5d60*/  FSEL R69, R40, -INF , !P1 ;  /* 0xff80000028457808 */ /* 0x000fe20004800000 */
[----:B------:R-:W-:Y:S01]  /*5d70*/  MUFU.EX2 R80, R201 ;  /* 0x000000c900507308 */ /* 0x000fe20000000800 */
[----:B------:R-:W-:Y:S02]  /*5d80*/  FMNMX3.FTZ R4, R4, R49, R65, !PT ;  /* 0x0000003104047276 */ /* 0x000fe40007810041 */
[----:B------:R-:W-:Y:S02]  /*5d90*/  FSEL R41, R41, -INF , !P0 ;  /* 0xff80000029297808 */ /* 0x000fe40004000000 */
[----:B------:R-:W-:-:S02]  /*5da0*/  ISETP.GE.AND P0, PT, R2, R153, PT ;  /* 0x000000990200720c */ /* 0x000fc40003f06270 */
[-C--:B------:R-:W-:Y:S01]  /*5db0*/  ISETP.GE.AND P4, PT, R141, R153.reuse, PT ;  /* 0x000000998d00720c */ /* 0x080fe20003f86270 */
[----:B------:R3:W-:Y:S01]  /*5dc0*/  MUFU.EX2 R40, R106 ;  /* 0x0000006a00287308 */ /* 0x0007e20000000800 */
[----:B------:R-:W-:Y:S01]  /*5dd0*/  ISETP.GE.AND P3, PT, R140, R153, PT ;  /* 0x000000998c00720c */ /* 0x000fe20003f66270 */
[----:B--2---:R-:W-:Y:S01]  /*5de0*/  IMAD.MOV.U32 R107, RZ, RZ, R85 ;  /* 0x000000ffff6b7224 */ /* 0x004fe200078e0055 */
[----:B------:R-:W-:Y:S01]  /*5df0*/  FSEL R73, R36, -INF , !P6 ;  /* 0xff80000024497808 */ /* 0x000fe20007000000 */
[----:B------:R-:W-:Y:S01]  /*5e00*/  @P5 VIADD R107, R227, 0xffffffe0 ;  /* 0xffffffe0e36b5836 */ /* 0x000fe20000000000 */
[----:B------:R-:W-:Y:S02]  /*5e10*/  FMNMX3.FTZ R2, R4, R45, R69, !PT ;  /* 0x0000002d04027276 */ /* 0x000fe40007810045 */
[-C--:B------:R-:W-:Y:S01]  /*5e20*/  ISETP.GE.AND P2, PT, R137, R153.reuse, PT ;  /* 0x000000998900720c */ /* 0x080fe20003f46270 */
[----:B------:R2:W-:Y:S01]  /*5e30*/  MUFU.EX2 R36, R103 ;  /* 0x0000006700247308 */ /* 0x0005e20000000800 */
[----:B------:R-:W-:Y:S01]  /*5e40*/  ISETP.GE.AND P1, PT, R136, R153, PT ;  /* 0x000000998800720c */ /* 0x000fe20003f26270 */
[----:B------:R-:W-:Y:S01]  /*5e50*/  LDSM.16.MT88.4 R12, [R107] ;  /* 0x000000006b0c783b */ /* 0x000fe20000004200 */
[----:B------:R-:W-:-:S02]  /*5e60*/  FSEL R37, R37, -INF , !P4 ;  /* 0xff80000025257808 */ /* 0x000fc40006000000 */
[----:B------:R-:W-:Y:S02]  /*5e70*/  FSEL R77, R32, -INF , !P3 ;  /* 0xff800000204d7808 */ /* 0x000fe40005800000 */
[----:B------:R-:W-:Y:S01]  /*5e80*/  FMNMX3.FTZ R2, R2, R41, R73, !PT ;  /* 0x0000002902027276 */ /* 0x000fe20007810049 */
[----:B------:R-:W-:Y:S01]  /*5e90*/  MUFU.EX2 R76, R200 ;  /* 0x000000c8004c7308 */ /* 0x000fe20000000800 */
[----:B------:R-:W-:Y:S02]  /*5ea0*/  FSEL R81, R33, -INF , !P2 ;  /* 0xff80000021517808 */ /* 0x000fe40005000000 */
[----:B------:R-:W-:Y:S01]  /*5eb0*/  FSEL R90, R28, -INF , !P1 ;  /* 0xff8000001c5a7808 */ /* 0x000fe20004800000 */
[----:B------:R-:W-:Y:S01]  /*5ec0*/  LDSM.16.MT88.4 R32, [R107+0x400] ;  /* 0x000400006b20783b */ /* 0x000fe20000004200 */
[----:B------:R-:W-:Y:S02]  /*5ed0*/  FMNMX3.FTZ R2, R2, R37, R77, !PT ;  /* 0x0000002502027276 */ /* 0x000fe4000781004d */
[----:B---3--:R-:W-:Y:S01]  /*5ee0*/  FSEL R106, R29, -INF , !P0 ;  /* 0xff8000001d6a7808 */ /* 0x008fe20004000000 */
[----:B------:R-:W-:Y:S01]  /*5ef0*/  MUFU.EX2 R68, R199 ;  /* 0x000000c700447308 */ /* 0x000fe20000000800 */
[----:B------:R-:W-:Y:S01]  /*5f00*/  FMNMX3.FTZ R2, R2, R81, R90, !PT ;  /* 0x0000005102027276 */ /* 0x000fe2000781005a */
[--C-:B--2---:R-:W-:Y:S01]  /*5f10*/  FFMA.FTZ R103, R99, UR6, -R66.reuse ;  /* 0x0000000663677c23 */ /* 0x104fe20008010842 */
[--C-:B------:R-:W-:Y:S01]  /*5f20*/  FFMA.FTZ R99, R91, UR6, -R66.reuse ;  /* 0x000000065b637c23 */ /* 0x100fe20008010842 */
[----:B------:R-:W-:Y:S01]  /*5f30*/  FFMA.FTZ R91, R6, UR6, -R66 ;  /* 0x00000006065b7c23 */ /* 0x000fe20008010842 */
[----:B------:R-:W-:Y:S01]  /*5f40*/  FMNMX.FTZ R2, R106, R2, !PT ;  /* 0x000000026a027209 */ /* 0x000fe20007810000 */
[----:B------:R-:W-:Y:S01]  /*5f50*/  LDSM.16.MT88.4 R28, [R150+0x5400] ;  /* 0x00540000961c783b */ /* 0x000fe20000004200 */
[----:B-1----:R-:W-:Y:S01]  /*5f60*/  F2FP.BF16.F32.PACK_AB R23, R62, R63 ;  /* 0x0000003f3e17723e */ /* 0x002fe200000010ff */
[----:B------:R-:W-:Y:S02]  /*5f70*/  MUFU.EX2 R64, R191 ;  /* 0x000000bf00407308 */ /* 0x000fe40000000800 */
[----:B------:R-:W1:Y:S06]  /*5f80*/  SHFL.BFLY PT, R4, R2, 0x2, 0x1f ;  /* 0x0c401f0002047f89 */ /* 0x000e6c00000e0000 */
[----:B------:R-:W-:Y:S08]  /*5f90*/  MUFU.EX2 R56, R190 ;  /* 0x000000be00387308 */ /* 0x000ff00000000800 */
[----:B------:R-:W-:Y:S08]  /*5fa0*/  MUFU.EX2 R89, R89 ;  /* 0x0000005900597308 */ /* 0x000ff00000000800 */
[----:B------:R-:W-:Y:S01]  /*5fb0*/  MUFU.EX2 R104, R104 ;  /* 0x0000006800687308 */ /* 0x000fe20000000800 */
[----:B-1----:R-:W-:-:S05]  /*5fc0*/  FMNMX.FTZ R2, R2, R4, !PT ;  /* 0x0000000402027209 */ /* 0x002fca0007810000 */
[----:B------:R-:W1:Y:S02]  /*5fd0*/  SHFL.BFLY PT, R4, R2, 0x1, 0x1f ;  /* 0x0c201f0002047f89 */ /* 0x000e6400000e0000 */
[----:B------:R-:W-:Y:S08]  /*5fe0*/  MUFU.EX2 R103, R103 ;  /* 0x0000006700677308 */ /* 0x000ff00000000800 */
[----:B------:R-:W-:Y:S08]  /*5ff0*/  MUFU.EX2 R102, R102 ;  /* 0x0000006600667308 */ /* 0x000ff00000000800 */
[----:B------:R-:W-:Y:S01]  /*6000*/  MUFU.EX2 R101, R101 ;  /* 0x0000006500657308 */ /* 0x000fe20000000800 */
[----:B-1----:R-:W-:-:S07]  /*6010*/  FMNMX.FTZ R2, R2, R4, !PT ;  /* 0x0000000402027209 */ /* 0x002fce0007810000 */
[----:B------:R-:W-:Y:S01]  /*6020*/  MUFU.EX2 R100, R100 ;  /* 0x0000006400647308 */ /* 0x000fe20000000800 */
[----:B------:R-:W1:Y:S01]  /*6030*/  LDSM.16.MT88.4 R4, [R150+0x5000] ;  /* 0x005000009604783b */ /* 0x000e620000004200 */
[C---:B------:R-:W-:Y:S01]  /*6040*/  FSETP.NEU.FTZ.AND P0, PT, R2.reuse, -INF , PT ;  /* 0xff8000000200780b */ /* 0x040fe20003f1d000 */
[----:B------:R-:W-:-:S05]  /*6050*/  FMUL.FTZ R105, R2, UR6 ;  /* 0x0000000602697c20 */ /* 0x000fca0008410000 */
[----:B------:R-:W-:Y:S01]  /*6060*/  MUFU.EX2 R99, R99 ;  /* 0x0000006300637308 */ /* 0x000fe20000000800 */
[----:B------:R-:W-:Y:S02]  /*6070*/  FSEL R105, R105, RZ, P0 ;  /* 0x000000ff69697208 */ /* 0x000fe40000000000 */
[----:B------:R-:W-:-:S03]  /*6080*/  ISETP.GT.AND P0, PT, R197, R212, PT ;  /* 0x000000d4c500720c */ /* 0x000fc60003f04270 */
        /* <DEDUP_REMOVED lines=9> */
[----:B------:R-:W-:Y:S01]  /*6120*/  F2FP.BF16.F32.PACK_AB R21, R110, R111 ;  /* 0x0000006f6e15723e */ /* 0x000fe200000010ff */
[--C-:B------:R-:W-:Y:S01]  /*6130*/  FFMA.FTZ R128, R16, UR6, -R105.reuse ;  /* 0x0000000610807c23 */ /* 0x100fe20008010869 */
[--C-:B------:R-:W-:Y:S01]  /*6140*/  FFMA.FTZ R122, R122, UR6, -R105.reuse ;  /* 0x000000067a7a7c23 */ /* 0x100fe20008010869 */
[----:B------:R-:W2:Y:S01]  /*6150*/  LDSM.16.MT88.4 R16, [R150+0x5800] ;  /* 0x005800009610783b */ /* 0x000ea20000004200 */
        /* <DEDUP_REMOVED lines=37> */
[----:B------:R-:W-:Y:S01]  /*63b0*/  FADD.FTZ R110, R111, R110 ;  /* 0x0000006e6f6e7221 */ /* 0x000fe20000010000 */
[----:B------:R-:W-:Y:S01]  /*63c0*/  FADD.FTZ R140, R141, R140 ;  /* 0x0000008c8d8c7221 */ /* 0x000fe20000010000 */
[--C-:B------:R-:W-:Y:S01]  /*63d0*/  FFMA.FTZ R125, R125, UR6, -R105.reuse ;  /* 0x000000067d7d7c23 */ /* 0x100fe20008010869 */
[--C-:B------:R-:W-:Y:S01]  /*63e0*/  FFMA.FTZ R126, R126, UR6, -R105.reuse ;  /* 0x000000067e7e7c23 */ /* 0x100fe20008010869 */
[----:B------:R-:W4:Y:S01]  /*63f0*/  MUFU.EX2 R124, R124 ;  /* 0x0000007c007c7308 */ /* 0x000f220000000800 */
[C---:B-1----:R-:W-:Y:S01]  /*6400*/  HMMA.16816.F32.BF16 R8, R20.reuse, R4, RZ ;  /* 0x000000041408723c */ /* 0x042fe200000418ff */
[----:B------:R-:W-:Y:S01]  /*6410*/  FADD.FTZ R110, R63, R110 ;  /* 0x0000006e3f6e7221 */ /* 0x000fe20000010000 */
[----:B------:R-:W-:Y:S01]  /*6420*/  FADD.FTZ R140, R137, R140 ;  /* 0x0000008c898c7221 */ /* 0x000fe20000010000 */
[--C-:B------:R-:W-:Y:S01]  /*6430*/  FFMA.FTZ R121, R121, UR6, -R105.reuse ;  /* 0x0000000679797c23 */ /* 0x100fe20008010869 */
[--C-:B------:R-:W-:Y:S01]  /*6440*/  FFMA.FTZ R120, R120, UR6, -R105.reuse ;  /* 0x0000000678787c23 */ /* 0x100fe20008010869 */
[--C-:B------:R-:W-:Y:S01]  /*6450*/  FFMA.FTZ R116, R116, UR6, -R105.reuse ;  /* 0x0000000674747c23 */ /* 0x100fe20008010869 */
[----:B------:R-:W-:Y:S01]  /*6460*/  FADD.FTZ R136, R136, R140 ;  /* 0x0000008c88887221 */ /* 0x000fe20000010000 */
[----:B------:R-:W1:Y:S01]  /*6470*/  MUFU.EX2 R129, R129 ;  /* 0x0000008100817308 */ /* 0x000e620000000800 */
[C---:B------:R-:W-:Y:S01]  /*6480*/  HMMA.16816.F32.BF16 R4, R20.reuse, R6, RZ ;  /* 0x000000061404723c */ /* 0x040fe200000418ff */
[--C-:B------:R-:W-:Y:S01]  /*6490*/  FFMA.FTZ R114, R114, UR6, -R105.reuse ;  /* 0x0000000672727c23 */ /* 0x100fe20008010869 */
[----:B---3--:R-:W-:Y:S01]  /*64a0*/  FADD.FTZ R136, R131, R136 ;  /* 0x0000008883887221 */ /* 0x008fe20000010000 */
[--C-:B------:R-:W-:Y:S01]  /*64b0*/  FFMA.FTZ R113, R113, UR6, -R105.reuse ;  /* 0x0000000671717c23 */ /* 0x100fe20008010869 */
[--C-:B------:R-:W-:Y:S01]  /*64c0*/  FFMA.FTZ R57, R57, UR6, -R105.reuse ;  /* 0x0000000639397c23 */ /* 0x100fe20008010869 */
[--C-:B------:R-:W-:Y:S01]  /*64d0*/  FFMA.FTZ R53, R53, UR6, -R105.reuse ;  /* 0x0000000635357c23 */ /* 0x100fe20008010869 */
[--C-:B------:R-:W-:Y:S01]  /*64e0*/  FFMA.FTZ R49, R49, UR6, -R105.reuse ;  /* 0x0000000631317c23 */ /* 0x100fe20008010869 */
[----:B------:R-:W3:Y:S01]  /*64f0*/  MUFU.EX2 R128, R128 ;  /* 0x0000008000807308 */ /* 0x000ee20000000800 */
[C---:B------:R-:W-:Y:S01]  /*6500*/  HMMA.16816.F32.BF16 R24, R20.reuse, R12, RZ ;  /* 0x0000000c1418723c */ /* 0x040fe200000418ff */
[----:B------:R-:W-:Y:S01]  /*6510*/  F2FP.BF16.F32.PACK_AB R13, R58, R59 ;  /* 0x0000003b3a0d723e */ /* 0x000fe200000010ff */
[--C-:B------:R-:W-:Y:S01]  /*6520*/  FFMA.FTZ R45, R45, UR6, -R105.reuse ;  /* 0x000000062d2d7c23 */ /* 0x100fe20008010869 */
[C---:B-----5:R-:W-:Y:S01]  /*6530*/  F2FP.BF16.F32.PACK_AB R12, R130.reuse, R131 ;  /* 0x00000083820c723e */ /* 0x060fe200000010ff */
[----:B------:R-:W-:Y:S01]  /*6540*/  FADD.FTZ R130, R130, R136 ;  /* 0x0000008882827221 */ /* 0x000fe20000010000 */
[--C-:B------:R-:W-:Y:S01]  /*6550*/  FFMA.FTZ R69, R69, UR6, -R105.reuse ;  /* 0x0000000645457c23 */ /* 0x100fe20008010869 */
[--C-:B------:R-:W-:Y:S01]  /*6560*/  FFMA.FTZ R41, R41, UR6, -R105.reuse ;  /* 0x0000000629297c23 */ /* 0x100fe20008010869 */
[----:B------:R-:W5:Y:S01]  /*6570*/  MUFU.EX2 R122, R122 ;  /* 0x0000007a007a7308 */ /* 0x000f620000000800 */
[----:B------:R-:W-:Y:S01]  /*6580*/  HMMA.16816.F32.BF16 R20, R20, R14, RZ ;  /* 0x0000000e1414723c */ /* 0x000fe200000418ff */
[----:B------:R-:W-:Y:S01]  /*6590*/  F2FP.BF16.F32.PACK_AB R15, R54, R55 ;  /* 0x00000037360f723e */ /* 0x000fe200000010ff */
[----:B----4-:R-:W-:Y:S01]  /*65a0*/  FADD.FTZ R130, R124, R130 ;  /* 0x000000827c827221 */ /* 0x010fe20000010000 */
[----:B-1----:R-:W-:Y:S01]  /*65b0*/  F2FP.BF16.F32.PACK_AB R14, R129, R124 ;  /* 0x0000007c810e723e */ /* 0x002fe200000010ff */
[--C-:B------:R-:W-:Y:S01]  /*65c0*/  FFMA.FTZ R37, R37, UR6, -R105.reuse ;  /* 0x0000000625257c23 */ /* 0x100fe20008010869 */
[----:B------:R-:W-:Y:S01]  /*65d0*/  FFMA.FTZ R229, R106, UR6, -R105 ;  /* 0x000000066ae57c23 */ /* 0x000fe20008010869 */
[----:B------:R-:W-:Y:S01]  /*65e0*/  FADD.FTZ R129, R129, R130 ;  /* 0x0000008281817221 */ /* 0x000fe20000010000 */
[----:B------:R-:W-:Y:S03]  /*65f0*/  MUFU.EX2 R123, R123 ;  /* 0x0000007b007b7308 */ /* 0x000fe60000000800 */
[----:B------:R-:W-:Y:S01]  /*6600*/  HMMA.16816.F32.BF16 R8, R12, R28, R8 ;  /* 0x0000001c0c08723c */ /* 0x000fe20000041808 */
[----:B---3--:R-:W-:-:S04]  /*6610*/  FADD.FTZ R129, R128, R129 ;  /* 0x0000008180817221 */ /* 0x008fc80000010000 */
[----:B------:R-:W1:Y:S01]  /*6620*/  MUFU.EX2 R127, R127 ;  /* 0x0000007f007f7308 */ /* 0x000e620000000800 */
[----:B-----5:R-:W-:Y:S02]  /*6630*/  FADD.FTZ R129, R122, R129 ;  /* 0x000000817a817221 */ /* 0x020fe40000010000 */
[C---:B------:R-:W-:Y:S01]  /*6640*/  HMMA.16816.F32.BF16 R4, R12.reuse, R30, R4 ;  /* 0x0000001e0c04723c */ /* 0x040fe20000041804 */
[----:B------:R-:W3:Y:S04]  /*6650*/  LDSM.16.MT88.4 R28, [R107+0x800] ;  /* 0x000800006b1c783b */ /* 0x000ee80000004200 */
[----:B------:R-:W-:Y:S03]  /*6660*/  MUFU.EX2 R144, R144 ;  /* 0x0000009000907308 */ /* 0x000fe60000000800 */
[C---:B------:R-:W-:Y:S05]  /*6670*/  HMMA.16816.F32.BF16 R24, R12.reuse, R32, R24 ;  /* 0x000000200c18723c */ /* 0x040fea0000041818 */
[----:B------:R-:W4:Y:S03]  /*6680*/  MUFU.EX2 R135, R135 ;  /* 0x0000008700877308 */ /* 0x000f260000000800 */
[----:B------:R-:W-:Y:S01]  /*6690*/  HMMA.16816.F32.BF16 R20, R12, R34, R20 ;  /* 0x000000220c14723c */ /* 0x000fe20000041814 */
[----:B------:R-:W5:Y:S01]  /*66a0*/  LDSM.16.MT88.4 R32, [R150+0x5c00] ;  /* 0x005c00009620783b */ /* 0x000f620000004200 */
[----:B------:R-:W-:-:S02]  /*66b0*/  F2FP.BF16.F32.PACK_AB R13, R50, R51 ;  /* 0x00000033320d723e */ /* 0x000fc400000010ff */
[----:B------:R-:W-:Y:S01]  /*66c0*/  F2FP.BF16.F32.PACK_AB R15, R46, R47 ;  /* 0x0000002f2e0f723e */ /* 0x000fe200000010ff */
[----:B------:R-:W-:Y:S01]  /*66d0*/  MUFU.EX2 R142, R142 ;  /* 0x0000008e008e7308 */ /* 0x000fe20000000800 */
[----:B------:R-:W-:Y:S02]  /*66e0*/  F2FP.BF16.F32.PACK_AB R12, R122, R128 ;  /* 0x000000807a0c723e */ /* 0x000fe400000010ff */
[----:B-1----:R-:W-:Y:S01]  /*66f0*/  F2FP.BF16.F32.PACK_AB R14, R127, R123 ;  /* 0x0000007b7f0e723e */ /* 0x002fe200000010ff */
[----:B------:R-:W-:-:S04]  /*6700*/  FADD.FTZ R123, R123, R129 ;  /* 0x000000817b7b7221 */ /* 0x000fc80000010000 */
[----:B------:R-:W1:Y:S01]  /*6710*/  MUFU.EX2 R143, R143 ;  /* 0x0000008f008f7308 */ /* 0x000e620000000800 */
[----:B------:R-:W-:Y:S01]  /*6720*/  FADD.FTZ R123, R127, R123 ;  /* 0x0000007b7f7b7221 */ /* 0x000fe20000010000 */
[C---:B--2---:R-:W-:Y:S06]  /*6730*/  HMMA.16816.F32.BF16 R8, R12.reuse, R16, R8 ;  /* 0x000000100c08723c */ /* 0x044fec0000041808 */
        /* <DEDUP_REMOVED lines=12> */
[----:B-1----:R-:W-:Y:S01]  /*6800*/  F2FP.BF16.F32.PACK_AB R14, R143, R142 ;  /* 0x0000008e8f0e723e */ /* 0x002fe200000010ff */
[----:B------:R-:W-:-:S04]  /*6810*/  FADD.FTZ R144, R144, R123 ;  /* 0x0000007b90907221 */ /* 0x000fc80000010000 */
[----:B------:R-:W-:Y:S02]  /*6820*/  FADD.FTZ R144, R135, R144 ;  /* 0x0000009087907221 */ /* 0x000fe40000010000 */
[----:B-----5:R-:W-:Y:S01]  /*6830*/  HMMA.16816.F32.BF16 R8, R12, R32, R8 ;  /* 0x000000200c08723c */ /* 0x020fe20000041808 */
[----:B------:R-:W-:Y:S01]  /*6840*/  MUFU.EX2 R165, R165 ;  /* 0x000000a500a57308 */ /* 0x000fe20000000800 */
[----:B------:R-:W-:-:S04]  /*6850*/  FADD.FTZ R142, R142, R144 ;  /* 0x000000908e8e7221 */ /* 0x000fc80000010000 */
[----:B------:R-:W-:Y:S02]  /*6860*/  FADD.FTZ R142, R143, R142 ;  /* 0x0000008e8f8e7221 */ /* 0x000fe40000010000 */
        /* <DEDUP_REMOVED lines=10> */
[----:B------:R-:W-:Y:S01]  /*6910*/  F2FP.BF16.F32.PACK_AB R12, R145, R157 ;  /* 0x0000009d910c723e */ /* 0x000fe200000010ff */
[----:B------:R-:W-:Y:S01]  /*6920*/  FADD.FTZ R157, R157, R142 ;  /* 0x0000008e9d9d7221 */ /* 0x000fe20000010000 */
[----:B----4-:R-:W-:Y:S01]  /*6930*/  F2FP.BF16.F32.PACK_AB R14, R156, R147 ;  /* 0x000000939c0e723e */ /* 0x010fe200000010ff */
[----:B------:R-:W-:Y:S02]  /*6940*/  LDSM.16.MT88.4 R140, [R150+0x8c00] ;  /* 0x008c0000968c783b */ /* 0x000fe40000004200 */
[----:B------:R-:W4:Y:S01]  /*6950*/  MUFU.EX2 R170, R170 ;  /* 0x000000aa00aa7308 */ /* 0x000f220000000800 */
[----:B------:R-:W-:-:S03]  /*6960*/  FADD.FTZ R157, R145, R157 ;  /* 0x0000009d919d7221 */ /* 0x000fc60000010000 */
[----:B---3--:R-:W-:Y:S01]  /*6970*/  HMMA.16816.F32.BF16 R8, R12, R28, R8 ;  /* 0x0000001c0c08723c */ /* 0x008fe20000041808 */
[----:B------:R-:W-:-:S03]  /*6980*/  FADD.FTZ R147, R147, R157 ;  /* 0x0000009d93937221 */ /* 0x000fc60000010000 */
[----:B------:R-:W3:Y:S01]  /*6990*/  MUFU.EX2 R169, R169 ;  /* 0x000000a900a97308 */ /* 0x000ee20000000800 */
[----:B------:R-:W-:-:S03]  /*69a0*/  FADD.FTZ R147, R156, R147 ;  /* 0x000000939c937221 */ /* 0x000fc60000010000 */
[C---:B------:R-:W-:Y:S01]  /*69b0*/  HMMA.16816.F32.BF16 R4, R12.reuse, R30, R4 ;  /* 0x0000001e0c04723c */ /* 0x040fe20000041804 */
[----:B------:R-:W3:Y:S03]  /*69c0*/  LDSM.16.MT88.4 R28, [R107+0x1400] ;  /* 0x001400006b1c783b */ /* 0x000ee60000004200 */
        /* <DEDUP_REMOVED lines=8> */
[----:B-----5:R-:W-:Y:S01]  /*6a50*/  F2FP.BF16.F32.PACK_AB R12, R162, R165 ;  /* 0x000000a5a20c723e */ /* 0x020fe200000010ff */
        /* <DEDUP_REMOVED lines=8> */
[----:B------:R-:W-:Y:S01]  /*6ae0*/  HMMA.16816.F32.BF16 R4, R12, R18, R4 ;  /* 0x000000120c04723c */ /* 0x000fe20000041804 */
[----:B------:R-:W2:Y:S01]  /*6af0*/  LDSM.16.MT88.4 R16, [R107+0x1800] ;  /* 0x001800006b10783b */ /* 0x000ea20000004200 */
[----:B----4-:R-:W-:-:S04]  /*6b00*/  FADD.FTZ R163, R170, R163 ;  /* 0x000000a3aaa37221 */ /* 0x010fc80000010000 */
[----:B------:R-:W4:Y:S02]  /*6b10*/  MUFU.EX2 R167, R167 ;  /* 0x000000a700a77308 */ /* 0x000f240000000800 */
[C---:B---3--:R-:W-:Y:S06]  /*6b20*/  HMMA.16816.F32.BF16 R24, R12.reuse, R28, R24 ;  /* 0x0000001c0c18723c */ /* 0x048fec0000041818 */
[----:B------:R-:W-:Y:S02]  /*6b30*/  MUFU.EX2 R166, R166 ;  /* 0x000000a600a67308 */ /* 0x000fe40000000800 */
[----:B------:R-:W-:Y:S01]  /*6b40*/  HMMA.16816.F32.BF16 R20, R12, R30, R20 ;  /* 0x0000001e0c14723c */ /* 0x000fe20000041814 */
[----:B------:R-:W3:Y:S01]  /*6b50*/  LDSM.16.MT88.4 R28, [R150+0x6c00] ;  /* 0x006c0000961c783b */ /* 0x000ee20000004200 */
[----:B------:R-:W-:-:S02]  /*6b60*/  F2FP.BF16.F32.PACK_AB R13, R76, R80 ;  /* 0x000000504c0d723e */ /* 0x000fc400000010ff */
[----:B------:R-:W-:Y:S02]  /*6b70*/  F2FP.BF16.F32.PACK_AB R15, R68, R72 ;  /* 0x00000048440f723e */ /* 0x000fe400000010ff */
[----:B------:R-:W-:Y:S01]  /*6b80*/  F2FP.BF16.F32.PACK_AB R12, R169, R170 ;  /* 0x000000aaa90c723e */ /* 0x000fe200000010ff */
[----:B------:R-:W3:Y:S01]  /*6b90*/  MUFU.EX2 R161, R161 ;  /* 0x000000a100a17308 */ /* 0x000ee20000000800 */
[----:B-1----:R-:W-:Y:S01]  /*6ba0*/  F2FP.BF16.F32.PACK_AB R14, R173, R171 ;  /* 0x000000abad0e723e */ /* 0x002fe200000010ff */
[----:B------:R-:W-:-:S04]  /*6bb0*/  FADD.FTZ R169, R169, R163 ;  /* 0x000000a3a9a97221 */ /* 0x000fc80000010000 */
[----:B------:R-:W-:Y:S02]  /*6bc0*/  FADD.FTZ R169, R171, R169 ;  /* 0x000000a9aba97221 */ /* 0x000fe40000010000 */
[----:B------:R-:W-:Y:S01]  /*6bd0*/  HMMA.16816.F32.BF16 R8, R12, R32, R8 ;  /* 0x000000200c08723c */ /* 0x000fe20000041808 */
[----:B------:R-:W-:Y:S01]  /*6be0*/  MUFU.EX2 R159, R159 ;  /* 0x0000009f009f7308 */ /* 0x000fe20000000800 */
[----:B------:R-:W-:-:S06]  /*6bf0*/  FADD.FTZ R169, R173, R169 ;  /* 0x000000a9ada97221 */ /* 0x000fcc0000010000 */
[C---:B------:R-:W-:Y:S01]  /*6c00*/  HMMA.16816.F32.BF16 R4, R12.reuse, R34, R4 ;  /* 0x000000220c04723c */ /* 0x040fe20000041804 */
[----:B------:R-:W1:Y:S01]  /*6c10*/  LDSM.16.MT88.4 R32, [R107+0x1c00] ;  /* 0x001c00006b20783b */ /* 0x000e620000004200 */
[----:B------:R-:W1:Y:S06]  /*6c20*/  MUFU.EX2 R158, R158 ;  /* 0x0000009e009e7308 */ /* 0x000e6c0000000800 */
[----:B--2---:R-:W-:Y:S01]  /*6c30*/  HMMA.16816.F32.BF16 R24, R12, R16, R24 ;  /* 0x000000100c18723c */ /* 0x004fe20000041818 */
[----:B------:R-:W-:Y:S01]  /*6c40*/  F2FP.BF16.F32.PACK_AB R17, R60, R64 ;  /* 0x000000403c11723e */ /* 0x000fe200000010ff */
[----:B------:R-:W2:Y:S01]  /*6c50*/  MUFU.EX2 R146, R146 ;  /* 0x0000009200927308 */ /* 0x000ea20000000800 */
[----:B-----5:R-:W-:Y:S01]  /*6c60*/  F2FP.BF16.F32.PACK_AB R16, R172, R174 ;  /* 0x000000aeac10723e */ /* 0x020fe200000010ff */
[----:B------:R-:W-:-:S04]  /*6c70*/  FADD.FTZ R174, R174, R169 ;  /* 0x000000a9aeae7221 */ /* 0x000fc80000010000 */
[----:B------:R-:W-:Y:S01]  /*6c80*/  HMMA.16816.F32.BF16 R20, R12, R18, R20 ;  /* 0x000000120c14723c */ /* 0x000fe20000041814 */
[----:B------:R-:W5:Y:S01]  /*6c90*/  LDSM.16.MT88.4 R12, [R150+0x7000] ;  /* 0x00700000960c783b */ /* 0x000f620000004200 */
[----:B------:R-:W-:Y:S01]  /*6ca0*/  F2FP.BF16.F32.PACK_AB R19, R52, R56 ;  /* 0x000000383413723e */ /* 0x000fe200000010ff */
[----:B------:R-:W2:Y:S01]  /*6cb0*/  MUFU.EX2 R139, R139 ;  /* 0x0000008b008b7308 */ /* 0x000ea20000000800 */
[----:B----4-:R-:W-:Y:S01]  /*6cc0*/  F2FP.BF16.F32.PACK_AB R18, R167, R168 ;  /* 0x000000a8a712723e */ /* 0x010fe200000010ff */
[----:B------:R-:W-:-:S04]  /*6cd0*/  FADD.FTZ R174, R172, R174 ;  /* 0x000000aeacae7221 */ /* 0x000fc80000010000 */
[----:B------:R-:W-:Y:S02]  /*6ce0*/  FADD.FTZ R168, R168, R174 ;  /* 0x000000aea8a87221 */ /* 0x000fe40000010000 */
[----:B---3--:R-:W-:Y:S01]  /*6cf0*/  HMMA.16816.F32.BF16 R8, R16, R28, R8 ;  /* 0x0000001c1008723c */ /* 0x008fe20000041808 */
[----:B------:R-:W-:Y:S01]  /*6d00*/  MUFU.EX2 R138, R138 ;  /* 0x0000008a008a7308 */ /* 0x000fe20000000800 */
[----:B------:R-:W-:-:S06]  /*6d10*/  FADD.FTZ R168, R167, R168 ;  /* 0x000000a8a7a87221 */ /* 0x000fcc0000010000 */
[C---:B------:R-:W-:Y:S01]  /*6d20*/  HMMA.16816.F32.BF16 R4, R16.reuse, R30, R4 ;  /* 0x0000001e1004723c */ /* 0x040fe20000041804 */
[----:B------:R-:W3:Y:S01]  /*6d30*/  LDSM.16.MT88.4 R28, [R107+0x2000] ;  /* 0x002000006b1c783b */ /* 0x000ee20000004200 */
[----:B------:R-:W4:Y:S06]  /*6d40*/  MUFU.EX2 R132, R132 ;  /* 0x0000008400847308 */ /* 0x000f2c0000000800 */
[----:B-1----:R-:W-:Y:S01]  /*6d50*/  HMMA.16816.F32.BF16 R24, R16, R32, R24 ;  /* 0x000000201018723c */ /* 0x002fe20000041818 */
[----:B------:R-:W-:Y:S01]  /*6d60*/  F2FP.BF16.F32.PACK_AB R33, R44, R48 ;  /* 0x000000302c21723e */ /* 0x000fe200000010ff */
[----:B------:R-:W-:Y:S01]  /*6d70*/  MUFU.EX2 R98, R98 ;  /* 0x0000006200627308 */ /* 0x000fe20000000800 */
[----:B------:R-:W-:Y:S01]  /*6d80*/  F2FP.BF16.F32.PACK_AB R32, R161, R166 ;  /* 0x000000a6a120723e */ /* 0x000fe200000010ff */
[----:B------:R-:W-:-:S04]  /*6d90*/  FADD.FTZ R166, R166, R168 ;  /* 0x000000a8a6a67221 */ /* 0x000fc80000010000 */
[----:B------:R-:W-:Y:S01]  /*6da0*/  HMMA.16816.F32.BF16 R20, R16, R34, R20 ;  /* 0x000000221014723c */ /* 0x000fe20000041814 */
[----:B------:R-:W1:Y:S01]  /*6db0*/  LDSM.16.MT88.4 R16, [R150+0x7400] ;  /* 0x007400009610783b */ /* 0x000e620000004200 */
[----:B------:R-:W-:Y:S01]  /*6dc0*/  F2FP.BF16.F32.PACK_AB R35, R36, R40 ;  /* 0x000000282423723e */ /* 0x000fe200000010ff */
[----:B------:R-:W1:Y:S01]  /*6dd0*/  MUFU.EX2 R125, R125 ;  /* 0x0000007d007d7308 */ /* 0x000e620000000800 */
[----:B------:R-:W-:Y:S01]  /*6de0*/  F2FP.BF16.F32.PACK_AB R34, R158, R159 ;  /* 0x0000009f9e22723e */ /* 0x000fe200000010ff */
[----:B------:R-:W-:-:S04]  /*6df0*/  FADD.FTZ R166, R161, R166 ;  /* 0x000000a6a1a67221 */ /* 0x000fc80000010000 */
[----:B------:R-:W-:Y:S02]  /*6e00*/  FADD.FTZ R166, R159, R166 ;  /* 0x000000a69fa67221 */ /* 0x000fe40000010000 */
[----:B-----5:R-:W-:Y:S01]  /*6e10*/  HMMA.16816.F32.BF16 R8, R32, R12, R8 ;  /* 0x0000000c2008723c */ /* 0x020fe20000041808 */
[----:B------:R-:W5:Y:S01]  /*6e20*/  MUFU.EX2 R126, R126 ;  /* 0x0000007e007e7308 */ /* 0x000f620000000800 */
[----:B------:R-:W-:-:S04]  /*6e30*/  FADD.FTZ R158, R158, R166 ;  /* 0x000000a69e9e7221 */ /* 0x000fc80000010000 */
[----:B--2---:R-:W-:Y:S02]  /*6e40*/  FADD.FTZ R158, R146, R158 ;  /* 0x0000009e929e7221 */ /* 0x004fe40000010000 */
[C---:B------:R-:W-:Y:S01]  /*6e50*/  HMMA.16816.F32.BF16 R4, R32.reuse, R14, R4 ;  /* 0x0000000e2004723c */ /* 0x040fe20000041804 */
[----:B------:R-:W2:Y:S01]  /*6e60*/  LDSM.16.MT88.4 R12, [R107+0x2400] ;  /* 0x002400006b0c783b */ /* 0x000ea20000004200 */
[----:B------:R-:W-:Y:S06]  /*6e70*/  MUFU.EX2 R63, R121 ;  /* 0x00000079003f7308 */ /* 0x000fec0000000800 */
[C---:B---3--:R-:W-:Y:S02]  /*6e80*/  HMMA.16816.F32.BF16 R24, R32.reuse, R28, R24 ;  /* 0x0000001c2018723c */ /* 0x048fe40000041818 */
[----:B------:R-:W-:Y:S06]  /*6e90*/  MUFU.EX2 R97, R97 ;  /* 0x0000006100617308 */ /* 0x000fec0000000800 */
[----:B------:R-:W-:Y:S01]  /*6ea0*/  HMMA.16816.F32.BF16 R28, R32, R30, R20 ;  /* 0x0000001e201c723c */ /* 0x000fe20000041814 */
[----:B------:R-:W-:Y:S01]  /*6eb0*/  F2FP.BF16.F32.PACK_AB R33, R104, R89 ;  /* 0x000000596821723e */ /* 0x000fe200000010ff */
[----:B------:R-:W3:Y:S01]  /*6ec0*/  LDSM.16.MT88.4 R20, [R150+0x7800] ;  /* 0x007800009614783b */ /* 0x000ee20000004200 */
[----:B------:R-:W-:Y:S01]  /*6ed0*/  F2FP.BF16.F32.PACK_AB R35, R102, R103 ;  /* 0x000000676623723e */ /* 0x000fe200000010ff */
[----:B------:R-:W-:Y:S01]  /*6ee0*/  MUFU.EX2 R96, R96 ;  /* 0x0000006000607308 */ /* 0x000fe20000000800 */
[C---:B------:R-:W-:Y:S01]  /*6ef0*/  F2FP.BF16.F32.PACK_AB R32, R139.reuse, R146 ;  /* 0x000000928b20723e */ /* 0x040fe200000010ff */
[----:B------:R-:W-:Y:S01]  /*6f00*/  FADD.FTZ R139, R139, R158 ;  /* 0x0000009e8b8b7221 */ /* 0x000fe20000010000 */
[----:B----4-:R-:W-:-:S03]  /*6f10*/  F2FP.BF16.F32.PACK_AB R34, R132, R138 ;  /* 0x0000008a8422723e */ /* 0x010fc600000010ff */
[----:B------:R-:W-:Y:S02]  /*6f20*/  FADD.FTZ R139, R138, R139 ;  /* 0x0000008b8a8b7221 */ /* 0x000fe40000010000 */
[----:B------:R-:W-:Y:S02]  /*6f30*/  MUFU.EX2 R95, R95 ;  /* 0x0000005f005f7308 */ /* 0x000fe40000000800 */
[----:B-1----:R-:W-:Y:S01]  /*6f40*/  HMMA.16816.F32.BF16 R8, R32, R16, R8 ;  /* 0x000000102008723c */ /* 0x002fe20000041808 */
[----:B------:R-:W-:Y:S01]  /*6f50*/  FADD.FTZ R16, R62, R110 ;  /* 0x0000006e3e107221 */ /* 0x000fe20000010000 */
[----:B------:R-:W-:-:S03]  /*6f60*/  FADD.FTZ R132, R132, R139 ;  /* 0x0000008b84847221 */ /* 0x000fc60000010000 */
[----:B------:R-:W-:Y:S01]  /*6f70*/  FADD.FTZ R16, R59, R16 ;  /* 0x000000103b107221 */ /* 0x000fe20000010000 */
[----:B------:R-:W-:Y:S01]  /*6f80*/  MUFU.EX2 R94, R94 ;  /* 0x0000005e005e7308 */ /* 0x000fe20000000800 */
[----:B------:R-:W-:Y:S01]  /*6f90*/  FADD.FTZ R132, R125, R132 ;  /* 0x000000847d847221 */ /* 0x000fe20000010000 */
[C---:B------:R-:W-:Y:S01]  /*6fa0*/  HMMA.16816.F32.BF16 R4, R32.reuse, R18, R4 ;  /* 0x000000122004723c */ /* 0x040fe20000041804 */
[----:B------:R-:W-:Y:S02]  /*6fb0*/  FADD.FTZ R58, R58, R16 ;  /* 0x000000103a3a7221 */ /* 0x000fe40000010000 */
[----:B------:R-:W1:Y:S01]  /*6fc0*/  LDSM.16.MT88.4 R16, [R107+0x2800] ;  /* 0x002800006b10783b */ /* 0x000e620000004200 */
[----:B-----5:R-:W-:Y:S01]  /*6fd0*/  FADD.FTZ R132, R126, R132 ;  /* 0x000000847e847221 */ /* 0x020fe20000010000 */
[----:B------:R-:W-:Y:S01]  /*6fe0*/  FADD.FTZ R55, R55, R58 ;  /* 0x0000003a37377221 */ /* 0x000fe20000010000 */
[----:B------:R-:W4:Y:S01]  /*6ff0*/  MUFU.EX2 R59, R120 ;  /* 0x00000078003b7308 */ /* 0x000f220000000800 */
[----:B------:R-:W-:Y:S01]  /*7000*/  FFMA.FTZ R58, R61, UR6, -R105 ;  /* 0x000000063d3a7c23 */ /* 0x000fe20008010869 */
[C---:B--2---:R-:W-:Y:S01]  /*7010*/  HMMA.16816.F32.BF16 R24, R32.reuse, R12, R24 ;  /* 0x0000000c2018723c */ /* 0x044fe20000041818 */
[----:B------:R-:W-:Y:S01]  /*7020*/  FADD.FTZ R55, R54, R55 ;  /* 0x0000003736377221 */ /* 0x000fe20000010000 */
[--C-:B------:R-:W-:Y:S01]  /*7030*/  FFMA.FTZ R54, R117, UR6, -R105.reuse ;  /* 0x0000000675367c23 */ /* 0x100fe20008010869 */
[----:B------:R-:W-:Y:S01]  /*7040*/  F2FP.BF16.F32.PACK_AB R13, R100, R101 ;  /* 0x00000065640d723e */ /* 0x000fe200000010ff */
[----:B------:R-:W-:Y:S01]  /*7050*/  FFMA.FTZ R61, R65, UR6, -R105 ;  /* 0x00000006413d7c23 */ /* 0x000fe20008010869 */
[----:B------:R-:W-:Y:S01]  /*7060*/  FADD.FTZ R55, R51, R55 ;  /* 0x0000003733377221 */ /* 0x000fe20000010000 */
[----:B------:R-:W-:Y:S01]  /*7070*/  F2FP.BF16.F32.PACK_AB R12, R126, R125 ;  /* 0x0000007d7e0c723e */ /* 0x000fe200000010ff */
[----:B------:R-:W-:Y:S01]  /*7080*/  MUFU.EX2 R51, R116 ;  /* 0x0000007400337308 */ /* 0x000fe20000000800 */
[----:B------:R-:W-:Y:S01]  /*7090*/  HMMA.16816.F32.BF16 R28, R32, R14, R28 ;  /* 0x0000000e201c723c */ /* 0x000fe2000004181c */
[----:B------:R-:W-:Y:S01]  /*70a0*/  FADD.FTZ R50, R50, R55 ;  /* 0x0000003732327221 */ /* 0x000fe20000010000 */
[----:B------:R-:W2:Y:S01]  /*70b0*/  LDSM.16.MT88.4 R32, [R150+0x7c00] ;  /* 0x007c00009620783b */ /* 0x000ea20000004200 */
[----:B------:R-:W-:Y:S01]  /*70c0*/  F2FP.BF16.F32.PACK_AB R15, R98, R99 ;  /* 0x00000063620f723e */ /* 0x000fe200000010ff */
[--C-:B------:R-:W-:Y:S01]  /*70d0*/  FFMA.FTZ R55, R109, UR6, -R105.reuse ;  /* 0x000000066d377c23 */ /* 0x100fe20008010869 */
[----:B------:R-:W-:Y:S01]  /*70e0*/  FADD.FTZ R50, R47, R50 ;  /* 0x000000322f327221 */ /* 0x000fe20000010000 */
[----:B----4-:R-:W-:Y:S01]  /*70f0*/  F2FP.BF16.F32.PACK_AB R14, R59, R63 ;  /* 0x0000003f3b0e723e */ /* 0x010fe200000010ff */
[----:B------:R-:W4:Y:S02]  /*7100*/  MUFU.EX2 R54, R54 ;  /* 0x0000003600367308 */ /* 0x000f240000000800 */
[----:B------:R-:W-:Y:S01]  /*7110*/  FADD.FTZ R46, R46, R50 ;  /* 0x000000322e2e7221 */ /* 0x000fe20000010000 */
[----:B------:R-:W-:Y:S01]  /*7120*/  FFMA.FTZ R50, R108, UR6, -R105 ;  /* 0x000000066c327c23 */ /* 0x000fe20008010869 */
[----:B------:R-:W-:-:S02]  /*7130*/  FADD.FTZ R63, R63, R132 ;  /* 0x000000843f3f7221 */ /* 0x000fc40000010000 */
[----:B------:R-:W-:Y:S01]  /*7140*/  FADD.FTZ R70, R70, R46 ;  /* 0x0000002e46467221 */ /* 0x000fe20000010000 */
[----:B---3--:R-:W-:Y:S01]  /*7150*/  HMMA.16816.F32.BF16 R8, R12, R20, R8 ;  /* 0x000000140c08723c */ /* 0x008fe20000041808 */
[----:B------:R-:W-:Y:S01]  /*7160*/  FADD.FTZ R63, R59, R63 ;  /* 0x0000003f3b3f7221 */ /* 0x000fe20000010000 */
[----:B------:R-:W-:Y:S01]  /*7170*/  MUFU.EX2 R47, R114 ;  /* 0x00000072002f7308 */ /* 0x000fe20000000800 */
[----:B------:R-:W-:-:S04]  /*7180*/  FADD.FTZ R70, R71, R70 ;  /* 0x0000004647467221 */ /* 0x000fc80000010000 */
[----:B------:R-:W-:Y:S01]  /*7190*/  FADD.FTZ R74, R74, R70 ;  /* 0x000000464a4a7221 */ /* 0x000fe20000010000 */
[----:B------:R-:W-:Y:S01]  /*71a0*/  HMMA.16816.F32.BF16 R4, R12, R22, R4 ;  /* 0x000000160c04723c */ /* 0x000fe20000041804 */
[----:B------:R-:W3:Y:S01]  /*71b0*/  LDSM.16.MT88.4 R20, [R107+0x2c00] ;  /* 0x002c00006b14783b */ /* 0x000ee20000004200 */
[----:B------:R-:W5:Y:S01]  /*71c0*/  MUFU.EX2 R46, R113 ;  /* 0x00000071002e7308 */ /* 0x000f620000000800 */
[----:B------:R-:W-:-:S04]  /*71d0*/  FADD.FTZ R74, R75, R74 ;  /* 0x0000004a4b4a7221 */ /* 0x000fc80000010000 */
[----:B------:R-:W-:Y:S01]  /*71e0*/  FADD.FTZ R74, R78, R74 ;  /* 0x0000004a4e4a7221 */ /* 0x000fe20000010000 */
[----:B-1----:R-:W-:Y:S02]  /*71f0*/  HMMA.16816.F32.BF16 R24, R12, R16, R24 ;  /* 0x000000100c18723c */ /* 0x002fe40000041818 */
[----:B------:R-:W-:Y:S01]  /*7200*/  MUFU.EX2 R93, R93 ;  /* 0x0000005d005d7308 */ /* 0x000fe20000000800 */
[----:B------:R-:W-:-:S04]  /*7210*/  FADD.FTZ R79, R79, R74 ;  /* 0x0000004a4f4f7221 */ /* 0x000fc80000010000 */
[----:B------:R-:W-:Y:S01]  /*7220*/  FADD.FTZ R79, R82, R79 ;  /* 0x0000004f524f7221 */ /* 0x000fe20000010000 */
[----:B------:R-:W-:Y:S01]  /*7230*/  HMMA.16816.F32.BF16 R28, R12, R18, R28 ;  /* 0x000000120c1c723c */ /* 0x000fe2000004181c */
[----:B------:R-:W-:Y:S01]  /*7240*/  F2FP.BF16.F32.PACK_AB R13, R96, R97 ;  /* 0x00000061600d723e */ /* 0x000fe200000010ff */
[----:B------:R-:W-:Y:S01]  /*7250*/  LDSM.16.MT88.4 R16, [R150+0x8000] ;  /* 0x008000009610783b */ /* 0x000fe20000004200 */
[----:B------:R-:W-:Y:S01]  /*7260*/  FADD.FTZ R83, R83, R79 ;  /* 0x0000004f53537221 */ /* 0x000fe20000010000 */
[----:B------:R-:W-:Y:S01]  /*7270*/  F2FP.BF16.F32.PACK_AB R15, R94, R95 ;  /* 0x0000005f5e0f723e */ /* 0x000fe200000010ff */
[----:B------:R-:W1:Y:S01]  /*7280*/  MUFU.EX2 R92, R92 ;  /* 0x0000005c005c7308 */ /* 0x000e620000000800 */
[----:B----4-:R-:W-:Y:S01]  /*7290*/  F2FP.BF16.F32.PACK_AB R12, R51, R54 ;  /* 0x00000036330c723e */ /* 0x010fe200000010ff */
[----:B------:R-:W-:Y:S01]  /*72a0*/  FADD.FTZ R83, R86, R83 ;  /* 0x0000005356537221 */ /* 0x000fe20000010000 */
[----:B-----5:R-:W-:Y:S01]  /*72b0*/  F2FP.BF16.F32.PACK_AB R14, R46, R47 ;  /* 0x0000002f2e0e723e */ /* 0x020fe200000010ff */
[----:B------:R-:W-:-:S02]  /*72c0*/  FADD.FTZ R54, R54, R63 ;  /* 0x0000003f36367221 */ /* 0x000fc40000010000 */
[----:B------:R-:W-:Y:S02]  /*72d0*/  FADD.FTZ R87, R87, R83 ;  /* 0x0000005357577221 */ /* 0x000fe40000010000 */
[----:B------:R-:W-:Y:S01]  /*72e0*/  MUFU.EX2 R91, R91 ;  /* 0x0000005b005b7308 */ /* 0x000fe20000000800 */
[----:B------:R-:W-:Y:S01]  /*72f0*/  FADD.FTZ R51, R51, R54 ;  /* 0x0000003633337221 */ /* 0x000fe20000010000 */
[----:B------:R-:W-:Y:S01]  /*7300*/  FADD.FTZ R87, R88, R87 ;  /* 0x0000005758577221 */ /* 0x000fe20000010000 */
[C---:B--2---:R-:W-:Y:S02]  /*7310*/  HMMA.16816.F32.BF16 R8, R12.reuse, R32, R8 ;  /* 0x000000200c08723c */ /* 0x044fe40000041808 */
[----:B------:R-:W-:Y:S01]  /*7320*/  FADD.FTZ R51, R47, R51 ;  /* 0x000000332f337221 */ /* 0x000fe20000010000 */
[----:B------:R-:W-:Y:S02]  /*7330*/  FADD.FTZ R84, R84, R87 ;  /* 0x0000005754547221 */ /* 0x000fe40000010000 */
[----:B------:R-:W2:Y:S01]  /*7340*/  MUFU.EX2 R112, R112 ;  /* 0x0000007000707308 */ /* 0x000ea20000000800 */
[----:B------:R-:W-:Y:S01]  /*7350*/  FADD.FTZ R46, R46, R51 ;  /* 0x000000332e2e7221 */ /* 0x000fe20000010000 */
[----:B------:R-:W-:Y:S01]  /*7360*/  FADD.FTZ R84, R80, R84 ;  /* 0x0000005450547221 */ /* 0x000fe20000010000 */
[----:B------:R-:W-:Y:S01]  /*7370*/  HMMA.16816.F32.BF16 R4, R12, R34, R4 ;  /* 0x000000220c04723c */ /* 0x000fe20000041804 */
[----:B------:R-:W4:Y:S02]  /*7380*/  LDSM.16.MT88.4 R32, [R107+0x3000] ;  /* 0x003000006b20783b */ /* 0x000f240000004200 */
[----:B------:R-:W-:-:S02]  /*7390*/  FADD.FTZ R76, R76, R84 ;  /* 0x000000544c4c7221 */ /* 0x000fc40000010000 */
[----:B------:R-:W5:Y:S02]  /*73a0*/  MUFU.EX2 R50, R50 ;  /* 0x0000003200327308 */ /* 0x000f640000000800 */
[----:B------:R-:W-:Y:S01]  /*73b0*/  FADD.FTZ R76, R72, R76 ;  /* 0x0000004c484c7221 */ /* 0x000fe20000010000 */
[C---:B---3--:R-:W-:Y:S03]  /*73c0*/  HMMA.16816.F32.BF16 R24, R12.reuse, R20, R24 ;  /* 0x000000140c18723c */ /* 0x048fe60000041818 */
[----:B------:R-:W-:Y:S02]  /*73d0*/  FADD.FTZ R76, R68, R76 ;  /* 0x0000004c444c7221 */ /* 0x000fe40000010000 */
[----:B------:R-:W3:Y:S02]  /*73e0*/  MUFU.EX2 R55, R55 ;  /* 0x0000003700377308 */ /* 0x000ee40000000800 */
[----:B------:R-:W-:Y:S01]  /*73f0*/  FADD.FTZ R64, R64, R76 ;  /* 0x0000004c40407221 */ /* 0x000fe20000010000 */
[----:B------:R-:W-:Y:S01]  /*7400*/  HMMA.16816.F32.BF16 R28, R12, R22, R28 ;  /* 0x000000160c1c723c */ /* 0x000fe2000004181c */
[----:B-1----:R-:W-:Y:S01]  /*7410*/  F2FP.BF16.F32.PACK_AB R13, R92, R93 ;  /* 0x0000005d5c0d723e */ /* 0x002fe200000010ff */
[----:B------:R-:W-:Y:S01]  /*7420*/  LDSM.16.MT88.4 R20, [R150+0x8400] ;  /* 0x008400009614783b */ /* 0x000fe20000004200 */
[----:B------:R-:W-:Y:S01]  /*7430*/  FADD.FTZ R64, R60, R64 ;  /* 0x000000403c407221 */ /* 0x000fe20000010000 */
[----:B--2---:R-:W-:Y:S01]  /*7440*/  F2FP.BF16.F32.PACK_AB R15, R112, R91 ;  /* 0x0000005b700f723e */ /* 0x004fe200000010ff */
[----:B------:R-:W-:Y:S01]  /*7450*/  MUFU.EX2 R57, R57 ;  /* 0x0000003900397308 */ /* 0x000fe20000000800 */
[----:B-----5:R-:W-:Y:S01]  /*7460*/  FADD.FTZ R46, R50, R46 ;  /* 0x0000002e322e7221 */ /* 0x020fe20000010000 */
[----:B------:R-:W-:-:S04]  /*7470*/  FADD.FTZ R56, R56, R64 ;  /* 0x0000004038387221 */ /* 0x000fc80000010000 */
[----:B------:R-:W-:Y:S02]  /*7480*/  FADD.FTZ R56, R52, R56 ;  /* 0x0000003834387221 */ /* 0x000fe40000010000 */
[----:B------:R-:W1:Y:S01]  /*7490*/  MUFU.EX2 R53, R53 ;  /* 0x0000003500357308 */ /* 0x000e620000000800 */
[C---:B---3--:R-:W-:Y:S01]  /*74a0*/  F2FP.BF16.F32.PACK_AB R12, R55.reuse, R50 ;  /* 0x00000032370c723e */ /* 0x048fe200000010ff */
[----:B------:R-:W-:Y:S01]  /*74b0*/  FADD.FTZ R48, R48, R56 ;  /* 0x0000003830307221 */ /* 0x000fe20000010000 */
[----:B------:R-:W-:-:S03]  /*74c0*/  FADD.FTZ R46, R55, R46 ;  /* 0x0000002e372e7221 */ /* 0x000fc60000010000 */
[----:B------:R-:W-:Y:S02]  /*74d0*/  FADD.FTZ R48, R44, R48 ;  /* 0x000000302c307221 */ /* 0x000fe40000010000 */
[----:B------:R-:W-:Y:S08]  /*74e0*/  MUFU.EX2 R115, R115 ;  /* 0x0000007300737308 */ /* 0x000ff00000000800 */
[----:B------:R-:W2:Y:S01]  /*74f0*/  MUFU.EX2 R119, R119 ;  /* 0x0000007700777308 */ /* 0x000ea20000000800 */
[----:B-1----:R-:W-:Y:S01]  /*7500*/  F2FP.BF16.F32.PACK_AB R14, R53, R57 ;  /* 0x00000039350e723e */ /* 0x002fe200000010ff */
[----:B------:R-:W-:-:S04]  /*7510*/  FADD.FTZ R57, R57, R46 ;  /* 0x0000002e39397221 */ /* 0x000fc80000010000 */
[----:B------:R-:W-:Y:S02]  /*7520*/  FADD.FTZ R57, R53, R57 ;  /* 0x0000003935397221 */ /* 0x000fe40000010000 */
[----:B----4-:R-:W-:Y:S01]  /*7530*/  HMMA.16816.F32.BF16 R24, R12, R32, R24 ;  /* 0x000000200c18723c */ /* 0x010fe20000041818 */
[----:B------:R-:W-:Y:S01]  /*7540*/  FADD.FTZ R32, R40, R48 ;  /* 0x0000003028207221 */ /* 0x000fe20000010000 */
[----:B------:R-:W-:Y:S01]  /*7550*/  MUFU.EX2 R133, R133 ;  /* 0x0000008500857308 */ /* 0x000fe20000000800 */
[----:B------:R-:W-:Y:S02]  /*7560*/  FFMA.FTZ R40, R73, UR6, -R105 ;  /* 0x0000000649287c23 */ /* 0x000fe40008010869 */
[----:B------:R-:W-:-:S03]  /*7570*/  FADD.FTZ R32, R36, R32 ;  /* 0x0000002024207221 */ /* 0x000fc60000010000 */
[----:B------:R-:W-:Y:S01]  /*7580*/  HMMA.16816.F32.BF16 R8, R12, R16, R8 ;  /* 0x000000100c08723c */ /* 0x000fe20000041808 */
[----:B------:R-:W-:Y:S01]  /*7590*/  FADD.FTZ R89, R89, R32 ;  /* 0x0000002059597221 */ /* 0x000fe20000010000 */
[----:B------:R-:W1:Y:S03]  /*75a0*/  MUFU.EX2 R155, R155 ;  /* 0x0000009b009b7308 */ /* 0x000e660000000800 */
[----:B------:R-:W-:-:S03]  /*75b0*/  FADD.FTZ R104, R104, R89 ;  /* 0x0000005968687221 */ /* 0x000fc60000010000 */
[C---:B------:R-:W-:Y:S01]  /*75c0*/  HMMA.16816.F32.BF16 R4, R12.reuse, R18, R4 ;  /* 0x000000120c04723c */ /* 0x040fe20000041804 */
[----:B------:R-:W3:Y:S01]  /*75d0*/  LDSM.16.MT88.4 R16, [R107+0x3400] ;  /* 0x003400006b10783b */ /* 0x000ee20000004200 */
[----:B------:R-:W-:Y:S01]  /*75e0*/  FADD.FTZ R104, R103, R104 ;  /* 0x0000006867687221 */ /* 0x000fe20000010000 */
[----:B------:R-:W4:Y:S03]  /*75f0*/  MUFU.EX2 R58, R58 ;  /* 0x0000003a003a7308 */ /* 0x000f260000000800 */
[----:B------:R-:W-:Y:S02]  /*7600*/  FADD.FTZ R102, R102, R104 ;  /* 0x0000006866667221 */ /* 0x000fe40000010000 */
[----:B------:R-:W-:Y:S01]  /*7610*/  HMMA.16816.F32.BF16 R28, R12, R34, R28 ;  /* 0x000000220c1c723c */ /* 0x000fe2000004181c */
[----:B------:R-:W5:Y:S01]  /*7620*/  LDSM.16.MT88.4 R32, [R150+0x8800] ;  /* 0x008800009620783b */ /* 0x000f620000004200 */
[----:B------:R-:W-:Y:S01]  /*7630*/  FADD.FTZ R102, R101, R102 ;  /* 0x0000006665667221 */ /* 0x000fe20000010000 */
[----:B------:R-:W4:Y:S01]  /*7640*/  MUFU.EX2 R49, R49 ;  /* 0x0000003100317308 */ /* 0x000f220000000800 */
[----:B--2---:R-:W-:-:S02]  /*7650*/  F2FP.BF16.F32.PACK_AB R13, R119, R115 ;  /* 0x00000073770d723e */ /* 0x004fc400000010ff */
[----:B------:R-:W-:Y:S01]  /*7660*/  FADD.FTZ R102, R100, R102 ;  /* 0x0000006664667221 */ /* 0x000fe20000010000 */
[----:B-1----:R-:W-:-:S03]  /*7670*/  F2FP.BF16.F32.PACK_AB R15, R155, R133 ;  /* 0x000000859b0f723e */ /* 0x002fc600000010ff */
[----:B------:R-:W-:Y:S01]  /*7680*/  FADD.FTZ R99, R99, R102 ;  /* 0x0000006663637221 */ /* 0x000fe20000010000 */
[----:B------:R-:W1:Y:S01]  /*7690*/  MUFU.EX2 R61, R61 ;  /* 0x0000003d003d7308 */ /* 0x000e620000000800 */
[----:B----4-:R-:W-:Y:S02]  /*76a0*/  FADD.FTZ R57, R58, R57 ;  /* 0x000000393a397221 */ /* 0x010fe40000010000 */
[----:B------:R-:W-:-:S04]  /*76b0*/  FADD.FTZ R99, R98, R99 ;  /* 0x0000006362637221 */ /* 0x000fc80000010000 */
[----:B------:R-:W-:Y:S01]  /*76c0*/  FADD.FTZ R97, R97, R99 ;  /* 0x0000006361617221 */ /* 0x000fe20000010000 */
[----:B------:R-:W2:Y:S01]  /*76d0*/  MUFU.EX2 R45, R45 ;  /* 0x0000002d002d7308 */ /* 0x000ea20000000800 */
[C---:B------:R-:W-:Y:S01]  /*76e0*/  F2FP.BF16.F32.PACK_AB R12, R49.reuse, R58 ;  /* 0x0000003a310c723e */ /* 0x040fe200000010ff */
[----:B------:R-:W-:Y:S01]  /*76f0*/  FADD.FTZ R49, R49, R57 ;  /* 0x0000003931317221 */ /* 0x000fe20000010000 */
[----:B------:R-:W-:-:S04]  /*7700*/  FADD.FTZ R96, R96, R97 ;  /* 0x0000006160607221 */ /* 0x000fc80000010000 */
[----:B------:R-:W-:Y:S01]  /*7710*/  FADD.FTZ R96, R95, R96 ;  /* 0x000000605f607221 */ /* 0x000fe20000010000 */
[----:B------:R-:W4:Y:S01]  /*7720*/  MUFU.EX2 R160, R160 ;  /* 0x000000a000a07308 */ /* 0x000f220000000800 */
[----:B-1----:R-:W-:Y:S02]  /*7730*/  FADD.FTZ R49, R61, R49 ;  /* 0x000000313d317221 */ /* 0x002fe40000010000 */
[----:B------:R-:W-:-:S04]  /*7740*/  FADD.FTZ R94, R94, R96 ;  /* 0x000000605e5e7221 */ /* 0x000fc80000010000 */
[----:B------:R-:W-:Y:S01]  /*7750*/  FADD.FTZ R94, R93, R94 ;  /* 0x0000005e5d5e7221 */ /* 0x000fe20000010000 */
[----:B------:R-:W1:Y:S01]  /*7760*/  MUFU.EX2 R134, R134 ;  /* 0x0000008600867308 */ /* 0x000e620000000800 */
[C---:B--2---:R-:W-:Y:S01]  /*7770*/  F2FP.BF16.F32.PACK_AB R14, R45.reuse, R61 ;  /* 0x0000003d2d0e723e */ /* 0x044fe200000010ff */
[----:B------:R-:W-:Y:S01]  /*7780*/  FADD.FTZ R45, R45, R49 ;  /* 0x000000312d2d7221 */ /* 0x000fe20000010000 */
[----:B------:R-:W-:-:S04]  /*7790*/  FADD.FTZ R94, R92, R94 ;  /* 0x0000005e5c5e7221 */ /* 0x000fc80000010000 */
[----:B------:R-:W-:Y:S01]  /*77a0*/  FADD.FTZ R94, R91, R94 ;  /* 0x0000005e5b5e7221 */ /* 0x000fe20000010000 */
[----:B---3--:R-:W-:Y:S01]  /*77b0*/  HMMA.16816.F32.BF16 R24, R12, R16, R24 ;  /* 0x000000100c18723c */ /* 0x008fe20000041818 */
[----:B------:R-:W-:Y:S01]  /*77c0*/  MUFU.EX2 R118, R118 ;  /* 0x0000007600767308 */ /* 0x000fe20000000800 */
[----:B------:R-:W-:Y:S01]  /*77d0*/  FFMA.FTZ R17, R77, UR6, -R105 ;  /* 0x000000064d117c23 */ /* 0x000fe20008010869 */
[----:B------:R-:W-:-:S04]  /*77e0*/  FADD.FTZ R112, R112, R94 ;  /* 0x0000005e70707221 */ /* 0x000fc80000010000 */
[----:B------:R-:W-:Y:S01]  /*77f0*/  FADD.FTZ R112, R115, R112 ;  /* 0x0000007073707221 */ /* 0x000fe20000010000 */
[----:B------:R-:W-:Y:S01]  /*7800*/  HMMA.16816.F32.BF16 R8, R12, R20, R8 ;  /* 0x000000140c08723c */ /* 0x000fe20000041808 */
[----:B------:R-:W2:Y:S02]  /*7810*/  MUFU.EX2 R39, R39 ;  /* 0x0000002700277308 */ /* 0x000ea40000000800 */
[----:B------:R-:W-:-:S04]  /*7820*/  FADD.FTZ R119, R119, R112 ;  /* 0x0000007077777221 */ /* 0x000fc80000010000 */
[----:B------:R-:W-:Y:S01]  /*7830*/  FADD.FTZ R119, R133, R119 ;  /* 0x0000007785777221 */ /* 0x000fe20000010000 */
[----:B------:R-:W-:Y:S01]  /*7840*/  HMMA.16816.F32.BF16 R4, R12, R22, R4 ;  /* 0x000000160c04723c */ /* 0x000fe20000041804 */
[----:B------:R-:W3:Y:S01]  /*7850*/  MUFU.EX2 R44, R69 ;  /* 0x00000045002c7308 */ /* 0x000ee20000000800 */
[----:B------:R-:W5:Y:S01]  /*7860*/  LDSM.16.MT88.4 R20, [R107+0x3800] ;  /* 0x003800006b14783b */ /* 0x000f620000004200 */
[----:B------:R-:W-:-:S04]  /*7870*/  FADD.FTZ R155, R155, R119 ;  /* 0x000000779b9b7221 */ /* 0x000fc80000010000 */
[----:B----4-:R-:W-:Y:S01]  /*7880*/  FADD.FTZ R155, R160, R155 ;  /* 0x0000009ba09b7221 */ /* 0x010fe20000010000 */
[----:B------:R-:W-:Y:S01]  /*7890*/  HMMA.16816.F32.BF16 R28, R12, R18, R28 ;  /* 0x000000120c1c723c */ /* 0x000fe2000004181c */
[----:B------:R-:W4:Y:S01]  /*78a0*/  MUFU.EX2 R36, R41 ;  /* 0x0000002900247308 */ /* 0x000f220000000800 */
[----:B-1----:R-:W-:Y:S01]  /*78b0*/  F2FP.BF16.F32.PACK_AB R13, R134, R160 ;  /* 0x000000a0860d723e */ /* 0x002fe200000010ff */
[--C-:B------:R-:W-:Y:S01]  /*78c0*/  FFMA.FTZ R18, R81, UR6, -R105.reuse ;  /* 0x0000000651127c23 */ /* 0x100fe20008010869 */
[----:B--2---:R-:W-:Y:S01]  /*78d0*/  F2FP.BF16.F32.PACK_AB R15, R39, R118 ;  /* 0x00000076270f723e */ /* 0x004fe200000010ff */
[----:B------:R-:W-:Y:S01]  /*78e0*/  FFMA.FTZ R19, R90, UR6, -R105 ;  /* 0x000000065a137c23 */ /* 0x000fe20008010869 */
[----:B------:R-:W-:-:S03]  /*78f0*/  FADD.FTZ R134, R134, R155 ;  /* 0x0000009b86867221 */ /* 0x000fc60000010000 */
[----:B------:R-:W1:Y:S01]  /*7900*/  MUFU.EX2 R40, R40 ;  /* 0x0000002800287308 */ /* 0x000e620000000800 */
[----:B---3--:R-:W-:Y:S01]  /*7910*/  FADD.FTZ R45, R44, R45 ;  /* 0x0000002d2c2d7221 */ /* 0x008fe20000010000 */
[----:B------:R-:W-:-:S04]  /*7920*/  FADD.FTZ R134, R118, R134 ;  /* 0x0000008676867221 */ /* 0x000fc80000010000 */
[----:B------:R-:W-:Y:S02]  /*7930*/  FADD.FTZ R39, R39, R134 ;  /* 0x0000008627277221 */ /* 0x000fe40000010000 */
[----:B------:R-:W2:Y:S01]  /*7940*/  MUFU.EX2 R16, R37 ;  /* 0x0000002500107308 */ /* 0x000ea20000000800 */
[C---:B----4-:R-:W-:Y:S01]  /*7950*/  F2FP.BF16.F32.PACK_AB R12, R36.reuse, R44 ;  /* 0x0000002c240c723e */ /* 0x050fe200000010ff */
[----:B------:R-:W-:-:S06]  /*7960*/  FADD.FTZ R36, R36, R45 ;  /* 0x0000002d24247221 */ /* 0x000fcc0000010000 */
[----:B------:R-:W3:Y:S01]  /*7970*/  MUFU.EX2 R38, R38 ;  /* 0x0000002600267308 */ /* 0x000ee20000000800 */
[----:B-1----:R-:W-:-:S07]  /*7980*/  FADD.FTZ R36, R40, R36 ;  /* 0x0000002428247221 */ /* 0x002fce0000010000 */
[----:B------:R-:W1:Y:S01]  /*7990*/  MUFU.EX2 R17, R17 ;  /* 0x0000001100117308 */ /* 0x000e620000000800 */
[C---:B--2---:R-:W-:Y:S01]  /*79a0*/  F2FP.BF16.F32.PACK_AB R14, R16.reuse, R40 ;  /* 0x00000028100e723e */ /* 0x044fe200000010ff */
[----:B------:R-:W-:-:S06]  /*79b0*/  FADD.FTZ R16, R16, R36 ;  /* 0x0000002410107221 */ /* 0x000fcc0000010000 */
[----:B-----5:R-:W-:Y:S01]  /*79c0*/  HMMA.16816.F32.BF16 R8, R12, R32, R8 ;  /* 0x000000200c08723c */ /* 0x020fe20000041808 */
[----:B------:R-:W2:Y:S01]  /*79d0*/  MUFU.EX2 R42, R42 ;  /* 0x0000002a002a7308 */ /* 0x000ea20000000800 */
[----:B---3--:R-:W-:-:S06]  /*79e0*/  FADD.FTZ R39, R38, R39 ;  /* 0x0000002726277221 */ /* 0x008fcc0000010000 */
[----:B------:R-:W-:Y:S01]  /*79f0*/  HMMA.16816.F32.BF16 R32, R12, R34, R4 ;  /* 0x000000220c20723c */ /* 0x000fe20000041804 */
[----:B------:R-:W3:Y:S01]  /*7a00*/  LDSM.16.MT88.4 R4, [R107+0x3c00] ;  /* 0x003c00006b04783b */ /* 0x000ee20000004200 */
[----:B------:R-:W4:Y:S01]  /*7a10*/  MUFU.EX2 R43, R43 ;  /* 0x0000002b002b7308 */ /* 0x000f220000000800 */
[----:B-1----:R-:W-:-:S05]  /*7a20*/  FADD.FTZ R16, R17, R16 ;  /* 0x0000001011107221 */ /* 0x002fca0000010000 */
[----:B------:R-:W-:Y:S02]  /*7a30*/  HMMA.16816.F32.BF16 R24, R12, R20, R24 ;  /* 0x000000140c18723c */ /* 0x000fe40000041818 */
[----:B------:R-:W1:Y:S01]  /*7a40*/  MUFU.EX2 R228, R228 ;  /* 0x000000e400e47308 */ /* 0x000e620000000800 */
[----:B--2---:R-:W-:-:S05]  /*7a50*/  FADD.FTZ R39, R42, R39 ;  /* 0x000000272a277221 */ /* 0x004fca0000010000 */
[----:B------:R-:W-:Y:S01]  /*7a60*/  HMMA.16816.F32.BF16 R28, R12, R22, R28 ;  /* 0x000000160c1c723c */ /* 0x000fe2000004181c */
[----:B------:R-:W-:Y:S01]  /*7a70*/  F2FP.BF16.F32.PACK_AB R13, R42, R38 ;  /* 0x000000262a0d723e */ /* 0x000fe200000010ff */
[----:B------:R-:W2:Y:S01]  /*7a80*/  MUFU.EX2 R18, R18 ;  /* 0x0000001200127308 */ /* 0x000ea20000000800 */
[----:B----4-:R-:W-:-:S07]  /*7a90*/  FADD.FTZ R39, R43, R39 ;  /* 0x000000272b277221 */ /* 0x010fce0000010000 */
[----:B------:R-:W4:Y:S01]  /*7aa0*/  MUFU.EX2 R19, R19 ;  /* 0x0000001300137308 */ /* 0x000f220000000800 */
[C---:B-1----:R-:W-:Y:S01]  /*7ab0*/  F2FP.BF16.F32.PACK_AB R15, R228.reuse, R43 ;  /* 0x0000002be40f723e */ /* 0x042fe200000010ff */
[----:B------:R-:W-:-:S06]  /*7ac0*/  FADD.FTZ R228, R228, R39 ;  /* 0x00000027e4e47221 */ /* 0x000fcc0000010000 */
[----:B------:R-:W1:Y:S01]  /*7ad0*/  MUFU.EX2 R229, R229 ;  /* 0x000000e500e57308 */ /* 0x000e620000000800 */
[C---:B--2---:R-:W-:Y:S01]  /*7ae0*/  F2FP.BF16.F32.PACK_AB R12, R18.reuse, R17 ;  /* 0x00000011120c723e */ /* 0x044fe200000010ff */
[----:B------:R-:W-:-:S04]  /*7af0*/  FADD.FTZ R16, R18, R16 ;  /* 0x0000001012107221 */ /* 0x000fc80000010000 */
[----:B----4-:R-:W-:Y:S01]  /*7b00*/  FADD.FTZ R16, R19, R16 ;  /* 0x0000001013107221 */ /* 0x010fe20000010000 */
[----:B-1----:R-:W-:-:S03]  /*7b10*/  F2FP.BF16.F32.PACK_AB R14, R229, R19 ;  /* 0x00000013e50e723e */ /* 0x002fc600000010ff */
[----:B------:R-:W-:-:S04]  /*7b20*/  FADD.FTZ R229, R229, R16 ;  /* 0x00000010e5e57221 */ /* 0x000fc80000010000 */
[C---:B------:R-:W-:Y:S08]  /*7b30*/  HMMA.16816.F32.BF16 R144, R12.reuse, R140, R8 ;  /* 0x0000008c0c90723c */ /* 0x040ff00000041808 */
[C---:B------:R-:W-:Y:S08]  /*7b40*/  HMMA.16816.F32.BF16 R140, R12.reuse, R142, R32 ;  /* 0x0000008e0c8c723c */ /* 0x040ff00000041820 */
[C---:B---3--:R-:W-:Y:S08]  /*7b50*/  HMMA.16816.F32.BF16 R136, R12.reuse, R4, R24 ;  /* 0x000000040c88723c */ /* 0x048ff00000041818 */
[----:B------:R-:W-:Y:S01]  /*7b60*/  HMMA.16816.F32.BF16 R132, R12, R6, R28 ;  /* 0x000000060c84723c */ /* 0x000fe2000004181c */
[----:B------:R-:W-:-:S04]  /*7b70*/  NOP ;  /* 0x0000000000007918 */ /* 0x000fc80000000000 */
[----:B------:R-:W-:-:S15]  /*7b80*/  @!P0 BRA `(.L_x_972) ;  /* 0x00000054003c8947 */ /* 0x000fde0003800000 */
[----:B------:R-:W-:-:S04]  /*7b90*/  DEPBAR.LE SB0, 0x0 ;  /* 0x000080000000791a */ /* 0x000fc80000000000 */
[----:B------:R-:W-:Y:S01]  /*7ba0*/  IADD3 R84, PT, PT, R194, -0x2, RZ ;  /* 0xfffffffec2547810 */ /* 0x000fe20007ffe0ff */
[----:B------:R-:W-:Y:S06]  /*7bb0*/  BAR.SYNC.DEFER_BLOCKING 0x0 ;  /* 0x0000000000007b1d */ /* 0x000fec0000010000 */
[----:B------:R-:W-:Y:S05]  /*7bc0*/  BRA.U !UP1, `(.L_x_973) ;  /* 0x0000000109f47547 */ /* 0x000fea000b800000 */
[----:B------:R-:W1:Y:S01]  /*7bd0*/  LDC R5, c[0x0][0x4f0] ;  /* 0x00013c00ff057b82 */ /* 0x000e620000000800 */
[----:B------:R-:W-:Y:S01]  /*7be0*/  SHF.L.U32 R6, R84, 0x8, RZ ;  /* 0x0000000854067819 */ /* 0x000fe200000006ff */
        /* <DEDUP_REMOVED lines=59> */
.L_x_973:
[----:B------:R-:W-:Y:S01]  /*7fa0*/  UMOV UR4, URZ ;  /* 0x000000ff00047c82 */ /* 0x000fe20008000000 */
[----:B------:R-:W-:Y:S01]  /*7fb0*/  IMAD.SHL.U32 R4, R148, 0x100, RZ ;  /* 0x0000010094047824 */ /* 0x000fe200078e00ff */
[----:B------:R-:W-:-:S05]  /*7fc0*/  IADD3 R5, P0, PT, RZ, -UR4, RZ ;  /* 0x80000004ff057c10 */ /* 0x000fca000ff1e0ff */
[----:B------:R-:W-:-:S05]  /*7fd0*/  IMAD.X R4, RZ, RZ, ~R4, P0 ;  /* 0x000000ffff047224 */ /* 0x000fca00000e0e04 */
[----:B------:R-:W-:-:S04]  /*7fe0*/  SHF.R.S64 R5, R5, 0x1f, R4 ;  /* 0x0000001f05057819 */ /* 0x000fc80000001004 */
[----:B------:R-:W-:-:S04]  /*7ff0*/  IADD3 R217, P0, PT, R5, R217, RZ ;  /* 0x000000d905d97210 */ /* 0x000fc80007f1e0ff */
[----:B------:R-:W-:-:S09]  /*8000*/  LEA.HI.X.SX32 R216, R4, R216, 0x1, P0 ;  /* 0x000000d804d87211 */ /* 0x000fd200000f0eff */
.L_x_974:
[----:B------:R-:W1:Y:S01]  /*8010*/  LDCU UR4, c[0x0][0x440] ;  /* 0x00008800ff0477ac */ /* 0x000e620008000800 */
[C---:B------:R-:W-:Y:S01]  /*8020*/  IMAD.SHL.U32 R20, R148.reuse, 0x40, RZ ;  /* 0x0000004094147824 */ /* 0x040fe200078e00ff */
[----:B------:R-:W-:Y:S01]  /*8030*/  SHF.L.U64.HI R6, R148, 0x6, R149 ;  /* 0x0000000694067819 */ /* 0x000fe20000010295 */
[----:B------:R-:W-:-:S03]  /*8040*/  IMAD R91, R194, 0x100, R154 ;  /* 0x00000100c25b7824 */ /* 0x000fc600078e029a */
[----:B------:R-:W-:Y:S01]  /*8050*/  IADD3 R8, P0, PT, R20, R217, RZ ;  /* 0x000000d914087210 */ /* 0x000fe20007f1e0ff */
[----:B------:R-:W-:-:S04]  /*8060*/  VIADD R80, R91, 0xfffffe09 ;  /* 0xfffffe095b507836 */ /* 0x000fc80000000000 */
[----:B------:R-:W-:Y:S01]  /*8070*/  IMAD.X R9, R6, 0x1, R216, P0 ;  /* 0x0000000106097824 */ /* 0x000fe200000e06d8 */
[----:B-1----:R-:W-:-:S13]  /*8080*/  ISETP.GE.AND P3, PT, R219, UR4, PT ;  /* 0x00000004db007c0c */ /* 0x002fda000bf66270 */
[----:B------:R-:W-:Y:S01]  /*8090*/  @!P3 IMAD.MOV.U32 R4, RZ, RZ, R217 ;  /* 0x000000ffff04b224 */ /* 0x000fe200078e00d9 */
[----:B------:R-:W-:Y:S01]  /*80a0*/  @!P3 IADD3 R20, P2, PT, R8, R20, RZ ;  /* 0x000000140814b210 */ /* 0x000fe20007f5e0ff */
[----:B------:R-:W-:Y:S01]  /*80b0*/  @!P3 IMAD.MOV.U32 R5, RZ, RZ, R216 ;  /* 0x000000ffff05b224 */ /* 0x000fe200078e00d8 */
[----:B------:R-:W-:Y:S01]  /*80c0*/  @P3 STS.128 [R218+0x5000], RZ ;  /* 0x005000ffda003388 */ /* 0x000fe20000000c00 */
[CC--:B------:R-:W-:Y:S01]  /*80d0*/  @!P3 LEA R18, P1, R148.reuse, R8.reuse, 0x7 ;  /* 0x000000089412b211 */ /* 0x0c0fe200078238ff */
[--C-:B------:R-:W-:Y:S01]  /*80e0*/  @!P3 IMAD.MOV.U32 R12, RZ, RZ, R8.reuse ;  /* 0x000000ffff0cb224 */ /* 0x100fe200078e0008 */
[C---:B------:R-:W-:Y:S01]  /*80f0*/  @!P3 LEA R14, P0, R148.reuse, R8, 0x8 ;  /* 0x00000008940eb211 */ /* 0x040fe200078040ff */
[----:B------:R-:W-:Y:S01]  /*8100*/  @!PT LDS RZ, [RZ] ;  /* 0x00000000fffff984 */ /* 0x000fe20000000800 */
[----:B------:R-:W-:Y:S01]  /*8110*/  @!PT LDS RZ, [RZ] ;  /* 0x00000000fffff984 */ /* 0x000fe20000000800 */
[----:B------:R-:W-:Y:S01]  /*8120*/  @!PT LDS RZ, [RZ] ;  /* 0x00000000fffff984 */ /* 0x000fe20000000800 */
[----:B------:R1:W-:Y:S01]  /*8130*/  @!P3 LDGSTS.E.BYPASS.LTC128B.128 [R218+0x5000], desc[UR16][R4.64] ;  /* 0x0500000004dabfae */ /* 0x0003e2000b981a10 */
        /* <DEDUP_REMOVED lines=13> */
[----:B------:R-:W-:-:S03]  /*8210*/  @!P3 IMAD.WIDE.U32 R12, R148, 0x140, R12 ;  /* 0x00000140940cb825 */ /* 0x000fc600078e000c */
[----:B------:R-:W-:Y:S01]  /*8220*/  @!PT LDS RZ, [RZ] ;  /* 0x00000000fffff984 */ /* 0x000fe20000000800 */
[----:B------:R-:W-:Y:S01]  /*8230*/  @!PT LDS RZ, [RZ] ;  /* 0x00000000fffff984 */ /* 0x000fe20000000800 */
[----:B------:R-:W-:Y:S01]  /*8240*/  @!PT LDS RZ, [RZ] ;  /* 0x00000000fffff984 */ /* 0x000fe20000000800 */
[----:B------:R-:W-:Y:S01]  /*8250*/  @!P3 LDGSTS.E.BYPASS.LTC128B.128 [R218+0x6000], desc[UR16][R20.64] ;  /* 0x0600000014dabfae */ /* 0x000fe2000b981a10 */
[----:B------:R-:W-:-:S03]  /*8260*/  @!P3 IMAD.WIDE.U32 R10, R148, 0x180, R10 ;  /* 0x00000180940ab825 */ /* 0x000fc600078e000a */
[----:B------:R-:W-:Y:S04]  /*8270*/  @P3 STS.128 [R218+0x6800], RZ ;  /* 0x006800ffda003388 */ /* 0x000fe80000000c00 */
[----:B------:R-:W-:Y:S01]  /*8280*/  @!PT LDS RZ, [RZ] ;  /* 0x00000000fffff984 */ /* 0x000fe20000000800 */
[----:B------:R-:W-:Y:S01]  /*8290*/  @!PT LDS RZ, [RZ] ;  /* 0x00000000fffff984 */ /* 0x000fe20000000800 */
[----:B------:R-:W-:Y:S01]  /*82a0*/  @!PT LDS RZ, [RZ] ;  /* 0x00000000fffff984 */ /* 0x000fe20000000800 */
[----:B------:R-:W-:Y:S01]  /*82b0*/  @!P3 LDGSTS.E.BYPASS.LTC128B.128 [R218+0x6800], desc[UR16][R18.64] ;  /* 0x0680000012dabfae */ /* 0x000fe2000b981a10 */
[----:B-1----:R-:W-:-:S03]  /*82c0*/  @!P3 IMAD R5, R149, 0xc0, RZ ;  /* 0x000000c09505b824 */ /* 0x002fc600078e02ff */
[----:B------:R-:W-:Y:S01]  /*82d0*/  @P3 STS.128 [R218+0x7000], RZ ;  /* 0x007000ffda003388 */ /* 0x000fe20000000c00 */
[----:B------:R-:W-:Y:S02]  /*82e0*/  @!P3 IMAD R4, R149, 0x140, RZ ;  /* 0x000001409504b824 */ /* 0x000fe400078e02ff */
[----:B------:R-:W-:Y:S02]  /*82f0*/  @!P3 IMAD.IADD R17, R5, 0x1, R17 ;  /* 0x000000010511b824 */ /* 0x000fe400078e0211 */
[----:B------:R-:W-:Y:S02]  /*8300*/  @!P3 IMAD R149, R149, 0x180, RZ ;  /* 0x000001809595b824 */ /* 0x000fe400078e02ff */
[----:B------:R-:W-:Y:S01]  /*8310*/  @!P3 IMAD.IADD R5, R4, 0x1, R13 ;  /* 0x000000010405b824 */ /* 0x000fe200078e020d */
[----:B------:R-:W-:Y:S01]  /*8320*/  @!PT LDS RZ, [RZ] ;  /* 0x00000000fffff984 */ /* 0x000fe20000000800 */
[----:B------:R-:W-:Y:S01]  /*8330*/  @!PT LDS RZ, [RZ] ;  /* 0x00000000fffff984 */ /* 0x000fe20000000800 */
[----:B------:R-:W-:Y:S01]  /*8340*/  @!PT LDS RZ, [RZ] ;  /* 0x00000000fffff984 */ /* 0x000fe20000000800 */
[----:B------:R-:W-:Y:S01]  /*8350*/  @!P3 LDGSTS.E.BYPASS.LTC128B.128 [R218+0x7000], desc[UR16][R16.64] ;  /* 0x0700000010dabfae */ /* 0x000fe2000b981a10 */
[----:B------:R-:W-:Y:S02]  /*8360*/  @!P3 IMAD.MOV.U32 R4, RZ, RZ, R12 ;  /* 0x000000ffff04b224 */ /* 0x000fe400078e000c */
[----:B------:R-:W-:Y:S01]  /*8370*/  @!P3 IMAD.IADD R11, R149, 0x1, R11 ;  /* 0x00000001950bb824 */ /* 0x000fe200078e020b */
        /* <DEDUP_REMOVED lines=15> */
[----:B------:R-:W-:Y:S04]  /*8470*/  LDSM.16.M88.4 R72, [R208] ;  /* 0x00000000d048783b */ /* 0x000fe80000000200 */
[----:B------:R-:W3:Y:S04]  /*8480*/  LDSM.16.M88.4 R36, [R151+0x1400] ;  /* 0x001400009724783b */ /* 0x000ee80000000200 */
[----:B------:R-:W4:Y:S04]  /*8490*/  LDSM.16.M88.4 R44, [R151+0x1000] ;  /* 0x00100000972c783b */ /* 0x000f280000000200 */
[----:B------:R-:W-:Y:S04]  /*84a0*/  LDSM.16.M88.4 R64, [R196] ;  /* 0x00000000c440783b */ /* 0x000fe80000000200 */
[----:B-1----:R-:W1:Y:S04]  /*84b0*/  LDSM.16.M88.4 R4, [R195+0x1400] ;  /* 0x00140000c304783b */ /* 0x002e680000000200 */
[----:B------:R-:W5:Y:S04]  /*84c0*/  LDSM.16.M88.4 R28, [R151+0x1800] ;  /* 0x00180000971c783b */ /* 0x000f680000000200 */
[----:B------:R-:W5:Y:S04]  /*84d0*/  LDSM.16.M88.4 R20, [R151+0x1c00] ;  /* 0x001c00009714783b */ /* 0x000f680000000200 */
[----:B------:R-:W5:Y:S04]  /*84e0*/  LDSM.16.M88.4 R16, [R195+0x1000] ;  /* 0x00100000c310783b */ /* 0x000f680000000200 */
[----:B------:R-:W5:Y:S04]  /*84f0*/  LDSM.16.M88.4 R12, [R151+0x2000] ;  /* 0x00200000970c783b */ /* 0x000f680000000200 */
[----:B--2---:R-:W2:Y:S04]  /*8500*/  LDSM.16.M88.4 R8, [R195+0x1800] ;  /* 0x00180000c308783b */ /* 0x004ea80000000200 */
[----:B------:R-:W2:Y:S01]  /*8510*/  LDSM.16.M88.4 R52, [R151+0x2400] ;  /* 0x002400009734783b */ /* 0x000ea20000000200 */
[C---:B---3--:R-:W-:Y:S03]  /*8520*/  HMMA.16816.F32.BF16 R40, R72.reuse, R36, RZ ;  /* 0x000000244828723c */ /* 0x048fe600000418ff */
[----:B------:R-:W3:Y:S04]  /*8530*/  LDSM.16.M88.4 R60, [R195+0x1c00] ;  /* 0x001c0000c33c783b */ /* 0x000ee80000000200 */
[----:B------:R-:W-:Y:S01]  /*8540*/  LDSM.16.M88.4 R48, [R151+0x2800] ;  /* 0x002800009730783b */ /* 0x000fe20000000200 */
[C---:B------:R-:W-:Y:S03]  /*8550*/  HMMA.16816.F32.BF16 R36, R72.reuse, R38, RZ ;  /* 0x000000264824723c */ /* 0x040fe600000418ff */
[----:B------:R-:W-:Y:S04]  /*8560*/  LDSM.16.M88.4 R56, [R195+0x2400] ;  /* 0x00240000c338783b */ /* 0x000fe80000000200 */
[----:B------:R-:W-:Y:S01]  /*8570*/  LDSM.16.M88.4 R68, [R151+0x2c00] ;  /* 0x002c00009744783b */ /* 0x000fe20000000200 */
[C---:B----4-:R-:W-:Y:S03]  /*8580*/  HMMA.16816.F32.BF16 R76, R72.reuse, R44, RZ ;  /* 0x0000002c484c723c */ /* 0x050fe600000418ff */
[----:B------:R-:W0:Y:S05]  /*8590*/  LDGDEPBAR ;  /* 0x00000000000079af */ /* 0x000e2a0000000000 */
[----:B------:R-:W-:Y:S08]  /*85a0*/  HMMA.16816.F32.BF16 R44, R72, R46, RZ ;  /* 0x0000002e482c723c */ /* 0x000ff000000418ff */
[C---:B-1----:R-:W-:Y:S08]  /*85b0*/  HMMA.16816.F32.BF16 R40, R64.reuse, R4, R40 ;  /* 0x000000044028723c */ /* 0x042ff00000041828 */
[----:B------:R-:W-:Y:S01]  /*85c0*/  HMMA.16816.F32.BF16 R36, R64, R6, R36 ;  /* 0x000000064024723c */ /* 0x000fe20000041824 */
[----:B------:R-:W1:Y:S07]  /*85d0*/  LDSM.16.M88.4 R4, [R195+0x2000] ;  /* 0x00200000c304783b */ /* 0x000e6e0000000200 */
[C---:B-----5:R-:W-:Y:S08]  /*85e0*/  HMMA.16816.F32.BF16 R32, R72.reuse, R28, RZ ;  /* 0x0000001c4820723c */ /* 0x060ff000000418ff */
[C---:B------:R-:W-:Y:S08]  /*85f0*/  HMMA.16816.F32.BF16 R28, R72.reuse, R30, RZ ;  /* 0x0000001e481c723c */ /* 0x040ff000000418ff */
[C---:B------:R-:W-:Y:S08]  /*8600*/  HMMA.16816.F32.BF16 R24, R72.reuse, R20, RZ ;  /* 0x000000144818723c */ /* 0x040ff000000418ff */
[----:B------:R-:W-:Y:S08]  /*8610*/  HMMA.16816.F32.BF16 R20, R72, R22, RZ ;  /* 0x000000164814723c */ /* 0x000ff000000418ff */
[C---:B------:R-:W-:Y:S08]  /*8620*/  HMMA.16816.F32.BF16 R76, R64.reuse, R16, R76 ;  /* 0x00000010404c723c */ /* 0x040ff0000004184c */
[----:B------:R-:W-:Y:S08]  /*8630*/  HMMA.16816.F32.BF16 R44, R64, R18, R44 ;  /* 0x00000012402c723c */ /* 0x000ff0000004182c */
[C---:B------:R-:W-:Y:S08]  /*8640*/  HMMA.16816.F32.BF16 R16, R72.reuse, R12, RZ ;  /* 0x0000000c4810723c */ /* 0x040ff000000418ff */
[----:B------:R-:W-:Y:S08]  /*8650*/  HMMA.16816.F32.BF16 R12, R72, R14, RZ ;  /* 0x0000000e480c723c */ /* 0x000ff000000418ff */
[C---:B--2---:R-:W-:Y:S08]  /*8660*/  HMMA.16816.F32.BF16 R32, R64.reuse, R8, R32 ;  /* 0x000000084020723c */ /* 0x044ff00000041820 */
[----:B------:R-:W-:Y:S08]  /*8670*/  HMMA.16816.F32.BF16 R28, R64, R10, R28 ;  /* 0x0000000a401c723c */ /* 0x000ff0000004181c */
[----:B------:R-:W-:Y:S08]  /*8680*/  HMMA.16816.F32.BF16 R8, R72, R52, RZ ;  /* 0x000000344808723c */ /* 0x000ff000000418ff */
[C---:B---3--:R-:W-:Y:S08]  /*8690*/  HMMA.16816.F32.BF16 R24, R64.reuse, R60, R24 ;  /* 0x0000003c4018723c */ /* 0x048ff00000041818 */
[C---:B------:R-:W-:Y:S01]  /*86a0*/  HMMA.16816.F32.BF16 R20, R64.reuse, R62, R20 ;  /* 0x0000003e4014723c */ /* 0x040fe20000041814 */
[----:B------:R-:W2:Y:S07]  /*86b0*/  LDSM.16.M88.4 R60, [R195+0x2800] ;  /* 0x00280000c33c783b */ /* 0x000eae0000000200 */
[C---:B-1----:R-:W-:Y:S08]  /*86c0*/  HMMA.16816.F32.BF16 R16, R64.reuse, R4, R16 ;  /* 0x000000044010723c */ /* 0x042ff00000041810 */
        /* <DEDUP_REMOVED lines=14> */
[----:B------:R-:W1:Y:S01]  /*87b0*/  LDSM.16.M88.4 R56, [R195+0x2c00] ;  /* 0x002c0000c338783b */ /* 0x000e620000000200 */
[----:B------:R-:W-:Y:S02]  /*87c0*/  ISETP.GE.AND P2, PT, R48, R152, PT ;  /* 0x000000983000720c */ /* 0x000fe40003f46270 */
[----:B------:R-:W-:Y:S02]  /*87d0*/  FSEL R166, R79, -INF , !P0 ;  /* 0xff8000004fa67808 */ /* 0x000fe40004000000 */
[----:B------:R-:W-:Y:S01]  /*87e0*/  FSEL R92, R44, -INF , !P4 ;  /* 0xff8000002c5c7808 */ /* 0x000fe20006000000 */
[----:B--2---:R-:W-:Y:S01]  /*87f0*/  HMMA.16816.F32.BF16 R52, R64, R60, R52 ;  /* 0x0000003c4034723c */ /* 0x004fe20000041834 */
[----:B------:R-:W-:Y:S01]  /*8800*/  FSEL R161, R78, -INF , !P2 ;  /* 0xff8000004ea17808 */ /* 0x000fe20005000000 */
[----:B------:R-:W-:Y:S01]  /*8810*/  VIADD R44, R91, 0xfffffe18 ;  /* 0xfffffe185b2c7836 */ /* 0x000fe20000000000 */
[----:B------:R-:W-:Y:S01]  /*8820*/  FSEL R90, R77, -INF , !P1 ;  /* 0xff8000004d5a7808 */ /* 0x000fe20004800000 */
[----:B------:R-:W-:Y:S01]  /*8830*/  VIADD R60, R91, 0xfffffe11 ;  /* 0xfffffe115b3c7836 */ /* 0x000fe20000000000 */
[----:B------:R-:W-:-:S02]  /*8840*/  ISETP.GE.AND P0, PT, R76, R153, PT ;  /* 0x000000994c00720c */ /* 0x000fc40003f06270 */
[-C--:B------:R-:W-:Y:S02]  /*8850*/  ISETP.GE.AND P4, PT, R76, R152.reuse, PT ;  /* 0x000000984c00720c */ /* 0x080fe40003f86270 */
[----:B------:R-:W2:Y:S01]  /*8860*/  LDSM.16.M88.4 R76, [R151+0x3000] ;  /* 0x00300000974c783b */ /* 0x000ea20000000200 */
        /* <DEDUP_REMOVED lines=28> */
[C---:B-1----:R-:W-:Y:S01]  /*8a30*/  HMMA.16816.F32.BF16 R80, R64.reuse, R56, R80 ;  /* 0x000000384050723c */ /* 0x042fe20000041850 */
[----:B------:R-:W-:Y:S01]  /*8a40*/  FSEL R169, R38, -INF , !P0 ;  /* 0xff80000026a97808 */ /* 0x000fe20004000000 */
[----:B------:R-:W-:Y:S01]  /*8a50*/  VIADD R56, R91, 0xfffffe29 ;  /* 0xfffffe295b387836 */ /* 0x000fe20000000000 */
[----:B------:R-:W-:Y:S01]  /*8a60*/  FSEL R97, R37, -INF , !P4 ;  /* 0xff80000025617808 */ /* 0x000fe20006000000 */
[C---:B------:R-:W-:Y:S01]  /*8a70*/  VIADD R32, R91.reuse, 0xfffffe30 ;  /* 0xfffffe305b207836 */ /* 0x040fe20000000000 */
[C---:B------:R-:W-:Y:S02]  /*8a80*/  ISETP.GE.AND P6, PT, R36.reuse, R153, PT ;  /* 0x000000992400720c */ /* 0x040fe40003fc6270 */
[-C--:B------:R-:W-:Y:S01]  /*8a90*/  ISETP.GE.AND P2, PT, R36, R152.reuse, PT ;  /* 0x000000982400720c */ /* 0x080fe20003f46270 */
[----:B------:R-:W-:Y:S01]  /*8aa0*/  HMMA.16816.F32.BF16 R68, R64, R58, R68 ;  /* 0x0000003a4044723c */ /* 0x000fe20000041844 */
[----:B------:R-:W1:Y:S01]  /*8ab0*/  LDSM.16.M88.4 R36, [R151+0x3400] ;  /* 0x003400009724783b */ /* 0x000e620000000200 */
        /* <DEDUP_REMOVED lines=8> */
[----:B--2---:R-:W-:Y:S01]  /*8b40*/  HMMA.16816.F32.BF16 R44, R72, R76, RZ ;  /* 0x0000004c482c723c */ /* 0x004fe200000418ff */
        /* <DEDUP_REMOVED lines=10> */
[----:B------:R-:W2:Y:S01]  /*8bf0*/  LDSM.16.M88.4 R28, [R195+0x3400] ;  /* 0x00340000c31c783b */ /* 0x000ea20000000200 */
        /* <DEDUP_REMOVED lines=21> */
[----:B-1----:R-:W-:Y:S01]  /*8d50*/  HMMA.16816.F32.BF16 R32, R72, R36, RZ ;  /* 0x000000244820723c */ /* 0x002fe200000418ff */
        /* <DEDUP_REMOVED lines=16> */
[----:B--2---:R-:W-:Y:S01]  /*8e60*/  HMMA.16816.F32.BF16 R32, R64, R28, R32 ;  /* 0x0000001c4020723c */ /* 0x004fe20000041820 */
        /* <DEDUP_REMOVED lines=132> */
[----:B------:R-:W-:Y:S01]  /*96b0*/  VIADD R20, R91, 0xfffffeb8 ;  /* 0xfffffeb85b147836 */ /* 0x000fe20000000000 */
[----:B------:R-:W-:Y:S01]  /*96c0*/  FSEL R78, R22, -INF , !P2 ;  /* 0xff800000164e7808 */ /* 0x000fe20005000000 */
[----:B------:R-:W-:Y:S01]  /*96d0*/  HMMA.16816.F32.BF16 R40, R72, R42, RZ ;  /* 0x0000002a4828723c */ /* 0x000fe200000418ff */
[----:B------:R-:W-:Y:S01]  /*96e0*/  FSEL R203, R21, -INF , !P1 ;  /* 0xff80000015cb7808 */ /* 0x000fe20004800000 */
[----:B------:R-:W2:Y:S01]  /*96f0*/  LDSM.16.M88.4 R36, [R151+0x4800] ;  /* 0x004800009724783b */ /* 0x000ea20000000200 */
[CC--:B------:R-:W-:Y:S02]  /*9700*/  ISETP.GE.AND P4, PT, R16.reuse, R153.reuse, PT ;  /* 0x000000991000720c */ /* 0x0c0fe40003f86270 */
[----:B------:R-:W-:Y:S01]  /*9710*/  ISETP.GE.AND P6, PT, R16, R152, PT ;  /* 0x000000981000720c */ /* 0x000fe20003fc6270 */
[----:B------:R-:W-:Y:S01]  /*9720*/  VIADD R16, R91, 0xfffffeb0 ;  /* 0xfffffeb05b107836 */ /* 0x000fe20000000000 */
[----:B------:R-:W-:-:S02]  /*9730*/  ISETP.GE.AND P2, PT, R17, R153, PT ;  /* 0x000000991100720c */ /* 0x000fc40003f46270 */
[-C--:B------:R-:W-:Y:S01]  /*9740*/  ISETP.GE.AND P1, PT, R17, R152.reuse, PT ;  /* 0x000000981100720c */ /* 0x080fe20003f26270 */
[C---:B------:R-:W-:Y:S01]  /*9750*/  VIADD R17, R91.reuse, 0xfffffeb1 ;  /* 0xfffffeb15b117836 */ /* 0x040fe20000000000 */
[----:B------:R-:W-:Y:S01]  /*9760*/  FSEL R204, R24, -INF , !P4 ;  /* 0xff80000018cc7808 */ /* 0x000fe20006000000 */
[C---:B-1----:R-:W-:Y:S01]  /*9770*/  HMMA.16816.F32.BF16 R32, R64.reuse, R4, R32 ;  /* 0x000000044020723c */ /* 0x042fe20000041820 */
[----:B------:R-:W-:Y:S01]  /*9780*/  FSEL R80, R26, -INF , !P6 ;  /* 0xff8000001a507808 */ /* 0x000fe20007000000 */
[----:B------:R-:W-:Y:S01]  /*9790*/  VIADD R5, R91, 0xfffffeb9 ;  /* 0xfffffeb95b057836 */ /* 0x000fe20000000000 */
[----:B------:R-:W-:Y:S01]  /*97a0*/  FSEL R25, R25, -INF , !P2 ;  /* 0xff80000019197808 */ /* 0x000fe20005000000 */
[----:B------:R-:W-:Y:S01]  /*97b0*/  VIADD R4, R91, 0xfffffec0 ;  /* 0xfffffec05b047836 */ /* 0x000fe20000000000 */
[----:B------:R-:W-:Y:S01]  /*97c0*/  FSEL R81, R27, -INF , !P1 ;  /* 0xff8000001b517808 */ /* 0x000fe20004800000 */
[----:B------:R-:W-:Y:S01]  /*97d0*/  VIADD R24, R91, 0xfffffec1 ;  /* 0xfffffec15b187836 */ /* 0x000fe20000000000 */
[----:B------:R-:W-:Y:S01]  /*97e0*/  ISETP.GE.AND P4, PT, R16, R152, PT ;  /* 0x000000981000720c */ /* 0x000fe20003f86270 */
        /* <DEDUP_REMOVED lines=87> */
[----:B------:R-:W-:-:S02]  /*9d60*/  ISETP.GT.AND P0, PT, R84, R212, PT ;  /* 0x000000d45400720c */ /* 0x000fc40003f04270 */
        /* <DEDUP_REMOVED lines=54> */
[----:B------:R-:W-:Y:S02]  /*a0d0*/  ISETP.GE.AND P2, PT, R6, RZ, PT ;  /* 0x000000ff0600720c */ /* 0x000fe40003f46270 */
[----:B------:R-:W-:Y:S02]  /*a0e0*/  ISETP.GE.U32.AND P1, PT, R3, R4, PT ;  /* 0x000000040300720c */ /* 0x000fe40003f26070 */
[----:B------:R-:W-:-:S07]  /*a0f0*/  LOP3.LUT R3, RZ, R5, RZ, 0x33, !PT ;  /* 0x00000005ff037212 */ /* 0x000fce00078e33ff */
[----:B------:R-:W-:-:S04]  /*a100*/  @P6 IADD3 R12, PT, PT, R12, 0x1, RZ ;  /* 0x000000010c0c6810 */ /* 0x000fc80007ffe0ff */
[----:B------:R-:W-:Y:S01]  /*a110*/  @P1 VIADD R7, R7, 0x1 ;  /* 0x0000000107071836 */ /* 0x000fe20000000000 */
[----:B------:R-:W-:Y:S01]  /*a120*/  ISETP.NE.AND P1, PT, R5, RZ, PT ;  /* 0x000000ff0500720c */ /* 0x000fe20003f25270 */
[----:B------:R-:W-:-:S03]  /*a130*/  @!P2 IMAD.MOV R12, RZ, RZ, -R12 ;  /* 0x000000ffff0ca224 */ /* 0x000fc600078e0a0c */
[----:B------:R-:W-:Y:S02]  /*a140*/  MOV R4, R7 ;  /* 0x0000000700047202 */ /* 0x000fe40000000f00 */
[----:B------:R-:W-:Y:S02]  /*a150*/  SEL R7, R3, R12, !P1 ;  /* 0x0000000c03077207 */ /* 0x000fe40004800000 */
[----:B------:R-:W-:-:S03]  /*a160*/  @!P0 IADD3 R4, PT, PT, -R4, RZ, RZ ;  /* 0x000000ff04048210 */ /* 0x000fc60007ffe1ff */
[----:B------:R-:W-:Y:S01]  /*a170*/  IMAD.WIDE R10, R7, 0x4, R222 ;  /* 0x00000004070a7825 */ /* 0x000fe200078e02de */
[----:B------:R-:W-:-:S04]  /*a180*/  SEL R3, R3, R4, !P1 ;  /* 0x0000000403037207 */ /* 0x000fc80004800000 */
[----:B------:R-:W3:Y:S01]  /*a190*/  LDG.E R6, desc[UR16][R10.64] ;  /* 0x000000100a067981 */ /* 0x000ee2000c1e1900 */
[----:B------:R-:W-:-:S05]  /*a1a0*/  IMAD.WIDE R8, R3, 0x4, R222 ;  /* 0x0000000403087825 */ /* 0x000fca00078e02de */
[----:B------:R-:W3:Y:S01]  /*a1b0*/  LDG.E R4, desc[UR16][R8.64] ;  /* 0x0000001008047981 */ /* 0x000ee2000c1e1900 */
[----:B------:R-:W-:-:S04]  /*a1c0*/  IMAD.IADD R3, R3, 0x1, -R7 ;  /* 0x0000000103037824 */ /* 0x000fc800078e0a07 */
[----:B------:R-:W-:-:S05]  /*a1d0*/  IMAD R5, R3, R5, -0x100 ;  /* 0xffffff0003057424 */ /* 0x000fca00078e0205 */
[----:B------:R-:W-:-:S05]  /*a1e0*/  SHF.R.S32.HI R3, RZ, 0x1f, R5 ;  /* 0x0000001fff037819 */ /* 0x000fca0000011405 */
[----:B------:R-:W-:-:S04]  /*a1f0*/  IMAD R3, R3, R192, RZ ;  /* 0x000000c003037224 */ /* 0x000fc800078e02ff */
        /* <DEDUP_REMOVED lines=12> */
.L_x_976:
[----:B------:R-:W-:Y:S01]  /*a2c0*/  UMOV UR4, URZ ;  /* 0x000000ff00047c82 */ /* 0x000fe20008000000 */
[----:B------:R-:W-:Y:S01]  /*a2d0*/  IMAD.SHL.U32 R3, R192, 0x100, RZ ;  /* 0x00000100c0037824 */ /* 0x000fe200078e00ff */
[----:B------:R-:W-:-:S05]  /*a2e0*/  IADD3 R4, P0, PT, RZ, -UR4, RZ ;  /* 0x80000004ff047c10 */ /* 0x000fca000ff1e0ff */
[----:B------:R-:W-:-:S05]  /*a2f0*/  IMAD.X R3, RZ, RZ, ~R3, P0 ;  /* 0x000000ffff037224 */ /* 0x000fca00000e0e03 */
[----:B------:R-:W-:-:S04]  /*a300*/  SHF.R.S64 R4, R4, 0x1f, R3 ;  /* 0x0000001f04047819 */ /* 0x000fc80000001003 */
[----:B------:R-:W-:-:S04]  /*a310*/  IADD3 R214, P0, PT, R4, R214, RZ ;  /* 0x000000d604d67210 */ /* 0x000fc80007f1e0ff */
[----:B------:R-:W-:-:S09]  /*a320*/  LEA.HI.X.SX32 R213, R3, R213, 0x1, P0 ;  /* 0x000000d503d57211 */ /* 0x000fd200000f0eff */
.L_x_977:
[C---:B------:R-:W-:Y:S01]  /*a330*/  LEA R16, P0, R192.reuse, R214, 0x6 ;  /* 0x000000d6c0107211 */ /* 0x040fe200078030ff */
[----:B------:R-:W-:Y:S01]  /*a340*/  @!P3 IMAD.MOV.U32 R6, RZ, RZ, R214 ;  /* 0x000000ffff06b224 */ /* 0x000fe200078e00d6 */
[----:B------:R1:W-:Y:S01]  /*a350*/  @P3 STS.128 [R218+0x1000], RZ ;  /* 0x001000ffda003388 */ /* 0x0003e20000000c00 */
[----:B------:R-:W-:Y:S01]  /*a360*/  @!P3 IMAD.MOV.U32 R7, RZ, RZ, R213 ;  /* 0x000000ffff07b224 */ /* 0x000fe200078e00d5 */
[C---:B------:R-:W-:Y:S01]  /*a370*/  LEA.HI.X R17, R192.reuse, R213, R193, 0x6, P0 ;  /* 0x000000d5c0117211 */ /* 0x040fe200000f34c1 */
[C---:B------:R-:W-:Y:S01]  /*a380*/  @!P3 IMAD R4, R193.reuse, 0xc0, RZ ;  /* 0x000000c0c104b824 */ /* 0x040fe200078e02ff */
[-C--:B------:R-:W-:Y:S01]  /*a390*/  @!P3 MOV R10, R16.reuse ;  /* 0x00000010000ab202 */ /* 0x080fe20000000f00 */
[----:B------:R-:W-:Y:S01]  /*a3a0*/  @!P3 IMAD R3, R193, 0x140, RZ ;  /* 0x00000140c103b824 */ /* 0x000fe200078e02ff */
[CC--:B------:R-:W-:Y:S01]  /*a3b0*/  @!P3 LEA R14, P0, R192.reuse, R16.reuse, 0x6 ;  /* 0x00000010c00eb211 */ /* 0x0c0fe200078030ff */
[----:B------:R-:W-:Y:S01]  /*a3c0*/  @!P3 IMAD.MOV.U32 R11, RZ, RZ, R17 ;  /* 0x000000ffff0bb224 */ /* 0x000fe200078e0011 */
[----:B------:R-:W-:Y:S01]  /*a3d0*/  @!PT LDS RZ, [RZ] ;  /* 0x00000000fffff984 */ /* 0x000fe20000000800 */
[----:B------:R-:W-:Y:S01]  /*a3e0*/  @!PT LDS RZ, [RZ] ;  /* 0x00000000fffff984 */ /* 0x000fe20000000800 */
[----:B------:R-:W-:Y:S01]  /*a3f0*/  @!PT LDS RZ, [RZ] ;  /* 0x00000000fffff984 */ /* 0x000fe20000000800 */
[----:B------:R2:W-:Y:S01]  /*a400*/  @!P3 LDGSTS.E.BYPASS.LTC128B.128 [R218+0x1000], desc[UR16][R6.64] ;  /* 0x0100000006dabfae */ /* 0x0005e2000b981a10 */
[CC--:B------:R-:W-:Y:S01]  /*a410*/  @!P3 LEA R12, P1, R192.reuse, R16.reuse, 0x7 ;  /* 0x00000010c00cb211 */ /* 0x0c0fe200078238ff */
[----:B------:R-:W-:Y:S01]  /*a420*/  BSSY.RECONVERGENT B0, `(.L_x_978) ;  /* 0x0000033000007945 */ /* 0x000fe20003800200 */
[C---:B------:R-:W-:Y:S01]  /*a430*/  @!P3 IMAD.WIDE.U32 R10, R192.reuse, 0xc0, R10 ;  /* 0x000000c0c00ab825 */ /* 0x040fe200078e000a */
[C---:B------:R-:W-:Y:S01]  /*a440*/  @!P3 LEA.HI.X R15, R192.reuse, R17, R193, 0x6, P0 ;  /* 0x00000011c00fb211 */ /* 0x040fe200000f34c1 */
[----:B------:R1:W-:Y:S01]  /*a450*/  @P3 STS.128 [R218+0x1800], RZ ;  /* 0x001800ffda003388 */ /* 0x0003e20000000c00 */
[----:B------:R-:W-:-:S02]  /*a460*/  @!P3 LEA R8, P0, R192, R16, 0x8 ;  /* 0x00000010c008b211 */ /* 0x000fc400078040ff */
[--C-:B------:R-:W-:Y:S01]  /*a470*/  @!P3 LEA.HI.X R13, R192, R17, R193.reuse, 0x7, P1 ;  /* 0x00000011c00db211 */ /* 0x100fe200008f3cc1 */
[----:B------:R-:W-:Y:S01]  /*a480*/  @!PT LDS RZ, [RZ] ;  /* 0x00000000fffff984 */ /* 0x000fe20000000800 */
[----:B------:R-:W-:Y:S01]  /*a490*/  @!PT LDS RZ, [RZ] ;  /* 0x00000000fffff984 */ /* 0x000fe20000000800 */
[----:B------:R-:W-:Y:S01]  /*a4a0*/  @!PT LDS RZ, [RZ] ;  /* 0x00000000fffff984 */ /* 0x000fe20000000800 */
[----:B------:R1:W-:Y:S01]  /*a4b0*/  @!P3 LDGSTS.E.BYPASS.LTC128B.128 [R218+0x1800], desc[UR16][R16.64] ;  /* 0x0180000010dabfae */ /* 0x0003e2000b981a10 */
[----:B------:R-:W-:Y:S02]  /*a4c0*/  @!P3 IADD3 R5, PT, PT, R4, R11, RZ ;  /* 0x0000000b0405b210 */ /* 0x000fe40007ffe0ff */
[----:B------:R-:W-:Y:S01]  /*a4d0*/  @!P3 MOV R4, R10 ;  /* 0x0000000a0004b202 */ /* 0x000fe20000000f00 */
        /* <DEDUP_REMOVED lines=11> */
[----:B--2---:R-:W-:Y:S01]  /*a590*/  @!P3 MOV R6, R16 ;  /* 0x000000100006b202 */ /* 0x004fe20000000f00 */
[----:B------:R-:W-:-:S02]  /*a5a0*/  @!P3 IMAD.MOV.U32 R7, RZ, RZ, R17 ;  /* 0x000000ffff07b224 */ /* 0x000fc400078e0011 */
[----:B------:R1:W-:Y:S02]  /*a5b0*/  @P3 STS.128 [R218+0x3000], RZ ;  /* 0x003000ffda003388 */ /* 0x0003e40000000c00 */
[----:B------:R-:W-:Y:S02]  /*a5c0*/  @!P3 IMAD.WIDE.U32 R6, R192, 0x140, R6 ;  /* 0x00000140c006b825 */ /* 0x000fe400078e0006 */
[----:B------:R-:W-:Y:S01]  /*a5d0*/  @!PT LDS RZ, [RZ] ;  /* 0x00000000fffff984 */ /* 0x000fe20000000800 */
[----:B------:R-:W-:Y:S01]  /*a5e0*/  @!PT LDS RZ, [RZ] ;  /* 0x00000000fffff984 */ /* 0x000fe20000000800 */
[----:B------:R-:W-:Y:S01]  /*a5f0*/  @!PT LDS RZ, [RZ] ;  /* 0x00000000fffff984 */ /* 0x000fe20000000800 */
[----:B------:R1:W-:Y:S02]  /*a600*/  @!P3 LDGSTS.E.BYPASS.LTC128B.128 [R218+0x3000], desc[UR16][R4.64] ;  /* 0x0300000004dabfae */ /* 0x0003e4000b981a10 */
[----:B------:R-:W-:Y:S02]  /*a610*/  @!P3 IMAD.IADD R7, R3, 0x1, R7 ;  /* 0x000000010307b824 */ /* 0x000fe400078e0207 */
        /* <DEDUP_REMOVED lines=19> */
.L_x_979:
[----:B------:R-:W-:Y:S05]  /*a750*/  BSYNC.RECONVERGENT B0 ;  /* 0x0000000000007941 */ /* 0x000fea0003800200 */
.L_x_978:
[----:B------:R-:W0:Y:S02]  /*a760*/  LDGDEPBAR ;  /* 0x00000000000079af */ /* 0x000e240000000000 */
.L_x_975:
[----:B-1----:R-:W-:Y:S01]  /*a770*/  FMNMX3.FTZ R4, R2, R89, R90, !PT ;  /* 0x0000005902047276 */ /* 0x002fe2000781005a */
[----:B------:R-:W-:Y:S03]  /*a780*/  LDSM.16.MT88.4 R20, [R150+0x5400] ;  /* 0x005400009614783b */ /* 0x000fe60000004200 */
        /* <DEDUP_REMOVED lines=80> */
[----:B------:R-:W3:Y:S01]  /*ac90*/  MUFU.EX2 R164, R164 ;  /* 0x000000a400a47308 */ /* 0x000ee20000000800 */
[----:B-1----:R-:W-:Y:S01]  /*aca0*/  F2FP.BF16.F32.PACK_AB R12, R174, R175 ;  /* 0x000000afae0c723e */ /* 0x002fe200000010ff */
        /* <DEDUP_REMOVED lines=14> */
[----:B------:R-:W1:Y:S01]  /*ad90*/  MUFU.EX2 R162, R162 ;  /* 0x000000a200a27308 */ /* 0x000e620000000800 */
[----:B---3--:R-:W-:Y:S01]  /*ada0*/  F2FP.BF16.F32.PACK_AB R14, R164, R167 ;  /* 0x000000a7a40e723e */ /* 0x008fe200000010ff */
        /* <DEDUP_REMOVED lines=31> */
[----:B---3--:R-:W-:Y:S01]  /*afa0*/  F2FP.BF16.F32.PACK_AB R30, R159, R160 ;  /* 0x000000a09f1e723e */ /* 0x008fe200000010ff */
[----:B------:R-:W-:Y:S01]  /*afb0*/  FFMA.FTZ R42, R42, UR6, -R128 ;  /* 0x000000062a2a7c23 */ /* 0x000fe20008010880 */
[----:B------:R-:W-:-:S02]  /*afc0*/  FMNMX3.FTZ R3, R3, R34, R35, !PT ;  /* 0x0000002203037276 */ /* 0x000fc40007810023 */
[----:B------:R-:W-:Y:S02]  /*afd0*/  MOV R197, R84 ;  /* 0x0000005400c57202 */ /* 0x000fe40000000f00 */
[----:B------:R-:W-:Y:S01]  /*afe0*/  FMNMX3.FTZ R3, R3, R32, R33, !PT ;  /* 0x0000002003037276 */ /* 0x000fe20007810021 */
[----:B------:R-:W-:Y:S03]  /*aff0*/  MUFU.EX2 R127, R127 ;  /* 0x0000007f007f7308 */ /* 0x000fe60000000800 */
[----:B------:R-:W-:-:S04]  /*b000*/  FMNMX3.FTZ R3, R3, R40, R41, !PT ;  /* 0x0000002803037276 */ /* 0x000fc80007810029 */
[----:B------:R-:W-:Y:S01]  /*b010*/  FMNMX3.FTZ R3, R3, R38, R39, !PT ;  /* 0x0000002603037276 */ /* 0x000fe20007810027 */
[----:B------:R-:W-:Y:S03]  /*b020*/  MUFU.EX2 R126, R126 ;  /* 0x0000007e007e7308 */ /* 0x000fe60000000800 */
[----:B------:R-:W-:-:S04]  /*b030*/  FMNMX3.FTZ R3, R3, R37, R65, !PT ;  /* 0x0000002503037276 */ /* 0x000fc80007810041 */
[----:B------:R-:W-:Y:S01]  /*b040*/  FMNMX3.FTZ R3, R3, R64, R43, !PT ;  /* 0x0000004003037276 */ /* 0x000fe2000781002b */
[----:B------:R-:W-:Y:S04]  /*b050*/  MUFU.EX2 R125, R125 ;  /* 0x0000007d007d7308 */ /* 0x000fe80000000800 */
[----:B------:R-:W1:Y:S04]  /*b060*/  SHFL.BFLY PT, R4, R3, 0x2, 0x1f ;  /* 0x0c401f0003047f89 */ /* 0x000e6800000e0000 */
[----:B------:R-:W-:Y:S08]  /*b070*/  MUFU.EX2 R124, R124 ;  /* 0x0000007c007c7308 */ /* 0x000ff00000000800 */
        /* <DEDUP_REMOVED lines=9> */
[----:B------:R-:W-:Y:S02]  /*b110*/  FSEL R4, R72, RZ, P1 ;  /* 0x000000ff48047208 */ /* 0x000fe40000800000 */
[C---:B------:R-:W-:Y:S01]  /*b120*/  FSETP.NEU.FTZ.AND P0, PT, R3.reuse, -INF , PT ;  /* 0xff8000000300780b */ /* 0x040fe20003f1d000 */
[C---:B------:R-:W-:Y:S02]  /*b130*/  FMUL.FTZ R74, R3.reuse, UR6 ;  /* 0x00000006034a7c20 */ /* 0x040fe40008410000 */
[----:B------:R-:W-:Y:S01]  /*b140*/  FADD.FTZ R2, R2, -R4 ;  /* 0x8000000402027221 */ /* 0x000fe20000010000 */
[----:B------:R-:W-:Y:S01]  /*b150*/  FSEL R8, R3, RZ, P0 ;  /* 0x000000ff03087208 */ /* 0x000fe20000000000 */
[----:B------:R-:W1:Y:S01]  /*b160*/  LDSM.16.MT88.4 R4, [R150+0x5000] ;  /* 0x005000009604783b */ /* 0x000e620000004200 */
[----:B------:R-:W-:Y:S01]  /*b170*/  FSEL R74, R74, RZ, P0 ;  /* 0x000000ff4a4a7208 */ /* 0x000fe20000000000 */
[----:B------:R-:W-:Y:S01]  /*b180*/  FMUL.FTZ R2, R2, UR6 ;  /* 0x0000000602027c20 */ /* 0x000fe20008410000 */
[----:B------:R-:W-:Y:S01]  /*b190*/  MUFU.EX2 R117, R117 ;  /* 0x0000007500757308 */ /* 0x000fe20000000800 */
        /* <DEDUP_REMOVED lines=16> */
[----:B------:R3:W4:Y:S01]  /*b2a0*/  MUFU.EX2 R170, R8 ;  /* 0x0000000800aa7308 */ /* 0x0007220000000800 */
        /* <DEDUP_REMOVED lines=16> */
[----:B---3--:R-:W3:Y:S01]  /*b3b0*/  LDSM.16.MT88.4 R8, [R0] ;  /* 0x000000000008783b */ /* 0x008ee20000004200 */
[-C--:B----4-:R-:W-:Y:S01]  /*b3c0*/  FMUL.FTZ R18, R146, R170.reuse ;  /* 0x000000aa92127220 */ /* 0x090fe20000410000 */
[-C--:B------:R-:W-:Y:S01]  /*b3d0*/  FMUL.FTZ R19, R147, R170.reuse ;  /* 0x000000aa93137220 */ /* 0x080fe20000410000 */
[-C--:B------:R-:W-:Y:S01]  /*b3e0*/  FMUL.FTZ R142, R142, R170.reuse ;  /* 0x000000aa8e8e7220 */ /* 0x080fe20000410000 */
[-C--:B------:R-:W-:Y:S01]  /*b3f0*/  FMUL.FTZ R143, R143, R170.reuse ;  /* 0x000000aa8f8f7220 */ /* 0x080fe20000410000 */
[-C--:B------:R-:W-:Y:S01]  /*b400*/  FMUL.FTZ R138, R138, R170.reuse ;  /* 0x000000aa8a8a7220 */ /* 0x080fe20000410000 */
[----:B------:R-:W-:Y:S01]  /*b410*/  FMUL.FTZ R139, R139, R170 ;  /* 0x000000aa8b8b7220 */ /* 0x000fe20000410000 */
[----:B------:R-:W4:Y:S01]  /*b420*/  MUFU.EX2 R161, R161 ;  /* 0x000000a100a17308 */ /* 0x000f220000000800 */
[----:B-----5:R-:W-:Y:S01]  /*b430*/  F2FP.BF16.F32.PACK_AB R13, R171, R176 ;  /* 0x000000b0ab0d723e */ /* 0x020fe200000010ff */
[-C--:B------:R-:W-:Y:S01]  /*b440*/  FMUL.FTZ R134, R134, R170.reuse ;  /* 0x000000aa86867220 */ /* 0x080fe20000410000 */
[-C--:B------:R-:W-:Y:S01]  /*b450*/  FMUL.FTZ R135, R135, R170.reuse ;  /* 0x000000aa87877220 */ /* 0x080fe20000410000 */
[--C-:B------:R-:W-:Y:S01]  /*b460*/  FFMA.FTZ R146, R129, UR6, -R74.reuse ;  /* 0x0000000681927c23 */ /* 0x100fe2000801084a */
[--C-:B------:R-:W-:Y:S01]  /*b470*/  FFMA.FTZ R129, R56, UR6, -R74.reuse ;  /* 0x0000000638817c23 */ /* 0x100fe2000801084a */
[--C-:B------:R-:W-:Y:S01]  /*b480*/  FFMA.FTZ R56, R57, UR6, -R74.reuse ;  /* 0x0000000639387c23 */ /* 0x100fe2000801084a */
[--C-:B------:R-:W-:Y:S01]  /*b490*/  FFMA.FTZ R57, R58, UR6, -R74.reuse ;  /* 0x000000063a397c23 */ /* 0x100fe2000801084a */
[----:B------:R5:W2:Y:S01]  /*b4a0*/  MUFU.EX2 R178, R2 ;  /* 0x0000000200b27308 */ /* 0x000aa20000000800 */
[--C-:B------:R-:W-:Y:S01]  /*b4b0*/  FFMA.FTZ R147, R54, UR6, -R74.reuse ;  /* 0x0000000636937c23 */ /* 0x100fe2000801084a */
[--C-:B------:R-:W-:Y:S01]  /*b4c0*/  FFMA.FTZ R54, R55, UR6, -R74.reuse ;  /* 0x0000000637367c23 */ /* 0x100fe2000801084a */
[----:B------:R-:W-:Y:S01]  /*b4d0*/  FFMA.FTZ R55, R53, UR6, -R74 ;  /* 0x0000000635377c23 */ /* 0x000fe2000801084a */
[----:B------:R-:W-:Y:S01]  /*b4e0*/  FFMA.FTZ R170, R228, R170, R176 ;  /* 0x000000aae4aa7223 */ /* 0x000fe200000100b0 */
[----:B------:R-:W-:Y:S01]  /*b4f0*/  FFMA.FTZ R58, R182, UR6, -R128 ;  /* 0x00000006b63a7c23 */ /* 0x000fe20008010880 */
[--C-:B------:R-:W-:Y:S01]  /*b500*/  FFMA.FTZ R34, R34, UR6, -R74.reuse ;  /* 0x0000000622227c23 */ /* 0x100fe2000801084a */
[----:B------:R-:W-:Y:S01]  /*b510*/  FFMA.FTZ R35, R35, UR6, -R74 ;  /* 0x0000000623237c23 */ /* 0x000fe2000801084a */
[----:B------:R-:W-:Y:S01]  /*b520*/  MUFU.EX2 R166, R166 ;  /* 0x000000a600a67308 */ /* 0x000fe20000000800 */
[----:B----4-:R-:W-:Y:S01]  /*b530*/  F2FP.BF16.F32.PACK_AB R15, R161, R168 ;  /* 0x000000a8a10f723e */ /* 0x010fe200000010ff */
[----:B------:R-:W-:Y:S01]  /*b540*/  FADD.FTZ R170, R171, R170 ;  /* 0x000000aaabaa7221 */ /* 0x000fe20000010000 */
[----:B------:R-:W-:Y:S01]  /*b550*/  FFMA.FTZ R32, R32, UR6, -R74 ;  /* 0x0000000620207c23 */ /* 0x000fe2000801084a */
[----:B------:R-:W-:Y:S01]  /*b560*/  FFMA.FTZ R53, R180, UR6, -R128 ;  /* 0x00000006b4357c23 */ /* 0x000fe20008010880 */
[----:B------:R-:W-:Y:S01]  /*b570*/  FFMA.FTZ R40, R40, UR6, -R74 ;  /* 0x0000000628287c23 */ /* 0x000fe2000801084a */
[----:B------:R-:W-:Y:S01]  /*b580*/  FADD.FTZ R168, R168, R170 ;  /* 0x000000aaa8a87221 */ /* 0x000fe20000010000 */
[----:B------:R-:W-:Y:S01]  /*b590*/  FFMA.FTZ R41, R41, UR6, -R74 ;  /* 0x0000000629297c23 */ /* 0x000fe2000801084a */
[----:B------:R-:W4:Y:S01]  /*b5a0*/  MUFU.EX2 R85, R85 ;  /* 0x0000005500557308 */ /* 0x000f220000000800 */
[----:B-----5:R-:W-:Y:S01]  /*b5b0*/  FFMA.FTZ R2, R24, UR6, -R128 ;  /* 0x0000000618027c23 */ /* 0x020fe20008010880 */
[-C--:B--2---:R-:W-:Y:S01]  /*b5c0*/  FMUL.FTZ R16, R144, R178.reuse ;  /* 0x000000b290107220 */ /* 0x084fe20000410000 */
[-C--:B------:R-:W-:Y:S01]  /*b5d0*/  FMUL.FTZ R17, R145, R178.reuse ;  /* 0x000000b291117220 */ /* 0x080fe20000410000 */
[----:B------:R-:W2:Y:S01]  /*b5e0*/  LDSM.16.MT88.4 R24, [R0+0x400] ;  /* 0x000400000018783b */ /* 0x000ea20000004200 */
[-C--:B------:R-:W-:Y:S01]  /*b5f0*/  FMUL.FTZ R140, R140, R178.reuse ;  /* 0x000000b28c8c7220 */ /* 0x080fe20000410000 */
[-C--:B------:R-:W-:Y:S01]  /*b600*/  FMUL.FTZ R141, R141, R178.reuse ;  /* 0x000000b28d8d7220 */ /* 0x080fe20000410000 */
[--C-:B------:R-:W-:Y:S01]  /*b610*/  FFMA.FTZ R144, R169, UR6, -R74.reuse ;  /* 0x00000006a9907c23 */ /* 0x100fe2000801084a */
[-C--:B------:R-:W-:Y:S01]  /*b620*/  FMUL.FTZ R136, R136, R178.reuse ;  /* 0x000000b288887220 */ /* 0x080fe20000410000 */
[-C--:B------:R-:W-:Y:S01]  /*b630*/  FMUL.FTZ R137, R137, R178.reuse ;  /* 0x000000b289897220 */ /* 0x080fe20000410000 */
[C---:B-1----:R-:W-:Y:S01]  /*b640*/  HMMA.16816.F32.BF16 R16, R12.reuse, R4, R16 ;  /* 0x000000040c10723c */ /* 0x042fe20000041810 */
[-C--:B------:R-:W-:Y:S01]  /*b650*/  FMUL.FTZ R132, R132, R178.reuse ;  /* 0x000000b284847220 */ /* 0x080fe20000410000 */
[-C--:B------:R-:W-:Y:S01]  /*b660*/  FMUL.FTZ R133, R133, R178.reuse ;  /* 0x000000b285857220 */ /* 0x080fe20000410000 */
[----:B------:R-:W-:Y:S01]  /*b670*/  MUFU.EX2 R144, R144 ;  /* 0x0000009000907308 */ /* 0x000fe20000000800 */
[----:B------:R-:W-:Y:S01]  /*b680*/  FFMA.FTZ R145, R130, UR6, -R74 ;  /* 0x0000000682917c23 */ /* 0x000fe2000801084a */
[----:B------:R-:W-:Y:S01]  /*b690*/  FFMA.FTZ R175, R229, R178, R175 ;  /* 0x000000b2e5af7223 */ /* 0x000fe200000100af */
[----:B------:R-:W-:Y:S01]  /*b6a0*/  FADD.FTZ R168, R161, R168 ;  /* 0x000000a8a1a87221 */ /* 0x000fe20000010000 */
[----:B----4-:R-:W-:Y:S01]  /*b6b0*/  F2FP.BF16.F32.PACK_AB R29, R85, R166 ;  /* 0x000000a6551d723e */ /* 0x010fe200000010ff */
[C---:B------:R-:W-:Y:S01]  /*b6c0*/  HMMA.16816.F32.BF16 R4, R12.reuse, R6, R140 ;  /* 0x000000060c04723c */ /* 0x040fe2000004188c */
[--C-:B------:R-:W-:Y:S01]  /*b6d0*/  FFMA.FTZ R141, R156, UR6, -R74.reuse ;  /* 0x000000069c8d7c23 */ /* 0x100fe2000801084a */
[--C-:B------:R-:W-:Y:S01]  /*b6e0*/  FFMA.FTZ R142, R149, UR6, -R74.reuse ;  /* 0x00000006958e7c23 */ /* 0x100fe2000801084a */
[----:B------:R-:W1:Y:S01]  /*b6f0*/  MUFU.EX2 R140, R165 ;  /* 0x000000a5008c7308 */ /* 0x000e620000000800 */
[--C-:B------:R-:W-:Y:S01]  /*b700*/  FFMA.FTZ R143, R148, UR6, -R74.reuse ;  /* 0x00000006948f7c23 */ /* 0x100fe2000801084a */
[----:B------:R-:W-:Y:S01]  /*b710*/  FFMA.FTZ R149, R70, UR6, -R74 ;  /* 0x0000000646957c23 */ /* 0x000fe2000801084a */
[----:B------:R-:W-:Y:S01]  /*b720*/  FADD.FTZ R174, R174, R175 ;  /* 0x000000afaeae7221 */ /* 0x000fe20000010000 */
[----:B------:R-:W-:Y:S01]  /*b730*/  FADD.FTZ R166, R166, R168 ;  /* 0x000000a8a6a67221 */ /* 0x000fe20000010000 */
[C---:B---3--:R-:W-:Y:S01]  /*b740*/  HMMA.16816.F32.BF16 R136, R12.reuse, R8, R136 ;  /* 0x000000080c88723c */ /* 0x048fe20000041888 */
[----:B------:R-:W-:Y:S01]  /*b750*/  FFMA.FTZ R156, R68, UR6, -R74 ;  /* 0x00000006449c7c23 */ /* 0x000fe2000801084a */
[----:B------:R-:W-:Y:S01]  /*b760*/  FADD.FTZ R174, R167, R174 ;  /* 0x000000aea7ae7221 */ /* 0x000fe20000010000 */
[----:B------:R-:W-:Y:S01]  /*b770*/  MUFU.EX2 R141, R141 ;  /* 0x0000008d008d7308 */ /* 0x000fe20000000800 */
[----:B------:R-:W-:Y:S01]  /*b780*/  FADD.FTZ R166, R85, R166 ;  /* 0x000000a655a67221 */ /* 0x000fe20000010000 */
[----:B------:R-:W-:Y:S01]  /*b790*/  FFMA.FTZ R68, R69, UR6, -R74 ;  /* 0x0000000645447c23 */ /* 0x000fe2000801084a */
[----:B------:R-:W-:Y:S01]  /*b7a0*/  FADD.FTZ R174, R164, R174 ;  /* 0x000000aea4ae7221 */ /* 0x000fe20000010000 */
[--C-:B------:R-:W-:Y:S01]  /*b7b0*/  FFMA.FTZ R69, R76, UR6, -R74.reuse ;  /* 0x000000064c457c23 */ /* 0x100fe2000801084a */
[----:B------:R-:W-:Y:S01]  /*b7c0*/  HMMA.16816.F32.BF16 R12, R12, R10, R132 ;  /* 0x0000000a0c0c723c */ /* 0x000fe20000041884 */
[----:B------:R-:W3:Y:S01]  /*b7d0*/  LDSM.16.MT88.4 R8, [R150+0x5800] ;  /* 0x005800009608783b */ /* 0x000ee20000004200 */
[--C-:B------:R-:W-:Y:S01]  /*b7e0*/  FFMA.FTZ R134, R155, UR6, -R74.reuse ;  /* 0x000000069b867c23 */ /* 0x100fe2000801084a */
[--C-:B------:R-:W-:Y:S01]  /*b7f0*/  FFMA.FTZ R132, R157, UR6, -R74.reuse ;  /* 0x000000069d847c23 */ /* 0x100fe2000801084a */
[----:B-1----:R-:W-:Y:S01]  /*b800*/  F2FP.BF16.F32.PACK_AB R31, R140, R144 ;  /* 0x000000908c1f723e */ /* 0x002fe200000010ff */
[----:B------:R-:W1:Y:S01]  /*b810*/  MUFU.EX2 R133, R158 ;  /* 0x0000009e00857308 */ /* 0x000e620000000800 */
[----:B------:R-:W-:Y:S01]  /*b820*/  FFMA.FTZ R155, R45, UR6, -R74 ;  /* 0x000000062d9b7c23 */ /* 0x000fe2000801084a */
[----:B------:R-:W-:Y:S01]  /*b830*/  FADD.FTZ R163, R163, R174 ;  /* 0x000000aea3a37221 */ /* 0x000fe20000010000 */
[----:B------:R-:W-:Y:S01]  /*b840*/  FADD.FTZ R166, R144, R166 ;  /* 0x000000a690a67221 */ /* 0x000fe20000010000 */
[--C-:B------:R-:W-:Y:S01]  /*b850*/  FFMA.FTZ R76, R77, UR6, -R74.reuse ;  /* 0x000000064d4c7c23 */ /* 0x100fe2000801084a */
[----:B------:R-:W-:Y:S01]  /*b860*/  FFMA.FTZ R77, R78, UR6, -R74 ;  /* 0x000000064e4d7c23 */ /* 0x000fe2000801084a */
[C---:B------:R-:W-:Y:S01]  /*b870*/  HMMA.16816.F32.BF16 R16, R28.reuse, R20, R16 ;  /* 0x000000141c10723c */ /* 0x040fe20000041810 */
[----:B------:R-:W-:Y:S01]  /*b880*/  FADD.FTZ R163, R162, R163 ;  /* 0x000000a3a2a37221 */ /* 0x000fe20000010000 */
[----:B------:R-:W4:Y:S01]  /*b890*/  MUFU.EX2 R134, R134 ;  /* 0x0000008600867308 */ /* 0x000f220000000800 */
[----:B------:R-:W-:Y:S01]  /*b8a0*/  FADD.FTZ R140, R140, R166 ;  /* 0x000000a68c8c7221 */ /* 0x000fe20000010000 */
[--C-:B------:R-:W-:Y:S01]  /*b8b0*/  FFMA.FTZ R78, R79, UR6, -R74.reuse ;  /* 0x000000064f4e7c23 */ /* 0x100fe2000801084a */
[----:B------:R-:W-:Y:S01]  /*b8c0*/  FADD.FTZ R160, R160, R163 ;  /* 0x000000a3a0a07221 */ /* 0x000fe20000010000 */
[--C-:B------:R-:W-:Y:S01]  /*b8d0*/  FFMA.FTZ R79, R80, UR6, -R74.reuse ;  /* 0x00000006504f7c23 */ /* 0x100fe2000801084a */
[----:B------:R-:W-:Y:S01]  /*b8e0*/  FFMA.FTZ R85, R82, UR6, -R74 ;  /* 0x0000000652557c23 */ /* 0x000fe2000801084a */
[C---:B------:R-:W-:Y:S01]  /*b8f0*/  HMMA.16816.F32.BF16 R4, R28.reuse, R22, R4 ;  /* 0x000000161c04723c */ /* 0x040fe20000041804 */
[----:B------:R-:W5:Y:S01]  /*b900*/  LDSM.16.MT88.4 R20, [R0+0x800] ;  /* 0x000800000014783b */ /* 0x000f620000004200 */
[----:B------:R-:W3:Y:S01]  /*b910*/  MUFU.EX2 R132, R132 ;  /* 0x0000008400847308 */ /* 0x000ee20000000800 */
[----:B------:R-:W-:Y:S01]  /*b920*/  FADD.FTZ R160, R159, R160 ;  /* 0x000000a09fa07221 */ /* 0x000fe20000010000 */
[----:B-1----:R-:W-:Y:S01]  /*b930*/  FADD.FTZ R140, R133, R140 ;  /* 0x0000008c858c7221 */ /* 0x002fe20000010000 */
[--C-:B------:R-:W-:Y:S01]  /*b940*/  FFMA.FTZ R82, R86, UR6, -R74.reuse ;  /* 0x0000000656527c23 */ /* 0x100fe2000801084a */
[--C-:B------:R-:W-:Y:S01]  /*b950*/  FFMA.FTZ R86, R87, UR6, -R74.reuse ;  /* 0x0000000657567c23 */ /* 0x100fe2000801084a */
[----:B------:R-:W-:Y:S01]  /*b960*/  FFMA.FTZ R87, R88, UR6, -R74 ;  /* 0x0000000658577c23 */ /* 0x000fe2000801084a */
[C---:B--2---:R-:W-:Y:S01]  /*b970*/  HMMA.16816.F32.BF16 R136, R28.reuse, R24, R136 ;  /* 0x000000181c88723c */ /* 0x044fe20000041888 */
[--C-:B------:R-:W-:Y:S01]  /*b980*/  FFMA.FTZ R135, R184, UR6, -R128.reuse ;  /* 0x00000006b8877c23 */ /* 0x100fe20008010880 */
[----:B------:R-:W1:Y:S01]  /*b990*/  MUFU.EX2 R142, R142 ;  /* 0x0000008e008e7308 */ /* 0x000e620000000800 */
[--C-:B------:R-:W-:Y:S01]  /*b9a0*/  FFMA.FTZ R130, R183, UR6, -R128.reuse ;  /* 0x00000006b7827c23 */ /* 0x100fe20008010880 */
[--C-:B------:R-:W-:Y:S01]  /*b9b0*/  FFMA.FTZ R148, R181, UR6, -R128.reuse ;  /* 0x00000006b5947c23 */ /* 0x100fe20008010880 */
[--C-:B------:R-:W-:Y:S01]  /*b9c0*/  FFMA.FTZ R70, R179, UR6, -R128.reuse ;  /* 0x00000006b3467c23 */ /* 0x100fe20008010880 */
[--C-:B------:R-:W-:Y:S01]  /*b9d0*/  FFMA.FTZ R45, R177, UR6, -R128.reuse ;  /* 0x00000006b12d7c23 */ /* 0x100fe20008010880 */
[----:B------:R-:W-:Y:S01]  /*b9e0*/  FFMA.FTZ R80, R154, UR6, -R128 ;  /* 0x000000069a507c23 */ /* 0x000fe20008010880 */
[----:B------:R-:W-:Y:S01]  /*b9f0*/  HMMA.16816.F32.BF16 R24, R28, R26, R12 ;  /* 0x0000001a1c18723c */ /* 0x000fe2000004180c */
[----:B------:R-:W2:Y:S01]  /*ba00*/  LDSM.16.MT88.4 R12, [R150+0x5c00] ;  /* 0x005c0000960c783b */ /* 0x000ea20000004200 */
[----:B------:R-:W-:Y:S01]  /*ba10*/  F2FP.BF16.F32.PACK_AB R28, R152, R153 ;  /* 0x00000099981c723e */ /* 0x000fe200000010ff */
[----:B------:R-:W5:Y:S01]  /*ba20*/  MUFU.EX2 R143, R143 ;  /* 0x0000008f008f7308 */ /* 0x000f620000000800 */
[----:B----4-:R-:W-:Y:S01]  /*ba30*/  F2FP.BF16.F32.PACK_AB R29, R134, R133 ;  /* 0x00000085861d723e */ /* 0x010fe200000010ff */
[----:B------:R-:W-:Y:S01]  /*ba40*/  FADD.FTZ R153, R153, R160 ;  /* 0x000000a099997221 */ /* 0x000fe20000010000 */
[----:B------:R-:W-:Y:S01]  /*ba50*/  F2FP.BF16.F32.PACK_AB R30, R126, R127 ;  /* 0x0000007f7e1e723e */ /* 0x000fe200000010ff */
[----:B------:R-:W-:Y:S01]  /*ba60*/  FADD.FTZ R134, R134, R140 ;  /* 0x0000008c86867221 */ /* 0x000fe20000010000 */
[----:B---3--:R-:W-:Y:S01]  /*ba70*/  F2FP.BF16.F32.PACK_AB R31, R141, R132 ;  /* 0x000000848d1f723e */ /* 0x008fe200000010ff */
[----:B------:R-:W-:Y:S01]  /*ba80*/  FADD.FTZ R153, R152, R153 ;  /* 0x0000009998997221 */ /* 0x000fe20000010000 */
[----:B------:R-:W-:Y:S01]  /*ba90*/  FFMA.FTZ R38, R38, UR6, -R74 ;  /* 0x0000000626267c23 */ /* 0x000fe2000801084a */
[----:B------:R-:W-:Y:S01]  /*baa0*/  MUFU.EX2 R131, R131 ;  /* 0x0000008300837308 */ /* 0x000fe20000000800 */
[----:B------:R-:W-:Y:S01]  /*bab0*/  FADD.FTZ R134, R132, R134 ;  /* 0x0000008684867221 */ /* 0x000fe20000010000 */
[----:B------:R-:W-:Y:S01]  /*bac0*/  FADD.FTZ R153, R127, R153 ;  /* 0x000000997f997221 */ /* 0x000fe20000010000 */
[----:B------:R-:W-:Y:S01]  /*bad0*/  FFMA.FTZ R39, R39, UR6, -R74 ;  /* 0x0000000627277c23 */ /* 0x000fe2000801084a */
[C---:B------:R-:W-:Y:S01]  /*bae0*/  HMMA.16816.F32.BF16 R16, R28.reuse, R8, R16 ;  /* 0x000000081c10723c */ /* 0x040fe20000041810 */
[----:B------:R-:W-:Y:S01]  /*baf0*/  FADD.FTZ R141, R141, R134 ;  /* 0x000000868d8d7221 */ /* 0x000fe20000010000 */
[----:B------:R-:W-:Y:S01]  /*bb00*/  FADD.FTZ R126, R126, R153 ;  /* 0x000000997e7e7221 */ /* 0x000fe20000010000 */
[----:B------:R-:W-:Y:S01]  /*bb10*/  FFMA.FTZ R229, R66, UR6, -R128 ;  /* 0x0000000642e57c23 */ /* 0x000fe20008010880 */
[----:B------:R-:W3:Y:S01]  /*bb20*/  MUFU.EX2 R145, R145 ;  /* 0x0000009100917308 */ /* 0x000ee20000000800 */
[----:B-1----:R-:W-:Y:S01]  /*bb30*/  FADD.FTZ R141, R142, R141 ;  /* 0x0000008d8e8d7221 */ /* 0x002fe20000010000 */
[----:B------:R-:W-:Y:S01]  /*bb40*/  FADD.FTZ R126, R125, R126 ;  /* 0x0000007e7d7e7221 */ /* 0x000fe20000010000 */
[----:B------:R-:W-:Y:S01]  /*bb50*/  FFMA.FTZ R228, R43, UR6, -R74 ;  /* 0x000000062be47c23 */ /* 0x000fe2000801084a */
[----:B------:R-:W-:Y:S01]  /*bb60*/  HMMA.16816.F32.BF16 R4, R28, R10, R4 ;  /* 0x0000000a1c04723c */ /* 0x000fe20000041804 */
[----:B------:R-:W1:Y:S01]  /*bb70*/  LDSM.16.MT88.4 R8, [R0+0xc00] ;  /* 0x000c00000008783b */ /* 0x000e620000004200 */
[----:B------:R-:W-:-:S02]  /*bb80*/  ISETP.GT.AND P0, PT, R84, R212, PT ;  /* 0x000000d45400720c */ /* 0x000fc40003f04270 */
[----:B------:R-:W4:Y:S04]  /*bb90*/  MUFU.EX2 R146, R146 ;  /* 0x0000009200927308 */ /* 0x000f280000000800 */
[C---:B-----5:R-:W-:Y:S04]  /*bba0*/  HMMA.16816.F32.BF16 R136, R28.reuse, R20, R136 ;  /* 0x000000141c88723c */ /* 0x060fe80000041888 */
[----:B------:R-:W5:Y:S03]  /*bbb0*/  MUFU.EX2 R129, R129 ;  /* 0x0000008100817308 */ /* 0x000f660000000800 */
[----:B------:R-:W-:Y:S01]  /*bbc0*/  @P0 IADD3 R194, PT, PT, R194, -0x3, RZ ;  /* 0xfffffffdc2c20810 */ /* 0x000fe20007ffe0ff */
[----:B------:R-:W-:Y:S01]  /*bbd0*/  HMMA.16816.F32.BF16 R24, R28, R22, R24 ;  /* 0x000000161c18723c */ /* 0x000fe20000041818 */
[----:B------:R-:W-:Y:S01]  /*bbe0*/  F2FP.BF16.F32.PACK_AB R28, R124, R125 ;  /* 0x0000007d7c1c723e */ /* 0x000fe200000010ff */
[----:B------:R-:W5:Y:S01]  /*bbf0*/  LDSM.16.MT88.4 R20, [R150+0x6000] ;  /* 0x006000009614783b */ /* 0x000f620000004200 */
[----:B------:R-:W-:Y:S01]  /*bc00*/  F2FP.BF16.F32.PACK_AB R29, R143, R142 ;  /* 0x0000008e8f1d723e */ /* 0x000fe200000010ff */
[----:B------:R-:W-:Y:S01]  /*bc10*/  MUFU.EX2 R56, R56 ;  /* 0x0000003800387308 */ /* 0x000fe20000000800 */
[----:B------:R-:W-:Y:S01]  /*bc20*/  F2FP.BF16.F32.PACK_AB R30, R122, R123 ;  /* 0x0000007b7a1e723e */ /* 0x000fe200000010ff */
[----:B------:R-:W-:Y:S01]  /*bc30*/  FADD.FTZ R124, R124, R126 ;  /* 0x0000007e7c7c7221 */ /* 0x000fe20000010000 */
[----:B---3--:R-:W-:Y:S01]  /*bc40*/  F2FP.BF16.F32.PACK_AB R31, R145, R131 ;  /* 0x00000083911f723e */ /* 0x008fe200000010ff */
[----:B------:R-:W-:-:S02]  /*bc50*/  FADD.FTZ R143, R143, R141 ;  /* 0x0000008d8f8f7221 */ /* 0x000fc40000010000 */
[----:B------:R-:W-:Y:S02]  /*bc60*/  FADD.FTZ R124, R123, R124 ;  /* 0x0000007c7b7c7221 */ /* 0x000fe40000010000 */
[----:B------:R-:W3:Y:S01]  /*bc70*/  MUFU.EX2 R57, R57 ;  /* 0x0000003900397308 */ /* 0x000ee20000000800 */
[----:B------:R-:W-:Y:S01]  /*bc80*/  FADD.FTZ R143, R131, R143 ;  /* 0x0000008f838f7221 */ /* 0x000fe20000010000 */
[C---:B--2---:R-:W-:Y:S01]  /*bc90*/  HMMA.16816.F32.BF16 R16, R28.reuse, R12, R16 ;  /* 0x0000000c1c10723c */ /* 0x044fe20000041810 */
[----:B------:R-:W-:Y:S02]  /*bca0*/  FADD.FTZ R122, R122, R124 ;  /* 0x0000007c7a7a7221 */ /* 0x000fe40000010000 */
[----:B------:R-:W-:Y:S02]  /*bcb0*/  FADD.FTZ R145, R145, R143 ;  /* 0x0000008f91917221 */ /* 0x000fe40000010000 */
[----:B------:R-:W-:Y:S01]  /*bcc0*/  FADD.FTZ R122, R121, R122 ;  /* 0x0000007a797a7221 */ /* 0x000fe20000010000 */
[----:B------:R-:W-:Y:S01]  /*bcd0*/  MUFU.EX2 R116, R116 ;  /* 0x0000007400747308 */ /* 0x000fe20000000800 */
[----:B----4-:R-:W-:Y:S01]  /*bce0*/  FADD.FTZ R145, R146, R145 ;  /* 0x0000009192917221 */ /* 0x010fe20000010000 */
[----:B------:R-:W-:Y:S01]  /*bcf0*/  HMMA.16816.F32.BF16 R4, R28, R14, R4 ;  /* 0x0000000e1c04723c */ /* 0x000fe20000041804 */
[----:B------:R-:W2:Y:S01]  /*bd00*/  LDSM.16.MT88.4 R12, [R0+0x1000] ;  /* 0x00100000000c783b */ /* 0x000ea20000004200 */
[----:B------:R-:W-:-:S03]  /*bd10*/  FADD.FTZ R122, R120, R122 ;  /* 0x0000007a787a7221 */ /* 0x000fc60000010000 */
[----:B------:R-:W-:Y:S01]  /*bd20*/  LDSM.16.MT88.4 R140, [R150+0x8c00] ;  /* 0x008c0000968c783b */ /* 0x000fe20000004200 */
[----:B------:R-:W-:Y:S02]  /*bd30*/  MUFU.EX2 R115, R115 ;  /* 0x0000007300737308 */ /* 0x000fe40000000800 */
[C---:B-1----:R-:W-:Y:S06]  /*bd40*/  HMMA.16816.F32.BF16 R136, R28.reuse, R8, R136 ;  /* 0x000000081c88723c */ /* 0x042fec0000041888 */
[----:B------:R-:W-:Y:S02]  /*bd50*/  MUFU.EX2 R114, R114 ;  /* 0x0000007200727308 */ /* 0x000fe40000000800 */
[----:B------:R-:W-:Y:S01]  /*bd60*/  HMMA.16816.F32.BF16 R24, R28, R10, R24 ;  /* 0x0000000a1c18723c */ /* 0x000fe20000041818 */
[----:B------:R-:W1:Y:S01]  /*bd70*/  LDSM.16.MT88.4 R8, [R150+0x6400] ;  /* 0x006400009608783b */ /* 0x000e620000004200 */
[----:B------:R-:W-:-:S02]  /*bd80*/  F2FP.BF16.F32.PACK_AB R28, R120, R121 ;  /* 0x00000079781c723e */ /* 0x000fc400000010ff */
[C---:B-----5:R-:W-:Y:S01]  /*bd90*/  F2FP.BF16.F32.PACK_AB R29, R129.reuse, R146 ;  /* 0x00000092811d723e */ /* 0x060fe200000010ff */
[----:B------:R-:W-:Y:S01]  /*bda0*/  FADD.FTZ R129, R129, R145 ;  /* 0x0000009181817221 */ /* 0x000fe20000010000 */
[----:B------:R-:W-:Y:S01]  /*bdb0*/  F2FP.BF16.F32.PACK_AB R30, R118, R119 ;  /* 0x00000077761e723e */ /* 0x000fe200000010ff */
[----:B------:R-:W4:Y:S01]  /*bdc0*/  MUFU.EX2 R59, R59 ;  /* 0x0000003b003b7308 */ /* 0x000f220000000800 */
[----:B---3--:R-:W-:Y:S01]  /*bdd0*/  F2FP.BF16.F32.PACK_AB R31, R57, R56 ;  /* 0x00000038391f723e */ /* 0x008fe200000010ff */
[----:B------:R-:W-:Y:S01]  /*bde0*/  FADD.FTZ R119, R119, R122 ;  /* 0x0000007a77777221 */ /* 0x000fe20000010000 */
[----:B------:R-:W-:-:S03]  /*bdf0*/  FADD.FTZ R129, R56, R129 ;  /* 0x0000008138817221 */ /* 0x000fc60000010000 */
[----:B------:R-:W-:Y:S01]  /*be00*/  FADD.FTZ R119, R118, R119 ;  /* 0x0000007776777221 */ /* 0x000fe20000010000 */
[----:B------:R-:W-:Y:S01]  /*be10*/  FADD.FTZ R57, R57, R129 ;  /* 0x0000008139397221 */ /* 0x000fe20000010000 */
[C---:B------:R-:W-:Y:S01]  /*be20*/  HMMA.16816.F32.BF16 R16, R28.reuse, R20, R16 ;  /* 0x000000141c10723c */ /* 0x040fe20000041810 */
[----:B------:R-:W3:Y:S07]  /*be30*/  MUFU.EX2 R60, R60 ;  /* 0x0000003c003c7308 */ /* 0x000eee0000000800 */
[----:B------:R-:W-:Y:S01]  /*be40*/  HMMA.16816.F32.BF16 R4, R28, R22, R4 ;  /* 0x000000161c04723c */ /* 0x000fe20000041804 */
[----:B------:R-:W5:Y:S01]  /*be50*/  LDSM.16.MT88.4 R20, [R0+0x1400] ;  /* 0x001400000014783b */ /* 0x000f620000004200 */
[----:B------:R-:W-:Y:S01]  /*be60*/  MUFU.EX2 R61, R61 ;  /* 0x0000003d003d7308 */ /* 0x000fe20000000800 */
[----:B----4-:R-:W-:-:S05]  /*be70*/  FADD.FTZ R57, R59, R57 ;  /* 0x000000393b397221 */ /* 0x010fca0000010000 */
[C---:B--2---:R-:W-:Y:S02]  /*be80*/  HMMA.16816.F32.BF16 R136, R28.reuse, R12, R136 ;  /* 0x0000000c1c88723c */ /* 0x044fe40000041888 */
[----:B------:R-:W2:Y:S06]  /*be90*/  MUFU.EX2 R62, R62 ;  /* 0x0000003e003e7308 */ /* 0x000eac0000000800 */
[----:B------:R-:W-:Y:S01]  /*bea0*/  HMMA.16816.F32.BF16 R24, R28, R14, R24 ;  /* 0x0000000e1c18723c */ /* 0x000fe20000041818 */
[----:B------:R-:W4:Y:S01]  /*beb0*/  LDSM.16.MT88.4 R12, [R150+0x6800] ;  /* 0x00680000960c783b */ /* 0x000f220000004200 */
[----:B------:R-:W-:Y:S01]  /*bec0*/  F2FP.BF16.F32.PACK_AB R28, R116, R117 ;  /* 0x00000075741c723e */ /* 0x000fe200000010ff */
[----:B------:R-:W-:Y:S01]  /*bed0*/  MUFU.EX2 R113, R113 ;  /* 0x0000007100717308 */ /* 0x000fe20000000800 */
[----:B---3--:R-:W-:Y:S01]  /*bee0*/  F2FP.BF16.F32.PACK_AB R29, R60, R59 ;  /* 0x0000003b3c1d723e */ /* 0x008fe200000010ff */
[----:B------:R-:W-:Y:S01]  /*bef0*/  FADD.FTZ R117, R117, R119 ;  /* 0x0000007775757221 */ /* 0x000fe20000010000 */
[----:B------:R-:W-:Y:S01]  /*bf00*/  F2FP.BF16.F32.PACK_AB R30, R114, R115 ;  /* 0x00000073721e723e */ /* 0x000fe200000010ff */
[----:B------:R-:W-:-:S02]  /*bf10*/  FADD.FTZ R60, R60, R57 ;  /* 0x000000393c3c7221 */ /* 0x000fc40000010000 */
[----:B------:R-:W-:Y:S01]  /*bf20*/  FADD.FTZ R117, R116, R117 ;  /* 0x0000007574757221 */ /* 0x000fe20000010000 */
[----:B--2---:R-:W-:Y:S01]  /*bf30*/  F2FP.BF16.F32.PACK_AB R31, R62, R61 ;  /* 0x0000003d3e1f723e */ /* 0x004fe200000010ff */
[----:B------:R-:W2:Y:S02]  /*bf40*/  MUFU.EX2 R112, R112 ;  /* 0x0000007000707308 */ /* 0x000ea40000000800 */
[----:B------:R-:W-:Y:S01]  /*bf50*/  FADD.FTZ R115, R115, R117 ;  /* 0x0000007573737221 */ /* 0x000fe20000010000 */
[----:B------:R-:W-:-:S03]  /*bf60*/  FADD.FTZ R60, R61, R60 ;  /* 0x0000003c3d3c7221 */ /* 0x000fc60000010000 */
[----:B------:R-:W-:Y:S01]  /*bf70*/  FADD.FTZ R115, R114, R115 ;  /* 0x0000007372737221 */ /* 0x000fe20000010000 */
[C---:B-1----:R-:W-:Y:S01]  /*bf80*/  HMMA.16816.F32.BF16 R16, R28.reuse, R8, R16 ;  /* 0x000000081c10723c */ /* 0x042fe20000041810 */
[----:B------:R-:W-:Y:S01]  /*bf90*/  FADD.FTZ R62, R62, R60 ;  /* 0x0000003c3e3e7221 */ /* 0x000fe20000010000 */
[----:B------:R-:W-:Y:S06]  /*bfa0*/  MUFU.EX2 R111, R111 ;  /* 0x0000006f006f7308 */ /* 0x000fec0000000800 */
[C---:B------:R-:W-:Y:S01]  /*bfb0*/  HMMA.16816.F32.BF16 R4, R28.reuse, R10, R4 ;  /* 0x0000000a1c04723c */ /* 0x040fe20000041804 */
[----:B------:R-:W1:Y:S01]  /*bfc0*/  LDSM.16.MT88.4 R8, [R0+0x1800] ;  /* 0x001800000008783b */ /* 0x000e620000004200 */
[----:B------:R-:W3:Y:S06]  /*bfd0*/  MUFU.EX2 R110, R110 ;  /* 0x0000006e006e7308 */ /* 0x000eec0000000800 */
[C---:B-----5:R-:W-:Y:S02]  /*bfe0*/  HMMA.16816.F32.BF16 R136, R28.reuse, R20, R136 ;  /* 0x000000141c88723c */ /* 0x060fe40000041888 */
[----:B------:R-:W5:Y:S06]  /*bff0*/  MUFU.EX2 R147, R147 ;  /* 0x0000009300937308 */ /* 0x000f6c0000000800 */
[----:B------:R-:W-:Y:S01]  /*c000*/  HMMA.16816.F32.BF16 R24, R28, R22, R24 ;  /* 0x000000161c18723c */ /* 0x000fe20000041818 */
[----:B--2---:R-:W-:Y:S01]  /*c010*/  F2FP.BF16.F32.PACK_AB R28, R112, R113 ;  /* 0x00000071701c723e */ /* 0x004fe200000010ff */
[----:B------:R-:W2:Y:S01]  /*c020*/  MUFU.EX2 R54, R54 ;  /* 0x0000003600367308 */ /* 0x000ea20000000800 */
[----:B---3--:R-:W-:Y:S01]  /*c030*/  F2FP.BF16.F32.PACK_AB R30, R110, R111 ;  /* 0x0000006f6e1e723e */ /* 0x008fe200000010ff */
[----:B------:R-:W3:Y:S01]  /*c040*/  LDSM.16.MT88.4 R20, [R150+0x6c00] ;  /* 0x006c00009614783b */ /* 0x000ee20000004200 */
[----:B------:R-:W-:-:S04]  /*c050*/  FADD.FTZ R113, R113, R115 ;  /* 0x0000007371717221 */ /* 0x000fc80000010000 */
[----:B------:R-:W-:Y:S01]  /*c060*/  FADD.FTZ R113, R112, R113 ;  /* 0x0000007170717221 */ /* 0x000fe20000010000 */
[----:B------:R-:W-:Y:S01]  /*c070*/  MUFU.EX2 R52, R52 ;  /* 0x0000003400347308 */ /* 0x000fe20000000800 */
[----:B-----5:R-:W-:Y:S02]  /*c080*/  FADD.FTZ R62, R147, R62 ;  /* 0x0000003e933e7221 */ /* 0x020fe40000010000 */
[----:B------:R-:W-:-:S04]  /*c090*/  FADD.FTZ R111, R111, R113 ;  /* 0x000000716f6f7221 */ /* 0x000fc80000010000 */
[----:B------:R-:W-:Y:S01]  /*c0a0*/  FADD.FTZ R111, R110, R111 ;  /* 0x0000006f6e6f7221 */ /* 0x000fe20000010000 */
[----:B------:R-:W5:Y:S01]  /*c0b0*/  MUFU.EX2 R55, R55 ;  /* 0x0000003700377308 */ /* 0x000f620000000800 */
[C---:B--2---:R-:W-:Y:S01]  /*c0c0*/  F2FP.BF16.F32.PACK_AB R29, R54.reuse, R147 ;  /* 0x00000093361d723e */ /* 0x044fe200000010ff */
[----:B------:R-:W-:-:S06]  /*c0d0*/  FADD.FTZ R62, R54, R62 ;  /* 0x0000003e363e7221 */ /* 0x000fcc0000010000 */
[----:B------:R-:W2:Y:S08]  /*c0e0*/  MUFU.EX2 R109, R109 ;  /* 0x0000006d006d7308 */ /* 0x000eb00000000800 */
[----:B------:R-:W3:Y:S01]  /*c0f0*/  MUFU.EX2 R108, R108 ;  /* 0x0000006c006c7308 */ /* 0x000ee20000000800 */
[----:B-----5:R-:W-:Y:S01]  /*c100*/  F2FP.BF16.F32.PACK_AB R31, R55, R52 ;  /* 0x00000034371f723e */ /* 0x020fe200000010ff */
[----:B------:R-:W-:-:S04]  /*c110*/  FADD.FTZ R52, R52, R62 ;  /* 0x0000003e34347221 */ /* 0x000fc80000010000 */
[----:B------:R-:W-:Y:S02]  /*c120*/  FADD.FTZ R52, R55, R52 ;  /* 0x0000003437347221 */ /* 0x000fe40000010000 */
[----:B----4-:R-:W-:Y:S01]  /*c130*/  HMMA.16816.F32.BF16 R16, R28, R12, R16 ;  /* 0x0000000c1c10723c */ /* 0x010fe20000041810 */
[----:B------:R-:W-:Y:S01]  /*c140*/  MUFU.EX2 R107, R107 ;  /* 0x0000006b006b7308 */ /* 0x000fe20000000800 */
[----:B--2---:R-:W-:-:S06]  /*c150*/  FADD.FTZ R111, R109, R111 ;  /* 0x0000006f6d6f7221 */ /* 0x004fcc0000010000 */
[C---:B------:R-:W-:Y:S01]  /*c160*/  HMMA.16816.F32.BF16 R4, R28.reuse, R14, R4 ;  /* 0x0000000e1c04723c */ /* 0x040fe20000041804 */
[----:B------:R-:W2:Y:S01]  /*c170*/  LDSM.16.MT88.4 R12, [R0+0x1c00] ;  /* 0x001c0000000c783b */ /* 0x000ea20000004200 */
[----:B------:R-:W4:Y:S06]  /*c180*/  MUFU.EX2 R106, R106 ;  /* 0x0000006a006a7308 */ /* 0x000f2c0000000800 */
[C---:B-1----:R-:W-:Y:S02]  /*c190*/  HMMA.16816.F32.BF16 R136, R28.reuse, R8, R136 ;  /* 0x000000081c88723c */ /* 0x042fe40000041888 */
[----:B------:R-:W1:Y:S06]  /*c1a0*/  MUFU.EX2 R63, R63 ;  /* 0x0000003f003f7308 */ /* 0x000e6c0000000800 */
[----:B------:R-:W-:Y:S01]  /*c1b0*/  HMMA.16816.F32.BF16 R24, R28, R10, R24 ;  /* 0x0000000a1c18723c */ /* 0x000fe20000041818 */
[----:B------:R-:W5:Y:S01]  /*c1c0*/  LDSM.16.MT88.4 R8, [R150+0x7000] ;  /* 0x007000009608783b */ /* 0x000f620000004200 */
[----:B------:R-:W2:Y:S01]  /*c1d0*/  MUFU.EX2 R83, R83 ;  /* 0x0000005300537308 */ /* 0x000ea20000000800 */
[C---:B---3--:R-:W-:Y:S01]  /*c1e0*/  F2FP.BF16.F32.PACK_AB R28, R108.reuse, R109 ;  /* 0x0000006d6c1c723e */ /* 0x048fe200000010ff */
[----:B------:R-:W-:Y:S01]  /*c1f0*/  FADD.FTZ R108, R108, R111 ;  /* 0x0000006f6c6c7221 */ /* 0x000fe20000010000 */
[----:B----4-:R-:W-:-:S03]  /*c200*/  F2FP.BF16.F32.PACK_AB R30, R106, R107 ;  /* 0x0000006b6a1e723e */ /* 0x010fc600000010ff */
[----:B------:R-:W-:Y:S02]  /*c210*/  FADD.FTZ R108, R107, R108 ;  /* 0x0000006c6b6c7221 */ /* 0x000fe40000010000 */
[----:B------:R-:W3:Y:S01]  /*c220*/  MUFU.EX2 R149, R149 ;  /* 0x0000009500957308 */ /* 0x000ee20000000800 */
[----:B-1----:R-:W-:Y:S01]  /*c230*/  FADD.FTZ R52, R63, R52 ;  /* 0x000000343f347221 */ /* 0x002fe20000010000 */
[----:B------:R-:W-:-:S06]  /*c240*/  FADD.FTZ R106, R106, R108 ;  /* 0x0000006c6a6a7221 */ /* 0x000fcc0000010000 */
[----:B------:R-:W1:Y:S01]  /*c250*/  MUFU.EX2 R71, R71 ;  /* 0x0000004700477308 */ /* 0x000e620000000800 */
[C---:B--2---:R-:W-:Y:S01]  /*c260*/  F2FP.BF16.F32.PACK_AB R29, R83.reuse, R63 ;  /* 0x0000003f531d723e */ /* 0x044fe200000010ff */
[----:B------:R-:W-:Y:S01]  /*c270*/  FADD.FTZ R83, R83, R52 ;  /* 0x0000003453537221 */ /* 0x000fe20000010000 */
[----:B------:R-:W-:Y:S01]  /*c280*/  FFMA.FTZ R52, R33, UR6, -R74 ;  /* 0x0000000621347c23 */ /* 0x000fe2000801084a */
[----:B------:R-:W-:-:S04]  /*c290*/  FFMA.FTZ R33, R67, UR6, -R128 ;  /* 0x0000000643217c23 */ /* 0x000fc80008010880 */
[----:B------:R-:W2:Y:S01]  /*c2a0*/  MUFU.EX2 R105, R105 ;  /* 0x0000006900697308 */ /* 0x000ea20000000800 */
[----:B---3--:R-:W-:-:S07]  /*c2b0*/  FADD.FTZ R83, R149, R83 ;  /* 0x0000005395537221 */ /* 0x008fce0000010000 */
[----:B------:R-:W3:Y:S01]  /*c2c0*/  MUFU.EX2 R104, R104 ;  /* 0x0000006800687308 */ /* 0x000ee20000000800 */
[C---:B-1----:R-:W-:Y:S01]  /*c2d0*/  F2FP.BF16.F32.PACK_AB R31, R71.reuse, R149 ;  /* 0x00000095471f723e */ /* 0x042fe200000010ff */
[----:B------:R-:W-:-:S06]  /*c2e0*/  FADD.FTZ R71, R71, R83 ;  /* 0x0000005347477221 */ /* 0x000fcc0000010000 */
[----:B------:R-:W-:Y:S01]  /*c2f0*/  HMMA.16816.F32.BF16 R16, R28, R20, R16 ;  /* 0x000000141c10723c */ /* 0x000fe20000041810 */
[----:B------:R-:W1:Y:S01]  /*c300*/  MUFU.EX2 R103, R103 ;  /* 0x0000006700677308 */ /* 0x000e620000000800 */
[----:B--2---:R-:W-:-:S06]  /*c310*/  FADD.FTZ R106, R105, R106 ;  /* 0x0000006a696a7221 */ /* 0x004fcc0000010000 */
[C---:B------:R-:W-:Y:S01]  /*c320*/  HMMA.16816.F32.BF16 R4, R28.reuse, R22, R4 ;  /* 0x000000161c04723c */ /* 0x040fe20000041804 */
[----:B------:R-:W2:Y:S01]  /*c330*/  LDSM.16.MT88.4 R20, [R0+0x2000] ;  /* 0x002000000014783b */ /* 0x000ea20000004200 */
[----:B------:R-:W4:Y:S06]  /*c340*/  MUFU.EX2 R102, R102 ;  /* 0x0000006600667308 */ /* 0x000f2c0000000800 */
[----:B------:R-:W-:Y:S01]  /*c350*/  HMMA.16816.F32.BF16 R136, R28, R12, R136 ;  /* 0x0000000c1c88723c */ /* 0x000fe20000041888 */
[C---:B---3--:R-:W-:Y:S01]  /*c360*/  F2FP.BF16.F32.PACK_AB R12, R104.reuse, R105 ;  /* 0x00000069680c723e */ /* 0x048fe200000010ff */
[----:B------:R-:W3:Y:S01]  /*c370*/  MUFU.EX2 R46, R46 ;  /* 0x0000002e002e7308 */ /* 0x000ee20000000800 */
[----:B------:R-:W-:-:S04]  /*c380*/  FADD.FTZ R104, R104, R106 ;  /* 0x0000006a68687221 */ /* 0x000fc80000010000 */
[----:B-1----:R-:W-:Y:S01]  /*c390*/  FADD.FTZ R104, R103, R104 ;  /* 0x0000006867687221 */ /* 0x002fe20000010000 */
[----:B------:R-:W-:Y:S01]  /*c3a0*/  HMMA.16816.F32.BF16 R24, R28, R14, R24 ;  /* 0x0000000e1c18723c */ /* 0x000fe20000041818 */
[----:B------:R-:W1:Y:S01]  /*c3b0*/  LDSM.16.MT88.4 R28, [R150+0x7400] ;  /* 0x00740000961c783b */ /* 0x000e620000004200 */
[----:B------:R-:W5:Y:S01]  /*c3c0*/  MUFU.EX2 R47, R47 ;  /* 0x0000002f002f7308 */ /* 0x000f620000000800 */
[C---:B----4-:R-:W-:Y:S01]  /*c3d0*/  F2FP.BF16.F32.PACK_AB R14, R102.reuse, R103 ;  /* 0x00000067660e723e */ /* 0x050fe200000010ff */
[----:B------:R-:W-:-:S06]  /*c3e0*/  FADD.FTZ R104, R102, R104 ;  /* 0x0000006866687221 */ /* 0x000fcc0000010000 */
[----:B------:R-:W4:Y:S01]  /*c3f0*/  MUFU.EX2 R44, R44 ;  /* 0x0000002c002c7308 */ /* 0x000f220000000800 */
[----:B---3--:R-:W-:-:S07]  /*c400*/  FADD.FTZ R71, R46, R71 ;  /* 0x000000472e477221 */ /* 0x008fce0000010000 */
[----:B------:R-:W3:Y:S01]  /*c410*/  MUFU.EX2 R155, R155 ;  /* 0x0000009b009b7308 */ /* 0x000ee20000000800 */
[C---:B-----5:R-:W-:Y:S01]  /*c420*/  F2FP.BF16.F32.PACK_AB R13, R47.reuse, R46 ;  /* 0x0000002e2f0d723e */ /* 0x060fe200000010ff */
[----:B------:R-:W-:-:S06]  /*c430*/  FADD.FTZ R47, R47, R71 ;  /* 0x000000472f2f7221 */ /* 0x000fcc0000010000 */
[----:B------:R-:W-:Y:S01]  /*c440*/  MUFU.EX2 R101, R101 ;  /* 0x0000006500657308 */ /* 0x000fe20000000800 */
[----:B----4-:R-:W-:-:S07]  /*c450*/  FADD.FTZ R47, R44, R47 ;  /* 0x0000002f2c2f7221 */ /* 0x010fce0000010000 */
[----:B------:R-:W4:Y:S01]  /*c460*/  MUFU.EX2 R100, R100 ;  /* 0x0000006400647308 */ /* 0x000f220000000800 */
[C---:B---3--:R-:W-:Y:S01]  /*c470*/  F2FP.BF16.F32.PACK_AB R15, R155.reuse, R44 ;  /* 0x0000002c9b0f723e */ /* 0x048fe200000010ff */
[----:B------:R-:W-:-:S06]  /*c480*/  FADD.FTZ R47, R155, R47 ;  /* 0x0000002f9b2f7221 */ /* 0x000fcc0000010000 */
[----:B------:R-:W-:Y:S01]  /*c490*/  MUFU.EX2 R99, R99 ;  /* 0x0000006300637308 */ /* 0x000fe20000000800 */
[C---:B------:R-:W-:Y:S07]  /*c4a0*/  HMMA.16816.F32.BF16 R16, R12.reuse, R8, R16 ;  /* 0x000000080c10723c */ /* 0x040fee0000041810 */
[----:B------:R-:W3:Y:S01]  /*c4b0*/  MUFU.EX2 R98, R98 ;  /* 0x0000006200627308 */ /* 0x000ee20000000800 */
[C---:B------:R-:W-:Y:S01]  /*c4c0*/  HMMA.16816.F32.BF16 R4, R12.reuse, R10, R4 ;  /* 0x0000000a0c04723c */ /* 0x040fe20000041804 */
[----:B------:R-:W5:Y:S06]  /*c4d0*/  LDSM.16.MT88.4 R8, [R0+0x2400] ;  /* 0x002400000008783b */ /* 0x000f6c0000004200 */
[----:B------:R-:W-:Y:S01]  /*c4e0*/  MUFU.EX2 R156, R156 ;  /* 0x0000009c009c7308 */ /* 0x000fe20000000800 */
[----:B--2---:R-:W-:Y:S01]  /*c4f0*/  HMMA.16816.F32.BF16 R136, R12, R20, R136 ;  /* 0x000000140c88723c */ /* 0x004fe20000041888 */
[----:B----4-:R-:W-:Y:S01]  /*c500*/  F2FP.BF16.F32.PACK_AB R20, R100, R101 ;  /* 0x000000656414723e */ /* 0x010fe200000010ff */
[----:B------:R-:W-:-:S04]  /*c510*/  FADD.FTZ R101, R101, R104 ;  /* 0x0000006865657221 */ /* 0x000fc80000010000 */
[----:B------:R-:W-:Y:S01]  /*c520*/  FADD.FTZ R101, R100, R101 ;  /* 0x0000006564657221 */ /* 0x000fe20000010000 */
[----:B------:R-:W2:Y:S01]  /*c530*/  MUFU.EX2 R68, R68 ;  /* 0x0000004400447308 */ /* 0x000ea20000000800 */
[----:B------:R-:W-:Y:S01]  /*c540*/  HMMA.16816.F32.BF16 R24, R12, R22, R24 ;  /* 0x000000160c18723c */ /* 0x000fe20000041818 */
[----:B---3--:R-:W-:Y:S01]  /*c550*/  F2FP.BF16.F32.PACK_AB R22, R98, R99 ;  /* 0x000000636216723e */ /* 0x008fe200000010ff */
[----:B------:R-:W3:Y:S01]  /*c560*/  LDSM.16.MT88.4 R12, [R150+0x7800] ;  /* 0x00780000960c783b */ /* 0x000ee20000004200 */
[----:B------:R-:W-:-:S04]  /*c570*/  FADD.FTZ R99, R99, R101 ;  /* 0x0000006563637221 */ /* 0x000fc80000010000 */
[----:B------:R-:W-:Y:S01]  /*c580*/  MUFU.EX2 R69, R69 ;  /* 0x0000004500457308 */ /* 0x000fe20000000800 */
[----:B------:R-:W-:-:S07]  /*c590*/  FADD.FTZ R99, R98, R99 ;  /* 0x0000006362637221 */ /* 0x000fce0000010000 */
[----:B------:R-:W4:Y:S01]  /*c5a0*/  MUFU.EX2 R76, R76 ;  /* 0x0000004c004c7308 */ /* 0x000f220000000800 */
[----:B--2---:R-:W-:Y:S01]  /*c5b0*/  F2FP.BF16.F32.PACK_AB R21, R68, R156 ;  /* 0x0000009c4415723e */ /* 0x004fe200000010ff */
[----:B------:R-:W-:-:S04]  /*c5c0*/  FADD.FTZ R156, R156, R47 ;  /* 0x0000002f9c9c7221 */ /* 0x000fc80000010000 */
[----:B------:R-:W-:Y:S02]  /*c5d0*/  FADD.FTZ R156, R68, R156 ;  /* 0x0000009c449c7221 */ /* 0x000fe40000010000 */
[----:B------:R-:W-:Y:S08]  /*c5e0*/  MUFU.EX2 R97, R97 ;  /* 0x0000006100617308 */ /* 0x000ff00000000800 */
[----:B------:R-:W2:Y:S01]  /*c5f0*/  MUFU.EX2 R96, R96 ;  /* 0x0000006000607308 */ /* 0x000ea20000000800 */
[----:B----4-:R-:W-:Y:S01]  /*c600*/  F2FP.BF16.F32.PACK_AB R23, R76, R69 ;  /* 0x000000454c17723e */ /* 0x010fe200000010ff */
[----:B------:R-:W-:-:S04]  /*c610*/  FADD.FTZ R69, R69, R156 ;  /* 0x0000009c45457221 */ /* 0x000fc80000010000 */
[----:B------:R-:W-:Y:S02]  /*c620*/  FADD.FTZ R69, R76, R69 ;  /* 0x000000454c457221 */ /* 0x000fe40000010000 */
[C---:B-1----:R-:W-:Y:S01]  /*c630*/  HMMA.16816.F32.BF16 R16, R20.reuse, R28, R16 ;  /* 0x0000001c1410723c */ /* 0x042fe20000041810 */
[----:B------:R-:W-:Y:S07]  /*c640*/  MUFU.EX2 R95, R95 ;  /* 0x0000005f005f7308 */ /* 0x000fee0000000800 */
[C---:B------:R-:W-:Y:S01]  /*c650*/  HMMA.16816.F32.BF16 R4, R20.reuse, R30, R4 ;  /* 0x0000001e1404723c */ /* 0x040fe20000041804 */
[----:B------:R-:W1:Y:S01]  /*c660*/  LDSM.16.MT88.4 R28, [R0+0x2800] ;  /* 0x00280000001c783b */ /* 0x000e620000004200 */
[----:B------:R-:W4:Y:S06]  /*c670*/  MUFU.EX2 R94, R94 ;  /* 0x0000005e005e7308 */ /* 0x000f2c0000000800 */
[----:B-----5:R-:W-:Y:S01]  /*c680*/  HMMA.16816.F32.BF16 R136, R20, R8, R136 ;  /* 0x000000081488723c */ /* 0x020fe20000041888 */
[----:B--2---:R-:W-:Y:S01]  /*c690*/  F2FP.BF16.F32.PACK_AB R8, R96, R97 ;  /* 0x000000616008723e */ /* 0x004fe200000010ff */
[----:B------:R-:W-:Y:S01]  /*c6a0*/  MUFU.EX2 R77, R77 ;  /* 0x0000004d004d7308 */ /* 0x000fe20000000800 */
[----:B------:R-:W-:-:S04]  /*c6b0*/  FADD.FTZ R97, R97, R99 ;  /* 0x0000006361617221 */ /* 0x000fc80000010000 */
[----:B------:R-:W-:Y:S01]  /*c6c0*/  FADD.FTZ R97, R96, R97 ;  /* 0x0000006160617221 */ /* 0x000fe20000010000 */
[----:B------:R-:W-:Y:S01]  /*c6d0*/  HMMA.16816.F32.BF16 R24, R20, R10, R24 ;  /* 0x0000000a1418723c */ /* 0x000fe20000041818 */
[----:B------:R-:W2:Y:S01]  /*c6e0*/  LDSM.16.MT88.4 R20, [R150+0x7c00] ;  /* 0x007c00009614783b */ /* 0x000ea20000004200 */
[----:B------:R-:W5:Y:S01]  /*c6f0*/  MUFU.EX2 R78, R78 ;  /* 0x0000004e004e7308 */ /* 0x000f620000000800 */
[----:B----4-:R-:W-:Y:S01]  /*c700*/  F2FP.BF16.F32.PACK_AB R10, R94, R95 ;  /* 0x0000005f5e0a723e */ /* 0x010fe200000010ff */
[----:B------:R-:W-:-:S04]  /*c710*/  FADD.FTZ R97, R95, R97 ;  /* 0x000000615f617221 */ /* 0x000fc80000010000 */
[----:B------:R-:W-:Y:S02]  /*c720*/  FADD.FTZ R94, R94, R97 ;  /* 0x000000615e5e7221 */ /* 0x000fe40000010000 */
[----:B------:R-:W4:Y:S08]  /*c730*/  MUFU.EX2 R79, R79 ;  /* 0x0000004f004f7308 */ /* 0x000f300000000800 */
[----:B------:R-:W3:Y:S01]  /*c740*/  MUFU.EX2 R81, R81 ;  /* 0x0000005100517308 */ /* 0x000ee20000000800 */
[----:B-----5:R-:W-:Y:S01]  /*c750*/  F2FP.BF16.F32.PACK_AB R9, R78, R77 ;  /* 0x0000004d4e09723e */ /* 0x020fe200000010ff */
[----:B------:R-:W-:-:S04]  /*c760*/  FADD.FTZ R77, R77, R69 ;  /* 0x000000454d4d7221 */ /* 0x000fc80000010000 */
[----:B------:R-:W-:Y:S02]  /*c770*/  FADD.FTZ R77, R78, R77 ;  /* 0x0000004d4e4d7221 */ /* 0x000fe40000010000 */
[----:B------:R-:W5:Y:S02]  /*c780*/  MUFU.EX2 R93, R93 ;  /* 0x0000005d005d7308 */ /* 0x000f640000000800 */
[----:B----4-:R-:W-:-:S06]  /*c790*/  FADD.FTZ R77, R79, R77 ;  /* 0x0000004d4f4d7221 */ /* 0x010fcc0000010000 */
[----:B------:R-:W4:Y:S01]  /*c7a0*/  MUFU.EX2 R92, R92 ;  /* 0x0000005c005c7308 */ /* 0x000f220000000800 */
[C---:B---3--:R-:W-:Y:S01]  /*c7b0*/  F2FP.BF16.F32.PACK_AB R11, R81.reuse, R79 ;  /* 0x0000004f510b723e */ /* 0x048fe200000010ff */
[----:B------:R-:W-:-:S06]  /*c7c0*/  FADD.FTZ R81, R81, R77 ;  /* 0x0000004d51517221 */ /* 0x000fcc0000010000 */
[----:B------:R-:W-:Y:S01]  /*c7d0*/  HMMA.16816.F32.BF16 R16, R8, R12, R16 ;  /* 0x0000000c0810723c */ /* 0x000fe20000041810 */
[----:B------:R-:W-:Y:S01]  /*c7e0*/  MUFU.EX2 R91, R91 ;  /* 0x0000005b005b7308 */ /* 0x000fe20000000800 */
[----:B-----5:R-:W-:-:S06]  /*c7f0*/  FADD.FTZ R94, R93, R94 ;  /* 0x0000005e5d5e7221 */ /* 0x020fcc0000010000 */
[C---:B------:R-:W-:Y:S01]  /*c800*/  HMMA.16816.F32.BF16 R4, R8.reuse, R14, R4 ;  /* 0x0000000e0804723c */ /* 0x040fe20000041804 */
[----:B------:R-:W3:Y:S01]  /*c810*/  LDSM.16.MT88.4 R12, [R0+0x2c00] ;  /* 0x002c0000000c783b */ /* 0x000ee20000004200 */
[----:B------:R-:W5:Y:S06]  /*c820*/  MUFU.EX2 R90, R90 ;  /* 0x0000005a005a7308 */ /* 0x000f6c0000000800 */
[C---:B-1----:R-:W-:Y:S02]  /*c830*/  HMMA.16816.F32.BF16 R136, R8.reuse, R28, R136 ;  /* 0x0000001c0888723c */ /* 0x042fe40000041888 */
[----:B------:R-:W1:Y:S06]  /*c840*/  MUFU.EX2 R85, R85 ;  /* 0x0000005500557308 */ /* 0x000e6c0000000800 */
[----:B------:R-:W-:Y:S01]  /*c850*/  HMMA.16816.F32.BF16 R24, R8, R30, R24 ;  /* 0x0000001e0818723c */ /* 0x000fe20000041818 */
[----:B------:R-:W3:Y:S01]  /*c860*/  LDSM.16.MT88.4 R28, [R150+0x8000] ;  /* 0x00800000961c783b */ /* 0x000ee20000004200 */
[----:B------:R-:W2:Y:S01]  /*c870*/  MUFU.EX2 R82, R82 ;  /* 0x0000005200527308 */ /* 0x000ea20000000800 */
[C---:B----4-:R-:W-:Y:S01]  /*c880*/  F2FP.BF16.F32.PACK_AB R8, R92.reuse, R93 ;  /* 0x0000005d5c08723e */ /* 0x050fe200000010ff */
[----:B------:R-:W-:Y:S01]  /*c890*/  FADD.FTZ R92, R92, R94 ;  /* 0x0000005e5c5c7221 */ /* 0x000fe20000010000 */
[----:B-----5:R-:W-:-:S03]  /*c8a0*/  F2FP.BF16.F32.PACK_AB R10, R90, R91 ;  /* 0x0000005b5a0a723e */ /* 0x020fc600000010ff */
[----:B------:R-:W-:Y:S02]  /*c8b0*/  FADD.FTZ R91, R91, R92 ;  /* 0x0000005c5b5b7221 */ /* 0x000fe40000010000 */
[----:B------:R-:W-:Y:S01]  /*c8c0*/  MUFU.EX2 R86, R86 ;  /* 0x0000005600567308 */ /* 0x000fe20000000800 */
[----:B-1----:R-:W-:Y:S01]  /*c8d0*/  FADD.FTZ R81, R85, R81 ;  /* 0x0000005155517221 */ /* 0x002fe20000010000 */
[----:B------:R-:W-:-:S06]  /*c8e0*/  FADD.FTZ R91, R90, R91 ;  /* 0x0000005b5a5b7221 */ /* 0x000fcc0000010000 */
[----:B------:R-:W1:Y:S01]  /*c8f0*/  MUFU.EX2 R87, R87 ;  /* 0x0000005700577308 */ /* 0x000e620000000800 */
[C---:B--2---:R-:W-:Y:S01]  /*c900*/  F2FP.BF16.F32.PACK_AB R9, R82.reuse, R85 ;  /* 0x000000555209723e */ /* 0x044fe200000010ff */
[----:B------:R-:W-:-:S06]  /*c910*/  FADD.FTZ R82, R82, R81 ;  /* 0x0000005152527221 */ /* 0x000fcc0000010000 */
[----:B------:R-:W-:Y:S08]  /*c920*/  MUFU.EX2 R89, R89 ;  /* 0x0000005900597308 */ /* 0x000ff00000000800 */
[----:B------:R-:W2:Y:S01]  /*c930*/  MUFU.EX2 R75, R75 ;  /* 0x0000004b004b7308 */ /* 0x000ea20000000800 */
[----:B-1----:R-:W-:Y:S01]  /*c940*/  F2FP.BF16.F32.PACK_AB R11, R87, R86 ;  /* 0x00000056570b723e */ /* 0x002fe200000010ff */
[----:B------:R-:W-:-:S04]  /*c950*/  FADD.FTZ R86, R86, R82 ;  /* 0x0000005256567221 */ /* 0x000fc80000010000 */
[----:B------:R-:W-:Y:S02]  /*c960*/  FADD.FTZ R86, R87, R86 ;  /* 0x0000005657567221 */ /* 0x000fe40000010000 */
[----:B------:R-:W-:Y:S01]  /*c970*/  MUFU.EX2 R73, R73 ;  /* 0x0000004900497308 */ /* 0x000fe20000000800 */
[C---:B------:R-:W-:Y:S07]  /*c980*/  HMMA.16816.F32.BF16 R16, R8.reuse, R20, R16 ;  /* 0x000000140810723c */ /* 0x040fee0000041810 */
[----:B------:R-:W1:Y:S01]  /*c990*/  MUFU.EX2 R2, R2 ;  /* 0x0000000200027308 */ /* 0x000e620000000800 */
[C---:B------:R-:W-:Y:S01]  /*c9a0*/  HMMA.16816.F32.BF16 R4, R8.reuse, R22, R4 ;  /* 0x000000160804723c */ /* 0x040fe20000041804 */
[----:B------:R-:W4:Y:S06]  /*c9b0*/  LDSM.16.MT88.4 R20, [R0+0x3000] ;  /* 0x003000000014783b */ /* 0x000f2c0000004200 */
[----:B------:R-:W-:Y:S01]  /*c9c0*/  MUFU.EX2 R50, R50 ;  /* 0x0000003200327308 */ /* 0x000fe20000000800 */
[C---:B---3--:R-:W-:Y:S07]  /*c9d0*/  HMMA.16816.F32.BF16 R136, R8.reuse, R12, R136 ;  /* 0x0000000c0888723c */ /* 0x048fee0000041888 */
[----:B------:R-:W3:Y:S01]  /*c9e0*/  MUFU.EX2 R51, R51 ;  /* 0x0000003300337308 */ /* 0x000ee20000000800 */
[----:B------:R-:W-:Y:S01]  /*c9f0*/  HMMA.16816.F32.BF16 R24, R8, R14, R24 ;  /* 0x0000000e0818723c */ /* 0x000fe20000041818 */
[----:B--2---:R-:W-:Y:S01]  /*ca00*/  F2FP.BF16.F32.PACK_AB R8, R75, R89 ;  /* 0x000000594b08723e */ /* 0x004fe200000010ff */
[----:B------:R-:W-:Y:S01]  /*ca10*/  LDSM.16.MT88.4 R12, [R150+0x8400] ;  /* 0x00840000960c783b */ /* 0x000fe20000004200 */
[----:B-1----:R-:W-:Y:S01]  /*ca20*/  F2FP.BF16.F32.PACK_AB R10, R2, R73 ;  /* 0x00000049020a723e */ /* 0x002fe200000010ff */
[----:B------:R-:W-:-:S03]  /*ca30*/  FADD.FTZ R89, R89, R91 ;  /* 0x0000005b59597221 */ /* 0x000fc60000010000 */
[----:B------:R-:W1:Y:S01]  /*ca40*/  MUFU.EX2 R48, R48 ;  /* 0x0000003000307308 */ /* 0x000e620000000800 */
[----:B------:R-:W-:-:S04]  /*ca50*/  FADD.FTZ R89, R75, R89 ;  /* 0x000000594b597221 */ /* 0x000fc80000010000 */
[----:B------:R-:W-:-:S03]  /*ca60*/  FADD.FTZ R89, R73, R89 ;  /* 0x0000005949597221 */ /* 0x000fc60000010000 */
[----:B------:R-:W2:Y:S01]  /*ca70*/  MUFU.EX2 R49, R49 ;  /* 0x0000003100317308 */ /* 0x000ea20000000800 */
[C---:B---3--:R-:W-:Y:S01]  /*ca80*/  F2FP.BF16.F32.PACK_AB R9, R51.reuse, R50 ;  /* 0x000000323309723e */ /* 0x048fe200000010ff */
[----:B------:R-:W-:Y:S01]  /*ca90*/  FADD.FTZ R50, R50, R86 ;  /* 0x0000005632327221 */ /* 0x000fe20000010000 */
[----:B------:R-:W-:Y:S01]  /*caa0*/  FADD.FTZ R89, R2, R89 ;  /* 0x0000005902597221 */ /* 0x000fe20000010000 */
[-C--:B------:R-:W-:Y:S02]  /*cab0*/  MOV R2, R72.reuse ;  /* 0x0000004800027202 */ /* 0x080fe40000000f00 */
[----:B------:R-:W-:Y:S01]  /*cac0*/  FADD.FTZ R50, R51, R50 ;  /* 0x0000003233327221 */ /* 0x000fe20000010000 */
[----:B------:R-:W-:Y:S01]  /*cad0*/  @P0 MOV R2, R72 ;  /* 0x0000004800020202 */ /* 0x000fe20000000f00 */
[----:B------:R-:W-:Y:S02]  /*cae0*/  MUFU.EX2 R135, R135 ;  /* 0x0000008700877308 */ /* 0x000fe40000000800 */
[----:B-1----:R-:W-:-:S06]  /*caf0*/  FADD.FTZ R50, R48, R50 ;  /* 0x0000003230327221 */ /* 0x002fcc0000010000 */
[----:B------:R-:W1:Y:S01]  /*cb00*/  MUFU.EX2 R130, R130 ;  /* 0x0000008200827308 */ /* 0x000e620000000800 */
[C---:B--2---:R-:W-:Y:S01]  /*cb10*/  F2FP.BF16.F32.PACK_AB R11, R49.reuse, R48 ;  /* 0x00000030310b723e */ /* 0x044fe200000010ff */
[----:B------:R-:W-:-:S06]  /*cb20*/  FADD.FTZ R49, R49, R50 ;  /* 0x0000003231317221 */ /* 0x000fcc0000010000 */
[C---:B------:R-:W-:Y:S01]  /*cb30*/  HMMA.16816.F32.BF16 R16, R8.reuse, R28, R16 ;  /* 0x0000001c0810723c */ /* 0x040fe20000041810 */
[----:B------:R-:W-:Y:S07]  /*cb40*/  MUFU.EX2 R58, R58 ;  /* 0x0000003a003a7308 */ /* 0x000fee0000000800 */
[C---:B------:R-:W-:Y:S01]  /*cb50*/  HMMA.16816.F32.BF16 R4, R8.reuse, R30, R4 ;  /* 0x0000001e0804723c */ /* 0x040fe20000041804 */
[----:B------:R-:W2:Y:S01]  /*cb60*/  LDSM.16.MT88.4 R28, [R0+0x3400] ;  /* 0x00340000001c783b */ /* 0x000ea20000004200 */
[----:B------:R-:W3:Y:S06]  /*cb70*/  MUFU.EX2 R148, R148 ;  /* 0x0000009400947308 */ /* 0x000eec0000000800 */
[C---:B----4-:R-:W-:Y:S02]  /*cb80*/  HMMA.16816.F32.BF16 R136, R8.reuse, R20, R136 ;  /* 0x000000140888723c */ /* 0x050fe40000041888 */
[----:B------:R-:W4:Y:S06]  /*cb90*/  MUFU.EX2 R34, R34 ;  /* 0x0000002200227308 */ /* 0x000f2c0000000800 */
[----:B------:R-:W-:Y:S01]  /*cba0*/  HMMA.16816.F32.BF16 R24, R8, R22, R24 ;  /* 0x000000160818723c */ /* 0x000fe20000041818 */
[----:B------:R-:W5:Y:S01]  /*cbb0*/  LDSM.16.MT88.4 R20, [R150+0x8800] ;  /* 0x008800009614783b */ /* 0x000f620000004200 */
[----:B------:R-:W2:Y:S01]  /*cbc0*/  MUFU.EX2 R35, R35 ;  /* 0x0000002300237308 */ /* 0x000ea20000000800 */
[----:B-1----:R-:W-:Y:S01]  /*cbd0*/  F2FP.BF16.F32.PACK_AB R8, R130, R135 ;  /* 0x000000878208723e */ /* 0x002fe200000010ff */
[----:B------:R-:W-:Y:S01]  /*cbe0*/  FADD.FTZ R135, R135, R89 ;  /* 0x0000005987877221 */ /* 0x000fe20000010000 */
[----:B---3--:R-:W-:-:S03]  /*cbf0*/  F2FP.BF16.F32.PACK_AB R10, R148, R58 ;  /* 0x0000003a940a723e */ /* 0x008fc600000010ff */
[----:B------:R-:W-:Y:S02]  /*cc00*/  FADD.FTZ R130, R130, R135 ;  /* 0x0000008782827221 */ /* 0x000fe40000010000 */
[----:B------:R-:W-:Y:S01]  /*cc10*/  MUFU.EX2 R32, R32 ;  /* 0x0000002000207308 */ /* 0x000fe20000000800 */
[----:B----4-:R-:W-:Y:S01]  /*cc20*/  FADD.FTZ R49, R34, R49 ;  /* 0x0000003122317221 */ /* 0x010fe20000010000 */
[----:B------:R-:W-:-:S04]  /*cc30*/  FADD.FTZ R58, R58, R130 ;  /* 0x000000823a3a7221 */ /* 0x000fc80000010000 */
[----:B------:R-:W-:Y:S02]  /*cc40*/  FADD.FTZ R58, R148, R58 ;  /* 0x0000003a943a7221 */ /* 0x000fe40000010000 */
        /* <DEDUP_REMOVED lines=8> */
[----:B------:R-:W-:Y:S01]  /*ccd0*/  HMMA.16816.F32.BF16 R136, R8, R28, R136 ;  /* 0x0000001c0888723c */ /* 0x000fe20000041888 */
[----:B------:R-:W-:Y:S01]  /*cce0*/  MUFU.EX2 R45, R45 ;  /* 0x0000002d002d7308 */ /* 0x000fe20000000800 */
[----:B------:R-:W-:-:S06]  /*ccf0*/  FFMA.FTZ R29, R65, UR6, -R74 ;  /* 0x00000006411d7c23 */ /* 0x000fcc000801084a */
[C---:B------:R-:W-:Y:S01]  /*cd00*/  HMMA.16816.F32.BF16 R16, R8.reuse, R12, R16 ;  /* 0x0000000c0810723c */ /* 0x040fe20000041810 */
[----:B------:R-:W1:Y:S07]  /*cd10*/  MUFU.EX2 R80, R80 ;  /* 0x0000005000507308 */ /* 0x000e6e0000000800 */
[C---:B------:R-:W-:Y:S01]  /*cd20*/  HMMA.16816.F32.BF16 R4, R8.reuse, R14, R4 ;  /* 0x0000000e0804723c */ /* 0x040fe20000041804 */
[----:B------:R-:W-:Y:S01]  /*cd30*/  MUFU.EX2 R40, R40 ;  /* 0x0000002800287308 */ /* 0x000fe20000000800 */
[----:B------:R-:W3:Y:S06]  /*cd40*/  LDSM.16.MT88.4 R12, [R0+0x3800] ;  /* 0x00380000000c783b */ /* 0x000eec0000004200 */
[----:B------:R-:W-:Y:S01]  /*cd50*/  HMMA.16816.F32.BF16 R24, R8, R30, R24 ;  /* 0x0000001e0818723c */ /* 0x000fe20000041818 */
[----:B------:R-:W4:Y:S01]  /*cd60*/  MUFU.EX2 R41, R41 ;  /* 0x0000002900297308 */ /* 0x000f220000000800 */
[----:B--2---:R-:W-:Y:S01]  /*cd70*/  F2FP.BF16.F32.PACK_AB R8, R70, R53 ;  /* 0x000000354608723e */ /* 0x004fe200000010ff */
[--C-:B------:R-:W-:Y:S01]  /*cd80*/  FFMA.FTZ R30, R37, UR6, -R74.reuse ;  /* 0x00000006251e7c23 */ /* 0x100fe2000801084a */
[----:B-1----:R-:W-:Y:S01]  /*cd90*/  F2FP.BF16.F32.PACK_AB R10, R80, R45 ;  /* 0x0000002d500a723e */ /* 0x002fe200000010ff */
[----:B------:R-:W-:Y:S01]  /*cda0*/  FFMA.FTZ R31, R64, UR6, -R74 ;  /* 0x00000006401f7c23 */ /* 0x000fe2000801084a */
[----:B------:R-:W-:-:S03]  /*cdb0*/  FADD.FTZ R53, R53, R58 ;  /* 0x0000003a35357221 */ /* 0x000fc60000010000 */
[----:B------:R-:W-:Y:S01]  /*cdc0*/  MUFU.EX2 R38, R38 ;  /* 0x0000002600267308 */ /* 0x000fe20000000800 */
[----:B------:R-:W-:-:S04]  /*cdd0*/  FADD.FTZ R53, R70, R53 ;  /* 0x0000003546357221 */ /* 0x000fc80000010000 */
[----:B------:R-:W-:-:S03]  /*cde0*/  FADD.FTZ R45, R45, R53 ;  /* 0x000000352d2d7221 */ /* 0x000fc60000010000 */
[----:B------:R-:W1:Y:S01]  /*cdf0*/  MUFU.EX2 R28, R39 ;  /* 0x00000027001c7308 */ /* 0x000e620000000800 */
[----:B----4-:R-:W-:Y:S01]  /*ce00*/  F2FP.BF16.F32.PACK_AB R9, R41, R40 ;  /* 0x000000282909723e */ /* 0x010fe200000010ff */
        /* <DEDUP_REMOVED lines=8> */
[C---:B-----5:R-:W-:Y:S01]  /*ce90*/  HMMA.16816.F32.BF16 R16, R8.reuse, R20, R16 ;  /* 0x000000140810723c */ /* 0x060fe20000041810 */
[----:B------:R-:W-:Y:S07]  /*cea0*/  MUFU.EX2 R30, R30 ;  /* 0x0000001e001e7308 */ /* 0x000fee0000000800 */
[----:B------:R-:W-:Y:S01]  /*ceb0*/  HMMA.16816.F32.BF16 R20, R8, R22, R4 ;  /* 0x000000160814723c */ /* 0x000fe20000041804 */
[----:B------:R1:W4:Y:S01]  /*cec0*/  LDSM.16.MT88.4 R4, [R0+0x3c00] ;  /* 0x003c00000004783b */ /* 0x0003220000004200 */
[----:B------:R-:W5:Y:S01]  /*ced0*/  MUFU.EX2 R29, R29 ;  /* 0x0000001d001d7308 */ /* 0x000f620000000800 */
[----:B--2---:R-:W-:Y:S01]  /*cee0*/  F2FP.BF16.F32.PACK_AB R132, R42, R36 ;  /* 0x000000242a84723e */ /* 0x004fe200000010ff */
[----:B------:R-:W-:-:S04]  /*cef0*/  FADD.FTZ R36, R36, R45 ;  /* 0x0000002d24247221 */ /* 0x000fc80000010000 */
[C---:B---3--:R-:W-:Y:S01]  /*cf00*/  HMMA.16816.F32.BF16 R136, R8.reuse, R12, R136 ;  /* 0x0000000c0888723c */ /* 0x048fe20000041888 */
[----:B------:R-:W-:Y:S01]  /*cf10*/  FADD.FTZ R36, R42, R36 ;  /* 0x000000242a247221 */ /* 0x000fe20000010000 */
[----:B------:R-:W2:Y:S06]  /*cf20*/  MUFU.EX2 R33, R33 ;  /* 0x0000002100217308 */ /* 0x000eac0000000800 */
[----:B------:R-:W-:Y:S02]  /*cf30*/  HMMA.16816.F32.BF16 R24, R8, R14, R24 ;  /* 0x0000000e0818723c */ /* 0x000fe40000041818 */
[----:B------:R-:W3:Y:S01]  /*cf40*/  MUFU.EX2 R229, R229 ;  /* 0x000000e500e57308 */ /* 0x000ee20000000800 */
[----:B-----5:R-:W-:Y:S01]  /*cf50*/  F2FP.BF16.F32.PACK_AB R133, R29, R30 ;  /* 0x0000001e1d85723e */ /* 0x020fe200000010ff */
[----:B------:R-:W-:-:S04]  /*cf60*/  FADD.FTZ R30, R30, R38 ;  /* 0x000000261e1e7221 */ /* 0x000fc80000010000 */
[----:B------:R-:W-:Y:S01]  /*cf70*/  FADD.FTZ R30, R29, R30 ;  /* 0x0000001e1d1e7221 */ /* 0x000fe20000010000 */
[-C--:B-1----:R-:W-:Y:S01]  /*cf80*/  MOV R0, R3.reuse ;  /* 0x0000000300007202 */ /* 0x082fe20000000f00 */
[----:B------:R-:W1:Y:S01]  /*cf90*/  MUFU.EX2 R31, R31 ;  /* 0x0000001f001f7308 */ /* 0x000e620000000800 */
[----:B--2---:R-:W-:Y:S01]  /*cfa0*/  FADD.FTZ R36, R33, R36 ;  /* 0x0000002421247221 */ /* 0x004fe20000010000 */
[----:B------:R-:W-:-:S06]  /*cfb0*/  @P0 MOV R0, R3 ;  /* 0x0000000300000202 */ /* 0x000fcc0000000f00 */
[----:B------:R-:W2:Y:S01]  /*cfc0*/  MUFU.EX2 R228, R228 ;  /* 0x000000e400e47308 */ /* 0x000ea20000000800 */
[C---:B---3--:R-:W-:Y:S01]  /*cfd0*/  F2FP.BF16.F32.PACK_AB R134, R229.reuse, R33 ;  /* 0x00000021e586723e */ /* 0x048fe200000010ff */
[----:B------:R-:W-:Y:S01]  /*cfe0*/  FADD.FTZ R229, R229, R36 ;  /* 0x00000024e5e57221 */ /* 0x000fe20000010000 */
[----:B-1----:R-:W-:Y:S01]  /*cff0*/  FADD.FTZ R30, R31, R30 ;  /* 0x0000001e1f1e7221 */ /* 0x002fe20000010000 */
[----:B--2---:R-:W-:-:S03]  /*d000*/  F2FP.BF16.F32.PACK_AB R135, R228, R31 ;  /* 0x0000001fe487723e */ /* 0x004fc600000010ff */
[----:B------:R-:W-:-:S04]  /*d010*/  FADD.FTZ R228, R228, R30 ;  /* 0x0000001ee4e47221 */ /* 0x000fc80000010000 */
[C---:B------:R-:W-:Y:S08]  /*d020*/  HMMA.16816.F32.BF16 R144, R132.reuse, R140, R16 ;  /* 0x0000008c8490723c */ /* 0x040ff00000041810 */
[C---:B------:R-:W-:Y:S08]  /*d030*/  HMMA.16816.F32.BF16 R140, R132.reuse, R142, R20 ;  /* 0x0000008e848c723c */ /* 0x040ff00000041814 */
[C---:B----4-:R-:W-:Y:S08]  /*d040*/  HMMA.16816.F32.BF16 R136, R132.reuse, R4, R136 ;  /* 0x000000048488723c */ /* 0x050ff00000041888 */
[----:B------:R-:W-:Y:S01]  /*d050*/  HMMA.16816.F32.BF16 R132, R132, R6, R24 ;  /* 0x000000068484723c */ /* 0x000fe20000041818 */
[----:B------:R-:W-:-:S04]  /*d060*/  NOP ;  /* 0x0000000000007918 */ /* 0x000fc80000000000 */
[----:B------:R-:W-:-:S15]  /*d070*/  @P0 BRA `(.L_x_980) ;  /* 0x0000000000040947 */ /* 0x000fde0003800000 */
.L_x_972:
[----:B------:R-:W-:-:S07]  /*d080*/  IADD3 R194, PT, PT, R197, -0x1, RZ ;  /* 0xffffffffc5c27810 */ /* 0x000fce0007ffe0ff */
.L_x_980:
[----:B------:R-:W-:-:S13]  /*d090*/  ISETP.GE.AND P0, PT, R194, R212, PT ;  /* 0x000000d4c200720c */ /* 0x000fda0003f06270 */
        /* <DEDUP_REMOVED lines=12> */
[----:B------:R-:W3:Y:S01]  /*d160*/  LDCU.64 UR6, c[0x0][0x3a0] ;  /* 0x00007400ff0677ac */ /* 0x000ee20008000a00 */
[----:B------:R-:W4:Y:S10]  /*d170*/  LDCU.64 UR8, c[0x0][0x3a8] ;  /* 0x00007500ff0877ac */ /* 0x000f340008000a00 */
.L_x_985:
[----:B------:R-:W-:Y:S01]  /*d180*/  @!P3 IADD3 R2, P0, PT, RZ, -R224, RZ ;  /* 0x800000e0ff02b210 */ /* 0x000fe20007f1e0ff */
[----:B------:R-:W5:Y:S01]  /*d190*/  @!P3 LDC R4, c[0x0][0x3c0] ;  /* 0x0000f000ff04bb82 */ /* 0x000f620000000800 */
[C---:B-1----:R-:W-:Y:S01]  /*d1a0*/  ISETP.GE.AND P1, PT, R219.reuse, UR5, PT ;  /* 0x00000005db007c0c */ /* 0x042fe2000bf26270 */
[----:B------:R-:W-:Y:S06]  /*d1b0*/  DEPBAR.LE SB0, 0x0 ;  /* 0x000080000000791a */ /* 0x000fec0000000000 */
[----:B------:R-:W-:Y:S01]  /*d1c0*/  BAR.SYNC.DEFER_BLOCKING 0x0 ;  /* 0x0000000000007b1d */ /* 0x000fe20000010000 */
[----:B------:R-:W-:Y:S01]  /*d1d0*/  ISETP.GE.AND P2, PT, R219, UR5, PT ;  /* 0x00000005db007c0c */ /* 0x000fe2000bf46270 */
[----:B------:R-:W-:Y:S02]  /*d1e0*/  IMAD.MOV.U32 R6, RZ, RZ, R217 ;  /* 0x000000ffff067224 */ /* 0x000fe400078e00d9 */
[----:B-----5:R-:W-:Y:S04]  /*d1f0*/  @!P3 IMAD.SHL.U32 R5, R4, 0x100, RZ ;  /* 0x000001000405b824 */ /* 0x020fe800078e00ff */
[----:B------:R-:W-:Y:S05]  /*d200*/  @!P3 IMAD.X R5, RZ, RZ, ~R5, P0 ;  /* 0x000000ffff05b224 */ /* 0x000fea00000e0e05 */
[----:B------:R-:W-:Y:S01]  /*d210*/  @!P3 SHF.R.S64 R2, R2, 0x1f, R5 ;  /* 0x0000001f0202b819 */ /* 0x000fe20000001005 */
[----:B------:R-:W1:Y:S03]  /*d220*/  LDC R0, c[0x0][0x3c4] ;  /* 0x0000f100ff007b82 */ /* 0x000e660000000800 */
[----:B------:R-:W-:Y:S01]  /*d230*/  @!P3 IADD3 R217, P0, PT, R217, R2, RZ ;  /* 0x00000002d9d9b210 */ /* 0x000fe20007f1e0ff */
[----:B------:R-:W-:Y:S03]  /*d240*/  IMAD.MOV.U32 R2, RZ, RZ, R216 ;  /* 0x000000ffff027224 */ /* 0x000fe600078e00d8 */
        /* <DEDUP_REMOVED lines=17> */
[----:B------:R-:W-:Y:S02]  /*d360*/  IMAD.MOV R8, RZ, RZ, -R12 ;  /* 0x000000ffff087224 */ /* 0x000fe400078e0a0c */
[----:B------:R-:W-:Y:S04]  /*d370*/  IMAD.HI.U32 R13, R13, R11, RZ ;  /* 0x0000000b0d0d7227 */ /* 0x000fe800078e00ff */
[C---:B------:R-:W-:Y:S02]  /*d380*/  IMAD R9, R4.reuse, R8, R9 ;  /* 0x0000000804097224 */ /* 0x040fe400078e0209 */
[----:B------:R-:W-:Y:S03]  /*d390*/  IMAD.MOV R10, RZ, RZ, -R13 ;  /* 0x000000ffff0a7224 */ /* 0x000fe600078e0a0d */
[C---:B------:R-:W-:Y:S01]  /*d3a0*/  ISETP.GT.U32.AND P0, PT, R4.reuse, R9, PT ;  /* 0x000000090400720c */ /* 0x040fe20003f04070 */
[C---:B------:R-:W-:Y:S05]  /*d3b0*/  IMAD R11, R4.reuse, R10, R11 ;  /* 0x0000000a040b7224 */ /* 0x040fea00078e020b */
[----:B------:R-:W-:Y:S07]  /*d3c0*/  ISETP.GT.U32.AND P4, PT, R4, R11, PT ;  /* 0x0000000b0400720c */ /* 0x000fee0003f84070 */
[----:B------:R-:W-:Y:S02]  /*d3d0*/  @!P0 IMAD.IADD R9, R9, 0x1, -R4 ;  /* 0x0000000109098824 */ /* 0x000fe400078e0a04 */
[----:B------:R-:W-:Y:S01]  /*d3e0*/  @!P0 VIADD R12, R12, 0x1 ;  /* 0x000000010c0c8836 */ /* 0x000fe20000000000 */
[----:B------:R-:W-:Y:S02]  /*d3f0*/  ISETP.GE.AND P0, PT, R5, RZ, PT ;  /* 0x000000ff0500720c */ /* 0x000fe40003f06270 */
[-C--:B------:R-:W-:Y:S01]  /*d400*/  ISETP.GE.U32.AND P5, PT, R9, R4.reuse, PT ;  /* 0x000000040900720c */ /* 0x080fe20003fa6070 */
[----:B------:R-:W-:Y:S01]  /*d410*/  @!P4 VIADD R13, R13, 0x1 ;  /* 0x000000010d0dc836 */ /* 0x000fe20000000000 */
[-C--:B------:R-:W-:Y:S04]  /*d420*/  @!P4 IADD3 R11, PT, PT, R11, -R4.reuse, RZ ;  /* 0x800000040b0bc210 */ /* 0x080fe80007ffe0ff */
[----:B------:R-:W-:Y:S02]  /*d430*/  ISETP.GE.U32.AND P6, PT, R11, R4, PT ;  /* 0x000000040b00720c */ /* 0x000fe40003fc6070 */
[-C--:B------:R-:W-:Y:S04]  /*d440*/  LOP3.LUT R4, R226, R7.reuse, RZ, 0x3c, !PT ;  /* 0x00000007e2047212 */ /* 0x080fe800078e3cff */
[----:B------:R-:W-:Y:S02]  /*d450*/  ISETP.GE.AND P4, PT, R4, RZ, PT ;  /* 0x000000ff0400720c */ /* 0x000fe40003f86270 */
[----:B------:R-:W-:Y:S02]  /*d460*/  @P5 IADD3 R12, PT, PT, R12, 0x1, RZ ;  /* 0x000000010c0c5810 */ /* 0x000fe40007ffe0ff */
[----:B------:R-:W-:Y:S02]  /*d470*/  ISETP.NE.AND P5, PT, R7, RZ, PT ;  /* 0x000000ff0700720c */ /* 0x000fe40003fa5270 */
[----:B------:R-:W-:Y:S01]  /*d480*/  LOP3.LUT R4, RZ, R7, RZ, 0x33, !PT ;  /* 0x00000007ff047212 */ /* 0x000fe200078e33ff */
[----:B------:R-:W-:Y:S02]  /*d490*/  @!P0 IMAD.MOV R12, RZ, RZ, -R12 ;  /* 0x000000ffff0c8224 */ /* 0x000fe400078e0a0c */
[----:B------:R-:W-:Y:S03]  /*d4a0*/  @P6 VIADD R13, R13, 0x1 ;  /* 0x000000010d0d6836 */ /* 0x000fe60000000000 */
[----:B------:R-:W-:Y:S02]  /*d4b0*/  SEL R12, R4, R12, !P5 ;  /* 0x0000000c040c7207 */ /* 0x000fe40006800000 */
[----:B------:R-:W-:Y:S02]  /*d4c0*/  @!P4 IADD3 R13, PT, PT, -R13, RZ, RZ ;  /* 0x000000ff0d0dc210 */ /* 0x000fe40007ffe1ff */
[-C--:B------:R-:W-:Y:S02]  /*d4d0*/  LEA R8, P4, R12, R222.reuse, 0x2 ;  /* 0x000000de0c087211 */ /* 0x080fe400078810ff */
[----:B------:R-:W-:Y:S02]  /*d4e0*/  SEL R13, R4, R13, !P5 ;  /* 0x0000000d040d7207 */ /* 0x000fe40006800000 */
[----:B------:R-:W-:Y:S02]  /*d4f0*/  LEA.HI.X.SX32 R9, R12, R223, 0x2, P4 ;  /* 0x000000df0c097211 */ /* 0x000fe400020f16ff */
[C---:B------:R-:W-:Y:S01]  /*d500*/  LEA R4, P0, R13.reuse, R222, 0x2 ;  /* 0x000000de0d047211 */ /* 0x040fe200078010ff */
[C---:B------:R-:W-:Y:S03]  /*d510*/  IMAD.IADD R10, R13.reuse, 0x1, -R12 ;  /* 0x000000010d0a7824 */ /* 0x040fe600078e0a0c */
[----:B------:R-:W5:Y:S01]  /*d520*/  LDG.E R9, desc[UR16][R8.64] ;  /* 0x0000001008097981 */ /* 0x000f62000c1e1900 */
[----:B------:R-:W-:Y:S01]  /*d530*/  IMAD R10, R10, R7, -0x100 ;  /* 0xffffff000a0a7424 */ /* 0x000fe200078e0207 */
[----:B------:R-:W-:Y:S04]  /*d540*/  LEA.HI.X.SX32 R5, R13, R223, 0x2, P0 ;  /* 0x000000df0d057211 */ /* 0x000fe800000f16ff */
[----:B------:R-:W-:Y:S01]  /*d550*/  SHF.R.S32.HI R7, RZ, 0x1f, R10 ;  /* 0x0000001fff077819 */ /* 0x000fe2000001140a */
[----:B------:R2:W5:Y:S02]  /*d560*/  LDG.E R8, desc[UR16][R4.64] ;  /* 0x0000001004087981 */ /* 0x000564000c1e1900 */
[----:B--2---:R-:W2:Y:S02]  /*d570*/  LDC.64 R4, c[0x0][0x3c0] ;  /* 0x0000f000ff047b82 */ /* 0x004ea40000000a00 */
        /* <DEDUP_REMOVED lines=12> */
.L_x_982:
[C---:B------:R-:W-:Y:S01]  /*d640*/  IMAD.SHL.U32 R5, R4.reuse, 0x40, RZ ;  /* 0x0000004004057824 */ /* 0x040fe200078e00ff */
[-C--:B------:R-:W-:Y:S01]  /*d650*/  @!P2 MOV R8, R217.reuse ;  /* 0x000000d90008a202 */ /* 0x080fe20000000f00 */
[----:B------:R-:W-:Y:S01]  /*d660*/  @!P2 IMAD.MOV.U32 R9, RZ, RZ, R216 ;  /* 0x000000ffff09a224 */ /* 0x000fe200078e00d8 */
[C---:B-1----:R-:W-:Y:S01]  /*d670*/  SHF.L.U64.HI R2, R4.reuse, 0x6, R0 ;  /* 0x0000000604027819 */ /* 0x042fe20000010200 */
[----:B------:R-:W1:Y:S01]  /*d680*/  S2R R209, SR_TID.X ;  /* 0x0000000000d17919 */ /* 0x000e620000002100 */
[----:B------:R-:W-:Y:S02]  /*d690*/  IADD3 R6, P0, PT, R5, R217, RZ ;  /* 0x000000d905067210 */ /* 0x000fe40007f1e0ff */
[----:B------:R-:W-:Y:S01]  /*d6a0*/  IADD3 R225, PT, PT, R225, -0x1, RZ ;  /* 0xffffffffe1e17810 */ /* 0x000fe20007ffe0ff */
[----:B------:R-:W-:Y:S01]  /*d6b0*/  @!PT LDS RZ, [RZ] ;  /* 0x00000000fffff984 */ /* 0x000fe20000000800 */
[----:B------:R-:W-:Y:S01]  /*d6c0*/  @!PT LDS RZ, [RZ] ;  /* 0x00000000fffff984 */ /* 0x000fe20000000800 */
[----:B------:R-:W-:Y:S01]  /*d6d0*/  @!PT LDS RZ, [RZ] ;  /* 0x00000000fffff984 */ /* 0x000fe20000000800 */
[----:B------:R5:W-:Y:S01]  /*d6e0*/  @!P2 LDGSTS.E.BYPASS.LTC128B.128 [R218+0x5000], desc[UR16][R8.64] ;  /* 0x0500000008daafae */ /* 0x000be2000b981a10 */
[-C--:B------:R-:W-:Y:S01]  /*d6f0*/  @!P1 LEA R14, P4, R4, R6.reuse, 0x7 ;  /* 0x00000006040e9211 */ /* 0x080fe200078838ff */
[----:B------:R-:W-:Y:S01]  /*d700*/  IMAD.X R7, R2, 0x1, R216, P0 ;  /* 0x0000000102077824 */ /* 0x000fe200000e06d8 */
[C---:B------:R-:W-:Y:S01]  /*d710*/  @!P1 LEA R10, P0, R4.reuse, R6, 0x8 ;  /* 0x00000006040a9211 */ /* 0x040fe200078040ff */
[----:B------:R-:W-:Y:S01]  /*d720*/  @P2 STS.128 [R218+0x5000], RZ ;  /* 0x005000ffda002388 */ /* 0x000fe20000000c00 */
[----:B------:R-:W-:Y:S02]  /*d730*/  @!P1 IMAD.MOV.U32 R16, RZ, RZ, R6 ;  /* 0x000000ffff109224 */ /* 0x000fe400078e0006 */
[----:B------:R-:W-:Y:S01]  /*d740*/  @!P1 LEA.HI.X R11, R4, R7, R0, 0x8, P0 ;  /* 0x00000007040b9211 */ /* 0x000fe200000f4400 */
[----:B------:R-:W-:Y:S01]  /*d750*/  @P1 STS.128 [R218+0x5800], RZ ;  /* 0x005800ffda001388 */ /* 0x000fe20000000c00 */
[----:B------:R-:W-:Y:S01]  /*d760*/  @!P1 IADD3 R18, P0, PT, R6, R5, RZ ;  /* 0x0000000506129210 */ /* 0x000fe20007f1e0ff */
[C---:B------:R-:W-:Y:S01]  /*d770*/  @!P1 IMAD.WIDE.U32 R12, R4.reuse, 0xc0, R6 ;  /* 0x000000c0040c9825 */ /* 0x040fe200078e0006 */
[-C--:B------:R-:W-:Y:S01]  /*d780*/  @!P1 LEA.HI.X R15, R4, R7.reuse, R0, 0x7, P4 ;  /* 0x00000007040f9211 */ /* 0x080fe200020f3c00 */
[----:B------:R-:W-:Y:S01]  /*d790*/  @!PT LDS RZ, [RZ] ;  /* 0x00000000fffff984 */ /* 0x000fe20000000800 */
[----:B------:R-:W-:Y:S01]  /*d7a0*/  @!PT LDS RZ, [RZ] ;  /* 0x00000000fffff984 */ /* 0x000fe20000000800 */
[----:B------:R-:W-:Y:S01]  /*d7b0*/  @!PT LDS RZ, [RZ] ;  /* 0x00000000fffff984 */ /* 0x000fe20000000800 */
[----:B------:R-:W-:Y:S01]  /*d7c0*/  @!P1 LDGSTS.E.BYPASS.LTC128B.128 [R218+0x5800], desc[UR16][R6.64] ;  /* 0x0580000006da9fae */ /* 0x000fe2000b981a10 */
[----:B------:R-:W-:Y:S01]  /*d7d0*/  @!P1 MOV R17, R7 ;  /* 0x0000000700119202 */ /* 0x000fe20000000f00 */
[----:B------:R-:W-:Y:S01]  /*d7e0*/  @!P1 IMAD.X R19, R7, 0x1, R2, P0 ;  /* 0x0000000107139824 */ /* 0x000fe200000e0602 */
[----:B------:R-:W-:Y:S01]  /*d7f0*/  ISETP.GT.AND P4, PT, R225, R212, PT ;  /* 0x000000d4e100720c */ /* 0x000fe20003f84270 */
[----:B------:R-:W-:Y:S01]  /*d800*/  @P1 STS.128 [R218+0x6000], RZ ;  /* 0x006000ffda001388 */ /* 0x000fe20000000c00 */
[----:B------:R-:W-:Y:S02]  /*d810*/  @!P1 IMAD R5, R0, 0xc0, RZ ;  /* 0x000000c000059824 */ /* 0x000fe400078e02ff */
[C---:B------:R-:W-:Y:S01]  /*d820*/  @!P1 IMAD.WIDE.U32 R16, R4.reuse, 0x180, R16 ;  /* 0x0000018004109825 */ /* 0x040fe200078e0010 */
[----:B------:R-:W-:Y:S01]  /*d830*/  @!PT LDS RZ, [RZ] ;  /* 0x00000000fffff984 */ /* 0x000fe20000000800 */
[----:B------:R-:W-:Y:S01]  /*d840*/  @!PT LDS RZ, [RZ] ;  /* 0x00000000fffff984 */ /* 0x000fe20000000800 */
[----:B------:R-:W-:Y:S01]  /*d850*/  @!PT LDS RZ, [RZ] ;  /* 0x00000000fffff984 */ /* 0x000fe20000000800 */
[----:B------:R-:W-:Y:S02]  /*d860*/  @!P1 LDGSTS.E.BYPASS.LTC128B.128 [R218+0x6000], desc[UR16][R18.64] ;  /* 0x0600000012da9fae */ /* 0x000fe4000b981a10 */
[----:B------:R-:W-:Y:S02]  /*d870*/  @!P1 IADD3 R13, PT, PT, R5, R13, RZ ;  /* 0x0000000d050d9210 */ /* 0x000fe40007ffe0ff */
[----:B------:R-:W-:Y:S01]  /*d880*/  @P1 STS.128 [R218+0x6800], RZ ;  /* 0x006800ffda001388 */ /* 0x000fe20000000c00 */
[----:B-----5:R-:W-:Y:S03]  /*d890*/  @!P1 IMAD.WIDE.U32 R8, R4, 0x140, R6 ;  /* 0x0000014004089825 */ /* 0x020fe600078e0006 */
[----:B------:R-:W-:Y:S01]  /*d8a0*/  @!PT LDS RZ, [RZ] ;  /* 0x00000000fffff984 */ /* 0x000fe20000000800 */
[----:B------:R-:W-:Y:S01]  /*d8b0*/  @!PT LDS RZ, [RZ] ;  /* 0x00000000fffff984 */ /* 0x000fe20000000800 */
[----:B------:R-:W-:Y:S01]  /*d8c0*/  @!PT LDS RZ, [RZ] ;  /* 0x00000000fffff984 */ /* 0x000fe20000000800 */
[----:B------:R-:W-:Y:S01]  /*d8d0*/  @!P1 LDGSTS.E.BYPASS.LTC128B.128 [R218+0x6800], desc[UR16][R14.64] ;  /* 0x068000000eda9fae */ /* 0x000fe2000b981a10 */
[----:B-1----:R-:W-:Y:S01]  /*d8e0*/  LOP3.LUT P0, RZ, R209, 0x4, RZ, 0xc0, !PT ;  /* 0x00000004d1ff7812 */ /* 0x002fe2000780c0ff */
[C---:B------:R-:W-:Y:S02]  /*d8f0*/  @!P1 IMAD R4, R0.reuse, 0x140, RZ ;  /* 0x0000014000049824 */ /* 0x040fe400078e02ff */
[----:B------:R-:W-:Y:S01]  /*d900*/  @P1 STS.128 [R218+0x7000], RZ ;  /* 0x007000ffda001388 */ /* 0x000fe20000000c00 */
[----:B------:R-:W-:Y:S02]  /*d910*/  @!P1 IMAD R0, R0, 0x180, RZ ;  /* 0x0000018000009824 */ /* 0x000fe400078e02ff */
[----:B------:R-:W-:Y:S01]  /*d920*/  @!P1 IMAD.IADD R9, R4, 0x1, R9 ;  /* 0x0000000104099824 */ /* 0x000fe200078e0209 */
[----:B------:R-:W-:Y:S01]  /*d930*/  @!PT LDS RZ, [RZ] ;  /* 0x00000000fffff984 */ /* 0x000fe20000000800 */
[----:B------:R-:W-:Y:S01]  /*d940*/  @!PT LDS RZ, [RZ] ;  /* 0x00000000fffff984 */ /* 0x000fe20000000800 */
[----:B------:R-:W-:Y:S01]  /*d950*/  @!PT LDS RZ, [RZ] ;  /* 0x00000000fffff984 */ /* 0x000fe20000000800 */
[----:B------:R-:W-:Y:S02]  /*d960*/  @!P1 LDGSTS.E.BYPASS.LTC128B.128 [R218+0x7000], desc[UR16][R12.64] ;  /* 0x070000000cda9fae */ /* 0x000fe4000b981a10 */
[----:B------:R-:W-:Y:S01]  /*d970*/  @!P1 IADD3 R17, PT, PT, R0, R17, RZ ;  /* 0x0000001100119210 */ /* 0x000fe20007ffe0ff */
[----:B------:R-:W-:Y:S01]  /*d980*/  IMAD.MOV.U32 R0, RZ, RZ, 0x20 ;  /* 0x00000020ff007424 */ /* 0x000fe200078e00ff */
[----:B------:R-:W-:Y:S04]  /*d990*/  @P1 STS.128 [R218+0x7800], RZ ;  /* 0x007800ffda001388 */ /* 0x000fe80000000c00 */
[----:B------:R-:W-:Y:S01]  /*d9a0*/  @!PT LDS RZ, [RZ] ;  /* 0x00000000fffff984 */ /* 0x000fe20000000800 */
[----:B------:R-:W-:Y:S01]  /*d9b0*/  @!PT LDS RZ, [RZ] ;  /* 0x00000000fffff984 */ /* 0x000fe20000000800 */
[----:B------:R-:W-:Y:S01]  /*d9c0*/  @!PT LDS RZ, [RZ] ;  /* 0x00000000fffff984 */ /* 0x000fe20000000800 */
[----:B------:R-:W-:Y:S01]  /*d9d0*/  @!P1 LDGSTS.E.BYPASS.LTC128B.128 [R218+0x7800], desc[UR16][R10.64] ;  /* 0x078000000ada9fae */ /* 0x000fe2000b981a10 */
[----:B------:R-:W-:Y:S03]  /*d9e0*/  SEL R0, R0, 0xffffffe0, !P0 ;  /* 0xffffffe000007807 */ /* 0x000fe60004000000 */
[----:B------:R-:W-:Y:S01]  /*d9f0*/  @P1 STS.128 [R218+0x8000], RZ ;  /* 0x008000ffda001388 */ /* 0x000fe20000000c00 */
[----:B------:R-:W-:Y:S01]  /*da00*/  IADD3 R156, PT, PT, R208, R0, RZ ;  /* 0x00000000d09c7210 */ /* 0x000fe20007ffe0ff */
[----:B------:R-:W-:Y:S02]  /*da10*/  IMAD.IADD R0, R0, 0x1, R151 ;  /* 0x0000000100007824 */ /* 0x000fe400078e0297 */
        /* <DEDUP_REMOVED lines=10> */
[----:B------:R-:W-:Y:S04]  /*dac0*/  LDSM.16.M88.4 R24, [R151+0x1800] ;  /* 0x001800009718783b */ /* 0x000fe80000000200 */
[----:B------:R-:W-:Y:S04]  /*dad0*/  LDSM.16.M88.4 R32, [R151+0x1c00] ;  /* 0x001c00009720783b */ /* 0x000fe80000000200 */
[----:B------:R-:W0:Y:S04]  /*dae0*/  LDGDEPBAR ;  /* 0x00000000000079af */ /* 0x000e280000000000 */
[----:B-1----:R-:W1:Y:S04]  /*daf0*/  LDSM.16.M88.4 R8, [R151+0x1000] ;  /* 0x001000009708783b */ /* 0x002e680000000200 */
[----:B------:R-:W-:Y:S04]  /*db00*/  LDSM.16.M88.4 R40, [R151+0x2000] ;  /* 0x002000009728783b */ /* 0x000fe80000000200 */
[----:B-----5:R-:W5:Y:S04]  /*db10*/  LDSM.16.M88.4 R16, [R151+0x1400] ;  /* 0x001400009710783b */ /* 0x020f680000000200 */
[----:B------:R-:W2:Y:S04]  /*db20*/  LDSM.16.M88.4 R48, [R151+0x2400] ;  /* 0x002400009730783b */ /* 0x000ea80000000200 */
[----:B------:R-:W3:Y:S04]  /*db30*/  LDSM.16.M88.4 R56, [R151+0x2800] ;  /* 0x002800009738783b */ /* 0x000ee80000000200 */
        /* <DEDUP_REMOVED lines=8> */
[C---:B------:R-:W-:Y:S03]  /*dbc0*/  HMMA.16816.F32.BF16 R8, R128.reuse, R10, RZ ;  /* 0x0000000a8008723c */ /* 0x040fe600000418ff */
[----:B------:R-:W1:Y:S04]  /*dbd0*/  LDSM.16.M88.4 R120, [R151+0x4800] ;  /* 0x004800009778783b */ /* 0x000e680000000200 */
[----:B------:R-:W1:Y:S01]  /*dbe0*/  LDSM.16.M88.4 R152, [R151+0x4c00] ;  /* 0x004c00009798783b */ /* 0x000e620000000200 */
[C---:B-----5:R-:W-:Y:S03]  /*dbf0*/  HMMA.16816.F32.BF16 R12, R128.reuse, R16, RZ ;  /* 0x00000010800c723c */ /* 0x060fe600000418ff */
[----:B------:R-:W-:Y:S04]  /*dc00*/  LDSM.16.M88.4 R156, [R156] ;  /* 0x000000009c9c783b */ /* 0x000fe80000000200 */
[----:B------:R-:W5:Y:S01]  /*dc10*/  LDSM.16.M88.4 R160, [R0+0x1000] ;  /* 0x0010000000a0783b */ /* 0x000f620000000200 */
[C---:B------:R-:W-:Y:S03]  /*dc20*/  HMMA.16816.F32.BF16 R16, R128.reuse, R18, RZ ;  /* 0x000000128010723c */ /* 0x040fe600000418ff */
[----:B------:R-:W5:Y:S04]  /*dc30*/  LDSM.16.M88.4 R164, [R0+0x1400] ;  /* 0x0014000000a4783b */ /* 0x000f680000000200 */
[----:B------:R-:W5:Y:S01]  /*dc40*/  LDSM.16.M88.4 R168, [R0+0x1800] ;  /* 0x0018000000a8783b */ /* 0x000f620000000200 */
[C---:B------:R-:W-:Y:S03]  /*dc50*/  HMMA.16816.F32.BF16 R20, R128.reuse, R24, RZ ;  /* 0x000000188014723c */ /* 0x040fe600000418ff */
[----:B------:R-:W-:Y:S04]  /*dc60*/  LDSM.16.M88.4 R172, [R0+0x2000] ;  /* 0x0020000000ac783b */ /* 0x000fe80000000200 */
[----:B------:R-:W-:Y:S01]  /*dc70*/  LDSM.16.M88.4 R176, [R0+0x2400] ;  /* 0x0024000000b0783b */ /* 0x000fe20000000200 */
        /* <DEDUP_REMOVED lines=10> */
[----:B------:R-:W-:Y:S05]  /*dd20*/  LDSM.16.M88.4 R204, [R0+0x4800] ;  /* 0x0048000000cc783b */ /* 0x000fea0000000200 */
[C---:B------:R-:W-:Y:S08]  /*dd30*/  HMMA.16816.F32.BF16 R40, R128.reuse, R42, RZ ;  /* 0x0000002a8028723c */ /* 0x040ff000000418ff */
[C---:B--2---:R-:W-:Y:S08]  /*dd40*/  HMMA.16816.F32.BF16 R44, R128.reuse, R48, RZ ;  /* 0x00000030802c723c */ /* 0x044ff000000418ff */
[C---:B------:R-:W-:Y:S08]  /*dd50*/  HMMA.16816.F32.BF16 R48, R128.reuse, R50, RZ ;  /* 0x000000328030723c */ /* 0x040ff000000418ff */
[C---:B---3--:R-:W-:Y:S08]  /*dd60*/  HMMA.16816.F32.BF16 R52, R128.reuse, R56, RZ ;  /* 0x000000388034723c */ /* 0x048ff000000418ff */
        /* <DEDUP_REMOVED lines=20> */
[C---:B-----5:R-:W-:Y:S08]  /*deb0*/  HMMA.16816.F32.BF16 R4, R156.reuse, R160, R4 ;  /* 0x000000a09c04723c */ /* 0x060ff00000041804 */
[C---:B------:R-:W-:Y:S01]  /*dec0*/  HMMA.16816.F32.BF16 R8, R156.reuse, R162, R8 ;  /* 0x000000a29c08723c */ /* 0x040fe20000041808 */
[----:B------:R-:W2:Y:S07]  /*ded0*/  LDSM.16.M88.4 R160, [R0+0x3000] ;  /* 0x0030000000a0783b */ /* 0x000eae0000000200 */
[C---:B------:R-:W-:Y:S08]  /*dee0*/  HMMA.16816.F32.BF16 R12, R156.reuse, R164, R12 ;  /* 0x000000a49c0c723c */ /* 0x040ff0000004180c */
[C---:B------:R-:W-:Y:S01]  /*def0*/  HMMA.16816.F32.BF16 R16, R156.reuse, R166, R16 ;  /* 0x000000a69c10723c */ /* 0x040fe20000041810 */
[----:B------:R-:W3:Y:S07]  /*df00*/  LDSM.16.M88.4 R164, [R0+0x3400] ;  /* 0x0034000000a4783b */ /* 0x000eee0000000200 */
[C---:B------:R-:W-:Y:S08]  /*df10*/  HMMA.16816.F32.BF16 R20, R156.reuse, R168, R20 ;  /* 0x000000a89c14723c */ /* 0x040ff00000041814 */
[C---:B------:R-:W-:Y:S01]  /*df20*/  HMMA.16816.F32.BF16 R24, R156.reuse, R170, R24 ;  /* 0x000000aa9c18723c */ /* 0x040fe20000041818 */
[----:B------:R-:W4:Y:S01]  /*df30*/  LDSM.16.M88.4 R168, [R0+0x4c00] ;  /* 0x004c000000a8783b */ /* 0x000f220000000200 */
[----:B------:R-:W-:Y:S04]  /*df40*/  DEPBAR.LE SB0, 0x0 ;  /* 0x000080000000791a */ /* 0x000fe80000000000 */
[----:B------:R-:W-:Y:S02]  /*df50*/  BAR.SYNC.DEFER_BLOCKING 0x0 ;  /* 0x0000000000007b1d */ /* 0x000fe40000010000 */
[C---:B-1----:R-:W-:Y:S08]  /*df60*/  HMMA.16816.F32.BF16 R28, R156.reuse, R152, R28 ;  /* 0x000000989c1c723c */ /* 0x042ff0000004181c */
        /* <DEDUP_REMOVED lines=23> */
[C---:B----4-:R-:W-:Y:S08]  /*e0e0*/  HMMA.16816.F32.BF16 R124, R156.reuse, R168, R124 ;  /* 0x000000a89c7c723c */ /* 0x050ff0000004187c */
        /* <DEDUP_REMOVED lines=19> */
[----:B------:R-:W-:Y:S03]  /*e220*/  IADD3 R153, PT, PT, R226, -0x100, RZ ;  /* 0xffffff00e2997810 */ /* 0x000fe60007ffe0ff */
[----:B------:R-:W-:Y:S02]  /*e230*/  IABS R155, R158 ;  /* 0x0000009e009b7213 */ /* 0x000fe40000000000 */
[-C--:B-1----:R-:W-:Y:S02]  /*e240*/  IABS R152, R2.reuse ;  /* 0x0000000200987213 */ /* 0x082fe40000000000 */
[----:B------:R-:W-:Y:S02]  /*e250*/  LOP3.LUT R158, R158, R2, RZ, 0x3c, !PT ;  /* 0x000000029e9e7212 */ /* 0x000fe400078e3cff */
[----:B------:R-:W1:Y:S10]  /*e260*/  I2F.RP R156, R152 ;  /* 0x00000098009c7306 */ /* 0x000e740000209400 */
[----:B-1----:R-:W1:Y:S02]  /*e270*/  MUFU.RCP R156, R156 ;  /* 0x0000009c009c7308 */ /* 0x002e640000001000 */
[----:B-1----:R-:W-:Y:S08]  /*e280*/  VIADD R156, R156, 0xffffffe ;  /* 0x0ffffffe9c9c7836 */ /* 0x002ff00000000000 */
[----:B------:R-:W1:Y:S02]  /*e290*/  F2I.FTZ.U32.TRUNC.NTZ R157, R156 ;  /* 0x0000009c009d7305 */ /* 0x000e64000021f000 */
[--C-:B-1----:R-:W-:Y:S02]  /*e2a0*/  IMAD.MOV R149, RZ, RZ, -R157.reuse ;  /* 0x000000ffff957224 */ /* 0x102fe400078e0a9d */
[----:B------:R-:W-:Y:S02]  /*e2b0*/  IMAD.MOV.U32 R156, RZ, RZ, RZ ;  /* 0x000000ffff9c7224 */ /* 0x000fe400078e00ff */
[----:B------:R-:W-:Y:S04]  /*e2c0*/  IMAD R149, R149, R152, RZ ;  /* 0x0000009895957224 */ /* 0x000fe800078e02ff */
[----:B------:R-:W-:Y:S01]  /*e2d0*/  IMAD.HI.U32 R149, R157, R149, R156 ;  /* 0x000000959d957227 */ /* 0x000fe200078e009c */
[----:B------:R-:W-:Y:S02]  /*e2e0*/  IABS R156, R153 ;  /* 0x00000099009c7213 */ /* 0x000fe40000000000 */
[----:B------:R-:W-:Y:S03]  /*e2f0*/  LOP3.LUT R153, R153, R2, RZ, 0x3c, !PT ;  /* 0x0000000299997212 */ /* 0x000fe600078e3cff */
[C---:B------:R-:W-:Y:S04]  /*e300*/  IMAD.HI.U32 R157, R149.reuse, R155, RZ ;  /* 0x0000009b959d7227 */ /* 0x040fe800078e00ff */
[----:B------:R-:W-:Y:S02]  /*e310*/  IMAD.MOV R154, RZ, RZ, -R157 ;  /* 0x000000ffff9a7224 */ /* 0x000fe400078e0a9d */
[----:B------:R-:W-:Y:S04]  /*e320*/  IMAD.HI.U32 R149, R149, R156, RZ ;  /* 0x0000009c95957227 */ /* 0x000fe800078e00ff */
[C---:B------:R-:W-:Y:S01]  /*e330*/  IMAD R155, R152.reuse, R154, R155 ;  /* 0x0000009a989b7224 */ /* 0x040fe200078e029b */
[----:B------:R-:W-:Y:S04]  /*e340*/  IADD3 R154, PT, PT, -R149, RZ, RZ ;  /* 0x000000ff959a7210 */ /* 0x000fe80007ffe1ff */
[C---:B------:R-:W-:Y:S01]  /*e350*/  ISETP.GT.U32.AND P4, PT, R152.reuse, R155, PT ;  /* 0x0000009b9800720c */ /* 0x040fe20003f84070 */
[C---:B------:R-:W-:Y:S05]  /*e360*/  IMAD R156, R152.reuse, R154, R156 ;  /* 0x0000009a989c7224 */ /* 0x040fea00078e029c */
[----:B------:R-:W-:Y:S07]  /*e370*/  ISETP.GT.U32.AND P5, PT, R152, R156, PT ;  /* 0x0000009c9800720c */ /* 0x000fee0003fa4070 */
[----:B------:R-:W-:Y:S01]  /*e380*/  @!P4 IADD3 R157, PT, PT, R157, 0x1, RZ ;  /* 0x000000019d9dc810 */ /* 0x000fe20007ffe0ff */
[--C-:B------:R-:W-:Y:S05]  /*e390*/  @!P4 IMAD.IADD R155, R155, 0x1, -R152.reuse ;  /* 0x000000019b9bc824 */ /* 0x100fea00078e0a98 */
[----:B------:R-:W-:Y:S01]  /*e3a0*/  ISETP.GE.U32.AND P6, PT, R155, R152, PT ;  /* 0x000000989b00720c */ /* 0x000fe20003fc6070 */
[----:B------:R-:W-:Y:S01]  /*e3b0*/  @!P5 IMAD.IADD R156, R156, 0x1, -R152 ;  /* 0x000000019c9cd824 */ /* 0x000fe200078e0a98 */
[----:B------:R-:W-:Y:S01]  /*e3c0*/  LOP3.LUT R155, RZ, R2, RZ, 0x33, !PT ;  /* 0x00000002ff9b7212 */ /* 0x000fe200078e33ff */
[----:B------:R-:W-:Y:S01]  /*e3d0*/  @!P5 VIADD R149, R149, 0x1 ;  /* 0x000000019595d836 */ /* 0x000fe20000000000 */
[----:B------:R-:W-:Y:S02]  /*e3e0*/  ISETP.GE.AND P5, PT, R158, RZ, PT ;  /* 0x000000ff9e00720c */ /* 0x000fe40003fa6270 */
[----:B------:R-:W-:Y:S07]  /*e3f0*/  ISETP.GE.U32.AND P4, PT, R156, R152, PT ;  /* 0x000000989c00720c */ /* 0x000fee0003f86070 */
[----:B------:R-:W-:Y:S01]  /*e400*/  @P6 VIADD R157, R157, 0x1 ;  /* 0x000000019d9d6836 */ /* 0x000fe20000000000 */
[----:B------:R-:W-:Y:S03]  /*e410*/  ISETP.GE.AND P6, PT, R153, RZ, PT ;  /* 0x000000ff9900720c */ /* 0x000fe60003fc6270 */
[----:B------:R-:W-:Y:S02]  /*e420*/  @!P5 IMAD.MOV R157, RZ, RZ, -R157 ;  /* 0x000000ffff9dd224 */ /* 0x000fe400078e0a9d */
[----:B------:R-:W-:Y:S02]  /*e430*/  @P4 IADD3 R149, PT, PT, R149, 0x1, RZ ;  /* 0x0000000195954810 */ /* 0x000fe40007ffe0ff */
[----:B------:R-:W-:Y:S04]  /*e440*/  ISETP.NE.AND P4, PT, R2, RZ, PT ;  /* 0x000000ff0200720c */ /* 0x000fe80003f85270 */
[----:B------:R-:W-:Y:S02]  /*e450*/  SEL R157, R155, R157, !P4 ;  /* 0x0000009d9b9d7207 */ /* 0x000fe40006000000 */
[----:B------:R-:W-:Y:S02]  /*e460*/  @!P6 IMAD.MOV R149, RZ, RZ, -R149 ;  /* 0x000000ffff95e224 */ /* 0x000fe400078e0a95 */
[-C--:B------:R-:W-:Y:S03]  /*e470*/  LEA R158, P5, R157, R222.reuse, 0x2 ;  /* 0x000000de9d9e7211 */ /* 0x080fe600078a10ff */
[----:B------:R-:W-:Y:S02]  /*e480*/  SEL R155, R155, R149, !P4 ;  /* 0x000000959b9b7207 */ /* 0x000fe40006000000 */
[-C--:B------:R-:W-:Y:S02]  /*e490*/  LEA.HI.X.SX32 R159, R157, R223.reuse, 0x2, P5 ;  /* 0x000000df9d9f7211 */ /* 0x080fe400028f16ff */
[C---:B------:R-:W-:Y:S03]  /*e4a0*/  LEA R152, P4, R155.reuse, R222, 0x2 ;  /* 0x000000de9b987211 */ /* 0x040fe600078810ff */
[----:B------:R-:W2:Y:S01]  /*e4b0*/  LDG.E R154, desc[UR16][R158.64] ;  /* 0x000000109e9a7981 */ /* 0x000ea2000c1e1900 */
[C---:B------:R-:W-:Y:S02]  /*e4c0*/  LEA.HI.X.SX32 R153, R155.reuse, R223, 0x2, P4 ;  /* 0x000000df9b997211 */ /* 0x040fe400020f16ff */
[----:B------:R-:W-:Y:S03]  /*e4d0*/  IADD3 R155, PT, PT, R155, -R157, RZ ;  /* 0x8000009d9b9b7210 */ /* 0x000fe60007ffe0ff */
[----:B------:R1:W2:Y:S02]  /*e4e0*/  LDG.E R149, desc[UR16][R152.64] ;  /* 0x0000001098957981 */ /* 0x0002a4000c1e1900 */
[----:B------:R-:W-:Y:S05]  /*e4f0*/  IMAD R155, R155, R2, -0x100 ;  /* 0xffffff009b9b7424 */ /* 0x000fea00078e0202 */
[----:B------:R-:W-:Y:S01]  /*e500*/  SHF.R.S32.HI R2, RZ, 0x1f, R155 ;  /* 0x0000001fff027819 */ /* 0x000fe2000001149b */
[----:B-1----:R-:W1:Y:S04]  /*e510*/  LDC.64 R152, c[0x0][0x3b8] ;  /* 0x0000ee00ff987b82 */ /* 0x002e680000000a00 */
[-C--:B-1----:R-:W-:Y:S02]  /*e520*/  IMAD R2, R2, R152.reuse, RZ ;  /* 0x0000009802027224 */ /* 0x082fe400078e02ff */
[C---:B------:R-:W-:Y:S04]  /*e530*/  IMAD.WIDE.U32 R156, R155.reuse, R152, RZ ;  /* 0x000000989b9c7225 */ /* 0x040fe800078e00ff */
[----:B------:R-:W-:Y:S04]  /*e540*/  IMAD R2, R155, R153, R2 ;  /* 0x000000999b027224 */ /* 0x000fe800078e0202 */
[----:B------:R-:W-:Y:S02]  /*e550*/  IMAD.IADD R157, R157, 0x1, R2 ;  /* 0x000000019d9d7824 */ /* 0x000fe400078e0202 */
[----:B--2---:R-:W-:Y:S04]  /*e560*/  IMAD.IADD R149, R154, 0x1, -R149 ;  /* 0x000000019a957824 */ /* 0x004fe800078e0a95 */
[----:B------:R-:W-:Y:S01]  /*e570*/  IMAD.WIDE.U32 R156, R149, UR6, R156 ;  /* 0x00000006959c7c25 */ /* 0x000fe2000f8e009c */
[----:B------:R-:W-:Y:S02]  /*e580*/  SHF.R.S32.HI R153, RZ, 0x1f, R149 ;  /* 0x0000001fff997819 */ /* 0x000fe40000011495 */
[C---:B------:R-:W-:Y:S03]  /*e590*/  LEA R214, P4, R156.reuse, R214, 0x1 ;  /* 0x000000d69cd67211 */ /* 0x040fe600078808ff */
[----:B------:R-:W-:Y:S04]  /*e5a0*/  IMAD R153, R153, UR6, RZ ;  /* 0x0000000699997c24 */ /* 0x000fe8000f8e02ff */
[----:B------:R-:W-:Y:S05]  /*e5b0*/  IMAD R153, R149, UR7, R153 ;  /* 0x0000000795997c24 */ /* 0x000fea000f8e0299 */
[----:B------:R-:W-:Y:S04]  /*e5c0*/  IADD3 R153, PT, PT, R157, R153, RZ ;  /* 0x000000999d997210 */ /* 0x000fe80007ffe0ff */
[----:B------:R-:W-:Y:S07]  /*e5d0*/  LEA.HI.X R213, R156, R213, R153, 0x1, P4 ;  /* 0x000000d59cd57211 */ /* 0x000fee00020f0c99 */
.L_x_984:
[----:B------:R-:W-:Y:S01]  /*e5e0*/  @!P2 IMAD.MOV.U32 R215, RZ, RZ, R213 ;  /* 0x000000ffffd7a224 */ /* 0x000fe200078e00d5 */
[----:B------:R-:W-:Y:S01]  /*e5f0*/  LEA R154, P4, R152, R214, 0x6 ;  /* 0x000000d6989a7211 */ /* 0x000fe200078830ff */
[C---:B------:R-:W-:Y:S02]  /*e600*/  @!P1 IMAD R149, R0.reuse, 0xc0, RZ ;  /* 0x000000c000959824 */ /* 0x040fe400078e02ff */
[----:B------:R-:W-:Y:S01]  /*e610*/  @!P1 IMAD R2, R0, 0x140, RZ ;  /* 0x0000014000029824 */ /* 0x000fe200078e02ff */
        /* <DEDUP_REMOVED lines=12> */
[CC--:B------:R-:W-:Y:S01]  /*e6e0*/  @!P1 LEA.HI.X R163, R152.reuse, R155.reuse, R0, 0x7, P5 ;  /* 0x0000009b98a39211 */ /* 0x0c0fe200028f3c00 */
        /* <DEDUP_REMOVED lines=44> */
.L_x_983:
[----:B-1----:R-:W-:Y:S02]  /*e9b0*/  FMNMX3.FTZ R152, R148, R4, R5, !PT ;  /* 0x0000000494987276 */ /* 0x002fe40007810005 */
        /* <DEDUP_REMOVED lines=64> */
[----:B------:R-:W-:Y:S08]  /*edc0*/  SHFL.BFLY PT, R2, R152, 0x2, 0x1f ;  /* 0x0c401f0098027f89 */ /* 0x000ff000000e0000 */
[----:B------:R-:W1:Y:S02]  /*edd0*/  SHFL.BFLY PT, R149, R0, 0x2, 0x1f ;  /* 0x0c401f0000957f89 */ /* 0x000e6400000e0000 */
[----:B-1----:R-:W-:Y:S02]  /*ede0*/  FMNMX.FTZ R149, R0, R149, !PT ;  /* 0x0000009500957209 */ /* 0x002fe40007810000 */
[----:B------:R-:W-:Y:S04]  /*edf0*/  FMNMX.FTZ R152, R152, R2, !PT ;  /* 0x0000000298987209 */ /* 0x000fe80007810000 */
[----:B------:R-:W1:Y:S08]  /*ee00*/  SHFL.BFLY PT, R0, R149, 0x1, 0x1f ;  /* 0x0c201f0095007f89 */ /* 0x000e7000000e0000 */
[----:B------:R-:W2:Y:S01]  /*ee10*/  SHFL.BFLY PT, R2, R152, 0x1, 0x1f ;  /* 0x0c201f0098027f89 */ /* 0x000ea200000e0000 */
[----:B-1----:R-:W-:Y:S02]  /*ee20*/  FMNMX.FTZ R0, R149, R0, !PT ;  /* 0x0000000095007209 */ /* 0x002fe40007810000 */
[----:B--2---:R-:W-:Y:S03]  /*ee30*/  FMNMX.FTZ R2, R152, R2, !PT ;  /* 0x0000000298027209 */ /* 0x004fe60007810000 */
[C---:B------:R-:W-:Y:S01]  /*ee40*/  FMUL.FTZ R149, R0.reuse, UR4 ;  /* 0x0000000400957c20 */ /* 0x040fe20008410000 */
[----:B------:R-:W-:Y:S01]  /*ee50*/  FADD.FTZ R3, -R0, R3 ;  /* 0x0000000300037221 */ /* 0x000fe20000010100 */
[C---:B------:R-:W-:Y:S01]  /*ee60*/  FSETP.NEU.FTZ.AND P1, PT, R2.reuse, -INF , PT ;  /* 0xff8000000200780b */ /* 0x040fe20003f3d000 */
[C---:B------:R-:W-:Y:S02]  /*ee70*/  FMUL.FTZ R152, R2.reuse, UR4 ;  /* 0x0000000402987c20 */ /* 0x040fe40008410000 */
[----:B------:R-:W-:Y:S01]  /*ee80*/  FMUL.FTZ R3, R3, UR4 ;  /* 0x0000000403037c20 */ /* 0x000fe20008410000 */
[----:B------:R-:W-:Y:S02]  /*ee90*/  FADD.FTZ R148, -R2, R148 ;  /* 0x0000009402947221 */ /* 0x000fe40000010100 */
[----:B------:R-:W-:Y:S02]  /*eea0*/  FSEL R152, R152, RZ, P1 ;  /* 0x000000ff98987208 */ /* 0x000fe40000800000 */
[----:B------:R-:W-:Y:S01]  /*eeb0*/  FMUL.FTZ R148, R148, UR4 ;  /* 0x0000000494947c20 */ /* 0x000fe20008410000 */
[----:B------:R-:W-:Y:S01]  /*eec0*/  MUFU.EX2 R3, R3 ;  /* 0x0000000300037308 */ /* 0x000fe20000000800 */
[----:B------:R-:W-:Y:S01]  /*eed0*/  FSETP.NEU.FTZ.AND P1, PT, R0, -INF , PT ;  /* 0xff8000000000780b */ /* 0x000fe20003f3d000 */
[--C-:B------:R-:W-:Y:S01]  /*eee0*/  FFMA.FTZ R191, R12, UR4, -R152.reuse ;  /* 0x000000040cbf7c23 */ /* 0x100fe20008010898 */
[--C-:B------:R-:W-:Y:S01]  /*eef0*/  FFMA.FTZ R187, R13, UR4, -R152.reuse ;  /* 0x000000040dbb7c23 */ /* 0x100fe20008010898 */
[--C-:B------:R-:W-:Y:S01]  /*ef00*/  FFMA.FTZ R176, R24, UR4, -R152.reuse ;  /* 0x0000000418b07c23 */ /* 0x100fe20008010898 */
[--C-:B------:R-:W-:Y:S01]  /*ef10*/  FFMA.FTZ R177, R25, UR4, -R152.reuse ;  /* 0x0000000419b17c23 */ /* 0x100fe20008010898 */
[--C-:B------:R-:W-:Y:S04]  /*ef20*/  FFMA.FTZ R175, R28, UR4, -R152.reuse ;  /* 0x000000041caf7c23 */ /* 0x100fe80008010898 */
[----:B------:R-:W1:Y:S01]  /*ef30*/  MUFU.EX2 R148, R148 ;  /* 0x0000009400947308 */ /* 0x000e620000000800 */
[--C-:B------:R-:W-:Y:S01]  /*ef40*/  FFMA.FTZ R171, R29, UR4, -R152.reuse ;  /* 0x000000041dab7c23 */ /* 0x100fe20008010898 */
[--C-:B------:R-:W-:Y:S01]  /*ef50*/  FFMA.FTZ R169, R32, UR4, -R152.reuse ;  /* 0x0000000420a97c23 */ /* 0x100fe20008010898 */
[--C-:B------:R-:W-:Y:S01]  /*ef60*/  FFMA.FTZ R170, R33, UR4, -R152.reuse ;  /* 0x0000000421aa7c23 */ /* 0x100fe20008010898 */
[--C-:B------:R-:W-:Y:S01]  /*ef70*/  FFMA.FTZ R167, R36, UR4, -R152.reuse ;  /* 0x0000000424a77c23 */ /* 0x100fe20008010898 */
[--C-:B------:R-:W-:Y:S01]  /*ef80*/  FFMA.FTZ R162, R37, UR4, -R152.reuse ;  /* 0x0000000425a27c23 */ /* 0x100fe20008010898 */
[----:B------:R-:W-:Y:S01]  /*ef90*/  FSEL R149, R149, RZ, P1 ;  /* 0x000000ff95957208 */ /* 0x000fe20000800000 */
[--C-:B------:R-:W-:Y:S03]  /*efa0*/  FFMA.FTZ R192, R8, UR4, -R152.reuse ;  /* 0x0000000408c07c23 */ /* 0x100fe60008010898 */
[----:B------:R-:W-:Y:S01]  /*efb0*/  MUFU.EX2 R191, R191 ;  /* 0x000000bf00bf7308 */ /* 0x000fe20000000800 */
[--C-:B------:R-:W-:Y:S01]  /*efc0*/  FFMA.FTZ R193, R9, UR4, -R152.reuse ;  /* 0x0000000409c17c23 */ /* 0x100fe20008010898 */
[--C-:B------:R-:W-:Y:S01]  /*efd0*/  FFMA.FTZ R160, R40, UR4, -R152.reuse ;  /* 0x0000000428a07c23 */ /* 0x100fe20008010898 */
[--C-:B------:R-:W-:Y:S01]  /*efe0*/  FFMA.FTZ R195, R14, UR4, -R149.reuse ;  /* 0x000000040ec37c23 */ /* 0x100fe20008010895 */
[--C-:B------:R-:W-:Y:S01]  /*eff0*/  FFMA.FTZ R190, R15, UR4, -R149.reuse ;  /* 0x000000040fbe7c23 */ /* 0x100fe20008010895 */
[--C-:B------:R-:W-:Y:S01]  /*f000*/  FFMA.FTZ R180, R26, UR4, -R149.reuse ;  /* 0x000000041ab47c23 */ /* 0x100fe20008010895 */
[----:B------:R-:W2:Y:S01]  /*f010*/  LDSM.16.MT88.4 R12, [R150+0x5000] ;  /* 0x00500000960c783b */ /* 0x000ea20000004200 */
[--C-:B------:R-:W-:Y:S03]  /*f020*/  FFMA.FTZ R181, R27, UR4, -R149.reuse ;  /* 0x000000041bb57c23 */ /* 0x100fe60008010895 */
[----:B------:R-:W-:Y:S01]  /*f030*/  MUFU.EX2 R192, R192 ;  /* 0x000000c000c07308 */ /* 0x000fe20000000800 */
[--C-:B------:R-:W-:Y:S01]  /*f040*/  FFMA.FTZ R179, R30, UR4, -R149.reuse ;  /* 0x000000041eb37c23 */ /* 0x100fe20008010895 */
[--C-:B------:R-:W-:Y:S01]  /*f050*/  FFMA.FTZ R174, R31, UR4, -R149.reuse ;  /* 0x000000041fae7c23 */ /* 0x100fe20008010895 */
[C---:B-1----:R-:W-:Y:S01]  /*f060*/  FMUL.FTZ R8, R148.reuse, R140 ;  /* 0x0000008c94087220 */ /* 0x042fe20000410000 */
[----:B------:R-:W-:Y:S01]  /*f070*/  FMUL.FTZ R9, R148, R141 ;  /* 0x0000008d94097220 */ /* 0x000fe20000410000 */
[--C-:B------:R-:W-:Y:S01]  /*f080*/  FFMA.FTZ R172, R34, UR4, -R149.reuse ;  /* 0x0000000422ac7c23 */ /* 0x100fe20008010895 */
[----:B------:R-:W-:Y:S01]  /*f090*/  LDSM.16.MT88.4 R28, [R150+0x5400] ;  /* 0x00540000961c783b */ /* 0x000fe20000004200 */
[--C-:B------:R-:W-:Y:S03]  /*f0a0*/  FFMA.FTZ R173, R35, UR4, -R149.reuse ;  /* 0x0000000423ad7c23 */ /* 0x100fe60008010895 */
[----:B------:R-:W1:Y:S01]  /*f0b0*/  MUFU.EX2 R193, R193 ;  /* 0x000000c100c17308 */ /* 0x000e620000000800 */
[--C-:B------:R-:W-:Y:S01]  /*f0c0*/  FFMA.FTZ R168, R38, UR4, -R149.reuse ;  /* 0x0000000426a87c23 */ /* 0x100fe20008010895 */
[--C-:B------:R-:W-:Y:S01]  /*f0d0*/  FFMA.FTZ R166, R39, UR4, -R149.reuse ;  /* 0x0000000427a67c23 */ /* 0x100fe20008010895 */
[--C-:B------:R-:W-:Y:S01]  /*f0e0*/  FFMA.FTZ R196, R10, UR4, -R149.reuse ;  /* 0x000000040ac47c23 */ /* 0x100fe20008010895 */
[----:B------:R-:W-:Y:S01]  /*f0f0*/  FMUL.FTZ R10, R3, R142 ;  /* 0x0000008e030a7220 */ /* 0x000fe20000410000 */
[--C-:B------:R-:W-:Y:S01]  /*f100*/  FFMA.FTZ R197, R11, UR4, -R149.reuse ;  /* 0x000000040bc57c23 */ /* 0x100fe20008010895 */
[----:B------:R-:W-:Y:S01]  /*f110*/  FMUL.FTZ R11, R3, R143 ;  /* 0x0000008f030b7220 */ /* 0x000fe20000410000 */
[----:B------:R-:W-:Y:S03]  /*f120*/  MOV R40, R221 ;  /* 0x000000dd00287202 */ /* 0x000fe60000000f00 */
[----:B------:R-:W-:Y:S01]  /*f130*/  MUFU.EX2 R187, R187 ;  /* 0x000000bb00bb7308 */ /* 0x000fe20000000800 */
[----:B------:R-:W-:Y:S01]  /*f140*/  LDSM.16.MT88.4 R140, [R150+0x8c00] ;  /* 0x008c0000968c783b */ /* 0x000fe20000004200 */
[----:B------:R-:W-:Y:S01]  /*f150*/  @P0 IADD3 R40, PT, PT, R227, -0x20, RZ ;  /* 0xffffffe0e3280810 */ /* 0x000fe20007ffe0ff */
[--C-:B------:R-:W-:Y:S01]  /*f160*/  FFMA.FTZ R183, R20, UR4, -R152.reuse ;  /* 0x0000000414b77c23 */ /* 0x100fe20008010898 */
[--C-:B------:R-:W-:Y:S01]  /*f170*/  FFMA.FTZ R178, R21, UR4, -R152.reuse ;  /* 0x0000000415b27c23 */ /* 0x100fe20008010898 */
[--C-:B------:R-:W-:Y:S01]  /*f180*/  FFMA.FTZ R184, R22, UR4, -R149.reuse ;  /* 0x0000000416b87c23 */ /* 0x100fe20008010895 */
[--C-:B------:R-:W-:Y:S01]  /*f190*/  FFMA.FTZ R182, R23, UR4, -R149.reuse ;  /* 0x0000000417b67c23 */ /* 0x100fe20008010895 */
[--C-:B------:R-:W-:Y:S03]  /*f1a0*/  FFMA.FTZ R185, R16, UR4, -R152.reuse ;  /* 0x0000000410b97c23 */ /* 0x100fe60008010898 */
[----:B------:R-:W-:Y:S01]  /*f1b0*/  MUFU.EX2 R196, R196 ;  /* 0x000000c400c47308 */ /* 0x000fe20000000800 */
[----:B------:R-:W3:Y:S01]  /*f1c0*/  LDSM.16.MT88.4 R24, [R40] ;  /* 0x000000002818783b */ /* 0x000ee20000004200 */
[----:B-1----:R-:W-:Y:S01]  /*f1d0*/  F2FP.BF16.F32.PACK_AB R22, R193, R192 ;  /* 0x000000c0c116723e */ /* 0x002fe200000010ff */
[C---:B------:R-:W-:Y:S01]  /*f1e0*/  FMUL.FTZ R16, R148.reuse, R132 ;  /* 0x0000008494107220 */ /* 0x040fe20000410000 */
[--C-:B------:R-:W-:Y:S01]  /*f1f0*/  FFMA.FTZ R186, R17, UR4, -R152.reuse ;  /* 0x0000000411ba7c23 */ /* 0x100fe20008010898 */
[----:B------:R-:W-:Y:S01]  /*f200*/  FMUL.FTZ R17, R148, R133 ;  /* 0x0000008594117220 */ /* 0x000fe20000410000 */
[--C-:B------:R-:W-:Y:S01]  /*f210*/  FFMA.FTZ R188, R18, UR4, -R149.reuse ;  /* 0x0000000412bc7c23 */ /* 0x100fe20008010895 */
[----:B------:R-:W-:Y:S03]  /*f220*/  FMUL.FTZ R18, R3, R134 ;  /* 0x0000008603127220 */ /* 0x000fe60000410000 */
[----:B------:R-:W1:Y:S01]  /*f230*/  MUFU.EX2 R197, R197 ;  /* 0x000000c500c57308 */ /* 0x000e620000000800 */
[----:B------:R-:W4:Y:S01]  /*f240*/  LDSM.16.MT88.4 R32, [R40+0x400] ;  /* 0x000400002820783b */ /* 0x000f220000004200 */
[--C-:B------:R-:W-:Y:S01]  /*f250*/  FFMA.FTZ R189, R19, UR4, -R149.reuse ;  /* 0x0000000413bd7c23 */ /* 0x100fe20008010895 */
[----:B------:R-:W-:Y:S01]  /*f260*/  FMUL.FTZ R19, R3, R135 ;  /* 0x0000008703137220 */ /* 0x000fe20000410000 */
[--C-:B------:R-:W-:Y:S01]  /*f270*/  FFMA.FTZ R199, R4, UR4, -R152.reuse ;  /* 0x0000000404c77c23 */ /* 0x100fe20008010898 */
[C---:B------:R-:W-:Y:S01]  /*f280*/  FMUL.FTZ R4, R148.reuse, R144 ;  /* 0x0000009094047220 */ /* 0x040fe20000410000 */
[--C-:B------:R-:W-:Y:S01]  /*f290*/  FFMA.FTZ R194, R5, UR4, -R152.reuse ;  /* 0x0000000405c27c23 */ /* 0x100fe20008010898 */
[----:B------:R-:W-:Y:S03]  /*f2a0*/  FMUL.FTZ R5, R148, R145 ;  /* 0x0000009194057220 */ /* 0x000fe60000410000 */
[----:B------:R-:W-:Y:S01]  /*f2b0*/  MUFU.EX2 R195, R195 ;  /* 0x000000c300c37308 */ /* 0x000fe20000000800 */
[----:B------:R-:W-:Y:S01]  /*f2c0*/  LDSM.16.MT88.4 R36, [R40+0x1000] ;  /* 0x001000002824783b */ /* 0x000fe20000004200 */
[--C-:B------:R-:W-:Y:S01]  /*f2d0*/  FFMA.FTZ R200, R6, UR4, -R149.reuse ;  /* 0x0000000406c87c23 */ /* 0x100fe20008010895 */
[----:B------:R-:W-:Y:S01]  /*f2e0*/  FMUL.FTZ R6, R3, R146 ;  /* 0x0000009203067220 */ /* 0x000fe20000410000 */
[--C-:B------:R-:W-:Y:S01]  /*f2f0*/  FFMA.FTZ R198, R7, UR4, -R149.reuse ;  /* 0x0000000407c67c23 */ /* 0x100fe20008010895 */
[----:B------:R-:W-:Y:S01]  /*f300*/  FMUL.FTZ R7, R3, R147 ;  /* 0x0000009303077220 */ /* 0x000fe20000410000 */
[--C-:B------:R-:W-:Y:S01]  /*f310*/  FFMA.FTZ R161, R41, UR4, -R152.reuse ;  /* 0x0000000429a17c23 */ /* 0x100fe20008010898 */
[--C-:B------:R-:W-:Y:S03]  /*f320*/  FFMA.FTZ R164, R42, UR4, -R149.reuse ;  /* 0x000000042aa47c23 */ /* 0x100fe60008010895 */
[----:B------:R-:W-:Y:S01]  /*f330*/  MUFU.EX2 R199, R199 ;  /* 0x000000c700c77308 */ /* 0x000fe20000000800 */
[----:B-1----:R-:W-:Y:S01]  /*f340*/  F2FP.BF16.F32.PACK_AB R23, R197, R196 ;  /* 0x000000c4c517723e */ /* 0x002fe200000010ff */
[--C-:B------:R-:W-:Y:S01]  /*f350*/  FFMA.FTZ R165, R43, UR4, -R149.reuse ;  /* 0x000000042ba57c23 */ /* 0x100fe20008010895 */
[--C-:B------:R-:W-:Y:S01]  /*f360*/  FFMA.FTZ R159, R44, UR4, -R152.reuse ;  /* 0x000000042c9f7c23 */ /* 0x100fe20008010898 */
[--C-:B------:R-:W-:Y:S01]  /*f370*/  FFMA.FTZ R155, R45, UR4, -R152.reuse ;  /* 0x000000042d9b7c23 */ /* 0x100fe20008010898 */
[--C-:B------:R-:W-:Y:S01]  /*f380*/  FFMA.FTZ R163, R46, UR4, -R149.reuse ;  /* 0x000000042ea37c23 */ /* 0x100fe20008010895 */
[--C-:B------:R-:W-:Y:S01]  /*f390*/  FFMA.FTZ R158, R47, UR4, -R149.reuse ;  /* 0x000000042f9e7c23 */ /* 0x100fe20008010895 */
[--C-:B------:R-:W-:Y:S03]  /*f3a0*/  FFMA.FTZ R153, R48, UR4, -R152.reuse ;  /* 0x0000000430997c23 */ /* 0x100fe60008010898 */
        /* <DEDUP_REMOVED lines=40> */
[----:B------:R-:W5:Y:S01]  /*f630*/  MUFU.EX2 R186, R186 ;  /* 0x000000ba00ba7308 */ /* 0x000f620000000800 */
[C---:B--2---:R-:W-:Y:S05]  /*f640*/  HMMA.16816.F32.BF16 R4, R20.reuse, R12, R4 ;  /* 0x0000000c1404723c */ /* 0x044fea0000041804 */
        /* <DEDUP_REMOVED lines=8> */
[----:B------:R-:W2:Y:S01]  /*f6d0*/  MUFU.EX2 R189, R189 ;  /* 0x000000bd00bd7308 */ /* 0x000ea20000000800 */
[--C-:B------:R-:W-:Y:S01]  /*f6e0*/  FFMA.FTZ R74, R84, UR4, -R152.reuse ;  /* 0x00000004544a7c23 */ /* 0x100fe20008010898 */
[--C-:B------:R-:W-:Y:S01]  /*f6f0*/  FFMA.FTZ R73, R85, UR4, -R152.reuse ;  /* 0x0000000455497c23 */ /* 0x100fe20008010898 */
[--C-:B------:R-:W-:Y:S01]  /*f700*/  FFMA.FTZ R75, R86, UR4, -R149.reuse ;  /* 0x00000004564b7c23 */ /* 0x100fe20008010895 */
[C---:B---3--:R-:W-:Y:S03]  /*f710*/  HMMA.16816.F32.BF16 R12, R20.reuse, R24, R12 ;  /* 0x00000018140c723c */ /* 0x048fe6000004180c */
[--C-:B------:R-:W-:Y:S03]  /*f720*/  FFMA.FTZ R76, R87, UR4, -R149.reuse ;  /* 0x00000004574c7c23 */ /* 0x100fe60008010895 */
[----:B------:R-:W-:Y:S01]  /*f730*/  MUFU.EX2 R183, R183 ;  /* 0x000000b700b77308 */ /* 0x000fe20000000800 */
[--C-:B------:R-:W-:Y:S01]  /*f740*/  FFMA.FTZ R77, R92, UR4, -R152.reuse ;  /* 0x000000045c4d7c23 */ /* 0x100fe20008010898 */
[--C-:B------:R-:W-:Y:S01]  /*f750*/  FFMA.FTZ R78, R93, UR4, -R152.reuse ;  /* 0x000000045d4e7c23 */ /* 0x100fe20008010898 */
[--C-:B------:R-:W-:Y:S01]  /*f760*/  FFMA.FTZ R80, R94, UR4, -R149.reuse ;  /* 0x000000045e507c23 */ /* 0x100fe20008010895 */
[----:B------:R-:W-:Y:S01]  /*f770*/  HMMA.16816.F32.BF16 R16, R20, R26, R16 ;  /* 0x0000001a1410723c */ /* 0x000fe20000041810 */
[----:B------:R-:W3:Y:S02]  /*f780*/  LDSM.16.MT88.4 R24, [R150+0x5800] ;  /* 0x005800009618783b */ /* 0x000ee40000004200 */
[----:B------:R-:W-:Y:S03]  /*f790*/  F2FP.BF16.F32.PACK_AB R20, R187, R191 ;  /* 0x000000bfbb14723e */ /* 0x000fe600000010ff */
[----:B------:R-:W4:Y:S01]  /*f7a0*/  MUFU.EX2 R178, R178 ;  /* 0x000000b200b27308 */ /* 0x000f220000000800 */
[----:B-1----:R-:W-:Y:S01]  /*f7b0*/  F2FP.BF16.F32.PACK_AB R21, R190, R195 ;  /* 0x000000c3be15723e */ /* 0x002fe200000010ff */
[--C-:B------:R-:W-:Y:S01]  /*f7c0*/  FFMA.FTZ R79, R95, UR4, -R149.reuse ;  /* 0x000000045f4f7c23 */ /* 0x100fe20008010895 */
[----:B-----5:R-:W-:Y:S01]  /*f7d0*/  F2FP.BF16.F32.PACK_AB R22, R186, R185 ;  /* 0x000000b9ba16723e */ /* 0x020fe200000010ff */
[--C-:B------:R-:W-:Y:S01]  /*f7e0*/  FFMA.FTZ R81, R96, UR4, -R152.reuse ;  /* 0x0000000460517c23 */ /* 0x100fe20008010898 */
[----:B--2---:R-:W-:Y:S01]  /*f7f0*/  F2FP.BF16.F32.PACK_AB R23, R189, R188 ;  /* 0x000000bcbd17723e */ /* 0x004fe200000010ff */
[--C-:B------:R-:W-:Y:S01]  /*f800*/  FFMA.FTZ R82, R97, UR4, -R152.reuse ;  /* 0x0000000461527c23 */ /* 0x100fe20008010898 */
[--C-:B------:R-:W-:Y:S03]  /*f810*/  FFMA.FTZ R84, R98, UR4, -R149.reuse ;  /* 0x0000000462547c23 */ /* 0x100fe60008010895 */
[----:B------:R-:W-:Y:S01]  /*f820*/  MUFU.EX2 R184, R184 ;  /* 0x000000b800b87308 */ /* 0x000fe20000000800 */
[--C-:B------:R-:W-:Y:S01]  /*f830*/  FFMA.FTZ R83, R99, UR4, -R149.reuse ;  /* 0x0000000463537c23 */ /* 0x100fe20008010895 */
[--C-:B------:R-:W-:Y:S01]  /*f840*/  FFMA.FTZ R85, R100, UR4, -R152.reuse ;  /* 0x0000000464557c23 */ /* 0x100fe20008010898 */
[--C-:B------:R-:W-:Y:S01]  /*f850*/  FFMA.FTZ R86, R101, UR4, -R152.reuse ;  /* 0x0000000465567c23 */ /* 0x100fe20008010898 */
[C---:B------:R-:W-:Y:S03]  /*f860*/  HMMA.16816.F32.BF16 R4, R20.reuse, R28, R4 ;  /* 0x0000001c1404723c */ /* 0x040fe60000041804 */
[--C-:B------:R-:W-:Y:S03]  /*f870*/  FFMA.FTZ R87, R102, UR4, -R149.reuse ;  /* 0x0000000466577c23 */ /* 0x100fe60008010895 */
[----:B------:R-:W1:Y:S01]  /*f880*/  MUFU.EX2 R182, R182 ;  /* 0x000000b600b67308 */ /* 0x000e620000000800 */
[--C-:B------:R-:W-:Y:S01]  /*f890*/  FFMA.FTZ R92, R108, UR4, -R152.reuse ;  /* 0x000000046c5c7c23 */ /* 0x100fe20008010898 */
[--C-:B------:R-:W-:Y:S01]  /*f8a0*/  FFMA.FTZ R93, R109, UR4, -R152.reuse ;  /* 0x000000046d5d7c23 */ /* 0x100fe20008010898 */
[--C-:B------:R-:W-:Y:S01]  /*f8b0*/  FFMA.FTZ R94, R110, UR4, -R149.reuse ;  /* 0x000000046e5e7c23 */ /* 0x100fe20008010895 */
[C---:B------:R-:W-:Y:S01]  /*f8c0*/  HMMA.16816.F32.BF16 R8, R20.reuse, R30, R8 ;  /* 0x0000001e1408723c */ /* 0x040fe20000041808 */
[----:B------:R-:W2:Y:S02]  /*f8d0*/  LDSM.16.MT88.4 R28, [R40+0x800] ;  /* 0x00080000281c783b */ /* 0x000ea40000004200 */
[--C-:B------:R-:W-:Y:S03]  /*f8e0*/  FFMA.FTZ R95, R111, UR4, -R149.reuse ;  /* 0x000000046f5f7c23 */ /* 0x100fe60008010895 */
[----:B------:R-:W-:Y:S01]  /*f8f0*/  MUFU.EX2 R176, R176 ;  /* 0x000000b000b07308 */ /* 0x000fe20000000800 */
[--C-:B------:R-:W-:Y:S01]  /*f900*/  FFMA.FTZ R96, R112, UR4, -R152.reuse ;  /* 0x0000000470607c23 */ /* 0x100fe20008010898 */
[--C-:B------:R-:W-:Y:S01]  /*f910*/  FFMA.FTZ R97, R113, UR4, -R152.reuse ;  /* 0x0000000471617c23 */ /* 0x100fe20008010898 */
[--C-:B------:R-:W-:Y:S01]  /*f920*/  FFMA.FTZ R98, R114, UR4, -R149.reuse ;  /* 0x0000000472627c23 */ /* 0x100fe20008010895 */
[C---:B----4-:R-:W-:Y:S03]  /*f930*/  HMMA.16816.F32.BF16 R12, R20.reuse, R32, R12 ;  /* 0x00000020140c723c */ /* 0x050fe6000004180c */
[--C-:B------:R-:W-:Y:S03]  /*f940*/  FFMA.FTZ R99, R115, UR4, -R149.reuse ;  /* 0x0000000473637c23 */ /* 0x100fe60008010895 */
[----:B------:R-:W4:Y:S01]  /*f950*/  MUFU.EX2 R177, R177 ;  /* 0x000000b100b17308 */ /* 0x000f220000000800 */
[--C-:B------:R-:W-:Y:S01]  /*f960*/  FFMA.FTZ R100, R116, UR4, -R152.reuse ;  /* 0x0000000474647c23 */ /* 0x100fe20008010898 */
[----:B------:R-:W-:Y:S01]  /*f970*/  FFMA.FTZ R117, R117, UR4, -R152 ;  /* 0x0000000475757c23 */ /* 0x000fe20008010898 */
[----:B------:R-:W-:Y:S01]  /*f980*/  FFMA.FTZ R119, R119, UR4, -R149 ;  /* 0x0000000477777c23 */ /* 0x000fe20008010895 */
[----:B------:R-:W-:Y:S01]  /*f990*/  HMMA.16816.F32.BF16 R16, R20, R34, R16 ;  /* 0x000000221410723c */ /* 0x000fe20000041810 */
[----:B------:R-:W5:Y:S02]  /*f9a0*/  LDSM.16.MT88.4 R32, [R150+0x5c00] ;  /* 0x005c00009620783b */ /* 0x000f640000004200 */
[----:B------:R-:W-:Y:S03]  /*f9b0*/  F2FP.BF16.F32.PACK_AB R20, R178, R183 ;  /* 0x000000b7b214723e */ /* 0x000fe600000010ff */
[----:B------:R-:W-:Y:S01]  /*f9c0*/  MUFU.EX2 R180, R180 ;  /* 0x000000b400b47308 */ /* 0x000fe20000000800 */
[----:B-1----:R-:W-:Y:S01]  /*f9d0*/  F2FP.BF16.F32.PACK_AB R21, R182, R184 ;  /* 0x000000b8b615723e */ /* 0x002fe200000010ff */
[----:B------:R-:W-:Y:S01]  /*f9e0*/  FFMA.FTZ R200, R3, R228, R200 ;  /* 0x000000e403c87223 */ /* 0x000fe200000100c8 */
[----:B------:R-:W-:Y:S01]  /*f9f0*/  FFMA.FTZ R3, R105, UR4, -R152 ;  /* 0x0000000469037c23 */ /* 0x000fe20008010898 */
[----:B------:R-:W-:Y:S01]  /*fa00*/  FFMA.FTZ R199, R148, R229, R199 ;  /* 0x000000e594c77223 */ /* 0x000fe200000100c7 */
[--C-:B------:R-:W-:Y:S01]  /*fa10*/  FFMA.FTZ R126, R126, UR4, -R149.reuse ;  /* 0x000000047e7e7c23 */ /* 0x100fe20008010895 */
[----:B------:R-:W-:Y:S01]  /*fa20*/  FADD.FTZ R200, R198, R200 ;  /* 0x000000c8c6c87221 */ /* 0x000fe20000010000 */
[----:B------:R-:W-:Y:S03]  /*fa30*/  FFMA.FTZ R127, R127, UR4, -R149 ;  /* 0x000000047f7f7c23 */ /* 0x000fe60008010895 */
[----:B------:R-:W1:Y:S01]  /*fa40*/  MUFU.EX2 R181, R181 ;  /* 0x000000b500b57308 */ /* 0x000e620000000800 */
[----:B----4-:R-:W-:Y:S01]  /*fa50*/  F2FP.BF16.F32.PACK_AB R22, R177, R176 ;  /* 0x000000b0b116723e */ /* 0x010fe200000010ff */
[----:B------:R-:W-:Y:S01]  /*fa60*/  FADD.FTZ R199, R194, R199 ;  /* 0x000000c7c2c77221 */ /* 0x000fe20000010000 */
[----:B------:R-:W-:Y:S01]  /*fa70*/  FADD.FTZ R200, R196, R200 ;  /* 0x000000c8c4c87221 */ /* 0x000fe20000010000 */
[----:B------:R-:W-:Y:S02]  /*fa80*/  ISETP.GT.AND P0, PT, R225, R212, PT ;  /* 0x000000d4e100720c */ /* 0x000fe40003f04270 */
[----:B------:R-:W-:Y:S01]  /*fa90*/  FADD.FTZ R199, R192, R199 ;  /* 0x000000c7c0c77221 */ /* 0x000fe20000010000 */
[----:B------:R-:W-:Y:S03]  /*faa0*/  FADD.FTZ R197, R197, R200 ;  /* 0x000000c8c5c57221 */ /* 0x000fe60000010000 */
[----:B------:R-:W-:Y:S01]  /*fab0*/  MUFU.EX2 R175, R175 ;  /* 0x000000af00af7308 */ /* 0x000fe20000000800 */
[----:B------:R-:W-:Y:S01]  /*fac0*/  MOV R148, R2 ;  /* 0x0000000200947202 */ /* 0x000fe20000000f00 */
[----:B------:R-:W-:Y:S01]  /*fad0*/  FADD.FTZ R193, R193, R199 ;  /* 0x000000c7c1c17221 */ /* 0x000fe20000010000 */
[----:B------:R-:W-:Y:S03]  /*fae0*/  FADD.FTZ R197, R195, R197 ;  /* 0x000000c5c3c57221 */ /* 0x000fe60000010000 */
[----:B------:R-:W-:Y:S01]  /*faf0*/  FADD.FTZ R193, R191, R193 ;  /* 0x000000c1bfc17221 */ /* 0x000fe20000010000 */
[----:B------:R-:W-:Y:S03]  /*fb00*/  FADD.FTZ R190, R190, R197 ;  /* 0x000000c5bebe7221 */ /* 0x000fe60000010000 */
[----:B------:R-:W4:Y:S01]  /*fb10*/  MUFU.EX2 R171, R171 ;  /* 0x000000ab00ab7308 */ /* 0x000f220000000800 */
[----:B-1----:R-:W-:Y:S01]  /*fb20*/  F2FP.BF16.F32.PACK_AB R23, R181, R180 ;  /* 0x000000b4b517723e */ /* 0x002fe200000010ff */
[----:B------:R-:W-:Y:S01]  /*fb30*/  FADD.FTZ R187, R187, R193 ;  /* 0x000000c1bbbb7221 */ /* 0x000fe20000010000 */
[----:B------:R-:W-:Y:S03]  /*fb40*/  FADD.FTZ R190, R188, R190 ;  /* 0x000000bebcbe7221 */ /* 0x000fe60000010000 */
[----:B------:R-:W-:Y:S01]  /*fb50*/  FADD.FTZ R187, R185, R187 ;  /* 0x000000bbb9bb7221 */ /* 0x000fe20000010000 */
[----:B------:R-:W-:Y:S03]  /*fb60*/  FADD.FTZ R189, R189, R190 ;  /* 0x000000bebdbd7221 */ /* 0x000fe60000010000 */
[----:B------:R-:W-:Y:S01]  /*fb70*/  MUFU.EX2 R179, R179 ;  /* 0x000000b300b37308 */ /* 0x000fe20000000800 */
[C---:B---3--:R-:W-:Y:S03]  /*fb80*/  HMMA.16816.F32.BF16 R4, R20.reuse, R24, R4 ;  /* 0x000000181404723c */ /* 0x048fe60000041804 */
[----:B------:R-:W-:Y:S01]  /*fb90*/  FADD.FTZ R186, R186, R187 ;  /* 0x000000bbbaba7221 */ /* 0x000fe20000010000 */
[----:B------:R-:W-:Y:S05]  /*fba0*/  FADD.FTZ R189, R184, R189 ;  /* 0x000000bdb8bd7221 */ /* 0x000fea0000010000 */
[----:B------:R-:W1:Y:S01]  /*fbb0*/  MUFU.EX2 R174, R174 ;  /* 0x000000ae00ae7308 */ /* 0x000e620000000800 */
[C---:B------:R-:W-:Y:S01]  /*fbc0*/  HMMA.16816.F32.BF16 R8, R20.reuse, R26, R8 ;  /* 0x0000001a1408723c */ /* 0x040fe20000041808 */
[----:B------:R-:W3:Y:S02]  /*fbd0*/  LDSM.16.MT88.4 R24, [R40+0xc00] ;  /* 0x000c00002818783b */ /* 0x000ee40000004200 */
[----:B------:R-:W-:Y:S01]  /*fbe0*/  FADD.FTZ R186, R183, R186 ;  /* 0x000000bab7ba7221 */ /* 0x000fe20000010000 */
[----:B------:R-:W-:Y:S05]  /*fbf0*/  FADD.FTZ R182, R182, R189 ;  /* 0x000000bdb6b67221 */ /* 0x000fea0000010000 */
[----:B------:R-:W-:Y:S01]  /*fc00*/  MUFU.EX2 R169, R169 ;  /* 0x000000a900a97308 */ /* 0x000fe20000000800 */
[C---:B--2---:R-:W-:Y:S03]  /*fc10*/  HMMA.16816.F32.BF16 R12, R20.reuse, R28, R12 ;  /* 0x0000001c140c723c */ /* 0x044fe6000004180c */
[----:B------:R-:W-:Y:S01]  /*fc20*/  FADD.FTZ R178, R178, R186 ;  /* 0x000000bab2b27221 */ /* 0x000fe20000010000 */
[----:B------:R-:W-:Y:S05]  /*fc30*/  FADD.FTZ R182, R180, R182 ;  /* 0x000000b6b4b67221 */ /* 0x000fea0000010000 */
[----:B------:R-:W2:Y:S01]  /*fc40*/  MUFU.EX2 R170, R170 ;  /* 0x000000aa00aa7308 */ /* 0x000ea20000000800 */
[----:B------:R-:W-:Y:S01]  /*fc50*/  HMMA.16816.F32.BF16 R16, R20, R30, R16 ;  /* 0x0000001e1410723c */ /* 0x000fe20000041810 */
[----:B------:R-:W3:Y:S02]  /*fc60*/  LDSM.16.MT88.4 R28, [R150+0x6000] ;  /* 0x00600000961c783b */ /* 0x000ee40000004200 */
[----:B----4-:R-:W-:Y:S01]  /*fc70*/  F2FP.BF16.F32.PACK_AB R20, R171, R175 ;  /* 0x000000afab14723e */ /* 0x010fe200000010ff */
[----:B------:R-:W-:Y:S01]  /*fc80*/  FADD.FTZ R178, R176, R178 ;  /* 0x000000b2b0b27221 */ /* 0x000fe20000010000 */
[C---:B-1----:R-:W-:Y:S01]  /*fc90*/  F2FP.BF16.F32.PACK_AB R21, R174.reuse, R179 ;  /* 0x000000b3ae15723e */ /* 0x042fe200000010ff */
[----:B------:R-:W-:Y:S03]  /*fca0*/  FADD.FTZ R181, R181, R182 ;  /* 0x000000b6b5b57221 */ /* 0x000fe60000010000 */
[----:B------:R-:W1:Y:S01]  /*fcb0*/  MUFU.EX2 R172, R172 ;  /* 0x000000ac00ac7308 */ /* 0x000e620000000800 */
[----:B------:R-:W-:Y:S01]  /*fcc0*/  FADD.FTZ R177, R177, R178 ;  /* 0x000000b2b1b17221 */ /* 0x000fe20000010000 */
[----:B------:R-:W-:Y:S03]  /*fcd0*/  FADD.FTZ R181, R179, R181 ;  /* 0x000000b5b3b57221 */ /* 0x000fe60000010000 */
[----:B------:R-:W-:Y:S01]  /*fce0*/  FADD.FTZ R177, R175, R177 ;  /* 0x000000b1afb17221 */ /* 0x000fe20000010000 */
[----:B------:R-:W-:Y:S04]  /*fcf0*/  FADD.FTZ R174, R174, R181 ;  /* 0x000000b5aeae7221 */ /* 0x000fe80000010000 */
[----:B------:R-:W4:Y:S01]  /*fd00*/  MUFU.EX2 R173, R173 ;  /* 0x000000ad00ad7308 */ /* 0x000f220000000800 */
[----:B--2---:R-:W-:Y:S01]  /*fd10*/  F2FP.BF16.F32.PACK_AB R22, R170, R169 ;  /* 0x000000a9aa16723e */ /* 0x004fe200000010ff */
[----:B------:R-:W-:Y:S04]  /*fd20*/  FADD.FTZ R171, R171, R177 ;  /* 0x000000b1abab7221 */ /* 0x000fe80000010000 */
[----:B------:R-:W-:Y:S04]  /*fd30*/  FADD.FTZ R171, R169, R171 ;  /* 0x000000aba9ab7221 */ /* 0x000fe80000010000 */
[----:B------:R-:W2:Y:S01]  /*fd40*/  MUFU.EX2 R167, R167 ;  /* 0x000000a700a77308 */ /* 0x000ea20000000800 */
[----:B-1----:R-:W-:Y:S01]  /*fd50*/  FADD.FTZ R174, R172, R174 ;  /* 0x000000aeacae7221 */ /* 0x002fe20000010000 */
[----:B------:R-:W-:Y:S08]  /*fd60*/  FADD.FTZ R170, R170, R171 ;  /* 0x000000abaaaa7221 */ /* 0x000ff00000010000 */
[----:B------:R-:W-:Y:S01]  /*fd70*/  MUFU.EX2 R162, R162 ;  /* 0x000000a200a27308 */ /* 0x000fe20000000800 */
[C---:B----4-:R-:W-:Y:S01]  /*fd80*/  F2FP.BF16.F32.PACK_AB R23, R173.reuse, R172 ;  /* 0x000000acad17723e */ /* 0x050fe200000010ff */
[----:B------:R-:W-:Y:S08]  /*fd90*/  FADD.FTZ R173, R173, R174 ;  /* 0x000000aeadad7221 */ /* 0x000ff00000010000 */
[----:B------:R-:W1:Y:S01]  /*fda0*/  MUFU.EX2 R168, R168 ;  /* 0x000000a800a87308 */ /* 0x000e620000000800 */
[C---:B-----5:R-:W-:Y:S03]  /*fdb0*/  HMMA.16816.F32.BF16 R4, R20.reuse, R32, R4 ;  /* 0x000000201404723c */ /* 0x060fe60000041804 */
[----:B--2---:R-:W-:Y:S06]  /*fdc0*/  FADD.FTZ R170, R167, R170 ;  /* 0x000000aaa7aa7221 */ /* 0x004fec0000010000 */
[----:B------:R-:W2:Y:S01]  /*fdd0*/  MUFU.EX2 R166, R166 ;  /* 0x000000a600a67308 */ /* 0x000ea20000000800 */
[C---:B------:R-:W-:Y:S01]  /*fde0*/  HMMA.16816.F32.BF16 R8, R20.reuse, R34, R8 ;  /* 0x000000221408723c */ /* 0x040fe20000041808 */
[----:B------:R-:W-:Y:S08]  /*fdf0*/  LDSM.16.MT88.4 R32, [R150+0x6800] ;  /* 0x006800009620783b */ /* 0x000ff00000004200 */
[----:B------:R-:W4:Y:S01]  /*fe00*/  MUFU.EX2 R160, R160 ;  /* 0x000000a000a07308 */ /* 0x000f220000000800 */
[C---:B---3--:R-:W-:Y:S03]  /*fe10*/  HMMA.16816.F32.BF16 R12, R20.reuse, R24, R12 ;  /* 0x00000018140c723c */ /* 0x048fe6000004180c */
[----:B-1----:R-:W-:Y:S06]  /*fe20*/  FADD.FTZ R173, R168, R173 ;  /* 0x000000ada8ad7221 */ /* 0x002fec0000010000 */
[----:B------:R-:W1:Y:S01]  /*fe30*/  MUFU.EX2 R161, R161 ;  /* 0x000000a100a17308 */ /* 0x000e620000000800 */
[----:B------:R-:W-:Y:S01]  /*fe40*/  HMMA.16816.F32.BF16 R16, R20, R26, R16 ;  /* 0x0000001a1410723c */ /* 0x000fe20000041810 */
[----:B------:R-:W3:Y:S02]  /*fe50*/  LDSM.16.MT88.4 R24, [R150+0x6400] ;  /* 0x006400009618783b */ /* 0x000ee40000004200 */
[C---:B------:R-:W-:Y:S01]  /*fe60*/  F2FP.BF16.F32.PACK_AB R20, R162.reuse, R167 ;  /* 0x000000a7a214723e */ /* 0x040fe200000010ff */
[----:B------:R-:W-:Y:S01]  /*fe70*/  FADD.FTZ R162, R162, R170 ;  /* 0x000000aaa2a27221 */ /* 0x000fe20000010000 */
[C---:B--2---:R-:W-:Y:S01]  /*fe80*/  F2FP.BF16.F32.PACK_AB R21, R166.reuse, R168 ;  /* 0x000000a8a615723e */ /* 0x044fe200000010ff */
[----:B------:R-:W-:Y:S03]  /*fe90*/  FADD.FTZ R166, R166, R173 ;  /* 0x000000ada6a67221 */ /* 0x000fe60000010000 */
[----:B------:R-:W2:Y:S01]  /*fea0*/  MUFU.EX2 R164, R164 ;  /* 0x000000a400a47308 */ /* 0x000ea20000000800 */
[----:B----4-:R-:W-:Y:S09]  /*feb0*/  FADD.FTZ R162, R160, R162 ;  /* 0x000000a2a0a27221 */ /* 0x010ff20000010000 */
[----:B------:R-:W4:Y:S01]  /*fec0*/  MUFU.EX2 R165, R165 ;  /* 0x000000a500a57308 */ /* 0x000f220000000800 */
[C---:B-1----:R-:W-:Y:S01]  /*fed0*/  F2FP.BF16.F32.PACK_AB R22, R161.reuse, R160 ;  /* 0x000000a0a116723e */ /* 0x042fe200000010ff */
[----:B------:R-:W-:Y:S08]  /*fee0*/  FADD.FTZ R161, R161, R162 ;  /* 0x000000a2a1a17221 */ /* 0x000ff00000010000 */
[----:B------:R-:W1:Y:S01]  /*fef0*/  MUFU.EX2 R159, R159 ;  /* 0x0000009f009f7308 */ /* 0x000e620000000800 */
[----:B--2---:R-:W-:Y:S09]  /*ff00*/  FADD.FTZ R166, R164, R166 ;  /* 0x000000a6a4a67221 */ /* 0x004ff20000010000 */
[----:B------:R-:W2:Y:S01]  /*ff10*/  MUFU.EX2 R155, R155 ;  /* 0x0000009b009b7308 */ /* 0x000ea20000000800 */
[C---:B----4-:R-:W-:Y:S01]  /*ff20*/  F2FP.BF16.F32.PACK_AB R23, R165.reuse, R164 ;  /* 0x000000a4a517723e */ /* 0x050fe200000010ff */
[----:B------:R-:W-:Y:S08]  /*ff30*/  FADD.FTZ R165, R165, R166 ;  /* 0x000000a6a5a57221 */ /* 0x000ff00000010000 */
[----:B------:R-:W-:Y:S01]  /*ff40*/  MUFU.EX2 R163, R163 ;  /* 0x000000a300a37308 */ /* 0x000fe20000000800 */
[C---:B------:R-:W-:Y:S03]  /*ff50*/  HMMA.16816.F32.BF16 R4, R20.reuse, R28, R4 ;  /* 0x0000001c1404723c */ /* 0x040fe60000041804 */
[----:B-1----:R-:W-:Y:S06]  /*ff60*/  FADD.FTZ R161, R159, R161 ;  /* 0x000000a19fa17221 */ /* 0x002fec0000010000 */
[----:B------:R-:W1:Y:S01]  /*ff70*/  MUFU.EX2 R158, R158 ;  /* 0x0000009e009e7308 */ /* 0x000e620000000800 */
[C---:B------:R-:W-:Y:S01]  /*ff80*/  HMMA.16816.F32.BF16 R8, R20.reuse, R30, R8 ;  /* 0x0000001e1408723c */ /* 0x040fe20000041808 */
[----:B------:R-:W4:Y:S08]  /*ff90*/  LDSM.16.MT88.4 R28, [R40+0x1400] ;  /* 0x00140000281c783b */ /* 0x000f300000004200 */
[----:B------:R-:W5:Y:S01]  /*ffa0*/  MUFU.EX2 R153, R153 ;  /* 0x0000009900997308 */ /* 0x000f620000000800 */
[C---:B------:R-:W-:Y:S03]  /*ffb0*/  HMMA.16816.F32.BF16 R12, R20.reuse, R36, R12 ;  /* 0x00000024140c723c */ /* 0x040fe6000004180c */
[--C-:B------:R-:W-:Y:S01]  /*ffc0*/  FFMA.FTZ R36, R88, UR4, -R152.reuse ;  /* 0x0000000458247c23 */ /* 0x100fe20008010898 */
[--C-:B------:R-:W-:Y:S01]  /*ffd0*/  FFMA.FTZ R37, R89, UR4, -R152.reuse ;  /* 0x0000000459257c23 */ /* 0x100fe20008010898 */
[--C-:B------:R-:W-:Y:S01]  /*ffe0*/  FFMA.FTZ R88, R103, UR4, -R149.reuse ;  /* 0x0000000467587c23 */ /* 0x100fe20008010895 */
[----:B------:R-:W-:Y:S03]  /*fff0*/  FFMA.FTZ R89, R104, UR4, -R152 ;  /* 0x0000000468597c23 */ /* 0x000fe60008010898 */
[----:B------:R-:W3:Y:S01]  /*10000*/  MUFU.EX2 R154, R154 ;  /* 0x0000009a009a7308 */ /* 0x000ee20000000800 */
[----:B------:R-:W-:Y:S03]  /*10010*/  HMMA.16816.F32.BF16 R16, R20, R38, R16 ;  /* 0x000000261410723c */ /* 0x000fe60000041810 */
[----:B--2---:R-:W-:Y:S01]  /*10020*/  F2FP.BF16.F32.PACK_AB R20, R155, R159 ;  /* 0x0000009f9b14723e */ /* 0x004fe200000010ff */
[--C-:B------:R-:W-:Y:S01]  /*10030*/  FFMA.FTZ R38, R90, UR4, -R149.reuse ;  /* 0x000000045a267c23 */ /* 0x100fe20008010895 */
[----:B-1----:R-:W-:Y:S01]  /*10040*/  F2FP.BF16.F32.PACK_AB R21, R158, R163 ;  /* 0x000000a39e15723e */ /* 0x002fe200000010ff */
[--C-:B------:R-:W-:Y:S03]  /*10050*/  FFMA.FTZ R39, R91, UR4, -R149.reuse ;  /* 0x000000045b277c23 */ /* 0x100fe60008010895 */
[----:B------:R-:W1:Y:S01]  /*10060*/  MUFU.EX2 R156, R156 ;  /* 0x0000009c009c7308 */ /* 0x000e620000000800 */
[--C-:B------:R-:W-:Y:S01]  /*10070*/  FFMA.FTZ R90, R106, UR4, -R149.reuse ;  /* 0x000000046a5a7c23 */ /* 0x100fe20008010895 */
[----:B------:R-:W-:Y:S01]  /*10080*/  FFMA.FTZ R91, R107, UR4, -R149 ;  /* 0x000000046b5b7c23 */ /* 0x000fe20008010895 */
[----:B------:R-:W-:Y:S01]  /*10090*/  FADD.FTZ R155, R155, R161 ;  /* 0x000000a19b9b7221 */ /* 0x000fe20000010000 */
[----:B------:R-:W-:Y:S03]  /*100a0*/  FADD.FTZ R165, R163, R165 ;  /* 0x000000a5a3a57221 */ /* 0x000fe60000010000 */
[----:B-----5:R-:W-:Y:S03]  /*100b0*/  FADD.FTZ R155, R153, R155 ;  /* 0x0000009b999b7221 */ /* 0x020fe60000010000 */
[----:B------:R-:W2:Y:S01]  /*100c0*/  MUFU.EX2 R157, R157 ;  /* 0x0000009d009d7308 */ /* 0x000ea20000000800 */
[----:B---3--:R-:W-:Y:S01]  /*100d0*/  F2FP.BF16.F32.PACK_AB R22, R154, R153 ;  /* 0x000000999a16723e */ /* 0x008fe200000010ff */
[----:B------:R-:W-:Y:S01]  /*100e0*/  FADD.FTZ R158, R158, R165 ;  /* 0x000000a59e9e7221 */ /* 0x000fe20000010000 */
[----:B------:R-:W-:Y:S07]  /*100f0*/  FADD.FTZ R154, R154, R155 ;  /* 0x0000009b9a9a7221 */ /* 0x000fee0000010000 */
[----:B------:R-:W-:Y:S01]  /*10100*/  MUFU.EX2 R49, R49 ;  /* 0x0000003100317308 */ /* 0x000fe20000000800 */
[----:B-1----:R-:W-:Y:S09]  /*10110*/  FADD.FTZ R158, R156, R158 ;  /* 0x0000009e9c9e7221 */ /* 0x002ff20000010000 */
[----:B------:R-:W-:Y:S01]  /*10120*/  MUFU.EX2 R45, R45 ;  /* 0x0000002d002d7308 */ /* 0x000fe20000000800 */
[C---:B--2---:R-:W-:Y:S01]  /*10130*/  F2FP.BF16.F32.PACK_AB R23, R157.reuse, R156 ;  /* 0x0000009c9d17723e */ /* 0x044fe200000010ff */
[----:B------:R-:W-:Y:S08]  /*10140*/  FADD.FTZ R157, R157, R158 ;  /* 0x0000009e9d9d7221 */ /* 0x000ff00000010000 */
[----:B------:R-:W1:Y:S01]  /*10150*/  MUFU.EX2 R51, R51 ;  /* 0x0000003300337308 */ /* 0x000e620000000800 */
[C---:B------:R-:W-:Y:S09]  /*10160*/  HMMA.16816.F32.BF16 R4, R20.reuse, R24, R4 ;  /* 0x000000181404723c */ /* 0x040ff20000041804 */
[----:B------:R-:W2:Y:S01]  /*10170*/  MUFU.EX2 R48, R48 ;  /* 0x0000003000307308 */ /* 0x000ea20000000800 */
[C---:B------:R-:W-:Y:S01]  /*10180*/  HMMA.16816.F32.BF16 R8, R20.reuse, R26, R8 ;  /* 0x0000001a1408723c */ /* 0x040fe20000041808 */
[----:B------:R-:W3:Y:S08]  /*10190*/  LDSM.16.MT88.4 R24, [R40+0x1800] ;  /* 0x001800002818783b */ /* 0x000ef00000004200 */
[----:B------:R-:W5:Y:S01]  /*101a0*/  MUFU.EX2 R43, R43 ;  /* 0x0000002b002b7308 */ /* 0x000f620000000800 */
[C---:B----4-:R-:W-:Y:S03]  /*101b0*/  HMMA.16816.F32.BF16 R12, R20.reuse, R28, R12 ;  /* 0x0000001c140c723c */ /* 0x050fe6000004180c */
[----:B-1----:R-:W-:Y:S06]  /*101c0*/  FADD.FTZ R157, R51, R157 ;  /* 0x0000009d339d7221 */ /* 0x002fec0000010000 */
[----:B------:R-:W1:Y:S01]  /*101d0*/  MUFU.EX2 R44, R44 ;  /* 0x0000002c002c7308 */ /* 0x000e620000000800 */
[----:B------:R-:W-:Y:S01]  /*101e0*/  HMMA.16816.F32.BF16 R16, R20, R30, R16 ;  /* 0x0000001e1410723c */ /* 0x000fe20000041810 */
[----:B------:R-:W4:Y:S02]  /*101f0*/  LDSM.16.MT88.4 R28, [R150+0x6c00] ;  /* 0x006c0000961c783b */ /* 0x000f240000004200 */
[----:B------:R-:W-:Y:S01]  /*10200*/  F2FP.BF16.F32.PACK_AB R20, R45, R49 ;  /* 0x000000312d14723e */ /* 0x000fe200000010ff */
[----:B------:R-:W-:Y:S01]  /*10210*/  FADD.FTZ R49, R49, R154 ;  /* 0x0000009a31317221 */ /* 0x000fe20000010000 */
[C---:B--2---:R-:W-:Y:S01]  /*10220*/  F2FP.BF16.F32.PACK_AB R21, R48.reuse, R51 ;  /* 0x000000333015723e */ /* 0x044fe200000010ff */
[----:B------:R-:W-:Y:S03]  /*10230*/  FADD.FTZ R48, R48, R157 ;  /* 0x0000009d30307221 */ /* 0x000fe60000010000 */
[----:B------:R-:W2:Y:S01]  /*10240*/  MUFU.EX2 R46, R46 ;  /* 0x0000002e002e7308 */ /* 0x000ea20000000800 */
[----:B------:R-:W-:Y:S04]  /*10250*/  FADD.FTZ R49, R45, R49 ;  /* 0x000000312d317221 */ /* 0x000fe80000010000 */
[----:B-----5:R-:W-:Y:S05]  /*10260*/  FADD.FTZ R49, R43, R49 ;  /* 0x000000312b317221 */ /* 0x020fea0000010000 */
[----:B------:R-:W5:Y:S01]  /*10270*/  MUFU.EX2 R47, R47 ;  /* 0x0000002f002f7308 */ /* 0x000f620000000800 */
[----:B-1----:R-:W-:Y:S01]  /*10280*/  F2FP.BF16.F32.PACK_AB R22, R44, R43 ;  /* 0x0000002b2c16723e */ /* 0x002fe200000010ff */
[----:B------:R-:W-:Y:S01]  /*10290*/  FFMA.FTZ R43, R118, UR4, -R149 ;  /* 0x00000004762b7c23 */ /* 0x000fe20008010895 */
[----:B------:R-:W-:Y:S01]  /*102a0*/  FADD.FTZ R44, R44, R49 ;  /* 0x000000312c2c7221 */ /* 0x000fe20000010000 */
[----:B------:R-:W-:Y:S06]  /*102b0*/  FFMA.FTZ R49, R125, UR4, -R152 ;  /* 0x000000047d317c23 */ /* 0x000fec0008010898 */
[----:B------:R-:W-:Y:S01]  /*102c0*/  MUFU.EX2 R42, R42 ;  /* 0x0000002a002a7308 */ /* 0x000fe20000000800 */
[----:B--2---:R-:W-:Y:S09]  /*102d0*/  FADD.FTZ R48, R46, R48 ;  /* 0x000000302e307221 */ /* 0x004ff20000010000 */
[----:B------:R-:W-:Y:S01]  /*102e0*/  MUFU.EX2 R41, R41 ;  /* 0x0000002900297308 */ /* 0x000fe20000000800 */
[C---:B-----5:R-:W-:Y:S01]  /*102f0*/  F2FP.BF16.F32.PACK_AB R23, R47.reuse, R46 ;  /* 0x0000002e2f17723e */ /* 0x060fe200000010ff */
[----:B------:R-:W-:Y:S01]  /*10300*/  FFMA.FTZ R46, R122, UR4, -R149 ;  /* 0x000000047a2e7c23 */ /* 0x000fe20008010895 */
[----:B------:R-:W-:Y:S01]  /*10310*/  FADD.FTZ R47, R47, R48 ;  /* 0x000000302f2f7221 */ /* 0x000fe20000010000 */
[----:B------:R-:W-:Y:S06]  /*10320*/  FFMA.FTZ R48, R124, UR4, -R152 ;  /* 0x000000047c307c23 */ /* 0x000fec0008010898 */
[----:B------:R-:W1:Y:S01]  /*10330*/  MUFU.EX2 R50, R50 ;  /* 0x0000003200327308 */ /* 0x000e620000000800 */
[C---:B------:R-:W-:Y:S09]  /*10340*/  HMMA.16816.F32.BF16 R4, R20.reuse, R32, R4 ;  /* 0x000000201404723c */ /* 0x040ff20000041804 */
[----:B------:R-:W2:Y:S01]  /*10350*/  MUFU.EX2 R52, R52 ;  /* 0x0000003400347308 */ /* 0x000ea20000000800 */
[C---:B------:R-:W-:Y:S01]  /*10360*/  HMMA.16816.F32.BF16 R8, R20.reuse, R34, R8 ;  /* 0x000000221408723c */ /* 0x040fe20000041808 */
[----:B------:R-:W5:Y:S08]  /*10370*/  LDSM.16.MT88.4 R32, [R40+0x1c00] ;  /* 0x001c00002820783b */ /* 0x000f700000004200 */
[----:B------:R-:W-:Y:S01]  /*10380*/  MUFU.EX2 R53, R53 ;  /* 0x0000003500357308 */ /* 0x000fe20000000800 */
[C---:B---3--:R-:W-:Y:S03]  /*10390*/  HMMA.16816.F32.BF16 R12, R20.reuse, R24, R12 ;  /* 0x00000018140c723c */ /* 0x048fe6000004180c */
[----:B-1----:R-:W-:Y:S06]  /*103a0*/  FADD.FTZ R47, R50, R47 ;  /* 0x0000002f322f7221 */ /* 0x002fec0000010000 */
[----:B------:R-:W1:Y:S01]  /*103b0*/  MUFU.EX2 R54, R54 ;  /* 0x0000003600367308 */ /* 0x000e620000000800 */
[----:B------:R-:W-:Y:S01]  /*103c0*/  HMMA.16816.F32.BF16 R16, R20, R26, R16 ;  /* 0x0000001a1410723c */ /* 0x000fe20000041810 */
[----:B------:R-:W3:Y:S02]  /*103d0*/  LDSM.16.MT88.4 R24, [R150+0x7000] ;  /* 0x007000009618783b */ /* 0x000ee40000004200 */
[----:B------:R-:W-:Y:S01]  /*103e0*/  F2FP.BF16.F32.PACK_AB R20, R41, R42 ;  /* 0x0000002a2914723e */ /* 0x000fe200000010ff */
[----:B------:R-:W-:Y:S01]  /*103f0*/  FADD.FTZ R42, R42, R44 ;  /* 0x0000002c2a2a7221 */ /* 0x000fe20000010000 */
[C---:B--2---:R-:W-:Y:S01]  /*10400*/  F2FP.BF16.F32.PACK_AB R21, R52.reuse, R50 ;  /* 0x000000323415723e */ /* 0x044fe200000010ff */
[----:B------:R-:W-:Y:S03]  /*10410*/  FFMA.FTZ R44, R121, UR4, -R152 ;  /* 0x00000004792c7c23 */ /* 0x000fe60008010898 */
[----:B------:R-:W2:Y:S01]  /*10420*/  MUFU.EX2 R55, R55 ;  /* 0x0000003700377308 */ /* 0x000ea20000000800 */
[----:B------:R-:W-:Y:S01]  /*10430*/  FADD.FTZ R42, R41, R42 ;  /* 0x0000002a292a7221 */ /* 0x000fe20000010000 */
[----:B------:R-:W-:Y:S01]  /*10440*/  FADD.FTZ R52, R52, R47 ;  /* 0x0000002f34347221 */ /* 0x000fe20000010000 */
[----:B------:R-:W-:Y:S07]  /*10450*/  FFMA.FTZ R47, R123, UR4, -R149 ;  /* 0x000000047b2f7c23 */ /* 0x000fee0008010895 */
[----:B------:R-:W4:Y:S01]  /*10460*/  MUFU.EX2 R57, R57 ;  /* 0x0000003900397308 */ /* 0x000f220000000800 */
[----:B-1----:R-:W-:Y:S01]  /*10470*/  F2FP.BF16.F32.PACK_AB R22, R54, R53 ;  /* 0x000000353616723e */ /* 0x002fe200000010ff */
[----:B------:R-:W-:Y:S01]  /*10480*/  FADD.FTZ R53, R53, R42 ;  /* 0x0000002a35357221 */ /* 0x000fe20000010000 */
[----:B------:R-:W-:Y:S03]  /*10490*/  FFMA.FTZ R42, R120, UR4, -R152 ;  /* 0x00000004782a7c23 */ /* 0x000fe60008010898 */
[----:B------:R-:W-:Y:S04]  /*104a0*/  FADD.FTZ R54, R54, R53 ;  /* 0x0000003536367221 */ /* 0x000fe80000010000 */
[----:B------:R-:W1:Y:S01]  /*104b0*/  MUFU.EX2 R56, R56 ;  /* 0x0000003800387308 */ /* 0x000e620000000800 */
[----:B--2---:R-:W-:Y:S09]  /*104c0*/  FADD.FTZ R52, R55, R52 ;  /* 0x0000003437347221 */ /* 0x004ff20000010000 */
[----:B------:R-:W-:Y:S01]  /*104d0*/  MUFU.EX2 R58, R58 ;  /* 0x0000003a003a7308 */ /* 0x000fe20000000800 */
[C---:B----4-:R-:W-:Y:S01]  /*104e0*/  F2FP.BF16.F32.PACK_AB R23, R57.reuse, R55 ;  /* 0x000000373917723e */ /* 0x050fe200000010ff */
[----:B------:R-:W-:Y:S08]  /*104f0*/  FADD.FTZ R57, R57, R52 ;  /* 0x0000003439397221 */ /* 0x000ff00000010000 */
[----:B------:R-:W2:Y:S01]  /*10500*/  MUFU.EX2 R59, R59 ;  /* 0x0000003b003b7308 */ /* 0x000ea20000000800 */
[C---:B------:R-:W-:Y:S03]  /*10510*/  HMMA.16816.F32.BF16 R4, R20.reuse, R28, R4 ;  /* 0x0000001c1404723c */ /* 0x040fe60000041804 */
[----:B-1----:R-:W-:Y:S06]  /*10520*/  FADD.FTZ R54, R56, R54 ;  /* 0x0000003638367221 */ /* 0x002fec0000010000 */
[----:B------:R-:W1:Y:S01]  /*10530*/  MUFU.EX2 R60, R60 ;  /* 0x0000003c003c7308 */ /* 0x000e620000000800 */
[C---:B------:R-:W-:Y:S01]  /*10540*/  HMMA.16816.F32.BF16 R8, R20.reuse, R30, R8 ;  /* 0x0000001e1408723c */ /* 0x040fe20000041808 */
[----:B------:R-:W4:Y:S08]  /*10550*/  LDSM.16.MT88.4 R28, [R40+0x2000] ;  /* 0x00200000281c783b */ /* 0x000f300000004200 */
[----:B------:R-:W3:Y:S01]  /*10560*/  MUFU.EX2 R61, R61 ;  /* 0x0000003d003d7308 */ /* 0x000ee20000000800 */
[C---:B-----5:R-:W-:Y:S03]  /*10570*/  HMMA.16816.F32.BF16 R12, R20.reuse, R32, R12 ;  /* 0x00000020140c723c */ /* 0x060fe6000004180c */
[----:B--2---:R-:W-:Y:S06]  /*10580*/  FADD.FTZ R57, R59, R57 ;  /* 0x000000393b397221 */ /* 0x004fec0000010000 */
[----:B------:R-:W2:Y:S01]  /*10590*/  MUFU.EX2 R62, R62 ;  /* 0x0000003e003e7308 */ /* 0x000ea20000000800 */
[----:B------:R-:W-:Y:S01]  /*105a0*/  HMMA.16816.F32.BF16 R16, R20, R34, R16 ;  /* 0x000000221410723c */ /* 0x000fe20000041810 */
[----:B------:R-:W5:Y:S02]  /*105b0*/  LDSM.16.MT88.4 R32, [R150+0x7400] ;  /* 0x007400009620783b */ /* 0x000f640000004200 */
[C---:B------:R-:W-:Y:S01]  /*105c0*/  F2FP.BF16.F32.PACK_AB R20, R58.reuse, R56 ;  /* 0x000000383a14723e */ /* 0x040fe200000010ff */
[----:B------:R-:W-:Y:S01]  /*105d0*/  FADD.FTZ R58, R58, R54 ;  /* 0x000000363a3a7221 */ /* 0x000fe20000010000 */
[C---:B-1----:R-:W-:Y:S01]  /*105e0*/  F2FP.BF16.F32.PACK_AB R21, R60.reuse, R59 ;  /* 0x0000003b3c15723e */ /* 0x042fe200000010ff */
[----:B------:R-:W-:Y:S03]  /*105f0*/  FADD.FTZ R60, R60, R57 ;  /* 0x000000393c3c7221 */ /* 0x000fe60000010000 */
[----:B------:R-:W1:Y:S01]  /*10600*/  MUFU.EX2 R63, R63 ;  /* 0x0000003f003f7308 */ /* 0x000e620000000800 */
[----:B---3--:R-:W-:Y:S09]  /*10610*/  FADD.FTZ R58, R61, R58 ;  /* 0x0000003a3d3a7221 */ /* 0x008ff20000010000 */
[----:B------:R-:W3:Y:S01]  /*10620*/  MUFU.EX2 R64, R64 ;  /* 0x0000004000407308 */ /* 0x000ee20000000800 */
[C---:B--2---:R-:W-:Y:S01]  /*10630*/  F2FP.BF16.F32.PACK_AB R22, R62.reuse, R61 ;  /* 0x0000003d3e16723e */ /* 0x044fe200000010ff */
[----:B------:R-:W-:Y:S08]  /*10640*/  FADD.FTZ R62, R62, R58 ;  /* 0x0000003a3e3e7221 */ /* 0x000ff00000010000 */
[----:B------:R-:W2:Y:S01]  /*10650*/  MUFU.EX2 R65, R65 ;  /* 0x0000004100417308 */ /* 0x000ea20000000800 */
[----:B-1----:R-:W-:Y:S09]  /*10660*/  FADD.FTZ R60, R63, R60 ;  /* 0x0000003c3f3c7221 */ /* 0x002ff20000010000 */
[----:B------:R-:W-:Y:S01]  /*10670*/  MUFU.EX2 R66, R66 ;  /* 0x0000004200427308 */ /* 0x000fe20000000800 */
[C---:B---3--:R-:W-:Y:S01]  /*10680*/  F2FP.BF16.F32.PACK_AB R23, R64.reuse, R63 ;  /* 0x0000003f4017723e */ /* 0x048fe200000010ff */
[----:B------:R-:W-:Y:S08]  /*10690*/  FADD.FTZ R64, R64, R60 ;  /* 0x0000003c40407221 */ /* 0x000ff00000010000 */
[----:B------:R-:W1:Y:S01]  /*106a0*/  MUFU.EX2 R67, R67 ;  /* 0x0000004300437308 */ /* 0x000e620000000800 */
[C---:B------:R-:W-:Y:S03]  /*106b0*/  HMMA.16816.F32.BF16 R4, R20.reuse, R24, R4 ;  /* 0x000000181404723c */ /* 0x040fe60000041804 */
[----:B--2---:R-:W-:Y:S06]  /*106c0*/  FADD.FTZ R62, R65, R62 ;  /* 0x0000003e413e7221 */ /* 0x004fec0000010000 */
        /* <DEDUP_REMOVED lines=9> */
[C---:B------:R-:W-:Y:S01]  /*10760*/  F2FP.BF16.F32.PACK_AB R20, R66.reuse, R65 ;  /* 0x000000414214723e */ /* 0x040fe200000010ff */
[----:B------:R-:W-:Y:S01]  /*10770*/  FADD.FTZ R66, R66, R62 ;  /* 0x0000003e42427221 */ /* 0x000fe20000010000 */
[C---:B--2---:R-:W-:Y:S01]  /*10780*/  F2FP.BF16.F32.PACK_AB R21, R69.reuse, R67 ;  /* 0x000000434515723e */ /* 0x044fe200000010ff */
[----:B------:R-:W-:Y:S03]  /*10790*/  FADD.FTZ R69, R69, R64 ;  /* 0x0000004045457221 */ /* 0x000fe60000010000 */
[----:B------:R-:W2:Y:S01]  /*107a0*/  MUFU.EX2 R71, R71 ;  /* 0x0000004700477308 */ /* 0x000ea20000000800 */
[----:B-----5:R-:W-:Y:S09]  /*107b0*/  FADD.FTZ R66, R68, R66 ;  /* 0x0000004244427221 */ /* 0x020ff20000010000 */
[----:B------:R-:W5:Y:S01]  /*107c0*/  MUFU.EX2 R72, R72 ;  /* 0x0000004800487308 */ /* 0x000f620000000800 */
[C---:B-1----:R-:W-:Y:S01]  /*107d0*/  F2FP.BF16.F32.PACK_AB R22, R70.reuse, R68 ;  /* 0x000000444616723e */ /* 0x042fe200000010ff */
[----:B------:R-:W-:Y:S08]  /*107e0*/  FADD.FTZ R70, R70, R66 ;  /* 0x0000004246467221 */ /* 0x000ff00000010000 */
[----:B------:R-:W1:Y:S01]  /*107f0*/  MUFU.EX2 R74, R74 ;  /* 0x0000004a004a7308 */ /* 0x000e620000000800 */
[----:B--2---:R-:W-:Y:S09]  /*10800*/  FADD.FTZ R69, R71, R69 ;  /* 0x0000004547457221 */ /* 0x004ff20000010000 */
[----:B------:R-:W-:Y:S01]  /*10810*/  MUFU.EX2 R73, R73 ;  /* 0x0000004900497308 */ /* 0x000fe20000000800 */
[C---:B-----5:R-:W-:Y:S01]  /*10820*/  F2FP.BF16.F32.PACK_AB R23, R72.reuse, R71 ;  /* 0x000000474817723e */ /* 0x060fe200000010ff */
[----:B------:R-:W-:Y:S08]  /*10830*/  FADD.FTZ R72, R72, R69 ;  /* 0x0000004548487221 */ /* 0x000ff00000010000 */
[----:B------:R-:W2:Y:S01]  /*10840*/  MUFU.EX2 R75, R75 ;  /* 0x0000004b004b7308 */ /* 0x000ea20000000800 */
[C---:B------:R-:W-:Y:S03]  /*10850*/  HMMA.16816.F32.BF16 R4, R20.reuse, R32, R4 ;  /* 0x000000201404723c */ /* 0x040fe60000041804 */
[----:B-1----:R-:W-:Y:S06]  /*10860*/  FADD.FTZ R70, R74, R70 ;  /* 0x000000464a467221 */ /* 0x002fec0000010000 */
[----:B------:R-:W1:Y:S01]  /*10870*/  MUFU.EX2 R76, R76 ;  /* 0x0000004c004c7308 */ /* 0x000e620000000800 */
[C---:B------:R-:W-:Y:S01]  /*10880*/  HMMA.16816.F32.BF16 R8, R20.reuse, R34, R8 ;  /* 0x000000221408723c */ /* 0x040fe20000041808 */
[----:B------:R-:W5:Y:S08]  /*10890*/  LDSM.16.MT88.4 R32, [R40+0x2800] ;  /* 0x002800002820783b */ /* 0x000f700000004200 */
[----:B------:R-:W4:Y:S01]  /*108a0*/  MUFU.EX2 R36, R36 ;  /* 0x0000002400247308 */ /* 0x000f220000000800 */
[C---:B---3--:R-:W-:Y:S03]  /*108b0*/  HMMA.16816.F32.BF16 R12, R20.reuse, R24, R12 ;  /* 0x00000018140c723c */ /* 0x048fe6000004180c */
[----:B--2---:R-:W-:Y:S06]  /*108c0*/  FADD.FTZ R72, R75, R72 ;  /* 0x000000484b487221 */ /* 0x004fec0000010000 */
[----:B------:R-:W2:Y:S01]  /*108d0*/  MUFU.EX2 R37, R37 ;  /* 0x0000002500257308 */ /* 0x000ea20000000800 */
[----:B------:R-:W-:Y:S01]  /*108e0*/  HMMA.16816.F32.BF16 R16, R20, R26, R16 ;  /* 0x0000001a1410723c */ /* 0x000fe20000041810 */
[----:B------:R-:W3:Y:S02]  /*108f0*/  LDSM.16.MT88.4 R24, [R150+0x7c00] ;  /* 0x007c00009618783b */ /* 0x000ee40000004200 */
[C---:B------:R-:W-:Y:S01]  /*10900*/  F2FP.BF16.F32.PACK_AB R20, R73.reuse, R74 ;  /* 0x0000004a4914723e */ /* 0x040fe200000010ff */
[----:B------:R-:W-:Y:S01]  /*10910*/  FADD.FTZ R73, R73, R70 ;  /* 0x0000004649497221 */ /* 0x000fe20000010000 */
[C---:B-1----:R-:W-:Y:S01]  /*10920*/  F2FP.BF16.F32.PACK_AB R21, R76.reuse, R75 ;  /* 0x0000004b4c15723e */ /* 0x042fe200000010ff */
[----:B------:R-:W-:Y:S03]  /*10930*/  FADD.FTZ R72, R76, R72 ;  /* 0x000000484c487221 */ /* 0x000fe60000010000 */
[----:B------:R-:W-:Y:S01]  /*10940*/  MUFU.EX2 R38, R38 ;  /* 0x0000002600267308 */ /* 0x000fe20000000800 */
[----:B----4-:R-:W-:Y:S09]  /*10950*/  FADD.FTZ R73, R36, R73 ;  /* 0x0000004924497221 */ /* 0x010ff20000010000 */
[----:B------:R-:W1:Y:S01]  /*10960*/  MUFU.EX2 R39, R39 ;  /* 0x0000002700277308 */ /* 0x000e620000000800 */
[C---:B--2---:R-:W-:Y:S01]  /*10970*/  F2FP.BF16.F32.PACK_AB R22, R37.reuse, R36 ;  /* 0x000000242516723e */ /* 0x044fe200000010ff */
[----:B------:R-:W-:Y:S08]  /*10980*/  FADD.FTZ R37, R37, R73 ;  /* 0x0000004925257221 */ /* 0x000ff00000010000 */
        /* <DEDUP_REMOVED lines=10> */
[----:B------:R-:W3:Y:S01]  /*10a30*/  MUFU.EX2 R81, R81 ;  /* 0x0000005100517308 */ /* 0x000ee20000000800 */
[C---:B-----5:R-:W-:Y:S09]  /*10a40*/  HMMA.16816.F32.BF16 R12, R20.reuse, R32, R12 ;  /* 0x00000020140c723c */ /* 0x060ff2000004180c */
[----:B------:R-:W5:Y:S01]  /*10a50*/  MUFU.EX2 R82, R82 ;  /* 0x0000005200527308 */ /* 0x000f620000000800 */
[----:B------:R-:W-:Y:S01]  /*10a60*/  HMMA.16816.F32.BF16 R16, R20, R34, R16 ;  /* 0x000000221410723c */ /* 0x000fe20000041810 */
[----:B------:R-:W4:Y:S02]  /*10a70*/  LDSM.16.MT88.4 R32, [R150+0x8000] ;  /* 0x008000009620783b */ /* 0x000f240000004200 */
[----:B--2---:R-:W-:Y:S01]  /*10a80*/  F2FP.BF16.F32.PACK_AB R20, R78, R77 ;  /* 0x0000004d4e14723e */ /* 0x004fe200000010ff */
[----:B------:R-:W-:Y:S01]  /*10a90*/  FADD.FTZ R77, R77, R37 ;  /* 0x000000254d4d7221 */ /* 0x000fe20000010000 */
[C---:B-1----:R-:W-:Y:S01]  /*10aa0*/  F2FP.BF16.F32.PACK_AB R21, R79.reuse, R80 ;  /* 0x000000504f15723e */ /* 0x042fe200000010ff */
[----:B------:R-:W-:Y:S03]  /*10ab0*/  FADD.FTZ R80, R80, R38 ;  /* 0x0000002650507221 */ /* 0x000fe60000010000 */
[----:B------:R-:W-:Y:S01]  /*10ac0*/  MUFU.EX2 R84, R84 ;  /* 0x0000005400547308 */ /* 0x000fe20000000800 */
[----:B------:R-:W-:Y:S01]  /*10ad0*/  FADD.FTZ R78, R78, R77 ;  /* 0x0000004d4e4e7221 */ /* 0x000fe20000010000 */
[----:B------:R-:W-:Y:S03]  /*10ae0*/  FADD.FTZ R80, R79, R80 ;  /* 0x000000504f507221 */ /* 0x000fe60000010000 */
[----:B---3--:R-:W-:Y:S05]  /*10af0*/  FADD.FTZ R78, R81, R78 ;  /* 0x0000004e514e7221 */ /* 0x008fea0000010000 */
[----:B------:R-:W1:Y:S01]  /*10b00*/  MUFU.EX2 R83, R83 ;  /* 0x0000005300537308 */ /* 0x000e620000000800 */
[C---:B-----5:R-:W-:Y:S01]  /*10b10*/  F2FP.BF16.F32.PACK_AB R22, R82.reuse, R81 ;  /* 0x000000515216723e */ /* 0x060fe200000010ff */
[----:B------:R-:W-:Y:S08]  /*10b20*/  FADD.FTZ R82, R82, R78 ;  /* 0x0000004e52527221 */ /* 0x000ff00000010000 */
[----:B------:R-:W2:Y:S10]  /*10b30*/  MUFU.EX2 R85, R85 ;  /* 0x0000005500557308 */ /* 0x000eb40000000800 */
[----:B------:R-:W3:Y:S01]  /*10b40*/  MUFU.EX2 R86, R86 ;  /* 0x0000005600567308 */ /* 0x000ee20000000800 */
[C---:B-1----:R-:W-:Y:S01]  /*10b50*/  F2FP.BF16.F32.PACK_AB R23, R83.reuse, R84 ;  /* 0x000000545317723e */ /* 0x042fe200000010ff */
[----:B------:R-:W-:Y:S04]  /*10b60*/  FADD.FTZ R84, R84, R80 ;  /* 0x0000005054547221 */ /* 0x000fe80000010000 */
[----:B------:R-:W-:Y:S04]  /*10b70*/  FADD.FTZ R84, R83, R84 ;  /* 0x0000005453547221 */ /* 0x000fe80000010000 */
[----:B------:R-:W-:Y:S01]  /*10b80*/  MUFU.EX2 R87, R87 ;  /* 0x0000005700577308 */ /* 0x000fe20000000800 */
[C---:B------:R-:W-:Y:S03]  /*10b90*/  HMMA.16816.F32.BF16 R4, R20.reuse, R24, R4 ;  /* 0x000000181404723c */ /* 0x040fe60000041804 */
[----:B--2---:R-:W-:Y:S06]  /*10ba0*/  FADD.FTZ R82, R85, R82 ;  /* 0x0000005255527221 */ /* 0x004fec0000010000 */
[----:B------:R-:W1:Y:S01]  /*10bb0*/  MUFU.EX2 R88, R88 ;  /* 0x0000005800587308 */ /* 0x000e620000000800 */
[C---:B------:R-:W-:Y:S01]  /*10bc0*/  HMMA.16816.F32.BF16 R8, R20.reuse, R26, R8 ;  /* 0x0000001a1408723c */ /* 0x040fe20000041808 */
[----:B------:R-:W2:Y:S02]  /*10bd0*/  LDSM.16.MT88.4 R24, [R40+0x3000] ;  /* 0x003000002818783b */ /* 0x000ea40000004200 */
[C---:B---3--:R-:W-:Y:S06]  /*10be0*/  FADD.FTZ R82, R86.reuse, R82 ;  /* 0x0000005256527221 */ /* 0x048fec0000010000 */
[----:B------:R-:W-:Y:S01]  /*10bf0*/  MUFU.EX2 R89, R89 ;  /* 0x0000005900597308 */ /* 0x000fe20000000800 */
[C---:B----4-:R-:W-:Y:S09]  /*10c00*/  HMMA.16816.F32.BF16 R12, R20.reuse, R28, R12 ;  /* 0x0000001c140c723c */ /* 0x050ff2000004180c */
[----:B------:R-:W3:Y:S01]  /*10c10*/  MUFU.EX2 R3, R3 ;  /* 0x0000000300037308 */ /* 0x000ee20000000800 */
[----:B------:R-:W-:Y:S01]  /*10c20*/  HMMA.16816.F32.BF16 R16, R20, R30, R16 ;  /* 0x0000001e1410723c */ /* 0x000fe20000041810 */
[----:B------:R-:W4:Y:S02]  /*10c30*/  LDSM.16.MT88.4 R28, [R150+0x8400] ;  /* 0x00840000961c783b */ /* 0x000f240000004200 */
[----:B------:R-:W-:Y:S02]  /*10c40*/  F2FP.BF16.F32.PACK_AB R20, R86, R85 ;  /* 0x000000555614723e */ /* 0x000fe400000010ff */
[C---:B-1----:R-:W-:Y:S01]  /*10c50*/  F2FP.BF16.F32.PACK_AB R21, R88.reuse, R87 ;  /* 0x000000575815723e */ /* 0x042fe200000010ff */
[----:B------:R-:W-:Y:S03]  /*10c60*/  FADD.FTZ R87, R87, R84 ;  /* 0x0000005457577221 */ /* 0x000fe60000010000 */
[----:B------:R-:W-:Y:S01]  /*10c70*/  MUFU.EX2 R90, R90 ;  /* 0x0000005a005a7308 */ /* 0x000fe20000000800 */
[----:B------:R-:W-:Y:S09]  /*10c80*/  FADD.FTZ R87, R88, R87 ;  /* 0x0000005758577221 */ /* 0x000ff20000010000 */
[----:B------:R-:W1:Y:S01]  /*10c90*/  MUFU.EX2 R91, R91 ;  /* 0x0000005b005b7308 */ /* 0x000e620000000800 */
[----:B---3--:R-:W-:Y:S01]  /*10ca0*/  F2FP.BF16.F32.PACK_AB R22, R3, R89 ;  /* 0x000000590316723e */ /* 0x008fe200000010ff */
[----:B------:R-:W-:Y:S04]  /*10cb0*/  FADD.FTZ R89, R89, R82 ;  /* 0x0000005259597221 */ /* 0x000fe80000010000 */
[----:B------:R-:W-:Y:S01]  /*10cc0*/  FADD.FTZ R89, R3, R89 ;  /* 0x0000005903597221 */ /* 0x000fe20000010000 */
[----:B------:R-:W-:Y:S03]  /*10cd0*/  MOV R3, R0 ;  /* 0x0000000000037202 */ /* 0x000fe60000000f00 */
[----:B------:R-:W3:Y:S10]  /*10ce0*/  MUFU.EX2 R92, R92 ;  /* 0x0000005c005c7308 */ /* 0x000ef40000000800 */
[----:B------:R-:W-:Y:S01]  /*10cf0*/  MUFU.EX2 R93, R93 ;  /* 0x0000005d005d7308 */ /* 0x000fe20000000800 */
[C---:B-1----:R-:W-:Y:S01]  /*10d00*/  F2FP.BF16.F32.PACK_AB R23, R91.reuse, R90 ;  /* 0x0000005a5b17723e */ /* 0x042fe200000010ff */
[----:B------:R-:W-:Y:S04]  /*10d10*/  FADD.FTZ R90, R90, R87 ;  /* 0x000000575a5a7221 */ /* 0x000fe80000010000 */
[----:B------:R-:W-:Y:S04]  /*10d20*/  FADD.FTZ R90, R91, R90 ;  /* 0x0000005a5b5a7221 */ /* 0x000fe80000010000 */
[----:B------:R-:W1:Y:S01]  /*10d30*/  MUFU.EX2 R94, R94 ;  /* 0x0000005e005e7308 */ /* 0x000e620000000800 */
[C---:B------:R-:W-:Y:S03]  /*10d40*/  HMMA.16816.F32.BF16 R4, R20.reuse, R32, R4 ;  /* 0x000000201404723c */ /* 0x040fe60000041804 */
[----:B---3--:R-:W-:Y:S06]  /*10d50*/  FADD.FTZ R89, R92, R89 ;  /* 0x000000595c597221 */ /* 0x008fec0000010000 */
[----:B------:R-:W3:Y:S01]  /*10d60*/  MUFU.EX2 R95, R95 ;  /* 0x0000005f005f7308 */ /* 0x000ee20000000800 */
[C---:B------:R-:W-:Y:S01]  /*10d70*/  HMMA.16816.F32.BF16 R8, R20.reuse, R34, R8 ;  /* 0x000000221408723c */ /* 0x040fe20000041808 */
[----:B------:R-:W5:Y:S08]  /*10d80*/  LDSM.16.MT88.4 R32, [R40+0x3400] ;  /* 0x003400002820783b */ /* 0x000f700000004200 */
[----:B------:R-:W4:Y:S01]  /*10d90*/  MUFU.EX2 R96, R96 ;  /* 0x0000006000607308 */ /* 0x000f220000000800 */
[C---:B--2---:R-:W-:Y:S03]  /*10da0*/  HMMA.16816.F32.BF16 R12, R20.reuse, R24, R12 ;  /* 0x00000018140c723c */ /* 0x044fe6000004180c */
[----:B-1----:R-:W-:Y:S06]  /*10db0*/  FADD.FTZ R90, R94, R90 ;  /* 0x0000005a5e5a7221 */ /* 0x002fec0000010000 */
[----:B------:R-:W1:Y:S01]  /*10dc0*/  MUFU.EX2 R97, R97 ;  /* 0x0000006100617308 */ /* 0x000e620000000800 */
[----:B------:R-:W-:Y:S01]  /*10dd0*/  HMMA.16816.F32.BF16 R16, R20, R26, R16 ;  /* 0x0000001a1410723c */ /* 0x000fe20000041810 */
[----:B------:R-:W2:Y:S02]  /*10de0*/  LDSM.16.MT88.4 R24, [R150+0x8800] ;  /* 0x008800009618783b */ /* 0x000ea40000004200 */
[C---:B------:R-:W-:Y:S01]  /*10df0*/  F2FP.BF16.F32.PACK_AB R20, R93.reuse, R92 ;  /* 0x0000005c5d14723e */ /* 0x040fe200000010ff */
[----:B------:R-:W-:Y:S01]  /*10e00*/  FADD.FTZ R93, R93, R89 ;  /* 0x000000595d5d7221 */ /* 0x000fe20000010000 */
[C---:B---3--:R-:W-:Y:S01]  /*10e10*/  F2FP.BF16.F32.PACK_AB R21, R95.reuse, R94 ;  /* 0x0000005e5f15723e */ /* 0x048fe200000010ff */
[----:B------:R-:W-:Y:S03]  /*10e20*/  FADD.FTZ R95, R95, R90 ;  /* 0x0000005a5f5f7221 */ /* 0x000fe60000010000 */
[----:B------:R-:W3:Y:S01]  /*10e30*/  MUFU.EX2 R98, R98 ;  /* 0x0000006200627308 */ /* 0x000ee20000000800 */
[----:B----4-:R-:W-:Y:S09]  /*10e40*/  FADD.FTZ R93, R96, R93 ;  /* 0x0000005d605d7221 */ /* 0x010ff20000010000 */
[----:B------:R-:W4:Y:S01]  /*10e50*/  MUFU.EX2 R99, R99 ;  /* 0x0000006300637308 */ /* 0x000f220000000800 */
[C---:B-1----:R-:W-:Y:S01]  /*10e60*/  F2FP.BF16.F32.PACK_AB R22, R97.reuse, R96 ;  /* 0x000000606116723e */ /* 0x042fe200000010ff */
[----:B------:R-:W-:Y:S08]  /*10e70*/  FADD.FTZ R97, R97, R93 ;  /* 0x0000005d61617221 */ /* 0x000ff00000010000 */
[----:B------:R-:W1:Y:S01]  /*10e80*/  MUFU.EX2 R100, R100 ;  /* 0x0000006400647308 */ /* 0x000e620000000800 */
[----:B---3--:R-:W-:Y:S09]  /*10e90*/  FADD.FTZ R95, R98, R95 ;  /* 0x0000005f625f7221 */ /* 0x008ff20000010000 */
[----:B------:R-:W3:Y:S01]  /*10ea0*/  MUFU.EX2 R45, R117 ;  /* 0x00000075002d7308 */ /* 0x000ee20000000800 */
        /* <DEDUP_REMOVED lines=8> */
[----:B------:R-:W2:Y:S01]  /*10f30*/  MUFU.EX2 R42, R42 ;  /* 0x0000002a002a7308 */ /* 0x000ea20000000800 */
[C---:B-----5:R-:W-:Y:S03]  /*10f40*/  HMMA.16816.F32.BF16 R12, R20.reuse, R32, R12 ;  /* 0x00000020140c723c */ /* 0x060fe6000004180c */
[--C-:B------:R-:W-:Y:S01]  /*10f50*/  FFMA.FTZ R32, R128, UR4, -R152.reuse ;  /* 0x0000000480207c23 */ /* 0x100fe20008010898 */
[--C-:B------:R-:W-:Y:S01]  /*10f60*/  FFMA.FTZ R33, R130, UR4, -R149.reuse ;  /* 0x0000000482217c23 */ /* 0x100fe20008010895 */
[----:B------:R-:W-:Y:S01]  /*10f70*/  FFMA.FTZ R152, R129, UR4, -R152 ;  /* 0x0000000481987c23 */ /* 0x000fe20008010898 */
[----:B------:R-:W-:Y:S03]  /*10f80*/  FFMA.FTZ R149, R131, UR4, -R149 ;  /* 0x0000000483957c23 */ /* 0x000fe60008010895 */
[----:B------:R-:W5:Y:S01]  /*10f90*/  MUFU.EX2 R44, R44 ;  /* 0x0000002c002c7308 */ /* 0x000f620000000800 */
[----:B------:R-:W-:Y:S03]  /*10fa0*/  HMMA.16816.F32.BF16 R16, R20, R34, R16 ;  /* 0x000000221410723c */ /* 0x000fe60000041810 */
[C---:B---3--:R-:W-:Y:S01]  /*10fb0*/  F2FP.BF16.F32.PACK_AB R20, R45.reuse, R100 ;  /* 0x000000642d14723e */ /* 0x048fe200000010ff */
[----:B------:R-:W-:Y:S01]  /*10fc0*/  FADD.FTZ R45, R45, R97 ;  /* 0x000000612d2d7221 */ /* 0x000fe20000010000 */
[----:B-1----:R-:W-:Y:S01]  /*10fd0*/  F2FP.BF16.F32.PACK_AB R21, R41, R43 ;  /* 0x0000002b2915723e */ /* 0x002fe200000010ff */
[----:B------:R-:W-:Y:S03]  /*10fe0*/  FADD.FTZ R43, R43, R95 ;  /* 0x0000005f2b2b7221 */ /* 0x000fe60000010000 */
[----:B------:R-:W-:Y:S01]  /*10ff0*/  MUFU.EX2 R46, R46 ;  /* 0x0000002e002e7308 */ /* 0x000fe20000000800 */
[----:B--2---:R-:W-:Y:S01]  /*11000*/  FADD.FTZ R45, R42, R45 ;  /* 0x0000002d2a2d7221 */ /* 0x004fe20000010000 */
[----:B------:R-:W-:Y:S08]  /*11010*/  FADD.FTZ R43, R41, R43 ;  /* 0x0000002b292b7221 */ /* 0x000ff00000010000 */
[----:B------:R-:W1:Y:S01]  /*11020*/  MUFU.EX2 R47, R47 ;  /* 0x0000002f002f7308 */ /* 0x000e620000000800 */
[C---:B-----5:R-:W-:Y:S01]  /*11030*/  F2FP.BF16.F32.PACK_AB R22, R44.reuse, R42 ;  /* 0x0000002a2c16723e */ /* 0x060fe200000010ff */
[----:B------:R-:W-:Y:S08]  /*11040*/  FADD.FTZ R44, R44, R45 ;  /* 0x0000002d2c2c7221 */ /* 0x000ff00000010000 */
[----:B------:R-:W2:Y:S10]  /*11050*/  MUFU.EX2 R48, R48 ;  /* 0x0000003000307308 */ /* 0x000eb40000000800 */
[----:B------:R-:W3:Y:S01]  /*11060*/  MUFU.EX2 R49, R49 ;  /* 0x0000003100317308 */ /* 0x000ee20000000800 */
[C---:B-1----:R-:W-:Y:S01]  /*11070*/  F2FP.BF16.F32.PACK_AB R23, R47.reuse, R46 ;  /* 0x0000002e2f17723e */ /* 0x042fe200000010ff */
[----:B------:R-:W-:Y:S04]  /*11080*/  FADD.FTZ R46, R46, R43 ;  /* 0x0000002b2e2e7221 */ /* 0x000fe80000010000 */
[----:B------:R-:W-:Y:S02]  /*11090*/  FADD.FTZ R46, R47, R46 ;  /* 0x0000002e2f2e7221 */ /* 0x000fe40000010000 */
[C---:B------:R-:W-:Y:S02]  /*110a0*/  HMMA.16816.F32.BF16 R4, R20.reuse, R24, R4 ;  /* 0x000000181404723c */ /* 0x040fe40000041804 */
[----:B------:R-:W-:Y:S01]  /*110b0*/  MUFU.EX2 R36, R126 ;  /* 0x0000007e00247308 */ /* 0x000fe20000000800 */
[----:B--2---:R-:W-:Y:S05]  /*110c0*/  FADD.FTZ R44, R48, R44 ;  /* 0x0000002c302c7221 */ /* 0x004fea0000010000 */
[C---:B------:R-:W-:Y:S01]  /*110d0*/  HMMA.16816.F32.BF16 R8, R20.reuse, R26, R8 ;  /* 0x0000001a1408723c */ /* 0x040fe20000041808 */
[----:B------:R-:W1:Y:S03]  /*110e0*/  LDSM.16.MT88.4 R24, [R40+0x3c00] ;  /* 0x003c00002818783b */ /* 0x000e660000004200 */
[----:B------:R-:W2:Y:S01]  /*110f0*/  MUFU.EX2 R37, R127 ;  /* 0x0000007f00257308 */ /* 0x000ea20000000800 */
[C---:B---3--:R-:W-:Y:S01]  /*11100*/  F2FP.BF16.F32.PACK_AB R132, R49.reuse, R48 ;  /* 0x000000303184723e */ /* 0x048fe200000010ff */
[----:B------:R-:W-:Y:S02]  /*11110*/  FADD.FTZ R49, R49, R44 ;  /* 0x0000002c31317221 */ /* 0x000fe40000010000 */
[C---:B----4-:R-:W-:Y:S06]  /*11120*/  HMMA.16816.F32.BF16 R12, R20.reuse, R28, R12 ;  /* 0x0000001c140c723c */ /* 0x050fec000004180c */
[----:B------:R-:W3:Y:S02]  /*11130*/  MUFU.EX2 R32, R32 ;  /* 0x0000002000207308 */ /* 0x000ee40000000800 */
[----:B------:R-:W-:Y:S08]  /*11140*/  HMMA.16816.F32.BF16 R16, R20, R30, R16 ;  /* 0x0000001e1410723c */ /* 0x000ff00000041810 */
[----:B------:R-:W4:Y:S01]  /*11150*/  MUFU.EX2 R152, R152 ;  /* 0x0000009800987308 */ /* 0x000f220000000800 */
[C---:B--2---:R-:W-:Y:S01]  /*11160*/  F2FP.BF16.F32.PACK_AB R133, R37.reuse, R36 ;  /* 0x000000242585723e */ /* 0x044fe200000010ff */
[----:B------:R-:W-:Y:S04]  /*11170*/  FADD.FTZ R36, R36, R46 ;  /* 0x0000002e24247221 */ /* 0x000fe80000010000 */
[----:B------:R-:W-:Y:S04]  /*11180*/  FADD.FTZ R36, R37, R36 ;  /* 0x0000002425247221 */ /* 0x000fe80000010000 */
[----:B------:R-:W2:Y:S01]  /*11190*/  MUFU.EX2 R33, R33 ;  /* 0x0000002100217308 */ /* 0x000ea20000000800 */
[----:B---3--:R-:W-:Y:S09]  /*111a0*/  FADD.FTZ R49, R32, R49 ;  /* 0x0000003120317221 */ /* 0x008ff20000010000 */
[----:B------:R-:W3:Y:S01]  /*111b0*/  MUFU.EX2 R149, R149 ;  /* 0x0000009500957308 */ /* 0x000ee20000000800 */
[C---:B----4-:R-:W-:Y:S01]  /*111c0*/  F2FP.BF16.F32.PACK_AB R134, R152.reuse, R32 ;  /* 0x000000209886723e */ /* 0x050fe200000010ff */
[----:B------:R-:W-:Y:S01]  /*111d0*/  FADD.FTZ R229, R152, R49 ;  /* 0x0000003198e57221 */ /* 0x000fe20000010000 */
[----:B--2---:R-:W-:Y:S01]  /*111e0*/  FADD.FTZ R36, R33, R36 ;  /* 0x0000002421247221 */ /* 0x004fe20000010000 */
[C---:B---3--:R-:W-:Y:S03]  /*111f0*/  F2FP.BF16.F32.PACK_AB R135, R149.reuse, R33 ;  /* 0x000000219587723e */ /* 0x048fe600000010ff */
[----:B------:R-:W-:Y:S04]  /*11200*/  FADD.FTZ R228, R149, R36 ;  /* 0x0000002495e47221 */ /* 0x000fe80000010000 */
[C---:B------:R-:W-:Y:S08]  /*11210*/  HMMA.16816.F32.BF16 R144, R132.reuse, R140, R4 ;  /* 0x0000008c8490723c */ /* 0x040ff00000041804 */
[C---:B------:R-:W-:Y:S08]  /*11220*/  HMMA.16816.F32.BF16 R140, R132.reuse, R142, R8 ;  /* 0x0000008e848c723c */ /* 0x040ff00000041808 */
[C---:B-1----:R-:W-:Y:S08]  /*11230*/  HMMA.16816.F32.BF16 R136, R132.reuse, R24, R12 ;  /* 0x000000188488723c */ /* 0x042ff0000004180c */
[----:B------:R-:W-:Y:S01]  /*11240*/  HMMA.16816.F32.BF16 R132, R132, R26, R16 ;  /* 0x0000001a8484723c */ /* 0x000fe20000041810 */
[----:B------:R-:W-:Y:S08]  /*11250*/  @!UPT UIADD3 URZ, UPT, UPT, URZ, URZ, URZ ;  /* 0x000000fffffff290 */ /* 0x000ff0000fffe0ff */
[----:B------:R-:W-:Y:S11]  /*11260*/  @P0 BRA `(.L_x_985) ;  /* 0xffffffbc00c40947 */ /* 0x000ff6000383ffff */
.L_x_981:
[----:B------:R-:W1:Y:S01]  /*11270*/  SHFL.BFLY PT, R4, R229, 0x2, 0x1f ;  /* 0x0c401f00e5047f89 */ /* 0x000e6200000e0000 */
[----:B------:R-:W2:Y:S01]  /*11280*/  S2UR UR5, SR_CgaCtaId ;  /* 0x00000000000579c3 */ /* 0x000ea20000008800 */
[C---:B------:R-:W-:Y:S01]  /*11290*/  IMAD.SHL.U32 R6, R209.reuse, 0x8, RZ ;  /* 0x00000008d1067824 */ /* 0x040fe200078e00ff */
[----:B------:R-:W-:Y:S01]  /*112a0*/  SHF.L.U32 R7, R209, 0x4, RZ ;  /* 0x00000004d1077819 */ /* 0x000fe200000006ff */
[----:B------:R-:W3:Y:S01]  /*112b0*/  SHFL.BFLY PT, R3, R228, 0x2, 0x1f ;  /* 0x0c401f00e4037f89 */ /* 0x000ee200000e0000 */
[----:B------:R-:W-:Y:S01]  /*112c0*/  UMOV UR4, 0x400 ;  /* 0x0000040000047882 */ /* 0x000fe20000000000 */
[----:B------:R-:W-:Y:S01]  /*112d0*/  SHF.L.U32 R11, R211, 0x5, RZ ;  /* 0x00000005d30b7819 */ /* 0x000fe200000006ff */
[----:B------:R-:W-:Y:S02]  /*112e0*/  BSSY.RECONVERGENT B0, `(.L_x_986) ;  /* 0x0000065000007945 */ /* 0x000fe40003800200 */
[----:B------:R-:W-:Y:S01]  /*112f0*/  BAR.SYNC.DEFER_BLOCKING 0x0 ;  /* 0x0000000000007b1d */ /* 0x000fe20000010000 */
[----:B------:R-:W-:-:S02]  /*11300*/  LOP3.LUT R9, R6, 0xc0, RZ, 0xc0, !PT ;  /* 0x000000c006097812 */ /* 0x000fc400078ec0ff */
[--C-:B------:R-:W-:Y:S02]  /*11310*/  SHF.R.U32.HI R12, RZ, 0x1, R209.reuse ;  /* 0x00000001ff0c7819 */ /* 0x100fe400000116d1 */
[----:B------:R-:W-:-:S03]  /*11320*/  LOP3.LUT R9, R9, 0x18, R209, 0xf8, !PT ;  /* 0x0000001809097812 */ /* 0x000fc600078ef8d1 */
[----:B------:R-:W4:Y:S01]  /*11330*/  LDC.64 R16, c[0x0][0x430] ;  /* 0x00010c00ff107b82 */ /* 0x000f220000000a00 */
[----:B------:R-:W-:-:S07]  /*11340*/  LOP3.LUT P2, RZ, R209, 0x3, RZ, 0xc0, !PT ;  /* 0x00000003d1ff7812 */ /* 0x000fce000784c0ff */
[----:B------:R-:W-:Y:S01]  /*11350*/  S2UR UR6, SR_CTAID.Z ;  /* 0x00000000000679c3 */ /* 0x000fe20000002700 */
[----:B-1----:R-:W-:Y:S01]  /*11360*/  FADD.FTZ R229, R4, R229 ;  /* 0x000000e504e57221 */ /* 0x002fe20000010000 */
[----:B--2---:R-:W-:Y:S01]  /*11370*/  ULEA UR5, UR5, UR4, 0x18 ;  /* 0x0000000405057291 */ /* 0x004fe2000f8ec0ff */
[----:B---3--:R-:W-:-:S03]  /*11380*/  FADD.FTZ R228, R3, R228 ;  /* 0x000000e403e47221 */ /* 0x008fc60000010000 */
[----:B------:R-:W1:Y:S01]  /*11390*/  SHFL.BFLY PT, R14, R229, 0x1, 0x1f ;  /* 0x0c201f00e50e7f89 */ /* 0x000e6200000e0000 */
[----:B------:R-:W-:Y:S01]  /*113a0*/  SHF.L.U32 R3, R209, 0x1, RZ ;  /* 0x00000001d1037819 */ /* 0x000fe200000006ff */
[----:B------:R-:W4:Y:S02]  /*113b0*/  S2UR UR4, SR_CTAID.Y ;  /* 0x00000000000479c3 */ /* 0x000f240000002600 */
[----:B------:R-:W2:Y:S01]  /*113c0*/  SHFL.BFLY PT, R13, R228, 0x1, 0x1f ;  /* 0x0c201f00e40d7f89 */ /* 0x000ea200000e0000 */
[----:B------:R-:W-:-:S04]  /*113d0*/  LOP3.LUT R3, R3, 0x6, RZ, 0xc0, !PT ;  /* 0x0000000603037812 */ /* 0x000fc800078ec0ff */
[----:B------:R-:W-:Y:S01]  /*113e0*/  LOP3.LUT R7, R3, 0x3e00, R7, 0xf8, !PT ;  /* 0x00003e0003077812 */ /* 0x000fe200078ef807 */
[----:B------:R-:W3:Y:S01]  /*113f0*/  LDC R18, c[0x0][0x3e0] ;  /* 0x0000f800ff127b82 */ /* 0x000ee20000000800 */
[----:B------:R-:W-:Y:S02]  /*11400*/  SHF.L.U32 R3, R209, 0x2, RZ ;  /* 0x00000002d1037819 */ /* 0x000fe400000006ff */
[----:B------:R-:W-:Y:S02]  /*11410*/  LOP3.LUT R7, R7, 0x20, R6, 0xf8, !PT ;  /* 0x0000002007077812 */ /* 0x000fe400078ef806 */
[----:B------:R-:W-:Y:S02]  /*11420*/  LOP3.LUT R4, R3, 0xf04, RZ, 0xc0, !PT ;  /* 0x00000f0403047812 */ /* 0x000fe400078ec0ff */
[----:B------:R-:W-:Y:S02]  /*11430*/  LOP3.LUT R7, R7, R9, RZ, 0xfc, !PT ;  /* 0x0000000907077212 */ /* 0x000fe400078efcff */
[----:B------:R-:W-:-:S02]  /*11440*/  LOP3.LUT R10, R3, 0xd8, RZ, 0xc0, !PT ;  /* 0x000000d8030a7812 */ /* 0x000fc400078ec0ff */
[----:B------:R-:W-:Y:S02]  /*11450*/  LEA R7, R7, UR5, 0x2 ;  /* 0x0000000507077c11 */ /* 0x000fe4000f8e10ff */
[----:B------:R-:W-:Y:S01]  /*11460*/  LOP3.LUT R4, R4, 0x20, R11, 0xf8, !PT ;  /* 0x0000002004047812 */ /* 0x000fe200078ef80b */
[----:B-1----:R-:W-:Y:S01]  /*11470*/  FADD.FTZ R14, R229, R14 ;  /* 0x0000000ee50e7221 */ /* 0x002fe20000010000 */
[----:B------:R-:W-:Y:S01]  /*11480*/  LOP3.LUT R10, R10, 0x18, R12, 0x78, !PT ;  /* 0x000000180a0a7812 */ /* 0x000fe200078e780c */
[----:B----4-:R-:W-:Y:S01]  /*11490*/  IMAD R16, R16, UR4, R220 ;  /* 0x0000000410107c24 */ /* 0x010fe2000f8e02dc */
[----:B------:R-:W1:Y:S01]  /*114a0*/  LDCU UR4, c[0x0][0x44c] ;  /* 0x00008980ff0477ac */ /* 0x000e620008000800 */
[----:B------:R-:W4:Y:S01]  /*114b0*/  MUFU.RCP R8, R14 ;  /* 0x0000000e00087308 */ /* 0x000f220000001000 */
[----:B--2---:R-:W-:Y:S01]  /*114c0*/  FADD.FTZ R13, R228, R13 ;  /* 0x0000000de40d7221 */ /* 0x004fe20000010000 */
[----:B------:R-:W-:Y:S02]  /*114d0*/  FSETP.NE.FTZ.AND P1, PT, R14, RZ, PT ;  /* 0x000000ff0e00720b */ /* 0x000fe40003f35000 */
[----:B------:R-:W-:-:S02]  /*114e0*/  LOP3.LUT R4, R4, R10, RZ, 0xfc, !PT ;  /* 0x0000000a04047212 */ /* 0x000fc400078efcff */
[----:B------:R-:W-:Y:S02]  /*114f0*/  FSETP.NE.FTZ.AND P0, PT, R13, RZ, PT ;  /* 0x000000ff0d00720b */ /* 0x000fe40003f15000 */
[----:B------:R-:W2:Y:S01]  /*11500*/  MUFU.RCP R5, R13 ;  /* 0x0000000d00057308 */ /* 0x000ea20000001000 */
[----:B------:R-:W-:Y:S01]  /*11510*/  LEA R15, R4, UR5, 0x2 ;  /* 0x00000005040f7c11 */ /* 0x000fe2000f8e10ff */
[----:B------:R-:W5:Y:S01]  /*11520*/  S2UR UR5, SR_CTAID.X ;  /* 0x00000000000579c3 */ /* 0x000f620000002500 */
[----:B------:R-:W-:Y:S02]  /*11530*/  SHF.R.U32.HI R209, RZ, 0x2, R209 ;  /* 0x00000002ffd17819 */ /* 0x000fe400000116d1 */
[----:B------:R-:W-:-:S03]  /*11540*/  LOP3.LUT R12, R12, 0x30, RZ, 0xc0, !PT ;  /* 0x000000300c0c7812 */ /* 0x000fc600078ec0ff */
[----:B------:R1:W5:Y:S01]  /*11550*/  @P1 MUFU.LG2 R21, R14 ;  /* 0x0000000e00151308 */ /* 0x0003620000000c00 */
[----:B----4-:R-:W-:Y:S01]  /*11560*/  FSEL R8, R8, 1, P1 ;  /* 0x3f80000008087808 */ /* 0x010fe20000800000 */
[----:B------:R-:W4:Y:S01]  /*11570*/  @P1 LDC R20, c[0x0][0x458] ;  /* 0x00011600ff141b82 */ /* 0x000f220000000800 */
[----:B------:R-:W-:-:S03]  /*11580*/  LOP3.LUT R12, R12, 0x7, R209, 0xf8, !PT ;  /* 0x000000070c0c7812 */ /* 0x000fc600078ef8d1 */
        /* <DEDUP_REMOVED lines=8> */
[C---:B------:R-:W-:Y:S01]  /*11610*/  LOP3.LUT R8, R6.reuse, 0x40, RZ, 0xc0, !PT ;  /* 0x0000004006087812 */ /* 0x040fe200078ec0ff */
[----:B------:R4:W-:Y:S01]  /*11620*/  STS.64 [R7], R144 ;  /* 0x0000009007007388 */ /* 0x0009e20000000a00 */
[----:B--2---:R-:W-:Y:S01]  /*11630*/  FSEL R5, R5, 1, P0 ;  /* 0x3f80000005057808 */ /* 0x004fe20000000000 */
[----:B------:R-:W2:Y:S01]  /*11640*/  @P0 LDC R19, c[0x0][0x458] ;  /* 0x00011600ff130b82 */ /* 0x000ea20000000800 */
[----:B------:R-:W-:Y:S01]  /*11650*/  LOP3.LUT R6, R6, 0x80, RZ, 0xc0, !PT ;  /* 0x0000008006067812 */ /* 0x000fe200078ec0ff */
[----:B------:R-:W5:Y:S01]  /*11660*/  @P0 MUFU.LG2 R13, R13 ;  /* 0x0000000d000d0308 */ /* 0x000f620000000c00 */
[----:B-1----:R-:W-:-:S02]  /*11670*/  IMAD.MOV R14, RZ, RZ, -R220 ;  /* 0x000000ffff0e7224 */ /* 0x002fc400078e0adc */
[----:B------:R-:W-:Y:S01]  /*11680*/  FMUL.FTZ R146, R5, R146 ;  /* 0x0000009205927220 */ /* 0x000fe20000410000 */
[----:B------:R-:W-:Y:S01]  /*11690*/  IADD3 R6, PT, PT, R7, -R6, RZ ;  /* 0x8000000607067210 */ /* 0x000fe20007ffe0ff */
[C---:B------:R-:W-:Y:S01]  /*116a0*/  FMUL.FTZ R147, R5.reuse, R147 ;  /* 0x0000009305937220 */ /* 0x040fe20000410000 */
[C---:B------:R-:W-:Y:S01]  /*116b0*/  FMUL.FTZ R142, R5.reuse, R142 ;  /* 0x0000008e058e7220 */ /* 0x040fe20000410000 */
[C---:B------:R-:W-:Y:S01]  /*116c0*/  FMUL.FTZ R143, R5.reuse, R143 ;  /* 0x0000008f058f7220 */ /* 0x040fe20000410000 */
[C---:B------:R-:W-:Y:S01]  /*116d0*/  FMUL.FTZ R138, R5.reuse, R138 ;  /* 0x0000008a058a7220 */ /* 0x040fe20000410000 */
[C---:B------:R-:W-:Y:S01]  /*116e0*/  FMUL.FTZ R139, R5.reuse, R139 ;  /* 0x0000008b058b7220 */ /* 0x040fe20000410000 */
[C---:B------:R-:W-:Y:S01]  /*116f0*/  FMUL.FTZ R134, R5.reuse, R134 ;  /* 0x0000008605867220 */ /* 0x040fe20000410000 */
[----:B------:R-:W-:Y:S01]  /*11700*/  FMUL.FTZ R135, R5, R135 ;  /* 0x0000008705877220 */ /* 0x000fe20000410000 */
[----:B------:R-:W-:Y:S01]  /*11710*/  IMAD.IADD R5, R7, 0x1, -R8 ;  /* 0x0000000107057824 */ /* 0x000fe200078e0a08 */
[----:B------:R-:W-:Y:S01]  /*11720*/  IADD3 R8, PT, PT, -R8, R6, RZ ;  /* 0x0000000608087210 */ /* 0x000fe20007ffe1ff */
[----:B------:R1:W-:Y:S01]  /*11730*/  STS.64 [R7+0x400], R146 ;  /* 0x0004009207007388 */ /* 0x0003e20000000a00 */
[----:B---3--:R-:W-:Y:S01]  /*11740*/  IMAD R14, R18, R14, UR6 ;  /* 0x00000006120e7e24 */ /* 0x008fe2000f8e020e */
[----:B-----5:R-:W-:Y:S01]  /*11750*/  USHF.L.U32 UR5, UR5, 0x6, URZ ;  /* 0x0000000605057899 */ /* 0x020fe200080006ff */
[----:B------:R-:W-:Y:S01]  /*11760*/  @P1 FMUL.FTZ R21, R21, 0.69314718246459960938 ;  /* 0x3f31721815151820 */ /* 0x000fe20000410000 */
[----:B------:R1:W-:Y:S01]  /*11770*/  STS.64 [R5+0x20], R140 ;  /* 0x0000208c05007388 */ /* 0x0003e20000000a00 */
[----:B------:R-:W-:-:S02]  /*11780*/  IMAD R18, R16, R18, R14 ;  /* 0x0000001210127224 */ /* 0x000fc400078e020e */
[----:B------:R-:W-:Y:S01]  /*11790*/  @P0 FMUL.FTZ R13, R13, 0.69314718246459960938 ;  /* 0x3f3172180d0d0820 */ /* 0x000fe20000410000 */
[----:B------:R-:W-:Y:S01]  /*117a0*/  MOV R14, 0xff800000 ;  /* 0xff800000000e7802 */ /* 0x000fe20000000f00 */
[----:B------:R1:W-:Y:S01]  /*117b0*/  STS.64 [R5+0x420], R142 ;  /* 0x0004208e05007388 */ /* 0x0003e20000000a00 */
[----:B------:R-:W-:Y:S02]  /*117c0*/  IMAD R17, R18, R17, UR5 ;  /* 0x0000000512117e24 */ /* 0x000fe4000f8e0211 */
[----:B--2---:R-:W-:Y:S01]  /*117d0*/  @P0 FFMA.FTZ R14, R0, R19, R13 ;  /* 0x00000013000e0223 */ /* 0x004fe2000001000d */
[----:B------:R-:W-:Y:S01]  /*117e0*/  MOV R16, 0xff800000 ;  /* 0xff80000000107802 */ /* 0x000fe20000000f00 */
[----:B------:R1:W-:Y:S01]  /*117f0*/  STS.64 [R6+0x40], R136 ;  /* 0x0000408806007388 */ /* 0x0003e20000000a00 */
[----:B------:R-:W-:Y:S02]  /*11800*/  IMAD R0, R17, UR4, RZ ;  /* 0x0000000411007c24 */ /* 0x000fe4000f8e02ff */
[----:B----4-:R-:W-:Y:S01]  /*11810*/  @P1 FFMA.FTZ R16, R2, R20, R21 ;  /* 0x0000001402101223 */ /* 0x010fe20000010015 */
[----:B------:R1:W-:Y:S04]  /*11820*/  STS.64 [R6+0x440], R138 ;  /* 0x0004408a06007388 */ /* 0x0003e80000000a00 */
[----:B------:R1:W-:Y:S04]  /*11830*/  STS.64 [R8+0x60], R132 ;  /* 0x0000608408007388 */ /* 0x0003e80000000a00 */
[----:B------:R1:W-:Y:S01]  /*11840*/  STS.64 [R8+0x460], R134 ;  /* 0x0004608608007388 */ /* 0x0003e20000000a00 */
[----:B------:R-:W-:Y:S06]  /*11850*/  BAR.SYNC.DEFER_BLOCKING 0x0 ;  /* 0x0000000000007b1d */ /* 0x000fec0000010000 */
[----:B------:R1:W2:Y:S04]  /*11860*/  LDS.128 R8, [R15] ;  /* 0x000000000f087984 */ /* 0x0002a80000000c00 */
[----:B------:R1:W3:Y:S01]  /*11870*/  LDS.128 R4, [R15+0x800] ;  /* 0x000800000f047984 */ /* 0x0002e20000000c00 */
[----:B------:R-:W-:Y:S05]  /*11880*/  @P2 BRA `(.L_x_987) ;  /* 0x0000000000282947 */ /* 0x000fea0003800000 */
[----:B------:R-:W4:Y:S01]  /*11890*/  LDCU.64 UR4, c[0x0][0x428] ;  /* 0x00008500ff0477ac */ /* 0x000f220008000a00 */
[C---:B------:R-:W-:Y:S01]  /*118a0*/  VIADD R13, R12.reuse, 0x8 ;  /* 0x000000080c0d7836 */ /* 0x040fe20000000000 */
[----:B------:R-:W-:Y:S02]  /*118b0*/  IADD3 R2, P0, PT, R17, R12, RZ ;  /* 0x0000000c11027210 */ /* 0x000fe40007f1e0ff */
[-C--:B------:R-:W-:Y:S02]  /*118c0*/  ISETP.GE.AND P2, PT, R12, R210.reuse, PT ;  /* 0x000000d20c00720c */ /* 0x080fe40003f46270 */
[----:B------:R-:W-:Y:S02]  /*118d0*/  ISETP.GE.AND P1, PT, R13, R210, PT ;  /* 0x000000d20d00720c */ /* 0x000fe40003f26270 */
[----:B------:R-:W-:Y:S02]  /*118e0*/  LEA.HI.X.SX32 R17, R17, RZ, 0x1, P0 ;  /* 0x000000ff11117211 */ /* 0x000fe400000f0eff */
[----:B----4-:R-:W-:-:S04]  /*118f0*/  LEA R12, P0, R2, UR4, 0x2 ;  /* 0x00000004020c7c11 */ /* 0x010fc8000f8010ff */
[----:B------:R-:W-:-:S05]  /*11900*/  LEA.HI.X R13, R2, UR5, R17, 0x2, P0 ;  /* 0x00000005020d7c11 */ /* 0x000fca00080f1411 */
[----:B------:R4:W-:Y:S04]  /*11910*/  @!P2 STG.E desc[UR16][R12.64], R16 ;  /* 0x000000100c00a986 */ /* 0x0009e8000c101910 */
[----:B------:R4:W-:Y:S02]  /*11920*/  @!P1 STG.E desc[UR16][R12.64+0x20], R14 ;  /* 0x0000200e0c009986 */ /* 0x0009e4000c101910 */
.L_x_987:
[----:B------:R-:W-:Y:S05]  /*11930*/  BSYNC.RECONVERGENT B0 ;  /* 0x0000000000007941 */ /* 0x000fea0003800200 */
.L_x_986:
[----:B----4-:R-:W4:Y:S01]  /*11940*/  LDS.128 R16, [R15+0x1000] ;  /* 0x001000000f107984 */ /* 0x010f220000000c00 */
[----:B------:R-:W5:Y:S01]  /*11950*/  LDCU UR6, c[0x0][0x440] ;  /* 0x00008800ff0677ac */ /* 0x000f620008000800 */
[C---:B------:R-:W-:Y:S02]  /*11960*/  LOP3.LUT R2, R3.reuse, 0x1c, RZ, 0xc0, !PT ;  /* 0x0000001c03027812 */ /* 0x040fe400078ec0ff */
[----:B-1----:R-:W1:Y:S01]  /*11970*/  LDS.128 R12, [R15+0x1800] ;  /* 0x001800000f0c7984 */ /* 0x002e620000000c00 */
[----:B------:R-:W2:Y:S01]  /*11980*/  LDCU.64 UR4, c[0x0][0x3f8] ;  /* 0x00007f00ff0477ac */ /* 0x000ea20008000a00 */
[----:B------:R-:W-:-:S04]  /*11990*/  LOP3.LUT R20, R3, 0xfe0, RZ, 0xc0, !PT ;  /* 0x00000fe003147812 */ /* 0x000fc800078ec0ff */
[----:B------:R-:W-:Y:S01]  /*119a0*/  LOP3.LUT R20, R20, 0x1c, R3, 0xf8, !PT ;  /* 0x0000001c14147812 */ /* 0x000fe200078ef803 */
[----:B------:R-:W-:-:S03]  /*119b0*/  VIADD R3, R211, 0x10 ;  /* 0x00000010d3037836 */ /* 0x000fc60000000000 */
[----:B------:R-:W-:-:S04]  /*119c0*/  IADD3 R20, P1, PT, R0, R20, RZ ;  /* 0x0000001400147210 */ /* 0x000fc80007f3e0ff */
[----:B------:R-:W-:Y:S02]  /*119d0*/  LEA.HI.X.SX32 R0, R0, RZ, 0x1, P1 ;  /* 0x000000ff00007211 */ /* 0x000fe400008f0eff */
[----:B-----5:R-:W-:Y:S01]  /*119e0*/  ISETP.GE.AND P0, PT, R2, UR6, PT ;  /* 0x0000000602007c0c */ /* 0x020fe2000bf06270 */
[----:B------:R-:W-:-:S03]  /*119f0*/  VIADD R2, R211, 0x20 ;  /* 0x00000020d3027836 */ /* 0x000fc60000000000 */
[CC--:B------:R-:W-:Y:S01]  /*11a00*/  ISETP.GE.OR P4, PT, R211.reuse, R210.reuse, P0 ;  /* 0x000000d2d300720c */ /* 0x0c0fe20000786670 */
[----:B------:R-:W-:Y:S01]  /*11a10*/  VIADD R211, R211, 0x30 ;  /* 0x00000030d3d37836 */ /* 0x000fe20000000000 */
[-C--:B------:R-:W-:Y:S02]  /*11a20*/  ISETP.GE.OR P3, PT, R3, R210.reuse, P0 ;  /* 0x000000d20300720c */ /* 0x080fe40000766670 */
[-C--:B------:R-:W-:Y:S02]  /*11a30*/  ISETP.GE.OR P2, PT, R2, R210.reuse, P0 ;  /* 0x000000d20200720c */ /* 0x080fe40000746670 */
[----:B------:R-:W-:Y:S02]  /*11a40*/  ISETP.GE.OR P0, PT, R211, R210, P0 ;  /* 0x000000d2d300720c */ /* 0x000fe40000706670 */
[----:B--2---:R-:W-:-:S04]  /*11a50*/  LEA R2, P1, R20, UR4, 0x2 ;  /* 0x0000000414027c11 */ /* 0x004fc8000f8210ff */
[----:B------:R-:W-:-:S05]  /*11a60*/  LEA.HI.X R3, R20, UR5, R0, 0x2, P1 ;  /* 0x0000000514037c11 */ /* 0x000fca00088f1400 */
[----:B------:R2:W-:Y:S04]  /*11a70*/  @!P4 STG.E.128 desc[UR16][R2.64], R8 ;  /* 0x000000080200c986 */ /* 0x0005e8000c101d10 */
[----:B---3--:R2:W-:Y:S04]  /*11a80*/  @!P3 STG.E.128 desc[UR16][R2.64+0x800], R4 ;  /* 0x000800040200b986 */ /* 0x0085e8000c101d10 */
[----:B----4-:R2:W-:Y:S01]  /*11a90*/  @!P2 STG.E.128 desc[UR16][R2.64+0x1000], R16 ;  /* 0x001000100200a986 */ /* 0x0105e2000c101d10 */
[----:B-1----:R-:W-:Y:S05]  /*11aa0*/  @P0 EXIT ;  /* 0x000000000000094d */ /* 0x002fea0003800000 */
[----:B------:R-:W-:Y:S01]  /*11ab0*/  STG.E.128 desc[UR16][R2.64+0x1800], R12 ;  /* 0x0018000c02007986 */ /* 0x000fe2000c101d10 */
[----:B------:R-:W-:Y:S05]  /*11ac0*/  EXIT ;  /* 0x000000000000794d */ /* 0x000fea0003800000 */
.L_x_988:
        /* <DEDUP_REMOVED lines=11> */
.L_x_4878:


//--------------------- .text._ZN5flash24flash_fwd_splitkv_kernelI23Flash_fwd_kernel_traitsILi32ELi64ELi256ELi4ELb0ELb0EN7cutlass10bfloat16_tE19Flash_kernel_traitsILi32ELi64ELi256ELi4ES3_EELb1ELb0ELb0ELb0ELb0ELb1ELb1ELb0EEEvNS_16Flash_fwd_paramsE --------------------------
	.section	.text._ZN5flash24flash_fwd_splitkv_kernelI23Flash_fwd_kernel_traitsILi32ELi64ELi256ELi4ELb0ELb0EN7cutlass10bfloat16_tE19Flash_kernel_traitsILi32ELi64ELi256ELi4ES3_EELb1ELb0ELb0ELb0ELb0ELb1ELb1ELb0EEEvNS_16Flash_fwd_paramsE,"ax",@progbits
	.align	128
        .global         _ZN5flash24flash_fwd_splitkv_kernelI23Flash_fwd_kernel_traitsILi32ELi64ELi256ELi4ELb0ELb0EN7cutlass10bfloat16_tE19Flash_kernel_traitsILi32ELi64ELi256ELi4ES3_EELb1ELb0ELb0ELb0ELb0ELb1ELb1ELb0EEEvNS_16Flash_fwd_paramsE
        .type           _ZN5flash24flash_fwd_splitkv_kernelI23Flash_fwd_kernel_traitsILi32ELi64ELi256ELi4ELb0ELb0EN7cutlass10bfloat16_tE19Flash_kernel_traitsILi32ELi64ELi256ELi4ES3_EELb1ELb0ELb0ELb0ELb0ELb1ELb1ELb0EEEvNS_16Flash_fwd_paramsE,@function
        .size           _ZN5flash24flash_fwd_splitkv_kernelI23Flash_fwd_kernel_traitsILi32ELi64ELi256ELi4ELb0ELb0EN7cutlass10bfloat16_tE19Flash_kernel_traitsILi32ELi64ELi256ELi4ES3_EELb1ELb0ELb0ELb0ELb0ELb1ELb1ELb0EEEvNS_16Flash_fwd_paramsE,(.L_x_4879 - _ZN5flash24flash_fwd_splitkv_kernelI23Flash_fwd_kernel_traitsILi32ELi64ELi256ELi4ELb0ELb0EN7cutlass10bfloat16_tE19Flash_kernel_traitsILi32ELi64ELi256ELi4ES3_EELb1ELb0ELb0ELb0ELb0ELb1ELb1ELb0EEEvNS_16Flash_fwd_paramsE)
        .other          _ZN5flash24flash_fwd_splitkv_kernelI23Flash_fwd_kernel_traitsILi32ELi64ELi256ELi4ELb0ELb0EN7cutlass10bfloat16_tE19Flash_kernel_traitsILi32ELi64ELi256ELi4ES3_EELb1ELb0ELb0ELb0ELb0ELb1ELb1ELb0EEEvNS_16Flash_fwd_paramsE,@"STO_CUDA_ENTRY STV_DEFAULT"
_ZN5flash24flash_fwd_splitkv_kernelI23Flash_fwd_kernel_traitsILi32ELi64ELi256ELi4ELb0ELb0EN7cutlass10bfloat16_tE19Flash_kernel_traitsILi32ELi64ELi256ELi4ES3_EELb1ELb0ELb0ELb0ELb0ELb1ELb1ELb0EEEvNS_16Flash_fwd_paramsE:
.text._ZN5flash24flash_fwd_splitkv_kernelI23Flash_fwd_kernel_traitsILi32ELi64ELi256ELi4ELb0ELb0EN7cutlass10bfloat16_tE19Flash_kernel_traitsILi32ELi64ELi256ELi4ES3_EELb1ELb0ELb0ELb0ELb0ELb1ELb1ELb0EEEvNS_16Flash_fwd_paramsE:
[----:B------:R-:W-:Y:S08]  /*0000*/  LDC R1, c[0x0][0x37c] ;  /* 0x0000df00ff017b82 */ /* 0x000ff00000000800 */
[----:B------:R-:W1:Y:S01]  /*0010*/  LDC R17, c[0x0][0x3e0] ;  /* 0x0000f800ff117b82 */ /* 0x000e620000000800 */
[----:B------:R-:W2:Y:S01]  /*0020*/  S2R R16, SR_CTAID.Z ;  /* 0x0000000000107919 */ /* 0x000ea20000002700 */
[----:B------:R-:W3:Y:S01]  /*0030*/  LDCU.64 UR16, c[0x0][0x358] ;  /* 0x00006b00ff1077ac */ /* 0x000ee20008000a00 */
[----:B------:R-:W-:Y:S01]  /*0040*/  IMAD.MOV.U32 R19, RZ, RZ, -0x1 ;  /* 0xffffffffff137424 */ /* 0x000fe200078e00ff */
[----:B------:R-:W4:Y:S04]  /*0050*/  LDCU.64 UR4, c[0x0][0x470] ;  /* 0x00008e00ff0477ac */ /* 0x000f280008000a00 */
        /* <DEDUP_REMOVED lines=9> */
[----:B------:R-:W-:-:S06]  /*00f0*/  IMAD.HI.U32 R2, R3, R0, R2 ;  /* 0x0000000003027227 */ /* 0x000fcc00078e0002 */
[----:B--2---:R-:W-:Y:S02]  /*0100*/  IMAD.HI.U32 R227, R2, R16, RZ ;  /* 0x0000001002e37227 */ /* 0x004fe400078e00ff */
[----:B------:R-:W1:Y:S02]  /*0110*/  LDC.64 R2, c[0x0][0x460] ;  /* 0x00011800ff027b82 */ /* 0x000e640000000a00 */
[----:B------:R-:W-:-:S04]  /*0120*/  IMAD.MOV R0, RZ, RZ, -R227 ;  /* 0x000000ffff007224 */ /* 0x000fc800078e0ae3 */
[----:B------:R-:W-:-:S05]  /*0130*/  IMAD R0, R17, R0, R16 ;  /* 0x0000000011007224 */ /* 0x000fca00078e0210 */
[----:B------:R-:W-:-:S13]  /*0140*/  ISETP.GE.U32.AND P0, PT, R0, R17, PT ;  /* 0x000000110000720c */ /* 0x000fda0003f06070 */
[----:B------:R-:W-:Y:S01]  /*0150*/  @P0 IMAD.IADD R0, R0, 0x1, -R17 ;  /* 0x0000000100000824 */ /* 0x000fe200078e0a11 */
[C---:B-1----:R-:W-:Y:S01]  /*0160*/  ISETP.NE.U32.AND P4, PT, R2.reuse, RZ, PT ;  /* 0x000000ff0200720c */ /* 0x042fe20003f85070 */
[----:B------:R-:W-:Y:S01]  /*0170*/  @P0 VIADD R227, R227, 0x1 ;  /* 0x00000001e3e30836 */ /* 0x000fe20000000000 */
[----:B------:R-:W-:Y:S02]  /*0180*/  ISETP.NE.U32.AND P0, PT, R2, RZ, PT ;  /* 0x000000ff0200720c */ /* 0x000fe40003f05070 */
[----:B------:R-:W-:Y:S02]  /*0190*/  ISETP.GE.U32.AND P2, PT, R0, R17, PT ;  /* 0x000000110000720c */ /* 0x000fe40003f46070 */
[C---:B------:R-:W-:Y:S02]  /*01a0*/  ISETP.NE.AND.EX P0, PT, R3.reuse, RZ, PT, P0 ;  /* 0x000000ff0300720c */ /* 0x040fe40003f05300 */
[----:B------:R-:W-:-:S09]  /*01b0*/  ISETP.NE.AND.EX P4, PT, R3, RZ, PT, P4 ;  /* 0x000000ff0300720c */ /* 0x000fd20003f85340 */
[----:B------:R-:W-:Y:S01]  /*01c0*/  @P2 VIADD R227, R227, 0x1 ;  /* 0x00000001e3e32836 */ /* 0x000fe20000000000 */
[----:B------:R-:W-:-:S05]  /*01d0*/  @!P1 LOP3.LUT R227, RZ, R17, RZ, 0x33, !PT ;  /* 0x00000011ffe39212 */ /* 0x000fca00078e33ff */
[----:B---3--:R-:W-:-:S05]  /*01e0*/  IMAD.WIDE.U32 R2, R227, 0x4, R4 ;  /* 0x00000004e3027825 */ /* 0x008fca00078e0004 */
[----:B------:R-:W5:Y:S04]  /*01f0*/  @P0 LDG.E R19, desc[UR16][R2.64] ;  /* 0x0000001002130981 */ /* 0x000f68000c1e1900 */
[----:B------:R1:W5:Y:S01]  /*0200*/  @P4 LDG.E R6, desc[UR16][R2.64+0x4] ;  /* 0x0000041002064981 */ /* 0x000362000c1e1900 */
[----:B------:R-:W2:Y:S01]  /*0210*/  LDCU.U8 UR6, c[0x0][0x532] ;  /* 0x0000a640ff0677ac */ /* 0x000ea20008000000 */
[----:B------:R-:W-:Y:S01]  /*0220*/  IMAD.SHL.U32 R12, R227, 0x4, RZ ;  /* 0x00000004e30c7824 */ /* 0x000fe200078e00ff */
[----:B------:R-:W-:Y:S01]  /*0230*/  SHF.R.U32.HI R13, RZ, 0x1e, R227 ;  /* 0x0000001eff0d7819 */ /* 0x000fe200000116e3 */
[----:B------:R-:W-:Y:S01]  /*0240*/  IMAD.MOV.U32 R14, RZ, RZ, -0x1 ;  /* 0xffffffffff0e7424 */ /* 0x000fe200078e00ff */
[----:B----4-:R-:W-:-:S04]  /*0250*/  ISETP.NE.U32.AND P3, PT, RZ, UR4, PT ;  /* 0x00000004ff007c0c */ /* 0x010fc8000bf65070 */
[----:B------:R-:W-:Y:S02]  /*0260*/  ISETP.NE.AND.EX P3, PT, RZ, UR5, PT, P3 ;  /* 0x00000005ff007c0c */ /* 0x000fe4000bf65330 */
[----:B--2---:R-:W-:-:S11]  /*0270*/  ISETP.NE.AND P5, PT, RZ, UR6, PT ;  /* 0x00000006ff007c0c */ /* 0x004fd6000bfa5270 */
[----:B------:R-:W-:Y:S01]  /*0280*/  @P3 IADD3 R4, P0, PT, R12, UR4, RZ ;  /* 0x000000040c043c10 */ /* 0x000fe2000ff1e0ff */
[----:B-1----:R-:W1:Y:S03]  /*0290*/  LDC.64 R2, c[0x0][0x468] ;  /* 0x00011a00ff027b82 */ /* 0x002e660000000a00 */
[----:B------:R-:W-:Y:S02]  /*02a0*/  @P3 IADD3.X R5, PT, PT, R13, UR5, RZ, P0, !PT ;  /* 0x000000050d053c10 */ /* 0x000fe400087fe4ff */
[C---:B-1----:R-:W-:Y:S02]  /*02b0*/  ISETP.EQ.U32.AND P6, PT, R2.reuse, RZ, PT ;  /* 0x000000ff0200720c */ /* 0x042fe40003fc2070 */
[----:B------:R-:W-:Y:S02]  /*02c0*/  ISETP.NE.U32.AND P2, PT, R2, RZ, PT ;  /* 0x000000ff0200720c */ /* 0x000fe40003f45070 */
[----:B------:R-:W-:-:S02]  /*02d0*/  ISETP.EQ.OR.EX P6, PT, R3, RZ, !P5, P6 ;  /* 0x000000ff0300720c */ /* 0x000fc40006fc2760 */
[----:B------:R-:W-:Y:S02]  /*02e0*/  IADD3 R2, P1, PT, R12, R2, RZ ;  /* 0x000000020c027210 */ /* 0x000fe40007f3e0ff */
[----:B------:R-:W-:-:S03]  /*02f0*/  ISETP.NE.AND.EX P2, PT, R3, RZ, PT, P2 ;  /* 0x000000ff0300720c */ /* 0x000fc60003f45320 */
[----:B------:R-:W-:-:S06]  /*0300*/  IMAD.X R3, R13, 0x1, R3, P1 ;  /* 0x000000010d037824 */ /* 0x000fcc00008e0603 */
[----:B------:R1:W5:Y:S04]  /*0310*/  @!P6 LDG.E R14, desc[UR16][R2.64] ;  /* 0x00000010020ee981 */ /* 0x000368000c1e1900 */
[----:B------:R-:W2:Y:S01]  /*0320*/  @!P2 LDC R9, c[0x0][0x438] ;  /* 0x00010e00ff09ab82 */ /* 0x000ea20000000800 */
[----:B------:R-:W-:Y:S05]  /*0330*/  @!P2 BRA `(.L_x_989) ;  /* 0x00000000000ca947 */ /* 0x000fea0003800000 */
[----:B------:R-:W2:Y:S02]  /*0340*/  @P5 LDG.E R0, desc[UR16][R2.64+0x4] ;  /* 0x0000041002005981 */ /* 0x000ea4000c1e1900 */
[----:B--2--5:R-:W-:-:S06]  /*0350*/  @P5 IADD3 R9, PT, PT, R0, -R14, RZ ;  /* 0x8000000e00095210 */ /* 0x024fcc0007ffe0ff */
[----:B------:R3:W5:Y:S02]  /*0360*/  @!P5 LDG.E R9, desc[UR16][R2.64] ;  /* 0x000000100209d981 */ /* 0x000764000c1e1900 */
.L_x_989:
[----:B------:R-:W4:Y:S01]  /*0370*/  LDCU.64 UR4, c[0x0][0x478] ;  /* 0x00008f00ff0477ac */ /* 0x000f220008000a00 */
[----:B------:R-:W-:-:S06]  /*0380*/  IMAD.MOV.U32 R8, RZ, RZ, RZ ;  /* 0x000000ffff087224 */ /* 0x000fcc00078e00ff */
[----:B------:R1:W5:Y:S01]  /*0390*/  @P3 LDG.E R8, desc[UR16][R4.64] ;  /* 0x0000001004083981 */ /* 0x000362000c1e1900 */
[----:B----4-:R-:W-:-:S04]  /*03a0*/  ISETP.NE.U32.AND P0, PT, RZ, UR4, PT ;  /* 0x00000004ff007c0c */ /* 0x010fc8000bf05070 */
[----:B------:R-:W-:-:S13]  /*03b0*/  ISETP.NE.AND.EX P0, PT, RZ, UR5, PT, P0 ;  /* 0x00000005ff007c0c */ /* 0x000fda000bf05300 */
[----:B-1-3--:R-:W-:-:S04]  /*03c0*/  @P0 IADD3 R2, P1, PT, R12, UR4, RZ ;  /* 0x000000040c020c10 */ /* 0x00afc8000ff3e0ff */
[----:B------:R-:W-:-:S05]  /*03d0*/  @P0 IADD3.X R3, PT, PT, R13, UR5, RZ, P1, !PT ;  /* 0x000000050d030c10 */ /* 0x000fca0008ffe4ff */
[----:B------:R1:W5:Y:S01]  /*03e0*/  @P0 LDG.E R15, desc[UR16][R2.64] ;  /* 0x00000010020f0981 */ /* 0x000362000c1e1900 */
[----:B------:R-:W3:Y:S01]  /*03f0*/  S2R R22, SR_CTAID.X ;  /* 0x0000000000167919 */ /* 0x000ee20000002500 */
[----:B------:R-:W4:Y:S01]  /*0400*/  @!P4 LDC R20, c[0x0][0x434] ;  /* 0x00010d00ff14cb82 */ /* 0x000f220000000800 */
[----:B-----5:R-:W-:Y:S02]  /*0410*/  @P4 IMAD.IADD R20, R6, 0x1, -R19 ;  /* 0x0000000106144824 */ /* 0x020fe400078e0a13 */
[----:B---3--:R-:W-:-:S05]  /*0420*/  IMAD.SHL.U32 R21, R22, 0x40, RZ ;  /* 0x0000004016157824 */ /* 0x008fca00078e00ff */
[----:B----4-:R-:W-:-:S13]  /*0430*/  ISETP.GT.AND P1, PT, R20, R21, PT ;  /* 0x000000151400720c */ /* 0x010fda0003f24270 */
[----:B-1----:R-:W-:Y:S05]  /*0440*/  @!P1 EXIT ;  /* 0x000000000000994d */ /* 0x002fea0003800000 */
[----:B------:R-:W1:Y:S01]  /*0450*/  LDC R6, c[0x0][0x374] ;  /* 0x0000dd00ff067b82 */ /* 0x000e620000000800 */
[----:B------:R-:W3:Y:S01]  /*0460*/  LDCU UR14, c[0x0][0x508] ;  /* 0x0000a100ff0e77ac */ /* 0x000ee20008000800 */
[----:B------:R-:W-:Y:S01]  /*0470*/  @P0 IMAD.IADD R48, R15, 0x1, -R8 ;  /* 0x000000010f300824 */ /* 0x000fe200078e0a08 */
[----:B------:R-:W4:Y:S01]  /*0480*/  S2R R165, SR_TID.X ;  /* 0x0000000000a57919 */ /* 0x000f220000002100 */
[-C--:B-1----:R-:W-:Y:S02]  /*0490*/  IABS R0, R6.reuse ;  /* 0x0000000600007213 */ /* 0x082fe40000000000 */
[----:B------:R-:W-:-:S03]  /*04a0*/  IABS R10, R6 ;  /* 0x00000006000a7213 */ /* 0x000fc60000000000 */
[----:B------:R-:W-:Y:S02]  /*04b0*/  IMAD.MOV.U32 R4, RZ, RZ, R0 ;  /* 0x000000ffff047224 */ /* 0x000fe400078e0000 */
[----:B------:R-:W1:Y:S02]  /*04c0*/  LDC R0, c[0x0][0x438] ;  /* 0x00010e00ff007b82 */ /* 0x000e640000000800 */
[----:B------:R-:W5:Y:S08]  /*04d0*/  I2F.RP R2, R4 ;  /* 0x0000000400027306 */ /* 0x000f700000209400 */
[----:B-----5:R-:W5:Y:S01]  /*04e0*/  MUFU.RCP R2, R2 ;  /* 0x0000000200027308 */ /* 0x020f620000001000 */
[----:B-1----:R-:W-:-:S02]  /*04f0*/  VIADD R0, R0, 0xff ;  /* 0x000000ff00007836 */ /* 0x002fc40000000000 */
[----:B-----5:R-:W-:-:S05]  /*0500*/  VIADD R2, R2, 0xffffffe ;  /* 0x0ffffffe02027836 */ /* 0x020fca0000000000 */
[----:B------:R1:W5:Y:S02]  /*0510*/  F2I.FTZ.U32.TRUNC.NTZ R3, R2 ;  /* 0x0000000200037305 */ /* 0x000364000021f000 */
[----:B-1----:R-:W-:-:S04]  /*0520*/  SHF.R.S32.HI R2, RZ, 0x1f, R0 ;  /* 0x0000001fff027819 */ /* 0x002fc80000011400 */
[----:B------:R-:W-:Y:S01]  /*0530*/  LEA.HI R0, R2, R0, RZ, 0x8 ;  /* 0x0000000002007211 */ /* 0x000fe200078f40ff */
[----:B-----5:R-:W-:-:S03]  /*0540*/  IMAD.MOV R2, RZ, RZ, -R3 ;  /* 0x000000ffff027224 */ /* 0x020fc600078e0a03 */
[----:B------:R-:W-:-:S05]  /*0550*/  LEA.HI.SX32 R0, R0, R6, 0x18 ;  /* 0x0000000600007211 */ /* 0x000fca00078fc2ff */
[----:B------:R-:W-:Y:S02]  /*0560*/  VIADD R7, R0, 0xffffffff ;  /* 0xffffffff00077836 */ /* 0x000fe40000000000 */
[----:B------:R-:W-:Y:S02]  /*0570*/  IMAD R0, R2, R4, RZ ;  /* 0x0000000402007224 */ /* 0x000fe400078e02ff */
[----:B------:R-:W-:Y:S01]  /*0580*/  IMAD.MOV.U32 R2, RZ, RZ, RZ ;  /* 0x000000ffff027224 */ /* 0x000fe200078e00ff */
[----:B------:R-:W-:-:S03]  /*0590*/  IABS R11, R7 ;  /* 0x00000007000b7213 */ /* 0x000fc60000000000 */
[----:B------:R-:W-:-:S04]  /*05a0*/  IMAD.HI.U32 R5, R3, R0, R2 ;  /* 0x0000000003057227 */ /* 0x000fc800078e0002 */
[----:B------:R-:W-:Y:S02]  /*05b0*/  IMAD.MOV R0, RZ, RZ, -R10 ;  /* 0x000000ffff007224 */ /* 0x000fe400078e0a0a */
[----:B------:R-:W-:Y:S02]  /*05c0*/  IMAD.MOV.U32 R2, RZ, RZ, R11 ;  /* 0x000000ffff027224 */ /* 0x000fe400078e000b */
[----:B------:R-:W1:Y:S01]  /*05d0*/  @!P0 LDC.64 R10, c[0x0][0x488] ;  /* 0x00012200ff0a8b82 */ /* 0x000e620000000a00 */
[----:B------:R-:W-:Y:S02]  /*05e0*/  IMAD.MOV.U32 R3, RZ, RZ, R0 ;  /* 0x000000ffff037224 */ /* 0x000fe400078e0000 */
[----:B------:R-:W-:-:S04]  /*05f0*/  IMAD.HI.U32 R0, R5, R2, RZ ;  /* 0x0000000205007227 */ /* 0x000fc800078e00ff */
[----:B------:R-:W-:Y:S02]  /*0600*/  IMAD R2, R0, R3, R2 ;  /* 0x0000000300027224 */ /* 0x000fe400078e0202 */
[----:B------:R-:W5:Y:S03]  /*0610*/  @!P0 LDC R3, c[0x0][0x43c] ;  /* 0x00010f00ff038b82 */ /* 0x000f660000000800 */
[----:B------:R-:W-:Y:S02]  /*0620*/  ISETP.GT.U32.AND P2, PT, R4, R2, PT ;  /* 0x000000020400720c */ /* 0x000fe40003f44070 */
[----:B-1----:R-:W-:-:S11]  /*0630*/  @!P0 ISETP.NE.U32.AND P3, PT, R10, RZ, PT ;  /* 0x000000ff0a00820c */ /* 0x002fd60003f65070 */
[----:B------:R-:W-:Y:S01]  /*0640*/  @!P2 IMAD.IADD R2, R2, 0x1, -R4 ;  /* 0x000000010202a824 */ /* 0x000fe200078e0a04 */
[----:B------:R-:W1:Y:S01]  /*0650*/  S2R R10, SR_CTAID.Y ;  /* 0x00000000000a7919 */ /* 0x000e620000002600 */
[----:B------:R-:W-:Y:S01]  /*0660*/  @!P2 VIADD R0, R0, 0x1 ;  /* 0x000000010000a836 */ /* 0x000fe20000000000 */
[----:B------:R-:W-:Y:S02]  /*0670*/  @!P0 ISETP.NE.AND.EX P3, PT, R11, RZ, PT, P3 ;  /* 0x000000ff0b00820c */ /* 0x000fe40003f65330 */
[----:B------:R-:W-:Y:S02]  /*0680*/  ISETP.GE.U32.AND P4, PT, R2, R4, PT ;  /* 0x000000040200720c */ /* 0x000fe40003f86070 */
[----:B------:R-:W-:Y:S02]  /*0690*/  LOP3.LUT R2, R7, R6, RZ, 0x3c, !PT ;  /* 0x0000000607027212 */ /* 0x000fe400078e3cff */
[----:B------:R-:W-:Y:S02]  /*06a0*/  ISETP.NE.AND P2, PT, R6, RZ, PT ;  /* 0x000000ff0600720c */ /* 0x000fe40003f45270 */
[----:B------:R-:W-:-:S02]  /*06b0*/  ISETP.GE.AND P1, PT, R2, RZ, PT ;  /* 0x000000ff0200720c */ /* 0x000fc40003f26270 */
[----:B-----5:R-:W-:Y:S01]  /*06c0*/  @!P0 SEL R2, R3, RZ, P3 ;  /* 0x000000ff03028207 */ /* 0x020fe20001800000 */
[----:B------:R-:W-:-:S03]  /*06d0*/  VIADD R3, R22, 0x1 ;  /* 0x0000000116037836 */ /* 0x000fc60000000000 */
[----:B--2---:R-:W-:Y:S01]  /*06e0*/  @!P0 IADD3 R48, PT, PT, R2, R9, -R8 ;  /* 0x0000000902308210 */ /* 0x004fe20007ffe808 */
[----:B------:R-:W-:Y:S02]  /*06f0*/  IMAD R2, R3, 0x40, -R20 ;  /* 0x0000004003027824 */ /* 0x000fe400078e0a14 */
[----:B------:R-:W-:Y:S02]  /*0700*/  @P4 VIADD R0, R0, 0x1 ;  /* 0x0000000100004836 */ /* 0x000fe40000000000 */
[----:B------:R-:W-:Y:S02]  /*0710*/  VIADD R3, R48, 0xff ;  /* 0x000000ff30037836 */ /* 0x000fe40000000000 */
[----:B------:R-:W-:Y:S01]  /*0720*/  @!P1 IMAD.MOV R0, RZ, RZ, -R0 ;  /* 0x000000ffff009224 */ /* 0x000fe200078e0a00 */
[----:B------:R-:W-:Y:S02]  /*0730*/  @!P2 LOP3.LUT R0, RZ, R6, RZ, 0x33, !PT ;  /* 0x00000006ff00a212 */ /* 0x000fe400078e33ff */
[----:B---3--:R-:W-:-:S02]  /*0740*/  IADD3 R2, PT, PT, R3, UR14, R2 ;  /* 0x0000000e03027c10 */ /* 0x008fc4000fffe002 */
[----:B------:R-:W-:Y:S02]  /*0750*/  SHF.R.S32.HI R5, RZ, 0x1f, R3 ;  /* 0x0000001fff057819 */ /* 0x000fe40000011403 */
[----:B------:R-:W-:Y:S02]  /*0760*/  SHF.R.S32.HI R4, RZ, 0x1f, R2 ;  /* 0x0000001fff047819 */ /* 0x000fe40000011402 */
[----:B------:R-:W-:Y:S01]  /*0770*/  LEA.HI R3, R5, R3, RZ, 0x8 ;  /* 0x0000000305037211 */ /* 0x000fe200078f40ff */
[----:B-1----:R-:W-:Y:S01]  /*0780*/  IMAD R225, R0, R10, RZ ;  /* 0x0000000a00e17224 */ /* 0x002fe200078e02ff */
[----:B------:R-:W-:Y:S02]  /*0790*/  LEA.HI R2, R4, R2, RZ, 0x8 ;  /* 0x0000000204027211 */ /* 0x000fe400078f40ff */
[----:B------:R-:W-:Y:S02]  /*07a0*/  SHF.R.S32.HI R3, RZ, 0x8, R3 ;  /* 0x00000008ff037819 */ /* 0x000fe40000011403 */
[----:B------:R-:W-:-:S02]  /*07b0*/  SHF.R.S32.HI R2, RZ, 0x8, R2 ;  /* 0x00000008ff027819 */ /* 0x000fc40000011402 */
[----:B------:R-:W-:-:S04]  /*07c0*/  VIADDMNMX R0, R225, R0, R3, PT ;  /* 0x00000000e1007246 */ /* 0x000fc80003800103 */
[----:B------:R-:W-:Y:S01]  /*07d0*/  VIMNMX R246, PT, PT, R0, R2, PT ;  /* 0x0000000200f67248 */ /* 0x000fe20003fe0100 */
[----:B------:R-:W-:-:S03]  /*07e0*/  IMAD.MOV R0, RZ, RZ, -R227 ;  /* 0x000000ffff007224 */ /* 0x000fc600078e0ae3 */
[----:B------:R-:W-:Y:S01]  /*07f0*/  ISETP.GE.AND P0, PT, R225, R246, PT ;  /* 0x000000f6e100720c */ /* 0x000fe20003f06270 */
[----:B------:R-:W-:-:S12]  /*0800*/  IMAD R16, R17, R0, R16 ;  /* 0x0000000011107224 */ /* 0x000fd800078e0210 */
[----:B----4-:R-:W-:Y:S05]  /*0810*/  @!P0 BRA `(.L_x_990) ;  /* 0x0000000000c48947 */ /* 0x010fea0003800000 */
[----:B------:R-:W1:Y:S01]  /*0820*/  LDC.64 R2, c[0x0][0x430] ;  /* 0x00010c00ff027b82 */ /* 0x000e620000000a00 */
[----:B------:R-:W2:Y:S01]  /*0830*/  LDCU UR5, c[0x0][0x44c] ;  /* 0x00008980ff0577ac */ /* 0x000ea20008000800 */
[----:B------:R-:W-:Y:S01]  /*0840*/  IMAD.IADD R6, R20, 0x1, -R21 ;  /* 0x0000000114067824 */ /* 0x000fe200078e0a15 */
[----:B------:R-:W3:Y:S01]  /*0850*/  LDCU UR4, c[0x0][0x440] ;  /* 0x00008800ff0477ac */ /* 0x000ee20008000800 */
[----:B------:R-:W4:Y:S01]  /*0860*/  LDCU.64 UR6, c[0x0][0x3f8] ;  /* 0x00007f00ff0677ac */ /* 0x000f220008000a00 */
[----:B-1----:R-:W-:Y:S02]  /*0870*/  IMAD R0, R10, R2, R227 ;  /* 0x000000020a007224 */ /* 0x002fe400078e02e3 */
[----:B------:R-:W-:Y:S01]  /*0880*/  IMAD.SHL.U32 R2, R165, 0x4, RZ ;  /* 0x00000004a5027824 */ /* 0x000fe200078e00ff */
[----:B------:R-:W-:Y:S01]  /*0890*/  SHF.R.U32.HI R165, RZ, 0x3, R165 ;  /* 0x00000003ffa57819 */ /* 0x000fe200000116a5 */
[----:B------:R-:W-:-:S03]  /*08a0*/  IMAD R0, R0, R17, R16 ;  /* 0x0000001100007224 */ /* 0x000fc600078e0210 */
[----:B------:R-:W-:Y:S01]  /*08b0*/  LOP3.LUT R5, R2, 0x1c, RZ, 0xc0, !PT ;  /* 0x0000001c02057812 */ /* 0x000fe200078ec0ff */
[----:B------:R-:W-:Y:S01]  /*08c0*/  IMAD R3, R0, R3, R21 ;  /* 0x0000000300037224 */ /* 0x000fe200078e0215 */
[----:B------:R-:W-:Y:S01]  /*08d0*/  LOP3.LUT R2, R2, 0xffc, RZ, 0xc0, !PT ;  /* 0x00000ffc02027812 */ /* 0x000fe200078ec0ff */
[----:B------:R-:W-:Y:S01]  /*08e0*/  VIADD R8, R165, 0x10 ;  /* 0x00000010a5087836 */ /* 0x000fe20000000000 */
[----:B---3--:R-:W-:Y:S01]  /*08f0*/  ISETP.GE.AND P5, PT, R5, UR4, PT ;  /* 0x0000000405007c0c */ /* 0x008fe2000bfa6270 */
[----:B--2---:R-:W-:Y:S01]  /*0900*/  IMAD R0, R3, UR5, RZ ;  /* 0x0000000503007c24 */ /* 0x004fe2000f8e02ff */
[----:B------:R-:W1:Y:S01]  /*0910*/  LDCU.64 UR4, c[0x0][0x428] ;  /* 0x00008500ff0477ac */ /* 0x000e620008000a00 */
[----:B------:R-:W-:Y:S01]  /*0920*/  ISETP.NE.AND P4, PT, R5, RZ, PT ;  /* 0x000000ff0500720c */ /* 0x000fe20003f85270 */
[C---:B------:R-:W-:Y:S01]  /*0930*/  VIADD R7, R165.reuse, 0x20 ;  /* 0x00000020a5077836 */ /* 0x040fe20000000000 */
[C---:B------:R-:W-:Y:S01]  /*0940*/  ISETP.GE.OR P3, PT, R165.reuse, R6, P5 ;  /* 0x00000006a500720c */ /* 0x040fe20002f66670 */
[----:B------:R-:W-:Y:S01]  /*0950*/  VIADD R9, R165, 0x30 ;  /* 0x00000030a5097836 */ /* 0x000fe20000000000 */
[----:B------:R-:W-:-:S02]  /*0960*/  IADD3 R2, P1, PT, R0, R2, RZ ;  /* 0x0000000200027210 */ /* 0x000fc40007f3e0ff */
[-C--:B------:R-:W-:Y:S02]  /*0970*/  ISETP.GE.OR P0, PT, R8, R6.reuse, P5 ;  /* 0x000000060800720c */ /* 0x080fe40002f06670 */
[----:B------:R-:W-:Y:S02]  /*0980*/  LEA.HI.X.SX32 R0, R0, RZ, 0x1, P1 ;  /* 0x000000ff00007211 */ /* 0x000fe400008f0eff */
[----:B----4-:R-:W-:Y:S02]  /*0990*/  LEA R4, P1, R2, UR6, 0x2 ;  /* 0x0000000602047c11 */ /* 0x010fe4000f8210ff */
[-C--:B------:R-:W-:Y:S02]  /*09a0*/  ISETP.GE.OR P2, PT, R8, R6.reuse, P4 ;  /* 0x000000060800720c */ /* 0x080fe40002746670 */
[----:B------:R-:W-:Y:S02]  /*09b0*/  LEA.HI.X R5, R2, UR7, R0, 0x2, P1 ;  /* 0x0000000702057c11 */ /* 0x000fe400088f1400 */
[----:B------:R-:W-:-:S02]  /*09c0*/  ISETP.GE.OR P1, PT, R7, R6, P4 ;  /* 0x000000060700720c */ /* 0x000fc40002726670 */
[-C--:B------:R-:W-:Y:S01]  /*09d0*/  ISETP.GE.OR P6, PT, R7, R6.reuse, P5 ;  /* 0x000000060700720c */ /* 0x080fe20002fc6670 */
[----:B------:R2:W-:Y:S01]  /*09e0*/  @!P3 STG.E.128 desc[UR16][R4.64], RZ ;  /* 0x000000ff0400b986 */ /* 0x0005e2000c101d10 */
[-C--:B------:R-:W-:Y:S02]  /*09f0*/  ISETP.GE.OR P3, PT, R165, R6.reuse, P4 ;  /* 0x00000006a500720c */ /* 0x080fe40002766670 */
[-C--:B------:R-:W-:Y:S01]  /*0a00*/  ISETP.GE.OR P5, PT, R9, R6.reuse, P5 ;  /* 0x000000060900720c */ /* 0x080fe20002fa6670 */
[----:B------:R2:W-:Y:S01]  /*0a10*/  @!P0 STG.E.128 desc[UR16][R4.64+0x800], RZ ;  /* 0x000800ff04008986 */ /* 0x0005e2000c101d10 */
[----:B------:R-:W-:Y:S01]  /*0a20*/  IADD3 R0, P0, PT, R3, R165, RZ ;  /* 0x000000a503007210 */ /* 0x000fe20007f1e0ff */
[----:B------:R-:W-:Y:S01]  /*0a30*/  @!P2 IMAD.MOV.U32 R7, RZ, RZ, -0x800000 ;  /* 0xff800000ff07a424 */ /* 0x000fe200078e00ff */
[----:B------:R-:W-:Y:S02]  /*0a40*/  ISETP.GE.OR P4, PT, R9, R6, P4 ;  /* 0x000000060900720c */ /* 0x000fe40002786670 */
[----:B------:R-:W-:-:S02]  /*0a50*/  LEA.HI.X.SX32 R3, R3, RZ, 0x1, P0 ;  /* 0x000000ff03037211 */ /* 0x000fc400000f0eff */
[C---:B-1----:R-:W-:Y:S01]  /*0a60*/  LEA R2, P0, R0.reuse, UR4, 0x2 ;  /* 0x0000000400027c11 */ /* 0x042fe2000f8010ff */
[----:B------:R2:W-:Y:S02]  /*0a70*/  @!P6 STG.E.128 desc[UR16][R4.64+0x1000], RZ ;  /* 0x001000ff0400e986 */ /* 0x0005e4000c101d10 */
        /* <DEDUP_REMOVED lines=8> */
[----:B--2---:R-:W-:-:S05]  /*0b00*/  MOV R0, 0xff800000 ;  /* 0xff80000000007802 */ /* 0x004fca0000000f00 */
[----:B------:R-:W-:Y:S01]  /*0b10*/  STG.E desc[UR16][R2.64+0xc0], R0 ;  /* 0x0000c00002007986 */ /* 0x000fe2000c101910 */
[----:B------:R-:W-:Y:S05]  /*0b20*/  EXIT ;  /* 0x000000000000794d */ /* 0x000fea0003800000 */
.L_x_990:
        /* <DEDUP_REMOVED lines=9> */
.L_x_991:
[----:B------:R-:W-:-:S04]  /*0bc0*/  UISETP.NE.U32.AND UP1, UPT, UR8, URZ, UPT ;  /* 0x000000ff0800728c */ /* 0x000fc8000bf25070 */
[----:B------:R-:W-:-:S09]  /*0bd0*/  UISETP.NE.AND.EX UP1, UPT, UR9, URZ, UPT, UP1 ;  /* 0x000000ff0900728c */ /* 0x000fd2000bf25310 */
[----:B------:R-:W-:Y:S05]  /*0be0*/  BRA.U !UP1, `(.L_x_992) ;  /* 0x0000000509987547 */ /* 0x000fea000b800000 */
[----:B------:R-:W2:Y:S01]  /*0bf0*/  LDC R10, c[0x0][0x4f0] ;  /* 0x00013c00ff0a7b82 */ /* 0x000ea20000000800 */
[----:B------:R-:W-:Y:S01]  /*0c00*/  LEA R8, R246, 0xffffff00, 0x8 ;  /* 0xffffff00f6087811 */ /* 0x000fe200078e40ff */
[----:B------:R-:W3:Y:S03]  /*0c10*/  LDCU.64 UR4, c[0x0][0x4e8] ;  /* 0x00009d00ff0477ac */ /* 0x000ee60008000a00 */
[----:B-----5:R-:W-:Y:S01]  /*0c20*/  IABS R4, R8 ;  /* 0x0000000800047213 */ /* 0x020fe20000000000 */
[----:B------:R-:W4:Y:S02]  /*0c30*/  LDCU.64 UR6, c[0x0][0x3a0] ;  /* 0x00007400ff0677ac */ /* 0x000f240008000a00 */
[----:B------:R-:W4:Y:S01]  /*0c40*/  LDC R9, c[0x0][0x3e8] ;  /* 0x0000fa00ff097b82 */ /* 0x000f220000000800 */
[----:B------:R-:W4:Y:S01]  /*0c50*/  LDCU.64 UR12, c[0x0][0x3b8] ;  /* 0x00007700ff0c77ac */ /* 0x000f220008000a00 */
[----:B------:R-:W4:Y:S01]  /*0c60*/  LDCU.64 UR10, c[0x0][0x3c0] ;  /* 0x00007800ff0a77ac */ /* 0x000f220008000a00 */
[----:B--2---:R-:W-:-:S04]  /*0c70*/  IABS R5, R10 ;  /* 0x0000000a00057213 */ /* 0x004fc80000000000 */
[----:B-1----:R-:W1:Y:S08]  /*0c80*/  I2F.RP R2, R5 ;  /* 0x0000000500027306 */ /* 0x002e700000209400 */
        /* <DEDUP_REMOVED lines=18> */
[----:B---3--:R-:W-:-:S06]  /*0db0*/  IMAD.WIDE.U32 R2, R227, UR4, RZ ;  /* 0x00000004e3027c25 */ /* 0x008fcc000f8e00ff */
[----:B------:R-:W-:Y:S01]  /*0dc0*/  @P0 VIADD R0, R0, 0x1 ;  /* 0x0000000100000836 */ /* 0x000fe20000000000 */
[----:B------:R-:W-:-:S04]  /*0dd0*/  LEA R18, P0, R2, UR8, 0x2 ;  /* 0x0000000802127c11 */ /* 0x000fc8000f8010ff */
[----:B------:R-:W-:Y:S01]  /*0de0*/  MOV R6, R0 ;  /* 0x0000000000067202 */ /* 0x000fe20000000f00 */
[----:B------:R-:W-:Y:S01]  /*0df0*/  IMAD R0, R227, UR5, R3 ;  /* 0x00000005e3007c24 */ /* 0x000fe2000f8e0203 */
[----:B----4-:R-:W-:Y:S01]  /*0e00*/  IABS R5, R9 ;  /* 0x0000000900057213 */ /* 0x010fe20000000000 */
[----:B------:R-:W1:Y:S02]  /*0e10*/  LDCU.64 UR4, c[0x0][0x3a8] ;  /* 0x00007500ff0477ac */ /* 0x000e640008000a00 */
[----:B------:R-:W-:Y:S01]  /*0e20*/  @!P1 IMAD.MOV R6, RZ, RZ, -R6 ;  /* 0x000000ffff069224 */ /* 0x000fe200078e0a06 */
[----:B------:R-:W-:Y:S02]  /*0e30*/  LEA.HI.X R17, R2, UR9, R0, 0x2, P0 ;  /* 0x0000000902117c11 */ /* 0x000fe400080f1400 */
[----:B------:R-:W-:Y:S02]  /*0e40*/  @!P2 LOP3.LUT R6, RZ, R10, RZ, 0x33, !PT ;  /* 0x0000000aff06a212 */ /* 0x000fe400078e33ff */
[----:B------:R-:W-:Y:S01]  /*0e50*/  MOV R2, R18 ;  /* 0x0000001200027202 */ /* 0x000fe20000000f00 */
[----:B------:R-:W-:-:S04]  /*0e60*/  IMAD.MOV.U32 R3, RZ, RZ, R17 ;  /* 0x000000ffff037224 */ /* 0x000fc800078e0011 */
[----:B------:R-:W-:-:S05]  /*0e70*/  IMAD.WIDE R2, R6, 0x4, R2 ;  /* 0x0000000406027825 */ /* 0x000fca00078e0202 */
[----:B------:R2:W3:Y:S01]  /*0e80*/  LDG.E R7, desc[UR16][R2.64] ;  /* 0x0000001002077981 */ /* 0x0004e2000c1e1900 */
[----:B------:R-:W-:Y:S02]  /*0e90*/  IABS R4, R16 ;  /* 0x0000001000047213 */ /* 0x000fe40000000000 */
[----:B------:R-:W-:Y:S02]  /*0ea0*/  IADD3 R6, PT, PT, -R6, RZ, RZ ;  /* 0x000000ff06067210 */ /* 0x000fe40007ffe1ff */
[----:B------:R-:W-:Y:S02]  /*0eb0*/  MOV R90, UR12 ;  /* 0x0000000c005a7c02 */ /* 0x000fe40008000f00 */
[----:B------:R-:W-:Y:S01]  /*0ec0*/  MOV R96, UR10 ;  /* 0x0000000a00607c02 */ /* 0x000fe20008000f00 */
[----:B------:R-:W-:Y:S01]  /*0ed0*/  IMAD R6, R10, R6, R8 ;  /* 0x000000060a067224 */ /* 0x000fe200078e0208 */
[----:B------:R-:W-:Y:S02]  /*0ee0*/  MOV R91, UR13 ;  /* 0x0000000d005b7c02 */ /* 0x000fe40008000f00 */
[----:B------:R-:W-:Y:S01]  /*0ef0*/  MOV R97, UR11 ;  /* 0x0000000b00617c02 */ /* 0x000fe20008000f00 */
[----:B--2---:R-:W2:Y:S08]  /*0f00*/  I2F.RP R2, R5 ;  /* 0x0000000500027306 */ /* 0x004eb00000209400 */
[----:B--2---:R-:W2:Y:S02]  /*0f10*/  MUFU.RCP R2, R2 ;  /* 0x0000000200027308 */ /* 0x004ea40000001000 */
[----:B--2---:R-:W-:-:S06]  /*0f20*/  IADD3 R2, PT, PT, R2, 0xffffffe, RZ ;  /* 0x0ffffffe02027810 */ /* 0x004fcc0007ffe0ff */
[----:B------:R-:W2:Y:S02]  /*0f30*/  F2I.FTZ.U32.TRUNC.NTZ R3, R2 ;  /* 0x0000000200037305 */ /* 0x000ea4000021f000 */
[----:B--2---:R-:W-:Y:S01]  /*0f40*/  IMAD.MOV R0, RZ, RZ, -R3 ;  /* 0x000000ffff007224 */ /* 0x004fe200078e0a03 */
[----:B------:R-:W-:-:S03]  /*0f50*/  MOV R2, RZ ;  /* 0x000000ff00027202 */ /* 0x000fc60000000f00 */
[----:B------:R-:W-:-:S04]  /*0f60*/  IMAD R0, R0, R5, RZ ;  /* 0x0000000500007224 */ /* 0x000fc800078e02ff */
        /* <DEDUP_REMOVED lines=15> */
[----:B---3--:R-:W-:Y:S01]  /*1060*/  SHF.R.S32.HI R3, RZ, 0x1f, R7 ;  /* 0x0000001fff037819 */ /* 0x008fe20000011407 */
[----:B------:R-:W-:-:S04]  /*1070*/  IMAD.WIDE.U32 R4, R7, UR6, RZ ;  /* 0x0000000607047c25 */ /* 0x000fc8000f8e00ff */
[C---:B------:R-:W-:Y:S02]  /*1080*/  IMAD R2, R3.reuse, UR6, RZ ;  /* 0x0000000603027c24 */ /* 0x040fe4000f8e02ff */
[----:B-1----:R-:W-:Y:S02]  /*1090*/  IMAD R3, R3, UR4, RZ ;  /* 0x0000000403037c24 */ /* 0x002fe4000f8e02ff */
[C---:B------:R-:W-:Y:S02]  /*10a0*/  IMAD R2, R7.reuse, UR7, R2 ;  /* 0x0000000707027c24 */ /* 0x040fe4000f8e0202 */
[C---:B------:R-:W-:Y:S02]  /*10b0*/  IMAD R3, R7.reuse, UR5, R3 ;  /* 0x0000000507037c24 */ /* 0x040fe4000f8e0203 */
[----:B------:R-:W-:Y:S01]  /*10c0*/  IMAD.WIDE.U32 R8, R7, UR4, RZ ;  /* 0x0000000407087c25 */ /* 0x000fe2000f8e00ff */
[----:B------:R-:W1:Y:S03]  /*10d0*/  LDCU.128 UR4, c[0x0][0x3d0] ;  /* 0x00007a00ff0477ac */ /* 0x000e660008000c00 */
[----:B------:R-:W-:Y:S01]  /*10e0*/  IMAD.IADD R5, R5, 0x1, R2 ;  /* 0x0000000105057824 */ /* 0x000fe200078e0202 */
[----:B------:R-:W-:Y:S01]  /*10f0*/  SHF.R.S32.HI R2, RZ, 0x1f, R6 ;  /* 0x0000001fff027819 */ /* 0x000fe20000011406 */
[----:B------:R-:W-:-:S02]  /*1100*/  IMAD.IADD R3, R9, 0x1, R3 ;  /* 0x0000000109037824 */ /* 0x000fc400078e0203 */
[----:B------:R-:W-:-:S04]  /*1110*/  IMAD.WIDE.U32 R4, R6, R90, R4 ;  /* 0x0000005a06047225 */ /* 0x000fc800078e0004 */
[C---:B------:R-:W-:Y:S02]  /*1120*/  IMAD R7, R2.reuse, R90, RZ ;  /* 0x0000005a02077224 */ /* 0x040fe400078e02ff */
[-C--:B------:R-:W-:Y:S02]  /*1130*/  IMAD R9, R2, R96.reuse, RZ ;  /* 0x0000006002097224 */ /* 0x080fe400078e02ff */
[----:B------:R-:W-:Y:S02]  /*1140*/  IMAD.MOV.U32 R2, RZ, RZ, R8 ;  /* 0x000000ffff027224 */ /* 0x000fe400078e0008 */
[C---:B------:R-:W-:Y:S02]  /*1150*/  IMAD R8, R6.reuse, R91, R7 ;  /* 0x0000005b06087224 */ /* 0x040fe400078e0207 */
[C---:B------:R-:W-:Y:S02]  /*1160*/  IMAD R7, R6.reuse, R97, R9 ;  /* 0x0000006106077224 */ /* 0x040fe400078e0209 */
[----:B------:R-:W-:Y:S01]  /*1170*/  IMAD.WIDE.U32 R2, R6, R96, R2 ;  /* 0x0000006006027225 */ /* 0x000fe200078e0002 */
[----:B------:R-:W-:-:S02]  /*1180*/  SHF.R.S32.HI R6, RZ, 0x1f, R0 ;  /* 0x0000001fff067819 */ /* 0x000fc40000011400 */
[----:B------:R-:W-:Y:S02]  /*1190*/  IADD3 R5, PT, PT, R5, R8, RZ ;  /* 0x0000000805057210 */ /* 0x000fe40007ffe0ff */
[----:B------:R-:W-:Y:S01]  /*11a0*/  IADD3 R3, PT, PT, R3, R7, RZ ;  /* 0x0000000703037210 */ /* 0x000fe20007ffe0ff */
[C---:B-1----:R-:W-:Y:S02]  /*11b0*/  IMAD R7, R6.reuse, UR4, RZ ;  /* 0x0000000406077c24 */ /* 0x042fe4000f8e02ff */
[----:B------:R-:W-:Y:S02]  /*11c0*/  IMAD R6, R6, UR6, RZ ;  /* 0x0000000606067c24 */ /* 0x000fe4000f8e02ff */
[----:B------:R-:W-:-:S04]  /*11d0*/  IMAD.WIDE.U32 R2, R0, UR6, R2 ;  /* 0x0000000600027c25 */ /* 0x000fc8000f8e0002 */
[C---:B------:R-:W-:Y:S01]  /*11e0*/  IMAD R6, R0.reuse, UR7, R6 ;  /* 0x0000000700067c24 */ /* 0x040fe2000f8e0206 */
[----:B------:R-:W-:Y:S01]  /*11f0*/  MOV R10, R2 ;  /* 0x00000002000a7202 */ /* 0x000fe20000000f00 */
[C---:B------:R-:W-:Y:S02]  /*1200*/  IMAD R7, R0.reuse, UR5, R7 ;  /* 0x0000000500077c24 */ /* 0x040fe4000f8e0207 */
[----:B------:R-:W-:Y:S01]  /*1210*/  IMAD.WIDE.U32 R4, R0, UR4, R4 ;  /* 0x0000000400047c25 */ /* 0x000fe2000f8e0004 */
[----:B------:R-:W-:-:S03]  /*1220*/  IADD3 R11, PT, PT, R3, R6, RZ ;  /* 0x00000006030b7210 */ /* 0x000fc60007ffe0ff */
[----:B------:R-:W-:Y:S01]  /*1230*/  IMAD.IADD R0, R5, 0x1, R7 ;  /* 0x0000000105007824 */ /* 0x000fe200078e0207 */
[----:B------:R-:W-:Y:S06]  /*1240*/  BRA `(.L_x_993) ;  /* 0x00000004008c7947 */ /* 0x000fec0003800000 */
.L_x_992:
        /* <DEDUP_REMOVED lines=16> */
.L_x_994:
[----:B------:R-:W2:Y:S01]  /*1350*/  LDC.64 R90, c[0x0][0x3b8] ;  /* 0x0000ee00ff5a7b82 */ /* 0x000ea20000000a00 */
[----:B-1----:R-:W-:-:S05]  /*1360*/  IADD3 R2, PT, PT, R8, R14, RZ ;  /* 0x0000000e08027210 */ /* 0x002fca0007ffe0ff */
[C---:B--2---:R-:W-:Y:S02]  /*1370*/  IMAD R0, R2.reuse, R91, RZ ;  /* 0x0000005b02007224 */ /* 0x044fe400078e02ff */
[----:B------:R-:W-:-:S05]  /*1380*/  IMAD.WIDE.U32 R2, R2, R90, RZ ;  /* 0x0000005a02027225 */ /* 0x000fca00078e00ff */
[----:B------:R-:W-:Y:S02]  /*1390*/  IADD3 R15, PT, PT, R3, R0, RZ ;  /* 0x00000000030f7210 */ /* 0x000fe40007ffe0ff */
[----:B------:R-:W-:Y:S02]  /*13a0*/  MOV R7, R2 ;  /* 0x0000000200077202 */ /* 0x000fe40000000f00 */
.L_x_995:
        /* <DEDUP_REMOVED lines=15> */
.L_x_996:
[----:B------:R-:W1:Y:S01]  /*14a0*/  LDC.64 R96, c[0x0][0x3c0] ;  /* 0x0000f000ff607b82 */ /* 0x000e620000000a00 */
[----:B------:R-:W-:-:S05]  /*14b0*/  IADD3 R0, PT, PT, R8, R14, RZ ;  /* 0x0000000e08007210 */ /* 0x000fca0007ffe0ff */
[C---:B-1---5:R-:W-:Y:S02]  /*14c0*/  IMAD R4, R0.reuse, R97, RZ ;  /* 0x0000006100047224 */ /* 0x062fe400078e02ff */
[----:B------:R-:W-:-:S05]  /*14d0*/  IMAD.WIDE.U32 R2, R0, R96, RZ ;  /* 0x0000006000027225 */ /* 0x000fca00078e00ff */
[----:B------:R-:W-:Y:S02]  /*14e0*/  IADD3 R6, PT, PT, R3, R4, RZ ;  /* 0x0000000403067210 */ /* 0x000fe40007ffe0ff */
[----:B------:R-:W-:-:S07]  /*14f0*/  MOV R5, R2 ;  /* 0x0000000200057202 */ /* 0x000fce0000000f00 */
.L_x_997:
[----:B------:R-:W1:Y:S01]  /*1500*/  LDC R14, c[0x0][0x3e8] ;  /* 0x0000fa00ff0e7b82 */ /* 0x000e620000000800 */
[----:B------:R-:W-:Y:S02]  /*1510*/  IABS R4, R16 ;  /* 0x0000001000047213 */ /* 0x000fe40000000000 */
[----:B------:R-:W-:Y:S02]  /*1520*/  MOV R18, RZ ;  /* 0x000000ff00127202 */ /* 0x000fe40000000f00 */
[----:B------:R-:W-:-:S03]  /*1530*/  MOV R17, RZ ;  /* 0x000000ff00117202 */ /* 0x000fc60000000f00 */
[----:B------:R-:W2:Y:S08]  /*1540*/  LDC.64 R10, c[0x0][0x3d8] ;  /* 0x0000f600ff0a7b82 */ /* 0x000eb00000000a00 */
[----:B------:R-:W3:Y:S01]  /*1550*/  LDC.64 R12, c[0x0][0x3d0] ;  /* 0x0000f400ff0c7b82 */ /* 0x000ee20000000a00 */
        /* <DEDUP_REMOVED lines=12> */
[C---:B------:R-:W-:Y:S02]  /*1620*/  IMAD R2, R8.reuse, R3, R2 ;  /* 0x0000000308027224 */ /* 0x040fe400078e0202 */
[----:B------:R-:W-:Y:S01]  /*1630*/  IMAD.MOV.U32 R3, RZ, RZ, R6 ;  /* 0x000000ffff037224 */ /* 0x000fe200078e0006 */
[----:B------:R-:W-:Y:S01]  /*1640*/  MOV R6, R7 ;  /* 0x0000000700067202 */ /* 0x000fe20000000f00 */
[----:B------:R-:W-:Y:S01]  /*1650*/  IMAD.MOV.U32 R7, RZ, RZ, R15 ;  /* 0x000000ffff077224 */ /* 0x000fe200078e000f */
[----:B------:R-:W-:-:S13]  /*1660*/  ISETP.GT.U32.AND P0, PT, R8, R2, PT ;  /* 0x000000020800720c */ /* 0x000fda0003f04070 */
[----:B------:R-:W-:Y:S01]  /*1670*/  @!P0 IMAD.IADD R2, R2, 0x1, -R8 ;  /* 0x0000000102028824 */ /* 0x000fe200078e0a08 */
[----:B------:R-:W-:Y:S02]  /*1680*/  @!P0 IADD3 R0, PT, PT, R0, 0x1, RZ ;  /* 0x0000000100008810 */ /* 0x000fe40007ffe0ff */
[----:B------:R-:W-:Y:S02]  /*1690*/  ISETP.NE.AND P0, PT, R14, RZ, PT ;  /* 0x000000ff0e00720c */ /* 0x000fe40003f05270 */
[----:B------:R-:W-:Y:S02]  /*16a0*/  ISETP.GE.U32.AND P2, PT, R2, R8, PT ;  /* 0x000000080200720c */ /* 0x000fe40003f46070 */
[----:B------:R-:W-:Y:S02]  /*16b0*/  LOP3.LUT R2, R16, R14, RZ, 0x3c, !PT ;  /* 0x0000000e10027212 */ /* 0x000fe400078e3cff */
[----:B------:R-:W-:Y:S02]  /*16c0*/  LEA R8, R246, 0xffffff00, 0x8 ;  /* 0xffffff00f6087811 */ /* 0x000fe400078e40ff */
[----:B------:R-:W-:-:S02]  /*16d0*/  ISETP.GE.AND P1, PT, R2, RZ, PT ;  /* 0x000000ff0200720c */ /* 0x000fc40003f26270 */
[----:B------:R-:W-:Y:S01]  /*16e0*/  SHF.R.S32.HI R9, RZ, 0x1f, R8 ;  /* 0x0000001fff097819 */ /* 0x000fe20000011408 */
[----:B------:R-:W-:Y:S01]  /*16f0*/  IMAD.WIDE.U32 R6, R8, R90, R6 ;  /* 0x0000005a08067225 */ /* 0x000fe200078e0006 */
[----:B------:R-:W-:-:S03]  /*1700*/  MOV R2, R5 ;  /* 0x0000000500027202 */ /* 0x000fc60000000f00 */
[----:B------:R-:W-:Y:S02]  /*1710*/  @P2 VIADD R0, R0, 0x1 ;  /* 0x0000000100002836 */ /* 0x000fe40000000000 */
[C---:B------:R-:W-:Y:S02]  /*1720*/  IMAD R4, R9.reuse, R96, RZ ;  /* 0x0000006009047224 */ /* 0x040fe400078e02ff */
[----:B------:R-:W-:Y:S02]  /*1730*/  IMAD R9, R9, R90, RZ ;  /* 0x0000005a09097224 */ /* 0x000fe400078e02ff */
[----:B------:R-:W-:Y:S01]  /*1740*/  @!P1 IADD3 R0, PT, PT, -R0, RZ, RZ ;  /* 0x000000ff00009210 */ /* 0x000fe20007ffe1ff */
[----:B------:R-:W-:Y:S01]  /*1750*/  IMAD.WIDE.U32 R2, R8, R96, R2 ;  /* 0x0000006008027225 */ /* 0x000fe200078e0002 */
[----:B------:R-:W-:-:S03]  /*1760*/  @!P0 LOP3.LUT R0, RZ, R14, RZ, 0x33, !PT ;  /* 0x0000000eff008212 */ /* 0x000fc600078e33ff */
[C---:B------:R-:W-:Y:S02]  /*1770*/  IMAD R4, R8.reuse, R97, R4 ;  /* 0x0000006108047224 */ /* 0x040fe400078e0204 */
[----:B------:R-:W-:Y:S01]  /*1780*/  IMAD R9, R8, R91, R9 ;  /* 0x0000005b08097224 */ /* 0x000fe200078e0209 */
[----:B------:R-:W-:Y:S02]  /*1790*/  SHF.R.S32.HI R8, RZ, 0x1f, R0 ;  /* 0x0000001fff087819 */ /* 0x000fe40000011400 */
[----:B------:R-:W-:Y:S01]  /*17a0*/  IADD3 R5, PT, PT, R3, R4, RZ ;  /* 0x0000000403057210 */ /* 0x000fe20007ffe0ff */
[----:B------:R-:W-:Y:S01]  /*17b0*/  IMAD.IADD R3, R7, 0x1, R9 ;  /* 0x0000000107037824 */ /* 0x000fe200078e0209 */
[----:B------:R-:W-:Y:S01]  /*17c0*/  MOV R4, R2 ;  /* 0x0000000200047202 */ /* 0x000fe20000000f00 */
[C---:B--2---:R-:W-:Y:S01]  /*17d0*/  IMAD R7, R8.reuse, R10, RZ ;  /* 0x0000000a08077224 */ /* 0x044fe200078e02ff */
[----:B------:R-:W-:Y:S01]  /*17e0*/  MOV R2, R6 ;  /* 0x0000000600027202 */ /* 0x000fe20000000f00 */
[----:B---3--:R-:W-:-:S02]  /*17f0*/  IMAD R8, R8, R12, RZ ;  /* 0x0000000c08087224 */ /* 0x008fc400078e02ff */
[----:B------:R-:W-:-:S04]  /*1800*/  IMAD.WIDE.U32 R4, R0, R10, R4 ;  /* 0x0000000a00047225 */ /* 0x000fc800078e0004 */
[C---:B------:R-:W-:Y:S02]  /*1810*/  IMAD R6, R0.reuse, R11, R7 ;  /* 0x0000000b00067224 */ /* 0x040fe400078e0207 */
[----:B------:R-:W-:-:S03]  /*1820*/  IMAD.WIDE.U32 R2, R0, R12, R2 ;  /* 0x0000000c00027225 */ /* 0x000fc600078e0002 */
[----:B------:R-:W-:Y:S01]  /*1830*/  IADD3 R11, PT, PT, R5, R6, RZ ;  /* 0x00000006050b7210 */ /* 0x000fe20007ffe0ff */
[----:B------:R-:W-:Y:S02]  /*1840*/  IMAD R0, R0, R13, R8 ;  /* 0x0000000d00007224 */ /* 0x000fe400078e0208 */
[----:B------:R-:W-:Y:S01]  /*1850*/  IMAD.MOV.U32 R10, RZ, RZ, R4 ;  /* 0x000000ffff0a7224 */ /* 0x000fe200078e0004 */
[----:B------:R-:W-:Y:S01]  /*1860*/  MOV R4, R2 ;  /* 0x0000000200047202 */ /* 0x000fe20000000f00 */
[----:B------:R-:W-:-:S07]  /*1870*/  IMAD.IADD R0, R3, 0x1, R0 ;  /* 0x0000000103007824 */ /* 0x000fce00078e0200 */
.L_x_993:
[----:B------:R-:W-:Y:S01]  /*1880*/  ISETP.NE.AND P1, PT, R19, -0x1, PT ;  /* 0xffffffff1300780c */ /* 0x000fe20003f25270 */
[----:B------:R-:W-:Y:S01]  /*1890*/  IMAD.SHL.U32 R166, R165, 0x8, RZ ;  /* 0x00000008a5a67824 */ /* 0x000fe200078e00ff */
[----:B------:R-:W1:Y:S01]  /*18a0*/  LDCU.64 UR4, c[0x0][0x388] ;  /* 0x00007100ff0477ac */ /* 0x000e620008000a00 */
[----:B------:R-:W-:Y:S01]  /*18b0*/  SHF.R.U32.HI R2, RZ, 0x2, R165 ;  /* 0x00000002ff027819 */ /* 0x000fe200000116a5 */
[----:B------:R-:W2:Y:S01]  /*18c0*/  S2UR UR12, SR_CgaCtaId ;  /* 0x00000000000c79c3 */ /* 0x000ea20000008800 */
[----:B------:R-:W-:Y:S01]  /*18d0*/  IADD3 R248, PT, PT, -R21, R20, RZ ;  /* 0x0000001415f87210 */ /* 0x000fe20007ffe1ff */
[----:B------:R-:W3:Y:S01]  /*18e0*/  LDCU.64 UR6, c[0x0][0x3c8] ;  /* 0x00007900ff0677ac */ /* 0x000ee20008000a00 */
[C---:B------:R-:W-:Y:S01]  /*18f0*/  LOP3.LUT R167, R166.reuse, 0x18, RZ, 0xc0, !PT ;  /* 0x00000018a6a77812 */ /* 0x040fe200078ec0ff */
[----:B------:R-:W-:Y:S01]  /*1900*/  BSSY.RECONVERGENT B0, `(.L_x_998) ;  /* 0x000003c000007945 */ /* 0x000fe20003800200 */
[----:B------:R-:W-:Y:S01]  /*1910*/  LOP3.LUT R8, R166, 0xd8, RZ, 0xc0, !PT ;  /* 0x000000d8a6087812 */ /* 0x000fe200078ec0ff */
[----:B------:R-:W4:Y:S01]  /*1920*/  LDCU.64 UR10, c[0x0][0x390] ;  /* 0x00007200ff0a77ac */ /* 0x000f220008000a00 */
[----:B------:R-:W-:Y:S01]  /*1930*/  IADD3 R4, P0, PT, R167, R4, RZ ;  /* 0x00000004a7047210 */ /* 0x000fe20007f1e0ff */
[----:B------:R-:W-:Y:S01]  /*1940*/  IMAD.MOV.U32 R184, RZ, RZ, R18 ;  /* 0x000000ffffb87224 */ /* 0x000fe200078e0012 */
[----:B------:R-:W5:Y:S01]  /*1950*/  @!P1 LDC.64 R6, c[0x0][0x398] ;  /* 0x0000e600ff069b82 */ /* 0x000f620000000a00 */
[----:B------:R-:W-:-:S02]  /*1960*/  MOV R3, RZ ;  /* 0x000000ff00037202 */ /* 0x000fc40000000f00 */
[----:B------:R-:W-:Y:S01]  /*1970*/  IMAD.X R5, RZ, RZ, R0, P0 ;  /* 0x000000ffff057224 */ /* 0x000fe200000e0600 */
[----:B------:R-:W-:Y:S01]  /*1980*/  LOP3.LUT R0, R8, 0x18, R165, 0x78, !PT ;  /* 0x0000001808007812 */ /* 0x000fe200078e78a5 */
[----:B------:R-:W-:Y:S01]  /*1990*/  IMAD.WIDE.U32 R12, R22, 0x40, R2 ;  /* 0x00000040160c7825 */ /* 0x000fe200078e0002 */
[----:B------:R-:W-:Y:S02]  /*19a0*/  SHF.R.U32.HI R23, RZ, 0x3, R165 ;  /* 0x00000003ff177819 */ /* 0x000fe400000116a5 */
[----:B------:R-:W3:Y:S01]  /*19b0*/  @P1 LDC.64 R14, c[0x0][0x3b0] ;  /* 0x0000ec00ff0e1b82 */ /* 0x000ee20000000a00 */
[----:B------:R-:W-:Y:S01]  /*19c0*/  LOP3.LUT R166, R0, 0x1f20, R166, 0xf8, !PT ;  /* 0x00001f2000a67812 */ /* 0x000fe200078ef8a6 */
[----:B------:R-:W-:Y:S01]  /*19d0*/  IMAD.WIDE.U32 R4, R2, R90, R4 ;  /* 0x0000005a02047225 */ /* 0x000fe200078e0004 */
[----:B------:R-:W-:-:S03]  /*19e0*/  MOV R185, R17 ;  /* 0x0000001100b97202 */ /* 0x000fc60000000f00 */
[----:B------:R-:W-:Y:S01]  /*19f0*/  IMAD R0, R2, R91, R5 ;  /* 0x0000005b02007224 */ /* 0x000fe200078e0205 */
[C---:B-1----:R-:W-:Y:S01]  /*1a00*/  LEA R219, P0, R4.reuse, UR4, 0x1 ;  /* 0x0000000404db7c11 */ /* 0x042fe2000f8008ff */
[----:B------:R-:W-:Y:S02]  /*1a10*/  UMOV UR4, 0x400 ;  /* 0x0000040000047882 */ /* 0x000fe40000000000 */
[----:B--2---:R-:W-:Y:S01]  /*1a20*/  ULEA UR4, UR12, UR4, 0x18 ;  /* 0x000000040c047291 */ /* 0x004fe2000f8ec0ff */
[----:B------:R-:W-:Y:S02]  /*1a30*/  LEA.HI.X R218, R4, UR5, R0, 0x1, P0 ;  /* 0x0000000504da7c11 */ /* 0x000fe400080f0c00 */
[----:B------:R-:W-:Y:S02]  /*1a40*/  IADD3 R4, P0, PT, R167, R10, RZ ;  /* 0x0000000aa7047210 */ /* 0x000fe40007f1e0ff */
[----:B------:R-:W-:Y:S01]  /*1a50*/  SHF.R.S32.HI R0, RZ, 0x1f, R16 ;  /* 0x0000001fff007819 */ /* 0x000fe20000011410 */
[----:B-----5:R-:W-:Y:S01]  /*1a60*/  @!P1 IMAD.WIDE.U32 R8, R227, R6, RZ ;  /* 0x00000006e3089225 */ /* 0x020fe200078e00ff */
[----:B------:R-:W-:-:S03]  /*1a70*/  LEA R166, R166, UR4, 0x1 ;  /* 0x00000004a6a67c11 */ /* 0x000fc6000f8e08ff */
[----:B------:R-:W-:Y:S02]  /*1a80*/  @!P1 IMAD R9, R227, R7, R9 ;  /* 0x00000007e3099224 */ /* 0x000fe400078e0209 */
[----:B------:R-:W-:Y:S02]  /*1a90*/  IMAD.X R5, RZ, RZ, R11, P0 ;  /* 0x000000ffff057224 */ /* 0x000fe400000e060b */
[----:B---3--:R-:W-:-:S04]  /*1aa0*/  @P1 IMAD.WIDE.U32 R6, R19, R14, RZ ;  /* 0x0000000e13061225 */ /* 0x008fc800078e00ff */
[----:B------:R-:W-:Y:S02]  /*1ab0*/  @P1 IMAD.MOV.U32 R8, RZ, RZ, R6 ;  /* 0x000000ffff081224 */ /* 0x000fe400078e0006 */
[----:B------:R-:W-:Y:S01]  /*1ac0*/  @P1 IMAD R9, R19, R15, R7 ;  /* 0x0000000f13091224 */ /* 0x000fe200078e0207 */
[C---:B------:R-:W-:Y:S01]  /*1ad0*/  ISETP.GE.AND P1, PT, R2.reuse, R248, PT ;  /* 0x000000f80200720c */ /* 0x040fe20003f26270 */
[----:B------:R-:W-:Y:S01]  /*1ae0*/  IMAD.WIDE.U32 R4, R2, R96, R4 ;  /* 0x0000006002047225 */ /* 0x000fe200078e0004 */
[----:B------:R-:W-:-:S03]  /*1af0*/  IADD3 R8, P0, PT, R167, R8, RZ ;  /* 0x00000008a7087210 */ /* 0x000fc60007f1e0ff */
[----:B------:R-:W-:Y:S02]  /*1b00*/  IMAD R0, R0, UR6, RZ ;  /* 0x0000000600007c24 */ /* 0x000fe4000f8e02ff */
[----:B------:R-:W-:Y:S01]  /*1b10*/  IMAD.X R9, RZ, RZ, R9, P0 ;  /* 0x000000ffff097224 */ /* 0x000fe200000e0609 */
[----:B----4-:R-:W-:Y:S01]  /*1b20*/  LEA R221, P0, R4, UR10, 0x1 ;  /* 0x0000000a04dd7c11 */ /* 0x010fe2000f8008ff */
[----:B------:R-:W-:Y:S02]  /*1b30*/  IMAD R5, R2, R97, R5 ;  /* 0x0000006102057224 */ /* 0x000fe400078e0205 */
[C---:B------:R-:W-:Y:S02]  /*1b40*/  IMAD R0, R16.reuse, UR7, R0 ;  /* 0x0000000710007c24 */ /* 0x040fe4000f8e0200 */
[----:B------:R-:W-:Y:S01]  /*1b50*/  IMAD.WIDE.U32 R8, R16, UR6, R8 ;  /* 0x0000000610087c25 */ /* 0x000fe2000f8e0008 */
[----:B------:R-:W-:-:S03]  /*1b60*/  LEA.HI.X R220, R4, UR11, R5, 0x1, P0 ;  /* 0x0000000b04dc7c11 */ /* 0x000fc600080f0c05 */
[----:B------:R-:W-:Y:S01]  /*1b70*/  IMAD.SHL.U32 R16, R165, 0x20, RZ ;  /* 0x00000020a5107824 */ /* 0x000fe200078e00ff */
[----:B------:R-:W-:Y:S01]  /*1b80*/  IADD3 R5, PT, PT, R9, R0, RZ ;  /* 0x0000000009057210 */ /* 0x000fe20007ffe0ff */
        /* <DEDUP_REMOVED lines=18> */
.L_x_1000:
[----:B------:R2:W-:Y:S02]  /*1cb0*/  STS.128 [R166], RZ ;  /* 0x000000ffa6007388 */ /* 0x0005e40000000c00 */
.L_x_999:
[----:B------:R-:W-:Y:S05]  /*1cc0*/  BSYNC.RECONVERGENT B0 ;  /* 0x0000000000007941 */ /* 0x000fea0003800200 */
.L_x_998:
[----:B------:R-:W-:Y:S01]  /*1cd0*/  IADD3 R14, PT, PT, R2, 0x20, RZ ;  /* 0x00000020020e7810 */ /* 0x000fe20007ffe0ff */
[----:B------:R-:W-:Y:S01]  /*1ce0*/  VIADD R228, R246, 0xffffffff ;  /* 0xfffffffff6e47836 */ /* 0x000fe20000000000 */
[----:B------:R-:W-:Y:S02]  /*1cf0*/  BSSY.RECONVERGENT B0, `(.L_x_1001) ;  /* 0x0000019000007945 */ /* 0x000fe40003800200 */
[----:B------:R-:W-:Y:S01]  /*1d00*/  ISETP.GE.AND P0, PT, R14, R248, PT ;  /* 0x000000f80e00720c */ /* 0x000fe20003f06270 */
[----:B------:R-:W-:-:S04]  /*1d10*/  IMAD.SHL.U32 R214, R228, 0x100, RZ ;  /* 0x00000100e4d67824 */ /* 0x000fc800078e00ff */
[----:B-1----:R-:W-:-:S05]  /*1d20*/  IMAD.IADD R10, R48, 0x1, -R214 ;  /* 0x00000001300a7824 */ /* 0x002fca00078e0ad6 */
        /* <DEDUP_REMOVED lines=21> */
.L_x_1002:
[----:B------:R-:W-:Y:S05]  /*1e80*/  BSYNC.RECONVERGENT B0 ;  /* 0x0000000000007941 */ /* 0x000fea0003800200 */
.L_x_1001:
[----:B------:R-:W-:Y:S01]  /*1e90*/  BSSY.RECONVERGENT B0, `(.L_x_1003) ;  /* 0x000000f000007945 */ /* 0x000fe20003800200 */
[C---:B------:R-:W-:Y:S02]  /*1ea0*/  SHF.L.U64.HI R6, R90.reuse, 0x5, R91 ;  /* 0x000000055a067819 */ /* 0x040fe4000001025b */
[----:B------:R-:W-:Y:S01]  /*1eb0*/  SHF.L.U32 R0, R90, 0x5, RZ ;  /* 0x000000055a007819 */ /* 0x000fe200000006ff */
[----:B------:R-:W-:Y:S05]  /*1ec0*/  @P6 BRA `(.L_x_1004) ;  /* 0x00000000002c6947 */ /* 0x000fea0003800000 */
[----:B------:R-:W4:Y:S02]  /*1ed0*/  LDCU UR5, c[0x0][0x440] ;  /* 0x00008800ff0577ac */ /* 0x000f240008000800 */
[----:B----4-:R-:W-:-:S13]  /*1ee0*/  ISETP.GE.AND P0, PT, R167, UR5, PT ;  /* 0x00000005a7007c0c */ /* 0x010fda000bf06270 */
[----:B------:R-:W-:Y:S05]  /*1ef0*/  @P0 BRA `(.L_x_1005) ;  /* 0x00000000001c0947 */ /* 0x000fea0003800000 */
[----:B---3--:R-:W-:Y:S02]  /*1f00*/  MOV R4, R219 ;  /* 0x000000db00047202 */ /* 0x008fe40000000f00 */
[----:B------:R-:W-:-:S05]  /*1f10*/  MOV R5, R218 ;  /* 0x000000da00057202 */ /* 0x000fca0000000f00 */
[----:B------:R-:W-:Y:S01]  /*1f20*/  @!PT LDS RZ, [RZ] ;  /* 0x00000000fffff984 */ /* 0x000fe20000000800 */
[----:B------:R-:W-:Y:S01]  /*1f30*/  @!PT LDS RZ, [RZ] ;  /* 0x00000000fffff984 */ /* 0x000fe20000000800 */
[----:B------:R-:W-:Y:S01]  /*1f40*/  @!PT LDS RZ, [RZ] ;  /* 0x00000000fffff984 */ /* 0x000fe20000000800 */
[----:B------:R4:W-:Y:S01]  /*1f50*/  LDGSTS.E.BYPASS.LTC128B.128 [R166+0x1000], desc[UR16][R4.64] ;  /* 0x0100000004a67fae */ /* 0x0009e2000b981a10 */
[----:B------:R-:W-:Y:S05]  /*1f60*/  BRA `(.L_x_1004) ;  /* 0x0000000000047947 */ /* 0x000fea0003800000 */
.L_x_1005:
[----:B------:R4:W-:Y:S02]  /*1f70*/  STS.128 [R166+0x1000], RZ ;  /* 0x001000ffa6007388 */ /* 0x0009e40000000c00 */
.L_x_1004:
[----:B------:R-:W-:Y:S05]  /*1f80*/  BSYNC.RECONVERGENT B0 ;  /* 0x0000000000007941 */ /* 0x000fea0003800200 */
.L_x_1003:
[----:B------:R-:W-:Y:S01]  /*1f90*/  ISETP.GE.AND P1, PT, R14, R10, PT ;  /* 0x0000000a0e00720c */ /* 0x000fe20003f26270 */
[----:B------:R-:W-:Y:S01]  /*1fa0*/  VIADD R13, R2, 0x40 ;  /* 0x00000040020d7836 */ /* 0x000fe20000000000 */
[----:B---34-:R-:W-:Y:S01]  /*1fb0*/  LEA R4, P0, R0, R219, 0x1 ;  /* 0x000000db00047211 */ /* 0x018fe200078008ff */
[C---:B------:R-:W-:Y:S01]  /*1fc0*/  VIADD R12, R2.reuse, 0x60 ;  /* 0x00000060020c7836 */ /* 0x040fe20000000000 */
[----:B------:R-:W-:Y:S01]  /*1fd0*/  BSSY.RECONVERGENT B0, `(.L_x_1006) ;  /* 0x0000014000007945 */ /* 0x000fe20003800200 */
[----:B------:R-:W-:Y:S01]  /*1fe0*/  VIADD R11, R2, 0x80 ;  /* 0x00000080020b7836 */ /* 0x000fe20000000000 */
[----:B------:R-:W-:Y:S01]  /*1ff0*/  LEA.HI.X R5, R0, R218, R6, 0x1, P0 ;  /* 0x000000da00057211 */ /* 0x000fe200000f0c06 */
[C---:B------:R-:W-:Y:S01]  /*2000*/  VIADD R9, R2.reuse, 0xa0 ;  /* 0x000000a002097836 */ /* 0x040fe20000000000 */
[-C--:B------:R-:W-:Y:S01]  /*2010*/  ISETP.GE.AND P0, PT, R13, R10.reuse, PT ;  /* 0x0000000a0d00720c */ /* 0x080fe20003f06270 */
[----:B------:R-:W-:Y:S01]  /*2020*/  VIADD R8, R2, 0xc0 ;  /* 0x000000c002087836 */ /* 0x000fe20000000000 */
        /* <DEDUP_REMOVED lines=14> */
.L_x_1007:
[----:B------:R-:W-:Y:S05]  /*2110*/  BSYNC.RECONVERGENT B0 ;  /* 0x0000000000007941 */ /* 0x000fea0003800200 */
.L_x_1006:
        /* <DEDUP_REMOVED lines=13> */
.L_x_1009:
[----:B------:R-:W-:Y:S05]  /*21f0*/  BSYNC.RECONVERGENT B0 ;  /* 0x0000000000007941 */ /* 0x000fea0003800200 */
.L_x_1008:
        /* <DEDUP_REMOVED lines=12> */
.L_x_1011:
[----:B------:R-:W-:Y:S05]  /*22c0*/  BSYNC.RECONVERGENT B0 ;  /* 0x0000000000007941 */ /* 0x000fea0003800200 */
.L_x_1010:
        /* <DEDUP_REMOVED lines=15> */
.L_x_1013:
[----:B------:R-:W-:Y:S05]  /*23c0*/  BSYNC.RECONVERGENT B0 ;  /* 0x0000000000007941 */ /* 0x000fea0003800200 */
.L_x_1012:
        /* <DEDUP_REMOVED lines=12> */
.L_x_1015:
[----:B------:R-:W-:Y:S05]  /*2490*/  BSYNC.RECONVERGENT B0 ;  /* 0x0000000000007941 */ /* 0x000fea0003800200 */
.L_x_1014:
        /* <DEDUP_REMOVED lines=15> */
.L_x_1017:
[----:B------:R-:W-:Y:S05]  /*2590*/  BSYNC.RECONVERGENT B0 ;  /* 0x0000000000007941 */ /* 0x000fea0003800200 */
.L_x_1016:
[----:B------:R-:W-:Y:S04]  /*25a0*/  BSSY.RECONVERGENT B0, `(.L_x_1018) ;  /* 0x000000d000007945 */ /* 0x000fe80003800200 */
[----:B------:R-:W-:Y:S05]  /*25b0*/  @P1 BRA `(.L_x_1019) ;  /* 0x00000000002c1947 */ /* 0x000fea0003800000 */
[----:B------:R-:W5:Y:S02]  /*25c0*/  LDCU UR5, c[0x0][0x440] ;  /* 0x00008800ff0577ac */ /* 0x000f640008000800 */
[----:B-----5:R-:W-:-:S13]  /*25d0*/  ISETP.GE.AND P0, PT, R167, UR5, PT ;  /* 0x00000005a7007c0c */ /* 0x020fda000bf06270 */
[----:B------:R1:W-:Y:S01]  /*25e0*/  @P0 STS.128 [R166+0x4800], RZ ;  /* 0x004800ffa6000388 */ /* 0x0003e20000000c00 */
[----:B------:R-:W-:Y:S05]  /*25f0*/  @P0 BRA `(.L_x_1019) ;  /* 0x00000000001c0947 */ /* 0x000fea0003800000 */
[----:B------:R-:W-:Y:S02]  /*2600*/  IMAD R0, R91, 0x180, RZ ;  /* 0x000001805b007824 */ /* 0x000fe400078e02ff */
[----:B----4-:R-:W-:-:S05]  /*2610*/  IMAD.WIDE.U32 R4, R90, 0x180, R4 ;  /* 0x000001805a047825 */ /* 0x010fca00078e0004 */
[----:B------:R-:W-:-:S05]  /*2620*/  IADD3 R5, PT, PT, R5, R0, RZ ;  /* 0x0000000005057210 */ /* 0x000fca0007ffe0ff */
[----:B------:R-:W-:Y:S01]  /*2630*/  @!PT LDS RZ, [RZ] ;  /* 0x00000000fffff984 */ /* 0x000fe20000000800 */
[----:B------:R-:W-:Y:S01]  /*2640*/  @!PT LDS RZ, [RZ] ;  /* 0x00000000fffff984 */ /* 0x000fe20000000800 */
[----:B------:R-:W-:Y:S01]  /*2650*/  @!PT LDS RZ, [RZ] ;  /* 0x00000000fffff984 */ /* 0x000fe20000000800 */
[----:B------:R4:W-:Y:S02]  /*2660*/  LDGSTS.E.BYPASS.LTC128B.128 [R166+0x4800], desc[UR16][R4.64] ;  /* 0x0480000004a67fae */ /* 0x0009e4000b981a10 */
.L_x_1019:
[----:B------:R-:W-:Y:S05]  /*2670*/  BSYNC.RECONVERGENT B0 ;  /* 0x0000000000007941 */ /* 0x000fea0003800200 */
.L_x_1018:
[----:B------:R-:W0:Y:S01]  /*2680*/  LDGDEPBAR ;  /* 0x00000000000079af */ /* 0x000e220000000000 */
[----:B-1----:R-:W-:Y:S01]  /*2690*/  SHF.R.U32.HI R7, RZ, 0x1, R165 ;  /* 0x00000001ff077819 */ /* 0x002fe200000116a5 */
[----:B------:R-:W-:Y:S01]  /*26a0*/  BSSY.RECONVERGENT B0, `(.L_x_1020) ;  /* 0x0000018000007945 */ /* 0x000fe20003800200 */
[----:B------:R-:W-:Y:S01]  /*26b0*/  LOP3.LUT R2, R2, 0x7, RZ, 0xc0, !PT ;  /* 0x0000000702027812 */ /* 0x000fe200078ec0ff */
[C---:B----4-:R-:W-:Y:S01]  /*26c0*/  IMAD.SHL.U32 R5, R96.reuse, 0x20, RZ ;  /* 0x0000002060057824 */ /* 0x050fe200078e00ff */
[----:B------:R-:W-:Y:S02]  /*26d0*/  LOP3.LUT R0, R7, 0x1f0, RZ, 0xc0, !PT ;  /* 0x000001f007007812 */ /* 0x000fe400078ec0ff */
[----:B------:R-:W-:Y:S02]  /*26e0*/  SHF.L.U64.HI R6, R96, 0x5, R97 ;  /* 0x0000000560067819 */ /* 0x000fe40000010261 */
[----:B------:R-:W-:-:S04]  /*26f0*/  IADD3 R0, PT, PT, R0, 0x1, R21 ;  /* 0x0000000100007810 */ /* 0x000fc80007ffe015 */
[----:B------:R-:W-:-:S04]  /*2700*/  IADD3 R0, PT, PT, -R20, R0, R2 ;  /* 0x0000000014007210 */ /* 0x000fc80007ffe102 */
[----:B------:R-:W-:Y:S01]  /*2710*/  IADD3 R49, PT, PT, R0, UR14, R48 ;  /* 0x0000000e00317c10 */ /* 0x000fe2000fffe030 */
[----:B------:R-:W-:-:S04]  /*2720*/  DEPBAR.LE SB0, 0x0 ;  /* 0x000080000000791a */ /* 0x000fc80000000000 */
[----:B------:R-:W-:Y:S06]  /*2730*/  BAR.SYNC.DEFER_BLOCKING 0x0 ;  /* 0x0000000000007b1d */ /* 0x000fec0000010000 */
[----:B------:R-:W-:Y:S05]  /*2740*/  @P6 BRA `(.L_x_1021) ;  /* 0x0000000000306947 */ /* 0x000fea0003800000 */
[----:B------:R-:W1:Y:S02]  /*2750*/  LDCU UR5, c[0x0][0x440] ;  /* 0x00008800ff0577ac */ /* 0x000e640008000800 */
[----:B-1----:R-:W-:-:S13]  /*2760*/  ISETP.GE.AND P0, PT, R167, UR5, PT ;  /* 0x00000005a7007c0c */ /* 0x002fda000bf06270 */
        /* <DEDUP_REMOVED lines=8> */
.L_x_1022:
[----:B------:R4:W-:Y:S01]  /*27f0*/  STS.128 [R166+0x5000], RZ ;  /* 0x005000ffa6007388 */ /* 0x0009e20000000c00 */
[----:B------:R-:W-:Y:S05]  /*2800*/  BRA `(.L_x_1023) ;  /* 0x0000000000047947 */ /* 0x000fea0003800000 */
.L_x_1021:
[----:B------:R1:W-:Y:S02]  /*2810*/  STS.128 [R166+0x5000], RZ ;  /* 0x005000ffa6007388 */ /* 0x0003e40000000c00 */
.L_x_1023:
[----:B------:R-:W-:Y:S05]  /*2820*/  BSYNC.RECONVERGENT B0 ;  /* 0x0000000000007941 */ /* 0x000fea0003800200 */
.L_x_1020:
[-C--:B------:R-:W-:Y:S01]  /*2830*/  ISETP.GE.AND P0, PT, R14, R10.reuse, PT ;  /* 0x0000000a0e00720c */ /* 0x080fe20003f06270 */
[----:B-1----:R-:W-:Y:S01]  /*2840*/  IMAD.SHL.U32 R2, R23, 0x100, RZ ;  /* 0x0000010017027824 */ /* 0x002fe200078e00ff */
[----:B------:R-:W-:Y:S01]  /*2850*/  ISETP.GE.AND P2, PT, R8, R10, PT ;  /* 0x0000000a0800720c */ /* 0x000fe20003f46270 */
[----:B------:R-:W-:Y:S01]  /*2860*/  IMAD.SHL.U32 R8, R165, 0x4, RZ ;  /* 0x00000004a5087824 */ /* 0x000fe200078e00ff */
[----:B------:R-:W-:Y:S01]  /*2870*/  LEA R4, P1, R5, R221, 0x1 ;  /* 0x000000dd05047211 */ /* 0x000fe200078208ff */
[----:B------:R-:W-:Y:S01]  /*2880*/  IMAD.SHL.U32 R3, R165, 0x10, RZ ;  /* 0x00000010a5037824 */ /* 0x000fe200078e00ff */
[----:B------:R-:W-:Y:S01]  /*2890*/  LOP3.LUT R0, R16, 0xc0, RZ, 0xc0, !PT ;  /* 0x000000c010007812 */ /* 0x000fe200078ec0ff */
[----:B------:R-:W-:Y:S01]  /*28a0*/  BSSY.RECONVERGENT B0, `(.L_x_1024) ;  /* 0x000001b000007945 */ /* 0x000fe20003800200 */
[----:B------:R-:W-:Y:S02]  /*28b0*/  LOP3.LUT R2, R2, 0x100, RZ, 0xc0, !PT ;  /* 0x0000010002027812 */ /* 0x000fe400078ec0ff */
[----:B------:R-:W-:-:S02]  /*28c0*/  LEA.HI.X R5, R5, R220, R6, 0x1, P1 ;  /* 0x000000dc05057211 */ /* 0x000fc400008f0c06 */
[----:B------:R-:W-:Y:S01]  /*28d0*/  LOP3.LUT R0, R0, 0x18, R8, 0xf8, !PT ;  /* 0x0000001800007812 */ /* 0x000fe200078ef808 */
[----:B------:R1:W-:Y:S01]  /*28e0*/  @P0 STS.128 [R166+0x5800], RZ ;  /* 0x005800ffa6000388 */ /* 0x0003e20000000c00 */
[----:B------:R-:W-:Y:S02]  /*28f0*/  LOP3.LUT R6, R3, 0x100, RZ, 0xc0, !PT ;  /* 0x0000010003067812 */ /* 0x000fe400078ec0ff */
[--C-:B------:R-:W-:Y:S02]  /*2900*/  LOP3.LUT R231, R2, 0x20, R16.reuse, 0xf8, !PT ;  /* 0x0000002002e77812 */ /* 0x100fe400078ef810 */
[----:B------:R-:W-:Y:S02]  /*2910*/  LOP3.LUT R226, R0, 0x8, R7, 0x78, !PT ;  /* 0x0000000800e27812 */ /* 0x000fe400078e7807 */
[----:B------:R-:W-:Y:S02]  /*2920*/  LOP3.LUT R2, R6, 0x20, R16, 0xf8, !PT ;  /* 0x0000002006027812 */ /* 0x000fe400078ef810 */
[----:B------:R-:W-:-:S02]  /*2930*/  LOP3.LUT R0, R0, 0x8, R165, 0x78, !PT ;  /* 0x0000000800007812 */ /* 0x000fc400078e78a5 */
[----:B------:R-:W-:Y:S02]  /*2940*/  LOP3.LUT R3, R231, 0x3e00, R3, 0xf8, !PT ;  /* 0x00003e00e7037812 */ /* 0x000fe400078ef803 */
[-C--:B------:R-:W-:Y:S01]  /*2950*/  ISETP.GE.AND P6, PT, R13, R10.reuse, PT ;  /* 0x0000000a0d00720c */ /* 0x080fe20003fc6270 */
[----:B------:R-:W-:Y:S01]  /*2960*/  IMAD.IADD R0, R0, 0x1, R2 ;  /* 0x0000000100007824 */ /* 0x000fe200078e0202 */
[-C--:B------:R-:W-:Y:S01]  /*2970*/  ISETP.GE.AND P5, PT, R12, R10.reuse, PT ;  /* 0x0000000a0c00720c */ /* 0x080fe20003fa6270 */
[----:B------:R-:W-:Y:S01]  /*2980*/  IMAD.IADD R2, R3, 0x1, R226 ;  /* 0x0000000103027824 */ /* 0x000fe200078e02e2 */
        /* <DEDUP_REMOVED lines=12> */
.L_x_1025:
[----:B------:R-:W-:Y:S05]  /*2a50*/  BSYNC.RECONVERGENT B0 ;  /* 0x0000000000007941 */ /* 0x000fea0003800200 */
.L_x_1024:
        /* <DEDUP_REMOVED lines=15> */
.L_x_1027:
[----:B------:R-:W-:Y:S05]  /*2b50*/  BSYNC.RECONVERGENT B0 ;  /* 0x0000000000007941 */ /* 0x000fea0003800200 */
.L_x_1026:
        /* <DEDUP_REMOVED lines=13> */
.L_x_1029:
[----:B------:R-:W-:Y:S05]  /*2c30*/  BSYNC.RECONVERGENT B0 ;  /* 0x0000000000007941 */ /* 0x000fea0003800200 */
.L_x_1028:
        /* <DEDUP_REMOVED lines=16> */
.L_x_1031:
[----:B------:R-:W-:Y:S05]  /*2d40*/  BSYNC.RECONVERGENT B0 ;  /* 0x0000000000007941 */ /* 0x000fea0003800200 */
.L_x_1030:
        /* <DEDUP_REMOVED lines=13> */
.L_x_1033:
[----:B------:R-:W-:Y:S05]  /*2e20*/  BSYNC.RECONVERGENT B0 ;  /* 0x0000000000007941 */ /* 0x000fea0003800200 */
.L_x_1032:
        /* <DEDUP_REMOVED lines=16> */
.L_x_1035:
[----:B------:R-:W-:Y:S05]  /*2f30*/  BSYNC.RECONVERGENT B0 ;  /* 0x0000000000007941 */ /* 0x000fea0003800200 */
.L_x_1034:
        /* <DEDUP_REMOVED lines=16> */
.L_x_1037:
[----:B------:R-:W-:Y:S05]  /*3040*/  BSYNC.RECONVERGENT B0 ;  /* 0x0000000000007941 */ /* 0x000fea0003800200 */
.L_x_1036:
[----:B------:R-:W-:Y:S01]  /*3050*/  LDSM.16.M88.4 R8, [R164] ;  /* 0x00000000a408783b */ /* 0x000fe20000000200 */
[----:B------:R-:W-:Y:S01]  /*3060*/  LOP3.LUT P5, RZ, R165, 0x4, RZ, 0xc0, !PT ;  /* 0x00000004a5ff7812 */ /* 0x000fe200078ac0ff */
[----:B------:R-:W5:Y:S01]  /*3070*/  LDCU UR10, c[0x0][0x50c] ;  /* 0x0000a180ff0a77ac */ /* 0x000f620008000800 */
[----:B------:R-:W-:Y:S01]  /*3080*/  MOV R0, 0x20 ;  /* 0x0000002000007802 */ /* 0x000fe20000000f00 */
[----:B------:R-:W2:Y:S01]  /*3090*/  LDSM.16.M88.4 R16, [R134+0x1000] ;  /* 0x001000008610783b */ /* 0x000ea20000000200 */
[----:B------:R-:W-:Y:S02]  /*30a0*/  ISETP.GT.AND P0, PT, R228, R225, PT ;  /* 0x000000e1e400720c */ /* 0x000fe40003f04270 */
[----:B------:R-:W-:Y:S01]  /*30b0*/  SEL R0, R0, 0xffffffe0, !P5 ;  /* 0xffffffe000007807 */ /* 0x000fe20006800000 */
[----:B------:R-:W-:Y:S03]  /*30c0*/  LDSM.16.M88.4 R28, [R134+0x1400] ;  /* 0x00140000861c783b */ /* 0x000fe60000000200 */
[----:B------:R-:W-:Y:S01]  /*30d0*/  IADD3 R249, PT, PT, R164, R0, RZ ;  /* 0x00000000a4f97210 */ /* 0x000fe20007ffe0ff */
[----:B------:R-:W-:Y:S01]  /*30e0*/  LDSM.16.M88.4 R40, [R134+0x1800] ;  /* 0x001800008628783b */ /* 0x000fe20000000200 */
[----:B------:R-:W-:-:S03]  /*30f0*/  IADD3 R94, PT, PT, R0, R134, RZ ;  /* 0x00000086005e7210 */ /* 0x000fc60007ffe0ff */
[----:B-1----:R-:W-:Y:S04]  /*3100*/  LDSM.16.M88.4 R4, [R249] ;  /* 0x00000000f904783b */ /* 0x002fe80000000200 */
[----:B------:R-:W1:Y:S04]  /*3110*/  LDSM.16.M88.4 R24, [R94+0x1000] ;  /* 0x001000005e18783b */ /* 0x000e680000000200 */
[----:B------:R-:W3:Y:S04]  /*3120*/  LDSM.16.M88.4 R32, [R94+0x1400] ;  /* 0x001400005e20783b */ /* 0x000ee80000000200 */
[----:B------:R-:W-:Y:S04]  /*3130*/  LDSM.16.M88.4 R36, [R94+0x1c00] ;  /* 0x001c00005e24783b */ /* 0x000fe80000000200 */
[----:B------:R-:W-:Y:S04]  /*3140*/  LDSM.16.M88.4 R44, [R134+0x3c00] ;  /* 0x003c0000862c783b */ /* 0x000fe80000000200 */
[----:B------:R-:W0:Y:S01]  /*3150*/  LDGDEPBAR ;  /* 0x00000000000079af */ /* 0x000e220000000000 */
[----:B--2---:R-:W-:-:S15]  /*3160*/  HMMA.16816.F32.BF16 R12, R8, R16, RZ ;  /* 0x00000010080c723c */ /* 0x004fde00000418ff */
[----:B------:R-:W-:-:S05]  /*3170*/  NOP ;  /* 0x0000000000007918 */ /* 0x000fca0000000000 */
[----:B-1----:R-:W-:Y:S08]  /*3180*/  HMMA.16816.F32.BF16 R20, R4, R24, R12 ;  /* 0x000000180414723c */ /* 0x002ff0000004180c */
[C---:B------:R-:W-:Y:S08]  /*3190*/  HMMA.16816.F32.BF16 R12, R8.reuse, R18, RZ ;  /* 0x00000012080c723c */ /* 0x040ff000000418ff */
[----:B------:R-:W-:Y:S03]  /*31a0*/  HMMA.16816.F32.BF16 R16, R8, R28, RZ ;  /* 0x0000001c0810723c */ /* 0x000fe600000418ff */
[----:B-----5:R-:W-:Y:S01]  /*31b0*/  FMUL.FTZ R0, R21, UR10 ;  /* 0x0000000a15007c20 */ /* 0x020fe20008410000 */
[----:B------:R-:W-:-:S03]  /*31c0*/  FMUL.FTZ R20, R20, UR10 ;  /* 0x0000000a14147c20 */ /* 0x000fc60008410000 */
[----:B------:R1:W2:Y:S05]  /*31d0*/  MUFU.TANH R245, R0 ;  /* 0x0000000000f57308 */ /* 0x0002aa0000002400 */
[----:B------:R-:W-:Y:S03]  /*31e0*/  HMMA.16816.F32.BF16 R24, R4, R26, R12 ;  /* 0x0000001a0418723c */ /* 0x000fe6000004180c */
[----:B------:R-:W2:Y:S05]  /*31f0*/  MUFU.TANH R247, R20 ;  /* 0x0000001400f77308 */ /* 0x000eaa0000002400 */
[----:B------:R-:W-:Y:S01]  /*3200*/  HMMA.16816.F32.BF16 R12, R8, R30, RZ ;  /* 0x0000001e080c723c */ /* 0x000fe200000418ff */
[----:B------:R-:W5:Y:S01]  /*3210*/  LDSM.16.M88.4 R28, [R94+0x1800] ;  /* 0x001800005e1c783b */ /* 0x000f620000000200 */
[----:B-1----:R-:W-:-:S04]  /*3220*/  FMUL.FTZ R0, R22, UR10 ;  /* 0x0000000a16007c20 */ /* 0x002fc80008410000 */
[----:B------:R1:W1:-:S14]  /*3230*/  MUFU.TANH R187, R0 ;  /* 0x0000000000bb7308 */ /* 0x00025c0000002400 */
[----:B---3--:R-:W-:Y:S01]  /*3240*/  HMMA.16816.F32.BF16 R12, R4, R34, R12 ;  /* 0x00000022040c723c */ /* 0x008fe2000004180c */
[----:B-1----:R-:W-:-:S07]  /*3250*/  FMUL.FTZ R0, R23, UR10 ;  /* 0x0000000a17007c20 */ /* 0x002fce0008410000 */
[----:B------:R-:W-:Y:S01]  /*3260*/  HMMA.16816.F32.BF16 R20, R4, R32, R16 ;  /* 0x000000200414723c */ /* 0x000fe20000041810 */
[----:B------:R1:W3:Y:S01]  /*3270*/  MUFU.TANH R186, R0 ;  /* 0x0000000000ba7308 */ /* 0x0002e20000002400 */
        /* <DEDUP_REMOVED lines=9> */
[----:B-----5:R-:W-:Y:S04]  /*3310*/  HMMA.16816.F32.BF16 R24, R4, R28, R16 ;  /* 0x0000001c0418723c */ /* 0x020fe80000041810 */
[----:B------:R1:W1:Y:S04]  /*3320*/  MUFU.TANH R181, R0 ;  /* 0x0000000000b57308 */ /* 0x0002680000002400 */
        /* <DEDUP_REMOVED lines=13> */
[----:B-----5:R-:W-:-:S04]  /*3400*/  FMUL.FTZ R0, R12, UR10 ;  /* 0x0000000a0c007c20 */ /* 0x020fc80008410000 */
[----:B------:R4:W1:Y:S02]  /*3410*/  MUFU.TANH R194, R0 ;  /* 0x0000000000c27308 */ /* 0x0008640000002400 */
[----:B----4-:R-:W-:-:S06]  /*3420*/  FMUL.FTZ R0, R13, UR10 ;  /* 0x0000000a0d007c20 */ /* 0x010fcc0008410000 */
[----:B------:R4:W1:Y:S02]  /*3430*/  MUFU.TANH R241, R0 ;  /* 0x0000000000f17308 */ /* 0x0008640000002400 */
[----:B----4-:R-:W-:-:S06]  /*3440*/  FMUL.FTZ R0, R14, UR10 ;  /* 0x0000000a0e007c20 */ /* 0x010fcc0008410000 */
[----:B------:R4:W1:Y:S02]  /*3450*/  MUFU.TANH R175, R0 ;  /* 0x0000000000af7308 */ /* 0x0008640000002400 */
[----:B----4-:R-:W-:Y:S02]  /*3460*/  FMUL.FTZ R0, R15, UR10 ;  /* 0x0000000a0f007c20 */ /* 0x010fe40008410000 */
[----:B------:R-:W-:Y:S01]  /*3470*/  HMMA.16816.F32.BF16 R12, R8, R32, RZ ;  /* 0x00000020080c723c */ /* 0x000fe200000418ff */
[----:B------:R-:W4:Y:S03]  /*3480*/  LDSM.16.M88.4 R32, [R94+0x2000] ;  /* 0x002000005e20783b */ /* 0x000f260000000200 */
[----:B------:R5:W1:Y:S02]  /*3490*/  MUFU.TANH R174, R0 ;  /* 0x0000000000ae7308 */ /* 0x000a640000002400 */
[----:B-----5:R-:W-:-:S14]  /*34a0*/  FMUL.FTZ R0, R24, UR10 ;  /* 0x0000000a18007c20 */ /* 0x020fdc0008410000 */
[----:B------:R-:W-:Y:S01]  /*34b0*/  HMMA.16816.F32.BF16 R12, R4, R36, R12 ;  /* 0x00000024040c723c */ /* 0x000fe2000004180c */
[----:B------:R5:W1:Y:S02]  /*34c0*/  MUFU.TANH R240, R0 ;  /* 0x0000000000f07308 */ /* 0x000a640000002400 */
[----:B-----5:R-:W-:-:S06]  /*34d0*/  FMUL.FTZ R0, R25, UR10 ;  /* 0x0000000a19007c20 */ /* 0x020fcc0008410000 */
[----:B------:R5:W1:Y:S02]  /*34e0*/  MUFU.TANH R191, R0 ;  /* 0x0000000000bf7308 */ /* 0x000a640000002400 */
[----:B-----5:R-:W-:-:S06]  /*34f0*/  FMUL.FTZ R0, R26, UR10 ;  /* 0x0000000a1a007c20 */ /* 0x020fcc0008410000 */
[----:B------:R5:W1:Y:S02]  /*3500*/  MUFU.TANH R172, R0 ;  /* 0x0000000000ac7308 */ /* 0x000a640000002400 */
[----:B-----5:R-:W-:Y:S02]  /*3510*/  FMUL.FTZ R0, R27, UR10 ;  /* 0x0000000a1b007c20 */ /* 0x020fe40008410000 */
[----:B------:R-:W-:Y:S01]  /*3520*/  HMMA.16816.F32.BF16 R24, R4, R38, R16 ;  /* 0x000000260418723c */ /* 0x000fe20000041810 */
[----:B------:R-:W-:Y:S03]  /*3530*/  LDSM.16.M88.4 R36, [R94+0x2800] ;  /* 0x002800005e24783b */ /* 0x000fe60000000200 */
[----:B------:R5:W2:Y:S04]  /*3540*/  MUFU.TANH R171, R0 ;  /* 0x0000000000ab7308 */ /* 0x000aa80000002400 */
[----:B-1----:R-:W-:Y:S01]  /*3550*/  HMMA.16816.F32.BF16 R16, R8, R28, RZ ;  /* 0x0000001c0810723c */ /* 0x002fe200000418ff */
[----:B-----5:R-:W-:-:S04]  /*3560*/  FMUL.FTZ R0, R20, UR10 ;  /* 0x0000000a14007c20 */ /* 0x020fc80008410000 */
[----:B------:R1:W1:Y:S02]  /*3570*/  MUFU.TANH R239, R0 ;  /* 0x0000000000ef7308 */ /* 0x0002640000002400 */
[----:B-1----:R-:W-:-:S06]  /*3580*/  FMUL.FTZ R0, R21, UR10 ;  /* 0x0000000a15007c20 */ /* 0x002fcc0008410000 */
[----:B------:R1:W1:Y:S02]  /*3590*/  MUFU.TANH R238, R0 ;  /* 0x0000000000ee7308 */ /* 0x0002640000002400 */
[----:B-1----:R-:W-:-:S06]  /*35a0*/  FMUL.FTZ R0, R22, UR10 ;  /* 0x0000000a16007c20 */ /* 0x002fcc0008410000 */
[----:B------:R1:W1:Y:S02]  /*35b0*/  MUFU.TANH R170, R0 ;  /* 0x0000000000aa7308 */ /* 0x0002640000002400 */
[----:B-1----:R-:W-:Y:S02]  /*35c0*/  FMUL.FTZ R0, R23, UR10 ;  /* 0x0000000a17007c20 */ /* 0x002fe40008410000 */
[----:B----4-:R-:W-:Y:S04]  /*35d0*/  HMMA.16816.F32.BF16 R20, R4, R32, R16 ;  /* 0x000000200414723c */ /* 0x010fe80000041810 */
[----:B------:R1:W4:Y:S04]  /*35e0*/  MUFU.TANH R160, R0 ;  /* 0x0000000000a07308 */ /* 0x0003280000002400 */
        /* <DEDUP_REMOVED lines=11> */
[----:B-----5:R-:W-:-:S14]  /*36a0*/  FMUL.FTZ R0, R24, UR10 ;  /* 0x0000000a18007c20 */ /* 0x020fdc0008410000 */
[----:B------:R-:W-:Y:S01]  /*36b0*/  HMMA.16816.F32.BF16 R12, R4, R34, R12 ;  /* 0x00000022040c723c */ /* 0x000fe2000004180c */
[----:B------:R-:W5:Y:S01]  /*36c0*/  LDSM.16.M88.4 R32, [R134+0x2800] ;  /* 0x002800008620783b */ /* 0x000f620000000200 */
        /* <DEDUP_REMOVED lines=20> */
[----:B-----5:R-:W-:Y:S01]  /*3810*/  HMMA.16816.F32.BF16 R16, R8, R34, RZ ;  /* 0x000000220810723c */ /* 0x020fe200000418ff */
[----:B--2---:R-:W-:-:S04]  /*3820*/  FMUL.FTZ R0, R12, UR10 ;  /* 0x0000000a0c007c20 */ /* 0x004fc80008410000 */
[----:B------:R2:W1:Y:S02]  /*3830*/  MUFU.TANH R192, R0 ;  /* 0x0000000000c07308 */ /* 0x0004640000002400 */
        /* <DEDUP_REMOVED lines=64> */
[----:B---3--:R-:W-:-:S04]  /*3c40*/  FMUL.FTZ R0, R12, UR10 ;  /* 0x0000000a0c007c20 */ /* 0x008fc80008410000 */
[----:B------:R3:W1:Y:S02]  /*3c50*/  MUFU.TANH R196, R0 ;  /* 0x0000000000c47308 */ /* 0x0006640000002400 */
[----:B---3--:R-:W-:-:S06]  /*3c60*/  FMUL.FTZ R0, R13, UR10 ;  /* 0x0000000a0d007c20 */ /* 0x008fcc0008410000 */
[----:B------:R3:W1:Y:S02]  /*3c70*/  MUFU.TANH R207, R0 ;  /* 0x0000000000cf7308 */ /* 0x0006640000002400 */
[----:B---3--:R-:W-:-:S06]  /*3c80*/  FMUL.FTZ R0, R14, UR10 ;  /* 0x0000000a0e007c20 */ /* 0x008fcc0008410000 */
[----:B------:R3:W1:Y:S02]  /*3c90*/  MUFU.TANH R83, R0 ;  /* 0x0000000000537308 */ /* 0x0006640000002400 */
[----:B---3--:R-:W-:Y:S02]  /*3ca0*/  FMUL.FTZ R0, R15, UR10 ;  /* 0x0000000a0f007c20 */ /* 0x008fe40008410000 */
[----:B------:R-:W-:Y:S01]  /*3cb0*/  HMMA.16816.F32.BF16 R12, R8, R32, RZ ;  /* 0x00000020080c723c */ /* 0x000fe200000418ff */
[----:B------:R-:W3:Y:S03]  /*3cc0*/  LDSM.16.M88.4 R32, [R94+0x3800] ;  /* 0x003800005e20783b */ /* 0x000ee60000000200 */
        /* <DEDUP_REMOVED lines=56> */
[----:B--2---:R-:W-:-:S04]  /*4050*/  FMUL.FTZ R0, R12, UR10 ;  /* 0x0000000a0c007c20 */ /* 0x004fc80008410000 */
[----:B------:R2:W1:Y:S02]  /*4060*/  MUFU.TANH R150, R0 ;  /* 0x0000000000967308 */ /* 0x0004640000002400 */
[----:B--2---:R-:W-:-:S06]  /*4070*/  FMUL.FTZ R0, R13, UR10 ;  /* 0x0000000a0d007c20 */ /* 0x004fcc0008410000 */
        /* <DEDUP_REMOVED lines=8> */
[----:B------:R2:W1:Y:S02]  /*4100*/  MUFU.TANH R153, R0 ;  /* 0x0000000000997308 */ /* 0x0004640000002400 */
[----:B--2---:R-:W-:-:S06]  /*4110*/  FMUL.FTZ R0, R25, UR10 ;  /* 0x0000000a19007c20 */ /* 0x004fcc0008410000 */
[----:B------:R2:W1:Y:S02]  /*4120*/  MUFU.TANH R154, R0 ;  /* 0x00000000009a7308 */ /* 0x0004640000002400 */
[----:B--2---:R-:W-:-:S06]  /*4130*/  FMUL.FTZ R0, R26, UR10 ;  /* 0x0000000a1a007c20 */ /* 0x004fcc0008410000 */
[----:B------:R2:W1:Y:S02]  /*4140*/  MUFU.TANH R117, R0 ;  /* 0x0000000000757308 */ /* 0x0004640000002400 */
[----:B--2---:R-:W-:Y:S02]  /*4150*/  FMUL.FTZ R0, R27, UR10 ;  /* 0x0000000a1b007c20 */ /* 0x004fe40008410000 */
[----:B------:R-:W-:Y:S01]  /*4160*/  HMMA.16816.F32.BF16 R24, R4, R38, R16 ;  /* 0x000000260418723c */ /* 0x000fe20000041810 */
[----:B------:R-:W2:Y:S03]  /*4170*/  LDSM.16.M88.4 R36, [R134+0x4800] ;  /* 0x004800008624783b */ /* 0x000ea60000000200 */
        /* <DEDUP_REMOVED lines=9> */
[----:B-1----:R-:W-:Y:S04]  /*4210*/  HMMA.16816.F32.BF16 R20, R4, R28, R16 ;  /* 0x0000001c0414723c */ /* 0x002fe80000041810 */
[----:B------:R1:W3:Y:S02]  /*4220*/  MUFU.TANH R120, R0 ;  /* 0x0000000000787308 */ /* 0x0002e40000002400 */
[----:B-1----:R-:W-:-:S06]  /*4230*/  FMUL.FTZ R0, R12, UR10 ;  /* 0x0000000a0c007c20 */ /* 0x002fcc0008410000 */
        /* <DEDUP_REMOVED lines=12> */
[----:B------:R4:W1:Y:S06]  /*4300*/  MUFU.TANH R162, R0 ;  /* 0x0000000000a27308 */ /* 0x00086c0000002400 */
[----:B--2---:R-:W-:Y:S01]  /*4310*/  HMMA.16816.F32.BF16 R12, R8, R36, RZ ;  /* 0x00000024080c723c */ /* 0x004fe200000418ff */
[----:B----4-:R-:W-:-:S04]  /*4320*/  FMUL.FTZ R0, R25, UR10 ;  /* 0x0000000a19007c20 */ /* 0x010fc80008410000 */
[----:B------:R2:W4:Y:S02]  /*4330*/  MUFU.TANH R168, R0 ;  /* 0x0000000000a87308 */ /* 0x0005240000002400 */
[----:B--2---:R-:W-:-:S06]  /*4340*/  FMUL.FTZ R0, R26, UR10 ;  /* 0x0000000a1a007c20 */ /* 0x004fcc0008410000 */
[----:B------:R2:W1:Y:S02]  /*4350*/  MUFU.TANH R126, R0 ;  /* 0x00000000007e7308 */ /* 0x0004640000002400 */
[----:B--2---:R-:W-:Y:S02]  /*4360*/  FMUL.FTZ R0, R27, UR10 ;  /* 0x0000000a1b007c20 */ /* 0x004fe40008410000 */
[----:B------:R-:W2:Y:S01]  /*4370*/  LDSM.16.M88.4 R24, [R94+0x4c00] ;  /* 0x004c00005e18783b */ /* 0x000ea20000000200 */
[----:B------:R-:W-:-:S04]  /*4380*/  DEPBAR.LE SB0, 0x0 ;  /* 0x000080000000791a */ /* 0x000fc80000000000 */
[----:B------:R3:W1:Y:S02]  /*4390*/  MUFU.TANH R136, R0 ;  /* 0x0000000000887308 */ /* 0x0006640000002400 */
[----:B---3--:R-:W-:-:S06]  /*43a0*/  FMUL.FTZ R0, R20, UR10 ;  /* 0x0000000a14007c20 */ /* 0x008fcc0008410000 */
        /* <DEDUP_REMOVED lines=10> */
[----:B------:R1:W1:-:S15]  /*4450*/  MUFU.TANH R208, R0 ;  /* 0x0000000000d07308 */ /* 0x00025e0000002400 */
[----:B------:R-:W-:Y:S01]  /*4460*/  HMMA.16816.F32.BF16 R12, R4, R34, R12 ;  /* 0x00000022040c723c */ /* 0x000fe2000004180c */
[----:B-1----:R-:W-:-:S04]  /*4470*/  FMUL.FTZ R0, R17, UR10 ;  /* 0x0000000a11007c20 */ /* 0x002fc80008410000 */
[----:B------:R1:W1:-:S14]  /*4480*/  MUFU.TANH R215, R0 ;  /* 0x0000000000d77308 */ /* 0x00025c0000002400 */
[----:B------:R-:W-:Y:S01]  /*4490*/  FMUL.FTZ R12, R12, UR10 ;  /* 0x0000000a0c0c7c20 */ /* 0x000fe20008410000 */
[----:B------:R-:W-:Y:S01]  /*44a0*/  FMUL.FTZ R13, R13, UR10 ;  /* 0x0000000a0d0d7c20 */ /* 0x000fe20008410000 */
[----:B------:R-:W-:Y:S02]  /*44b0*/  FMUL.FTZ R14, R14, UR10 ;  /* 0x0000000a0e0e7c20 */ /* 0x000fe40008410000 */
[----:B------:R-:W2:Y:S08]  /*44c0*/  MUFU.TANH R182, R12 ;  /* 0x0000000c00b67308 */ /* 0x000eb00000002400 */
[----:B------:R-:W2:Y:S01]  /*44d0*/  MUFU.TANH R178, R13 ;  /* 0x0000000d00b27308 */ /* 0x000ea20000002400 */
[----:B-1----:R-:W-:-:S07]  /*44e0*/  FMUL.FTZ R0, R18, UR10 ;  /* 0x0000000a12007c20 */ /* 0x002fce0008410000 */
[----:B------:R1:W1:Y:S08]  /*44f0*/  MUFU.TANH R142, R0 ;  /* 0x00000000008e7308 */ /* 0x0002700000002400 */
[----:B------:R-:W2:Y:S01]  /*4500*/  MUFU.TANH R131, R14 ;  /* 0x0000000e00837308 */ /* 0x000ea20000002400 */
[----:B-1----:R-:W-:Y:S02]  /*4510*/  FMUL.FTZ R0, R19, UR10 ;  /* 0x0000000a13007c20 */ /* 0x002fe40008410000 */
[C---:B-----5:R-:W-:Y:S05]  /*4520*/  HMMA.16816.F32.BF16 R16, R8.reuse, R28, RZ ;  /* 0x0000001c0810723c */ /* 0x060fea00000418ff */
[----:B------:R1:W1:Y:S03]  /*4530*/  MUFU.TANH R135, R0 ;  /* 0x0000000000877308 */ /* 0x0002660000002400 */
[----:B------:R-:W-:Y:S01]  /*4540*/  HMMA.16816.F32.BF16 R8, R8, R30, RZ ;  /* 0x0000001e0808723c */ /* 0x000fe200000418ff */
[----:B-1----:R-:W-:-:S11]  /*4550*/  FMUL.FTZ R0, R20, UR10 ;  /* 0x0000000a14007c20 */ /* 0x002fd60008410000 */
[C---:B--2---:R-:W-:Y:S01]  /*4560*/  HMMA.16816.F32.BF16 R16, R4.reuse, R24, R16 ;  /* 0x000000180410723c */ /* 0x044fe20000041810 */
[----:B------:R1:W2:Y:S07]  /*4570*/  MUFU.TANH R210, R0 ;  /* 0x0000000000d27308 */ /* 0x0002ae0000002400 */
[----:B------:R-:W-:Y:S01]  /*4580*/  HMMA.16816.F32.BF16 R4, R4, R26, R8 ;  /* 0x0000001a0404723c */ /* 0x000fe20000041808 */
[----:B-1----:R-:W-:-:S04]  /*4590*/  FMUL.FTZ R0, R21, UR10 ;  /* 0x0000000a15007c20 */ /* 0x002fc80008410000 */
[----:B------:R1:W1:-:S14]  /*45a0*/  MUFU.TANH R212, R0 ;  /* 0x0000000000d47308 */ /* 0x00025c0000002400 */
        /* <DEDUP_REMOVED lines=8> */
[----:B------:R5:W2:Y:S08]  /*4630*/  MUFU.TANH R161, R5 ;  /* 0x0000000500a17308 */ /* 0x000ab00000002400 */
[----:B------:R4:W2:Y:S01]  /*4640*/  MUFU.TANH R127, R6 ;  /* 0x00000006007f7308 */ /* 0x0008a20000002400 */
[----:B-1----:R-:W-:-:S07]  /*4650*/  FMUL.FTZ R0, R23, UR10 ;  /* 0x0000000a17007c20 */ /* 0x002fce0008410000 */
[----:B------:R1:W1:Y:S01]  /*4660*/  MUFU.TANH R132, R0 ;  /* 0x0000000000847308 */ /* 0x0002620000002400 */
[C---:B-----5:R-:W-:Y:S02]  /*4670*/  VIADDMNMX R5, R49.reuse, 0x8, R48, PT ;  /* 0x0000000831057846 */ /* 0x060fe40003800130 */
[----:B----4-:R-:W-:Y:S01]  /*4680*/  VIMNMX R6, PT, PT, R49, R48, PT ;  /* 0x0000003031067248 */ /* 0x010fe20003fe0100 */
[----:B-1----:R-:W-:-:S04]  /*4690*/  FMUL.FTZ R0, R15, UR10 ;  /* 0x0000000a0f007c20 */ /* 0x002fc80008410000 */
[----:B------:R1:W4:Y:S02]  /*46a0*/  MUFU.TANH R130, R0 ;  /* 0x0000000000827308 */ /* 0x0003240000002400 */
[----:B-1----:R-:W-:-:S06]  /*46b0*/  FMUL.FTZ R0, R16, UR10 ;  /* 0x0000000a10007c20 */ /* 0x002fcc0008410000 */
[----:B------:R1:W1:Y:S02]  /*46c0*/  MUFU.TANH R173, R0 ;  /* 0x0000000000ad7308 */ /* 0x0002640000002400 */
[----:B-1----:R-:W-:-:S06]  /*46d0*/  FMUL.FTZ R0, R17, UR10 ;  /* 0x0000000a11007c20 */ /* 0x002fcc0008410000 */
[----:B------:R1:W1:Y:S02]  /*46e0*/  MUFU.TANH R169, R0 ;  /* 0x0000000000a97308 */ /* 0x0002640000002400 */
[----:B-1----:R-:W-:-:S06]  /*46f0*/  FMUL.FTZ R0, R18, UR10 ;  /* 0x0000000a12007c20 */ /* 0x002fcc0008410000 */
[----:B------:R1:W1:Y:S02]  /*4700*/  MUFU.TANH R129, R0 ;  /* 0x0000000000817308 */ /* 0x0002640000002400 */
[----:B-1----:R-:W-:-:S06]  /*4710*/  FMUL.FTZ R0, R19, UR10 ;  /* 0x0000000a13007c20 */ /* 0x002fcc0008410000 */
[----:B------:R1:W1:Y:S02]  /*4720*/  MUFU.TANH R128, R0 ;  /* 0x0000000000807308 */ /* 0x0002640000002400 */
[----:B-1----:R-:W-:-:S04]  /*4730*/  SHF.L.U32 R0, R165, 0x1, RZ ;  /* 0x00000001a5007819 */ /* 0x002fc800000006ff */
[----:B------:R-:W-:-:S04]  /*4740*/  LOP3.LUT R250, R0, 0x6, RZ, 0xc0, !PT ;  /* 0x0000000600fa7812 */ /* 0x000fc800078ec0ff */
[----:B------:R-:W-:Y:S01]  /*4750*/  IADD3 R0, PT, PT, R214, R250, RZ ;  /* 0x000000fad6007210 */ /* 0x000fe20007ffe0ff */
        /* <DEDUP_REMOVED lines=13> */
.L_x_1039:
[----:B------:R-:W1:Y:S01]  /*4830*/  LDC R12, c[0x0][0x4f0] ;  /* 0x00013c00ff0c7b82 */ /* 0x000e620000000800 */
[----:B------:R-:W-:Y:S01]  /*4840*/  IADD3 R9, PT, PT, R214, -0x100, RZ ;  /* 0xffffff00d6097810 */ /* 0x000fe20007ffe0ff */
[----:B------:R-:W2:Y:S01]  /*4850*/  LDCU.64 UR6, c[0x0][0x3a0] ;  /* 0x00007400ff0677ac */ /* 0x000ea20008000a00 */
[----:B------:R-:W-:Y:S02]  /*4860*/  IABS R8, R214 ;  /* 0x000000d600087213 */ /* 0x000fe40000000000 */
[----:B------:R-:W-:Y:S02]  /*4870*/  IABS R7, R9 ;  /* 0x0000000900077213 */ /* 0x000fe40000000000 */
[----:B-1----:R-:W-:-:S04]  /*4880*/  IABS R11, R12 ;  /* 0x0000000c000b7213 */ /* 0x002fc80000000000 */
[----:B------:R-:W1:Y:S08]  /*4890*/  I2F.RP R2, R11 ;  /* 0x0000000b00027306 */ /* 0x000e700000209400 */
[----:B-1----:R-:W1:Y:S02]  /*48a0*/  MUFU.RCP R2, R2 ;  /* 0x0000000200027308 */ /* 0x002e640000001000 */
[----:B-1----:R-:W-:-:S06]  /*48b0*/  VIADD R2, R2, 0xffffffe ;  /* 0x0ffffffe02027836 */ /* 0x002fcc0000000000 */
[----:B------:R-:W1:Y:S02]  /*48c0*/  F2I.FTZ.U32.TRUNC.NTZ R3, R2 ;  /* 0x0000000200037305 */ /* 0x000e64000021f000 */
[----:B-1----:R-:W-:-:S04]  /*48d0*/  IMAD.MOV R2, RZ, RZ, -R3 ;  /* 0x000000ffff027224 */ /* 0x002fc800078e0a03 */
[----:B------:R-:W-:Y:S02]  /*48e0*/  IMAD R4, R2, R11, RZ ;  /* 0x0000000b02047224 */ /* 0x000fe400078e02ff */
[----:B------:R-:W-:-:S04]  /*48f0*/  IMAD.MOV.U32 R2, RZ, RZ, RZ ;  /* 0x000000ffff027224 */ /* 0x000fc800078e00ff */
        /* <DEDUP_REMOVED lines=17> */
[----:B------:R-:W-:-:S02]  /*4a10*/  LOP3.LUT R4, R9, R12, RZ, 0x3c, !PT ;  /* 0x0000000c09047212 */ /* 0x000fc400078e3cff */
[-C--:B------:R-:W-:Y:S02]  /*4a20*/  LOP3.LUT R7, R214, R12.reuse, RZ, 0x3c, !PT ;  /* 0x0000000cd6077212 */ /* 0x080fe400078e3cff */
[----:B------:R-:W-:Y:S02]  /*4a30*/  ISETP.GE.AND P0, PT, R4, RZ, PT ;  /* 0x000000ff0400720c */ /* 0x000fe40003f06270 */
[----:B------:R-:W-:Y:S02]  /*4a40*/  ISETP.GE.AND P2, PT, R7, RZ, PT ;  /* 0x000000ff0700720c */ /* 0x000fe40003f46270 */
[----:B------:R-:W-:Y:S01]  /*4a50*/  ISETP.NE.AND P1, PT, R12, RZ, PT ;  /* 0x000000ff0c00720c */ /* 0x000fe20003f25270 */
[----:B------:R-:W-:Y:S01]  /*4a60*/  @P4 VIADD R2, R2, 0x1 ;  /* 0x0000000102024836 */ /* 0x000fe20000000000 */
[----:B------:R-:W-:Y:S02]  /*4a70*/  LOP3.LUT R4, RZ, R12, RZ, 0x33, !PT ;  /* 0x0000000cff047212 */ /* 0x000fe400078e33ff */
[----:B------:R-:W-:-:S05]  /*4a80*/  @P6 IADD3 R3, PT, PT, R3, 0x1, RZ ;  /* 0x0000000103036810 */ /* 0x000fca0007ffe0ff */
[----:B------:R-:W-:Y:S02]  /*4a90*/  @!P0 IMAD.MOV R2, RZ, RZ, -R2 ;  /* 0x000000ffff028224 */ /* 0x000fe400078e0a02 */
[----:B------:R-:W-:-:S03]  /*4aa0*/  @!P2 IADD3 R3, PT, PT, -R3, RZ, RZ ;  /* 0x000000ff0303a210 */ /* 0x000fc60007ffe1ff */
[C---:B------:R-:W-:Y:S02]  /*4ab0*/  SEL R2, R4.reuse, R2, !P1 ;  /* 0x0000000204027207 */ /* 0x040fe40004800000 */
[----:B------:R-:W-:-:S03]  /*4ac0*/  SEL R3, R4, R3, !P1 ;  /* 0x0000000304037207 */ /* 0x000fc60004800000 */
[----:B------:R-:W-:-:S04]  /*4ad0*/  IMAD.WIDE R10, R2, 0x4, R184 ;  /* 0x00000004020a7825 */ /* 0x000fc800078e02b8 */
[C---:B------:R-:W-:Y:S02]  /*4ae0*/  IMAD.WIDE R8, R3.reuse, 0x4, R184 ;  /* 0x0000000403087825 */ /* 0x040fe400078e02b8 */
[----:B------:R-:W3:Y:S04]  /*4af0*/  LDG.E R10, desc[UR16][R10.64] ;  /* 0x000000100a0a7981 */ /* 0x000ee8000c1e1900 */
[----:B------:R-:W3:Y:S01]  /*4b00*/  LDG.E R8, desc[UR16][R8.64] ;  /* 0x0000001008087981 */ /* 0x000ee2000c1e1900 */
[----:B------:R-:W-:-:S04]  /*4b10*/  IMAD.IADD R2, R3, 0x1, -R2 ;  /* 0x0000000103027824 */ /* 0x000fc800078e0a02 */
[----:B------:R-:W-:-:S05]  /*4b20*/  IMAD R2, R2, R12, -0x100 ;  /* 0xffffff0002027424 */ /* 0x000fca00078e020c */
[----:B------:R-:W-:-:S05]  /*4b30*/  SHF.R.S32.HI R3, RZ, 0x1f, R2 ;  /* 0x0000001fff037819 */ /* 0x000fca0000011402 */
[----:B------:R-:W-:-:S04]  /*4b40*/  IMAD R3, R3, R90, RZ ;  /* 0x0000005a03037224 */ /* 0x000fc800078e02ff */
[C---:B------:R-:W-:Y:S02]  /*4b50*/  IMAD R4, R2.reuse, R91, R3 ;  /* 0x0000005b02047224 */ /* 0x040fe400078e0203 */
[----:B------:R-:W-:-:S04]  /*4b60*/  IMAD.WIDE.U32 R2, R2, R90, RZ ;  /* 0x0000005a02027225 */ /* 0x000fc800078e00ff */
        /* <DEDUP_REMOVED lines=9> */
.L_x_1040:
        /* <DEDUP_REMOVED lines=68> */
.L_x_1042:
[----:B------:R-:W-:Y:S05]  /*5040*/  BSYNC.RECONVERGENT B0 ;  /* 0x0000000000007941 */ /* 0x000fea0003800200 */
.L_x_1041:
[----:B------:R-:W0:Y:S02]  /*5050*/  LDGDEPBAR ;  /* 0x00000000000079af */ /* 0x000e240000000000 */
.L_x_1038:
[C---:B------:R-:W-:Y:S01]  /*5060*/  VIADD R20, R0.reuse, 0x1 ;  /* 0x0000000100147836 */ /* 0x040fe20000000000 */
[CC--:B------:R-:W-:Y:S01]  /*5070*/  ISETP.GE.AND P0, PT, R0.reuse, R5.reuse, PT ;  /* 0x000000050000720c */ /* 0x0c0fe20003f06270 */
[C---:B------:R-:W-:Y:S01]  /*5080*/  VIADD R19, R0.reuse, 0x8 ;  /* 0x0000000800137836 */ /* 0x040fe20000000000 */
[----:B------:R-:W3:Y:S01]  /*5090*/  LDCU UR6, c[0x0][0x45c] ;  /* 0x00008b80ff0677ac */ /* 0x000ee20008000800 */
[----:B------:R-:W-:Y:S01]  /*50a0*/  VIADD R25, R0, 0x9 ;  /* 0x0000000900197836 */ /* 0x000fe20000000000 */
[-C--:B------:R-:W-:Y:S01]  /*50b0*/  ISETP.GE.AND P6, PT, R20, R5.reuse, PT ;  /* 0x000000051400720c */ /* 0x080fe20003fc6270 */
[C---:B------:R-:W-:Y:S01]  /*50c0*/  VIADD R24, R0.reuse, 0x10 ;  /* 0x0000001000187836 */ /* 0x040fe20000000000 */
[-C--:B------:R-:W-:Y:S01]  /*50d0*/  ISETP.GE.AND P4, PT, R19, R5.reuse, PT ;  /* 0x000000051300720c */ /* 0x080fe20003f86270 */
[C---:B------:R-:W-:Y:S01]  /*50e0*/  VIADD R23, R0.reuse, 0x11 ;  /* 0x0000001100177836 */ /* 0x040fe20000000000 */
[----:B------:R-:W-:Y:S01]  /*50f0*/  FSEL R7, R187, -INF , !P0 ;  /* 0xff800000bb077808 */ /* 0x000fe20004000000 */
[C---:B------:R-:W-:Y:S01]  /*5100*/  VIADD R22, R0.reuse, 0x18 ;  /* 0x0000001800167836 */ /* 0x040fe20000000000 */
[-C--:B------:R-:W-:Y:S01]  /*5110*/  ISETP.GE.AND P3, PT, R25, R5.reuse, PT ;  /* 0x000000051900720c */ /* 0x080fe20003f66270 */
[----:B------:R-:W-:Y:S01]  /*5120*/  VIADD R29, R0, 0x19 ;  /* 0x00000019001d7836 */ /* 0x000fe20000000000 */
[-C--:B------:R-:W-:Y:S01]  /*5130*/  ISETP.GE.AND P2, PT, R24, R5.reuse, PT ;  /* 0x000000051800720c */ /* 0x080fe20003f46270 */
[----:B------:R-:W-:Y:S01]  /*5140*/  VIADD R28, R0, 0x20 ;  /* 0x00000020001c7836 */ /* 0x000fe20000000000 */
[----:B--2---:R-:W-:Y:S01]  /*5150*/  FSEL R8, R186, -INF , !P6 ;  /* 0xff800000ba087808 */ /* 0x004fe20007000000 */
[C---:B------:R-:W-:Y:S01]  /*5160*/  VIADD R27, R0.reuse, 0x21 ;  /* 0x00000021001b7836 */ /* 0x040fe20000000000 */
        /* <DEDUP_REMOVED lines=10> */
[----:B-1----:R-:W-:Y:S01]  /*5210*/  FMNMX3.FTZ R3, R7, R8, R9, !PT ;  /* 0x0000000807037276 */ /* 0x002fe20007810009 */
[C---:B------:R-:W-:Y:S01]  /*5220*/  VIADD R35, R0.reuse, 0x39 ;  /* 0x0000003900237836 */ /* 0x040fe20000000000 */
[-C--:B------:R-:W-:Y:S01]  /*5230*/  ISETP.GE.AND P6, PT, R29, R5.reuse, PT ;  /* 0x000000051d00720c */ /* 0x080fe20003fc6270 */
[----:B------:R-:W-:Y:S01]  /*5240*/  VIADD R41, R0, 0x40 ;  /* 0x0000004000297836 */ /* 0x000fe20000000000 */
[-C--:B------:R-:W-:Y:S01]  /*5250*/  ISETP.GE.AND P4, PT, R28, R5.reuse, PT ;  /* 0x000000051c00720c */ /* 0x080fe20003f86270 */
[C---:B------:R-:W-:Y:S01]  /*5260*/  VIADD R40, R0.reuse, 0x41 ;  /* 0x0000004100287836 */ /* 0x040fe20000000000 */
        /* <DEDUP_REMOVED lines=198> */
[----:B------:R-:W-:-:S04]  /*5ed0*/  ISETP.GE.AND P6, PT, R27, R6, PT ;  /* 0x000000061b00720c */ /* 0x000fc80003fc6270 */
[----:B------:R-:W-:Y:S02]  /*5ee0*/  FSEL R127, R191, -INF , !P6 ;  /* 0xff800000bf7f7808 */ /* 0x000fe40007000000 */
[----:B------:R-:W-:-:S04]  /*5ef0*/  ISETP.GE.AND P6, PT, R36, R6, PT ;  /* 0x000000062400720c */ /* 0x000fc80003fc6270 */
[----:B------:R-:W-:Y:S02]  /*5f00*/  FSEL R132, R236, -INF , !P6 ;  /* 0xff800000ec847808 */ /* 0x000fe40007000000 */
[----:B------:R-:W-:Y:S02]  /*5f10*/  ISETP.GE.AND P6, PT, R45, R6, PT ;  /* 0x000000062d00720c */ /* 0x000fe40003fc6270 */
        /* <DEDUP_REMOVED lines=8> */
[----:B------:R-:W-:-:S03]  /*5fa0*/  FFMA.FTZ R0, R18, UR6, -R4 ;  /* 0x0000000612007c23 */ /* 0x000fc60008010804 */
[----:B------:R1:W-:Y:S08]  /*5fb0*/  MUFU.EX2 R171, R2 ;  /* 0x0000000200ab7308 */ /* 0x0003f00000000800 */
[----:B------:R2:W-:Y:S01]  /*5fc0*/  MUFU.EX2 R187, R0 ;  /* 0x0000000000bb7308 */ /* 0x0005e20000000800 */
[----:B-1----:R-:W-:Y:S01]  /*5fd0*/  FFMA.FTZ R2, R8, UR6, -R4 ;  /* 0x0000000608027c23 */ /* 0x002fe20008010804 */
[----:B------:R-:W-:-:S02]  /*5fe0*/  FSEL R8, R247, -INF , !P3 ;  /* 0xff800000f7087808 */ /* 0x000fc40005800000 */
[----:B------:R-:W-:-:S04]  /*5ff0*/  ISETP.GE.AND P3, PT, R66, R6, PT ;  /* 0x000000064200720c */ /* 0x000fc80003f66270 */
[----:B------:R1:W3:Y:S01]  /*6000*/  MUFU.EX2 R170, R2 ;  /* 0x0000000200aa7308 */ /* 0x0002e20000000800 */
[--C-:B--2---:R-:W-:Y:S01]  /*6010*/  FFMA.FTZ R0, R21, UR6, -R4.reuse ;  /* 0x0000000615007c23 */ /* 0x104fe20008010804 */
[----:B-1----:R-:W-:Y:S01]  /*6020*/  FFMA.FTZ R2, R9, UR6, -R4 ;  /* 0x0000000609027c23 */ /* 0x002fe20008010804 */
[----:B------:R-:W-:Y:S02]  /*6030*/  FSEL R9, R245, -INF , !P2 ;  /* 0xff800000f5097808 */ /* 0x000fe40005000000 */
[----:B------:R-:W-:-:S03]  /*6040*/  ISETP.GE.AND P2, PT, R22, R6, PT ;  /* 0x000000061600720c */ /* 0x000fc60003f46270 */
[----:B------:R1:W-:Y:S01]  /*6050*/  MUFU.EX2 R172, R2 ;  /* 0x0000000200ac7308 */ /* 0x0003e20000000800 */
[----:B------:R-:W-:Y:S02]  /*6060*/  FSEL R22, R242, -INF , !P4 ;  /* 0xff800000f2167808 */ /* 0x000fe40006000000 */
[----:B------:R-:W-:Y:S02]  /*6070*/  FSEL R24, R194, -INF , !P2 ;  /* 0xff800000c2187808 */ /* 0x000fe40005000000 */
[-C--:B------:R-:W-:Y:S02]  /*6080*/  ISETP.GE.AND P4, PT, R33, R6.reuse, PT ;  /* 0x000000062100720c */ /* 0x080fe40003f86270 */
[----:B------:R-:W-:Y:S02]  /*6090*/  ISETP.GE.AND P2, PT, R32, R6, PT ;  /* 0x000000062000720c */ /* 0x000fe40003f46270 */
[----:B------:R-:W-:Y:S02]  /*60a0*/  FSEL R128, R239, -INF , !P4 ;  /* 0xff800000ef807808 */ /* 0x000fe40006000000 */
[----:B------:R-:W-:-:S02]  /*60b0*/  FSEL R129, R238, -INF , !P2 ;  /* 0xff800000ee817808 */ /* 0x000fc40005000000 */
[-C--:B------:R-:W-:Y:S02]  /*60c0*/  ISETP.GE.AND P4, PT, R35, R6.reuse, PT ;  /* 0x000000062300720c */ /* 0x080fe40003f86270 */
[-C--:B------:R-:W-:Y:S01]  /*60d0*/  ISETP.GE.AND P2, PT, R41, R6.reuse, PT ;  /* 0x000000062900720c */ /* 0x080fe20003f46270 */
[----:B-1----:R-:W-:Y:S01]  /*60e0*/  FFMA.FTZ R2, R10, UR6, -R4 ;  /* 0x000000060a027c23 */ /* 0x002fe20008010804 */
[----:B------:R-:W-:Y:S02]  /*60f0*/  FSEL R10, R188, -INF , !P0 ;  /* 0xff800000bc0a7808 */ /* 0x000fe40004000000 */
[----:B------:R-:W-:Y:S01]  /*6100*/  ISETP.GE.AND P0, PT, R28, R6, PT ;  /* 0x000000061c00720c */ /* 0x000fe20003f06270 */
[----:B------:R1:W2:Y:S01]  /*6110*/  MUFU.EX2 R174, R2 ;  /* 0x0000000200ae7308 */ /* 0x0002a20000000800 */
[----:B------:R-:W-:Y:S02]  /*6120*/  FSEL R133, R195, -INF , !P4 ;  /* 0xff800000c3857808 */ /* 0x000fe40006000000 */
[----:B------:R-:W-:-:S02]  /*6130*/  FSEL R109, R240, -INF , !P0 ;  /* 0xff800000f06d7808 */ /* 0x000fc40004000000 */
[-C--:B------:R-:W-:Y:S02]  /*6140*/  ISETP.GE.AND P0, PT, R37, R6.reuse, PT ;  /* 0x000000062500720c */ /* 0x080fe40003f06270 */
[----:B------:R-:W-:Y:S01]  /*6150*/  FSEL R137, R235, -INF , !P2 ;  /* 0xff800000eb897808 */ /* 0x000fe20005000000 */
[----:B------:R4:W-:Y:S01]  /*6160*/  MUFU.EX2 R188, R0 ;  /* 0x0000000000bc7308 */ /* 0x0009e20000000800 */
[----:B------:R-:W-:Y:S02]  /*6170*/  FSEL R131, R237, -INF , !P0 ;  /* 0xff800000ed837808 */ /* 0x000fe40004000000 */
[-C--:B------:R-:W-:Y:S02]  /*6180*/  ISETP.GE.AND P0, PT, R39, R6.reuse, PT ;  /* 0x000000062700720c */ /* 0x080fe40003f06270 */
[-C--:B------:R-:W-:Y:S02]  /*6190*/  ISETP.GE.AND P4, PT, R44, R6.reuse, PT ;  /* 0x000000062c00720c */ /* 0x080fe40003f86270 */
[----:B------:R-:W-:Y:S01]  /*61a0*/  ISETP.GE.AND P2, PT, R43, R6, PT ;  /* 0x000000062b00720c */ /* 0x000fe20003f46270 */
[----:B-1----:R-:W-:Y:S01]  /*61b0*/  FFMA.FTZ R2, R11, UR6, -R4 ;  /* 0x000000060b027c23 */ /* 0x002fe20008010804 */
[----:B------:R-:W-:-:S02]  /*61c0*/  FSEL R11, R244, -INF , !P1 ;  /* 0xff800000f40b7808 */ /* 0x000fc40004800000 */
[----:B------:R-:W-:Y:S01]  /*61d0*/  ISETP.GE.AND P1, PT, R29, R6, PT ;  /* 0x000000061d00720c */ /* 0x000fe20003f26270 */
[----:B------:R1:W-:Y:S01]  /*61e0*/  MUFU.EX2 R175, R2 ;  /* 0x0000000200af7308 */ /* 0x0003e20000000800 */
[----:B------:R-:W-:Y:S02]  /*61f0*/  FMNMX3.FTZ R20, R8, R9, R11, !PT ;  /* 0x0000000908147276 */ /* 0x000fe4000781000b */
[----:B------:R-:W-:Y:S01]  /*6200*/  FSEL R25, R241, -INF , !P1 ;  /* 0xff800000f1197808 */ /* 0x000fe20004800000 */
[----:B----4-:R-:W-:Y:S01]  /*6210*/  FFMA.FTZ R0, R26, UR6, -R4 ;  /* 0x000000061a007c23 */ /* 0x010fe20008010804 */
[----:B------:R-:W-:Y:S02]  /*6220*/  FMNMX3.FTZ R20, R20, R10, R23, !PT ;  /* 0x0000000a14147276 */ /* 0x000fe40007810017 */
[----:B------:R-:W-:Y:S01]  /*6230*/  ISETP.GE.AND P1, PT, R31, R6, PT ;  /* 0x000000061f00720c */ /* 0x000fe20003f26270 */
[----:B------:R4:W-:Y:S01]  /*6240*/  MUFU.EX2 R194, R0 ;  /* 0x0000000000c27308 */ /* 0x0009e20000000800 */
[----:B------:R-:W-:-:S02]  /*6250*/  FMNMX3.FTZ R20, R20, R22, R24, !PT ;  /* 0x0000001614147276 */ /* 0x000fc40007810018 */
[----:B------:R-:W-:Y:S02]  /*6260*/  FSEL R130, R193, -INF , !P1 ;  /* 0xff800000c1827808 */ /* 0x000fe40004800000 */
[----:B------:R-:W-:Y:S02]  /*6270*/  FMNMX3.FTZ R20, R20, R25, R109, !PT ;  /* 0x0000001914147276 */ /* 0x000fe4000781006d */
[-C--:B------:R-:W-:Y:S02]  /*6280*/  ISETP.GE.AND P1, PT, R40, R6.reuse, PT ;  /* 0x000000062800720c */ /* 0x080fe40003f26270 */
[----:B------:R-:W-:Y:S01]  /*6290*/  FMNMX3.FTZ R20, R20, R127, R128, !PT ;  /* 0x0000007f14147276 */ /* 0x000fe20007810080 */
[----:B-1----:R-:W-:Y:S01]  /*62a0*/  FFMA.FTZ R2, R12, UR6, -R4 ;  /* 0x000000060c027c23 */ /* 0x002fe20008010804 */
[----:B------:R-:W-:Y:S02]  /*62b0*/  FSEL R138, R234, -INF , !P1 ;  /* 0xff800000ea8a7808 */ /* 0x000fe40004800000 */
[----:B------:R-:W-:Y:S01]  /*62c0*/  FMNMX3.FTZ R20, R20, R129, R130, !PT ;  /* 0x0000008114147276 */ /* 0x000fe20007810082 */
[----:B------:R1:W-:Y:S01]  /*62d0*/  MUFU.EX2 R177, R2 ;  /* 0x0000000200b17308 */ /* 0x0003e20000000800 */
[----:B------:R-:W-:Y:S01]  /*62e0*/  ISETP.GE.AND P1, PT, R51, R6, PT ;  /* 0x000000063300720c */ /* 0x000fe20003f26270 */
[----:B----4-:R-:W-:Y:S01]  /*62f0*/  FFMA.FTZ R0, R30, UR6, -R4 ;  /* 0x000000061e007c23 */ /* 0x010fe20008010804 */
[----:B------:R-:W-:-:S02]  /*6300*/  FMNMX3.FTZ R20, R20, R131, R132, !PT ;  /* 0x0000008314147276 */ /* 0x000fc40007810084 */
[----:B------:R-:W-:-:S03]  /*6310*/  FSEL R51, R192, -INF , !P0 ;  /* 0xff800000c0337808 */ /* 0x000fc60004000000 */
[----:B------:R4:W-:Y:S01]  /*6320*/  MUFU.EX2 R191, R0 ;  /* 0x0000000000bf7308 */ /* 0x0009e20000000800 */
[----:B------:R-:W-:Y:S02]  /*6330*/  FMNMX3.FTZ R20, R20, R133, R137, !PT ;  /* 0x0000008514147276 */ /* 0x000fe40007810089 */
[-C--:B------:R-:W-:Y:S02]  /*6340*/  ISETP.GE.AND P0, PT, R50, R6.reuse, PT ;  /* 0x000000063200720c */ /* 0x080fe40003f06270 */
[----:B------:R-:W-:Y:S02]  /*6350*/  FSEL R50, R233, -INF , !P6 ;  /* 0xff800000e9327808 */ /* 0x000fe40007000000 */
[----:B------:R-:W-:Y:S02]  /*6360*/  ISETP.GE.AND P6, PT, R49, R6, PT ;  /* 0x000000063100720c */ /* 0x000fe40003fc6270 */
[----:B------:R-:W-:Y:S01]  /*6370*/  FSEL R49, R232, -INF , !P4 ;  /* 0xff800000e8317808 */ /* 0x000fe20006000000 */
[----:B-1----:R-:W-:Y:S01]  /*6380*/  FFMA.FTZ R2, R13, UR6, -R4 ;  /* 0x000000060d027c23 */ /* 0x002fe20008010804 */
[----:B------:R-:W-:-:S02]  /*6390*/  FMNMX3.FTZ R20, R20, R138, R51, !PT ;  /* 0x0000008a14147276 */ /* 0x000fc40007810033 */
[----:B------:R-:W-:Y:S01]  /*63a0*/  ISETP.GE.AND P4, PT, R55, R6, PT ;  /* 0x000000063700720c */ /* 0x000fe20003f86270 */
[----:B------:R1:W-:Y:S01]  /*63b0*/  MUFU.EX2 R180, R2 ;  /* 0x0000000200b47308 */ /* 0x0003e20000000800 */
[----:B------:R-:W-:Y:S01]  /*63c0*/  FMNMX3.FTZ R20, R20, R50, R49, !PT ;  /* 0x0000003214147276 */ /* 0x000fe20007810031 */
[----:B----4-:R-:W-:Y:S01]  /*63d0*/  FFMA.FTZ R0, R34, UR6, -R4 ;  /* 0x0000000622007c23 */ /* 0x010fe20008010804 */
[----:B------:R-:W-:Y:S02]  /*63e0*/  FSEL R55, R197, -INF , !P6 ;  /* 0xff800000c5377808 */ /* 0x000fe40007000000 */
[----:B------:R-:W-:-:S03]  /*63f0*/  ISETP.GE.AND P6, PT, R58, R6, PT ;  /* 0x000000063a00720c */ /* 0x000fc60003fc6270 */
[----:B------:R4:W-:Y:S01]  /*6400*/  MUFU.EX2 R193, R0 ;  /* 0x0000000000c17308 */ /* 0x0009e20000000800 */
[----:B------:R-:W-:Y:S02]  /*6410*/  FSEL R58, R216, -INF , !P4 ;  /* 0xff800000d83a7808 */ /* 0x000fe40006000000 */
[-C--:B------:R-:W-:Y:S02]  /*6420*/  ISETP.GE.AND P4, PT, R57, R6.reuse, PT ;  /* 0x000000063900720c */ /* 0x080fe40003f86270 */
[----:B------:R-:W-:Y:S02]  /*6430*/  FSEL R141, R209, -INF , !P6 ;  /* 0xff800000d18d7808 */ /* 0x000fe40007000000 */
[-C--:B------:R-:W-:Y:S02]  /*6440*/  ISETP.GE.AND P6, PT, R65, R6.reuse, PT ;  /* 0x000000064100720c */ /* 0x080fe40003fc6270 */
[----:B------:R-:W-:Y:S01]  /*6450*/  FSEL R65, R196, -INF , !P4 ;  /* 0xff800000c4417808 */ /* 0x000fe20006000000 */
[----:B-1----:R-:W-:Y:S01]  /*6460*/  FFMA.FTZ R2, R14, UR6, -R4 ;  /* 0x000000060e027c23 */ /* 0x002fe20008010804 */
[----:B------:R-:W-:-:S03]  /*6470*/  ISETP.GE.AND P4, PT, R64, R6, PT ;  /* 0x000000064000720c */ /* 0x000fc60003f86270 */
[----:B------:R1:W-:Y:S01]  /*6480*/  MUFU.EX2 R181, R2 ;  /* 0x0000000200b57308 */ /* 0x0003e20000000800 */
[----:B------:R-:W-:Y:S01]  /*6490*/  FSEL R143, R205, -INF , !P4 ;  /* 0xff800000cd8f7808 */ /* 0x000fe20006000000 */
[----:B----4-:R-:W-:Y:S01]  /*64a0*/  FFMA.FTZ R0, R38, UR6, -R4 ;  /* 0x0000000626007c23 */ /* 0x010fe20008010804 */
[----:B------:R-:W-:-:S05]  /*64b0*/  ISETP.GE.AND P4, PT, R74, R6, PT ;  /* 0x000000064a00720c */ /* 0x000fca0003f86270 */
[----:B------:R4:W-:Y:S01]  /*64c0*/  MUFU.EX2 R195, R0 ;  /* 0x0000000000c37308 */ /* 0x0009e20000000800 */
[----:B------:R-:W-:Y:S02]  /*64d0*/  FSEL R148, R148, -INF , !P4 ;  /* 0xff80000094947808 */ /* 0x000fe40006000000 */
[----:B------:R-:W-:-:S04]  /*64e0*/  ISETP.GE.AND P4, PT, R84, R6, PT ;  /* 0x000000065400720c */ /* 0x000fc80003f86270 */
[----:B------:R-:W-:Y:S02]  /*64f0*/  FSEL R157, R157, -INF , !P4 ;  /* 0xff8000009d9d7808 */ /* 0x000fe40006000000 */
[----:B------:R-:W-:Y:S01]  /*6500*/  ISETP.GE.AND P4, PT, R99, R6, PT ;  /* 0x000000066300720c */ /* 0x000fe20003f86270 */
[----:B-1----:R-:W-:-:S03]  /*6510*/  FFMA.FTZ R2, R15, UR6, -R4 ;  /* 0x000000060f027c23 */ /* 0x002fc60008010804 */
[----:B------:R-:W-:Y:S01]  /*6520*/  FSEL R179, R179, -INF , !P4 ;  /* 0xff800000b3b37808 */ /* 0x000fe20006000000 */
[----:B------:R1:W-:Y:S01]  /*6530*/  MUFU.EX2 R183, R2 ;  /* 0x0000000200b77308 */ /* 0x0003e20000000800 */
[----:B------:R-:W-:Y:S01]  /*6540*/  ISETP.GE.AND P4, PT, R110, R6, PT ;  /* 0x000000066e00720c */ /* 0x000fe20003f86270 */
[----:B----4-:R-:W-:-:S03]  /*6550*/  FFMA.FTZ R0, R42, UR6, -R4 ;  /* 0x000000062a007c23 */ /* 0x010fc60008010804 */
[----:B------:R-:W-:-:S03]  /*6560*/  FSEL R178, R178, -INF , !P4 ;  /* 0xff800000b2b27808 */ /* 0x000fc60006000000 */
[----:B------:R4:W-:Y:S01]  /*6570*/  MUFU.EX2 R192, R0 ;  /* 0x0000000000c07308 */ /* 0x0009e20000000800 */
[----:B-1----:R-:W-:-:S07]  /*6580*/  FFMA.FTZ R2, R16, UR6, -R4 ;  /* 0x0000000610027c23 */ /* 0x002fce0008010804 */
[----:B------:R1:W-:Y:S01]  /*6590*/  MUFU.EX2 R186, R2 ;  /* 0x0000000200ba7308 */ /* 0x0003e20000000800 */
[----:B----4-:R-:W-:Y:S01]  /*65a0*/  FFMA.FTZ R0, R48, UR6, -R4 ;  /* 0x0000000630007c23 */ /* 0x010fe20008010804 */
[----:B------:R-:W-:Y:S02]  /*65b0*/  FSEL R48, R199, -INF , !P2 ;  /* 0xff800000c7307808 */ /* 0x000fe40005000000 */
[----:B------:R-:W-:-:S04]  /*65c0*/  ISETP.GE.AND P2, PT, R54, R6, PT ;  /* 0x000000063600720c */ /* 0x000fc80003f46270 */
[----:B------:R4:W-:Y:S01]  /*65d0*/  MUFU.EX2 R199, R0 ;  /* 0x0000000000c77308 */ /* 0x0009e20000000800 */
[----:B------:R-:W-:Y:S02]  /*65e0*/  FSEL R54, R222, -INF , !P1 ;  /* 0xff800000de367808 */ /* 0x000fe40004800000 */
[----:B------:R-:W-:Y:S02]  /*65f0*/  ISETP.GE.AND P1, PT, R53, R6, PT ;  /* 0x000000063500720c */ /* 0x000fe40003f26270 */
[----:B------:R-:W-:Y:S02]  /*6600*/  FSEL R53, R217, -INF , !P0 ;  /* 0xff800000d9357808 */ /* 0x000fe40004000000 */
[----:B------:R-:W-:Y:S02]  /*6610*/  FMNMX3.FTZ R20, R20, R48, R54, !PT ;  /* 0x0000003014147276 */ /* 0x000fe40007810036 */
[----:B------:R-:W-:Y:S01]  /*6620*/  ISETP.GE.AND P0, PT, R59, R6, PT ;  /* 0x000000063b00720c */ /* 0x000fe20003f06270 */
[----:B-1----:R-:W-:Y:S01]  /*6630*/  FFMA.FTZ R2, R17, UR6, -R4 ;  /* 0x0000000611027c23 */ /* 0x002fe20008010804 */
[----:B------:R-:W-:-:S02]  /*6640*/  FSEL R57, R213, -INF , !P2 ;  /* 0xff800000d5397808 */ /* 0x000fc40005000000 */
[----:B------:R-:W-:Y:S01]  /*6650*/  FMNMX3.FTZ R20, R20, R53, R55, !PT ;  /* 0x0000003514147276 */ /* 0x000fe20007810037 */
[----:B------:R1:W-:Y:S01]  /*6660*/  MUFU.EX2 R190, R2 ;  /* 0x0000000200be7308 */ /* 0x0003e20000000800 */
[-C--:B------:R-:W-:Y:S01]  /*6670*/  ISETP.GE.AND P2, PT, R62, R6.reuse, PT ;  /* 0x000000063e00720c */ /* 0x080fe20003f46270 */
[----:B----4-:R-:W-:Y:S01]  /*6680*/  FFMA.FTZ R0, R47, UR6, -R4 ;  /* 0x000000062f007c23 */ /* 0x010fe20008010804 */
[----:B------:R-:W-:Y:S02]  /*6690*/  FSEL R62, R198, -INF , !P1 ;  /* 0xff800000c63e7808 */ /* 0x000fe40004800000 */
[----:B------:R-:W-:-:S03]  /*66a0*/  ISETP.GE.AND P1, PT, R61, R6, PT ;  /* 0x000000063d00720c */ /* 0x000fc60003f26270 */
[----:B------:R4:W-:Y:S01]  /*66b0*/  MUFU.EX2 R197, R0 ;  /* 0x0000000000c57308 */ /* 0x0009e20000000800 */
[----:B------:R-:W-:Y:S02]  /*66c0*/  FSEL R61, R211, -INF , !P0 ;  /* 0xff800000d33d7808 */ /* 0x000fe40004000000 */
[----:B------:R-:W-:Y:S02]  /*66d0*/  FMNMX3.FTZ R20, R20, R58, R57, !PT ;  /* 0x0000003a14147276 */ /* 0x000fe40007810039 */
[----:B------:R-:W-:Y:S02]  /*66e0*/  ISETP.GE.AND P0, PT, R60, R6, PT ;  /* 0x000000063c00720c */ /* 0x000fe40003f06270 */
[----:B------:R-:W-:Y:S02]  /*66f0*/  FMNMX3.FTZ R20, R20, R62, R61, !PT ;  /* 0x0000003e14147276 */ /* 0x000fe4000781003d */
[----:B------:R-:W-:Y:S01]  /*6700*/  FSEL R64, R207, -INF , !P2 ;  /* 0xff800000cf407808 */ /* 0x000fe20005000000 */
[----:B-1----:R-:W-:Y:S01]  /*6710*/  FFMA.FTZ R2, R115, UR6, -R4 ;  /* 0x0000000673027c23 */ /* 0x002fe20008010804 */
[----:B------:R-:W-:-:S02]  /*6720*/  FSEL R66, R200, -INF , !P1 ;  /* 0xff800000c8427808 */ /* 0x000fc40004800000 */
[----:B------:R-:W-:Y:S01]  /*6730*/  FMNMX3.FTZ R20, R20, R141, R65, !PT ;  /* 0x0000008d14147276 */ /* 0x000fe20007810041 */
[----:B------:R-:W-:Y:S01]  /*6740*/  MUFU.EX2 R115, R2 ;  /* 0x0000000200737308 */ /* 0x000fe20000000800 */
[----:B------:R-:W-:Y:S01]  /*6750*/  ISETP.GE.AND P1, PT, R69, R6, PT ;  /* 0x000000064500720c */ /* 0x000fe20003f26270 */
[----:B----4-:R-:W-:Y:S01]  /*6760*/  FFMA.FTZ R0, R46, UR6, -R4 ;  /* 0x000000062e007c23 */ /* 0x010fe20008010804 */
[----:B------:R-:W-:Y:S02]  /*6770*/  FSEL R69, R206, -INF , !P0 ;  /* 0xff800000ce457808 */ /* 0x000fe40004000000 */
[----:B------:R-:W-:-:S03]  /*6780*/  FMNMX3.FTZ R20, R20, R64, R66, !PT ;  /* 0x0000004014147276 */ /* 0x000fc60007810042 */
[----:B------:R1:W-:Y:S01]  /*6790*/  MUFU.EX2 R198, R0 ;  /* 0x0000000000c67308 */ /* 0x0003e20000000800 */
[-C--:B------:R-:W-:Y:S02]  /*67a0*/  ISETP.GE.AND P2, PT, R68, R6.reuse, PT ;  /* 0x000000064400720c */ /* 0x080fe40003f46270 */
[-C--:B------:R-:W-:Y:S02]  /*67b0*/  ISETP.GE.AND P0, PT, R71, R6.reuse, PT ;  /* 0x000000064700720c */ /* 0x080fe40003f06270 */
[----:B------:R-:W-:Y:S02]  /*67c0*/  FSEL R145, R204, -INF , !P2 ;  /* 0xff800000cc917808 */ /* 0x000fe40005000000 */
[----:B------:R-:W-:Y:S02]  /*67d0*/  FSEL R146, R201, -INF , !P1 ;  /* 0xff800000c9927808 */ /* 0x000fe40004800000 */
[----:B------:R-:W-:Y:S02]  /*67e0*/  FSEL R147, R147, -INF , !P0 ;  /* 0xff80000093937808 */ /* 0x000fe40004000000 */
[----:B------:R-:W-:-:S02]  /*67f0*/  ISETP.GE.AND P2, PT, R78, R6, PT ;  /* 0x000000064e00720c */ /* 0x000fc40003f46270 */
[-C--:B------:R-:W-:Y:S02]  /*6800*/  ISETP.GE.AND P1, PT, R79, R6.reuse, PT ;  /* 0x000000064f00720c */ /* 0x080fe40003f26270 */
[-C--:B------:R-:W-:Y:S01]  /*6810*/  ISETP.GE.AND P0, PT, R81, R6.reuse, PT ;  /* 0x000000065100720c */ /* 0x080fe20003f06270 */
[----:B-1----:R-:W-:Y:S01]  /*6820*/  FFMA.FTZ R0, R52, UR6, -R4 ;  /* 0x0000000634007c23 */ /* 0x002fe20008010804 */
[----:B------:R-:W-:Y:S02]  /*6830*/  FSEL R152, R152, -INF , !P2 ;  /* 0xff80000098987808 */ /* 0x000fe40005000000 */
[----:B------:R-:W-:Y:S01]  /*6840*/  FSEL R153, R153, -INF , !P1 ;  /* 0xff80000099997808 */ /* 0x000fe20004800000 */
[----:B------:R1:W-:Y:S01]  /*6850*/  MUFU.EX2 R196, R0 ;  /* 0x0000000000c47308 */ /* 0x0003e20000000800 */
[----:B------:R-:W-:Y:S02]  /*6860*/  FSEL R154, R154, -INF , !P0 ;  /* 0xff8000009a9a7808 */ /* 0x000fe40004000000 */
[----:B------:R-:W-:-:S02]  /*6870*/  ISETP.GE.AND P2, PT, R88, R6, PT ;  /* 0x000000065800720c */ /* 0x000fc40003f46270 */
[-C--:B------:R-:W-:Y:S02]  /*6880*/  ISETP.GE.AND P1, PT, R89, R6.reuse, PT ;  /* 0x000000065900720c */ /* 0x080fe40003f26270 */
[-C--:B------:R-:W-:Y:S02]  /*6890*/  ISETP.GE.AND P0, PT, R93, R6.reuse, PT ;  /* 0x000000065d00720c */ /* 0x080fe40003f06270 */
[----:B------:R-:W-:Y:S02]  /*68a0*/  FSEL R159, R159, -INF , !P2 ;  /* 0xff8000009f9f7808 */ /* 0x000fe40005000000 */
[----:B------:R-:W-:Y:S02]  /*68b0*/  FSEL R162, R162, -INF , !P1 ;  /* 0xff800000a2a27808 */ /* 0x000fe40004800000 */
[----:B------:R-:W-:Y:S02]  /*68c0*/  FSEL R168, R168, -INF , !P0 ;  /* 0xff800000a8a87808 */ /* 0x000fe40004000000 */
[-C--:B------:R-:W-:Y:S01]  /*68d0*/  ISETP.GE.AND P2, PT, R102, R6.reuse, PT ;  /* 0x000000066600720c */ /* 0x080fe20003f46270 */
[----:B-1----:R-:W-:Y:S01]  /*68e0*/  FFMA.FTZ R0, R56, UR6, -R4 ;  /* 0x0000000638007c23 */ /* 0x002fe20008010804 */
[----:B------:R-:W-:-:S02]  /*68f0*/  ISETP.GE.AND P1, PT, R104, R6, PT ;  /* 0x000000066800720c */ /* 0x000fc40003f26270 */
[-C--:B------:R-:W-:Y:S01]  /*6900*/  ISETP.GE.AND P0, PT, R106, R6.reuse, PT ;  /* 0x000000066a00720c */ /* 0x080fe20003f06270 */
[----:B------:R1:W-:Y:S03]  /*6910*/  MUFU.EX2 R200, R0 ;  /* 0x0000000000c87308 */ /* 0x0003e60000000800 */
[----:B------:R-:W-:Y:S02]  /*6920*/  FSEL R212, R212, -INF , !P0 ;  /* 0xff800000d4d47808 */ /* 0x000fe40004000000 */
[----:B------:R-:W-:-:S04]  /*6930*/  ISETP.GE.AND P0, PT, R124, R6, PT ;  /* 0x000000067c00720c */ /* 0x000fc80003f06270 */
[----:B------:R-:W-:Y:S01]  /*6940*/  FSEL R222, R161, -INF , !P0 ;  /* 0xff800000a1de7808 */ /* 0x000fe20004000000 */
[----:B-1----:R-:W-:Y:S01]  /*6950*/  FFMA.FTZ R0, R63, UR6, -R4 ;  /* 0x000000063f007c23 */ /* 0x002fe20008010804 */
[----:B------:R-:W-:Y:S02]  /*6960*/  FSEL R63, R202, -INF , !P6 ;  /* 0xff800000ca3f7808 */ /* 0x000fe40007000000 */
[-C--:B------:R-:W-:Y:S01]  /*6970*/  ISETP.GE.AND P6, PT, R73, R6.reuse, PT ;  /* 0x000000064900720c */ /* 0x080fe20003fc6270 */
        /* <DEDUP_REMOVED lines=14> */
[----:B------:R-:W-:Y:S02]  /*6a60*/  ISETP.GE.AND P3, PT, R86, R6, PT ;  /* 0x000000065600720c */ /* 0x000fe40003f66270 */
[----:B------:R-:W-:Y:S02]  /*6a70*/  FMNMX3.FTZ R20, R20, R147, R149, !PT ;  /* 0x0000009314147276 */ /* 0x000fe40007810095 */
[----:B------:R-:W-:Y:S02]  /*6a80*/  FSEL R158, R158, -INF , !P3 ;  /* 0xff8000009e9e7808 */ /* 0x000fe40005800000 */
[----:B------:R-:W-:Y:S02]  /*6a90*/  FMNMX3.FTZ R20, R20, R148, R150, !PT ;  /* 0x0000009414147276 */ /* 0x000fe40007810096 */
[----:B------:R-:W-:Y:S01]  /*6aa0*/  ISETP.GE.AND P3, PT, R101, R6, PT ;  /* 0x000000066500720c */ /* 0x000fe20003f66270 */
[----:B-1----:R-:W-:Y:S01]  /*6ab0*/  FFMA.FTZ R0, R70, UR6, -R4 ;  /* 0x0000000646007c23 */ /* 0x002fe20008010804 */
[----:B------:R-:W-:-:S02]  /*6ac0*/  FMNMX3.FTZ R20, R20, R152, R153, !PT ;  /* 0x0000009814147276 */ /* 0x000fc40007810099 */
[----:B------:R-:W-:Y:S01]  /*6ad0*/  FSEL R110, R208, -INF , !P3 ;  /* 0xff800000d06e7808 */ /* 0x000fe20005800000 */
[----:B------:R1:W-:Y:S01]  /*6ae0*/  MUFU.EX2 R207, R0 ;  /* 0x0000000000cf7308 */ /* 0x0003e20000000800 */
[----:B------:R-:W-:Y:S02]  /*6af0*/  FMNMX3.FTZ R20, R20, R154, R156, !PT ;  /* 0x0000009a14147276 */ /* 0x000fe4000781009c */
[----:B------:R-:W-:Y:S02]  /*6b00*/  ISETP.GE.AND P3, PT, R114, R6, PT ;  /* 0x000000067200720c */ /* 0x000fe40003f66270 */
[----:B------:R-:W-:Y:S02]  /*6b10*/  FMNMX3.FTZ R20, R20, R157, R158, !PT ;  /* 0x0000009d14147276 */ /* 0x000fe4000781009e */
[----:B------:R-:W-:Y:S02]  /*6b20*/  FSEL R114, R215, -INF , !P2 ;  /* 0xff800000d7727808 */ /* 0x000fe40005000000 */
[----:B------:R-:W-:-:S02]  /*6b30*/  FMNMX3.FTZ R20, R20, R159, R162, !PT ;  /* 0x0000009f14147276 */ /* 0x000fc400078100a2 */
[----:B------:R-:W-:Y:S02]  /*6b40*/  ISETP.GE.AND P2, PT, R118, R6, PT ;  /* 0x000000067600720c */ /* 0x000fe40003f46270 */
[----:B------:R-:W-:Y:S02]  /*6b50*/  FMNMX3.FTZ R20, R20, R168, R176, !PT ;  /* 0x000000a814147276 */ /* 0x000fe400078100b0 */
[----:B------:R-:W-:Y:S01]  /*6b60*/  ISETP.GE.AND P6, PT, R107, R6, PT ;  /* 0x000000066b00720c */ /* 0x000fe20003fc6270 */
[----:B-1----:R-:W-:Y:S01]  /*6b70*/  FFMA.FTZ R0, R72, UR6, -R4 ;  /* 0x0000000648007c23 */ /* 0x002fe20008010804 */
[----:B------:R-:W-:Y:S02]  /*6b80*/  FSEL R118, R210, -INF , !P1 ;  /* 0xff800000d2767808 */ /* 0x000fe40004800000 */
[----:B------:R-:W-:Y:S01]  /*6b90*/  FMNMX3.FTZ R20, R20, R179, R110, !PT ;  /* 0x000000b314147276 */ /* 0x000fe2000781006e */
[----:B------:R1:W-:Y:S01]  /*6ba0*/  MUFU.EX2 R209, R0 ;  /* 0x0000000000d17308 */ /* 0x0003e20000000800 */
[----:B------:R-:W-:-:S02]  /*6bb0*/  FSEL R182, R182, -INF , !P6 ;  /* 0xff800000b6b67808 */ /* 0x000fc40007000000 */
[----:B------:R-:W-:Y:S02]  /*6bc0*/  FMNMX3.FTZ R20, R20, R114, R118, !PT ;  /* 0x0000007214147276 */ /* 0x000fe40007810076 */
[----:B------:R-:W-:Y:S02]  /*6bd0*/  ISETP.GE.AND P1, PT, R119, R6, PT ;  /* 0x000000067700720c */ /* 0x000fe40003f26270 */
[----:B------:R-:W-:Y:S02]  /*6be0*/  FSEL R216, R173, -INF , !P3 ;  /* 0xff800000add87808 */ /* 0x000fe40005800000 */
[----:B------:R-:W-:Y:S02]  /*6bf0*/  FMNMX3.FTZ R20, R20, R212, R182, !PT ;  /* 0x000000d414147276 */ /* 0x000fe400078100b6 */
[----:B------:R-:W-:Y:S02]  /*6c00*/  FSEL R215, R169, -INF , !P2 ;  /* 0xff800000a9d77808 */ /* 0x000fe40005000000 */
[----:B------:R-:W-:-:S02]  /*6c10*/  FSEL R217, R163, -INF , !P1 ;  /* 0xff800000a3d97808 */ /* 0x000fc40004800000 */
[----:B------:R-:W-:Y:S01]  /*6c20*/  FMNMX3.FTZ R20, R20, R178, R216, !PT ;  /* 0x000000b214147276 */ /* 0x000fe200078100d8 */
[----:B-1----:R-:W-:-:S03]  /*6c30*/  FFMA.FTZ R0, R75, UR6, -R4 ;  /* 0x000000064b007c23 */ /* 0x002fc60008010804 */
[----:B------:R-:W-:Y:S01]  /*6c40*/  FMNMX3.FTZ R20, R20, R215, R217, !PT ;  /* 0x000000d714147276 */ /* 0x000fe200078100d9 */
[----:B------:R1:W-:Y:S03]  /*6c50*/  MUFU.EX2 R211, R0 ;  /* 0x0000000000d37308 */ /* 0x0003e60000000800 */
[----:B------:R-:W-:-:S05]  /*6c60*/  FMNMX.FTZ R20, R222, R20, !PT ;  /* 0x00000014de147209 */ /* 0x000fca0007810000 */
[----:B------:R-:W4:Y:S01]  /*6c70*/  SHFL.BFLY PT, R7, R20, 0x2, 0x1f ;  /* 0x0c401f0014077f89 */ /* 0x000f2200000e0000 */
[----:B-1----:R-:W-:-:S04]  /*6c80*/  FFMA.FTZ R0, R77, UR6, -R4 ;  /* 0x000000064d007c23 */ /* 0x002fc80008010804 */
[----:B------:R1:W-:Y:S01]  /*6c90*/  MUFU.EX2 R204, R0 ;  /* 0x0000000000cc7308 */ /* 0x0003e20000000800 */
[----:B----4-:R-:W-:-:S05]  /*6ca0*/  FMNMX.FTZ R20, R20, R7, !PT ;  /* 0x0000000714147209 */ /* 0x010fca0007810000 */
[----:B------:R-:W4:Y:S01]  /*6cb0*/  SHFL.BFLY PT, R2, R20, 0x1, 0x1f ;  /* 0x0c201f0014027f89 */ /* 0x000f2200000e0000 */
[----:B-1----:R-:W-:-:S04]  /*6cc0*/  FFMA.FTZ R0, R80, UR6, -R4 ;  /* 0x0000000650007c23 */ /* 0x002fc80008010804 */
[----:B------:R1:W-:Y:S02]  /*6cd0*/  MUFU.EX2 R206, R0 ;  /* 0x0000000000ce7308 */ /* 0x0003e40000000800 */
[----:B-1----:R-:W-:Y:S01]  /*6ce0*/  FFMA.FTZ R0, R83, UR6, -R4 ;  /* 0x0000000653007c23 */ /* 0x002fe20008010804 */
[----:B----4-:R-:W-:-:S05]  /*6cf0*/  FMNMX.FTZ R20, R20, R2, !PT ;  /* 0x0000000214147209 */ /* 0x010fca0007810000 */
[----:B------:R1:W-:Y:S01]  /*6d00*/  MUFU.EX2 R201, R0 ;  /* 0x0000000000c97308 */ /* 0x0003e20000000800 */
[C---:B------:R-:W-:Y:S01]  /*6d10*/  FSETP.NEU.FTZ.AND P0, PT, R20.reuse, -INF , PT ;  /* 0xff8000001400780b */ /* 0x040fe20003f1d000 */
[----:B------:R-:W-:-:S05]  /*6d20*/  FMUL.FTZ R2, R20, UR6 ;  /* 0x0000000614027c20 */ /* 0x000fca0008410000 */
[----:B------:R-:W-:Y:S02]  /*6d30*/  FSEL R2, R2, RZ, P0 ;  /* 0x000000ff02027208 */ /* 0x000fe40000000000 */
[----:B------:R-:W-:-:S03]  /*6d40*/  ISETP.GT.AND P0, PT, R228, R225, PT ;  /* 0x000000e1e400720c */ /* 0x000fc60003f04270 */
[----:B------:R-:W-:-:S04]  /*6d50*/  FFMA.FTZ R7, R8, UR6, -R2 ;  /* 0x0000000608077c23 */ /* 0x000fc80008010802 */
[----:B------:R-:W-:Y:S01]  /*6d60*/  MUFU.EX2 R52, R7 ;  /* 0x0000000700347308 */ /* 0x000fe20000000800 */
[----:B-1----:R-:W-:-:S07]  /*6d70*/  FFMA.FTZ R0, R85, UR6, -R4 ;  /* 0x0000000655007c23 */ /* 0x002fce0008010804 */
        /* <DEDUP_REMOVED lines=37> */
[----:B-1----:R-:W-:-:S04]  /*6fd0*/  LOP3.LUT R0, R226, R231, RZ, 0xfc, !PT ;  /* 0x000000e7e2007212 */ /* 0x002fc800078efcff */
[----:B------:R-:W-:Y:S01]  /*6fe0*/  LEA R135, R0, UR4, 0x1 ;  /* 0x0000000400877c11 */ /* 0x000fe2000f8e08ff */
[----:B------:R-:W-:Y:S01]  /*6ff0*/  FFMA.FTZ R0, R9, UR6, -R2 ;  /* 0x0000000609007c23 */ /* 0x000fe20008010802 */
[----:B---3--:R-:W-:-:S03]  /*7000*/  F2FP.BF16.F32.PACK_AB R9, R170, R171 ;  /* 0x000000abaa09723e */ /* 0x008fc600000010ff */
[----:B------:R1:W3:Y:S01]  /*7010*/  MUFU.EX2 R7, R0 ;  /* 0x0000000000077308 */ /* 0x0002e20000000800 */
[C---:B------:R-:W-:Y:S01]  /*7020*/  VIADD R251, R135.reuse, 0x5020 ;  /* 0x0000502087fb7836 */ /* 0x040fe20000000000 */
[----:B------:R-:W4:Y:S01]  /*7030*/  LDSM.16.MT88.4 R16, [R135+0x5000] ;  /* 0x005000008710783b */ /* 0x000f220000004200 */
[----:B------:R-:W-:Y:S02]  /*7040*/  VIADD R226, R135, 0x5000 ;  /* 0x0000500087e27836 */ /* 0x000fe40000000000 */
[----:B------:R-:W-:Y:S01]  /*7050*/  IMAD.MOV.U32 R21, RZ, RZ, R251 ;  /* 0x000000ffff157224 */ /* 0x000fe200078e00fb */
[----:B------:R-:W-:Y:S01]  /*7060*/  LDSM.16.MT88.4 R32, [R135+0x5400] ;  /* 0x005400008720783b */ /* 0x000fe20000004200 */
[----:B------:R-:W-:-:S03]  /*7070*/  @P5 VIADD R21, R226, 0xffffffe0 ;  /* 0xffffffe0e2155836 */ /* 0x000fc60000000000 */
[----:B------:R-:W-:Y:S04]  /*7080*/  LDSM.16.MT88.4 R40, [R135+0x5800] ;  /* 0x005800008728783b */ /* 0x000fe80000004200 */
[----:B------:R-:W5:Y:S01]  /*7090*/  LDSM.16.MT88.4 R12, [R21] ;  /* 0x00000000150c783b */ /* 0x000f620000004200 */
[----:B-1----:R-:W-:-:S03]  /*70a0*/  FFMA.FTZ R0, R11, UR6, -R2 ;  /* 0x000000060b007c23 */ /* 0x002fc60008010802 */
[----:B------:R-:W1:Y:S01]  /*70b0*/  LDSM.16.MT88.4 R36, [R21+0x400] ;  /* 0x000400001524783b */ /* 0x000e620000004200 */
[----:B--2---:R-:W-:Y:S01]  /*70c0*/  F2FP.BF16.F32.PACK_AB R11, R174, R172 ;  /* 0x000000acae0b723e */ /* 0x004fe200000010ff */
[----:B------:R2:W2:Y:S01]  /*70d0*/  MUFU.EX2 R60, R0 ;  /* 0x00000000003c7308 */ /* 0x0004a20000000800 */
[----:B---3--:R-:W-:Y:S01]  /*70e0*/  F2FP.BF16.F32.PACK_AB R8, R7, R52 ;  /* 0x000000340708723e */ /* 0x008fe200000010ff */
[----:B------:R-:W3:Y:S01]  /*70f0*/  LDSM.16.MT88.4 R44, [R21+0x800] ;  /* 0x00080000152c783b */ /* 0x000ee20000004200 */
[----:B------:R-:W-:Y:S01]  /*7100*/  FADD.FTZ R7, R52, R7 ;  /* 0x0000000734077221 */ /* 0x000fe20000010000 */
[----:B--2---:R-:W-:-:S03]  /*7110*/  FFMA.FTZ R0, R10, UR6, -R2 ;  /* 0x000000060a007c23 */ /* 0x004fc60008010802 */
[----:B------:R-:W-:Y:S01]  /*7120*/  FADD.FTZ R7, R60, R7 ;  /* 0x000000073c077221 */ /* 0x000fe20000010000 */
[----:B------:R2:W4:Y:S02]  /*7130*/  MUFU.EX2 R86, R0 ;  /* 0x0000000000567308 */ /* 0x0005240000000800 */
[----:B--2---:R-:W-:Y:S01]  /*7140*/  FFMA.FTZ R0, R23, UR6, -R2 ;  /* 0x0000000617007c23 */ /* 0x004fe20008010802 */
[C---:B----4-:R-:W-:Y:S01]  /*7150*/  F2FP.BF16.F32.PACK_AB R10, R86.reuse, R60 ;  /* 0x0000003c560a723e */ /* 0x050fe200000010ff */
[----:B------:R-:W-:-:S04]  /*7160*/  FADD.FTZ R7, R86, R7 ;  /* 0x0000000756077221 */ /* 0x000fc80000010000 */
[----:B------:R2:W4:Y:S02]  /*7170*/  MUFU.EX2 R92, R0 ;  /* 0x00000000005c7308 */ /* 0x0005240000000800 */
[----:B------:R-:W-:Y:S01]  /*7180*/  HMMA.16816.F32.BF16 R28, R8, R16, RZ ;  /* 0x00000010081c723c */ /* 0x000fe200000418ff */
[----:B--2---:R-:W-:Y:S01]  /*7190*/  FFMA.FTZ R0, R22, UR6, -R2 ;  /* 0x0000000616007c23 */ /* 0x004fe20008010802 */
[----:B----4-:R-:W-:-:S04]  /*71a0*/  FADD.FTZ R7, R92, R7 ;  /* 0x000000075c077221 */ /* 0x010fc80000010000 */
[----:B------:R2:W4:Y:S02]  /*71b0*/  MUFU.EX2 R95, R0 ;  /* 0x00000000005f7308 */ /* 0x0005240000000800 */
[----:B--2---:R-:W-:Y:S01]  /*71c0*/  FFMA.FTZ R0, R24, UR6, -R2 ;  /* 0x0000000618007c23 */ /* 0x004fe20008010802 */
[----:B----4-:R-:W-:-:S05]  /*71d0*/  FADD.FTZ R7, R95, R7 ;  /* 0x000000075f077221 */ /* 0x010fca0000010000 */
[----:B------:R2:W4:Y:S02]  /*71e0*/  MUFU.EX2 R100, R0 ;  /* 0x0000000000647308 */ /* 0x0005240000000800 */
[----:B--2---:R-:W-:Y:S01]  /*71f0*/  FFMA.FTZ R0, R25, UR6, -R2 ;  /* 0x0000000619007c23 */ /* 0x004fe20008010802 */
[----:B----4-:R-:W-:Y:S01]  /*7200*/  FADD.FTZ R7, R100, R7 ;  /* 0x0000000764077221 */ /* 0x010fe20000010000 */
[C---:B------:R-:W-:Y:S04]  /*7210*/  HMMA.16816.F32.BF16 R24, R8.reuse, R18, RZ ;  /* 0x000000120818723c */ /* 0x040fe800000418ff */
[----:B------:R2:W4:Y:S04]  /*7220*/  MUFU.EX2 R99, R0 ;  /* 0x0000000000637308 */ /* 0x0005280000000800 */
[C---:B-----5:R-:W-:Y:S08]  /*7230*/  HMMA.16816.F32.BF16 R16, R8.reuse, R12, RZ ;  /* 0x0000000c0810723c */ /* 0x060ff000000418ff */
[----:B------:R-:W-:Y:S01]  /*7240*/  HMMA.16816.F32.BF16 R12, R8, R14, RZ ;  /* 0x0000000e080c723c */ /* 0x000fe200000418ff */
[----:B------:R-:W-:Y:S01]  /*7250*/  F2FP.BF16.F32.PACK_AB R9, R177, R175 ;  /* 0x000000afb109723e */ /* 0x000fe200000010ff */
[----:B--2---:R-:W-:Y:S01]  /*7260*/  FFMA.FTZ R0, R136, UR6, -R4 ;  /* 0x0000000688007c23 */ /* 0x004fe20008010804 */
[----:B------:R-:W-:Y:S01]  /*7270*/  F2FP.BF16.F32.PACK_AB R11, R181, R180 ;  /* 0x000000b4b50b723e */ /* 0x000fe200000010ff */
[----:B----4-:R-:W-:Y:S01]  /*7280*/  FADD.FTZ R7, R99, R7 ;  /* 0x0000000763077221 */ /* 0x010fe20000010000 */
[----:B------:R-:W-:Y:S01]  /*7290*/  F2FP.BF16.F32.PACK_AB R8, R95, R92 ;  /* 0x0000005c5f08723e */ /* 0x000fe200000010ff */
[----:B------:R2:W-:Y:S01]  /*72a0*/  MUFU.EX2 R117, R0 ;  /* 0x0000000000757308 */ /* 0x0005e20000000800 */
[----:B------:R-:W-:-:S07]  /*72b0*/  F2FP.BF16.F32.PACK_AB R10, R99, R100 ;  /* 0x00000064630a723e */ /* 0x000fce00000010ff */
[C---:B------:R-:W-:Y:S08]  /*72c0*/  HMMA.16816.F32.BF16 R28, R8.reuse, R32, R28 ;  /* 0x00000020081c723c */ /* 0x040ff0000004181c */
[C---:B------:R-:W-:Y:S01]  /*72d0*/  HMMA.16816.F32.BF16 R24, R8.reuse, R34, R24 ;  /* 0x000000220818723c */ /* 0x040fe20000041818 */
[----:B--2---:R-:W-:Y:S01]  /*72e0*/  FFMA.FTZ R0, R109, UR6, -R2 ;  /* 0x000000066d007c23 */ /* 0x004fe20008010802 */
[----:B------:R-:W2:Y:S03]  /*72f0*/  LDSM.16.MT88.4 R32, [R135+0x5c00] ;  /* 0x005c00008720783b */ /* 0x000ea60000004200 */
[----:B------:R4:W5:Y:S03]  /*7300*/  MUFU.EX2 R98, R0 ;  /* 0x0000000000627308 */ /* 0x0009660000000800 */
[C---:B-1----:R-:W-:Y:S08]  /*7310*/  HMMA.16816.F32.BF16 R16, R8.reuse, R36, R16 ;  /* 0x000000240810723c */ /* 0x042ff00000041810 */
[----:B------:R-:W-:Y:S01]  /*7320*/  HMMA.16816.F32.BF16 R12, R8, R38, R12 ;  /* 0x00000026080c723c */ /* 0x000fe2000004180c */
[----:B------:R-:W1:Y:S01]  /*7330*/  LDSM.16.MT88.4 R36, [R21+0xc00] ;  /* 0x000c00001524783b */ /* 0x000e620000004200 */
[----:B------:R-:W-:-:S02]  /*7340*/  F2FP.BF16.F32.PACK_AB R9, R186, R183 ;  /* 0x000000b7ba09723e */ /* 0x000fc400000010ff */
[----:B------:R-:W-:Y:S01]  /*7350*/  F2FP.BF16.F32.PACK_AB R11, R187, R190 ;  /* 0x000000bebb0b723e */ /* 0x000fe200000010ff */
[----:B----4-:R-:W-:Y:S01]  /*7360*/  FFMA.FTZ R0, R127, UR6, -R2 ;  /* 0x000000067f007c23 */ /* 0x010fe20008010802 */
[----:B-----5:R-:W-:-:S03]  /*7370*/  FADD.FTZ R7, R98, R7 ;  /* 0x0000000762077221 */ /* 0x020fc60000010000 */
[----:B------:R4:W5:Y:S02]  /*7380*/  MUFU.EX2 R103, R0 ;  /* 0x0000000000677308 */ /* 0x0009640000000800 */
[----:B----4-:R-:W-:Y:S01]  /*7390*/  FFMA.FTZ R0, R128, UR6, -R2 ;  /* 0x0000000680007c23 */ /* 0x010fe20008010802 */
[C---:B-----5:R-:W-:Y:S01]  /*73a0*/  F2FP.BF16.F32.PACK_AB R8, R103.reuse, R98 ;  /* 0x000000626708723e */ /* 0x060fe200000010ff */
[----:B------:R-:W-:-:S04]  /*73b0*/  FADD.FTZ R7, R103, R7 ;  /* 0x0000000767077221 */ /* 0x000fc80000010000 */
[----:B------:R4:W5:Y:S02]  /*73c0*/  MUFU.EX2 R102, R0 ;  /* 0x0000000000667308 */ /* 0x0009640000000800 */
[----:B----4-:R-:W-:Y:S01]  /*73d0*/  FFMA.FTZ R0, R129, UR6, -R2 ;  /* 0x0000000681007c23 */ /* 0x010fe20008010802 */
[----:B-----5:R-:W-:-:S05]  /*73e0*/  FADD.FTZ R7, R102, R7 ;  /* 0x0000000766077221 */ /* 0x020fca0000010000 */
[----:B------:R4:W5:Y:S02]  /*73f0*/  MUFU.EX2 R101, R0 ;  /* 0x0000000000657308 */ /* 0x0009640000000800 */
[----:B----4-:R-:W-:Y:S01]  /*7400*/  FFMA.FTZ R0, R139, UR6, -R4 ;  /* 0x000000068b007c23 */ /* 0x010fe20008010804 */
[C---:B-----5:R-:W-:Y:S01]  /*7410*/  F2FP.BF16.F32.PACK_AB R10, R101.reuse, R102 ;  /* 0x00000066650a723e */ /* 0x060fe200000010ff */
[----:B------:R-:W-:-:S04]  /*7420*/  FADD.FTZ R7, R101, R7 ;  /* 0x0000000765077221 */ /* 0x000fc80000010000 */
[----:B------:R4:W-:Y:S02]  /*7430*/  MUFU.EX2 R111, R0 ;  /* 0x00000000006f7308 */ /* 0x0009e40000000800 */
[C---:B------:R-:W-:Y:S08]  /*7440*/  HMMA.16816.F32.BF16 R28, R8.reuse, R40, R28 ;  /* 0x00000028081c723c */ /* 0x040ff0000004181c */
[----:B------:R-:W-:Y:S01]  /*7450*/  HMMA.16816.F32.BF16 R24, R8, R42, R24 ;  /* 0x0000002a0818723c */ /* 0x000fe20000041818 */
[----:B------:R-:W5:Y:S01]  /*7460*/  LDSM.16.MT88.4 R40, [R135+0x6000] ;  /* 0x006000008728783b */ /* 0x000f620000004200 */
[----:B----4-:R-:W-:-:S06]  /*7470*/  FFMA.FTZ R0, R130, UR6, -R2 ;  /* 0x0000000682007c23 */ /* 0x010fcc0008010802 */
[C---:B---3--:R-:W-:Y:S01]  /*7480*/  HMMA.16816.F32.BF16 R16, R8.reuse, R44, R16 ;  /* 0x0000002c0810723c */ /* 0x048fe20000041810 */
[----:B------:R3:W4:Y:S07]  /*7490*/  MUFU.EX2 R56, R0 ;  /* 0x0000000000387308 */ /* 0x00072e0000000800 */
[----:B------:R-:W-:Y:S01]  /*74a0*/  HMMA.16816.F32.BF16 R12, R8, R46, R12 ;  /* 0x0000002e080c723c */ /* 0x000fe2000004180c */
[----:B------:R-:W5:Y:S01]  /*74b0*/  LDSM.16.MT88.4 R44, [R21+0x1000] ;  /* 0x00100000152c783b */ /* 0x000f620000004200 */
[----:B------:R-:W-:-:S02]  /*74c0*/  F2FP.BF16.F32.PACK_AB R9, R194, R188 ;  /* 0x000000bcc209723e */ /* 0x000fc400000010ff */
[----:B------:R-:W-:Y:S01]  /*74d0*/  F2FP.BF16.F32.PACK_AB R11, R193, R191 ;  /* 0x000000bfc10b723e */ /* 0x000fe200000010ff */
[----:B---3--:R-:W-:Y:S01]  /*74e0*/  FFMA.FTZ R0, R131, UR6, -R2 ;  /* 0x0000000683007c23 */ /* 0x008fe20008010802 */
[----:B----4-:R-:W-:-:S03]  /*74f0*/  FADD.FTZ R7, R56, R7 ;  /* 0x0000000738077221 */ /* 0x010fc60000010000 */
[----:B------:R3:W4:Y:S02]  /*7500*/  MUFU.EX2 R93, R0 ;  /* 0x00000000005d7308 */ /* 0x0007240000000800 */
[----:B---3--:R-:W-:Y:S01]  /*7510*/  FFMA.FTZ R0, R132, UR6, -R2 ;  /* 0x0000000684007c23 */ /* 0x008fe20008010802 */
[C---:B----4-:R-:W-:Y:S01]  /*7520*/  F2FP.BF16.F32.PACK_AB R8, R93.reuse, R56 ;  /* 0x000000385d08723e */ /* 0x050fe200000010ff */
[----:B------:R-:W-:-:S04]  /*7530*/  FADD.FTZ R7, R93, R7 ;  /* 0x000000075d077221 */ /* 0x000fc80000010000 */
[----:B------:R3:W4:Y:S02]  /*7540*/  MUFU.EX2 R89, R0 ;  /* 0x0000000000597308 */ /* 0x0007240000000800 */
[----:B---3--:R-:W-:Y:S01]  /*7550*/  FFMA.FTZ R0, R133, UR6, -R2 ;  /* 0x0000000685007c23 */ /* 0x008fe20008010802 */
[----:B----4-:R-:W-:-:S05]  /*7560*/  FADD.FTZ R7, R89, R7 ;  /* 0x0000000759077221 */ /* 0x010fca0000010000 */
[----:B------:R3:W4:Y:S02]  /*7570*/  MUFU.EX2 R88, R0 ;  /* 0x0000000000587308 */ /* 0x0007240000000800 */
[----:B---3--:R-:W-:Y:S01]  /*7580*/  FFMA.FTZ R0, R140, UR6, -R4 ;  /* 0x000000068c007c23 */ /* 0x008fe20008010804 */
[C---:B----4-:R-:W-:Y:S01]  /*7590*/  F2FP.BF16.F32.PACK_AB R10, R88.reuse, R89 ;  /* 0x00000059580a723e */ /* 0x050fe200000010ff */
[----:B------:R-:W-:-:S04]  /*75a0*/  FADD.FTZ R7, R88, R7 ;  /* 0x0000000758077221 */ /* 0x000fc80000010000 */
[----:B------:R3:W-:Y:S02]  /*75b0*/  MUFU.EX2 R109, R0 ;  /* 0x00000000006d7308 */ /* 0x0007e40000000800 */
[C---:B--2---:R-:W-:Y:S08]  /*75c0*/  HMMA.16816.F32.BF16 R28, R8.reuse, R32, R28 ;  /* 0x00000020081c723c */ /* 0x044ff0000004181c */
[----:B------:R-:W-:Y:S01]  /*75d0*/  HMMA.16816.F32.BF16 R24, R8, R34, R24 ;  /* 0x000000220818723c */ /* 0x000fe20000041818 */
[----:B------:R-:W2:Y:S01]  /*75e0*/  LDSM.16.MT88.4 R32, [R135+0x6400] ;  /* 0x006400008720783b */ /* 0x000ea20000004200 */
[----:B---3--:R-:W-:-:S06]  /*75f0*/  FFMA.FTZ R0, R137, UR6, -R2 ;  /* 0x0000000689007c23 */ /* 0x008fcc0008010802 */
[C---:B-1----:R-:W-:Y:S01]  /*7600*/  HMMA.16816.F32.BF16 R16, R8.reuse, R36, R16 ;  /* 0x000000240810723c */ /* 0x042fe20000041810 */
[----:B------:R1:W3:Y:S07]  /*7610*/  MUFU.EX2 R83, R0 ;  /* 0x0000000000537308 */ /* 0x0002ee0000000800 */
[----:B------:R-:W-:Y:S01]  /*7620*/  HMMA.16816.F32.BF16 R12, R8, R38, R12 ;  /* 0x00000026080c723c */ /* 0x000fe2000004180c */
[----:B------:R-:W4:Y:S01]  /*7630*/  LDSM.16.MT88.4 R36, [R21+0x1400] ;  /* 0x001400001524783b */ /* 0x000f220000004200 */
[----:B------:R-:W-:-:S02]  /*7640*/  F2FP.BF16.F32.PACK_AB R9, R192, R195 ;  /* 0x000000c3c009723e */ /* 0x000fc400000010ff */
[----:B------:R-:W-:Y:S01]  /*7650*/  F2FP.BF16.F32.PACK_AB R11, R197, R199 ;  /* 0x000000c7c50b723e */ /* 0x000fe200000010ff */
[----:B-1----:R-:W-:Y:S01]  /*7660*/  FFMA.FTZ R0, R138, UR6, -R2 ;  /* 0x000000068a007c23 */ /* 0x002fe20008010802 */
[----:B---3--:R-:W-:-:S03]  /*7670*/  FADD.FTZ R7, R83, R7 ;  /* 0x0000000753077221 */ /* 0x008fc60000010000 */
[----:B------:R1:W3:Y:S02]  /*7680*/  MUFU.EX2 R87, R0 ;  /* 0x0000000000577308 */ /* 0x0002e40000000800 */
[----:B-1----:R-:W-:Y:S01]  /*7690*/  FFMA.FTZ R0, R51, UR6, -R2 ;  /* 0x0000000633007c23 */ /* 0x002fe20008010802 */
[C---:B---3--:R-:W-:Y:S01]  /*76a0*/  F2FP.BF16.F32.PACK_AB R8, R87.reuse, R83 ;  /* 0x000000535708723e */ /* 0x048fe200000010ff */
[----:B------:R-:W-:-:S04]  /*76b0*/  FADD.FTZ R7, R87, R7 ;  /* 0x0000000757077221 */ /* 0x000fc80000010000 */
[----:B------:R1:W3:Y:S02]  /*76c0*/  MUFU.EX2 R85, R0 ;  /* 0x0000000000557308 */ /* 0x0002e40000000800 */
[----:B-1----:R-:W-:Y:S01]  /*76d0*/  FFMA.FTZ R0, R50, UR6, -R2 ;  /* 0x0000000632007c23 */ /* 0x002fe20008010802 */
[----:B---3--:R-:W-:-:S05]  /*76e0*/  FADD.FTZ R7, R85, R7 ;  /* 0x0000000755077221 */ /* 0x008fca0000010000 */
[----:B------:R1:W3:Y:S02]  /*76f0*/  MUFU.EX2 R84, R0 ;  /* 0x0000000000547308 */ /* 0x0002e40000000800 */
[----:B-1----:R-:W-:Y:S01]  /*7700*/  FFMA.FTZ R0, R142, UR6, -R4 ;  /* 0x000000068e007c23 */ /* 0x002fe20008010804 */
[C---:B---3--:R-:W-:Y:S01]  /*7710*/  F2FP.BF16.F32.PACK_AB R10, R84.reuse, R85 ;  /* 0x00000055540a723e */ /* 0x048fe200000010ff */
[----:B------:R-:W-:-:S04]  /*7720*/  FADD.FTZ R7, R84, R7 ;  /* 0x0000000754077221 */ /* 0x000fc80000010000 */
[----:B------:R1:W-:Y:S02]  /*7730*/  MUFU.EX2 R108, R0 ;  /* 0x00000000006c7308 */ /* 0x0003e40000000800 */
[C---:B-----5:R-:W-:Y:S08]  /*7740*/  HMMA.16816.F32.BF16 R28, R8.reuse, R40, R28 ;  /* 0x00000028081c723c */ /* 0x060ff0000004181c */
[----:B------:R-:W-:Y:S01]  /*7750*/  HMMA.16816.F32.BF16 R24, R8, R42, R24 ;  /* 0x0000002a0818723c */ /* 0x000fe20000041818 */
[----:B------:R-:W3:Y:S01]  /*7760*/  LDSM.16.MT88.4 R40, [R135+0x6800] ;  /* 0x006800008728783b */ /* 0x000ee20000004200 */
[----:B-1----:R-:W-:-:S06]  /*7770*/  FFMA.FTZ R0, R49, UR6, -R2 ;  /* 0x0000000631007c23 */ /* 0x002fcc0008010802 */
[C---:B------:R-:W-:Y:S01]  /*7780*/  HMMA.16816.F32.BF16 R16, R8.reuse, R44, R16 ;  /* 0x0000002c0810723c */ /* 0x040fe20000041810 */
[----:B------:R1:W5:Y:S07]  /*7790*/  MUFU.EX2 R59, R0 ;  /* 0x00000000003b7308 */ /* 0x00036e0000000800 */
[----:B------:R-:W-:Y:S01]  /*77a0*/  HMMA.16816.F32.BF16 R12, R8, R46, R12 ;  /* 0x0000002e080c723c */ /* 0x000fe2000004180c */
[----:B------:R-:W3:Y:S01]  /*77b0*/  LDSM.16.MT88.4 R44, [R21+0x1800] ;  /* 0x00180000152c783b */ /* 0x000ee20000004200 */
[----:B------:R-:W-:-:S02]  /*77c0*/  F2FP.BF16.F32.PACK_AB R9, R196, R198 ;  /* 0x000000c6c409723e */ /* 0x000fc400000010ff */
[----:B------:R-:W-:Y:S01]  /*77d0*/  F2FP.BF16.F32.PACK_AB R11, R202, R200 ;  /* 0x000000c8ca0b723e */ /* 0x000fe200000010ff */
[--C-:B-1----:R-:W-:Y:S01]  /*77e0*/  FFMA.FTZ R0, R48, UR6, -R2.reuse ;  /* 0x0000000630007c23 */ /* 0x102fe20008010802 */
[----:B-----5:R-:W-:Y:S01]  /*77f0*/  FADD.FTZ R7, R59, R7 ;  /* 0x000000073b077221 */ /* 0x020fe20000010000 */
[----:B------:R-:W-:Y:S02]  /*7800*/  LDSM.16.MT88.4 R48, [R135+0x7800] ;  /* 0x007800008730783b */ /* 0x000fe40000004200 */
[----:B------:R1:W5:Y:S02]  /*7810*/  MUFU.EX2 R82, R0 ;  /* 0x0000000000527308 */ /* 0x0003640000000800 */
[----:B-1----:R-:W-:Y:S01]  /*7820*/  FFMA.FTZ R0, R54, UR6, -R2 ;  /* 0x0000000636007c23 */ /* 0x002fe20008010802 */
[C---:B-----5:R-:W-:Y:S01]  /*7830*/  F2FP.BF16.F32.PACK_AB R8, R82.reuse, R59 ;  /* 0x0000003b5208723e */ /* 0x060fe200000010ff */
[----:B------:R-:W-:-:S04]  /*7840*/  FADD.FTZ R7, R82, R7 ;  /* 0x0000000752077221 */ /* 0x000fc80000010000 */
[----:B------:R1:W5:Y:S02]  /*7850*/  MUFU.EX2 R81, R0 ;  /* 0x0000000000517308 */ /* 0x0003640000000800 */
[----:B-1----:R-:W-:Y:S01]  /*7860*/  FFMA.FTZ R0, R53, UR6, -R2 ;  /* 0x0000000635007c23 */ /* 0x002fe20008010802 */
[----:B-----5:R-:W-:-:S05]  /*7870*/  FADD.FTZ R7, R81, R7 ;  /* 0x0000000751077221 */ /* 0x020fca0000010000 */
[----:B------:R1:W5:Y:S02]  /*7880*/  MUFU.EX2 R80, R0 ;  /* 0x0000000000507308 */ /* 0x0003640000000800 */
[----:B-1----:R-:W-:Y:S01]  /*7890*/  FFMA.FTZ R0, R144, UR6, -R4 ;  /* 0x0000000690007c23 */ /* 0x002fe20008010804 */
[----:B-----5:R-:W-:-:S05]  /*78a0*/  F2FP.BF16.F32.PACK_AB R10, R80, R81 ;  /* 0x00000051500a723e */ /* 0x020fca00000010ff */
[----:B------:R1:W-:Y:S02]  /*78b0*/  MUFU.EX2 R107, R0 ;  /* 0x00000000006b7308 */ /* 0x0003e40000000800 */
[C---:B--2---:R-:W-:Y:S08]  /*78c0*/  HMMA.16816.F32.BF16 R28, R8.reuse, R32, R28 ;  /* 0x00000020081c723c */ /* 0x044ff0000004181c */
[----:B------:R-:W-:Y:S01]  /*78d0*/  HMMA.16816.F32.BF16 R24, R8, R34, R24 ;  /* 0x000000220818723c */ /* 0x000fe20000041818 */
[----:B------:R-:W2:Y:S01]  /*78e0*/  LDSM.16.MT88.4 R32, [R135+0x6c00] ;  /* 0x006c00008720783b */ /* 0x000ea20000004200 */
[----:B-1----:R-:W-:-:S03]  /*78f0*/  FFMA.FTZ R0, R55, UR6, -R2 ;  /* 0x0000000637007c23 */ /* 0x002fc60008010802 */
[----:B------:R-:W-:Y:S03]  /*7900*/  LDSM.16.MT88.4 R52, [R21+0x2800] ;  /* 0x002800001534783b */ /* 0x000fe60000004200 */
[C---:B----4-:R-:W-:Y:S01]  /*7910*/  HMMA.16816.F32.BF16 R16, R8.reuse, R36, R16 ;  /* 0x000000240810723c */ /* 0x050fe20000041810 */
[----:B------:R1:W-:Y:S07]  /*7920*/  MUFU.EX2 R76, R0 ;  /* 0x00000000004c7308 */ /* 0x0003ee0000000800 */
[----:B------:R-:W-:Y:S01]  /*7930*/  HMMA.16816.F32.BF16 R12, R8, R38, R12 ;  /* 0x00000026080c723c */ /* 0x000fe2000004180c */
[----:B------:R-:W-:Y:S01]  /*7940*/  F2FP.BF16.F32.PACK_AB R9, R207, R203 ;  /* 0x000000cbcf09723e */ /* 0x000fe200000010ff */
[----:B------:R-:W-:Y:S01]  /*7950*/  LDSM.16.MT88.4 R36, [R21+0x2000] ;  /* 0x002000001524783b */ /* 0x000fe20000004200 */
        /* <DEDUP_REMOVED lines=33> */
[----:B-1----:R-:W-:-:S07]  /*7b70*/  FFMA.FTZ R0, R66, UR6, -R2 ;  /* 0x0000000642007c23 */ /* 0x002fce0008010802 */
        /* <DEDUP_REMOVED lines=24> */
[--C-:B------:R-:W-:Y:S01]  /*7d00*/  FFMA.FTZ R12, R150, UR6, -R2.reuse ;  /* 0x00000006960c7c23 */ /* 0x100fe20008010802 */
[----:B------:R-:W-:Y:S01]  /*7d10*/  F2FP.BF16.F32.PACK_AB R9, R161, R119 ;  /* 0x00000077a109723e */ /* 0x000fe200000010ff */
[----:B------:R-:W3:Y:S01]  /*7d20*/  LDSM.16.MT88.4 R36, [R135+0x7c00] ;  /* 0x007c00008724783b */ /* 0x000ee20000004200 */
[----:B------:R-:W-:Y:S01]  /*7d30*/  F2FP.BF16.F32.PACK_AB R11, R113, R163 ;  /* 0x000000a3710b723e */ /* 0x000fe200000010ff */
[----:B------:R4:W-:Y:S01]  /*7d40*/  MUFU.EX2 R63, R12 ;  /* 0x0000000c003f7308 */ /* 0x0009e20000000800 */
[----:B-1----:R-:W-:-:S07]  /*7d50*/  FFMA.FTZ R0, R145, UR6, -R2 ;  /* 0x0000000691007c23 */ /* 0x002fce0008010802 */
[----:B------:R1:W5:Y:S01]  /*7d60*/  MUFU.EX2 R67, R0 ;  /* 0x0000000000437308 */ /* 0x0003620000000800 */
[----:B----4-:R-:W-:-:S07]  /*7d70*/  FFMA.FTZ R12, R152, UR6, -R2 ;  /* 0x00000006980c7c23 */ /* 0x010fce0008010802 */
[----:B------:R4:W-:Y:S01]  /*7d80*/  MUFU.EX2 R14, R12 ;  /* 0x0000000c000e7308 */ /* 0x0009e20000000800 */
[----:B-1----:R-:W-:Y:S01]  /*7d90*/  FFMA.FTZ R0, R146, UR6, -R2 ;  /* 0x0000000692007c23 */ /* 0x002fe20008010802 */
[----:B-----5:R-:W-:-:S06]  /*7da0*/  F2FP.BF16.F32.PACK_AB R8, R67, R23 ;  /* 0x000000174308723e */ /* 0x020fcc00000010ff */
[----:B------:R1:W-:Y:S01]  /*7db0*/  MUFU.EX2 R66, R0 ;  /* 0x0000000000427308 */ /* 0x0003e20000000800 */
[----:B----4-:R-:W-:-:S07]  /*7dc0*/  FFMA.FTZ R12, R189, UR6, -R4 ;  /* 0x00000006bd0c7c23 */ /* 0x010fce0008010804 */
        /* <DEDUP_REMOVED lines=8> */
[----:B--2---:R-:W-:Y:S01]  /*7e50*/  HMMA.16816.F32.BF16 R16, R8, R46, R16 ;  /* 0x0000002e0810723c */ /* 0x004fe20000041810 */
[----:B----4-:R-:W-:-:S06]  /*7e60*/  FFMA.FTZ R12, R156, UR6, -R2 ;  /* 0x000000069c0c7c23 */ /* 0x010fcc0008010802 */
[----:B------:R2:W-:Y:S01]  /*7e70*/  MUFU.EX2 R61, R12 ;  /* 0x0000000c003d7308 */ /* 0x0005e20000000800 */
[----:B------:R-:W-:Y:S01]  /*7e80*/  HMMA.16816.F32.BF16 R24, R8, R44, R24 ;  /* 0x0000002c0818723c */ /* 0x000fe20000041818 */
[----:B------:R-:W-:Y:S01]  /*7e90*/  LDSM.16.MT88.4 R44, [R135+0x8000] ;  /* 0x00800000872c783b */ /* 0x000fe20000004200 */
[----:B-1----:R-:W-:-:S05]  /*7ea0*/  FFMA.FTZ R0, R148, UR6, -R2 ;  /* 0x0000000694007c23 */ /* 0x002fca0008010802 */
[----:B------:R1:W4:Y:S01]  /*7eb0*/  MUFU.EX2 R22, R0 ;  /* 0x0000000000167308 */ /* 0x0003220000000800 */
[----:B------:R-:W-:Y:S01]  /*7ec0*/  HMMA.16816.F32.BF16 R32, R8, R40, R32 ;  /* 0x000000280820723c */ /* 0x000fe20000041820 */
[----:B--2---:R-:W-:-:S07]  /*7ed0*/  FFMA.FTZ R12, R157, UR6, -R2 ;  /* 0x000000069d0c7c23 */ /* 0x004fce0008010802 */
[----:B------:R-:W-:Y:S01]  /*7ee0*/  HMMA.16816.F32.BF16 R28, R8, R42, R28 ;  /* 0x0000002a081c723c */ /* 0x000fe2000004181c */
[----:B------:R-:W-:Y:S01]  /*7ef0*/  F2FP.BF16.F32.PACK_AB R9, R169, R112 ;  /* 0x00000070a909723e */ /* 0x000fe200000010ff */
[----:B------:R-:W2:Y:S01]  /*7f00*/  LDSM.16.MT88.4 R40, [R21+0x2c00] ;  /* 0x002c00001528783b */ /* 0x000ea20000004200 */
[----:B------:R5:W3:Y:S01]  /*7f10*/  MUFU.EX2 R58, R12 ;  /* 0x0000000c003a7308 */ /* 0x000ae20000000800 */
[----:B------:R-:W-:Y:S02]  /*7f20*/  F2FP.BF16.F32.PACK_AB R11, R115, R116 ;  /* 0x00000074730b723e */ /* 0x000fe400000010ff */
[----:B------:R-:W-:Y:S01]  /*7f30*/  F2FP.BF16.F32.PACK_AB R10, R14, R63 ;  /* 0x0000003f0e0a723e */ /* 0x000fe200000010ff */
[----:B-1----:R-:W-:Y:S01]  /*7f40*/  FADD.FTZ R0, R171, R170 ;  /* 0x000000aaab007221 */ /* 0x002fe20000010000 */
[----:B----4-:R-:W-:-:S03]  /*7f50*/  F2FP.BF16.F32.PACK_AB R8, R22, R64 ;  /* 0x000000401608723e */ /* 0x010fc600000010ff */
[----:B------:R-:W-:-:S04]  /*7f60*/  FADD.FTZ R0, R172, R0 ;  /* 0x00000000ac007221 */ /* 0x000fc80000010000 */
[----:B------:R-:W-:Y:S01]  /*7f70*/  FADD.FTZ R0, R174, R0 ;  /* 0x00000000ae007221 */ /* 0x000fe20000010000 */
[----:B------:R-:W-:Y:S03]  /*7f80*/  HMMA.16816.F32.BF16 R16, R8, R54, R16 ;  /* 0x000000360810723c */ /* 0x000fe60000041810 */
[----:B------:R-:W-:Y:S01]  /*7f90*/  FADD.FTZ R0, R175, R0 ;  /* 0x00000000af007221 */ /* 0x000fe20000010000 */
[----:B-----5:R-:W-:-:S03]  /*7fa0*/  FFMA.FTZ R12, R158, UR6, -R2 ;  /* 0x000000069e0c7c23 */ /* 0x020fc60008010802 */
[----:B------:R-:W-:Y:S01]  /*7fb0*/  FADD.FTZ R0, R177, R0 ;  /* 0x00000000b1007221 */ /* 0x000fe20000010000 */
[----:B------:R1:W-:Y:S01]  /*7fc0*/  MUFU.EX2 R57, R12 ;  /* 0x0000000c00397308 */ /* 0x0003e20000000800 */
[----:B------:R-:W-:Y:S02]  /*7fd0*/  HMMA.16816.F32.BF16 R24, R8, R52, R24 ;  /* 0x000000340818723c */ /* 0x000fe40000041818 */
[----:B------:R-:W-:-:S04]  /*7fe0*/  FADD.FTZ R0, R180, R0 ;  /* 0x00000000b4007221 */ /* 0x000fc80000010000 */
[----:B------:R-:W-:Y:S01]  /*7ff0*/  FADD.FTZ R13, R181, R0 ;  /* 0x00000000b50d7221 */ /* 0x000fe20000010000 */
[--C-:B------:R-:W-:Y:S01]  /*8000*/  FFMA.FTZ R0, R153, UR6, -R2.reuse ;  /* 0x0000000699007c23 */ /* 0x100fe20008010802 */
[----:B------:R-:W-:Y:S03]  /*8010*/  HMMA.16816.F32.BF16 R32, R8, R48, R32 ;  /* 0x000000300820723c */ /* 0x000fe60000041820 */
[----:B------:R4:W5:Y:S01]  /*8020*/  MUFU.EX2 R60, R0 ;  /* 0x00000000003c7308 */ /* 0x0009620000000800 */
[----:B-1----:R-:W-:-:S04]  /*8030*/  FFMA.FTZ R12, R159, UR6, -R2 ;  /* 0x000000069f0c7c23 */ /* 0x002fc80008010802 */
[----:B------:R-:W-:Y:S01]  /*8040*/  HMMA.16816.F32.BF16 R28, R8, R50, R28 ;  /* 0x00000032081c723c */ /* 0x000fe2000004181c */
[----:B------:R-:W-:Y:S02]  /*8050*/  F2FP.BF16.F32.PACK_AB R9, R122, R173 ;  /* 0x000000ad7a09723e */ /* 0x000fe400000010ff */
[----:B------:R1:W2:Y:S01]  /*8060*/  MUFU.EX2 R56, R12 ;  /* 0x0000000c00387308 */ /* 0x0002a20000000800 */
[----:B------:R-:W-:Y:S02]  /*8070*/  F2FP.BF16.F32.PACK_AB R11, R120, R121 ;  /* 0x00000079780b723e */ /* 0x000fe400000010ff */
[----:B---3--:R-:W-:Y:S01]  /*8080*/  F2FP.BF16.F32.PACK_AB R10, R58, R61 ;  /* 0x0000003d3a0a723e */ /* 0x008fe200000010ff */
[----:B----4-:R-:W-:Y:S01]  /*8090*/  FADD.FTZ R0, R183, R13 ;  /* 0x0000000db7007221 */ /* 0x010fe20000010000 */
[----:B-----5:R-:W-:-:S03]  /*80a0*/  F2FP.BF16.F32.PACK_AB R8, R62, R60 ;  /* 0x0000003c3e08723e */ /* 0x020fc600000010ff */
[----:B------:R-:W-:-:S04]  /*80b0*/  FADD.FTZ R0, R186, R0 ;  /* 0x00000000ba007221 */ /* 0x000fc80000010000 */
[----:B------:R-:W-:Y:S01]  /*80c0*/  FADD.FTZ R0, R190, R0 ;  /* 0x00000000be007221 */ /* 0x000fe20000010000 */
[----:B-1----:R-:W-:Y:S01]  /*80d0*/  FFMA.FTZ R12, R162, UR6, -R2 ;  /* 0x00000006a20c7c23 */ /* 0x002fe20008010802 */
[C---:B------:R-:W-:Y:S02]  /*80e0*/  HMMA.16816.F32.BF16 R32, R8.reuse, R36, R32 ;  /* 0x000000240820723c */ /* 0x040fe40000041820 */
[----:B------:R-:W-:Y:S01]  /*80f0*/  FADD.FTZ R0, R187, R0 ;  /* 0x00000000bb007221 */ /* 0x000fe20000010000 */
[----:B------:R1:W-:Y:S03]  /*8100*/  MUFU.EX2 R54, R12 ;  /* 0x0000000c00367308 */ /* 0x0003e60000000800 */
[----:B------:R-:W-:Y:S02]  /*8110*/  FADD.FTZ R0, R188, R0 ;  /* 0x00000000bc007221 */ /* 0x000fe40000010000 */
[----:B------:R-:W-:Y:S01]  /*8120*/  HMMA.16816.F32.BF16 R28, R8, R38, R28 ;  /* 0x00000026081c723c */ /* 0x000fe2000004181c */
[----:B------:R-:W3:Y:S01]  /*8130*/  LDSM.16.MT88.4 R36, [R21+0x3000] ;  /* 0x003000001524783b */ /* 0x000ee20000004200 */
[----:B------:R-:W-:-:S04]  /*8140*/  FADD.FTZ R0, R194, R0 ;  /* 0x00000000c2007221 */ /* 0x000fc80000010000 */
[----:B------:R-:W-:Y:S02]  /*8150*/  FADD.FTZ R0, R191, R0 ;  /* 0x00000000bf007221 */ /* 0x000fe40000010000 */
[----:B--2---:R-:W-:Y:S02]  /*8160*/  HMMA.16816.F32.BF16 R24, R8, R40, R24 ;  /* 0x000000280818723c */ /* 0x004fe40000041818 */
[----:B------:R-:W-:Y:S01]  /*8170*/  FADD.FTZ R0, R193, R0 ;  /* 0x00000000c1007221 */ /* 0x000fe20000010000 */
[----:B-1----:R-:W-:-:S03]  /*8180*/  FFMA.FTZ R12, R168, UR6, -R2 ;  /* 0x00000006a80c7c23 */ /* 0x002fc60008010802 */
[----:B------:R-:W-:Y:S01]  /*8190*/  FADD.FTZ R0, R195, R0 ;  /* 0x00000000c3007221 */ /* 0x000fe20000010000 */
[----:B------:R1:W2:Y:S01]  /*81a0*/  MUFU.EX2 R53, R12 ;  /* 0x0000000c00357308 */ /* 0x0002a20000000800 */
[----:B------:R-:W-:Y:S02]  /*81b0*/  HMMA.16816.F32.BF16 R16, R8, R42, R16 ;  /* 0x0000002a0810723c */ /* 0x000fe40000041810 */
[----:B------:R-:W-:Y:S01]  /*81c0*/  FADD.FTZ R0, R192, R0 ;  /* 0x00000000c0007221 */ /* 0x000fe20000010000 */
[----:B------:R-:W4:Y:S01]  /*81d0*/  LDSM.16.MT88.4 R40, [R135+0x8400] ;  /* 0x008400008728783b */ /* 0x000f220000004200 */
[----:B------:R-:W-:Y:S02]  /*81e0*/  F2FP.BF16.F32.PACK_AB R9, R125, R123 ;  /* 0x0000007b7d09723e */ /* 0x000fe400000010ff */
[----:B------:R-:W-:Y:S01]  /*81f0*/  FADD.FTZ R0, R199, R0 ;  /* 0x00000000c7007221 */ /* 0x000fe20000010000 */
[----:B------:R-:W-:Y:S02]  /*8200*/  F2FP.BF16.F32.PACK_AB R11, R117, R126 ;  /* 0x0000007e750b723e */ /* 0x000fe400000010ff */
[----:B------:R-:W-:Y:S01]  /*8210*/  F2FP.BF16.F32.PACK_AB R8, R56, R57 ;  /* 0x000000393808723e */ /* 0x000fe200000010ff */
        /* <DEDUP_REMOVED lines=15> */
[----:B------:R1:W5:Y:S01]  /*8310*/  MUFU.EX2 R55, R12 ;  /* 0x0000000c00377308 */ /* 0x0003620000000800 */
[----:B------:R-:W-:Y:S01]  /*8320*/  FADD.FTZ R0, R211, R0 ;  /* 0x00000000d3007221 */ /* 0x000fe20000010000 */
[----:B---3--:R-:W-:Y:S03]  /*8330*/  HMMA.16816.F32.BF16 R24, R8, R36, R24 ;  /* 0x000000240818723c */ /* 0x008fe60000041818 */
[----:B------:R-:W-:-:S04]  /*8340*/  FADD.FTZ R0, R204, R0 ;  /* 0x00000000cc007221 */ /* 0x000fc80000010000 */
[----:B------:R-:W-:Y:S01]  /*8350*/  FADD.FTZ R0, R206, R0 ;  /* 0x00000000ce007221 */ /* 0x000fe20000010000 */
[----:B------:R-:W-:Y:S01]  /*8360*/  HMMA.16816.F32.BF16 R16, R8, R38, R16 ;  /* 0x000000260810723c */ /* 0x000fe20000041810 */
[----:B------:R-:W-:Y:S02]  /*8370*/  F2FP.BF16.F32.PACK_AB R9, R109, R111 ;  /* 0x0000006f6d09723e */ /* 0x000fe400000010ff */
[----:B------:R-:W-:Y:S01]  /*8380*/  FADD.FTZ R0, R201, R0 ;  /* 0x00000000c9007221 */ /* 0x000fe20000010000 */
[----:B------:R-:W-:Y:S01]  /*8390*/  F2FP.BF16.F32.PACK_AB R11, R107, R108 ;  /* 0x0000006c6b0b723e */ /* 0x000fe200000010ff */
[----:B-1----:R-:W-:Y:S01]  /*83a0*/  FADD.FTZ R12, R80, R7 ;  /* 0x00000007500c7221 */ /* 0x002fe20000010000 */
[----:B------:R-:W-:Y:S01]  /*83b0*/  FFMA.FTZ R7, R176, UR6, -R2 ;  /* 0x00000006b0077c23 */ /* 0x000fe20008010802 */
[----:B------:R-:W-:Y:S01]  /*83c0*/  FADD.FTZ R0, R213, R0 ;  /* 0x00000000d5007221 */ /* 0x000fe20000010000 */
[----:B-----5:R-:W-:Y:S02]  /*83d0*/  F2FP.BF16.F32.PACK_AB R149, R55, R59 ;  /* 0x0000003b3795723e */ /* 0x020fe400000010ff */
[----:B------:R1:W-:Y:S01]  /*83e0*/  MUFU.EX2 R52, R7 ;  /* 0x0000000700347308 */ /* 0x0003e20000000800 */
[----:B------:R-:W-:-:S04]  /*83f0*/  FADD.FTZ R0, R205, R0 ;  /* 0x00000000cd007221 */ /* 0x000fc80000010000 */
[----:B------:R-:W-:-:S04]  /*8400*/  FADD.FTZ R0, R208, R0 ;  /* 0x00000000d0007221 */ /* 0x000fc80000010000 */
[----:B------:R-:W-:-:S04]  /*8410*/  FADD.FTZ R0, R210, R0 ;  /* 0x00000000d2007221 */ /* 0x000fc80000010000 */
[----:B------:R-:W-:Y:S01]  /*8420*/  FADD.FTZ R0, R124, R0 ;  /* 0x000000007c007221 */ /* 0x000fe20000010000 */
[----:B-1----:R-:W-:-:S03]  /*8430*/  FADD.FTZ R7, R76, R12 ;  /* 0x0000000c4c077221 */ /* 0x002fc60000010000 */
[----:B------:R-:W-:Y:S01]  /*8440*/  FADD.FTZ R0, R119, R0 ;  /* 0x0000000077007221 */ /* 0x000fe20000010000 */
[----:B------:R-:W-:Y:S01]  /*8450*/  FFMA.FTZ R12, R179, UR6, -R2 ;  /* 0x00000006b30c7c23 */ /* 0x000fe20008010802 */
[----:B------:R-:W-:Y:S02]  /*8460*/  FADD.FTZ R7, R79, R7 ;  /* 0x000000074f077221 */ /* 0x000fe40000010000 */
[----:B------:R-:W-:Y:S01]  /*8470*/  FADD.FTZ R0, R161, R0 ;  /* 0x00000000a1007221 */ /* 0x000fe20000010000 */
[----:B------:R1:W3:Y:S01]  /*8480*/  MUFU.EX2 R49, R12 ;  /* 0x0000000c00317308 */ /* 0x0002e20000000800 */
[----:B------:R-:W-:Y:S02]  /*8490*/  FADD.FTZ R7, R78, R7 ;  /* 0x000000074e077221 */ /* 0x000fe40000010000 */
[----:B------:R-:W-:Y:S02]  /*84a0*/  FADD.FTZ R0, R163, R0 ;  /* 0x00000000a3007221 */ /* 0x000fe40000010000 */
[----:B------:R-:W-:-:S02]  /*84b0*/  FADD.FTZ R7, R77, R7 ;  /* 0x000000074d077221 */ /* 0x000fc40000010000 */
[----:B------:R-:W-:Y:S02]  /*84c0*/  FADD.FTZ R0, R113, R0 ;  /* 0x0000000071007221 */ /* 0x000fe40000010000 */
[----:B------:R-:W-:Y:S02]  /*84d0*/  FADD.FTZ R7, R72, R7 ;  /* 0x0000000748077221 */ /* 0x000fe40000010000 */
[----:B------:R-:W-:Y:S02]  /*84e0*/  FADD.FTZ R0, R112, R0 ;  /* 0x0000000070007221 */ /* 0x000fe40000010000 */
[----:B------:R-:W-:Y:S02]  /*84f0*/  FADD.FTZ R7, R75, R7 ;  /* 0x000000074b077221 */ /* 0x000fe40000010000 */
[----:B------:R-:W-:Y:S01]  /*8500*/  FADD.FTZ R0, R169, R0 ;  /* 0x00000000a9007221 */ /* 0x000fe20000010000 */
[----:B-1----:R-:W-:Y:S01]  /*8510*/  FFMA.FTZ R12, R110, UR6, -R2 ;  /* 0x000000066e0c7c23 */ /* 0x002fe20008010802 */
[----:B------:R-:W-:Y:S01]  /*8520*/  FADD.FTZ R7, R73, R7 ;  /* 0x0000000749077221 */ /* 0x000fe20000010000 */
[----:B---3--:R-:W-:-:S02]  /*8530*/  F2FP.BF16.F32.PACK_AB R8, R49, R52 ;  /* 0x000000343108723e */ /* 0x008fc400000010ff */
[----:B------:R1:W-:Y:S01]  /*8540*/  MUFU.EX2 R50, R12 ;  /* 0x0000000c00327308 */ /* 0x0003e20000000800 */
[----:B------:R-:W-:-:S04]  /*8550*/  FADD.FTZ R7, R74, R7 ;  /* 0x000000074a077221 */ /* 0x000fc80000010000 */
[----:B------:R-:W-:-:S04]  /*8560*/  FADD.FTZ R7, R68, R7 ;  /* 0x0000000744077221 */ /* 0x000fc80000010000 */
[----:B------:R-:W-:-:S04]  /*8570*/  FADD.FTZ R7, R71, R7 ;  /* 0x0000000747077221 */ /* 0x000fc80000010000 */
[----:B------:R-:W-:-:S04]  /*8580*/  FADD.FTZ R7, R70, R7 ;  /* 0x0000000746077221 */ /* 0x000fc80000010000 */
[----:B------:R-:W-:Y:S01]  /*8590*/  FADD.FTZ R7, R69, R7 ;  /* 0x0000000745077221 */ /* 0x000fe20000010000 */
[----:B-1----:R-:W-:-:S03]  /*85a0*/  FFMA.FTZ R12, R114, UR6, -R2 ;  /* 0x00000006720c7c23 */ /* 0x002fc60008010802 */
[----:B------:R-:W-:Y:S01]  /*85b0*/  FADD.FTZ R7, R23, R7 ;  /* 0x0000000717077221 */ /* 0x000fe20000010000 */
[----:B------:R1:W3:Y:S03]  /*85c0*/  MUFU.EX2 R48, R12 ;  /* 0x0000000c00307308 */ /* 0x0002e60000000800 */
[----:B------:R-:W-:-:S04]  /*85d0*/  FADD.FTZ R7, R67, R7 ;  /* 0x0000000743077221 */ /* 0x000fc80000010000 */
[----:B------:R-:W-:-:S04]  /*85e0*/  FADD.FTZ R7, R66, R7 ;  /* 0x0000000742077221 */ /* 0x000fc80000010000 */
[----:B------:R-:W-:-:S04]  /*85f0*/  FADD.FTZ R7, R65, R7 ;  /* 0x0000000741077221 */ /* 0x000fc80000010000 */
[----:B------:R-:W-:Y:S01]  /*8600*/  FADD.FTZ R7, R64, R7 ;  /* 0x0000000740077221 */ /* 0x000fe20000010000 */
[--C-:B-1----:R-:W-:Y:S01]  /*8610*/  FFMA.FTZ R12, R229, UR6, -R4.reuse ;  /* 0x00000006e50c7c23 */ /* 0x102fe20008010804 */
[----:B------:R-:W-:Y:S02]  /*8620*/  FFMA.FTZ R4, R230, UR6, -R4 ;  /* 0x00000006e6047c23 */ /* 0x000fe40008010804 */
[----:B------:R-:W-:Y:S01]  /*8630*/  FADD.FTZ R7, R22, R7 ;  /* 0x0000000716077221 */ /* 0x000fe20000010000 */
[----:B---3--:R-:W-:Y:S01]  /*8640*/  F2FP.BF16.F32.PACK_AB R10, R48, R50 ;  /* 0x00000032300a723e */ /* 0x008fe200000010ff */
[----:B------:R1:W-:Y:S02]  /*8650*/  MUFU.EX2 R51, R12 ;  /* 0x0000000c00337308 */ /* 0x0003e40000000800 */
[----:B------:R-:W-:-:S04]  /*8660*/  FADD.FTZ R7, R63, R7 ;  /* 0x000000073f077221 */ /* 0x000fc80000010000 */
[----:B------:R-:W-:Y:S01]  /*8670*/  FADD.FTZ R7, R14, R7 ;  /* 0x000000070e077221 */ /* 0x000fe20000010000 */
[C---:B----4-:R-:W-:Y:S01]  /*8680*/  HMMA.16816.F32.BF16 R136, R8.reuse, R40, R32 ;  /* 0x000000280888723c */ /* 0x050fe20000041820 */
[----:B------:R3:W4:Y:S01]  /*8690*/  MUFU.EX2 R22, R4 ;  /* 0x0000000400167308 */ /* 0x0007220000000800 */
[----:B------:R-:W5:Y:S06]  /*86a0*/  LDSM.16.MT88.4 R32, [R21+0x3800] ;  /* 0x003800001520783b */ /* 0x000f6c0000004200 */
[----:B------:R-:W-:Y:S01]  /*86b0*/  HMMA.16816.F32.BF16 R28, R8, R42, R28 ;  /* 0x0000002a081c723c */ /* 0x000fe2000004181c */
[----:B------:R-:W5:Y:S01]  /*86c0*/  LDSM.16.MT88.4 R40, [R135+0x8c00] ;  /* 0x008c00008728783b */ /* 0x000f620000004200 */
[----:B-1----:R-:W-:-:S04]  /*86d0*/  FFMA.FTZ R12, R118, UR6, -R2 ;  /* 0x00000006760c7c23 */ /* 0x002fc80008010802 */
[----:B------:R1:W-:Y:S02]  /*86e0*/  MUFU.EX2 R37, R12 ;  /* 0x0000000c00257308 */ /* 0x0003e40000000800 */
[C---:B--2---:R-:W-:Y:S01]  /*86f0*/  HMMA.16816.F32.BF16 R144, R8.reuse, R44, R24 ;  /* 0x0000002c0890723c */ /* 0x044fe20000041818 */
[----:B------:R-:W2:Y:S01]  /*8700*/  LDSM.16.MT88.4 R24, [R21+0x3c00] ;  /* 0x003c00001518783b */ /* 0x000ea20000004200 */
[----:B---3--:R-:W-:Y:S01]  /*8710*/  FADD.FTZ R4, R116, R0 ;  /* 0x0000000074047221 */ /* 0x008fe20000010000 */
[----:B------:R-:W-:Y:S01]  /*8720*/  FFMA.FTZ R0, R216, UR6, -R2 ;  /* 0x00000006d8007c23 */ /* 0x000fe20008010802 */
[----:B----4-:R-:W-:Y:S02]  /*8730*/  F2FP.BF16.F32.PACK_AB R151, R22, R51 ;  /* 0x000000331697723e */ /* 0x010fe400000010ff */
[----:B------:R-:W-:Y:S01]  /*8740*/  FADD.FTZ R4, R115, R4 ;  /* 0x0000000473047221 */ /* 0x000fe20000010000 */
[----:B------:R3:W-:Y:S01]  /*8750*/  MUFU.EX2 R14, R0 ;  /* 0x00000000000e7308 */ /* 0x0007e20000000800 */
[----:B------:R-:W-:Y:S01]  /*8760*/  HMMA.16816.F32.BF16 R16, R8, R46, R16 ;  /* 0x0000002e0810723c */ /* 0x000fe20000041810 */
[----:B------:R-:W-:-:S02]  /*8770*/  F2FP.BF16.F32.PACK_AB R9, R105, R106 ;  /* 0x0000006a6909723e */ /* 0x000fc400000010ff */
[----:B------:R-:W-:Y:S01]  /*8780*/  F2FP.BF16.F32.PACK_AB R11, R86, R104 ;  /* 0x00000068560b723e */ /* 0x000fe200000010ff */
[----:B-1----:R-:W-:-:S04]  /*8790*/  FFMA.FTZ R12, R212, UR6, -R2 ;  /* 0x00000006d40c7c23 */ /* 0x002fc80008010802 */
[----:B------:R1:W4:Y:S01]  /*87a0*/  MUFU.EX2 R36, R12 ;  /* 0x0000000c00247308 */ /* 0x0003220000000800 */
[----:B---3--:R-:W-:Y:S01]  /*87b0*/  FADD.FTZ R0, R173, R4 ;  /* 0x00000004ad007221 */ /* 0x008fe20000010000 */
[----:B------:R-:W-:Y:S01]  /*87c0*/  FADD.FTZ R4, R60, R7 ;  /* 0x000000073c047221 */ /* 0x000fe20000010000 */
[----:B------:R-:W-:Y:S02]  /*87d0*/  FFMA.FTZ R7, R217, UR6, -R2 ;  /* 0x00000006d9077c23 */ /* 0x000fe40008010802 */
[----:B------:R-:W-:Y:S01]  /*87e0*/  FADD.FTZ R0, R122, R0 ;  /* 0x000000007a007221 */ /* 0x000fe20000010000 */
[----:B------:R-:W-:-:S03]  /*87f0*/  FADD.FTZ R4, R62, R4 ;  /* 0x000000043e047221 */ /* 0x000fc60000010000 */
[----:B------:R-:W-:Y:S01]  /*8800*/  FADD.FTZ R0, R121, R0 ;  /* 0x0000000079007221 */ /* 0x000fe20000010000 */
[----:B------:R-:W-:Y:S01]  /*8810*/  FADD.FTZ R4, R61, R4 ;  /* 0x000000043d047221 */ /* 0x000fe20000010000 */
[----:B-1----:R-:W-:Y:S02]  /*8820*/  FFMA.FTZ R12, R182, UR6, -R2 ;  /* 0x00000006b60c7c23 */ /* 0x002fe40008010802 */
[----:B------:R-:W-:Y:S01]  /*8830*/  FADD.FTZ R0, R120, R0 ;  /* 0x0000000078007221 */ /* 0x000fe20000010000 */
[----:B------:R-:W-:Y:S01]  /*8840*/  FADD.FTZ R4, R58, R4 ;  /* 0x000000043a047221 */ /* 0x000fe20000010000 */
[----:B----4-:R-:W-:Y:S01]  /*8850*/  F2FP.BF16.F32.PACK_AB R8, R36, R37 ;  /* 0x000000252408723e */ /* 0x010fe200000010ff */
[----:B------:R1:W-:Y:S01]  /*8860*/  MUFU.EX2 R23, R12 ;  /* 0x0000000c00177308 */ /* 0x0003e20000000800 */
        /* <DEDUP_REMOVED lines=11> */
[----:B-1----:R-:W-:Y:S01]  /*8920*/  FFMA.FTZ R12, R215, UR6, -R2 ;  /* 0x00000006d70c7c23 */ /* 0x002fe20008010802 */
[----:B---3--:R-:W-:Y:S02]  /*8930*/  F2FP.BF16.F32.PACK_AB R10, R15, R23 ;  /* 0x000000170f0a723e */ /* 0x008fe400000010ff */
[----:B------:R-:W-:Y:S01]  /*8940*/  FADD.FTZ R0, R105, R0 ;  /* 0x0000000069007221 */ /* 0x000fe20000010000 */
[----:B------:R-:W1:Y:S03]  /*8950*/  MUFU.EX2 R13, R12 ;  /* 0x0000000c000d7308 */ /* 0x000e660000000800 */
[----:B------:R-:W-:Y:S01]  /*8960*/  FADD.FTZ R0, R104, R0 ;  /* 0x0000000068007221 */ /* 0x000fe20000010000 */
[C---:B------:R-:W-:Y:S03]  /*8970*/  HMMA.16816.F32.BF16 R136, R8.reuse, R140, R136 ;  /* 0x0000008c0888723c */ /* 0x040fe60000041888 */
[----:B------:R-:W-:Y:S01]  /*8980*/  FADD.FTZ R0, R86, R0 ;  /* 0x0000000056007221 */ /* 0x000fe20000010000 */
[----:B------:R3:W-:Y:S03]  /*8990*/  MUFU.EX2 R12, R7 ;  /* 0x00000007000c7308 */ /* 0x0007e60000000800 */
[----:B------:R-:W-:Y:S01]  /*89a0*/  FADD.FTZ R0, R59, R0 ;  /* 0x000000003b007221 */ /* 0x000fe20000010000 */
[----:B------:R-:W-:Y:S03]  /*89b0*/  HMMA.16816.F32.BF16 R140, R8, R142, R28 ;  /* 0x0000008e088c723c */ /* 0x000fe6000004181c */
[----:B------:R-:W-:Y:S01]  /*89c0*/  FADD.FTZ R0, R55, R0 ;  /* 0x0000000037007221 */ /* 0x000fe20000010000 */
[----:B-1----:R-:W-:-:S03]  /*89d0*/  F2FP.BF16.F32.PACK_AB R148, R13, R14 ;  /* 0x0000000e0d94723e */ /* 0x002fc600000010ff */
[----:B------:R-:W-:Y:S01]  /*89e0*/  FADD.FTZ R0, R51, R0 ;  /* 0x0000000033007221 */ /* 0x000fe20000010000 */
[----:B-----5:R-:W-:Y:S03]  /*89f0*/  HMMA.16816.F32.BF16 R144, R8, R32, R144 ;  /* 0x000000200890723c */ /* 0x020fe60000041890 */
[----:B------:R-:W-:Y:S01]  /*8a00*/  FADD.FTZ R223, R22, R0 ;  /* 0x0000000016df7221 */ /* 0x000fe20000010000 */
[----:B---3--:R-:W-:Y:S01]  /*8a10*/  FFMA.FTZ R7, R222, UR6, -R2 ;  /* 0x00000006de077c23 */ /* 0x008fe20008010802 */
[----:B------:R-:W-:-:S03]  /*8a20*/  FADD.FTZ R2, R57, R4 ;  /* 0x0000000439027221 */ /* 0x000fc60000010000 */
[----:B------:R-:W-:Y:S01]  /*8a30*/  HMMA.16816.F32.BF16 R16, R8, R34, R16 ;  /* 0x000000220810723c */ /* 0x000fe20000041810 */
[----:B------:R-:W-:Y:S01]  /*8a40*/  FADD.FTZ R2, R56, R2 ;  /* 0x0000000238027221 */ /* 0x000fe20000010000 */
[----:B------:R-:W1:Y:S03]  /*8a50*/  MUFU.EX2 R7, R7 ;  /* 0x0000000700077308 */ /* 0x000e660000000800 */
        /* <DEDUP_REMOVED lines=10> */
[----:B------:R-:W-:Y:S03]  /*8b00*/  HMMA.16816.F32.BF16 R140, R148, R42, R140 ;  /* 0x0000002a948c723c */ /* 0x000fe6000004188c */
[----:B------:R-:W-:-:S04]  /*8b10*/  FADD.FTZ R2, R23, R2 ;  /* 0x0000000217027221 */ /* 0x000fc80000010000 */
[----:B------:R-:W-:Y:S01]  /*8b20*/  FADD.FTZ R2, R15, R2 ;  /* 0x000000020f027221 */ /* 0x000fe20000010000 */
[----:B--2---:R-:W-:Y:S03]  /*8b30*/  HMMA.16816.F32.BF16 R144, R148, R24, R144 ;  /* 0x000000189490723c */ /* 0x004fe60000041890 */
[----:B------:R-:W-:-:S04]  /*8b40*/  FADD.FTZ R2, R14, R2 ;  /* 0x000000020e027221 */ /* 0x000fc80000010000 */
[----:B------:R-:W-:Y:S01]  /*8b50*/  FADD.FTZ R2, R13, R2 ;  /* 0x000000020d027221 */ /* 0x000fe20000010000 */
[----:B------:R-:W-:Y:S03]  /*8b60*/  HMMA.16816.F32.BF16 R148, R148, R26, R16 ;  /* 0x0000001a9494723c */ /* 0x000fe60000041810 */
[----:B------:R-:W-:-:S04]  /*8b70*/  FADD.FTZ R2, R12, R2 ;  /* 0x000000020c027221 */ /* 0x000fc80000010000 */
[----:B------:R-:W-:Y:S01]  /*8b80*/  FADD.FTZ R222, R7, R2 ;  /* 0x0000000207de7221 */ /* 0x000fe20000010000 */
[----:B------:R-:W-:-:S12]  /*8b90*/  @!P0 BRA `(.L_x_1043) ;  /* 0x0000006400448947 */ /* 0x000fd80003800000 */
        /* <DEDUP_REMOVED lines=35> */
[----:B------:R-:W-:Y:S02]  /*8dd0*/  ISETP.NE.AND P1, PT, R12, RZ, PT ;  /* 0x000000ff0c00720c */ /* 0x000fe40003f25270 */
        /* <DEDUP_REMOVED lines=28> */
.L_x_1044:
[----:B------:R-:W-:Y:S01]  /*8fa0*/  UMOV UR4, URZ ;  /* 0x000000ff00047c82 */ /* 0x000fe20008000000 */
[----:B------:R-:W-:Y:S01]  /*8fb0*/  IMAD.SHL.U32 R0, R96, 0x100, RZ ;  /* 0x0000010060007824 */ /* 0x000fe200078e00ff */
[----:B------:R-:W-:-:S05]  /*8fc0*/  IADD3 R2, P0, PT, RZ, -UR4, RZ ;  /* 0x80000004ff027c10 */ /* 0x000fca000ff1e0ff */
[----:B------:R-:W-:-:S05]  /*8fd0*/  IMAD.X R0, RZ, RZ, ~R0, P0 ;  /* 0x000000ffff007224 */ /* 0x000fca00000e0e00 */
[----:B------:R-:W-:-:S04]  /*8fe0*/  SHF.R.S64 R2, R2, 0x1f, R0 ;  /* 0x0000001f02027819 */ /* 0x000fc80000001000 */
[----:B------:R-:W-:-:S04]  /*8ff0*/  IADD3 R221, P0, PT, R2, R221, RZ ;  /* 0x000000dd02dd7210 */ /* 0x000fc80007f1e0ff */
[----:B------:R-:W-:-:S09]  /*9000*/  LEA.HI.X.SX32 R220, R0, R220, 0x1, P0 ;  /* 0x000000dc00dc7211 */ /* 0x000fd200000f0eff */
.L_x_1045:
[----:B------:R-:W1:Y:S01]  /*9010*/  LDCU UR4, c[0x0][0x440] ;  /* 0x00008800ff0477ac */ /* 0x000e620008000800 */
[C---:B------:R-:W-:Y:S01]  /*9020*/  IMAD.SHL.U32 R0, R96.reuse, 0x40, RZ ;  /* 0x0000004060007824 */ /* 0x040fe200078e00ff */
[----:B------:R-:W-:-:S04]  /*9030*/  SHF.L.U64.HI R2, R96, 0x6, R97 ;  /* 0x0000000660027819 */ /* 0x000fc80000010261 */
[----:B------:R-:W-:-:S05]  /*9040*/  IADD3 R8, P0, PT, R0, R221, RZ ;  /* 0x000000dd00087210 */ /* 0x000fca0007f1e0ff */
        /* <DEDUP_REMOVED lines=9> */
[----:B------:R-:W-:Y:S01]  /*90e0*/  @!P3 IMAD.MOV.U32 R25, RZ, RZ, R9 ;  /* 0x000000ffff19b224 */ /* 0x000fe200078e0009 */
[----:B------:R-:W-:Y:S01]  /*90f0*/  @!PT LDS RZ, [RZ] ;  /* 0x00000000fffff984 */ /* 0x000fe20000000800 */
[----:B------:R-:W-:Y:S01]  /*9100*/  @!PT LDS RZ, [RZ] ;  /* 0x00000000fffff984 */ /* 0x000fe20000000800 */
[----:B------:R-:W-:Y:S01]  /*9110*/  @!PT LDS RZ, [RZ] ;  /* 0x00000000fffff984 */ /* 0x000fe20000000800 */
[----:B------:R1:W-:Y:S01]  /*9120*/  @!P3 LDGSTS.E.BYPASS.LTC128B.128 [R166+0x5000], desc[UR16][R10.64] ;  /* 0x050000000aa6bfae */ /* 0x0003e2000b981a10 */
[----:B------:R-:W-:Y:S01]  /*9130*/  @!P3 IMAD R4, R97, 0xc0, RZ ;  /* 0x000000c06104b824 */ /* 0x000fe200078e02ff */
        /* <DEDUP_REMOVED lines=13> */
[----:B------:R-:W-:Y:S01]  /*9210*/  @!P3 IMAD.IADD R13, R4, 0x1, R13 ;  /* 0x00000001040db824 */ /* 0x000fe200078e020d */
[----:B------:R-:W-:Y:S01]  /*9220*/  @!PT LDS RZ, [RZ] ;  /* 0x00000000fffff984 */ /* 0x000fe20000000800 */
[----:B------:R-:W-:Y:S01]  /*9230*/  @!PT LDS RZ, [RZ] ;  /* 0x00000000fffff984 */ /* 0x000fe20000000800 */
[----:B------:R-:W-:Y:S01]  /*9240*/  @!PT LDS RZ, [RZ] ;  /* 0x00000000fffff984 */ /* 0x000fe20000000800 */
[----:B------:R-:W-:Y:S01]  /*9250*/  @!P3 LDGSTS.E.BYPASS.LTC128B.128 [R166+0x6000], desc[UR16][R22.64] ;  /* 0x0600000016a6bfae */ /* 0x000fe2000b981a10 */
[----:B------:R-:W-:-:S03]  /*9260*/  @!P3 IMAD.WIDE.U32 R14, R96, 0x180, R14 ;  /* 0x00000180600eb825 */ /* 0x000fc600078e000e */
[----:B------:R-:W-:Y:S01]  /*9270*/  @P3 STS.128 [R166+0x6800], RZ ;  /* 0x006800ffa6003388 */ /* 0x000fe20000000c00 */
[----:B------:R-:W-:-:S03]  /*9280*/  @!P3 IMAD R0, R97, 0x180, RZ ;  /* 0x000001806100b824 */ /* 0x000fc600078e02ff */
[----:B------:R-:W-:Y:S01]  /*9290*/  @!PT LDS RZ, [RZ] ;  /* 0x00000000fffff984 */ /* 0x000fe20000000800 */
[----:B------:R-:W-:Y:S01]  /*92a0*/  @!PT LDS RZ, [RZ] ;  /* 0x00000000fffff984 */ /* 0x000fe20000000800 */
[----:B------:R-:W-:Y:S01]  /*92b0*/  @!PT LDS RZ, [RZ] ;  /* 0x00000000fffff984 */ /* 0x000fe20000000800 */
[----:B------:R-:W-:Y:S01]  /*92c0*/  @!P3 LDGSTS.E.BYPASS.LTC128B.128 [R166+0x6800], desc[UR16][R18.64] ;  /* 0x0680000012a6bfae */ /* 0x000fe2000b981a10 */
[----:B-1----:R-:W-:-:S03]  /*92d0*/  @!P3 IMAD.MOV.U32 R10, RZ, RZ, R8 ;  /* 0x000000ffff0ab224 */ /* 0x002fc600078e0008 */
[----:B------:R-:W-:Y:S01]  /*92e0*/  @P3 STS.128 [R166+0x7000], RZ ;  /* 0x007000ffa6003388 */ /* 0x000fe20000000c00 */
[----:B------:R-:W-:Y:S02]  /*92f0*/  @!P3 IMAD.MOV.U32 R11, RZ, RZ, R9 ;  /* 0x000000ffff0bb224 */ /* 0x000fe400078e0009 */
[----:B------:R-:W-:Y:S01]  /*9300*/  @!P3 IMAD.IADD R9, R0, 0x1, R15 ;  /* 0x000000010009b824 */ /* 0x000fe200078e020f */
[----:B------:R-:W-:Y:S01]  /*9310*/  @!PT LDS RZ, [RZ] ;  /* 0x00000000fffff984 */ /* 0x000fe20000000800 */
[----:B------:R-:W-:Y:S01]  /*9320*/  @!PT LDS RZ, [RZ] ;  /* 0x00000000fffff984 */ /* 0x000fe20000000800 */
[----:B------:R-:W-:Y:S01]  /*9330*/  @!PT LDS RZ, [RZ] ;  /* 0x00000000fffff984 */ /* 0x000fe20000000800 */
[----:B------:R1:W-:Y:S01]  /*9340*/  @!P3 LDGSTS.E.BYPASS.LTC128B.128 [R166+0x7000], desc[UR16][R12.64] ;  /* 0x070000000ca6bfae */ /* 0x0003e2000b981a10 */
[----:B------:R-:W-:-:S03]  /*9350*/  @!P3 IMAD.WIDE.U32 R10, R96, 0x140, R10 ;  /* 0x00000140600ab825 */ /* 0x000fc600078e000a */
[----:B------:R-:W-:Y:S01]  /*9360*/  @P3 STS.128 [R166+0x7800], RZ ;  /* 0x007800ffa6003388 */ /* 0x000fe20000000c00 */
[----:B------:R-:W-:Y:S02]  /*9370*/  @!P3 IMAD.IADD R11, R7, 0x1, R11 ;  /* 0x00000001070bb824 */ /* 0x000fe400078e020b */
[----:B------:R-:W-:Y:S01]  /*9380*/  @!P3 IMAD.MOV.U32 R8, RZ, RZ, R14 ;  /* 0x000000ffff08b224 */ /* 0x000fe200078e000e */
[----:B------:R-:W-:Y:S01]  /*9390*/  @!PT LDS RZ, [RZ] ;  /* 0x00000000fffff984 */ /* 0x000fe20000000800 */
[----:B------:R-:W-:Y:S01]  /*93a0*/  @!PT LDS RZ, [RZ] ;  /* 0x00000000fffff984 */ /* 0x000fe20000000800 */
[----:B------:R-:W-:Y:S01]  /*93b0*/  @!PT LDS RZ, [RZ] ;  /* 0x00000000fffff984 */ /* 0x000fe20000000800 */
[----:B------:R-:W-:Y:S01]  /*93c0*/  @!P3 LDGSTS.E.BYPASS.LTC128B.128 [R166+0x7800], desc[UR16][R16.64] ;  /* 0x0780000010a6bfae */ /* 0x000fe2000b981a10 */
[----:B------:R-:W-:-:S03]  /*93d0*/  IMAD R0, R246, 0x100, R250 ;  /* 0x00000100f6007824 */ /* 0x000fc600078e02fa */
[----:B------:R-:W-:Y:S01]  /*93e0*/  @P3 STS.128 [R166+0x8000], RZ ;  /* 0x008000ffa6003388 */ /* 0x000fe20000000c00 */
[C---:B------:R-:W-:Y:S02]  /*93f0*/  VIADD R2, R0.reuse, 0xfffffe01 ;  /* 0xfffffe0100027836 */ /* 0x040fe40000000000 */
[----:B------:R-:W-:Y:S01]  /*9400*/  VIADD R4, R0, 0xfffffe00 ;  /* 0xfffffe0000047836 */ /* 0x000fe20000000000 */
[----:B------:R-:W-:Y:S01]  /*9410*/  @!PT LDS RZ, [RZ] ;  /* 0x00000000fffff984 */ /* 0x000fe20000000800 */
[----:B------:R-:W-:Y:S01]  /*9420*/  @!PT LDS RZ, [RZ] ;  /* 0x00000000fffff984 */ /* 0x000fe20000000800 */
[----:B------:R-:W-:Y:S01]  /*9430*/  @!PT LDS RZ, [RZ] ;  /* 0x00000000fffff984 */ /* 0x000fe20000000800 */
[----:B------:R-:W-:Y:S02]  /*9440*/  @!P3 LDGSTS.E.BYPASS.LTC128B.128 [R166+0x8000], desc[UR16][R10.64] ;  /* 0x080000000aa6bfae */ /* 0x000fe4000b981a10 */
[CC--:B------:R-:W-:Y:S02]  /*9450*/  ISETP.GE.AND P1, PT, R2.reuse, R6.reuse, PT ;  /* 0x000000060200720c */ /* 0x0c0fe40003f26270 */
[----:B------:R-:W-:Y:S01]  /*9460*/  @P3 STS.128 [R166+0x8800], RZ ;  /* 0x008800ffa6003388 */ /* 0x000fe20000000c00 */
[-C--:B------:R-:W-:Y:S01]  /*9470*/  ISETP.GE.AND P0, PT, R2, R5.reuse, PT ;  /* 0x000000050200720c */ /* 0x080fe20003f06270 */
[----:B------:R-:W-:Y:S01]  /*9480*/  VIADD R2, R0, 0xfffffe09 ;  /* 0xfffffe0900027836 */ /* 0x000fe20000000000 */
[C---:B------:R-:W-:Y:S01]  /*9490*/  ISETP.GE.AND P6, PT, R4.reuse, R6, PT ;  /* 0x000000060400720c */ /* 0x040fe20003fc6270 */
[----:B------:R-:W-:Y:S01]  /*94a0*/  @!PT LDS RZ, [RZ] ;  /* 0x00000000fffff984 */ /* 0x000fe20000000800 */
[----:B------:R-:W-:Y:S01]  /*94b0*/  @!PT LDS RZ, [RZ] ;  /* 0x00000000fffff984 */ /* 0x000fe20000000800 */
[----:B------:R-:W-:Y:S01]  /*94c0*/  @!PT LDS RZ, [RZ] ;  /* 0x00000000fffff984 */ /* 0x000fe20000000800 */
[----:B------:R2:W-:Y:S01]  /*94d0*/  @!P3 LDGSTS.E.BYPASS.LTC128B.128 [R166+0x8800], desc[UR16][R8.64] ;  /* 0x0880000008a6bfae */ /* 0x0005e2000b981a10 */
[----:B------:R-:W-:Y:S01]  /*94e0*/  ISETP.GE.AND P2, PT, R4, R5, PT ;  /* 0x000000050400720c */ /* 0x000fe20003f46270 */
[----:B------:R-:W-:-:S02]  /*94f0*/  VIADD R4, R0, 0xfffffe08 ;  /* 0xfffffe0800047836 */ /* 0x000fc40000000000 */
[----:B-1----:R-:W-:Y:S03]  /*9500*/  LDSM.16.M88.4 R12, [R164] ;  /* 0x00000000a40c783b */ /* 0x002fe60000000200 */
[----:B------:R-:W-:Y:S01]  /*9510*/  ISETP.GE.AND P4, PT, R4, R6, PT ;  /* 0x000000060400720c */ /* 0x000fe20003f86270 */
[----:B------:R-:W1:Y:S04]  /*9520*/  LDSM.16.M88.4 R24, [R134+0x1000] ;  /* 0x001000008618783b */ /* 0x000e680000000200 */
[----:B------:R-:W-:Y:S04]  /*9530*/  LDSM.16.M88.4 R28, [R94+0x1000] ;  /* 0x001000005e1c783b */ /* 0x000fe80000000200 */
[----:B------:R-:W-:Y:S04]  /*9540*/  LDSM.16.M88.4 R36, [R134+0x1400] ;  /* 0x001400008624783b */ /* 0x000fe80000000200 */
[----:B------:R-:W-:Y:S04]  /*9550*/  LDSM.16.M88.4 R44, [R94+0x1400] ;  /* 0x001400005e2c783b */ /* 0x000fe80000000200 */
[----:B------:R-:W-:Y:S04]  /*9560*/  LDSM.16.M88.4 R40, [R134+0x1800] ;  /* 0x001800008628783b */ /* 0x000fe80000000200 */
[----:B--2---:R-:W2:Y:S04]  /*9570*/  LDSM.16.M88.4 R8, [R249] ;  /* 0x00000000f908783b */ /* 0x004ea80000000200 */
[----:B------:R-:W-:Y:S04]  /*9580*/  LDSM.16.M88.4 R48, [R134+0x1c00] ;  /* 0x001c00008630783b */ /* 0x000fe80000000200 */
[----:B------:R-:W0:Y:S01]  /*9590*/  LDGDEPBAR ;  /* 0x00000000000079af */ /* 0x000e220000000000 */
[C---:B-1----:R-:W-:Y:S08]  /*95a0*/  HMMA.16816.F32.BF16 R16, R12.reuse, R24, RZ ;  /* 0x000000180c10723c */ /* 0x042ff000000418ff */
[----:B------:R-:W-:-:S12]  /*95b0*/  HMMA.16816.F32.BF16 R24, R12, R26, RZ ;  /* 0x0000001a0c18723c */ /* 0x000fd800000418ff */
[----:B--2---:R-:W-:Y:S08]  /*95c0*/  HMMA.16816.F32.BF16 R32, R8, R28, R16 ;  /* 0x0000001c0820723c */ /* 0x004ff00000041810 */
[----:B------:R-:W-:Y:S08]  /*95d0*/  HMMA.16816.F32.BF16 R16, R12, R36, RZ ;  /* 0x000000240c10723c */ /* 0x000ff000000418ff */
[----:B------:R-:W-:Y:S03]  /*95e0*/  HMMA.16816.F32.BF16 R28, R8, R30, R24 ;  /* 0x0000001e081c723c */ /* 0x000fe60000041818 */
[----:B------:R-:W-:Y:S01]  /*95f0*/  FMUL.FTZ R32, R32, UR10 ;  /* 0x0000000a20207c20 */ /* 0x000fe20008410000 */
[----:B------:R-:W-:Y:S01]  /*9600*/  FMUL.FTZ R33, R33, UR10 ;  /* 0x0000000a21217c20 */ /* 0x000fe20008410000 */
[----:B------:R-:W-:Y:S01]  /*9610*/  FMUL.FTZ R34, R34, UR10 ;  /* 0x0000000a22227c20 */ /* 0x000fe20008410000 */
[----:B------:R-:W-:Y:S01]  /*9620*/  FMUL.FTZ R35, R35, UR10 ;  /* 0x0000000a23237c20 */ /* 0x000fe20008410000 */
[----:B------:R-:W1:Y:S01]  /*9630*/  MUFU.TANH R98, R32 ;  /* 0x0000002000627308 */ /* 0x000e620000002400 */
[----:B------:R-:W-:Y:S01]  /*9640*/  HMMA.16816.F32.BF16 R24, R12, R38, RZ ;  /* 0x000000260c18723c */ /* 0x000fe200000418ff */
[----:B------:R-:W2:Y:S06]  /*9650*/  LDSM.16.M88.4 R36, [R94+0x1800] ;  /* 0x001800005e24783b */ /* 0x000eac0000000200 */
[----:B------:R-:W3:Y:S01]  /*9660*/  MUFU.TANH R97, R33 ;  /* 0x0000002100617308 */ /* 0x000ee20000002400 */
[----:B------:R-:W-:Y:S03]  /*9670*/  HMMA.16816.F32.BF16 R16, R8, R44, R16 ;  /* 0x0000002c0810723c */ /* 0x000fe60000041810 */
[----:B------:R-:W-:Y:S01]  /*9680*/  FMUL.FTZ R28, R28, UR10 ;  /* 0x0000000a1c1c7c20 */ /* 0x000fe20008410000 */
[----:B------:R-:W-:Y:S01]  /*9690*/  FMUL.FTZ R29, R29, UR10 ;  /* 0x0000000a1d1d7c20 */ /* 0x000fe20008410000 */
[----:B------:R-:W-:Y:S01]  /*96a0*/  FMUL.FTZ R30, R30, UR10 ;  /* 0x0000000a1e1e7c20 */ /* 0x000fe20008410000 */
[----:B------:R-:W-:Y:S01]  /*96b0*/  FMUL.FTZ R31, R31, UR10 ;  /* 0x0000000a1f1f7c20 */ /* 0x000fe20008410000 */
[----:B------:R-:W4:Y:S01]  /*96c0*/  MUFU.TANH R111, R34 ;  /* 0x00000022006f7308 */ /* 0x000f220000002400 */
[----:B-1----:R-:W-:-:S02]  /*96d0*/  FSEL R98, R98, -INF , !P6 ;  /* 0xff80000062627808 */ /* 0x002fc40007000000 */
[----:B------:R-:W-:Y:S01]  /*96e0*/  ISETP.GE.AND P6, PT, R4, R5, PT ;  /* 0x000000050400720c */ /* 0x000fe20003fc6270 */
[----:B------:R-:W-:-:S04]  /*96f0*/  VIADD R4, R0, 0xfffffe18 ;  /* 0xfffffe1800047836 */ /* 0x000fc80000000000 */
[----:B------:R1:W5:Y:S01]  /*9700*/  MUFU.TANH R110, R35 ;  /* 0x00000023006e7308 */ /* 0x0003620000002400 */
[----:B---3--:R-:W-:Y:S02]  /*9710*/  FSEL R97, R97, -INF , !P1 ;  /* 0xff80000061617808 */ /* 0x008fe40004800000 */
[----:B------:R-:W-:Y:S01]  /*9720*/  ISETP.GE.AND P1, PT, R2, R5, PT ;  /* 0x000000050200720c */ /* 0x000fe20003f26270 */
[----:B------:R-:W-:Y:S01]  /*9730*/  FMUL.FTZ R16, R16, UR10 ;  /* 0x0000000a10107c20 */ /* 0x000fe20008410000 */
[----:B------:R-:W-:Y:S01]  /*9740*/  FMUL.FTZ R17, R17, UR10 ;  /* 0x0000000a11117c20 */ /* 0x000fe20008410000 */
[----:B------:R-:W-:Y:S01]  /*9750*/  FMUL.FTZ R18, R18, UR10 ;  /* 0x0000000a12127c20 */ /* 0x000fe20008410000 */
[----:B------:R-:W-:Y:S01]  /*9760*/  FMUL.FTZ R19, R19, UR10 ;  /* 0x0000000a13137c20 */ /* 0x000fe20008410000 */
[----:B------:R-:W3:Y:S01]  /*9770*/  MUFU.TANH R95, R16 ;  /* 0x00000010005f7308 */ /* 0x000ee20000002400 */
[----:B----4-:R-:W-:Y:S02]  /*9780*/  FSEL R111, R111, -INF , !P2 ;  /* 0xff8000006f6f7808 */ /* 0x010fe40005000000 */
[----:B------:R-:W-:Y:S01]  /*9790*/  ISETP.GE.AND P2, PT, R2, R6, PT ;  /* 0x000000060200720c */ /* 0x000fe20003f46270 */
[----:B------:R-:W-:-:S04]  /*97a0*/  VIADD R2, R0, 0xfffffe10 ;  /* 0xfffffe1000027836 */ /* 0x000fc80000000000 */
[----:B------:R-:W-:Y:S01]  /*97b0*/  MUFU.TANH R93, R17 ;  /* 0x00000011005d7308 */ /* 0x000fe20000002400 */
[----:B-1----:R-:W-:Y:S01]  /*97c0*/  HMMA.16816.F32.BF16 R32, R8, R46, R24 ;  /* 0x0000002e0820723c */ /* 0x002fe20000041818 */
[----:B------:R-:W1:Y:S01]  /*97d0*/  LDSM.16.M88.4 R44, [R94+0x1c00] ;  /* 0x001c00005e2c783b */ /* 0x000e620000000200 */
[----:B-----5:R-:W-:Y:S02]  /*97e0*/  FSEL R110, R110, -INF , !P0 ;  /* 0xff8000006e6e7808 */ /* 0x020fe40004000000 */
[----:B------:R-:W-:-:S03]  /*97f0*/  ISETP.GE.AND P0, PT, R2, R6, PT ;  /* 0x000000060200720c */ /* 0x000fc60003f06270 */
[----:B------:R-:W-:Y:S01]  /*9800*/  MUFU.TANH R116, R18 ;  /* 0x0000001200747308 */ /* 0x000fe20000002400 */
[----:B------:R-:W-:Y:S01]  /*9810*/  HMMA.16816.F32.BF16 R24, R12, R40, RZ ;  /* 0x000000280c18723c */ /* 0x000fe200000418ff */
[----:B---3--:R-:W-:Y:S02]  /*9820*/  FSEL R95, R95, -INF , !P0 ;  /* 0xff8000005f5f7808 */ /* 0x008fe40004000000 */
[----:B------:R-:W-:-:S04]  /*9830*/  ISETP.GE.AND P0, PT, R4, R5, PT ;  /* 0x000000050400720c */ /* 0x000fc80003f06270 */
[----:B------:R3:W-:Y:S04]  /*9840*/  MUFU.TANH R112, R19 ;  /* 0x0000001300707308 */ /* 0x0007e80000002400 */
[----:B------:R-:W-:Y:S01]  /*9850*/  FMUL.FTZ R32, R32, UR10 ;  /* 0x0000000a20207c20 */ /* 0x000fe20008410000 */
[----:B------:R-:W-:Y:S01]  /*9860*/  FMUL.FTZ R33, R33, UR10 ;  /* 0x0000000a21217c20 */ /* 0x000fe20008410000 */
[----:B------:R-:W-:Y:S01]  /*9870*/  FMUL.FTZ R34, R34, UR10 ;  /* 0x0000000a22227c20 */ /* 0x000fe20008410000 */
[----:B------:R-:W-:Y:S01]  /*9880*/  FMUL.FTZ R35, R35, UR10 ;  /* 0x0000000a23237c20 */ /* 0x000fe20008410000 */
[----:B------:R-:W4:Y:S08]  /*9890*/  MUFU.TANH R99, R28 ;  /* 0x0000001c00637308 */ /* 0x000f300000002400 */
[----:B------:R-:W5:Y:S01]  /*98a0*/  MUFU.TANH R96, R29 ;  /* 0x0000001d00607308 */ /* 0x000f620000002400 */
[----:B---3--:R-:W-:Y:S01]  /*98b0*/  HMMA.16816.F32.BF16 R16, R12, R42, RZ ;  /* 0x0000002a0c10723c */ /* 0x008fe200000418ff */
[----:B------:R-:W-:Y:S06]  /*98c0*/  LDSM.16.M88.4 R40, [R94+0x2000] ;  /* 0x002000005e28783b */ /* 0x000fec0000000200 */
[----:B------:R-:W3:Y:S01]  /*98d0*/  MUFU.TANH R113, R30 ;  /* 0x0000001e00717308 */ /* 0x000ee20000002400 */
[----:B----4-:R-:W-:-:S02]  /*98e0*/  FSEL R99, R99, -INF , !P4 ;  /* 0xff80000063637808 */ /* 0x010fc40006000000 */
[----:B------:R-:W-:Y:S01]  /*98f0*/  ISETP.GE.AND P4, PT, R2, R5, PT ;  /* 0x000000050200720c */ /* 0x000fe20003f86270 */
[----:B------:R-:W-:-:S03]  /*9900*/  VIADD R2, R0, 0xfffffe11 ;  /* 0xfffffe1100027836 */ /* 0x000fc60000000000 */
[----:B------:R-:W-:Y:S01]  /*9910*/  FSEL R116, R116, -INF , !P4 ;  /* 0xff80000074747808 */ /* 0x000fe20006000000 */
[----:B------:R4:W1:Y:S01]  /*9920*/  MUFU.TANH R115, R31 ;  /* 0x0000001f00737308 */ /* 0x0008620000002400 */
[----:B-----5:R-:W-:Y:S02]  /*9930*/  FSEL R96, R96, -INF , !P2 ;  /* 0xff80000060607808 */ /* 0x020fe40005000000 */
[----:B------:R-:W-:Y:S02]  /*9940*/  ISETP.GE.AND P2, PT, R2, R5, PT ;  /* 0x000000050200720c */ /* 0x000fe40003f46270 */
[----:B--2---:R-:W-:Y:S02]  /*9950*/  HMMA.16816.F32.BF16 R16, R8, R38, R16 ;  /* 0x000000260810723c */ /* 0x004fe40000041810 */
[----:B------:R-:W-:Y:S01]  /*9960*/  FSEL R112, R112, -INF , !P2 ;  /* 0xff80000070707808 */ /* 0x000fe20005000000 */
[----:B------:R-:W-:Y:S01]  /*9970*/  MUFU.TANH R89, R32 ;  /* 0x0000002000597308 */ /* 0x000fe20000002400 */
[----:B---3--:R-:W-:-:S02]  /*9980*/  FSEL R113, R113, -INF , !P6 ;  /* 0xff80000071717808 */ /* 0x008fc40007000000 */
[----:B------:R-:W-:Y:S01]  /*9990*/  ISETP.GE.AND P6, PT, R2, R6, PT ;  /* 0x000000060200720c */ /* 0x000fe20003fc6270 */
[----:B------:R-:W-:-:S03]  /*99a0*/  VIADD R2, R0, 0xfffffe19 ;  /* 0xfffffe1900027836 */ /* 0x000fc60000000000 */
[----:B------:R-:W-:Y:S01]  /*99b0*/  FSEL R93, R93, -INF , !P6 ;  /* 0xff8000005d5d7808 */ /* 0x000fe20007000000 */
[----:B------:R-:W2:Y:S01]  /*99c0*/  MUFU.TANH R88, R33 ;  /* 0x0000002100587308 */ /* 0x000ea20000002400 */
[----:B----4-:R-:W-:Y:S01]  /*99d0*/  HMMA.16816.F32.BF16 R28, R8, R36, R24 ;  /* 0x00000024081c723c */ /* 0x010fe20000041818 */
[----:B------:R-:W3:Y:S01]  /*99e0*/  LDSM.16.M88.4 R36, [R134+0x2000] ;  /* 0x002000008624783b */ /* 0x000ee20000000200 */
[----:B-1----:R-:W-:Y:S02]  /*99f0*/  FSEL R115, R115, -INF , !P1 ;  /* 0xff80000073737808 */ /* 0x002fe40004800000 */
[CC--:B------:R-:W-:Y:S02]  /*9a00*/  ISETP.GE.AND P4, PT, R2.reuse, R6.reuse, PT ;  /* 0x000000060200720c */ /* 0x0c0fe40003f86270 */
[----:B------:R-:W-:Y:S01]  /*9a10*/  ISETP.GE.AND P6, PT, R2, R5, PT ;  /* 0x000000050200720c */ /* 0x000fe20003fc6270 */
[----:B------:R-:W1:Y:S01]  /*9a20*/  MUFU.TANH R117, R34 ;  /* 0x0000002200757308 */ /* 0x000e620000002400 */
[----:B------:R-:W-:Y:S01]  /*9a30*/  HMMA.16816.F32.BF16 R24, R12, R48, RZ ;  /* 0x000000300c18723c */ /* 0x000fe200000418ff */
[----:B------:R-:W-:Y:S01]  /*9a40*/  FMUL.FTZ R16, R16, UR10 ;  /* 0x0000000a10107c20 */ /* 0x000fe20008410000 */
[----:B------:R-:W-:Y:S01]  /*9a50*/  FMUL.FTZ R17, R17, UR10 ;  /* 0x0000000a11117c20 */ /* 0x000fe20008410000 */
[----:B------:R-:W-:Y:S01]  /*9a60*/  FMUL.FTZ R18, R18, UR10 ;  /* 0x0000000a12127c20 */ /* 0x000fe20008410000 */
[----:B------:R-:W-:Y:S01]  /*9a70*/  FMUL.FTZ R19, R19, UR10 ;  /* 0x0000000a13137c20 */ /* 0x000fe20008410000 */
[----:B------:R-:W-:Y:S01]  /*9a80*/  ISETP.GE.AND P1, PT, R4, R6, PT ;  /* 0x000000060400720c */ /* 0x000fe20003f26270 */
[C---:B------:R-:W-:Y:S01]  /*9a90*/  VIADD R2, R0.reuse, 0xfffffe21 ;  /* 0xfffffe2100027836 */ /* 0x040fe20000000000 */
[----:B------:R4:W5:Y:S01]  /*9aa0*/  MUFU.TANH R118, R35 ;  /* 0x0000002300767308 */ /* 0x0009620000002400 */
[----:B------:R-:W-:Y:S01]  /*9ab0*/  VIADD R4, R0, 0xfffffe20 ;  /* 0xfffffe2000047836 */ /* 0x000fe20000000000 */
[----:B--2---:R-:W-:-:S02]  /*9ac0*/  FSEL R88, R88, -INF , !P4 ;  /* 0xff80000058587808 */ /* 0x004fc40006000000 */
[----:B------:R-:W-:Y:S01]  /*9ad0*/  FMUL.FTZ R28, R28, UR10 ;  /* 0x0000000a1c1c7c20 */ /* 0x000fe20008410000 */
[----:B------:R-:W-:Y:S01]  /*9ae0*/  FMUL.FTZ R29, R29, UR10 ;  /* 0x0000000a1d1d7c20 */ /* 0x000fe20008410000 */
[----:B------:R-:W-:Y:S01]  /*9af0*/  FMUL.FTZ R30, R30, UR10 ;  /* 0x0000000a1e1e7c20 */ /* 0x000fe20008410000 */
[----:B------:R-:W-:Y:S01]  /*9b00*/  FMUL.FTZ R31, R31, UR10 ;  /* 0x0000000a1f1f7c20 */ /* 0x000fe20008410000 */
[----:B------:R-:W2:Y:S01]  /*9b10*/  MUFU.TANH R87, R28 ;  /* 0x0000001c00577308 */ /* 0x000ea20000002400 */
[----:B-1----:R-:W-:Y:S02]  /*9b20*/  FSEL R117, R117, -INF , !P0 ;  /* 0xff80000075757808 */ /* 0x002fe40004000000 */
[CC--:B------:R-:W-:Y:S02]  /*9b30*/  ISETP.GE.AND P0, PT, R2.reuse, R6.reuse, PT ;  /* 0x000000060200720c */ /* 0x0c0fe40003f06270 */
[----:B------:R-:W-:Y:S01]  /*9b40*/  ISETP.GE.AND P4, PT, R2, R5, PT ;  /* 0x000000050200720c */ /* 0x000fe20003f86270 */
[----:B------:R-:W-:Y:S01]  /*9b50*/  VIADD R2, R0, 0xfffffe28 ;  /* 0xfffffe2800027836 */ /* 0x000fe20000000000 */
[----:B------:R-:W-:Y:S01]  /*9b60*/  ISETP.GE.AND P2, PT, R4, R6, PT ;  /* 0x000000060400720c */ /* 0x000fe20003f46270 */
[----:B------:R-:W1:Y:S01]  /*9b70*/  MUFU.TANH R86, R29 ;  /* 0x0000001d00567308 */ /* 0x000e620000002400 */
[----:B----4-:R-:W-:Y:S01]  /*9b80*/  HMMA.16816.F32.BF16 R32, R8, R44, R24 ;  /* 0x0000002c0820723c */ /* 0x010fe20000041818 */
[----:B-----5:R-:W-:-:S02]  /*9b90*/  FSEL R118, R118, -INF , !P6 ;  /* 0xff80000076767808 */ /* 0x020fc40007000000 */
[----:B------:R-:W-:Y:S02]  /*9ba0*/  FSEL R89, R89, -INF , !P1 ;  /* 0xff80000059597808 */ /* 0x000fe40004800000 */
[C---:B------:R-:W-:Y:S02]  /*9bb0*/  ISETP.GE.AND P6, PT, R2.reuse, R6, PT ;  /* 0x000000060200720c */ /* 0x040fe40003fc6270 */
[----:B------:R-:W4:Y:S01]  /*9bc0*/  MUFU.TANH R121, R30 ;  /* 0x0000001e00797308 */ /* 0x000f220000002400 */
[----:B------:R-:W-:Y:S01]  /*9bd0*/  HMMA.16816.F32.BF16 R24, R12, R50, RZ ;  /* 0x000000320c18723c */ /* 0x000fe200000418ff */
[----:B------:R-:W-:Y:S01]  /*9be0*/  LDSM.16.M88.4 R48, [R134+0x2800] ;  /* 0x002800008630783b */ /* 0x000fe20000000200 */
[----:B--2---:R-:W-:Y:S02]  /*9bf0*/  FSEL R87, R87, -INF , !P2 ;  /* 0xff80000057577808 */ /* 0x004fe40005000000 */
[-C--:B------:R-:W-:Y:S01]  /*9c00*/  ISETP.GE.AND P2, PT, R2, R5.reuse, PT ;  /* 0x000000050200720c */ /* 0x080fe20003f46270 */
[----:B------:R-:W-:Y:S01]  /*9c10*/  VIADD R2, R0, 0xfffffe30 ;  /* 0xfffffe3000027836 */ /* 0x000fe20000000000 */
[----:B------:R-:W-:Y:S01]  /*9c20*/  ISETP.GE.AND P1, PT, R4, R5, PT ;  /* 0x000000050400720c */ /* 0x000fe20003f26270 */
[----:B------:R2:W5:Y:S01]  /*9c30*/  MUFU.TANH R124, R31 ;  /* 0x0000001f007c7308 */ /* 0x0005620000002400 */
[----:B------:R-:W-:Y:S01]  /*9c40*/  VIADD R4, R0, 0xfffffe29 ;  /* 0xfffffe2900047836 */ /* 0x000fe20000000000 */
[----:B-1----:R-:W-:-:S02]  /*9c50*/  FSEL R86, R86, -INF , !P0 ;  /* 0xff80000056567808 */ /* 0x002fc40004000000 */
[----:B------:R-:W-:Y:S01]  /*9c60*/  FMUL.FTZ R32, R32, UR10 ;  /* 0x0000000a20207c20 */ /* 0x000fe20008410000 */
[----:B------:R-:W-:Y:S01]  /*9c70*/  FMUL.FTZ R33, R33, UR10 ;  /* 0x0000000a21217c20 */ /* 0x000fe20008410000 */
[----:B------:R-:W-:Y:S01]  /*9c80*/  FMUL.FTZ R34, R34, UR10 ;  /* 0x0000000a22227c20 */ /* 0x000fe20008410000 */
[----:B------:R-:W-:Y:S01]  /*9c90*/  FMUL.FTZ R35, R35, UR10 ;  /* 0x0000000a23237c20 */ /* 0x000fe20008410000 */
[----:B------:R-:W1:Y:S01]  /*9ca0*/  MUFU.TANH R85, R16 ;  /* 0x0000001000557308 */ /* 0x000e620000002400 */
[----:B----4-:R-:W-:Y:S02]  /*9cb0*/  FSEL R121, R121, -INF , !P1 ;  /* 0xff80000079797808 */ /* 0x010fe40004800000 */
[C---:B------:R-:W-:Y:S02]  /*9cc0*/  ISETP.GE.AND P1, PT, R4.reuse, R6, PT ;  /* 0x000000060400720c */ /* 0x040fe40003f26270 */
[----:B------:R-:W-:Y:S01]  /*9cd0*/  ISETP.GE.AND P0, PT, R4, R5, PT ;  /* 0x000000050400720c */ /* 0x000fe20003f06270 */
[----:B------:R-:W-:-:S02]  /*9ce0*/  VIADD R4, R0, 0xfffffe39 ;  /* 0xfffffe3900047836 */ /* 0x000fc40000000000 */
[----:B------:R-:W4:Y:S01]  /*9cf0*/  MUFU.TANH R82, R17 ;  /* 0x0000001100527308 */ /* 0x000f220000002400 */
[----:B--2---:R-:W-:Y:S01]  /*9d00*/  HMMA.16816.F32.BF16 R28, R8, R46, R24 ;  /* 0x0000002e081c723c */ /* 0x004fe20000041818 */
[----:B------:R-:W2:Y:S01]  /*9d10*/  LDSM.16.M88.4 R44, [R134+0x2400] ;  /* 0x00240000862c783b */ /* 0x000ea20000000200 */
[----:B-----5:R-:W-:Y:S02]  /*9d20*/  FSEL R124, R124, -INF , !P4 ;  /* 0xff8000007c7c7808 */ /* 0x020fe40006000000 */
[----:B------:R-:W-:-:S03]  /*9d30*/  ISETP.GE.AND P4, PT, R2, R6, PT ;  /* 0x000000060200720c */ /* 0x000fc60003f86270 */
[----:B------:R-:W5:Y:S01]  /*9d40*/  MUFU.TANH R123, R18 ;  /* 0x00000012007b7308 */ /* 0x000f620000002400 */
[----:B---3--:R-:W-:Y:S01]  /*9d50*/  HMMA.16816.F32.BF16 R24, R12, R38, RZ ;  /* 0x000000260c18723c */ /* 0x008fe200000418ff */
[----:B-1----:R-:W-:Y:S02]  /*9d60*/  FSEL R85, R85, -INF , !P6 ;  /* 0xff80000055557808 */ /* 0x002fe40007000000 */
[----:B------:R-:W-:Y:S01]  /*9d70*/  ISETP.GE.AND P6, PT, R2, R5, PT ;  /* 0x000000050200720c */ /* 0x000fe20003fc6270 */
[----:B------:R-:W-:-:S03]  /*9d80*/  VIADD R2, R0, 0xfffffe31 ;  /* 0xfffffe3100027836 */ /* 0x000fc60000000000 */
[----:B------:R1:W3:Y:S01]  /*9d90*/  MUFU.TANH R122, R19 ;  /* 0x00000013007a7308 */ /* 0x0002e20000002400 */
[----:B----4-:R-:W-:Y:S02]  /*9da0*/  FSEL R82, R82, -INF , !P1 ;  /* 0xff80000052527808 */ /* 0x010fe40004800000 */
[----:B------:R-:W-:Y:S01]  /*9db0*/  ISETP.GE.AND P1, PT, R2, R5, PT ;  /* 0x000000050200720c */ /* 0x000fe20003f26270 */
[----:B------:R-:W-:Y:S01]  /*9dc0*/  FMUL.FTZ R28, R28, UR10 ;  /* 0x0000000a1c1c7c20 */ /* 0x000fe20008410000 */
[----:B------:R-:W-:Y:S01]  /*9dd0*/  FMUL.FTZ R29, R29, UR10 ;  /* 0x0000000a1d1d7c20 */ /* 0x000fe20008410000 */
[----:B------:R-:W-:Y:S01]  /*9de0*/  FMUL.FTZ R30, R30, UR10 ;  /* 0x0000000a1e1e7c20 */ /* 0x000fe20008410000 */
[----:B------:R-:W-:Y:S01]  /*9df0*/  FMUL.FTZ R31, R31, UR10 ;  /* 0x0000000a1f1f7c20 */ /* 0x000fe20008410000 */
[----:B------:R-:W4:Y:S01]  /*9e00*/  MUFU.TANH R81, R32 ;  /* 0x0000002000517308 */ /* 0x000f220000002400 */
[----:B-----5:R-:W-:Y:S02]  /*9e10*/  FSEL R123, R123, -INF , !P2 ;  /* 0xff8000007b7b7808 */ /* 0x020fe40005000000 */
[----:B------:R-:W-:Y:S01]  /*9e20*/  ISETP.GE.AND P2, PT, R2, R6, PT ;  /* 0x000000060200720c */ /* 0x000fe20003f46270 */
[----:B------:R-:W-:-:S04]  /*9e30*/  VIADD R2, R0, 0xfffffe38 ;  /* 0xfffffe3800027836 */ /* 0x000fc80000000000 */
[----:B------:R-:W5:Y:S01]  /*9e40*/  MUFU.TANH R80, R33 ;  /* 0x0000002100507308 */ /* 0x000f620000002400 */
[----:B-1----:R-:W-:Y:S01]  /*9e50*/  HMMA.16816.F32.BF16 R16, R12, R36, RZ ;  /* 0x000000240c10723c */ /* 0x002fe200000418ff */
[----:B------:R-:W1:Y:S01]  /*9e60*/  LDSM.16.M88.4 R36, [R94+0x2400] ;  /* 0x002400005e24783b */ /* 0x000e620000000200 */
[----:B---3--:R-:W-:Y:S02]  /*9e70*/  FSEL R122, R122, -INF , !P0 ;  /* 0xff8000007a7a7808 */ /* 0x008fe40004000000 */
[----:B------:R-:W-:-:S03]  /*9e80*/  ISETP.GE.AND P0, PT, R2, R6, PT ;  /* 0x000000060200720c */ /* 0x000fc60003f06270 */
[----:B------:R-:W3:Y:S01]  /*9e90*/  MUFU.TANH R125, R34 ;  /* 0x00000022007d7308 */ /* 0x000ee20000002400 */
[----:B----4-:R-:W-:Y:S02]  /*9ea0*/  FSEL R81, R81, -INF , !P4 ;  /* 0xff80000051517808 */ /* 0x010fe40006000000 */
[----:B------:R-:W-:Y:S01]  /*9eb0*/  ISETP.GE.AND P4, PT, R2, R5, PT ;  /* 0x000000050200720c */ /* 0x000fe20003f86270 */
[----:B------:R-:W-:-:S04]  /*9ec0*/  VIADD R2, R0, 0xfffffe40 ;  /* 0xfffffe4000027836 */ /* 0x000fc80000000000 */
[----:B------:R4:W2:Y:S01]  /*9ed0*/  MUFU.TANH R128, R35 ;  /* 0x0000002300807308 */ /* 0x0008a20000002400 */
[----:B-----5:R-:W-:Y:S02]  /*9ee0*/  FSEL R80, R80, -INF , !P2 ;  /* 0xff80000050507808 */ /* 0x020fe40005000000 */
[C---:B------:R-:W-:Y:S02]  /*9ef0*/  ISETP.GE.AND P2, PT, R4.reuse, R5, PT ;  /* 0x000000050400720c */ /* 0x040fe40003f46270 */
[----:B------:R-:W-:Y:S03]  /*9f00*/  HMMA.16816.F32.BF16 R16, R8, R40, R16 ;  /* 0x000000280810723c */ /* 0x000fe60000041810 */
[----:B------:R-:W5:Y:S01]  /*9f10*/  MUFU.TANH R79, R28 ;  /* 0x0000001c004f7308 */ /* 0x000f620000002400 */
[----:B---3--:R-:W-:Y:S02]  /*9f20*/  FSEL R125, R125, -INF , !P6 ;  /* 0xff8000007d7d7808 */ /* 0x008fe40007000000 */
[----:B------:R-:W-:Y:S01]  /*9f30*/  ISETP.GE.AND P6, PT, R4, R6, PT ;  /* 0x000000060400720c */ /* 0x000fe20003fc6270 */
[----:B------:R-:W-:-:S04]  /*9f40*/  VIADD R4, R0, 0xfffffe48 ;  /* 0xfffffe4800047836 */ /* 0x000fc80000000000 */
[----:B------:R-:W3:Y:S01]  /*9f50*/  MUFU.TANH R77, R29 ;  /* 0x0000001d004d7308 */ /* 0x000ee20000002400 */
[----:B----4-:R-:W-:Y:S01]  /*9f60*/  HMMA.16816.F32.BF16 R32, R8, R42, R24 ;  /* 0x0000002a0820723c */ /* 0x010fe20000041818 */
[----:B------:R-:W4:Y:S01]  /*9f70*/  LDSM.16.M88.4 R40, [R94+0x2800] ;  /* 0x002800005e28783b */ /* 0x000f220000000200 */
[----:B--2---:R-:W-:Y:S02]  /*9f80*/  FSEL R128, R128, -INF , !P1 ;  /* 0xff80000080807808 */ /* 0x004fe40004800000 */
[----:B------:R-:W-:-:S03]  /*9f90*/  ISETP.GE.AND P1, PT, R2, R6, PT ;  /* 0x000000060200720c */ /* 0x000fc60003f26270 */
[----:B------:R-:W-:Y:S01]  /*9fa0*/  FMUL.FTZ R16, R16, UR10 ;  /* 0x0000000a10107c20 */ /* 0x000fe20008410000 */
[----:B------:R-:W-:Y:S01]  /*9fb0*/  FMUL.FTZ R17, R17, UR10 ;  /* 0x0000000a11117c20 */ /* 0x000fe20008410000 */
[----:B------:R-:W-:Y:S01]  /*9fc0*/  FMUL.FTZ R18, R18, UR10 ;  /* 0x0000000a12127c20 */ /* 0x000fe20008410000 */
[----:B------:R-:W-:Y:S01]  /*9fd0*/  FMUL.FTZ R19, R19, UR10 ;  /* 0x0000000a13137c20 */ /* 0x000fe20008410000 */
[----:B------:R-:W-:Y:S01]  /*9fe0*/  HMMA.16816.F32.BF16 R24, R12, R44, RZ ;  /* 0x0000002c0c18723c */ /* 0x000fe200000418ff */
[----:B------:R-:W2:Y:S01]  /*9ff0*/  MUFU.TANH R76, R16 ;  /* 0x00000010004c7308 */ /* 0x000ea20000002400 */
[----:B-----5:R-:W-:Y:S02]  /*a000*/  FSEL R79, R79, -INF , !P0 ;  /* 0xff8000004f4f7808 */ /* 0x020fe40004000000 */
[----:B------:R-:W-:Y:S01]  /*a010*/  ISETP.GE.AND P0, PT, R2, R5, PT ;  /* 0x000000050200720c */ /* 0x000fe20003f06270 */
[----:B------:R-:W-:Y:S01]  /*a020*/  VIADD R2, R0, 0xfffffe41 ;  /* 0xfffffe4100027836 */ /* 0x000fe20000000000 */
[----:B---3--:R-:W-:-:S02]  /*a030*/  FSEL R77, R77, -INF , !P6 ;  /* 0xff8000004d4d7808 */ /* 0x008fc40007000000 */
[----:B------:R-:W-:Y:S01]  /*a040*/  FMUL.FTZ R32, R32, UR10 ;  /* 0x0000000a20207c20 */ /* 0x000fe20008410000 */
[----:B------:R-:W-:Y:S01]  /*a050*/  MUFU.TANH R75, R17 ;  /* 0x00000011004b7308 */ /* 0x000fe20000002400 */
[----:B------:R-:W-:Y:S01]  /*a060*/  FMUL.FTZ R33, R33, UR10 ;  /* 0x0000000a21217c20 */ /* 0x000fe20008410000 */
[----:B------:R-:W-:Y:S01]  /*a070*/  FMUL.FTZ R34, R34, UR10 ;  /* 0x0000000a22227c20 */ /* 0x000fe20008410000 */
[----:B------:R-:W-:Y:S01]  /*a080*/  FMUL.FTZ R35, R35, UR10 ;  /* 0x0000000a23237c20 */ /* 0x000fe20008410000 */
[----:B------:R-:W-:-:S04]  /*a090*/  ISETP.GE.AND P6, PT, R2, R5, PT ;  /* 0x000000050200720c */ /* 0x000fc80003fc6270 */
[----:B------:R-:W3:Y:S01]  /*a0a0*/  MUFU.TANH R129, R18 ;  /* 0x0000001200817308 */ /* 0x000ee20000002400 */
[----:B--2---:R-:W-:Y:S02]  /*a0b0*/  FSEL R76, R76, -INF , !P1 ;  /* 0xff8000004c4c7808 */ /* 0x004fe40004800000 */
[----:B------:R-:W-:-:S05]  /*a0c0*/  ISETP.GE.AND P1, PT, R4, R5, PT ;  /* 0x000000050400720c */ /* 0x000fca0003f26270 */
[----:B------:R2:W5:Y:S08]  /*a0d0*/  MUFU.TANH R133, R19 ;  /* 0x0000001300857308 */ /* 0x0005700000002400 */
[----:B------:R-:W-:Y:S01]  /*a0e0*/  MUFU.TANH R74, R32 ;  /* 0x00000020004a7308 */ /* 0x000fe20000002400 */
[----:B---3--:R-:W-:-:S07]  /*a0f0*/  FSEL R129, R129, -INF , !P0 ;  /* 0xff80000081817808 */ /* 0x008fce0004000000 */
[----:B------:R-:W-:Y:S01]  /*a100*/  MUFU.TANH R73, R33 ;  /* 0x0000002100497308 */ /* 0x000fe20000002400 */
[----:B--2---:R-:W-:Y:S01]  /*a110*/  HMMA.16816.F32.BF16 R16, R12, R46, RZ ;  /* 0x0000002e0c10723c */ /* 0x004fe200000418ff */
[----:B------:R-:W-:Y:S01]  /*a120*/  LDSM.16.M88.4 R44, [R134+0x3000] ;  /* 0x00300000862c783b */ /* 0x000fe20000000200 */
[----:B-----5:R-:W-:-:S05]  /*a130*/  FSEL R133, R133, -INF , !P6 ;  /* 0xff80000085857808 */ /* 0x020fca0007000000 */
[----:B------:R-:W2:Y:S08]  /*a140*/  MUFU.TANH R131, R34 ;  /* 0x0000002200837308 */ /* 0x000eb00000002400 */
[----:B------:R3:W-:Y:S08]  /*a150*/  MUFU.TANH R130, R35 ;  /* 0x0000002300827308 */ /* 0x0007f00000002400 */
[----:B------:R-:W5:Y:S01]  /*a160*/  MUFU.TANH R126, R30 ;  /* 0x0000001e007e7308 */ /* 0x000f620000002400 */
[----:B--2---:R-:W-:-:S07]  /*a170*/  FSEL R131, R131, -INF , !P1 ;  /* 0xff80000083837808 */ /* 0x004fce0004800000 */
[----:B------:R1:W2:Y:S01]  /*a180*/  MUFU.TANH R127, R31 ;  /* 0x0000001f007f7308 */ /* 0x0002a20000002400 */
[----:B---3--:R-:W3:Y:S01]  /*a190*/  LDSM.16.M88.4 R32, [R134+0x2c00] ;  /* 0x002c00008620783b */ /* 0x008ee20000000200 */
[----:B-----5:R-:W-:Y:S02]  /*a1a0*/  FSEL R126, R126, -INF , !P4 ;  /* 0xff8000007e7e7808 */ /* 0x020fe40006000000 */
[----:B------:R-:W-:Y:S01]  /*a1b0*/  ISETP.GE.AND P4, PT, R2, R6, PT ;  /* 0x000000060200720c */ /* 0x000fe20003f86270 */
[----:B------:R-:W-:-:S03]  /*a1c0*/  VIADD R2, R0, 0xfffffe50 ;  /* 0xfffffe5000027836 */ /* 0x000fc60000000000 */
[----:B------:R-:W-:Y:S01]  /*a1d0*/  FSEL R75, R75, -INF , !P4 ;  /* 0xff8000004b4b7808 */ /* 0x000fe20006000000 */
[C---:B-1----:R-:W-:Y:S01]  /*a1e0*/  HMMA.16816.F32.BF16 R28, R8.reuse, R36, R24 ;  /* 0x00000024081c723c */ /* 0x042fe20000041818 */
[----:B--2---:R-:W-:Y:S02]  /*a1f0*/  FSEL R127, R127, -INF , !P2 ;  /* 0xff8000007f7f7808 */ /* 0x004fe40005000000 */
[-C--:B------:R-:W-:Y:S01]  /*a200*/  ISETP.GE.AND P2, PT, R4, R6.reuse, PT ;  /* 0x000000060400720c */ /* 0x080fe20003f46270 */
[----:B------:R-:W-:Y:S01]  /*a210*/  VIADD R4, R0, 0xfffffe49 ;  /* 0xfffffe4900047836 */ /* 0x000fe20000000000 */
[-C--:B------:R-:W-:Y:S02]  /*a220*/  ISETP.GE.AND P6, PT, R2, R6.reuse, PT ;  /* 0x000000060200720c */ /* 0x080fe40003fc6270 */
[----:B------:R-:W-:Y:S01]  /*a230*/  FSEL R74, R74, -INF , !P2 ;  /* 0xff8000004a4a7808 */ /* 0x000fe20005000000 */
[----:B------:R-:W-:Y:S01]  /*a240*/  HMMA.16816.F32.BF16 R24, R8, R38, R16 ;  /* 0x000000260818723c */ /* 0x000fe20000041810 */
[----:B------:R-:W1:Y:S01]  /*a250*/  LDSM.16.M88.4 R36, [R94+0x2c00] ;  /* 0x002c00005e24783b */ /* 0x000e620000000200 */
[----:B------:R-:W-:Y:S01]  /*a260*/  ISETP.GE.AND P2, PT, R2, R5, PT ;  /* 0x000000050200720c */ /* 0x000fe20003f46270 */
[----:B------:R-:W-:Y:S01]  /*a270*/  VIADD R2, R0, 0xfffffe51 ;  /* 0xfffffe5100027836 */ /* 0x000fe20000000000 */
[----:B------:R-:W-:-:S02]  /*a280*/  ISETP.GE.AND P0, PT, R4, R6, PT ;  /* 0x000000060400720c */ /* 0x000fc40003f06270 */
[----:B------:R-:W-:Y:S01]  /*a290*/  ISETP.GE.AND P4, PT, R4, R5, PT ;  /* 0x000000050400720c */ /* 0x000fe20003f86270 */
[----:B------:R-:W-:Y:S01]  /*a2a0*/  VIADD R4, R0, 0xfffffe59 ;  /* 0xfffffe5900047836 */ /* 0x000fe20000000000 */
[----:B------:R-:W-:Y:S01]  /*a2b0*/  HMMA.16816.F32.BF16 R16, R12, R48, RZ ;  /* 0x000000300c10723c */ /* 0x000fe200000418ff */
[----:B------:R-:W-:Y:S02]  /*a2c0*/  FSEL R73, R73, -INF , !P0 ;  /* 0xff80000049497808 */ /* 0x000fe40004000000 */
[----:B------:R-:W-:Y:S01]  /*a2d0*/  FMUL.FTZ R28, R28, UR10 ;  /* 0x0000000a1c1c7c20 */ /* 0x000fe20008410000 */
[----:B------:R-:W-:Y:S01]  /*a2e0*/  FMUL.FTZ R29, R29, UR10 ;  /* 0x0000000a1d1d7c20 */ /* 0x000fe20008410000 */
[----:B------:R-:W-:Y:S01]  /*a2f0*/  FMUL.FTZ R30, R30, UR10 ;  /* 0x0000000a1e1e7c20 */ /* 0x000fe20008410000 */
[----:B------:R-:W-:Y:S01]  /*a300*/  FMUL.FTZ R31, R31, UR10 ;  /* 0x0000000a1f1f7c20 */ /* 0x000fe20008410000 */
[----:B------:R-:W2:Y:S01]  /*a310*/  MUFU.TANH R71, R28 ;  /* 0x0000001c00477308 */ /* 0x000ea20000002400 */
[----:B------:R-:W-:-:S02]  /*a320*/  ISETP.GE.AND P1, PT, R2, R6, PT ;  /* 0x000000060200720c */ /* 0x000fc40003f26270 */
[----:B------:R-:W-:Y:S01]  /*a330*/  ISETP.GE.AND P0, PT, R2, R5, PT ;  /* 0x000000050200720c */ /* 0x000fe20003f06270 */
[----:B------:R-:W-:Y:S01]  /*a340*/  FMUL.FTZ R24, R24, UR10 ;  /* 0x0000000a18187c20 */ /* 0x000fe20008410000 */
[----:B------:R-:W-:Y:S01]  /*a350*/  FMUL.FTZ R25, R25, UR10 ;  /* 0x0000000a19197c20 */ /* 0x000fe20008410000 */
[----:B------:R-:W-:Y:S01]  /*a360*/  FMUL.FTZ R26, R26, UR10 ;  /* 0x0000000a1a1a7c20 */ /* 0x000fe20008410000 */
[----:B------:R-:W-:Y:S01]  /*a370*/  FMUL.FTZ R27, R27, UR10 ;  /* 0x0000000a1b1b7c20 */ /* 0x000fe20008410000 */
[----:B------:R-:W5:Y:S01]  /*a380*/  MUFU.TANH R69, R29 ;  /* 0x0000001d00457308 */ /* 0x000f620000002400 */
[----:B------:R-:W-:Y:S01]  /*a390*/  VIADD R2, R0, 0xfffffe58 ;  /* 0xfffffe5800027836 */ /* 0x000fe20000000000 */
[----:B------:R-:W-:-:S04]  /*a3a0*/  FSEL R130, R130, -INF , !P4 ;  /* 0xff80000082827808 */ /* 0x000fc80006000000 */
[C---:B------:R-:W-:Y:S02]  /*a3b0*/  ISETP.GE.AND P4, PT, R2.reuse, R6, PT ;  /* 0x000000060200720c */ /* 0x040fe40003f86270 */
[----:B------:R-:W4:Y:S01]  /*a3c0*/  MUFU.TANH R152, R30 ;  /* 0x0000001e00987308 */ /* 0x000f220000002400 */
[----:B--2---:R-:W-:Y:S02]  /*a3d0*/  FSEL R71, R71, -INF , !P6 ;  /* 0xff80000047477808 */ /* 0x004fe40007000000 */
[----:B------:R-:W-:Y:S01]  /*a3e0*/  ISETP.GE.AND P6, PT, R2, R5, PT ;  /* 0x000000050200720c */ /* 0x000fe20003fc6270 */
[----:B------:R-:W-:-:S04]  /*a3f0*/  VIADD R2, R0, 0xfffffe60 ;  /* 0xfffffe6000027836 */ /* 0x000fc80000000000 */
[----:B------:R2:W3:Y:S01]  /*a400*/  MUFU.TANH R155, R31 ;  /* 0x0000001f009b7308 */ /* 0x0004e20000002400 */
[----:B-----5:R-:W-:Y:S02]  /*a410*/  FSEL R69, R69, -INF , !P1 ;  /* 0xff80000045457808 */ /* 0x020fe40004800000 */
[----:B------:R-:W-:-:S05]  /*a420*/  ISETP.GE.AND P1, PT, R4, R5, PT ;  /* 0x000000050400720c */ /* 0x000fca0003f26270 */
[----:B------:R-:W5:Y:S01]  /*a430*/  MUFU.TANH R70, R24 ;  /* 0x0000001800467308 */ /* 0x000f620000002400 */
[----:B----4-:R-:W-:Y:S02]  /*a440*/  FSEL R152, R152, -INF , !P2 ;  /* 0xff80000098987808 */ /* 0x010fe40005000000 */
[----:B------:R-:W-:Y:S01]  /*a450*/  ISETP.GE.AND P2, PT, R4, R6, PT ;  /* 0x000000060400720c */ /* 0x000fe20003f46270 */
[----:B------:R-:W-:-:S04]  /*a460*/  VIADD R4, R0, 0xfffffe61 ;  /* 0xfffffe6100047836 */ /* 0x000fc80000000000 */
[----:B------:R-:W4:Y:S01]  /*a470*/  MUFU.TANH R67, R25 ;  /* 0x0000001900437308 */ /* 0x000f220000002400 */
[----:B--2---:R-:W-:Y:S01]  /*a480*/  HMMA.16816.F32.BF16 R28, R8, R40, R16 ;  /* 0x00000028081c723c */ /* 0x004fe20000041810 */
[----:B---3--:R-:W-:Y:S02]  /*a490*/  FSEL R155, R155, -INF , !P0 ;  /* 0xff8000009b9b7808 */ /* 0x008fe40004000000 */
[----:B------:R-:W-:-:S04]  /*a4a0*/  ISETP.GE.AND P0, PT, R2, R6, PT ;  /* 0x000000060200720c */ /* 0x000fc80003f06270 */
[----:B------:R-:W2:Y:S01]  /*a4b0*/  MUFU.TANH R153, R26 ;  /* 0x0000001a00997308 */ /* 0x000ea20000002400 */
[----:B------:R-:W-:Y:S01]  /*a4c0*/  HMMA.16816.F32.BF16 R16, R12, R50, RZ ;  /* 0x000000320c10723c */ /* 0x000fe200000418ff */
[----:B-----5:R-:W-:Y:S02]  /*a4d0*/  FSEL R70, R70, -INF , !P4 ;  /* 0xff80000046467808 */ /* 0x020fe40006000000 */
[----:B------:R-:W-:Y:S01]  /*a4e0*/  ISETP.GE.AND P4, PT, R2, R5, PT ;  /* 0x000000050200720c */ /* 0x000fe20003f86270 */
[----:B------:R-:W-:-:S03]  /*a4f0*/  VIADD R2, R0, 0xfffffe68 ;  /* 0xfffffe6800027836 */ /* 0x000fc60000000000 */
[----:B------:R-:W3:Y:S01]  /*a500*/  MUFU.TANH R154, R27 ;  /* 0x0000001b009a7308 */ /* 0x000ee20000002400 */
[----:B----4-:R-:W-:Y:S02]  /*a510*/  FSEL R67, R67, -INF , !P2 ;  /* 0xff80000043437808 */ /* 0x010fe40005000000 */
[----:B------:R-:W-:Y:S01]  /*a520*/  ISETP.GE.AND P2, PT, R4, R5, PT ;  /* 0x000000050400720c */ /* 0x000fe20003f46270 */
[----:B------:R-:W-:Y:S01]  /*a530*/  FMUL.FTZ R28, R28, UR10 ;  /* 0x0000000a1c1c7c20 */ /* 0x000fe20008410000 */
[----:B------:R-:W-:Y:S01]  /*a540*/  FMUL.FTZ R29, R29, UR10 ;  /* 0x0000000a1d1d7c20 */ /* 0x000fe20008410000 */
[----:B------:R-:W-:Y:S01]  /*a550*/  FMUL.FTZ R30, R30, UR10 ;  /* 0x0000000a1e1e7c20 */ /* 0x000fe20008410000 */
[----:B------:R-:W-:Y:S01]  /*a560*/  FMUL.FTZ R31, R31, UR10 ;  /* 0x0000000a1f1f7c20 */ /* 0x000fe20008410000 */
[----:B------:R-:W4:Y:S01]  /*a570*/  MUFU.TANH R68, R28 ;  /* 0x0000001c00447308 */ /* 0x000f220000002400 */
[----:B--2---:R-:W-:Y:S02]  /*a580*/  FSEL R153, R153, -INF , !P6 ;  /* 0xff80000099997808 */ /* 0x004fe40007000000 */
[----:B------:R-:W-:Y:S01]  /*a590*/  ISETP.GE.AND P6, PT, R4, R6, PT ;  /* 0x000000060400720c */ /* 0x000fe20003fc6270 */
[----:B------:R-:W-:Y:S01]  /*a5a0*/  VIADD R4, R0, 0xfffffe70 ;  /* 0xfffffe7000047836 */ /* 0x000fe20000000000 */
[----:B------:R-:W-:Y:S01]  /*a5b0*/  HMMA.16816.F32.BF16 R16, R8, R42, R16 ;  /* 0x0000002a0810723c */ /* 0x000fe20000041810 */
[----:B------:R-:W-:Y:S02]  /*a5c0*/  LDSM.16.M88.4 R40, [R134+0x3400] ;  /* 0x003400008628783b */ /* 0x000fe40000000200 */
[----:B------:R-:W2:Y:S01]  /*a5d0*/  MUFU.TANH R66, R29 ;  /* 0x0000001d00427308 */ /* 0x000ea20000002400 */
[----:B---3--:R-:W-:-:S02]  /*a5e0*/  FSEL R154, R154, -INF , !P1 ;  /* 0xff8000009a9a7808 */ /* 0x008fc40004800000 */
[----:B------:R-:W-:Y:S02]  /*a5f0*/  ISETP.GE.AND P1, PT, R2, R6, PT ;  /* 0x000000060200720c */ /* 0x000fe40003f26270 */
[----:B------:R-:W-:Y:S03]  /*a600*/  HMMA.16816.F32.BF16 R24, R12, R32, RZ ;  /* 0x000000200c18723c */ /* 0x000fe600000418ff */
[----:B------:R-:W3:Y:S01]  /*a610*/  MUFU.TANH R156, R30 ;  /* 0x0000001e009c7308 */ /* 0x000ee20000002400 */
[----:B----4-:R-:W-:Y:S02]  /*a620*/  FSEL R68, R68, -INF , !P0 ;  /* 0xff80000044447808 */ /* 0x010fe40004000000 */
[----:B------:R-:W-:Y:S01]  /*a630*/  ISETP.GE.AND P0, PT, R2, R5, PT ;  /* 0x000000050200720c */ /* 0x000fe20003f06270 */
[----:B------:R-:W-:-:S04]  /*a640*/  VIADD R2, R0, 0xfffffe69 ;  /* 0xfffffe6900027836 */ /* 0x000fc80000000000 */
[----:B------:R1:W4:Y:S01]  /*a650*/  MUFU.TANH R158, R31 ;  /* 0x0000001f009e7308 */ /* 0x0003220000002400 */
[----:B------:R-:W-:Y:S01]  /*a660*/  FMUL.FTZ R16, R16, UR10 ;  /* 0x0000000a10107c20 */ /* 0x000fe20008410000 */
[----:B------:R-:W-:Y:S01]  /*a670*/  FMUL.FTZ R17, R17, UR10 ;  /* 0x0000000a11117c20 */ /* 0x000fe20008410000 */
[----:B------:R-:W-:Y:S01]  /*a680*/  FMUL.FTZ R18, R18, UR10 ;  /* 0x0000000a12127c20 */ /* 0x000fe20008410000 */
[----:B------:R-:W-:Y:S01]  /*a690*/  FMUL.FTZ R19, R19, UR10 ;  /* 0x0000000a13137c20 */ /* 0x000fe20008410000 */
[----:B--2---:R-:W-:Y:S02]  /*a6a0*/  FSEL R66, R66, -INF , !P6 ;  /* 0xff80000042427808 */ /* 0x004fe40007000000 */
[----:B------:R-:W-:Y:S01]  /*a6b0*/  ISETP.GE.AND P6, PT, R2, R5, PT ;  /* 0x000000050200720c */ /* 0x000fe20003fc6270 */
[----:B------:R-:W2:Y:S01]  /*a6c0*/  MUFU.TANH R65, R16 ;  /* 0x0000001000417308 */ /* 0x000ea20000002400 */
[----:B---3--:R-:W-:Y:S02]  /*a6d0*/  FSEL R156, R156, -INF , !P4 ;  /* 0xff8000009c9c7808 */ /* 0x008fe40006000000 */
[----:B------:R-:W-:Y:S01]  /*a6e0*/  ISETP.GE.AND P4, PT, R2, R6, PT ;  /* 0x000000060200720c */ /* 0x000fe20003f86270 */
[----:B------:R-:W-:-:S04]  /*a6f0*/  VIADD R2, R0, 0xfffffe71 ;  /* 0xfffffe7100027836 */ /* 0x000fc80000000000 */
[----:B------:R-:W3:Y:S01]  /*a700*/  MUFU.TANH R64, R17 ;  /* 0x0000001100407308 */ /* 0x000ee20000002400 */
[----:B-1----:R-:W-:Y:S01]  /*a710*/  HMMA.16816.F32.BF16 R28, R8, R36, R24 ;  /* 0x00000024081c723c */ /* 0x002fe20000041818 */
[----:B----4-:R-:W-:Y:S02]  /*a720*/  FSEL R158, R158, -INF , !P2 ;  /* 0xff8000009e9e7808 */ /* 0x010fe40005000000 */
[----:B------:R-:W-:-:S04]  /*a730*/  ISETP.GE.AND P2, PT, R4, R6, PT ;  /* 0x000000060400720c */ /* 0x000fc80003f46270 */
[----:B------:R-:W1:Y:S01]  /*a740*/  MUFU.TANH R160, R18 ;  /* 0x0000001200a07308 */ /* 0x000e620000002400 */
[----:B------:R-:W-:Y:S01]  /*a750*/  HMMA.16816.F32.BF16 R24, R12, R34, RZ ;  /* 0x000000220c18723c */ /* 0x000fe200000418ff */
[----:B------:R-:W4:Y:S01]  /*a760*/  LDSM.16.M88.4 R32, [R94+0x3000] ;  /* 0x003000005e20783b */ /* 0x000f220000000200 */
[----:B--2---:R-:W-:Y:S02]  /*a770*/  FSEL R65, R65, -INF , !P1 ;  /* 0xff80000041417808 */ /* 0x004fe40004800000 */
[-C--:B------:R-:W-:Y:S01]  /*a780*/  ISETP.GE.AND P1, PT, R4, R5.reuse, PT ;  /* 0x000000050400720c */ /* 0x080fe20003f26270 */
[----:B------:R-:W-:Y:S02]  /*a790*/  VIADD R4, R0, 0xfffffe80 ;  /* 0xfffffe8000047836 */ /* 0x000fe40000000000 */
[----:B------:R-:W2:Y:S01]  /*a7a0*/  MUFU.TANH R157, R19 ;  /* 0x00000013009d7308 */ /* 0x000ea20000002400 */
[----:B---3--:R-:W-:Y:S02]  /*a7b0*/  FSEL R64, R64, -INF , !P4 ;  /* 0xff80000040407808 */ /* 0x008fe40006000000 */
[----:B------:R-:W-:Y:S01]  /*a7c0*/  ISETP.GE.AND P4, PT, R2, R5, PT ;  /* 0x000000050200720c */ /* 0x000fe20003f86270 */
[----:B------:R-:W-:Y:S01]  /*a7d0*/  FMUL.FTZ R28, R28, UR10 ;  /* 0x0000000a1c1c7c20 */ /* 0x000fe20008410000 */
[----:B------:R-:W-:Y:S01]  /*a7e0*/  FMUL.FTZ R29, R29, UR10 ;  /* 0x0000000a1d1d7c20 */ /* 0x000fe20008410000 */
[----:B------:R-:W-:Y:S01]  /*a7f0*/  FMUL.FTZ R30, R30, UR10 ;  /* 0x0000000a1e1e7c20 */ /* 0x000fe20008410000 */
[----:B------:R-:W-:Y:S01]  /*a800*/  FMUL.FTZ R31, R31, UR10 ;  /* 0x0000000a1f1f7c20 */ /* 0x000fe20008410000 */
[----:B------:R-:W3:Y:S01]  /*a810*/  MUFU.TANH R63, R28 ;  /* 0x0000001c003f7308 */ /* 0x000ee20000002400 */
[----:B-1----:R-:W-:-:S02]  /*a820*/  FSEL R160, R160, -INF , !P0 ;  /* 0xff800000a0a07808 */ /* 0x002fc40004000000 */
[-C--:B------:R-:W-:Y:S01]  /*a830*/  ISETP.GE.AND P0, PT, R2, R6.reuse, PT ;  /* 0x000000060200720c */ /* 0x080fe20003f06270 */
[----:B------:R-:W-:Y:S01]  /*a840*/  VIADD R2, R0, 0xfffffe78 ;  /* 0xfffffe7800027836 */ /* 0x000fe20000000000 */
[----:B------:R-:W-:Y:S01]  /*a850*/  HMMA.16816.F32.BF16 R24, R8, R38, R24 ;  /* 0x000000260818723c */ /* 0x000fe20000041818 */
[----:B------:R-:W1:Y:S02]  /*a860*/  LDSM.16.M88.4 R36, [R94+0x3400] ;  /* 0x003400005e24783b */ /* 0x000e640000000200 */
[----:B------:R-:W5:Y:S01]  /*a870*/  MUFU.TANH R61, R29 ;  /* 0x0000001d003d7308 */ /* 0x000f620000002400 */
[----:B--2---:R-:W-:Y:S02]  /*a880*/  FSEL R157, R157, -INF , !P6 ;  /* 0xff8000009d9d7808 */ /* 0x004fe40007000000 */
[----:B------:R-:W-:Y:S02]  /*a890*/  ISETP.GE.AND P6, PT, R2, R6, PT ;  /* 0x000000060200720c */ /* 0x000fe40003fc6270 */
[----:B------:R-:W-:Y:S03]  /*a8a0*/  HMMA.16816.F32.BF16 R16, R12, R44, RZ ;  /* 0x0000002c0c10723c */ /* 0x000fe600000418ff */
[----:B------:R-:W2:Y:S01]  /*a8b0*/  MUFU.TANH R159, R30 ;  /* 0x0000001e009f7308 */ /* 0x000ea20000002400 */
[----:B---3--:R-:W-:-:S02]  /*a8c0*/  FSEL R63, R63, -INF , !P2 ;  /* 0xff8000003f3f7808 */ /* 0x008fc40005000000 */
[----:B------:R-:W-:Y:S01]  /*a8d0*/  ISETP.GE.AND P2, PT, R2, R5, PT ;  /* 0x000000050200720c */ /* 0x000fe20003f46270 */
[----:B------:R-:W-:-:S04]  /*a8e0*/  VIADD R2, R0, 0xfffffe79 ;  /* 0xfffffe7900027836 */ /* 0x000fc80000000000 */
[----:B------:R4:W3:Y:S01]  /*a8f0*/  MUFU.TANH R162, R31 ;  /* 0x0000001f00a27308 */ /* 0x0008e20000002400 */
[----:B------:R-:W-:Y:S01]  /*a900*/  FMUL.FTZ R24, R24, UR10 ;  /* 0x0000000a18187c20 */ /* 0x000fe20008410000 */
[----:B------:R-:W-:Y:S01]  /*a910*/  FMUL.FTZ R25, R25, UR10 ;  /* 0x0000000a19197c20 */ /* 0x000fe20008410000 */
[----:B------:R-:W-:Y:S01]  /*a920*/  FMUL.FTZ R26, R26, UR10 ;  /* 0x0000000a1a1a7c20 */ /* 0x000fe20008410000 */
[----:B------:R-:W-:Y:S01]  /*a930*/  FMUL.FTZ R27, R27, UR10 ;  /* 0x0000000a1b1b7c20 */ /* 0x000fe20008410000 */
[----:B-----5:R-:W-:Y:S02]  /*a940*/  FSEL R61, R61, -INF , !P0 ;  /* 0xff8000003d3d7808 */ /* 0x020fe40004000000 */
[C---:B------:R-:W-:Y:S01]  /*a950*/  ISETP.GE.AND P0, PT, R2.reuse, R5, PT ;  /* 0x000000050200720c */ /* 0x040fe20003f06270 */
[----:B------:R-:W5:Y:S01]  /*a960*/  MUFU.TANH R60, R24 ;  /* 0x00000018003c7308 */ /* 0x000f620000002400 */
[----:B--2---:R-:W-:Y:S02]  /*a970*/  FSEL R159, R159, -INF , !P1 ;  /* 0xff8000009f9f7808 */ /* 0x004fe40004800000 */
[----:B------:R-:W-:Y:S01]  /*a980*/  ISETP.GE.AND P1, PT, R2, R6, PT ;  /* 0x000000060200720c */ /* 0x000fe20003f26270 */
[----:B------:R-:W-:-:S04]  /*a990*/  VIADD R2, R0, 0xfffffe81 ;  /* 0xfffffe8100027836 */ /* 0x000fc80000000000 */
[----:B------:R-:W2:Y:S01]  /*a9a0*/  MUFU.TANH R62, R25 ;  /* 0x00000019003e7308 */ /* 0x000ea20000002400 */
[----:B----4-:R-:W-:Y:S01]  /*a9b0*/  HMMA.16816.F32.BF16 R28, R8, R32, R16 ;  /* 0x00000020081c723c */ /* 0x010fe20000041810 */
[----:B---3--:R-:W-:Y:S02]  /*a9c0*/  FSEL R162, R162, -INF , !P4 ;  /* 0xff800000a2a27808 */ /* 0x008fe40006000000 */
[----:B------:R-:W-:-:S04]  /*a9d0*/  ISETP.GE.AND P4, PT, R4, R6, PT ;  /* 0x000000060400720c */ /* 0x000fc80003f86270 */
[----:B------:R-:W3:Y:S01]  /*a9e0*/  MUFU.TANH R22, R26 ;  /* 0x0000001a00167308 */ /* 0x000ee20000002400 */
[----:B------:R-:W-:Y:S01]  /*a9f0*/  HMMA.16816.F32.BF16 R16, R12, R46, RZ ;  /* 0x0000002e0c10723c */ /* 0x000fe200000418ff */
[----:B------:R-:W4:Y:S01]  /*aa00*/  LDSM.16.M88.4 R44, [R134+0x3800] ;  /* 0x00380000862c783b */ /* 0x000f220000000200 */
[----:B-----5:R-:W-:Y:S02]  /*aa10*/  FSEL R60, R60, -INF , !P6 ;  /* 0xff8000003c3c7808 */ /* 0x020fe40007000000 */
[-C--:B------:R-:W-:Y:S01]  /*aa20*/  ISETP.GE.AND P6, PT, R4, R5.reuse, PT ;  /* 0x000000050400720c */ /* 0x080fe20003fc6270 */
[----:B------:R-:W-:Y:S02]  /*aa30*/  VIADD R4, R0, 0xfffffe89 ;  /* 0xfffffe8900047836 */ /* 0x000fe40000000000 */
[----:B------:R5:W1:Y:S01]  /*aa40*/  MUFU.TANH R161, R27 ;  /* 0x0000001b00a17308 */ /* 0x000a620000002400 */
[----:B--2---:R-:W-:Y:S02]  /*aa50*/  FSEL R62, R62, -INF , !P1 ;  /* 0xff8000003e3e7808 */ /* 0x004fe40004800000 */
[----:B------:R-:W-:Y:S01]  /*aa60*/  ISETP.GE.AND P1, PT, R2, R5, PT ;  /* 0x000000050200720c */ /* 0x000fe20003f26270 */
[----:B------:R-:W-:Y:S01]  /*aa70*/  FMUL.FTZ R28, R28, UR10 ;  /* 0x0000000a1c1c7c20 */ /* 0x000fe20008410000 */
[----:B------:R-:W-:Y:S01]  /*aa80*/  FMUL.FTZ R29, R29, UR10 ;  /* 0x0000000a1d1d7c20 */ /* 0x000fe20008410000 */
[----:B------:R-:W-:Y:S01]  /*aa90*/  FMUL.FTZ R30, R30, UR10 ;  /* 0x0000000a1e1e7c20 */ /* 0x000fe20008410000 */
[----:B------:R-:W-:Y:S01]  /*aaa0*/  FMUL.FTZ R31, R31, UR10 ;  /* 0x0000000a1f1f7c20 */ /* 0x000fe20008410000 */
[----:B------:R-:W2:Y:S01]  /*aab0*/  MUFU.TANH R58, R28 ;  /* 0x0000001c003a7308 */ /* 0x000ea20000002400 */
[----:B---3--:R-:W-:-:S02]  /*aac0*/  FSEL R163, R22, -INF , !P2 ;  /* 0xff80000016a37808 */ /* 0x008fc40005000000 */
[----:B------:R-:W-:Y:S01]  /*aad0*/  ISETP.GE.AND P2, PT, R2, R6, PT ;  /* 0x000000060200720c */ /* 0x000fe20003f46270 */
[----:B------:R-:W-:-:S04]  /*aae0*/  VIADD R2, R0, 0xfffffe88 ;  /* 0xfffffe8800027836 */ /* 0x000fc80000000000 */
[----:B------:R-:W3:Y:S01]  /*aaf0*/  MUFU.TANH R57, R29 ;  /* 0x0000001d00397308 */ /* 0x000ee20000002400 */
[----:B-----5:R-:W-:Y:S01]  /*ab00*/  HMMA.16816.F32.BF16 R24, R8, R34, R16 ;  /* 0x000000220818723c */ /* 0x020fe20000041810 */
[----:B------:R-:W5:Y:S01]  /*ab10*/  LDSM.16.M88.4 R32, [R94+0x3800] ;  /* 0x003800005e20783b */ /* 0x000f620000000200 */
[----:B-1----:R-:W-:Y:S02]  /*ab20*/  FSEL R161, R161, -INF , !P0 ;  /* 0xff800000a1a17808 */ /* 0x002fe40004000000 */
[----:B------:R-:W-:-:S03]  /*ab30*/  ISETP.GE.AND P0, PT, R2, R6, PT ;  /* 0x000000060200720c */ /* 0x000fc60003f06270 */
[----:B------:R-:W1:Y:S01]  /*ab40*/  MUFU.TANH R168, R30 ;  /* 0x0000001e00a87308 */ /* 0x000e620000002400 */
[----:B------:R-:W-:Y:S01]  /*ab50*/  HMMA.16816.F32.BF16 R16, R12, R40, RZ ;  /* 0x000000280c10723c */ /* 0x000fe200000418ff */
[----:B--2---:R-:W-:Y:S02]  /*ab60*/  FSEL R58, R58, -INF , !P4 ;  /* 0xff8000003a3a7808 */ /* 0x004fe40006000000 */
[----:B------:R-:W-:Y:S01]  /*ab70*/  ISETP.GE.AND P4, PT, R2, R5, PT ;  /* 0x000000050200720c */ /* 0x000fe20003f86270 */
[----:B------:R-:W-:-:S03]  /*ab80*/  VIADD R2, R0, 0xfffffe91 ;  /* 0xfffffe9100027836 */ /* 0x000fc60000000000 */
[----:B------:R2:W4:Y:S01]  /*ab90*/  MUFU.TANH R169, R31 ;  /* 0x0000001f00a97308 */ /* 0x0005220000002400 */
[----:B---3--:R-:W-:Y:S02]  /*aba0*/  FSEL R57, R57, -INF , !P2 ;  /* 0xff80000039397808 */ /* 0x008fe40005000000 */
[----:B------:R-:W-:Y:S01]  /*abb0*/  ISETP.GE.AND P2, PT, R4, R5, PT ;  /* 0x000000050400720c */ /* 0x000fe20003f46270 */
[----:B------:R-:W-:Y:S01]  /*abc0*/  FMUL.FTZ R24, R24, UR10 ;  /* 0x0000000a18187c20 */ /* 0x000fe20008410000 */
[----:B------:R-:W-:Y:S01]  /*abd0*/  FMUL.FTZ R25, R25, UR10 ;  /* 0x0000000a19197c20 */ /* 0x000fe20008410000 */
[----:B------:R-:W-:Y:S01]  /*abe0*/  FMUL.FTZ R26, R26, UR10 ;  /* 0x0000000a1a1a7c20 */ /* 0x000fe20008410000 */
[----:B------:R-:W-:Y:S01]  /*abf0*/  FMUL.FTZ R27, R27, UR10 ;  /* 0x0000000a1b1b7c20 */ /* 0x000fe20008410000 */
[----:B------:R-:W3:Y:S01]  /*ac00*/  MUFU.TANH R55, R24 ;  /* 0x0000001800377308 */ /* 0x000ee20000002400 */
[----:B-1----:R-:W-:Y:S02]  /*ac10*/  FSEL R168, R168, -INF , !P6 ;  /* 0xff800000a8a87808 */ /* 0x002fe40007000000 */
[----:B------:R-:W-:Y:S01]  /*ac20*/  ISETP.GE.AND P6, PT, R4, R6, PT ;  /* 0x000000060400720c */ /* 0x000fe20003fc6270 */
[----:B------:R-:W-:-:S04]  /*ac30*/  VIADD R4, R0, 0xfffffe90 ;  /* 0xfffffe9000047836 */ /* 0x000fc80000000000 */
[----:B------:R-:W1:Y:S01]  /*ac40*/  MUFU.TANH R56, R25 ;  /* 0x0000001900387308 */ /* 0x000e620000002400 */
[----:B--2---:R-:W-:Y:S01]  /*ac50*/  HMMA.16816.F32.BF16 R28, R8, R36, R16 ;  /* 0x00000024081c723c */ /* 0x004fe20000041810 */
[----:B----4-:R-:W-:Y:S02]  /*ac60*/  FSEL R169, R169, -INF , !P1 ;  /* 0xff800000a9a97808 */ /* 0x010fe40004800000 */
[----:B------:R-:W-:-:S04]  /*ac70*/  ISETP.GE.AND P1, PT, R4, R6, PT ;  /* 0x000000060400720c */ /* 0x000fc80003f26270 */
[----:B------:R-:W2:Y:S01]  /*ac80*/  MUFU.TANH R171, R26 ;  /* 0x0000001a00ab7308 */ /* 0x000ea20000002400 */
[----:B------:R-:W-:Y:S01]  /*ac90*/  HMMA.16816.F32.BF16 R16, R12, R42, RZ ;  /* 0x0000002a0c10723c */ /* 0x000fe200000418ff */
[----:B------:R-:W-:Y:S01]  /*aca0*/  LDSM.16.M88.4 R40, [R94+0x3c00] ;  /* 0x003c00005e28783b */ /* 0x000fe20000000200 */
[----:B---3--:R-:W-:Y:S02]  /*acb0*/  FSEL R55, R55, -INF , !P0 ;  /* 0xff80000037377808 */ /* 0x008fe40004000000 */
[-C--:B------:R-:W-:Y:S01]  /*acc0*/  ISETP.GE.AND P0, PT, R4, R5.reuse, PT ;  /* 0x000000050400720c */ /* 0x080fe20003f06270 */
[----:B------:R-:W-:Y:S02]  /*acd0*/  VIADD R4, R0, 0xfffffea0 ;  /* 0xfffffea000047836 */ /* 0x000fe40000000000 */
[----:B------:R3:W4:Y:S01]  /*ace0*/  MUFU.TANH R170, R27 ;  /* 0x0000001b00aa7308 */ /* 0x0007220000002400 */
[----:B-1----:R-:W-:Y:S02]  /*acf0*/  FSEL R56, R56, -INF , !P6 ;  /* 0xff80000038387808 */ /* 0x002fe40007000000 */
[----:B------:R-:W-:Y:S01]  /*ad00*/  ISETP.GE.AND P6, PT, R2, R5, PT ;  /* 0x000000050200720c */ /* 0x000fe20003fc6270 */
[----:B------:R-:W-:Y:S01]  /*ad10*/  FMUL.FTZ R28, R28, UR10 ;  /* 0x0000000a1c1c7c20 */ /* 0x000fe20008410000 */
[----:B------:R-:W-:Y:S01]  /*ad20*/  FMUL.FTZ R29, R29, UR10 ;  /* 0x0000000a1d1d7c20 */ /* 0x000fe20008410000 */
[----:B------:R-:W-:Y:S01]  /*ad30*/  FMUL.FTZ R30, R30, UR10 ;  /* 0x0000000a1e1e7c20 */ /* 0x000fe20008410000 */
[----:B------:R-:W-:Y:S01]  /*ad40*/  FMUL.FTZ R31, R31, UR10 ;  /* 0x0000000a1f1f7c20 */ /* 0x000fe20008410000 */
[----:B------:R-:W1:Y:S01]  /*ad50*/  MUFU.TANH R54, R28 ;  /* 0x0000001c00367308 */ /* 0x000e620000002400 */
[----:B--2---:R-:W-:-:S02]  /*ad60*/  FSEL R171, R171, -INF , !P4 ;  /* 0xff800000abab7808 */ /* 0x004fc40006000000 */
[----:B------:R-:W-:Y:S01]  /*ad70*/  ISETP.GE.AND P4, PT, R2, R6, PT ;  /* 0x000000060200720c */ /* 0x000fe20003f86270 */
[----:B------:R-:W-:-:S04]  /*ad80*/  VIADD R2, R0, 0xfffffe98 ;  /* 0xfffffe9800027836 */ /* 0x000fc80000000000 */
[----:B------:R-:W2:Y:S01]  /*ad90*/  MUFU.TANH R53, R29 ;  /* 0x0000001d00357308 */ /* 0x000ea20000002400 */
[----:B---3--:R-:W-:Y:S01]  /*ada0*/  HMMA.16816.F32.BF16 R24, R8, R38, R16 ;  /* 0x000000260818723c */ /* 0x008fe20000041810 */
[----:B------:R-:W3:Y:S01]  /*adb0*/  LDSM.16.M88.4 R36, [R134+0x3c00] ;  /* 0x003c00008624783b */ /* 0x000ee20000000200 */
[----:B----4-:R-:W-:Y:S02]  /*adc0*/  FSEL R170, R170, -INF , !P2 ;  /* 0xff800000aaaa7808 */ /* 0x010fe40005000000 */
[----:B------:R-:W-:-:S03]  /*add0*/  ISETP.GE.AND P2, PT, R2, R6, PT ;  /* 0x000000060200720c */ /* 0x000fc60003f46270 */
[----:B------:R-:W4:Y:S01]  /*ade0*/  MUFU.TANH R50, R31 ;  /* 0x0000001f00327308 */ /* 0x000f220000002400 */
[----:B------:R-:W-:Y:S01]  /*adf0*/  HMMA.16816.F32.BF16 R16, R12, R44, RZ ;  /* 0x0000002c0c10723c */ /* 0x000fe200000418ff */
[----:B-1----:R-:W-:Y:S02]  /*ae00*/  FSEL R54, R54, -INF , !P1 ;  /* 0xff80000036367808 */ /* 0x002fe40004800000 */
[----:B------:R-:W-:Y:S01]  /*ae10*/  ISETP.GE.AND P1, PT, R2, R5, PT ;  /* 0x000000050200720c */ /* 0x000fe20003f26270 */
[----:B------:R-:W-:-:S03]  /*ae20*/  VIADD R2, R0, 0xfffffe99 ;  /* 0xfffffe9900027836 */ /* 0x000fc60000000000 */
        /* <DEDUP_REMOVED lines=8> */
[----:B----4-:R-:W-:Y:S02]  /*aeb0*/  FSEL R174, R50, -INF , !P6 ;  /* 0xff80000032ae7808 */ /* 0x010fe40007000000 */
[----:B------:R-:W-:-:S05]  /*aec0*/  ISETP.GE.AND P6, PT, R4, R6, PT ;  /* 0x000000060400720c */ /* 0x000fca0003fc6270 */
[----:B------:R-:W4:Y:S01]  /*aed0*/  MUFU.TANH R51, R25 ;  /* 0x0000001900337308 */ /* 0x000f220000002400 */
[----:B-----5:R-:W-:Y:S01]  /*aee0*/  HMMA.16816.F32.BF16 R28, R8, R32, R16 ;  /* 0x00000020081c723c */ /* 0x020fe20000041810 */
[----:B-1----:R-:W-:Y:S02]  /*aef0*/  FSEL R172, R44, -INF , !P0 ;  /* 0xff8000002cac7808 */ /* 0x002fe40004000000 */
[----:B------:R-:W-:Y:S01]  /*af00*/  ISETP.GE.AND P0, PT, R2, R6, PT ;  /* 0x000000060200720c */ /* 0x000fe20003f06270 */
[----:B------:R-:W-:-:S03]  /*af10*/  VIADD R2, R0, 0xfffffea1 ;  /* 0xfffffea100027836 */ /* 0x000fc60000000000 */
[----:B------:R-:W1:Y:S01]  /*af20*/  MUFU.TANH R21, R26 ;  /* 0x0000001a00157308 */ /* 0x000e620000002400 */
[----:B------:R-:W-:Y:S01]  /*af30*/  HMMA.16816.F32.BF16 R16, R12, R46, RZ ;  /* 0x0000002e0c10723c */ /* 0x000fe200000418ff */
[----:B--2---:R-:W-:Y:S02]  /*af40*/  FSEL R52, R52, -INF , !P2 ;  /* 0xff80000034347808 */ /* 0x004fe40005000000 */
[----:B------:R-:W-:Y:S01]  /*af50*/  ISETP.GE.AND P2, PT, R4, R5, PT ;  /* 0x000000050400720c */ /* 0x000fe20003f46270 */
[----:B------:R-:W-:-:S03]  /*af60*/  VIADD R4, R0, 0xfffffea8 ;  /* 0xfffffea800047836 */ /* 0x000fc60000000000 */
[----:B------:R2:W5:Y:S01]  /*af70*/  MUFU.TANH R49, R27 ;  /* 0x0000001b00317308 */ /* 0x0005620000002400 */
[----:B----4-:R-:W-:Y:S02]  /*af80*/  FSEL R51, R51, -INF , !P0 ;  /* 0xff80000033337808 */ /* 0x010fe40004000000 */
[----:B------:R-:W-:Y:S01]  /*af90*/  ISETP.GE.AND P0, PT, R2, R5, PT ;  /* 0x000000050200720c */ /* 0x000fe20003f06270 */
[----:B------:R-:W-:Y:S01]  /*afa0*/  FMUL.FTZ R28, R28, UR10 ;  /* 0x0000000a1c1c7c20 */ /* 0x000fe20008410000 */
[----:B------:R-:W-:Y:S01]  /*afb0*/  FMUL.FTZ R29, R29, UR10 ;  /* 0x0000000a1d1d7c20 */ /* 0x000fe20008410000 */
[----:B------:R-:W-:Y:S01]  /*afc0*/  FMUL.FTZ R30, R30, UR10 ;  /* 0x0000000a1e1e7c20 */ /* 0x000fe20008410000 */
[----:B------:R-:W-:Y:S01]  /*afd0*/  FMUL.FTZ R31, R31, UR10 ;  /* 0x0000000a1f1f7c20 */ /* 0x000fe20008410000 */
[----:B------:R-:W4:Y:S01]  /*afe0*/  MUFU.TANH R132, R28 ;  /* 0x0000001c00847308 */ /* 0x000f220000002400 */
[----:B-1----:R-:W-:Y:S02]  /*aff0*/  FSEL R175, R21, -INF , !P1 ;  /* 0xff80000015af7808 */ /* 0x002fe40004800000 */
[----:B------:R-:W-:Y:S01]  /*b000*/  ISETP.GE.AND P1, PT, R2, R6, PT ;  /* 0x000000060200720c */ /* 0x000fe20003f26270 */
[----:B------:R-:W-:-:S04]  /*b010*/  VIADD R2, R0, 0xfffffea9 ;  /* 0xfffffea900027836 */ /* 0x000fc80000000000 */
[----:B------:R-:W1:Y:S01]  /*b020*/  MUFU.TANH R48, R29 ;  /* 0x0000001d00307308 */ /* 0x000e620000002400 */
[----:B--2---:R-:W-:Y:S01]  /*b030*/  HMMA.16816.F32.BF16 R24, R8, R34, R16 ;  /* 0x000000220818723c */ /* 0x004fe20000041810 */
[----:B------:R-:W2:Y:S01]  /*b040*/  LDSM.16.M88.4 R32, [R134+0x4000] ;  /* 0x004000008620783b */ /* 0x000ea20000000200 */
[----:B-----5:R-:W-:Y:S02]  /*b050*/  FSEL R173, R49, -INF , !P4 ;  /* 0xff80000031ad7808 */ /* 0x020fe40006000000 */
[----:B------:R-:W-:-:S03]  /*b060*/  ISETP.GE.AND P4, PT, R4, R6, PT ;  /* 0x000000060400720c */ /* 0x000fc60003f86270 */
[----:B------:R-:W5:Y:S01]  /*b070*/  MUFU.TANH R7, R30 ;  /* 0x0000001e00077308 */ /* 0x000f620000002400 */
[----:B---3--:R-:W-:Y:S01]  /*b080*/  HMMA.16816.F32.BF16 R16, R12, R36, RZ ;  /* 0x000000240c10723c */ /* 0x008fe200000418ff */
[----:B----4-:R-:W-:Y:S02]  /*b090*/  FSEL R49, R132, -INF , !P6 ;  /* 0xff80000084317808 */ /* 0x010fe40007000000 */
[----:B------:R-:W-:Y:S01]  /*b0a0*/  ISETP.GE.AND P6, PT, R4, R5, PT ;  /* 0x000000050400720c */ /* 0x000fe20003fc6270 */
[----:B------:R-:W-:-:S03]  /*b0b0*/  VIADD R4, R0, 0xfffffeb1 ;  /* 0xfffffeb100047836 */ /* 0x000fc60000000000 */
        /* <DEDUP_REMOVED lines=8> */
[----:B-----5:R-:W-:Y:S02]  /*b140*/  FSEL R132, R7, -INF , !P2 ;  /* 0xff80000007847808 */ /* 0x020fe40005000000 */
[----:B------:R-:W-:Y:S01]  /*b150*/  ISETP.GE.AND P2, PT, R2, R6, PT ;  /* 0x000000060200720c */ /* 0x000fe20003f46270 */
[----:B------:R-:W-:-:S04]  /*b160*/  VIADD R2, R0, 0xfffffeb0 ;  /* 0xfffffeb000027836 */ /* 0x000fc80000000000 */
[----:B------:R-:W-:Y:S01]  /*b170*/  MUFU.TANH R119, R25 ;  /* 0x0000001900777308 */ /* 0x000fe20000002400 */
[----:B---3--:R-:W-:Y:S01]  /*b180*/  HMMA.16816.F32.BF16 R28, R8, R40, R16 ;  /* 0x00000028081c723c */ /* 0x008fe20000041810 */
[----:B----4-:R-:W-:Y:S02]  /*b190*/  FSEL R120, R120, -INF , !P0 ;  /* 0xff80000078787808 */ /* 0x010fe40004000000 */
[----:B------:R-:W-:-:S04]  /*b1a0*/  ISETP.GE.AND P0, PT, R2, R6, PT ;  /* 0x000000060200720c */ /* 0x000fc80003f06270 */
[----:B------:R-:W-:Y:S01]  /*b1b0*/  MUFU.TANH R46, R26 ;  /* 0x0000001a002e7308 */ /* 0x000fe20000002400 */
[----:B------:R-:W-:Y:S01]  /*b1c0*/  HMMA.16816.F32.BF16 R16, R12, R38, RZ ;  /* 0x000000260c10723c */ /* 0x000fe200000418ff */
[----:B------:R-:W3:Y:S01]  /*b1d0*/  LDSM.16.M88.4 R36, [R94+0x4000] ;  /* 0x004000005e24783b */ /* 0x000ee20000000200 */
[----:B-1----:R-:W-:Y:S02]  /*b1e0*/  FSEL R47, R47, -INF , !P4 ;  /* 0xff8000002f2f7808 */ /* 0x002fe40006000000 */
[----:B------:R-:W-:Y:S01]  /*b1f0*/  ISETP.GE.AND P4, PT, R2, R5, PT ;  /* 0x000000050200720c */ /* 0x000fe20003f86270 */
[----:B------:R-:W-:Y:S02]  /*b200*/  VIADD R2, R0, 0xfffffeb8 ;  /* 0xfffffeb800027836 */ /* 0x000fe40000000000 */
[----:B------:R1:W4:Y:S04]  /*b210*/  MUFU.TANH R114, R27 ;  /* 0x0000001b00727308 */ /* 0x0003280000002400 */
[----:B------:R-:W-:Y:S01]  /*b220*/  FMUL.FTZ R28, R28, UR10 ;  /* 0x0000000a1c1c7c20 */ /* 0x000fe20008410000 */
[----:B------:R-:W-:Y:S01]  /*b230*/  FMUL.FTZ R29, R29, UR10 ;  /* 0x0000000a1d1d7c20 */ /* 0x000fe20008410000 */
[----:B------:R-:W-:Y:S01]  /*b240*/  FMUL.FTZ R30, R30, UR10 ;  /* 0x0000000a1e1e7c20 */ /* 0x000fe20008410000 */
[----:B------:R-:W-:Y:S01]  /*b250*/  FMUL.FTZ R31, R31, UR10 ;  /* 0x0000000a1f1f7c20 */ /* 0x000fe20008410000 */
[----:B------:R-:W5:Y:S08]  /*b260*/  MUFU.TANH R45, R28 ;  /* 0x0000001c002d7308 */ /* 0x000f700000002400 */
[----:B------:R-:W-:Y:S01]  /*b270*/  MUFU.TANH R109, R29 ;  /* 0x0000001d006d7308 */ /* 0x000fe20000002400 */
[----:B-1----:R-:W-:Y:S01]  /*b280*/  HMMA.16816.F32.BF16 R24, R8, R42, R16 ;  /* 0x0000002a0818723c */ /* 0x002fe20000041810 */
[----:B------:R-:W1:Y:S01]  /*b290*/  LDSM.16.M88.4 R40, [R134+0x4400] ;  /* 0x004400008628783b */ /* 0x000e620000000200 */
[----:B----4-:R-:W-:-:S02]  /*b2a0*/  FSEL R114, R114, -INF , !P1 ;  /* 0xff80000072727808 */ /* 0x010fc40004800000 */
[----:B------:R-:W-:-:S03]  /*b2b0*/  ISETP.GE.AND P1, PT, R2, R6, PT ;  /* 0x000000060200720c */ /* 0x000fc60003f26270 */
[----:B------:R-:W4:Y:S01]  /*b2c0*/  MUFU.TANH R106, R30 ;  /* 0x0000001e006a7308 */ /* 0x000f220000002400 */
[----:B--2---:R-:W-:Y:S01]  /*b2d0*/  HMMA.16816.F32.BF16 R16, R12, R32, RZ ;  /* 0x000000200c10723c */ /* 0x004fe200000418ff */
[----:B-----5:R-:W-:Y:S02]  /*b2e0*/  FSEL R45, R45, -INF , !P0 ;  /* 0xff8000002d2d7808 */ /* 0x020fe40004000000 */
[----:B------:R-:W-:Y:S01]  /*b2f0*/  ISETP.GE.AND P0, PT, R2, R5, PT ;  /* 0x000000050200720c */ /* 0x000fe20003f06270 */
[----:B------:R-:W-:-:S03]  /*b300*/  VIADD R2, R0, 0xfffffeb9 ;  /* 0xfffffeb900027836 */ /* 0x000fc60000000000 */
[----:B------:R3:W-:Y:S04]  /*b310*/  MUFU.TANH R108, R31 ;  /* 0x0000001f006c7308 */ /* 0x0007e80000002400 */
[----:B------:R-:W-:Y:S01]  /*b320*/  FMUL.FTZ R24, R24, UR10 ;  /* 0x0000000a18187c20 */ /* 0x000fe20008410000 */
[----:B------:R-:W-:Y:S01]  /*b330*/  FMUL.FTZ R25, R25, UR10 ;  /* 0x0000000a19197c20 */ /* 0x000fe20008410000 */
[----:B------:R-:W-:Y:S01]  /*b340*/  FMUL.FTZ R26, R26, UR10 ;  /* 0x0000000a1a1a7c20 */ /* 0x000fe20008410000 */
[----:B------:R-:W-:Y:S01]  /*b350*/  FMUL.FTZ R27, R27, UR10 ;  /* 0x0000000a1b1b7c20 */ /* 0x000fe20008410000 */
[----:B------:R-:W-:Y:S01]  /*b360*/  MUFU.TANH R107, R24 ;  /* 0x00000018006b7308 */ /* 0x000fe20000002400 */
[----:B----4-:R-:W-:Y:S02]  /*b370*/  FSEL R106, R106, -INF , !P4 ;  /* 0xff8000006a6a7808 */ /* 0x010fe40006000000 */
[----:B------:R-:W-:-:S05]  /*b380*/  ISETP.GE.AND P4, PT, R2, R6, PT ;  /* 0x000000060200720c */ /* 0x000fca0003f86270 */
[----:B------:R-:W-:Y:S01]  /*b390*/  MUFU.TANH R105, R25 ;  /* 0x0000001900697308 */ /* 0x000fe20000002400 */
[----:B---3--:R-:W-:Y:S07]  /*b3a0*/  HMMA.16816.F32.BF16 R28, R8, R36, R16 ;  /* 0x00000024081c723c */ /* 0x008fee0000041810 */
[----:B------:R-:W2:Y:S01]  /*b3b0*/  MUFU.TANH R104, R26 ;  /* 0x0000001a00687308 */ /* 0x000ea20000002400 */
[----:B------:R-:W-:Y:S01]  /*b3c0*/  HMMA.16816.F32.BF16 R16, R12, R34, RZ ;  /* 0x000000220c10723c */ /* 0x000fe200000418ff */
[----:B------:R-:W3:Y:S06]  /*b3d0*/  LDSM.16.M88.4 R32, [R94+0x4400] ;  /* 0x004400005e20783b */ /* 0x000eec0000000200 */
[----:B------:R4:W5:Y:S04]  /*b3e0*/  MUFU.TANH R103, R27 ;  /* 0x0000001b00677308 */ /* 0x0009680000002400 */
[----:B------:R-:W-:Y:S01]  /*b3f0*/  FMUL.FTZ R28, R28, UR10 ;  /* 0x0000000a1c1c7c20 */ /* 0x000fe20008410000 */
[----:B------:R-:W-:Y:S01]  /*b400*/  FMUL.FTZ R29, R29, UR10 ;  /* 0x0000000a1d1d7c20 */ /* 0x000fe20008410000 */
[----:B------:R-:W-:Y:S01]  /*b410*/  FMUL.FTZ R30, R30, UR10 ;  /* 0x0000000a1e1e7c20 */ /* 0x000fe20008410000 */
[----:B------:R-:W-:Y:S01]  /*b420*/  FMUL.FTZ R31, R31, UR10 ;  /* 0x0000000a1f1f7c20 */ /* 0x000fe20008410000 */
[----:B------:R-:W5:Y:S01]  /*b430*/  MUFU.TANH R102, R28 ;  /* 0x0000001c00667308 */ /* 0x000f620000002400 */
[----:B--2---:R-:W-:-:S07]  /*b440*/  FSEL R104, R104, -INF , !P0 ;  /* 0xff80000068687808 */ /* 0x004fce0004000000 */
[----:B------:R-:W-:Y:S01]  /*b450*/  MUFU.TANH R101, R29 ;  /* 0x0000001d00657308 */ /* 0x000fe20000002400 */
[----:B----4-:R-:W-:Y:S01]  /*b460*/  HMMA.16816.F32.BF16 R24, R8, R38, R16 ;  /* 0x000000260818723c */ /* 0x010fe20000041810 */
[----:B------:R-:W2:Y:S06]  /*b470*/  LDSM.16.M88.4 R36, [R134+0x4800] ;  /* 0x004800008624783b */ /* 0x000eac0000000200 */
[----:B------:R-:W-:Y:S01]  /*b480*/  MUFU.TANH R23, R30 ;  /* 0x0000001e00177308 */ /* 0x000fe20000002400 */
[----:B-1----:R-:W-:Y:S07]  /*b490*/  HMMA.16816.F32.BF16 R16, R12, R40, RZ ;  /* 0x000000280c10723c */ /* 0x002fee00000418ff */
[----:B------:R3:W-:Y:S04]  /*b4a0*/  MUFU.TANH R100, R31 ;  /* 0x0000001f00647308 */ /* 0x0007e80000002400 */
[----:B------:R-:W-:Y:S01]  /*b4b0*/  FMUL.FTZ R24, R24, UR10 ;  /* 0x0000000a18187c20 */ /* 0x000fe20008410000 */
[----:B------:R-:W-:Y:S01]  /*b4c0*/  FMUL.FTZ R25, R25, UR10 ;  /* 0x0000000a19197c20 */ /* 0x000fe20008410000 */
[----:B------:R-:W-:Y:S01]  /*b4d0*/  FMUL.FTZ R26, R26, UR10 ;  /* 0x0000000a1a1a7c20 */ /* 0x000fe20008410000 */
[----:B------:R-:W-:Y:S01]  /*b4e0*/  FMUL.FTZ R27, R27, UR10 ;  /* 0x0000000a1b1b7c20 */ /* 0x000fe20008410000 */
[----:B------:R-:W1:Y:S08]  /*b4f0*/  MUFU.TANH R22, R24 ;  /* 0x0000001800167308 */ /* 0x000e700000002400 */
[----:B------:R-:W-:Y:S01]  /*b500*/  MUFU.TANH R92, R25 ;  /* 0x00000019005c7308 */ /* 0x000fe20000002400 */
[----:B---3--:R-:W-:Y:S07]  /*b510*/  HMMA.16816.F32.BF16 R28, R8, R32, R16 ;  /* 0x00000020081c723c */ /* 0x008fee0000041810 */
[----:B------:R-:W3:Y:S01]  /*b520*/  MUFU.TANH R84, R26 ;  /* 0x0000001a00547308 */ /* 0x000ee20000002400 */
[----:B------:R-:W-:Y:S01]  /*b530*/  HMMA.16816.F32.BF16 R16, R12, R42, RZ ;  /* 0x0000002a0c10723c */ /* 0x000fe200000418ff */
[----:B------:R-:W4:Y:S06]  /*b540*/  LDSM.16.M88.4 R40, [R94+0x4800] ;  /* 0x004800005e28783b */ /* 0x000f2c0000000200 */
        /* <DEDUP_REMOVED lines=9> */
[----:B------:R-:W3:Y:S01]  /*b5e0*/  MUFU.TANH R44, R30 ;  /* 0x0000001e002c7308 */ /* 0x000ee20000002400 */
[----:B--2---:R-:W-:Y:S07]  /*b5f0*/  HMMA.16816.F32.BF16 R16, R12, R36, RZ ;  /* 0x000000240c10723c */ /* 0x004fee00000418ff */
[----:B------:R4:W2:Y:S04]  /*b600*/  MUFU.TANH R59, R31 ;  /* 0x0000001f003b7308 */ /* 0x0008a80000002400 */
[----:B------:R-:W-:Y:S01]  /*b610*/  FMUL.FTZ R24, R24, UR10 ;  /* 0x0000000a18187c20 */ /* 0x000fe20008410000 */
[----:B------:R-:W-:Y:S01]  /*b620*/  FMUL.FTZ R25, R25, UR10 ;  /* 0x0000000a19197c20 */ /* 0x000fe20008410000 */
[----:B------:R-:W-:Y:S01]  /*b630*/  FMUL.FTZ R26, R26, UR10 ;  /* 0x0000000a1a1a7c20 */ /* 0x000fe20008410000 */
[----:B------:R-:W-:Y:S01]  /*b640*/  FMUL.FTZ R27, R27, UR10 ;  /* 0x0000000a1b1b7c20 */ /* 0x000fe20008410000 */
[----:B------:R-:W2:Y:S08]  /*b650*/  MUFU.TANH R50, R24 ;  /* 0x0000001800327308 */ /* 0x000eb00000002400 */
[----:B------:R-:W-:Y:S01]  /*b660*/  MUFU.TANH R21, R26 ;  /* 0x0000001a00157308 */ /* 0x000fe20000002400 */
[----:B----4-:R-:W-:Y:S01]  /*b670*/  HMMA.16816.F32.BF16 R28, R8, R40, R16 ;  /* 0x00000028081c723c */ /* 0x010fe20000041810 */
[----:B------:R-:W-:-:S06]  /*b680*/  FSEL R41, R107, -INF , !P1 ;  /* 0xff8000006b297808 */ /* 0x000fcc0004800000 */
[----:B------:R-:W-:Y:S01]  /*b690*/  MUFU.TANH R40, R25 ;  /* 0x0000001900287308 */ /* 0x000fe20000002400 */
[----:B------:R-:W-:Y:S01]  /*b6a0*/  HMMA.16816.F32.BF16 R16, R12, R38, RZ ;  /* 0x000000260c10723c */ /* 0x000fe200000418ff */
[----:B------:R4:W1:Y:S01]  /*b6b0*/  LDSM.16.M88.4 R36, [R94+0x4c00] ;  /* 0x004c00005e24783b */ /* 0x0008620000000200 */
[----:B------:R-:W-:-:S05]  /*b6c0*/  DEPBAR.LE SB0, 0x0 ;  /* 0x000080000000791a */ /* 0x000fca0000000000 */
[----:B------:R3:W2:Y:S04]  /*b6d0*/  MUFU.TANH R7, R27 ;  /* 0x0000001b00077308 */ /* 0x0006a80000002400 */
[----:B------:R-:W-:Y:S01]  /*b6e0*/  FMUL.FTZ R28, R28, UR10 ;  /* 0x0000000a1c1c7c20 */ /* 0x000fe20008410000 */
[----:B------:R-:W-:Y:S01]  /*b6f0*/  FMUL.FTZ R29, R29, UR10 ;  /* 0x0000000a1d1d7c20 */ /* 0x000fe20008410000 */
[----:B------:R-:W-:Y:S01]  /*b700*/  FMUL.FTZ R30, R30, UR10 ;  /* 0x0000000a1e1e7c20 */ /* 0x000fe20008410000 */
[----:B------:R-:W-:-:S03]  /*b710*/  FMUL.FTZ R31, R31, UR10 ;  /* 0x0000000a1f1f7c20 */ /* 0x000fc60008410000 */
[----:B------:R-:W2:Y:S01]  /*b720*/  MUFU.TANH R28, R28 ;  /* 0x0000001c001c7308 */ /* 0x000ea20000002400 */
[----:B----4-:R-:W-:Y:S02]  /*b730*/  FSEL R94, R46, -INF , !P6 ;  /* 0xff8000002e5e7808 */ /* 0x010fe40007000000 */
[----:B---3--:R-:W-:Y:S01]  /*b740*/  HMMA.16816.F32.BF16 R24, R8, R42, R16 ;  /* 0x0000002a0818723c */ /* 0x008fe20000041810 */
[----:B------:R-:W-:-:S04]  /*b750*/  ISETP.GE.AND P6, PT, R4, R6, PT ;  /* 0x000000060400720c */ /* 0x000fc80003fc6270 */
[----:B------:R-:W-:Y:S01]  /*b760*/  MUFU.TANH R29, R29 ;  /* 0x0000001d001d7308 */ /* 0x000fe20000002400 */
[----:B------:R-:W-:Y:S02]  /*b770*/  FSEL R46, R119, -INF , !P2 ;  /* 0xff800000772e7808 */ /* 0x000fe40005000000 */
[----:B------:R-:W-:Y:S02]  /*b780*/  FSEL R42, R109, -INF , !P6 ;  /* 0xff8000006d2a7808 */ /* 0x000fe40007000000 */
[-C--:B------:R-:W-:Y:S01]  /*b790*/  ISETP.GE.AND P6, PT, R2, R5.reuse, PT ;  /* 0x000000050200720c */ /* 0x080fe20003fc6270 */
[C---:B-----5:R-:W-:Y:S01]  /*b7a0*/  HMMA.16816.F32.BF16 R16, R12.reuse, R32, RZ ;  /* 0x000000200c10723c */ /* 0x060fe200000418ff */
[-C--:B------:R-:W-:Y:S01]  /*b7b0*/  ISETP.GE.AND P2, PT, R4, R5.reuse, PT ;  /* 0x000000050400720c */ /* 0x080fe20003f46270 */
[C---:B------:R-:W-:Y:S01]  /*b7c0*/  VIADD R2, R0.reuse, 0xfffffec0 ;  /* 0xfffffec000027836 */ /* 0x040fe20000000000 */
[----:B------:R-:W-:Y:S01]  /*b7d0*/  FSEL R103, R103, -INF , !P6 ;  /* 0xff80000067677808 */ /* 0x000fe20007000000 */
[----:B------:R-:W-:Y:S01]  /*b7e0*/  VIADD R4, R0, 0xfffffec1 ;  /* 0xfffffec100047836 */ /* 0x000fe20000000000 */
[----:B------:R-:W-:Y:S01]  /*b7f0*/  FSEL R108, R108, -INF , !P2 ;  /* 0xff8000006c6c7808 */ /* 0x000fe20005000000 */
[----:B------:R-:W3:Y:S01]  /*b800*/  MUFU.TANH R30, R30 ;  /* 0x0000001e001e7308 */ /* 0x000ee20000002400 */
[CC--:B------:R-:W-:Y:S01]  /*b810*/  ISETP.GE.AND P2, PT, R2.reuse, R6.reuse, PT ;  /* 0x000000060200720c */ /* 0x0c0fe20003f46270 */
[----:B------:R-:W-:Y:S01]  /*b820*/  HMMA.16816.F32.BF16 R12, R12, R34, RZ ;  /* 0x000000220c0c723c */ /* 0x000fe200000418ff */
[-C--:B------:R-:W-:Y:S01]  /*b830*/  ISETP.GE.AND P1, PT, R2, R5.reuse, PT ;  /* 0x000000050200720c */ /* 0x080fe20003f26270 */
[----:B------:R-:W-:Y:S01]  /*b840*/  VIADD R2, R0, 0xfffffec8 ;  /* 0xfffffec800027836 */ /* 0x000fe20000000000 */
[----:B------:R-:W-:Y:S01]  /*b850*/  FSEL R32, R102, -INF , !P2 ;  /* 0xff80000066207808 */ /* 0x000fe20005000000 */
[----:B------:R-:W-:Y:S01]  /*b860*/  FMUL.FTZ R24, R24, UR10 ;  /* 0x0000000a18187c20 */ /* 0x000fe20008410000 */
[----:B------:R-:W-:Y:S01]  /*b870*/  FSEL R33, R105, -INF , !P4 ;  /* 0xff80000069217808 */ /* 0x000fe20006000000 */
[----:B------:R-:W-:Y:S01]  /*b880*/  FMUL.FTZ R25, R25, UR10 ;  /* 0x0000000a19197c20 */ /* 0x000fe20008410000 */
[CC--:B------:R-:W-:Y:S01]  /*b890*/  ISETP.GE.AND P6, PT, R2.reuse, R6.reuse, PT ;  /* 0x000000060200720c */ /* 0x0c0fe20003fc6270 */
[----:B------:R-:W4:Y:S01]  /*b8a0*/  MUFU.TANH R31, R31 ;  /* 0x0000001f001f7308 */ /* 0x000f220000002400 */
[-C--:B------:R-:W-:Y:S01]  /*b8b0*/  ISETP.GE.AND P2, PT, R2, R5.reuse, PT ;  /* 0x000000050200720c */ /* 0x080fe20003f46270 */
[----:B------:R-:W-:Y:S01]  /*b8c0*/  VIADD R2, R0, 0xfffffed0 ;  /* 0xfffffed000027836 */ /* 0x000fe20000000000 */
[CC--:B------:R-:W-:Y:S01]  /*b8d0*/  ISETP.GE.AND P0, PT, R4.reuse, R6.reuse, PT ;  /* 0x000000060400720c */ /* 0x0c0fe20003f06270 */
[C---:B-1----:R-:W-:Y:S01]  /*b8e0*/  HMMA.16816.F32.BF16 R16, R8.reuse, R36, R16 ;  /* 0x000000240810723c */ /* 0x042fe20000041810 */
[-C--:B------:R-:W-:Y:S01]  /*b8f0*/  ISETP.GE.AND P4, PT, R4, R5.reuse, PT ;  /* 0x000000050400720c */ /* 0x080fe20003f86270 */
[----:B------:R-:W-:Y:S01]  /*b900*/  VIADD R4, R0, 0xfffffec9 ;  /* 0xfffffec900047836 */ /* 0x000fe20000000000 */
[----:B------:R-:W-:Y:S01]  /*b910*/  FSEL R22, R22, -INF , !P6 ;  /* 0xff80000016167808 */ /* 0x000fe20007000000 */
[----:B------:R-:W1:Y:S01]  /*b920*/  MUFU.TANH R24, R24 ;  /* 0x0000001800187308 */ /* 0x000e620000002400 */
[----:B------:R-:W-:Y:S01]  /*b930*/  FSEL R105, R100, -INF , !P4 ;  /* 0xff80000064697808 */ /* 0x000fe20006000000 */
[----:B------:R-:W-:Y:S01]  /*b940*/  FMUL.FTZ R26, R26, UR10 ;  /* 0x0000000a1a1a7c20 */ /* 0x000fe20008410000 */
[----:B------:R-:W-:Y:S01]  /*b950*/  FSEL R102, R23, -INF , !P1 ;  /* 0xff80000017667808 */ /* 0x000fe20004800000 */
[----:B------:R-:W-:Y:S01]  /*b960*/  HMMA.16816.F32.BF16 R8, R8, R38, R12 ;  /* 0x000000260808723c */ /* 0x000fe2000004180c */
[CC--:B------:R-:W-:Y:S01]  /*b970*/  ISETP.GE.AND P4, PT, R2.reuse, R6.reuse, PT ;  /* 0x000000060200720c */ /* 0x0c0fe20003f86270 */
[----:B------:R-:W-:Y:S01]  /*b980*/  FMUL.FTZ R27, R27, UR10 ;  /* 0x0000000a1b1b7c20 */ /* 0x000fe20008410000 */
[----:B------:R-:W-:Y:S01]  /*b990*/  ISETP.GE.AND P6, PT, R2, R5, PT ;  /* 0x000000050200720c */ /* 0x000fe20003fc6270 */
[----:B------:R-:W-:Y:S01]  /*b9a0*/  VIADD R2, R0, 0xfffffed1 ;  /* 0xfffffed100027836 */ /* 0x000fe20000000000 */
[----:B------:R-:W-:Y:S01]  /*b9b0*/  ISETP.GE.AND P1, PT, R4, R6, PT ;  /* 0x000000060400720c */ /* 0x000fe20003f26270 */
[----:B------:R-:W5:Y:S01]  /*b9c0*/  MUFU.TANH R25, R25 ;  /* 0x0000001900197308 */ /* 0x000f620000002400 */
[----:B------:R-:W-:-:S02]  /*b9d0*/  FSEL R107, R84, -INF , !P2 ;  /* 0xff800000546b7808 */ /* 0x000fc40005000000 */
[----:B------:R-:W-:Y:S02]  /*b9e0*/  FSEL R34, R92, -INF , !P1 ;  /* 0xff8000005c227808 */ /* 0x000fe40004800000 */
[----:B------:R-:W-:Y:S01]  /*b9f0*/  FSEL R23, R101, -INF , !P0 ;  /* 0xff80000065177808 */ /* 0x000fe20004000000 */
[----:B------:R-:W-:Y:S01]  /*ba00*/  FMUL.FTZ R19, R19, UR10 ;  /* 0x0000000a13137c20 */ /* 0x000fe20008410000 */
[CC--:B------:R-:W-:Y:S01]  /*ba10*/  ISETP.GE.AND P2, PT, R2.reuse, R6.reuse, PT ;  /* 0x000000060200720c */ /* 0x0c0fe20003f46270 */
[----:B------:R-:W5:Y:S01]  /*ba20*/  MUFU.TANH R26, R26 ;  /* 0x0000001a001a7308 */ /* 0x000f620000002400 */
[-C--:B------:R-:W-:Y:S01]  /*ba30*/  ISETP.GE.AND P1, PT, R2, R5.reuse, PT ;  /* 0x000000050200720c */ /* 0x080fe20003f26270 */
[----:B------:R-:W-:Y:S01]  /*ba40*/  VIADD R2, R0, 0xfffffed9 ;  /* 0xfffffed900027836 */ /* 0x000fe20000000000 */
[-C--:B------:R-:W-:Y:S01]  /*ba50*/  ISETP.GE.AND P0, PT, R4, R5.reuse, PT ;  /* 0x000000050400720c */ /* 0x080fe20003f06270 */
[----:B------:R-:W-:Y:S01]  /*ba60*/  VIADD R4, R0, 0xfffffed8 ;  /* 0xfffffed800047836 */ /* 0x000fe20000000000 */
[----:B------:R-:W-:Y:S01]  /*ba70*/  FSEL R177, R44, -INF , !P6 ;  /* 0xff8000002cb17808 */ /* 0x000fe20007000000 */
[----:B------:R-:W-:Y:S01]  /*ba80*/  FMUL.FTZ R16, R16, UR10 ;  /* 0x0000000a10107c20 */ /* 0x000fe20008410000 */
[----:B------:R-:W-:Y:S01]  /*ba90*/  FSEL R72, R72, -INF , !P2 ;  /* 0xff80000048487808 */ /* 0x000fe20005000000 */
[----:B------:R-:W5:Y:S01]  /*baa0*/  MUFU.TANH R19, R19 ;  /* 0x0000001300137308 */ /* 0x000f620000002400 */
[----:B------:R-:W-:Y:S01]  /*bab0*/  FSEL R109, R83, -INF , !P0 ;  /* 0xff800000536d7808 */ /* 0x000fe20004000000 */
[----:B------:R-:W-:Y:S01]  /*bac0*/  FMUL.FTZ R17, R17, UR10 ;  /* 0x0000000a11117c20 */ /* 0x000fe20008410000 */
[-C--:B------:R-:W-:Y:S01]  /*bad0*/  ISETP.GE.AND P6, PT, R2, R6.reuse, PT ;  /* 0x000000060200720c */ /* 0x080fe20003fc6270 */
[----:B------:R-:W-:Y:S01]  /*bae0*/  FMUL.FTZ R18, R18, UR10 ;  /* 0x0000000a12127c20 */ /* 0x000fe20008410000 */
[----:B------:R-:W-:Y:S01]  /*baf0*/  ISETP.GE.AND P2, PT, R2, R5, PT ;  /* 0x000000050200720c */ /* 0x000fe20003f46270 */
[----:B------:R-:W-:Y:S01]  /*bb00*/  VIADD R2, R0, 0xfffffee0 ;  /* 0xfffffee000027836 */ /* 0x000fe20000000000 */
[-C--:B------:R-:W-:Y:S01]  /*bb10*/  ISETP.GE.AND P0, PT, R4, R6.reuse, PT ;  /* 0x000000060400720c */ /* 0x080fe20003f06270 */
[----:B------:R-:W-:Y:S01]  /*bb20*/  FMUL.FTZ R8, R8, UR10 ;  /* 0x0000000a08087c20 */ /* 0x000fe20008410000 */
[----:B--2---:R-:W-:Y:S01]  /*bb30*/  FSEL R176, R59, -INF , !P1 ;  /* 0xff8000003bb07808 */ /* 0x004fe20004800000 */
[----:B------:R-:W-:Y:S01]  /*bb40*/  FMUL.FTZ R9, R9, UR10 ;  /* 0x0000000a09097c20 */ /* 0x000fe20008410000 */
[----:B------:R-:W-:Y:S01]  /*bb50*/  FSEL R50, R50, -INF , !P0 ;  /* 0xff80000032327808 */ /* 0x000fe20004000000 */
[----:B------:R-:W-:Y:S01]  /*bb60*/  FMUL.FTZ R10, R10, UR10 ;  /* 0x0000000a0a0a7c20 */ /* 0x000fe20008410000 */
[----:B------:R-:W-:Y:S01]  /*bb70*/  FSEL R43, R78, -INF , !P4 ;  /* 0xff8000004e2b7808 */ /* 0x000fe20006000000 */
[----:B------:R-:W2:Y:S01]  /*bb80*/  MUFU.TANH R27, R27 ;  /* 0x0000001b001b7308 */ /* 0x000ea20000002400 */
[----:B------:R-:W-:-:S02]  /*bb90*/  ISETP.GE.AND P1, PT, R2, R6, PT ;  /* 0x000000060200720c */ /* 0x000fc40003f26270 */
[-C--:B------:R-:W-:Y:S01]  /*bba0*/  ISETP.GE.AND P0, PT, R2, R5.reuse, PT ;  /* 0x000000050200720c */ /* 0x080fe20003f06270 */
[----:B------:R-:W-:Y:S01]  /*bbb0*/  VIADD R2, R0, 0xfffffee8 ;  /* 0xfffffee800027836 */ /* 0x000fe20000000000 */
[----:B------:R-:W-:Y:S01]  /*bbc0*/  ISETP.GE.AND P4, PT, R4, R5, PT ;  /* 0x000000050400720c */ /* 0x000fe20003f86270 */
[----:B------:R-:W-:Y:S01]  /*bbd0*/  VIADD R4, R0, 0xfffffee1 ;  /* 0xfffffee100047836 */ /* 0x000fe20000000000 */
[----:B------:R-:W-:Y:S01]  /*bbe0*/  FSEL R179, R7, -INF , !P2 ;  /* 0xff80000007b37808 */ /* 0x000fe20005000000 */
[----:B------:R-:W2:Y:S01]  /*bbf0*/  MUFU.TANH R16, R16 ;  /* 0x0000001000107308 */ /* 0x000ea20000002400 */
[----:B------:R-:W-:Y:S02]  /*bc00*/  FSEL R78, R28, -INF , !P1 ;  /* 0xff8000001c4e7808 */ /* 0x000fe40004800000 */
[----:B------:R-:W-:Y:S02]  /*bc10*/  FSEL R178, R21, -INF , !P4 ;  /* 0xff80000015b27808 */ /* 0x000fe40006000000 */
[----:B------:R-:W-:-:S02]  /*bc20*/  ISETP.GE.AND P2, PT, R2, R6, PT ;  /* 0x000000060200720c */ /* 0x000fc40003f46270 */
[-C--:B------:R-:W-:Y:S01]  /*bc30*/  ISETP.GE.AND P1, PT, R2, R5.reuse, PT ;  /* 0x000000050200720c */ /* 0x080fe20003f26270 */
[----:B------:R-:W-:Y:S01]  /*bc40*/  VIADD R2, R0, 0xfffffee9 ;  /* 0xfffffee900027836 */ /* 0x000fe20000000000 */
[-C--:B------:R-:W-:Y:S01]  /*bc50*/  ISETP.GE.AND P4, PT, R4, R6.reuse, PT ;  /* 0x000000060400720c */ /* 0x080fe20003f86270 */
[----:B------:R-:W-:Y:S01]  /*bc60*/  MUFU.TANH R17, R17 ;  /* 0x0000001100117308 */ /* 0x000fe20000002400 */
[----:B------:R-:W-:Y:S02]  /*bc70*/  FSEL R44, R40, -INF , !P6 ;  /* 0xff800000282c7808 */ /* 0x000fe40007000000 */
[----:B------:R-:W-:Y:S01]  /*bc80*/  ISETP.GE.AND P6, PT, R4, R5, PT ;  /* 0x000000050400720c */ /* 0x000fe20003fc6270 */
[----:B------:R-:W-:Y:S01]  /*bc90*/  VIADD R4, R0, 0xfffffef0 ;  /* 0xfffffef000047836 */ /* 0x000fe20000000000 */
[----:B---3--:R-:W-:Y:S02]  /*bca0*/  FSEL R180, R30, -INF , !P0 ;  /* 0xff8000001eb47808 */ /* 0x008fe40004000000 */
[----:B------:R-:W-:Y:S01]  /*bcb0*/  FSEL R83, R29, -INF , !P4 ;  /* 0xff8000001d537808 */ /* 0x000fe20006000000 */
[----:B------:R-:W3:Y:S01]  /*bcc0*/  MUFU.TANH R18, R18 ;  /* 0x0000001200127308 */ /* 0x000ee20000002400 */
[----:B------:R-:W-:-:S02]  /*bcd0*/  ISETP.GE.AND P0, PT, R2, R6, PT ;  /* 0x000000060200720c */ /* 0x000fc40003f06270 */
[-C--:B------:R-:W-:Y:S01]  /*bce0*/  ISETP.GE.AND P4, PT, R2, R5.reuse, PT ;  /* 0x000000050200720c */ /* 0x080fe20003f86270 */
[----:B------:R-:W-:Y:S01]  /*bcf0*/  VIADD R2, R0, 0xfffffef1 ;  /* 0xfffffef100027836 */ /* 0x000fe20000000000 */
[----:B----4-:R-:W-:Y:S02]  /*bd00*/  FSEL R181, R31, -INF , !P6 ;  /* 0xff8000001fb57808 */ /* 0x010fe40007000000 */
[----:B-1----:R-:W-:Y:S01]  /*bd10*/  FSEL R84, R24, -INF , !P2 ;  /* 0xff80000018547808 */ /* 0x002fe20005000000 */
[----:B------:R-:W-:Y:S01]  /*bd20*/  MUFU.TANH R8, R8 ;  /* 0x0000000800087308 */ /* 0x000fe20000002400 */
[----:B------:R-:W-:Y:S01]  /*bd30*/  BAR.SYNC.DEFER_BLOCKING 0x0 ;  /* 0x0000000000007b1d */ /* 0x000fe20000010000 */
[C---:B------:R-:W-:Y:S02]  /*bd40*/  ISETP.GE.AND P6, PT, R4.reuse, R6, PT ;  /* 0x000000060400720c */ /* 0x040fe40003fc6270 */
[----:B------:R-:W-:Y:S01]  /*bd50*/  ISETP.GE.AND P2, PT, R4, R5, PT ;  /* 0x000000050400720c */ /* 0x000fe20003f46270 */
[----:B------:R-:W-:Y:S01]  /*bd60*/  FMUL.FTZ R4, R11, UR10 ;  /* 0x0000000a0b047c20 */ /* 0x000fe20008410000 */
[----:B-----5:R-:W-:-:S02]  /*bd70*/  FSEL R92, R25, -INF , !P0 ;  /* 0xff800000195c7808 */ /* 0x020fc40004000000 */
[----:B------:R-:W-:Y:S01]  /*bd80*/  ISETP.GE.AND P0, PT, R2, R5, PT ;  /* 0x000000050200720c */ /* 0x000fe20003f06270 */
[----:B------:R-:W1:Y:S01]  /*bd90*/  MUFU.TANH R9, R9 ;  /* 0x0000000900097308 */ /* 0x000e620000002400 */
[----:B------:R-:W-:Y:S02]  /*bda0*/  FSEL R182, R26, -INF , !P1 ;  /* 0xff8000001ab67808 */ /* 0x000fe40004800000 */
[----:B------:R-:W-:Y:S02]  /*bdb0*/  FSEL R187, R19, -INF , !P0 ;  /* 0xff80000013bb7808 */ /* 0x000fe40004000000 */
[----:B------:R-:W-:Y:S02]  /*bdc0*/  ISETP.GT.AND P0, PT, R228, R225, PT ;  /* 0x000000e1e400720c */ /* 0x000fe40003f04270 */
[----:B------:R-:W-:Y:S01]  /*bdd0*/  ISETP.GE.AND P1, PT, R2, R6, PT ;  /* 0x000000060200720c */ /* 0x000fe20003f26270 */
[----:B------:R-:W4:Y:S01]  /*bde0*/  MUFU.TANH R10, R10 ;  /* 0x0000000a000a7308 */ /* 0x000f220000002400 */
[C---:B------:R-:W-:Y:S01]  /*bdf0*/  VIADD R2, R0.reuse, 0xfffffef9 ;  /* 0xfffffef900027836 */ /* 0x040fe20000000000 */
[----:B--2---:R-:W-:Y:S01]  /*be00*/  FSEL R183, R27, -INF , !P4 ;  /* 0xff8000001bb77808 */ /* 0x004fe20006000000 */
[----:B------:R-:W-:Y:S01]  /*be10*/  VIADD R0, R0, 0xfffffef8 ;  /* 0xfffffef800007836 */ /* 0x000fe20000000000 */
[----:B------:R-:W-:-:S02]  /*be20*/  FSEL R100, R16, -INF , !P6 ;  /* 0xff80000010647808 */ /* 0x000fc40007000000 */
[----:B---3--:R-:W-:Y:S02]  /*be30*/  FSEL R188, R18, -INF , !P2 ;  /* 0xff80000012bc7808 */ /* 0x008fe40005000000 */
[----:B------:R-:W2:Y:S01]  /*be40*/  MUFU.TANH R4, R4 ;  /* 0x0000000400047308 */ /* 0x000ea20000002400 */
[----:B------:R-:W-:Y:S02]  /*be50*/  FSEL R101, R17, -INF , !P1 ;  /* 0xff80000011657808 */ /* 0x000fe40004800000 */
[-C--:B------:R-:W-:Y:S02]  /*be60*/  ISETP.GE.AND P4, PT, R2, R6.reuse, PT ;  /* 0x000000060200720c */ /* 0x080fe40003f86270 */
[C---:B------:R-:W-:Y:S02]  /*be70*/  ISETP.GE.AND P6, PT, R0.reuse, R6, PT ;  /* 0x000000060000720c */ /* 0x040fe40003fc6270 */
[-C--:B------:R-:W-:Y:S02]  /*be80*/  ISETP.GE.AND P2, PT, R0, R5.reuse, PT ;  /* 0x000000050000720c */ /* 0x080fe40003f46270 */
[----:B------:R-:W-:-:S02]  /*be90*/  ISETP.GE.AND P1, PT, R2, R5, PT ;  /* 0x000000050200720c */ /* 0x000fc40003f26270 */
[----:B-1----:R-:W-:Y:S02]  /*bea0*/  FSEL R186, R9, -INF , !P4 ;  /* 0xff80000009ba7808 */ /* 0x002fe40006000000 */
[----:B------:R-:W-:Y:S02]  /*beb0*/  FSEL R119, R8, -INF , !P6 ;  /* 0xff80000008777808 */ /* 0x000fe40007000000 */
[----:B----4-:R-:W-:Y:S02]  /*bec0*/  FSEL R189, R10, -INF , !P2 ;  /* 0xff8000000abd7808 */ /* 0x010fe40005000000 */
        /* <DEDUP_REMOVED lines=20> */
[----:B------:R-:W-:Y:S01]  /*c010*/  IMAD.HI.U32 R0, R5, R0, R4 ;  /* 0x0000000005007227 */ /* 0x000fe200078e0004 */
[----:B------:R-:W-:-:S03]  /*c020*/  MOV R4, R8 ;  /* 0x0000000800047202 */ /* 0x000fc60000000f00 */
[----:B------:R-:W-:-:S04]  /*c030*/  IMAD.MOV.U32 R5, RZ, RZ, R2 ;  /* 0x000000ffff057224 */ /* 0x000fc800078e0002 */
        /* <DEDUP_REMOVED lines=43> */
.L_x_1047:
[----:B------:R-:W-:Y:S01]  /*c2f0*/  UMOV UR4, URZ ;  /* 0x000000ff00047c82 */ /* 0x000fe20008000000 */
[----:B------:R-:W-:Y:S01]  /*c300*/  IMAD.SHL.U32 R0, R90, 0x100, RZ ;  /* 0x000001005a007824 */ /* 0x000fe200078e00ff */
[----:B------:R-:W-:-:S05]  /*c310*/  IADD3 R2, P0, PT, RZ, -UR4, RZ ;  /* 0x80000004ff027c10 */ /* 0x000fca000ff1e0ff */
[----:B------:R-:W-:-:S05]  /*c320*/  IMAD.X R0, RZ, RZ, ~R0, P0 ;  /* 0x000000ffff007224 */ /* 0x000fca00000e0e00 */
[----:B------:R-:W-:-:S04]  /*c330*/  SHF.R.S64 R2, R2, 0x1f, R0 ;  /* 0x0000001f02027819 */ /* 0x000fc80000001000 */
[----:B------:R-:W-:-:S04]  /*c340*/  IADD3 R219, P0, PT, R2, R219, RZ ;  /* 0x000000db02db7210 */ /* 0x000fc80007f1e0ff */
[----:B------:R-:W-:-:S09]  /*c350*/  LEA.HI.X.SX32 R218, R0, R218, 0x1, P0 ;  /* 0x000000da00da7211 */ /* 0x000fd200000f0eff */
.L_x_1048:
        /* <DEDUP_REMOVED lines=16> */
[C---:B------:R-:W-:Y:S01]  /*c460*/  @!P3 LEA.HI.X R15, R90.reuse, R5, R91, 0x6, P0 ;  /* 0x000000055a0fb211 */ /* 0x040fe200000f345b */
[C---:B------:R-:W-:Y:S01]  /*c470*/  @!P3 IMAD.WIDE.U32 R8, R90.reuse, 0xc0, R8 ;  /* 0x000000c05a08b825 */ /* 0x040fe200078e0008 */
[----:B------:R1:W-:Y:S01]  /*c480*/  @P3 STS.128 [R166+0x1800], RZ ;  /* 0x001800ffa6003388 */ /* 0x0003e20000000c00 */
[----:B------:R-:W-:-:S02]  /*c490*/  @!P3 LEA R10, P0, R90, R4, 0x8 ;  /* 0x000000045a0ab211 */ /* 0x000fc400078040ff */
[-C--:B------:R-:W-:Y:S01]  /*c4a0*/  @!P3 LEA.HI.X R13, R90, R5.reuse, R91, 0x7, P1 ;  /* 0x000000055a0db211 */ /* 0x080fe200008f3c5b */
[----:B------:R-:W-:Y:S01]  /*c4b0*/  @!PT LDS RZ, [RZ] ;  /* 0x00000000fffff984 */ /* 0x000fe20000000800 */
[----:B------:R-:W-:Y:S01]  /*c4c0*/  @!PT LDS RZ, [RZ] ;  /* 0x00000000fffff984 */ /* 0x000fe20000000800 */
[----:B------:R-:W-:Y:S01]  /*c4d0*/  @!PT LDS RZ, [RZ] ;  /* 0x00000000fffff984 */ /* 0x000fe20000000800 */
[----:B------:R1:W-:Y:S01]  /*c4e0*/  @!P3 LDGSTS.E.BYPASS.LTC128B.128 [R166+0x1800], desc[UR16][R4.64] ;  /* 0x0180000004a6bfae */ /* 0x0003e2000b981a10 */
[----:B------:R-:W-:Y:S01]  /*c4f0*/  @!P3 IMAD.IADD R9, R2, 0x1, R9 ;  /* 0x000000010209b824 */ /* 0x000fe200078e0209 */
[-C--:B------:R-:W-:Y:S02]  /*c500*/  @!P3 LEA.HI.X R11, R90, R5.reuse, R91, 0x8, P0 ;  /* 0x000000055a0bb211 */ /* 0x080fe400000f445b */
        /* <DEDUP_REMOVED lines=17> */
[----:B------:R1:W-:Y:S03]  /*c620*/  @!P3 LDGSTS.E.BYPASS.LTC128B.128 [R166+0x3000], desc[UR16][R8.64] ;  /* 0x0300000008a6bfae */ /* 0x0003e6000b981a10 */
[----:B------:R-:W-:Y:S01]  /*c630*/  @!P3 IADD3 R7, PT, PT, R0, R7, RZ ;  /* 0x000000070007b210 */ /* 0x000fe20007ffe0ff */
        /* <DEDUP_REMOVED lines=19> */
.L_x_1050:
[----:B------:R-:W-:Y:S05]  /*c770*/  BSYNC.RECONVERGENT B0 ;  /* 0x0000000000007941 */ /* 0x000fea0003800200 */
.L_x_1049:
[----:B------:R-:W0:Y:S02]  /*c780*/  LDGDEPBAR ;  /* 0x00000000000079af */ /* 0x000e240000000000 */
.L_x_1046:
[----:B------:R-:W-:Y:S01]  /*c790*/  FMNMX3.FTZ R0, R20, R98, R97, !PT ;  /* 0x0000006214007276 */ /* 0x000fe20007810061 */
[----:B-1----:R-:W-:Y:S01]  /*c7a0*/  LDSM.16.MT88.4 R8, [R135+0x5000] ;  /* 0x005000008708783b */ /* 0x002fe20000004200 */
[----:B--2---:R-:W-:Y:S02]  /*c7b0*/  FMNMX3.FTZ R4, R3, R111, R110, !PT ;  /* 0x0000006f03047276 */ /* 0x004fe4000781006e */
[----:B------:R-:W-:Y:S01]  /*c7c0*/  FMNMX3.FTZ R0, R0, R99, R96, !PT ;  /* 0x0000006300007276 */ /* 0x000fe20007810060 */
[----:B------:R-:W-:Y:S01]  /*c7d0*/  LDSM.16.MT88.4 R28, [R135+0x5400] ;  /* 0x00540000871c783b */ /* 0x000fe20000004200 */
[----:B------:R-:W-:Y:S02]  /*c7e0*/  IADD3 R7, PT, PT, R135, 0x5020, RZ ;  /* 0x0000502087077810 */ /* 0x000fe40007ffe0ff */
        /* <DEDUP_REMOVED lines=126> */
[----:B------:R-:W2:Y:S01]  /*cfd0*/  SHFL.BFLY PT, R6, R0, 0x2, 0x1f ;  /* 0x0c401f0000067f89 */ /* 0x000ea200000e0000 */
[----:B-1----:R-:W-:-:S04]  /*cfe0*/  FFMA.FTZ R4, R63, UR6, -R2 ;  /* 0x000000063f047c23 */ /* 0x002fc80008010802 */
[----:B------:R1:W-:Y:S02]  /*cff0*/  MUFU.EX2 R230, R4 ;  /* 0x0000000400e67308 */ /* 0x0003e40000000800 */
[----:B-1----:R-:W-:Y:S01]  /*d000*/  FFMA.FTZ R4, R61, UR6, -R2 ;  /* 0x000000063d047c23 */ /* 0x002fe20008010802 */
[----:B--2---:R-:W-:Y:S02]  /*d010*/  FMNMX.FTZ R0, R0, R6, !PT ;  /* 0x0000000600007209 */ /* 0x004fe40007810000 */
[----:B------:R-:W-:-:S03]  /*d020*/  FSEL R6, R59, RZ, P1 ;  /* 0x000000ff3b067208 */ /* 0x000fc60000800000 */
[----:B------:R1:W-:Y:S01]  /*d030*/  MUFU.EX2 R229, R4 ;  /* 0x0000000400e57308 */ /* 0x0003e20000000800 */
[----:B------:R-:W2:Y:S01]  /*d040*/  SHFL.BFLY PT, R5, R0, 0x1, 0x1f ;  /* 0x0c201f0000057f89 */ /* 0x000ea200000e0000 */
[----:B------:R-:W-:Y:S01]  /*d050*/  FADD.FTZ R6, R20, -R6 ;  /* 0x8000000614067221 */ /* 0x000fe20000010000 */
[----:B------:R-:W-:Y:S02]  /*d060*/  MOV R20, R7 ;  /* 0x0000000700147202 */ /* 0x000fe40000000f00 */
[----:B------:R-:W-:Y:S01]  /*d070*/  @P5 IADD3 R20, PT, PT, R226, -0x20, RZ ;  /* 0xffffffe0e2145810 */ /* 0x000fe20007ffe0ff */
[----:B------:R-:W-:-:S04]  /*d080*/  FMUL.FTZ R6, R6, UR6 ;  /* 0x0000000606067c20 */ /* 0x000fc80008410000 */
[----:B------:R-:W3:Y:S04]  /*d090*/  LDSM.16.MT88.4 R12, [R20] ;  /* 0x00000000140c783b */ /* 0x000ee80000004200 */
[----:B------:R-:W4:Y:S01]  /*d0a0*/  LDSM.16.MT88.4 R36, [R20+0x400] ;  /* 0x000400001424783b */ /* 0x000f220000004200 */
[----:B-1----:R-:W-:-:S04]  /*d0b0*/  FFMA.FTZ R4, R60, UR6, -R2 ;  /* 0x000000063c047c23 */ /* 0x002fc80008010802 */
        /* <DEDUP_REMOVED lines=9> */
[--C-:B-1----:R-:W-:Y:S01]  /*d150*/  FFMA.FTZ R4, R56, UR6, -R2.reuse ;  /* 0x0000000638047c23 */ /* 0x102fe20008010802 */
[----:B--2---:R-:W-:Y:S01]  /*d160*/  FMNMX.FTZ R56, R0, R5, !PT ;  /* 0x0000000500387209 */ /* 0x004fe20007810000 */
[----:B------:R-:W-:-:S04]  /*d170*/  FFMA.FTZ R0, R32, UR6, -R2 ;  /* 0x0000000620007c23 */ /* 0x000fc80008010802 */
[----:B------:R1:W-:Y:S01]  /*d180*/  MUFU.EX2 R237, R4 ;  /* 0x0000000400ed7308 */ /* 0x0003e20000000800 */
[----:B------:R-:W-:-:S04]  /*d190*/  FSETP.NEU.FTZ.AND P0, PT, R56, -INF , PT ;  /* 0xff8000003800780b */ /* 0x000fc80003f1d000 */
[----:B------:R-:W-:-:S03]  /*d1a0*/  FSEL R5, R56, RZ, P0 ;  /* 0x000000ff38057208 */ /* 0x000fc60000000000 */
[----:B------:R2:W-:Y:S02]  /*d1b0*/  MUFU.EX2 R250, R0 ;  /* 0x0000000000fa7308 */ /* 0x0005e40000000800 */
[----:B------:R-:W-:-:S04]  /*d1c0*/  FADD.FTZ R3, R3, -R5 ;  /* 0x8000000503037221 */ /* 0x000fc80000010000 */
[----:B------:R-:W-:Y:S01]  /*d1d0*/  FMUL.FTZ R3, R3, UR6 ;  /* 0x0000000603037c20 */ /* 0x000fe20008410000 */
[----:B-1----:R-:W-:-:S03]  /*d1e0*/  FFMA.FTZ R4, R54, UR6, -R2 ;  /* 0x0000000636047c23 */ /* 0x002fc60008010802 */
[----:B------:R1:W5:Y:S01]  /*d1f0*/  MUFU.EX2 R21, R3 ;  /* 0x0000000300157308 */ /* 0x0003620000000800 */
[----:B--2---:R-:W-:-:S07]  /*d200*/  FMUL.FTZ R0, R56, UR6 ;  /* 0x0000000638007c20 */ /* 0x004fce0008410000 */
[----:B------:R2:W-:Y:S01]  /*d210*/  MUFU.EX2 R236, R4 ;  /* 0x0000000400ec7308 */ /* 0x0005e20000000800 */
[----:B------:R-:W-:Y:S02]  /*d220*/  FSEL R0, R0, RZ, P0 ;  /* 0x000000ff00007208 */ /* 0x000fe40000000000 */
[----:B------:R-:W-:-:S03]  /*d230*/  ISETP.GT.AND P0, PT, R228, R225, PT ;  /* 0x000000e1e400720c */ /* 0x000fc60003f04270 */
[----:B-1----:R-:W-:Y:S01]  /*d240*/  FFMA.FTZ R3, R116, UR6, -R0 ;  /* 0x0000000674037c23 */ /* 0x002fe20008010800 */
[-C--:B-----5:R-:W-:Y:S01]  /*d250*/  FMUL.FTZ R138, R138, R21.reuse ;  /* 0x000000158a8a7220 */ /* 0x0a0fe20000410000 */
[-C--:B------:R-:W-:Y:S01]  /*d260*/  FMUL.FTZ R139, R139, R21.reuse ;  /* 0x000000158b8b7220 */ /* 0x080fe20000410000 */
[-C--:B------:R-:W-:Y:S01]  /*d270*/  FMUL.FTZ R142, R142, R21.reuse ;  /* 0x000000158e8e7220 */ /* 0x080fe20000410000 */
[-C--:B------:R-:W-:Y:S01]  /*d280*/  FMUL.FTZ R143, R143, R21.reuse ;  /* 0x000000158f8f7220 */ /* 0x080fe20000410000 */
[-C--:B------:R-:W-:Y:S01]  /*d290*/  FMUL.FTZ R146, R146, R21.reuse ;  /* 0x0000001592927220 */ /* 0x080fe20000410000 */
[-C--:B------:R-:W-:Y:S01]  /*d2a0*/  FMUL.FTZ R147, R147, R21.reuse ;  /* 0x0000001593937220 */ /* 0x080fe20000410000 */
[-C--:B------:R-:W-:Y:S01]  /*d2b0*/  FMUL.FTZ R150, R150, R21.reuse ;  /* 0x0000001596967220 */ /* 0x080fe20000410000 */
[----:B--2---:R-:W-:Y:S01]  /*d2c0*/  FFMA.FTZ R4, R53, UR6, -R2 ;  /* 0x0000000635047c23 */ /* 0x004fe20008010802 */
[----:B------:R-:W-:-:S03]  /*d2d0*/  FMUL.FTZ R151, R151, R21 ;  /* 0x0000001597977220 */ /* 0x000fc60000410000 */
[----:B------:R1:W-:Y:S02]  /*d2e0*/  MUFU.EX2 R238, R4 ;  /* 0x0000000400ee7308 */ /* 0x0003e40000000800 */
[----:B-1----:R-:W-:-:S06]  /*d2f0*/  FFMA.FTZ R4, R52, UR6, -R2 ;  /* 0x0000000634047c23 */ /* 0x002fcc0008010802 */
[----:B------:R1:W-:Y:S08]  /*d300*/  MUFU.EX2 R52, R3 ;  /* 0x0000000300347308 */ /* 0x0003f00000000800 */
[----:B------:R2:W-:Y:S01]  /*d310*/  MUFU.EX2 R239, R4 ;  /* 0x0000000400ef7308 */ /* 0x0005e20000000800 */
[----:B-1----:R-:W-:-:S07]  /*d320*/  FFMA.FTZ R3, R112, UR6, -R0 ;  /* 0x0000000670037c23 */ /* 0x002fce0008010800 */
[----:B------:R1:W-:Y:S01]  /*d330*/  MUFU.EX2 R54, R3 ;  /* 0x0000000300367308 */ /* 0x0003e20000000800 */
[----:B--2---:R-:W-:-:S07]  /*d340*/  FFMA.FTZ R4, R51, UR6, -R2 ;  /* 0x0000000633047c23 */ /* 0x004fce0008010802 */
        /* <DEDUP_REMOVED lines=27> */
[--C-:B--2---:R-:W-:Y:S02]  /*d500*/  FFMA.FTZ R4, R33, UR6, -R2.reuse ;  /* 0x0000000621047c23 */ /* 0x104fe40008010802 */
[----:B------:R-:W-:Y:S05]  /*d510*/  LDSM.16.MT88.4 R32, [R20+0x800] ;  /* 0x000800001420783b */ /* 0x000fea0000004200 */
[----:B------:R2:W-:Y:S01]  /*d520*/  MUFU.EX2 R251, R4 ;  /* 0x0000000400fb7308 */ /* 0x0005e20000000800 */
[--C-:B-1----:R-:W-:Y:S02]  /*d530*/  FFMA.FTZ R3, R43, UR6, -R2.reuse ;  /* 0x000000062b037c23 */ /* 0x102fe40008010802 */
[----:B------:R-:W-:Y:S05]  /*d540*/  LDSM.16.MT88.4 R40, [R20+0xc00] ;  /* 0x000c00001428783b */ /* 0x000fea0000004200 */
[----:B------:R1:W-:Y:S01]  /*d550*/  MUFU.EX2 R116, R3 ;  /* 0x0000000300747308 */ /* 0x0003e20000000800 */
[----:B--2---:R-:W-:-:S07]  /*d560*/  FFMA.FTZ R4, R23, UR6, -R2 ;  /* 0x0000000617047c23 */ /* 0x004fce0008010802 */
[----:B------:R2:W-:Y:S01]  /*d570*/  MUFU.EX2 R252, R4 ;  /* 0x0000000400fc7308 */ /* 0x0005e20000000800 */
[----:B-1----:R-:W-:-:S07]  /*d580*/  FFMA.FTZ R3, R125, UR6, -R0 ;  /* 0x000000067d037c23 */ /* 0x002fce0008010800 */
[----:B------:R1:W-:Y:S01]  /*d590*/  MUFU.EX2 R23, R3 ;  /* 0x0000000300177308 */ /* 0x0003e20000000800 */
[----:B--2---:R-:W-:-:S07]  /*d5a0*/  FFMA.FTZ R4, R22, UR6, -R2 ;  /* 0x0000000616047c23 */ /* 0x004fce0008010802 */
[----:B------:R2:W5:Y:S08]  /*d5b0*/  MUFU.EX2 R16, R4 ;  /* 0x0000000400107308 */ /* 0x0005700000000800 */
[----:B------:R3:W4:Y:S01]  /*d5c0*/  MUFU.EX2 R22, R6 ;  /* 0x0000000600167308 */ /* 0x0007220000000800 */
[----:B-1----:R-:W-:-:S07]  /*d5d0*/  FFMA.FTZ R3, R128, UR6, -R0 ;  /* 0x0000000680037c23 */ /* 0x002fce0008010800 */
[----:B------:R1:W-:Y:S01]  /*d5e0*/  MUFU.EX2 R93, R3 ;  /* 0x00000003005d7308 */ /* 0x0003e20000000800 */
[--C-:B--2---:R-:W-:Y:S01]  /*d5f0*/  FFMA.FTZ R4, R111, UR6, -R0.reuse ;  /* 0x000000066f047c23 */ /* 0x104fe20008010800 */
[----:B-----5:R-:W-:Y:S02]  /*d600*/  MOV R118, R16 ;  /* 0x0000001000767202 */ /* 0x020fe40000000f00 */
[----:B------:R-:W2:Y:S04]  /*d610*/  LDSM.16.MT88.4 R16, [R135+0x5800] ;  /* 0x005800008710783b */ /* 0x000ea80000004200 */
[----:B------:R5:W-:Y:S01]  /*d620*/  MUFU.EX2 R48, R4 ;  /* 0x0000000400307308 */ /* 0x000be20000000800 */
[----:B---3--:R-:W-:Y:S01]  /*d630*/  F2FP.BF16.F32.PACK_AB R6, R194, R193 ;  /* 0x000000c1c206723e */ /* 0x008fe200000010ff */
[-C--:B----4-:R-:W-:Y:S01]  /*d640*/  FMUL.FTZ R136, R136, R22.reuse ;  /* 0x0000001688887220 */ /* 0x090fe20000410000 */
        /* <DEDUP_REMOVED lines=8> */
[----:B------:R1:W-:Y:S01]  /*d6d0*/  MUFU.EX2 R95, R3 ;  /* 0x00000003005f7308 */ /* 0x0003e20000000800 */
[----:B-----5:R-:W-:-:S07]  /*d6e0*/  FFMA.FTZ R4, R110, UR6, -R0 ;  /* 0x000000066e047c23 */ /* 0x020fce0008010800 */
[----:B------:R3:W4:Y:S01]  /*d6f0*/  MUFU.EX2 R49, R4 ;  /* 0x0000000400317308 */ /* 0x0007220000000800 */
[----:B-1----:R-:W-:-:S07]  /*d700*/  FFMA.FTZ R3, R127, UR6, -R0 ;  /* 0x000000067f037c23 */ /* 0x002fce0008010800 */
[----:B------:R1:W-:Y:S01]  /*d710*/  MUFU.EX2 R91, R3 ;  /* 0x00000003005b7308 */ /* 0x0003e20000000800 */
[----:B---3--:R-:W-:Y:S01]  /*d720*/  FFMA.FTZ R4, R113, UR6, -R0 ;  /* 0x0000000671047c23 */ /* 0x008fe20008010800 */
[----:B----4-:R-:W-:-:S06]  /*d730*/  F2FP.BF16.F32.PACK_AB R5, R49, R48 ;  /* 0x000000303105723e */ /* 0x010fcc00000010ff */
[----:B------:R3:W-:Y:S01]  /*d740*/  MUFU.EX2 R53, R4 ;  /* 0x0000000400357308 */ /* 0x0007e20000000800 */
[----:B-1----:R-:W-:Y:S01]  /*d750*/  FFMA.FTZ R3, R72, UR6, -R2 ;  /* 0x0000000648037c23 */ /* 0x002fe20008010802 */
[----:B---3--:R-:W-:-:S06]  /*d760*/  FFMA.FTZ R4, R115, UR6, -R0 ;  /* 0x0000000673047c23 */ /* 0x008fcc0008010800 */
[----:B------:R1:W-:Y:S08]  /*d770*/  MUFU.EX2 R115, R3 ;  /* 0x0000000300737308 */ /* 0x0003f00000000800 */
[----:B------:R3:W4:Y:S01]  /*d780*/  MUFU.EX2 R55, R4 ;  /* 0x0000000400377308 */ /* 0x0007220000000800 */
[----:B-1----:R-:W-:-:S07]  /*d790*/  FFMA.FTZ R3, R129, UR6, -R0 ;  /* 0x0000000681037c23 */ /* 0x002fce0008010800 */
[----:B------:R1:W-:Y:S01]  /*d7a0*/  MUFU.EX2 R87, R3 ;  /* 0x0000000300577308 */ /* 0x0003e20000000800 */
[----:B---3--:R-:W-:Y:S02]  /*d7b0*/  F2FP.BF16.F32.PACK_AB R4, R192, R191 ;  /* 0x000000bfc004723e */ /* 0x008fe400000010ff */
[----:B----4-:R-:W-:-:S07]  /*d7c0*/  F2FP.BF16.F32.PACK_AB R7, R55, R53 ;  /* 0x000000353707723e */ /* 0x010fce00000010ff */
[----:B------:R-:W-:Y:S01]  /*d7d0*/  HMMA.16816.F32.BF16 R136, R4, R8, R136 ;  /* 0x000000080488723c */ /* 0x000fe20000041888 */
[----:B-1----:R-:W-:-:S07]  /*d7e0*/  FFMA.FTZ R3, R133, UR6, -R0 ;  /* 0x0000000685037c23 */ /* 0x002fce0008010800 */
[C---:B------:R-:W-:Y:S01]  /*d7f0*/  HMMA.16816.F32.BF16 R24, R4.reuse, R10, R140 ;  /* 0x0000000a0418723c */ /* 0x040fe2000004188c */
[----:B------:R1:W3:Y:S01]  /*d800*/  MUFU.EX2 R89, R3 ;  /* 0x0000000300597308 */ /* 0x0002e20000000800 */
[----:B------:R-:W-:Y:S06]  /*d810*/  LDSM.16.MT88.4 R140, [R135+0x8800] ;  /* 0x00880000878c783b */ /* 0x000fec0000004200 */
[C---:B------:R-:W-:Y:S08]  /*d820*/  HMMA.16816.F32.BF16 R144, R4.reuse, R12, R144 ;  /* 0x0000000c0490723c */ /* 0x040ff00000041890 */
[----:B------:R-:W-:Y:S01]  /*d830*/  HMMA.16816.F32.BF16 R8, R4, R14, R148 ;  /* 0x0000000e0408723c */ /* 0x000fe20000041894 */
[----:B------:R-:W-:Y:S01]  /*d840*/  F2FP.BF16.F32.PACK_AB R4, R196, R195 ;  /* 0x000000c3c404723e */ /* 0x000fe200000010ff */
[----:B-1----:R-:W-:Y:S01]  /*d850*/  FFMA.FTZ R3, R131, UR6, -R0 ;  /* 0x0000000683037c23 */ /* 0x002fe20008010800 */
[----:B------:R-:W-:-:S02]  /*d860*/  F2FP.BF16.F32.PACK_AB R5, R54, R52 ;  /* 0x000000343605723e */ /* 0x000fc400000010ff */
[----:B------:R-:W-:Y:S01]  /*d870*/  F2FP.BF16.F32.PACK_AB R6, R198, R197 ;  /* 0x000000c5c606723e */ /* 0x000fe200000010ff */
[----:B------:R1:W-:Y:S01]  /*d880*/  MUFU.EX2 R90, R3 ;  /* 0x00000003005a7308 */ /* 0x0003e20000000800 */
[----:B------:R-:W-:-:S07]  /*d890*/  F2FP.BF16.F32.PACK_AB R7, R98, R99 ;  /* 0x000000636207723e */ /* 0x000fce00000010ff */
[C---:B------:R-:W-:Y:S08]  /*d8a0*/  HMMA.16816.F32.BF16 R12, R4.reuse, R28, R136 ;  /* 0x0000001c040c723c */ /* 0x040ff00000041888 */
[----:B------:R-:W-:Y:S01]  /*d8b0*/  HMMA.16816.F32.BF16 R24, R4, R30, R24 ;  /* 0x0000001e0418723c */ /* 0x000fe20000041818 */
[----:B-1----:R-:W-:-:S04]  /*d8c0*/  FFMA.FTZ R3, R130, UR6, -R0 ;  /* 0x0000000682037c23 */ /* 0x002fc80008010800 */
[----:B------:R1:W4:Y:S03]  /*d8d0*/  MUFU.EX2 R88, R3 ;  /* 0x0000000300587308 */ /* 0x0003260000000800 */
[C---:B------:R-:W-:Y:S08]  /*d8e0*/  HMMA.16816.F32.BF16 R28, R4.reuse, R36, R144 ;  /* 0x00000024041c723c */ /* 0x040ff00000041890 */
[----:B------:R-:W-:Y:S01]  /*d8f0*/  HMMA.16816.F32.BF16 R8, R4, R38, R8 ;  /* 0x000000260408723c */ /* 0x000fe20000041808 */
[----:B------:R-:W5:Y:S01]  /*d900*/  LDSM.16.MT88.4 R36, [R135+0x5c00] ;  /* 0x005c00008724783b */ /* 0x000f620000004200 */
[----:B------:R-:W-:-:S02]  /*d910*/  F2FP.BF16.F32.PACK_AB R4, R200, R199 ;  /* 0x000000c7c804723e */ /* 0x000fc400000010ff */
[----:B------:R-:W-:Y:S02]  /*d920*/  F2FP.BF16.F32.PACK_AB R5, R58, R57 ;  /* 0x000000393a05723e */ /* 0x000fe400000010ff */
[----:B------:R-:W-:Y:S01]  /*d930*/  F2FP.BF16.F32.PACK_AB R6, R202, R201 ;  /* 0x000000c9ca06723e */ /* 0x000fe200000010ff */
[----:B-1----:R-:W-:Y:S01]  /*d940*/  FFMA.FTZ R3, R50, UR6, -R2 ;  /* 0x0000000632037c23 */ /* 0x002fe20008010802 */
[----:B------:R-:W-:-:S03]  /*d950*/  F2FP.BF16.F32.PACK_AB R7, R96, R97 ;  /* 0x000000616007723e */ /* 0x000fc600000010ff */
[----:B------:R1:W-:Y:S04]  /*d960*/  MUFU.EX2 R113, R3 ;  /* 0x0000000300717308 */ /* 0x0003e80000000800 */
[C---:B--2---:R-:W-:Y:S08]  /*d970*/  HMMA.16816.F32.BF16 R12, R4.reuse, R16, R12 ;  /* 0x00000010040c723c */ /* 0x044ff0000004180c */
[----:B------:R-:W-:Y:S01]  /*d980*/  HMMA.16816.F32.BF16 R24, R4, R18, R24 ;  /* 0x000000120418723c */ /* 0x000fe20000041818 */
[----:B------:R-:W2:Y:S01]  /*d990*/  LDSM.16.MT88.4 R16, [R135+0x6000] ;  /* 0x006000008710783b */ /* 0x000ea20000004200 */
[----:B-1----:R-:W-:-:S06]  /*d9a0*/  FFMA.FTZ R3, R152, UR6, -R0 ;  /* 0x0000000698037c23 */ /* 0x002fcc0008010800 */
[C---:B------:R-:W-:Y:S01]  /*d9b0*/  HMMA.16816.F32.BF16 R28, R4.reuse, R32, R28 ;  /* 0x00000020041c723c */ /* 0x040fe2000004181c */
[----:B------:R1:W-:Y:S07]  /*d9c0*/  MUFU.EX2 R85, R3 ;  /* 0x0000000300557308 */ /* 0x0003ee0000000800 */
[----:B------:R-:W-:Y:S01]  /*d9d0*/  HMMA.16816.F32.BF16 R8, R4, R34, R8 ;  /* 0x000000220408723c */ /* 0x000fe20000041808 */
[----:B------:R-:W-:Y:S01]  /*d9e0*/  F2FP.BF16.F32.PACK_AB R4, R204, R203 ;  /* 0x000000cbcc04723e */ /* 0x000fe200000010ff */
[----:B------:R-:W2:Y:S01]  /*d9f0*/  LDSM.16.MT88.4 R32, [R20+0x1000] ;  /* 0x001000001420783b */ /* 0x000ea20000004200 */
[----:B------:R-:W-:-:S02]  /*da00*/  F2FP.BF16.F32.PACK_AB R5, R93, R23 ;  /* 0x000000175d05723e */ /* 0x000fc400000010ff */
[----:B------:R-:W-:Y:S02]  /*da10*/  F2FP.BF16.F32.PACK_AB R6, R206, R205 ;  /* 0x000000cdce06723e */ /* 0x000fe400000010ff */
[----:B------:R-:W-:Y:S01]  /*da20*/  F2FP.BF16.F32.PACK_AB R7, R91, R95 ;  /* 0x0000005f5b07723e */ /* 0x000fe200000010ff */
[----:B-1----:R-:W-:-:S06]  /*da30*/  FFMA.FTZ R3, R155, UR6, -R0 ;  /* 0x000000069b037c23 */ /* 0x002fcc0008010800 */
[C---:B-----5:R-:W-:Y:S01]  /*da40*/  HMMA.16816.F32.BF16 R12, R4.reuse, R36, R12 ;  /* 0x00000024040c723c */ /* 0x060fe2000004180c */
[----:B------:R1:W5:Y:S07]  /*da50*/  MUFU.EX2 R86, R3 ;  /* 0x0000000300567308 */ /* 0x00036e0000000800 */
[C---:B------:R-:W-:Y:S01]  /*da60*/  HMMA.16816.F32.BF16 R24, R4.reuse, R38, R24 ;  /* 0x000000260418723c */ /* 0x040fe20000041818 */
[----:B------:R-:W5:Y:S07]  /*da70*/  LDSM.16.MT88.4 R36, [R135+0x6400] ;  /* 0x006400008724783b */ /* 0x000f6e0000004200 */
[----:B------:R-:W-:Y:S01]  /*da80*/  HMMA.16816.F32.BF16 R28, R4, R40, R28 ;  /* 0x00000028041c723c */ /* 0x000fe2000004181c */
[----:B-1----:R-:W-:-:S04]  /*da90*/  FFMA.FTZ R3, R153, UR6, -R0 ;  /* 0x0000000699037c23 */ /* 0x002fc80008010800 */
[----:B------:R1:W-:Y:S03]  /*daa0*/  MUFU.EX2 R82, R3 ;  /* 0x0000000300527308 */ /* 0x0003e60000000800 */
[----:B------:R-:W-:Y:S01]  /*dab0*/  HMMA.16816.F32.BF16 R8, R4, R42, R8 ;  /* 0x0000002a0408723c */ /* 0x000fe20000041808 */
[----:B------:R-:W-:Y:S01]  /*dac0*/  F2FP.BF16.F32.PACK_AB R4, R208, R207 ;  /* 0x000000cfd004723e */ /* 0x000fe200000010ff */
[----:B------:R-:W5:Y:S01]  /*dad0*/  LDSM.16.MT88.4 R40, [R20+0x1400] ;  /* 0x001400001428783b */ /* 0x000f620000004200 */
[----:B---3--:R-:W-:Y:S02]  /*dae0*/  F2FP.BF16.F32.PACK_AB R5, R89, R87 ;  /* 0x000000575905723e */ /* 0x008fe400000010ff */
[----:B------:R-:W-:Y:S02]  /*daf0*/  F2FP.BF16.F32.PACK_AB R6, R210, R209 ;  /* 0x000000d1d206723e */ /* 0x000fe400000010ff */
[----:B----4-:R-:W-:-:S07]  /*db00*/  F2FP.BF16.F32.PACK_AB R7, R88, R90 ;  /* 0x0000005a5807723e */ /* 0x010fce00000010ff */
[----:B--2---:R-:W-:Y:S01]  /*db10*/  HMMA.16816.F32.BF16 R12, R4, R16, R12 ;  /* 0x00000010040c723c */ /* 0x004fe2000004180c */
[----:B-1----:R-:W-:-:S04]  /*db20*/  FFMA.FTZ R3, R154, UR6, -R0 ;  /* 0x000000069a037c23 */ /* 0x002fc80008010800 */
[----:B------:R1:W2:Y:S03]  /*db30*/  MUFU.EX2 R81, R3 ;  /* 0x0000000300517308 */ /* 0x0002a60000000800 */
[C---:B------:R-:W-:Y:S08]  /*db40*/  HMMA.16816.F32.BF16 R24, R4.reuse, R18, R24 ;  /* 0x000000120418723c */ /* 0x040ff00000041818 */
[----:B------:R-:W-:Y:S01]  /*db50*/  HMMA.16816.F32.BF16 R28, R4, R32, R28 ;  /* 0x00000020041c723c */ /* 0x000fe2000004181c */
[----:B-1----:R-:W-:-:S07]  /*db60*/  FFMA.FTZ R3, R44, UR6, -R2 ;  /* 0x000000062c037c23 */ /* 0x002fce0008010802 */
[----:B------:R-:W-:Y:S01]  /*db70*/  HMMA.16816.F32.BF16 R16, R4, R34, R8 ;  /* 0x000000220410723c */ /* 0x000fe20000041808 */
[----:B------:R-:W-:Y:S01]  /*db80*/  F2FP.BF16.F32.PACK_AB R4, R213, R211 ;  /* 0x000000d3d504723e */ /* 0x000fe200000010ff */
[----:B------:R1:W-:Y:S01]  /*db90*/  MUFU.EX2 R112, R3 ;  /* 0x0000000300707308 */ /* 0x0003e20000000800 */
[----:B-----5:R-:W-:Y:S01]  /*dba0*/  F2FP.BF16.F32.PACK_AB R5, R86, R85 ;  /* 0x000000555605723e */ /* 0x020fe200000010ff */
[----:B------:R-:W3:Y:S01]  /*dbb0*/  LDSM.16.MT88.4 R32, [R135+0x6800] ;  /* 0x006800008720783b */ /* 0x000ee20000004200 */
[----:B------:R-:W-:Y:S02]  /*dbc0*/  F2FP.BF16.F32.PACK_AB R6, R214, R212 ;  /* 0x000000d4d606723e */ /* 0x000fe400000010ff */
[----:B--2---:R-:W-:Y:S01]  /*dbd0*/  F2FP.BF16.F32.PACK_AB R7, R81, R82 ;  /* 0x000000525107723e */ /* 0x004fe200000010ff */
[----:B------:R-:W-:Y:S06]  /*dbe0*/  LDSM.16.MT88.4 R44, [R20+0x1c00] ;  /* 0x001c0000142c783b */ /* 0x000fec0000004200 */
[----:B------:R-:W-:Y:S01]  /*dbf0*/  HMMA.16816.F32.BF16 R12, R4, R36, R12 ;  /* 0x00000024040c723c */ /* 0x000fe2000004180c */
[----:B-1----:R-:W-:-:S07]  /*dc00*/  FFMA.FTZ R3, R156, UR6, -R0 ;  /* 0x000000069c037c23 */ /* 0x002fce0008010800 */
[C---:B------:R-:W-:Y:S01]  /*dc10*/  HMMA.16816.F32.BF16 R8, R4.reuse, R38, R24 ;  /* 0x000000260408723c */ /* 0x040fe20000041818 */
[----:B------:R1:W-:Y:S01]  /*dc20*/  MUFU.EX2 R77, R3 ;  /* 0x00000003004d7308 */ /* 0x0003e20000000800 */
[----:B------:R-:W2:Y:S06]  /*dc30*/  LDSM.16.MT88.4 R36, [R20+0x1800] ;  /* 0x001800001424783b */ /* 0x000eac0000004200 */
[C---:B------:R-:W-:Y:S08]  /*dc40*/  HMMA.16816.F32.BF16 R28, R4.reuse, R40, R28 ;  /* 0x00000028041c723c */ /* 0x040ff0000004181c */
[----:B------:R-:W-:Y:S01]  /*dc50*/  HMMA.16816.F32.BF16 R16, R4, R42, R16 ;  /* 0x0000002a0410723c */ /* 0x000fe20000041810 */
[----:B------:R-:W4:Y:S01]  /*dc60*/  LDSM.16.MT88.4 R40, [R135+0x6c00] ;  /* 0x006c00008728783b */ /* 0x000f220000004200 */
[----:B-1----:R-:W-:Y:S01]  /*dc70*/  FFMA.FTZ R3, R158, UR6, -R0 ;  /* 0x000000069e037c23 */ /* 0x002fe20008010800 */
[----:B------:R-:W-:-:S02]  /*dc80*/  F2FP.BF16.F32.PACK_AB R4, R216, R215 ;  /* 0x000000d7d804723e */ /* 0x000fc400000010ff */
[----:B------:R-:W-:Y:S01]  /*dc90*/  F2FP.BF16.F32.PACK_AB R6, R224, R217 ;  /* 0x000000d9e006723e */ /* 0x000fe200000010ff */
        /* <DEDUP_REMOVED lines=13> */
[C---:B--2---:R-:W-:Y:S01]  /*dd70*/  HMMA.16816.F32.BF16 R8, R4.reuse, R36, R28 ;  /* 0x000000240408723c */ /* 0x044fe2000004181c */
[----:B------:R1:W-:Y:S07]  /*dd80*/  MUFU.EX2 R74, R3 ;  /* 0x00000003004a7308 */ /* 0x0003ee0000000800 */
[----:B------:R-:W-:Y:S01]  /*dd90*/  HMMA.16816.F32.BF16 R16, R4, R38, R16 ;  /* 0x000000260410723c */ /* 0x000fe20000041810 */
[----:B------:R-:W2:Y:S01]  /*dda0*/  LDSM.16.MT88.4 R36, [R20+0x2000] ;  /* 0x002000001424783b */ /* 0x000ea20000004200 */
        /* <DEDUP_REMOVED lines=32> */
[C---:B------:R-:W-:Y:S08]  /*dfb0*/  HMMA.16816.F32.BF16 R16, R4.reuse, R32, R24 ;  /* 0x000000200410723c */ /* 0x040ff00000041818 */
[----:B------:R-:W-:Y:S01]  /*dfc0*/  HMMA.16816.F32.BF16 R24, R4, R34, R28 ;  /* 0x000000220418723c */ /* 0x000fe2000004181c */
[----:B-1----:R-:W-:-:S07]  /*dfd0*/  FFMA.FTZ R3, R172, UR6, -R0 ;  /* 0x00000006ac037c23 */ /* 0x002fce0008010800 */
[----:B--2---:R-:W-:Y:S01]  /*dfe0*/  HMMA.16816.F32.BF16 R28, R4, R36, R8 ;  /* 0x00000024041c723c */ /* 0x004fe20000041808 */
        /* <DEDUP_REMOVED lines=22> */
[----:B------:R1:W3:Y:S02]  /*e150*/  MUFU.EX2 R64, R3 ;  /* 0x0000000300407308 */ /* 0x0002e40000000800 */
[C---:B----4-:R-:W-:Y:S08]  /*e160*/  HMMA.16816.F32.BF16 R32, R4.reuse, R40, R16 ;  /* 0x000000280420723c */ /* 0x050ff00000041810 */
[----:B------:R-:W-:Y:S01]  /*e170*/  HMMA.16816.F32.BF16 R16, R4, R42, R24 ;  /* 0x0000002a0410723c */ /* 0x000fe20000041818 */
[----:B------:R-:W-:Y:S01]  /*e180*/  LDSM.16.MT88.4 R40, [R20+0x2c00] ;  /* 0x002c00001428783b */ /* 0x000fe20000004200 */
[----:B-1----:R-:W-:-:S06]  /*e190*/  FFMA.FTZ R3, R222, R22, R191 ;  /* 0x00000016de037223 */ /* 0x002fcc00000100bf */
        /* <DEDUP_REMOVED lines=8> */
[----:B------:R-:W-:Y:S01]  /*e220*/  LDSM.16.MT88.4 R44, [R135+0x8000] ;  /* 0x00800000872c783b */ /* 0x000fe20000004200 */
[----:B---3--:R-:W-:Y:S01]  /*e230*/  F2FP.BF16.F32.PACK_AB R5, R62, R64 ;  /* 0x000000403e05723e */ /* 0x008fe200000010ff */
[----:B------:R-:W-:Y:S01]  /*e240*/  FADD.FTZ R8, R195, R8 ;  /* 0x00000008c3087221 */ /* 0x000fe20000010000 */
[----:B------:R-:W-:Y:S01]  /*e250*/  F2FP.BF16.F32.PACK_AB R6, R244, R243 ;  /* 0x000000f3f406723e */ /* 0x000fe200000010ff */
[----:B-1----:R-:W-:-:S04]  /*e260*/  FFMA.FTZ R3, R114, UR6, -R0 ;  /* 0x0000000672037c23 */ /* 0x002fc80008010800 */
[----:B------:R1:W3:Y:S02]  /*e270*/  MUFU.EX2 R60, R3 ;  /* 0x00000003003c7308 */ /* 0x0002e40000000800 */
[----:B-1----:R-:W-:Y:S01]  /*e280*/  FADD.FTZ R3, R196, R8 ;  /* 0x00000008c4037221 */ /* 0x002fe20000010000 */
[----:B------:R-:W-:Y:S01]  /*e290*/  FADD.FTZ R8, R54, R9 ;  /* 0x0000000936087221 */ /* 0x000fe20000010000 */
[----:B------:R-:W-:Y:S01]  /*e2a0*/  FFMA.FTZ R9, R92, UR6, -R2 ;  /* 0x000000065c097c23 */ /* 0x000fe20008010802 */
[----:B------:R-:W1:Y:S01]  /*e2b0*/  LDSM.16.MT88.4 R52, [R20+0x2800] ;  /* 0x002800001434783b */ /* 0x000e620000004200 */
[----:B------:R-:W-:Y:S01]  /*e2c0*/  FADD.FTZ R3, R197, R3 ;  /* 0x00000003c5037221 */ /* 0x000fe20000010000 */
[----:B---3--:R-:W-:Y:S01]  /*e2d0*/  F2FP.BF16.F32.PACK_AB R7, R60, R61 ;  /* 0x0000003d3c07723e */ /* 0x008fe200000010ff */
[----:B------:R3:W-:Y:S02]  /*e2e0*/  MUFU.EX2 R78, R9 ;  /* 0x00000009004e7308 */ /* 0x0007e40000000800 */
[----:B------:R-:W-:-:S04]  /*e2f0*/  FADD.FTZ R3, R198, R3 ;  /* 0x00000003c6037221 */ /* 0x000fc80000010000 */
[----:B------:R-:W-:Y:S01]  /*e300*/  FADD.FTZ R10, R199, R3 ;  /* 0x00000003c70a7221 */ /* 0x000fe20000010000 */
[C---:B--2---:R-:W-:Y:S08]  /*e310*/  HMMA.16816.F32.BF16 R28, R4.reuse, R50, R16 ;  /* 0x00000032041c723c */ /* 0x044ff00000041810 */
[----:B------:R-:W-:Y:S01]  /*e320*/  HMMA.16816.F32.BF16 R32, R4, R48, R32 ;  /* 0x000000300420723c */ /* 0x000fe20000041820 */
[----:B---3--:R-:W-:Y:S01]  /*e330*/  FADD.FTZ R9, R99, R8 ;  /* 0x0000000863097221 */ /* 0x008fe20000010000 */
[----:B------:R-:W-:-:S03]  /*e340*/  FFMA.FTZ R8, R106, UR6, -R0 ;  /* 0x000000066a087c23 */ /* 0x000fc60008010800 */
[----:B------:R-:W-:Y:S01]  /*e350*/  FADD.FTZ R9, R98, R9 ;  /* 0x0000000962097221 */ /* 0x000fe20000010000 */
[----:B------:R2:W-:Y:S03]  /*e360*/  MUFU.EX2 R11, R8 ;  /* 0x00000008000b7308 */ /* 0x0005e60000000800 */
[----:B------:R-:W-:Y:S01]  /*e370*/  FADD.FTZ R3, R57, R9 ;  /* 0x0000000939037221 */ /* 0x000fe20000010000 */
[----:B------:R-:W-:-:S03]  /*e380*/  FFMA.FTZ R9, R108, UR6, -R0 ;  /* 0x000000066c097c23 */ /* 0x000fc60008010800 */
[----:B------:R-:W-:Y:S02]  /*e390*/  FADD.FTZ R3, R58, R3 ;  /* 0x000000033a037221 */ /* 0x000fe40000010000 */
[----:B------:R3:W4:Y:S02]  /*e3a0*/  MUFU.EX2 R58, R9 ;  /* 0x00000009003a7308 */ /* 0x0007240000000800 */
[----:B------:R-:W-:-:S04]  /*e3b0*/  FADD.FTZ R3, R97, R3 ;  /* 0x0000000361037221 */ /* 0x000fc80000010000 */
[----:B------:R-:W-:Y:S01]  /*e3c0*/  FADD.FTZ R3, R96, R3 ;  /* 0x0000000360037221 */ /* 0x000fe20000010000 */
[C---:B-1----:R-:W-:Y:S01]  /*e3d0*/  HMMA.16816.F32.BF16 R16, R4.reuse, R52, R24 ;  /* 0x000000340410723c */ /* 0x042fe20000041818 */
[----:B--2---:R-:W-:Y:S02]  /*e3e0*/  FADD.FTZ R8, R200, R10 ;  /* 0x0000000ac8087221 */ /* 0x004fe40000010000 */
[----:B------:R-:W-:Y:S02]  /*e3f0*/  FADD.FTZ R3, R23, R3 ;  /* 0x0000000317037221 */ /* 0x000fe40000010000 */
[----:B------:R-:W-:Y:S02]  /*e400*/  FADD.FTZ R8, R201, R8 ;  /* 0x00000008c9087221 */ /* 0x000fe40000010000 */
[----:B------:R-:W-:Y:S01]  /*e410*/  FADD.FTZ R3, R93, R3 ;  /* 0x000000035d037221 */ /* 0x000fe20000010000 */
[----:B------:R-:W-:Y:S01]  /*e420*/  HMMA.16816.F32.BF16 R12, R4, R54, R12 ;  /* 0x00000036040c723c */ /* 0x000fe2000004180c */
[----:B------:R-:W-:Y:S01]  /*e430*/  FADD.FTZ R8, R202, R8 ;  /* 0x00000008ca087221 */ /* 0x000fe20000010000 */
[----:B---3--:R-:W-:Y:S01]  /*e440*/  FFMA.FTZ R9, R104, UR6, -R0 ;  /* 0x0000000668097c23 */ /* 0x008fe20008010800 */
[----:B------:R-:W-:Y:S01]  /*e450*/  FADD.FTZ R3, R95, R3 ;  /* 0x000000035f037221 */ /* 0x000fe20000010000 */
[----:B------:R-:W-:Y:S01]  /*e460*/  F2FP.BF16.F32.PACK_AB R4, R247, R245 ;  /* 0x000000f5f704723e */ /* 0x000fe200000010ff */
[----:B------:R-:W-:Y:S01]  /*e470*/  FADD.FTZ R8, R203, R8 ;  /* 0x00000008cb087221 */ /* 0x000fe20000010000 */
[----:B------:R1:W-:Y:S01]  /*e480*/  MUFU.EX2 R57, R9 ;  /* 0x0000000900397308 */ /* 0x0003e20000000800 */
[----:B------:R-:W-:Y:S01]  /*e490*/  FADD.FTZ R3, R91, R3 ;  /* 0x000000035b037221 */ /* 0x000fe20000010000 */
[----:B----4-:R-:W-:Y:S01]  /*e4a0*/  F2FP.BF16.F32.PACK_AB R5, R58, R11 ;  /* 0x0000000b3a05723e */ /* 0x010fe200000010ff */
[----:B------:R-:W-:Y:S01]  /*e4b0*/  FADD.FTZ R8, R204, R8 ;  /* 0x00000008cc087221 */ /* 0x000fe20000010000 */
[----:B------:R-:W-:Y:S01]  /*e4c0*/  F2FP.BF16.F32.PACK_AB R6, R251, R249 ;  /* 0x000000f9fb06723e */ /* 0x000fe200000010ff */
        /* <DEDUP_REMOVED lines=42> */
[----:B------:R-:W5:Y:S01]  /*e770*/  LDSM.16.MT88.4 R40, [R20+0x3400] ;  /* 0x003400001428783b */ /* 0x000f620000004200 */
        /* <DEDUP_REMOVED lines=18> */
[C---:B------:R-:W-:Y:S08]  /*e8a0*/  HMMA.16816.F32.BF16 R24, R4.reuse, R46, R24 ;  /* 0x0000002e0418723c */ /* 0x040ff00000041818 */
        /* <DEDUP_REMOVED lines=46> */
[C---:B-----5:R-:W-:Y:S01]  /*eb90*/  HMMA.16816.F32.BF16 R16, R4.reuse, R40, R16 ;  /* 0x000000280410723c */ /* 0x060fe20000041810 */
        /* <DEDUP_REMOVED lines=40> */
[----:B------:R-:W1:Y:S01]  /*ee20*/  LDSM.16.MT88.4 R20, [R20+0x3c00] ;  /* 0x003c00001414783b */ /* 0x000e620000004200 */
[-C--:B------:R-:W-:Y:S01]  /*ee30*/  MOV R3, R56.reuse ;  /* 0x0000003800037202 */ /* 0x080fe20000000f00 */
[----:B------:R-:W-:Y:S01]  /*ee40*/  FADD.FTZ R0, R52, R0 ;  /* 0x0000000034007221 */ /* 0x000fe20000010000 */
[----:B------:R-:W-:Y:S01]  /*ee50*/  FADD.FTZ R2, R117, R2 ;  /* 0x0000000275027221 */ /* 0x000fe20000010000 */
[----:B------:R-:W3:Y:S01]  /*ee60*/  MUFU.EX2 R8, R8 ;  /* 0x0000000800087308 */ /* 0x000ee20000000800 */
[----:B------:R-:W-:Y:S01]  /*ee70*/  @P0 MOV R3, R56 ;  /* 0x0000003800030202 */ /* 0x000fe20000000f00 */
        /* <DEDUP_REMOVED lines=23> */
[C---:B-1----:R-:W-:Y:S01]  /*eff0*/  HMMA.16816.F32.BF16 R144, R148.reuse, R20, R144 ;  /* 0x000000149490723c */ /* 0x042fe20000041890 */
[-C--:B------:R-:W-:Y:S01]  /*f000*/  MOV R20, R59.reuse ;  /* 0x0000003b00147202 */ /* 0x080fe20000000f00 */
[----:B------:R-:W-:Y:S01]  /*f010*/  FADD.FTZ R0, R11, R0 ;  /* 0x000000000b007221 */ /* 0x000fe20000010000 */
[----:B------:R-:W-:Y:S01]  /*f020*/  FADD.FTZ R2, R47, R2 ;  /* 0x000000022f027221 */ /* 0x000fe20000010000 */
[----:B------:R-:W-:Y:S02]  /*f030*/  @P0 MOV R20, R59 ;  /* 0x0000003b00140202 */ /* 0x000fe40000000f00 */
[----:B------:R-:W-:Y:S01]  /*f040*/  FADD.FTZ R0, R9, R0 ;  /* 0x0000000009007221 */ /* 0x000fe20000010000 */
[----:B------:R-:W-:Y:S01]  /*f050*/  FADD.FTZ R222, R222, R2 ;  /* 0x00000002dede7221 */ /* 0x000fe20000010000 */
[----:B------:R-:W-:Y:S02]  /*f060*/  HMMA.16816.F32.BF16 R148, R148, R22, R12 ;  /* 0x000000169494723c */ /* 0x000fe4000004180c */
[----:B------:R-:W-:Y:S01]  /*f070*/  FADD.FTZ R223, R8, R0 ;  /* 0x0000000008df7221 */ /* 0x000fe20000010000 */
[----:B------:R-:W-:Y:S01]  /*f080*/  @P0 IADD3 R0, PT, PT, R246, -0x3, RZ ;  /* 0xfffffffdf6000810 */ /* 0x000fe20007ffe0ff */
[----:B------:R-:W-:-:S01]  /*f090*/  NOP ;  /* 0x0000000000007918 */ /* 0x000fc20000000000 */
[----:B------:R-:W-:-:S15]  /*f0a0*/  @P0 BRA `(.L_x_1051) ;  /* 0x0000000000040947 */ /* 0x000fde0003800000 */
.L_x_1043:
[----:B------:R-:W-:-:S07]  /*f0b0*/  IADD3 R0, PT, PT, R228, -0x1, RZ ;  /* 0xffffffffe4007810 */ /* 0x000fce0007ffe0ff */
.L_x_1051:
        /* <DEDUP_REMOVED lines=16> */
.L_x_1056:
        /* <DEDUP_REMOVED lines=76> */
.L_x_1053:
[-C--:B------:R-:W-:Y:S01]  /*f680*/  @!P2 MOV R6, R221.reuse ;  /* 0x000000dd0006a202 */ /* 0x080fe20000000f00 */
[----:B-1----:R-:W-:Y:S01]  /*f690*/  @!P1 IMAD R5, R18, 0x140, RZ ;  /* 0x0000014012059824 */ /* 0x002fe200078e02ff */
[-C--:B------:R-:W-:Y:S01]  /*f6a0*/  @!P2 MOV R7, R220.reuse ;  /* 0x000000dc0007a202 */ /* 0x080fe20000000f00 */
[----:B------:R-:W1:Y:S01]  /*f6b0*/  S2R R165, SR_TID.X ;  /* 0x0000000000a57919 */ /* 0x000e620000002100 */
[C---:B------:R-:W-:Y:S02]  /*f6c0*/  SHF.L.U32 R12, R4.reuse, 0x6, RZ ;  /* 0x00000006040c7819 */ /* 0x040fe400000006ff */
[----:B------:R-:W-:Y:S01]  /*f6d0*/  SHF.L.U64.HI R0, R4, 0x6, R18 ;  /* 0x0000000604007819 */ /* 0x000fe20000010212 */
[----:B------:R-:W-:Y:S01]  /*f6e0*/  @!PT LDS RZ, [RZ] ;  /* 0x00000000fffff984 */ /* 0x000fe20000000800 */
[----:B------:R-:W-:Y:S01]  /*f6f0*/  @!PT LDS RZ, [RZ] ;  /* 0x00000000fffff984 */ /* 0x000fe20000000800 */
[----:B------:R-:W-:Y:S01]  /*f700*/  @!PT LDS RZ, [RZ] ;  /* 0x00000000fffff984 */ /* 0x000fe20000000800 */
[----:B------:R5:W-:Y:S01]  /*f710*/  @!P2 LDGSTS.E.BYPASS.LTC128B.128 [R166+0x5000], desc[UR16][R6.64] ;  /* 0x0500000006a6afae */ /* 0x000be2000b981a10 */
[----:B------:R-:W-:Y:S02]  /*f720*/  IADD3 R2, P0, PT, R12, R221, RZ ;  /* 0x000000dd0c027210 */ /* 0x000fe40007f1e0ff */
[----:B------:R-:W-:Y:S02]  /*f730*/  IADD3 R183, PT, PT, R183, -0x1, RZ ;  /* 0xffffffffb7b77810 */ /* 0x000fe40007ffe0ff */
[----:B------:R-:W-:Y:S02]  /*f740*/  IADD3.X R3, PT, PT, R0, R220, RZ, P0, !PT ;  /* 0x000000dc00037210 */ /* 0x000fe400007fe4ff */
[CC--:B------:R-:W-:Y:S01]  /*f750*/  @!P1 LEA R14, P0, R4.reuse, R2.reuse, 0x8 ;  /* 0x00000002040e9211 */ /* 0x0c0fe200078040ff */
[----:B------:R-:W-:Y:S01]  /*f760*/  @P2 STS.128 [R166+0x5000], RZ ;  /* 0x005000ffa6002388 */ /* 0x000fe20000000c00 */
[C---:B------:R-:W-:Y:S01]  /*f770*/  @!P1 LEA R16, P4, R4.reuse, R2, 0x7 ;  /* 0x0000000204109211 */ /* 0x040fe200078838ff */
[C---:B------:R-:W-:Y:S01]  /*f780*/  @!P1 IMAD.WIDE.U32 R8, R4.reuse, 0x140, R2 ;  /* 0x0000014004089825 */ /* 0x040fe200078e0002 */
[-CC-:B------:R-:W-:Y:S02]  /*f790*/  @!P1 LEA.HI.X R15, R4, R3.reuse, R18.reuse, 0x8, P0 ;  /* 0x00000003040f9211 */ /* 0x180fe400000f4412 */
[----:B------:R-:W-:Y:S02]  /*f7a0*/  @!P1 IADD3 R12, P0, PT, R2, R12, RZ ;  /* 0x0000000c020c9210 */ /* 0x000fe40007f1e0ff */
[C---:B------:R-:W-:Y:S01]  /*f7b0*/  @!P1 LEA.HI.X R17, R4.reuse, R3, R18, 0x7, P4 ;  /* 0x0000000304119211 */ /* 0x040fe200020f3c12 */
[----:B------:R-:W-:Y:S01]  /*f7c0*/  @P1 STS.128 [R166+0x5800], RZ ;  /* 0x005800ffa6001388 */ /* 0x000fe20000000c00 */
[----:B------:R-:W-:Y:S02]  /*f7d0*/  @!P1 IADD3.X R13, PT, PT, R3, R0, RZ, P0, !PT ;  /* 0x00000000030d9210 */ /* 0x000fe400007fe4ff */
[----:B------:R-:W-:Y:S02]  /*f7e0*/  @!P1 IADD3 R5, PT, PT, R5, R9, RZ ;  /* 0x0000000905059210 */ /* 0x000fe40007ffe0ff */
[----:B------:R-:W-:Y:S02]  /*f7f0*/  @!P1 MOV R10, R2 ;  /* 0x00000002000a9202 */ /* 0x000fe40000000f00 */
[----:B------:R-:W-:Y:S01]  /*f800*/  @!P1 MOV R11, R3 ;  /* 0x00000003000b9202 */ /* 0x000fe20000000f00 */
[----:B------:R-:W-:Y:S01]  /*f810*/  @!PT LDS RZ, [RZ] ;  /* 0x00000000fffff984 */ /* 0x000fe20000000800 */
[----:B------:R-:W-:Y:S01]  /*f820*/  @!PT LDS RZ, [RZ] ;  /* 0x00000000fffff984 */ /* 0x000fe20000000800 */
[----:B------:R-:W-:Y:S01]  /*f830*/  @!PT LDS RZ, [RZ] ;  /* 0x00000000fffff984 */ /* 0x000fe20000000800 */
[----:B------:R2:W-:Y:S01]  /*f840*/  @!P1 LDGSTS.E.BYPASS.LTC128B.128 [R166+0x5800], desc[UR16][R2.64] ;  /* 0x0580000002a69fae */ /* 0x0005e2000b981a10 */
[----:B------:R-:W-:Y:S01]  /*f850*/  MOV R0, 0x20 ;  /* 0x0000002000007802 */ /* 0x000fe20000000f00 */
[C---:B-----5:R-:W-:Y:S01]  /*f860*/  @!P1 IMAD.WIDE.U32 R6, R4.reuse, 0xc0, R2 ;  /* 0x000000c004069825 */ /* 0x060fe200078e0002 */
[----:B-1----:R-:W-:Y:S02]  /*f870*/  LOP3.LUT P0, RZ, R165, 0x4, RZ, 0xc0, !PT ;  /* 0x00000004a5ff7812 */ /* 0x002fe4000780c0ff */
[----:B------:R-:W-:Y:S01]  /*f880*/  ISETP.GT.AND P4, PT, R183, R225, PT ;  /* 0x000000e1b700720c */ /* 0x000fe20003f84270 */
[----:B------:R-:W-:Y:S02]  /*f890*/  @!P1 IMAD.WIDE.U32 R10, R4, 0x180, R10 ;  /* 0x00000180040a9825 */ /* 0x000fe400078e000a */
[----:B------:R-:W-:Y:S01]  /*f8a0*/  @P1 STS.128 [R166+0x6000], RZ ;  /* 0x006000ffa6001388 */ /* 0x000fe20000000c00 */
[----:B------:R-:W-:Y:S01]  /*f8b0*/  SEL R0, R0, 0xffffffe0, !P0 ;  /* 0xffffffe000007807 */ /* 0x000fe20004000000 */
[C---:B------:R-:W-:Y:S02]  /*f8c0*/  @!P1 IMAD R4, R18.reuse, 0xc0, RZ ;  /* 0x000000c012049824 */ /* 0x040fe400078e02ff */
[----:B------:R-:W-:Y:S01]  /*f8d0*/  @!P1 IMAD R18, R18, 0x180, RZ ;  /* 0x0000018012129824 */ /* 0x000fe200078e02ff */
[----:B------:R-:W-:Y:S03]  /*f8e0*/  IADD3 R156, PT, PT, R164, R0, RZ ;  /* 0x00000000a49c7210 */ /* 0x000fe60007ffe0ff */
[----:B------:R-:W-:Y:S01]  /*f8f0*/  @!PT LDS RZ, [RZ] ;  /* 0x00000000fffff984 */ /* 0x000fe20000000800 */
[----:B------:R-:W-:Y:S01]  /*f900*/  @!PT LDS RZ, [RZ] ;  /* 0x00000000fffff984 */ /* 0x000fe20000000800 */
[----:B------:R-:W-:Y:S01]  /*f910*/  @!PT LDS RZ, [RZ] ;  /* 0x00000000fffff984 */ /* 0x000fe20000000800 */
[----:B------:R-:W-:Y:S01]  /*f920*/  @!P1 LDGSTS.E.BYPASS.LTC128B.128 [R166+0x6000], desc[UR16][R12.64] ;  /* 0x060000000ca69fae */ /* 0x000fe2000b981a10 */
[----:B------:R-:W-:Y:S02]  /*f930*/  @!P1 IADD3 R7, PT, PT, R4, R7, RZ ;  /* 0x0000000704079210 */ /* 0x000fe40007ffe0ff */
[----:B------:R-:W-:Y:S02]  /*f940*/  IADD3 R0, PT, PT, R0, R134, RZ ;  /* 0x0000008600007210 */ /* 0x000fe40007ffe0ff */
[----:B------:R-:W-:Y:S03]  /*f950*/  @!P1 MOV R4, R8 ;  /* 0x0000000800049202 */ /* 0x000fe60000000f00 */
[----:B------:R-:W-:Y:S01]  /*f960*/  @P1 STS.128 [R166+0x6800], RZ ;  /* 0x006800ffa6001388 */ /* 0x000fe20000000c00 */
[----:B--2---:R-:W-:Y:S02]  /*f970*/  @!P1 IADD3 R3, PT, PT, R18, R11, RZ ;  /* 0x0000000b12039210 */ /* 0x004fe40007ffe0ff */
[----:B------:R-:W-:Y:S05]  /*f980*/  @!P1 MOV R2, R10 ;  /* 0x0000000a00029202 */ /* 0x000fea0000000f00 */
        /* <DEDUP_REMOVED lines=27> */
[----:B-1----:R-:W1:Y:S08]  /*fb40*/  LDSM.16.M88.4 R16, [R134+0x1400] ;  /* 0x001400008610783b */ /* 0x002e700000000200 */
[----:B------:R-:W5:Y:S08]  /*fb50*/  LDSM.16.M88.4 R24, [R134+0x1800] ;  /* 0x001800008618783b */ /* 0x000f700000000200 */
[----:B------:R-:W3:Y:S08]  /*fb60*/  LDSM.16.M88.4 R32, [R134+0x1c00] ;  /* 0x001c00008620783b */ /* 0x000ef00000000200 */
[----:B------:R-:W4:Y:S08]  /*fb70*/  LDSM.16.M88.4 R40, [R134+0x2000] ;  /* 0x002000008628783b */ /* 0x000f300000000200 */
[----:B------:R-:W4:Y:S01]  /*fb80*/  LDSM.16.M88.4 R48, [R134+0x2400] ;  /* 0x002400008630783b */ /* 0x000f220000000200 */
[C---:B--2---:R-:W-:Y:S07]  /*fb90*/  HMMA.16816.F32.BF16 R4, R128.reuse, R8, RZ ;  /* 0x000000088004723c */ /* 0x044fee00000418ff */
[----:B------:R-:W2:Y:S01]  /*fba0*/  LDSM.16.M88.4 R56, [R134+0x2800] ;  /* 0x002800008638783b */ /* 0x000ea20000000200 */
[C---:B------:R-:W-:Y:S07]  /*fbb0*/  HMMA.16816.F32.BF16 R8, R128.reuse, R10, RZ ;  /* 0x0000000a8008723c */ /* 0x040fee00000418ff */
[----:B------:R-:W2:Y:S01]  /*fbc0*/  LDSM.16.M88.4 R64, [R134+0x2c00] ;  /* 0x002c00008640783b */ /* 0x000ea20000000200 */
[C---:B-1----:R-:W-:Y:S07]  /*fbd0*/  HMMA.16816.F32.BF16 R12, R128.reuse, R16, RZ ;  /* 0x00000010800c723c */ /* 0x042fee00000418ff */
[----:B------:R-:W1:Y:S01]  /*fbe0*/  LDSM.16.M88.4 R72, [R134+0x3000] ;  /* 0x003000008648783b */ /* 0x000e620000000200 */
[C---:B------:R-:W-:Y:S07]  /*fbf0*/  HMMA.16816.F32.BF16 R16, R128.reuse, R18, RZ ;  /* 0x000000128010723c */ /* 0x040fee00000418ff */
[----:B------:R-:W1:Y:S01]  /*fc00*/  LDSM.16.M88.4 R80, [R134+0x3400] ;  /* 0x003400008650783b */ /* 0x000e620000000200 */
        /* <DEDUP_REMOVED lines=16> */
[C---:B--2---:R-:W-:Y:S08]  /*fd10*/  HMMA.16816.F32.BF16 R52, R128.reuse, R56, RZ ;  /* 0x000000388034723c */ /* 0x044ff000000418ff */
[C---:B------:R-:W-:Y:S08]  /*fd20*/  HMMA.16816.F32.BF16 R56, R128.reuse, R58, RZ ;  /* 0x0000003a8038723c */ /* 0x040ff000000418ff */
[C---:B------:R-:W-:Y:S08]  /*fd30*/  HMMA.16816.F32.BF16 R60, R128.reuse, R64, RZ ;  /* 0x00000040803c723c */ /* 0x040ff000000418ff */
[C---:B------:R-:W-:Y:S08]  /*fd40*/  HMMA.16816.F32.BF16 R64, R128.reuse, R66, RZ ;  /* 0x000000428040723c */ /* 0x040ff000000418ff */
[C---:B-1----:R-:W-:Y:S08]  /*fd50*/  HMMA.16816.F32.BF16 R68, R128.reuse, R72, RZ ;  /* 0x000000488044723c */ /* 0x042ff000000418ff */
        /* <DEDUP_REMOVED lines=343> */
[----:B------:R-:W-:Y:S09]  /*112d0*/  LOP3.LUT R6, R6, R10, RZ, 0x3c, !PT ;  /* 0x0000000a06067212 */ /* 0x000ff200078e3cff */
        /* <DEDUP_REMOVED lines=17> */
[-C--:B------:R-:W-:Y:S01]  /*113f0*/  ISETP.GE.U32.AND P6, PT, R3, R9.reuse, PT ;  /* 0x000000090300720c */ /* 0x080fe20003fc6070 */
        /* <DEDUP_REMOVED lines=10> */
[C---:B------:R-:W-:Y:S02]  /*114a0*/  SEL R6, R3.reuse, R0, !P4 ;  /* 0x0000000003067207 */ /* 0x040fe40006000000 */
[----:B------:R-:W-:Y:S02]  /*114b0*/  @!P6 IMAD.MOV R2, RZ, RZ, -R2 ;  /* 0x000000ffff02e224 */ /* 0x000fe400078e0a02 */
[C---:B------:R-:W-:Y:S03]  /*114c0*/  LEA R4, P5, R6.reuse, R184, 0x2 ;  /* 0x000000b806047211 */ /* 0x040fe600078a10ff */
[----:B------:R-:W-:Y:S02]  /*114d0*/  SEL R0, R3, R2, !P4 ;  /* 0x0000000203007207 */ /* 0x000fe40006000000 */
[-C--:B------:R-:W-:Y:S02]  /*114e0*/  LEA.HI.X.SX32 R5, R6, R185.reuse, 0x2, P5 ;  /* 0x000000b906057211 */ /* 0x080fe400028f16ff */
[C---:B------:R-:W-:Y:S03]  /*114f0*/  LEA R2, P4, R0.reuse, R184, 0x2 ;  /* 0x000000b800027211 */ /* 0x040fe600078810ff */
[----:B------:R1:W2:Y:S01]  /*11500*/  LDG.E R8, desc[UR16][R4.64] ;  /* 0x0000001004087981 */ /* 0x0002a2000c1e1900 */
[C---:B------:R-:W-:Y:S02]  /*11510*/  LEA.HI.X.SX32 R3, R0.reuse, R185, 0x2, P4 ;  /* 0x000000b900037211 */ /* 0x040fe400020f16ff */
[----:B------:R-:W-:Y:S03]  /*11520*/  IADD3 R0, PT, PT, R0, -R6, RZ ;  /* 0x8000000600007210 */ /* 0x000fe60007ffe0ff */
[----:B------:R3:W2:Y:S02]  /*11530*/  LDG.E R7, desc[UR16][R2.64] ;  /* 0x0000001002077981 */ /* 0x0006a4000c1e1900 */
[----:B------:R-:W-:Y:S01]  /*11540*/  IMAD R0, R0, R10, -0x100 ;  /* 0xffffff0000007424 */ /* 0x000fe200078e020a */
[----:B-1----:R-:W1:Y:S04]  /*11550*/  LDC.64 R4, c[0x0][0x3b8] ;  /* 0x0000ee00ff047b82 */ /* 0x002e680000000a00 */
[----:B---3--:R-:W-:Y:S05]  /*11560*/  SHF.R.S32.HI R2, RZ, 0x1f, R0 ;  /* 0x0000001fff027819 */ /* 0x008fea0000011400 */
        /* <DEDUP_REMOVED lines=12> */
.L_x_1055:
[----:B------:R-:W-:Y:S01]  /*11630*/  @!P2 IMAD.MOV.U32 R6, RZ, RZ, R219 ;  /* 0x000000ffff06a224 */ /* 0x000fe200078e00db */
[-C--:B------:R-:W-:Y:S01]  /*11640*/  @!P2 MOV R7, R218.reuse ;  /* 0x000000da0007a202 */ /* 0x080fe20000000f00 */
[----:B------:R-:W-:Y:S01]  /*11650*/  @!P1 IMAD R0, R18, 0xc0, RZ ;  /* 0x000000c012009824 */ /* 0x000fe200078e02ff */
[C---:B------:R-:W-:Y:S03]  /*11660*/  LEA R2, P4, R4.reuse, R219, 0x6 ;  /* 0x000000db04027211 */ /* 0x040fe600078830ff */
        /* <DEDUP_REMOVED lines=12> */
[CCC-:B------:R-:W-:Y:S02]  /*11730*/  @!P1 LEA.HI.X R15, R4.reuse, R3.reuse, R18.reuse, 0x7, P5 ;  /* 0x00000003040f9211 */ /* 0x1c0fe400028f3c12 */
[C---:B------:R-:W-:Y:S01]  /*11740*/  @!P1 LEA R12, P4, R4.reuse, R2, 0x8 ;  /* 0x00000002040c9211 */ /* 0x040fe200078840ff */
[----:B------:R-:W-:Y:S01]  /*11750*/  @!PT LDS RZ, [RZ] ;  /* 0x00000000fffff984 */ /* 0x000fe20000000800 */
[----:B------:R-:W-:Y:S01]  /*11760*/  @!PT LDS RZ, [RZ] ;  /* 0x00000000fffff984 */ /* 0x000fe20000000800 */
[----:B------:R-:W-:Y:S01]  /*11770*/  @!PT LDS RZ, [RZ] ;  /* 0x00000000fffff984 */ /* 0x000fe20000000800 */
[----:B------:R3:W-:Y:S01]  /*11780*/  @!P1 LDGSTS.E.BYPASS.LTC128B.128 [R166+0x1800], desc[UR16][R2.64] ;  /* 0x0180000002a69fae */ /* 0x0007e2000b981a10 */
[-C--:B------:R-:W-:Y:S02]  /*11790*/  @!P1 MOV R9, R3.reuse ;  /* 0x0000000300099202 */ /* 0x080fe40000000f00 */
[C---:B------:R-:W-:Y:S01]  /*117a0*/  @!P1 LEA.HI.X R13, R4.reuse, R3, R18, 0x8, P4 ;  /* 0x00000003040d9211 */ /* 0x040fe200020f4412 */
[----:B------:R2:W-:Y:S01]  /*117b0*/  @P1 STS.128 [R166+0x2000], RZ ;  /* 0x002000ffa6001388 */ /* 0x0005e20000000c00 */
[C---:B------:R-:W-:Y:S03]  /*117c0*/  @!P1 IMAD.WIDE.U32 R8, R4.reuse, 0x180, R8 ;  /* 0x0000018004089825 */ /* 0x040fe600078e0008 */
[----:B------:R-:W-:Y:S01]  /*117d0*/  @!PT LDS RZ, [RZ] ;  /* 0x00000000fffff984 */ /* 0x000fe20000000800 */
[----:B------:R-:W-:Y:S01]  /*117e0*/  @!PT LDS RZ, [RZ] ;  /* 0x00000000fffff984 */ /* 0x000fe20000000800 */
[----:B------:R-:W-:Y:S01]  /*117f0*/  @!PT LDS RZ, [RZ] ;  /* 0x00000000fffff984 */ /* 0x000fe20000000800 */
[----:B------:R2:W-:Y:S04]  /*11800*/  @!P1 LDGSTS.E.BYPASS.LTC128B.128 [R166+0x2000], desc[UR16][R16.64] ;  /* 0x0200000010a69fae */ /* 0x0005e8000b981a10 */
[----:B------:R2:W-:Y:S01]  /*11810*/  @P1 STS.128 [R166+0x2800], RZ ;  /* 0x002800ffa6001388 */ /* 0x0005e20000000c00 */
[----:B-1----:R-:W-:Y:S03]  /*11820*/  @!P1 IMAD.WIDE.U32 R6, R4, 0xc0, R2 ;  /* 0x000000c004069825 */ /* 0x002fe600078e0002 */
[----:B------:R-:W-:Y:S01]  /*11830*/  @!PT LDS RZ, [RZ] ;  /* 0x00000000fffff984 */ /* 0x000fe20000000800 */
[----:B------:R-:W-:Y:S01]  /*11840*/  @!PT LDS RZ, [RZ] ;  /* 0x00000000fffff984 */ /* 0x000fe20000000800 */
[----:B------:R-:W-:Y:S01]  /*11850*/  @!PT LDS RZ, [RZ] ;  /* 0x00000000fffff984 */ /* 0x000fe20000000800 */
[----:B------:R2:W-:Y:S01]  /*11860*/  @!P1 LDGSTS.E.BYPASS.LTC128B.128 [R166+0x2800], desc[UR16][R14.64] ;  /* 0x028000000ea69fae */ /* 0x0005e2000b981a10 */
[----:B------:R-:W-:Y:S03]  /*11870*/  @!P1 IMAD.IADD R7, R0, 0x1, R7 ;  /* 0x0000000100079824 */ /* 0x000fe600078e0207 */
[----:B------:R2:W-:Y:S01]  /*11880*/  @P1 STS.128 [R166+0x3000], RZ ;  /* 0x003000ffa6001388 */ /* 0x0005e20000000c00 */
[C---:B------:R-:W-:Y:S02]  /*11890*/  @!P1 IMAD R4, R18.reuse, 0x140, RZ ;  /* 0x0000014012049824 */ /* 0x040fe400078e02ff */
[----:B------:R-:W-:Y:S01]  /*118a0*/  @!P1 IMAD R18, R18, 0x180, RZ ;  /* 0x0000018012129824 */ /* 0x000fe200078e02ff */
[----:B------:R-:W-:Y:S01]  /*118b0*/  @!PT LDS RZ, [RZ] ;  /* 0x00000000fffff984 */ /* 0x000fe20000000800 */
[----:B------:R-:W-:Y:S01]  /*118c0*/  @!PT LDS RZ, [RZ] ;  /* 0x00000000fffff984 */ /* 0x000fe20000000800 */
[----:B------:R-:W-:Y:S01]  /*118d0*/  @!PT LDS RZ, [RZ] ;  /* 0x00000000fffff984 */ /* 0x000fe20000000800 */
[----:B------:R2:W-:Y:S02]  /*118e0*/  @!P1 LDGSTS.E.BYPASS.LTC128B.128 [R166+0x3000], desc[UR16][R6.64] ;  /* 0x0300000006a69fae */ /* 0x0005e4000b981a10 */
[----:B------:R-:W-:Y:S01]  /*118f0*/  @!P1 IADD3 R5, PT, PT, R4, R11, RZ ;  /* 0x0000000b04059210 */ /* 0x000fe20007ffe0ff */
[----:B---3--:R-:W-:Y:S01]  /*11900*/  @!P1 IMAD.IADD R3, R18, 0x1, R9 ;  /* 0x0000000112039824 */ /* 0x008fe200078e0209 */
[----:B------:R2:W-:Y:S01]  /*11910*/  @P1 STS.128 [R166+0x3800], RZ ;  /* 0x003800ffa6001388 */ /* 0x0005e20000000c00 */
[----:B------:R-:W-:Y:S01]  /*11920*/  @!P1 MOV R4, R10 ;  /* 0x0000000a00049202 */ /* 0x000fe20000000f00 */
[----:B------:R-:W-:Y:S02]  /*11930*/  @!P1 IMAD.MOV.U32 R2, RZ, RZ, R8 ;  /* 0x000000ffff029224 */ /* 0x000fe400078e0008 */
        /* <DEDUP_REMOVED lines=15> */
.L_x_1054:
[----:B-1----:R-:W-:Y:S01]  /*11a30*/  FMNMX3.FTZ R0, R132, R178, R177, !PT ;  /* 0x000000b284007276 */ /* 0x002fe200078100b1 */
[----:B--2---:R-:W-:Y:S01]  /*11a40*/  LDSM.16.MT88.4 R12, [R135+0x5000] ;  /* 0x00500000870c783b */ /* 0x004fe20000004200 */
[----:B------:R-:W-:Y:S02]  /*11a50*/  IADD3 R168, PT, PT, R168, -0x100, RZ ;  /* 0xffffff00a8a87810 */ /* 0x000fe40007ffe0ff */
        /* <DEDUP_REMOVED lines=61> */
[----:B------:R-:W-:Y:S03]  /*11e30*/  FMNMX3.FTZ R0, R0, R21, R22, !PT ;  /* 0x0000001500007276 */ /* 0x000fe60007810016 */
        /* <DEDUP_REMOVED lines=23> */
[--C-:B------:R-:W-:Y:S04]  /*11fb0*/  FFMA.FTZ R6, R174, UR4, -R26.reuse ;  /* 0x00000004ae067c23 */ /* 0x100fe8000801081a */
[----:B------:R2:W-:Y:S01]  /*11fc0*/  MUFU.EX2 R133, R4 ;  /* 0x0000000400857308 */ /* 0x0005e20000000800 */
[--C-:B------:R-:W-:Y:S01]  /*11fd0*/  FFMA.FTZ R8, R62, UR4, -R27.reuse ;  /* 0x000000043e087c23 */ /* 0x100fe2000801081b */
[--C-:B------:R-:W-:Y:S01]  /*11fe0*/  FFMA.FTZ R16, R66, UR4, -R27.reuse ;  /* 0x0000000442107c23 */ /* 0x100fe2000801081b */
[--C-:B------:R-:W-:Y:S01]  /*11ff0*/  FFMA.FTZ R21, R21, UR4, -R27.reuse ;  /* 0x0000000415157c23 */ /* 0x100fe2000801081b */
[--C-:B------:R-:W-:Y:S01]  /*12000*/  FFMA.FTZ R22, R22, UR4, -R27.reuse ;  /* 0x0000000416167c23 */ /* 0x100fe2000801081b */
[--C-:B------:R-:W-:Y:S05]  /*12010*/  FFMA.FTZ R23, R23, UR4, -R27.reuse ;  /* 0x0000000417177c23 */ /* 0x100fea000801081b */
[----:B------:R3:W-:Y:S01]  /*12020*/  MUFU.EX2 R173, R5 ;  /* 0x0000000500ad7308 */ /* 0x0007e20000000800 */
[C---:B-1----:R-:W-:Y:S01]  /*12030*/  FMUL.FTZ R10, R0.reuse, R142 ;  /* 0x0000008e000a7220 */ /* 0x042fe20000410000 */
[C---:B------:R-:W-:Y:S01]  /*12040*/  FMUL.FTZ R11, R0.reuse, R143 ;  /* 0x0000008f000b7220 */ /* 0x040fe20000410000 */
[----:B------:R-:W-:Y:S07]  /*12050*/  FMUL.FTZ R18, R0, R150 ;  /* 0x0000009600127220 */ /* 0x000fee0000410000 */
[----:B------:R1:W-:Y:S01]  /*12060*/  MUFU.EX2 R174, R6 ;  /* 0x0000000600ae7308 */ /* 0x0003e20000000800 */
[--C-:B--2---:R-:W-:Y:S09]  /*12070*/  FFMA.FTZ R4, R177, UR4, -R26.reuse ;  /* 0x00000004b1047c23 */ /* 0x104ff2000801081a */
[----:B------:R2:W-:Y:S01]  /*12080*/  MUFU.EX2 R177, R4 ;  /* 0x0000000400b17308 */ /* 0x0005e20000000800 */
[--C-:B---3--:R-:W-:Y:S09]  /*12090*/  FFMA.FTZ R5, R160, UR4, -R26.reuse ;  /* 0x00000004a0057c23 */ /* 0x108ff2000801081a */
[----:B------:R-:W3:Y:S01]  /*120a0*/  MUFU.EX2 R2, R2 ;  /* 0x0000000200027308 */ /* 0x000ee20000000800 */
[--C-:B-1----:R-:W-:Y:S09]  /*120b0*/  FFMA.FTZ R6, R161, UR4, -R26.reuse ;  /* 0x00000004a1067c23 */ /* 0x102ff2000801081a */
[----:B------:R1:W-:Y:S01]  /*120c0*/  MUFU.EX2 R161, R6 ;  /* 0x0000000600a17308 */ /* 0x0003e20000000800 */
[--C-:B--2---:R-:W-:Y:S09]  /*120d0*/  FFMA.FTZ R4, R176, UR4, -R27.reuse ;  /* 0x00000004b0047c23 */ /* 0x104ff2000801081b */
[----:B------:R2:W-:Y:S01]  /*120e0*/  MUFU.EX2 R132, R4 ;  /* 0x0000000400847308 */ /* 0x0005e20000000800 */
[C---:B---3--:R-:W-:Y:S01]  /*120f0*/  FMUL.FTZ R9, R2.reuse, R141 ;  /* 0x0000008d02097220 */ /* 0x048fe20000410000 */
[----:B------:R-:W-:Y:S08]  /*12100*/  FMUL.FTZ R17, R2, R149 ;  /* 0x0000009502117220 */ /* 0x000ff00000410000 */
[----:B------:R3:W-:Y:S01]  /*12110*/  MUFU.EX2 R210, R8 ;  /* 0x0000000800d27308 */ /* 0x0007e20000000800 */
[--C-:B-1----:R-:W-:Y:S01]  /*12120*/  FFMA.FTZ R6, R28, UR4, -R26.reuse ;  /* 0x000000041c067c23 */ /* 0x102fe2000801081a */
[----:B------:R-:W-:Y:S08]  /*12130*/  F2FP.BF16.F32.PACK_AB R28, R177, R133 ;  /* 0x00000085b11c723e */ /* 0x000ff000000010ff */
[----:B------:R-:W-:Y:S01]  /*12140*/  MUFU.EX2 R23, R23 ;  /* 0x0000001700177308 */ /* 0x000fe20000000800 */
[--C-:B--2---:R-:W-:Y:S09]  /*12150*/  FFMA.FTZ R4, R175, UR4, -R27.reuse ;  /* 0x00000004af047c23 */ /* 0x104ff2000801081b */
[----:B------:R1:W2:Y:S01]  /*12160*/  MUFU.EX2 R156, R4 ;  /* 0x00000004009c7308 */ /* 0x0002a20000000800 */
[--C-:B---3--:R-:W-:Y:S09]  /*12170*/  FFMA.FTZ R8, R63, UR4, -R27.reuse ;  /* 0x000000043f087c23 */ /* 0x108ff2000801081b */
[----:B------:R3:W-:Y:S10]  /*12180*/  MUFU.EX2 R175, R7 ;  /* 0x0000000700af7308 */ /* 0x0007f40000000800 */
[----:B------:R4:W-:Y:S01]  /*12190*/  MUFU.EX2 R207, R8 ;  /* 0x0000000800cf7308 */ /* 0x0009e20000000800 */
[--C-:B-1----:R-:W-:Y:S09]  /*121a0*/  FFMA.FTZ R4, R181, UR4, -R26.reuse ;  /* 0x00000004b5047c23 */ /* 0x102ff2000801081a */
[----:B------:R1:W5:Y:S01]  /*121b0*/  MUFU.EX2 R176, R4 ;  /* 0x0000000400b07308 */ /* 0x0003620000000800 */
[--C-:B---3--:R-:W-:Y:S09]  /*121c0*/  FFMA.FTZ R7, R170, UR4, -R26.reuse ;  /* 0x00000004aa077c23 */ /* 0x108ff2000801081a */
[----:B------:R3:W-:Y:S01]  /*121d0*/  MUFU.EX2 R170, R7 ;  /* 0x0000000700aa7308 */ /* 0x0007e20000000800 */
[----:B----4-:R-:W-:Y:S01]  /*121e0*/  FMUL.FTZ R8, R2, R140 ;  /* 0x0000008c02087220 */ /* 0x010fe20000410000 */
[--C-:B-1----:R-:W-:Y:S08]  /*121f0*/  FFMA.FTZ R4, R180, UR4, -R27.reuse ;  /* 0x00000004b4047c23 */ /* 0x102ff0000801081b */
[----:B------:R1:W-:Y:S01]  /*12200*/  MUFU.EX2 R180, R6 ;  /* 0x0000000600b47308 */ /* 0x0003e20000000800 */
[--C-:B---3--:R-:W-:Y:S09]  /*12210*/  FFMA.FTZ R7, R153, UR4, -R26.reuse ;  /* 0x0000000499077c23 */ /* 0x108ff2000801081a */
[----:B------:R3:W-:Y:S10]  /*12220*/  MUFU.EX2 R157, R4 ;  /* 0x00000004009d7308 */ /* 0x0007f40000000800 */
[----:B------:R4:W-:Y:S01]  /*12230*/  MUFU.EX2 R178, R7 ;  /* 0x0000000700b27308 */ /* 0x0009e20000000800 */
[--C-:B-1----:R-:W-:Y:S09]  /*12240*/  FFMA.FTZ R6, R36, UR4, -R26.reuse ;  /* 0x0000000424067c23 */ /* 0x102ff2000801081a */
[----:B------:R1:W-:Y:S01]  /*12250*/  MUFU.EX2 R191, R6 ;  /* 0x0000000600bf7308 */ /* 0x0003e20000000800 */
[--C-:B---3--:R-:W-:Y:S09]  /*12260*/  FFMA.FTZ R4, R179, UR4, -R27.reuse ;  /* 0x00000004b3047c23 */ /* 0x108ff2000801081b */
[----:B------:R3:W5:Y:S01]  /*12270*/  MUFU.EX2 R158, R4 ;  /* 0x00000004009e7308 */ /* 0x0007620000000800 */
[--C-:B----4-:R-:W-:Y:S09]  /*12280*/  FFMA.FTZ R7, R32, UR4, -R26.reuse ;  /* 0x0000000420077c23 */ /* 0x110ff2000801081a */
[----:B------:R4:W-:Y:S01]  /*12290*/  MUFU.EX2 R188, R7 ;  /* 0x0000000700bc7308 */ /* 0x0009e20000000800 */
[--C-:B-1----:R-:W-:Y:S01]  /*122a0*/  FFMA.FTZ R6, R44, UR4, -R26.reuse ;  /* 0x000000042c067c23 */ /* 0x102fe2000801081a */
[--C-:B------:R-:W-:Y:S08]  /*122b0*/  FFMA.FTZ R44, R70, UR4, -R27.reuse ;  /* 0x00000004462c7c23 */ /* 0x100ff0000801081b */
[----:B------:R1:W-:Y:S01]  /*122c0*/  MUFU.EX2 R199, R6 ;  /* 0x0000000600c77308 */ /* 0x0003e20000000800 */
[--C-:B---3--:R-:W-:Y:S09]  /*122d0*/  FFMA.FTZ R4, R172, UR4, -R27.reuse ;  /* 0x00000004ac047c23 */ /* 0x108ff2000801081b */
[----:B------:R3:W5:Y:S01]  /*122e0*/  MUFU.EX2 R159, R4 ;  /* 0x00000004009f7308 */ /* 0x0007620000000800 */
[--C-:B----4-:R-:W-:Y:S09]  /*122f0*/  FFMA.FTZ R7, R40, UR4, -R26.reuse ;  /* 0x0000000428077c23 */ /* 0x110ff2000801081a */
[----:B------:R4:W-:Y:S01]  /*12300*/  MUFU.EX2 R172, R5 ;  /* 0x0000000500ac7308 */ /* 0x0009e20000000800 */
[--C-:B-1----:R-:W-:Y:S09]  /*12310*/  FFMA.FTZ R6, R52, UR4, -R26.reuse ;  /* 0x0000000434067c23 */ /* 0x102ff2000801081a */
[----:B------:R1:W-:Y:S01]  /*12320*/  MUFU.EX2 R197, R7 ;  /* 0x0000000700c57308 */ /* 0x0003e20000000800 */
[--C-:B---3--:R-:W-:Y:S09]  /*12330*/  FFMA.FTZ R4, R171, UR4, -R27.reuse ;  /* 0x00000004ab047c23 */ /* 0x108ff2000801081b */
[----:B------:R3:W5:Y:S01]  /*12340*/  MUFU.EX2 R171, R4 ;  /* 0x0000000400ab7308 */ /* 0x0007620000000800 */
[--C-:B----4-:R-:W-:Y:S01]  /*12350*/  FFMA.FTZ R5, R29, UR4, -R26.reuse ;  /* 0x000000041d057c23 */ /* 0x110fe2000801081a */
[----:B--2---:R-:W-:Y:S08]  /*12360*/  F2FP.BF16.F32.PACK_AB R29, R156, R132 ;  /* 0x000000849c1d723e */ /* 0x004ff000000010ff */
[----:B------:R2:W-:Y:S01]  /*12370*/  MUFU.EX2 R187, R5 ;  /* 0x0000000500bb7308 */ /* 0x0005e20000000800 */
[--C-:B-1----:R-:W-:Y:S09]  /*12380*/  FFMA.FTZ R7, R48, UR4, -R26.reuse ;  /* 0x0000000430077c23 */ /* 0x102ff2000801081a */
[----:B------:R1:W-:Y:S01]  /*12390*/  MUFU.EX2 R209, R6 ;  /* 0x0000000600d17308 */ /* 0x0003e20000000800 */
[--C-:B---3--:R-:W-:Y:S09]  /*123a0*/  FFMA.FTZ R4, R169, UR4, -R26.reuse ;  /* 0x00000004a9047c23 */ /* 0x108ff2000801081a */
[----:B------:R3:W-:Y:S01]  /*123b0*/  MUFU.EX2 R169, R4 ;  /* 0x0000000400a97308 */ /* 0x0007e20000000800 */
[--C-:B--2---:R-:W-:Y:S09]  /*123c0*/  FFMA.FTZ R5, R37, UR4, -R26.reuse ;  /* 0x0000000425057c23 */ /* 0x104ff2000801081a */
[----:B------:R2:W-:Y:S01]  /*123d0*/  MUFU.EX2 R196, R5 ;  /* 0x0000000500c47308 */ /* 0x0005e20000000800 */
[--C-:B-1----:R-:W-:Y:S09]  /*123e0*/  FFMA.FTZ R6, R58, UR4, -R27.reuse ;  /* 0x000000043a067c23 */ /* 0x102ff2000801081b */
[----:B------:R1:W-:Y:S01]  /*123f0*/  MUFU.EX2 R204, R7 ;  /* 0x0000000700cc7308 */ /* 0x0003e20000000800 */
[--C-:B---3--:R-:W-:Y:S09]  /*12400*/  FFMA.FTZ R4, R163, UR4, -R27.reuse ;  /* 0x00000004a3047c23 */ /* 0x108ff2000801081b */
[----:B------:R3:W4:Y:S01]  /*12410*/  MUFU.EX2 R163, R4 ;  /* 0x0000000400a37308 */ /* 0x0007220000000800 */
[--C-:B--2---:R-:W-:Y:S09]  /*12420*/  FFMA.FTZ R5, R45, UR4, -R26.reuse ;  /* 0x000000042d057c23 */ /* 0x104ff2000801081a */
[----:B------:R2:W-:Y:S01]  /*12430*/  MUFU.EX2 R203, R5 ;  /* 0x0000000500cb7308 */ /* 0x0005e20000000800 */
[----:B-1----:R-:W-:Y:S09]  /*12440*/  FMUL.FTZ R7, R0, R139 ;  /* 0x0000008b00077220 */ /* 0x002ff20000410000 */
        /* <DEDUP_REMOVED lines=9> */
[----:B--2---:R-:W-:Y:S01]  /*124e0*/  FMUL.FTZ R5, R2, R137 ;  /* 0x0000008902057220 */ /* 0x004fe20000410000 */
[--C-:B-1----:R-:W-:Y:S08]  /*124f0*/  FFMA.FTZ R44, R72, UR4, -R26.reuse ;  /* 0x00000004482c7c23 */ /* 0x102ff0000801081a */
[----:B------:R1:W-:Y:S01]  /*12500*/  MUFU.EX2 R140, R44 ;  /* 0x0000002c008c7308 */ /* 0x0003e20000000800 */
[--C-:B---3--:R-:W-:Y:S09]  /*12510*/  FFMA.FTZ R4, R154, UR4, -R27.reuse ;  /* 0x000000049a047c23 */ /* 0x108ff2000801081b */
[----:B------:R2:W3:Y:S01]  /*12520*/  MUFU.EX2 R154, R4 ;  /* 0x00000004009a7308 */ /* 0x0004e20000000800 */
[--C-:B-1----:R-:W-:Y:S09]  /*12530*/  FFMA.FTZ R44, R75, UR4, -R27.reuse ;  /* 0x000000044b2c7c23 */ /* 0x102ff2000801081b */
[----:B------:R1:W-:Y:S01]  /*12540*/  MUFU.EX2 R138, R44 ;  /* 0x0000002c008a7308 */ /* 0x0003e20000000800 */
[--C-:B--2---:R-:W-:Y:S09]  /*12550*/  FFMA.FTZ R4, R152, UR4, -R26.reuse ;  /* 0x0000000498047c23 */ /* 0x104ff2000801081a */
[----:B------:R2:W-:Y:S01]  /*12560*/  MUFU.EX2 R179, R4 ;  /* 0x0000000400b37308 */ /* 0x0005e20000000800 */
[--C-:B-1----:R-:W-:Y:S01]  /*12570*/  FFMA.FTZ R44, R77, UR4, -R26.reuse ;  /* 0x000000044d2c7c23 */ /* 0x102fe2000801081a */
[--C-:B--2---:R-:W-:Y:S01]  /*12580*/  FFMA.FTZ R4, R25, UR4, -R27.reuse ;  /* 0x0000000419047c23 */ /* 0x104fe2000801081b */
[----:B------:R-:W-:Y:S02]  /*12590*/  MOV R25, R224 ;  /* 0x000000e000197202 */ /* 0x000fe40000000f00 */
[----:B------:R-:W-:Y:S05]  /*125a0*/  @P0 IADD3 R25, PT, PT, R226, -0x20, RZ ;  /* 0xffffffe0e2190810 */ /* 0x000fea0007ffe0ff */
[----:B------:R1:W2:Y:S01]  /*125b0*/  MUFU.EX2 R152, R4 ;  /* 0x0000000400987308 */ /* 0x0002a20000000800 */
[----:B------:R-:W-:Y:S01]  /*125c0*/  ISETP.GT.AND P0, PT, R183, R225, PT ;  /* 0x000000e1b700720c */ /* 0x000fe20003f04270 */
[--C-:B-1----:R-:W-:Y:S01]  /*125d0*/  FFMA.FTZ R4, R19, UR4, -R27.reuse ;  /* 0x0000000413047c23 */ /* 0x102fe2000801081b */
[----:B------:R-:W-:Y:S07]  /*125e0*/  FMUL.FTZ R19, R0, R151 ;  /* 0x0000009700137220 */ /* 0x000fee0000410000 */
[----:B------:R1:W2:Y:S02]  /*125f0*/  MUFU.EX2 R153, R4 ;  /* 0x0000000400997308 */ /* 0x0002a40000000800 */
[--C-:B-1----:R-:W-:Y:S01]  /*12600*/  FFMA.FTZ R4, R30, UR4, -R27.reuse ;  /* 0x000000041e047c23 */ /* 0x102fe2000801081b */
[----:B-----5:R-:W-:Y:S07]  /*12610*/  F2FP.BF16.F32.PACK_AB R30, R176, R175 ;  /* 0x000000afb01e723e */ /* 0x020fee00000010ff */
[----:B------:R1:W5:Y:S02]  /*12620*/  MUFU.EX2 R160, R4 ;  /* 0x0000000400a07308 */ /* 0x0003640000000800 */
[--C-:B-1----:R-:W-:Y:S01]  /*12630*/  FFMA.FTZ R4, R31, UR4, -R27.reuse ;  /* 0x000000041f047c23 */ /* 0x102fe2000801081b */
[----:B------:R-:W-:Y:S07]  /*12640*/  F2FP.BF16.F32.PACK_AB R31, R158, R157 ;  /* 0x0000009d9e1f723e */ /* 0x000fee00000010ff */
[----:B------:R1:W5:Y:S02]  /*12650*/  MUFU.EX2 R181, R4 ;  /* 0x0000000400b57308 */ /* 0x0003640000000800 */
[--C-:B-1----:R-:W-:Y:S08]  /*12660*/  FFMA.FTZ R4, R33, UR4, -R26.reuse ;  /* 0x0000000421047c23 */ /* 0x102ff0000801081a */
[----:B------:R1:W-:Y:S02]  /*12670*/  MUFU.EX2 R189, R4 ;  /* 0x0000000400bd7308 */ /* 0x0003e40000000800 */
[--C-:B-1----:R-:W-:Y:S08]  /*12680*/  FFMA.FTZ R4, R34, UR4, -R27.reuse ;  /* 0x0000000422047c23 */ /* 0x102ff0000801081b */
[----:B------:R1:W5:Y:S02]  /*12690*/  MUFU.EX2 R182, R4 ;  /* 0x0000000400b67308 */ /* 0x0003640000000800 */
[--C-:B-1----:R-:W-:Y:S02]  /*126a0*/  FFMA.FTZ R4, R35, UR4, -R27.reuse ;  /* 0x0000000423047c23 */ /* 0x102fe4000801081b */
[----:B------:R-:W1:Y:S06]  /*126b0*/  LDSM.16.MT88.4 R32, [R25] ;  /* 0x000000001920783b */ /* 0x000e6c0000004200 */
[----:B------:R4:W5:Y:S02]  /*126c0*/  MUFU.EX2 R186, R4 ;  /* 0x0000000400ba7308 */ /* 0x0009640000000800 */
[--C-:B----4-:R-:W-:Y:S08]  /*126d0*/  FFMA.FTZ R4, R38, UR4, -R27.reuse ;  /* 0x0000000426047c23 */ /* 0x110ff0000801081b */
[----:B------:R4:W5:Y:S02]  /*126e0*/  MUFU.EX2 R190, R4 ;  /* 0x0000000400be7308 */ /* 0x0009640000000800 */
[--C-:B----4-:R-:W-:Y:S02]  /*126f0*/  FFMA.FTZ R4, R39, UR4, -R27.reuse ;  /* 0x0000000427047c23 */ /* 0x110fe4000801081b */
[----:B------:R-:W4:Y:S06]  /*12700*/  LDSM.16.MT88.4 R36, [R135+0x5400] ;  /* 0x005400008724783b */ /* 0x000f2c0000004200 */
[----:B------:R3:W4:Y:S02]  /*12710*/  MUFU.EX2 R192, R4 ;  /* 0x0000000400c07308 */ /* 0x0007240000000800 */
[--C-:B---3--:R-:W-:Y:S08]  /*12720*/  FFMA.FTZ R4, R41, UR4, -R26.reuse ;  /* 0x0000000429047c23 */ /* 0x108ff0000801081a */
[----:B------:R3:W-:Y:S02]  /*12730*/  MUFU.EX2 R198, R4 ;  /* 0x0000000400c67308 */ /* 0x0007e40000000800 */
[--C-:B---3--:R-:W-:Y:S08]  /*12740*/  FFMA.FTZ R4, R42, UR4, -R27.reuse ;  /* 0x000000042a047c23 */ /* 0x108ff0000801081b */
[----:B------:R3:W4:Y:S02]  /*12750*/  MUFU.EX2 R193, R4 ;  /* 0x0000000400c17308 */ /* 0x0007240000000800 */
[--C-:B---3--:R-:W-:Y:S02]  /*12760*/  FFMA.FTZ R4, R43, UR4, -R27.reuse ;  /* 0x000000042b047c23 */ /* 0x108fe4000801081b */
[----:B------:R-:W3:Y:S06]  /*12770*/  LDSM.16.MT88.4 R40, [R25+0x400] ;  /* 0x000400001928783b */ /* 0x000eec0000004200 */
[----:B------:R2:W4:Y:S02]  /*12780*/  MUFU.EX2 R194, R4 ;  /* 0x0000000400c27308 */ /* 0x0005240000000800 */
[--C-:B--2---:R-:W-:Y:S08]  /*12790*/  FFMA.FTZ R4, R46, UR4, -R27.reuse ;  /* 0x000000042e047c23 */ /* 0x104ff0000801081b */
[----:B------:R2:W3:Y:S02]  /*127a0*/  MUFU.EX2 R195, R4 ;  /* 0x0000000400c37308 */ /* 0x0004e40000000800 */
[--C-:B--2---:R-:W-:Y:S08]  /*127b0*/  FFMA.FTZ R4, R47, UR4, -R27.reuse ;  /* 0x000000042f047c23 */ /* 0x104ff0000801081b */
[----:B------:R2:W3:Y:S02]  /*127c0*/  MUFU.EX2 R200, R4 ;  /* 0x0000000400c87308 */ /* 0x0004e40000000800 */
[--C-:B--2---:R-:W-:Y:S08]  /*127d0*/  FFMA.FTZ R4, R49, UR4, -R26.reuse ;  /* 0x0000000431047c23 */ /* 0x104ff0000801081a */
[----:B------:R2:W-:Y:S02]  /*127e0*/  MUFU.EX2 R206, R4 ;  /* 0x0000000400ce7308 */ /* 0x0005e40000000800 */
[--C-:B--2---:R-:W-:Y:S08]  /*127f0*/  FFMA.FTZ R4, R50, UR4, -R27.reuse ;  /* 0x0000000432047c23 */ /* 0x104ff0000801081b */
[----:B------:R2:W3:Y:S02]  /*12800*/  MUFU.EX2 R201, R4 ;  /* 0x0000000400c97308 */ /* 0x0004e40000000800 */
[--C-:B--2---:R-:W-:Y:S08]  /*12810*/  FFMA.FTZ R4, R51, UR4, -R27.reuse ;  /* 0x0000000433047c23 */ /* 0x104ff0000801081b */
[----:B------:R2:W3:Y:S02]  /*12820*/  MUFU.EX2 R202, R4 ;  /* 0x0000000400ca7308 */ /* 0x0004e40000000800 */
[--C-:B--2---:R-:W-:Y:S08]  /*12830*/  FFMA.FTZ R4, R54, UR4, -R27.reuse ;  /* 0x0000000436047c23 */ /* 0x104ff0000801081b */
[----:B------:R2:W3:Y:S02]  /*12840*/  MUFU.EX2 R52, R4 ;  /* 0x0000000400347308 */ /* 0x0004e40000000800 */
[--C-:B--2---:R-:W-:Y:S08]  /*12850*/  FFMA.FTZ R4, R55, UR4, -R27.reuse ;  /* 0x0000000437047c23 */ /* 0x104ff0000801081b */
[----:B------:R2:W3:Y:S02]  /*12860*/  MUFU.EX2 R53, R4 ;  /* 0x0000000400357308 */ /* 0x0004e40000000800 */
[--C-:B--2---:R-:W-:Y:S08]  /*12870*/  FFMA.FTZ R4, R56, UR4, -R26.reuse ;  /* 0x0000000438047c23 */ /* 0x104ff0000801081a */
[----:B------:R2:W-:Y:S02]  /*12880*/  MUFU.EX2 R214, R4 ;  /* 0x0000000400d67308 */ /* 0x0005e40000000800 */
[--C-:B--2---:R-:W-:Y:S08]  /*12890*/  FFMA.FTZ R4, R57, UR4, -R26.reuse ;  /* 0x0000000439047c23 */ /* 0x104ff0000801081a */
[----:B------:R2:W-:Y:S02]  /*128a0*/  MUFU.EX2 R215, R4 ;  /* 0x0000000400d77308 */ /* 0x0005e40000000800 */
[--C-:B--2---:R-:W-:Y:S08]  /*128b0*/  FFMA.FTZ R4, R59, UR4, -R27.reuse ;  /* 0x000000043b047c23 */ /* 0x104ff0000801081b */
[----:B------:R2:W3:Y:S02]  /*128c0*/  MUFU.EX2 R212, R4 ;  /* 0x0000000400d47308 */ /* 0x0004e40000000800 */
[--C-:B--2---:R-:W-:Y:S08]  /*128d0*/  FFMA.FTZ R4, R60, UR4, -R26.reuse ;  /* 0x000000043c047c23 */ /* 0x104ff0000801081a */
[----:B------:R2:W-:Y:S02]  /*128e0*/  MUFU.EX2 R216, R4 ;  /* 0x0000000400d87308 */ /* 0x0005e40000000800 */
[--C-:B--2---:R-:W-:Y:S08]  /*128f0*/  FFMA.FTZ R4, R61, UR4, -R26.reuse ;  /* 0x000000043d047c23 */ /* 0x104ff0000801081a */
[----:B------:R2:W-:Y:S02]  /*12900*/  MUFU.EX2 R217, R4 ;  /* 0x0000000400d97308 */ /* 0x0005e40000000800 */
[----:B--2---:R-:W-:Y:S08]  /*12910*/  FMUL.FTZ R4, R2, R136 ;  /* 0x0000008802047220 */ /* 0x004ff00000410000 */
        /* <DEDUP_REMOVED lines=8> */
[----:B--2---:R-:W-:Y:S01]  /*129a0*/  FFMA.FTZ R44, R80, UR4, -R26 ;  /* 0x00000004502c7c23 */ /* 0x004fe2000801081a */
[----:B------:R-:W-:Y:S01]  /*129b0*/  FFMA.FTZ R0, R0, R223, R132 ;  /* 0x000000df00007223 */ /* 0x000fe20000010084 */
[----:B------:R-:W-:Y:S04]  /*129c0*/  MOV R132, R20 ;  /* 0x0000001400847202 */ /* 0x000fe80000000f00 */
[----:B------:R2:W-:Y:S01]  /*129d0*/  MUFU.EX2 R130, R44 ;  /* 0x0000002c00827308 */ /* 0x0005e20000000800 */
[----:B------:R-:W-:Y:S04]  /*129e0*/  FADD.FTZ R0, R156, R0 ;  /* 0x000000009c007221 */ /* 0x000fe80000010000 */
[----:B------:R-:W-:Y:S01]  /*129f0*/  FADD.FTZ R0, R157, R0 ;  /* 0x000000009d007221 */ /* 0x000fe20000010000 */
[----:B-1----:R-:W-:Y:S03]  /*12a00*/  FFMA.FTZ R12, R65, UR4, -R26 ;  /* 0x00000004410c7c23 */ /* 0x002fe6000801081a */
[----:B------:R-:W-:Y:S01]  /*12a10*/  FADD.FTZ R0, R158, R0 ;  /* 0x000000009e007221 */ /* 0x000fe20000010000 */
[----:B------:R1:W-:Y:S03]  /*12a20*/  MUFU.EX2 R205, R12 ;  /* 0x0000000c00cd7308 */ /* 0x0003e60000000800 */
[----:B------:R-:W-:Y:S01]  /*12a30*/  FADD.FTZ R0, R159, R0 ;  /* 0x000000009f007221 */ /* 0x000fe20000010000 */
[--C-:B--2---:R-:W-:Y:S03]  /*12a40*/  FFMA.FTZ R44, R82, UR4, -R27.reuse ;  /* 0x00000004522c7c23 */ /* 0x104fe6000801081b */
[----:B------:R-:W-:Y:S03]  /*12a50*/  FADD.FTZ R0, R171, R0 ;  /* 0x00000000ab007221 */ /* 0x000fe60000010000 */
[----:B------:R2:W-:Y:S01]  /*12a60*/  MUFU.EX2 R126, R44 ;  /* 0x0000002c007e7308 */ /* 0x0005e20000000800 */
[----:B------:R-:W-:Y:S04]  /*12a70*/  FADD.FTZ R0, R163, R0 ;  /* 0x00000000a3007221 */ /* 0x000fe80000010000 */
[----:B------:R-:W-:Y:S01]  /*12a80*/  FADD.FTZ R0, R162, R0 ;  /* 0x00000000a2007221 */ /* 0x000fe20000010000 */
[----:B-1----:R-:W-:Y:S03]  /*12a90*/  FMUL.FTZ R12, R2, R144 ;  /* 0x00000090020c7220 */ /* 0x002fe60000410000 */
[----:B------:R-:W-:Y:S01]  /*12aa0*/  FADD.FTZ R0, R155, R0 ;  /* 0x000000009b007221 */ /* 0x000fe20000010000 */
[----:B------:R1:W3:Y:S03]  /*12ab0*/  MUFU.EX2 R144, R16 ;  /* 0x0000001000907308 */ /* 0x0002e60000000800 */
[----:B------:R-:W-:Y:S01]  /*12ac0*/  FADD.FTZ R0, R154, R0 ;  /* 0x000000009a007221 */ /* 0x000fe20000010000 */
[C---:B------:R-:W-:Y:S03]  /*12ad0*/  HMMA.16816.F32.BF16 R12, R28.reuse, R32, R12 ;  /* 0x000000201c0c723c */ /* 0x040fe6000004180c */
[--C-:B------:R-:W-:Y:S01]  /*12ae0*/  FFMA.FTZ R32, R68, UR4, -R26.reuse ;  /* 0x0000000444207c23 */ /* 0x100fe2000801081a */
[----:B--2---:R-:W-:Y:S01]  /*12af0*/  FFMA.FTZ R44, R85, UR4, -R26 ;  /* 0x00000004552c7c23 */ /* 0x004fe2000801081a */
[----:B------:R-:W-:Y:S02]  /*12b00*/  FADD.FTZ R0, R152, R0 ;  /* 0x0000000098007221 */ /* 0x000fe40000010000 */
[----:B------:R2:W-:Y:S02]  /*12b10*/  MUFU.EX2 R143, R32 ;  /* 0x00000020008f7308 */ /* 0x0005e40000000800 */
[----:B------:R-:W-:Y:S01]  /*12b20*/  FADD.FTZ R0, R153, R0 ;  /* 0x0000000099007221 */ /* 0x000fe20000010000 */
[--C-:B-1----:R-:W-:Y:S03]  /*12b30*/  FFMA.FTZ R16, R67, UR4, -R27.reuse ;  /* 0x0000000443107c23 */ /* 0x102fe6000801081b */
[----:B-----5:R-:W-:Y:S04]  /*12b40*/  FADD.FTZ R0, R160, R0 ;  /* 0x00000000a0007221 */ /* 0x020fe80000010000 */
[----:B------:R1:W-:Y:S01]  /*12b50*/  MUFU.EX2 R85, R44 ;  /* 0x0000002c00557308 */ /* 0x0003e20000000800 */
[----:B------:R-:W-:Y:S04]  /*12b60*/  FADD.FTZ R0, R181, R0 ;  /* 0x00000000b5007221 */ /* 0x000fe80000010000 */
[----:B------:R-:W-:Y:S05]  /*12b70*/  FADD.FTZ R0, R182, R0 ;  /* 0x00000000b6007221 */ /* 0x000fea0000010000 */
[----:B------:R5:W3:Y:S01]  /*12b80*/  MUFU.EX2 R51, R16 ;  /* 0x0000001000337308 */ /* 0x000ae20000000800 */
[----:B--2---:R-:W-:Y:S01]  /*12b90*/  FFMA.FTZ R32, R69, UR4, -R26 ;  /* 0x0000000445207c23 */ /* 0x004fe2000801081a */
[----:B------:R-:W-:Y:S04]  /*12ba0*/  FADD.FTZ R0, R186, R0 ;  /* 0x00000000ba007221 */ /* 0x000fe80000010000 */
[----:B------:R-:W-:Y:S04]  /*12bb0*/  FADD.FTZ R0, R190, R0 ;  /* 0x00000000be007221 */ /* 0x000fe80000010000 */
[----:B------:R2:W-:Y:S01]  /*12bc0*/  MUFU.EX2 R142, R32 ;  /* 0x00000020008e7308 */ /* 0x0005e20000000800 */
[----:B-1----:R-:W-:Y:S01]  /*12bd0*/  FFMA.FTZ R44, R87, UR4, -R27 ;  /* 0x00000004572c7c23 */ /* 0x002fe2000801081b */
[----:B----4-:R-:W-:Y:S04]  /*12be0*/  FADD.FTZ R0, R192, R0 ;  /* 0x00000000c0007221 */ /* 0x010fe80000010000 */
[----:B------:R-:W-:Y:S01]  /*12bf0*/  FADD.FTZ R0, R193, R0 ;  /* 0x00000000c1007221 */ /* 0x000fe20000010000 */
[C---:B-----5:R-:W-:Y:S01]  /*12c00*/  FMUL.FTZ R16, R2.reuse, R148 ;  /* 0x0000009402107220 */ /* 0x060fe20000410000 */
[----:B------:R-:W-:Y:S02]  /*12c10*/  FFMA.FTZ R2, R2, R222, R133 ;  /* 0x000000de02027223 */ /* 0x000fe40000010085 */
[----:B------:R-:W-:Y:S01]  /*12c20*/  FADD.FTZ R0, R194, R0 ;  /* 0x00000000c2007221 */ /* 0x000fe20000010000 */
[----:B------:R-:W-:Y:S01]  /*12c30*/  MOV R133, R3 ;  /* 0x0000000300857202 */ /* 0x000fe20000000f00 */
[----:B------:R-:W-:Y:S02]  /*12c40*/  FADD.FTZ R2, R177, R2 ;  /* 0x00000002b1027221 */ /* 0x000fe40000010000 */
[----:B---3--:R-:W-:Y:S01]  /*12c50*/  FADD.FTZ R0, R195, R0 ;  /* 0x00000000c3007221 */ /* 0x008fe20000010000 */
[----:B------:R-:W-:Y:S01]  /*12c60*/  HMMA.16816.F32.BF16 R16, R28, R34, R16 ;  /* 0x000000221c10723c */ /* 0x000fe20000041810 */
[----:B--2---:R-:W1:Y:S02]  /*12c70*/  LDSM.16.MT88.4 R32, [R135+0x5800] ;  /* 0x005800008720783b */ /* 0x004e640000004200 */
        /* <DEDUP_REMOVED lines=358> */
.L_x_1052:
[----:B------:R-:W1:Y:S01]  /*142e0*/  SHFL.BFLY PT, R2, R222, 0x2, 0x1f ;  /* 0x0c401f00de027f89 */ /* 0x000e6200000e0000 */
[----:B------:R-:W2:Y:S01]  /*142f0*/  S2UR UR5, SR_CgaCtaId ;  /* 0x00000000000579c3 */ /* 0x000ea20000008800 */
[C---:B------:R-:W-:Y:S01]  /*14300*/  SHF.L.U32 R4, R165.reuse, 0x4, RZ ;  /* 0x00000004a5047819 */ /* 0x040fe200000006ff */
[C---:B------:R-:W-:Y:S01]  /*14310*/  IMAD.SHL.U32 R11, R165.reuse, 0x8, RZ ;  /* 0x00000008a50b7824 */ /* 0x040fe200078e00ff */
[----:B------:R-:W3:Y:S01]  /*14320*/  SHFL.BFLY PT, R0, R223, 0x2, 0x1f ;  /* 0x0c401f00df007f89 */ /* 0x000ee200000e0000 */
[----:B------:R-:W-:Y:S01]  /*14330*/  SHF.R.U32.HI R22, RZ, 0x3, R165 ;  /* 0x00000003ff167819 */ /* 0x000fe200000116a5 */
[----:B------:R-:W-:Y:S01]  /*14340*/  UMOV UR4, 0x400 ;  /* 0x0000040000047882 */ /* 0x000fe20000000000 */
[----:B------:R-:W-:Y:S02]  /*14350*/  SHF.L.U32 R21, R165, 0x2, RZ ;  /* 0x00000002a5157819 */ /* 0x000fe400000006ff */
[----:B------:R-:W-:Y:S01]  /*14360*/  BAR.SYNC.DEFER_BLOCKING 0x0 ;  /* 0x0000000000007b1d */ /* 0x000fe20000010000 */
[----:B------:R-:W-:-:S02]  /*14370*/  LOP3.LUT R8, R11, 0xc0, RZ, 0xc0, !PT ;  /* 0x000000c00b087812 */ /* 0x000fc400078ec0ff */
[----:B------:R-:W-:Y:S02]  /*14380*/  SHF.R.U32.HI R13, RZ, 0x1, R165 ;  /* 0x00000001ff0d7819 */ /* 0x000fe400000116a5 */
[----:B------:R-:W-:-:S03]  /*14390*/  LOP3.LUT R5, R21, 0xd8, RZ, 0xc0, !PT ;  /* 0x000000d815057812 */ /* 0x000fc600078ec0ff */
[----:B------:R-:W-:Y:S01]  /*143a0*/  S2UR UR6, SR_CTAID.Z ;  /* 0x00000000000679c3 */ /* 0x000fe20000002700 */
[----:B------:R-:W-:Y:S01]  /*143b0*/  LOP3.LUT R8, R8, 0x18, R165, 0xf8, !PT ;  /* 0x0000001808087812 */ /* 0x000fe200078ef8a5 */
[----:B------:R-:W-:Y:S01]  /*143c0*/  BSSY.RECONVERGENT B0, `(.L_x_1057) ;  /* 0x000005f000007945 */ /* 0x000fe20003800200 */
[----:B------:R-:W-:Y:S02]  /*143d0*/  LOP3.LUT R5, R5, 0x18, R13, 0x78, !PT ;  /* 0x0000001805057812 */ /* 0x000fe400078e780d */
[----:B------:R-:W-:-:S03]  /*143e0*/  LOP3.LUT P2, RZ, R165, 0x3, RZ, 0xc0, !PT ;  /* 0x00000003a5ff7812 */ /* 0x000fc6000784c0ff */
[----:B------:R-:W4:Y:S01]  /*143f0*/  LDC R12, c[0x0][0x3e0] ;  /* 0x0000f800ff0c7b82 */ /* 0x000f220000000800 */
[----:B-1----:R-:W-:Y:S01]  /*14400*/  FADD.FTZ R2, R2, R222 ;  /* 0x000000de02027221 */ /* 0x002fe20000010000 */
[----:B--2---:R-:W-:Y:S01]  /*14410*/  ULEA UR5, UR5, UR4, 0x18 ;  /* 0x0000000405057291 */ /* 0x004fe2000f8ec0ff */
[----:B---3--:R-:W-:-:S03]  /*14420*/  FADD.FTZ R0, R0, R223 ;  /* 0x000000df00007221 */ /* 0x008fc60000010000 */
[----:B------:R-:W1:Y:S02]  /*14430*/  SHFL.BFLY PT, R6, R2, 0x1, 0x1f ;  /* 0x0c201f0002067f89 */ /* 0x000e6400000e0000 */
[----:B------:R-:W-:Y:S02]  /*14440*/  S2UR UR4, SR_CTAID.Y ;  /* 0x00000000000479c3 */ /* 0x000fe40000002600 */
[----:B------:R-:W2:Y:S01]  /*14450*/  SHFL.BFLY PT, R7, R0, 0x1, 0x1f ;  /* 0x0c201f0000077f89 */ /* 0x000ea200000e0000 */
[----:B-1----:R-:W-:Y:S01]  /*14460*/  FADD.FTZ R6, R2, R6 ;  /* 0x0000000602067221 */ /* 0x002fe20000010000 */
[----:B------:R-:W-:Y:S02]  /*14470*/  SHF.L.U32 R2, R165, 0x1, RZ ;  /* 0x00000001a5027819 */ /* 0x000fe400000006ff */
[----:B------:R-:W-:Y:S01]  /*14480*/  SHF.R.U32.HI R165, RZ, 0x2, R165 ;  /* 0x00000002ffa57819 */ /* 0x000fe200000116a5 */
[----:B--2---:R-:W-:Y:S01]  /*14490*/  FADD.FTZ R7, R0, R7 ;  /* 0x0000000700077221 */ /* 0x004fe20000010000 */
[----:B------:R-:W1:Y:S01]  /*144a0*/  MUFU.RCP R10, R6 ;  /* 0x00000006000a7308 */ /* 0x000e620000001000 */
[----:B------:R-:W-:-:S02]  /*144b0*/  LOP3.LUT R2, R2, 0x6, RZ, 0xc0, !PT ;  /* 0x0000000602027812 */ /* 0x000fc400078ec0ff */
[----:B------:R-:W-:Y:S02]  /*144c0*/  FSETP.NE.FTZ.AND P1, PT, R6, RZ, PT ;  /* 0x000000ff0600720b */ /* 0x000fe40003f35000 */
[----:B------:R-:W-:Y:S02]  /*144d0*/  LOP3.LUT R0, R2, 0x3e00, R4, 0xf8, !PT ;  /* 0x00003e0002007812 */ /* 0x000fe400078ef804 */
[----:B------:R-:W-:Y:S01]  /*144e0*/  SHF.L.U32 R2, R22, 0x5, RZ ;  /* 0x0000000516027819 */ /* 0x000fe200000006ff */
[----:B------:R-:W2:Y:S01]  /*144f0*/  MUFU.RCP R9, R7 ;  /* 0x0000000700097308 */ /* 0x000ea20000001000 */
[----:B------:R-:W-:Y:S02]  /*14500*/  LOP3.LUT R4, R21, 0xf04, RZ, 0xc0, !PT ;  /* 0x00000f0415047812 */ /* 0x000fe400078ec0ff */
[----:B------:R-:W-:Y:S02]  /*14510*/  FSETP.NE.FTZ.AND P0, PT, R7, RZ, PT ;  /* 0x000000ff0700720b */ /* 0x000fe40003f15000 */
[----:B------:R-:W-:-:S02]  /*14520*/  LOP3.LUT R4, R4, 0x20, R2, 0xf8, !PT ;  /* 0x0000002004047812 */ /* 0x000fc400078ef802 */
[----:B------:R-:W-:Y:S01]  /*14530*/  LOP3.LUT R2, R0, 0x20, R11, 0xf8, !PT ;  /* 0x0000002000027812 */ /* 0x000fe200078ef80b */
[----:B------:R-:W3:Y:S01]  /*14540*/  @P1 MUFU.LG2 R6, R6 ;  /* 0x0000000600061308 */ /* 0x000ee20000000c00 */
[----:B-1----:R-:W-:Y:S02]  /*14550*/  FSEL R0, R10, 1, P1 ;  /* 0x3f8000000a007808 */ /* 0x002fe40000800000 */
[----:B------:R-:W-:Y:S02]  /*14560*/  LOP3.LUT R5, R4, R5, RZ, 0xfc, !PT ;  /* 0x0000000504057212 */ /* 0x000fe400078efcff */
[----:B------:R-:W-:Y:S01]  /*14570*/  LOP3.LUT R2, R2, R8, RZ, 0xfc, !PT ;  /* 0x0000000802027212 */ /* 0x000fe200078efcff */
[C---:B------:R-:W-:Y:S01]  /*14580*/  FMUL.FTZ R136, R0.reuse, R136 ;  /* 0x0000008800887220 */ /* 0x040fe20000410000 */
[C---:B------:R-:W-:Y:S01]  /*14590*/  FMUL.FTZ R137, R0.reuse, R137 ;  /* 0x0000008900897220 */ /* 0x040fe20000410000 */
[C---:B------:R-:W-:Y:S01]  /*145a0*/  FMUL.FTZ R140, R0.reuse, R140 ;  /* 0x0000008c008c7220 */ /* 0x040fe20000410000 */
[----:B--2---:R-:W-:Y:S01]  /*145b0*/  FSEL R4, R9, 1, P0 ;  /* 0x3f80000009047808 */ /* 0x004fe20000000000 */
[C---:B------:R-:W-:Y:S01]  /*145c0*/  FMUL.FTZ R141, R0.reuse, R141 ;  /* 0x0000008d008d7220 */ /* 0x040fe20000410000 */
[C---:B------:R-:W-:Y:S01]  /*145d0*/  FMUL.FTZ R144, R0.reuse, R144 ;  /* 0x0000009000907220 */ /* 0x040fe20000410000 */
[C---:B------:R-:W-:Y:S01]  /*145e0*/  FMUL.FTZ R145, R0.reuse, R145 ;  /* 0x0000009100917220 */ /* 0x040fe20000410000 */
[C---:B------:R-:W-:Y:S01]  /*145f0*/  FMUL.FTZ R148, R0.reuse, R148 ;  /* 0x0000009400947220 */ /* 0x040fe20000410000 */
[----:B------:R-:W-:Y:S01]  /*14600*/  FMUL.FTZ R149, R0, R149 ;  /* 0x0000009500957220 */ /* 0x000fe20000410000 */
[----:B------:R-:W-:Y:S01]  /*14610*/  LEA R2, R2, UR5, 0x2 ;  /* 0x0000000502027c11 */ /* 0x000fe2000f8e10ff */
[C---:B------:R-:W-:Y:S01]  /*14620*/  FMUL.FTZ R138, R4.reuse, R138 ;  /* 0x0000008a048a7220 */ /* 0x040fe20000410000 */
[C---:B------:R-:W-:Y:S01]  /*14630*/  LOP3.LUT R0, R11.reuse, 0x80, RZ, 0xc0, !PT ;  /* 0x000000800b007812 */ /* 0x040fe200078ec0ff */
[C---:B------:R-:W-:Y:S01]  /*14640*/  FMUL.FTZ R139, R4.reuse, R139 ;  /* 0x0000008b048b7220 */ /* 0x040fe20000410000 */
[----:B------:R-:W-:Y:S01]  /*14650*/  LOP3.LUT R8, R11, 0x40, RZ, 0xc0, !PT ;  /* 0x000000400b087812 */ /* 0x000fe200078ec0ff */
[----:B------:R-:W-:Y:S01]  /*14660*/  FMUL.FTZ R142, R4, R142 ;  /* 0x0000008e048e7220 */ /* 0x000fe20000410000 */
[----:B------:R-:W-:Y:S01]  /*14670*/  IADD3 R0, PT, PT, R2, -R0, RZ ;  /* 0x8000000002007210 */ /* 0x000fe20007ffe0ff */
[C---:B------:R-:W-:Y:S01]  /*14680*/  FMUL.FTZ R143, R4.reuse, R143 ;  /* 0x0000008f048f7220 */ /* 0x040fe20000410000 */
[C---:B------:R-:W-:Y:S01]  /*14690*/  FMUL.FTZ R146, R4.reuse, R146 ;  /* 0x0000009204927220 */ /* 0x040fe20000410000 */
[C---:B------:R-:W-:Y:S01]  /*146a0*/  FMUL.FTZ R147, R4.reuse, R147 ;  /* 0x0000009304937220 */ /* 0x040fe20000410000 */
[C---:B------:R-:W-:Y:S01]  /*146b0*/  FMUL.FTZ R150, R4.reuse, R150 ;  /* 0x0000009604967220 */ /* 0x040fe20000410000 */
[----:B------:R-:W-:Y:S01]  /*146c0*/  FMUL.FTZ R151, R4, R151 ;  /* 0x0000009704977220 */ /* 0x000fe20000410000 */
[----:B------:R-:W-:Y:S01]  /*146d0*/  IMAD.IADD R4, R2, 0x1, -R8 ;  /* 0x0000000102047824 */ /* 0x000fe200078e0a08 */
[----:B------:R-:W-:Y:S01]  /*146e0*/  STS.64 [R2], R136 ;  /* 0x0000008802007388 */ /* 0x000fe20000000a00 */
[----:B------:R-:W-:Y:S01]  /*146f0*/  LEA R5, R5, UR5, 0x2 ;  /* 0x0000000505057c11 */ /* 0x000fe2000f8e10ff */
[----:B------:R-:W1:Y:S01]  /*14700*/  S2UR UR5, SR_CTAID.X ;  /* 0x00000000000579c3 */ /* 0x000e620000002500 */
[----:B---3--:R-:W-:Y:S01]  /*14710*/  @P1 FMUL.FTZ R6, R6, 0.69314718246459960938 ;  /* 0x3f31721806061820 */ /* 0x008fe20000410000 */
[----:B------:R2:W-:Y:S04]  /*14720*/  STS.64 [R2+0x400], R138 ;  /* 0x0004008a02007388 */ /* 0x0005e80000000a00 */
[----:B------:R-:W-:Y:S02]  /*14730*/  STS.64 [R4+0x20], R140 ;  /* 0x0000208c04007388 */ /* 0x000fe40000000a00 */
[----:B------:R-:W3:Y:S02]  /*14740*/  @P1 LDC R11, c[0x0][0x458] ;  /* 0x00011600ff0b1b82 */ /* 0x000ee40000000800 */
[----:B------:R5:W-:Y:S04]  /*14750*/  STS.64 [R4+0x420], R142 ;  /* 0x0004208e04007388 */ /* 0x000be80000000a00 */
[----:B------:R-:W-:Y:S02]  /*14760*/  STS.64 [R0+0x40], R144 ;  /* 0x0000409000007388 */ /* 0x000fe40000000a00 */
[----:B------:R-:W3:Y:S02]  /*14770*/  @P0 LDC R10, c[0x0][0x458] ;  /* 0x00011600ff0a0b82 */ /* 0x000ee40000000800 */
[----:B------:R4:W-:Y:S01]  /*14780*/  STS.64 [R0+0x440], R146 ;  /* 0x0004409200007388 */ /* 0x0009e20000000a00 */
[----:B-1----:R-:W-:Y:S01]  /*14790*/  USHF.L.U32 UR5, UR5, 0x6, URZ ;  /* 0x0000000605057899 */ /* 0x002fe200080006ff */
[----:B--2---:R-:W-:-:S04]  /*147a0*/  IADD3 R2, PT, PT, -R8, R0, RZ ;  /* 0x0000000008027210 */ /* 0x004fc80007ffe1ff */
[----:B------:R-:W1:Y:S01]  /*147b0*/  LDC.64 R8, c[0x0][0x430] ;  /* 0x00010c00ff087b82 */ /* 0x000e620000000a00 */
[----:B------:R-:W-:Y:S01]  /*147c0*/  STS.64 [R2+0x60], R148 ;  /* 0x0000609402007388 */ /* 0x000fe20000000a00 */
[----:B-----5:R-:W2:Y:S03]  /*147d0*/  @P0 MUFU.LG2 R4, R7 ;  /* 0x0000000700040308 */ /* 0x020ea60000000c00 */
[----:B------:R1:W-:Y:S03]  /*147e0*/  STS.64 [R2+0x460], R150 ;  /* 0x0004609602007388 */ /* 0x0003e60000000a00 */
[----:B------:R-:W-:Y:S01]  /*147f0*/  BAR.SYNC.DEFER_BLOCKING 0x0 ;  /* 0x0000000000007b1d */ /* 0x000fe20000010000 */
[----:B----4-:R-:W-:-:S04]  /*14800*/  IMAD.MOV R0, RZ, RZ, -R227 ;  /* 0x000000ffff007224 */ /* 0x010fc800078e0ae3 */
[----:B------:R-:W-:Y:S02]  /*14810*/  IMAD R0, R12, R0, UR6 ;  /* 0x000000060c007e24 */ /* 0x000fe4000f8e0200 */
[----:B--2---:R-:W-:Y:S01]  /*14820*/  @P0 FMUL.FTZ R4, R4, 0.69314718246459960938 ;  /* 0x3f31721804040820 */ /* 0x004fe20000410000 */
[----:B------:R-:W-:-:S03]  /*14830*/  MOV R7, 0xff800000 ;  /* 0xff80000000077802 */ /* 0x000fc60000000f00 */
[----:B---3--:R-:W-:Y:S01]  /*14840*/  @P0 FFMA.FTZ R7, R3, R10, R4 ;  /* 0x0000000a03070223 */ /* 0x008fe20000010004 */
[----:B-1----:R-:W-:Y:S01]  /*14850*/  IMAD R2, R8, UR4, R227 ;  /* 0x0000000408027c24 */ /* 0x002fe2000f8e02e3 */
[----:B------:R1:W2:Y:S01]  /*14860*/  LDS.128 R24, [R5] ;  /* 0x0000000005187984 */ /* 0x0002a20000000c00 */
[----:B------:R-:W3:Y:S01]  /*14870*/  LDCU UR4, c[0x0][0x44c] ;  /* 0x00008980ff0477ac */ /* 0x000ee20008000800 */
[----:B------:R-:W-:Y:S01]  /*14880*/  MOV R8, 0xff800000 ;  /* 0xff80000000087802 */ /* 0x000fe20000000f00 */
[----:B------:R-:W-:Y:S01]  /*14890*/  IMAD R2, R2, R12, R0 ;  /* 0x0000000c02027224 */ /* 0x000fe200078e0200 */
[----:B------:R1:W4:Y:S01]  /*148a0*/  LDS.128 R16, [R5+0x800] ;  /* 0x0008000005107984 */ /* 0x0003220000000c00 */
[----:B------:R-:W-:Y:S01]  /*148b0*/  LOP3.LUT R0, R13, 0x30, RZ, 0xc0, !PT ;  /* 0x000000300d007812 */ /* 0x000fe200078ec0ff */
[----:B------:R-:W-:Y:S01]  /*148c0*/  @P1 FFMA.FTZ R8, R20, R11, R6 ;  /* 0x0000000b14081223 */ /* 0x000fe20000010006 */
[----:B------:R-:W-:Y:S02]  /*148d0*/  IMAD R2, R2, R9, UR5 ;  /* 0x0000000502027e24 */ /* 0x000fe4000f8e0209 */
[----:B------:R-:W-:-:S02]  /*148e0*/  LOP3.LUT R0, R0, 0x7, R165, 0xf8, !PT ;  /* 0x0000000700007812 */ /* 0x000fc400078ef8a5 */
[----:B---3--:R-:W-:Y:S01]  /*148f0*/  IMAD R9, R2, UR4, RZ ;  /* 0x0000000402097c24 */ /* 0x008fe2000f8e02ff */
[----:B------:R-:W-:Y:S06]  /*14900*/  @P2 BRA `(.L_x_1058) ;  /* 0x0000000000282947 */ /* 0x000fec0003800000 */
[----:B------:R-:W3:Y:S01]  /*14910*/  LDCU.64 UR4, c[0x0][0x428] ;  /* 0x00008500ff0477ac */ /* 0x000ee20008000a00 */
[----:B------:R-:W-:Y:S01]  /*14920*/  VIADD R4, R0, 0x8 ;  /* 0x0000000800047836 */ /* 0x000fe20000000000 */
[----:B------:R-:W-:Y:S02]  /*14930*/  IADD3 R3, P0, PT, R2, R0, RZ ;  /* 0x0000000002037210 */ /* 0x000fe40007f1e0ff */
[-C--:B------:R-:W-:Y:S02]  /*14940*/  ISETP.GE.AND P2, PT, R0, R248.reuse, PT ;  /* 0x000000f80000720c */ /* 0x080fe40003f46270 */
[----:B------:R-:W-:Y:S02]  /*14950*/  ISETP.GE.AND P1, PT, R4, R248, PT ;  /* 0x000000f80400720c */ /* 0x000fe40003f26270 */
[----:B------:R-:W-:Y:S02]  /*14960*/  LEA.HI.X.SX32 R0, R2, RZ, 0x1, P0 ;  /* 0x000000ff02007211 */ /* 0x000fe400000f0eff */
[----:B---3--:R-:W-:-:S04]  /*14970*/  LEA R2, P0, R3, UR4, 0x2 ;  /* 0x0000000403027c11 */ /* 0x008fc8000f8010ff */
[----:B------:R-:W-:-:S05]  /*14980*/  LEA.HI.X R3, R3, UR5, R0, 0x2, P0 ;  /* 0x0000000503037c11 */ /* 0x000fca00080f1400 */
[----:B------:R3:W-:Y:S04]  /*14990*/  @!P2 STG.E desc[UR16][R2.64], R8 ;  /* 0x000000080200a986 */ /* 0x0007e8000c101910 */
[----:B------:R3:W-:Y:S02]  /*149a0*/  @!P1 STG.E desc[UR16][R2.64+0x20], R7 ;  /* 0x0000200702009986 */ /* 0x0007e4000c101910 */
.L_x_1058:
[----:B------:R-:W-:Y:S05]  /*149b0*/  BSYNC.RECONVERGENT B0 ;  /* 0x0000000000007941 */ /* 0x000fea0003800200 */
.L_x_1057:
[----:B------:R-:W5:Y:S01]  /*149c0*/  LDS.128 R12, [R5+0x1000] ;  /* 0x00100000050c7984 */ /* 0x000f620000000c00 */
[----:B------:R-:W2:Y:S01]  /*149d0*/  LDCU UR6, c[0x0][0x440] ;  /* 0x00008800ff0677ac */ /* 0x000ea20008000800 */
[C---:B---3--:R-:W-:Y:S01]  /*149e0*/  LOP3.LUT R2, R21.reuse, 0x1c, RZ, 0xc0, !PT ;  /* 0x0000001c15027812 */ /* 0x048fe200078ec0ff */
[C---:B------:R-:W-:Y:S01]  /*149f0*/  VIADD R3, R22.reuse, 0x10 ;  /* 0x0000001016037836 */ /* 0x040fe20000000000 */
[----:B-1----:R-:W1:Y:S01]  /*14a00*/  LDS.128 R4, [R5+0x1800] ;  /* 0x0018000005047984 */ /* 0x002e620000000c00 */
[----:B------:R-:W3:Y:S01]  /*14a10*/  LDCU.64 UR4, c[0x0][0x3f8] ;  /* 0x00007f00ff0477ac */ /* 0x000ee20008000a00 */
[----:B------:R-:W-:Y:S01]  /*14a20*/  LOP3.LUT R0, R21, 0xfe0, RZ, 0xc0, !PT ;  /* 0x00000fe015007812 */ /* 0x000fe200078ec0ff */
[----:B------:R-:W-:-:S03]  /*14a30*/  VIADD R8, R22, 0x30 ;  /* 0x0000003016087836 */ /* 0x000fc60000000000 */
[----:B------:R-:W-:-:S04]  /*14a40*/  LOP3.LUT R0, R0, 0x1c, R21, 0xf8, !PT ;  /* 0x0000001c00007812 */ /* 0x000fc800078ef815 */
[----:B------:R-:W-:Y:S02]  /*14a50*/  IADD3 R0, P1, PT, R9, R0, RZ ;  /* 0x0000000009007210 */ /* 0x000fe40007f3e0ff */
[----:B--2---:R-:W-:Y:S01]  /*14a60*/  ISETP.GE.AND P0, PT, R2, UR6, PT ;  /* 0x0000000602007c0c */ /* 0x004fe2000bf06270 */
[----:B------:R-:W-:-:S03]  /*14a70*/  VIADD R2, R22, 0x20 ;  /* 0x0000002016027836 */ /* 0x000fc60000000000 */
[-C--:B------:R-:W-:Y:S02]  /*14a80*/  ISETP.GE.OR P3, PT, R3, R248.reuse, P0 ;  /* 0x000000f80300720c */ /* 0x080fe40000766670 */
[-C--:B------:R-:W-:Y:S02]  /*14a90*/  ISETP.GE.OR P4, PT, R22, R248.reuse, P0 ;  /* 0x000000f81600720c */ /* 0x080fe40000786670 */
[-C--:B------:R-:W-:Y:S02]  /*14aa0*/  ISETP.GE.OR P2, PT, R2, R248.reuse, P0 ;  /* 0x000000f80200720c */ /* 0x080fe40000746670 */
[----:B------:R-:W-:Y:S02]  /*14ab0*/  ISETP.GE.OR P0, PT, R8, R248, P0 ;  /* 0x000000f80800720c */ /* 0x000fe40000706670 */
[----:B------:R-:W-:Y:S02]  /*14ac0*/  LEA.HI.X.SX32 R3, R9, RZ, 0x1, P1 ;  /* 0x000000ff09037211 */ /* 0x000fe400008f0eff */
[----:B---3--:R-:W-:-:S04]  /*14ad0*/  LEA R2, P1, R0, UR4, 0x2 ;  /* 0x0000000400027c11 */ /* 0x008fc8000f8210ff */
[----:B------:R-:W-:-:S05]  /*14ae0*/  LEA.HI.X R3, R0, UR5, R3, 0x2, P1 ;  /* 0x0000000500037c11 */ /* 0x000fca00088f1403 */
[----:B------:R2:W-:Y:S04]  /*14af0*/  @!P4 STG.E.128 desc[UR16][R2.64], R24 ;  /* 0x000000180200c986 */ /* 0x0005e8000c101d10 */
[----:B----4-:R2:W-:Y:S04]  /*14b00*/  @!P3 STG.E.128 desc[UR16][R2.64+0x800], R16 ;  /* 0x000800100200b986 */ /* 0x0105e8000c101d10 */
[----:B-----5:R2:W-:Y:S01]  /*14b10*/  @!P2 STG.E.128 desc[UR16][R2.64+0x1000], R12 ;  /* 0x0010000c0200a986 */ /* 0x0205e2000c101d10 */
[----:B-1----:R-:W-:Y:S05]  /*14b20*/  @P0 EXIT ;  /* 0x000000000000094d */ /* 0x002fea0003800000 */
[----:B------:R-:W-:Y:S01]  /*14b30*/  STG.E.128 desc[UR16][R2.64+0x1800], R4 ;  /* 0x0018000402007986 */ /* 0x000fe2000c101d10 */
[----:B------:R-:W-:Y:S05]  /*14b40*/  EXIT ;  /* 0x000000000000794d */ /* 0x000fea0003800000 */
.L_x_1059:
        /* <DEDUP_REMOVED lines=11> */
.L_x_4879:


//--------------------- .text._ZN5flash24flash_fwd_splitkv_kernelI23Flash_fwd_kernel_traitsILi32ELi64ELi256ELi4ELb0ELb0EN7cutlass10bfloat16_tE19Flash_kernel_traitsILi32ELi64ELi256ELi4ES3_EELb1ELb0ELb0ELb0ELb0ELb0ELb1ELb1EEEvNS_16Flash_fwd_paramsE --------------------------
	.section	.text._ZN5flash24flash_fwd_splitkv_kernelI23Flash_fwd_kernel_traitsILi32ELi64ELi256ELi4ELb0ELb0EN7cutlass10bfloat16_tE19Flash_kernel_traitsILi32ELi64ELi256ELi4ES3_EELb1ELb0ELb0ELb0ELb0ELb0ELb1ELb1EEEvNS_16Flash_fwd_paramsE,"ax",@progbits
	.align	128
        .global         _ZN5flash24flash_fwd_splitkv_kernelI23Flash_fwd_kernel_traitsILi32ELi64ELi256ELi4ELb0ELb0EN7cutlass10bfloat16_tE19Flash_kernel_traitsILi32ELi64ELi256ELi4ES3_EELb1ELb0ELb0ELb0ELb0ELb0ELb1ELb1EEEvNS_16Flash_fwd_paramsE
        .type           _ZN5flash24flash_fwd_splitkv_kernelI23Flash_fwd_kernel_traitsILi32ELi64ELi256ELi4ELb0ELb0EN7cutlass10bfloat16_tE19Flash_kernel_traitsILi32ELi64ELi256ELi4ES3_EELb1ELb0ELb0ELb0ELb0ELb0ELb1ELb1EEEvNS_16Flash_fwd_paramsE,@function
        .size           _ZN5flash24flash_fwd_splitkv_kernelI23Flash_fwd_kernel_traitsILi32ELi64ELi256ELi4ELb0ELb0EN7cutlass10bfloat16_tE19Flash_kernel_traitsILi32ELi64ELi256ELi4ES3_EELb1ELb0ELb0ELb0ELb0ELb0ELb1ELb1EEEvNS_16Flash_fwd_paramsE,(.L_x_4880 - _ZN5flash24flash_fwd_splitkv_kernelI23Flash_fwd_kernel_traitsILi32ELi64ELi256ELi4ELb0ELb0EN7cutlass10bfloat16_tE19Flash_kernel_traitsILi32ELi64ELi256ELi4ES3_EELb1ELb0ELb0ELb0ELb0ELb0ELb1ELb1EEEvNS_16Flash_fwd_paramsE)
        .other          _ZN5flash24flash_fwd_splitkv_kernelI23Flash_fwd_kernel_traitsILi32ELi64ELi256ELi4ELb0ELb0EN7cutlass10bfloat16_tE19Flash_kernel_traitsILi32ELi64ELi256ELi4ES3_EELb1ELb0ELb0ELb0ELb0ELb0ELb1ELb1EEEvNS_16Flash_fwd_paramsE,@"STO_CUDA_ENTRY STV_DEFAULT"
_ZN5flash24flash_fwd_splitkv_kernelI23Flash_fwd_kernel_traitsILi32ELi64ELi256ELi4ELb0ELb0EN7cutlass10bfloat16_tE19Flash_kernel_traitsILi32ELi64ELi256ELi4ES3_EELb1ELb0ELb0ELb0ELb0ELb0ELb1ELb1EEEvNS_16Flash_fwd_paramsE:
.text._ZN5flash24flash_fwd_splitkv_kernelI23Flash_fwd_kernel_traitsILi32ELi64ELi256ELi4ELb0ELb0EN7cutlass10bfloat16_tE19Flash_kernel_traitsILi32ELi64ELi256ELi4ES3_EELb1ELb0ELb0ELb0ELb0ELb0ELb1ELb1EEEvNS_16Flash_fwd_paramsE:
[----:B------:R-:W-:Y:S08]  /*0000*/  LDC R1, c[0x0][0x37c] ;  /* 0x0000df00ff017b82 */ /* 0x000ff00000000800 */
[----:B------:R-:W1:Y:S01]  /*0010*/  LDC R8, c[0x0][0x3e0] ;  /* 0x0000f800ff087b82 */ /* 0x000e620000000800 */
[----:B------:R-:W2:Y:S01]  /*0020*/  LDCU.64 UR8, c[0x0][0x460] ;  /* 0x00008c00ff0877ac */ /* 0x000ea20008000a00 */
[----:B------:R-:W-:Y:S01]  /*0030*/  IMAD.MOV.U32 R7, RZ, RZ, -0x1 ;  /* 0xffffffffff077424 */ /* 0x000fe200078e00ff */
[----:B------:R-:W3:Y:S05]  /*0040*/  LDCU.64 UR4, c[0x0][0x470] ;  /* 0x00008e00ff0477ac */ /* 0x000eea0008000a00 */
[----:B------:R-:W4:Y:S01]  /*0050*/  S2UR UR10, SR_CTAID.Z ;  /* 0x00000000000a79c3 */ /* 0x000f220000002700 */
[----:B------:R-:W3:Y:S07]  /*0060*/  LDCU.64 UR6, c[0x0][0x358] ;  /* 0x00006b00ff0677ac */ /* 0x000eee0008000a00 */
[----:B------:R-:W3:Y:S01]  /*0070*/  LDC.64 R4, c[0x0][0x460] ;  /* 0x00011800ff047b82 */ /* 0x000ee20000000a00 */
[----:B--2---:R-:W-:-:S04]  /*0080*/  ISETP.NE.U32.AND P1, PT, RZ, UR8, PT ;  /* 0x00000008ff007c0c */ /* 0x004fc8000bf25070 */
[----:B------:R-:W-:Y:S01]  /*0090*/  ISETP.NE.AND.EX P1, PT, RZ, UR9, PT, P1 ;  /* 0x00000009ff007c0c */ /* 0x000fe2000bf25310 */
        /* <DEDUP_REMOVED lines=10> */
[----:B----4-:R-:W-:-:S04]  /*0140*/  IMAD.HI.U32 R215, R0, UR10, RZ ;  /* 0x0000000a00d77c27 */ /* 0x010fc8000f8e00ff */
[----:B------:R-:W-:-:S04]  /*0150*/  IMAD.MOV R0, RZ, RZ, -R215 ;  /* 0x000000ffff007224 */ /* 0x000fc800078e0ad7 */
[----:B------:R-:W-:-:S05]  /*0160*/  IMAD R0, R8, R0, UR10 ;  /* 0x0000000a08007e24 */ /* 0x000fca000f8e0200 */
[----:B------:R-:W-:-:S13]  /*0170*/  ISETP.GE.U32.AND P0, PT, R0, R8, PT ;  /* 0x000000080000720c */ /* 0x000fda0003f06070 */
[----:B------:R-:W-:Y:S02]  /*0180*/  @P0 IMAD.IADD R0, R0, 0x1, -R8 ;  /* 0x0000000100000824 */ /* 0x000fe400078e0a08 */
[----:B------:R-:W-:Y:S01]  /*0190*/  @P0 VIADD R215, R215, 0x1 ;  /* 0x00000001d7d70836 */ /* 0x000fe20000000000 */
[----:B------:R-:W-:Y:S02]  /*01a0*/  ISETP.NE.U32.AND P0, PT, RZ, UR8, PT ;  /* 0x00000008ff007c0c */ /* 0x000fe4000bf05070 */
[----:B------:R-:W-:Y:S02]  /*01b0*/  ISETP.GE.U32.AND P2, PT, R0, R8, PT ;  /* 0x000000080000720c */ /* 0x000fe40003f46070 */
[----:B------:R-:W-:Y:S02]  /*01c0*/  ISETP.NE.AND.EX P3, PT, RZ, UR9, PT, P0 ;  /* 0x00000009ff007c0c */ /* 0x000fe4000bf65300 */
[----:B-1----:R-:W-:-:S09]  /*01d0*/  ISETP.NE.U32.AND P0, PT, R2, RZ, PT ;  /* 0x000000ff0200720c */ /* 0x002fd20003f05070 */
[----:B------:R-:W-:Y:S01]  /*01e0*/  @P2 VIADD R215, R215, 0x1 ;  /* 0x00000001d7d72836 */ /* 0x000fe20000000000 */
[----:B------:R-:W-:Y:S02]  /*01f0*/  ISETP.NE.AND.EX P2, PT, R3, RZ, PT, P0 ;  /* 0x000000ff0300720c */ /* 0x000fe40003f45300 */
[----:B------:R-:W-:Y:S02]  /*0200*/  @!P4 LOP3.LUT R215, RZ, R8, RZ, 0x33, !PT ;  /* 0x00000008ffd7c212 */ /* 0x000fe400078e33ff */
[----:B---3--:R-:W-:-:S03]  /*0210*/  ISETP.NE.U32.AND P0, PT, RZ, UR4, PT ;  /* 0x00000004ff007c0c */ /* 0x008fc6000bf05070 */
[----:B------:R-:W-:Y:S01]  /*0220*/  IMAD.WIDE.U32 R4, R215, 0x4, R4 ;  /* 0x00000004d7047825 */ /* 0x000fe200078e0004 */
[----:B------:R-:W-:-:S03]  /*0230*/  ISETP.NE.AND.EX P5, PT, RZ, UR5, PT, P0 ;  /* 0x00000005ff007c0c */ /* 0x000fc6000bfa5300 */
[----:B------:R-:W-:Y:S01]  /*0240*/  IMAD.SHL.U32 R10, R215, 0x4, RZ ;  /* 0x00000004d70a7824 */ /* 0x000fe200078e00ff */
[----:B------:R-:W2:Y:S01]  /*0250*/  @P1 LDG.E R7, desc[UR6][R4.64] ;  /* 0x0000000604071981 */ /* 0x000ea2000c1e1900 */
[----:B------:R-:W-:-:S03]  /*0260*/  SHF.R.U32.HI R9, RZ, 0x1e, R215 ;  /* 0x0000001eff097819 */ /* 0x000fc600000116d7 */
[----:B------:R1:W2:Y:S01]  /*0270*/  @P3 LDG.E R0, desc[UR6][R4.64+0x4] ;  /* 0x0000040604003981 */ /* 0x0002a2000c1e1900 */
[C---:B------:R-:W-:Y:S02]  /*0280*/  @P2 IADD3 R42, P0, PT, R10.reuse, R2, RZ ;  /* 0x000000020a2a2210 */ /* 0x040fe40007f1e0ff */
[----:B------:R-:W-:-:S03]  /*0290*/  IADD3 R108, P1, PT, R10, UR4, RZ ;  /* 0x000000040a6c7c10 */ /* 0x000fc6000ff3e0ff */
[C---:B------:R-:W-:Y:S01]  /*02a0*/  @P2 IMAD.X R43, R9.reuse, 0x1, R3, P0 ;  /* 0x00000001092b2824 */ /* 0x040fe200000e0603 */
[----:B------:R-:W-:Y:S01]  /*02b0*/  IADD3.X R109, PT, PT, R9, UR5, RZ, P1, !PT ;  /* 0x00000005096d7c10 */ /* 0x000fe20008ffe4ff */
[----:B------:R-:W3:Y:S03]  /*02c0*/  LDC.64 R2, c[0x0][0x468] ;  /* 0x00011a00ff027b82 */ /* 0x000ee60000000a00 */
[----:B------:R4:W5:Y:S01]  /*02d0*/  @P2 LDG.E R42, desc[UR6][R42.64] ;  /* 0x000000062a2a2981 */ /* 0x000962000c1e1900 */
[----:B-1----:R-:W-:-:S06]  /*02e0*/  IMAD.MOV.U32 R4, RZ, RZ, RZ ;  /* 0x000000ffff047224 */ /* 0x002fcc00078e00ff */
[----:B------:R4:W5:Y:S01]  /*02f0*/  @P5 LDG.E R4, desc[UR6][R108.64] ;  /* 0x000000066c045981 */ /* 0x000962000c1e1900 */
[----:B------:R-:W1:Y:S01]  /*0300*/  LDCU.U8 UR4, c[0x0][0x532] ;  /* 0x0000a640ff0477ac */ /* 0x000e620008000000 */
[----:B---3--:R-:W-:Y:S01]  /*0310*/  ISETP.EQ.U32.AND P0, PT, R2, RZ, PT ;  /* 0x000000ff0200720c */ /* 0x008fe20003f02070 */
[----:B------:R-:W3:Y:S01]  /*0320*/  S2R R6, SR_CTAID.X ;  /* 0x0000000000067919 */ /* 0x000ee20000002500 */
[----:B-1----:R-:W-:-:S04]  /*0330*/  ISETP.NE.AND P4, PT, RZ, UR4, PT ;  /* 0x00000004ff007c0c */ /* 0x002fc8000bf85270 */
[----:B------:R-:W-:Y:S02]  /*0340*/  ISETP.EQ.OR.EX P1, PT, R3, RZ, !P4, P0 ;  /* 0x000000ff0300720c */ /* 0x000fe40006722700 */
[----:B------:R-:W-:-:S05]  /*0350*/  IADD3 R12, P0, PT, R10, R2, RZ ;  /* 0x000000020a0c7210 */ /* 0x000fca0007f1e0ff */
[----:B------:R-:W-:Y:S01]  /*0360*/  IMAD.X R13, R9, 0x1, R3, P0 ;  /* 0x00000001090d7824 */ /* 0x000fe200000e0603 */
[----:B------:R-:W-:Y:S01]  /*0370*/  ISETP.NE.U32.AND P0, PT, R2, RZ, PT ;  /* 0x000000ff0200720c */ /* 0x000fe20003f05070 */
[----:B------:R-:W1:Y:S03]  /*0380*/  @!P3 LDC R214, c[0x0][0x434] ;  /* 0x00010d00ffd6bb82 */ /* 0x000e660000000800 */
[----:B------:R-:W-:-:S13]  /*0390*/  ISETP.NE.AND.EX P0, PT, R3, RZ, PT, P0 ;  /* 0x000000ff0300720c */ /* 0x000fda0003f05300 */
[----:B------:R-:W1:Y:S01]  /*03a0*/  @!P0 LDC R44, c[0x0][0x438] ;  /* 0x00010e00ff2c8b82 */ /* 0x000e620000000800 */
[----:B------:R-:W-:Y:S02]  /*03b0*/  IMAD.MOV.U32 R5, RZ, RZ, -0x1 ;  /* 0xffffffffff057424 */ /* 0x000fe400078e00ff */
[----:B---3--:R-:W-:-:S04]  /*03c0*/  IMAD.SHL.U32 R213, R6, 0x40, RZ ;  /* 0x0000004006d57824 */ /* 0x008fc800078e00ff */
[----:B------:R4:W5:Y:S01]  /*03d0*/  @!P1 LDG.E R5, desc[UR6][R12.64] ;  /* 0x000000060c059981 */ /* 0x000962000c1e1900 */
[----:B--2---:R-:W-:Y:S02]  /*03e0*/  @P3 IMAD.IADD R214, R0, 0x1, -R7 ;  /* 0x0000000100d63824 */ /* 0x004fe400078e0a07 */
[----:B------:R-:W-:-:S04]  /*03f0*/  IMAD.MOV R0, RZ, RZ, -R215 ;  /* 0x000000ffff007224 */ /* 0x000fc800078e0ad7 */
[----:B------:R-:W-:Y:S01]  /*0400*/  IMAD R0, R8, R0, UR10 ;  /* 0x0000000a08007e24 */ /* 0x000fe2000f8e0200 */
[----:B-1----:R-:W-:Y:S01]  /*0410*/  ISETP.GT.AND P1, PT, R214, R213, PT ;  /* 0x000000d5d600720c */ /* 0x002fe20003f24270 */
[----:B----4-:R-:W-:-:S12]  /*0420*/  @!P0 BRA `(.L_x_1060) ;  /* 0x00000000000c8947 */ /* 0x010fd80003800000 */
[----:B------:R-:W2:Y:S02]  /*0430*/  @P4 LDG.E R44, desc[UR6][R12.64+0x4] ;  /* 0x000004060c2c4981 */ /* 0x000ea4000c1e1900 */
[----:B--2--5:R-:W-:-:S06]  /*0440*/  @P4 IADD3 R44, PT, PT, R44, -R5, RZ ;  /* 0x800000052c2c4210 */ /* 0x024fcc0007ffe0ff */
[----:B------:R1:W5:Y:S02]  /*0450*/  @!P4 LDG.E R44, desc[UR6][R12.64] ;  /* 0x000000060c2cc981 */ /* 0x000364000c1e1900 */
.L_x_1060:
[----:B------:R-:W-:Y:S05]  /*0460*/  @!P1 EXIT ;  /* 0x000000000000994d */ /* 0x000fea0003800000 */
[----:B------:R-:W1:Y:S01]  /*0470*/  LDC R11, c[0x0][0x374] ;  /* 0x0000dd00ff0b7b82 */ /* 0x000e620000000800 */
[--C-:B-----5:R-:W-:Y:S01]  /*0480*/  IMAD.IADD R44, R44, 0x1, -R4.reuse ;  /* 0x000000012c2c7824 */ /* 0x120fe200078e0a04 */
[----:B------:R-:W2:Y:S01]  /*0490*/  S2R R48, SR_TID.X ;  /* 0x0000000000307919 */ /* 0x000ea20000002100 */
[----:B------:R-:W-:-:S05]  /*04a0*/  @P2 IMAD.IADD R42, R42, 0x1, -R4 ;  /* 0x000000012a2a2824 */ /* 0x000fca00078e0a04 */
[----:B------:R-:W3:Y:S01]  /*04b0*/  LDC R2, c[0x0][0x438] ;  /* 0x00010e00ff027b82 */ /* 0x000ee20000000800 */
[-C--:B-1----:R-:W-:Y:S02]  /*04c0*/  IABS R13, R11.reuse ;  /* 0x0000000b000d7213 */ /* 0x082fe40000000000 */
[----:B------:R-:W-:Y:S02]  /*04d0*/  IABS R15, R11 ;  /* 0x0000000b000f7213 */ /* 0x000fe40000000000 */
[----:B------:R-:W1:Y:S03]  /*04e0*/  I2F.RP R3, R13 ;  /* 0x0000000d00037306 */ /* 0x000e660000209400 */
[----:B------:R-:W-:Y:S02]  /*04f0*/  IMAD.MOV R15, RZ, RZ, -R15 ;  /* 0x000000ffff0f7224 */ /* 0x000fe400078e0a0f */
[----:B---3--:R-:W-:-:S05]  /*0500*/  VIADD R2, R2, 0xff ;  /* 0x000000ff02027836 */ /* 0x008fca0000000000 */
        /* <DEDUP_REMOVED lines=17> */
[----:B------:R-:W3:Y:S03]  /*0620*/  @!P2 LDC R14, c[0x0][0x43c] ;  /* 0x00010f00ff0eab82 */ /* 0x000ee60000000800 */
[----:B------:R-:W-:Y:S02]  /*0630*/  ISETP.GT.U32.AND P1, PT, R13, R15, PT ;  /* 0x0000000f0d00720c */ /* 0x000fe40003f24070 */
[----:B-1----:R-:W-:Y:S02]  /*0640*/  @!P2 ISETP.NE.U32.AND P0, PT, R2, RZ, PT ;  /* 0x000000ff0200a20c */ /* 0x002fe40003f05070 */
[----:B------:R-:W1:Y:S09]  /*0650*/  S2R R2, SR_CTAID.Y ;  /* 0x0000000000027919 */ /* 0x000e720000002600 */
[----:B------:R-:W-:Y:S01]  /*0660*/  @!P1 IMAD.IADD R15, R15, 0x1, -R13 ;  /* 0x000000010f0f9824 */ /* 0x000fe200078e0a0d */
[----:B------:R-:W-:Y:S01]  /*0670*/  @!P2 ISETP.NE.AND.EX P0, PT, R3, RZ, PT, P0 ;  /* 0x000000ff0300a20c */ /* 0x000fe20003f05300 */
[----:B------:R-:W-:Y:S01]  /*0680*/  @!P1 VIADD R12, R12, 0x1 ;  /* 0x000000010c0c9836 */ /* 0x000fe20000000000 */
[----:B------:R-:W4:Y:S02]  /*0690*/  LDC R3, c[0x0][0x508] ;  /* 0x00014200ff037b82 */ /* 0x000f240000000800 */
[----:B------:R-:W-:-:S02]  /*06a0*/  ISETP.GE.U32.AND P4, PT, R15, R13, PT ;  /* 0x0000000d0f00720c */ /* 0x000fc40003f86070 */
[----:B---3--:R-:W-:Y:S02]  /*06b0*/  @!P2 SEL R14, R14, RZ, P0 ;  /* 0x000000ff0e0ea207 */ /* 0x008fe40000000000 */
[----:B------:R-:W-:-:S03]  /*06c0*/  ISETP.NE.AND P0, PT, R11, RZ, PT ;  /* 0x000000ff0b00720c */ /* 0x000fc60003f05270 */
[----:B------:R-:W-:-:S04]  /*06d0*/  @!P2 IMAD.IADD R42, R44, 0x1, R14 ;  /* 0x000000012c2aa824 */ /* 0x000fc800078e020e */
[----:B------:R-:W-:Y:S02]  /*06e0*/  VIADD R13, R42, 0xff ;  /* 0x000000ff2a0d7836 */ /* 0x000fe40000000000 */
[----:B------:R-:W-:-:S03]  /*06f0*/  @P4 VIADD R12, R12, 0x1 ;  /* 0x000000010c0c4836 */ /* 0x000fc60000000000 */
[----:B------:R-:W-:Y:S01]  /*0700*/  IADD3 R14, PT, PT, R13, R213, -R214 ;  /* 0x000000d50d0e7210 */ /* 0x000fe20007ffe8d6 */
[----:B------:R-:W-:Y:S01]  /*0710*/  @!P3 IMAD.MOV R12, RZ, RZ, -R12 ;  /* 0x000000ffff0cb224 */ /* 0x000fe200078e0a0c */
[----:B------:R-:W-:Y:S02]  /*0720*/  @!P0 LOP3.LUT R12, RZ, R11, RZ, 0x33, !PT ;  /* 0x0000000bff0c8212 */ /* 0x000fe400078e33ff */
[----:B----4-:R-:W-:Y:S02]  /*0730*/  IADD3 R3, PT, PT, R14, 0x40, R3 ;  /* 0x000000400e037810 */ /* 0x010fe40007ffe003 */
[----:B------:R-:W-:Y:S02]  /*0740*/  SHF.R.S32.HI R14, RZ, 0x1f, R13 ;  /* 0x0000001fff0e7819 */ /* 0x000fe4000001140d */
[----:B------:R-:W-:Y:S01]  /*0750*/  SHF.R.S32.HI R11, RZ, 0x1f, R3 ;  /* 0x0000001fff0b7819 */ /* 0x000fe20000011403 */
[----:B-1----:R-:W-:Y:S01]  /*0760*/  IMAD R212, R12, R2, RZ ;  /* 0x000000020cd47224 */ /* 0x002fe200078e02ff */
[----:B------:R-:W-:-:S02]  /*0770*/  LEA.HI R14, R14, R13, RZ, 0x8 ;  /* 0x0000000d0e0e7211 */ /* 0x000fc400078f40ff */
[----:B------:R-:W-:Y:S02]  /*0780*/  LEA.HI R11, R11, R3, RZ, 0x8 ;  /* 0x000000030b0b7211 */ /* 0x000fe400078f40ff */
[----:B------:R-:W-:Y:S02]  /*0790*/  SHF.R.S32.HI R14, RZ, 0x8, R14 ;  /* 0x00000008ff0e7819 */ /* 0x000fe4000001140e */
[----:B------:R-:W-:Y:S02]  /*07a0*/  SHF.R.S32.HI R11, RZ, 0x8, R11 ;  /* 0x00000008ff0b7819 */ /* 0x000fe4000001140b */
[----:B------:R-:W-:-:S04]  /*07b0*/  VIADDMNMX R14, R212, R12, R14, PT ;  /* 0x0000000cd40e7246 */ /* 0x000fc8000380010e */
[----:B------:R-:W-:-:S04]  /*07c0*/  VIMNMX R40, PT, PT, R14, R11, PT ;  /* 0x0000000b0e287248 */ /* 0x000fc80003fe0100 */
[----:B------:R-:W-:-:S13]  /*07d0*/  ISETP.GE.AND P0, PT, R212, R40, PT ;  /* 0x00000028d400720c */ /* 0x000fda0003f06270 */
[----:B--2---:R-:W-:Y:S05]  /*07e0*/  @!P0 BRA `(.L_x_1061) ;  /* 0x0000000000cc8947 */ /* 0x004fea0003800000 */
[----:B------:R-:W1:Y:S01]  /*07f0*/  LDC.64 R4, c[0x0][0x430] ;  /* 0x00010c00ff047b82 */ /* 0x000e620000000a00 */
[----:B------:R-:W2:Y:S01]  /*0800*/  LDCU UR5, c[0x0][0x44c] ;  /* 0x00008980ff0577ac */ /* 0x000ea20008000800 */
[----:B------:R-:W-:Y:S01]  /*0810*/  IMAD.SHL.U32 R3, R48, 0x4, RZ ;  /* 0x0000000430037824 */ /* 0x000fe200078e00ff */
[----:B------:R-:W-:Y:S01]  /*0820*/  SHF.R.U32.HI R48, RZ, 0x3, R48 ;  /* 0x00000003ff307819 */ /* 0x000fe20000011630 */
[----:B------:R-:W3:Y:S01]  /*0830*/  LDCU UR4, c[0x0][0x440] ;  /* 0x00008800ff0477ac */ /* 0x000ee20008000800 */
[----:B------:R-:W4:Y:S01]  /*0840*/  LDCU.64 UR8, c[0x0][0x3f8] ;  /* 0x00007f00ff0877ac */ /* 0x000f220008000a00 */
[----:B-1----:R-:W-:-:S04]  /*0850*/  IMAD R4, R2, R4, R215 ;  /* 0x0000000402047224 */ /* 0x002fc800078e02d7 */
[----:B------:R-:W-:Y:S01]  /*0860*/  IMAD R4, R4, R8, R0 ;  /* 0x0000000804047224 */ /* 0x000fe200078e0200 */
[C---:B------:R-:W-:Y:S02]  /*0870*/  LOP3.LUT R0, R3.reuse, 0x1c, RZ, 0xc0, !PT ;  /* 0x0000001c03007812 */ /* 0x040fe400078ec0ff */
[----:B------:R-:W-:Y:S01]  /*0880*/  LOP3.LUT R3, R3, 0xffc, RZ, 0xc0, !PT ;  /* 0x00000ffc03037812 */ /* 0x000fe200078ec0ff */
[--C-:B------:R-:W-:Y:S01]  /*0890*/  IMAD R5, R4, R5, R213.reuse ;  /* 0x0000000504057224 */ /* 0x100fe200078e02d5 */
[----:B---3--:R-:W-:Y:S01]  /*08a0*/  ISETP.GE.AND P3, PT, R0, UR4, PT ;  /* 0x0000000400007c0c */ /* 0x008fe2000bf66270 */
[----:B------:R-:W-:Y:S02]  /*08b0*/  IMAD.IADD R213, R214, 0x1, -R213 ;  /* 0x00000001d6d57824 */ /* 0x000fe400078e0ad5 */
[----:B--2---:R-:W-:Y:S01]  /*08c0*/  IMAD R2, R5, UR5, RZ ;  /* 0x0000000505027c24 */ /* 0x004fe2000f8e02ff */
[----:B------:R-:W1:Y:S01]  /*08d0*/  LDCU.64 UR4, c[0x0][0x428] ;  /* 0x00008500ff0477ac */ /* 0x000e620008000a00 */
[C---:B------:R-:W-:Y:S01]  /*08e0*/  VIADD R4, R48.reuse, 0x10 ;  /* 0x0000001030047836 */ /* 0x040fe20000000000 */
[----:B------:R-:W-:-:S02]  /*08f0*/  ISETP.GE.OR P4, PT, R48, R213, P3 ;  /* 0x000000d53000720c */ /* 0x000fc40001f86670 */
[----:B------:R-:W-:Y:S02]  /*0900*/  IADD3 R3, P0, PT, R2, R3, RZ ;  /* 0x0000000302037210 */ /* 0x000fe40007f1e0ff */
[----:B------:R-:W-:Y:S02]  /*0910*/  ISETP.GE.OR P5, PT, R4, R213, P3 ;  /* 0x000000d50400720c */ /* 0x000fe40001fa6670 */
[----:B------:R-:W-:Y:S02]  /*0920*/  LEA.HI.X.SX32 R2, R2, RZ, 0x1, P0 ;  /* 0x000000ff02027211 */ /* 0x000fe400000f0eff */
[C---:B----4-:R-:W-:Y:S02]  /*0930*/  LEA R6, P1, R3.reuse, UR8, 0x2 ;  /* 0x0000000803067c11 */ /* 0x050fe4000f8210ff */
[----:B------:R-:W-:Y:S01]  /*0940*/  ISETP.NE.AND P0, PT, R0, RZ, PT ;  /* 0x000000ff0000720c */ /* 0x000fe20003f05270 */
[----:B------:R-:W-:Y:S01]  /*0950*/  VIADD R0, R48, 0x20 ;  /* 0x0000002030007836 */ /* 0x000fe20000000000 */
[----:B------:R-:W-:-:S02]  /*0960*/  LEA.HI.X R7, R3, UR9, R2, 0x2, P1 ;  /* 0x0000000903077c11 */ /* 0x000fc400088f1402 */
[-C--:B------:R-:W-:Y:S02]  /*0970*/  ISETP.GE.OR P2, PT, R4, R213.reuse, P0 ;  /* 0x000000d50400720c */ /* 0x080fe40000746670 */
[CC--:B------:R-:W-:Y:S01]  /*0980*/  ISETP.GE.OR P6, PT, R0.reuse, R213.reuse, P3 ;  /* 0x000000d50000720c */ /* 0x0c0fe20001fc6670 */
[----:B------:R2:W-:Y:S01]  /*0990*/  @!P4 STG.E.128 desc[UR6][R6.64], RZ ;  /* 0x000000ff0600c986 */ /* 0x0005e2000c101d06 */
[-C--:B------:R-:W-:Y:S01]  /*09a0*/  ISETP.GE.OR P1, PT, R0, R213.reuse, P0 ;  /* 0x000000d50000720c */ /* 0x080fe20000726670 */
[C---:B------:R-:W-:Y:S01]  /*09b0*/  VIADD R0, R48.reuse, 0x30 ;  /* 0x0000003030007836 */ /* 0x040fe20000000000 */
[----:B------:R-:W-:Y:S01]  /*09c0*/  ISETP.GE.OR P4, PT, R48, R213, P0 ;  /* 0x000000d53000720c */ /* 0x000fe20000786670 */
[----:B------:R2:W-:Y:S01]  /*09d0*/  @!P5 STG.E.128 desc[UR6][R6.64+0x800], RZ ;  /* 0x000800ff0600d986 */ /* 0x0005e2000c101d06 */
[----:B------:R-:W-:Y:S02]  /*09e0*/  IADD3 R48, P5, PT, R5, R48, RZ ;  /* 0x0000003005307210 */ /* 0x000fe40007fbe0ff */
[----:B------:R-:W-:-:S02]  /*09f0*/  P2R R2, PR, RZ, 0x40 ;  /* 0x00000040ff027803 */ /* 0x000fc40000000000 */
[----:B------:R-:W-:Y:S01]  /*0a00*/  LEA.HI.X.SX32 R5, R5, RZ, 0x1, P5 ;  /* 0x000000ff05057211 */ /* 0x000fe200028f0eff */
[----:B------:R-:W-:Y:S01]  /*0a10*/  @!P2 IMAD.MOV.U32 R3, RZ, RZ, -0x800000 ;  /* 0xff800000ff03a424 */ /* 0x000fe200078e00ff */
[-C--:B------:R-:W-:Y:S02]  /*0a20*/  ISETP.GE.OR P6, PT, R0, R213.reuse, P3 ;  /* 0x000000d50000720c */ /* 0x080fe40001fc6670 */
[----:B------:R-:W-:Y:S01]  /*0a30*/  ISETP.NE.AND P5, PT, R2, RZ, PT ;  /* 0x000000ff0200720c */ /* 0x000fe20003fa5270 */
[----:B------:R-:W-:Y:S01]  /*0a40*/  @!P1 IMAD.MOV.U32 R2, RZ, RZ, -0x800000 ;  /* 0xff800000ff029424 */ /* 0x000fe200078e00ff */
[----:B------:R-:W-:Y:S01]  /*0a50*/  ISETP.GE.OR P0, PT, R0, R213, P0 ;  /* 0x000000d50000720c */ /* 0x000fe20000706670 */
[----:B------:R-:W-:Y:S01]  /*0a60*/  @!P4 IMAD.MOV.U32 R4, RZ, RZ, -0x800000 ;  /* 0xff800000ff04c424 */ /* 0x000fe200078e00ff */
[----:B-1----:R-:W-:-:S04]  /*0a70*/  LEA R8, P3, R48, UR4, 0x2 ;  /* 0x0000000430087c11 */ /* 0x002fc8000f8610ff */
[----:B------:R-:W-:-:S03]  /*0a80*/  LEA.HI.X R9, R48, UR5, R5, 0x2, P3 ;  /* 0x0000000530097c11 */ /* 0x000fc600098f1405 */
[----:B------:R2:W-:Y:S04]  /*0a90*/  @!P6 STG.E.128 desc[UR6][R6.64+0x1800], RZ ;  /* 0x001800ff0600e986 */ /* 0x0005e8000c101d06 */
        /* <DEDUP_REMOVED lines=8> */
.L_x_1061:
        /* <DEDUP_REMOVED lines=9> */
.L_x_1062:
[----:B------:R-:W-:-:S04]  /*0bb0*/  UISETP.NE.U32.AND UP0, UPT, UR12, URZ, UPT ;  /* 0x000000ff0c00728c */ /* 0x000fc8000bf05070 */
[----:B------:R-:W-:-:S09]  /*0bc0*/  UISETP.NE.AND.EX UP0, UPT, UR13, URZ, UPT, UP0 ;  /* 0x000000ff0d00728c */ /* 0x000fd2000bf05300 */
[----:B------:R-:W-:Y:S05]  /*0bd0*/  BRA.U !UP0, `(.L_x_1063) ;  /* 0x0000000508a87547 */ /* 0x000fea000b800000 */
[----:B------:R-:W2:Y:S01]  /*0be0*/  LDC R4, c[0x0][0x4f0] ;  /* 0x00013c00ff047b82 */ /* 0x000ea20000000800 */
[----:B-1----:R-:W-:Y:S01]  /*0bf0*/  LEA R3, R40, 0xffffff00, 0x8 ;  /* 0xffffff0028037811 */ /* 0x002fe200078e40ff */
[----:B------:R-:W1:Y:S03]  /*0c00*/  LDCU.64 UR4, c[0x0][0x4e8] ;  /* 0x00009d00ff0477ac */ /* 0x000e660008000a00 */
[----:B-----5:R-:W-:Y:S01]  /*0c10*/  IABS R2, R3 ;  /* 0x0000000300027213 */ /* 0x020fe20000000000 */
[----:B------:R-:W3:Y:S01]  /*0c20*/  LDCU.64 UR8, c[0x0][0x3a0] ;  /* 0x00007400ff0877ac */ /* 0x000ee20008000a00 */
[----:B------:R-:W4:Y:S01]  /*0c30*/  LDCU.64 UR14, c[0x0][0x3b8] ;  /* 0x00007700ff0e77ac */ /* 0x000f220008000a00 */
[----:B--2---:R-:W-:Y:S02]  /*0c40*/  IABS R8, R4 ;  /* 0x0000000400087213 */ /* 0x004fe40000000000 */
[----:B------:R-:W-:-:S02]  /*0c50*/  ISETP.NE.AND P3, PT, R4, RZ, PT ;  /* 0x000000ff0400720c */ /* 0x000fc40003f65270 */
[----:B------:R-:W2:Y:S08]  /*0c60*/  I2F.RP R10, R8 ;  /* 0x00000008000a7306 */ /* 0x000eb00000209400 */
[----:B--2---:R-:W2:Y:S02]  /*0c70*/  MUFU.RCP R10, R10 ;  /* 0x0000000a000a7308 */ /* 0x004ea40000001000 */
[----:B--2---:R-:W-:-:S06]  /*0c80*/  IADD3 R10, PT, PT, R10, 0xffffffe, RZ ;  /* 0x0ffffffe0a0a7810 */ /* 0x004fcc0007ffe0ff */
[----:B------:R-:W2:Y:S02]  /*0c90*/  F2I.FTZ.U32.TRUNC.NTZ R11, R10 ;  /* 0x0000000a000b7305 */ /* 0x000ea4000021f000 */
[----:B--2---:R-:W-:Y:S01]  /*0ca0*/  IMAD.MOV R5, RZ, RZ, -R11 ;  /* 0x000000ffff057224 */ /* 0x004fe200078e0a0b */
[----:B------:R-:W-:-:S03]  /*0cb0*/  MOV R10, RZ ;  /* 0x000000ff000a7202 */ /* 0x000fc60000000f00 */
[----:B------:R-:W-:-:S04]  /*0cc0*/  IMAD R5, R5, R8, RZ ;  /* 0x0000000805057224 */ /* 0x000fc800078e02ff */
[----:B------:R-:W-:-:S04]  /*0cd0*/  IMAD.HI.U32 R9, R11, R5, R10 ;  /* 0x000000050b097227 */ /* 0x000fc800078e000a */
[----:B------:R-:W-:Y:S02]  /*0ce0*/  IMAD.MOV.U32 R5, RZ, RZ, R2 ;  /* 0x000000ffff057224 */ /* 0x000fe400078e0002 */
[----:B-1----:R-:W-:-:S04]  /*0cf0*/  IMAD.WIDE.U32 R10, R215, UR4, RZ ;  /* 0x00000004d70a7c25 */ /* 0x002fc8000f8e00ff */
        /* <DEDUP_REMOVED lines=12> */
[----:B------:R-:W-:Y:S01]  /*0dc0*/  ISETP.GE.AND P2, PT, R2, RZ, PT ;  /* 0x000000ff0200720c */ /* 0x000fe20003f46270 */
[----:B------:R-:W2:Y:S01]  /*0dd0*/  LDC R10, c[0x0][0x3e8] ;  /* 0x0000fa00ff0a7b82 */ /* 0x000ea20000000800 */
[----:B------:R-:W-:-:S05]  /*0de0*/  MOV R8, R221 ;  /* 0x000000dd00087202 */ /* 0x000fca0000000f00 */
[----:B------:R-:W-:-:S05]  /*0df0*/  @P1 VIADD R9, R9, 0x1 ;  /* 0x0000000109091836 */ /* 0x000fca0000000000 */
[----:B------:R-:W-:Y:S01]  /*0e00*/  MOV R2, R9 ;  /* 0x0000000900027202 */ /* 0x000fe20000000f00 */
[----:B------:R-:W-:-:S04]  /*0e10*/  IMAD.MOV.U32 R9, RZ, RZ, R220 ;  /* 0x000000ffff097224 */ /* 0x000fc800078e00dc */
[----:B------:R-:W-:Y:S01]  /*0e20*/  @!P2 IMAD.MOV R2, RZ, RZ, -R2 ;  /* 0x000000ffff02a224 */ /* 0x000fe200078e0a02 */
[----:B------:R-:W-:-:S05]  /*0e30*/  @!P3 LOP3.LUT R2, RZ, R4, RZ, 0x33, !PT ;  /* 0x00000004ff02b212 */ /* 0x000fca00078e33ff */
[----:B------:R-:W-:-:S06]  /*0e40*/  IMAD.WIDE R16, R2, 0x4, R8 ;  /* 0x0000000402107825 */ /* 0x000fcc00078e0208 */
[----:B------:R-:W3:Y:S01]  /*0e50*/  LDG.E R16, desc[UR6][R16.64] ;  /* 0x0000000610107981 */ /* 0x000ee2000c1e1900 */
[----:B--2---:R-:W-:Y:S01]  /*0e60*/  IABS R5, R10 ;  /* 0x0000000a00057213 */ /* 0x004fe20000000000 */
[----:B------:R-:W-:Y:S01]  /*0e70*/  IMAD.MOV R2, RZ, RZ, -R2 ;  /* 0x000000ffff027224 */ /* 0x000fe200078e0a02 */
[----:B------:R-:W-:Y:S01]  /*0e80*/  ISETP.NE.AND P2, PT, R10, RZ, PT ;  /* 0x000000ff0a00720c */ /* 0x000fe20003f45270 */
[----:B----4-:R-:W-:Y:S01]  /*0e90*/  IMAD.U32 R46, RZ, RZ, UR14 ;  /* 0x0000000eff2e7e24 */ /* 0x010fe2000f8e00ff */
[----:B------:R-:W2:Y:S01]  /*0ea0*/  I2F.RP R12, R5 ;  /* 0x00000005000c7306 */ /* 0x000ea20000209400 */
[----:B------:R-:W-:Y:S01]  /*0eb0*/  IMAD R3, R4, R2, R3 ;  /* 0x0000000204037224 */ /* 0x000fe200078e0203 */
[----:B------:R-:W-:-:S04]  /*0ec0*/  MOV R47, UR15 ;  /* 0x0000000f002f7c02 */ /* 0x000fc80008000f00 */
[----:B------:R-:W-:-:S05]  /*0ed0*/  SHF.R.S32.HI R2, RZ, 0x1f, R3 ;  /* 0x0000001fff027819 */ /* 0x000fca0000011403 */
[----:B------:R-:W-:Y:S01]  /*0ee0*/  IMAD R4, R2, R46, RZ ;  /* 0x0000002e02047224 */ /* 0x000fe200078e02ff */
[----:B--2---:R-:W2:Y:S03]  /*0ef0*/  MUFU.RCP R12, R12 ;  /* 0x0000000c000c7308 */ /* 0x004ea60000001000 */
[----:B------:R-:W-:Y:S01]  /*0f00*/  IMAD R4, R3, R47, R4 ;  /* 0x0000002f03047224 */ /* 0x000fe200078e0204 */
[----:B--2---:R-:W-:-:S04]  /*0f10*/  IADD3 R12, PT, PT, R12, 0xffffffe, RZ ;  /* 0x0ffffffe0c0c7810 */ /* 0x004fc80007ffe0ff */
[----:B------:R-:W2:Y:S02]  /*0f20*/  F2I.FTZ.U32.TRUNC.NTZ R13, R12 ;  /* 0x0000000c000d7305 */ /* 0x000ea4000021f000 */
[----:B--2---:R-:W-:Y:S01]  /*0f30*/  IMAD.MOV R8, RZ, RZ, -R13 ;  /* 0x000000ffff087224 */ /* 0x004fe200078e0a0d */
[----:B------:R-:W-:-:S03]  /*0f40*/  MOV R12, RZ ;  /* 0x000000ff000c7202 */ /* 0x000fc60000000f00 */
[----:B------:R-:W-:Y:S01]  /*0f50*/  IMAD R9, R8, R5, RZ ;  /* 0x0000000508097224 */ /* 0x000fe200078e02ff */
[----:B------:R-:W-:-:S03]  /*0f60*/  IABS R8, R0 ;  /* 0x0000000000087213 */ /* 0x000fc60000000000 */
[----:B------:R-:W-:-:S04]  /*0f70*/  IMAD.HI.U32 R12, R13, R9, R12 ;  /* 0x000000090d0c7227 */ /* 0x000fc800078e000c */
[----:B------:R-:W-:-:S04]  /*0f80*/  IMAD.MOV.U32 R9, RZ, RZ, R8 ;  /* 0x000000ffff097224 */ /* 0x000fc800078e0008 */
[----:B------:R-:W-:-:S05]  /*0f90*/  IMAD.HI.U32 R12, R12, R9, RZ ;  /* 0x000000090c0c7227 */ /* 0x000fca00078e00ff */
[----:B------:R-:W-:-:S05]  /*0fa0*/  IADD3 R8, PT, PT, -R12, RZ, RZ ;  /* 0x000000ff0c087210 */ /* 0x000fca0007ffe1ff */
[----:B------:R-:W-:-:S05]  /*0fb0*/  IMAD R9, R5, R8, R9 ;  /* 0x0000000805097224 */ /* 0x000fca00078e0209 */
[----:B------:R-:W-:-:S13]  /*0fc0*/  ISETP.GT.U32.AND P0, PT, R5, R9, PT ;  /* 0x000000090500720c */ /* 0x000fda0003f04070 */
[----:B------:R-:W-:Y:S01]  /*0fd0*/  @!P0 IMAD.IADD R9, R9, 0x1, -R5 ;  /* 0x0000000109098824 */ /* 0x000fe200078e0a05 */
[----:B------:R-:W-:-:S04]  /*0fe0*/  @!P0 IADD3 R12, PT, PT, R12, 0x1, RZ ;  /* 0x000000010c0c8810 */ /* 0x000fc80007ffe0ff */
[----:B------:R-:W-:Y:S02]  /*0ff0*/  ISETP.GE.U32.AND P1, PT, R9, R5, PT ;  /* 0x000000050900720c */ /* 0x000fe40003f26070 */
[-C--:B------:R-:W-:Y:S02]  /*1000*/  LOP3.LUT R5, R0, R10.reuse, RZ, 0x3c, !PT ;  /* 0x0000000a00057212 */ /* 0x080fe400078e3cff */
[----:B------:R-:W-:Y:S02]  /*1010*/  LOP3.LUT R10, RZ, R10, RZ, 0x33, !PT ;  /* 0x0000000aff0a7212 */ /* 0x000fe400078e33ff */
[----:B------:R-:W-:-:S07]  /*1020*/  ISETP.GE.AND P3, PT, R5, RZ, PT ;  /* 0x000000ff0500720c */ /* 0x000fce0003f66270 */
[----:B------:R-:W-:-:S05]  /*1030*/  @P1 VIADD R12, R12, 0x1 ;  /* 0x000000010c0c1836 */ /* 0x000fca0000000000 */
[----:B------:R-:W-:-:S04]  /*1040*/  MOV R5, R12 ;  /* 0x0000000c00057202 */ /* 0x000fc80000000f00 */
[----:B------:R-:W-:-:S04]  /*1050*/  @!P3 IADD3 R5, PT, PT, -R5, RZ, RZ ;  /* 0x000000ff0505b210 */ /* 0x000fc80007ffe1ff */
[----:B------:R-:W-:Y:S02]  /*1060*/  SEL R5, R10, R5, !P2 ;  /* 0x000000050a057207 */ /* 0x000fe40005000000 */
[----:B---3--:R-:W-:Y:S01]  /*1070*/  SHF.R.S32.HI R8, RZ, 0x1f, R16 ;  /* 0x0000001fff087819 */ /* 0x008fe20000011410 */
        /* <DEDUP_REMOVED lines=9> */
[----:B------:R-:W-:Y:S02]  /*1110*/  MOV R14, R18 ;  /* 0x00000012000e7202 */ /* 0x000fe40000000f00 */
[----:B------:R-:W-:Y:S02]  /*1120*/  IADD3 R9, PT, PT, R17, R8, RZ ;  /* 0x0000000811097210 */ /* 0x000fe40007ffe0ff */
[----:B------:R-:W-:Y:S01]  /*1130*/  MOV R8, R16 ;  /* 0x0000001000087202 */ /* 0x000fe20000000f00 */
[----:B------:R-:W-:-:S04]  /*1140*/  IMAD.WIDE.U32 R14, R3, R46, R14 ;  /* 0x0000002e030e7225 */ /* 0x000fc800078e000e */
[----:B------:R-:W-:Y:S02]  /*1150*/  IMAD.IADD R15, R15, 0x1, R4 ;  /* 0x000000010f0f7824 */ /* 0x000fe400078e0204 */
[----:B-1----:R-:W-:Y:S01]  /*1160*/  IMAD.WIDE.U32 R14, R5, UR8, R14 ;  /* 0x00000008050e7c25 */ /* 0x002fe2000f8e000e */
[----:B--2---:R-:W-:-:S03]  /*1170*/  MOV R67, UR5 ;  /* 0x0000000500437c02 */ /* 0x004fc60008000f00 */
[----:B------:R-:W-:-:S04]  /*1180*/  IMAD.U32 R66, RZ, RZ, UR4 ;  /* 0x00000004ff427e24 */ /* 0x000fc8000f8e00ff */
[-C--:B------:R-:W-:Y:S02]  /*1190*/  IMAD R2, R2, R66.reuse, RZ ;  /* 0x0000004202027224 */ /* 0x080fe400078e02ff */
[----:B------:R-:W-:-:S04]  /*11a0*/  IMAD.WIDE.U32 R8, R3, R66, R8 ;  /* 0x0000004203087225 */ /* 0x000fc800078e0008 */
[----:B------:R-:W-:Y:S01]  /*11b0*/  IMAD R2, R3, R67, R2 ;  /* 0x0000004303027224 */ /* 0x000fe200078e0202 */
[----:B------:R-:W-:-:S04]  /*11c0*/  SHF.R.S32.HI R3, RZ, 0x1f, R5 ;  /* 0x0000001fff037819 */ /* 0x000fc80000011405 */
[----:B------:R-:W-:Y:S01]  /*11d0*/  IADD3 R9, PT, PT, R9, R2, RZ ;  /* 0x0000000209097210 */ /* 0x000fe20007ffe0ff */
[C---:B------:R-:W-:Y:S02]  /*11e0*/  IMAD R2, R3.reuse, UR8, RZ ;  /* 0x0000000803027c24 */ /* 0x040fe4000f8e02ff */
[----:B------:R-:W-:Y:S02]  /*11f0*/  IMAD R3, R3, UR10, RZ ;  /* 0x0000000a03037c24 */ /* 0x000fe4000f8e02ff */
[C---:B------:R-:W-:Y:S02]  /*1200*/  IMAD R2, R5.reuse, UR9, R2 ;  /* 0x0000000905027c24 */ /* 0x040fe4000f8e0202 */
[C---:B------:R-:W-:Y:S02]  /*1210*/  IMAD R3, R5.reuse, UR11, R3 ;  /* 0x0000000b05037c24 */ /* 0x040fe4000f8e0203 */
[----:B------:R-:W-:Y:S01]  /*1220*/  IMAD.WIDE.U32 R16, R5, UR10, R8 ;  /* 0x0000000a05107c25 */ /* 0x000fe2000f8e0008 */
[----:B------:R-:W-:-:S03]  /*1230*/  IADD3 R5, PT, PT, R15, R2, RZ ;  /* 0x000000020f057210 */ /* 0x000fc60007ffe0ff */
[----:B------:R-:W-:Y:S01]  /*1240*/  IMAD.MOV.U32 R8, RZ, RZ, R14 ;  /* 0x000000ffff087224 */ /* 0x000fe200078e000e */
[----:B------:R-:W-:Y:S02]  /*1250*/  IADD3 R4, PT, PT, R17, R3, RZ ;  /* 0x0000000311047210 */ /* 0x000fe40007ffe0ff */
[----:B------:R-:W-:Y:S01]  /*1260*/  MOV R11, R16 ;  /* 0x00000010000b7202 */ /* 0x000fe20000000f00 */
[----:B------:R-:W-:Y:S06]  /*1270*/  BRA `(.L_x_1064) ;  /* 0x0000000400947947 */ /* 0x000fec0003800000 */
.L_x_1063:
        /* <DEDUP_REMOVED lines=11> */
[----:B------:R-:W-:Y:S02]  /*1330*/  IADD3 R9, PT, PT, R11, R8, RZ ;  /* 0x000000080b097210 */ /* 0x000fe40007ffe0ff */
[----:B------:R-:W-:-:S05]  /*1340*/  MOV R8, R10 ;  /* 0x0000000a00087202 */ /* 0x000fca0000000f00 */
[----:B------:R-:W-:-:S05]  /*1350*/  IMAD.WIDE.U32 R8, R2, UR4, R8 ;  /* 0x0000000402087c25 */ /* 0x000fca000f8e0008 */
[----:B------:R-:W-:Y:S02]  /*1360*/  IADD3 R14, PT, PT, R9, R3, RZ ;  /* 0x00000003090e7210 */ /* 0x000fe40007ffe0ff */
[----:B------:R-:W-:Y:S01]  /*1370*/  MOV R15, R8 ;  /* 0x00000008000f7202 */ /* 0x000fe20000000f00 */
[----:B------:R-:W-:Y:S05]  /*1380*/  BRA `(.L_x_1066) ;  /* 0x0000000000187947 */ /* 0x000fea0003800000 */
.L_x_1065:
[----:B------:R-:W2:Y:S01]  /*1390*/  LDC.64 R46, c[0x0][0x3b8] ;  /* 0x0000ee00ff2e7b82 */ /* 0x000ea20000000a00 */
[----:B------:R-:W-:-:S05]  /*13a0*/  IADD3 R8, PT, PT, R4, R5, RZ ;  /* 0x0000000504087210 */ /* 0x000fca0007ffe0ff */
[C---:B--2---:R-:W-:Y:S02]  /*13b0*/  IMAD R14, R8.reuse, R47, RZ ;  /* 0x0000002f080e7224 */ /* 0x044fe400078e02ff */
[----:B------:R-:W-:-:S05]  /*13c0*/  IMAD.WIDE.U32 R8, R8, R46, RZ ;  /* 0x0000002e08087225 */ /* 0x000fca00078e00ff */
[----:B------:R-:W-:Y:S02]  /*13d0*/  IADD3 R14, PT, PT, R9, R14, RZ ;  /* 0x0000000e090e7210 */ /* 0x000fe40007ffe0ff */
[----:B------:R-:W-:Y:S02]  /*13e0*/  MOV R15, R8 ;  /* 0x00000008000f7202 */ /* 0x000fe40000000f00 */
.L_x_1066:
        /* <DEDUP_REMOVED lines=15> */
.L_x_1067:
[----:B------:R-:W2:Y:S01]  /*14e0*/  LDC.64 R66, c[0x0][0x3c0] ;  /* 0x0000f000ff427b82 */ /* 0x000ea20000000a00 */
[----:B------:R-:W-:-:S05]  /*14f0*/  IADD3 R4, PT, PT, R4, R5, RZ ;  /* 0x0000000504047210 */ /* 0x000fca0007ffe0ff */
[C---:B--2---:R-:W-:Y:S02]  /*1500*/  IMAD R16, R4.reuse, R67, RZ ;  /* 0x0000004304107224 */ /* 0x044fe400078e02ff */
[----:B------:R-:W-:-:S05]  /*1510*/  IMAD.WIDE.U32 R4, R4, R66, RZ ;  /* 0x0000004204047225 */ /* 0x000fca00078e00ff */
[----:B------:R-:W-:Y:S02]  /*1520*/  IADD3 R16, PT, PT, R5, R16, RZ ;  /* 0x0000001005107210 */ /* 0x000fe40007ffe0ff */
[----:B------:R-:W-:-:S07]  /*1530*/  MOV R17, R4 ;  /* 0x0000000400117202 */ /* 0x000fce0000000f00 */
.L_x_1068:
        /* <DEDUP_REMOVED lines=8> */
[----:B--2--5:R-:W-:Y:S02]  /*15c0*/  IABS R2, R10 ;  /* 0x0000000a00027213 */ /* 0x024fe40000000000 */
[----:B------:R-:W-:Y:S02]  /*15d0*/  ISETP.NE.AND P2, PT, R10, RZ, PT ;  /* 0x000000ff0a00720c */ /* 0x000fe40003f45270 */
[----:B------:R-:W2:Y:S08]  /*15e0*/  I2F.RP R8, R2 ;  /* 0x0000000200087306 */ /* 0x000eb00000209400 */
[----:B--2---:R-:W2:Y:S02]  /*15f0*/  MUFU.RCP R8, R8 ;  /* 0x0000000800087308 */ /* 0x004ea40000001000 */
[----:B--2---:R-:W-:-:S06]  /*1600*/  VIADD R8, R8, 0xffffffe ;  /* 0x0ffffffe08087836 */ /* 0x004fcc0000000000 */
[----:B------:R-:W1:Y:S02]  /*1610*/  F2I.FTZ.U32.TRUNC.NTZ R9, R8 ;  /* 0x0000000800097305 */ /* 0x000e64000021f000 */
[----:B-1----:R-:W-:Y:S01]  /*1620*/  IMAD.MOV R3, RZ, RZ, -R9 ;  /* 0x000000ffff037224 */ /* 0x002fe200078e0a09 */
[----:B------:R-:W-:-:S03]  /*1630*/  MOV R8, RZ ;  /* 0x000000ff00087202 */ /* 0x000fc60000000f00 */
[----:B------:R-:W-:Y:S01]  /*1640*/  IMAD R4, R3, R2, RZ ;  /* 0x0000000203047224 */ /* 0x000fe200078e02ff */
        /* <DEDUP_REMOVED lines=9> */
[----:B------:R-:W1:Y:S01]  /*16e0*/  LDC.64 R4, c[0x0][0x3d8] ;  /* 0x0000f600ff047b82 */ /* 0x000e620000000a00 */
[C---:B------:R-:W-:Y:S02]  /*16f0*/  IMAD R11, R9.reuse, R66, RZ ;  /* 0x00000042090b7224 */ /* 0x040fe400078e02ff */
[----:B------:R-:W-:Y:S01]  /*1700*/  ISETP.GT.U32.AND P0, PT, R2, R3, PT ;  /* 0x000000030200720c */ /* 0x000fe20003f04070 */
[-C--:B------:R-:W-:Y:S02]  /*1710*/  IMAD R9, R9, R46.reuse, RZ ;  /* 0x0000002e09097224 */ /* 0x080fe400078e02ff */
[C---:B------:R-:W-:Y:S02]  /*1720*/  IMAD R11, R8.reuse, R67, R11 ;  /* 0x00000043080b7224 */ /* 0x040fe400078e020b */
[----:B------:R-:W-:-:S03]  /*1730*/  IMAD.WIDE.U32 R14, R8, R46, R14 ;  /* 0x0000002e080e7225 */ /* 0x000fc600078e000e */
[----:B------:R-:W-:Y:S01]  /*1740*/  IADD3 R17, PT, PT, R17, R11, RZ ;  /* 0x0000000b11117210 */ /* 0x000fe20007ffe0ff */
[----:B------:R-:W-:-:S04]  /*1750*/  IMAD R9, R8, R47, R9 ;  /* 0x0000002f08097224 */ /* 0x000fc800078e0209 */
[----:B------:R-:W-:Y:S01]  /*1760*/  @!P0 IMAD.IADD R3, R3, 0x1, -R2 ;  /* 0x0000000103038824 */ /* 0x000fe200078e0a02 */
[----:B------:R-:W-:Y:S01]  /*1770*/  @!P0 IADD3 R12, PT, PT, R12, 0x1, RZ ;  /* 0x000000010c0c8810 */ /* 0x000fe20007ffe0ff */
[----:B------:R-:W-:-:S03]  /*1780*/  IMAD.IADD R15, R15, 0x1, R9 ;  /* 0x000000010f0f7824 */ /* 0x000fc600078e0209 */
[----:B------:R-:W-:Y:S02]  /*1790*/  ISETP.GE.U32.AND P1, PT, R3, R2, PT ;  /* 0x000000020300720c */ /* 0x000fe40003f26070 */
[-C--:B------:R-:W-:Y:S02]  /*17a0*/  LOP3.LUT R2, R0, R10.reuse, RZ, 0x3c, !PT ;  /* 0x0000000a00027212 */ /* 0x080fe400078e3cff */
[----:B------:R-:W-:Y:S02]  /*17b0*/  LOP3.LUT R10, RZ, R10, RZ, 0x33, !PT ;  /* 0x0000000aff0a7212 */ /* 0x000fe400078e33ff */
[----:B------:R-:W-:Y:S02]  /*17c0*/  ISETP.GE.AND P3, PT, R2, RZ, PT ;  /* 0x000000ff0200720c */ /* 0x000fe40003f66270 */
[----:B------:R-:W2:Y:S05]  /*17d0*/  LDC.64 R2, c[0x0][0x3d0] ;  /* 0x0000f400ff027b82 */ /* 0x000eaa0000000a00 */
[----:B------:R-:W-:-:S05]  /*17e0*/  @P1 VIADD R12, R12, 0x1 ;  /* 0x000000010c0c1836 */ /* 0x000fca0000000000 */
[----:B------:R-:W-:-:S05]  /*17f0*/  MOV R13, R12 ;  /* 0x0000000c000d7202 */ /* 0x000fca0000000f00 */
[----:B------:R-:W-:-:S05]  /*1800*/  @!P3 IMAD.MOV R13, RZ, RZ, -R13 ;  /* 0x000000ffff0db224 */ /* 0x000fca00078e0a0d */
[----:B------:R-:W-:-:S04]  /*1810*/  SEL R8, R10, R13, !P2 ;  /* 0x0000000d0a087207 */ /* 0x000fc80005000000 */
[----:B------:R-:W-:Y:S01]  /*1820*/  SHF.R.S32.HI R11, RZ, 0x1f, R8 ;  /* 0x0000001fff0b7819 */ /* 0x000fe20000011408 */
[----:B-1----:R-:W-:-:S04]  /*1830*/  IMAD.WIDE.U32 R16, R8, R4, R16 ;  /* 0x0000000408107225 */ /* 0x002fc800078e0010 */
[C---:B------:R-:W-:Y:S02]  /*1840*/  IMAD R9, R11.reuse, R4, RZ ;  /* 0x000000040b097224 */ /* 0x040fe400078e02ff */
[-C--:B--2---:R-:W-:Y:S02]  /*1850*/  IMAD R11, R11, R2.reuse, RZ ;  /* 0x000000020b0b7224 */ /* 0x084fe400078e02ff */
[C---:B------:R-:W-:Y:S02]  /*1860*/  IMAD R5, R8.reuse, R5, R9 ;  /* 0x0000000508057224 */ /* 0x040fe400078e0209 */
[----:B------:R-:W-:-:S04]  /*1870*/  IMAD.WIDE.U32 R14, R8, R2, R14 ;  /* 0x00000002080e7225 */ /* 0x000fc800078e000e */
[----:B------:R-:W-:Y:S01]  /*1880*/  IMAD R3, R8, R3, R11 ;  /* 0x0000000308037224 */ /* 0x000fe200078e020b */
[----:B------:R-:W-:Y:S01]  /*1890*/  MOV R11, R16 ;  /* 0x00000010000b7202 */ /* 0x000fe20000000f00 */
[----:B------:R-:W-:Y:S01]  /*18a0*/  IMAD.IADD R4, R17, 0x1, R5 ;  /* 0x0000000111047824 */ /* 0x000fe200078e0205 */
[----:B------:R-:W-:Y:S01]  /*18b0*/  MOV R8, R14 ;  /* 0x0000000e00087202 */ /* 0x000fe20000000f00 */
[----:B------:R-:W-:-:S07]  /*18c0*/  IMAD.IADD R5, R15, 0x1, R3 ;  /* 0x000000010f057824 */ /* 0x000fce00078e0203 */
.L_x_1064:
[----:B------:R-:W-:Y:S01]  /*18d0*/  IMAD.MOV.U32 R9, RZ, RZ, RZ ;  /* 0x000000ffff097224 */ /* 0x000fe200078e00ff */
[----:B------:R-:W-:Y:S01]  /*18e0*/  ISETP.NE.AND P0, PT, R7, -0x1, PT ;  /* 0xffffffff0700780c */ /* 0x000fe20003f05270 */
[----:B------:R-:W1:Y:S01]  /*18f0*/  LDC.64 R104, c[0x0][0x3b0] ;  /* 0x0000ec00ff687b82 */ /* 0x000e620000000a00 */
[C---:B------:R-:W-:Y:S01]  /*1900*/  IMAD.SHL.U32 R49, R48.reuse, 0x8, RZ ;  /* 0x0000000830317824 */ /* 0x040fe200078e00ff */
[----:B------:R-:W2:Y:S02]  /*1910*/  LDCU.64 UR4, c[0x0][0x3c8] ;  /* 0x00007900ff0477ac */ /* 0x000ea40008000a00 */
[----:B------:R3:W5:Y:S01]  /*1920*/  @P5 LDG.E R9, desc[UR6][R108.64] ;  /* 0x000000066c095981 */ /* 0x000762000c1e1900 */
[----:B------:R-:W-:Y:S01]  /*1930*/  SHF.R.U32.HI R106, RZ, 0x2, R48 ;  /* 0x00000002ff6a7819 */ /* 0x000fe20000011630 */
[----:B------:R-:W-:Y:S01]  /*1940*/  IMAD.MOV.U32 R107, RZ, RZ, RZ ;  /* 0x000000ffff6b7224 */ /* 0x000fe200078e00ff */
[----:B------:R-:W-:Y:S01]  /*1950*/  LOP3.LUT R148, R49, 0x18, RZ, 0xc0, !PT ;  /* 0x0000001831947812 */ /* 0x000fe200078ec0ff */
[----:B------:R-:W4:Y:S01]  /*1960*/  LDCU.64 UR8, c[0x0][0x388] ;  /* 0x00007100ff0877ac */ /* 0x000f220008000a00 */
[----:B------:R-:W-:Y:S01]  /*1970*/  SHF.L.U32 R43, R48, 0x5, RZ ;  /* 0x00000005302b7819 */ /* 0x000fe200000006ff */
[----:B------:R-:W-:Y:S01]  /*1980*/  IMAD.WIDE.U32 R14, R6, 0x40, R106 ;  /* 0x00000040060e7825 */ /* 0x000fe200078e006a */
[----:B------:R-:W-:Y:S01]  /*1990*/  SHF.R.S32.HI R6, RZ, 0x1f, R0 ;  /* 0x0000001fff067819 */ /* 0x000fe20000011400 */
[----:B------:R-:W4:Y:S01]  /*19a0*/  @!P0 LDC.64 R2, c[0x0][0x398] ;  /* 0x0000e600ff028b82 */ /* 0x000f220000000a00 */
[----:B------:R-:W-:Y:S01]  /*19b0*/  LOP3.LUT R43, R43, 0xc0, RZ, 0xc0, !PT ;  /* 0x000000c02b2b7812 */ /* 0x000fe200078ec0ff */
[----:B------:R-:W-:Y:S01]  /*19c0*/  IMAD.SHL.U32 R96, R48, 0x4, RZ ;  /* 0x0000000430607824 */ /* 0x000fe200078e00ff */
[----:B------:R-:W-:-:S02]  /*19d0*/  LOP3.LUT R221, R221, R220, RZ, 0x3c, !PT ;  /* 0x000000dcdddd7212 */ /* 0x000fc400078e3cff */
[----:B------:R-:W-:Y:S02]  /*19e0*/  SHF.L.U64.HI R45, R46, 0x5, R47 ;  /* 0x000000052e2d7819 */ /* 0x000fe4000001022f */
[----:B------:R-:W-:Y:S01]  /*19f0*/  LOP3.LUT R43, R43, 0x18, R96, 0xf8, !PT ;  /* 0x000000182b2b7812 */ /* 0x000fe200078ef860 */
[----:B--2---:R-:W-:Y:S01]  /*1a00*/  IMAD R6, R6, UR4, RZ ;  /* 0x0000000406067c24 */ /* 0x004fe2000f8e02ff */
[----:B------:R-:W-:Y:S02]  /*1a10*/  LOP3.LUT R96, R96, 0xc, RZ, 0xc0, !PT ;  /* 0x0000000c60607812 */ /* 0x000fe400078ec0ff */
[----:B------:R-:W-:Y:S01]  /*1a20*/  LOP3.LUT R220, R221, R220, RZ, 0x3c, !PT ;  /* 0x000000dcdddc7212 */ /* 0x000fe200078e3cff */
[-C--:B-1----:R-:W-:Y:S01]  /*1a30*/  @P0 IMAD.WIDE.U32 R16, R7, R104.reuse, RZ ;  /* 0x0000006807100225 */ /* 0x082fe200078e00ff */
[----:B------:R-:W-:Y:S02]  /*1a40*/  IADD3 R41, PT, PT, R40, -0x1, RZ ;  /* 0xffffffff28297810 */ /* 0x000fe40007ffe0ff */
[----:B------:R-:W-:Y:S01]  /*1a50*/  LOP3.LUT R98, R49, 0x20, RZ, 0xc0, !PT ;  /* 0x0000002031627812 */ /* 0x000fe200078ec0ff */
[----:B------:R-:W-:Y:S01]  /*1a60*/  IMAD R51, R15, R104, RZ ;  /* 0x000000680f337224 */ /* 0x000fe200078e02ff */
[----:B------:R-:W-:-:S03]  /*1a70*/  LOP3.LUT R221, R221, R220, RZ, 0x3c, !PT ;  /* 0x000000dcdddd7212 */ /* 0x000fc600078e3cff */
[----:B------:R-:W-:Y:S02]  /*1a80*/  IMAD R51, R14, R105, R51 ;  /* 0x000000690e337224 */ /* 0x000fe400078e0233 */
[----:B----4-:R-:W-:-:S04]  /*1a90*/  @!P0 IMAD.WIDE.U32 R18, R215, R2, RZ ;  /* 0x00000002d7128225 */ /* 0x010fc800078e00ff */
[----:B------:R-:W-:Y:S01]  /*1aa0*/  @!P0 IMAD.MOV.U32 R2, RZ, RZ, R18 ;  /* 0x000000ffff028224 */ /* 0x000fe200078e0012 */
[C---:B------:R-:W-:Y:S01]  /*1ab0*/  IADD3 R18, P1, PT, R148.reuse, R8, RZ ;  /* 0x0000000894127210 */ /* 0x040fe20007f3e0ff */
[----:B------:R-:W-:Y:S01]  /*1ac0*/  @!P0 IMAD R3, R215, R3, R19 ;  /* 0x00000003d7038224 */ /* 0x000fe200078e0213 */
[----:B------:R-:W-:Y:S01]  /*1ad0*/  @P0 MOV R2, R16 ;  /* 0x0000001000020202 */ /* 0x000fe20000000f00 */
[----:B------:R-:W-:Y:S01]  /*1ae0*/  @P0 IMAD R3, R7, R105, R17 ;  /* 0x0000006907030224 */ /* 0x000fe200078e0211 */
[C---:B------:R-:W-:Y:S01]  /*1af0*/  IADD3 R16, P0, PT, R148.reuse, R11, RZ ;  /* 0x0000000b94107210 */ /* 0x040fe20007f1e0ff */
[----:B------:R-:W-:Y:S01]  /*1b00*/  IMAD.X R19, RZ, RZ, R5, P1 ;  /* 0x000000ffff137224 */ /* 0x000fe200008e0605 */
[----:B------:R-:W-:Y:S01]  /*1b10*/  IADD3 R20, P1, PT, R148, R2, RZ ;  /* 0x0000000294147210 */ /* 0x000fe20007f3e0ff */
[----:B------:R-:W1:Y:S01]  /*1b20*/  LDC R11, c[0x0][0x450] ;  /* 0x00011400ff0b7b82 */ /* 0x000e620000000800 */
[----:B------:R-:W-:Y:S02]  /*1b30*/  IMAD R2, R0, UR5, R6 ;  /* 0x0000000500027c24 */ /* 0x000fe4000f8e0206 */
[----:B------:R-:W-:-:S04]  /*1b40*/  IMAD.WIDE.U32 R18, R106, R46, R18 ;  /* 0x0000002e6a127225 */ /* 0x000fc800078e0012 */
[----:B------:R-:W-:Y:S01]  /*1b50*/  IMAD.X R21, RZ, RZ, R3, P1 ;  /* 0x000000ffff157224 */ /* 0x000fe200008e0603 */
[----:B------:R-:W-:Y:S01]  /*1b60*/  SHF.L.U32 R6, R18, 0x1, RZ ;  /* 0x0000000112067819 */ /* 0x000fe200000006ff */
[----:B------:R-:W-:Y:S01]  /*1b70*/  IMAD R3, R106, R47, R19 ;  /* 0x0000002f6a037224 */ /* 0x000fe200078e0213 */
[----:B------:R-:W-:Y:S01]  /*1b80*/  SHF.L.U64.HI R47, R66, 0x5, R67 ;  /* 0x00000005422f7819 */ /* 0x000fe20000010243 */
[----:B------:R-:W-:Y:S01]  /*1b90*/  IMAD.X R17, RZ, RZ, R4, P0 ;  /* 0x000000ffff117224 */ /* 0x000fe200000e0604 */
[----:B------:R-:W-:Y:S01]  /*1ba0*/  IADD3 R6, P1, PT, R6, UR8, RZ ;  /* 0x0000000806067c10 */ /* 0x000fe2000ff3e0ff */
[----:B------:R-:W-:Y:S01]  /*1bb0*/  IMAD.WIDE.U32 R4, R0, UR4, R20 ;  /* 0x0000000400047c25 */ /* 0x000fe2000f8e0014 */
[----:B------:R-:W-:Y:S01]  /*1bc0*/  SHF.L.U64.HI R0, R18, 0x1, R3 ;  /* 0x0000000112007819 */ /* 0x000fe20000010203 */
[----:B------:R-:W2:Y:S02]  /*1bd0*/  LDCU.64 UR4, c[0x0][0x390] ;  /* 0x00007200ff0477ac */ /* 0x000ea40008000a00 */
[----:B------:R-:W-:Y:S01]  /*1be0*/  IMAD.IADD R3, R5, 0x1, R2 ;  /* 0x0000000105037824 */ /* 0x000fe200078e0202 */
[----:B------:R-:W-:Y:S01]  /*1bf0*/  IADD3.X R0, PT, PT, R0, UR9, RZ, P1, !PT ;  /* 0x0000000900007c10 */ /* 0x000fe20008ffe4ff */
[----:B------:R-:W-:-:S02]  /*1c00*/  IMAD.MOV.U32 R2, RZ, RZ, R4 ;  /* 0x000000ffff027224 */ /* 0x000fc400078e0004 */
[----:B------:R-:W-:Y:S01]  /*1c10*/  IMAD.WIDE.U32 R16, R106, R66, R16 ;  /* 0x000000426a107225 */ /* 0x000fe200078e0010 */
[----:B------:R-:W-:Y:S02]  /*1c20*/  MOV R216, R0 ;  /* 0x0000000000d87202 */ /* 0x000fe40000000f00 */
[----:B-1----:R-:W-:Y:S01]  /*1c30*/  LEA.HI R11, R11, R11, RZ, 0x1 ;  /* 0x0000000b0b0b7211 */ /* 0x002fe200078f08ff */
[----:B------:R-:W-:Y:S01]  /*1c40*/  IMAD.WIDE.U32 R104, R14, R104, R2 ;  /* 0x000000680e687225 */ /* 0x000fe200078e0002 */
[----:B------:R-:W-:Y:S02]  /*1c50*/  SHF.R.S32.HI R2, RZ, 0x1f, R44 ;  /* 0x0000001fff027819 */ /* 0x000fe4000001142c */
[----:B------:R-:W-:Y:S01]  /*1c60*/  SHF.R.S32.HI R11, RZ, 0x1, R11 ;  /* 0x00000001ff0b7819 */ /* 0x000fe2000001140b */
[----:B------:R-:W-:Y:S01]  /*1c70*/  IMAD R7, R106, R67, R17 ;  /* 0x000000436a077224 */ /* 0x000fe200078e0211 */
[----:B------:R-:W-:Y:S01]  /*1c80*/  LEA.HI R2, R2, R44, RZ, 0x8 ;  /* 0x0000002c02027211 */ /* 0x000fe200078f40ff */
[----:B------:R-:W-:-:S02]  /*1c90*/  IMAD.SHL.U32 R8, R16, 0x2, RZ ;  /* 0x0000000210087824 */ /* 0x000fc400078e00ff */
[----:B------:R-:W-:Y:S01]  /*1ca0*/  IMAD R97, R106, R11, R96 ;  /* 0x0000000b6a617224 */ /* 0x000fe200078e0260 */
[----:B------:R-:W-:Y:S01]  /*1cb0*/  SHF.R.S32.HI R2, RZ, 0x8, R2 ;  /* 0x00000008ff027819 */ /* 0x000fe20000011402 */
[----:B------:R-:W-:Y:S01]  /*1cc0*/  IMAD.SHL.U32 R46, R46, 0x20, RZ ;  /* 0x000000202e2e7824 */ /* 0x000fe200078e00ff */
[----:B------:R-:W-:Y:S01]  /*1cd0*/  SHF.L.U64.HI R7, R16, 0x1, R7 ;  /* 0x0000000110077819 */ /* 0x000fe20000010207 */
[----:B------:R-:W-:Y:S01]  /*1ce0*/  IMAD.IADD R96, R96, 0x1, R97 ;  /* 0x0000000160607824 */ /* 0x000fe200078e0261 */
[----:B--2---:R-:W-:Y:S01]  /*1cf0*/  IADD3 R8, P0, PT, R8, UR4, RZ ;  /* 0x0000000408087c10 */ /* 0x004fe2000ff1e0ff */
[----:B------:R-:W-:Y:S01]  /*1d00*/  IMAD.SHL.U32 R66, R66, 0x20, RZ ;  /* 0x0000002042427824 */ /* 0x000fe200078e00ff */
[----:B------:R-:W-:Y:S01]  /*1d10*/  VIMNMX R50, PT, PT, R212, R2, !PT ;  /* 0x00000002d4327248 */ /* 0x000fe20007fe0100 */
[----:B------:R-:W-:Y:S01]  /*1d20*/  IMAD.MOV.U32 R217, RZ, RZ, R6 ;  /* 0x000000ffffd97224 */ /* 0x000fe200078e0006 */
[----:B------:R-:W-:Y:S01]  /*1d30*/  IADD3.X R7, PT, PT, R7, UR5, RZ, P0, !PT ;  /* 0x0000000507077c10 */ /* 0x000fe200087fe4ff */
[----:B------:R-:W-:Y:S01]  /*1d40*/  IMAD.MOV.U32 R219, RZ, RZ, R8 ;  /* 0x000000ffffdb7224 */ /* 0x000fe200078e0008 */
[----:B------:R-:W-:Y:S01]  /*1d50*/  ISETP.GT.AND P0, PT, R40, R50, PT ;  /* 0x000000322800720c */ /* 0x000fe20003f04270 */
[----:B------:R-:W-:Y:S01]  /*1d60*/  IMAD.IADD R51, R105, 0x1, R51 ;  /* 0x0000000169337824 */ /* 0x000fe200078e0233 */
[----:B------:R-:W-:Y:S01]  /*1d70*/  SHF.R.S32.HI R77, RZ, 0x1f, R97 ;  /* 0x0000001fff4d7819 */ /* 0x000fe20000011461 */
[----:B------:R-:W-:Y:S01]  /*1d80*/  IMAD.MOV.U32 R218, RZ, RZ, R7 ;  /* 0x000000ffffda7224 */ /* 0x000fe200078e0007 */
[----:B------:R-:W-:-:S09]  /*1d90*/  SHF.R.S32.HI R76, RZ, 0x1f, R96 ;  /* 0x0000001fff4c7819 */ /* 0x000fd20000011460 */
[----:B---3--:R-:W-:Y:S05]  /*1da0*/  @!P0 BRA `(.L_x_1069) ;  /* 0x0000006400948947 */ /* 0x008fea0003800000 */
[----:B------:R-:W1:Y:S01]  /*1db0*/  LDC.64 R4, c[0x0][0x4a0] ;  /* 0x00012800ff047b82 */ /* 0x000e620000000a00 */
[----:B------:R-:W2:Y:S01]  /*1dc0*/  LDCU.128 UR8, c[0x0][0x490] ;  /* 0x00009200ff0877ac */ /* 0x000ea20008000c00 */
[----:B------:R-:W-:Y:S01]  /*1dd0*/  IMAD.MOV.U32 R149, RZ, RZ, RZ ;  /* 0x000000ffff957224 */ /* 0x000fe200078e00ff */
[----:B------:R-:W-:Y:S01]  /*1de0*/  LEA R95, R40, 0xffffff00, 0x8 ;  /* 0xffffff00285f7811 */ /* 0x000fe200078e40ff */
[----:B------:R-:W-:Y:S01]  /*1df0*/  @!P3 IMAD.MOV R12, RZ, RZ, -R12 ;  /* 0x000000ffff0cb224 */ /* 0x000fe200078e0a0c */
[----:B------:R-:W3:Y:S01]  /*1e00*/  LDCU.128 UR12, c[0x0][0x4b0] ;  /* 0x00009600ff0c77ac */ /* 0x000ee20008000c00 */
[----:B-----5:R-:W-:Y:S01]  /*1e10*/  LEA R59, R41, R9, 0x8 ;  /* 0x00000009293b7211 */ /* 0x020fe200078e40ff */
[----:B------:R-:W-:Y:S01]  /*1e20*/  IMAD R86, R11, 0x60, RZ ;  /* 0x000000600b567824 */ /* 0x000fe200078e02ff */
[----:B------:R-:W4:Y:S01]  /*1e30*/  LDC.64 R2, c[0x0][0x4a8] ;  /* 0x00012a00ff027b82 */ /* 0x000f220000000a00 */
[----:B------:R-:W4:Y:S01]  /*1e40*/  LDCU.128 UR16, c[0x0][0x4c0] ;  /* 0x00009800ff1077ac */ /* 0x000f220008000c00 */
[----:B------:R-:W-:Y:S01]  /*1e50*/  SEL R10, R10, R12, !P2 ;  /* 0x0000000c0a0a7207 */ /* 0x000fe20005000000 */
[----:B------:R-:W-:Y:S01]  /*1e60*/  IMAD R59, R59, R11, RZ ;  /* 0x0000000b3b3b7224 */ /* 0x000fe200078e02ff */
[----:B------:R-:W-:Y:S01]  /*1e70*/  SHF.R.S32.HI R9, RZ, 0x1f, R44 ;  /* 0x0000001fff097819 */ /* 0x000fe2000001142c */
[----:B------:R-:W4:Y:S01]  /*1e80*/  LDCU.64 UR4, c[0x0][0x488] ;  /* 0x00009100ff0477ac */ /* 0x000f220008000a00 */
[C---:B------:R-:W-:Y:S01]  /*1e90*/  IMAD R85, R11.reuse, 0xa0, RZ ;  /* 0x000000a00b557824 */ /* 0x040fe200078e02ff */
[C---:B------:R-:W-:Y:S01]  /*1ea0*/  SHF.L.U32 R94, R11.reuse, 0x5, RZ ;  /* 0x000000050b5e7819 */ /* 0x040fe200000006ff */
[----:B------:R-:W-:Y:S01]  /*1eb0*/  IMAD R84, R11, 0xc0, RZ ;  /* 0x000000c00b547824 */ /* 0x000fe200078e02ff */
[----:B------:R-:W-:Y:S01]  /*1ec0*/  SHF.R.S32.HI R58, RZ, 0x1f, R59 ;  /* 0x0000001fff3a7819 */ /* 0x000fe2000001143b */
[----:B------:R-:W4:Y:S01]  /*1ed0*/  LDCU UR21, c[0x0][0x440] ;  /* 0x00008800ff1577ac */ /* 0x000f220008000800 */
[----:B--2---:R-:W-:Y:S01]  /*1ee0*/  IMAD.WIDE.U32 R16, R215, UR10, R148 ;  /* 0x0000000ad7107c25 */ /* 0x004fe2000f8e0094 */
[----:B------:R-:W-:Y:S01]  /*1ef0*/  IADD3 R30, P1, PT, R59, R97, RZ ;  /* 0x000000613b1e7210 */ /* 0x000fe20007f3e0ff */
[----:B------:R-:W2:Y:S02]  /*1f00*/  LDCU UR20, c[0x0][0x450] ;  /* 0x00008a00ff1477ac */ /* 0x000ea40008000800 */
[C---:B------:R-:W-:Y:S01]  /*1f10*/  IMAD R13, R215.reuse, UR11, R17 ;  /* 0x0000000bd70d7c24 */ /* 0x040fe2000f8e0211 */
[----:B------:R-:W-:Y:S01]  /*1f20*/  MOV R12, R16 ;  /* 0x00000010000c7202 */ /* 0x000fe20000000f00 */
[----:B-1----:R-:W-:Y:S01]  /*1f30*/  IMAD.WIDE.U32 R14, R215, R4, R148 ;  /* 0x00000004d70e7225 */ /* 0x002fe200078e0094 */
[----:B------:R-:W-:Y:S01]  /*1f40*/  SHF.R.S32.HI R4, RZ, 0x1f, R95 ;  /* 0x0000001fff047819 */ /* 0x000fe2000001145f */
[----:B------:R-:W1:Y:S01]  /*1f50*/  LDCU.64 UR10, c[0x0][0x4d0] ;  /* 0x00009a00ff0a77ac */ /* 0x000e620008000a00 */
[----:B------:R-:W-:Y:S01]  /*1f60*/  SHF.L.U32 R81, R11, 0x7, RZ ;  /* 0x000000070b517819 */ /* 0x000fe200000006ff */
[----:B------:R-:W-:Y:S01]  /*1f70*/  IMAD R15, R215, R5, R15 ;  /* 0x00000005d70f7224 */ /* 0x000fe200078e020f */
[----:B------:R-:W-:Y:S01]  /*1f80*/  MOV R52, R7 ;  /* 0x0000000700347202 */ /* 0x000fe20000000f00 */
[C---:B---3--:R-:W-:Y:S01]  /*1f90*/  IMAD R5, R4.reuse, UR12, RZ ;  /* 0x0000000c04057c24 */ /* 0x048fe2000f8e02ff */
[----:B------:R-:W3:Y:S01]  /*1fa0*/  LDCU.U8 UR22, c[0x0][0x533] ;  /* 0x0000a660ff1677ac */ /* 0x000ee20008000000 */
[----:B----4-:R-:W-:Y:S01]  /*1fb0*/  IMAD R4, R4, R2, RZ ;  /* 0x0000000204047224 */ /* 0x010fe200078e02ff */
[C---:B------:R-:W-:Y:S01]  /*1fc0*/  SHF.L.U64.HI R67, R2.reuse, 0x5, R3 ;  /* 0x0000000502437819 */ /* 0x040fe20000010203 */
[----:B------:R-:W-:Y:S01]  /*1fd0*/  IMAD.WIDE.U32 R18, R95, UR12, R14 ;  /* 0x0000000c5f127c25 */ /* 0x000fe2000f8e000e */
[----:B------:R-:W-:Y:S01]  /*1fe0*/  UMOV UR23, URZ ;  /* 0x000000ff00177c82 */ /* 0x000fe20008000000 */
[----:B------:R-:W-:-:S02]  /*1ff0*/  SHF.L.U32 R68, R2, 0x5, RZ ;  /* 0x0000000502447819 */ /* 0x000fc400000006ff */
[C---:B------:R-:W-:Y:S01]  /*2000*/  IMAD.WIDE.U32 R14, R95.reuse, R2, R12 ;  /* 0x000000025f0e7225 */ /* 0x040fe200078e000c */
[----:B------:R-:W-:Y:S02]  /*2010*/  SHF.R.S32.HI R12, RZ, 0x1f, R10 ;  /* 0x0000001fff0c7819 */ /* 0x000fe4000001140a */
[C---:B------:R-:W-:Y:S01]  /*2020*/  IADD3 R91, PT, PT, R106.reuse, 0x60, RZ ;  /* 0x000000606a5b7810 */ /* 0x040fe20007ffe0ff */
[C---:B------:R-:W-:Y:S01]  /*2030*/  IMAD R4, R95.reuse, R3, R4 ;  /* 0x000000035f047224 */ /* 0x040fe200078e0204 */
[C---:B------:R-:W-:Y:S01]  /*2040*/  IADD3 R89, PT, PT, R106.reuse, 0xa0, RZ ;  /* 0x000000a06a597810 */ /* 0x040fe20007ffe0ff */
[----:B------:R-:W-:Y:S01]  /*2050*/  IMAD R5, R95, UR13, R5 ;  /* 0x0000000d5f057c24 */ /* 0x000fe2000f8e0205 */
[----:B------:R-:W-:Y:S01]  /*2060*/  IADD3 R87, PT, PT, R106, 0xe0, RZ ;  /* 0x000000e06a577810 */ /* 0x000fe20007ffe0ff */
[----:B------:R-:W-:Y:S01]  /*2070*/  IMAD.IADD R15, R15, 0x1, R4 ;  /* 0x000000010f0f7824 */ /* 0x000fe200078e0204 */
[----:B------:R-:W-:Y:S01]  /*2080*/  SHF.R.S32.HI R75, RZ, 0x1f, R94 ;  /* 0x0000001fff4b7819 */ /* 0x000fe2000001145e */
[C---:B------:R-:W-:Y:S01]  /*2090*/  IMAD R4, R12.reuse, UR14, RZ ;  /* 0x0000000e0c047c24 */ /* 0x040fe2000f8e02ff */
[----:B------:R-:W-:Y:S01]  /*20a0*/  SHF.R.S32.HI R73, RZ, 0x1f, R86 ;  /* 0x0000001fff497819 */ /* 0x000fe20000011456 */
[----:B------:R-:W-:Y:S01]  /*20b0*/  IMAD R16, R12, UR16, RZ ;  /* 0x000000100c107c24 */ /* 0x000fe2000f8e02ff */
[----:B------:R-:W-:Y:S01]  /*20c0*/  SHF.R.S32.HI R72, RZ, 0x1f, R81 ;  /* 0x0000001fff487819 */ /* 0x000fe20000011451 */
[----:B------:R-:W-:Y:S01]  /*20d0*/  IMAD.IADD R19, R19, 0x1, R5 ;  /* 0x0000000113137824 */ /* 0x000fe200078e0205 */
[----:B------:R-:W-:Y:S01]  /*20e0*/  SHF.R.S32.HI R71, RZ, 0x1f, R85 ;  /* 0x0000001fff477819 */ /* 0x000fe20000011455 */
[C---:B------:R-:W-:Y:S01]  /*20f0*/  IMAD R12, R10.reuse, UR15, R4 ;  /* 0x0000000f0a0c7c24 */ /* 0x040fe2000f8e0204 */
[----:B------:R-:W-:Y:S01]  /*2100*/  SHF.R.S32.HI R70, RZ, 0x1f, R84 ;  /* 0x0000001fff467819 */ /* 0x000fe20000011454 */
[----:B------:R-:W-:Y:S01]  /*2110*/  IMAD.WIDE.U32 R4, R10, UR14, R14 ;  /* 0x0000000e0a047c25 */ /* 0x000fe2000f8e000e */
[----:B------:R-:W-:Y:S01]  /*2120*/  IADD3 R14, P0, PT, -R44, R106, RZ ;  /* 0x0000006a2c0e7210 */ /* 0x000fe20007f1e1ff */
[----:B------:R-:W4:Y:S02]  /*2130*/  LDCU.64 UR14, c[0x0][0x3c0] ;  /* 0x00007800ff0e77ac */ /* 0x000f240008000a00 */
[----:B------:R-:W-:-:S02]  /*2140*/  IMAD.IADD R13, R5, 0x1, R12 ;  /* 0x00000001050d7824 */ /* 0x000fc400078e020c */
[----:B------:R-:W-:Y:S01]  /*2150*/  IMAD.X R9, RZ, RZ, ~R9, P0 ;  /* 0x000000ffff097224 */ /* 0x000fe200000e0e09 */
[----:B------:R-:W-:Y:S01]  /*2160*/  IADD3 R59, P0, PT, R59, R96, RZ ;  /* 0x000000603b3b7210 */ /* 0x000fe20007f1e0ff */
[C---:B------:R-:W-:Y:S01]  /*2170*/  IMAD R16, R10.reuse, UR17, R16 ;  /* 0x000000110a107c24 */ /* 0x040fe2000f8e0210 */
[----:B------:R-:W-:Y:S01]  /*2180*/  USHF.L.U32 UR17, UR12, 0x6, URZ ;  /* 0x000000060c117899 */ /* 0x000fe200080006ff */
[----:B------:R-:W-:Y:S01]  /*2190*/  IMAD.WIDE.U32 R18, R10, UR16, R18 ;  /* 0x000000100a127c25 */ /* 0x000fe2000f8e0012 */
[----:B------:R-:W-:Y:S02]  /*21a0*/  USHF.L.U64.HI UR16, UR12, 0x6, UR13 ;  /* 0x000000060c107899 */ /* 0x000fe4000801020d */
[----:B---3--:R-:W-:Y:S01]  /*21b0*/  UISETP.NE.AND UP0, UPT, UR22, URZ, UPT ;  /* 0x000000ff1600728c */ /* 0x008fe2000bf05270 */
[----:B------:R-:W-:Y:S01]  /*21c0*/  IMAD.MOV.U32 R12, RZ, RZ, R4 ;  /* 0x000000ffff0c7224 */ /* 0x000fe200078e0004 */
[C---:B------:R-:W-:Y:S01]  /*21d0*/  IADD3.X R4, PT, PT, R58.reuse, R77, RZ, P1, !PT ;  /* 0x0000004d3a047210 */ /* 0x040fe20000ffe4ff */
[----:B------:R-:W-:-:S02]  /*21e0*/  IMAD.X R58, R58, 0x1, R76, P0 ;  /* 0x000000013a3a7824 */ /* 0x000fc400000e064c */
[----:B------:R-:W-:Y:S01]  /*21f0*/  IMAD.IADD R17, R19, 0x1, R16 ;  /* 0x0000000113117824 */ /* 0x000fe200078e0210 */
[----:B------:R-:W-:Y:S01]  /*2200*/  MOV R16, R18 ;  /* 0x0000001200107202 */ /* 0x000fe20000000f00 */
[C---:B------:R-:W-:Y:S01]  /*2210*/  IMAD R56, R9.reuse, UR12, RZ ;  /* 0x0000000c09387c24 */ /* 0x040fe2000f8e02ff */
[C---:B------:R-:W-:Y:S01]  /*2220*/  SHF.L.U64.HI R4, R30.reuse, 0x1, R4 ;  /* 0x000000011e047819 */ /* 0x040fe20000010204 */
[----:B------:R-:W-:Y:S01]  /*2230*/  IMAD R9, R9, R2, RZ ;  /* 0x0000000209097224 */ /* 0x000fe200078e02ff */
[C---:B------:R-:W-:Y:S01]  /*2240*/  SHF.L.U64.HI R58, R59.reuse, 0x1, R58 ;  /* 0x000000013b3a7819 */ /* 0x040fe2000001023a */
[----:B------:R-:W-:Y:S01]  /*2250*/  IMAD.SHL.U32 R30, R30, 0x2, RZ ;  /* 0x000000021e1e7824 */ /* 0x000fe200078e00ff */
[----:B------:R-:W-:Y:S01]  /*2260*/  SHF.L.U32 R59, R59, 0x1, RZ ;  /* 0x000000013b3b7819 */ /* 0x000fe200000006ff */
[C---:B------:R-:W-:Y:S02]  /*2270*/  IMAD R56, R14.reuse, UR13, R56 ;  /* 0x0000000d0e387c24 */ /* 0x040fe4000f8e0238 */
[C---:B------:R-:W-:Y:S01]  /*2280*/  IMAD R9, R14.reuse, R3, R9 ;  /* 0x000000030e097224 */ /* 0x040fe200078e0209 */
        /* <DEDUP_REMOVED lines=9> */
[----:B------:R-:W3:Y:S01]  /*2320*/  LDCU UR19, c[0x0][0x440] ;  /* 0x00008800ff1377ac */ /* 0x000ee20008000800 */
[----:B-1----:R-:W-:Y:S01]  /*2330*/  IADD3 R30, P0, PT, R30, UR10, RZ ;  /* 0x0000000a1e1e7c10 */ /* 0x002fe2000ff1e0ff */
[----:B------:R-:W-:Y:S01]  /*2340*/  IMAD.IADD R9, R15, 0x1, R9 ;  /* 0x000000010f097824 */ /* 0x000fe200078e0209 */
[----:B------:R-:W-:Y:S01]  /*2350*/  LEA.HI.X R56, R16, UR9, R56, 0x1, P2 ;  /* 0x0000000910387c11 */ /* 0x000fe200090f0c38 */
[----:B------:R-:W-:Y:S01]  /*2360*/  IMAD.SHL.U32 R64, R2, 0x100, RZ ;  /* 0x0000010002407824 */ /* 0x000fe200078e00ff */
[----:B------:R-:W-:Y:S01]  /*2370*/  IADD3.X R31, PT, PT, R4, UR11, RZ, P0, !PT ;  /* 0x0000000b041f7c10 */ /* 0x000fe200087fe4ff */
[C---:B------:R-:W-:Y:S01]  /*2380*/  IMAD R83, R11.reuse, 0xe0, RZ ;  /* 0x000000e00b537824 */ /* 0x040fe200078e02ff */
[----:B------:R-:W-:Y:S01]  /*2390*/  IADD3 R65, P0, PT, RZ, -UR23, RZ ;  /* 0x80000017ff417c10 */ /* 0x000fe2000ff1e0ff */
[----:B------:R-:W-:Y:S01]  /*23a0*/  IMAD.SHL.U32 R82, R11, 0x40, RZ ;  /* 0x000000400b527824 */ /* 0x000fe200078e00ff */
[C---:B------:R-:W-:Y:S01]  /*23b0*/  LEA R10, P2, R14.reuse, UR4, 0x1 ;  /* 0x000000040e0a7c11 */ /* 0x040fe2000f8408ff */
[----:B------:R-:W-:Y:S01]  /*23c0*/  IMAD.MOV.U32 R53, RZ, RZ, R8 ;  /* 0x000000ffff357224 */ /* 0x000fe200078e0008 */
[----:B------:R-:W-:Y:S01]  /*23d0*/  IADD3 R59, P1, PT, R59, UR10, RZ ;  /* 0x0000000a3b3b7c10 */ /* 0x000fe2000ff3e0ff */
[----:B------:R-:W-:Y:S01]  /*23e0*/  IMAD.X R64, RZ, RZ, ~R64, P0 ;  /* 0x000000ffff407224 */ /* 0x000fe200000e0e40 */
[----:B------:R-:W-:Y:S01]  /*23f0*/  IADD3.X R62, PT, PT, RZ, ~UR18, RZ, P0, !PT ;  /* 0x80000012ff3e7c10 */ /* 0x000fe200087fe4ff */
[----:B------:R-:W-:Y:S01]  /*2400*/  IMAD.MOV.U32 R55, RZ, RZ, R6 ;  /* 0x000000ffff377224 */ /* 0x000fe200078e0006 */
[----:B------:R-:W-:Y:S01]  /*2410*/  LEA.HI.X R9, R14, UR5, R9, 0x1, P2 ;  /* 0x000000050e097c11 */ /* 0x000fe200090f0c09 */
[----:B------:R-:W-:Y:S01]  /*2420*/  IMAD.MOV.U32 R54, RZ, RZ, R0 ;  /* 0x000000ffff367224 */ /* 0x000fe200078e0000 */
[----:B------:R-:W-:Y:S01]  /*2430*/  IADD3.X R58, PT, PT, R58, UR11, RZ, P1, !PT ;  /* 0x0000000b3a3a7c10 */ /* 0x000fe20008ffe4ff */
[----:B------:R-:W-:Y:S01]  /*2440*/  VIADD R93, R106, 0x20 ;  /* 0x000000206a5d7836 */ /* 0x000fe20000000000 */
[----:B------:R-:W-:Y:S01]  /*2450*/  ISETP.GE.AND P2, PT, R148, UR21, PT ;  /* 0x0000001594007c0c */ /* 0x000fe2000bf46270 */
[----:B------:R-:W-:Y:S01]  /*2460*/  VIADD R92, R106, 0x40 ;  /* 0x000000406a5c7836 */ /* 0x000fe20000000000 */
[----:B---3--:R-:W-:Y:S01]  /*2470*/  ISETP.GE.AND P1, PT, R148, UR19, PT ;  /* 0x0000001394007c0c */ /* 0x008fe2000bf26270 */
[C---:B------:R-:W-:Y:S01]  /*2480*/  VIADD R90, R106.reuse, 0x80 ;  /* 0x000000806a5a7836 */ /* 0x040fe20000000000 */
[C---:B------:R-:W-:Y:S01]  /*2490*/  SHF.R.S64 R63, R65.reuse, 0x1f, R62 ;  /* 0x0000001f413f7819 */ /* 0x040fe2000000103e */
[----:B------:R-:W-:Y:S01]  /*24a0*/  VIADD R88, R106, 0xc0 ;  /* 0x000000c06a587836 */ /* 0x000fe20000000000 */
[----:B------:R-:W-:Y:S01]  /*24b0*/  SHF.R.S64 R65, R65, 0x1f, R64 ;  /* 0x0000001f41417819 */ /* 0x000fe20000001040 */
[C---:B------:R-:W-:Y:S01]  /*24c0*/  IMAD R80, R40.reuse, -0x100, R44 ;  /* 0xffffff0028507824 */ /* 0x040fe200078e022c */
[----:B------:R-:W-:Y:S01]  /*24d0*/  P2R R101, PR, RZ, 0x4 ;  /* 0x00000004ff657803 */ /* 0x000fe20000000000 */
[----:B------:R-:W-:Y:S01]  /*24e0*/  IMAD R79, R40, -0x100, R42 ;  /* 0xffffff00284f7824 */ /* 0x000fe200078e022a */
[----:B------:R-:W-:Y:S01]  /*24f0*/  P2R R99, PR, RZ, 0x2 ;  /* 0x00000002ff637803 */ /* 0x000fe20000000000 */
[----:B------:R-:W-:Y:S01]  /*2500*/  IMAD.MOV.U32 R78, RZ, RZ, R40 ;  /* 0x000000ffff4e7224 */ /* 0x000fe200078e0028 */
[----:B------:R-:W-:Y:S01]  /*2510*/  SHF.R.S32.HI R74, RZ, 0x1f, R82 ;  /* 0x0000001fff4a7819 */ /* 0x000fe20000011452 */
[----:B------:R-:W1:Y:S01]  /*2520*/  LDCU.64 UR4, c[0x0][0x3b8] ;  /* 0x00007700ff0477ac */ /* 0x000e620008000a00 */
[----:B------:R-:W-:-:S02]  /*2530*/  SHF.R.S32.HI R69, RZ, 0x1f, R83 ;  /* 0x0000001fff457819 */ /* 0x000fc40000011453 */
[----:B--2---:R-:W-:Y:S01]  /*2540*/  MOV R14, UR20 ;  /* 0x00000014000e7c02 */ /* 0x004fe20008000f00 */
[----:B------:R-:W2:Y:S01]  /*2550*/  LDCU.64 UR12, c[0x0][0x4e0] ;  /* 0x00009c00ff0c77ac */ /* 0x000ea20008000a00 */
[----:B------:R-:W-:Y:S02]  /*2560*/  SHF.R.S32.HI R62, RZ, 0x1f, R62 ;  /* 0x0000001fff3e7819 */ /* 0x000fe4000001143e */
[----:B------:R-:W-:Y:S01]  /*2570*/  SHF.R.S32.HI R64, RZ, 0x1f, R64 ;  /* 0x0000001fff407819 */ /* 0x000fe20000011440 */
[----:B----4-:R-:W3:Y:S06]  /*2580*/  LDCU.128 UR8, c[0x0][0x3a0] ;  /* 0x00007400ff0877ac */ /* 0x010eec0008000c00 */
.L_x_1107:
        /* <DEDUP_REMOVED lines=17> */
[----:B--234-:R-:W4:Y:S01]  /*26a0*/  @!P5 LDC.64 R18, c[0x0][0x3c0] ;  /* 0x0000f000ff12db82 */ /* 0x01cf220000000a00 */
[----:B------:R5:W2:Y:S01]  /*26b0*/  @!P1 LDG.E.128 R20, desc[UR6][R2.64] ;  /* 0x0000000602149981 */ /* 0x000aa2000c1e1d00 */
[C---:B------:R-:W-:Y:S02]  /*26c0*/  LEA R24, P0, R66.reuse, R53, 0x1 ;  /* 0x0000003542187211 */ /* 0x040fe400078008ff */
[----:B------:R-:W-:Y:S02]  /*26d0*/  P2R R110, PR, RZ, 0x4 ;  /* 0x00000004ff6e7803 */ /* 0x000fe40000000000 */
[----:B------:R-:W-:Y:S02]  /*26e0*/  LEA.HI.X R25, R66, R52, R47, 0x1, P0 ;  /* 0x0000003442197211 */ /* 0x000fe400000f0c2f */
[----:B------:R-:W1:Y:S08]  /*26f0*/  @!P6 LDC.64 R16, c[0x0][0x4b0] ;  /* 0x00012c00ff10eb82 */ /* 0x000e700000000a00 */
[----:B------:R-:W3:Y:S08]  /*2700*/  @!P6 LDC.64 R6, c[0x0][0x3c0] ;  /* 0x0000f000ff06eb82 */ /* 0x000ef00000000a00 */
[----:B------:R-:W3:Y:S01]  /*2710*/  @!P2 LDC.64 R4, c[0x0][0x4b0] ;  /* 0x00012c00ff04ab82 */ /* 0x000ee20000000a00 */
[C---:B----4-:R-:W-:Y:S04]  /*2720*/  @!P5 LEA R32, P0, R18.reuse, R24, 0x6 ;  /* 0x000000181220d211 */ /* 0x050fe800078030ff */
[----:B------:R-:W-:Y:S02]  /*2730*/  @!P5 LEA.HI.X R33, R18, R25, R19, 0x6, P0 ;  /* 0x000000191221d211 */ /* 0x000fe400000f3413 */
[----:B------:R-:W-:Y:S01]  /*2740*/  IADD3 R26, P0, PT, R57, UR17, RZ ;  /* 0x00000011391a7c10 */ /* 0x000fe2000ff1e0ff */
[----:B-----5:R-:W4:Y:S03]  /*2750*/  @!P2 LDC.64 R2, c[0x0][0x3c0] ;  /* 0x0000f000ff02ab82 */ /* 0x020f260000000a00 */
[----:B------:R-:W-:Y:S02]  /*2760*/  IADD3.X R27, PT, PT, R56, UR16, RZ, P0, !PT ;  /* 0x00000010381b7c10 */ /* 0x000fe400087fe4ff */
[C---:B-1----:R-:W-:Y:S04]  /*2770*/  @!P6 LEA R34, P0, R16.reuse, R26, 0x7 ;  /* 0x0000001a1022e211 */ /* 0x042fe800078038ff */
[----:B------:R-:W-:Y:S02]  /*2780*/  @!P6 LEA.HI.X R35, R16, R27, R17, 0x7, P0 ;  /* 0x0000001b1023e211 */ /* 0x000fe400000f3c11 */
[C---:B---3--:R-:W-:Y:S04]  /*2790*/  @!P6 LEA R28, P0, R6.reuse, R24, 0x7 ;  /* 0x00000018061ce211 */ /* 0x048fe800078038ff */
[----:B------:R-:W-:Y:S02]  /*27a0*/  @!P6 LEA.HI.X R29, R6, R25, R7, 0x7, P0 ;  /* 0x00000019061de211 */ /* 0x000fe400000f3c07 */
[C---:B------:R-:W-:Y:S04]  /*27b0*/  @!P2 LEA R18, P0, R4.reuse, R26, 0x8 ;  /* 0x0000001a0412a211 */ /* 0x040fe800078040ff */
[----:B------:R-:W-:Y:S01]  /*27c0*/  @!P2 LEA.HI.X R19, R4, R27, R5, 0x8, P0 ;  /* 0x0000001b0413a211 */ /* 0x000fe200000f4405 */
[----:B------:R-:W-:Y:S02]  /*27d0*/  @!P1 IMAD.MOV.U32 R4, RZ, RZ, R53 ;  /* 0x000000ffff049224 */ /* 0x000fe400078e0035 */
[----:B------:R-:W-:Y:S01]  /*27e0*/  @!P1 IMAD.MOV.U32 R5, RZ, RZ, R52 ;  /* 0x000000ffff059224 */ /* 0x000fe200078e0034 */
[C---:B----4-:R-:W-:Y:S04]  /*27f0*/  @!P2 LEA R16, P0, R2.reuse, R24, 0x8 ;  /* 0x000000180210a211 */ /* 0x050fe800078040ff */
        /* <DEDUP_REMOVED lines=14> */
[----:B------:R-:W-:Y:S02]  /*28e0*/  P2R R101, PR, RZ, 0x1 ;  /* 0x00000001ff657803 */ /* 0x000fe40000000000 */
[-C--:B------:R-:W-:Y:S01]  /*28f0*/  ISETP.GE.OR P0, PT, R87, R79.reuse, P0 ;  /* 0x0000004f5700720c */ /* 0x080fe20000706670 */
[----:B-1----:R1:W2:Y:S02]  /*2900*/  @!P5 LDG.E.128 R4, desc[UR6][R2.64] ;  /* 0x000000060204d981 */ /* 0x0022a4000c1e1d00 */
[----:B-1----:R-:W1:Y:S02]  /*2910*/  @!P3 LDC.64 R2, c[0x0][0x4b0] ;  /* 0x00012c00ff02bb82 */ /* 0x002e640000000a00 */
[----:B-1----:R-:W-:Y:S04]  /*2920*/  @!P3 IMAD.WIDE.U32 R20, R2, 0xc0, R26 ;  /* 0x000000c00214b825 */ /* 0x002fe800078e001a */
[----:B------:R-:W-:Y:S04]  /*2930*/  @!P3 IMAD R3, R3, 0xc0, RZ ;  /* 0x000000c00303b824 */ /* 0x000fe800078e02ff */
[----:B------:R-:W-:Y:S02]  /*2940*/  @!P3 IMAD.IADD R21, R21, 0x1, R3 ;  /* 0x000000011515b824 */ /* 0x000fe400078e0203 */
[----:B------:R-:W1:Y:S02]  /*2950*/  @!P3 LDC.64 R2, c[0x0][0x3c0] ;  /* 0x0000f000ff02bb82 */ /* 0x000e640000000a00 */
[----:B-1----:R-:W-:Y:S01]  /*2960*/  @!P3 IMAD R3, R3, 0xc0, RZ ;  /* 0x000000c00303b824 */ /* 0x002fe200078e02ff */
[----:B--2---:R1:W-:Y:S06]  /*2970*/  @!P5 STG.E.128 desc[UR6][R32.64], R4 ;  /* 0x000000042000d986 */ /* 0x0043ec000c101d06 */
[----:B-1----:R-:W2:Y:S06]  /*2980*/  @!P6 LDG.E.128 R4, desc[UR6][R34.64] ;  /* 0x000000062204e981 */ /* 0x002eac000c1e1d00 */
[----:B--2---:R1:W-:Y:S06]  /*2990*/  @!P6 STG.E.128 desc[UR6][R28.64], R4 ;  /* 0x000000041c00e986 */ /* 0x0043ec000c101d06 */
[----:B-1----:R1:W2:Y:S02]  /*29a0*/  @!P3 LDG.E.128 R4, desc[UR6][R20.64] ;  /* 0x000000061404b981 */ /* 0x0022a4000c1e1d00 */
[----:B-1----:R-:W-:Y:S04]  /*29b0*/  @!P3 IMAD.WIDE.U32 R20, R2, 0xc0, R24 ;  /* 0x000000c00214b825 */ /* 0x002fe800078e0018 */
[----:B------:R-:W-:Y:S02]  /*29c0*/  @!P3 IMAD.IADD R21, R21, 0x1, R3 ;  /* 0x000000011515b824 */ /* 0x000fe400078e0203 */
[----:B------:R-:W1:Y:S02]  /*29d0*/  @!P4 LDC.64 R2, c[0x0][0x4b0] ;  /* 0x00012c00ff02cb82 */ /* 0x000e640000000a00 */
[----:B-1----:R-:W-:Y:S01]  /*29e0*/  @!P4 IMAD R3, R3, 0x140, RZ ;  /* 0x000001400303c824 */ /* 0x002fe200078e02ff */
[----:B--2---:R1:W-:Y:S06]  /*29f0*/  @!P3 STG.E.128 desc[UR6][R20.64], R4 ;  /* 0x000000041400b986 */ /* 0x0043ec000c101d06 */
[----:B-1----:R1:W2:Y:S02]  /*2a00*/  @!P2 LDG.E.128 R4, desc[UR6][R18.64] ;  /* 0x000000061204a981 */ /* 0x0022a4000c1e1d00 */
[----:B-1----:R-:W-:Y:S04]  /*2a10*/  @!P4 IMAD.WIDE.U32 R18, R2, 0x140, R26 ;  /* 0x000001400212c825 */ /* 0x002fe800078e001a */
[----:B------:R-:W-:Y:S01]  /*2a20*/  @!P4 IMAD.IADD R19, R19, 0x1, R3 ;  /* 0x000000011313c824 */ /* 0x000fe200078e0203 */
[----:B--2---:R1:W-:Y:S01]  /*2a30*/  @!P2 STG.E.128 desc[UR6][R16.64], R4 ;  /* 0x000000041000a986 */ /* 0x0043e2000c101d06 */
[----:B------:R-:W-:Y:S02]  /*2a40*/  ISETP.LT.OR P2, PT, R87, R80, P0 ;  /* 0x000000505700720c */ /* 0x000fe40000741670 */
[----:B------:R-:W-:Y:S02]  /*2a50*/  ISETP.NE.AND P0, PT, R14, RZ, PT ;  /* 0x000000ff0e00720c */ /* 0x000fe40003f05270 */
[----:B------:R-:W-:Y:S09]  /*2a60*/  P2R R111, PR, RZ, 0x4 ;  /* 0x00000004ff6f7803 */ /* 0x000ff20000000000 */
[----:B------:R-:W2:Y:S01]  /*2a70*/  @!P2 LDC.64 R2, c[0x0][0x4b0] ;  /* 0x00012c00ff02ab82 */ /* 0x000ea20000000a00 */
[----:B-1----:R-:W3:Y:S07]  /*2a80*/  @!P4 LDG.E.128 R16, desc[UR6][R18.64] ;  /* 0x000000061210c981 */ /* 0x002eee000c1e1d00 */
[----:B------:R-:W1:Y:S01]  /*2a90*/  @!P4 LDC.64 R4, c[0x0][0x3c0] ;  /* 0x0000f000ff04cb82 */ /* 0x000e620000000a00 */
[----:B--2---:R-:W-:Y:S02]  /*2aa0*/  @!P2 IMAD R3, R3, 0x180, RZ ;  /* 0x000001800303a824 */ /* 0x004fe400078e02ff */
[----:B-1----:R-:W-:Y:S02]  /*2ab0*/  @!P4 IMAD R5, R5, 0x140, RZ ;  /* 0x000001400505c824 */ /* 0x002fe400078e02ff */
[----:B------:R-:W-:Y:S04]  /*2ac0*/  @!P4 IMAD.WIDE.U32 R6, R4, 0x140, R24 ;  /* 0x000001400406c825 */ /* 0x000fe800078e0018 */
[----:B------:R-:W-:Y:S02]  /*2ad0*/  @!P4 IMAD.IADD R7, R7, 0x1, R5 ;  /* 0x000000010707c824 */ /* 0x000fe400078e0205 */
[----:B------:R-:W-:Y:S04]  /*2ae0*/  @!P2 IMAD.WIDE.U32 R26, R2, 0x180, R26 ;  /* 0x00000180021aa825 */ /* 0x000fe800078e001a */
[----:B------:R-:W-:Y:S02]  /*2af0*/  @!P2 IMAD.IADD R27, R27, 0x1, R3 ;  /* 0x000000011b1ba824 */ /* 0x000fe400078e0203 */
[----:B------:R-:W1:Y:S02]  /*2b00*/  @!P2 LDC.64 R2, c[0x0][0x3c0] ;  /* 0x0000f000ff02ab82 */ /* 0x000e640000000a00 */
[----:B-1----:R-:W-:Y:S04]  /*2b10*/  @!P2 IMAD.WIDE.U32 R24, R2, 0x180, R24 ;  /* 0x000001800218a825 */ /* 0x002fe800078e0018 */
[----:B------:R-:W-:Y:S04]  /*2b20*/  @!P2 IMAD R3, R3, 0x180, RZ ;  /* 0x000001800303a824 */ /* 0x000fe800078e02ff */
[----:B------:R-:W-:Y:S01]  /*2b30*/  @!P2 IMAD.IADD R25, R25, 0x1, R3 ;  /* 0x000000011919a824 */ /* 0x000fe200078e0203 */
[----:B---3--:R1:W-:Y:S06]  /*2b40*/  @!P4 STG.E.128 desc[UR6][R6.64], R16 ;  /* 0x000000100600c986 */ /* 0x0083ec000c101d06 */
        /* <DEDUP_REMOVED lines=9> */
[----:B------:R-:W-:Y:S01]  /*2be0*/  @!P1 IMAD.MOV.U32 R8, RZ, RZ, R10 ;  /* 0x000000ffff089224 */ /* 0x000fe200078e000a */
[----:B------:R-:W-:Y:S01]  /*2bf0*/  ISETP.NE.AND P2, PT, R113, RZ, PT ;  /* 0x000000ff7100720c */ /* 0x000fe20003f45270 */
[----:B------:R-:W-:Y:S01]  /*2c00*/  @!P1 IMAD.MOV.U32 R2, RZ, RZ, R55 ;  /* 0x000000ffff029224 */ /* 0x000fe200078e0037 */
[C---:B------:R-:W-:Y:S01]  /*2c10*/  LEA R22, P0, R68.reuse, R10, 0x1 ;  /* 0x0000000a44167211 */ /* 0x040fe200078008ff */
[----:B------:R-:W-:Y:S01]  /*2c20*/  @!P1 IMAD.MOV.U32 R3, RZ, RZ, R54 ;  /* 0x000000ffff039224 */ /* 0x000fe200078e0036 */
[----:B-1----:R-:W2:Y:S02]  /*2c30*/  @!P1 LDG.E.128 R4, desc[UR6][R8.64] ;  /* 0x0000000608049981 */ /* 0x002ea4000c1e1d00 */
[----:B------:R-:W-:Y:S02]  /*2c40*/  LEA.HI.X R23, R68, R9, R67, 0x1, P0 ;  /* 0x0000000944177211 */ /* 0x000fe400000f0c43 */
[C---:B------:R-:W-:Y:S04]  /*2c50*/  LEA R20, P0, R46.reuse, R55, 0x1 ;  /* 0x000000372e147211 */ /* 0x040fe800078008ff */
[----:B------:R-:W-:Y:S01]  /*2c60*/  LEA.HI.X R21, R46, R54, R45, 0x1, P0 ;  /* 0x000000362e157211 */ /* 0x000fe200000f0c2d */
[----:B--2---:R1:W-:Y:S01]  /*2c70*/  @!P1 STG.E.128 desc[UR6][R2.64], R4 ;  /* 0x0000000402009986 */ /* 0x0043e2000c101d06 */
[----:B------:R-:W-:Y:S01]  /*2c80*/  ISETP.NE.AND P1, PT, R110, RZ, PT ;  /* 0x000000ff6e00720c */ /* 0x000fe20003f25270 */
[----:B-1----:R-:W1:Y:S03]  /*2c90*/  @!P5 LDC.64 R2, c[0x0][0x4a8] ;  /* 0x00012a00ff02db82 */ /* 0x002e660000000a00 */
[----:B------:R-:W2:Y:S01]  /*2ca0*/  @!P2 LDG.E.128 R4, desc[UR6][R22.64] ;  /* 0x000000061604a981 */ /* 0x000ea2000c1e1d00 */
        /* <DEDUP_REMOVED lines=11> */
[----:B------:R-:W1:Y:S01]  /*2d60*/  @!P1 LDC.64 R2, c[0x0][0x4a8] ;  /* 0x00012a00ff029b82 */ /* 0x000e620000000a00 */
[----:B--2---:R2:W-:Y:S01]  /*2d70*/  @!P2 STG.E.128 desc[UR6][R20.64], R4 ;  /* 0x000000041400a986 */ /* 0x0045e2000c101d06 */
[----:B------:R-:W-:Y:S04]  /*2d80*/  ISETP.NE.AND P2, PT, R111, RZ, PT ;  /* 0x000000ff6f00720c */ /* 0x000fe80003f45270 */
[----:B--2---:R1:W2:Y:S02]  /*2d90*/  @!P5 LDG.E.128 R4, desc[UR6][R16.64] ;  /* 0x000000061004d981 */ /* 0x0042a4000c1e1d00 */
[C---:B-1----:R-:W-:Y:S04]  /*2da0*/  @!P1 LEA R16, P0, R2.reuse, R22, 0x8 ;  /* 0x0000001602109211 */ /* 0x042fe800078040ff */
[----:B------:R-:W-:Y:S02]  /*2db0*/  @!P1 LEA.HI.X R17, R2, R23, R3, 0x8, P0 ;  /* 0x0000001702119211 */ /* 0x000fe400000f4403 */
[----:B------:R-:W1:Y:S02]  /*2dc0*/  @!P3 LDC.64 R2, c[0x0][0x4a8] ;  /* 0x00012a00ff02bb82 */ /* 0x000e640000000a00 */
[----:B-1----:R-:W-:Y:S01]  /*2dd0*/  @!P3 IMAD R3, R3, 0xc0, RZ ;  /* 0x000000c00303b824 */ /* 0x002fe200078e02ff */
[----:B--2---:R1:W-:Y:S05]  /*2de0*/  @!P5 STG.E.128 desc[UR6][R14.64], R4 ;  /* 0x000000040e00d986 */ /* 0x0043ea000c101d06 */
[----:B-1----:R-:W2:Y:S05]  /*2df0*/  @!P6 LDG.E.128 R4, desc[UR6][R24.64] ;  /* 0x000000061804e981 */ /* 0x002eaa000c1e1d00 */
[----:B--2---:R1:W-:Y:S02]  /*2e00*/  @!P6 STG.E.128 desc[UR6][R18.64], R4 ;  /* 0x000000041200e986 */ /* 0x0043e4000c101d06 */
[----:B-1----:R-:W-:Y:S04]  /*2e10*/  @!P3 IMAD.WIDE.U32 R4, R2, 0xc0, R22 ;  /* 0x000000c00204b825 */ /* 0x002fe800078e0016 */
[----:B------:R-:W-:Y:S02]  /*2e20*/  @!P3 IMAD.IADD R5, R5, 0x1, R3 ;  /* 0x000000010505b824 */ /* 0x000fe400078e0203 */
[----:B------:R-:W1:Y:S04]  /*2e30*/  @!P3 LDC.64 R2, c[0x0][0x3b8] ;  /* 0x0000ee00ff02bb82 */ /* 0x000e680000000a00 */
[----:B------:R-:W2:Y:S01]  /*2e40*/  @!P3 LDG.E.128 R4, desc[UR6][R4.64] ;  /* 0x000000060404b981 */ /* 0x000ea2000c1e1d00 */
[----:B-1----:R-:W-:Y:S02]  /*2e50*/  @!P3 IMAD R3, R3, 0xc0, RZ ;  /* 0x000000c00303b824 */ /* 0x002fe400078e02ff */
[----:B------:R-:W-:Y:S04]  /*2e60*/  @!P3 IMAD.WIDE.U32 R14, R2, 0xc0, R20 ;  /* 0x000000c0020eb825 */ /* 0x000fe800078e0014 */
[----:B------:R-:W-:Y:S02]  /*2e70*/  @!P3 IMAD.IADD R15, R15, 0x1, R3 ;  /* 0x000000010f0fb824 */ /* 0x000fe400078e0203 */
[----:B------:R-:W1:Y:S02]  /*2e80*/  @!P4 LDC.64 R2, c[0x0][0x4a8] ;  /* 0x00012a00ff02cb82 */ /* 0x000e640000000a00 */
[----:B-1----:R-:W-:Y:S01]  /*2e90*/  @!P4 IMAD R3, R3, 0x140, RZ ;  /* 0x000001400303c824 */ /* 0x002fe200078e02ff */
[----:B--2---:R1:W-:Y:S05]  /*2ea0*/  @!P3 STG.E.128 desc[UR6][R14.64], R4 ;  /* 0x000000040e00b986 */ /* 0x0043ea000c101d06 */
[----:B------:R-:W2:Y:S01]  /*2eb0*/  @!P1 LDG.E.128 R16, desc[UR6][R16.64] ;  /* 0x0000000610109981 */ /* 0x000ea2000c1e1d00 */
[----:B-1----:R-:W1:Y:S01]  /*2ec0*/  @!P1 LDC.64 R4, c[0x0][0x3b8] ;  /* 0x0000ee00ff049b82 */ /* 0x002e620000000a00 */
[----:B------:R-:W-:Y:S04]  /*2ed0*/  @!P4 IMAD.WIDE.U32 R6, R2, 0x140, R22 ;  /* 0x000001400206c825 */ /* 0x000fe800078e0016 */
[----:B------:R-:W-:Y:S03]  /*2ee0*/  @!P4 IMAD.IADD R7, R7, 0x1, R3 ;  /* 0x000000010707c824 */ /* 0x000fe600078e0203 */
[----:B------:R-:W3:Y:S01]  /*2ef0*/  @!P4 LDC.64 R2, c[0x0][0x3b8] ;  /* 0x0000ee00ff02cb82 */ /* 0x000ee20000000a00 */
[C---:B-1----:R-:W-:Y:S04]  /*2f00*/  @!P1 LEA R14, P0, R4.reuse, R20, 0x8 ;  /* 0x00000014040e9211 */ /* 0x042fe800078040ff */
[----:B------:R-:W-:Y:S01]  /*2f10*/  @!P1 LEA.HI.X R15, R4, R21, R5, 0x8, P0 ;  /* 0x00000015040f9211 */ /* 0x000fe200000f4405 */
[----:B---3--:R-:W-:Y:S04]  /*2f20*/  @!P4 IMAD R3, R3, 0x140, RZ ;  /* 0x000001400303c824 */ /* 0x008fe800078e02ff */
[----:B--2---:R1:W-:Y:S05]  /*2f30*/  @!P1 STG.E.128 desc[UR6][R14.64], R16 ;  /* 0x000000100e009986 */ /* 0x0043ea000c101d06 */
[----:B------:R-:W2:Y:S01]  /*2f40*/  @!P4 LDG.E.128 R4, desc[UR6][R6.64] ;  /* 0x000000060604c981 */ /* 0x000ea2000c1e1d00 */
[----:B-1----:R-:W-:Y:S04]  /*2f50*/  @!P4 IMAD.WIDE.U32 R14, R2, 0x140, R20 ;  /* 0x00000140020ec825 */ /* 0x002fe800078e0014 */
[----:B------:R-:W-:Y:S05]  /*2f60*/  @!P4 IMAD.IADD R15, R15, 0x1, R3 ;  /* 0x000000010f0fc824 */ /* 0x000fea00078e0203 */
[----:B--2---:R1:W-:Y:S02]  /*2f70*/  @!P4 STG.E.128 desc[UR6][R14.64], R4 ;  /* 0x000000040e00c986 */ /* 0x0043e4000c101d06 */
[----:B-1----:R-:W-:Y:S01]  /*2f80*/  IMAD.MOV.U32 R14, RZ, RZ, RZ ;  /* 0x000000ffff0e7224 */ /* 0x002fe200078e00ff */
[----:B------:R-:W-:Y:S06]  /*2f90*/  @P2 BRA `(.L_x_1072) ;  /* 0x0000004c00942947 */ /* 0x000fec0003800000 */
[----:B------:R-:W1:Y:S02]  /*2fa0*/  LDC.64 R2, c[0x0][0x4a8] ;  /* 0x00012a00ff027b82 */ /* 0x000e640000000a00 */
[----:B-1----:R-:W-:Y:S04]  /*2fb0*/  IMAD.WIDE.U32 R22, R2, 0x180, R22 ;  /* 0x0000018002167825 */ /* 0x002fe800078e0016 */
[----:B------:R-:W-:Y:S05]  /*2fc0*/  IMAD R3, R3, 0x180, RZ ;  /* 0x0000018003037824 */ /* 0x000fea00078e02ff */
[----:B------:R-:W-:Y:S02]  /*2fd0*/  IADD3 R23, PT, PT, R23, R3, RZ ;  /* 0x0000000317177210 */ /* 0x000fe40007ffe0ff */
[----:B------:R-:W1:Y:S03]  /*2fe0*/  LDC.64 R2, c[0x0][0x3b8] ;  /* 0x0000ee00ff027b82 */ /* 0x000e660000000a00 */
[----:B------:R-:W2:Y:S01]  /*2ff0*/  LDG.E.128 R4, desc[UR6][R22.64] ;  /* 0x0000000616047981 */ /* 0x000ea2000c1e1d00 */
[----:B-1----:R-:W-:Y:S02]  /*3000*/  IMAD R3, R3, 0x180, RZ ;  /* 0x0000018003037824 */ /* 0x002fe400078e02ff */
[----:B------:R-:W-:Y:S05]  /*3010*/  IMAD.WIDE.U32 R20, R2, 0x180, R20 ;  /* 0x0000018002147825 */ /* 0x000fea00078e0014 */
[----:B------:R-:W-:Y:S05]  /*3020*/  IADD3 R21, PT, PT, R21, R3, RZ ;  /* 0x0000000315157210 */ /* 0x000fea0007ffe0ff */
[----:B--2---:R1:W-:Y:S01]  /*3030*/  STG.E.128 desc[UR6][R20.64], R4 ;  /* 0x0000000414007986 */ /* 0x0043e2000c101d06 */
[----:B------:R-:W-:Y:S05]  /*3040*/  BRA `(.L_x_1072) ;  /* 0x0000004c00687947 */ /* 0x000fea0003800000 */
.L_x_1071:
[----:B------:R-:W-:Y:S05]  /*3050*/  BRA.U !UP0, `(.L_x_1073) ;  /* 0x0000001d08647547 */ /* 0x000fea000b800000 */
[----:B------:R-:W-:Y:S01]  /*3060*/  ISETP.GE.OR P0, PT, R148, UR19, P2 ;  /* 0x0000001394007c0c */ /* 0x000fe20009706670 */
[----:B-1----:R-:W1:Y:S01]  /*3070*/  LDC R25, c[0x0][0x450] ;  /* 0x00011400ff197b82 */ /* 0x002e620000000800 */
        /* <DEDUP_REMOVED lines=17> */
[----:B-1----:R-:W-:Y:S05]  /*3190*/  @P0 BRA `(.L_x_1075) ;  /* 0x0000000000c00947 */ /* 0x002fea0003800000 */
[----:B------:R-:W-:Y:S02]  /*31a0*/  ISETP.GE.AND P0, PT, R148, R14, PT ;  /* 0x0000000e9400720c */ /* 0x000fe40003f06270 */
[----:B------:R-:W-:Y:S05]  /*31b0*/  MOV R8, R10 ;  /* 0x0000000a00087202 */ /* 0x000fea0000000f00 */
[----:B------:R-:W2:Y:S08]  /*31c0*/  LDG.E.128 R16, desc[UR6][R8.64] ;  /* 0x0000000608107981 */ /* 0x000eb0000c1e1d00 */
[----:B------:R-:W3:Y:S06]  /*31d0*/  @!P0 LDG.E.64 R22, desc[UR6][R30.64] ;  /* 0x000000061e168981 */ /* 0x000eec000c1e1b00 */
[----:B------:R-:W4:Y:S01]  /*31e0*/  @!P0 LDG.E.64 R2, desc[UR6][R12.64] ;  /* 0x000000060c028981 */ /* 0x000f22000c1e1b00 */
[----:B--2---:R-:W-:Y:S02]  /*31f0*/  @!P0 LOP3.LUT R0, R16, 0xffff0000, RZ, 0xc0, !PT ;  /* 0xffff000010008812 */ /* 0x004fe400078ec0ff */
[----:B------:R-:W-:Y:S02]  /*3200*/  @!P0 SHF.L.U32 R24, R19, 0x10, RZ ;  /* 0x0000001013188819 */ /* 0x000fe400000006ff */
[C---:B---3--:R-:W-:Y:S01]  /*3210*/  @!P0 LOP3.LUT R21, R22.reuse, 0xffff0000, RZ, 0xc0, !PT ;  /* 0xffff000016158812 */ /* 0x048fe200078ec0ff */
[----:B------:R-:W-:Y:S01]  /*3220*/  @!P0 IMAD.U32 R20, R22, 0x10000, RZ ;  /* 0x0001000016148824 */ /* 0x000fe200078e00ff */
[C---:B------:R-:W-:Y:S02]  /*3230*/  @!P0 SHF.L.U32 R22, R23.reuse, 0x10, RZ ;  /* 0x0000001017168819 */ /* 0x040fe400000006ff */
[----:B------:R-:W-:Y:S01]  /*3240*/  @!P0 LOP3.LUT R23, R23, 0xffff0000, RZ, 0xc0, !PT ;  /* 0xffff000017178812 */ /* 0x000fe200078ec0ff */
[----:B------:R-:W-:Y:S01]  /*3250*/  @!P0 FMUL.FTZ R34, R0, R20 ;  /* 0x0000001400228220 */ /* 0x000fe20000410000 */
[C---:B----4-:R-:W-:Y:S01]  /*3260*/  @!P0 SHF.L.U32 R4, R3.reuse, 0x10, RZ ;  /* 0x0000001003048819 */ /* 0x050fe200000006ff */
[----:B------:R-:W-:Y:S01]  /*3270*/  @!P0 IMAD.U32 R15, R2, 0x10000, RZ ;  /* 0x00010000020f8824 */ /* 0x000fe200078e00ff */
[----:B------:R-:W-:Y:S01]  /*3280*/  @!P0 LOP3.LUT R5, R3, 0xffff0000, RZ, 0xc0, !PT ;  /* 0xffff000003058812 */ /* 0x000fe200078ec0ff */
[----:B------:R-:W-:Y:S01]  /*3290*/  @!P0 IMAD.U32 R3, R16, 0x10000, RZ ;  /* 0x0001000010038824 */ /* 0x000fe200078e00ff */
[----:B------:R-:W-:Y:S01]  /*32a0*/  @!P0 LOP3.LUT R8, R2, 0xffff0000, RZ, 0xc0, !PT ;  /* 0xffff000002088812 */ /* 0x000fe200078ec0ff */
        /* <DEDUP_REMOVED lines=8> */
[----:B------:R-:W-:Y:S01]  /*3330*/  @!P0 FMUL.FTZ R2, R2, R8 ;  /* 0x0000000802028220 */ /* 0x000fe20000410000 */
[----:B------:R-:W-:Y:S01]  /*3340*/  @!P0 F2FP.BF16.F32.PACK_AB R0, R0, R34 ;  /* 0x000000220000823e */ /* 0x000fe200000010ff */
[----:B------:R-:W-:Y:S01]  /*3350*/  @!P0 FFMA.FTZ R35, R20, R8, -R35 ;  /* 0x0000000814238223 */ /* 0x000fe20000010823 */
[----:B------:R-:W-:Y:S02]  /*3360*/  @!P0 IMAD.U32 R8, R18, 0x10000, RZ ;  /* 0x0001000012088824 */ /* 0x000fe400078e00ff */
[C---:B------:R-:W-:Y:S01]  /*3370*/  @!P0 FMUL.FTZ R36, R3.reuse, R22 ;  /* 0x0000001603248220 */ /* 0x040fe20000410000 */
[----:B------:R-:W-:Y:S01]  /*3380*/  @!P0 FMUL.FTZ R3, R3, R4 ;  /* 0x0000000403038220 */ /* 0x000fe20000410000 */
[----:B------:R-:W-:Y:S01]  /*3390*/  @!P0 FMUL.FTZ R37, R15, R23 ;  /* 0x000000170f258220 */ /* 0x000fe20000410000 */
[----:B------:R-:W-:Y:S01]  /*33a0*/  @!P0 FFMA.FTZ R2, R21, R20, R2 ;  /* 0x0000001415028223 */ /* 0x000fe20000010002 */
[----:B------:R-:W-:Y:S01]  /*33b0*/  @!P0 FFMA.FTZ R36, R8, R4, -R36 ;  /* 0x0000000408248223 */ /* 0x000fe20000010824 */
[-C--:B------:R-:W-:Y:S01]  /*33c0*/  @!P0 FMUL.FTZ R4, R15, R5.reuse ;  /* 0x000000050f048220 */ /* 0x080fe20000410000 */
[----:B------:R-:W-:Y:S01]  /*33d0*/  @!P0 FFMA.FTZ R3, R22, R8, R3 ;  /* 0x0000000816038223 */ /* 0x000fe20000010003 */
[----:B------:R-:W-:Y:S01]  /*33e0*/  @!P0 FFMA.FTZ R37, R24, R5, -R37 ;  /* 0x0000000518258223 */ /* 0x000fe20000010825 */
[----:B------:R-:W-:Y:S01]  /*33f0*/  @!P0 F2FP.BF16.F32.PACK_AB R2, R2, R35 ;  /* 0x000000230202823e */ /* 0x000fe200000010ff */
[----:B------:R-:W-:Y:S01]  /*3400*/  @!P0 FFMA.FTZ R4, R23, R24, R4 ;  /* 0x0000001817048223 */ /* 0x000fe20000010004 */
[----:B------:R-:W-:Y:S01]  /*3410*/  @!P0 IMAD.MOV.U32 R16, RZ, RZ, R0 ;  /* 0x000000ffff108224 */ /* 0x000fe200078e0000 */
[----:B------:R-:W-:Y:S02]  /*3420*/  @!P0 F2FP.BF16.F32.PACK_AB R3, R3, R36 ;  /* 0x000000240303823e */ /* 0x000fe400000010ff */
[----:B------:R-:W-:Y:S02]  /*3430*/  @!P0 MOV R17, R2 ;  /* 0x0000000200118202 */ /* 0x000fe40000000f00 */
[----:B------:R-:W-:Y:S02]  /*3440*/  @!P0 F2FP.BF16.F32.PACK_AB R4, R4, R37 ;  /* 0x000000250404823e */ /* 0x000fe400000010ff */
[----:B------:R-:W-:Y:S02]  /*3450*/  @!P0 MOV R18, R3 ;  /* 0x0000000300128202 */ /* 0x000fe40000000f00 */
[----:B------:R-:W-:Y:S01]  /*3460*/  MOV R2, R55 ;  /* 0x0000003700027202 */ /* 0x000fe20000000f00 */
[----:B------:R-:W-:Y:S01]  /*3470*/  @!P0 IMAD.MOV.U32 R19, RZ, RZ, R4 ;  /* 0x000000ffff138224 */ /* 0x000fe200078e0004 */
[----:B------:R-:W-:Y:S05]  /*3480*/  MOV R3, R54 ;  /* 0x0000003600037202 */ /* 0x000fea0000000f00 */
[----:B------:R1:W-:Y:S02]  /*3490*/  STG.E.128 desc[UR6][R2.64], R16 ;  /* 0x0000001002007986 */ /* 0x0003e4000c101d06 */
.L_x_1075:
[----:B------:R-:W-:Y:S05]  /*34a0*/  BSYNC.RECONVERGENT B0 ;  /* 0x0000000000007941 */ /* 0x000fea0003800200 */
.L_x_1074:
        /* <DEDUP_REMOVED lines=9> */
[----:B--2---:R-:W-:Y:S02]  /*3540*/  @!P0 LOP3.LUT R0, R16, 0xffff0000, RZ, 0xc0, !PT ;  /* 0xffff000010008812 */ /* 0x004fe400078ec0ff */
[----:B------:R-:W-:Y:S02]  /*3550*/  @!P0 SHF.L.U32 R24, R19, 0x10, RZ ;  /* 0x0000001013188819 */ /* 0x000fe400000006ff */
        /* <DEDUP_REMOVED lines=23> */
[----:B------:R-:W-:Y:S01]  /*36d0*/  @!P0 MOV R16, R0 ;  /* 0x0000000000108202 */ /* 0x000fe20000000f00 */
[-C--:B------:R-:W-:Y:S01]  /*36e0*/  @!P0 FMUL.FTZ R3, R3, R4.reuse ;  /* 0x0000000403038220 */ /* 0x080fe20000410000 */
[C---:B------:R-:W-:Y:S01]  /*36f0*/  @!P0 FMUL.FTZ R37, R15.reuse, R23 ;  /* 0x000000170f258220 */ /* 0x040fe20000410000 */
[----:B------:R-:W-:Y:S01]  /*3700*/  @!P0 FFMA.FTZ R36, R8, R4, -R36 ;  /* 0x0000000408248223 */ /* 0x000fe20000010824 */
[-C--:B------:R-:W-:Y:S01]  /*3710*/  @!P0 FMUL.FTZ R4, R15, R5.reuse ;  /* 0x000000050f048220 */ /* 0x080fe20000410000 */
[----:B------:R-:W-:Y:S01]  /*3720*/  @!P0 FFMA.FTZ R2, R21, R20, R2 ;  /* 0x0000001415028223 */ /* 0x000fe20000010002 */
        /* <DEDUP_REMOVED lines=10> */
.L_x_1077:
[----:B------:R-:W-:Y:S05]  /*37d0*/  BSYNC.RECONVERGENT B0 ;  /* 0x0000000000007941 */ /* 0x000fea0003800200 */
.L_x_1076:
[----:B------:R-:W-:Y:S04]  /*37e0*/  BSSY.RECONVERGENT B0, `(.L_x_1078) ;  /* 0x0000038000007945 */ /* 0x000fe80003800200 */
[----:B------:R-:W-:Y:S05]  /*37f0*/  @P5 BRA `(.L_x_1079) ;  /* 0x0000000000d85947 */ /* 0x000fea0003800000 */
[----:B-1----:R-:W2:Y:S02]  /*3800*/  LDC.64 R2, c[0x0][0x4a8] ;  /* 0x00012a00ff027b82 */ /* 0x002ea40000000a00 */
[C---:B--2---:R-:W-:Y:S04]  /*3810*/  LEA R16, P0, R2.reuse, R32, 0x6 ;  /* 0x0000002002107211 */ /* 0x044fe800078030ff */
        /* <DEDUP_REMOVED lines=10> */
[----:B------:R-:W4:Y:S01]  /*38c0*/  @!P0 LDG.E.64 R2, desc[UR6][R2.64] ;  /* 0x0000000602028981 */ /* 0x000f22000c1e1b00 */
[----:B--2---:R-:W-:Y:S01]  /*38d0*/  @!P0 LOP3.LUT R0, R16, 0xffff0000, RZ, 0xc0, !PT ;  /* 0xffff000010008812 */ /* 0x004fe200078ec0ff */
[----:B------:R-:W-:Y:S01]  /*38e0*/  @!P0 IMAD.U32 R24, R19, 0x10000, RZ ;  /* 0x0001000013188824 */ /* 0x000fe200078e00ff */
[C---:B---3--:R-:W-:Y:S02]  /*38f0*/  @!P0 SHF.L.U32 R20, R22.reuse, 0x10, RZ ;  /* 0x0000001016148819 */ /* 0x048fe400000006ff */
[----:B------:R-:W-:Y:S01]  /*3900*/  @!P0 LOP3.LUT R21, R22, 0xffff0000, RZ, 0xc0, !PT ;  /* 0xffff000016158812 */ /* 0x000fe200078ec0ff */
[C---:B------:R-:W-:Y:S01]  /*3910*/  @!P0 IMAD.U32 R22, R23.reuse, 0x10000, RZ ;  /* 0x0001000017168824 */ /* 0x040fe200078e00ff */
[----:B------:R-:W-:Y:S01]  /*3920*/  @!P0 LOP3.LUT R23, R23, 0xffff0000, RZ, 0xc0, !PT ;  /* 0xffff000017178812 */ /* 0x000fe200078ec0ff */
[----:B------:R-:W-:Y:S01]  /*3930*/  @!P0 FMUL.FTZ R34, R0, R20 ;  /* 0x0000001400228220 */ /* 0x000fe20000410000 */
[C---:B----4-:R-:W-:Y:S01]  /*3940*/  @!P0 SHF.L.U32 R15, R2.reuse, 0x10, RZ ;  /* 0x00000010020f8819 */ /* 0x050fe200000006ff */
[C---:B------:R-:W-:Y:S01]  /*3950*/  @!P0 IMAD.U32 R4, R3.reuse, 0x10000, RZ ;  /* 0x0001000003048824 */ /* 0x040fe200078e00ff */
[----:B------:R-:W-:Y:S02]  /*3960*/  @!P0 LOP3.LUT R5, R3, 0xffff0000, RZ, 0xc0, !PT ;  /* 0xffff000003058812 */ /* 0x000fe400078ec0ff */
[----:B------:R-:W-:Y:S01]  /*3970*/  @!P0 LOP3.LUT R8, R2, 0xffff0000, RZ, 0xc0, !PT ;  /* 0xffff000002088812 */ /* 0x000fe200078ec0ff */
[----:B------:R-:W-:Y:S01]  /*3980*/  @!P0 FMUL.FTZ R0, R0, R15 ;  /* 0x0000000f00008220 */ /* 0x000fe20000410000 */
[----:B------:R-:W-:Y:S02]  /*3990*/  @!P0 SHF.L.U32 R3, R16, 0x10, RZ ;  /* 0x0000001010038819 */ /* 0x000fe400000006ff */
[C---:B------:R-:W-:Y:S03]  /*39a0*/  @!P0 LOP3.LUT R2, R17.reuse, 0xffff0000, RZ, 0xc0, !PT ;  /* 0xffff000011028812 */ /* 0x040fe600078ec0ff */
[----:B------:R-:W-:Y:S01]  /*39b0*/  @!P0 FFMA.FTZ R0, R20, R3, R0 ;  /* 0x0000000314008223 */ /* 0x000fe20000010000 */
[----:B------:R-:W-:Y:S02]  /*39c0*/  @!P0 IMAD.U32 R20, R17, 0x10000, RZ ;  /* 0x0001000011148824 */ /* 0x000fe400078e00ff */
[----:B------:R-:W-:Y:S01]  /*39d0*/  @!P0 FFMA.FTZ R34, R3, R15, -R34 ;  /* 0x0000000f03228223 */ /* 0x000fe20000010822 */
[----:B------:R-:W-:Y:S01]  /*39e0*/  @!P0 LOP3.LUT R3, R18, 0xffff0000, RZ, 0xc0, !PT ;  /* 0xffff000012038812 */ /* 0x000fe200078ec0ff */
[C---:B------:R-:W-:Y:S01]  /*39f0*/  @!P0 FMUL.FTZ R35, R2.reuse, R21 ;  /* 0x0000001502238220 */ /* 0x040fe20000410000 */
[----:B------:R-:W-:Y:S01]  /*3a00*/  @!P0 LOP3.LUT R15, R19, 0xffff0000, RZ, 0xc0, !PT ;  /* 0xffff0000130f8812 */ /* 0x000fe200078ec0ff */
[----:B------:R-:W-:Y:S01]  /*3a10*/  @!P0 FMUL.FTZ R2, R2, R8 ;  /* 0x0000000802028220 */ /* 0x000fe20000410000 */
[----:B------:R-:W-:Y:S01]  /*3a20*/  @!P0 F2FP.BF16.F32.PACK_AB R0, R0, R34 ;  /* 0x000000220000823e */ /* 0x000fe200000010ff */
[----:B------:R-:W-:Y:S01]  /*3a30*/  @!P0 FFMA.FTZ R35, R20, R8, -R35 ;  /* 0x0000000814238223 */ /* 0x000fe20000010823 */
[----:B------:R-:W-:Y:S01]  /*3a40*/  @!P0 SHF.L.U32 R8, R18, 0x10, RZ ;  /* 0x0000001012088819 */ /* 0x000fe200000006ff */
        /* <DEDUP_REMOVED lines=17> */
.L_x_1079:
[----:B------:R-:W-:Y:S05]  /*3b60*/  BSYNC.RECONVERGENT B0 ;  /* 0x0000000000007941 */ /* 0x000fea0003800200 */
.L_x_1078:
[----:B------:R-:W-:Y:S04]  /*3b70*/  BSSY.RECONVERGENT B0, `(.L_x_1080) ;  /* 0x0000038000007945 */ /* 0x000fe80003800200 */
[----:B------:R-:W-:Y:S05]  /*3b80*/  @P6 BRA `(.L_x_1081) ;  /* 0x0000000000d86947 */ /* 0x000fea0003800000 */
[----:B-1----:R-:W2:Y:S02]  /*3b90*/  LDC.64 R2, c[0x0][0x4a8] ;  /* 0x00012a00ff027b82 */ /* 0x002ea40000000a00 */
[C---:B--23--:R-:W-:Y:S04]  /*3ba0*/  LEA R16, P0, R2.reuse, R32, 0x7 ;  /* 0x0000002002107211 */ /* 0x04cfe800078038ff */
        /* <DEDUP_REMOVED lines=52> */
.L_x_1081:
[----:B------:R-:W-:Y:S05]  /*3ef0*/  BSYNC.RECONVERGENT B0 ;  /* 0x0000000000007941 */ /* 0x000fea0003800200 */
.L_x_1080:
[----:B------:R-:W-:Y:S04]  /*3f00*/  BSSY.RECONVERGENT B0, `(.L_x_1082) ;  /* 0x0000039000007945 */ /* 0x000fe80003800200 */
[----:B------:R-:W-:Y:S05]  /*3f10*/  @P3 BRA `(.L_x_1083) ;  /* 0x0000000000dc3947 */ /* 0x000fea0003800000 */
[----:B------:R-:W-:Y:S01]  /*3f20*/  ISETP.GE.AND P0, PT, R148, R14, PT ;  /* 0x0000000e9400720c */ /* 0x000fe20003f06270 */
[----:B-1----:R-:W1:Y:S08]  /*3f30*/  LDC.64 R2, c[0x0][0x4a8] ;  /* 0x00012a00ff027b82 */ /* 0x002e700000000a00 */
[----:B------:R-:W5:Y:S04]  /*3f40*/  LDC.64 R34, c[0x0][0x3b8] ;  /* 0x0000ee00ff227b82 */ /* 0x000f680000000a00 */
[----:B------:R-:W-:Y:S06]  /*3f50*/  @!P0 IMAD.WIDE R22, R11, 0xc0, R26 ;  /* 0x000000c00b168825 */ /* 0x000fec00078e021a */
[----:B------:R-:W2:Y:S02]  /*3f60*/  @!P0 LDG.E.64 R22, desc[UR6][R22.64] ;  /* 0x0000000616168981 */ /* 0x000ea4000c1e1b00 */
[----:B--2---:R-:W-:Y:S01]  /*3f70*/  @!P0 LOP3.LUT R21, R22, 0xffff0000, RZ, 0xc0, !PT ;  /* 0xffff000016158812 */ /* 0x004fe200078ec0ff */
[----:B-1----:R-:W-:Y:S04]  /*3f80*/  IMAD.WIDE.U32 R4, R2, 0xc0, R32 ;  /* 0x000000c002047825 */ /* 0x002fe800078e0020 */
[----:B------:R-:W-:Y:S02]  /*3f90*/  IMAD R0, R3, 0xc0, RZ ;  /* 0x000000c003007824 */ /* 0x000fe400078e02ff */
[----:B------:R-:W-:Y:S03]  /*3fa0*/  @!P0 IMAD.WIDE R2, R11, 0xc0, R6 ;  /* 0x000000c00b028825 */ /* 0x000fe600078e0206 */
[----:B------:R-:W-:Y:S01]  /*3fb0*/  IADD3 R5, PT, PT, R0, R5, RZ ;  /* 0x0000000500057210 */ /* 0x000fe20007ffe0ff */
[----:B-----5:R-:W-:Y:S02]  /*3fc0*/  IMAD R35, R35, 0xc0, RZ ;  /* 0x000000c023237824 */ /* 0x020fe400078e02ff */
[----:B------:R-:W2:Y:S06]  /*3fd0*/  @!P0 LDG.E.64 R2, desc[UR6][R2.64] ;  /* 0x0000000602028981 */ /* 0x000eac000c1e1b00 */
[----:B---34-:R2:W3:Y:S02]  /*3fe0*/  LDG.E.128 R16, desc[UR6][R4.64] ;  /* 0x0000000604107981 */ /* 0x0184e4000c1e1d00 */
[C---:B--2---:R-:W-:Y:S02]  /*3ff0*/  @!P0 SHF.L.U32 R4, R3.reuse, 0x10, RZ ;  /* 0x0000001003048819 */ /* 0x044fe400000006ff */
[----:B------:R-:W-:Y:S02]  /*4000*/  @!P0 LOP3.LUT R5, R3, 0xffff0000, RZ, 0xc0, !PT ;  /* 0xffff000003058812 */ /* 0x000fe400078ec0ff */
[----:B------:R-:W-:Y:S02]  /*4010*/  @!P0 SHF.L.U32 R3, R22, 0x10, RZ ;  /* 0x0000001016038819 */ /* 0x000fe400000006ff */
[----:B---3--:R-:W-:Y:S02]  /*4020*/  @!P0 LOP3.LUT R0, R16, 0xffff0000, RZ, 0xc0, !PT ;  /* 0xffff000010008812 */ /* 0x008fe400078ec0ff */
[C---:B------:R-:W-:Y:S02]  /*4030*/  @!P0 SHF.L.U32 R15, R2.reuse, 0x10, RZ ;  /* 0x00000010020f8819 */ /* 0x040fe400000006ff */
[----:B------:R-:W-:Y:S01]  /*4040*/  @!P0 LOP3.LUT R8, R2, 0xffff0000, RZ, 0xc0, !PT ;  /* 0xffff000002088812 */ /* 0x000fe200078ec0ff */
[----:B------:R-:W-:Y:S01]  /*4050*/  @!P0 FMUL.FTZ R36, R0, R3 ;  /* 0x0000000300248220 */ /* 0x000fe20000410000 */
[----:B------:R-:W-:Y:S01]  /*4060*/  @!P0 SHF.L.U32 R20, R16, 0x10, RZ ;  /* 0x0000001010148819 */ /* 0x000fe200000006ff */
[-C--:B------:R-:W-:Y:S01]  /*4070*/  @!P0 FMUL.FTZ R0, R0, R15.reuse ;  /* 0x0000000f00008220 */ /* 0x080fe20000410000 */
[----:B------:R-:W-:Y:S02]  /*4080*/  @!P0 LOP3.LUT R2, R17, 0xffff0000, RZ, 0xc0, !PT ;  /* 0xffff000011028812 */ /* 0x000fe400078ec0ff */
[C---:B------:R-:W-:Y:S01]  /*4090*/  @!P0 SHF.L.U32 R22, R23.reuse, 0x10, RZ ;  /* 0x0000001017168819 */ /* 0x040fe200000006ff */
[----:B------:R-:W-:Y:S01]  /*40a0*/  @!P0 FFMA.FTZ R36, R20, R15, -R36 ;  /* 0x0000000f14248223 */ /* 0x000fe20000010824 */
[----:B------:R-:W-:Y:S01]  /*40b0*/  @!P0 LOP3.LUT R23, R23, 0xffff0000, RZ, 0xc0, !PT ;  /* 0xffff000017178812 */ /* 0x000fe200078ec0ff */
[----:B------:R-:W-:Y:S01]  /*40c0*/  @!P0 FFMA.FTZ R0, R3, R20, R0 ;  /* 0x0000001403008223 */ /* 0x000fe20000010000 */
[----:B------:R-:W-:Y:S01]  /*40d0*/  @!P0 LOP3.LUT R3, R18, 0xffff0000, RZ, 0xc0, !PT ;  /* 0xffff000012038812 */ /* 0x000fe200078ec0ff */
[----:B------:R-:W-:Y:S01]  /*40e0*/  @!P0 IMAD.U32 R20, R17, 0x10000, RZ ;  /* 0x0001000011148824 */ /* 0x000fe200078e00ff */
[C---:B------:R-:W-:Y:S01]  /*40f0*/  @!P0 LOP3.LUT R15, R19.reuse, 0xffff0000, RZ, 0xc0, !PT ;  /* 0xffff0000130f8812 */ /* 0x040fe200078ec0ff */
[C---:B------:R-:W-:Y:S01]  /*4100*/  @!P0 FMUL.FTZ R37, R2.reuse, R21 ;  /* 0x0000001502258220 */ /* 0x040fe20000410000 */
[----:B------:R-:W-:Y:S01]  /*4110*/  @!P0 SHF.L.U32 R24, R19, 0x10, RZ ;  /* 0x0000001013188819 */ /* 0x000fe200000006ff */
[----:B------:R-:W-:Y:S01]  /*4120*/  @!P0 FMUL.FTZ R2, R2, R8 ;  /* 0x0000000802028220 */ /* 0x000fe20000410000 */
[----:B------:R-:W-:Y:S01]  /*4130*/  @!P0 F2FP.BF16.F32.PACK_AB R0, R0, R36 ;  /* 0x000000240000823e */ /* 0x000fe200000010ff */
[----:B------:R-:W-:Y:S01]  /*4140*/  @!P0 FFMA.FTZ R37, R20, R8, -R37 ;  /* 0x0000000814258223 */ /* 0x000fe20000010825 */
[----:B------:R-:W-:Y:S01]  /*4150*/  @!P0 SHF.L.U32 R8, R18, 0x10, RZ ;  /* 0x0000001012088819 */ /* 0x000fe200000006ff */
        /* <DEDUP_REMOVED lines=10> */
[----:B------:R-:W-:Y:S01]  /*4200*/  IMAD.WIDE.U32 R20, R34, 0xc0, R28 ;  /* 0x000000c022147825 */ /* 0x000fe200078e001c */
[----:B------:R-:W-:Y:S02]  /*4210*/  @!P0 F2FP.BF16.F32.PACK_AB R3, R3, R38 ;  /* 0x000000260303823e */ /* 0x000fe400000010ff */
[----:B------:R-:W-:Y:S01]  /*4220*/  @!P0 MOV R17, R2 ;  /* 0x0000000200118202 */ /* 0x000fe20000000f00 */
[----:B------:R-:W-:Y:S01]  /*4230*/  @!P0 IMAD.MOV.U32 R16, RZ, RZ, R0 ;  /* 0x000000ffff108224 */ /* 0x000fe200078e0000 */
[----:B------:R-:W-:Y:S02]  /*4240*/  @!P0 F2FP.BF16.F32.PACK_AB R4, R4, R39 ;  /* 0x000000270404823e */ /* 0x000fe400000010ff */
[----:B------:R-:W-:Y:S02]  /*4250*/  IADD3 R21, PT, PT, R35, R21, RZ ;  /* 0x0000001523157210 */ /* 0x000fe40007ffe0ff */
[----:B------:R-:W-:Y:S02]  /*4260*/  @!P0 MOV R18, R3 ;  /* 0x0000000300128202 */ /* 0x000fe40000000f00 */
[----:B------:R-:W-:Y:S05]  /*4270*/  @!P0 MOV R19, R4 ;  /* 0x0000000400138202 */ /* 0x000fea0000000f00 */
[----:B------:R1:W-:Y:S02]  /*4280*/  STG.E.128 desc[UR6][R20.64], R16 ;  /* 0x0000001014007986 */ /* 0x0003e4000c101d06 */
.L_x_1083:
[----:B------:R-:W-:Y:S05]  /*4290*/  BSYNC.RECONVERGENT B0 ;  /* 0x0000000000007941 */ /* 0x000fea0003800200 */
.L_x_1082:
[----:B------:R-:W-:Y:S01]  /*42a0*/  ISETP.NE.AND P0, PT, R110, RZ, PT ;  /* 0x000000ff6e00720c */ /* 0x000fe20003f05270 */
[----:B------:R-:W-:Y:S11]  /*42b0*/  BSSY.RECONVERGENT B0, `(.L_x_1084) ;  /* 0x0000038000007945 */ /* 0x000ff60003800200 */
[----:B------:R-:W-:Y:S01]  /*42c0*/  @!UPT UIADD3 URZ, UPT, UPT, URZ, URZ, URZ ;  /* 0x000000fffffff290 */ /* 0x000fe2000fffe0ff */
[----:B------:R-:W-:Y:S05]  /*42d0*/  @P0 BRA `(.L_x_1085) ;  /* 0x0000000000d40947 */ /* 0x000fea0003800000 */
[----:B------:R-:W-:Y:S01]  /*42e0*/  ISETP.GE.AND P0, PT, R148, R14, PT ;  /* 0x0000000e9400720c */ /* 0x000fe20003f06270 */
[----:B------:R-:W2:Y:S08]  /*42f0*/  LDC.64 R4, c[0x0][0x4a8] ;  /* 0x00012a00ff047b82 */ /* 0x000eb00000000a00 */
[----:B------:R-:W5:Y:S04]  /*4300*/  LDC.64 R34, c[0x0][0x3b8] ;  /* 0x0000ee00ff227b82 */ /* 0x000f680000000a00 */
[C---:B-1----:R-:W-:Y:S04]  /*4310*/  @!P0 IMAD.WIDE R2, R11.reuse, 0x100, R6 ;  /* 0x000001000b028825 */ /* 0x042fe800078e0206 */
[----:B------:R-:W-:Y:S02]  /*4320*/  @!P0 IMAD.WIDE R22, R11, 0x100, R26 ;  /* 0x000001000b168825 */ /* 0x000fe400078e021a */
[----:B------:R-:W5:Y:S01]  /*4330*/  @!P0 LDG.E.64 R2, desc[UR6][R2.64] ;  /* 0x0000000602028981 */ /* 0x000f62000c1e1b00 */
[C---:B--234-:R-:W-:Y:S05]  /*4340*/  LEA R16, P1, R4.reuse, R32, 0x8 ;  /* 0x0000002004107211 */ /* 0x05cfea00078240ff */
[----:B------:R-:W2:Y:S01]  /*4350*/  @!P0 LDG.E.64 R22, desc[UR6][R22.64] ;  /* 0x0000000616168981 */ /* 0x000ea2000c1e1b00 */
[----:B------:R-:W-:Y:S06]  /*4360*/  LEA.HI.X R17, R4, R33, R5, 0x8, P1 ;  /* 0x0000002104117211 */ /* 0x000fec00008f4405 */
[----:B------:R-:W3:Y:S01]  /*4370*/  LDG.E.128 R16, desc[UR6][R16.64] ;  /* 0x0000000610107981 */ /* 0x000ee2000c1e1d00 */
[C---:B-----5:R-:W-:Y:S01]  /*4380*/  @!P0 LOP3.LUT R5, R3.reuse, 0xffff0000, RZ, 0xc0, !PT ;  /* 0xffff000003058812 */ /* 0x060fe200078ec0ff */
[----:B------:R-:W-:Y:S01]  /*4390*/  @!P0 IMAD.U32 R4, R3, 0x10000, RZ ;  /* 0x0001000003048824 */ /* 0x000fe200078e00ff */
[C---:B------:R-:W-:Y:S02]  /*43a0*/  @!P0 SHF.L.U32 R15, R2.reuse, 0x10, RZ ;  /* 0x00000010020f8819 */ /* 0x040fe400000006ff */
[----:B------:R-:W-:Y:S02]  /*43b0*/  @!P0 LOP3.LUT R8, R2, 0xffff0000, RZ, 0xc0, !PT ;  /* 0xffff000002088812 */ /* 0x000fe400078ec0ff */
[C---:B--2---:R-:W-:Y:S02]  /*43c0*/  @!P0 SHF.L.U32 R3, R22.reuse, 0x10, RZ ;  /* 0x0000001016038819 */ /* 0x044fe400000006ff */
[----:B------:R-:W-:Y:S01]  /*43d0*/  @!P0 LOP3.LUT R21, R22, 0xffff0000, RZ, 0xc0, !PT ;  /* 0xffff000016158812 */ /* 0x000fe200078ec0ff */
[C---:B------:R-:W-:Y:S01]  /*43e0*/  @!P0 IMAD.U32 R22, R23.reuse, 0x10000, RZ ;  /* 0x0001000017168824 */ /* 0x040fe200078e00ff */
[----:B------:R-:W-:Y:S02]  /*43f0*/  @!P0 LOP3.LUT R23, R23, 0xffff0000, RZ, 0xc0, !PT ;  /* 0xffff000017178812 */ /* 0x000fe400078ec0ff */
[C---:B---3--:R-:W-:Y:S01]  /*4400*/  @!P0 LOP3.LUT R0, R16.reuse, 0xffff0000, RZ, 0xc0, !PT ;  /* 0xffff000010008812 */ /* 0x048fe200078ec0ff */
[----:B------:R-:W-:Y:S01]  /*4410*/  @!P0 IMAD.U32 R24, R19, 0x10000, RZ ;  /* 0x0001000013188824 */ /* 0x000fe200078e00ff */
        /* <DEDUP_REMOVED lines=12> */
[C---:B------:R-:W-:Y:S01]  /*44e0*/  @!P0 FMUL.FTZ R38, R3.reuse, R22 ;  /* 0x0000001603268220 */ /* 0x040fe20000410000 */
[----:B------:R-:W-:Y:S01]  /*44f0*/  @!P0 FFMA.FTZ R37, R20, R8, -R37 ;  /* 0x0000000814258223 */ /* 0x000fe20000010825 */
[----:B------:R-:W-:Y:S01]  /*4500*/  @!P0 SHF.L.U32 R8, R18, 0x10, RZ ;  /* 0x0000001012088819 */ /* 0x000fe200000006ff */
[----:B------:R-:W-:Y:S01]  /*4510*/  @!P0 FMUL.FTZ R3, R3, R4 ;  /* 0x0000000403038220 */ /* 0x000fe20000410000 */
[----:B------:R-:W-:Y:S01]  /*4520*/  @!P0 MOV R16, R0 ;  /* 0x0000000000108202 */ /* 0x000fe20000000f00 */
[----:B------:R-:W-:Y:S01]  /*4530*/  @!P0 FMUL.FTZ R39, R15, R23 ;  /* 0x000000170f278220 */ /* 0x000fe20000410000 */
[----:B------:R-:W-:Y:S01]  /*4540*/  @!P0 FFMA.FTZ R2, R21, R20, R2 ;  /* 0x0000001415028223 */ /* 0x000fe20000010002 */
[----:B------:R-:W-:Y:S01]  /*4550*/  LEA R20, P1, R34, R28, 0x8 ;  /* 0x0000001c22147211 */ /* 0x000fe200078240ff */
[----:B------:R-:W-:Y:S01]  /*4560*/  @!P0 FFMA.FTZ R38, R8, R4, -R38 ;  /* 0x0000000408268223 */ /* 0x000fe20000010826 */
[----:B------:R-:W-:Y:S01]  /*4570*/  @!P0 FMUL.FTZ R4, R15, R5 ;  /* 0x000000050f048220 */ /* 0x000fe20000410000 */
[----:B------:R-:W-:Y:S01]  /*4580*/  @!P0 FFMA.FTZ R3, R22, R8, R3 ;  /* 0x0000000816038223 */ /* 0x000fe20000010003 */
[----:B------:R-:W-:Y:S01]  /*4590*/  @!P0 F2FP.BF16.F32.PACK_AB R2, R2, R37 ;  /* 0x000000250202823e */ /* 0x000fe200000010ff */
[----:B------:R-:W-:Y:S01]  /*45a0*/  @!P0 FFMA.FTZ R39, R24, R5, -R39 ;  /* 0x0000000518278223 */ /* 0x000fe20000010827 */
[----:B------:R-:W-:Y:S01]  /*45b0*/  LEA.HI.X R21, R34, R29, R35, 0x8, P1 ;  /* 0x0000001d22157211 */ /* 0x000fe200008f4423 */
[----:B------:R-:W-:Y:S01]  /*45c0*/  @!P0 FFMA.FTZ R4, R23, R24, R4 ;  /* 0x0000001817048223 */ /* 0x000fe20000010004 */
[----:B------:R-:W-:Y:S01]  /*45d0*/  @!P0 F2FP.BF16.F32.PACK_AB R3, R3, R38 ;  /* 0x000000260303823e */ /* 0x000fe200000010ff */
[----:B------:R-:W-:Y:S03]  /*45e0*/  @!P0 IMAD.MOV.U32 R17, RZ, RZ, R2 ;  /* 0x000000ffff118224 */ /* 0x000fe600078e0002 */
[----:B------:R-:W-:Y:S02]  /*45f0*/  @!P0 F2FP.BF16.F32.PACK_AB R4, R4, R39 ;  /* 0x000000270404823e */ /* 0x000fe400000010ff */
[----:B------:R-:W-:Y:S02]  /*4600*/  @!P0 MOV R18, R3 ;  /* 0x0000000300128202 */ /* 0x000fe40000000f00 */
[----:B------:R-:W-:Y:S05]  /*4610*/  @!P0 MOV R19, R4 ;  /* 0x0000000400138202 */ /* 0x000fea0000000f00 */
[----:B------:R1:W-:Y:S02]  /*4620*/  STG.E.128 desc[UR6][R20.64], R16 ;  /* 0x0000001014007986 */ /* 0x0003e4000c101d06 */
.L_x_1085:
[----:B------:R-:W-:Y:S05]  /*4630*/  BSYNC.RECONVERGENT B0 ;  /* 0x0000000000007941 */ /* 0x000fea0003800200 */
.L_x_1084:
        /* <DEDUP_REMOVED lines=57> */
.L_x_1087:
[----:B------:R-:W-:Y:S05]  /*49d0*/  BSYNC.RECONVERGENT B0 ;  /* 0x0000000000007941 */ /* 0x000fea0003800200 */
.L_x_1086:
[----:B------:R-:W-:Y:S04]  /*49e0*/  BSSY.RECONVERGENT B0, `(.L_x_1088) ;  /* 0x0000039000007945 */ /* 0x000fe80003800200 */
[----:B------:R-:W-:Y:S05]  /*49f0*/  @P2 BRA `(.L_x_1089) ;  /* 0x0000000000dc2947 */ /* 0x000fea0003800000 */
[----:B------:R-:W-:Y:S01]  /*4a00*/  ISETP.GE.AND P0, PT, R148, R14, PT ;  /* 0x0000000e9400720c */ /* 0x000fe20003f06270 */
[----:B-1----:R-:W1:Y:S08]  /*4a10*/  LDC.64 R2, c[0x0][0x4a8] ;  /* 0x00012a00ff027b82 */ /* 0x002e700000000a00 */
[----:B------:R-:W2:Y:S04]  /*4a20*/  LDC.64 R22, c[0x0][0x3b8] ;  /* 0x0000ee00ff167b82 */ /* 0x000ea80000000a00 */
[C---:B------:R-:W-:Y:S04]  /*4a30*/  @!P0 IMAD.WIDE R6, R11.reuse, 0x180, R6 ;  /* 0x000001800b068825 */ /* 0x040fe800078e0206 */
[----:B------:R-:W-:Y:S06]  /*4a40*/  @!P0 IMAD.WIDE R26, R11, 0x180, R26 ;  /* 0x000001800b1a8825 */ /* 0x000fec00078e021a */
[----:B------:R-:W5:Y:S02]  /*4a50*/  @!P0 LDG.E.64 R26, desc[UR6][R26.64] ;  /* 0x000000061a1a8981 */ /* 0x000f64000c1e1b00 */
[----:B-----5:R-:W-:Y:S01]  /*4a60*/  @!P0 LOP3.LUT R14, R26, 0xffff0000, RZ, 0xc0, !PT ;  /* 0xffff00001a0e8812 */ /* 0x020fe200078ec0ff */
[----:B-1----:R-:W-:Y:S01]  /*4a70*/  IMAD.WIDE.U32 R32, R2, 0x180, R32 ;  /* 0x0000018002207825 */ /* 0x002fe200078e0020 */
[C---:B------:R-:W-:Y:S02]  /*4a80*/  @!P0 SHF.L.U32 R15, R27.reuse, 0x10, RZ ;  /* 0x000000101b0f8819 */ /* 0x040fe400000006ff */
[----:B------:R-:W-:Y:S01]  /*4a90*/  @!P0 LOP3.LUT R20, R27, 0xffff0000, RZ, 0xc0, !PT ;  /* 0xffff00001b148812 */ /* 0x000fe200078ec0ff */
[----:B------:R-:W-:Y:S02]  /*4aa0*/  IMAD R3, R3, 0x180, RZ ;  /* 0x0000018003037824 */ /* 0x000fe400078e02ff */
[----:B--2---:R-:W-:Y:S03]  /*4ab0*/  IMAD.WIDE.U32 R28, R22, 0x180, R28 ;  /* 0x00000180161c7825 */ /* 0x004fe600078e001c */
[----:B------:R-:W-:Y:S01]  /*4ac0*/  IADD3 R33, PT, PT, R3, R33, RZ ;  /* 0x0000002103217210 */ /* 0x000fe20007ffe0ff */
[----:B------:R-:W-:Y:S01]  /*4ad0*/  IMAD R23, R23, 0x180, RZ ;  /* 0x0000018017177824 */ /* 0x000fe200078e02ff */
[----:B------:R-:W2:Y:S04]  /*4ae0*/  @!P0 LDG.E.64 R2, desc[UR6][R6.64] ;  /* 0x0000000606028981 */ /* 0x000ea8000c1e1b00 */
[----:B------:R-:W-:Y:S02]  /*4af0*/  IADD3 R29, PT, PT, R23, R29, RZ ;  /* 0x0000001d171d7210 */ /* 0x000fe40007ffe0ff */
[----:B---34-:R-:W3:Y:S01]  /*4b00*/  LDG.E.128 R16, desc[UR6][R32.64] ;  /* 0x0000000620107981 */ /* 0x018ee2000c1e1d00 */
        /* <DEDUP_REMOVED lines=23> */
[C---:B------:R-:W-:Y:S01]  /*4c80*/  @!P0 FMUL.FTZ R32, R7.reuse, R20 ;  /* 0x0000001407208220 */ /* 0x040fe20000410000 */
[----:B------:R-:W-:Y:S01]  /*4c90*/  @!P0 FFMA.FTZ R2, R14, R8, R2 ;  /* 0x000000080e028223 */ /* 0x000fe20000010002 */
[----:B------:R-:W-:Y:S02]  /*4ca0*/  @!P0 IMAD.MOV.U32 R16, RZ, RZ, R0 ;  /* 0x000000ffff108224 */ /* 0x000fe400078e0000 */
[----:B------:R-:W-:Y:S01]  /*4cb0*/  @!P0 FFMA.FTZ R27, R6, R4, -R27 ;  /* 0x00000004061b8223 */ /* 0x000fe2000001081b */
[-C--:B------:R-:W-:Y:S01]  /*4cc0*/  @!P0 FMUL.FTZ R4, R7, R5.reuse ;  /* 0x0000000507048220 */ /* 0x080fe20000410000 */
[----:B------:R-:W-:Y:S01]  /*4cd0*/  @!P0 FFMA.FTZ R3, R15, R6, R3 ;  /* 0x000000060f038223 */ /* 0x000fe20000010003 */
[----:B------:R-:W-:Y:S01]  /*4ce0*/  @!P0 F2FP.BF16.F32.PACK_AB R2, R2, R26 ;  /* 0x0000001a0202823e */ /* 0x000fe200000010ff */
[----:B------:R-:W-:Y:S01]  /*4cf0*/  @!P0 FFMA.FTZ R32, R21, R5, -R32 ;  /* 0x0000000515208223 */ /* 0x000fe20000010820 */
[----:B------:R-:W-:Y:S02]  /*4d00*/  @!P0 FFMA.FTZ R4, R20, R21, R4 ;  /* 0x0000001514048223 */ /* 0x000fe40000010004 */
[----:B------:R-:W-:Y:S02]  /*4d10*/  @!P0 F2FP.BF16.F32.PACK_AB R3, R3, R27 ;  /* 0x0000001b0303823e */ /* 0x000fe400000010ff */
[----:B------:R-:W-:Y:S02]  /*4d20*/  @!P0 MOV R17, R2 ;  /* 0x0000000200118202 */ /* 0x000fe40000000f00 */
[----:B------:R-:W-:Y:S02]  /*4d30*/  @!P0 F2FP.BF16.F32.PACK_AB R4, R4, R32 ;  /* 0x000000200404823e */ /* 0x000fe400000010ff */
[----:B------:R-:W-:Y:S02]  /*4d40*/  @!P0 MOV R18, R3 ;  /* 0x0000000300128202 */ /* 0x000fe40000000f00 */
[----:B------:R-:W-:Y:S05]  /*4d50*/  @!P0 MOV R19, R4 ;  /* 0x0000000400138202 */ /* 0x000fea0000000f00 */
[----:B------:R1:W-:Y:S02]  /*4d60*/  STG.E.128 desc[UR6][R28.64], R16 ;  /* 0x000000101c007986 */ /* 0x0003e4000c101d06 */
.L_x_1089:
[----:B------:R-:W-:Y:S05]  /*4d70*/  BSYNC.RECONVERGENT B0 ;  /* 0x0000000000007941 */ /* 0x000fea0003800200 */
.L_x_1088:
[----:B------:R-:W1:Y:S01]  /*4d80*/  LDC R14, c[0x0][0x450] ;  /* 0x00011400ff0e7b82 */ /* 0x000e620000000800 */
[----:B------:R-:W-:Y:S05]  /*4d90*/  IMAD.U32 R25, R25, -0x80, RZ ;  /* 0xffffff8019197824 */ /* 0x000fea00078e00ff */
[C---:B------:R-:W-:Y:S02]  /*4da0*/  LEA R12, P1, R25.reuse, R12, 0x1 ;  /* 0x0000000c190c7211 */ /* 0x040fe400078208ff */
[C---:B------:R-:W-:Y:S02]  /*4db0*/  LEA R30, P0, R25.reuse, R30, 0x1 ;  /* 0x0000001e191e7211 */ /* 0x040fe400078008ff */
[C---:B------:R-:W-:Y:S02]  /*4dc0*/  LEA.HI.X.SX32 R13, R25.reuse, R13, 0x1, P1 ;  /* 0x0000000d190d7211 */ /* 0x040fe400008f0eff */
[----:B------:R-:W-:Y:S01]  /*4dd0*/  LEA.HI.X.SX32 R31, R25, R31, 0x1, P0 ;  /* 0x0000001f191f7211 */ /* 0x000fe200000f0eff */
[----:B------:R-:W-:Y:S05]  /*4de0*/  BRA `(.L_x_1072) ;  /* 0x0000003000007947 */ /* 0x000fea0003800000 */
.L_x_1073:
        /* <DEDUP_REMOVED lines=19> */
[----:B------:R3:W4:Y:S07]  /*4f20*/  LDG.E.128 R32, desc[UR6][R8.64] ;  /* 0x0000000608207981 */ /* 0x00072e000c1e1d00 */
[----:B------:R-:W-:Y:S02]  /*4f30*/  @!P0 SEL R2, R16, RZ, P1 ;  /* 0x000000ff10028207 */ /* 0x000fe40000800000 */
[----:B------:R-:W-:Y:S03]  /*4f40*/  @!P0 SEL R0, R112, RZ, P1 ;  /* 0x000000ff70008207 */ /* 0x000fe60000800000 */
[C---:B-1----:R-:W-:Y:S01]  /*4f50*/  @!P0 IMAD.SHL.U32 R24, R2.reuse, 0x2, RZ ;  /* 0x0000000202188824 */ /* 0x042fe200078e00ff */
[----:B------:R-:W-:Y:S04]  /*4f60*/  @!P0 SHF.L.U64.HI R0, R2, 0x1, R0 ;  /* 0x0000000102008819 */ /* 0x000fe80000010200 */
[----:B------:R-:W-:Y:S05]  /*4f70*/  @!P0 IADD3 R4, P2, PT, R24, R59, RZ ;  /* 0x0000003b18048210 */ /* 0x000fea0007f5e0ff */
[----:B------:R-:W-:Y:S01]  /*4f80*/  @!P0 IMAD.X R5, R0, 0x1, R58, P2 ;  /* 0x0000000100058824 */ /* 0x000fe200010e063a */
[----:B------:R-:W-:Y:S04]  /*4f90*/  @!P0 IADD3 R24, P2, PT, R24, R61, RZ ;  /* 0x0000003d18188210 */ /* 0x000fe80007f5e0ff */
[----:B------:R-:W-:Y:S01]  /*4fa0*/  @!P0 IADD3.X R25, PT, PT, R0, R60, RZ, P2, !PT ;  /* 0x0000003c00198210 */ /* 0x000fe200017fe4ff */
[----:B------:R-:W5:Y:S01]  /*4fb0*/  @!P0 LDG.E.128 R4, desc[UR6][R4.64] ;  /* 0x0000000604048981 */ /* 0x000f62000c1e1d00 */
[----:B------:R-:W-:Y:S02]  /*4fc0*/  PLOP3.LUT P2, PT, PT, PT, PT, 0x80, 0x8 ;  /* 0x000000000008781c */ /* 0x000fe40003f4f070 */
[----:B------:R-:W-:Y:S05]  /*4fd0*/  @!P0 PLOP3.LUT P2, PT, P1, PT, PT, 0x80, 0x8 ;  /* 0x000000000008881c */ /* 0x000fea0000f4f070 */
[----:B------:R-:W2:Y:S01]  /*4fe0*/  @!P0 LDG.E.128 R36, desc[UR6][R24.64] ;  /* 0x0000000618248981 */ /* 0x000ea2000c1e1d00 */
[----:B-----5:R-:W-:Y:S01]  /*4ff0*/  @!P0 LOP3.LUT R2, R4, 0xffff0000, RZ, 0xc0, !PT ;  /* 0xffff000004028812 */ /* 0x020fe200078ec0ff */
        /* <DEDUP_REMOVED lines=10> */
[----:B--2---:R-:W-:Y:S01]  /*50a0*/  @!P0 LOP3.LUT R29, R39, 0xffff0000, RZ, 0xc0, !PT ;  /* 0xffff0000271d8812 */ /* 0x004fe200078ec0ff */
[----:B------:R-:W2:Y:S01]  /*50b0*/  @!P0 LDG.E.128 R4, desc[UR6][R4.64] ;  /* 0x0000000604048981 */ /* 0x000ea2000c1e1d00 */
[----:B------:R-:W-:Y:S01]  /*50c0*/  @!P2 FADD.FTZ R20, -R20, -RZ ;  /* 0x800000ff1414a221 */ /* 0x000fe20000010100 */
[----:B------:R-:W-:Y:S01]  /*50d0*/  @!P2 FADD.FTZ R17, -R17, -RZ ;  /* 0x800000ff1111a221 */ /* 0x000fe20000010100 */
[----:B------:R-:W-:Y:S01]  /*50e0*/  @!P2 FADD.FTZ R22, -R22, -RZ ;  /* 0x800000ff1616a221 */ /* 0x000fe20000010100 */
[----:B------:R-:W-:Y:S01]  /*50f0*/  @!P2 FADD.FTZ R2, -R2, -RZ ;  /* 0x800000ff0202a221 */ /* 0x000fe20000010100 */
[----:B------:R-:W-:Y:S02]  /*5100*/  @!P0 IMAD.U32 R28, R39, 0x10000, RZ ;  /* 0x00010000271c8824 */ /* 0x000fe400078e00ff */
[----:B------:R-:W-:Y:S01]  /*5110*/  @!P2 FADD.FTZ R0, -R0, -RZ ;  /* 0x800000ff0000a221 */ /* 0x000fe20000010100 */
[----:B------:R-:W-:Y:S01]  /*5120*/  @!P2 FADD.FTZ R3, -R3, -RZ ;  /* 0x800000ff0303a221 */ /* 0x000fe20000010100 */
[C---:B--2---:R-:W-:Y:S01]  /*5130*/  @!P0 SHF.L.U32 R27, R4.reuse, 0x10, RZ ;  /* 0x00000010041b8819 */ /* 0x044fe200000006ff */
[----:B---3--:R-:W-:Y:S01]  /*5140*/  @!P0 IMAD.U32 R8, R7, 0x10000, RZ ;  /* 0x0001000007088824 */ /* 0x008fe200078e00ff */
[----:B------:R-:W-:Y:S01]  /*5150*/  @!P0 LOP3.LUT R26, R4, 0xffff0000, RZ, 0xc0, !PT ;  /* 0xffff0000041a8812 */ /* 0x000fe200078ec0ff */
[C---:B------:R-:W-:Y:S01]  /*5160*/  @!P0 IMAD.U32 R4, R5.reuse, 0x10000, RZ ;  /* 0x0001000005048824 */ /* 0x040fe200078e00ff */
[----:B------:R-:W-:Y:S01]  /*5170*/  @!P0 LOP3.LUT R25, R5, 0xffff0000, RZ, 0xc0, !PT ;  /* 0xffff000005198812 */ /* 0x000fe200078ec0ff */
[----:B------:R-:W-:Y:S01]  /*5180*/  @!P0 FMUL.FTZ R0, R27, R0 ;  /* 0x000000001b008220 */ /* 0x000fe20000410000 */
[----:B------:R-:W-:Y:S01]  /*5190*/  @!P0 LOP3.LUT R24, R7, 0xffff0000, RZ, 0xc0, !PT ;  /* 0xffff000007188812 */ /* 0x000fe200078ec0ff */
[----:B------:R-:W-:Y:S01]  /*51a0*/  @!P0 FMUL.FTZ R2, R26, R2 ;  /* 0x000000021a028220 */ /* 0x000fe20000410000 */
[----:B------:R-:W-:Y:S01]  /*51b0*/  @!P0 SHF.L.U32 R5, R6, 0x10, RZ ;  /* 0x0000001006058819 */ /* 0x000fe200000006ff */
[----:B------:R-:W-:Y:S01]  /*51c0*/  @!P0 FMUL.FTZ R7, R8, R20 ;  /* 0x0000001408078220 */ /* 0x000fe20000410000 */
[----:B------:R-:W-:Y:S01]  /*51d0*/  @!P0 LOP3.LUT R6, R6, 0xffff0000, RZ, 0xc0, !PT ;  /* 0xffff000006068812 */ /* 0x000fe200078ec0ff */
[----:B------:R-:W-:Y:S01]  /*51e0*/  @!P0 FMUL.FTZ R8, R24, R17 ;  /* 0x0000001118088220 */ /* 0x000fe20000410000 */
[----:B------:R-:W-:Y:S01]  /*51f0*/  @!P0 SHF.L.U32 R20, R36, 0x10, RZ ;  /* 0x0000001024148819 */ /* 0x000fe200000006ff */
[----:B------:R-:W-:Y:S01]  /*5200*/  @!P0 FMUL.FTZ R5, R5, R22 ;  /* 0x0000001605058220 */ /* 0x000fe20000410000 */
[----:B----4-:R-:W-:Y:S01]  /*5210*/  @!P0 SHF.L.U32 R17, R32, 0x10, RZ ;  /* 0x0000001020118819 */ /* 0x010fe200000006ff */
[----:B------:R-:W-:Y:S01]  /*5220*/  @!P0 FMUL.FTZ R6, R6, R21 ;  /* 0x0000001506068220 */ /* 0x000fe20000410000 */
[----:B------:R-:W-:Y:S01]  /*5230*/  @!P0 LOP3.LUT R22, R36, 0xffff0000, RZ, 0xc0, !PT ;  /* 0xffff000024168812 */ /* 0x000fe200078ec0ff */
[----:B------:R-:W-:Y:S01]  /*5240*/  @!P0 FMUL.FTZ R3, R4, R3 ;  /* 0x0000000304038220 */ /* 0x000fe20000410000 */
[----:B------:R-:W-:Y:S01]  /*5250*/  @!P0 LOP3.LUT R21, R32, 0xffff0000, RZ, 0xc0, !PT ;  /* 0xffff000020158812 */ /* 0x000fe200078ec0ff */
[----:B------:R-:W-:Y:S01]  /*5260*/  @!P0 FMUL.FTZ R4, R25, R23 ;  /* 0x0000001719048220 */ /* 0x000fe20000410000 */
[----:B------:R-:W-:Y:S01]  /*5270*/  @!P0 LOP3.LUT R25, R37, 0xffff0000, RZ, 0xc0, !PT ;  /* 0xffff000025198812 */ /* 0x000fe200078ec0ff */
[----:B------:R-:W-:Y:S01]  /*5280*/  @!P0 IMAD.U32 R23, R33, 0x10000, RZ ;  /* 0x0001000021178824 */ /* 0x000fe200078e00ff */
[----:B------:R-:W-:Y:S01]  /*5290*/  @!P0 SHF.L.U32 R26, R38, 0x10, RZ ;  /* 0x00000010261a8819 */ /* 0x000fe200000006ff */
[----:B------:R-:W-:Y:S01]  /*52a0*/  @!P0 FFMA.FTZ R0, R17, R20, R0 ;  /* 0x0000001411008223 */ /* 0x000fe20000010000 */
[----:B------:R-:W-:Y:S01]  /*52b0*/  @!P0 LOP3.LUT R17, R33, 0xffff0000, RZ, 0xc0, !PT ;  /* 0xffff000021118812 */ /* 0x000fe200078ec0ff */
[----:B------:R-:W-:Y:S01]  /*52c0*/  @!P0 IMAD.U32 R24, R37, 0x10000, RZ ;  /* 0x0001000025188824 */ /* 0x000fe200078e00ff */
[----:B------:R-:W-:Y:S01]  /*52d0*/  @!P0 SHF.L.U32 R20, R34, 0x10, RZ ;  /* 0x0000001022148819 */ /* 0x000fe200000006ff */
[----:B------:R-:W-:Y:S01]  /*52e0*/  @!P0 FFMA.FTZ R2, R21, R22, R2 ;  /* 0x0000001615028223 */ /* 0x000fe20000010002 */
[----:B------:R-:W-:Y:S01]  /*52f0*/  @!P0 LOP3.LUT R27, R38, 0xffff0000, RZ, 0xc0, !PT ;  /* 0xffff0000261b8812 */ /* 0x000fe200078ec0ff */
[----:B------:R-:W-:Y:S01]  /*5300*/  @!P0 IMAD.U32 R22, R35, 0x10000, RZ ;  /* 0x0001000023168824 */ /* 0x000fe200078e00ff */
[----:B------:R-:W-:Y:S01]  /*5310*/  @!P0 LOP3.LUT R21, R34, 0xffff0000, RZ, 0xc0, !PT ;  /* 0xffff000022158812 */ /* 0x000fe200078ec0ff */
[----:B------:R-:W-:Y:S01]  /*5320*/  @!P0 FFMA.FTZ R3, R23, R24, R3 ;  /* 0x0000001817038223 */ /* 0x000fe20000010003 */
[----:B------:R-:W-:Y:S01]  /*5330*/  @!P0 LOP3.LUT R23, R35, 0xffff0000, RZ, 0xc0, !PT ;  /* 0xffff000023178812 */ /* 0x000fe200078ec0ff */
[----:B------:R-:W-:Y:S01]  /*5340*/  @!P0 FFMA.FTZ R4, R17, R25, R4 ;  /* 0x0000001911048223 */ /* 0x000fe20000010004 */
[----:B------:R-:W-:Y:S01]  /*5350*/  @!P0 F2FP.BF16.F32.PACK_AB R0, R2, R0 ;  /* 0x000000000200823e */ /* 0x000fe200000010ff */
[----:B------:R-:W-:Y:S01]  /*5360*/  @!P0 FFMA.FTZ R5, R20, R26, R5 ;  /* 0x0000001a14058223 */ /* 0x000fe20000010005 */
[----:B------:R-:W-:Y:S01]  /*5370*/  MOV R2, R55 ;  /* 0x0000003700027202 */ /* 0x000fe20000000f00 */
[----:B------:R-:W-:Y:S01]  /*5380*/  @!P0 FFMA.FTZ R6, R21, R27, R6 ;  /* 0x0000001b15068223 */ /* 0x000fe20000010006 */
[----:B------:R-:W-:Y:S01]  /*5390*/  @!P0 F2FP.BF16.F32.PACK_AB R3, R4, R3 ;  /* 0x000000030403823e */ /* 0x000fe200000010ff */
[----:B------:R-:W-:Y:S01]  /*53a0*/  @!P0 FFMA.FTZ R7, R22, R28, R7 ;  /* 0x0000001c16078223 */ /* 0x000fe20000010007 */
[----:B------:R-:W-:Y:S01]  /*53b0*/  @!P0 FFMA.FTZ R8, R23, R29, R8 ;  /* 0x0000001d17088223 */ /* 0x000fe20000010008 */
[----:B------:R-:W-:Y:S02]  /*53c0*/  @!P0 MOV R32, R0 ;  /* 0x0000000000208202 */ /* 0x000fe40000000f00 */
[----:B------:R-:W-:Y:S01]  /*53d0*/  @!P0 F2FP.BF16.F32.PACK_AB R5, R6, R5 ;  /* 0x000000050605823e */ /* 0x000fe200000010ff */
[----:B------:R-:W-:Y:S01]  /*53e0*/  @!P0 IMAD.MOV.U32 R33, RZ, RZ, R3 ;  /* 0x000000ffff218224 */ /* 0x000fe200078e0003 */
[----:B------:R-:W-:Y:S01]  /*53f0*/  @!P0 F2FP.BF16.F32.PACK_AB R7, R8, R7 ;  /* 0x000000070807823e */ /* 0x000fe200000010ff */
[----:B------:R-:W-:Y:S01]  /*5400*/  IMAD.MOV.U32 R3, RZ, RZ, R54 ;  /* 0x000000ffff037224 */ /* 0x000fe200078e0036 */
[----:B------:R-:W-:Y:S03]  /*5410*/  @!P0 MOV R34, R5 ;  /* 0x0000000500228202 */ /* 0x000fe60000000f00 */
[----:B------:R-:W-:Y:S05]  /*5420*/  @!P0 IMAD.MOV.U32 R35, RZ, RZ, R7 ;  /* 0x000000ffff238224 */ /* 0x000fea00078e0007 */
[----:B------:R3:W-:Y:S02]  /*5430*/  STG.E.128 desc[UR6][R2.64], R32 ;  /* 0x0000002002007986 */ /* 0x0007e4000c101d06 */
.L_x_1091:
[----:B------:R-:W-:Y:S05]  /*5440*/  BSYNC.RECONVERGENT B0 ;  /* 0x0000000000007941 */ /* 0x000fea0003800200 */
.L_x_1090:
[----:B------:R-:W-:Y:S01]  /*5450*/  ISETP.NE.AND P0, PT, R113, RZ, PT ;  /* 0x000000ff7100720c */ /* 0x000fe20003f05270 */
[----:B------:R-:W-:Y:S11]  /*5460*/  BSSY.RECONVERGENT B0, `(.L_x_1092) ;  /* 0x0000057000007945 */ /* 0x000ff60003800200 */
[----:B------:R-:W-:Y:S01]  /*5470*/  @!UPT UIADD3 URZ, UPT, UPT, URZ, URZ, URZ ;  /* 0x000000fffffff290 */ /* 0x000fe2000fffe0ff */
[----:B------:R-:W-:Y:S05]  /*5480*/  @P0 BRA `(.L_x_1093) ;  /* 0x0000000400500947 */ /* 0x000fea0003800000 */
[----:B------:R-:W-:Y:S01]  /*5490*/  ISETP.GE.AND P0, PT, R148, R14, PT ;  /* 0x0000000e9400720c */ /* 0x000fe20003f06270 */
[----:B---3--:R-:W3:Y:S11]  /*54a0*/  LDG.E.128 R32, desc[UR6][R18.64] ;  /* 0x0000000612207981 */ /* 0x008ef6000c1e1d00 */
[----:B------:R-:W-:Y:S01]  /*54b0*/  @!UPT UIADD3 URZ, UPT, UPT, URZ, URZ, URZ ;  /* 0x000000fffffff290 */ /* 0x000fe2000fffe0ff */
[----:B------:R-:W-:Y:S02]  /*54c0*/  @!P0 SEL R2, R16, RZ, P1 ;  /* 0x000000ff10028207 */ /* 0x000fe40000800000 */
[----:B------:R-:W-:Y:S02]  /*54d0*/  @!P0 SEL R0, R112, RZ, P1 ;  /* 0x000000ff70008207 */ /* 0x000fe40000800000 */
[----:B------:R-:W-:Y:S05]  /*54e0*/  @!P0 IADD3 R2, P2, PT, R94, R2, RZ ;  /* 0x000000025e028210 */ /* 0x000fea0007f5e0ff */
[----:B------:R-:W-:Y:S02]  /*54f0*/  @!P0 IMAD.X R0, R75, 0x1, R0, P2 ;  /* 0x000000014b008824 */ /* 0x000fe400010e0600 */
[C---:B-1----:R-:W-:Y:S03]  /*5500*/  @!P0 IMAD.SHL.U32 R24, R2.reuse, 0x2, RZ ;  /* 0x0000000202188824 */ /* 0x042fe600078e00ff */
        /* <DEDUP_REMOVED lines=8> */
[----:B------:R-:W5:Y:S01]  /*5590*/  @!P0 LDG.E.128 R36, desc[UR6][R24.64] ;  /* 0x0000000618248981 */ /* 0x000f62000c1e1d00 */
        /* <DEDUP_REMOVED lines=11> */
[C---:B-----5:R-:W-:Y:S01]  /*5650*/  @!P0 SHF.L.U32 R28, R39.reuse, 0x10, RZ ;  /* 0x00000010271c8819 */ /* 0x060fe200000006ff */
[----:B------:R-:W4:Y:S01]  /*5660*/  @!P0 LDG.E.128 R4, desc[UR6][R4.64] ;  /* 0x0000000604048981 */ /* 0x000f22000c1e1d00 */
[----:B------:R-:W-:Y:S01]  /*5670*/  @!P0 LOP3.LUT R29, R39, 0xffff0000, RZ, 0xc0, !PT ;  /* 0xffff0000271d8812 */ /* 0x000fe200078ec0ff */
        /* <DEDUP_REMOVED lines=13> */
[----:B------:R-:W-:Y:S01]  /*5750*/  @!P0 SHF.L.U32 R22, R7, 0x10, RZ ;  /* 0x0000001007168819 */ /* 0x000fe200000006ff */
[----:B------:R-:W-:Y:S01]  /*5760*/  @!P0 FMUL.FTZ R5, R5, R21 ;  /* 0x0000001505058220 */ /* 0x000fe20000410000 */
[----:B------:R-:W-:Y:S01]  /*5770*/  @!P0 LOP3.LUT R24, R7, 0xffff0000, RZ, 0xc0, !PT ;  /* 0xffff000007188812 */ /* 0x000fe200078ec0ff */
[----:B------:R-:W-:Y:S01]  /*5780*/  @!P0 FMUL.FTZ R6, R6, R20 ;  /* 0x0000001406068220 */ /* 0x000fe20000410000 */
[----:B---3--:R-:W-:Y:S01]  /*5790*/  @!P0 LOP3.LUT R21, R32, 0xffff0000, RZ, 0xc0, !PT ;  /* 0xffff000020158812 */ /* 0x008fe200078ec0ff */
[----:B------:R-:W-:Y:S01]  /*57a0*/  @!P0 FMUL.FTZ R7, R22, R17 ;  /* 0x0000001116078220 */ /* 0x000fe20000410000 */
[----:B------:R-:W-:Y:S01]  /*57b0*/  @!P0 LOP3.LUT R22, R36, 0xffff0000, RZ, 0xc0, !PT ;  /* 0xffff000024168812 */ /* 0x000fe200078ec0ff */
[----:B------:R-:W-:Y:S01]  /*57c0*/  @!P0 IMAD.U32 R17, R32, 0x10000, RZ ;  /* 0x0001000020118824 */ /* 0x000fe200078e00ff */
[----:B------:R-:W-:Y:S01]  /*57d0*/  @!P0 LOP3.LUT R27, R38, 0xffff0000, RZ, 0xc0, !PT ;  /* 0xffff0000261b8812 */ /* 0x000fe200078ec0ff */
[----:B------:R-:W-:Y:S02]  /*57e0*/  @!P0 IMAD.U32 R20, R36, 0x10000, RZ ;  /* 0x0001000024148824 */ /* 0x000fe400078e00ff */
[----:B------:R-:W-:Y:S01]  /*57f0*/  @!P0 FMUL.FTZ R3, R4, R3 ;  /* 0x0000000304038220 */ /* 0x000fe20000410000 */
[----:B------:R-:W-:Y:S01]  /*5800*/  @!P0 FMUL.FTZ R4, R25, R23 ;  /* 0x0000001719048220 */ /* 0x000fe20000410000 */
[----:B------:R-:W-:Y:S01]  /*5810*/  @!P0 SHF.L.U32 R23, R33, 0x10, RZ ;  /* 0x0000001021178819 */ /* 0x000fe200000006ff */
[----:B------:R-:W-:Y:S01]  /*5820*/  @!P0 FMUL.FTZ R2, R26, R2 ;  /* 0x000000021a028220 */ /* 0x000fe20000410000 */
[C---:B------:R-:W-:Y:S01]  /*5830*/  @!P0 LOP3.LUT R25, R37.reuse, 0xffff0000, RZ, 0xc0, !PT ;  /* 0xffff000025198812 */ /* 0x040fe200078ec0ff */
[----:B------:R-:W-:Y:S01]  /*5840*/  @!P0 FMUL.FTZ R8, R24, R8 ;  /* 0x0000000818088220 */ /* 0x000fe20000410000 */
[----:B------:R-:W-:Y:S01]  /*5850*/  @!P0 SHF.L.U32 R24, R37, 0x10, RZ ;  /* 0x0000001025188819 */ /* 0x000fe200000006ff */
[----:B------:R-:W-:Y:S01]  /*5860*/  @!P0 FFMA.FTZ R0, R17, R20, R0 ;  /* 0x0000001411008223 */ /* 0x000fe20000010000 */
        /* <DEDUP_REMOVED lines=22> */
.L_x_1093:
[----:B------:R-:W-:Y:S05]  /*59d0*/  BSYNC.RECONVERGENT B0 ;  /* 0x0000000000007941 */ /* 0x000fea0003800200 */
.L_x_1092:
[----:B------:R-:W-:Y:S04]  /*59e0*/  BSSY.RECONVERGENT B0, `(.L_x_1094) ;  /* 0x000005c000007945 */ /* 0x000fe80003800200 */
[----:B------:R-:W-:Y:S05]  /*59f0*/  @P5 BRA `(.L_x_1095) ;  /* 0x0000000400685947 */ /* 0x000fea0003800000 */
[----:B---3--:R-:W1:Y:S02]  /*5a00*/  LDC.64 R2, c[0x0][0x4a8] ;  /* 0x00012a00ff027b82 */ /* 0x008e640000000a00 */
[C---:B-1----:R-:W-:Y:S04]  /*5a10*/  LEA R24, P0, R2.reuse, R18, 0x6 ;  /* 0x0000001202187211 */ /* 0x042fe800078030ff */
[----:B------:R-:W-:Y:S02]  /*5a20*/  LEA.HI.X R25, R2, R19, R3, 0x6, P0 ;  /* 0x0000001302197211 */ /* 0x000fe400000f3403 */
[----:B------:R-:W1:Y:S03]  /*5a30*/  LDC.64 R2, c[0x0][0x3b8] ;  /* 0x0000ee00ff027b82 */ /* 0x000e660000000a00 */
[----:B----4-:R3:W4:Y:S01]  /*5a40*/  LDG.E.128 R32, desc[UR6][R24.64] ;  /* 0x0000000618207981 */ /* 0x010722000c1e1d00 */
        /* <DEDUP_REMOVED lines=17> */
[----:B------:R-:W2:Y:S01]  /*5b60*/  @!P0 LDG.E.128 R36, desc[UR6][R26.64] ;  /* 0x000000061a248981 */ /* 0x000ea2000c1e1d00 */
        /* <DEDUP_REMOVED lines=8> */
[----:B------:R-:W-:Y:S02]  /*5bf0*/  @!P0 LOP3.LUT R8, R7, 0xffff0000, RZ, 0xc0, !PT ;  /* 0xffff000007088812 */ /* 0x000fe400078ec0ff */
[----:B--2---:R-:W-:Y:S01]  /*5c00*/  @!P0 SHF.L.U32 R28, R39, 0x10, RZ ;  /* 0x00000010271c8819 */ /* 0x004fe200000006ff */
[----:B------:R-:W-:Y:S01]  /*5c10*/  @!P2 FADD.FTZ R17, -R17, -RZ ;  /* 0x800000ff1111a221 */ /* 0x000fe20000010100 */
[----:B------:R-:W-:Y:S01]  /*5c20*/  @!P0 LOP3.LUT R29, R39, 0xffff0000, RZ, 0xc0, !PT ;  /* 0xffff0000271d8812 */ /* 0x000fe200078ec0ff */
[----:B------:R-:W2:Y:S01]  /*5c30*/  @!P0 LDG.E.128 R4, desc[UR6][R4.64] ;  /* 0x0000000604048981 */ /* 0x000ea2000c1e1d00 */
[----:B------:R-:W-:Y:S01]  /*5c40*/  @!P2 FADD.FTZ R21, -R21, -RZ ;  /* 0x800000ff1515a221 */ /* 0x000fe20000010100 */
[----:B------:R-:W-:Y:S01]  /*5c50*/  @!P2 FADD.FTZ R23, -R23, -RZ ;  /* 0x800000ff1717a221 */ /* 0x000fe20000010100 */
[----:B------:R-:W-:Y:S01]  /*5c60*/  @!P2 FADD.FTZ R20, -R20, -RZ ;  /* 0x800000ff1414a221 */ /* 0x000fe20000010100 */
[----:B------:R-:W-:Y:S01]  /*5c70*/  @!P2 FADD.FTZ R0, -R0, -RZ ;  /* 0x800000ff0000a221 */ /* 0x000fe20000010100 */
[----:B------:R-:W-:Y:S01]  /*5c80*/  @!P2 FADD.FTZ R2, -R2, -RZ ;  /* 0x800000ff0202a221 */ /* 0x000fe20000010100 */
[----:B------:R-:W-:Y:S01]  /*5c90*/  @!P2 FADD.FTZ R3, -R3, -RZ ;  /* 0x800000ff0303a221 */ /* 0x000fe20000010100 */
[----:B------:R-:W-:Y:S01]  /*5ca0*/  @!P2 FADD.FTZ R8, -R8, -RZ ;  /* 0x800000ff0808a221 */ /* 0x000fe20000010100 */
[C---:B--2---:R-:W-:Y:S02]  /*5cb0*/  @!P0 SHF.L.U32 R27, R4.reuse, 0x10, RZ ;  /* 0x00000010041b8819 */ /* 0x044fe400000006ff */
[----:B------:R-:W-:Y:S01]  /*5cc0*/  @!P0 LOP3.LUT R26, R4, 0xffff0000, RZ, 0xc0, !PT ;  /* 0xffff0000041a8812 */ /* 0x000fe200078ec0ff */
[C---:B------:R-:W-:Y:S01]  /*5cd0*/  @!P0 IMAD.U32 R4, R5.reuse, 0x10000, RZ ;  /* 0x0001000005048824 */ /* 0x040fe200078e00ff */
[----:B---3--:R-:W-:Y:S01]  /*5ce0*/  @!P0 LOP3.LUT R25, R5, 0xffff0000, RZ, 0xc0, !PT ;  /* 0xffff000005198812 */ /* 0x008fe200078ec0ff */
[C---:B------:R-:W-:Y:S01]  /*5cf0*/  @!P0 IMAD.U32 R5, R6.reuse, 0x10000, RZ ;  /* 0x0001000006058824 */ /* 0x040fe200078e00ff */
[----:B------:R-:W-:Y:S01]  /*5d00*/  @!P0 SHF.L.U32 R22, R7, 0x10, RZ ;  /* 0x0000001007168819 */ /* 0x000fe200000006ff */
[----:B------:R-:W-:Y:S01]  /*5d10*/  @!P0 FMUL.FTZ R0, R27, R0 ;  /* 0x000000001b008220 */ /* 0x000fe20000410000 */
[----:B------:R-:W-:Y:S01]  /*5d20*/  @!P0 LOP3.LUT R6, R6, 0xffff0000, RZ, 0xc0, !PT ;  /* 0xffff000006068812 */ /* 0x000fe200078ec0ff */
[----:B------:R-:W-:Y:S01]  /*5d30*/  @!P0 FMUL.FTZ R5, R5, R21 ;  /* 0x0000001505058220 */ /* 0x000fe20000410000 */
[----:B------:R-:W-:Y:S01]  /*5d40*/  @!P0 LOP3.LUT R24, R7, 0xffff0000, RZ, 0xc0, !PT ;  /* 0xffff000007188812 */ /* 0x000fe200078ec0ff */
[----:B------:R-:W-:Y:S01]  /*5d50*/  @!P0 FMUL.FTZ R7, R22, R17 ;  /* 0x0000001116078220 */ /* 0x000fe20000410000 */
[----:B----4-:R-:W-:Y:S01]  /*5d60*/  @!P0 SHF.L.U32 R17, R32, 0x10, RZ ;  /* 0x0000001020118819 */ /* 0x010fe200000006ff */
[----:B------:R-:W-:Y:S01]  /*5d70*/  @!P0 FMUL.FTZ R6, R6, R20 ;  /* 0x0000001406068220 */ /* 0x000fe20000410000 */
[C---:B------:R-:W-:Y:S01]  /*5d80*/  @!P0 LOP3.LUT R22, R36.reuse, 0xffff0000, RZ, 0xc0, !PT ;  /* 0xffff000024168812 */ /* 0x040fe200078ec0ff */
[----:B------:R-:W-:Y:S01]  /*5d90*/  @!P0 IMAD.U32 R20, R36, 0x10000, RZ ;  /* 0x0001000024148824 */ /* 0x000fe200078e00ff */
[----:B------:R-:W-:Y:S01]  /*5da0*/  @!P0 LOP3.LUT R21, R32, 0xffff0000, RZ, 0xc0, !PT ;  /* 0xffff000020158812 */ /* 0x000fe200078ec0ff */
[----:B------:R-:W-:Y:S01]  /*5db0*/  @!P0 FMUL.FTZ R2, R26, R2 ;  /* 0x000000021a028220 */ /* 0x000fe20000410000 */
[----:B------:R-:W-:Y:S01]  /*5dc0*/  @!P0 LOP3.LUT R27, R38, 0xffff0000, RZ, 0xc0, !PT ;  /* 0xffff0000261b8812 */ /* 0x000fe200078ec0ff */
[----:B------:R-:W-:Y:S01]  /*5dd0*/  @!P0 FMUL.FTZ R3, R4, R3 ;  /* 0x0000000304038220 */ /* 0x000fe20000410000 */
[----:B------:R-:W-:Y:S01]  /*5de0*/  @!P0 FMUL.FTZ R4, R25, R23 ;  /* 0x0000001719048220 */ /* 0x000fe20000410000 */
[----:B------:R-:W-:Y:S01]  /*5df0*/  @!P0 LOP3.LUT R25, R37, 0xffff0000, RZ, 0xc0, !PT ;  /* 0xffff000025198812 */ /* 0x000fe200078ec0ff */
[----:B------:R-:W-:Y:S01]  /*5e00*/  @!P0 FMUL.FTZ R8, R24, R8 ;  /* 0x0000000818088220 */ /* 0x000fe20000410000 */
[----:B------:R-:W-:Y:S02]  /*5e10*/  @!P0 IMAD.U32 R23, R33, 0x10000, RZ ;  /* 0x0001000021178824 */ /* 0x000fe400078e00ff */
[----:B------:R-:W-:Y:S01]  /*5e20*/  @!P0 FFMA.FTZ R0, R17, R20, R0 ;  /* 0x0000001411008223 */ /* 0x000fe20000010000 */
[----:B------:R-:W-:Y:S01]  /*5e30*/  @!P0 LOP3.LUT R17, R33, 0xffff0000, RZ, 0xc0, !PT ;  /* 0xffff000021118812 */ /* 0x000fe200078ec0ff */
[----:B------:R-:W-:Y:S02]  /*5e40*/  @!P0 IMAD.U32 R24, R37, 0x10000, RZ ;  /* 0x0001000025188824 */ /* 0x000fe400078e00ff */
        /* <DEDUP_REMOVED lines=21> */
.L_x_1095:
[----:B------:R-:W-:Y:S05]  /*5fa0*/  BSYNC.RECONVERGENT B0 ;  /* 0x0000000000007941 */ /* 0x000fea0003800200 */
.L_x_1094:
        /* <DEDUP_REMOVED lines=92> */
.L_x_1097:
[----:B------:R-:W-:Y:S05]  /*6570*/  BSYNC.RECONVERGENT B0 ;  /* 0x0000000000007941 */ /* 0x000fea0003800200 */
.L_x_1096:
[----:B------:R-:W-:Y:S04]  /*6580*/  BSSY.RECONVERGENT B0, `(.L_x_1098) ;  /* 0x000005e000007945 */ /* 0x000fe80003800200 */
[----:B------:R-:W-:Y:S05]  /*6590*/  @P3 BRA `(.L_x_1099) ;  /* 0x0000000400703947 */ /* 0x000fea0003800000 */
[----:B------:R-:W-:Y:S11]  /*65a0*/  ISETP.GE.AND P0, PT, R148, R14, PT ;  /* 0x0000000e9400720c */ /* 0x000ff60003f06270 */
[----:B------:R-:W-:Y:S02]  /*65b0*/  @!UPT UIADD3 URZ, UPT, UPT, URZ, URZ, URZ ;  /* 0x000000fffffff290 */ /* 0x000fe4000fffe0ff */
[----:B---3--:R-:W-:Y:S02]  /*65c0*/  @!P0 SEL R2, R16, RZ, P1 ;  /* 0x000000ff10028207 */ /* 0x008fe40000800000 */
[----:B------:R-:W-:Y:S02]  /*65d0*/  @!P0 SEL R0, R112, RZ, P1 ;  /* 0x000000ff70008207 */ /* 0x000fe40000800000 */
[----:B------:R-:W-:Y:S05]  /*65e0*/  @!P0 IADD3 R2, P2, PT, R81, R2, RZ ;  /* 0x0000000251028210 */ /* 0x000fea0007f5e0ff */
[----:B------:R-:W-:Y:S02]  /*65f0*/  @!P0 IMAD.X R0, R72, 0x1, R0, P2 ;  /* 0x0000000148008824 */ /* 0x000fe400010e0600 */
[C---:B------:R-:W-:Y:S03]  /*6600*/  @!P0 IMAD.SHL.U32 R26, R2.reuse, 0x2, RZ ;  /* 0x00000002021a8824 */ /* 0x040fe600078e00ff */
[----:B------:R-:W-:Y:S02]  /*6610*/  @!P0 SHF.L.U64.HI R0, R2, 0x1, R0 ;  /* 0x0000000102008819 */ /* 0x000fe40000010200 */
[----:B-1----:R-:W-:Y:S04]  /*6620*/  @!P0 IADD3 R4, P2, PT, R26, R59, RZ ;  /* 0x0000003b1a048210 */ /* 0x002fe80007f5e0ff */
[----:B------:R-:W-:Y:S02]  /*6630*/  @!P0 IADD3.X R5, PT, PT, R0, R58, RZ, P2, !PT ;  /* 0x0000003a00058210 */ /* 0x000fe400017fe4ff */
[----:B------:R-:W-:Y:S04]  /*6640*/  @!P0 IADD3 R26, P2, PT, R26, R61, RZ ;  /* 0x0000003d1a1a8210 */ /* 0x000fe80007f5e0ff */
[----:B------:R-:W3:Y:S01]  /*6650*/  @!P0 LDG.E.128 R4, desc[UR6][R4.64] ;  /* 0x0000000604048981 */ /* 0x000ee2000c1e1d00 */
[----:B------:R-:W-:Y:S01]  /*6660*/  @!P0 IMAD.X R27, R0, 0x1, R60, P2 ;  /* 0x00000001001b8824 */ /* 0x000fe200010e063c */
[----:B------:R-:W-:Y:S02]  /*6670*/  PLOP3.LUT P2, PT, PT, PT, PT, 0x80, 0x8 ;  /* 0x000000000008781c */ /* 0x000fe40003f4f070 */
[----:B------:R-:W-:Y:S04]  /*6680*/  @!P0 PLOP3.LUT P2, PT, P1, PT, PT, 0x80, 0x8 ;  /* 0x000000000008881c */ /* 0x000fe80000f4f070 */
[----:B------:R-:W5:Y:S01]  /*6690*/  @!P0 LDG.E.128 R36, desc[UR6][R26.64] ;  /* 0x000000061a248981 */ /* 0x000f62000c1e1d00 */
[C---:B---3--:R-:W-:Y:S01]  /*66a0*/  @!P0 SHF.L.U32 R0, R4.reuse, 0x10, RZ ;  /* 0x0000001004008819 */ /* 0x048fe200000006ff */
        /* <DEDUP_REMOVED lines=11> */
[C---:B-----5:R-:W-:Y:S01]  /*6760*/  @!P0 SHF.L.U32 R28, R39.reuse, 0x10, RZ ;  /* 0x00000010271c8819 */ /* 0x060fe200000006ff */
[----:B------:R-:W-:Y:S01]  /*6770*/  @!P2 FADD.FTZ R20, -R20, -RZ ;  /* 0x800000ff1414a221 */ /* 0x000fe20000010100 */
[----:B------:R-:W-:Y:S01]  /*6780*/  @!P0 LOP3.LUT R29, R39, 0xffff0000, RZ, 0xc0, !PT ;  /* 0xffff0000271d8812 */ /* 0x000fe200078ec0ff */
        /* <DEDUP_REMOVED lines=8> */
[----:B----4-:R1:W3:Y:S08]  /*6810*/  LDG.E.128 R32, desc[UR6][R24.64] ;  /* 0x0000000618207981 */ /* 0x0102f0000c1e1d00 */
[----:B------:R-:W4:Y:S02]  /*6820*/  @!P0 LDG.E.128 R4, desc[UR6][R4.64] ;  /* 0x0000000604048981 */ /* 0x000f24000c1e1d00 */
[C---:B----4-:R-:W-:Y:S01]  /*6830*/  @!P0 LOP3.LUT R26, R4.reuse, 0xffff0000, RZ, 0xc0, !PT ;  /* 0xffff0000041a8812 */ /* 0x050fe200078ec0ff */
[----:B------:R-:W-:Y:S01]  /*6840*/  @!P0 IMAD.U32 R27, R4, 0x10000, RZ ;  /* 0x00010000041b8824 */ /* 0x000fe200078e00ff */
[C---:B------:R-:W-:Y:S02]  /*6850*/  @!P0 SHF.L.U32 R4, R5.reuse, 0x10, RZ ;  /* 0x0000001005048819 */ /* 0x040fe400000006ff */
[----:B-1----:R-:W-:Y:S01]  /*6860*/  @!P0 LOP3.LUT R25, R5, 0xffff0000, RZ, 0xc0, !PT ;  /* 0xffff000005198812 */ /* 0x002fe200078ec0ff */
[C---:B------:R-:W-:Y:S01]  /*6870*/  @!P0 IMAD.U32 R5, R6.reuse, 0x10000, RZ ;  /* 0x0001000006058824 */ /* 0x040fe200078e00ff */
[----:B------:R-:W-:Y:S01]  /*6880*/  @!P0 LOP3.LUT R6, R6, 0xffff0000, RZ, 0xc0, !PT ;  /* 0xffff000006068812 */ /* 0x000fe200078ec0ff */
[----:B------:R-:W-:Y:S01]  /*6890*/  @!P0 FMUL.FTZ R2, R26, R2 ;  /* 0x000000021a028220 */ /* 0x000fe20000410000 */
[----:B------:R-:W-:Y:S01]  /*68a0*/  @!P0 SHF.L.U32 R22, R7, 0x10, RZ ;  /* 0x0000001007168819 */ /* 0x000fe200000006ff */
[----:B------:R-:W-:Y:S01]  /*68b0*/  @!P0 FMUL.FTZ R0, R27, R0 ;  /* 0x000000001b008220 */ /* 0x000fe20000410000 */
[----:B------:R-:W-:Y:S01]  /*68c0*/  @!P0 LOP3.LUT R24, R7, 0xffff0000, RZ, 0xc0, !PT ;  /* 0xffff000007188812 */ /* 0x000fe200078ec0ff */
[----:B------:R-:W-:Y:S01]  /*68d0*/  @!P0 FMUL.FTZ R6, R6, R20 ;  /* 0x0000001406068220 */ /* 0x000fe20000410000 */
[----:B------:R-:W-:Y:S01]  /*68e0*/  @!P0 LOP3.LUT R27, R38, 0xffff0000, RZ, 0xc0, !PT ;  /* 0xffff0000261b8812 */ /* 0x000fe200078ec0ff */
[----:B------:R-:W-:Y:S01]  /*68f0*/  @!P0 FMUL.FTZ R7, R22, R17 ;  /* 0x0000001116078220 */ /* 0x000fe20000410000 */
[----:B------:R-:W-:Y:S01]  /*6900*/  @!P0 LOP3.LUT R22, R36, 0xffff0000, RZ, 0xc0, !PT ;  /* 0xffff000024168812 */ /* 0x000fe200078ec0ff */
[----:B---3--:R-:W-:Y:S02]  /*6910*/  @!P0 IMAD.U32 R17, R32, 0x10000, RZ ;  /* 0x0001000020118824 */ /* 0x008fe400078e00ff */
[----:B------:R-:W-:Y:S01]  /*6920*/  @!P0 FMUL.FTZ R3, R4, R3 ;  /* 0x0000000304038220 */ /* 0x000fe20000410000 */
        /* <DEDUP_REMOVED lines=11> */
[----:B------:R-:W-:Y:S01]  /*69e0*/  @!P0 FFMA.FTZ R3, R23, R24, R3 ;  /* 0x0000001817038223 */ /* 0x000fe20000010003 */
[C---:B------:R-:W-:Y:S01]  /*69f0*/  @!P0 LOP3.LUT R21, R34.reuse, 0xffff0000, RZ, 0xc0, !PT ;  /* 0xffff000022158812 */ /* 0x040fe200078ec0ff */
[----:B------:R-:W-:Y:S01]  /*6a00*/  @!P0 IMAD.U32 R20, R34, 0x10000, RZ ;  /* 0x0001000022148824 */ /* 0x000fe200078e00ff */
[----:B------:R-:W-:Y:S01]  /*6a10*/  @!P0 F2FP.BF16.F32.PACK_AB R0, R2, R0 ;  /* 0x000000000200823e */ /* 0x000fe200000010ff */
[----:B------:R-:W-:Y:S01]  /*6a20*/  @!P0 FFMA.FTZ R4, R17, R25, R4 ;  /* 0x0000001911048223 */ /* 0x000fe20000010004 */
[C---:B------:R-:W-:Y:S01]  /*6a30*/  @!P0 SHF.L.U32 R22, R35.reuse, 0x10, RZ ;  /* 0x0000001023168819 */ /* 0x040fe200000006ff */
[----:B------:R-:W-:Y:S01]  /*6a40*/  @!P0 IMAD.U32 R26, R38, 0x10000, RZ ;  /* 0x00010000261a8824 */ /* 0x000fe200078e00ff */
[----:B------:R-:W-:Y:S01]  /*6a50*/  @!P0 LOP3.LUT R23, R35, 0xffff0000, RZ, 0xc0, !PT ;  /* 0xffff000023178812 */ /* 0x000fe200078ec0ff */
[----:B------:R-:W-:Y:S01]  /*6a60*/  @!P0 IMAD.MOV.U32 R32, RZ, RZ, R0 ;  /* 0x000000ffff208224 */ /* 0x000fe200078e0000 */
[----:B------:R-:W-:Y:S01]  /*6a70*/  @!P0 F2FP.BF16.F32.PACK_AB R3, R4, R3 ;  /* 0x000000030403823e */ /* 0x000fe200000010ff */
[----:B------:R-:W-:Y:S01]  /*6a80*/  @!P0 FFMA.FTZ R5, R20, R26, R5 ;  /* 0x0000001a14058223 */ /* 0x000fe20000010005 */
[----:B------:R-:W-:Y:S01]  /*6a90*/  @!P0 FFMA.FTZ R6, R21, R27, R6 ;  /* 0x0000001b15068223 */ /* 0x000fe20000010006 */
[----:B------:R-:W-:Y:S01]  /*6aa0*/  @!P0 FFMA.FTZ R7, R22, R28, R7 ;  /* 0x0000001c16078223 */ /* 0x000fe20000010007 */
[----:B------:R-:W-:Y:S01]  /*6ab0*/  @!P0 MOV R33, R3 ;  /* 0x0000000300218202 */ /* 0x000fe20000000f00 */
[----:B------:R-:W-:Y:S01]  /*6ac0*/  @!P0 FFMA.FTZ R8, R23, R29, R8 ;  /* 0x0000001d17088223 */ /* 0x000fe20000010008 */
[----:B------:R-:W1:Y:S01]  /*6ad0*/  LDC.64 R2, c[0x0][0x3b8] ;  /* 0x0000ee00ff027b82 */ /* 0x000e620000000a00 */
        /* <DEDUP_REMOVED lines=8> */
.L_x_1099:
[----:B------:R-:W-:Y:S05]  /*6b60*/  BSYNC.RECONVERGENT B0 ;  /* 0x0000000000007941 */ /* 0x000fea0003800200 */
.L_x_1098:
[----:B------:R-:W-:Y:S01]  /*6b70*/  ISETP.NE.AND P0, PT, R110, RZ, PT ;  /* 0x000000ff6e00720c */ /* 0x000fe20003f05270 */
[----:B------:R-:W-:Y:S11]  /*6b80*/  BSSY.RECONVERGENT B0, `(.L_x_1100) ;  /* 0x000005d000007945 */ /* 0x000ff60003800200 */
[----:B------:R-:W-:Y:S01]  /*6b90*/  @!UPT UIADD3 URZ, UPT, UPT, URZ, URZ, URZ ;  /* 0x000000fffffff290 */ /* 0x000fe2000fffe0ff */
[----:B------:R-:W-:Y:S05]  /*6ba0*/  @P0 BRA `(.L_x_1101) ;  /* 0x0000000400680947 */ /* 0x000fea0003800000 */
[----:B-1----:R-:W1:Y:S08]  /*6bb0*/  LDC.64 R4, c[0x0][0x4a8] ;  /* 0x00012a00ff047b82 */ /* 0x002e700000000a00 */
[----:B---3--:R-:W3:Y:S01]  /*6bc0*/  LDC.64 R2, c[0x0][0x3b8] ;  /* 0x0000ee00ff027b82 */ /* 0x008ee20000000a00 */
[C---:B-1----:R-:W-:Y:S04]  /*6bd0*/  LEA R24, P0, R4.reuse, R18, 0x8 ;  /* 0x0000001204187211 */ /* 0x042fe800078040ff */
[----:B------:R-:W-:Y:S02]  /*6be0*/  LEA.HI.X R25, R4, R19, R5, 0x8, P0 ;  /* 0x0000001304197211 */ /* 0x000fe400000f4405 */
[C---:B---3--:R-:W-:Y:S03]  /*6bf0*/  LEA R116, P0, R2.reuse, R114, 0x8 ;  /* 0x0000007202747211 */ /* 0x048fe600078040ff */
[----:B----4-:R1:W3:Y:S01]  /*6c00*/  LDG.E.128 R32, desc[UR6][R24.64] ;  /* 0x0000000618207981 */ /* 0x0102e2000c1e1d00 */
        /* <DEDUP_REMOVED lines=26> */
[----:B-----5:R-:W-:Y:S01]  /*6db0*/  @!P0 SHF.L.U32 R28, R39, 0x10, RZ ;  /* 0x00000010271c8819 */ /* 0x020fe200000006ff */
[----:B------:R-:W-:Y:S01]  /*6dc0*/  @!P2 FADD.FTZ R17, -R17, -RZ ;  /* 0x800000ff1111a221 */ /* 0x000fe20000010100 */
[----:B------:R-:W-:Y:S01]  /*6dd0*/  @!P0 LOP3.LUT R29, R39, 0xffff0000, RZ, 0xc0, !PT ;  /* 0xffff0000271d8812 */ /* 0x000fe200078ec0ff */
[----:B------:R-:W4:Y:S01]  /*6de0*/  @!P0 LDG.E.128 R4, desc[UR6][R4.64] ;  /* 0x0000000604048981 */ /* 0x000f22000c1e1d00 */
[----:B------:R-:W-:Y:S01]  /*6df0*/  @!P2 FADD.FTZ R21, -R21, -RZ ;  /* 0x800000ff1515a221 */ /* 0x000fe20000010100 */
[----:B------:R-:W-:Y:S01]  /*6e00*/  @!P2 FADD.FTZ R23, -R23, -RZ ;  /* 0x800000ff1717a221 */ /* 0x000fe20000010100 */
[----:B------:R-:W-:Y:S01]  /*6e10*/  @!P2 FADD.FTZ R20, -R20, -RZ ;  /* 0x800000ff1414a221 */ /* 0x000fe20000010100 */
[----:B------:R-:W-:Y:S01]  /*6e20*/  @!P2 FADD.FTZ R0, -R0, -RZ ;  /* 0x800000ff0000a221 */ /* 0x000fe20000010100 */
[----:B------:R-:W-:Y:S01]  /*6e30*/  @!P2 FADD.FTZ R2, -R2, -RZ ;  /* 0x800000ff0202a221 */ /* 0x000fe20000010100 */
[----:B------:R-:W-:Y:S01]  /*6e40*/  @!P2 FADD.FTZ R3, -R3, -RZ ;  /* 0x800000ff0303a221 */ /* 0x000fe20000010100 */
[----:B------:R-:W-:Y:S01]  /*6e50*/  @!P2 FADD.FTZ R8, -R8, -RZ ;  /* 0x800000ff0808a221 */ /* 0x000fe20000010100 */
[C---:B----4-:R-:W-:Y:S02]  /*6e60*/  @!P0 SHF.L.U32 R27, R4.reuse, 0x10, RZ ;  /* 0x00000010041b8819 */ /* 0x050fe400000006ff */
[----:B------:R-:W-:Y:S01]  /*6e70*/  @!P0 LOP3.LUT R26, R4, 0xffff0000, RZ, 0xc0, !PT ;  /* 0xffff0000041a8812 */ /* 0x000fe200078ec0ff */
[C---:B------:R-:W-:Y:S01]  /*6e80*/  @!P0 IMAD.U32 R4, R5.reuse, 0x10000, RZ ;  /* 0x0001000005048824 */ /* 0x040fe200078e00ff */
[----:B-1----:R-:W-:Y:S01]  /*6e90*/  @!P0 LOP3.LUT R25, R5, 0xffff0000, RZ, 0xc0, !PT ;  /* 0xffff000005198812 */ /* 0x002fe200078ec0ff */
[C---:B------:R-:W-:Y:S01]  /*6ea0*/  @!P0 IMAD.U32 R5, R6.reuse, 0x10000, RZ ;  /* 0x0001000006058824 */ /* 0x040fe200078e00ff */
[----:B------:R-:W-:Y:S01]  /*6eb0*/  @!P0 SHF.L.U32 R22, R7, 0x10, RZ ;  /* 0x0000001007168819 */ /* 0x000fe200000006ff */
[----:B------:R-:W-:Y:S01]  /*6ec0*/  @!P0 FMUL.FTZ R0, R27, R0 ;  /* 0x000000001b008220 */ /* 0x000fe20000410000 */
[----:B------:R-:W-:Y:S01]  /*6ed0*/  @!P0 LOP3.LUT R6, R6, 0xffff0000, RZ, 0xc0, !PT ;  /* 0xffff000006068812 */ /* 0x000fe200078ec0ff */
[----:B------:R-:W-:Y:S01]  /*6ee0*/  @!P0 FMUL.FTZ R5, R5, R21 ;  /* 0x0000001505058220 */ /* 0x000fe20000410000 */
[----:B------:R-:W-:Y:S01]  /*6ef0*/  @!P0 LOP3.LUT R24, R7, 0xffff0000, RZ, 0xc0, !PT ;  /* 0xffff000007188812 */ /* 0x000fe200078ec0ff */
[----:B------:R-:W-:Y:S01]  /*6f00*/  @!P0 FMUL.FTZ R7, R22, R17 ;  /* 0x0000001116078220 */ /* 0x000fe20000410000 */
[----:B---3--:R-:W-:Y:S01]  /*6f10*/  @!P0 SHF.L.U32 R17, R32, 0x10, RZ ;  /* 0x0000001020118819 */ /* 0x008fe200000006ff */
        /* <DEDUP_REMOVED lines=35> */
.L_x_1101:
[----:B------:R-:W-:Y:S05]  /*7150*/  BSYNC.RECONVERGENT B0 ;  /* 0x0000000000007941 */ /* 0x000fea0003800200 */
.L_x_1100:
[----:B------:R-:W-:Y:S04]  /*7160*/  BSSY.RECONVERGENT B0, `(.L_x_1102) ;  /* 0x000005e000007945 */ /* 0x000fe80003800200 */
[----:B------:R-:W-:Y:S05]  /*7170*/  @P4 BRA `(.L_x_1103) ;  /* 0x0000000400704947 */ /* 0x000fea0003800000 */
[----:B------:R-:W-:Y:S01]  /*7180*/  ISETP.GE.AND P0, PT, R148, R14, PT ;  /* 0x0000000e9400720c */ /* 0x000fe20003f06270 */
[----:B-1----:R-:W3:Y:S11]  /*7190*/  LDC.64 R4, c[0x0][0x4a8] ;  /* 0x00012a00ff047b82 */ /* 0x002ef60000000a00 */
[----:B------:R-:W-:Y:S01]  /*71a0*/  @!UPT UIADD3 URZ, UPT, UPT, URZ, URZ, URZ ;  /* 0x000000fffffff290 */ /* 0x000fe2000fffe0ff */
[----:B------:R-:W-:Y:S02]  /*71b0*/  @!P0 SEL R6, R16, RZ, P1 ;  /* 0x000000ff10068207 */ /* 0x000fe40000800000 */
[----:B------:R-:W-:Y:S02]  /*71c0*/  @!P0 SEL R0, R112, RZ, P1 ;  /* 0x000000ff70008207 */ /* 0x000fe40000800000 */
[----:B------:R-:W-:Y:S04]  /*71d0*/  @!P0 IADD3 R6, P2, PT, R84, R6, RZ ;  /* 0x0000000654068210 */ /* 0x000fe80007f5e0ff */
[----:B------:R-:W-:Y:S01]  /*71e0*/  @!P0 SHF.L.U32 R20, R6, 0x1, RZ ;  /* 0x0000000106148819 */ /* 0x000fe200000006ff */
[----:B------:R-:W-:Y:S03]  /*71f0*/  @!P0 IMAD.X R0, R70, 0x1, R0, P2 ;  /* 0x0000000146008824 */ /* 0x000fe600010e0600 */
[----:B------:R-:W-:Y:S01]  /*7200*/  @!P0 IADD3 R116, P2, PT, R20, R59, RZ ;  /* 0x0000003b14748210 */ /* 0x000fe20007f5e0ff */
[----:B---3--:R-:W-:Y:S01]  /*7210*/  IMAD.WIDE.U32 R2, R4, 0x140, R18 ;  /* 0x0000014004027825 */ /* 0x008fe200078e0012 */
[----:B------:R-:W-:Y:S03]  /*7220*/  @!P0 SHF.L.U64.HI R0, R6, 0x1, R0 ;  /* 0x0000000106008819 */ /* 0x000fe60000010200 */
[----:B------:R-:W-:Y:S02]  /*7230*/  IMAD R5, R5, 0x140, RZ ;  /* 0x0000014005057824 */ /* 0x000fe400078e02ff */
[----:B------:R-:W-:Y:S01]  /*7240*/  @!P0 IMAD.X R117, R0, 0x1, R58, P2 ;  /* 0x0000000100758824 */ /* 0x000fe200010e063a */
[----:B------:R-:W-:Y:S01]  /*7250*/  @!P0 IADD3 R20, P2, PT, R20, R61, RZ ;  /* 0x0000003d14148210 */ /* 0x000fe20007f5e0ff */
[----:B------:R-:W-:Y:S03]  /*7260*/  IMAD.IADD R3, R5, 0x1, R3 ;  /* 0x0000000105037824 */ /* 0x000fe600078e0203 */
[----:B------:R-:W-:Y:S01]  /*7270*/  @!P0 IADD3.X R21, PT, PT, R0, R60, RZ, P2, !PT ;  /* 0x0000003c00158210 */ /* 0x000fe200017fe4ff */
[----:B------:R-:W-:Y:S01]  /*7280*/  @!P0 IMAD.WIDE R4, R15, 0x2, R2 ;  /* 0x000000020f048825 */ /* 0x000fe200078e0202 */
[----:B------:R-:W-:Y:S01]  /*7290*/  PLOP3.LUT P2, PT, PT, PT, PT, 0x80, 0x8 ;  /* 0x000000000008781c */ /* 0x000fe20003f4f070 */
[----:B------:R-:W3:Y:S01]  /*72a0*/  @!P0 LDG.E.128 R116, desc[UR6][R116.64] ;  /* 0x0000000674748981 */ /* 0x000ee2000c1e1d00 */
[----:B------:R-:W-:Y:S07]  /*72b0*/  @!P0 PLOP3.LUT P2, PT, P1, PT, PT, 0x80, 0x8 ;  /* 0x000000000008881c */ /* 0x000fee0000f4f070 */
[----:B------:R-:W5:Y:S08]  /*72c0*/  @!P0 LDG.E.128 R4, desc[UR6][R4.64] ;  /* 0x0000000604048981 */ /* 0x000f70000c1e1d00 */
[----:B------:R1:W2:Y:S08]  /*72d0*/  @!P0 LDG.E.128 R36, desc[UR6][R20.64] ;  /* 0x0000000614248981 */ /* 0x0002b0000c1e1d00 */
[----:B----4-:R4:W2:Y:S01]  /*72e0*/  LDG.E.128 R32, desc[UR6][R2.64] ;  /* 0x0000000602207981 */ /* 0x0108a2000c1e1d00 */
[C---:B---3--:R-:W-:Y:S01]  /*72f0*/  @!P0 LOP3.LUT R23, R117.reuse, 0xffff0000, RZ, 0xc0, !PT ;  /* 0xffff000075178812 */ /* 0x048fe200078ec0ff */
[C---:B------:R-:W-:Y:S01]  /*7300*/  @!P0 IMAD.U32 R26, R116.reuse, 0x10000, RZ ;  /* 0x00010000741a8824 */ /* 0x040fe200078e00ff */
[----:B------:R-:W-:Y:S01]  /*7310*/  @!P0 LOP3.LUT R25, R116, 0xffff0000, RZ, 0xc0, !PT ;  /* 0xffff000074198812 */ /* 0x000fe200078ec0ff */
[----:B------:R-:W-:Y:S01]  /*7320*/  @!P0 IMAD.U32 R22, R118, 0x10000, RZ ;  /* 0x0001000076168824 */ /* 0x000fe200078e00ff */
[----:B------:R-:W-:Y:S01]  /*7330*/  @!P0 SHF.L.U32 R24, R117, 0x10, RZ ;  /* 0x0000001075188819 */ /* 0x000fe200000006ff */
[----:B------:R-:W-:Y:S01]  /*7340*/  @!P2 FADD.FTZ R23, -R23, -RZ ;  /* 0x800000ff1717a221 */ /* 0x000fe20000010100 */
[----:B------:R-:W-:Y:S01]  /*7350*/  @!P0 LOP3.LUT R17, R119, 0xffff0000, RZ, 0xc0, !PT ;  /* 0xffff000077118812 */ /* 0x000fe200078ec0ff */
[----:B------:R-:W3:Y:S01]  /*7360*/  LDC.64 R116, c[0x0][0x3b8] ;  /* 0x0000ee00ff747b82 */ /* 0x000ee20000000a00 */
[C---:B-----5:R-:W-:Y:S01]  /*7370*/  @!P0 SHF.L.U32 R8, R7.reuse, 0x10, RZ ;  /* 0x0000001007088819 */ /* 0x060fe200000006ff */
[----:B------:R-:W-:Y:S01]  /*7380*/  @!P2 FADD.FTZ R26, -R26, -RZ ;  /* 0x800000ff1a1aa221 */ /* 0x000fe20000010100 */
[----:B-1----:R-:W-:Y:S01]  /*7390*/  @!P0 LOP3.LUT R20, R7, 0xffff0000, RZ, 0xc0, !PT ;  /* 0xffff000007148812 */ /* 0x002fe200078ec0ff */
[----:B------:R-:W-:Y:S01]  /*73a0*/  @!P2 FADD.FTZ R17, -R17, -RZ ;  /* 0x800000ff1111a221 */ /* 0x000fe20000010100 */
[----:B------:R-:W-:Y:S01]  /*73b0*/  @!P0 SHF.L.U32 R7, R119, 0x10, RZ ;  /* 0x0000001077078819 */ /* 0x000fe200000006ff */
[----:B------:R-:W-:Y:S01]  /*73c0*/  @!P2 FADD.FTZ R22, -R22, -RZ ;  /* 0x800000ff1616a221 */ /* 0x000fe20000010100 */
[----:B------:R-:W-:Y:S01]  /*73d0*/  @!P0 LOP3.LUT R21, R118, 0xffff0000, RZ, 0xc0, !PT ;  /* 0xffff000076158812 */ /* 0x000fe200078ec0ff */
[----:B------:R-:W-:Y:S01]  /*73e0*/  @!P2 FADD.FTZ R24, -R24, -RZ ;  /* 0x800000ff1818a221 */ /* 0x000fe20000010100 */
[C---:B----4-:R-:W-:Y:S01]  /*73f0*/  @!P0 LOP3.LUT R2, R4.reuse, 0xffff0000, RZ, 0xc0, !PT ;  /* 0xffff000004028812 */ /* 0x050fe200078ec0ff */
[----:B------:R-:W-:Y:S01]  /*7400*/  @!P2 FADD.FTZ R7, -R7, -RZ ;  /* 0x800000ff0707a221 */ /* 0x000fe20000010100 */
[C---:B------:R-:W-:Y:S01]  /*7410*/  @!P0 SHF.L.U32 R3, R5.reuse, 0x10, RZ ;  /* 0x0000001005038819 */ /* 0x040fe200000006ff */
[----:B------:R-:W-:Y:S01]  /*7420*/  @!P0 IMAD.U32 R0, R4, 0x10000, RZ ;  /* 0x0001000004008824 */ /* 0x000fe200078e00ff */
[----:B------:R-:W-:Y:S01]  /*7430*/  @!P0 LOP3.LUT R4, R5, 0xffff0000, RZ, 0xc0, !PT ;  /* 0xffff000005048812 */ /* 0x000fe200078ec0ff */
[C---:B------:R-:W-:Y:S01]  /*7440*/  @!P0 IMAD.U32 R5, R6.reuse, 0x10000, RZ ;  /* 0x0001000006058824 */ /* 0x040fe200078e00ff */
[----:B------:R-:W-:Y:S01]  /*7450*/  @!P0 LOP3.LUT R6, R6, 0xffff0000, RZ, 0xc0, !PT ;  /* 0xffff000006068812 */ /* 0x000fe200078ec0ff */
[----:B------:R-:W-:Y:S01]  /*7460*/  @!P0 FMUL.FTZ R7, R8, R7 ;  /* 0x0000000708078220 */ /* 0x000fe20000410000 */
[----:B--2---:R-:W-:Y:S01]  /*7470*/  @!P0 LOP3.LUT R28, R39, 0xffff0000, RZ, 0xc0, !PT ;  /* 0xffff0000271c8812 */ /* 0x004fe200078ec0ff */
[----:B------:R-:W-:Y:S01]  /*7480*/  @!P2 FADD.FTZ R21, -R21, -RZ ;  /* 0x800000ff1515a221 */ /* 0x000fe20000010100 */
[----:B------:R-:W-:Y:S01]  /*7490*/  @!P0 FMUL.FTZ R8, R20, R17 ;  /* 0x0000001114088220 */ /* 0x000fe20000410000 */
[----:B------:R-:W-:Y:S02]  /*74a0*/  @!P0 IMAD.U32 R17, R32, 0x10000, RZ ;  /* 0x0001000020118824 */ /* 0x000fe400078e00ff */
[----:B------:R-:W-:Y:S01]  /*74b0*/  @!P0 FMUL.FTZ R0, R0, R26 ;  /* 0x0000001a00008220 */ /* 0x000fe20000410000 */
[----:B------:R-:W-:Y:S01]  /*74c0*/  @!P0 LOP3.LUT R26, R38, 0xffff0000, RZ, 0xc0, !PT ;  /* 0xffff0000261a8812 */ /* 0x000fe200078ec0ff */
[----:B------:R-:W-:Y:S02]  /*74d0*/  @!P0 IMAD.U32 R20, R36, 0x10000, RZ ;  /* 0x0001000024148824 */ /* 0x000fe400078e00ff */
[----:B------:R-:W-:Y:S01]  /*74e0*/  @!P2 FADD.FTZ R25, -R25, -RZ ;  /* 0x800000ff1919a221 */ /* 0x000fe20000010100 */
[----:B------:R-:W-:Y:S01]  /*74f0*/  @!P0 FMUL.FTZ R6, R6, R21 ;  /* 0x0000001506068220 */ /* 0x000fe20000410000 */
[----:B------:R-:W-:Y:S01]  /*7500*/  @!P0 LOP3.LUT R21, R32, 0xffff0000, RZ, 0xc0, !PT ;  /* 0xffff000020158812 */ /* 0x000fe200078ec0ff */
[----:B------:R-:W-:Y:S01]  /*7510*/  @!P0 FMUL.FTZ R5, R5, R22 ;  /* 0x0000001605058220 */ /* 0x000fe20000410000 */
[----:B------:R-:W-:Y:S01]  /*7520*/  @!P0 LOP3.LUT R22, R36, 0xffff0000, RZ, 0xc0, !PT ;  /* 0xffff000024168812 */ /* 0x000fe200078ec0ff */
[----:B------:R-:W-:Y:S01]  /*7530*/  @!P0 FMUL.FTZ R4, R4, R23 ;  /* 0x0000001704048220 */ /* 0x000fe20000410000 */
[----:B------:R-:W-:Y:S01]  /*7540*/  @!P0 SHF.L.U32 R23, R37, 0x10, RZ ;  /* 0x0000001025178819 */ /* 0x000fe200000006ff */
[----:B------:R-:W-:Y:S01]  /*7550*/  @!P0 FFMA.FTZ R0, R17, R20, R0 ;  /* 0x0000001411008223 */ /* 0x000fe20000010000 */
[----:B------:R-:W-:Y:S01]  /*7560*/  @!P0 SHF.L.U32 R17, R33, 0x10, RZ ;  /* 0x0000001021118819 */ /* 0x000fe200000006ff */
[----:B------:R-:W-:Y:S01]  /*7570*/  @!P0 FMUL.FTZ R3, R3, R24 ;  /* 0x0000001803038220 */ /* 0x000fe20000410000 */
[----:B------:R-:W-:Y:S01]  /*7580*/  @!P0 LOP3.LUT R24, R37, 0xffff0000, RZ, 0xc0, !PT ;  /* 0xffff000025188812 */ /* 0x000fe200078ec0ff */
[----:B------:R-:W-:Y:S01]  /*7590*/  @!P0 FMUL.FTZ R2, R2, R25 ;  /* 0x0000001902028220 */ /* 0x000fe20000410000 */
[----:B------:R-:W-:Y:S01]  /*75a0*/  @!P0 LOP3.LUT R20, R33, 0xffff0000, RZ, 0xc0, !PT ;  /* 0xffff000021148812 */ /* 0x000fe200078ec0ff */
[----:B---3--:R-:W-:Y:S01]  /*75b0*/  IMAD R117, R117, 0x140, RZ ;  /* 0x0000014075757824 */ /* 0x008fe200078e02ff */
[----:B------:R-:W-:Y:S01]  /*75c0*/  @!P0 SHF.L.U32 R25, R38, 0x10, RZ ;  /* 0x0000001026198819 */ /* 0x000fe200000006ff */
[----:B------:R-:W-:Y:S01]  /*75d0*/  @!P0 FFMA.FTZ R2, R21, R22, R2 ;  /* 0x0000001615028223 */ /* 0x000fe20000010002 */
[C---:B------:R-:W-:Y:S01]  /*75e0*/  @!P0 LOP3.LUT R22, R34.reuse, 0xffff0000, RZ, 0xc0, !PT ;  /* 0xffff000022168812 */ /* 0x040fe200078ec0ff */
[----:B------:R-:W-:Y:S02]  /*75f0*/  @!P0 IMAD.U32 R21, R34, 0x10000, RZ ;  /* 0x0001000022158824 */ /* 0x000fe400078e00ff */
[----:B------:R-:W-:Y:S01]  /*7600*/  @!P0 FFMA.FTZ R3, R17, R23, R3 ;  /* 0x0000001711038223 */ /* 0x000fe20000010003 */
[C---:B------:R-:W-:Y:S01]  /*7610*/  @!P0 SHF.L.U32 R17, R35.reuse, 0x10, RZ ;  /* 0x0000001023118819 */ /* 0x040fe200000006ff */
[----:B------:R-:W-:Y:S01]  /*7620*/  @!P0 FFMA.FTZ R4, R20, R24, R4 ;  /* 0x0000001814048223 */ /* 0x000fe20000010004 */
[----:B------:R-:W-:Y:S01]  /*7630*/  @!P0 LOP3.LUT R20, R35, 0xffff0000, RZ, 0xc0, !PT ;  /* 0xffff000023148812 */ /* 0x000fe200078ec0ff */
[----:B------:R-:W-:Y:S01]  /*7640*/  @!P0 IMAD.U32 R27, R39, 0x10000, RZ ;  /* 0x00010000271b8824 */ /* 0x000fe200078e00ff */
[----:B------:R-:W-:Y:S01]  /*7650*/  @!P0 F2FP.BF16.F32.PACK_AB R0, R2, R0 ;  /* 0x000000000200823e */ /* 0x000fe200000010ff */
[----:B------:R-:W-:Y:S01]  /*7660*/  @!P0 FFMA.FTZ R5, R21, R25, R5 ;  /* 0x0000001915058223 */ /* 0x000fe20000010005 */
[----:B------:R-:W-:Y:S01]  /*7670*/  @!P0 F2FP.BF16.F32.PACK_AB R3, R4, R3 ;  /* 0x000000030403823e */ /* 0x000fe200000010ff */
[----:B------:R-:W-:Y:S01]  /*7680*/  @!P0 FFMA.FTZ R6, R22, R26, R6 ;  /* 0x0000001a16068223 */ /* 0x000fe20000010006 */
[----:B------:R-:W-:Y:S01]  /*7690*/  @!P0 MOV R32, R0 ;  /* 0x0000000000208202 */ /* 0x000fe20000000f00 */
[----:B------:R-:W-:Y:S01]  /*76a0*/  @!P0 FFMA.FTZ R7, R17, R27, R7 ;  /* 0x0000001b11078223 */ /* 0x000fe20000010007 */
[----:B------:R-:W-:Y:S01]  /*76b0*/  @!P0 FFMA.FTZ R8, R20, R28, R8 ;  /* 0x0000001c14088223 */ /* 0x000fe20000010008 */
[----:B------:R-:W-:Y:S01]  /*76c0*/  IMAD.WIDE.U32 R22, R116, 0x140, R114 ;  /* 0x0000014074167825 */ /* 0x000fe200078e0072 */
[----:B------:R-:W-:Y:S03]  /*76d0*/  @!P0 F2FP.BF16.F32.PACK_AB R5, R6, R5 ;  /* 0x000000050605823e */ /* 0x000fe600000010ff */
[----:B------:R-:W-:Y:S01]  /*76e0*/  @!P0 F2FP.BF16.F32.PACK_AB R7, R8, R7 ;  /* 0x000000070807823e */ /* 0x000fe200000010ff */
[----:B------:R-:W-:Y:S01]  /*76f0*/  IMAD.IADD R23, R117, 0x1, R23 ;  /* 0x0000000175177824 */ /* 0x000fe200078e0217 */
[----:B------:R-:W-:Y:S01]  /*7700*/  @!P0 MOV R34, R5 ;  /* 0x0000000500228202 */ /* 0x000fe20000000f00 */
[----:B------:R-:W-:Y:S01]  /*7710*/  @!P0 IMAD.MOV.U32 R33, RZ, RZ, R3 ;  /* 0x000000ffff218224 */ /* 0x000fe200078e0003 */
[----:B------:R-:W-:Y:S05]  /*7720*/  @!P0 MOV R35, R7 ;  /* 0x0000000700238202 */ /* 0x000fea0000000f00 */
[----:B------:R1:W-:Y:S02]  /*7730*/  STG.E.128 desc[UR6][R22.64], R32 ;  /* 0x0000002016007986 */ /* 0x0003e4000c101d06 */
.L_x_1103:
[----:B------:R-:W-:Y:S05]  /*7740*/  BSYNC.RECONVERGENT B0 ;  /* 0x0000000000007941 */ /* 0x000fea0003800200 */
.L_x_1102:
[----:B------:R-:W-:Y:S01]  /*7750*/  ISETP.NE.AND P0, PT, R111, RZ, PT ;  /* 0x000000ff6f00720c */ /* 0x000fe20003f05270 */
[----:B------:R-:W-:Y:S11]  /*7760*/  BSSY.RECONVERGENT B0, `(.L_x_1104) ;  /* 0x000005e000007945 */ /* 0x000ff60003800200 */
[----:B------:R-:W-:Y:S01]  /*7770*/  @!UPT UIADD3 URZ, UPT, UPT, URZ, URZ, URZ ;  /* 0x000000fffffff290 */ /* 0x000fe2000fffe0ff */
[----:B------:R-:W-:Y:S05]  /*7780*/  @P0 BRA `(.L_x_1105) ;  /* 0x00000004006c0947 */ /* 0x000fea0003800000 */
[----:B------:R-:W-:Y:S01]  /*7790*/  ISETP.GE.AND P0, PT, R148, R14, PT ;  /* 0x0000000e9400720c */ /* 0x000fe20003f06270 */
[----:B---3--:R-:W3:Y:S08]  /*77a0*/  LDC.64 R2, c[0x0][0x4a8] ;  /* 0x00012a00ff027b82 */ /* 0x008ef00000000a00 */
[----:B------:R-:W4:Y:S02]  /*77b0*/  LDC.64 R28, c[0x0][0x3b8] ;  /* 0x0000ee00ff1c7b82 */ /* 0x000f240000000a00 */
[----:B----4-:R-:W-:Y:S04]  /*77c0*/  IMAD.WIDE.U32 R114, R28, 0x180, R114 ;  /* 0x000001801c727825 */ /* 0x010fe800078e0072 */
[----:B---3--:R-:W-:Y:S04]  /*77d0*/  IMAD.WIDE.U32 R18, R2, 0x180, R18 ;  /* 0x0000018002127825 */ /* 0x008fe800078e0012 */
[----:B------:R-:W-:Y:S01]  /*77e0*/  IMAD R0, R3, 0x180, RZ ;  /* 0x0000018003007824 */ /* 0x000fe200078e02ff */
[----:B------:R-:W-:Y:S01]  /*77f0*/  @!P0 SEL R3, R16, RZ, P1 ;  /* 0x000000ff10038207 */ /* 0x000fe20000800000 */
[----:B------:R-:W-:Y:S02]  /*7800*/  IMAD R29, R29, 0x180, RZ ;  /* 0x000001801d1d7824 */ /* 0x000fe400078e02ff */
[----:B------:R-:W-:Y:S01]  /*7810*/  IMAD.IADD R19, R0, 0x1, R19 ;  /* 0x0000000100137824 */ /* 0x000fe200078e0213 */
[----:B------:R-:W-:Y:S01]  /*7820*/  @!P0 SEL R0, R112, RZ, P1 ;  /* 0x000000ff70008207 */ /* 0x000fe20000800000 */
[----:B------:R-:W-:Y:S01]  /*7830*/  IMAD.IADD R115, R29, 0x1, R115 ;  /* 0x000000011d737824 */ /* 0x000fe200078e0273 */
[----:B------:R-:W-:Y:S01]  /*7840*/  @!P0 IADD3 R3, P2, PT, R83, R3, RZ ;  /* 0x0000000353038210 */ /* 0x000fe20007f5e0ff */
[----:B-1----:R-:W-:Y:S01]  /*7850*/  @!P0 IMAD.WIDE R4, R15, 0x2, R18 ;  /* 0x000000020f048825 */ /* 0x002fe200078e0212 */
[----:B------:R-:W3:Y:S02]  /*7860*/  LDG.E.128 R24, desc[UR6][R18.64] ;  /* 0x0000000612187981 */ /* 0x000ee4000c1e1d00 */
[----:B------:R-:W-:Y:S01]  /*7870*/  @!P0 SHF.L.U32 R2, R3, 0x1, RZ ;  /* 0x0000000103028819 */ /* 0x000fe200000006ff */
[----:B------:R-:W-:Y:S03]  /*7880*/  @!P0 IMAD.X R0, R69, 0x1, R0, P2 ;  /* 0x0000000145008824 */ /* 0x000fe600010e0600 */
[----:B------:R-:W-:Y:S02]  /*7890*/  @!P0 IADD3 R36, P2, PT, R2, R59, RZ ;  /* 0x0000003b02248210 */ /* 0x000fe40007f5e0ff */
[----:B------:R-:W-:Y:S01]  /*78a0*/  @!P0 SHF.L.U64.HI R0, R3, 0x1, R0 ;  /* 0x0000000103008819 */ /* 0x000fe20000010200 */
[----:B------:R-:W4:Y:S04]  /*78b0*/  @!P0 LDG.E.128 R4, desc[UR6][R4.64] ;  /* 0x0000000604048981 */ /* 0x000f28000c1e1d00 */
[----:B------:R-:W-:Y:S01]  /*78c0*/  @!P0 IMAD.X R37, R0, 0x1, R58, P2 ;  /* 0x0000000100258824 */ /* 0x000fe200010e063a */
[----:B------:R-:W-:Y:S04]  /*78d0*/  @!P0 IADD3 R2, P2, PT, R2, R61, RZ ;  /* 0x0000003d02028210 */ /* 0x000fe80007f5e0ff */
[----:B------:R-:W-:Y:S01]  /*78e0*/  @!P0 IADD3.X R3, PT, PT, R0, R60, RZ, P2, !PT ;  /* 0x0000003c00038210 */ /* 0x000fe200017fe4ff */
[----:B------:R-:W5:Y:S01]  /*78f0*/  @!P0 LDG.E.128 R36, desc[UR6][R36.64] ;  /* 0x0000000624248981 */ /* 0x000f62000c1e1d00 */
[----:B------:R-:W-:Y:S02]  /*7900*/  PLOP3.LUT P2, PT, PT, PT, PT, 0x80, 0x8 ;  /* 0x000000000008781c */ /* 0x000fe40003f4f070 */
[----:B------:R-:W-:Y:S05]  /*7910*/  @!P0 PLOP3.LUT P2, PT, P1, PT, PT, 0x80, 0x8 ;  /* 0x000000000008881c */ /* 0x000fea0000f4f070 */
[----:B------:R1:W2:Y:S01]  /*7920*/  @!P0 LDG.E.128 R32, desc[UR6][R2.64] ;  /* 0x0000000602208981 */ /* 0x0002a2000c1e1d00 */
[C---:B----4-:R-:W-:Y:S01]  /*7930*/  @!P0 SHF.L.U32 R15, R7.reuse, 0x10, RZ ;  /* 0x00000010070f8819 */ /* 0x050fe200000006ff */
[----:B------:R-:W-:Y:S01]  /*7940*/  @!P0 IMAD.U32 R17, R6, 0x10000, RZ ;  /* 0x0001000006118824 */ /* 0x000fe200078e00ff */
[----:B------:R-:W-:Y:S01]  /*7950*/  @!P0 LOP3.LUT R14, R7, 0xffff0000, RZ, 0xc0, !PT ;  /* 0xffff0000070e8812 */ /* 0x000fe200078ec0ff */
[C---:B------:R-:W-:Y:S01]  /*7960*/  @!P0 IMAD.U32 R0, R4.reuse, 0x10000, RZ ;  /* 0x0001000004008824 */ /* 0x040fe200078e00ff */
[----:B-1----:R-:W-:Y:S02]  /*7970*/  @!P0 LOP3.LUT R2, R4, 0xffff0000, RZ, 0xc0, !PT ;  /* 0xffff000004028812 */ /* 0x002fe400078ec0ff */
[----:B------:R-:W-:Y:S02]  /*7980*/  @!P0 LOP3.LUT R16, R6, 0xffff0000, RZ, 0xc0, !PT ;  /* 0xffff000006108812 */ /* 0x000fe400078ec0ff */
[----:B------:R-:W-:Y:S02]  /*7990*/  @!P0 SHF.L.U32 R3, R5, 0x10, RZ ;  /* 0x0000001005038819 */ /* 0x000fe400000006ff */
[C---:B-----5:R-:W-:Y:S01]  /*79a0*/  @!P0 SHF.L.U32 R7, R39.reuse, 0x10, RZ ;  /* 0x0000001027078819 */ /* 0x060fe200000006ff */
[----:B------:R-:W-:Y:S01]  /*79b0*/  @!P0 IMAD.U32 R21, R36, 0x10000, RZ ;  /* 0x0001000024158824 */ /* 0x000fe200078e00ff */
[----:B------:R-:W-:Y:S02]  /*79c0*/  @!P0 LOP3.LUT R8, R39, 0xffff0000, RZ, 0xc0, !PT ;  /* 0xffff000027088812 */ /* 0x000fe400078ec0ff */
[----:B------:R-:W-:Y:S01]  /*79d0*/  @!P0 LOP3.LUT R4, R5, 0xffff0000, RZ, 0xc0, !PT ;  /* 0xffff000005048812 */ /* 0x000fe200078ec0ff */
[----:B------:R-:W-:Y:S01]  /*79e0*/  @!P2 FADD.FTZ R7, -R7, -RZ ;  /* 0x800000ff0707a221 */ /* 0x000fe20000010100 */
[----:B------:R-:W-:Y:S01]  /*79f0*/  @!P0 LOP3.LUT R6, R38, 0xffff0000, RZ, 0xc0, !PT ;  /* 0xffff000026068812 */ /* 0x000fe200078ec0ff */
[----:B------:R-:W-:Y:S01]  /*7a00*/  @!P2 FADD.FTZ R8, -R8, -RZ ;  /* 0x800000ff0808a221 */ /* 0x000fe20000010100 */
[C---:B------:R-:W-:Y:S01]  /*7a10*/  @!P0 LOP3.LUT R18, R37.reuse, 0xffff0000, RZ, 0xc0, !PT ;  /* 0xffff000025128812 */ /* 0x040fe200078ec0ff */
[----:B------:R-:W-:Y:S01]  /*7a20*/  @!P0 IMAD.U32 R5, R38, 0x10000, RZ ;  /* 0x0001000026058824 */ /* 0x000fe200078e00ff */
[----:B------:R-:W-:Y:S01]  /*7a30*/  @!P0 LOP3.LUT R20, R36, 0xffff0000, RZ, 0xc0, !PT ;  /* 0xffff000024148812 */ /* 0x000fe200078ec0ff */
[----:B------:R-:W-:Y:S01]  /*7a40*/  @!P0 FMUL.FTZ R8, R14, R8 ;  /* 0x000000080e088220 */ /* 0x000fe20000410000 */
[----:B------:R-:W-:Y:S01]  /*7a50*/  @!P0 SHF.L.U32 R19, R37, 0x10, RZ ;  /* 0x0000001025138819 */ /* 0x000fe200000006ff */
[----:B------:R-:W-:Y:S01]  /*7a60*/  @!P2 FADD.FTZ R21, -R21, -RZ ;  /* 0x800000ff1515a221 */ /* 0x000fe20000010100 */
[----:B--2---:R-:W-:Y:S01]  /*7a70*/  @!P0 LOP3.LUT R23, R35, 0xffff0000, RZ, 0xc0, !PT ;  /* 0xffff000023178812 */ /* 0x004fe200078ec0ff */
[----:B------:R-:W-:Y:S01]  /*7a80*/  @!P2 FADD.FTZ R6, -R6, -RZ ;  /* 0x800000ff0606a221 */ /* 0x000fe20000010100 */
[----:B------:R-:W-:Y:S01]  /*7a90*/  @!P0 FMUL.FTZ R7, R15, R7 ;  /* 0x000000070f078220 */ /* 0x000fe20000410000 */
[----:B------:R-:W-:Y:S01]  /*7aa0*/  @!P2 FADD.FTZ R5, -R5, -RZ ;  /* 0x800000ff0505a221 */ /* 0x000fe20000010100 */
[----:B---3--:R-:W-:Y:S02]  /*7ab0*/  @!P0 IMAD.U32 R14, R24, 0x10000, RZ ;  /* 0x00010000180e8824 */ /* 0x008fe400078e00ff */
[----:B------:R-:W-:Y:S01]  /*7ac0*/  @!P0 FMUL.FTZ R0, R0, R21 ;  /* 0x0000001500008220 */ /* 0x000fe20000410000 */
[----:B------:R-:W-:Y:S01]  /*7ad0*/  @!P0 LOP3.LUT R21, R34, 0xffff0000, RZ, 0xc0, !PT ;  /* 0xffff000022158812 */ /* 0x000fe200078ec0ff */
[----:B------:R-:W-:Y:S02]  /*7ae0*/  @!P0 IMAD.U32 R15, R32, 0x10000, RZ ;  /* 0x00010000200f8824 */ /* 0x000fe400078e00ff */
[----:B------:R-:W-:Y:S01]  /*7af0*/  @!P2 FADD.FTZ R18, -R18, -RZ ;  /* 0x800000ff1212a221 */ /* 0x000fe20000010100 */
[----:B------:R-:W-:Y:S01]  /*7b00*/  @!P2 FADD.FTZ R20, -R20, -RZ ;  /* 0x800000ff1414a221 */ /* 0x000fe20000010100 */
[----:B------:R-:W-:Y:S01]  /*7b10*/  @!P2 FADD.FTZ R19, -R19, -RZ ;  /* 0x800000ff1313a221 */ /* 0x000fe20000010100 */
[----:B------:R-:W-:Y:S01]  /*7b20*/  @!P0 FMUL.FTZ R6, R16, R6 ;  /* 0x0000000610068220 */ /* 0x000fe20000410000 */
[----:B------:R-:W-:Y:S01]  /*7b30*/  @!P0 LOP3.LUT R16, R24, 0xffff0000, RZ, 0xc0, !PT ;  /* 0xffff000018108812 */ /* 0x000fe200078ec0ff */
[----:B------:R-:W-:Y:S01]  /*7b40*/  @!P0 FMUL.FTZ R5, R17, R5 ;  /* 0x0000000511058220 */ /* 0x000fe20000410000 */
[----:B------:R-:W-:Y:S01]  /*7b50*/  @!P0 LOP3.LUT R17, R32, 0xffff0000, RZ, 0xc0, !PT ;  /* 0xffff000020118812 */ /* 0x000fe200078ec0ff */
[----:B------:R-:W-:Y:S01]  /*7b60*/  @!P0 FFMA.FTZ R0, R14, R15, R0 ;  /* 0x0000000f0e008223 */ /* 0x000fe20000010000 */
[----:B------:R-:W-:Y:S01]  /*7b70*/  @!P0 SHF.L.U32 R14, R25, 0x10, RZ ;  /* 0x00000010190e8819 */ /* 0x000fe200000006ff */
[----:B------:R-:W-:Y:S01]  /*7b80*/  @!P0 FMUL.FTZ R4, R4, R18 ;  /* 0x0000001204048220 */ /* 0x000fe20000410000 */
[----:B------:R-:W-:Y:S01]  /*7b90*/  @!P0 SHF.L.U32 R18, R33, 0x10, RZ ;  /* 0x0000001021128819 */ /* 0x000fe200000006ff */
[----:B------:R-:W-:Y:S01]  /*7ba0*/  @!P0 FMUL.FTZ R2, R2, R20 ;  /* 0x0000001402028220 */ /* 0x000fe20000410000 */
[----:B------:R-:W-:Y:S01]  /*7bb0*/  @!P0 LOP3.LUT R15, R25, 0xffff0000, RZ, 0xc0, !PT ;  /* 0xffff0000190f8812 */ /* 0x000fe200078ec0ff */
[----:B------:R-:W-:Y:S01]  /*7bc0*/  @!P0 FMUL.FTZ R3, R3, R19 ;  /* 0x0000001303038220 */ /* 0x000fe20000410000 */
[----:B------:R-:W-:Y:S01]  /*7bd0*/  @!P0 LOP3.LUT R19, R33, 0xffff0000, RZ, 0xc0, !PT ;  /* 0xffff000021138812 */ /* 0x000fe200078ec0ff */
[----:B------:R-:W-:Y:S01]  /*7be0*/  @!P0 FFMA.FTZ R2, R16, R17, R2 ;  /* 0x0000001110028223 */ /* 0x000fe20000010002 */
[----:B------:R-:W-:Y:S01]  /*7bf0*/  @!P0 SHF.L.U32 R20, R34, 0x10, RZ ;  /* 0x0000001022148819 */ /* 0x000fe200000006ff */
[C---:B------:R-:W-:Y:S01]  /*7c00*/  @!P0 IMAD.U32 R16, R26.reuse, 0x10000, RZ ;  /* 0x000100001a108824 */ /* 0x040fe200078e00ff */
[----:B------:R-:W-:Y:S01]  /*7c10*/  @!P0 LOP3.LUT R17, R26, 0xffff0000, RZ, 0xc0, !PT ;  /* 0xffff00001a118812 */ /* 0x000fe200078ec0ff */
[----:B------:R-:W-:Y:S01]  /*7c20*/  @!P0 FFMA.FTZ R3, R14, R18, R3 ;  /* 0x000000120e038223 */ /* 0x000fe20000010003 */
[----:B------:R-:W-:Y:S01]  /*7c30*/  @!P0 SHF.L.U32 R14, R27, 0x10, RZ ;  /* 0x000000101b0e8819 */ /* 0x000fe200000006ff */
        /* <DEDUP_REMOVED lines=10> */
[----:B------:R-:W-:Y:S01]  /*7ce0*/  @!P0 IMAD.MOV.U32 R25, RZ, RZ, R3 ;  /* 0x000000ffff198224 */ /* 0x000fe200078e0003 */
[----:B------:R-:W-:Y:S03]  /*7cf0*/  @!P0 F2FP.BF16.F32.PACK_AB R5, R6, R5 ;  /* 0x000000050605823e */ /* 0x000fe600000010ff */
[----:B------:R-:W-:Y:S02]  /*7d00*/  @!P0 F2FP.BF16.F32.PACK_AB R7, R8, R7 ;  /* 0x000000070807823e */ /* 0x000fe400000010ff */
[----:B------:R-:W-:Y:S02]  /*7d10*/  @!P0 MOV R26, R5 ;  /* 0x00000005001a8202 */ /* 0x000fe40000000f00 */
[----:B------:R-:W-:Y:S05]  /*7d20*/  @!P0 MOV R27, R7 ;  /* 0x00000007001b8202 */ /* 0x000fea0000000f00 */
[----:B------:R1:W-:Y:S02]  /*7d30*/  STG.E.128 desc[UR6][R114.64], R24 ;  /* 0x0000001872007986 */ /* 0x0003e4000c101d06 */
.L_x_1105:
[----:B------:R-:W-:Y:S05]  /*7d40*/  BSYNC.RECONVERGENT B0 ;  /* 0x0000000000007941 */ /* 0x000fea0003800200 */
.L_x_1104:
[----:B-1----:R-:W-:Y:S01]  /*7d50*/  MOV R5, R60 ;  /* 0x0000003c00057202 */ /* 0x002fe20000000f00 */
[----:B------:R-:W1:Y:S01]  /*7d60*/  LDC R14, c[0x0][0x450] ;  /* 0x00011400ff0e7b82 */ /* 0x000e620000000800 */
[----:B---3--:R-:W-:Y:S01]  /*7d70*/  MOV R3, R58 ;  /* 0x0000003a00037202 */ /* 0x008fe20000000f00 */
[----:B--2---:R-:W-:Y:S02]  /*7d80*/  IMAD.U32 R103, R103, -0x80, RZ ;  /* 0xffffff8067677824 */ /* 0x004fe400078e00ff */
[----:B------:R-:W-:Y:S02]  /*7d90*/  IMAD.MOV.U32 R4, RZ, RZ, R61 ;  /* 0x000000ffff047224 */ /* 0x000fe400078e003d */
[----:B------:R-:W-:Y:S03]  /*7da0*/  IMAD.MOV.U32 R2, RZ, RZ, R59 ;  /* 0x000000ffff027224 */ /* 0x000fe600078e003b */
[C---:B------:R-:W-:Y:S02]  /*7db0*/  LEA R61, P1, R103.reuse, R4, 0x1 ;  /* 0x00000004673d7211 */ /* 0x040fe400078208ff */
[C---:B------:R-:W-:Y:S02]  /*7dc0*/  LEA R59, P0, R103.reuse, R2, 0x1 ;  /* 0x00000002673b7211 */ /* 0x040fe400078008ff */
[C---:B------:R-:W-:Y:S02]  /*7dd0*/  LEA.HI.X.SX32 R60, R103.reuse, R5, 0x1, P1 ;  /* 0x00000005673c7211 */ /* 0x040fe400008f0eff */
[----:B------:R-:W-:Y:S09]  /*7de0*/  LEA.HI.X.SX32 R58, R103, R3, 0x1, P0 ;  /* 0x00000003673a7211 */ /* 0x000ff200000f0eff */
.L_x_1072:
[----:B------:R-:W-:Y:S05]  /*7df0*/  BSYNC.RECONVERGENT B1 ;  /* 0x0000000000017941 */ /* 0x000fea0003800200 */
.L_x_1070:
[----:B------:R-:W-:Y:S04]  /*7e00*/  ISETP.NE.U32.AND P0, PT, RZ, UR12, PT ;  /* 0x0000000cff007c0c */ /* 0x000fe8000bf05070 */
[----:B------:R-:W-:Y:S11]  /*7e10*/  ISETP.NE.AND.EX P0, PT, RZ, UR13, PT, P0 ;  /* 0x0000000dff007c0c */ /* 0x000ff6000bf05300 */
[----:B------:R-:W-:Y:S02]  /*7e20*/  @!UPT UIADD3 URZ, UPT, UPT, URZ, URZ, URZ ;  /* 0x000000fffffff290 */ /* 0x000fe4000fffe0ff */
[----:B-1----:R-:W1:Y:S01]  /*7e30*/  @!P0 LDC R2, c[0x0][0x3c0] ;  /* 0x0000f000ff028b82 */ /* 0x002e620000000800 */
[----:B------:R-:W-:Y:S07]  /*7e40*/  @!P0 IMAD.MOV.U32 R3, RZ, RZ, RZ ;  /* 0x000000ffff038224 */ /* 0x000fee00078e00ff */
[----:B------:R-:W5:Y:S01]  /*7e50*/  @!P0 LDC R0, c[0x0][0x3b8] ;  /* 0x0000ee00ff008b82 */ /* 0x000f620000000800 */
[----:B------:R-:W-:Y:S01]  /*7e60*/  @!P0 IADD3 R3, P1, PT, RZ, -R3, RZ ;  /* 0x80000003ff038210 */ /* 0x000fe20007f3e0ff */
[----:B-----5:R-:W-:Y:S02]  /*7e70*/  @!P0 IMAD.SHL.U32 R0, R0, 0x100, RZ ;  /* 0x0000010000008824 */ /* 0x020fe400078e00ff */
        /* <DEDUP_REMOVED lines=13> */
[----:B------:R-:W1:Y:S01]  /*7f50*/  LDC R2, c[0x0][0x4f0] ;  /* 0x00013c00ff027b82 */ /* 0x000e620000000800 */
[----:B--234-:R-:W-:Y:S02]  /*7f60*/  MOV R16, RZ ;  /* 0x000000ff00107202 */ /* 0x01cfe40000000f00 */
[----:B------:R-:W-:Y:S02]  /*7f70*/  IABS R6, R95 ;  /* 0x0000005f00067213 */ /* 0x000fe40000000000 */
[----:B------:R-:W-:Y:S02]  /*7f80*/  IABS R8, R102 ;  /* 0x0000006600087213 */ /* 0x000fe40000000000 */
[----:B-1----:R-:W-:Y:S04]  /*7f90*/  IABS R0, R2 ;  /* 0x0000000200007213 */ /* 0x002fe80000000000 */
[----:B------:R-:W1:Y:S10]  /*7fa0*/  I2F.RP R3, R0 ;  /* 0x0000000000037306 */ /* 0x000e740000209400 */
[----:B-1----:R-:W1:Y:S02]  /*7fb0*/  MUFU.RCP R3, R3 ;  /* 0x0000000300037308 */ /* 0x002e640000001000 */
[----:B-1----:R-:W-:Y:S08]  /*7fc0*/  VIADD R3, R3, 0xffffffe ;  /* 0x0ffffffe03037836 */ /* 0x002ff00000000000 */
[----:B------:R-:W1:Y:S02]  /*7fd0*/  F2I.FTZ.U32.TRUNC.NTZ R17, R3 ;  /* 0x0000000300117305 */ /* 0x000e64000021f000 */
[--C-:B-1----:R-:W-:Y:S04]  /*7fe0*/  IMAD.MOV R3, RZ, RZ, -R17.reuse ;  /* 0x000000ffff037224 */ /* 0x102fe800078e0a11 */
[----:B------:R-:W-:Y:S04]  /*7ff0*/  IMAD R4, R3, R0, RZ ;  /* 0x0000000003047224 */ /* 0x000fe800078e02ff */
[----:B------:R-:W-:Y:S06]  /*8000*/  IMAD.HI.U32 R4, R17, R4, R16 ;  /* 0x0000000411047227 */ /* 0x000fec00078e0010 */
[C---:B------:R-:W-:Y:S04]  /*8010*/  IMAD.HI.U32 R3, R4.reuse, R6, RZ ;  /* 0x0000000604037227 */ /* 0x040fe800078e00ff */
[----:B------:R-:W-:Y:S04]  /*8020*/  IMAD.HI.U32 R4, R4, R8, RZ ;  /* 0x0000000804047227 */ /* 0x000fe800078e00ff */
[----:B------:R-:W-:Y:S02]  /*8030*/  IMAD.MOV R7, RZ, RZ, -R4 ;  /* 0x000000ffff077224 */ /* 0x000fe400078e0a04 */
[----:B------:R-:W-:Y:S02]  /*8040*/  IMAD.MOV R5, RZ, RZ, -R3 ;  /* 0x000000ffff057224 */ /* 0x000fe400078e0a03 */
[C---:B------:R-:W-:Y:S02]  /*8050*/  IMAD R8, R0.reuse, R7, R8 ;  /* 0x0000000700087224 */ /* 0x040fe400078e0208 */
[----:B------:R-:W-:Y:S01]  /*8060*/  IMAD R6, R0, R5, R6 ;  /* 0x0000000500067224 */ /* 0x000fe200078e0206 */
[----:B------:R-:W-:Y:S02]  /*8070*/  LOP3.LUT R5, R102, R2, RZ, 0x3c, !PT ;  /* 0x0000000266057212 */ /* 0x000fe400078e3cff */
[C---:B------:R-:W-:Y:S02]  /*8080*/  ISETP.GT.U32.AND P1, PT, R0.reuse, R8, PT ;  /* 0x000000080000720c */ /* 0x040fe40003f24070 */
[----:B------:R-:W-:Y:S11]  /*8090*/  ISETP.GT.U32.AND P0, PT, R0, R6, PT ;  /* 0x000000060000720c */ /* 0x000ff60003f04070 */
[----:B------:R-:W-:Y:S01]  /*80a0*/  @!P1 IADD3 R4, PT, PT, R4, 0x1, RZ ;  /* 0x0000000104049810 */ /* 0x000fe20007ffe0ff */
[----:B------:R-:W-:Y:S01]  /*80b0*/  @!P1 IMAD.IADD R8, R8, 0x1, -R0 ;  /* 0x0000000108089824 */ /* 0x000fe200078e0a00 */
[-C--:B------:R-:W-:Y:S01]  /*80c0*/  @!P0 IADD3 R6, PT, PT, R6, -R0.reuse, RZ ;  /* 0x8000000006068210 */ /* 0x080fe20007ffe0ff */
[----:B------:R-:W-:Y:S01]  /*80d0*/  @!P0 VIADD R3, R3, 0x1 ;  /* 0x0000000103038836 */ /* 0x000fe20000000000 */
[----:B------:R-:W-:Y:S02]  /*80e0*/  ISETP.GE.AND P1, PT, R5, RZ, PT ;  /* 0x000000ff0500720c */ /* 0x000fe40003f26270 */
[-C--:B------:R-:W-:Y:S02]  /*80f0*/  ISETP.GE.U32.AND P3, PT, R6, R0.reuse, PT ;  /* 0x000000000600720c */ /* 0x080fe40003f66070 */
[----:B------:R-:W-:Y:S02]  /*8100*/  ISETP.GE.U32.AND P4, PT, R8, R0, PT ;  /* 0x000000000800720c */ /* 0x000fe40003f86070 */
[-C--:B------:R-:W-:Y:S02]  /*8110*/  LOP3.LUT R0, R95, R2.reuse, RZ, 0x3c, !PT ;  /* 0x000000025f007212 */ /* 0x080fe400078e3cff */
[----:B------:R-:W-:Y:S02]  /*8120*/  ISETP.NE.AND P0, PT, R2, RZ, PT ;  /* 0x000000ff0200720c */ /* 0x000fe40003f05270 */
[----:B------:R-:W-:Y:S02]  /*8130*/  ISETP.GE.AND P2, PT, R0, RZ, PT ;  /* 0x000000ff0000720c */ /* 0x000fe40003f46270 */
[----:B------:R-:W-:Y:S03]  /*8140*/  LOP3.LUT R0, RZ, R2, RZ, 0x33, !PT ;  /* 0x00000002ff007212 */ /* 0x000fe600078e33ff */
[----:B------:R-:W-:Y:S02]  /*8150*/  @P3 VIADD R3, R3, 0x1 ;  /* 0x0000000103033836 */ /* 0x000fe40000000000 */
[----:B------:R-:W-:Y:S04]  /*8160*/  @P4 IADD3 R4, PT, PT, R4, 0x1, RZ ;  /* 0x0000000104044810 */ /* 0x000fe80007ffe0ff */
[----:B------:R-:W-:Y:S02]  /*8170*/  @!P1 IADD3 R4, PT, PT, -R4, RZ, RZ ;  /* 0x000000ff04049210 */ /* 0x000fe40007ffe1ff */
[----:B------:R-:W-:Y:S05]  /*8180*/  @!P2 IMAD.MOV R3, RZ, RZ, -R3 ;  /* 0x000000ffff03a224 */ /* 0x000fea00078e0a03 */
[C---:B------:R-:W-:Y:S02]  /*8190*/  SEL R3, R0.reuse, R3, !P0 ;  /* 0x0000000300037207 */ /* 0x040fe40004000000 */
[----:B------:R-:W-:Y:S02]  /*81a0*/  SEL R0, R0, R4, !P0 ;  /* 0x0000000400007207 */ /* 0x000fe40004000000 */
[CC--:B------:R-:W-:Y:S02]  /*81b0*/  LEA R4, P1, R3.reuse, R220.reuse, 0x2 ;  /* 0x000000dc03047211 */ /* 0x0c0fe400078210ff */
[C---:B------:R-:W-:Y:S02]  /*81c0*/  LEA R6, P0, R0.reuse, R220, 0x2 ;  /* 0x000000dc00067211 */ /* 0x040fe400078010ff */
[-C--:B------:R-:W-:Y:S02]  /*81d0*/  LEA.HI.X.SX32 R5, R3, R221.reuse, 0x2, P1 ;  /* 0x000000dd03057211 */ /* 0x080fe400008f16ff */
[C---:B------:R-:W-:Y:S01]  /*81e0*/  LEA.HI.X.SX32 R7, R0.reuse, R221, 0x2, P0 ;  /* 0x000000dd00077211 */ /* 0x040fe200000f16ff */
[----:B------:R-:W-:Y:S03]  /*81f0*/  IMAD.IADD R0, R0, 0x1, -R3 ;  /* 0x0000000100007824 */ /* 0x000fe600078e0a03 */
[----:B------:R-:W2:Y:S01]  /*8200*/  LDG.E R5, desc[UR6][R4.64] ;  /* 0x0000000604057981 */ /* 0x000ea2000c1e1900 */
[----:B------:R-:W-:Y:S04]  /*8210*/  IMAD R0, R0, R2, -0x100 ;  /* 0xffffff0000007424 */ /* 0x000fe800078e0202 */
[----:B------:R-:W-:Y:S01]  /*8220*/  IMAD.WIDE.U32 R18, R0, UR14, RZ ;  /* 0x0000000e00127c25 */ /* 0x000fe2000f8e00ff */
[----:B------:R-:W2:Y:S02]  /*8230*/  LDG.E R4, desc[UR6][R6.64] ;  /* 0x0000000606047981 */ /* 0x000ea4000c1e1900 */
[----:B--2---:R-:W-:Y:S02]  /*8240*/  IADD3 R6, PT, PT, R5, -R4, RZ ;  /* 0x8000000405067210 */ /* 0x004fe40007ffe0ff */
[----:B------:R-:W-:Y:S02]  /*8250*/  SHF.R.S32.HI R4, RZ, 0x1f, R0 ;  /* 0x0000001fff047819 */ /* 0x000fe40000011400 */
[----:B------:R-:W-:Y:S01]  /*8260*/  SHF.R.S32.HI R5, RZ, 0x1f, R6 ;  /* 0x0000001fff057819 */ /* 0x000fe20000011406 */
[----:B------:R-:W-:Y:S04]  /*8270*/  IMAD.WIDE.U32 R16, R6, UR8, RZ ;  /* 0x0000000806107c25 */ /* 0x000fe8000f8e00ff */
[----:B------:R-:W-:Y:S02]  /*8280*/  IMAD R2, R5, UR8, RZ ;  /* 0x0000000805027c24 */ /* 0x000fe4000f8e02ff */
[----:B------:R-:W-:Y:S02]  /*8290*/  IMAD R3, R4, UR14, RZ ;  /* 0x0000000e04037c24 */ /* 0x000fe4000f8e02ff */
[----:B------:R-:W-:Y:S02]  /*82a0*/  IMAD R2, R6, UR9, R2 ;  /* 0x0000000906027c24 */ /* 0x000fe4000f8e0202 */
[----:B------:R-:W-:Y:S02]  /*82b0*/  IMAD R3, R0, UR15, R3 ;  /* 0x0000000f00037c24 */ /* 0x000fe4000f8e0203 */
[----:B------:R-:W-:Y:S01]  /*82c0*/  IMAD R4, R4, UR4, RZ ;  /* 0x0000000404047c24 */ /* 0x000fe2000f8e02ff */
[----:B------:R-:W-:Y:S01]  /*82d0*/  IADD3 R17, PT, PT, R17, R2, RZ ;  /* 0x0000000211117210 */ /* 0x000fe20007ffe0ff */
[----:B------:R-:W-:Y:S02]  /*82e0*/  IMAD.IADD R19, R19, 0x1, R3 ;  /* 0x0000000113137824 */ /* 0x000fe400078e0203 */
[----:B------:R-:W-:Y:S02]  /*82f0*/  IMAD R5, R5, UR10, RZ ;  /* 0x0000000a05057c24 */ /* 0x000fe4000f8e02ff */
[----:B------:R-:W-:Y:S04]  /*8300*/  IMAD.WIDE.U32 R18, R6, UR10, R18 ;  /* 0x0000000a06127c25 */ /* 0x000fe8000f8e0012 */
        /* <DEDUP_REMOVED lines=9> */
.L_x_1106:
[----:B------:R-:W-:Y:S02]  /*83a0*/  ISETP.NE.AND P2, PT, R100, RZ, PT ;  /* 0x000000ff6400720c */ /* 0x000fe40003f45270 */
[----:B------:R-:W-:Y:S02]  /*83b0*/  IADD3 R57, P1, PT, R57, R63, RZ ;  /* 0x0000003f39397210 */ /* 0x000fe40007f3e0ff */
[----:B------:R-:W-:Y:S03]  /*83c0*/  IADD3 R10, P0, PT, R10, R65, RZ ;  /* 0x000000410a0a7210 */ /* 0x000fe60007f1e0ff */
[----:B------:R-:W-:Y:S02]  /*83d0*/  IMAD.X R56, R56, 0x1, R62, P1 ;  /* 0x0000000138387824 */ /* 0x000fe400008e063e */
[----:B------:R-:W-:Y:S04]  /*83e0*/  IMAD.X R9, R9, 0x1, R64, P0 ;  /* 0x0000000109097824 */ /* 0x000fe800000e0640 */
[----:B------:R-:W-:Y:S05]  /*83f0*/  @P2 BRA `(.L_x_1107) ;  /* 0xffffffa000642947 */ /* 0x000fea000383ffff */
.L_x_1069:
        /* <DEDUP_REMOVED lines=11> */
[----:B--2---:R-:W-:Y:S01]  /*84b0*/  ULEA UR5, UR5, UR4, 0x18 ;  /* 0x0000000405057291 */ /* 0x004fe2000f8ec0ff */
[C---:B---3--:R-:W-:Y:S01]  /*84c0*/  SHF.L.U64.HI R20, R2.reuse, 0x5, R3 ;  /* 0x0000000502147819 */ /* 0x048fe20000010203 */
[----:B------:R-:W-:-:S04]  /*84d0*/  IMAD.SHL.U32 R2, R2, 0x20, RZ ;  /* 0x0000002002027824 */ /* 0x000fc800078e00ff */
[----:B------:R-:W-:-:S06]  /*84e0*/  LEA R3, R4, UR5, 0x1 ;  /* 0x0000000504037c11 */ /* 0x000fcc000f8e08ff */
        /* <DEDUP_REMOVED lines=16> */
.L_x_1112:
[----:B------:R1:W-:Y:S02]  /*85f0*/  STS.128 [R3], RZ ;  /* 0x000000ff03007388 */ /* 0x0003e40000000c00 */
.L_x_1111:
[----:B------:R-:W-:Y:S05]  /*8600*/  BSYNC.RECONVERGENT B0 ;  /* 0x0000000000007941 */ /* 0x000fea0003800200 */
.L_x_1110:
        /* <DEDUP_REMOVED lines=8> */
[----:B------:R-:W-:-:S05]  /*8690*/  LEA.HI.X R5, R2, R5, R20, 0x1, P0 ;  /* 0x0000000502057211 */ /* 0x000fca00000f0c14 */
[----:B------:R-:W-:Y:S01]  /*86a0*/  @!PT LDS RZ, [RZ] ;  /* 0x00000000fffff984 */ /* 0x000fe20000000800 */
[----:B------:R-:W-:Y:S01]  /*86b0*/  @!PT LDS RZ, [RZ] ;  /* 0x00000000fffff984 */ /* 0x000fe20000000800 */
[----:B------:R-:W-:Y:S01]  /*86c0*/  @!PT LDS RZ, [RZ] ;  /* 0x00000000fffff984 */ /* 0x000fe20000000800 */
[----:B------:R2:W-:Y:S01]  /*86d0*/  LDGSTS.E.BYPASS.LTC128B.128 [R3+0x800], desc[UR6][R4.64] ;  /* 0x0080000004037fae */ /* 0x0005e2000b981a06 */
[----:B------:R-:W-:Y:S05]  /*86e0*/  BRA `(.L_x_1113) ;  /* 0x00000014008c7947 */ /* 0x000fea0003800000 */
.L_x_1109:
        /* <DEDUP_REMOVED lines=26> */
[----:B-----5:R1:W5:Y:S01]  /*8890*/  LDG.E.128 R8, desc[UR6][R30.64] ;  /* 0x000000061e087981 */ /* 0x020362000c1e1d00 */
        /* <DEDUP_REMOVED lines=12> */
[----:B------:R3:W2:Y:S01]  /*8960*/  LDG.E.64 R4, desc[UR6][R14.64] ;  /* 0x000000060e047981 */ /* 0x0006a2000c1e1b00 */
[C---:B----45:R-:W-:Y:S02]  /*8970*/  SHF.L.U32 R19, R11.reuse, 0x10, RZ ;  /* 0x000000100b137819 */ /* 0x070fe400000006ff */
[----:B------:R-:W-:Y:S02]  /*8980*/  LOP3.LUT R18, R11, 0xffff0000, RZ, 0xc0, !PT ;  /* 0xffff00000b127812 */ /* 0x000fe400078ec0ff */
[C---:B------:R-:W-:Y:S02]  /*8990*/  SHF.L.U32 R13, R9.reuse, 0x10, RZ ;  /* 0x00000010090d7819 */ /* 0x040fe400000006ff */
[----:B------:R-:W-:Y:S01]  /*89a0*/  LOP3.LUT R9, R9, 0xffff0000, RZ, 0xc0, !PT ;  /* 0xffff000009097812 */ /* 0x000fe200078ec0ff */
[C---:B------:R-:W-:Y:S01]  /*89b0*/  IMAD.U32 R21, R10.reuse, 0x10000, RZ ;  /* 0x000100000a157824 */ /* 0x040fe200078e00ff */
[----:B------:R-:W-:-:S02]  /*89c0*/  LOP3.LUT R24, R10, 0xffff0000, RZ, 0xc0, !PT ;  /* 0xffff00000a187812 */ /* 0x000fc400078ec0ff */
[C---:B------:R-:W-:Y:S01]  /*89d0*/  LOP3.LUT R23, R8.reuse, 0xffff0000, RZ, 0xc0, !PT ;  /* 0xffff000008177812 */ /* 0x040fe200078ec0ff */
[----:B---3--:R-:W-:Y:S01]  /*89e0*/  IMAD.U32 R14, R8, 0x10000, RZ ;  /* 0x00010000080e7824 */ /* 0x008fe200078e00ff */
[----:B--2---:R-:W-:Y:S02]  /*89f0*/  LOP3.LUT R16, R7, 0xffff0000, RZ, 0xc0, !PT ;  /* 0xffff000007107812 */ /* 0x004fe400078ec0ff */
[----:B------:R-:W-:Y:S02]  /*8a00*/  LOP3.LUT R11, R5, 0xffff0000, RZ, 0xc0, !PT ;  /* 0xffff0000050b7812 */ /* 0x000fe400078ec0ff */
[----:B------:R-:W-:Y:S02]  /*8a10*/  LOP3.LUT R15, R4, 0xffff0000, RZ, 0xc0, !PT ;  /* 0xffff0000040f7812 */ /* 0x000fe400078ec0ff */
[----:B------:R-:W-:Y:S01]  /*8a20*/  LOP3.LUT R17, R6, 0xffff0000, RZ, 0xc0, !PT ;  /* 0xffff000006117812 */ /* 0x000fe200078ec0ff */
[C---:B------:R-:W-:Y:S01]  /*8a30*/  FMUL.FTZ R10, R18.reuse, R11 ;  /* 0x0000000b120a7220 */ /* 0x040fe20000410000 */
[----:B------:R-:W-:Y:S01]  /*8a40*/  FMUL.FTZ R18, R18, R16 ;  /* 0x0000001012127220 */ /* 0x000fe20000410000 */
[----:B------:R-:W-:Y:S01]  /*8a50*/  SHF.L.U32 R4, R4, 0x10, RZ ;  /* 0x0000001004047819 */ /* 0x000fe200000006ff */
[C---:B------:R-:W-:Y:S01]  /*8a60*/  FMUL.FTZ R8, R9.reuse, R15 ;  /* 0x0000000f09087220 */ /* 0x040fe20000410000 */
[----:B------:R-:W-:Y:S01]  /*8a70*/  FMUL.FTZ R9, R9, R17 ;  /* 0x0000001109097220 */ /* 0x000fe20000410000 */
[----:B------:R-:W-:Y:S01]  /*8a80*/  IMAD.U32 R6, R6, 0x10000, RZ ;  /* 0x0001000006067824 */ /* 0x000fe200078e00ff */
[----:B------:R-:W-:Y:S01]  /*8a90*/  SHF.L.U32 R5, R5, 0x10, RZ ;  /* 0x0000001005057819 */ /* 0x000fe200000006ff */
[----:B------:R-:W-:-:S02]  /*8aa0*/  IMAD.U32 R7, R7, 0x10000, RZ ;  /* 0x0001000007077824 */ /* 0x000fc400078e00ff */
[----:B------:R-:W-:Y:S01]  /*8ab0*/  FFMA.FTZ R18, R19, R11, R18 ;  /* 0x0000000b13127223 */ /* 0x000fe20000010012 */
[----:B------:R-:W-:Y:S01]  /*8ac0*/  FMUL.FTZ R11, R23, R4 ;  /* 0x00000004170b7220 */ /* 0x000fe20000410000 */
[C---:B------:R-:W-:Y:S01]  /*8ad0*/  FFMA.FTZ R8, R13.reuse, R17, -R8 ;  /* 0x000000110d087223 */ /* 0x040fe20000010808 */
[----:B------:R-:W-:Y:S01]  /*8ae0*/  FFMA.FTZ R9, R13, R15, R9 ;  /* 0x0000000f0d097223 */ /* 0x000fe20000010009 */
[-C--:B------:R-:W-:Y:S01]  /*8af0*/  FMUL.FTZ R23, R23, R6.reuse ;  /* 0x0000000617177220 */ /* 0x080fe20000410000 */
[C---:B------:R-:W-:Y:S01]  /*8b00*/  FMUL.FTZ R13, R24.reuse, R5 ;  /* 0x00000005180d7220 */ /* 0x040fe20000410000 */
[-C--:B------:R-:W-:Y:S01]  /*8b10*/  FMUL.FTZ R24, R24, R7.reuse ;  /* 0x0000000718187220 */ /* 0x080fe20000410000 */
[C---:B------:R-:W-:Y:S01]  /*8b20*/  FFMA.FTZ R11, R14.reuse, R6, -R11 ;  /* 0x000000060e0b7223 */ /* 0x040fe2000001080b */
[----:B------:R-:W-:Y:S01]  /*8b30*/  FFMA.FTZ R23, R14, R4, R23 ;  /* 0x000000040e177223 */ /* 0x000fe20000010017 */
[----:B------:R-:W-:Y:S01]  /*8b40*/  FFMA.FTZ R10, R19, R16, -R10 ;  /* 0x00000010130a7223 */ /* 0x000fe2000001080a */
[C---:B------:R-:W-:Y:S01]  /*8b50*/  FFMA.FTZ R13, R21.reuse, R7, -R13 ;  /* 0x00000007150d7223 */ /* 0x040fe2000001080d */
[----:B------:R-:W-:Y:S01]  /*8b60*/  FFMA.FTZ R24, R21, R5, R24 ;  /* 0x0000000515187223 */ /* 0x000fe20000010018 */
[----:B------:R-:W-:-:S02]  /*8b70*/  F2FP.BF16.F32.PACK_AB R8, R9, R8 ;  /* 0x000000080908723e */ /* 0x000fc400000010ff */
[----:B------:R-:W-:Y:S02]  /*8b80*/  F2FP.BF16.F32.PACK_AB R11, R23, R11 ;  /* 0x0000000b170b723e */ /* 0x000fe400000010ff */
[----:B------:R-:W-:Y:S02]  /*8b90*/  F2FP.BF16.F32.PACK_AB R10, R18, R10 ;  /* 0x0000000a120a723e */ /* 0x000fe400000010ff */
[----:B------:R-:W-:Y:S02]  /*8ba0*/  F2FP.BF16.F32.PACK_AB R13, R24, R13 ;  /* 0x0000000d180d723e */ /* 0x000fe400000010ff */
[----:B------:R-:W-:Y:S01]  /*8bb0*/  MOV R9, R8 ;  /* 0x0000000800097202 */ /* 0x000fe20000000f00 */
[----:B------:R-:W-:Y:S01]  /*8bc0*/  IMAD.MOV.U32 R8, RZ, RZ, R11 ;  /* 0x000000ffff087224 */ /* 0x000fe200078e000b */
[----:B------:R-:W-:Y:S01]  /*8bd0*/  MOV R11, R10 ;  /* 0x0000000a000b7202 */ /* 0x000fe20000000f00 */
[----:B------:R-:W-:Y:S02]  /*8be0*/  IMAD.MOV.U32 R10, RZ, RZ, R13 ;  /* 0x000000ffff0a7224 */ /* 0x000fe400078e000d */
.L_x_1119:
[----:B------:R-:W-:Y:S05]  /*8bf0*/  BSYNC.RECONVERGENT B0 ;  /* 0x0000000000007941 */ /* 0x000fea0003800200 */
.L_x_1118:
[----:B-----5:R2:W-:Y:S01]  /*8c00*/  STS.128 [R3], R8 ;  /* 0x0000000803007388 */ /* 0x0205e20000000c00 */
[----:B------:R-:W-:Y:S05]  /*8c10*/  BRA `(.L_x_1116) ;  /* 0x0000000000047947 */ /* 0x000fea0003800000 */
.L_x_1117:
[----:B------:R3:W-:Y:S02]  /*8c20*/  STS.128 [R3], RZ ;  /* 0x000000ff03007388 */ /* 0x0007e40000000c00 */
.L_x_1116:
[----:B------:R-:W-:Y:S05]  /*8c30*/  BSYNC.RECONVERGENT B1 ;  /* 0x0000000000017941 */ /* 0x000fea0003800200 */
.L_x_1115:
[----:B------:R-:W-:-:S04]  /*8c40*/  IADD3 R27, PT, PT, R106, 0x20, RZ ;  /* 0x000000206a1b7810 */ /* 0x000fc80007ffe0ff */
[----:B------:R-:W-:-:S13]  /*8c50*/  ISETP.GE.AND P0, PT, R27, R12, PT ;  /* 0x0000000c1b00720c */ /* 0x000fda0003f06270 */
[----:B------:R-:W-:Y:S05]  /*8c60*/  @P0 BRA `(.L_x_1113) ;  /* 0x00000010002c0947 */ /* 0x000fea0003800000 */
[----:B------:R-:W1:Y:S02]  /*8c70*/  LDCU UR4, c[0x0][0x440] ;  /* 0x00008800ff0477ac */ /* 0x000e640008000800 */
[----:B-1----:R-:W-:-:S13]  /*8c80*/  ISETP.GE.AND P0, PT, R148, UR4, PT ;  /* 0x0000000494007c0c */ /* 0x002fda000bf06270 */
[----:B------:R1:W-:Y:S01]  /*8c90*/  @P0 STS.128 [R3+0x800], RZ ;  /* 0x000800ff03000388 */ /* 0x0003e20000000c00 */
[----:B------:R-:W-:Y:S05]  /*8ca0*/  @P0 BRA `(.L_x_1113) ;  /* 0x00000010001c0947 */ /* 0x000fea0003800000 */
[----:B--2---:R-:W-:-:S04]  /*8cb0*/  LEA R8, P0, R2, R30, 0x1 ;  /* 0x0000001e02087211 */ /* 0x004fc800078008ff */
[----:B-----5:R-:W-:-:S06]  /*8cc0*/  LEA.HI.X R9, R2, R31, R20, 0x1, P0 ;  /* 0x0000001f02097211 */ /* 0x020fcc00000f0c14 */
[----:B------:R-:W5:Y:S01]  /*8cd0*/  LDG.E.128 R8, desc[UR6][R8.64] ;  /* 0x0000000608087981 */ /* 0x000f62000c1e1d00 */
[----:B------:R-:W-:Y:S01]  /*8ce0*/  ISETP.GE.AND P0, PT, R148, R0, PT ;  /* 0x000000009400720c */ /* 0x000fe20003f06270 */
[----:B------:R-:W-:-:S12]  /*8cf0*/  BSSY.RECONVERGENT B0, `(.L_x_1120) ;  /* 0x0000037000007945 */ /* 0x000fd80003800200 */
[----:B------:R-:W-:Y:S05]  /*8d00*/  @P0 BRA `(.L_x_1121) ;  /* 0x0000000000d40947 */ /* 0x000fea0003800000 */
[----:B------:R-:W2:Y:S01]  /*8d10*/  LDCU.64 UR8, c[0x0][0x4d0] ;  /* 0x00009a00ff0877ac */ /* 0x000ea20008000a00 */
[C---:B------:R-:W-:Y:S01]  /*8d20*/  IADD3 R97, P0, PT, R22.reuse, R97, RZ ;  /* 0x0000006116617210 */ /* 0x040fe20007f1e0ff */
[----:B------:R-:W1:Y:S03]  /*8d30*/  LDCU.64 UR10, c[0x0][0x4c8] ;  /* 0x00009900ff0a77ac */ /* 0x000e660008000a00 */
[----:B------:R-:W-:Y:S01]  /*8d40*/  LEA.HI.X.SX32 R22, R22, R77, 0x1, P0 ;  /* 0x0000004d16167211 */ /* 0x000fe200000f0eff */
[----:B------:R-:W-:-:S03]  /*8d50*/  IMAD.SHL.U32 R0, R97, 0x2, RZ ;  /* 0x0000000261007824 */ /* 0x000fc600078e00ff */
[----:B------:R-:W-:Y:S02]  /*8d60*/  SHF.L.U64.HI R22, R97, 0x1, R22 ;  /* 0x0000000161167819 */ /* 0x000fe40000010216 */
[C---:B--2---:R-:W-:Y:S02]  /*8d70*/  IADD3 R4, P0, PT, R0.reuse, UR8, RZ ;  /* 0x0000000800047c10 */ /* 0x044fe4000ff1e0ff */
[----:B-1----:R-:W-:Y:S02]  /*8d80*/  IADD3 R6, P1, PT, R0, UR10, RZ ;  /* 0x0000000a00067c10 */ /* 0x002fe4000ff3e0ff */
[C---:B------:R-:W-:Y:S02]  /*8d90*/  IADD3.X R5, PT, PT, R22.reuse, UR9, RZ, P0, !PT ;  /* 0x0000000916057c10 */ /* 0x040fe400087fe4ff */
[----:B------:R-:W-:-:S04]  /*8da0*/  IADD3.X R7, PT, PT, R22, UR11, RZ, P1, !PT ;  /* 0x0000000b16077c10 */ /* 0x000fc80008ffe4ff */
[----:B------:R-:W2:Y:S04]  /*8db0*/  LDG.E.64 R4, desc[UR6][R4.64] ;  /* 0x0000000604047981 */ /* 0x000ea8000c1e1b00 */
[----:B------:R-:W3:Y:S01]  /*8dc0*/  LDG.E.64 R6, desc[UR6][R6.64] ;  /* 0x0000000606067981 */ /* 0x000ee2000c1e1b00 */
[C---:B----45:R-:W-:Y:S01]  /*8dd0*/  IMAD.U32 R16, R11.reuse, 0x10000, RZ ;  /* 0x000100000b107824 */ /* 0x070fe200078e00ff */
[----:B------:R-:W-:Y:S01]  /*8de0*/  LOP3.LUT R15, R11, 0xffff0000, RZ, 0xc0, !PT ;  /* 0xffff00000b0f7812 */ /* 0x000fe200078ec0ff */
[C---:B------:R-:W-:Y:S01]  /*8df0*/  IMAD.U32 R17, R10.reuse, 0x10000, RZ ;  /* 0x000100000a117824 */ /* 0x040fe200078e00ff */
[----:B------:R-:W-:Y:S01]  /*8e00*/  LOP3.LUT R19, R10, 0xffff0000, RZ, 0xc0, !PT ;  /* 0xffff00000a137812 */ /* 0x000fe200078ec0ff */
[C---:B------:R-:W-:Y:S01]  /*8e10*/  IMAD.U32 R2, R9.reuse, 0x10000, RZ ;  /* 0x0001000009027824 */ /* 0x040fe200078e00ff */
[----:B------:R-:W-:-:S02]  /*8e20*/  LOP3.LUT R0, R9, 0xffff0000, RZ, 0xc0, !PT ;  /* 0xffff000009007812 */ /* 0x000fc400078ec0ff */
[C---:B------:R-:W-:Y:S02]  /*8e30*/  SHF.L.U32 R9, R8.reuse, 0x10, RZ ;  /* 0x0000001008097819 */ /* 0x040fe400000006ff */
[----:B------:R-:W-:Y:S02]  /*8e40*/  LOP3.LUT R18, R8, 0xffff0000, RZ, 0xc0, !PT ;  /* 0xffff000008127812 */ /* 0x000fe400078ec0ff */
[C---:B--2---:R-:W-:Y:S01]  /*8e50*/  LOP3.LUT R11, R5.reuse, 0xffff0000, RZ, 0xc0, !PT ;  /* 0xffff0000050b7812 */ /* 0x044fe200078ec0ff */
[----:B------:R-:W-:Y:S01]  /*8e60*/  IMAD.U32 R5, R5, 0x10000, RZ ;  /* 0x0001000005057824 */ /* 0x000fe200078e00ff */
[----:B------:R-:W-:Y:S02]  /*8e70*/  LOP3.LUT R12, R4, 0xffff0000, RZ, 0xc0, !PT ;  /* 0xffff0000040c7812 */ /* 0x000fe400078ec0ff */
[----:B---3--:R-:W-:Y:S01]  /*8e80*/  LOP3.LUT R13, R7, 0xffff0000, RZ, 0xc0, !PT ;  /* 0xffff0000070d7812 */ /* 0x008fe200078ec0ff */
[----:B------:R-:W-:Y:S01]  /*8e90*/  FMUL.FTZ R10, R15, R11 ;  /* 0x0000000b0f0a7220 */ /* 0x000fe20000410000 */
[----:B------:R-:W-:Y:S01]  /*8ea0*/  SHF.L.U32 R7, R7, 0x10, RZ ;  /* 0x0000001007077819 */ /* 0x000fe200000006ff */
[----:B------:R-:W-:Y:S01]  /*8eb0*/  FMUL.FTZ R8, R0, R12 ;  /* 0x0000000c00087220 */ /* 0x000fe20000410000 */
[----:B------:R-:W-:Y:S01]  /*8ec0*/  LOP3.LUT R14, R6, 0xffff0000, RZ, 0xc0, !PT ;  /* 0xffff0000060e7812 */ /* 0x000fe200078ec0ff */
[-C--:B------:R-:W-:Y:S01]  /*8ed0*/  FMUL.FTZ R15, R15, R13.reuse ;  /* 0x0000000d0f0f7220 */ /* 0x080fe20000410000 */
[----:B------:R-:W-:Y:S01]  /*8ee0*/  SHF.L.U32 R4, R4, 0x10, RZ ;  /* 0x0000001004047819 */ /* 0x000fe200000006ff */
[----:B------:R-:W-:Y:S01]  /*8ef0*/  FFMA.FTZ R10, R16, R13, -R10 ;  /* 0x0000000d100a7223 */ /* 0x000fe2000001080a */
[----:B------:R-:W-:-:S02]  /*8f00*/  IMAD.U32 R6, R6, 0x10000, RZ ;  /* 0x0001000006067824 */ /* 0x000fc400078e00ff */
[----:B------:R-:W-:Y:S01]  /*8f10*/  FFMA.FTZ R15, R16, R11, R15 ;  /* 0x0000000b100f7223 */ /* 0x000fe2000001000f */
[C---:B------:R-:W-:Y:S01]  /*8f20*/  FMUL.FTZ R11, R19.reuse, R5 ;  /* 0x00000005130b7220 */ /* 0x040fe20000410000 */
[-C--:B------:R-:W-:Y:S01]  /*8f30*/  FMUL.FTZ R19, R19, R7.reuse ;  /* 0x0000000713137220 */ /* 0x080fe20000410000 */
[-C--:B------:R-:W-:Y:S01]  /*8f40*/  FMUL.FTZ R0, R0, R14.reuse ;  /* 0x0000000e00007220 */ /* 0x080fe20000410000 */
[C---:B------:R-:W-:Y:S01]  /*8f50*/  FFMA.FTZ R8, R2.reuse, R14, -R8 ;  /* 0x0000000e02087223 */ /* 0x040fe20000010808 */
[C---:B------:R-:W-:Y:S01]  /*8f60*/  FFMA.FTZ R11, R17.reuse, R7, -R11 ;  /* 0x00000007110b7223 */ /* 0x040fe2000001080b */
[----:B------:R-:W-:Y:S01]  /*8f70*/  FFMA.FTZ R19, R17, R5, R19 ;  /* 0x0000000511137223 */ /* 0x000fe20000010013 */
[----:B------:R-:W-:Y:S01]  /*8f80*/  FFMA.FTZ R0, R2, R12, R0 ;  /* 0x0000000c02007223 */ /* 0x000fe20000010000 */
[C---:B------:R-:W-:Y:S01]  /*8f90*/  FMUL.FTZ R2, R18.reuse, R4 ;  /* 0x0000000412027220 */ /* 0x040fe20000410000 */
[----:B------:R-:W-:Y:S01]  /*8fa0*/  FMUL.FTZ R18, R18, R6 ;  /* 0x0000000612127220 */ /* 0x000fe20000410000 */
[----:B------:R-:W-:-:S02]  /*8fb0*/  F2FP.BF16.F32.PACK_AB R10, R15, R10 ;  /* 0x0000000a0f0a723e */ /* 0x000fc400000010ff */
[----:B------:R-:W-:Y:S01]  /*8fc0*/  F2FP.BF16.F32.PACK_AB R11, R19, R11 ;  /* 0x0000000b130b723e */ /* 0x000fe200000010ff */
[C---:B------:R-:W-:Y:S01]  /*8fd0*/  FFMA.FTZ R2, R9.reuse, R6, -R2 ;  /* 0x0000000609027223 */ /* 0x040fe20000010802 */
[----:B------:R-:W-:Y:S01]  /*8fe0*/  FFMA.FTZ R18, R9, R4, R18 ;  /* 0x0000000409127223 */ /* 0x000fe20000010012 */
[----:B------:R-:W-:Y:S02]  /*8ff0*/  F2FP.BF16.F32.PACK_AB R8, R0, R8 ;  /* 0x000000080008723e */ /* 0x000fe400000010ff */
[----:B------:R-:W-:Y:S02]  /*9000*/  LOP3.LUT R11, R11, R10, RZ, 0x3c, !PT ;  /* 0x0000000a0b0b7212 */ /* 0x000fe400078e3cff */
[----:B------:R-:W-:Y:S01]  /*9010*/  F2FP.BF16.F32.PACK_AB R2, R18, R2 ;  /* 0x000000021202723e */ /* 0x000fe200000010ff */
[----:B------:R-:W-:Y:S01]  /*9020*/  IMAD.MOV.U32 R9, RZ, RZ, R8 ;  /* 0x000000ffff097224 */ /* 0x000fe200078e0008 */
[----:B------:R-:W-:Y:S02]  /*9030*/  LOP3.LUT R10, R11, R10, RZ, 0x3c, !PT ;  /* 0x0000000a0b0a7212 */ /* 0x000fe400078e3cff */
[----:B------:R-:W-:-:S02]  /*9040*/  MOV R8, R2 ;  /* 0x0000000200087202 */ /* 0x000fc40000000f00 */
[----:B------:R-:W-:Y:S02]  /*9050*/  LOP3.LUT R11, R11, R10, RZ, 0x3c, !PT ;  /* 0x0000000a0b0b7212 */ /* 0x000fe400078e3cff */
.L_x_1121:
[----:B------:R-:W-:Y:S05]  /*9060*/  BSYNC.RECONVERGENT B0 ;  /* 0x0000000000007941 */ /* 0x000fea0003800200 */
.L_x_1120:
[----:B-----5:R2:W-:Y:S01]  /*9070*/  STS.128 [R3+0x800], R8 ;  /* 0x0008000803007388 */ /* 0x0205e20000000c00 */
[----:B------:R-:W-:Y:S05]  /*9080*/  BRA `(.L_x_1113) ;  /* 0x0000000c00247947 */ /* 0x000fea0003800000 */
.L_x_1114:
        /* <DEDUP_REMOVED lines=16> */
[----:B----4-:R1:W5:Y:S01]  /*9190*/  LDG.E.128 R16, desc[UR6][R10.64] ;  /* 0x000000060a107981 */ /* 0x010362000c1e1d00 */
        /* <DEDUP_REMOVED lines=8> */
[----:B-----5:R-:W-:-:S03]  /*9220*/  IMAD.SHL.U32 R9, R4, 0x2, RZ ;  /* 0x0000000204097824 */ /* 0x020fc600078e00ff */
[----:B------:R-:W-:Y:S02]  /*9230*/  SHF.L.U64.HI R8, R4, 0x1, R8 ;  /* 0x0000000104087819 */ /* 0x000fe40000010208 */
[----:B--2---:R-:W-:-:S04]  /*9240*/  IADD3 R4, P0, PT, R9, UR8, RZ ;  /* 0x0000000809047c10 */ /* 0x004fc8000ff1e0ff */
[----:B------:R-:W-:Y:S01]  /*9250*/  IADD3.X R5, PT, PT, R8, UR9, RZ, P0, !PT ;  /* 0x0000000908057c10 */ /* 0x000fe200087fe4ff */
[----:B------:R-:W1:Y:S01]  /*9260*/  LDCU.64 UR8, c[0x0][0x4c8] ;  /* 0x00009900ff0877ac */ /* 0x000e620008000a00 */
[----:B------:R-:W-:-:S04]  /*9270*/  IMAD.WIDE R12, R29, 0x2, R10 ;  /* 0x000000021d0c7825 */ /* 0x000fc800078e020a */
        /* <DEDUP_REMOVED lines=16> */
[----:B------:R-:W-:Y:S01]  /*9380*/  SHF.L.U32 R36, R6, 0x10, RZ ;  /* 0x0000001006247819 */ /* 0x000fe200000006ff */
[----:B------:R-:W-:Y:S01]  /*9390*/  @!P1 FADD.FTZ R34, -R34, -RZ ;  /* 0x800000ff22229221 */ /* 0x000fe20000010100 */
[----:B------:R-:W-:Y:S01]  /*93a0*/  LOP3.LUT R37, R5, 0xffff0000, RZ, 0xc0, !PT ;  /* 0xffff000005257812 */ /* 0x000fe200078ec0ff */
[----:B------:R-:W-:Y:S01]  /*93b0*/  IMAD.U32 R5, R7, 0x10000, RZ ;  /* 0x0001000007057824 */ /* 0x000fe200078e00ff */
[----:B------:R-:W-:Y:S01]  /*93c0*/  LOP3.LUT R6, R6, 0xffff0000, RZ, 0xc0, !PT ;  /* 0xffff000006067812 */ /* 0x000fe200078ec0ff */
[----:B------:R-:W-:Y:S01]  /*93d0*/  @!P1 FADD.FTZ R19, -R19, -RZ ;  /* 0x800000ff13139221 */ /* 0x000fe20000010100 */
[----:B------:R-:W-:Y:S01]  /*93e0*/  LOP3.LUT R7, R7, 0xffff0000, RZ, 0xc0, !PT ;  /* 0xffff000007077812 */ /* 0x000fe200078ec0ff */
[----:B------:R-:W-:Y:S01]  /*93f0*/  @!P1 FADD.FTZ R4, -R4, -RZ ;  /* 0x800000ff04049221 */ /* 0x000fe20000010100 */
[----:B---3--:R-:W-:Y:S01]  /*9400*/  SHF.L.U32 R39, R12, 0x10, RZ ;  /* 0x000000100c277819 */ /* 0x008fe200000006ff */
[----:B------:R-:W-:Y:S01]  /*9410*/  @!P1 FADD.FTZ R6, -R6, -RZ ;  /* 0x800000ff06069221 */ /* 0x000fe20000010100 */
[----:B------:R-:W-:Y:S01]  /*9420*/  LOP3.LUT R38, R12, 0xffff0000, RZ, 0xc0, !PT ;  /* 0xffff00000c267812 */ /* 0x000fe200078ec0ff */
[----:B------:R-:W-:Y:S01]  /*9430*/  IMAD.U32 R12, R13, 0x10000, RZ ;  /* 0x000100000d0c7824 */ /* 0x000fe200078e00ff */
        /* <DEDUP_REMOVED lines=9> */
[----:B------:R-:W-:Y:S01]  /*94d0*/  FMUL.FTZ R12, R12, R4 ;  /* 0x000000040c0c7220 */ /* 0x000fe20000410000 */
[----:B------:R-:W-:Y:S01]  /*94e0*/  FMUL.FTZ R14, R14, R6 ;  /* 0x000000060e0e7220 */ /* 0x000fe20000410000 */
[----:B------:R-:W-:Y:S01]  /*94f0*/  FMUL.FTZ R13, R13, R5 ;  /* 0x000000050d0d7220 */ /* 0x000fe20000410000 */
[----:B------:R-:W-:Y:S01]  /*9500*/  @!P1 FADD.FTZ R36, -R36, -RZ ;  /* 0x800000ff24249221 */ /* 0x000fe20000010100 */
[C---:B----4-:R-:W-:Y:S01]  /*9510*/  SHF.L.U32 R6, R8.reuse, 0x10, RZ ;  /* 0x0000001008067819 */ /* 0x050fe200000006ff */
[----:B------:R-:W-:Y:S01]  /*9520*/  IMAD.U32 R4, R9, 0x10000, RZ ;  /* 0x0001000009047824 */ /* 0x000fe200078e00ff */
[----:B------:R-:W-:Y:S01]  /*9530*/  LOP3.LUT R5, R8, 0xffff0000, RZ, 0xc0, !PT ;  /* 0xffff000008057812 */ /* 0x000fe200078ec0ff */
        /* <DEDUP_REMOVED lines=8> */
[----:B------:R-:W-:Y:S01]  /*95c0*/  FMUL.FTZ R44, R44, R36 ;  /* 0x000000242c2c7220 */ /* 0x000fe20000410000 */
        /* <DEDUP_REMOVED lines=16> */
.L_x_1126:
[----:B------:R-:W-:Y:S05]  /*96d0*/  BSYNC.RECONVERGENT B0 ;  /* 0x0000000000007941 */ /* 0x000fea0003800200 */
.L_x_1125:
[----:B-----5:R2:W-:Y:S01]  /*96e0*/  STS.128 [R3], R16 ;  /* 0x0000001003007388 */ /* 0x0205e20000000c00 */
[----:B------:R-:W-:Y:S05]  /*96f0*/  BRA `(.L_x_1123) ;  /* 0x0000000000047947 */ /* 0x000fea0003800000 */
.L_x_1124:
[----:B------:R3:W-:Y:S02]  /*9700*/  STS.128 [R3], RZ ;  /* 0x000000ff03007388 */ /* 0x0007e40000000c00 */
.L_x_1123:
[----:B------:R-:W-:Y:S05]  /*9710*/  BSYNC.RECONVERGENT B1 ;  /* 0x0000000000017941 */ /* 0x000fea0003800200 */
.L_x_1122:
[----:B------:R-:W-:-:S04]  /*9720*/  IADD3 R27, PT, PT, R106, 0x20, RZ ;  /* 0x000000206a1b7810 */ /* 0x000fc80007ffe0ff */
[----:B------:R-:W-:-:S13]  /*9730*/  ISETP.GE.AND P0, PT, R27, R24, PT ;  /* 0x000000181b00720c */ /* 0x000fda0003f06270 */
[----:B------:R-:W-:Y:S05]  /*9740*/  @P0 BRA `(.L_x_1113) ;  /* 0x0000000400740947 */ /* 0x000fea0003800000 */
[----:B------:R-:W1:Y:S02]  /*9750*/  LDCU UR4, c[0x0][0x440] ;  /* 0x00008800ff0477ac */ /* 0x000e640008000800 */
[----:B-1----:R-:W-:-:S13]  /*9760*/  ISETP.GE.AND P0, PT, R148, UR4, PT ;  /* 0x0000000494007c0c */ /* 0x002fda000bf06270 */
[----:B------:R1:W-:Y:S01]  /*9770*/  @P0 STS.128 [R3+0x800], RZ ;  /* 0x000800ff03000388 */ /* 0x0003e20000000c00 */
[----:B------:R-:W-:Y:S05]  /*9780*/  @P0 BRA `(.L_x_1113) ;  /* 0x0000000400640947 */ /* 0x000fea0003800000 */
[----:B------:R-:W-:-:S04]  /*9790*/  LEA R8, P0, R2, R30, 0x1 ;  /* 0x0000001e02087211 */ /* 0x000fc800078008ff */
[----:B-----5:R-:W-:-:S05]  /*97a0*/  LEA.HI.X R9, R2, R31, R20, 0x1, P0 ;  /* 0x0000001f02097211 */ /* 0x020fca00000f0c14 */
[----:B------:R1:W5:Y:S01]  /*97b0*/  LDG.E.128 R4, desc[UR6][R8.64] ;  /* 0x0000000608047981 */ /* 0x000362000c1e1d00 */
[----:B------:R-:W-:Y:S01]  /*97c0*/  ISETP.GE.AND P0, PT, R148, R0, PT ;  /* 0x000000009400720c */ /* 0x000fe20003f06270 */
[----:B------:R-:W-:-:S12]  /*97d0*/  BSSY.RECONVERGENT B0, `(.L_x_1127) ;  /* 0x0000053000007945 */ /* 0x000fd80003800200 */
[----:B------:R-:W-:Y:S05]  /*97e0*/  @P0 BRA `(.L_x_1128) ;  /* 0x0000000400440947 */ /* 0x000fea0003800000 */
[----:B------:R-:W1:Y:S01]  /*97f0*/  LDCU.64 UR8, c[0x0][0x4d0] ;  /* 0x00009a00ff0877ac */ /* 0x000e620008000a00 */
[----:B------:R-:W-:Y:S01]  /*9800*/  SEL R25, R25, RZ, P1 ;  /* 0x000000ff19197207 */ /* 0x000fe20000800000 */
[----:B--2-4-:R-:W-:Y:S01]  /*9810*/  IMAD.WIDE R16, R29, 0x2, R8 ;  /* 0x000000021d107825 */ /* 0x014fe200078e0208 */
        /* <DEDUP_REMOVED lines=10> */
[----:B------:R-:W4:Y:S01]  /*98c0*/  LDG.E.128 R8, desc[UR6][R8.64] ;  /* 0x0000000608087981 */ /* 0x000f22000c1e1d00 */
[----:B-1----:R-:W-:-:S04]  /*98d0*/  IADD3 R12, P0, PT, R0, UR8, RZ ;  /* 0x00000008000c7c10 */ /* 0x002fc8000ff1e0ff */
[----:B------:R-:W-:-:S06]  /*98e0*/  IADD3.X R13, PT, PT, R2, UR9, RZ, P0, !PT ;  /* 0x00000009020d7c10 */ /* 0x000fcc00087fe4ff */
[----:B------:R-:W3:Y:S01]  /*98f0*/  LDG.E.128 R12, desc[UR6][R12.64] ;  /* 0x000000060c0c7981 */ /* 0x000ee2000c1e1d00 */
[C---:B-----5:R-:W-:Y:S01]  /*9900*/  IMAD.U32 R20, R4.reuse, 0x10000, RZ ;  /* 0x0001000004147824 */ /* 0x060fe200078e00ff */
[----:B------:R-:W-:Y:S01]  /*9910*/  LOP3.LUT R2, R4, 0xffff0000, RZ, 0xc0, !PT ;  /* 0xffff000004027812 */ /* 0x000fe200078ec0ff */
[C---:B------:R-:W-:Y:S01]  /*9920*/  IMAD.U32 R21, R6.reuse, 0x10000, RZ ;  /* 0x0001000006157824 */ /* 0x040fe200078e00ff */
[----:B------:R-:W-:Y:S01]  /*9930*/  LOP3.LUT R0, R5, 0xffff0000, RZ, 0xc0, !PT ;  /* 0xffff000005007812 */ /* 0x000fe200078ec0ff */
[----:B------:R-:W-:Y:S01]  /*9940*/  IMAD.U32 R24, R7, 0x10000, RZ ;  /* 0x0001000007187824 */ /* 0x000fe200078e00ff */
[----:B------:R-:W-:Y:S02]  /*9950*/  SHF.L.U32 R22, R5, 0x10, RZ ;  /* 0x0000001005167819 */ /* 0x000fe400000006ff */
[----:B------:R-:W-:Y:S02]  /*9960*/  LOP3.LUT R5, R6, 0xffff0000, RZ, 0xc0, !PT ;  /* 0xffff000006057812 */ /* 0x000fe400078ec0ff */
[----:B------:R-:W-:-:S02]  /*9970*/  LOP3.LUT R4, R7, 0xffff0000, RZ, 0xc0, !PT ;  /* 0xffff000007047812 */ /* 0x000fc400078ec0ff */
[C---:B--2---:R-:W-:Y:S01]  /*9980*/  SHF.L.U32 R23, R16.reuse, 0x10, RZ ;  /* 0x0000001010177819 */ /* 0x044fe200000006ff */
[C---:B------:R-:W-:Y:S01]  /*9990*/  IMAD.U32 R6, R17.reuse, 0x10000, RZ ;  /* 0x0001000011067824 */ /* 0x040fe200078e00ff */
[----:B------:R-:W-:Y:S01]  /*99a0*/  LOP3.LUT R7, R16, 0xffff0000, RZ, 0xc0, !PT ;  /* 0xffff000010077812 */ /* 0x000fe200078ec0ff */
[C---:B------:R-:W-:Y:S01]  /*99b0*/  IMAD.U32 R25, R18.reuse, 0x10000, RZ ;  /* 0x0001000012197824 */ /* 0x040fe200078e00ff */
[----:B------:R-:W-:Y:S02]  /*99c0*/  LOP3.LUT R26, R17, 0xffff0000, RZ, 0xc0, !PT ;  /* 0xffff0000111a7812 */ /* 0x000fe400078ec0ff */
[----:B------:R-:W-:Y:S02]  /*99d0*/  LOP3.LUT R17, R18, 0xffff0000, RZ, 0xc0, !PT ;  /* 0xffff000012117812 */ /* 0x000fe400078ec0ff */
[C---:B------:R-:W-:Y:S02]  /*99e0*/  SHF.L.U32 R16, R19.reuse, 0x10, RZ ;  /* 0x0000001013107819 */ /* 0x040fe400000006ff */
[----:B------:R-:W-:Y:S01]  /*99f0*/  LOP3.LUT R28, R19, 0xffff0000, RZ, 0xc0, !PT ;  /* 0xffff0000131c7812 */ /* 0x000fe200078ec0ff */
[C---:B----4-:R-:W-:Y:S01]  /*9a00*/  IMAD.U32 R19, R8.reuse, 0x10000, RZ ;  /* 0x0001000008137824 */ /* 0x050fe200078e00ff */
[----:B------:R-:W-:Y:S01]  /*9a10*/  LOP3.LUT R18, R8, 0xffff0000, RZ, 0xc0, !PT ;  /* 0xffff000008127812 */ /* 0x000fe200078ec0ff */
[----:B------:R-:W-:Y:S01]  /*9a20*/  IMAD.U32 R29, R10, 0x10000, RZ ;  /* 0x000100000a1d7824 */ /* 0x000fe200078e00ff */
[----:B------:R-:W-:-:S02]  /*9a30*/  SHF.L.U32 R8, R9, 0x10, RZ ;  /* 0x0000001009087819 */ /* 0x000fc400000006ff */
[----:B------:R-:W-:Y:S02]  /*9a40*/  LOP3.LUT R30, R9, 0xffff0000, RZ, 0xc0, !PT ;  /* 0xffff0000091e7812 */ /* 0x000fe400078ec0ff */
[----:B------:R-:W-:Y:S02]  /*9a50*/  LOP3.LUT R10, R10, 0xffff0000, RZ, 0xc0, !PT ;  /* 0xffff00000a0a7812 */ /* 0x000fe400078ec0ff */
[C---:B------:R-:W-:Y:S02]  /*9a60*/  SHF.L.U32 R9, R11.reuse, 0x10, RZ ;  /* 0x000000100b097819 */ /* 0x040fe400000006ff */
[----:B------:R-:W-:Y:S01]  /*9a70*/  LOP3.LUT R11, R11, 0xffff0000, RZ, 0xc0, !PT ;  /* 0xffff00000b0b7812 */ /* 0x000fe200078ec0ff */
[----:B------:R-:W-:Y:S01]  /*9a80*/  @!P1 FADD.FTZ R18, -R18, -RZ ;  /* 0x800000ff12129221 */ /* 0x000fe20000010100 */
[----:B------:R-:W-:Y:S01]  /*9a90*/  @!P1 FADD.FTZ R8, -R8, -RZ ;  /* 0x800000ff08089221 */ /* 0x000fe20000010100 */
[----:B------:R-:W-:Y:S01]  /*9aa0*/  @!P1 FADD.FTZ R10, -R10, -RZ ;  /* 0x800000ff0a0a9221 */ /* 0x000fe20000010100 */
[----:B------:R-:W-:Y:S01]  /*9ab0*/  @!P1 FADD.FTZ R9, -R9, -RZ ;  /* 0x800000ff09099221 */ /* 0x000fe20000010100 */
[----:B------:R-:W-:Y:S01]  /*9ac0*/  @!P1 FADD.FTZ R11, -R11, -RZ ;  /* 0x800000ff0b0b9221 */ /* 0x000fe20000010100 */
[----:B------:R-:W-:Y:S01]  /*9ad0*/  @!P1 FADD.FTZ R19, -R19, -RZ ;  /* 0x800000ff13139221 */ /* 0x000fe20000010100 */
[----:B------:R-:W-:Y:S01]  /*9ae0*/  @!P1 FADD.FTZ R29, -R29, -RZ ;  /* 0x800000ff1d1d9221 */ /* 0x000fe20000010100 */
[----:B------:R-:W-:Y:S01]  /*9af0*/  @!P1 FADD.FTZ R30, -R30, -RZ ;  /* 0x800000ff1e1e9221 */ /* 0x000fe20000010100 */
[----:B------:R-:W-:Y:S01]  /*9b00*/  FMUL.FTZ R7, R7, R18 ;  /* 0x0000001207077220 */ /* 0x000fe20000410000 */
[----:B------:R-:W-:Y:S01]  /*9b10*/  FMUL.FTZ R6, R6, R8 ;  /* 0x0000000806067220 */ /* 0x000fe20000410000 */
[----:B------:R-:W-:Y:S01]  /*9b20*/  FMUL.FTZ R17, R17, R10 ;  /* 0x0000000a11117220 */ /* 0x000fe20000410000 */
[----:B------:R-:W-:Y:S01]  /*9b30*/  FMUL.FTZ R16, R16, R9 ;  /* 0x0000000910107220 */ /* 0x000fe20000410000 */
[C---:B---3--:R-:W-:Y:S01]  /*9b40*/  IMAD.U32 R10, R12.reuse, 0x10000, RZ ;  /* 0x000100000c0a7824 */ /* 0x048fe200078e00ff */
[----:B------:R-:W-:Y:S01]  /*9b50*/  LOP3.LUT R9, R12, 0xffff0000, RZ, 0xc0, !PT ;  /* 0xffff00000c097812 */ /* 0x000fe200078ec0ff */
[----:B------:R-:W-:Y:S01]  /*9b60*/  FMUL.FTZ R28, R28, R11 ;  /* 0x0000000b1c1c7220 */ /* 0x000fe20000410000 */
[----:B------:R-:W-:-:S02]  /*9b70*/  SHF.L.U32 R8, R13, 0x10, RZ ;  /* 0x000000100d087819 */ /* 0x000fc400000006ff */
[----:B------:R-:W-:Y:S01]  /*9b80*/  LOP3.LUT R18, R13, 0xffff0000, RZ, 0xc0, !PT ;  /* 0xffff00000d127812 */ /* 0x000fe200078ec0ff */
[C---:B------:R-:W-:Y:S01]  /*9b90*/  IMAD.U32 R13, R14.reuse, 0x10000, RZ ;  /* 0x000100000e0d7824 */ /* 0x040fe200078e00ff */
[----:B------:R-:W-:Y:S01]  /*9ba0*/  LOP3.LUT R12, R14, 0xffff0000, RZ, 0xc0, !PT ;  /* 0xffff00000e0c7812 */ /* 0x000fe200078ec0ff */
[----:B------:R-:W-:Y:S01]  /*9bb0*/  FMUL.FTZ R23, R23, R19 ;  /* 0x0000001317177220 */ /* 0x000fe20000410000 */
        /* <DEDUP_REMOVED lines=15> */
[----:B------:R-:W-:Y:S01]  /*9cb0*/  F2FP.BF16.F32.PACK_AB R11, R4, R11 ;  /* 0x0000000b040b723e */ /* 0x000fe200000010ff */
[----:B------:R-:W-:Y:S01]  /*9cc0*/  IMAD.MOV.U32 R4, RZ, RZ, R2 ;  /* 0x000000ffff047224 */ /* 0x000fe200078e0002 */
[----:B------:R-:W-:Y:S01]  /*9cd0*/  MOV R5, R0 ;  /* 0x0000000000057202 */ /* 0x000fe20000000f00 */
[----:B------:R-:W-:Y:S01]  /*9ce0*/  IMAD.MOV.U32 R6, RZ, RZ, R13 ;  /* 0x000000ffff067224 */ /* 0x000fe200078e000d */
[----:B------:R-:W-:Y:S02]  /*9cf0*/  MOV R7, R11 ;  /* 0x0000000b00077202 */ /* 0x000fe40000000f00 */
.L_x_1128:
[----:B------:R-:W-:Y:S05]  /*9d00*/  BSYNC.RECONVERGENT B0 ;  /* 0x0000000000007941 */ /* 0x000fea0003800200 */
.L_x_1127:
[----:B-----5:R1:W-:Y:S02]  /*9d10*/  STS.128 [R3+0x800], R4 ;  /* 0x0008000403007388 */ /* 0x0203e40000000c00 */
.L_x_1113:
[----:B------:R-:W-:Y:S05]  /*9d20*/  BSYNC.RECONVERGENT B2 ;  /* 0x0000000000027941 */ /* 0x000fea0003800200 */
.L_x_1108:
[----:B------:R-:W-:Y:S01]  /*9d30*/  IMAD R0, R41, -0x100, R42 ;  /* 0xffffff0029007824 */ /* 0x000fe200078e022a */
[----:B------:R-:W-:Y:S04]  /*9d40*/  BSSY.RECONVERGENT B0, `(.L_x_1129) ;  /* 0x000000e000007945 */ /* 0x000fe80003800200 */
[----:B------:R-:W-:-:S13]  /*9d50*/  ISETP.GE.AND P2, PT, R106, R0, PT ;  /* 0x000000006a00720c */ /* 0x000fda0003f46270 */
[----:B------:R-:W-:Y:S05]  /*9d60*/  @P2 BRA `(.L_x_1130) ;  /* 0x00000000002c2947 */ /* 0x000fea0003800000 */
[----:B------:R-:W2:Y:S02]  /*9d70*/  LDCU UR4, c[0x0][0x440] ;  /* 0x00008800ff0477ac */ /* 0x000ea40008000800 */
[----:B--2---:R-:W-:-:S13]  /*9d80*/  ISETP.GE.AND P0, PT, R148, UR4, PT ;  /* 0x0000000494007c0c */ /* 0x004fda000bf06270 */
        /* <DEDUP_REMOVED lines=8> */
.L_x_1131:
[----:B------:R2:W-:Y:S02]  /*9e10*/  STS.128 [R3+0x1000], RZ ;  /* 0x001000ff03007388 */ /* 0x0005e40000000c00 */
.L_x_1130:
[----:B------:R-:W-:Y:S05]  /*9e20*/  BSYNC.RECONVERGENT B0 ;  /* 0x0000000000007941 */ /* 0x000fea0003800200 */
.L_x_1129:
[----:B------:R-:W-:Y:S01]  /*9e30*/  ISETP.GE.AND P1, PT, R27, R0, PT ;  /* 0x000000001b00720c */ /* 0x000fe20003f26270 */
[----:B------:R-:W-:Y:S01]  /*9e40*/  BSSY.RECONVERGENT B0, `(.L_x_1132) ;  /* 0x000000d000007945 */ /* 0x000fe20003800200 */
[----:B-12---:R-:W-:-:S04]  /*9e50*/  LEA R10, P0, R46, R217, 0x1 ;  /* 0x000000d92e0a7211 */ /* 0x006fc800078008ff */
        /* <DEDUP_REMOVED lines=10> */
.L_x_1134:
[----:B------:R2:W-:Y:S02]  /*9f00*/  STS.128 [R3+0x1800], RZ ;  /* 0x001800ff03007388 */ /* 0x0005e40000000c00 */
.L_x_1133:
[----:B------:R-:W-:Y:S05]  /*9f10*/  BSYNC.RECONVERGENT B0 ;  /* 0x0000000000007941 */ /* 0x000fea0003800200 */
.L_x_1132:
[----:B-----5:R-:W-:Y:S01]  /*9f20*/  IADD3 R9, PT, PT, R106, 0x40, RZ ;  /* 0x000000406a097810 */ /* 0x020fe20007ffe0ff */
[----:B------:R-:W-:Y:S03]  /*9f30*/  BSSY.RECONVERGENT B0, `(.L_x_1135) ;  /* 0x000000f000007945 */ /* 0x000fe60003800200 */
[----:B------:R-:W-:-:S13]  /*9f40*/  ISETP.GE.AND P0, PT, R9, R0, PT ;  /* 0x000000000900720c */ /* 0x000fda0003f06270 */
[----:B------:R-:W-:Y:S05]  /*9f50*/  @P0 BRA `(.L_x_1136) ;  /* 0x0000000000300947 */ /* 0x000fea0003800000 */
[----:B------:R-:W5:Y:S02]  /*9f60*/  LDCU UR4, c[0x0][0x440] ;  /* 0x00008800ff0477ac */ /* 0x000f640008000800 */
[----:B-----5:R-:W-:-:S13]  /*9f70*/  ISETP.GE.AND P0, PT, R148, UR4, PT ;  /* 0x0000000494007c0c */ /* 0x020fda000bf06270 */
[----:B------:R-:W-:Y:S05]  /*9f80*/  @P0 BRA `(.L_x_1137) ;  /* 0x0000000000200947 */ /* 0x000fea0003800000 */
[----:B------:R-:W5:Y:S02]  /*9f90*/  LDC.64 R4, c[0x0][0x3b8] ;  /* 0x0000ee00ff047b82 */ /* 0x000f640000000a00 */
[----:B-----5:R-:W-:-:S04]  /*9fa0*/  LEA R6, P0, R4, R10, 0x6 ;  /* 0x0000000a04067211 */ /* 0x020fc800078030ff */
[----:B------:R-:W-:-:S05]  /*9fb0*/  LEA.HI.X R7, R4, R11, R5, 0x6, P0 ;  /* 0x0000000b04077211 */ /* 0x000fca00000f3405 */
[----:B------:R-:W-:Y:S01]  /*9fc0*/  @!PT LDS RZ, [RZ] ;  /* 0x00000000fffff984 */ /* 0x000fe20000000800 */
[----:B------:R-:W-:Y:S01]  /*9fd0*/  @!PT LDS RZ, [RZ] ;  /* 0x00000000fffff984 */ /* 0x000fe20000000800 */
[----:B------:R-:W-:Y:S01]  /*9fe0*/  @!PT LDS RZ, [RZ] ;  /* 0x00000000fffff984 */ /* 0x000fe20000000800 */
[----:B------:R1:W-:Y:S01]  /*9ff0*/  LDGSTS.E.BYPASS.LTC128B.128 [R3+0x2000], desc[UR6][R6.64] ;  /* 0x0200000006037fae */ /* 0x0003e2000b981a06 */
[----:B------:R-:W-:Y:S05]  /*a000*/  BRA `(.L_x_1136) ;  /* 0x0000000000047947 */ /* 0x000fea0003800000 */
.L_x_1137:
[----:B------:R1:W-:Y:S02]  /*a010*/  STS.128 [R3+0x2000], RZ ;  /* 0x002000ff03007388 */ /* 0x0003e40000000c00 */
.L_x_1136:
[----:B------:R-:W-:Y:S05]  /*a020*/  BSYNC.RECONVERGENT B0 ;  /* 0x0000000000007941 */ /* 0x000fea0003800200 */
.L_x_1135:
[----:B------:R-:W-:Y:S01]  /*a030*/  IADD3 R8, PT, PT, R106, 0x60, RZ ;  /* 0x000000606a087810 */ /* 0x000fe20007ffe0ff */
[----:B------:R-:W-:Y:S03]  /*a040*/  BSSY.RECONVERGENT B0, `(.L_x_1138) ;  /* 0x000000f000007945 */ /* 0x000fe60003800200 */
[----:B------:R-:W-:-:S13]  /*a050*/  ISETP.GE.AND P0, PT, R8, R0, PT ;  /* 0x000000000800720c */ /* 0x000fda0003f06270 */
[----:B------:R-:W-:Y:S05]  /*a060*/  @P0 BRA `(.L_x_1139) ;  /* 0x0000000000300947 */ /* 0x000fea0003800000 */
[----:B------:R-:W5:Y:S02]  /*a070*/  LDCU UR4, c[0x0][0x440] ;  /* 0x00008800ff0477ac */ /* 0x000f640008000800 */
[----:B-----5:R-:W-:-:S13]  /*a080*/  ISETP.GE.AND P0, PT, R148, UR4, PT ;  /* 0x0000000494007c0c */ /* 0x020fda000bf06270 */
        /* <DEDUP_REMOVED lines=9> */
.L_x_1140:
[----:B------:R1:W-:Y:S02]  /*a120*/  STS.128 [R3+0x2800], RZ ;  /* 0x002800ff03007388 */ /* 0x0003e40000000c00 */
.L_x_1139:
[----:B------:R-:W-:Y:S05]  /*a130*/  BSYNC.RECONVERGENT B0 ;  /* 0x0000000000007941 */ /* 0x000fea0003800200 */
.L_x_1138:
[----:B-1----:R-:W-:Y:S01]  /*a140*/  IADD3 R7, PT, PT, R106, 0x80, RZ ;  /* 0x000000806a077810 */ /* 0x002fe20007ffe0ff */
        /* <DEDUP_REMOVED lines=17> */
.L_x_1143:
[----:B------:R1:W-:Y:S02]  /*a260*/  STS.128 [R3+0x3000], RZ ;  /* 0x003000ff03007388 */ /* 0x0003e40000000c00 */
.L_x_1142:
[----:B------:R-:W-:Y:S05]  /*a270*/  BSYNC.RECONVERGENT B0 ;  /* 0x0000000000007941 */ /* 0x000fea0003800200 */
.L_x_1141:
        /* <DEDUP_REMOVED lines=15> */
.L_x_1146:
[----:B------:R1:W-:Y:S02]  /*a370*/  STS.128 [R3+0x3800], RZ ;  /* 0x003800ff03007388 */ /* 0x0003e40000000c00 */
.L_x_1145:
[----:B------:R-:W-:Y:S05]  /*a380*/  BSYNC.RECONVERGENT B0 ;  /* 0x0000000000007941 */ /* 0x000fea0003800200 */
.L_x_1144:
[----:B------:R-:W-:Y:S01]  /*a390*/  IADD3 R2, PT, PT, R106, 0xc0, RZ ;  /* 0x000000c06a027810 */ /* 0x000fe20007ffe0ff */
[----:B------:R-:W-:Y:S03]  /*a3a0*/  BSSY.RECONVERGENT B0, `(.L_x_1147) ;  /* 0x0000012000007945 */ /* 0x000fe60003800200 */
[----:B------:R-:W-:-:S13]  /*a3b0*/  ISETP.GE.AND P0, PT, R2, R0, PT ;  /* 0x000000000200720c */ /* 0x000fda0003f06270 */
[----:B------:R-:W-:Y:S05]  /*a3c0*/  @P0 BRA `(.L_x_1148) ;  /* 0x00000000003c0947 */ /* 0x000fea0003800000 */
[----:B------:R-:W5:Y:S02]  /*a3d0*/  LDCU UR4, c[0x0][0x440] ;  /* 0x00008800ff0477ac */ /* 0x000f640008000800 */
[----:B-----5:R-:W-:-:S13]  /*a3e0*/  ISETP.GE.AND P0, PT, R148, UR4, PT ;  /* 0x0000000494007c0c */ /* 0x020fda000bf06270 */
[----:B------:R-:W-:Y:S05]  /*a3f0*/  @P0 BRA `(.L_x_1149) ;  /* 0x00000000002c0947 */ /* 0x000fea0003800000 */
[----:B------:R-:W5:Y:S01]  /*a400*/  LDC.64 R4, c[0x0][0x3b8] ;  /* 0x0000ee00ff047b82 */ /* 0x000f620000000a00 */
[----:B-1----:R-:W-:Y:S02]  /*a410*/  MOV R12, R10 ;  /* 0x0000000a000c7202 */ /* 0x002fe40000000f00 */
[----:B------:R-:W-:-:S03]  /*a420*/  MOV R13, R11 ;  /* 0x0000000b000d7202 */ /* 0x000fc60000000f00 */
[----:B-----5:R-:W-:-:S04]  /*a430*/  IMAD.WIDE.U32 R12, R4, 0x140, R12 ;  /* 0x00000140040c7825 */ /* 0x020fc800078e000c */
[----:B------:R-:W-:-:S05]  /*a440*/  IMAD R5, R5, 0x140, RZ ;  /* 0x0000014005057824 */ /* 0x000fca00078e02ff */
[----:B------:R-:W-:-:S05]  /*a450*/  IADD3 R13, PT, PT, R5, R13, RZ ;  /* 0x0000000d050d7210 */ /* 0x000fca0007ffe0ff */
[----:B------:R-:W-:Y:S01]  /*a460*/  @!PT LDS RZ, [RZ] ;  /* 0x00000000fffff984 */ /* 0x000fe20000000800 */
[----:B------:R-:W-:Y:S01]  /*a470*/  @!PT LDS RZ, [RZ] ;  /* 0x00000000fffff984 */ /* 0x000fe20000000800 */
[----:B------:R-:W-:Y:S01]  /*a480*/  @!PT LDS RZ, [RZ] ;  /* 0x00000000fffff984 */ /* 0x000fe20000000800 */
[----:B------:R1:W-:Y:S01]  /*a490*/  LDGSTS.E.BYPASS.LTC128B.128 [R3+0x4000], desc[UR6][R12.64] ;  /* 0x040000000c037fae */ /* 0x0003e2000b981a06 */
[----:B------:R-:W-:Y:S05]  /*a4a0*/  BRA `(.L_x_1148) ;  /* 0x0000000000047947 */ /* 0x000fea0003800000 */
.L_x_1149:
[----:B------:R1:W-:Y:S02]  /*a4b0*/  STS.128 [R3+0x4000], RZ ;  /* 0x004000ff03007388 */ /* 0x0003e40000000c00 */
.L_x_1148:
[----:B------:R-:W-:Y:S05]  /*a4c0*/  BSYNC.RECONVERGENT B0 ;  /* 0x0000000000007941 */ /* 0x000fea0003800200 */
.L_x_1147:
[----:B------:R-:W-:Y:S01]  /*a4d0*/  IADD3 R106, PT, PT, R106, 0xe0, RZ ;  /* 0x000000e06a6a7810 */ /* 0x000fe20007ffe0ff */
[----:B------:R-:W-:Y:S03]  /*a4e0*/  BSSY.RECONVERGENT B0, `(.L_x_1150) ;  /* 0x0000010000007945 */ /* 0x000fe60003800200 */
[----:B------:R-:W-:-:S13]  /*a4f0*/  ISETP.GE.AND P0, PT, R106, R0, PT ;  /* 0x000000006a00720c */ /* 0x000fda0003f06270 */
[----:B------:R-:W-:Y:S05]  /*a500*/  @P0 BRA `(.L_x_1151) ;  /* 0x0000000000340947 */ /* 0x000fea0003800000 */
[----:B------:R-:W5:Y:S02]  /*a510*/  LDCU UR4, c[0x0][0x440] ;  /* 0x00008800ff0477ac */ /* 0x000f640008000800 */
[----:B-----5:R-:W-:-:S13]  /*a520*/  ISETP.GE.AND P0, PT, R148, UR4, PT ;  /* 0x0000000494007c0c */ /* 0x020fda000bf06270 */
[----:B------:R-:W-:Y:S05]  /*a530*/  @P0 BRA `(.L_x_1152) ;  /* 0x0000000000240947 */ /* 0x000fea0003800000 */
[----:B------:R-:W5:Y:S02]  /*a540*/  LDC.64 R4, c[0x0][0x3b8] ;  /* 0x0000ee00ff047b82 */ /* 0x000f640000000a00 */
        /* <DEDUP_REMOVED lines=8> */
.L_x_1152:
[----:B------:R1:W-:Y:S02]  /*a5d0*/  STS.128 [R3+0x4800], RZ ;  /* 0x004800ff03007388 */ /* 0x0003e40000000c00 */
.L_x_1151:
[----:B------:R-:W-:Y:S05]  /*a5e0*/  BSYNC.RECONVERGENT B0 ;  /* 0x0000000000007941 */ /* 0x000fea0003800200 */
.L_x_1150:
[----:B------:R-:W0:Y:S01]  /*a5f0*/  LDGDEPBAR ;  /* 0x00000000000079af */ /* 0x000e220000000000 */
[----:B------:R-:W-:Y:S01]  /*a600*/  BSSY.RECONVERGENT B0, `(.L_x_1153) ;  /* 0x0000011000007945 */ /* 0x000fe20003800200 */
[----:B------:R-:W-:-:S04]  /*a610*/  DEPBAR.LE SB0, 0x0 ;  /* 0x000080000000791a */ /* 0x000fc80000000000 */
[----:B------:R-:W-:Y:S06]  /*a620*/  BAR.SYNC.DEFER_BLOCKING 0x0 ;  /* 0x0000000000007b1d */ /* 0x000fec0000010000 */
[----:B------:R-:W-:Y:S05]  /*a630*/  @P2 BRA `(.L_x_1154) ;  /* 0x0000000000302947 */ /* 0x000fea0003800000 */
[----:B------:R-:W5:Y:S02]  /*a640*/  LDCU UR4, c[0x0][0x440] ;  /* 0x00008800ff0477ac */ /* 0x000f640008000800 */
[----:B-----5:R-:W-:-:S13]  /*a650*/  ISETP.GE.AND P0, PT, R148, UR4, PT ;  /* 0x0000000494007c0c */ /* 0x020fda000bf06270 */
        /* <DEDUP_REMOVED lines=8> */
.L_x_1155:
[----:B------:R1:W-:Y:S01]  /*a6e0*/  STS.128 [R3+0x5000], RZ ;  /* 0x005000ff03007388 */ /* 0x0003e20000000c00 */
[----:B------:R-:W-:Y:S05]  /*a6f0*/  BRA `(.L_x_1156) ;  /* 0x0000000000047947 */ /* 0x000fea0003800000 */
.L_x_1154:
[----:B------:R1:W-:Y:S02]  /*a700*/  STS.128 [R3+0x5000], RZ ;  /* 0x005000ff03007388 */ /* 0x0003e40000000c00 */
.L_x_1156:
[----:B------:R-:W-:Y:S05]  /*a710*/  BSYNC.RECONVERGENT B0 ;  /* 0x0000000000007941 */ /* 0x000fea0003800200 */
.L_x_1153:
[----:B------:R-:W-:Y:S01]  /*a720*/  ISETP.GE.AND P0, PT, R27, R0, PT ;  /* 0x000000001b00720c */ /* 0x000fe20003f06270 */
[----:B------:R-:W-:Y:S01]  /*a730*/  BSSY.RECONVERGENT B0, `(.L_x_1157) ;  /* 0x000000e000007945 */ /* 0x000fe20003800200 */
[----:B-1----:R-:W-:-:S04]  /*a740*/  LEA R10, P1, R66, R219, 0x1 ;  /* 0x000000db420a7211 */ /* 0x002fc800078208ff */
[----:B------:R-:W-:-:S07]  /*a750*/  LEA.HI.X R11, R66, R218, R47, 0x1, P1 ;  /* 0x000000da420b7211 */ /* 0x000fce00008f0c2f */
[----:B------:R1:W-:Y:S01]  /*a760*/  @P0 STS.128 [R3+0x5800], RZ ;  /* 0x005800ff03000388 */ /* 0x0003e20000000c00 */
        /* <DEDUP_REMOVED lines=9> */
.L_x_1159:
[----:B------:R1:W-:Y:S02]  /*a800*/  STS.128 [R3+0x5800], RZ ;  /* 0x005800ff03007388 */ /* 0x0003e40000000c00 */
.L_x_1158:
[----:B------:R-:W-:Y:S05]  /*a810*/  BSYNC.RECONVERGENT B0 ;  /* 0x0000000000007941 */ /* 0x000fea0003800200 */
.L_x_1157:
[----:B------:R-:W-:Y:S01]  /*a820*/  ISETP.GE.AND P0, PT, R9, R0, PT ;  /* 0x000000000900720c */ /* 0x000fe20003f06270 */
[----:B------:R-:W-:-:S12]  /*a830*/  BSSY.RECONVERGENT B0, `(.L_x_1160) ;  /* 0x000000f000007945 */ /* 0x000fd80003800200 */
[----:B------:R1:W-:Y:S01]  /*a840*/  @P0 STS.128 [R3+0x6000], RZ ;  /* 0x006000ff03000388 */ /* 0x0003e20000000c00 */
        /* <DEDUP_REMOVED lines=12> */
.L_x_1162:
[----:B------:R1:W-:Y:S02]  /*a910*/  STS.128 [R3+0x6000], RZ ;  /* 0x006000ff03007388 */ /* 0x0003e40000000c00 */
.L_x_1161:
[----:B------:R-:W-:Y:S05]  /*a920*/  BSYNC.RECONVERGENT B0 ;  /* 0x0000000000007941 */ /* 0x000fea0003800200 */
.L_x_1160:
        /* <DEDUP_REMOVED lines=15> */
.L_x_1165:
[----:B------:R1:W-:Y:S02]  /*aa20*/  STS.128 [R3+0x6800], RZ ;  /* 0x006800ff03007388 */ /* 0x0003e40000000c00 */
.L_x_1164:
[----:B------:R-:W-:Y:S05]  /*aa30*/  BSYNC.RECONVERGENT B0 ;  /* 0x0000000000007941 */ /* 0x000fea0003800200 */
.L_x_1163:
[----:B------:R-:W-:Y:S01]  /*aa40*/  ISETP.GE.AND P0, PT, R7, R0, PT ;  /* 0x000000000700720c */ /* 0x000fe20003f06270 */
[----:B------:R-:W-:-:S12]  /*aa50*/  BSSY.RECONVERGENT B0, `(.L_x_1166) ;  /* 0x0000012000007945 */ /* 0x000fd80003800200 */
[----:B------:R1:W-:Y:S01]  /*aa60*/  @P0 STS.128 [R3+0x7000], RZ ;  /* 0x007000ff03000388 */ /* 0x0003e20000000c00 */
        /* <DEDUP_REMOVED lines=15> */
.L_x_1168:
[----:B------:R1:W-:Y:S02]  /*ab60*/  STS.128 [R3+0x7000], RZ ;  /* 0x007000ff03007388 */ /* 0x0003e40000000c00 */
.L_x_1167:
[----:B------:R-:W-:Y:S05]  /*ab70*/  BSYNC.RECONVERGENT B0 ;  /* 0x0000000000007941 */ /* 0x000fea0003800200 */
.L_x_1166:
        /* <DEDUP_REMOVED lines=15> */
.L_x_1171:
[----:B------:R1:W-:Y:S02]  /*ac70*/  STS.128 [R3+0x7800], RZ ;  /* 0x007800ff03007388 */ /* 0x0003e40000000c00 */
.L_x_1170:
[----:B------:R-:W-:Y:S05]  /*ac80*/  BSYNC.RECONVERGENT B0 ;  /* 0x0000000000007941 */ /* 0x000fea0003800200 */
.L_x_1169:
        /* <DEDUP_REMOVED lines=18> */
.L_x_1174:
[----:B------:R1:W-:Y:S02]  /*adb0*/  STS.128 [R3+0x8000], RZ ;  /* 0x008000ff03007388 */ /* 0x0003e40000000c00 */
.L_x_1173:
[----:B------:R-:W-:Y:S05]  /*adc0*/  BSYNC.RECONVERGENT B0 ;  /* 0x0000000000007941 */ /* 0x000fea0003800200 */
.L_x_1172:
[----:B------:R-:W-:Y:S01]  /*add0*/  ISETP.GE.AND P0, PT, R106, R0, PT ;  /* 0x000000006a00720c */ /* 0x000fe20003f06270 */
[----:B------:R-:W-:-:S12]  /*ade0*/  BSSY.RECONVERGENT B0, `(.L_x_1175) ;  /* 0x0000010000007945 */ /* 0x000fd80003800200 */
[----:B------:R1:W-:Y:S01]  /*adf0*/  @P0 STS.128 [R3+0x8800], RZ ;  /* 0x008800ff03000388 */ /* 0x0003e20000000c00 */
[----:B------:R-:W-:Y:S05]  /*ae00*/  @P0 BRA `(.L_x_1176) ;  /* 0x0000000000340947 */ /* 0x000fea0003800000 */
[----:B------:R-:W5:Y:S02]  /*ae10*/  LDCU UR4, c[0x0][0x440] ;  /* 0x00008800ff0477ac */ /* 0x000f640008000800 */
[----:B-----5:R-:W-:-:S13]  /*ae20*/  ISETP.GE.AND P0, PT, R148, UR4, PT ;  /* 0x0000000494007c0c */ /* 0x020fda000bf06270 */
        /* <DEDUP_REMOVED lines=10> */
.L_x_1177:
[----:B------:R1:W-:Y:S02]  /*aed0*/  STS.128 [R3+0x8800], RZ ;  /* 0x008800ff03007388 */ /* 0x0003e40000000c00 */
.L_x_1176:
[----:B------:R-:W-:Y:S05]  /*aee0*/  BSYNC.RECONVERGENT B0 ;  /* 0x0000000000007941 */ /* 0x000fea0003800200 */
.L_x_1175:
[----:B------:R-:W5:Y:S01]  /*aef0*/  S2R R209, SR_TID.X ;  /* 0x0000000000d17919 */ /* 0x000f620000002100 */
[----:B------:R-:W-:Y:S01]  /*af00*/  IMAD.MOV.U32 R52, RZ, RZ, 0x20 ;  /* 0x00000020ff347424 */ /* 0x000fe200078e00ff */
[----:B------:R-:W-:Y:S01]  /*af10*/  LOP3.LUT R2, R2, 0xfffffffb, RZ, 0xc0, !PT ;  /* 0xfffffffb02027812 */ /* 0x000fe200078ec0ff */
[----:B------:R-:W2:Y:S01]  /*af20*/  LDCU UR4, c[0x0][0x508] ;  /* 0x0000a100ff0477ac */ /* 0x000ea20008000800 */
[----:B------:R-:W0:Y:S01]  /*af30*/  LDGDEPBAR ;  /* 0x00000000000079af */ /* 0x000e220000000000 */
[C---:B-----5:R-:W-:Y:S01]  /*af40*/  IMAD.SHL.U32 R150, R209.reuse, 0x20, RZ ;  /* 0x00000020d1967824 */ /* 0x060fe200078e00ff */
[C---:B------:R-:W-:Y:S01]  /*af50*/  LOP3.LUT R210, R209.reuse, 0x8, RZ, 0xc0, !PT ;  /* 0x00000008d1d27812 */ /* 0x040fe200078ec0ff */
[----:B------:R-:W-:Y:S01]  /*af60*/  IMAD.SHL.U32 R5, R209, 0x10, RZ ;  /* 0x00000010d1057824 */ /* 0x000fe200078e00ff */
[----:B------:R-:W-:Y:S02]  /*af70*/  SHF.R.U32.HI R0, RZ, 0x1, R209 ;  /* 0x00000001ff007819 */ /* 0x000fe400000116d1 */
[----:B------:R-:W-:-:S02]  /*af80*/  LOP3.LUT R211, R150, 0x120, RZ, 0xc0, !PT ;  /* 0x0000012096d37812 */ /* 0x000fc400078ec0ff */
[----:B------:R-:W-:Y:S02]  /*af90*/  LOP3.LUT R4, R5, 0x100, RZ, 0xc0, !PT ;  /* 0x0000010005047812 */ /* 0x000fe400078ec0ff */
[----:B------:R-:W-:Y:S02]  /*afa0*/  LOP3.LUT R210, R43, R210, RZ, 0x3c, !PT ;  /* 0x000000d22bd27212 */ /* 0x000fe400078e3cff */
[----:B------:R-:W-:Y:S02]  /*afb0*/  LOP3.LUT R211, R211, 0x3e00, R5, 0xf8, !PT ;  /* 0x00003e00d3d37812 */ /* 0x000fe400078ef805 */
[----:B------:R-:W-:Y:S02]  /*afc0*/  LOP3.LUT R43, R43, 0x8, R0, 0x78, !PT ;  /* 0x000000082b2b7812 */ /* 0x000fe400078e7800 */
[----:B------:R-:W-:Y:S02]  /*afd0*/  LOP3.LUT R4, R4, 0x20, R150, 0xf8, !PT ;  /* 0x0000002004047812 */ /* 0x000fe400078ef896 */
[----:B------:R-:W-:Y:S01]  /*afe0*/  LOP3.LUT P0, RZ, R209, 0x4, RZ, 0xc0, !PT ;  /* 0x00000004d1ff7812 */ /* 0x000fe2000780c0ff */
[----:B------:R-:W-:Y:S01]  /*aff0*/  IMAD.IADD R211, R211, 0x1, R43 ;  /* 0x00000001d3d37824 */ /* 0x000fe200078e022b */
[----:B------:R-:W-:Y:S01]  /*b000*/  LOP3.LUT R0, R0, 0x1f0, RZ, 0xc0, !PT ;  /* 0x000001f000007812 */ /* 0x000fe200078ec0ff */
[----:B------:R-:W-:Y:S01]  /*b010*/  IMAD.IADD R210, R210, 0x1, R4 ;  /* 0x00000001d2d27824 */ /* 0x000fe200078e0204 */
[----:B------:R-:W-:-:S02]  /*b020*/  SEL R52, R52, 0xffffffe0, !P0 ;  /* 0xffffffe034347807 */ /* 0x000fc40004000000 */
[----:B------:R-:W-:Y:S02]  /*b030*/  LEA R211, R211, UR5, 0x1 ;  /* 0x00000005d3d37c11 */ /* 0x000fe4000f8e08ff */
[----:B------:R-:W-:-:S03]  /*b040*/  LEA R210, R210, UR5, 0x1 ;  /* 0x00000005d2d27c11 */ /* 0x000fc6000f8e08ff */
[----:B------:R-:W-:Y:S01]  /*b050*/  LDSM.16.M88.4 R48, [R211] ;  /* 0x00000000d330783b */ /* 0x000fe20000000200 */
[----:B------:R-:W-:Y:S01]  /*b060*/  IMAD.IADD R188, R211, 0x1, R52 ;  /* 0x00000001d3bc7824 */ /* 0x000fe200078e0234 */
[----:B------:R-:W-:Y:S01]  /*b070*/  @P0 LOP3.LUT R2, R2, 0x4, RZ, 0xfc, !PT ;  /* 0x0000000402020812 */ /* 0x000fe200078efcff */
[----:B------:R-:W-:Y:S01]  /*b080*/  IMAD.IADD R151, R52, 0x1, R210 ;  /* 0x0000000134977824 */ /* 0x000fe200078e02d2 */
[----:B-1----:R-:W1:Y:S01]  /*b090*/  LDSM.16.M88.4 R4, [R210+0x2000] ;  /* 0x00200000d204783b */ /* 0x002e620000000200 */
[----:B------:R-:W-:-:S03]  /*b0a0*/  ISETP.GT.AND P0, PT, R41, R212, PT ;  /* 0x000000d42900720c */ /* 0x000fc60003f04270 */
[----:B------:R-:W5:Y:S04]  /*b0b0*/  LDSM.16.M88.4 R28, [R210+0x1400] ;  /* 0x00140000d21c783b */ /* 0x000f680000000200 */
[----:B----4-:R-:W4:Y:S04]  /*b0c0*/  LDSM.16.M88.4 R36, [R210+0x1000] ;  /* 0x00100000d224783b */ /* 0x010f280000000200 */
[----:B------:R-:W3:Y:S04]  /*b0d0*/  LDSM.16.M88.4 R20, [R210+0x1800] ;  /* 0x00180000d214783b */ /* 0x000ee80000000200 */
[----:B------:R-:W2:Y:S04]  /*b0e0*/  LDSM.16.M88.4 R12, [R210+0x1c00] ;  /* 0x001c0000d20c783b */ /* 0x000ea80000000200 */
[----:B------:R-:W-:Y:S04]  /*b0f0*/  LDSM.16.M88.4 R184, [R188] ;  /* 0x00000000bcb8783b */ /* 0x000fe80000000200 */
[----:B------:R-:W2:Y:S04]  /*b100*/  LDSM.16.M88.4 R136, [R151+0x2000] ;  /* 0x002000009788783b */ /* 0x000ea80000000200 */
[----:B------:R-:W2:Y:S04]  /*b110*/  LDSM.16.M88.4 R152, [R151+0x1400] ;  /* 0x001400009798783b */ /* 0x000ea80000000200 */
[----:B------:R-:W2:Y:S04]  /*b120*/  LDSM.16.M88.4 R128, [R210+0x2400] ;  /* 0x00240000d280783b */ /* 0x000ea80000000200 */
[----:B------:R-:W2:Y:S04]  /*b130*/  LDSM.16.M88.4 R120, [R210+0x2800] ;  /* 0x00280000d278783b */ /* 0x000ea80000000200 */
[----:B------:R-:W2:Y:S01]  /*b140*/  LDSM.16.M88.4 R112, [R210+0x2c00] ;  /* 0x002c0000d270783b */ /* 0x000ea20000000200 */
[C---:B-1----:R-:W-:Y:S03]  /*b150*/  HMMA.16816.F32.BF16 R8, R48.reuse, R4, RZ ;  /* 0x000000043008723c */ /* 0x042fe600000418ff */
[----:B------:R-:W1:Y:S04]  /*b160*/  LDSM.16.M88.4 R104, [R210+0x3000] ;  /* 0x00300000d268783b */ /* 0x000e680000000200 */
[----:B------:R-:W1:Y:S01]  /*b170*/  LDSM.16.M88.4 R96, [R210+0x3400] ;  /* 0x00340000d260783b */ /* 0x000e620000000200 */
[C---:B------:R-:W-:Y:S03]  /*b180*/  HMMA.16816.F32.BF16 R4, R48.reuse, R6, RZ ;  /* 0x000000063004723c */ /* 0x040fe600000418ff */
[----:B------:R-:W1:Y:S04]  /*b190*/  LDSM.16.M88.4 R88, [R210+0x3800] ;  /* 0x00380000d258783b */ /* 0x000e680000000200 */
[----:B------:R-:W1:Y:S01]  /*b1a0*/  LDSM.16.M88.4 R80, [R210+0x3c00] ;  /* 0x003c0000d250783b */ /* 0x000e620000000200 */
[C---:B-----5:R-:W-:Y:S03]  /*b1b0*/  HMMA.16816.F32.BF16 R32, R48.reuse, R28, RZ ;  /* 0x0000001c3020723c */ /* 0x060fe600000418ff */
[----:B------:R-:W5:Y:S04]  /*b1c0*/  LDSM.16.M88.4 R72, [R210+0x4000] ;  /* 0x00400000d248783b */ /* 0x000f680000000200 */
[----:B------:R-:W5:Y:S01]  /*b1d0*/  LDSM.16.M88.4 R64, [R210+0x4400] ;  /* 0x00440000d240783b */ /* 0x000f620000000200 */
[C---:B------:R-:W-:Y:S03]  /*b1e0*/  HMMA.16816.F32.BF16 R28, R48.reuse, R30, RZ ;  /* 0x0000001e301c723c */ /* 0x040fe600000418ff */
[----:B------:R-:W5:Y:S04]  /*b1f0*/  LDSM.16.M88.4 R56, [R210+0x4800] ;  /* 0x00480000d238783b */ /* 0x000f680000000200 */
[----:B------:R-:W5:Y:S01]  /*b200*/  LDSM.16.M88.4 R160, [R210+0x4c00] ;  /* 0x004c0000d2a0783b */ /* 0x000f620000000200 */
[C---:B----4-:R-:W-:Y:S03]  /*b210*/  HMMA.16816.F32.BF16 R44, R48.reuse, R36, RZ ;  /* 0x00000024302c723c */ /* 0x050fe600000418ff */
[----:B------:R-:W4:Y:S04]  /*b220*/  LDSM.16.M88.4 R156, [R151+0x1000] ;  /* 0x00100000979c783b */ /* 0x000f280000000200 */
[----:B------:R-:W4:Y:S01]  /*b230*/  LDSM.16.M88.4 R144, [R151+0x1800] ;  /* 0x001800009790783b */ /* 0x000f220000000200 */
[C---:B---3--:R-:W-:Y:S03]  /*b240*/  HMMA.16816.F32.BF16 R24, R48.reuse, R20, RZ ;  /* 0x000000143018723c */ /* 0x048fe600000418ff */
[----:B------:R-:W3:Y:S01]  /*b250*/  LDSM.16.M88.4 R140, [R151+0x1c00] ;  /* 0x001c0000978c783b */ /* 0x000ee20000000200 */
[----:B------:R-:W1:Y:S04]  /*b260*/  S2R R2, SR_CTAID.X ;  /* 0x0000000000027919 */ /* 0x000e680000002500 */
[C---:B--2---:R-:W-:Y:S01]  /*b270*/  HMMA.16816.F32.BF16 R16, R48.reuse, R12, RZ ;  /* 0x0000000c3010723c */ /* 0x044fe200000418ff */
[----:B------:R-:W-:Y:S04]  /*b280*/  LDSM.16.M88.4 R180, [R151+0x2400] ;  /* 0x0024000097b4783b */ /* 0x000fe80000000200 */
[----:B------:R-:W-:Y:S03]  /*b290*/  LDSM.16.M88.4 R176, [R151+0x2800] ;  /* 0x0028000097b0783b */ /* 0x000fe60000000200 */
[C---:B------:R-:W-:Y:S01]  /*b2a0*/  HMMA.16816.F32.BF16 R36, R48.reuse, R38, RZ ;  /* 0x000000263024723c */ /* 0x040fe200000418ff */
[----:B------:R-:W-:Y:S04]  /*b2b0*/  LDSM.16.M88.4 R172, [R151+0x2c00] ;  /* 0x002c000097ac783b */ /* 0x000fe80000000200 */
[----:B------:R-:W-:Y:S03]  /*b2c0*/  LDSM.16.M88.4 R168, [R151+0x3000] ;  /* 0x0030000097a8783b */ /* 0x000fe60000000200 */
[C---:B------:R-:W-:Y:S01]  /*b2d0*/  HMMA.16816.F32.BF16 R20, R48.reuse, R22, RZ ;  /* 0x000000163014723c */ /* 0x040fe200000418ff */
[----:B------:R-:W-:Y:S07]  /*b2e0*/  LDSM.16.M88.4 R164, [R151+0x3400] ;  /* 0x0034000097a4783b */ /* 0x000fee0000000200 */
[----:B------:R-:W-:Y:S01]  /*b2f0*/  HMMA.16816.F32.BF16 R12, R48, R14, RZ ;  /* 0x0000000e300c723c */ /* 0x000fe200000418ff */
[----:B-1----:R-:W-:-:S07]  /*b300*/  IMAD R2, R2, 0x40, R0 ;  /* 0x0000004002027824 */ /* 0x002fce00078e0200 */
[C---:B------:R-:W-:Y:S08]  /*b310*/  HMMA.16816.F32.BF16 R8, R184.reuse, R136, R8 ;  /* 0x00000088b808723c */ /* 0x040ff00000041808 */
[C---:B------:R-:W-:Y:S01]  /*b320*/  HMMA.16816.F32.BF16 R4, R184.reuse, R138, R4 ;  /* 0x0000008ab804723c */ /* 0x040fe20000041804 */
[----:B------:R-:W1:Y:S07]  /*b330*/  LDSM.16.M88.4 R136, [R151+0x4c00] ;  /* 0x004c00009788783b */ /* 0x000e6e0000000200 */
[C---:B------:R-:W-:Y:S08]  /*b340*/  HMMA.16816.F32.BF16 R32, R184.reuse, R152, R32 ;  /* 0x00000098b820723c */ /* 0x040ff00000041820 */
[----:B------:R-:W-:Y:S01]  /*b350*/  HMMA.16816.F32.BF16 R28, R184, R154, R28 ;  /* 0x0000009ab81c723c */ /* 0x000fe2000004181c */
[----:B------:R-:W2:Y:S07]  /*b360*/  LDSM.16.M88.4 R152, [R151+0x4000] ;  /* 0x004000009798783b */ /* 0x000eae0000000200 */
[C---:B------:R-:W-:Y:S08]  /*b370*/  HMMA.16816.F32.BF16 R132, R48.reuse, R128, RZ ;  /* 0x000000803084723c */ /* 0x040ff000000418ff */
[C---:B------:R-:W-:Y:S08]  /*b380*/  HMMA.16816.F32.BF16 R124, R48.reuse, R120, RZ ;  /* 0x00000078307c723c */ /* 0x040ff000000418ff */
[C---:B------:R-:W-:Y:S08]  /*b390*/  HMMA.16816.F32.BF16 R116, R48.reuse, R112, RZ ;  /* 0x000000703074723c */ /* 0x040ff000000418ff */
[C---:B------:R-:W-:Y:S08]  /*b3a0*/  HMMA.16816.F32.BF16 R108, R48.reuse, R104, RZ ;  /* 0x00000068306c723c */ /* 0x040ff000000418ff */
[C---:B------:R-:W-:Y:S08]  /*b3b0*/  HMMA.16816.F32.BF16 R100, R48.reuse, R96, RZ ;  /* 0x000000603064723c */ /* 0x040ff000000418ff */
[C---:B------:R-:W-:Y:S08]  /*b3c0*/  HMMA.16816.F32.BF16 R92, R48.reuse, R88, RZ ;  /* 0x00000058305c723c */ /* 0x040ff000000418ff */
        /* <DEDUP_REMOVED lines=16> */
[----:B------:R-:W5:Y:S07]  /*b4d0*/  LDSM.16.M88.4 R160, [R151+0x3800] ;  /* 0x0038000097a0783b */ /* 0x000f6e0000000200 */
[C---:B----4-:R-:W-:Y:S08]  /*b4e0*/  HMMA.16816.F32.BF16 R44, R184.reuse, R156, R44 ;  /* 0x0000009cb82c723c */ /* 0x050ff0000004182c */
[C---:B------:R-:W-:Y:S01]  /*b4f0*/  HMMA.16816.F32.BF16 R36, R184.reuse, R158, R36 ;  /* 0x0000009eb824723c */ /* 0x040fe20000041824 */
[----:B------:R-:W4:Y:S07]  /*b500*/  LDSM.16.M88.4 R156, [R151+0x3c00] ;  /* 0x003c0000979c783b */ /* 0x000f2e0000000200 */
[C---:B------:R-:W-:Y:S08]  /*b510*/  HMMA.16816.F32.BF16 R24, R184.reuse, R144, R24 ;  /* 0x00000090b818723c */ /* 0x040ff00000041818 */
[C---:B------:R-:W-:Y:S01]  /*b520*/  HMMA.16816.F32.BF16 R20, R184.reuse, R146, R20 ;  /* 0x00000092b814723c */ /* 0x040fe20000041814 */
[----:B------:R-:W4:Y:S07]  /*b530*/  LDSM.16.M88.4 R144, [R151+0x4400] ;  /* 0x004400009790783b */ /* 0x000f2e0000000200 */
[C---:B---3--:R-:W-:Y:S08]  /*b540*/  HMMA.16816.F32.BF16 R16, R184.reuse, R140, R16 ;  /* 0x0000008cb810723c */ /* 0x048ff00000041810 */
[----:B------:R-:W-:Y:S01]  /*b550*/  HMMA.16816.F32.BF16 R12, R184, R142, R12 ;  /* 0x0000008eb80c723c */ /* 0x000fe2000004180c */
[----:B------:R-:W3:Y:S01]  /*b560*/  LDSM.16.M88.4 R140, [R151+0x4800] ;  /* 0x00480000978c783b */ /* 0x000ee20000000200 */
[----:B------:R-:W-:-:S06]  /*b570*/  DEPBAR.LE SB0, 0x0 ;  /* 0x000080000000791a */ /* 0x000fcc0000000000 */
[----:B-1----:R-:W-:Y:S01]  /*b580*/  HMMA.16816.F32.BF16 R52, R184, R136, R52 ;  /* 0x00000088b834723c */ /* 0x002fe20000041834 */
[----:B------:R-:W-:-:S04]  /*b590*/  SHF.R.U32.HI R136, RZ, 0x2, R209 ;  /* 0x00000002ff887819 */ /* 0x000fc800000116d1 */
[----:B------:R-:W-:-:S03]  /*b5a0*/  LOP3.LUT R0, R136, 0x7, RZ, 0xc0, !PT ;  /* 0x0000000788007812 */ /* 0x000fc600078ec0ff */
[----:B--2---:R-:W-:Y:S01]  /*b5b0*/  HMMA.16816.F32.BF16 R76, R184, R152, R76 ;  /* 0x00000098b84c723c */ /* 0x004fe2000004184c */
[----:B------:R-:W-:-:S04]  /*b5c0*/  IADD3 R0, PT, PT, -R214, R0, R2 ;  /* 0x00000000d6007210 */ /* 0x000fc80007ffe102 */
[----:B------:R-:W-:-:S03]  /*b5d0*/  IADD3 R152, PT, PT, R0, UR4, R42 ;  /* 0x0000000400987c10 */ /* 0x000fc6000fffe02a */
[----:B------:R-:W-:Y:S01]  /*b5e0*/  HMMA.16816.F32.BF16 R132, R184, R180, R132 ;  /* 0x000000b4b884723c */ /* 0x000fe20000041884 */
[C-C-:B------:R-:W-:Y:S02]  /*b5f0*/  VIADDMNMX R153, R152.reuse, 0x1, R42.reuse, PT ;  /* 0x0000000198997846 */ /* 0x140fe4000380012a */
[----:B------:R-:W-:-:S05]  /*b600*/  VIADDMNMX R152, R152, 0x9, R42, PT ;  /* 0x0000000998987846 */ /* 0x000fca000380012a */
        /* <DEDUP_REMOVED lines=9> */
[C---:B-----5:R-:W-:Y:S08]  /*b6a0*/  HMMA.16816.F32.BF16 R92, R184.reuse, R160, R92 ;  /* 0x000000a0b85c723c */ /* 0x060ff0000004185c */
[C---:B------:R-:W-:Y:S08]  /*b6b0*/  HMMA.16816.F32.BF16 R88, R184.reuse, R162, R88 ;  /* 0x000000a2b858723c */ /* 0x040ff00000041858 */
[C---:B----4-:R-:W-:Y:S08]  /*b6c0*/  HMMA.16816.F32.BF16 R84, R184.reuse, R156, R84 ;  /* 0x0000009cb854723c */ /* 0x050ff00000041854 */
[C---:B------:R-:W-:Y:S08]  /*b6d0*/  HMMA.16816.F32.BF16 R80, R184.reuse, R158, R80 ;  /* 0x0000009eb850723c */ /* 0x040ff00000041850 */
[C---:B------:R-:W-:Y:S08]  /*b6e0*/  HMMA.16816.F32.BF16 R72, R184.reuse, R154, R72 ;  /* 0x0000009ab848723c */ /* 0x040ff00000041848 */
[C---:B------:R-:W-:Y:S08]  /*b6f0*/  HMMA.16816.F32.BF16 R68, R184.reuse, R144, R68 ;  /* 0x00000090b844723c */ /* 0x040ff00000041844 */
[C---:B------:R-:W-:Y:S08]  /*b700*/  HMMA.16816.F32.BF16 R64, R184.reuse, R146, R64 ;  /* 0x00000092b840723c */ /* 0x040ff00000041840 */
[C---:B---3--:R-:W-:Y:S08]  /*b710*/  HMMA.16816.F32.BF16 R60, R184.reuse, R140, R60 ;  /* 0x0000008cb83c723c */ /* 0x048ff0000004183c */
[C---:B------:R-:W-:Y:S08]  /*b720*/  HMMA.16816.F32.BF16 R56, R184.reuse, R142, R56 ;  /* 0x0000008eb838723c */ /* 0x040ff00000041838 */
[----:B------:R-:W-:Y:S01]  /*b730*/  HMMA.16816.F32.BF16 R48, R184, R138, R48 ;  /* 0x0000008ab830723c */ /* 0x000fe20000041830 */
[----:B------:R-:W-:Y:S01]  /*b740*/  SHF.R.U32.HI R138, RZ, 0x3, R209 ;  /* 0x00000003ff8a7819 */ /* 0x000fe200000116d1 */
[----:B------:R-:W-:Y:S06]  /*b750*/  BAR.SYNC.DEFER_BLOCKING 0x0 ;  /* 0x0000000000007b1d */ /* 0x000fec0000010000 */
[----:B------:R-:W-:-:S12]  /*b760*/  @!P0 BRA `(.L_x_1178) ;  /* 0x0000000800208947 */ /* 0x000fd80003800000 */
        /* <DEDUP_REMOVED lines=13> */
.L_x_1179:
[----:B------:R-:W1:Y:S01]  /*b840*/  LDC R0, c[0x0][0x4f0] ;  /* 0x00013c00ff007b82 */ /* 0x000e620000000800 */
[----:B------:R-:W-:Y:S01]  /*b850*/  LEA R141, R40, 0xfffffe00, 0x8 ;  /* 0xfffffe00288d7811 */ /* 0x000fe200078e40ff */
[----:B------:R-:W2:Y:S01]  /*b860*/  LDCU.64 UR8, c[0x0][0x3a0] ;  /* 0x00007400ff0877ac */ /* 0x000ea20008000a00 */
[----:B------:R-:W-:Y:S02]  /*b870*/  SHF.L.U32 R143, R41, 0x8, RZ ;  /* 0x00000008298f7819 */ /* 0x000fe400000006ff */
[----:B------:R-:W-:Y:S02]  /*b880*/  IABS R136, R141 ;  /* 0x0000008d00887213 */ /* 0x000fe40000000000 */
[----:B------:R-:W-:Y:S02]  /*b890*/  IABS R139, R143 ;  /* 0x0000008f008b7213 */ /* 0x000fe40000000000 */
        /* <DEDUP_REMOVED lines=38> */
[----:B------:R1:W3:Y:S01]  /*bb00*/  LDG.E R42, desc[UR6][R136.64] ;  /* 0x00000006882a7981 */ /* 0x0002e2000c1e1900 */
[----:B------:R-:W-:-:S04]  /*bb10*/  IMAD.IADD R2, R2, 0x1, -R140 ;  /* 0x0000000102027824 */ /* 0x000fc800078e0a8c */
[----:B------:R-:W-:-:S05]  /*bb20*/  IMAD R2, R2, R0, -0x100 ;  /* 0xffffff0002027424 */ /* 0x000fca00078e0200 */
[----:B------:R-:W-:Y:S01]  /*bb30*/  SHF.R.S32.HI R0, RZ, 0x1f, R2 ;  /* 0x0000001fff007819 */ /* 0x000fe20000011402 */
[----:B-1----:R-:W1:Y:S04]  /*bb40*/  LDC.64 R136, c[0x0][0x3b8] ;  /* 0x0000ee00ff887b82 */ /* 0x002e680000000a00 */
[-C--:B-1----:R-:W-:Y:S02]  /*bb50*/  IMAD R0, R0, R136.reuse, RZ ;  /* 0x0000008800007224 */ /* 0x082fe400078e02ff */
        /* <DEDUP_REMOVED lines=11> */
.L_x_1180:
        /* <DEDUP_REMOVED lines=12> */
[----:B------:R-:W-:Y:S01]  /*bcd0*/  IMAD.X R155, R141, 0x1, R2, P1 ;  /* 0x000000018d9b7824 */ /* 0x000fe200008e0602 */
        /* <DEDUP_REMOVED lines=49> */
.L_x_1178:
[----:B------:R-:W-:Y:S01]  /*bff0*/  IMAD.SHL.U32 R42, R209, 0x2, RZ ;  /* 0x00000002d12a7824 */ /* 0x000fe200078e00ff */
[----:B------:R-:W1:Y:S04]  /*c000*/  LDCU UR4, c[0x0][0x45c] ;  /* 0x00008b80ff0477ac */ /* 0x000e680008000800 */
[----:B------:R-:W-:-:S05]  /*c010*/  LOP3.LUT R42, R42, 0x6, RZ, 0xc0, !PT ;  /* 0x000000062a2a7812 */ /* 0x000fca00078ec0ff */
[----:B------:R-:W-:-:S04]  /*c020*/  IMAD R236, R41, 0x100, R42 ;  /* 0x0000010029ec7824 */ /* 0x000fc800078e022a */
[C---:B------:R-:W-:Y:S01]  /*c030*/  VIADD R235, R236.reuse, 0x1 ;  /* 0x00000001eceb7836 */ /* 0x040fe20000000000 */
[CC--:B------:R-:W-:Y:S01]  /*c040*/  ISETP.GE.AND P0, PT, R236.reuse, R152.reuse, PT ;  /* 0x00000098ec00720c */ /* 0x0c0fe20003f06270 */
[C---:B------:R-:W-:Y:S02]  /*c050*/  VIADD R234, R236.reuse, 0x8 ;  /* 0x00000008ecea7836 */ /* 0x040fe40000000000 */
[----:B------:R-:W-:Y:S01]  /*c060*/  VIADD R233, R236, 0x9 ;  /* 0x00000009ece97836 */ /* 0x000fe20000000000 */
[----:B------:R-:W-:Y:S01]  /*c070*/  FSEL R248, R46, -INF , !P0 ;  /* 0xff8000002ef87808 */ /* 0x000fe20004000000 */
        /* <DEDUP_REMOVED lines=24> */
[C---:B--2---:R-:W-:Y:S01]  /*c200*/  VIADD R154, R236.reuse, 0x40 ;  /* 0x00000040ec9a7836 */ /* 0x044fe20000000000 */
        /* <DEDUP_REMOVED lines=198> */
[----:B------:R-:W-:Y:S02]  /*ce70*/  FSEL R33, R33, -INF , !P4 ;  /* 0xff80000021217808 */ /* 0x000fe40006000000 */
[-C--:B------:R-:W-:Y:S02]  /*ce80*/  ISETP.GE.AND P4, PT, R224, R153.reuse, PT ;  /* 0x00000099e000720c */ /* 0x080fe40003f86270 */
[-C--:B------:R-:W-:Y:S02]  /*ce90*/  ISETP.GE.AND P5, PT, R179, R153.reuse, PT ;  /* 0x00000099b300720c */ /* 0x080fe40003fa6270 */
[----:B------:R-:W-:Y:S02]  /*cea0*/  FSEL R32, R32, -INF , !P3 ;  /* 0xff80000020207808 */ /* 0x000fe40005800000 */
[----:B------:R-:W-:Y:S02]  /*ceb0*/  FSEL R127, R20, -INF , !P4 ;  /* 0xff800000147f7808 */ /* 0x000fe40006000000 */
[----:B------:R-:W-:-:S02]  /*cec0*/  ISETP.GE.AND P3, PT, R225, R153, PT ;  /* 0x00000099e100720c */ /* 0x000fc40003f66270 */
[-C--:B------:R-:W-:Y:S02]  /*ced0*/  ISETP.GE.AND P4, PT, R147, R153.reuse, PT ;  /* 0x000000999300720c */ /* 0x080fe40003f86270 */
[----:B------:R-:W-:Y:S02]  /*cee0*/  FSEL R147, R13, -INF , !P5 ;  /* 0xff8000000d937808 */ /* 0x000fe40006800000 */
[-C--:B------:R-:W-:Y:S02]  /*cef0*/  ISETP.GE.AND P5, PT, R159, R153.reuse, PT ;  /* 0x000000999f00720c */ /* 0x080fe40003fa6270 */
[----:B------:R-:W-:Y:S02]  /*cf00*/  ISETP.GE.AND P6, PT, R236, R153, PT ;  /* 0x00000099ec00720c */ /* 0x000fe40003fc6270 */
[----:B------:R-:W-:Y:S02]  /*cf10*/  FSEL R126, R25, -INF , !P3 ;  /* 0xff800000197e7808 */ /* 0x000fe40005800000 */
[----:B--2---:R-:W-:-:S02]  /*cf20*/  FMNMX.FTZ R10, R0, R10, !PT ;  /* 0x0000000a000a7209 */ /* 0x004fc40007810000 */
[----:B------:R-:W-:-:S03]  /*cf30*/  ISETP.GE.AND P3, PT, R205, R153, PT ;  /* 0x00000099cd00720c */ /* 0x000fc60003f66270 */
[----:B------:R-:W2:Y:S02]  /*cf40*/  SHFL.BFLY PT, R0, R10, 0x1, 0x1f ;  /* 0x0c201f000a007f89 */ /* 0x000ea400000e0000 */
[----:B--2---:R-:W-:-:S04]  /*cf50*/  FMNMX.FTZ R0, R10, R0, !PT ;  /* 0x000000000a007209 */ /* 0x004fc80007810000 */
[C---:B------:R-:W-:Y:S01]  /*cf60*/  FSETP.NEU.FTZ.AND P0, PT, R0.reuse, -INF , PT ;  /* 0xff8000000000780b */ /* 0x040fe20003f1d000 */
[----:B-1----:R-:W-:-:S05]  /*cf70*/  FMUL.FTZ R70, R0, UR4 ;  /* 0x0000000400467c20 */ /* 0x002fca0008410000 */
        /* <DEDUP_REMOVED lines=29> */
[-C--:B------:R-:W-:Y:S01]  /*d150*/  ISETP.GE.AND P0, PT, R154, R153.reuse, PT ;  /* 0x000000999a00720c */ /* 0x080fe20003f06270 */
[--C-:B------:R-:W-:Y:S01]  /*d160*/  FFMA.FTZ R131, R131, UR4, -R70.reuse ;  /* 0x0000000483837c23 */ /* 0x100fe20008010846 */
[----:B------:R-:W-:Y:S01]  /*d170*/  FSEL R154, R16, -INF , !P1 ;  /* 0xff800000109a7808 */ /* 0x000fe20004800000 */
[--C-:B------:R-:W-:Y:S01]  /*d180*/  FFMA.FTZ R102, R102, UR4, -R70.reuse ;  /* 0x0000000466667c23 */ /* 0x100fe20008010846 */
[-C--:B------:R-:W-:Y:S01]  /*d190*/  ISETP.GE.AND P1, PT, R137, R153.reuse, PT ;  /* 0x000000998900720c */ /* 0x080fe20003f26270 */
[----:B------:R-:W1:Y:S01]  /*d1a0*/  MUFU.EX2 R110, R110 ;  /* 0x0000006e006e7308 */ /* 0x000e620000000800 */
[----:B------:R-:W-:Y:S01]  /*d1b0*/  FSEL R137, R17, -INF , !P2 ;  /* 0xff80000011897808 */ /* 0x000fe20005000000 */
[--C-:B------:R-:W-:Y:S01]  /*d1c0*/  FFMA.FTZ R63, R244, UR4, -R70.reuse ;  /* 0x00000004f43f7c23 */ /* 0x100fe20008010846 */
[-C--:B------:R-:W-:Y:S01]  /*d1d0*/  ISETP.GE.AND P2, PT, R145, R153.reuse, PT ;  /* 0x000000999100720c */ /* 0x080fe20003f46270 */
[--C-:B------:R-:W-:Y:S01]  /*d1e0*/  FFMA.FTZ R62, R243, UR4, -R70.reuse ;  /* 0x00000004f33e7c23 */ /* 0x100fe20008010846 */
[----:B------:R-:W-:Y:S01]  /*d1f0*/  FSEL R159, R8, -INF , !P0 ;  /* 0xff800000089f7808 */ /* 0x000fe20004000000 */
[--C-:B------:R-:W-:Y:S01]  /*d200*/  FFMA.FTZ R59, R242, UR4, -R70.reuse ;  /* 0x00000004f23b7c23 */ /* 0x100fe20008010846 */
[-C--:B------:R-:W-:Y:S01]  /*d210*/  ISETP.GE.AND P0, PT, R178, R153.reuse, PT ;  /* 0x00000099b200720c */ /* 0x080fe20003f06270 */
[----:B------:R-:W2:Y:S01]  /*d220*/  MUFU.EX2 R67, R67 ;  /* 0x0000004300437308 */ /* 0x000ea20000000800 */
[----:B------:R-:W-:Y:S01]  /*d230*/  FSEL R178, R9, -INF , !P1 ;  /* 0xff80000009b27808 */ /* 0x000fe20004800000 */
[--C-:B------:R-:W-:Y:S01]  /*d240*/  FFMA.FTZ R9, R118, UR4, -R70.reuse ;  /* 0x0000000476097c23 */ /* 0x100fe20008010846 */
[-C--:B------:R-:W-:Y:S01]  /*d250*/  ISETP.GE.AND P1, PT, R157, R153.reuse, PT ;  /* 0x000000999d00720c */ /* 0x080fe20003f26270 */
[--C-:B------:R-:W-:Y:S01]  /*d260*/  FFMA.FTZ R58, R241, UR4, -R70.reuse ;  /* 0x00000004f13a7c23 */ /* 0x100fe20008010846 */
[----:B------:R-:W-:Y:S01]  /*d270*/  FSEL R157, R4, -INF , !P2 ;  /* 0xff800000049d7808 */ /* 0x000fe20005000000 */
[--C-:B------:R-:W-:Y:S01]  /*d280*/  FFMA.FTZ R55, R240, UR4, -R70.reuse ;  /* 0x00000004f0377c23 */ /* 0x100fe20008010846 */
[----:B------:R-:W-:Y:S01]  /*d290*/  FSEL R4, R44, -INF , !P6 ;  /* 0xff8000002c047808 */ /* 0x000fe20007000000 */
[----:B------:R-:W3:Y:S01]  /*d2a0*/  MUFU.EX2 R66, R66 ;  /* 0x0000004200427308 */ /* 0x000ee20000000800 */
        /* <DEDUP_REMOVED lines=8> */
[----:B------:R-:W-:Y:S01]  /*d330*/  ISETP.GE.AND P4, PT, R168, R153, PT ;  /* 0x00000099a800720c */ /* 0x000fe20003f86270 */
[----:B------:R-:W-:Y:S01]  /*d340*/  FFMA.FTZ R75, R229, UR4, -R70 ;  /* 0x00000004e54b7c23 */ /* 0x000fe20008010846 */
[----:B------:R-:W-:Y:S01]  /*d350*/  FMNMX3.FTZ R5, R5, R34, R32, !PT ;  /* 0x0000002205057276 */ /* 0x000fe20007810020 */
[--C-:B------:R-:W-:Y:S01]  /*d360*/  FFMA.FTZ R78, R226, UR4, -R70.reuse ;  /* 0x00000004e24e7c23 */ /* 0x100fe20008010846 */
[----:B------:R-:W-:Y:S01]  /*d370*/  FSEL R168, R132, -INF , !P5 ;  /* 0xff80000084a87808 */ /* 0x000fe20006800000 */
[----:B------:R-:W-:Y:S01]  /*d380*/  FFMA.FTZ R79, R222, UR4, -R70 ;  /* 0x00000004de4f7c23 */ /* 0x000fe20008010846 */
[----:B------:R-:W-:Y:S01]  /*d390*/  FMNMX3.FTZ R5, R5, R33, R10, !PT ;  /* 0x0000002105057276 */ /* 0x000fe2000781000a */
[----:B------:R-:W-:Y:S01]  /*d3a0*/  MUFU.EX2 R62, R62 ;  /* 0x0000003e003e7308 */ /* 0x000fe20000000800 */
[-C--:B------:R-:W-:Y:S01]  /*d3b0*/  ISETP.GE.AND P2, PT, R167, R153.reuse, PT ;  /* 0x00000099a700720c */ /* 0x080fe20003f46270 */
        /* <DEDUP_REMOVED lines=9> */
[----:B------:R-:W-:Y:S01]  /*d450*/  FSEL R165, R133, -INF , !P0 ;  /* 0xff80000085a57808 */ /* 0x000fe20004000000 */
[--C-:B------:R-:W-:Y:S01]  /*d460*/  FFMA.FTZ R87, R201, UR4, -R70.reuse ;  /* 0x00000004c9577c23 */ /* 0x100fe20008010846 */
[----:B------:R-:W-:Y:S01]  /*d470*/  ISETP.GE.AND P3, PT, R171, R153, PT ;  /* 0x00000099ab00720c */ /* 0x000fe20003f66270 */
        /* <DEDUP_REMOVED lines=11> */
[----:B------:R-:W-:Y:S01]  /*d530*/  ISETP.GE.AND P5, PT, R173, R153, PT ;  /* 0x00000099ad00720c */ /* 0x000fe20003fa6270 */
[--C-:B------:R-:W-:Y:S01]  /*d540*/  FFMA.FTZ R197, R197, UR4, -R70.reuse ;  /* 0x00000004c5c57c23 */ /* 0x100fe20008010846 */
[----:B------:R-:W-:Y:S01]  /*d550*/  FMNMX3.FTZ R5, R5, R137, R145, !PT ;  /* 0x0000008905057276 */ /* 0x000fe20007810091 */
[--C-:B------:R-:W-:Y:S01]  /*d560*/  FFMA.FTZ R119, R119, UR4, -R70.reuse ;  /* 0x0000000477777c23 */ /* 0x100fe20008010846 */
[----:B------:R-:W-:Y:S01]  /*d570*/  FSEL R173, R120, -INF , !P0 ;  /* 0xff80000078ad7808 */ /* 0x000fe20004000000 */
[--C-:B------:R-:W-:Y:S01]  /*d580*/  FFMA.FTZ R136, R136, UR4, -R70.reuse ;  /* 0x0000000488887c23 */ /* 0x100fe20008010846 */
[-C--:B------:R-:W-:Y:S01]  /*d590*/  ISETP.GE.AND P0, PT, R177, R153.reuse, PT ;  /* 0x00000099b100720c */ /* 0x080fe20003f06270 */
[----:B------:R-:W-:Y:S01]  /*d5a0*/  MUFU.EX2 R54, R54 ;  /* 0x0000003600367308 */ /* 0x000fe20000000800 */
[----:B------:R-:W-:Y:S01]  /*d5b0*/  FSEL R177, R116, -INF , !P3 ;  /* 0xff80000074b17808 */ /* 0x000fe20005800000 */
[--C-:B------:R-:W-:Y:S01]  /*d5c0*/  FFMA.FTZ R116, R18, UR4, -R70.reuse ;  /* 0x0000000412747c23 */ /* 0x100fe20008010846 */
[----:B------:R-:W-:Y:S01]  /*d5d0*/  ISETP.GE.AND P3, PT, R176, R153, PT ;  /* 0x00000099b000720c */ /* 0x000fe20003f66270 */
[--C-:B------:R-:W-:Y:S01]  /*d5e0*/  FFMA.FTZ R160, R160, UR4, -R70.reuse ;  /* 0x00000004a0a07c23 */ /* 0x100fe20008010846 */
[----:B------:R-:W-:Y:S01]  /*d5f0*/  FMNMX3.FTZ R5, R5, R147, R159, !PT ;  /* 0x0000009305057276 */ /* 0x000fe2000781009f */
[--C-:B------:R-:W-:Y:S01]  /*d600*/  FFMA.FTZ R163, R163, UR4, -R70.reuse ;  /* 0x00000004a3a37c23 */ /* 0x100fe20008010846 */
[----:B------:R-:W-:Y:S01]  /*d610*/  FSEL R176, R117, -INF , !P4 ;  /* 0xff80000075b07808 */ /* 0x000fe20006000000 */
[----:B------:R-:W-:Y:S01]  /*d620*/  MUFU.EX2 R51, R51 ;  /* 0x0000003300337308 */ /* 0x000fe20000000800 */
[-C--:B------:R-:W-:Y:S01]  /*d630*/  ISETP.GE.AND P4, PT, R174, R153.reuse, PT ;  /* 0x00000099ae00720c */ /* 0x080fe20003f86270 */
[--C-:B------:R-:W-:Y:S01]  /*d640*/  FFMA.FTZ R122, R122, UR4, -R70.reuse ;  /* 0x000000047a7a7c23 */ /* 0x100fe20008010846 */
[----:B------:R-:W-:Y:S01]  /*d650*/  FSEL R166, R128, -INF , !P1 ;  /* 0xff80000080a67808 */ /* 0x000fe20004800000 */
[--C-:B------:R-:W-:Y:S01]  /*d660*/  FFMA.FTZ R38, R38, UR4, -R70.reuse ;  /* 0x0000000426267c23 */ /* 0x100fe20008010846 */
[----:B------:R-:W-:Y:S01]  /*d670*/  FSEL R174, R112, -INF , !P5 ;  /* 0xff80000070ae7808 */ /* 0x000fe20006800000 */
[--C-:B------:R-:W-:Y:S01]  /*d680*/  FFMA.FTZ R39, R39, UR4, -R70.reuse ;  /* 0x0000000427277c23 */ /* 0x100fe20008010846 */
[-C--:B------:R-:W-:Y:S01]  /*d690*/  ISETP.GE.AND P6, PT, R169, R153.reuse, PT ;  /* 0x00000099a900720c */ /* 0x080fe20003fc6270 */
[----:B------:R-:W-:Y:S01]  /*d6a0*/  MUFU.EX2 R50, R50 ;  /* 0x0000003200327308 */ /* 0x000fe20000000800 */
[-C--:B------:R-:W-:Y:S01]  /*d6b0*/  ISETP.GE.AND P1, PT, R175, R153.reuse, PT ;  /* 0x00000099af00720c */ /* 0x080fe20003f26270 */
[--C-:B------:R-:W-:Y:S01]  /*d6c0*/  FFMA.FTZ R47, R47, UR4, -R70.reuse ;  /* 0x000000042f2f7c23 */ /* 0x100fe20008010846 */
[-C--:B------:R-:W-:Y:S01]  /*d6d0*/  ISETP.GE.AND P5, PT, R172, R153.reuse, PT ;  /* 0x00000099ac00720c */ /* 0x080fe20003fa6270 */
[--C-:B------:R-:W-:Y:S01]  /*d6e0*/  FFMA.FTZ R227, R71, UR4, -R70.reuse ;  /* 0x0000000447e37c23 */ /* 0x100fe20008010846 */
[----:B------:R-:W-:Y:S01]  /*d6f0*/  FSEL R169, R108, -INF , !P0 ;  /* 0xff8000006ca97808 */ /* 0x000fe20004000000 */
[--C-:B------:R-:W-:Y:S01]  /*d700*/  FFMA.FTZ R108, R98, UR4, -R70.reuse ;  /* 0x00000004626c7c23 */ /* 0x100fe20008010846 */
[----:B------:R-:W-:Y:S01]  /*d710*/  FMNMX3.FTZ R5, R5, R178, R157, !PT ;  /* 0x000000b205057276 */ /* 0x000fe2000781009d */
[----:B------:R-:W-:Y:S01]  /*d720*/  FFMA.FTZ R98, R11, UR4, -R70 ;  /* 0x000000040b627c23 */ /* 0x000fe20008010846 */
[----:B------:R-:W-:Y:S01]  /*d730*/  FSEL R175, R121, -INF , !P2 ;  /* 0xff80000079af7808 */ /* 0x000fe20005000000 */
[----:B------:R-:W-:Y:S01]  /*d740*/  MUFU.EX2 R36, R36 ;  /* 0x0000002400247308 */ /* 0x000fe20000000800 */
[----:B------:R-:W-:-:S02]  /*d750*/  ISETP.GE.AND P0, PT, R162, R153, PT ;  /* 0x00000099a200720c */ /* 0x000fc40003f06270 */
[-C--:B------:R-:W-:Y:S02]  /*d760*/  ISETP.GE.AND P2, PT, R196, R153.reuse, PT ;  /* 0x00000099c400720c */ /* 0x080fe40003f46270 */
[----:B------:R-:W-:Y:S01]  /*d770*/  FSEL R162, R104, -INF , !P4 ;  /* 0xff80000068a27808 */ /* 0x000fe20006000000 */
[--C-:B------:R-:W-:Y:S01]  /*d780*/  FFMA.FTZ R104, R30, UR4, -R70.reuse ;  /* 0x000000041e687c23 */ /* 0x100fe20008010846 */
[-C--:B------:R-:W-:Y:S01]  /*d790*/  ISETP.GE.AND P4, PT, R161, R153.reuse, PT ;  /* 0x00000099a100720c */ /* 0x080fe20003f86270 */
[----:B------:R-:W-:Y:S01]  /*d7a0*/  MUFU.EX2 R37, R37 ;  /* 0x0000002500257308 */ /* 0x000fe20000000800 */
[----:B------:R-:W-:Y:S01]  /*d7b0*/  FSEL R161, R105, -INF , !P5 ;  /* 0xff80000069a17808 */ /* 0x000fe20006800000 */
[----:B------:R-:W-:Y:S01]  /*d7c0*/  FFMA.FTZ R105, R95, UR4, -R70 ;  /* 0x000000045f697c23 */ /* 0x000fe20008010846 */
[----:B------:R-:W-:Y:S02]  /*d7d0*/  FMNMX3.FTZ R5, R5, R158, R168, !PT ;  /* 0x0000009e05057276 */ /* 0x000fe400078100a8 */
[----:B------:R-:W-:-:S02]  /*d7e0*/  ISETP.GE.AND P5, PT, R156, R153, PT ;  /* 0x000000999c00720c */ /* 0x000fc40003fa6270 */
[----:B------:R-:W-:Y:S01]  /*d7f0*/  FSEL R156, R100, -INF , !P2 ;  /* 0xff800000649c7808 */ /* 0x000fe20005000000 */
[----:B------:R-:W-:Y:S01]  /*d800*/  FFMA.FTZ R100, R15, UR4, -R70 ;  /* 0x000000040f647c23 */ /* 0x000fe20008010846 */
[----:B------:R-:W-:Y:S01]  /*d810*/  ISETP.GE.AND P2, PT, R142, R153, PT ;  /* 0x000000998e00720c */ /* 0x000fe20003f46270 */
[----:B------:R-:W-:Y:S01]  /*d820*/  MUFU.EX2 R45, R45 ;  /* 0x0000002d002d7308 */ /* 0x000fe20000000800 */
[----:B------:R-:W-:Y:S02]  /*d830*/  FMNMX3.FTZ R5, R5, R165, R166, !PT ;  /* 0x000000a505057276 */ /* 0x000fe400078100a6 */
[----:B------:R-:W-:Y:S02]  /*d840*/  P2R R8, PR, RZ, 0x4 ;  /* 0x00000004ff087803 */ /* 0x000fe40000000000 */
[----:B------:R-:W-:Y:S02]  /*d850*/  FMNMX3.FTZ R5, R5, R167, R171, !PT ;  /* 0x000000a705057276 */ /* 0x000fe400078100ab */
[----:B------:R-:W-:Y:S01]  /*d860*/  FSEL R133, R92, -INF , !P4 ;  /* 0xff8000005c857808 */ /* 0x000fe20006000000 */
[----:B------:R-:W-:Y:S01]  /*d870*/  MUFU.EX2 R74, R74 ;  /* 0x0000004a004a7308 */ /* 0x000fe20000000800 */
[----:B------:R-:W-:-:S02]  /*d880*/  ISETP.NE.AND P4, PT, R8, RZ, PT ;  /* 0x000000ff0800720c */ /* 0x000fc40003f85270 */
[----:B------:R-:W-:Y:S02]  /*d890*/  FMNMX3.FTZ R8, R5, R170, R173, !PT ;  /* 0x000000aa05087276 */ /* 0x000fe400078100ad */
[----:B------:R-:W-:Y:S02]  /*d8a0*/  FSEL R172, R113, -INF , !P1 ;  /* 0xff80000071ac7808 */ /* 0x000fe40004800000 */
[----:B------:R-:W-:Y:S01]  /*d8b0*/  FMNMX3.FTZ R8, R8, R175, R177, !PT ;  /* 0x000000af08087276 */ /* 0x000fe200078100b1 */
[----:B------:R4:W-:Y:S01]  /*d8c0*/  MUFU.EX2 R92, R134 ;  /* 0x00000086005c7308 */ /* 0x0009e20000000800 */
[-C--:B------:R-:W-:Y:S02]  /*d8d0*/  ISETP.GE.AND P1, PT, R164, R153.reuse, PT ;  /* 0x00000099a400720c */ /* 0x080fe40003f26270 */
[----:B------:R-:W-:Y:S02]  /*d8e0*/  FMNMX3.FTZ R8, R8, R176, R174, !PT ;  /* 0x000000b008087276 */ /* 0x000fe400078100ae */
[----:B------:R-:W-:Y:S01]  /*d8f0*/  FSEL R164, R109, -INF , !P3 ;  /* 0xff8000006da47808 */ /* 0x000fe20005800000 */
[--C-:B------:R-:W-:Y:S01]  /*d900*/  FFMA.FTZ R109, R103, UR4, -R70.reuse ;  /* 0x00000004676d7c23 */ /* 0x100fe20008010846 */
[----:B------:R-:W-:Y:S01]  /*d910*/  FMNMX3.FTZ R8, R8, R172, R169, !PT ;  /* 0x000000ac08087276 */ /* 0x000fe200078100a9 */
[----:B------:R-:W-:Y:S01]  /*d920*/  FFMA.FTZ R103, R27, UR4, -R70 ;  /* 0x000000041b677c23 */ /* 0x000fe20008010846 */
[----:B------:R-:W-:Y:S01]  /*d930*/  ISETP.GE.AND P3, PT, R146, R153, PT ;  /* 0x000000999200720c */ /* 0x000fe20003f66270 */
[----:B------:R-:W-:Y:S01]  /*d940*/  MUFU.EX2 R75, R75 ;  /* 0x0000004b004b7308 */ /* 0x000fe20000000800 */
[----:B------:R-:W-:-:S02]  /*d950*/  FMNMX3.FTZ R8, R8, R164, R162, !PT ;  /* 0x000000a408087276 */ /* 0x000fc400078100a2 */
[----:B------:R-:W-:Y:S01]  /*d960*/  FSEL R146, R101, -INF , !P6 ;  /* 0xff80000065927808 */ /* 0x000fe20007000000 */
[--C-:B------:R-:W-:Y:S01]  /*d970*/  FFMA.FTZ R101, R22, UR4, -R70.reuse ;  /* 0x0000000416657c23 */ /* 0x100fe20008010846 */
[----:B------:R-:W-:Y:S01]  /*d980*/  FSEL R142, R96, -INF , !P1 ;  /* 0xff800000608e7808 */ /* 0x000fe20004800000 */
[----:B------:R-:W-:Y:S01]  /*d990*/  FFMA.FTZ R96, R6, UR4, -R70 ;  /* 0x0000000406607c23 */ /* 0x000fe20008010846 */
[----:B------:R-:W-:Y:S01]  /*d9a0*/  FMNMX3.FTZ R8, R8, R161, R156, !PT ;  /* 0x000000a108087276 */ /* 0x000fe2000781009c */
[----:B------:R-:W-:Y:S01]  /*d9b0*/  MUFU.EX2 R78, R78 ;  /* 0x0000004e004e7308 */ /* 0x000fe20000000800 */
[----:B------:R-:W-:Y:S02]  /*d9c0*/  ISETP.GE.AND P2, PT, R140, R153, PT ;  /* 0x000000998c00720c */ /* 0x000fe40003f46270 */
[----:B------:R-:W-:Y:S01]  /*d9d0*/  FSEL R140, R97, -INF , !P0 ;  /* 0xff800000618c7808 */ /* 0x000fe20004000000 */
[----:B------:R-:W-:Y:S01]  /*d9e0*/  FFMA.FTZ R97, R7, UR4, -R70 ;  /* 0x0000000407617c23 */ /* 0x000fe20008010846 */
[----:B------:R-:W-:-:S02]  /*d9f0*/  FMNMX3.FTZ R8, R8, R146, R142, !PT ;  /* 0x0000009208087276 */ /* 0x000fc4000781008e */
[----:B----4-:R-:W-:Y:S01]  /*da00*/  FSEL R134, R93, -INF , !P5 ;  /* 0xff8000005d867808 */ /* 0x010fe20006800000 */
[----:B------:R-:W-:Y:S01]  /*da10*/  MUFU.EX2 R79, R79 ;  /* 0x0000004f004f7308 */ /* 0x000fe20000000800 */
[----:B------:R-:W-:Y:S02]  /*da20*/  FSEL R125, R88, -INF , !P3 ;  /* 0xff800000587d7808 */ /* 0x000fe40005800000 */
[----:B------:R-:W-:Y:S02]  /*da30*/  FMNMX3.FTZ R8, R8, R140, R133, !PT ;  /* 0x0000008c08087276 */ /* 0x000fe40007810085 */
[-C--:B------:R-:W-:Y:S02]  /*da40*/  ISETP.GE.AND P3, PT, R191, R153.reuse, PT ;  /* 0x00000099bf00720c */ /* 0x080fe40003f66270 */
[-C--:B------:R-:W-:Y:S01]  /*da50*/  ISETP.GE.AND P1, PT, R195, R153.reuse, PT ;  /* 0x00000099c300720c */ /* 0x080fe20003f26270 */
[----:B------:R4:W-:Y:S01]  /*da60*/  MUFU.EX2 R88, R123 ;  /* 0x0000007b00587308 */ /* 0x0009e20000000800 */
[----:B------:R-:W-:-:S02]  /*da70*/  ISETP.GE.AND P0, PT, R194, R153, PT ;  /* 0x00000099c200720c */ /* 0x000fc40003f06270 */
[----:B------:R-:W-:Y:S02]  /*da80*/  FSEL R121, R84, -INF , !P2 ;  /* 0xff80000054797808 */ /* 0x000fe40005000000 */
[----:B------:R-:W-:Y:S02]  /*da90*/  FMNMX3.FTZ R8, R8, R134, R125, !PT ;  /* 0x0000008608087276 */ /* 0x000fe4000781007d */
[-C--:B------:R-:W-:Y:S01]  /*daa0*/  ISETP.GE.AND P6, PT, R193, R153.reuse, PT ;  /* 0x00000099c100720c */ /* 0x080fe20003fc6270 */
[----:B------:R-:W-:Y:S01]  /*dab0*/  MUFU.EX2 R82, R82 ;  /* 0x0000005200527308 */ /* 0x000fe20000000800 */
[----:B------:R-:W-:Y:S02]  /*dac0*/  P2R R5, PR, RZ, 0x8 ;  /* 0x00000008ff057803 */ /* 0x000fe40000000000 */
[----:B------:R-:W-:Y:S02]  /*dad0*/  ISETP.GE.AND P5, PT, R192, R153, PT ;  /* 0x00000099c000720c */ /* 0x000fe40003fa6270 */
[----:B------:R-:W-:-:S02]  /*dae0*/  FSEL R120, R85, -INF , !P1 ;  /* 0xff80000055787808 */ /* 0x000fc40004800000 */
[----:B------:R-:W-:Y:S01]  /*daf0*/  FSEL R118, R80, -INF , !P0 ;  /* 0xff80000050767808 */ /* 0x000fe20004000000 */
[----:B------:R-:W-:Y:S01]  /*db00*/  MUFU.EX2 R83, R83 ;  /* 0x0000005300537308 */ /* 0x000fe20000000800 */
[----:B----4-:R-:W-:Y:S02]  /*db10*/  FSEL R123, R89, -INF , !P4 ;  /* 0xff800000597b7808 */ /* 0x010fe40006000000 */
[----:B------:R-:W-:Y:S02]  /*db20*/  FSEL R117, R81, -INF , !P6 ;  /* 0xff80000051757808 */ /* 0x000fe40007000000 */
[----:B------:R-:W-:Y:S02]  /*db30*/  FMNMX3.FTZ R8, R8, R123, R121, !PT ;  /* 0x0000007b08087276 */ /* 0x000fe40007810079 */
[----:B------:R-:W-:Y:S01]  /*db40*/  ISETP.NE.AND P6, PT, R5, RZ, PT ;  /* 0x000000ff0500720c */ /* 0x000fe20003fc5270 */
[----:B------:R-:W-:Y:S01]  /*db50*/  FFMA.FTZ R5, R114, UR4, -R70 ;  /* 0x0000000472057c23 */ /* 0x000fe20008010846 */
[----:B------:R-:W-:Y:S01]  /*db60*/  ISETP.GE.AND P4, PT, R190, R153, PT ;  /* 0x00000099be00720c */ /* 0x000fe20003f86270 */
[----:B------:R-:W-:Y:S01]  /*db70*/  MUFU.EX2 R80, R9 ;  /* 0x0000000900507308 */ /* 0x000fe20000000800 */
[----:B------:R-:W-:-:S02]  /*db80*/  FSEL R114, R76, -INF , !P5 ;  /* 0xff8000004c727808 */ /* 0x000fc40006800000 */
[----:B------:R-:W-:Y:S02]  /*db90*/  FMNMX3.FTZ R8, R8, R120, R118, !PT ;  /* 0x0000007808087276 */ /* 0x000fe40007810076 */
[----:B------:R-:W-:Y:S02]  /*dba0*/  FSEL R115, R77, -INF , !P6 ;  /* 0xff8000004d737808 */ /* 0x000fe40007000000 */
[----:B------:R-:W-:Y:S01]  /*dbb0*/  FSEL R77, R72, -INF , !P4 ;  /* 0xff800000484d7808 */ /* 0x000fe20006000000 */
[----:B------:R4:W-:Y:S01]  /*dbc0*/  MUFU.EX2 R76, R5 ;  /* 0x00000005004c7308 */ /* 0x0009e20000000800 */
[-C--:B------:R-:W-:Y:S02]  /*dbd0*/  ISETP.GE.AND P3, PT, R189, R153.reuse, PT ;  /* 0x00000099bd00720c */ /* 0x080fe40003f66270 */
[-C--:B------:R-:W-:Y:S02]  /*dbe0*/  ISETP.GE.AND P2, PT, R187, R153.reuse, PT ;  /* 0x00000099bb00720c */ /* 0x080fe40003f46270 */
[----:B------:R-:W-:-:S02]  /*dbf0*/  ISETP.GE.AND P5, PT, R184, R153, PT ;  /* 0x00000099b800720c */ /* 0x000fc40003fa6270 */
[----:B------:R-:W-:Y:S01]  /*dc00*/  ISETP.GE.AND P4, PT, R183, R153, PT ;  /* 0x00000099b700720c */ /* 0x000fe20003f86270 */
[----:B------:R-:W-:Y:S01]  /*dc10*/  MUFU.EX2 R86, R86 ;  /* 0x0000005600567308 */ /* 0x000fe20000000800 */
[----:B------:R-:W-:Y:S02]  /*dc20*/  FMNMX3.FTZ R8, R8, R117, R114, !PT ;  /* 0x0000007508087276 */ /* 0x000fe40007810072 */
[-C--:B------:R-:W-:Y:S02]  /*dc30*/  ISETP.GE.AND P1, PT, R186, R153.reuse, PT ;  /* 0x00000099ba00720c */ /* 0x080fe40003f26270 */
[----:B------:R-:W-:Y:S02]  /*dc40*/  ISETP.GE.AND P0, PT, R185, R153, PT ;  /* 0x00000099b900720c */ /* 0x000fe40003f06270 */
[----:B------:R-:W-:Y:S01]  /*dc50*/  FSEL R73, R73, -INF , !P3 ;  /* 0xff80000049497808 */ /* 0x000fe20005800000 */
[----:B------:R-:W-:Y:S01]  /*dc60*/  MUFU.EX2 R44, R44 ;  /* 0x0000002c002c7308 */ /* 0x000fe20000000800 */
[----:B----4-:R-:W-:-:S02]  /*dc70*/  P2R R5, PR, RZ, 0x20 ;  /* 0x00000020ff057803 */ /* 0x010fc40000000000 */
[----:B------:R-:W-:Y:S02]  /*dc80*/  P2R R9, PR, RZ, 0x10 ;  /* 0x00000010ff097803 */ /* 0x000fe40000000000 */
[----:B------:R-:W-:Y:S02]  /*dc90*/  FSEL R81, R68, -INF , !P2 ;  /* 0xff80000044517808 */ /* 0x000fe40005000000 */
[----:B------:R-:W-:Y:S01]  /*dca0*/  FMNMX3.FTZ R8, R8, R115, R77, !PT ;  /* 0x0000007308087276 */ /* 0x000fe2000781004d */
[----:B------:R-:W-:Y:S01]  /*dcb0*/  MUFU.EX2 R68, R135 ;  /* 0x0000008700447308 */ /* 0x000fe20000000800 */
[----:B------:R-:W-:Y:S02]  /*dcc0*/  FSEL R69, R69, -INF , !P1 ;  /* 0xff80000045457808 */ /* 0x000fe40004800000 */
[----:B------:R-:W-:Y:S02]  /*dcd0*/  ISETP.NE.AND P2, PT, R5, RZ, PT ;  /* 0x000000ff0500720c */ /* 0x000fe40003f45270 */
[----:B------:R-:W-:-:S02]  /*dce0*/  ISETP.NE.AND P1, PT, R9, RZ, PT ;  /* 0x000000ff0900720c */ /* 0x000fc40003f25270 */
        /* <DEDUP_REMOVED lines=10> */
[-C--:B------:R-:W-:Y:S01]  /*dd90*/  ISETP.GE.AND P4, PT, R180, R153.reuse, PT ;  /* 0x00000099b400720c */ /* 0x080fe20003f86270 */
[----:B------:R4:W-:Y:S01]  /*dda0*/  MUFU.EX2 R60, R106 ;  /* 0x0000006a003c7308 */ /* 0x0009e20000000800 */
[----:B------:R-:W-:Y:S02]  /*ddb0*/  ISETP.GE.AND P3, PT, R144, R153, PT ;  /* 0x000000999000720c */ /* 0x000fe40003f66270 */
[----:B------:R-:W-:Y:S02]  /*ddc0*/  FSEL R61, R61, -INF , !P6 ;  /* 0xff8000003d3d7808 */ /* 0x000fe40007000000 */
[----:B------:R-:W-:-:S02]  /*ddd0*/  FSEL R93, R56, -INF , !P5 ;  /* 0xff800000385d7808 */ /* 0x000fc40006800000 */
[----:B------:R-:W-:Y:S01]  /*dde0*/  FMNMX3.FTZ R2, R8, R65, R89, !PT ;  /* 0x0000004108027276 */ /* 0x000fe20007810059 */
[----:B------:R5:W-:Y:S01]  /*ddf0*/  MUFU.EX2 R56, R107 ;  /* 0x0000006b00387308 */ /* 0x000be20000000800 */
[-C--:B------:R-:W-:Y:S02]  /*de00*/  ISETP.GE.AND P2, PT, R143, R153.reuse, PT ;  /* 0x000000998f00720c */ /* 0x080fe40003f46270 */
[----:B------:R-:W-:Y:S02]  /*de10*/  ISETP.GE.AND P1, PT, R139, R153, PT ;  /* 0x000000998b00720c */ /* 0x000fe40003f26270 */
[----:B------:R-:W-:Y:S02]  /*de20*/  FSEL R57, R57, -INF , !P4 ;  /* 0xff80000039397808 */ /* 0x000fe40006000000 */
[----:B------:R-:W-:Y:S01]  /*de30*/  FSEL R52, R52, -INF , !P3 ;  /* 0xff80000034347808 */ /* 0x000fe20005800000 */
[----:B------:R-:W-:Y:S01]  /*de40*/  MUFU.EX2 R90, R90 ;  /* 0x0000005a005a7308 */ /* 0x000fe20000000800 */
[----:B------:R-:W-:Y:S01]  /*de50*/  FMNMX3.FTZ R2, R2, R61, R93, !PT ;  /* 0x0000003d02027276 */ /* 0x000fe2000781005d */
[----:B----4-:R-:W-:Y:S01]  /*de60*/  FFMA.FTZ R106, R31, UR4, -R70 ;  /* 0x000000041f6a7c23 */ /* 0x010fe20008010846 */
[----:B------:R-:W-:-:S02]  /*de70*/  FSEL R53, R53, -INF , !P2 ;  /* 0xff80000035357808 */ /* 0x000fc40005000000 */
[----:B------:R-:W-:Y:S02]  /*de80*/  FSEL R94, R48, -INF , !P1 ;  /* 0xff800000305e7808 */ /* 0x000fe40004800000 */
[----:B------:R-:W-:Y:S01]  /*de90*/  FMNMX3.FTZ R2, R2, R57, R52, !PT ;  /* 0x0000003902027276 */ /* 0x000fe20007810034 */
[----:B------:R4:W-:Y:S01]  /*dea0*/  MUFU.EX2 R48, R102 ;  /* 0x0000006600307308 */ /* 0x0009e20000000800 */
[----:B------:R-:W-:Y:S01]  /*deb0*/  FSEL R113, R49, -INF , !P0 ;  /* 0xff80000031717808 */ /* 0x000fe20004000000 */
[----:B-----5:R-:W-:Y:S01]  /*dec0*/  FFMA.FTZ R107, R99, UR4, -R70 ;  /* 0x00000004636b7c23 */ /* 0x020fe20008010846 */
[----:B------:R-:W-:Y:S01]  /*ded0*/  FMNMX3.FTZ R2, R2, R53, R94, !PT ;  /* 0x0000003502027276 */ /* 0x000fe2000781005e */
[----:B------:R-:W-:Y:S01]  /*dee0*/  FFMA.FTZ R99, R14, UR4, -R70 ;  /* 0x000000040e637c23 */ /* 0x000fe20008010846 */
[----:B------:R-:W-:Y:S02]  /*def0*/  LOP3.LUT P6, RZ, R209, 0x4, RZ, 0xc0, !PT ;  /* 0x00000004d1ff7812 */ /* 0x000fe400078cc0ff */
[----:B------:R-:W-:Y:S01]  /*df00*/  FMNMX.FTZ R2, R113, R2, !PT ;  /* 0x0000000271027209 */ /* 0x000fe20007810000 */
[----:B------:R-:W-:Y:S01]  /*df10*/  MUFU.EX2 R91, R91 ;  /* 0x0000005b005b7308 */ /* 0x000fe20000000800 */
[----:B-1----:R-:W-:Y:S01]  /*df20*/  F2FP.BF16.F32.PACK_AB R21, R110, R111 ;  /* 0x0000006f6e15723e */ /* 0x002fe200000010ff */
[----:B------:R-:W-:-:S02]  /*df30*/  FADD.FTZ R110, R111, R110 ;  /* 0x0000006e6f6e7221 */ /* 0x000fc40000010000 */
[----:B------:R-:W1:Y:S02]  /*df40*/  SHFL.BFLY PT, R5, R2, 0x2, 0x1f ;  /* 0x0c401f0002057f89 */ /* 0x000e6400000e0000 */
[----:B--2---:R-:W-:Y:S02]  /*df50*/  FADD.FTZ R110, R67, R110 ;  /* 0x0000006e436e7221 */ /* 0x004fe40000010000 */
[----:B------:R-:W-:Y:S01]  /*df60*/  MUFU.EX2 R84, R198 ;  /* 0x000000c600547308 */ /* 0x000fe20000000800 */
[----:B----4-:R-:W-:Y:S01]  /*df70*/  FFMA.FTZ R102, R23, UR4, -R70 ;  /* 0x0000000417667c23 */ /* 0x010fe20008010846 */
[----:B---3--:R-:W-:-:S06]  /*df80*/  F2FP.BF16.F32.PACK_AB R23, R66, R67 ;  /* 0x000000434217723e */ /* 0x008fcc00000010ff */
        /* <DEDUP_REMOVED lines=8> */
[----:B-1----:R-:W-:Y:S01]  /*e010*/  FMNMX.FTZ R2, R2, R5, !PT ;  /* 0x0000000502027209 */ /* 0x002fe20007810000 */
[----:B------:R-:W-:-:S03]  /*e020*/  IMAD.SHL.U32 R5, R138, 0x100, RZ ;  /* 0x000001008a057824 */ /* 0x000fc600078e00ff */
[C---:B------:R-:W-:Y:S01]  /*e030*/  FSETP.NEU.FTZ.AND P0, PT, R2.reuse, -INF , PT ;  /* 0xff8000000200780b */ /* 0x040fe20003f1d000 */
[----:B------:R-:W-:Y:S01]  /*e040*/  FMUL.FTZ R112, R2, UR4 ;  /* 0x0000000402707c20 */ /* 0x000fe20008410000 */
[----:B------:R-:W-:Y:S01]  /*e050*/  LOP3.LUT R5, R5, 0x100, RZ, 0xc0, !PT ;  /* 0x0000010005057812 */ /* 0x000fe200078ec0ff */
[----:B------:R-:W-:Y:S03]  /*e060*/  MUFU.EX2 R104, R104 ;  /* 0x0000006800687308 */ /* 0x000fe60000000800 */
[----:B------:R-:W-:Y:S02]  /*e070*/  LOP3.LUT R5, R5, 0x20, R150, 0xf8, !PT ;  /* 0x0000002005057812 */ /* 0x000fe400078ef896 */
[----:B------:R-:W-:Y:S02]  /*e080*/  FSEL R112, R112, RZ, P0 ;  /* 0x000000ff70707208 */ /* 0x000fe40000000000 */
[----:B------:R-:W-:Y:S01]  /*e090*/  LOP3.LUT R5, R43, R5, RZ, 0xfc, !PT ;  /* 0x000000052b057212 */ /* 0x000fe200078efcff */
[----:B------:R-:W-:Y:S01]  /*e0a0*/  MUFU.EX2 R103, R103 ;  /* 0x0000006700677308 */ /* 0x000fe20000000800 */
[----:B------:R-:W-:Y:S01]  /*e0b0*/  ISETP.GT.AND P0, PT, R41, R212, PT ;  /* 0x000000d42900720c */ /* 0x000fe20003f04270 */
[--C-:B------:R-:W-:Y:S01]  /*e0c0*/  FFMA.FTZ R144, R4, UR4, -R112.reuse ;  /* 0x0000000404907c23 */ /* 0x100fe20008010870 */
[----:B------:R-:W-:Y:S01]  /*e0d0*/  LEA R95, R5, UR5, 0x1 ;  /* 0x00000005055f7c11 */ /* 0x000fe2000f8e08ff */
[--C-:B------:R-:W-:Y:S01]  /*e0e0*/  FFMA.FTZ R143, R130, UR4, -R112.reuse ;  /* 0x00000004828f7c23 */ /* 0x100fe20008010870 */
[--C-:B------:R-:W-:Y:S01]  /*e0f0*/  FFMA.FTZ R139, R35, UR4, -R112.reuse ;  /* 0x00000004238b7c23 */ /* 0x100fe20008010870 */
[--C-:B------:R-:W-:Y:S01]  /*e100*/  FFMA.FTZ R138, R34, UR4, -R112.reuse ;  /* 0x00000004228a7c23 */ /* 0x100fe20008010870 */
[----:B------:R-:W-:Y:S01]  /*e110*/  FFMA.FTZ R135, R32, UR4, -R112 ;  /* 0x0000000420877c23 */ /* 0x000fe20008010870 */
[----:B------:R-:W1:Y:S01]  /*e120*/  LDSM.16.MT88.4 R4, [R95+0x5000] ;  /* 0x005000005f04783b */ /* 0x000e620000004200 */
[C---:B------:R-:W-:Y:S01]  /*e130*/  VIADD R8, R95.reuse, 0x5000 ;  /* 0x000050005f087836 */ /* 0x040fe20000000000 */
[----:B------:R-:W-:Y:S01]  /*e140*/  MUFU.EX2 R144, R144 ;  /* 0x0000009000907308 */ /* 0x000fe20000000800 */
[----:B------:R-:W-:Y:S01]  /*e150*/  VIADD R49, R95, 0x5020 ;  /* 0x000050205f317836 */ /* 0x000fe20000000000 */
[----:B------:R-:W-:Y:S01]  /*e160*/  LDSM.16.MT88.4 R28, [R95+0x5400] ;  /* 0x005400005f1c783b */ /* 0x000fe20000004200 */
[----:B------:R-:W-:-:S02]  /*e170*/  @P6 VIADD R49, R8, 0xffffffe0 ;  /* 0xffffffe008316836 */ /* 0x000fc40000000000 */
[--C-:B------:R-:W-:Y:S01]  /*e180*/  FFMA.FTZ R132, R33, UR4, -R112.reuse ;  /* 0x0000000421847c23 */ /* 0x100fe20008010870 */
[--C-:B------:R-:W-:Y:S01]  /*e190*/  FFMA.FTZ R128, R10, UR4, -R112.reuse ;  /* 0x000000040a807c23 */ /* 0x100fe20008010870 */
[--C-:B------:R-:W-:Y:S01]  /*e1a0*/  FFMA.FTZ R131, R26, UR4, -R112.reuse ;  /* 0x000000041a837c23 */ /* 0x100fe20008010870 */
[--C-:B------:R-:W-:Y:S01]  /*e1b0*/  FFMA.FTZ R130, R19, UR4, -R112.reuse ;  /* 0x0000000413827c23 */ /* 0x100fe20008010870 */
[----:B------:R-:W2:Y:S01]  /*e1c0*/  LDSM.16.MT88.4 R12, [R49] ;  /* 0x00000000310c783b */ /* 0x000ea20000004200 */
[----:B------:R-:W3:Y:S01]  /*e1d0*/  MUFU.EX2 R143, R143 ;  /* 0x0000008f008f7308 */ /* 0x000ee20000000800 */
[--C-:B------:R-:W-:Y:S01]  /*e1e0*/  FFMA.FTZ R126, R126, UR4, -R112.reuse ;  /* 0x000000047e7e7c23 */ /* 0x100fe20008010870 */
[--C-:B------:R-:W-:Y:S01]  /*e1f0*/  FFMA.FTZ R127, R127, UR4, -R112.reuse ;  /* 0x000000047f7f7c23 */ /* 0x100fe20008010870 */
[----:B------:R-:W4:Y:S01]  /*e200*/  LDSM.16.MT88.4 R32, [R49+0x400] ;  /* 0x000400003120783b */ /* 0x000f220000004200 */
[--C-:B------:R-:W-:Y:S01]  /*e210*/  FFMA.FTZ R129, R179, UR4, -R112.reuse ;  /* 0x00000004b3817c23 */ /* 0x100fe20008010870 */
[--C-:B------:R-:W-:Y:S01]  /*e220*/  FFMA.FTZ R154, R154, UR4, -R112.reuse ;  /* 0x000000049a9a7c23 */ /* 0x100fe20008010870 */
[--C-:B------:R-:W-:Y:S01]  /*e230*/  FFMA.FTZ R137, R137, UR4, -R112.reuse ;  /* 0x0000000489897c23 */ /* 0x100fe20008010870 */
[----:B------:R-:W5:Y:S01]  /*e240*/  LDSM.16.MT88.4 R16, [R95+0x5800] ;  /* 0x005800005f10783b */ /* 0x000f620000004200 */
        /* <DEDUP_REMOVED lines=21> */
[----:B------:R-:W-:Y:S01]  /*e3a0*/  FFMA.FTZ R174, R172, UR4, -R112 ;  /* 0x00000004acae7c23 */ /* 0x000fe20008010870 */
[----:B------:R-:W-:Y:S01]  /*e3b0*/  FFMA.FTZ R172, R141, UR4, -R70 ;  /* 0x000000048dac7c23 */ /* 0x000fe20008010846 */
[--C-:B------:R-:W-:Y:S01]  /*e3c0*/  FFMA.FTZ R169, R169, UR4, -R112.reuse ;  /* 0x00000004a9a97c23 */ /* 0x100fe20008010870 */
[----:B------:R-:W4:Y:S01]  /*e3d0*/  MUFU.EX2 R132, R132 ;  /* 0x0000008400847308 */ /* 0x000f220000000800 */
[----:B-1----:R-:W-:Y:S01]  /*e3e0*/  F2FP.BF16.F32.PACK_AB R22, R138, R139 ;  /* 0x0000008b8a16723e */ /* 0x002fe200000010ff */
[--C-:B------:R-:W-:Y:S01]  /*e3f0*/  FFMA.FTZ R141, R164, UR4, -R112.reuse ;  /* 0x00000004a48d7c23 */ /* 0x100fe20008010870 */
[--C-:B------:R-:W-:Y:S01]  /*e400*/  FFMA.FTZ R162, R162, UR4, -R112.reuse ;  /* 0x00000004a2a27c23 */ /* 0x100fe20008010870 */
[--C-:B------:R-:W-:Y:S01]  /*e410*/  FFMA.FTZ R161, R161, UR4, -R112.reuse ;  /* 0x00000004a1a17c23 */ /* 0x100fe20008010870 */
[--C-:B------:R-:W-:Y:S01]  /*e420*/  FFMA.FTZ R156, R156, UR4, -R112.reuse ;  /* 0x000000049c9c7c23 */ /* 0x100fe20008010870 */
[--C-:B------:R-:W-:Y:S01]  /*e430*/  FFMA.FTZ R146, R146, UR4, -R112.reuse ;  /* 0x0000000492927c23 */ /* 0x100fe20008010870 */
[--C-:B------:R-:W-:Y:S01]  /*e440*/  FFMA.FTZ R142, R142, UR4, -R112.reuse ;  /* 0x000000048e8e7c23 */ /* 0x100fe20008010870 */
[----:B------:R-:W1:Y:S01]  /*e450*/  MUFU.EX2 R128, R128 ;  /* 0x0000008000807308 */ /* 0x000e620000000800 */
[C---:B------:R-:W-:Y:S01]  /*e460*/  HMMA.16816.F32.BF16 R8, R20.reuse, R4, RZ ;  /* 0x000000041408723c */ /* 0x040fe200000418ff */
[--C-:B------:R-:W-:Y:S01]  /*e470*/  FFMA.FTZ R140, R140, UR4, -R112.reuse ;  /* 0x000000048c8c7c23 */ /* 0x100fe20008010870 */
[----:B------:R-:W-:Y:S01]  /*e480*/  FADD.FTZ R143, R144, R143 ;  /* 0x0000008f908f7221 */ /* 0x000fe20000010000 */
[--C-:B------:R-:W-:Y:S01]  /*e490*/  FFMA.FTZ R133, R133, UR4, -R112.reuse ;  /* 0x0000000485857c23 */ /* 0x100fe20008010870 */
[--C-:B------:R-:W-:Y:S01]  /*e4a0*/  FFMA.FTZ R134, R134, UR4, -R112.reuse ;  /* 0x0000000486867c23 */ /* 0x100fe20008010870 */
[--C-:B------:R-:W-:Y:S01]  /*e4b0*/  FFMA.FTZ R125, R125, UR4, -R112.reuse ;  /* 0x000000047d7d7c23 */ /* 0x100fe20008010870 */
[----:B------:R-:W-:Y:S01]  /*e4c0*/  FADD.FTZ R143, R139, R143 ;  /* 0x0000008f8b8f7221 */ /* 0x000fe20000010000 */
[----:B------:R-:W5:Y:S01]  /*e4d0*/  MUFU.EX2 R131, R131 ;  /* 0x0000008300837308 */ /* 0x000f620000000800 */
[C---:B------:R-:W-:Y:S01]  /*e4e0*/  HMMA.16816.F32.BF16 R4, R20.reuse, R6, RZ ;  /* 0x000000061404723c */ /* 0x040fe200000418ff */
[--C-:B------:R-:W-:Y:S01]  /*e4f0*/  FFMA.FTZ R123, R123, UR4, -R112.reuse ;  /* 0x000000047b7b7c23 */ /* 0x100fe20008010870 */
[----:B------:R-:W-:Y:S01]  /*e500*/  FADD.FTZ R138, R138, R143 ;  /* 0x0000008f8a8a7221 */ /* 0x000fe20000010000 */
[--C-:B------:R-:W-:Y:S01]  /*e510*/  FFMA.FTZ R120, R120, UR4, -R112.reuse ;  /* 0x0000000478787c23 */ /* 0x100fe20008010870 */
[--C-:B------:R-:W-:Y:S01]  /*e520*/  FFMA.FTZ R118, R118, UR4, -R112.reuse ;  /* 0x0000000476767c23 */ /* 0x100fe20008010870 */
[----:B------:R-:W-:Y:S01]  /*e530*/  FFMA.FTZ R117, R117, UR4, -R112 ;  /* 0x0000000475757c23 */ /* 0x000fe20008010870 */
[----:B---3--:R-:W-:Y:S01]  /*e540*/  FADD.FTZ R138, R135, R138 ;  /* 0x0000008a878a7221 */ /* 0x008fe20000010000 */
[----:B------:R-:W3:Y:S01]  /*e550*/  MUFU.EX2 R130, R130 ;  /* 0x0000008200827308 */ /* 0x000ee20000000800 */
[C---:B--2---:R-:W-:Y:S01]  /*e560*/  HMMA.16816.F32.BF16 R24, R20.reuse, R12, RZ ;  /* 0x0000000c1418723c */ /* 0x044fe200000418ff */
[----:B------:R-:W-:Y:S01]  /*e570*/  F2FP.BF16.F32.PACK_AB R13, R62, R63 ;  /* 0x0000003f3e0d723e */ /* 0x000fe200000010ff */
[----:B------:R-:W-:Y:S01]  /*e580*/  FFMA.FTZ R114, R114, UR4, -R112 ;  /* 0x0000000472727c23 */ /* 0x000fe20008010870 */
[C---:B----4-:R-:W-:Y:S01]  /*e590*/  F2FP.BF16.F32.PACK_AB R12, R132.reuse, R135 ;  /* 0x00000087840c723e */ /* 0x050fe200000010ff */
[----:B------:R-:W-:Y:S01]  /*e5a0*/  FADD.FTZ R132, R132, R138 ;  /* 0x0000008a84847221 */ /* 0x000fe20000010000 */
[--C-:B------:R-:W-:Y:S01]  /*e5b0*/  FFMA.FTZ R115, R115, UR4, -R112.reuse ;  /* 0x0000000473737c23 */ /* 0x100fe20008010870 */
[----:B------:R-:W-:Y:S01]  /*e5c0*/  FFMA.FTZ R65, R65, UR4, -R112 ;  /* 0x0000000441417c23 */ /* 0x000fe20008010870 */
[----:B------:R-:W2:Y:S01]  /*e5d0*/  MUFU.EX2 R126, R126 ;  /* 0x0000007e007e7308 */ /* 0x000ea20000000800 */
[----:B------:R-:W-:Y:S01]  /*e5e0*/  HMMA.16816.F32.BF16 R20, R20, R14, RZ ;  /* 0x0000000e1414723c */ /* 0x000fe200000418ff */
[----:B------:R-:W-:Y:S01]  /*e5f0*/  F2FP.BF16.F32.PACK_AB R15, R58, R59 ;  /* 0x0000003b3a0f723e */ /* 0x000fe200000010ff */
[----:B-1----:R-:W-:Y:S01]  /*e600*/  FADD.FTZ R132, R128, R132 ;  /* 0x0000008480847221 */ /* 0x002fe20000010000 */
[----:B-----5:R-:W-:Y:S01]  /*e610*/  F2FP.BF16.F32.PACK_AB R14, R131, R128 ;  /* 0x00000080830e723e */ /* 0x020fe200000010ff */
[--C-:B------:R-:W-:Y:S01]  /*e620*/  FFMA.FTZ R89, R89, UR4, -R112.reuse ;  /* 0x0000000459597c23 */ /* 0x100fe20008010870 */
[----:B------:R-:W-:Y:S01]  /*e630*/  FFMA.FTZ R61, R61, UR4, -R112 ;  /* 0x000000043d3d7c23 */ /* 0x000fe20008010870 */
[----:B------:R-:W-:Y:S01]  /*e640*/  FADD.FTZ R131, R131, R132 ;  /* 0x0000008483837221 */ /* 0x000fe20000010000 */
[----:B------:R-:W-:Y:S01]  /*e650*/  MUFU.EX2 R127, R127 ;  /* 0x0000007f007f7308 */ /* 0x000fe20000000800 */
[--C-:B------:R-:W-:Y:S01]  /*e660*/  FFMA.FTZ R57, R57, UR4, -R112.reuse ;  /* 0x0000000439397c23 */ /* 0x100fe20008010870 */
[----:B------:R-:W-:Y:S01]  /*e670*/  FFMA.FTZ R228, R113, UR4, -R112 ;  /* 0x0000000471e47c23 */ /* 0x000fe20008010870 */
[----:B------:R-:W-:Y:S01]  /*e680*/  HMMA.16816.F32.BF16 R8, R12, R28, R8 ;  /* 0x0000001c0c08723c */ /* 0x000fe20000041808 */
[----:B---3--:R-:W-:-:S04]  /*e690*/  FADD.FTZ R131, R130, R131 ;  /* 0x0000008382837221 */ /* 0x008fc80000010000 */
[----:B------:R-:W1:Y:S01]  /*e6a0*/  MUFU.EX2 R129, R129 ;  /* 0x0000008100817308 */ /* 0x000e620000000800 */
[----:B--2---:R-:W-:Y:S02]  /*e6b0*/  FADD.FTZ R131, R126, R131 ;  /* 0x000000837e837221 */ /* 0x004fe40000010000 */
[C---:B------:R-:W-:Y:S01]  /*e6c0*/  HMMA.16816.F32.BF16 R4, R12.reuse, R30, R4 ;  /* 0x0000001e0c04723c */ /* 0x040fe20000041804 */
[----:B------:R-:W2:Y:S04]  /*e6d0*/  LDSM.16.MT88.4 R28, [R49+0x800] ;  /* 0x00080000311c783b */ /* 0x000ea80000004200 */
[----:B------:R-:W-:Y:S03]  /*e6e0*/  MUFU.EX2 R154, R154 ;  /* 0x0000009a009a7308 */ /* 0x000fe60000000800 */
[C---:B------:R-:W-:Y:S05]  /*e6f0*/  HMMA.16816.F32.BF16 R24, R12.reuse, R32, R24 ;  /* 0x000000200c18723c */ /* 0x040fea0000041818 */
[----:B------:R-:W3:Y:S03]  /*e700*/  MUFU.EX2 R137, R137 ;  /* 0x0000008900897308 */ /* 0x000ee60000000800 */
[----:B------:R-:W-:Y:S01]  /*e710*/  HMMA.16816.F32.BF16 R20, R12, R34, R20 ;  /* 0x000000220c14723c */ /* 0x000fe20000041814 */
[----:B------:R-:W4:Y:S01]  /*e720*/  LDSM.16.MT88.4 R32, [R95+0x5c00] ;  /* 0x005c00005f20783b */ /* 0x000f220000004200 */
        /* <DEDUP_REMOVED lines=8> */
[C---:B------:R-:W-:Y:S06]  /*e7b0*/  HMMA.16816.F32.BF16 R8, R12.reuse, R16, R8 ;  /* 0x000000100c08723c */ /* 0x040fec0000041808 */
[----:B------:R-:W-:Y:S02]  /*e7c0*/  MUFU.EX2 R159, R159 ;  /* 0x0000009f009f7308 */ /* 0x000fe40000000800 */
[C---:B------:R-:W-:Y:S01]  /*e7d0*/  HMMA.16816.F32.BF16 R4, R12.reuse, R18, R4 ;  /* 0x000000120c04723c */ /* 0x040fe20000041804 */
[----:B------:R-:W5:Y:S05]  /*e7e0*/  LDSM.16.MT88.4 R16, [R49+0xc00] ;  /* 0x000c00003110783b */ /* 0x000f6a0000004200 */
[----:B------:R-:W5:Y:S02]  /*e7f0*/  MUFU.EX2 R155, R155 ;  /* 0x0000009b009b7308 */ /* 0x000f640000000800 */
[C---:B--2---:R-:W-:Y:S06]  /*e800*/  HMMA.16816.F32.BF16 R24, R12.reuse, R28, R24 ;  /* 0x0000001c0c18723c */ /* 0x044fec0000041818 */
[----:B------:R-:W-:Y:S02]  /*e810*/  MUFU.EX2 R157, R157 ;  /* 0x0000009d009d7308 */ /* 0x000fe40000000800 */
[----:B------:R-:W-:Y:S01]  /*e820*/  HMMA.16816.F32.BF16 R20, R12, R30, R20 ;  /* 0x0000001e0c14723c */ /* 0x000fe20000041814 */
[----:B------:R-:W2:Y:S01]  /*e830*/  LDSM.16.MT88.4 R28, [R95+0x6000] ;  /* 0x006000005f1c783b */ /* 0x000ea20000004200 */
[----:B------:R-:W-:-:S02]  /*e840*/  F2FP.BF16.F32.PACK_AB R13, R37, R36 ;  /* 0x00000024250d723e */ /* 0x000fc400000010ff */
[----:B------:R-:W-:Y:S02]  /*e850*/  F2FP.BF16.F32.PACK_AB R15, R74, R45 ;  /* 0x0000002d4a0f723e */ /* 0x000fe400000010ff */
[----:B---3--:R-:W-:Y:S01]  /*e860*/  F2FP.BF16.F32.PACK_AB R12, R137, R154 ;  /* 0x0000009a890c723e */ /* 0x008fe200000010ff */
[----:B------:R-:W3:Y:S01]  /*e870*/  MUFU.EX2 R158, R158 ;  /* 0x0000009e009e7308 */ /* 0x000ee20000000800 */
[----:B-1----:R-:W-:Y:S01]  /*e880*/  F2FP.BF16.F32.PACK_AB R14, R147, R145 ;  /* 0x00000091930e723e */ /* 0x002fe200000010ff */
[----:B------:R-:W-:-:S04]  /*e890*/  FADD.FTZ R154, R154, R127 ;  /* 0x0000007f9a9a7221 */ /* 0x000fc80000010000 */
[----:B------:R-:W-:Y:S02]  /*e8a0*/  FADD.FTZ R154, R137, R154 ;  /* 0x0000009a899a7221 */ /* 0x000fe40000010000 */
[----:B----4-:R-:W-:Y:S01]  /*e8b0*/  HMMA.16816.F32.BF16 R8, R12, R32, R8 ;  /* 0x000000200c08723c */ /* 0x010fe20000041808 */
[----:B------:R-:W-:Y:S01]  /*e8c0*/  MUFU.EX2 R168, R168 ;  /* 0x000000a800a87308 */ /* 0x000fe20000000800 */
[----:B------:R-:W-:-:S04]  /*e8d0*/  FADD.FTZ R145, R145, R154 ;  /* 0x0000009a91917221 */ /* 0x000fc80000010000 */
[----:B------:R-:W-:Y:S02]  /*e8e0*/  FADD.FTZ R145, R147, R145 ;  /* 0x0000009193917221 */ /* 0x000fe40000010000 */
        /* <DEDUP_REMOVED lines=8> */
[----:B------:R-:W4:Y:S01]  /*e970*/  MUFU.EX2 R167, R167 ;  /* 0x000000a700a77308 */ /* 0x000f220000000800 */
[----:B------:R-:W-:-:S02]  /*e980*/  F2FP.BF16.F32.PACK_AB R15, R82, R79 ;  /* 0x0000004f520f723e */ /* 0x000fc400000010ff */
[----:B------:R-:W-:Y:S01]  /*e990*/  F2FP.BF16.F32.PACK_AB R12, R155, R159 ;  /* 0x0000009f9b0c723e */ /* 0x000fe200000010ff */
[----:B------:R-:W-:Y:S01]  /*e9a0*/  FADD.FTZ R159, R159, R145 ;  /* 0x000000919f9f7221 */ /* 0x000fe20000010000 */
[----:B---3--:R-:W-:-:S03]  /*e9b0*/  F2FP.BF16.F32.PACK_AB R14, R158, R157 ;  /* 0x0000009d9e0e723e */ /* 0x008fc600000010ff */
[----:B------:R-:W3:Y:S01]  /*e9c0*/  MUFU.EX2 R171, R171 ;  /* 0x000000ab00ab7308 */ /* 0x000ee20000000800 */
[----:B------:R-:W-:-:S03]  /*e9d0*/  FADD.FTZ R159, R155, R159 ;  /* 0x0000009f9b9f7221 */ /* 0x000fc60000010000 */
[----:B--2---:R-:W-:Y:S01]  /*e9e0*/  HMMA.16816.F32.BF16 R8, R12, R28, R8 ;  /* 0x0000001c0c08723c */ /* 0x004fe20000041808 */
[----:B------:R-:W-:-:S03]  /*e9f0*/  FADD.FTZ R157, R157, R159 ;  /* 0x0000009f9d9d7221 */ /* 0x000fc60000010000 */
[----:B------:R-:W2:Y:S01]  /*ea00*/  MUFU.EX2 R170, R170 ;  /* 0x000000aa00aa7308 */ /* 0x000ea20000000800 */
[----:B------:R-:W-:-:S03]  /*ea10*/  FADD.FTZ R157, R158, R157 ;  /* 0x0000009d9e9d7221 */ /* 0x000fc60000010000 */
[C---:B------:R-:W-:Y:S01]  /*ea20*/  HMMA.16816.F32.BF16 R4, R12.reuse, R30, R4 ;  /* 0x0000001e0c04723c */ /* 0x040fe20000041804 */
[----:B------:R-:W2:Y:S03]  /*ea30*/  LDSM.16.MT88.4 R28, [R49+0x1400] ;  /* 0x00140000311c783b */ /* 0x000ea60000004200 */
        /* <DEDUP_REMOVED lines=8> */
[----:B----4-:R-:W-:Y:S01]  /*eac0*/  F2FP.BF16.F32.PACK_AB R12, R165, R168 ;  /* 0x000000a8a50c723e */ /* 0x010fe200000010ff */
[----:B------:R-:W-:Y:S01]  /*ead0*/  FADD.FTZ R168, R168, R157 ;  /* 0x0000009da8a87221 */ /* 0x000fe20000010000 */
[----:B------:R-:W-:-:S03]  /*eae0*/  F2FP.BF16.F32.PACK_AB R14, R167, R166 ;  /* 0x000000a6a70e723e */ /* 0x000fc600000010ff */
[----:B------:R-:W-:Y:S02]  /*eaf0*/  FADD.FTZ R168, R165, R168 ;  /* 0x000000a8a5a87221 */ /* 0x000fe40000010000 */
[----:B------:R-:W4:Y:S02]  /*eb00*/  MUFU.EX2 R176, R176 ;  /* 0x000000b000b07308 */ /* 0x000f240000000800 */
[----:B-----5:R-:W-:Y:S01]  /*eb10*/  HMMA.16816.F32.BF16 R8, R12, R16, R8 ;  /* 0x000000100c08723c */ /* 0x020fe20000041808 */
[----:B------:R-:W-:-:S04]  /*eb20*/  FADD.FTZ R166, R166, R168 ;  /* 0x000000a8a6a67221 */ /* 0x000fc80000010000 */
[----:B------:R-:W-:Y:S01]  /*eb30*/  FADD.FTZ R166, R167, R166 ;  /* 0x000000a6a7a67221 */ /* 0x000fe20000010000 */
[----:B------:R-:W-:Y:S02]  /*eb40*/  MUFU.EX2 R178, R178 ;  /* 0x000000b200b27308 */ /* 0x000fe40000000800 */
[----:B------:R-:W-:Y:S01]  /*eb50*/  HMMA.16816.F32.BF16 R4, R12, R18, R4 ;  /* 0x000000120c04723c */ /* 0x000fe20000041804 */
[----:B------:R-:W5:Y:S01]  /*eb60*/  LDSM.16.MT88.4 R16, [R49+0x1800] ;  /* 0x001800003110783b */ /* 0x000f620000004200 */
[----:B---3--:R-:W-:-:S04]  /*eb70*/  FADD.FTZ R166, R171, R166 ;  /* 0x000000a6aba67221 */ /* 0x008fc80000010000 */
[----:B------:R-:W3:Y:S02]  /*eb80*/  MUFU.EX2 R174, R174 ;  /* 0x000000ae00ae7308 */ /* 0x000ee40000000800 */
[C---:B--2---:R-:W-:Y:S06]  /*eb90*/  HMMA.16816.F32.BF16 R24, R12.reuse, R28, R24 ;  /* 0x0000001c0c18723c */ /* 0x044fec0000041818 */
[----:B------:R-:W-:Y:S02]  /*eba0*/  MUFU.EX2 R169, R169 ;  /* 0x000000a900a97308 */ /* 0x000fe40000000800 */
[----:B------:R-:W-:Y:S01]  /*ebb0*/  HMMA.16816.F32.BF16 R20, R12, R30, R20 ;  /* 0x0000001e0c14723c */ /* 0x000fe20000041814 */
[----:B------:R-:W2:Y:S01]  /*ebc0*/  LDSM.16.MT88.4 R28, [R95+0x6c00] ;  /* 0x006c00005f1c783b */ /* 0x000ea20000004200 */
[----:B------:R-:W-:-:S02]  /*ebd0*/  F2FP.BF16.F32.PACK_AB R13, R91, R90 ;  /* 0x0000005a5b0d723e */ /* 0x000fc400000010ff */
[----:B------:R-:W-:Y:S02]  /*ebe0*/  F2FP.BF16.F32.PACK_AB R15, R88, R92 ;  /* 0x0000005c580f723e */ /* 0x000fe400000010ff */
[C---:B------:R-:W-:Y:S01]  /*ebf0*/  F2FP.BF16.F32.PACK_AB R12, R170.reuse, R171 ;  /* 0x000000abaa0c723e */ /* 0x040fe200000010ff */
[----:B------:R-:W2:Y:S01]  /*ec00*/  MUFU.EX2 R141, R141 ;  /* 0x0000008d008d7308 */ /* 0x000ea20000000800 */
        /* <DEDUP_REMOVED lines=9> */
[----:B-----5:R-:W-:Y:S01]  /*eca0*/  HMMA.16816.F32.BF16 R24, R12, R16, R24 ;  /* 0x000000100c18723c */ /* 0x020fe20000041818 */
[----:B------:R-:W-:Y:S01]  /*ecb0*/  F2FP.BF16.F32.PACK_AB R17, R80, R84 ;  /* 0x000000545011723e */ /* 0x000fe200000010ff */
[----:B------:R-:W5:Y:S01]  /*ecc0*/  MUFU.EX2 R156, R156 ;  /* 0x0000009c009c7308 */ /* 0x000f620000000800 */
[----:B----4-:R-:W-:Y:S01]  /*ecd0*/  F2FP.BF16.F32.PACK_AB R16, R176, R177 ;  /* 0x000000b1b010723e */ /* 0x010fe200000010ff */
[----:B------:R-:W-:-:S04]  /*ece0*/  FADD.FTZ R177, R177, R170 ;  /* 0x000000aab1b17221 */ /* 0x000fc80000010000 */
[----:B------:R-:W-:Y:S01]  /*ecf0*/  HMMA.16816.F32.BF16 R20, R12, R18, R20 ;  /* 0x000000120c14723c */ /* 0x000fe20000041814 */
[----:B------:R-:W4:Y:S01]  /*ed00*/  LDSM.16.MT88.4 R12, [R95+0x7000] ;  /* 0x007000005f0c783b */ /* 0x000f220000004200 */
[----:B------:R-:W-:Y:S01]  /*ed10*/  F2FP.BF16.F32.PACK_AB R19, R72, R76 ;  /* 0x0000004c4813723e */ /* 0x000fe200000010ff */
[----:B------:R-:W5:Y:S01]  /*ed20*/  MUFU.EX2 R146, R146 ;  /* 0x0000009200927308 */ /* 0x000f620000000800 */
[----:B---3--:R-:W-:Y:S01]  /*ed30*/  F2FP.BF16.F32.PACK_AB R18, R174, R178 ;  /* 0x000000b2ae12723e */ /* 0x008fe200000010ff */
[----:B------:R-:W-:-:S04]  /*ed40*/  FADD.FTZ R177, R176, R177 ;  /* 0x000000b1b0b17221 */ /* 0x000fc80000010000 */
[----:B------:R-:W-:Y:S02]  /*ed50*/  FADD.FTZ R178, R178, R177 ;  /* 0x000000b1b2b27221 */ /* 0x000fe40000010000 */
[----:B--2---:R-:W-:Y:S01]  /*ed60*/  HMMA.16816.F32.BF16 R8, R16, R28, R8 ;  /* 0x0000001c1008723c */ /* 0x004fe20000041808 */
[----:B------:R-:W-:Y:S01]  /*ed70*/  MUFU.EX2 R142, R142 ;  /* 0x0000008e008e7308 */ /* 0x000fe20000000800 */
[----:B------:R-:W-:-:S06]  /*ed80*/  FADD.FTZ R178, R174, R178 ;  /* 0x000000b2aeb27221 */ /* 0x000fcc0000010000 */
[C---:B------:R-:W-:Y:S01]  /*ed90*/  HMMA.16816.F32.BF16 R4, R16.reuse, R30, R4 ;  /* 0x0000001e1004723c */ /* 0x040fe20000041804 */
[----:B------:R-:W2:Y:S01]  /*eda0*/  LDSM.16.MT88.4 R28, [R49+0x2000] ;  /* 0x00200000311c783b */ /* 0x000ea20000004200 */
[----:B------:R-:W3:Y:S06]  /*edb0*/  MUFU.EX2 R140, R140 ;  /* 0x0000008c008c7308 */ /* 0x000eec0000000800 */
[----:B-1----:R-:W-:Y:S01]  /*edc0*/  HMMA.16816.F32.BF16 R24, R16, R32, R24 ;  /* 0x000000201018723c */ /* 0x002fe20000041818 */
[----:B------:R-:W-:Y:S01]  /*edd0*/  F2FP.BF16.F32.PACK_AB R33, R64, R68 ;  /* 0x000000444021723e */ /* 0x000fe200000010ff */
[----:B------:R-:W1:Y:S01]  /*ede0*/  MUFU.EX2 R133, R133 ;  /* 0x0000008500857308 */ /* 0x000e620000000800 */
        /* <DEDUP_REMOVED lines=9> */
[----:B----4-:R-:W-:Y:S01]  /*ee80*/  HMMA.16816.F32.BF16 R8, R32, R12, R8 ;  /* 0x0000000c2008723c */ /* 0x010fe20000041808 */
[----:B------:R-:W-:Y:S01]  /*ee90*/  MUFU.EX2 R67, R125 ;  /* 0x0000007d00437308 */ /* 0x000fe20000000800 */
[----:B------:R-:W-:-:S04]  /*eea0*/  FADD.FTZ R161, R161, R169 ;  /* 0x000000a9a1a17221 */ /* 0x000fc80000010000 */
[----:B-----5:R-:W-:Y:S02]  /*eeb0*/  FADD.FTZ R161, R156, R161 ;  /* 0x000000a19ca17221 */ /* 0x020fe40000010000 */
[C---:B------:R-:W-:Y:S01]  /*eec0*/  HMMA.16816.F32.BF16 R4, R32.reuse, R14, R4 ;  /* 0x0000000e2004723c */ /* 0x040fe20000041804 */
[----:B------:R-:W4:Y:S01]  /*eed0*/  LDSM.16.MT88.4 R12, [R49+0x2400] ;  /* 0x00240000310c783b */ /* 0x000f220000004200 */
[----:B------:R-:W-:Y:S06]  /*eee0*/  MUFU.EX2 R102, R102 ;  /* 0x0000006600667308 */ /* 0x000fec0000000800 */
[C---:B--2---:R-:W-:Y:S02]  /*eef0*/  HMMA.16816.F32.BF16 R24, R32.reuse, R28, R24 ;  /* 0x0000001c2018723c */ /* 0x044fe40000041818 */
[----:B------:R-:W-:Y:S06]  /*ef00*/  MUFU.EX2 R101, R101 ;  /* 0x0000006500657308 */ /* 0x000fec0000000800 */
[----:B------:R-:W-:Y:S01]  /*ef10*/  HMMA.16816.F32.BF16 R28, R32, R30, R20 ;  /* 0x0000001e201c723c */ /* 0x000fe20000041814 */
[----:B------:R-:W-:Y:S01]  /*ef20*/  F2FP.BF16.F32.PACK_AB R33, R109, R48 ;  /* 0x000000306d21723e */ /* 0x000fe200000010ff */
[----:B------:R-:W2:Y:S01]  /*ef30*/  LDSM.16.MT88.4 R20, [R95+0x7800] ;  /* 0x007800005f14783b */ /* 0x000ea20000004200 */
[----:B------:R-:W-:Y:S01]  /*ef40*/  F2FP.BF16.F32.PACK_AB R35, R107, R108 ;  /* 0x0000006c6b23723e */ /* 0x000fe200000010ff */
[----:B------:R-:W-:Y:S01]  /*ef50*/  MUFU.EX2 R100, R100 ;  /* 0x0000006400647308 */ /* 0x000fe20000000800 */
[C---:B------:R-:W-:Y:S01]  /*ef60*/  F2FP.BF16.F32.PACK_AB R32, R146.reuse, R156 ;  /* 0x0000009c9220723e */ /* 0x040fe200000010ff */
[----:B------:R-:W-:Y:S01]  /*ef70*/  FADD.FTZ R146, R146, R161 ;  /* 0x000000a192927221 */ /* 0x000fe20000010000 */
[----:B---3--:R-:W-:-:S03]  /*ef80*/  F2FP.BF16.F32.PACK_AB R34, R140, R142 ;  /* 0x0000008e8c22723e */ /* 0x008fc600000010ff */
        /* <DEDUP_REMOVED lines=11> */
[----:B------:R-:W-:Y:S01]  /*f040*/  FADD.FTZ R140, R134, R140 ;  /* 0x0000008c868c7221 */ /* 0x000fe20000010000 */
[----:B------:R-:W-:Y:S01]  /*f050*/  FADD.FTZ R59, R59, R62 ;  /* 0x0000003e3b3b7221 */ /* 0x000fe20000010000 */
[----:B------:R-:W3:Y:S01]  /*f060*/  MUFU.EX2 R63, R123 ;  /* 0x0000007b003f7308 */ /* 0x000ee20000000800 */
[--C-:B------:R-:W-:Y:S01]  /*f070*/  FFMA.FTZ R62, R85, UR4, -R112.reuse ;  /* 0x00000004553e7c23 */ /* 0x100fe20008010870 */
[C---:B----4-:R-:W-:Y:S01]  /*f080*/  HMMA.16816.F32.BF16 R24, R32.reuse, R12, R24 ;  /* 0x0000000c2018723c */ /* 0x050fe20000041818 */
[----:B------:R-:W-:Y:S01]  /*f090*/  FADD.FTZ R59, R58, R59 ;  /* 0x0000003b3a3b7221 */ /* 0x000fe20000010000 */
[----:B------:R-:W-:Y:S01]  /*f0a0*/  F2FP.BF16.F32.PACK_AB R13, R105, R106 ;  /* 0x0000006a690d723e */ /* 0x000fe200000010ff */
[--C-:B------:R-:W-:Y:S01]  /*f0b0*/  FFMA.FTZ R58, R121, UR4, -R112.reuse ;  /* 0x00000004793a7c23 */ /* 0x100fe20008010870 */
[----:B------:R-:W-:Y:S01]  /*f0c0*/  F2FP.BF16.F32.PACK_AB R12, R134, R133 ;  /* 0x00000085860c723e */ /* 0x000fe200000010ff */
[----:B------:R-:W-:Y:S01]  /*f0d0*/  FADD.FTZ R59, R55, R59 ;  /* 0x0000003b373b7221 */ /* 0x000fe20000010000 */
[----:B------:R-:W-:Y:S01]  /*f0e0*/  MUFU.EX2 R97, R97 ;  /* 0x0000006100617308 */ /* 0x000fe20000000800 */
[----:B------:R-:W-:Y:S01]  /*f0f0*/  LDSM.16.MT88.4 R132, [R49+0x3c00] ;  /* 0x003c00003184783b */ /* 0x000fe20000004200 */
[----:B------:R-:W-:Y:S01]  /*f100*/  HMMA.16816.F32.BF16 R28, R32, R14, R28 ;  /* 0x0000000e201c723c */ /* 0x000fe2000004181c */
[----:B------:R-:W-:Y:S01]  /*f110*/  FADD.FTZ R54, R54, R59 ;  /* 0x0000003b36367221 */ /* 0x000fe20000010000 */
[----:B------:R-:W-:Y:S01]  /*f120*/  F2FP.BF16.F32.PACK_AB R15, R103, R104 ;  /* 0x00000068670f723e */ /* 0x000fe200000010ff */
[----:B------:R-:W4:Y:S01]  /*f130*/  LDSM.16.MT88.4 R32, [R95+0x7c00] ;  /* 0x007c00005f20783b */ /* 0x000f220000004200 */
[----:B------:R-:W-:Y:S01]  /*f140*/  FFMA.FTZ R59, R69, UR4, -R112 ;  /* 0x00000004453b7c23 */ /* 0x000fe20008010870 */
[----:B------:R-:W-:Y:S01]  /*f150*/  FADD.FTZ R54, R51, R54 ;  /* 0x0000003633367221 */ /* 0x000fe20000010000 */
[----:B------:R-:W-:Y:S01]  /*f160*/  MUFU.EX2 R58, R58 ;  /* 0x0000003a003a7308 */ /* 0x000fe20000000800 */
[----:B---3--:R-:W-:Y:S01]  /*f170*/  F2FP.BF16.F32.PACK_AB R14, R63, R67 ;  /* 0x000000433f0e723e */ /* 0x008fe200000010ff */
[----:B------:R-:W-:Y:S01]  /*f180*/  FADD.FTZ R67, R67, R140 ;  /* 0x0000008c43437221 */ /* 0x000fe20000010000 */
[----:B------:R-:W-:Y:S01]  /*f190*/  FADD.FTZ R50, R50, R54 ;  /* 0x0000003632327221 */ /* 0x000fe20000010000 */
[----:B------:R-:W-:Y:S01]  /*f1a0*/  FFMA.FTZ R54, R73, UR4, -R112 ;  /* 0x0000000449367c23 */ /* 0x000fe20008010870 */
[----:B------:R-:W-:Y:S01]  /*f1b0*/  LDSM.16.MT88.4 R140, [R95+0x8c00] ;  /* 0x008c00005f8c783b */ /* 0x000fe20000004200 */
[----:B------:R-:W-:Y:S01]  /*f1c0*/  FADD.FTZ R67, R63, R67 ;  /* 0x000000433f437221 */ /* 0x000fe20000010000 */
[----:B------:R-:W-:Y:S01]  /*f1d0*/  FADD.FTZ R50, R36, R50 ;  /* 0x0000003224327221 */ /* 0x000fe20000010000 */
[----:B--2---:R-:W-:Y:S01]  /*f1e0*/  HMMA.16816.F32.BF16 R8, R12, R20, R8 ;  /* 0x000000140c08723c */ /* 0x004fe20000041808 */
[----:B------:R-:W2:Y:S02]  /*f1f0*/  MUFU.EX2 R55, R120 ;  /* 0x0000007800377308 */ /* 0x000ea40000000800 */
[----:B------:R-:W-:-:S04]  /*f200*/  FADD.FTZ R50, R37, R50 ;  /* 0x0000003225327221 */ /* 0x000fc80000010000 */
[----:B------:R-:W-:Y:S01]  /*f210*/  FADD.FTZ R45, R45, R50 ;  /* 0x000000322d2d7221 */ /* 0x000fe20000010000 */
[----:B------:R-:W-:Y:S01]  /*f220*/  HMMA.16816.F32.BF16 R4, R12, R22, R4 ;  /* 0x000000160c04723c */ /* 0x000fe20000041804 */
[----:B------:R-:W3:Y:S01]  /*f230*/  LDSM.16.MT88.4 R20, [R49+0x2c00] ;  /* 0x002c00003114783b */ /* 0x000ee20000004200 */
[----:B------:R-:W-:Y:S01]  /*f240*/  MUFU.EX2 R51, R118 ;  /* 0x0000007600337308 */ /* 0x000fe20000000800 */
[----:B------:R-:W-:Y:S01]  /*f250*/  FADD.FTZ R74, R74, R45 ;  /* 0x0000002d4a4a7221 */ /* 0x000fe20000010000 */
[----:B------:R-:W-:-:S03]  /*f260*/  FFMA.FTZ R50, R77, UR4, -R112 ;  /* 0x000000044d327c23 */ /* 0x000fc60008010870 */
[----:B------:R-:W-:Y:S01]  /*f270*/  FADD.FTZ R74, R75, R74 ;  /* 0x0000004a4b4a7221 */ /* 0x000fe20000010000 */
[----:B-1----:R-:W-:Y:S02]  /*f280*/  HMMA.16816.F32.BF16 R24, R12, R16, R24 ;  /* 0x000000100c18723c */ /* 0x002fe40000041818 */
[----:B------:R-:W1:Y:S01]  /*f290*/  MUFU.EX2 R36, R117 ;  /* 0x0000007500247308 */ /* 0x000e620000000800 */
[----:B------:R-:W-:-:S04]  /*f2a0*/  FADD.FTZ R78, R78, R74 ;  /* 0x0000004a4e4e7221 */ /* 0x000fc80000010000 */
[----:B------:R-:W-:Y:S01]  /*f2b0*/  FADD.FTZ R78, R79, R78 ;  /* 0x0000004e4f4e7221 */ /* 0x000fe20000010000 */
[----:B------:R-:W-:Y:S01]  /*f2c0*/  HMMA.16816.F32.BF16 R28, R12, R18, R28 ;  /* 0x000000120c1c723c */ /* 0x000fe2000004181c */
[----:B------:R-:W5:Y:S01]  /*f2d0*/  LDSM.16.MT88.4 R16, [R95+0x8000] ;  /* 0x008000005f10783b */ /* 0x000f620000004200 */
[----:B------:R-:W-:Y:S01]  /*f2e0*/  F2FP.BF16.F32.PACK_AB R13, R101, R102 ;  /* 0x00000066650d723e */ /* 0x000fe200000010ff */
[----:B------:R-:W-:Y:S01]  /*f2f0*/  FADD.FTZ R82, R82, R78 ;  /* 0x0000004e52527221 */ /* 0x000fe20000010000 */
[----:B------:R-:W-:Y:S01]  /*f300*/  F2FP.BF16.F32.PACK_AB R15, R99, R100 ;  /* 0x00000064630f723e */ /* 0x000fe200000010ff */
[----:B------:R-:W-:Y:S01]  /*f310*/  MUFU.EX2 R96, R96 ;  /* 0x0000006000607308 */ /* 0x000fe20000000800 */
[----:B--2---:R-:W-:Y:S01]  /*f320*/  F2FP.BF16.F32.PACK_AB R12, R55, R58 ;  /* 0x0000003a370c723e */ /* 0x004fe200000010ff */
[----:B------:R-:W-:Y:S01]  /*f330*/  FADD.FTZ R82, R83, R82 ;  /* 0x0000005253527221 */ /* 0x000fe20000010000 */
[----:B------:R-:W-:-:S03]  /*f340*/  FADD.FTZ R58, R58, R67 ;  /* 0x000000433a3a7221 */ /* 0x000fc60000010000 */
[----:B------:R-:W-:Y:S01]  /*f350*/  FADD.FTZ R86, R86, R82 ;  /* 0x0000005256567221 */ /* 0x000fe20000010000 */
[----:B-1----:R-:W-:Y:S01]  /*f360*/  F2FP.BF16.F32.PACK_AB R14, R36, R51 ;  /* 0x00000033240e723e */ /* 0x002fe200000010ff */
[----:B------:R-:W-:Y:S01]  /*f370*/  MUFU.EX2 R116, R116 ;  /* 0x0000007400747308 */ /* 0x000fe20000000800 */
[----:B------:R-:W-:Y:S01]  /*f380*/  FADD.FTZ R58, R55, R58 ;  /* 0x0000003a373a7221 */ /* 0x000fe20000010000 */
[----:B------:R-:W-:Y:S01]  /*f390*/  FADD.FTZ R86, R44, R86 ;  /* 0x000000562c567221 */ /* 0x000fe20000010000 */
[----:B------:R-:W-:Y:S01]  /*f3a0*/  FFMA.FTZ R44, R46, UR4, -R70 ;  /* 0x000000042e2c7c23 */ /* 0x000fe20008010846 */
[----:B------:R-:W-:Y:S01]  /*f3b0*/  FFMA.FTZ R46, R81, UR4, -R112 ;  /* 0x00000004512e7c23 */ /* 0x000fe20008010870 */
[----:B------:R-:W-:Y:S01]  /*f3c0*/  FADD.FTZ R58, R51, R58 ;  /* 0x0000003a333a7221 */ /* 0x000fe20000010000 */
[----:B------:R-:W-:Y:S01]  /*f3d0*/  FADD.FTZ R87, R87, R86 ;  /* 0x0000005657577221 */ /* 0x000fe20000010000 */
[----:B----4-:R-:W-:Y:S01]  /*f3e0*/  HMMA.16816.F32.BF16 R8, R12, R32, R8 ;  /* 0x000000200c08723c */ /* 0x010fe20000041808 */
[----:B------:R-:W1:Y:S01]  /*f3f0*/  MUFU.EX2 R37, R114 ;  /* 0x0000007200257308 */ /* 0x000e620000000800 */
[----:B------:R-:W-:Y:S01]  /*f400*/  FADD.FTZ R36, R36, R58 ;  /* 0x0000003a24247221 */ /* 0x000fe20000010000 */
[----:B------:R-:W-:-:S04]  /*f410*/  FADD.FTZ R87, R90, R87 ;  /* 0x000000575a577221 */ /* 0x000fc80000010000 */
[----:B------:R-:W-:Y:S01]  /*f420*/  FADD.FTZ R91, R91, R87 ;  /* 0x000000575b5b7221 */ /* 0x000fe20000010000 */
[----:B------:R-:W-:Y:S01]  /*f430*/  HMMA.16816.F32.BF16 R4, R12, R34, R4 ;  /* 0x000000220c04723c */ /* 0x000fe20000041804 */
[----:B------:R-:W2:Y:S01]  /*f440*/  LDSM.16.MT88.4 R32, [R49+0x3000] ;  /* 0x003000003120783b */ /* 0x000ea20000004200 */
[----:B------:R-:W4:Y:S01]  /*f450*/  MUFU.EX2 R45, R115 ;  /* 0x00000073002d7308 */ /* 0x000f220000000800 */
[----:B------:R-:W-:-:S04]  /*f460*/  FADD.FTZ R91, R92, R91 ;  /* 0x0000005b5c5b7221 */ /* 0x000fc80000010000 */
[----:B------:R-:W-:Y:S01]  /*f470*/  FADD.FTZ R91, R88, R91 ;  /* 0x0000005b585b7221 */ /* 0x000fe20000010000 */
[----:B---3--:R-:W-:Y:S02]  /*f480*/  HMMA.16816.F32.BF16 R24, R12, R20, R24 ;  /* 0x000000140c18723c */ /* 0x008fe40000041818 */
[----:B------:R-:W-:Y:S01]  /*f490*/  MUFU.EX2 R50, R50 ;  /* 0x0000003200327308 */ /* 0x000fe20000000800 */
[----:B------:R-:W-:Y:S01]  /*f4a0*/  FADD.FTZ R84, R84, R91 ;  /* 0x0000005b54547221 */ /* 0x000fe20000010000 */
[----:B-1----:R-:W-:-:S03]  /*f4b0*/  FADD.FTZ R36, R37, R36 ;  /* 0x0000002425247221 */ /* 0x002fc60000010000 */
[----:B------:R-:W-:Y:S01]  /*f4c0*/  FADD.FTZ R84, R80, R84 ;  /* 0x0000005450547221 */ /* 0x000fe20000010000 */
[----:B------:R-:W-:Y:S01]  /*f4d0*/  HMMA.16816.F32.BF16 R28, R12, R22, R28 ;  /* 0x000000160c1c723c */ /* 0x000fe2000004181c */
[----:B------:R-:W1:Y:S01]  /*f4e0*/  LDSM.16.MT88.4 R20, [R95+0x8400] ;  /* 0x008400005f14783b */ /* 0x000e620000004200 */
[----:B------:R-:W3:Y:S01]  /*f4f0*/  MUFU.EX2 R54, R54 ;  /* 0x0000003600367308 */ /* 0x000ee20000000800 */
[----:B------:R-:W-:Y:S01]  /*f500*/  F2FP.BF16.F32.PACK_AB R13, R97, R98 ;  /* 0x00000062610d723e */ /* 0x000fe200000010ff */
[----:B------:R-:W-:Y:S01]  /*f510*/  FADD.FTZ R76, R76, R84 ;  /* 0x000000544c4c7221 */ /* 0x000fe20000010000 */
[----:B------:R-:W-:Y:S01]  /*f520*/  F2FP.BF16.F32.PACK_AB R15, R116, R96 ;  /* 0x00000060740f723e */ /* 0x000fe200000010ff */
[C---:B----4-:R-:W-:Y:S01]  /*f530*/  FADD.FTZ R36, R45.reuse, R36 ;  /* 0x000000242d247221 */ /* 0x050fe20000010000 */
[----:B------:R-:W-:Y:S01]  /*f540*/  F2FP.BF16.F32.PACK_AB R12, R45, R37 ;  /* 0x000000252d0c723e */ /* 0x000fe200000010ff */
        /* <DEDUP_REMOVED lines=8> */
[----:B------:R-:W-:Y:S01]  /*f5d0*/  MUFU.EX2 R136, R136 ;  /* 0x0000008800887308 */ /* 0x000fe20000000800 */
[C---:B-----5:R-:W-:Y:S07]  /*f5e0*/  HMMA.16816.F32.BF16 R8, R12.reuse, R16, R8 ;  /* 0x000000100c08723c */ /* 0x060fee0000041808 */
[----:B------:R-:W3:Y:S01]  /*f5f0*/  MUFU.EX2 R160, R160 ;  /* 0x000000a000a07308 */ /* 0x000ee20000000800 */
[C---:B------:R-:W-:Y:S01]  /*f600*/  HMMA.16816.F32.BF16 R4, R12.reuse, R18, R4 ;  /* 0x000000120c04723c */ /* 0x040fe20000041804 */
[----:B------:R-:W5:Y:S06]  /*f610*/  LDSM.16.MT88.4 R16, [R49+0x3400] ;  /* 0x003400003110783b */ /* 0x000f6c0000004200 */
[----:B------:R-:W1:Y:S01]  /*f620*/  MUFU.EX2 R46, R46 ;  /* 0x0000002e002e7308 */ /* 0x000e620000000800 */
[----:B--2---:R-:W-:Y:S01]  /*f630*/  HMMA.16816.F32.BF16 R24, R12, R32, R24 ;  /* 0x000000200c18723c */ /* 0x004fe20000041818 */
[----:B------:R-:W-:-:S04]  /*f640*/  FADD.FTZ R32, R60, R68 ;  /* 0x000000443c207221 */ /* 0x000fc80000010000 */
[----:B------:R-:W-:Y:S02]  /*f650*/  FADD.FTZ R32, R56, R32 ;  /* 0x0000002038207221 */ /* 0x000fe40000010000 */
[----:B------:R-:W2:Y:S01]  /*f660*/  MUFU.EX2 R59, R59 ;  /* 0x0000003b003b7308 */ /* 0x000ea20000000800 */
[----:B------:R-:W-:Y:S01]  /*f670*/  HMMA.16816.F32.BF16 R28, R12, R34, R28 ;  /* 0x000000220c1c723c */ /* 0x000fe2000004181c */
[----:B----4-:R-:W-:Y:S02]  /*f680*/  F2FP.BF16.F32.PACK_AB R13, R124, R119 ;  /* 0x000000777c0d723e */ /* 0x010fe400000010ff */
[----:B---3--:R-:W-:-:S04]  /*f690*/  F2FP.BF16.F32.PACK_AB R15, R160, R136 ;  /* 0x00000088a00f723e */ /* 0x008fc800000010ff */
[----:B------:R-:W3:Y:S01]  /*f6a0*/  MUFU.EX2 R62, R62 ;  /* 0x0000003e003e7308 */ /* 0x000ee20000000800 */
[----:B-1----:R-:W-:-:S07]  /*f6b0*/  FADD.FTZ R50, R46, R50 ;  /* 0x000000322e327221 */ /* 0x002fce0000010000 */
[----:B------:R-:W1:Y:S01]  /*f6c0*/  MUFU.EX2 R65, R65 ;  /* 0x0000004100417308 */ /* 0x000e620000000800 */
[C---:B--2---:R-:W-:Y:S01]  /*f6d0*/  F2FP.BF16.F32.PACK_AB R12, R59.reuse, R46 ;  /* 0x0000002e3b0c723e */ /* 0x044fe200000010ff */
[----:B------:R-:W-:-:S06]  /*f6e0*/  FADD.FTZ R59, R59, R50 ;  /* 0x000000323b3b7221 */ /* 0x000fcc0000010000 */
[----:B------:R-:W-:Y:S01]  /*f6f0*/  MUFU.EX2 R163, R163 ;  /* 0x000000a300a37308 */ /* 0x000fe20000000800 */
[----:B---3--:R-:W-:-:S07]  /*f700*/  FADD.FTZ R59, R62, R59 ;  /* 0x0000003b3e3b7221 */ /* 0x008fce0000010000 */
[----:B------:R-:W2:Y:S01]  /*f710*/  MUFU.EX2 R172, R172 ;  /* 0x000000ac00ac7308 */ /* 0x000ea20000000800 */
[C---:B-1----:R-:W-:Y:S01]  /*f720*/  F2FP.BF16.F32.PACK_AB R14, R65.reuse, R62 ;  /* 0x0000003e410e723e */ /* 0x042fe200000010ff */
[----:B------:R-:W-:-:S06]  /*f730*/  FADD.FTZ R65, R65, R59 ;  /* 0x0000003b41417221 */ /* 0x000fcc0000010000 */
[----:B------:R-:W-:Y:S01]  /*f740*/  HMMA.16816.F32.BF16 R8, R12, R20, R8 ;  /* 0x000000140c08723c */ /* 0x000fe20000041808 */
[----:B------:R-:W-:Y:S01]  /*f750*/  FADD.FTZ R20, R48, R32 ;  /* 0x0000002030147221 */ /* 0x000fe20000010000 */
[----:B------:R-:W-:Y:S01]  /*f760*/  FFMA.FTZ R48, R93, UR4, -R112 ;  /* 0x000000045d307c23 */ /* 0x000fe20008010870 */
[----:B------:R-:W1:Y:S01]  /*f770*/  LDSM.16.MT88.4 R32, [R95+0x8800] ;  /* 0x008800005f20783b */ /* 0x000e620000004200 */
[----:B------:R-:W-:Y:S01]  /*f780*/  MUFU.EX2 R122, R122 ;  /* 0x0000007a007a7308 */ /* 0x000fe20000000800 */
[----:B------:R-:W-:-:S03]  /*f790*/  FADD.FTZ R109, R109, R20 ;  /* 0x000000146d6d7221 */ /* 0x000fc60000010000 */
[----:B------:R-:W-:Y:S01]  /*f7a0*/  HMMA.16816.F32.BF16 R4, R12, R22, R4 ;  /* 0x000000160c04723c */ /* 0x000fe20000041804 */
[----:B------:R-:W-:Y:S01]  /*f7b0*/  FADD.FTZ R109, R108, R109 ;  /* 0x0000006d6c6d7221 */ /* 0x000fe20000010000 */
[----:B------:R-:W3:Y:S02]  /*f7c0*/  LDSM.16.MT88.4 R20, [R49+0x3800] ;  /* 0x003800003114783b */ /* 0x000ee40000004200 */
[----:B------:R-:W4:Y:S01]  /*f7d0*/  MUFU.EX2 R38, R38 ;  /* 0x0000002600267308 */ /* 0x000f220000000800 */
[----:B------:R-:W-:-:S03]  /*f7e0*/  FADD.FTZ R107, R107, R109 ;  /* 0x0000006d6b6b7221 */ /* 0x000fc60000010000 */
[----:B-----5:R-:W-:Y:S01]  /*f7f0*/  HMMA.16816.F32.BF16 R24, R12, R16, R24 ;  /* 0x000000100c18723c */ /* 0x020fe20000041818 */
[----:B------:R-:W-:Y:S01]  /*f800*/  FADD.FTZ R107, R106, R107 ;  /* 0x0000006b6a6b7221 */ /* 0x000fe20000010000 */
[----:B------:R-:W-:Y:S02]  /*f810*/  FFMA.FTZ R17, R52, UR4, -R112 ;  /* 0x0000000434117c23 */ /* 0x000fe40008010870 */
[----:B------:R-:W5:Y:S01]  /*f820*/  MUFU.EX2 R64, R89 ;  /* 0x0000005900407308 */ /* 0x000f620000000800 */
[----:B------:R-:W-:-:S03]  /*f830*/  FADD.FTZ R107, R105, R107 ;  /* 0x0000006b696b7221 */ /* 0x000fc60000010000 */
[----:B------:R-:W-:Y:S01]  /*f840*/  HMMA.16816.F32.BF16 R28, R12, R18, R28 ;  /* 0x000000120c1c723c */ /* 0x000fe2000004181c */
[----:B------:R-:W-:Y:S01]  /*f850*/  FADD.FTZ R104, R104, R107 ;  /* 0x0000006b68687221 */ /* 0x000fe20000010000 */
[--C-:B------:R-:W-:Y:S01]  /*f860*/  FFMA.FTZ R18, R53, UR4, -R112.reuse ;  /* 0x0000000435127c23 */ /* 0x100fe20008010870 */
[----:B------:R-:W-:Y:S01]  /*f870*/  FFMA.FTZ R19, R94, UR4, -R112 ;  /* 0x000000045e137c23 */ /* 0x000fe20008010870 */
[----:B------:R-:W1:Y:S01]  /*f880*/  MUFU.EX2 R56, R61 ;  /* 0x0000003d00387308 */ /* 0x000e620000000800 */
[----:B------:R-:W-:Y:S01]  /*f890*/  FADD.FTZ R104, R103, R104 ;  /* 0x0000006867687221 */ /* 0x000fe20000010000 */
[----:B--2---:R-:W-:Y:S02]  /*f8a0*/  F2FP.BF16.F32.PACK_AB R13, R172, R163 ;  /* 0x000000a3ac0d723e */ /* 0x004fe400000010ff */
[----:B----4-:R-:W-:Y:S01]  /*f8b0*/  F2FP.BF16.F32.PACK_AB R15, R38, R122 ;  /* 0x0000007a260f723e */ /* 0x010fe200000010ff */
[----:B------:R-:W-:-:S03]  /*f8c0*/  FADD.FTZ R102, R102, R104 ;  /* 0x0000006866667221 */ /* 0x000fc60000010000 */
[----:B------:R-:W2:Y:S01]  /*f8d0*/  MUFU.EX2 R48, R48 ;  /* 0x0000003000307308 */ /* 0x000ea20000000800 */
[----:B------:R-:W-:Y:S01]  /*f8e0*/  FADD.FTZ R101, R101, R102 ;  /* 0x0000006665657221 */ /* 0x000fe20000010000 */
[----:B-----5:R-:W-:-:S03]  /*f8f0*/  FADD.FTZ R65, R64, R65 ;  /* 0x0000004140417221 */ /* 0x020fc60000010000 */
[----:B------:R-:W-:-:S03]  /*f900*/  FADD.FTZ R101, R100, R101 ;  /* 0x0000006564657221 */ /* 0x000fc60000010000 */
[----:B------:R-:W4:Y:S01]  /*f910*/  MUFU.EX2 R16, R57 ;  /* 0x0000003900107308 */ /* 0x000f220000000800 */
[----:B------:R-:W-:Y:S01]  /*f920*/  FADD.FTZ R99, R99, R101 ;  /* 0x0000006563637221 */ /* 0x000fe20000010000 */
[C---:B-1----:R-:W-:Y:S01]  /*f930*/  F2FP.BF16.F32.PACK_AB R12, R56.reuse, R64 ;  /* 0x00000040380c723e */ /* 0x042fe200000010ff */
[----:B------:R-:W-:Y:S02]  /*f940*/  FADD.FTZ R56, R56, R65 ;  /* 0x0000004138387221 */ /* 0x000fe40000010000 */
[----:B------:R-:W-:-:S03]  /*f950*/  FADD.FTZ R99, R98, R99 ;  /* 0x0000006362637221 */ /* 0x000fc60000010000 */
[----:B------:R-:W-:Y:S01]  /*f960*/  MUFU.EX2 R39, R39 ;  /* 0x0000002700277308 */ /* 0x000fe20000000800 */
[----:B------:R-:W-:Y:S01]  /*f970*/  FADD.FTZ R99, R97, R99 ;  /* 0x0000006361637221 */ /* 0x000fe20000010000 */
[----:B--2---:R-:W-:-:S03]  /*f980*/  FADD.FTZ R56, R48, R56 ;  /* 0x0000003830387221 */ /* 0x004fc60000010000 */
[----:B------:R-:W-:-:S03]  /*f990*/  FADD.FTZ R99, R96, R99 ;  /* 0x0000006360637221 */ /* 0x000fc60000010000 */
[----:B------:R-:W1:Y:S01]  /*f9a0*/  MUFU.EX2 R17, R17 ;  /* 0x0000001100117308 */ /* 0x000e620000000800 */
[----:B------:R-:W-:Y:S01]  /*f9b0*/  FADD.FTZ R116, R116, R99 ;  /* 0x0000006374747221 */ /* 0x000fe20000010000 */
[C---:B----4-:R-:W-:Y:S01]  /*f9c0*/  F2FP.BF16.F32.PACK_AB R14, R16.reuse, R48 ;  /* 0x00000030100e723e */ /* 0x050fe200000010ff */
[----:B------:R-:W-:Y:S02]  /*f9d0*/  FADD.FTZ R16, R16, R56 ;  /* 0x0000003810107221 */ /* 0x000fe40000010000 */
[----:B------:R-:W-:-:S03]  /*f9e0*/  FADD.FTZ R116, R119, R116 ;  /* 0x0000007477747221 */ /* 0x000fc60000010000 */
[----:B------:R-:W2:Y:S01]  /*f9f0*/  MUFU.EX2 R44, R44 ;  /* 0x0000002c002c7308 */ /* 0x000ea20000000800 */
[----:B------:R-:W-:Y:S01]  /*fa00*/  FADD.FTZ R124, R124, R116 ;  /* 0x000000747c7c7221 */ /* 0x000fe20000010000 */
[----:B------:R-:W-:Y:S03]  /*fa10*/  HMMA.16816.F32.BF16 R8, R12, R32, R8 ;  /* 0x000000200c08723c */ /* 0x000fe60000041808 */
[----:B------:R-:W-:-:S03]  /*fa20*/  FADD.FTZ R124, R136, R124 ;  /* 0x0000007c887c7221 */ /* 0x000fc60000010000 */
[----:B------:R-:W-:Y:S01]  /*fa30*/  MUFU.EX2 R47, R47 ;  /* 0x0000002f002f7308 */ /* 0x000fe20000000800 */
[----:B------:R-:W-:Y:S01]  /*fa40*/  FADD.FTZ R160, R160, R124 ;  /* 0x0000007ca0a07221 */ /* 0x000fe20000010000 */
[----:B---3--:R-:W-:Y:S01]  /*fa50*/  HMMA.16816.F32.BF16 R24, R12, R20, R24 ;  /* 0x000000140c18723c */ /* 0x008fe20000041818 */
[----:B-1----:R-:W-:Y:S02]  /*fa60*/  FADD.FTZ R16, R17, R16 ;  /* 0x0000001011107221 */ /* 0x002fe40000010000 */
[----:B------:R-:W-:-:S03]  /*fa70*/  FADD.FTZ R160, R163, R160 ;  /* 0x000000a0a3a07221 */ /* 0x000fc60000010000 */
[----:B------:R-:W1:Y:S01]  /*fa80*/  MUFU.EX2 R227, R227 ;  /* 0x000000e300e37308 */ /* 0x000e620000000800 */
[----:B------:R-:W-:Y:S01]  /*fa90*/  FADD.FTZ R172, R172, R160 ;  /* 0x000000a0acac7221 */ /* 0x000fe20000010000 */
[----:B------:R-:W-:Y:S03]  /*faa0*/  HMMA.16816.F32.BF16 R4, R12, R34, R4 ;  /* 0x000000220c04723c */ /* 0x000fe60000041804 */
[----:B------:R-:W-:-:S03]  /*fab0*/  FADD.FTZ R172, R122, R172 ;  /* 0x000000ac7aac7221 */ /* 0x000fc60000010000 */
[----:B------:R-:W3:Y:S01]  /*fac0*/  MUFU.EX2 R18, R18 ;  /* 0x0000001200127308 */ /* 0x000ee20000000800 */
[----:B------:R-:W-:Y:S01]  /*fad0*/  FADD.FTZ R38, R38, R172 ;  /* 0x000000ac26267221 */ /* 0x000fe20000010000 */
[----:B------:R-:W-:Y:S01]  /*fae0*/  HMMA.16816.F32.BF16 R28, R12, R22, R28 ;  /* 0x000000160c1c723c */ /* 0x000fe2000004181c */
[----:B--2---:R-:W-:Y:S02]  /*faf0*/  F2FP.BF16.F32.PACK_AB R13, R44, R39 ;  /* 0x000000272c0d723e */ /* 0x004fe400000010ff */
[----:B------:R-:W-:-:S03]  /*fb00*/  FADD.FTZ R38, R39, R38 ;  /* 0x0000002627267221 */ /* 0x000fc60000010000 */
[----:B------:R-:W2:Y:S01]  /*fb10*/  MUFU.EX2 R19, R19 ;  /* 0x0000001300137308 */ /* 0x000ea20000000800 */
[----:B-1----:R-:W-:Y:S01]  /*fb20*/  F2FP.BF16.F32.PACK_AB R15, R227, R47 ;  /* 0x0000002fe30f723e */ /* 0x002fe200000010ff */
[----:B------:R-:W-:-:S04]  /*fb30*/  FADD.FTZ R38, R44, R38 ;  /* 0x000000262c267221 */ /* 0x000fc80000010000 */
[----:B------:R-:W-:Y:S02]  /*fb40*/  FADD.FTZ R38, R47, R38 ;  /* 0x000000262f267221 */ /* 0x000fe40000010000 */
[----:B------:R-:W1:Y:S01]  /*fb50*/  MUFU.EX2 R228, R228 ;  /* 0x000000e400e47308 */ /* 0x000e620000000800 */
[C---:B---3--:R-:W-:Y:S01]  /*fb60*/  F2FP.BF16.F32.PACK_AB R12, R18.reuse, R17 ;  /* 0x00000011120c723e */ /* 0x048fe200000010ff */
[----:B------:R-:W-:Y:S01]  /*fb70*/  FADD.FTZ R16, R18, R16 ;  /* 0x0000001012107221 */ /* 0x000fe20000010000 */
[----:B------:R-:W-:-:S03]  /*fb80*/  FADD.FTZ R227, R227, R38 ;  /* 0x00000026e3e37221 */ /* 0x000fc60000010000 */
[----:B--2---:R-:W-:Y:S01]  /*fb90*/  FADD.FTZ R16, R19, R16 ;  /* 0x0000001013107221 */ /* 0x004fe20000010000 */
[----:B-1----:R-:W-:-:S03]  /*fba0*/  F2FP.BF16.F32.PACK_AB R14, R228, R19 ;  /* 0x00000013e40e723e */ /* 0x002fc600000010ff */
[----:B------:R-:W-:-:S04]  /*fbb0*/  FADD.FTZ R228, R228, R16 ;  /* 0x00000010e4e47221 */ /* 0x000fc80000010000 */
[C---:B------:R-:W-:Y:S08]  /*fbc0*/  HMMA.16816.F32.BF16 R144, R12.reuse, R140, R8 ;  /* 0x0000008c0c90723c */ /* 0x040ff00000041808 */
[C---:B------:R-:W-:Y:S08]  /*fbd0*/  HMMA.16816.F32.BF16 R136, R12.reuse, R132, R24 ;  /* 0x000000840c88723c */ /* 0x040ff00000041818 */
[C---:B------:R-:W-:Y:S08]  /*fbe0*/  HMMA.16816.F32.BF16 R140, R12.reuse, R142, R4 ;  /* 0x0000008e0c8c723c */ /* 0x040ff00000041804 */
[----:B------:R-:W-:Y:S01]  /*fbf0*/  HMMA.16816.F32.BF16 R132, R12, R134, R28 ;  /* 0x000000860c84723c */ /* 0x000fe2000004181c */
[----:B------:R-:W-:-:S04]  /*fc00*/  NOP ;  /* 0x0000000000007918 */ /* 0x000fc80000000000 */
[----:B------:R-:W-:-:S15]  /*fc10*/  @!P0 BRA `(.L_x_1181) ;  /* 0x00000054003c8947 */ /* 0x000fde0003800000 */
[----:B------:R-:W-:-:S04]  /*fc20*/  DEPBAR.LE SB0, 0x0 ;  /* 0x000080000000791a */ /* 0x000fc80000000000 */
[----:B------:R-:W-:Y:S01]  /*fc30*/  UISETP.NE.U32.AND UP0, UPT, UR12, URZ, UPT ;  /* 0x000000ff0c00728c */ /* 0x000fe2000bf05070 */
[----:B------:R-:W-:-:S03]  /*fc40*/  IADD3 R41, PT, PT, R40, -0x2, RZ ;  /* 0xfffffffe28297810 */ /* 0x000fc60007ffe0ff */
[----:B------:R-:W-:Y:S01]  /*fc50*/  UISETP.NE.AND.EX UP0, UPT, UR13, URZ, UPT, UP0 ;  /* 0x000000ff0d00728c */ /* 0x000fe2000bf05300 */
[----:B------:R-:W-:Y:S08]  /*fc60*/  BAR.SYNC.DEFER_BLOCKING 0x0 ;  /* 0x0000000000007b1d */ /* 0x000ff00000010000 */
[----:B------:R-:W-:Y:S05]  /*fc70*/  BRA.U !UP0, `(.L_x_1182) ;  /* 0x0000000108fc7547 */ /* 0x000fea000b800000 */
[----:B------:R-:W1:Y:S01]  /*fc80*/  LDC R5, c[0x0][0x4f0] ;  /* 0x00013c00ff057b82 */ /* 0x000e620000000800 */
[----:B------:R-:W-:Y:S01]  /*fc90*/  SHF.L.U32 R6, R41, 0x8, RZ ;  /* 0x0000000829067819 */ /* 0x000fe200000006ff */
[----:B------:R-:W2:Y:S03]  /*fca0*/  LDCU.64 UR10, c[0x0][0x3c0] ;  /* 0x00007800ff0a77ac */ /* 0x000ea60008000a00 */
[----:B------:R-:W-:Y:S01]  /*fcb0*/  IABS R8, R6 ;  /* 0x0000000600087213 */ /* 0x000fe20000000000 */
[----:B------:R-:W-:Y:S01]  /*fcc0*/  VIADD R13, R6, 0x100 ;  /* 0x00000100060d7836 */ /* 0x000fe20000000000 */
[----:B------:R-:W3:Y:S04]  /*fcd0*/  LDCU.64 UR8, c[0x0][0x3a8] ;  /* 0x00007500ff0877ac */ /* 0x000ee80008000a00 */
[----:B------:R-:W-:-:S02]  /*fce0*/  IABS R10, R13 ;  /* 0x0000000d000a7213 */ /* 0x000fc40000000000 */
[-C--:B-1----:R-:W-:Y:S02]  /*fcf0*/  IABS R4, R5.reuse ;  /* 0x0000000500047213 */ /* 0x082fe40000000000 */
[-C--:B------:R-:W-:Y:S02]  /*fd00*/  LOP3.LUT R6, R6, R5.reuse, RZ, 0x3c, !PT ;  /* 0x0000000506067212 */ /* 0x080fe400078e3cff */
        /* <DEDUP_REMOVED lines=25> */
[----:B------:R-:W-:Y:S02]  /*fea0*/  ISETP.NE.AND P0, PT, R5, RZ, PT ;  /* 0x000000ff0500720c */ /* 0x000fe40003f05270 */
[----:B------:R-:W-:-:S07]  /*feb0*/  LOP3.LUT R4, RZ, R5, RZ, 0x33, !PT ;  /* 0x00000005ff047212 */ /* 0x000fce00078e33ff */
[----:B------:R-:W-:Y:S02]  /*fec0*/  @P2 IADD3 R11, PT, PT, R11, 0x1, RZ ;  /* 0x000000010b0b2810 */ /* 0x000fe40007ffe0ff */
[----:B------:R-:W-:Y:S02]  /*fed0*/  @P3 VIADD R12, R12, 0x1 ;  /* 0x000000010c0c3836 */ /* 0x000fe40000000000 */
[----:B------:R-:W-:-:S03]  /*fee0*/  MOV R8, R11 ;  /* 0x0000000b00087202 */ /* 0x000fc60000000f00 */
[----:B------:R-:W-:Y:S02]  /*fef0*/  @!P5 IADD3 R12, PT, PT, -R12, RZ, RZ ;  /* 0x000000ff0c0cd210 */ /* 0x000fe40007ffe1ff */
[----:B------:R-:W-:-:S05]  /*ff00*/  @!P4 IMAD.MOV R8, RZ, RZ, -R8 ;  /* 0x000000ffff08c224 */ /* 0x000fca00078e0a08 */
[C---:B------:R-:W-:Y:S02]  /*ff10*/  SEL R8, R4.reuse, R8, !P0 ;  /* 0x0000000804087207 */ /* 0x040fe40004000000 */
[----:B------:R-:W-:-:S03]  /*ff20*/  SEL R4, R4, R12, !P0 ;  /* 0x0000000c04047207 */ /* 0x000fc60004000000 */
[----:B------:R-:W-:-:S04]  /*ff30*/  IMAD.WIDE R6, R8, 0x4, R220 ;  /* 0x0000000408067825 */ /* 0x000fc800078e02dc */
[C---:B------:R-:W-:Y:S02]  /*ff40*/  IMAD.WIDE R10, R4.reuse, 0x4, R220 ;  /* 0x00000004040a7825 */ /* 0x040fe400078e02dc */
[----:B------:R-:W4:Y:S04]  /*ff50*/  LDG.E R7, desc[UR6][R6.64] ;  /* 0x0000000606077981 */ /* 0x000f28000c1e1900 */
[----:B------:R-:W4:Y:S01]  /*ff60*/  LDG.E R6, desc[UR6][R10.64] ;  /* 0x000000060a067981 */ /* 0x000f22000c1e1900 */
[----:B------:R-:W-:-:S04]  /*ff70*/  IMAD.IADD R4, R4, 0x1, -R8 ;  /* 0x0000000104047824 */ /* 0x000fc800078e0a08 */
[----:B------:R-:W-:-:S04]  /*ff80*/  IMAD R5, R4, R5, -0x100 ;  /* 0xffffff0004057424 */ /* 0x000fc800078e0205 */
[----:B--2---:R-:W-:Y:S01]  /*ff90*/  IMAD.WIDE.U32 R8, R5, UR10, RZ ;  /* 0x0000000a05087c25 */ /* 0x004fe2000f8e00ff */
[----:B------:R-:W-:-:S05]  /*ffa0*/  SHF.R.S32.HI R4, RZ, 0x1f, R5 ;  /* 0x0000001fff047819 */ /* 0x000fca0000011405 */
[----:B------:R-:W-:-:S04]  /*ffb0*/  IMAD R4, R4, UR10, RZ ;  /* 0x0000000a04047c24 */ /* 0x000fc8000f8e02ff */
        /* <DEDUP_REMOVED lines=11> */
.L_x_1182:
        /* <DEDUP_REMOVED lines=8> */
.L_x_1183:
[----:B------:R-:W1:Y:S01]  /*100f0*/  LDCU UR8, c[0x0][0x3c4] ;  /* 0x00007880ff0877ac */ /* 0x000e620008000800 */
[----:B------:R-:W-:Y:S01]  /*10100*/  IMAD R91, R40, 0x100, R42 ;  /* 0x00000100285b7824 */ /* 0x000fe200078e022a */
[----:B------:R-:W2:Y:S03]  /*10110*/  LDCU UR9, c[0x0][0x440] ;  /* 0x00008800ff0977ac */ /* 0x000ea60008000800 */
[----:B------:R-:W-:Y:S01]  /*10120*/  VIADD R42, R91, 0xfffffe00 ;  /* 0xfffffe005b2a7836 */ /* 0x000fe20000000000 */
[----:B------:R-:W-:-:S04]  /*10130*/  USHF.L.U32 UR11, UR10, 0x6, URZ ;  /* 0x000000060a0b7899 */ /* 0x000fc800080006ff */
[----:B------:R-:W-:Y:S02]  /*10140*/  ISETP.GE.AND P2, PT, R42, R153, PT ;  /* 0x000000992a00720c */ /* 0x000fe40003f46270 */
[----:B------:R-:W-:Y:S01]  /*10150*/  IADD3 R12, P0, PT, R219, UR11, RZ ;  /* 0x0000000bdb0c7c10 */ /* 0x000fe2000ff1e0ff */
[----:B-1----:R-:W-:Y:S01]  /*10160*/  USHF.L.U64.HI UR8, UR10, 0x6, UR8 ;  /* 0x000000060a087899 */ /* 0x002fe20008010208 */
[----:B--2---:R-:W-:-:S05]  /*10170*/  ISETP.GE.AND P3, PT, R148, UR9, PT ;  /* 0x0000000994007c0c */ /* 0x004fca000bf66270 */
[----:B------:R-:W-:Y:S02]  /*10180*/  IADD3.X R13, PT, PT, R218, UR8, RZ, P0, !PT ;  /* 0x00000008da0d7c10 */ /* 0x000fe400087fe4ff */
[----:B------:R-:W-:Y:S02]  /*10190*/  IADD3 R10, P0, PT, R12, UR11, RZ ;  /* 0x0000000b0c0a7c10 */ /* 0x000fe4000ff1e0ff */
[----:B------:R-:W-:Y:S02]  /*101a0*/  P2R R88, PR, RZ, 0x8 ;  /* 0x00000008ff587803 */ /* 0x000fe40000000000 */
        /* <DEDUP_REMOVED lines=32> */
[----:B------:R-:W-:Y:S01]  /*103b0*/  @!P3 LDGSTS.E.BYPASS.LTC128B.128 [R3+0x7000], desc[UR6][R6.64] ;  /* 0x070000000603bfae */ /* 0x000fe2000b981a06 */
[----:B--2---:R-:W-:-:S03]  /*103c0*/  IADD3 R12, P0, PT, R4, UR11, RZ ;  /* 0x0000000b040c7c10 */ /* 0x004fc6000ff1e0ff */
[----:B------:R-:W-:Y:S01]  /*103d0*/  @P3 STS.128 [R3+0x7000], RZ ;  /* 0x007000ff03003388 */ /* 0x000fe20000000c00 */
[----:B------:R-:W-:-:S03]  /*103e0*/  IADD3.X R13, PT, PT, R5, UR8, RZ, P0, !PT ;  /* 0x00000008050d7c10 */ /* 0x000fc600087fe4ff */
[----:B------:R-:W-:Y:S01]  /*103f0*/  @!PT LDS RZ, [RZ] ;  /* 0x00000000fffff984 */ /* 0x000fe20000000800 */
[----:B------:R-:W-:Y:S01]  /*10400*/  @!PT LDS RZ, [RZ] ;  /* 0x00000000fffff984 */ /* 0x000fe20000000800 */
[----:B------:R-:W-:Y:S01]  /*10410*/  @!PT LDS RZ, [RZ] ;  /* 0x00000000fffff984 */ /* 0x000fe20000000800 */
[----:B------:R1:W-:Y:S01]  /*10420*/  @!P3 LDGSTS.E.BYPASS.LTC128B.128 [R3+0x7800], desc[UR6][R4.64] ;  /* 0x078000000403bfae */ /* 0x0003e2000b981a06 */
[----:B---3--:R-:W-:-:S03]  /*10430*/  @!P3 IADD3 R10, P0, PT, R12, UR11, RZ ;  /* 0x0000000b0c0abc10 */ /* 0x008fc6000ff1e0ff */
[----:B------:R-:W-:Y:S01]  /*10440*/  @P3 STS.128 [R3+0x7800], RZ ;  /* 0x007800ff03003388 */ /* 0x000fe20000000c00 */
[----:B------:R-:W-:-:S03]  /*10450*/  @!P3 IADD3.X R11, PT, PT, R13, UR8, RZ, P0, !PT ;  /* 0x000000080d0bbc10 */ /* 0x000fc600087fe4ff */
[----:B------:R-:W-:Y:S01]  /*10460*/  @!PT LDS RZ, [RZ] ;  /* 0x00000000fffff984 */ /* 0x000fe20000000800 */
[----:B------:R-:W-:Y:S01]  /*10470*/  @!PT LDS RZ, [RZ] ;  /* 0x00000000fffff984 */ /* 0x000fe20000000800 */
[----:B------:R-:W-:Y:S01]  /*10480*/  @!PT LDS RZ, [RZ] ;  /* 0x00000000fffff984 */ /* 0x000fe20000000800 */
[----:B------:R2:W-:Y:S01]  /*10490*/  @!P3 LDGSTS.E.BYPASS.LTC128B.128 [R3+0x8000], desc[UR6][R12.64] ;  /* 0x080000000c03bfae */ /* 0x0005e2000b981a06 */
[----:B------:R-:W-:Y:S01]  /*104a0*/  ISETP.GE.AND P0, PT, R42, R152, PT ;  /* 0x000000982a00720c */ /* 0x000fe20003f06270 */
[C---:B------:R-:W-:Y:S02]  /*104b0*/  VIADD R42, R91.reuse, 0xfffffe10 ;  /* 0xfffffe105b2a7836 */ /* 0x040fe40000000000 */
        /* <DEDUP_REMOVED lines=9> */
[----:B------:R-:W-:Y:S04]  /*10550*/  LDSM.16.M88.4 R68, [R188] ;  /* 0x00000000bc44783b */ /* 0x000fe80000000200 */
[----:B-1----:R-:W1:Y:S04]  /*10560*/  LDSM.16.M88.4 R4, [R151+0x1400] ;  /* 0x001400009704783b */ /* 0x002e680000000200 */
[----:B------:R-:W1:Y:S04]  /*10570*/  LDSM.16.M88.4 R16, [R151+0x1000] ;  /* 0x001000009710783b */ /* 0x000e680000000200 */
[----:B------:R-:W1:Y:S04]  /*10580*/  LDSM.16.M88.4 R28, [R210+0x1800] ;  /* 0x00180000d21c783b */ /* 0x000e680000000200 */
[----:B--2---:R-:W2:Y:S04]  /*10590*/  LDSM.16.M88.4 R12, [R210+0x2000] ;  /* 0x00200000d20c783b */ /* 0x004ea80000000200 */
[----:B------:R-:W2:Y:S04]  /*105a0*/  LDSM.16.M88.4 R20, [R210+0x1c00] ;  /* 0x001c0000d214783b */ /* 0x000ea80000000200 */
[----:B---3--:R-:W3:Y:S04]  /*105b0*/  LDSM.16.M88.4 R8, [R151+0x1800] ;  /* 0x001800009708783b */ /* 0x008ee80000000200 */
[----:B------:R-:W-:Y:S01]  /*105c0*/  LDSM.16.M88.4 R56, [R210+0x2400] ;  /* 0x00240000d238783b */ /* 0x000fe20000000200 */
[C---:B----4-:R-:W-:Y:S03]  /*105d0*/  HMMA.16816.F32.BF16 R44, R76.reuse, R36, RZ ;  /* 0x000000244c2c723c */ /* 0x050fe600000418ff */
[----:B------:R-:W-:Y:S04]  /*105e0*/  LDSM.16.M88.4 R64, [R151+0x1c00] ;  /* 0x001c00009740783b */ /* 0x000fe80000000200 */
[----:B------:R-:W-:Y:S01]  /*105f0*/  LDSM.16.M88.4 R52, [R210+0x2800] ;  /* 0x00280000d234783b */ /* 0x000fe20000000200 */
[C---:B------:R-:W-:Y:S03]  /*10600*/  HMMA.16816.F32.BF16 R36, R76.reuse, R38, RZ ;  /* 0x000000264c24723c */ /* 0x040fe600000418ff */
[----:B------:R-:W-:Y:S04]  /*10610*/  LDSM.16.M88.4 R60, [R151+0x2400] ;  /* 0x00240000973c783b */ /* 0x000fe80000000200 */
[----:B------:R-:W-:Y:S01]  /*10620*/  LDSM.16.M88.4 R72, [R210+0x2c00] ;  /* 0x002c0000d248783b */ /* 0x000fe20000000200 */
[C---:B-----5:R-:W-:Y:S03]  /*10630*/  HMMA.16816.F32.BF16 R80, R76.reuse, R48, RZ ;  /* 0x000000304c50723c */ /* 0x060fe600000418ff */
[----:B------:R-:W0:Y:S05]  /*10640*/  LDGDEPBAR ;  /* 0x00000000000079af */ /* 0x000e2a0000000000 */
[----:B------:R-:W-:Y:S08]  /*10650*/  HMMA.16816.F32.BF16 R48, R76, R50, RZ ;  /* 0x000000324c30723c */ /* 0x000ff000000418ff */
[C---:B-1----:R-:W-:Y:S08]  /*10660*/  HMMA.16816.F32.BF16 R44, R68.reuse, R4, R44 ;  /* 0x00000004442c723c */ /* 0x042ff0000004182c */
[C---:B------:R-:W-:Y:S01]  /*10670*/  HMMA.16816.F32.BF16 R36, R68.reuse, R6, R36 ;  /* 0x000000064424723c */ /* 0x040fe20000041824 */
[----:B------:R-:W1:Y:S07]  /*10680*/  LDSM.16.M88.4 R4, [R151+0x2000] ;  /* 0x002000009704783b */ /* 0x000e6e0000000200 */
[C---:B------:R-:W-:Y:S08]  /*10690*/  HMMA.16816.F32.BF16 R80, R68.reuse, R16, R80 ;  /* 0x000000104450723c */ /* 0x040ff00000041850 */
[----:B------:R-:W-:Y:S08]  /*106a0*/  HMMA.16816.F32.BF16 R48, R68, R18, R48 ;  /* 0x000000124430723c */ /* 0x000ff00000041830 */
[----:B------:R-:W-:Y:S03]  /*106b0*/  HMMA.16816.F32.BF16 R32, R76, R28, RZ ;  /* 0x0000001c4c20723c */ /* 0x000fe600000418ff */
[----:B------:R-:W-:Y:S01]  /*106c0*/  FSEL R89, R80, -INF , !P2 ;  /* 0xff80000050597808 */ /* 0x000fe20005000000 */
[----:B------:R-:W-:Y:S01]  /*106d0*/  VIADD R80, R91, 0xfffffe09 ;  /* 0xfffffe095b507836 */ /* 0x000fe20000000000 */
[----:B------:R-:W-:-:S02]  /*106e0*/  FSEL R97, R82, -INF , !P0 ;  /* 0xff80000052617808 */ /* 0x000fc40004000000 */
[-C--:B------:R-:W-:Y:S01]  /*106f0*/  ISETP.GE.AND P2, PT, R42, R152.reuse, PT ;  /* 0x000000982a00720c */ /* 0x080fe20003f46270 */
[C---:B--2---:R-:W-:Y:S01]  /*10700*/  HMMA.16816.F32.BF16 R16, R76.reuse, R12, RZ ;  /* 0x0000000c4c10723c */ /* 0x044fe200000418ff */
[----:B------:R-:W-:Y:S02]  /*10710*/  ISETP.GE.AND P0, PT, R80, R152, PT ;  /* 0x000000985000720c */ /* 0x000fe40003f06270 */
[----:B------:R-:W-:Y:S02]  /*10720*/  FSEL R178, R46, -INF , !P2 ;  /* 0xff8000002eb27808 */ /* 0x000fe40005000000 */
[----:B------:R-:W-:Y:S02]  /*10730*/  FSEL R169, R51, -INF , !P0 ;  /* 0xff80000033a97808 */ /* 0x000fe40004000000 */
[----:B------:R-:W-:Y:S01]  /*10740*/  ISETP.GE.AND P5, PT, R80, R153, PT ;  /* 0x000000995000720c */ /* 0x000fe20003fa6270 */
[C---:B------:R-:W-:Y:S08]  /*10750*/  HMMA.16816.F32.BF16 R28, R76.reuse, R30, RZ ;  /* 0x0000001e4c1c723c */ /* 0x040ff000000418ff */
[C---:B------:R-:W-:Y:S08]  /*10760*/  HMMA.16816.F32.BF16 R12, R76.reuse, R14, RZ ;  /* 0x0000000e4c0c723c */ /* 0x040ff000000418ff */
[C---:B------:R-:W-:Y:S08]  /*10770*/  HMMA.16816.F32.BF16 R24, R76.reuse, R20, RZ ;  /* 0x000000144c18723c */ /* 0x040ff000000418ff */
[----:B------:R-:W-:Y:S08]  /*10780*/  HMMA.16816.F32.BF16 R20, R76, R22, RZ ;  /* 0x000000164c14723c */ /* 0x000ff000000418ff */
[C---:B---3--:R-:W-:Y:S08]  /*10790*/  HMMA.16816.F32.BF16 R32, R68.reuse, R8, R32 ;  /* 0x000000084420723c */ /* 0x048ff00000041820 */
[C---:B------:R-:W-:Y:S08]  /*107a0*/  HMMA.16816.F32.BF16 R28, R68.reuse, R10, R28 ;  /* 0x0000000a441c723c */ /* 0x040ff0000004181c */
[C---:B-1----:R-:W-:Y:S08]  /*107b0*/  HMMA.16816.F32.BF16 R16, R68.reuse, R4, R16 ;  /* 0x000000044410723c */ /* 0x042ff00000041810 */
[----:B------:R-:W-:Y:S08]  /*107c0*/  HMMA.16816.F32.BF16 R12, R68, R6, R12 ;  /* 0x00000006440c723c */ /* 0x000ff0000004180c */
[C---:B------:R-:W-:Y:S08]  /*107d0*/  HMMA.16816.F32.BF16 R8, R76.reuse, R56, RZ ;  /* 0x000000384c08723c */ /* 0x040ff000000418ff */
[----:B------:R-:W-:Y:S08]  /*107e0*/  HMMA.16816.F32.BF16 R4, R76, R58, RZ ;  /* 0x0000003a4c04723c */ /* 0x000ff000000418ff */
[C---:B------:R-:W-:Y:S08]  /*107f0*/  HMMA.16816.F32.BF16 R24, R68.reuse, R64, R24 ;  /* 0x000000404418723c */ /* 0x040ff00000041818 */
[----:B------:R-:W-:Y:S01]  /*10800*/  HMMA.16816.F32.BF16 R20, R68, R66, R20 ;  /* 0x000000424414723c */ /* 0x000fe20000041814 */
[----:B------:R-:W1:Y:S07]  /*10810*/  LDSM.16.M88.4 R64, [R151+0x2800] ;  /* 0x002800009740783b */ /* 0x000e6e0000000200 */
[----:B------:R-:W-:Y:S01]  /*10820*/  HMMA.16816.F32.BF16 R56, R76, R52, RZ ;  /* 0x000000344c38723c */ /* 0x000fe200000418ff */
[----:B------:R-:W-:-:S02]  /*10830*/  VIADD R53, R91, 0xfffffe01 ;  /* 0xfffffe015b357836 */ /* 0x000fc40000000000 */
[----:B------:R-:W-:-:S03]  /*10840*/  VIADD R52, R91, 0xfffffe08 ;  /* 0xfffffe085b347836 */ /* 0x000fc60000000000 */
[CC--:B------:R-:W-:Y:S02]  /*10850*/  ISETP.GE.AND P1, PT, R53.reuse, R153.reuse, PT ;  /* 0x000000993500720c */ /* 0x0c0fe40003f26270 */
[C---:B------:R-:W-:Y:S01]  /*10860*/  HMMA.16816.F32.BF16 R8, R68.reuse, R60, R8 ;  /* 0x0000003c4408723c */ /* 0x040fe20000041808 */
[-C--:B------:R-:W-:Y:S02]  /*10870*/  ISETP.GE.AND P4, PT, R53, R152.reuse, PT ;  /* 0x000000983500720c */ /* 0x080fe40003f86270 */
[CC--:B------:R-:W-:Y:S02]  /*10880*/  ISETP.GE.AND P3, PT, R52.reuse, R153.reuse, PT ;  /* 0x000000993400720c */ /* 0x0c0fe40003f66270 */
[----:B------:R-:W-:Y:S02]  /*10890*/  ISETP.GE.AND P6, PT, R52, R152, PT ;  /* 0x000000983400720c */ /* 0x000fe40003fc6270 */
[----:B------:R-:W-:Y:S01]  /*108a0*/  FSEL R90, R81, -INF , !P1 ;  /* 0xff800000515a7808 */ /* 0x000fe20004800000 */
[----:B------:R-:W-:Y:S01]  /*108b0*/  HMMA.16816.F32.BF16 R4, R68, R62, R4 ;  /* 0x0000003e4404723c */ /* 0x000fe20000041804 */
[----:B------:R-:W2:Y:S01]  /*108c0*/  LDSM.16.M88.4 R60, [R151+0x2c00] ;  /* 0x002c0000973c783b */ /* 0x000ea20000000200 */
[----:B------:R-:W-:Y:S01]  /*108d0*/  ISETP.GE.AND P1, PT, R42, R153, PT ;  /* 0x000000992a00720c */ /* 0x000fe20003f26270 */
[----:B------:R-:W-:Y:S01]  /*108e0*/  VIADD R42, R91, 0xfffffe18 ;  /* 0xfffffe185b2a7836 */ /* 0x000fe20000000000 */
[----:B------:R-:W-:-:S02]  /*108f0*/  FSEL R165, R83, -INF , !P4 ;  /* 0xff80000053a57808 */ /* 0x000fc40006000000 */
[----:B------:R-:W-:Y:S01]  /*10900*/  FSEL R92, R44, -INF , !P1 ;  /* 0xff8000002c5c7808 */ /* 0x000fe20004800000 */
[C---:B------:R-:W-:Y:S01]  /*10910*/  VIADD R44, R91.reuse, 0xfffffe20 ;  /* 0xfffffe205b2c7836 */ /* 0x040fe20000000000 */
[C---:B------:R-:W-:Y:S01]  /*10920*/  HMMA.16816.F32.BF16 R52, R76.reuse, R54, RZ ;  /* 0x000000364c34723c */ /* 0x040fe200000418ff */
[CC--:B------:R-:W-:Y:S01]  /*10930*/  ISETP.GE.AND P4, PT, R42.reuse, R153.reuse, PT ;  /* 0x000000992a00720c */ /* 0x0c0fe20003f86270 */
[----:B------:R-:W3:Y:S01]  /*10940*/  LDSM.16.M88.4 R80, [R210+0x3000] ;  /* 0x00300000d250783b */ /* 0x000ee20000000200 */
[----:B------:R-:W-:Y:S01]  /*10950*/  ISETP.GE.AND P0, PT, R42, R152, PT ;  /* 0x000000982a00720c */ /* 0x000fe20003f06270 */
[----:B------:R-:W-:Y:S01]  /*10960*/  VIADD R42, R91, 0xfffffe19 ;  /* 0xfffffe195b2a7836 */ /* 0x000fe20000000000 */
[----:B------:R-:W-:Y:S02]  /*10970*/  FSEL R168, R50, -INF , !P6 ;  /* 0xff80000032a87808 */ /* 0x000fe40007000000 */
[----:B------:R-:W-:Y:S01]  /*10980*/  FSEL R173, R38, -INF , !P0 ;  /* 0xff80000026ad7808 */ /* 0x000fe20004000000 */
[----:B------:R-:W-:Y:S01]  /*10990*/  HMMA.16816.F32.BF16 R84, R76, R72, RZ ;  /* 0x000000484c54723c */ /* 0x000fe200000418ff */
[----:B------:R-:W-:-:S02]  /*109a0*/  ISETP.GE.AND P1, PT, R42, R153, PT ;  /* 0x000000992a00720c */ /* 0x000fc40003f26270 */
[-C--:B------:R-:W-:Y:S01]  /*109b0*/  ISETP.GE.AND P2, PT, R42, R152.reuse, PT ;  /* 0x000000982a00720c */ /* 0x080fe20003f46270 */
[----:B------:R-:W-:Y:S01]  /*109c0*/  VIADD R42, R91, 0xfffffe21 ;  /* 0xfffffe215b2a7836 */ /* 0x000fe20000000000 */
[----:B------:R-:W-:Y:S02]  /*109d0*/  FSEL R93, R37, -INF , !P1 ;  /* 0xff800000255d7808 */ /* 0x000fe40004800000 */
[----:B------:R-:W-:Y:S01]  /*109e0*/  FSEL R172, R39, -INF , !P2 ;  /* 0xff80000027ac7808 */ /* 0x000fe20005000000 */
[----:B-1----:R-:W-:Y:S01]  /*109f0*/  HMMA.16816.F32.BF16 R56, R68, R64, R56 ;  /* 0x000000404438723c */ /* 0x002fe20000041838 */
[----:B------:R-:W-:Y:S01]  /*10a00*/  FSEL R64, R48, -INF , !P3 ;  /* 0xff80000030407808 */ /* 0x000fe20005800000 */
[----:B------:R-:W-:Y:S01]  /*10a10*/  VIADD R48, R91, 0xfffffe11 ;  /* 0xfffffe115b307836 */ /* 0x000fe20000000000 */
[----:B------:R-:W-:Y:S02]  /*10a20*/  FSEL R65, R49, -INF , !P5 ;  /* 0xff80000031417808 */ /* 0x000fe40006800000 */
[----:B------:R-:W-:-:S02]  /*10a30*/  ISETP.GE.AND P0, PT, R42, R152, PT ;  /* 0x000000982a00720c */ /* 0x000fc40003f06270 */
[-C--:B------:R-:W-:Y:S01]  /*10a40*/  ISETP.GE.AND P6, PT, R48, R153.reuse, PT ;  /* 0x000000993000720c */ /* 0x080fe20003fc6270 */
[----:B------:R-:W-:Y:S01]  /*10a50*/  HMMA.16816.F32.BF16 R52, R68, R66, R52 ;  /* 0x000000424434723c */ /* 0x000fe20000041834 */
[----:B------:R-:W-:Y:S01]  /*10a60*/  FSEL R67, R36, -INF , !P4 ;  /* 0xff80000024437808 */ /* 0x000fe20006000000 */
[----:B------:R-:W-:Y:S01]  /*10a70*/  VIADD R36, R91, 0xfffffe28 ;  /* 0xfffffe285b247836 */ /* 0x000fe20000000000 */
[----:B------:R-:W-:Y:S02]  /*10a80*/  FSEL R66, R45, -INF , !P6 ;  /* 0xff8000002d427808 */ /* 0x000fe40007000000 */
[-C--:B------:R-:W-:Y:S02]  /*10a90*/  ISETP.GE.AND P6, PT, R44, R153.reuse, PT ;  /* 0x000000992c00720c */ /* 0x080fe40003fc6270 */
[C---:B------:R-:W-:Y:S01]  /*10aa0*/  ISETP.GE.AND P1, PT, R36.reuse, R153, PT ;  /* 0x000000992400720c */ /* 0x040fe20003f26270 */
[----:B------:R-:W-:Y:S01]  /*10ab0*/  HMMA.16816.F32.BF16 R72, R76, R74, RZ ;  /* 0x0000004a4c48723c */ /* 0x000fe200000418ff */
[----:B------:R-:W-:-:S02]  /*10ac0*/  ISETP.GE.AND P2, PT, R36, R152, PT ;  /* 0x000000982400720c */ /* 0x000fc40003f46270 */
[----:B------:R-:W-:Y:S01]  /*10ad0*/  LDSM.16.M88.4 R36, [R210+0x3400] ;  /* 0x00340000d224783b */ /* 0x000fe20000000200 */
[-C--:B------:R-:W-:Y:S02]  /*10ae0*/  ISETP.GE.AND P5, PT, R48, R152.reuse, PT ;  /* 0x000000983000720c */ /* 0x080fe40003fa6270 */
[----:B------:R-:W-:Y:S01]  /*10af0*/  ISETP.GE.AND P4, PT, R42, R153, PT ;  /* 0x000000992a00720c */ /* 0x000fe20003f86270 */
[C---:B------:R-:W-:Y:S01]  /*10b00*/  VIADD R42, R91.reuse, 0xfffffe29 ;  /* 0xfffffe295b2a7836 */ /* 0x040fe20000000000 */
[----:B--2---:R-:W-:Y:S01]  /*10b10*/  HMMA.16816.F32.BF16 R84, R68, R60, R84 ;  /* 0x0000003c4454723c */ /* 0x004fe20000041854 */
[----:B------:R-:W-:Y:S01]  /*10b20*/  FSEL R60, R32, -INF , !P6 ;  /* 0xff800000203c7808 */ /* 0x000fe20007000000 */
[----:B------:R-:W-:Y:S01]  /*10b30*/  VIADD R32, R91, 0xfffffe30 ;  /* 0xfffffe305b207836 */ /* 0x000fe20000000000 */
[----:B------:R-:W-:Y:S02]  /*10b40*/  FSEL R177, R47, -INF , !P5 ;  /* 0xff8000002fb17808 */ /* 0x000fe40006800000 */
[----:B------:R-:W-:-:S02]  /*10b50*/  ISETP.GE.AND P5, PT, R44, R152, PT ;  /* 0x000000982c00720c */ /* 0x000fc40003fa6270 */
[----:B------:R-:W-:Y:S01]  /*10b60*/  FSEL R61, R33, -INF , !P4 ;  /* 0xff800000213d7808 */ /* 0x000fe20006000000 */
[----:B------:R-:W1:Y:S01]  /*10b70*/  LDSM.16.M88.4 R44, [R151+0x3000] ;  /* 0x00300000972c783b */ /* 0x000e620000000200 */
[----:B------:R-:W-:Y:S01]  /*10b80*/  FSEL R94, R28, -INF , !P1 ;  /* 0xff8000001c5e7808 */ /* 0x000fe20004800000 */
[C---:B------:R-:W-:Y:S01]  /*10b90*/  VIADD R28, R91.reuse, 0xfffffe31 ;  /* 0xfffffe315b1c7836 */ /* 0x040fe20000000000 */
[----:B------:R-:W-:Y:S01]  /*10ba0*/  FSEL R162, R34, -INF , !P5 ;  /* 0xff80000022a27808 */ /* 0x000fe20006800000 */
[----:B------:R-:W-:Y:S01]  /*10bb0*/  HMMA.16816.F32.BF16 R72, R68, R62, R72 ;  /* 0x0000003e4448723c */ /* 0x000fe20000041848 */
[-C--:B------:R-:W-:Y:S02]  /*10bc0*/  ISETP.GE.AND P4, PT, R32, R153.reuse, PT ;  /* 0x000000992000720c */ /* 0x080fe40003f86270 */
[C---:B------:R-:W-:Y:S02]  /*10bd0*/  ISETP.GE.AND P6, PT, R42.reuse, R153, PT ;  /* 0x000000992a00720c */ /* 0x040fe40003fc6270 */
[----:B------:R-:W-:Y:S01]  /*10be0*/  ISETP.GE.AND P5, PT, R42, R152, PT ;  /* 0x000000982a00720c */ /* 0x000fe20003fa6270 */
[C---:B------:R-:W-:Y:S01]  /*10bf0*/  VIADD R42, R91.reuse, 0xfffffe41 ;  /* 0xfffffe415b2a7836 */ /* 0x040fe20000000000 */
[----:B------:R-:W-:Y:S01]  /*10c00*/  FSEL R161, R30, -INF , !P2 ;  /* 0xff8000001ea17808 */ /* 0x000fe20005000000 */
[----:B---3--:R-:W-:Y:S01]  /*10c10*/  HMMA.16816.F32.BF16 R48, R76, R80, RZ ;  /* 0x000000504c30723c */ /* 0x008fe200000418ff */
[----:B------:R-:W-:Y:S01]  /*10c20*/  FSEL R63, R24, -INF , !P4 ;  /* 0xff800000183f7808 */ /* 0x000fe20006000000 */
[----:B------:R-:W-:Y:S01]  /*10c30*/  VIADD R24, R91, 0xfffffe40 ;  /* 0xfffffe405b187836 */ /* 0x000fe20000000000 */
[----:B------:R-:W-:-:S02]  /*10c40*/  FSEL R159, R35, -INF , !P0 ;  /* 0xff800000239f7808 */ /* 0x000fc40004000000 */
[C---:B------:R-:W-:Y:S02]  /*10c50*/  ISETP.GE.AND P1, PT, R28.reuse, R153, PT ;  /* 0x000000991c00720c */ /* 0x040fe40003f26270 */
[----:B------:R-:W-:Y:S01]  /*10c60*/  FSEL R62, R29, -INF , !P6 ;  /* 0xff8000001d3e7808 */ /* 0x000fe20007000000 */
[----:B------:R-:W-:Y:S01]  /*10c70*/  HMMA.16816.F32.BF16 R80, R76, R82, RZ ;  /* 0x000000524c50723c */ /* 0x000fe200000418ff */
[-C--:B------:R-:W-:Y:S02]  /*10c80*/  ISETP.GE.AND P2, PT, R28, R152.reuse, PT ;  /* 0x000000981c00720c */ /* 0x080fe40003f46270 */
[----:B------:R-:W-:Y:S02]  /*10c90*/  FSEL R160, R31, -INF , !P5 ;  /* 0xff8000001fa07808 */ /* 0x000fe40006800000 */
[----:B------:R-:W-:Y:S01]  /*10ca0*/  ISETP.GE.AND P0, PT, R32, R152, PT ;  /* 0x000000982000720c */ /* 0x000fe20003f06270 */
[----:B------:R-:W2:Y:S01]  /*10cb0*/  LDSM.16.M88.4 R28, [R151+0x3400] ;  /* 0x00340000971c783b */ /* 0x000ea20000000200 */
[----:B------:R-:W-:Y:S01]  /*10cc0*/  FSEL R95, R25, -INF , !P1 ;  /* 0xff800000195f7808 */ /* 0x000fe20004800000 */
[----:B------:R-:W-:Y:S01]  /*10cd0*/  VIADD R32, R91, 0xfffffe38 ;  /* 0xfffffe385b207836 */ /* 0x000fe20000000000 */
[----:B------:R-:W-:-:S02]  /*10ce0*/  FSEL R156, R27, -INF , !P2 ;  /* 0xff8000001b9c7808 */ /* 0x000fc40005000000 */
[----:B------:R-:W-:Y:S02]  /*10cf0*/  FSEL R157, R26, -INF , !P0 ;  /* 0xff8000001a9d7808 */ /* 0x000fe40004000000 */
[CC--:B------:R-:W-:Y:S02]  /*10d00*/  ISETP.GE.AND P1, PT, R24.reuse, R153.reuse, PT ;  /* 0x000000991800720c */ /* 0x0c0fe40003f26270 */
[-C--:B------:R-:W-:Y:S02]  /*10d10*/  ISETP.GE.AND P2, PT, R24, R152.reuse, PT ;  /* 0x000000981800720c */ /* 0x080fe40003f46270 */
[----:B------:R-:W3:Y:S01]  /*10d20*/  LDSM.16.M88.4 R24, [R210+0x3800] ;  /* 0x00380000d218783b */ /* 0x000ee20000000200 */
[CC--:B------:R-:W-:Y:S02]  /*10d30*/  ISETP.GE.AND P6, PT, R32.reuse, R153.reuse, PT ;  /* 0x000000992000720c */ /* 0x0c0fe40003fc6270 */
[-C--:B------:R-:W-:Y:S01]  /*10d40*/  ISETP.GE.AND P5, PT, R32, R152.reuse, PT ;  /* 0x000000982000720c */ /* 0x080fe20003fa6270 */
[C---:B------:R-:W-:Y:S01]  /*10d50*/  VIADD R32, R91.reuse, 0xfffffe39 ;  /* 0xfffffe395b207836 */ /* 0x040fe20000000000 */
[----:B------:R-:W-:Y:S01]  /*10d60*/  FSEL R179, R16, -INF , !P1 ;  /* 0xff80000010b37808 */ /* 0x000fe20004800000 */
[C---:B------:R-:W-:Y:S01]  /*10d70*/  VIADD R16, R91.reuse, 0xfffffe49 ;  /* 0xfffffe495b107836 */ /* 0x040fe20000000000 */
[----:B------:R-:W-:Y:S01]  /*10d80*/  FSEL R170, R20, -INF , !P6 ;  /* 0xff80000014aa7808 */ /* 0x000fe20007000000 */
[----:B------:R-:W-:Y:S01]  /*10d90*/  VIADD R20, R91, 0xfffffe48 ;  /* 0xfffffe485b147836 */ /* 0x000fe20000000000 */
[C---:B------:R-:W-:Y:S01]  /*10da0*/  ISETP.GE.AND P4, PT, R32.reuse, R153, PT ;  /* 0x000000992000720c */ /* 0x040fe20003f86270 */
[----:B-1----:R-:W-:Y:S01]  /*10db0*/  HMMA.16816.F32.BF16 R48, R68, R44, R48 ;  /* 0x0000002c4430723c */ /* 0x002fe20000041830 */
[----:B------:R-:W-:-:S02]  /*10dc0*/  ISETP.GE.AND P0, PT, R32, R152, PT ;  /* 0x000000982000720c */ /* 0x000fc40003f06270 */
[----:B------:R-:W-:Y:S02]  /*10dd0*/  FSEL R155, R22, -INF , !P5 ;  /* 0xff800000169b7808 */ /* 0x000fe40006800000 */
[CC--:B------:R-:W-:Y:S02]  /*10de0*/  ISETP.GE.AND P6, PT, R42.reuse, R153.reuse, PT ;  /* 0x000000992a00720c */ /* 0x0c0fe40003fc6270 */
[----:B------:R-:W-:Y:S01]  /*10df0*/  ISETP.GE.AND P5, PT, R42, R152, PT ;  /* 0x000000982a00720c */ /* 0x000fe20003fa6270 */
[----:B------:R-:W-:Y:S01]  /*10e00*/  HMMA.16816.F32.BF16 R32, R76, R36, RZ ;  /* 0x000000244c20723c */ /* 0x000fe200000418ff */
[----:B------:R-:W-:Y:S01]  /*10e10*/  FSEL R131, R18, -INF , !P2 ;  /* 0xff80000012837808 */ /* 0x000fe20005000000 */
[----:B------:R-:W-:Y:S01]  /*10e20*/  VIADD R42, R91, 0xfffffe81 ;  /* 0xfffffe815b2a7836 */ /* 0x000fe20000000000 */
[----:B------:R-:W-:Y:S02]  /*10e30*/  ISETP.GE.AND P1, PT, R16, R153, PT ;  /* 0x000000991000720c */ /* 0x000fe40003f26270 */
[----:B------:R-:W-:-:S02]  /*10e40*/  FSEL R181, R17, -INF , !P6 ;  /* 0xff80000011b57808 */ /* 0x000fc40007000000 */
[-C--:B------:R-:W-:Y:S01]  /*10e50*/  ISETP.GE.AND P2, PT, R16, R152.reuse, PT ;  /* 0x000000981000720c */ /* 0x080fe20003f46270 */
[----:B------:R-:W-:Y:S01]  /*10e60*/  HMMA.16816.F32.BF16 R36, R76, R38, RZ ;  /* 0x000000264c24723c */ /* 0x000fe200000418ff */
[----:B------:R-:W-:Y:S02]  /*10e70*/  FSEL R129, R19, -INF , !P5 ;  /* 0xff80000013817808 */ /* 0x000fe40006800000 */
[----:B------:R-:W1:Y:S01]  /*10e80*/  LDSM.16.M88.4 R16, [R151+0x3800] ;  /* 0x003800009710783b */ /* 0x000e620000000200 */
[----:B------:R-:W-:Y:S02]  /*10e90*/  FSEL R174, R21, -INF , !P4 ;  /* 0xff80000015ae7808 */ /* 0x000fe40006000000 */
[----:B------:R-:W-:Y:S02]  /*10ea0*/  FSEL R154, R23, -INF , !P0 ;  /* 0xff800000179a7808 */ /* 0x000fe40004000000 */
[CC--:B------:R-:W-:Y:S01]  /*10eb0*/  ISETP.GE.AND P4, PT, R20.reuse, R153.reuse, PT ;  /* 0x000000991400720c */ /* 0x0c0fe20003f86270 */
[C---:B------:R-:W-:Y:S01]  /*10ec0*/  HMMA.16816.F32.BF16 R80, R68.reuse, R46, R80 ;  /* 0x0000002e4450723c */ /* 0x040fe20000041850 */
[-C--:B------:R-:W-:Y:S01]  /*10ed0*/  ISETP.GE.AND P0, PT, R20, R152.reuse, PT ;  /* 0x000000981400720c */ /* 0x080fe20003f06270 */
[C---:B------:R-:W-:Y:S01]  /*10ee0*/  VIADD R20, R91.reuse, 0xfffffe50 ;  /* 0xfffffe505b147836 */ /* 0x040fe20000000000 */
[----:B------:R-:W-:Y:S01]  /*10ef0*/  FSEL R182, R12, -INF , !P4 ;  /* 0xff8000000cb67808 */ /* 0x000fe20006000000 */
[----:B------:R-:W-:Y:S01]  /*10f00*/  VIADD R12, R91, 0xfffffe58 ;  /* 0xfffffe585b0c7836 */ /* 0x000fe20000000000 */
[----:B------:R-:W-:Y:S01]  /*10f10*/  FSEL R187, R13, -INF , !P1 ;  /* 0xff8000000dbb7808 */ /* 0x000fe20004800000 */
[----:B------:R-:W-:Y:S01]  /*10f20*/  LDSM.16.M88.4 R44, [R210+0x4400] ;  /* 0x00440000d22c783b */ /* 0x000fe20000000200 */
        /* <DEDUP_REMOVED lines=10> */
[----:B------:R-:W2:Y:S01]  /*10fd0*/  LDSM.16.M88.4 R12, [R210+0x3c00] ;  /* 0x003c0000d20c783b */ /* 0x000ea20000000200 */
[----:B------:R-:W-:Y:S01]  /*10fe0*/  FSEL R189, R8, -INF , !P6 ;  /* 0xff80000008bd7808 */ /* 0x000fe20007000000 */
[----:B------:R-:W-:Y:S01]  /*10ff0*/  VIADD R8, R91, 0xfffffe60 ;  /* 0xfffffe605b087836 */ /* 0x000fe20000000000 */
[C---:B------:R-:W-:Y:S02]  /*11000*/  ISETP.GE.AND P4, PT, R20.reuse, R153, PT ;  /* 0x000000991400720c */ /* 0x040fe40003f86270 */
[----:B------:R-:W-:Y:S02]  /*11010*/  ISETP.GE.AND P0, PT, R20, R152, PT ;  /* 0x000000981400720c */ /* 0x000fe40003f06270 */
[----:B------:R-:W-:Y:S01]  /*11020*/  FSEL R190, R9, -INF , !P4 ;  /* 0xff80000009be7808 */ /* 0x000fe20006000000 */
[----:B---3--:R-:W-:Y:S01]  /*11030*/  HMMA.16816.F32.BF16 R20, R76, R24, RZ ;  /* 0x000000184c14723c */ /* 0x008fe200000418ff */
[----:B------:R-:W-:Y:S01]  /*11040*/  FSEL R120, R11, -INF , !P0 ;  /* 0xff8000000b787808 */ /* 0x000fe20004000000 */
[----:B------:R-:W-:Y:S01]  /*11050*/  VIADD R9, R91, 0xfffffe69 ;  /* 0xfffffe695b097836 */ /* 0x000fe20000000000 */
[----:B------:R-:W-:-:S02]  /*11060*/  FSEL R127, R10, -INF , !P5 ;  /* 0xff8000000a7f7808 */ /* 0x000fc40006800000 */
[CC--:B------:R-:W-:Y:S02]  /*11070*/  ISETP.GE.AND P4, PT, R8.reuse, R153.reuse, PT ;  /* 0x000000990800720c */ /* 0x0c0fe40003f86270 */
[-C--:B------:R-:W-:Y:S01]  /*11080*/  ISETP.GE.AND P0, PT, R8, R152.reuse, PT ;  /* 0x000000980800720c */ /* 0x080fe20003f06270 */
[C---:B------:R-:W-:Y:S01]  /*11090*/  VIADD R8, R91.reuse, 0xfffffe68 ;  /* 0xfffffe685b087836 */ /* 0x040fe20000000000 */
[C---:B------:R-:W-:Y:S01]  /*110a0*/  ISETP.GE.AND P6, PT, R28.reuse, R153, PT ;  /* 0x000000991c00720c */ /* 0x040fe20003fc6270 */
[----:B------:R-:W-:Y:S01]  /*110b0*/  HMMA.16816.F32.BF16 R24, R76, R26, RZ ;  /* 0x0000001a4c18723c */ /* 0x000fe200000418ff */
[----:B------:R-:W-:Y:S02]  /*110c0*/  ISETP.GE.AND P5, PT, R28, R152, PT ;  /* 0x000000981c00720c */ /* 0x000fe40003fa6270 */
[----:B------:R-:W-:Y:S01]  /*110d0*/  FSEL R191, R4, -INF , !P1 ;  /* 0xff80000004bf7808 */ /* 0x000fe20004800000 */
[----:B------:R-:W-:Y:S01]  /*110e0*/  VIADD R4, R91, 0xfffffe61 ;  /* 0xfffffe615b047836 */ /* 0x000fe20000000000 */
[----:B------:R-:W-:-:S02]  /*110f0*/  FSEL R192, R5, -INF , !P6 ;  /* 0xff80000005c07808 */ /* 0x000fc40007000000 */
[----:B------:R-:W-:Y:S02]  /*11100*/  FSEL R123, R7, -INF , !P5 ;  /* 0xff800000077b7808 */ /* 0x000fe40006800000 */
[----:B------:R-:W-:Y:S01]  /*11110*/  FSEL R124, R6, -INF , !P2 ;  /* 0xff800000067c7808 */ /* 0x000fe20005000000 */
[----:B-1----:R-:W-:Y:S01]  /*11120*/  HMMA.16816.F32.BF16 R20, R68, R16, R20 ;  /* 0x000000104414723c */ /* 0x002fe20000041814 */
[CC--:B------:R-:W-:Y:S01]  /*11130*/  ISETP.GE.AND P6, PT, R8.reuse, R153.reuse, PT ;  /* 0x000000990800720c */ /* 0x0c0fe20003fc6270 */
[C---:B------:R-:W-:Y:S01]  /*11140*/  VIADD R16, R91.reuse, 0xfffffe78 ;  /* 0xfffffe785b107836 */ /* 0x040fe20000000000 */
[-C--:B------:R-:W-:Y:S01]  /*11150*/  ISETP.GE.AND P5, PT, R8, R152.reuse, PT ;  /* 0x000000980800720c */ /* 0x080fe20003fa6270 */
[C---:B------:R-:W-:Y:S01]  /*11160*/  VIADD R8, R91.reuse, 0xfffffe70 ;  /* 0xfffffe705b087836 */ /* 0x040fe20000000000 */
[C---:B------:R-:W-:Y:S01]  /*11170*/  ISETP.GE.AND P1, PT, R4.reuse, R153, PT ;  /* 0x000000990400720c */ /* 0x040fe20003f26270 */
[----:B------:R-:W-:Y:S01]  /*11180*/  VIADD R17, R91, 0xfffffe71 ;  /* 0xfffffe715b117836 */ /* 0x000fe20000000000 */
[----:B------:R-:W-:-:S02]  /*11190*/  ISETP.GE.AND P2, PT, R4, R152, PT ;  /* 0x000000980400720c */ /* 0x000fc40003f46270 */
[----:B------:R-:W-:Y:S01]  /*111a0*/  FSEL R119, R58, -INF , !P0 ;  /* 0xff8000003a777808 */ /* 0x000fe20004000000 */
[----:B------:R-:W1:Y:S01]  /*111b0*/  LDSM.16.M88.4 R4, [R151+0x3c00] ;  /* 0x003c00009704783b */ /* 0x000e620000000200 */
[----:B------:R-:W-:Y:S01]  /*111c0*/  FSEL R193, R56, -INF , !P4 ;  /* 0xff80000038c17808 */ /* 0x000fe20006000000 */
[----:B------:R-:W-:Y:S01]  /*111d0*/  HMMA.16816.F32.BF16 R24, R68, R18, R24 ;  /* 0x000000124418723c */ /* 0x000fe20000041818 */
[----:B------:R-:W-:Y:S02]  /*111e0*/  FSEL R58, R57, -INF , !P1 ;  /* 0xff800000393a7808 */ /* 0x000fe40004800000 */
[----:B------:R-:W-:Y:S02]  /*111f0*/  FSEL R118, R59, -INF , !P2 ;  /* 0xff8000003b767808 */ /* 0x000fe40005000000 */
[CC--:B------:R-:W-:Y:S02]  /*11200*/  ISETP.GE.AND P4, PT, R9.reuse, R153.reuse, PT ;  /* 0x000000990900720c */ /* 0x0c0fe40003f86270 */
[-C--:B------:R-:W-:Y:S01]  /*11210*/  ISETP.GE.AND P0, PT, R9, R152.reuse, PT ;  /* 0x000000980900720c */ /* 0x080fe20003f06270 */
[----:B--2---:R-:W-:Y:S01]  /*11220*/  HMMA.16816.F32.BF16 R28, R76, R12, RZ ;  /* 0x0000000c4c1c723c */ /* 0x004fe200000418ff */
[C---:B------:R-:W-:Y:S01]  /*11230*/  ISETP.GE.AND P1, PT, R8.reuse, R153, PT ;  /* 0x000000990800720c */ /* 0x040fe20003f26270 */
[----:B------:R-:W-:Y:S01]  /*11240*/  VIADD R12, R91, 0xfffffe79 ;  /* 0xfffffe795b0c7836 */ /* 0x000fe20000000000 */
[----:B------:R-:W-:-:S02]  /*11250*/  ISETP.GE.AND P2, PT, R8, R152, PT ;  /* 0x000000980800720c */ /* 0x000fc40003f46270 */
[----:B------:R-:W2:Y:S01]  /*11260*/  LDSM.16.M88.4 R8, [R210+0x4000] ;  /* 0x00400000d208783b */ /* 0x000ea20000000200 */
        /* <DEDUP_REMOVED lines=8> */
[-C--:B------:R-:W-:Y:S02]  /*112f0*/  ISETP.GE.AND P5, PT, R17, R152.reuse, PT ;  /* 0x000000981100720c */ /* 0x080fe40003fa6270 */
[----:B------:R-:W-:Y:S02]  /*11300*/  FSEL R197, R85, -INF , !P6 ;  /* 0xff80000055c57808 */ /* 0x000fe40007000000 */
[----:B------:R-:W-:Y:S02]  /*11310*/  FSEL R113, R87, -INF , !P5 ;  /* 0xff80000057717808 */ /* 0x000fe40006800000 */
[CC--:B------:R-:W-:Y:S02]  /*11320*/  ISETP.GE.AND P6, PT, R16.reuse, R153.reuse, PT ;  /* 0x000000991000720c */ /* 0x0c0fe40003fc6270 */
[-C--:B------:R-:W-:Y:S02]  /*11330*/  ISETP.GE.AND P5, PT, R16, R152.reuse, PT ;  /* 0x000000981000720c */ /* 0x080fe40003fa6270 */
[----:B------:R-:W3:Y:S01]  /*11340*/  LDSM.16.M88.4 R16, [R151+0x4000] ;  /* 0x004000009710783b */ /* 0x000ee20000000200 */
[----:B------:R-:W-:Y:S01]  /*11350*/  FSEL R196, R84, -INF , !P1 ;  /* 0xff80000054c47808 */ /* 0x000fe20004800000 */
[----:B-1----:R-:W-:Y:S01]  /*11360*/  HMMA.16816.F32.BF16 R28, R68, R4, R28 ;  /* 0x00000004441c723c */ /* 0x002fe2000004181c */
[----:B------:R-:W-:Y:S01]  /*11370*/  FSEL R115, R86, -INF , !P2 ;  /* 0xff80000056737808 */ /* 0x000fe20005000000 */
[C---:B------:R-:W-:Y:S01]  /*11380*/  VIADD R5, R91.reuse, 0xfffffe89 ;  /* 0xfffffe895b057836 */ /* 0x040fe20000000000 */
[C---:B------:R-:W-:Y:S01]  /*11390*/  ISETP.GE.AND P1, PT, R12.reuse, R153, PT ;  /* 0x000000990c00720c */ /* 0x040fe20003f26270 */
[----:B------:R-:W-:Y:S01]  /*113a0*/  VIADD R4, R91, 0xfffffe90 ;  /* 0xfffffe905b047836 */ /* 0x000fe20000000000 */
[----:B------:R-:W-:-:S02]  /*113b0*/  ISETP.GE.AND P2, PT, R12, R152, PT ;  /* 0x000000980c00720c */ /* 0x000fc40003f46270 */
[----:B------:R-:W-:Y:S01]  /*113c0*/  FSEL R72, R72, -INF , !P4 ;  /* 0xff80000048487808 */ /* 0x000fe20006000000 */
[C---:B------:R-:W-:Y:S01]  /*113d0*/  HMMA.16816.F32.BF16 R12, R76.reuse, R14, RZ ;  /* 0x0000000e4c0c723c */ /* 0x040fe200000418ff */
[----:B------:R-:W-:Y:S02]  /*113e0*/  FSEL R112, R74, -INF , !P0 ;  /* 0xff8000004a707808 */ /* 0x000fe40004000000 */
[C---:B------:R-:W-:Y:S02]  /*113f0*/  ISETP.GE.AND P4, PT, R42.reuse, R153, PT ;  /* 0x000000992a00720c */ /* 0x040fe40003f86270 */
[----:B------:R-:W-:Y:S01]  /*11400*/  ISETP.GE.AND P0, PT, R42, R152, PT ;  /* 0x000000982a00720c */ /* 0x000fe20003f06270 */
[----:B------:R-:W-:Y:S01]  /*11410*/  VIADD R42, R91, 0xfffffe88 ;  /* 0xfffffe885b2a7836 */ /* 0x000fe20000000000 */
[----:B------:R-:W-:Y:S01]  /*11420*/  FSEL R114, R75, -INF , !P2 ;  /* 0xff8000004b727808 */ /* 0x000fe20005000000 */
[----:B--2---:R-:W-:Y:S01]  /*11430*/  HMMA.16816.F32.BF16 R52, R76, R8, RZ ;  /* 0x000000084c34723c */ /* 0x004fe200000418ff */
[----:B------:R-:W-:-:S02]  /*11440*/  FSEL R74, R48, -INF , !P6 ;  /* 0xff800000304a7808 */ /* 0x000fc40007000000 */
[----:B------:R-:W-:Y:S02]  /*11450*/  FSEL R111, R50, -INF , !P5 ;  /* 0xff800000326f7808 */ /* 0x000fe40006800000 */
[----:B------:R-:W-:Y:S02]  /*11460*/  FSEL R75, R49, -INF , !P4 ;  /* 0xff800000314b7808 */ /* 0x000fe40006000000 */
[----:B------:R-:W-:Y:S01]  /*11470*/  FSEL R108, R51, -INF , !P0 ;  /* 0xff800000336c7808 */ /* 0x000fe20004000000 */
[----:B------:R-:W-:Y:S01]  /*11480*/  HMMA.16816.F32.BF16 R8, R76, R10, RZ ;  /* 0x0000000a4c08723c */ /* 0x000fe200000418ff */
[----:B------:R-:W-:Y:S02]  /*11490*/  FSEL R73, R73, -INF , !P1 ;  /* 0xff80000049497808 */ /* 0x000fe40004800000 */
[CC--:B------:R-:W-:Y:S02]  /*114a0*/  ISETP.GE.AND P6, PT, R5.reuse, R153.reuse, PT ;  /* 0x000000990500720c */ /* 0x0c0fe40003fc6270 */
[-C--:B------:R-:W-:Y:S01]  /*114b0*/  ISETP.GE.AND P5, PT, R5, R152.reuse, PT ;  /* 0x000000980500720c */ /* 0x080fe20003fa6270 */
[C---:B------:R-:W-:Y:S01]  /*114c0*/  VIADD R5, R91.reuse, 0xfffffe91 ;  /* 0xfffffe915b057836 */ /* 0x040fe20000000000 */
[CC--:B------:R-:W-:Y:S01]  /*114d0*/  ISETP.GE.AND P4, PT, R4.reuse, R153.reuse, PT ;  /* 0x000000990400720c */ /* 0x0c0fe20003f86270 */
[----:B------:R-:W-:Y:S01]  /*114e0*/  HMMA.16816.F32.BF16 R12, R68, R6, R12 ;  /* 0x00000006440c723c */ /* 0x000fe2000004180c */
[----:B------:R-:W-:Y:S01]  /*114f0*/  ISETP.GE.AND P0, PT, R4, R152, PT ;  /* 0x000000980400720c */ /* 0x000fe20003f06270 */
[----:B------:R-:W-:Y:S01]  /*11500*/  VIADD R4, R91, 0xfffffe98 ;  /* 0xfffffe985b047836 */ /* 0x000fe20000000000 */
[----:B------:R-:W-:-:S02]  /*11510*/  ISETP.GE.AND P1, PT, R42, R153, PT ;  /* 0x000000992a00720c */ /* 0x000fc40003f26270 */
[-C--:B------:R-:W-:Y:S01]  /*11520*/  ISETP.GE.AND P2, PT, R42, R152.reuse, PT ;  /* 0x000000982a00720c */ /* 0x080fe20003f46270 */
[C---:B------:R-:W-:Y:S01]  /*11530*/  VIADD R42, R91.reuse, 0xfffffe99 ;  /* 0xfffffe995b2a7836 */ /* 0x040fe20000000000 */
[----:B------:R-:W-:Y:S01]  /*11540*/  FSEL R198, R80, -INF , !P1 ;  /* 0xff80000050c67808 */ /* 0x000fe20004800000 */
[C---:B---3--:R-:W-:Y:S01]  /*11550*/  HMMA.16816.F32.BF16 R52, R68.reuse, R16, R52 ;  /* 0x000000104434723c */ /* 0x048fe20000041834 */
[----:B------:R-:W-:Y:S01]  /*11560*/  FSEL R110, R82, -INF , !P2 ;  /* 0xff800000526e7808 */ /* 0x000fe20005000000 */
[----:B------:R-:W-:Y:S01]  /*11570*/  VIADD R17, R91, 0xfffffea1 ;  /* 0xfffffea15b117836 */ /* 0x000fe20000000000 */
[----:B------:R-:W-:Y:S01]  /*11580*/  FSEL R199, R81, -INF , !P6 ;  /* 0xff80000051c77808 */ /* 0x000fe20007000000 */
[----:B------:R-:W-:Y:S01]  /*11590*/  VIADD R16, R91, 0xfffffea8 ;  /* 0xfffffea85b107836 */ /* 0x000fe20000000000 */
[----:B------:R-:W-:Y:S02]  /*115a0*/  FSEL R109, R83, -INF , !P5 ;  /* 0xff800000536d7808 */ /* 0x000fe40006800000 */
[C---:B------:R-:W-:Y:S01]  /*115b0*/  ISETP.GE.AND P1, PT, R5.reuse, R153, PT ;  /* 0x000000990500720c */ /* 0x040fe20003f26270 */
[----:B------:R-:W-:Y:S01]  /*115c0*/  HMMA.16816.F32.BF16 R8, R68, R18, R8 ;  /* 0x000000124408723c */ /* 0x000fe20000041808 */
[----:B------:R-:W-:-:S02]  /*115d0*/  ISETP.GE.AND P2, PT, R5, R152, PT ;  /* 0x000000980500720c */ /* 0x000fc40003f46270 */
[CC--:B------:R-:W-:Y:S02]  /*115e0*/  ISETP.GE.AND P6, PT, R4.reuse, R153.reuse, PT ;  /* 0x000000990400720c */ /* 0x0c0fe40003fc6270 */
[-C--:B------:R-:W-:Y:S02]  /*115f0*/  ISETP.GE.AND P5, PT, R4, R152.reuse, PT ;  /* 0x000000980400720c */ /* 0x080fe40003fa6270 */
[----:B------:R-:W-:Y:S01]  /*11600*/  FSEL R200, R32, -INF , !P4 ;  /* 0xff80000020c87808 */ /* 0x000fe20006000000 */
[----:B------:R-:W1:Y:S01]  /*11610*/  LDSM.16.M88.4 R4, [R151+0x4400] ;  /* 0x004400009704783b */ /* 0x000e620000000200 */
[----:B------:R-:W-:Y:S01]  /*11620*/  FSEL R107, R34, -INF , !P0 ;  /* 0xff800000226b7808 */ /* 0x000fe20004000000 */
[----:B------:R-:W-:Y:S01]  /*11630*/  VIADD R32, R91, 0xfffffea0 ;  /* 0xfffffea05b207836 */ /* 0x000fe20000000000 */
[C---:B------:R-:W-:Y:S02]  /*11640*/  ISETP.GE.AND P4, PT, R42.reuse, R153, PT ;  /* 0x000000992a00720c */ /* 0x040fe40003f86270 */
[----:B------:R-:W-:-:S02]  /*11650*/  ISETP.GE.AND P0, PT, R42, R152, PT ;  /* 0x000000982a00720c */ /* 0x000fc40003f06270 */
[----:B------:R-:W-:Y:S02]  /*11660*/  FSEL R203, R36, -INF , !P6 ;  /* 0xff80000024cb7808 */ /* 0x000fe40007000000 */
[----:B------:R-:W-:Y:S02]  /*11670*/  FSEL R104, R38, -INF , !P5 ;  /* 0xff80000026687808 */ /* 0x000fe40006800000 */
[----:B------:R-:W-:Y:S02]  /*11680*/  FSEL R204, R37, -INF , !P4 ;  /* 0xff80000025cc7808 */ /* 0x000fe40006000000 */
[----:B------:R-:W-:Y:S02]  /*11690*/  FSEL R105, R39, -INF , !P0 ;  /* 0xff80000027697808 */ /* 0x000fe40004000000 */
[----:B------:R-:W2:Y:S01]  /*116a0*/  LDSM.16.M88.4 R36, [R210+0x4800] ;  /* 0x00480000d224783b */ /* 0x000ea20000000200 */
[----:B------:R-:W-:Y:S02]  /*116b0*/  FSEL R201, R33, -INF , !P1 ;  /* 0xff80000021c97808 */ /* 0x000fe40004800000 */
[----:B------:R-:W-:-:S02]  /*116c0*/  FSEL R106, R35, -INF , !P2 ;  /* 0xff800000236a7808 */ /* 0x000fc40005000000 */
[CC--:B------:R-:W-:Y:S02]  /*116d0*/  ISETP.GE.AND P6, PT, R17.reuse, R153.reuse, PT ;  /* 0x000000991100720c */ /* 0x0c0fe40003fc6270 */
[-C--:B------:R-:W-:Y:S01]  /*116e0*/  ISETP.GE.AND P5, PT, R17, R152.reuse, PT ;  /* 0x000000981100720c */ /* 0x080fe20003fa6270 */
[----:B------:R-:W-:Y:S01]  /*116f0*/  VIADD R17, R91, 0xfffffea9 ;  /* 0xfffffea95b117836 */ /* 0x000fe20000000000 */
[C---:B------:R-:W-:Y:S02]  /*11700*/  ISETP.GE.AND P1, PT, R32.reuse, R153, PT ;  /* 0x000000992000720c */ /* 0x040fe40003f26270 */
[----:B------:R-:W-:Y:S02]  /*11710*/  ISETP.GE.AND P2, PT, R32, R152, PT ;  /* 0x000000982000720c */ /* 0x000fe40003f46270 */
[----:B------:R-:W-:Y:S01]  /*11720*/  FSEL R205, R20, -INF , !P1 ;  /* 0xff80000014cd7808 */ /* 0x000fe20004800000 */
[----:B------:R-:W-:Y:S01]  /*11730*/  HMMA.16816.F32.BF16 R32, R76, R44, RZ ;  /* 0x0000002c4c20723c */ /* 0x000fe200000418ff */
[----:B------:R-:W-:-:S02]  /*11740*/  FSEL R103, R22, -INF , !P2 ;  /* 0xff80000016677808 */ /* 0x000fc40005000000 */
[CC--:B------:R-:W-:Y:S02]  /*11750*/  ISETP.GE.AND P4, PT, R16.reuse, R153.reuse, PT ;  /* 0x000000991000720c */ /* 0x0c0fe40003f86270 */
[-C--:B------:R-:W-:Y:S01]  /*11760*/  ISETP.GE.AND P0, PT, R16, R152.reuse, PT ;  /* 0x000000981000720c */ /* 0x080fe20003f06270 */
[----:B------:R-:W-:Y:S01]  /*11770*/  VIADD R16, R91, 0xfffffeb0 ;  /* 0xfffffeb05b107836 */ /* 0x000fe20000000000 */
[C---:B------:R-:W-:Y:S01]  /*11780*/  ISETP.GE.AND P1, PT, R17.reuse, R153, PT ;  /* 0x000000991100720c */ /* 0x040fe20003f26270 */
[----:B------:R-:W-:Y:S01]  /*11790*/  HMMA.16816.F32.BF16 R44, R76, R46, RZ ;  /* 0x0000002e4c2c723c */ /* 0x000fe200000418ff */
[----:B------:R-:W-:Y:S01]  /*117a0*/  ISETP.GE.AND P2, PT, R17, R152, PT ;  /* 0x000000981100720c */ /* 0x000fe20003f46270 */
[----:B------:R-:W-:Y:S01]  /*117b0*/  VIADD R17, R91, 0xfffffeb1 ;  /* 0xfffffeb15b117836 */ /* 0x000fe20000000000 */
[----:B------:R-:W-:Y:S02]  /*117c0*/  FSEL R206, R21, -INF , !P6 ;  /* 0xff80000015ce7808 */ /* 0x000fe40007000000 */
[----:B------:R-:W-:-:S02]  /*117d0*/  FSEL R102, R23, -INF , !P5 ;  /* 0xff80000017667808 */ /* 0x000fc40006800000 */
[----:B------:R-:W-:Y:S01]  /*117e0*/  FSEL R207, R24, -INF , !P4 ;  /* 0xff80000018cf7808 */ /* 0x000fe20006000000 */
[C---:B------:R-:W-:Y:S01]  /*117f0*/  VIADD R24, R91.reuse, 0xfffffeb8 ;  /* 0xfffffeb85b187836 */ /* 0x040fe20000000000 */
[----:B------:R-:W-:Y:S02]  /*11800*/  FSEL R101, R26, -INF , !P0 ;  /* 0xff8000001a657808 */ /* 0x000fe40004000000 */
[CC--:B------:R-:W-:Y:S01]  /*11810*/  ISETP.GE.AND P6, PT, R16.reuse, R153.reuse, PT ;  /* 0x000000991000720c */ /* 0x0c0fe20003fc6270 */
[----:B-1----:R-:W-:Y:S01]  /*11820*/  HMMA.16816.F32.BF16 R20, R68, R4, R32 ;  /* 0x000000044414723c */ /* 0x002fe20000041820 */
[-C--:B------:R-:W-:Y:S01]  /*11830*/  ISETP.GE.AND P5, PT, R16, R152.reuse, PT ;  /* 0x000000981000720c */ /* 0x080fe20003fa6270 */
[----:B------:R-:W-:Y:S01]  /*11840*/  VIADD R5, R91, 0xfffffeb9 ;  /* 0xfffffeb95b057836 */ /* 0x000fe20000000000 */
[----:B------:R-:W-:Y:S01]  /*11850*/  ISETP.GE.AND P4, PT, R17, R153, PT ;  /* 0x000000991100720c */ /* 0x000fe20003f86270 */
[----:B------:R-:W-:Y:S01]  /*11860*/  VIADD R4, R91, 0xfffffec0 ;  /* 0xfffffec05b047836 */ /* 0x000fe20000000000 */
[----:B------:R-:W-:-:S02]  /*11870*/  ISETP.GE.AND P0, PT, R17, R152, PT ;  /* 0x000000981100720c */ /* 0x000fc40003f06270 */
[----:B------:R-:W1:Y:S01]  /*11880*/  LDSM.16.M88.4 R16, [R151+0x4800] ;  /* 0x004800009710783b */ /* 0x000e620000000200 */
[----:B------:R-:W-:Y:S01]  /*11890*/  FSEL R208, R25, -INF , !P1 ;  /* 0xff80000019d07808 */ /* 0x000fe20004800000 */
[----:B------:R-:W-:Y:S01]  /*118a0*/  HMMA.16816.F32.BF16 R44, R68, R6, R44 ;  /* 0x00000006442c723c */ /* 0x000fe2000004182c */
[----:B------:R-:W-:Y:S02]  /*118b0*/  FSEL R100, R27, -INF , !P2 ;  /* 0xff8000001b647808 */ /* 0x000fe40005000000 */
[----:B------:R-:W-:Y:S02]  /*118c0*/  ISETP.GE.AND P1, PT, R24, R153, PT ;  /* 0x000000991800720c */ /* 0x000fe40003f26270 */
[----:B------:R-:W-:Y:S01]  /*118d0*/  FSEL R222, R28, -INF , !P6 ;  /* 0xff8000001cde7808 */ /* 0x000fe20007000000 */
[----:B------:R-:W-:Y:S01]  /*118e0*/  VIADD R28, R91, 0xfffffec1 ;  /* 0xfffffec15b1c7836 */ /* 0x000fe20000000000 */
[----:B------:R-:W-:Y:S02]  /*118f0*/  ISETP.GE.AND P2, PT, R24, R152, PT ;  /* 0x000000981800720c */ /* 0x000fe40003f46270 */
[----:B------:R-:W-:Y:S01]  /*11900*/  FSEL R99, R30, -INF , !P5 ;  /* 0xff8000001e637808 */ /* 0x000fe20006800000 */
[----:B--2---:R-:W-:Y:S01]  /*11910*/  HMMA.16816.F32.BF16 R24, R76, R36, RZ ;  /* 0x000000244c18723c */ /* 0x004fe200000418ff */
[----:B------:R-:W-:Y:S01]  /*11920*/  FSEL R223, R29, -INF , !P4 ;  /* 0xff8000001ddf7808 */ /* 0x000fe20006000000 */
[----:B------:R-:W-:Y:S01]  /*11930*/  VIADD R29, R91, 0xfffffec9 ;  /* 0xfffffec95b1d7836 */ /* 0x000fe20000000000 */
[----:B------:R-:W-:-:S02]  /*11940*/  FSEL R98, R31, -INF , !P0 ;  /* 0xff8000001f627808 */ /* 0x000fc40004000000 */
[CC--:B------:R-:W-:Y:S02]  /*11950*/  ISETP.GE.AND P6, PT, R5.reuse, R153.reuse, PT ;  /* 0x000000990500720c */ /* 0x0c0fe40003fc6270 */
[-C--:B------:R-:W-:Y:S02]  /*11960*/  ISETP.GE.AND P5, PT, R5, R152.reuse, PT ;  /* 0x000000980500720c */ /* 0x080fe40003fa6270 */
[C---:B------:R-:W-:Y:S02]  /*11970*/  ISETP.GE.AND P4, PT, R4.reuse, R153, PT ;  /* 0x000000990400720c */ /* 0x040fe40003f86270 */
[----:B------:R-:W-:Y:S02]  /*11980*/  ISETP.GE.AND P0, PT, R4, R152, PT ;  /* 0x000000980400720c */ /* 0x000fe40003f06270 */
[----:B------:R-:W2:Y:S01]  /*11990*/  LDSM.16.M88.4 R4, [R210+0x4c00] ;  /* 0x004c0000d204783b */ /* 0x000ea20000000200 */
[----:B------:R-:W-:Y:S01]  /*119a0*/  FSEL R224, R12, -INF , !P1 ;  /* 0xff8000000ce07808 */ /* 0x000fe20004800000 */
[----:B------:R-:W-:Y:S01]  /*119b0*/  VIADD R12, R91, 0xfffffec8 ;  /* 0xfffffec85b0c7836 */ /* 0x000fe20000000000 */
[----:B------:R-:W-:-:S02]  /*119c0*/  FSEL R35, R14, -INF , !P2 ;  /* 0xff8000000e237808 */ /* 0x000fc40005000000 */
[C---:B------:R-:W-:Y:S02]  /*119d0*/  ISETP.GE.AND P1, PT, R28.reuse, R153, PT ;  /* 0x000000991c00720c */ /* 0x040fe40003f26270 */
[----:B------:R-:W-:Y:S01]  /*119e0*/  ISETP.GE.AND P2, PT, R28, R152, PT ;  /* 0x000000981c00720c */ /* 0x000fe20003f46270 */
[----:B------:R-:W-:Y:S01]  /*119f0*/  VIADD R28, R91, 0xfffffed0 ;  /* 0xfffffed05b1c7836 */ /* 0x000fe20000000000 */
[----:B------:R-:W-:Y:S02]  /*11a00*/  FSEL R225, R52, -INF , !P4 ;  /* 0xff80000034e17808 */ /* 0x000fe40006000000 */
[----:B------:R-:W-:Y:S02]  /*11a10*/  FSEL R33, R54, -INF , !P0 ;  /* 0xff80000036217808 */ /* 0x000fe40004000000 */
[----:B------:R-:W-:Y:S02]  /*11a20*/  FSEL R230, R53, -INF , !P1 ;  /* 0xff80000035e67808 */ /* 0x000fe40004800000 */
[----:B------:R-:W-:-:S02]  /*11a30*/  FSEL R32, R55, -INF , !P2 ;  /* 0xff80000037207808 */ /* 0x000fc40005000000 */
[CC--:B------:R-:W-:Y:S02]  /*11a40*/  ISETP.GE.AND P4, PT, R29.reuse, R153.reuse, PT ;  /* 0x000000991d00720c */ /* 0x0c0fe40003f86270 */
[-C--:B------:R-:W-:Y:S02]  /*11a50*/  ISETP.GE.AND P0, PT, R29, R152.reuse, PT ;  /* 0x000000981d00720c */ /* 0x080fe40003f06270 */
[CC--:B------:R-:W-:Y:S02]  /*11a60*/  ISETP.GE.AND P1, PT, R28.reuse, R153.reuse, PT ;  /* 0x000000991c00720c */ /* 0x0c0fe40003f26270 */
[----:B------:R-:W-:Y:S02]  /*11a70*/  ISETP.GE.AND P2, PT, R28, R152, PT ;  /* 0x000000981c00720c */ /* 0x000fe40003f46270 */
[----:B-1----:R-:W-:Y:S01]  /*11a80*/  HMMA.16816.F32.BF16 R28, R68, R16, R24 ;  /* 0x00000010441c723c */ /* 0x002fe20000041818 */
[----:B------:R-:W1:Y:S01]  /*11a90*/  LDSM.16.M88.4 R24, [R151+0x4c00] ;  /* 0x004c00009718783b */ /* 0x000e620000000200 */
[----:B------:R-:W-:Y:S01]  /*11aa0*/  FSEL R226, R13, -INF , !P6 ;  /* 0xff8000000de27808 */ /* 0x000fe20007000000 */
[C---:B------:R-:W-:Y:S01]  /*11ab0*/  VIADD R16, R91.reuse, 0xfffffed8 ;  /* 0xfffffed85b107836 */ /* 0x040fe20000000000 */
[----:B------:R-:W-:Y:S01]  /*11ac0*/  ISETP.GE.AND P6, PT, R12, R153, PT ;  /* 0x000000990c00720c */ /* 0x000fe20003fc6270 */
[----:B------:R-:W-:Y:S01]  /*11ad0*/  VIADD R17, R91, 0xfffffee0 ;  /* 0xfffffee05b117836 */ /* 0x000fe20000000000 */
[----:B------:R-:W-:Y:S01]  /*11ae0*/  FSEL R34, R15, -INF , !P5 ;  /* 0xff8000000f227808 */ /* 0x000fe20006800000 */
[----:B------:R-:W-:-:S04]  /*11af0*/  DEPBAR.LE SB0, 0x0 ;  /* 0x000080000000791a */ /* 0x000fc80000000000 */
[----:B------:R-:W-:Y:S01]  /*11b00*/  FSEL R229, R8, -INF , !P6 ;  /* 0xff80000008e57808 */ /* 0x000fe20007000000 */
[C---:B------:R-:W-:Y:S01]  /*11b10*/  VIADD R8, R91.reuse, 0xfffffed1 ;  /* 0xfffffed15b087836 */ /* 0x040fe20000000000 */
[----:B------:R-:W-:Y:S01]  /*11b20*/  BAR.SYNC.DEFER_BLOCKING 0x0 ;  /* 0x0000000000007b1d */ /* 0x000fe20000010000 */
[-C--:B------:R-:W-:Y:S02]  /*11b30*/  ISETP.GE.AND P5, PT, R12, R152.reuse, PT ;  /* 0x000000980c00720c */ /* 0x080fe40003fa6270 */
[----:B------:R-:W-:Y:S01]  /*11b40*/  HMMA.16816.F32.BF16 R12, R76, R38, RZ ;  /* 0x000000264c0c723c */ /* 0x000fe200000418ff */
[----:B------:R-:W-:Y:S02]  /*11b50*/  ISETP.GE.AND P6, PT, R8, R153, PT ;  /* 0x000000990800720c */ /* 0x000fe40003fc6270 */
[----:B------:R-:W-:Y:S02]  /*11b60*/  FSEL R42, R10, -INF , !P5 ;  /* 0xff8000000a2a7808 */ /* 0x000fe40006800000 */
[----:B------:R-:W-:Y:S01]  /*11b70*/  ISETP.GE.AND P5, PT, R8, R152, PT ;  /* 0x000000980800720c */ /* 0x000fe20003fa6270 */
[----:B------:R-:W-:Y:S01]  /*11b80*/  VIADD R8, R91, 0xfffffed9 ;  /* 0xfffffed95b087836 */ /* 0x000fe20000000000 */
[----:B------:R-:W-:-:S02]  /*11b90*/  FSEL R194, R20, -INF , !P1 ;  /* 0xff80000014c27808 */ /* 0x000fc40004800000 */
[----:B------:R-:W-:Y:S02]  /*11ba0*/  FSEL R38, R22, -INF , !P2 ;  /* 0xff80000016267808 */ /* 0x000fe40005000000 */
[----:B------:R-:W-:Y:S02]  /*11bb0*/  FSEL R202, R9, -INF , !P4 ;  /* 0xff80000009ca7808 */ /* 0x000fe40006000000 */
[----:B------:R-:W-:Y:S02]  /*11bc0*/  FSEL R39, R11, -INF , !P0 ;  /* 0xff8000000b277808 */ /* 0x000fe40004000000 */
[CC--:B------:R-:W-:Y:S02]  /*11bd0*/  ISETP.GE.AND P1, PT, R8.reuse, R153.reuse, PT ;  /* 0x000000990800720c */ /* 0x0c0fe40003f26270 */
[----:B------:R-:W-:Y:S02]  /*11be0*/  ISETP.GE.AND P2, PT, R8, R152, PT ;  /* 0x000000980800720c */ /* 0x000fe40003f46270 */
[----:B--2---:R-:W-:Y:S01]  /*11bf0*/  HMMA.16816.F32.BF16 R8, R76, R4, RZ ;  /* 0x000000044c08723c */ /* 0x004fe200000418ff */
[----:B------:R-:W-:-:S02]  /*11c00*/  ISETP.GE.AND P4, PT, R16, R153, PT ;  /* 0x000000991000720c */ /* 0x000fc40003f86270 */
[-C--:B------:R-:W-:Y:S01]  /*11c10*/  ISETP.GE.AND P0, PT, R16, R152.reuse, PT ;  /* 0x000000981000720c */ /* 0x080fe20003f06270 */
[----:B------:R-:W-:Y:S01]  /*11c20*/  VIADD R16, R91, 0xfffffee1 ;  /* 0xfffffee15b107836 */ /* 0x000fe20000000000 */
[----:B------:R-:W-:Y:S02]  /*11c30*/  FSEL R186, R44, -INF , !P4 ;  /* 0xff8000002cba7808 */ /* 0x000fe40006000000 */
[----:B------:R-:W-:Y:S01]  /*11c40*/  FSEL R36, R46, -INF , !P0 ;  /* 0xff8000002e247808 */ /* 0x000fe20004000000 */
[----:B------:R-:W-:Y:S01]  /*11c50*/  HMMA.16816.F32.BF16 R4, R76, R6, RZ ;  /* 0x000000064c04723c */ /* 0x000fe200000418ff */
[----:B------:R-:W-:Y:S02]  /*11c60*/  FSEL R188, R21, -INF , !P6 ;  /* 0xff80000015bc7808 */ /* 0x000fe40007000000 */
[CC--:B------:R-:W-:Y:S02]  /*11c70*/  ISETP.GE.AND P4, PT, R16.reuse, R153.reuse, PT ;  /* 0x000000991000720c */ /* 0x0c0fe40003f86270 */
[----:B------:R-:W-:Y:S01]  /*11c80*/  ISETP.GE.AND P0, PT, R16, R152, PT ;  /* 0x000000981000720c */ /* 0x000fe20003f06270 */
[----:B------:R-:W-:Y:S01]  /*11c90*/  VIADD R16, R91, 0xfffffee9 ;  /* 0xfffffee95b107836 */ /* 0x000fe20000000000 */
[----:B------:R-:W-:Y:S01]  /*11ca0*/  ISETP.GE.AND P6, PT, R17, R153, PT ;  /* 0x000000991100720c */ /* 0x000fe20003fc6270 */
[----:B------:R-:W-:Y:S01]  /*11cb0*/  HMMA.16816.F32.BF16 R12, R68, R18, R12 ;  /* 0x00000012440c723c */ /* 0x000fe2000004180c */
[----:B------:R-:W-:-:S02]  /*11cc0*/  FSEL R37, R23, -INF , !P5 ;  /* 0xff80000017257808 */ /* 0x000fc40006800000 */
[----:B------:R-:W-:Y:S02]  /*11cd0*/  FSEL R184, R28, -INF , !P6 ;  /* 0xff8000001cb87808 */ /* 0x000fe40007000000 */
[C---:B------:R-:W-:Y:S02]  /*11ce0*/  ISETP.GE.AND P3, PT, R16.reuse, R153, PT ;  /* 0x000000991000720c */ /* 0x040fe40003f66270 */
[-C--:B------:R-:W-:Y:S01]  /*11cf0*/  ISETP.GE.AND P6, PT, R16, R152.reuse, PT ;  /* 0x000000981000720c */ /* 0x080fe20003fc6270 */
[----:B-1----:R-:W-:Y:S01]  /*11d00*/  HMMA.16816.F32.BF16 R8, R68, R24, R8 ;  /* 0x000000184408723c */ /* 0x002fe20000041808 */
[----:B------:R-:W-:Y:S01]  /*11d10*/  VIADD R16, R91, 0xfffffef0 ;  /* 0xfffffef05b107836 */ /* 0x000fe20000000000 */
[----:B------:R-:W-:Y:S02]  /*11d20*/  FSEL R185, R45, -INF , !P1 ;  /* 0xff8000002db97808 */ /* 0x000fe40004800000 */
[----:B------:R-:W-:Y:S01]  /*11d30*/  ISETP.GE.AND P5, PT, R17, R152, PT ;  /* 0x000000981100720c */ /* 0x000fe20003fa6270 */
[----:B------:R-:W-:Y:S01]  /*11d40*/  VIADD R17, R91, 0xfffffee8 ;  /* 0xfffffee85b117836 */ /* 0x000fe20000000000 */
[----:B------:R-:W-:-:S02]  /*11d50*/  FSEL R45, R31, -INF , !P0 ;  /* 0xff8000001f2d7808 */ /* 0x000fc40004000000 */
[-C--:B------:R-:W-:Y:S01]  /*11d60*/  ISETP.GE.AND P0, PT, R16, R152.reuse, PT ;  /* 0x000000981000720c */ /* 0x080fe20003f06270 */
[----:B------:R-:W-:Y:S01]  /*11d70*/  HMMA.16816.F32.BF16 R4, R68, R26, R4 ;  /* 0x0000001a4404723c */ /* 0x000fe20000041804 */
[----:B------:R-:W-:Y:S02]  /*11d80*/  FSEL R47, R47, -INF , !P2 ;  /* 0xff8000002f2f7808 */ /* 0x000fe40005000000 */
[C---:B------:R-:W-:Y:S02]  /*11d90*/  ISETP.GE.AND P1, PT, R17.reuse, R153, PT ;  /* 0x000000991100720c */ /* 0x040fe40003f26270 */
[----:B------:R-:W-:Y:S01]  /*11da0*/  ISETP.GE.AND P2, PT, R17, R152, PT ;  /* 0x000000981100720c */ /* 0x000fe20003f46270 */
[C---:B------:R-:W-:Y:S01]  /*11db0*/  VIADD R17, R91.reuse, 0xfffffef1 ;  /* 0xfffffef15b117836 */ /* 0x040fe20000000000 */
[----:B------:R-:W-:Y:S01]  /*11dc0*/  FSEL R180, R12, -INF , !P1 ;  /* 0xff8000000cb47808 */ /* 0x000fe20004800000 */
[C---:B------:R-:W-:Y:S01]  /*11dd0*/  VIADD R12, R91.reuse, 0xfffffef9 ;  /* 0xfffffef95b0c7836 */ /* 0x040fe20000000000 */
[----:B------:R-:W-:Y:S01]  /*11de0*/  FSEL R46, R30, -INF , !P5 ;  /* 0xff8000001e2e7808 */ /* 0x000fe20006800000 */
[----:B------:R-:W-:Y:S01]  /*11df0*/  VIADD R91, R91, 0xfffffef8 ;  /* 0xfffffef85b5b7836 */ /* 0x000fe20000000000 */
[----:B------:R-:W-:-:S02]  /*11e00*/  FSEL R51, R10, -INF , !P0 ;  /* 0xff8000000a337808 */ /* 0x000fc40004000000 */
[----:B------:R-:W-:Y:S02]  /*11e10*/  ISETP.GT.AND P0, PT, R41, R212, PT ;  /* 0x000000d42900720c */ /* 0x000fe40003f04270 */
[-C--:B------:R-:W-:Y:S02]  /*11e20*/  ISETP.GE.AND P5, PT, R16, R153.reuse, PT ;  /* 0x000000991000720c */ /* 0x080fe40003fa6270 */
[----:B------:R-:W-:Y:S02]  /*11e30*/  ISETP.GE.AND P1, PT, R17, R153, PT ;  /* 0x000000991100720c */ /* 0x000fe40003f26270 */
[----:B------:R-:W-:Y:S02]  /*11e40*/  FSEL R183, R29, -INF , !P4 ;  /* 0xff8000001db77808 */ /* 0x000fe40006000000 */
[----:B------:R-:W-:Y:S02]  /*11e50*/  FSEL R44, R14, -INF , !P2 ;  /* 0xff8000000e2c7808 */ /* 0x000fe40005000000 */
[----:B------:R-:W-:-:S02]  /*11e60*/  FSEL R52, R15, -INF , !P6 ;  /* 0xff8000000f347808 */ /* 0x000fc40007000000 */
[----:B------:R-:W-:Y:S02]  /*11e70*/  FSEL R56, R8, -INF , !P5 ;  /* 0xff80000008387808 */ /* 0x000fe40006800000 */
[----:B------:R-:W-:Y:S02]  /*11e80*/  FSEL R55, R9, -INF , !P1 ;  /* 0xff80000009377808 */ /* 0x000fe40004800000 */
[-C--:B------:R-:W-:Y:S02]  /*11e90*/  ISETP.GE.AND P4, PT, R17, R152.reuse, PT ;  /* 0x000000981100720c */ /* 0x080fe40003f86270 */
[-C--:B------:R-:W-:Y:S02]  /*11ea0*/  ISETP.GE.AND P6, PT, R12, R153.reuse, PT ;  /* 0x000000990c00720c */ /* 0x080fe40003fc6270 */
[C---:B------:R-:W-:Y:S02]  /*11eb0*/  ISETP.GE.AND P5, PT, R91.reuse, R153, PT ;  /* 0x000000995b00720c */ /* 0x040fe40003fa6270 */
[----:B------:R-:W-:-:S02]  /*11ec0*/  ISETP.GE.AND P2, PT, R91, R152, PT ;  /* 0x000000985b00720c */ /* 0x000fc40003f46270 */
[----:B------:R-:W-:Y:S02]  /*11ed0*/  ISETP.GE.AND P1, PT, R12, R152, PT ;  /* 0x000000980c00720c */ /* 0x000fe40003f26270 */
[----:B------:R-:W-:Y:S02]  /*11ee0*/  FSEL R158, R13, -INF , !P3 ;  /* 0xff8000000d9e7808 */ /* 0x000fe40005800000 */
[----:B------:R-:W-:Y:S02]  /*11ef0*/  ISETP.NE.AND P3, PT, R88, RZ, PT ;  /* 0x000000ff5800720c */ /* 0x000fe40003f65270 */
[----:B------:R-:W-:Y:S02]  /*11f00*/  FSEL R50, R11, -INF , !P4 ;  /* 0xff8000000b327808 */ /* 0x000fe40006000000 */
[----:B------:R-:W-:Y:S02]  /*11f10*/  FSEL R53, R5, -INF , !P6 ;  /* 0xff80000005357808 */ /* 0x000fe40007000000 */
[----:B------:R-:W-:-:S02]  /*11f20*/  FSEL R54, R4, -INF , !P5 ;  /* 0xff80000004367808 */ /* 0x000fc40006800000 */
[----:B------:R-:W-:Y:S02]  /*11f30*/  FSEL R49, R6, -INF , !P2 ;  /* 0xff80000006317808 */ /* 0x000fe40005000000 */
[----:B------:R-:W-:Y:S01]  /*11f40*/  FSEL R48, R7, -INF , !P1 ;  /* 0xff80000007307808 */ /* 0x000fe20004800000 */
[----:B------:R-:W-:Y:S06]  /*11f50*/  @!P0 BRA `(.L_x_1184) ;  /* 0x00000008001c8947 */ /* 0x000fec0003800000 */
[----:B------:R-:W-:Y:S05]  /*11f60*/  BRA.U !UP0, `(.L_x_1185) ;  /* 0x0000000508007547 */ /* 0x000fea000b800000 */
[----:B------:R-:W1:Y:S01]  /*11f70*/  LDC R5, c[0x0][0x4f0] ;  /* 0x00013c00ff057b82 */ /* 0x000e620000000800 */
[C---:B------:R-:W-:Y:S01]  /*11f80*/  LEA R11, R40.reuse, 0xfffffd00, 0x8 ;  /* 0xfffffd00280b7811 */ /* 0x040fe200078e40ff */
[----:B------:R-:W2:Y:S01]  /*11f90*/  LDCU.64 UR8, c[0x0][0x3b8] ;  /* 0x00007700ff0877ac */ /* 0x000ea20008000a00 */
[----:B------:R-:W-:Y:S02]  /*11fa0*/  LEA R13, R40, 0xfffffe00, 0x8 ;  /* 0xfffffe00280d7811 */ /* 0x000fe400078e40ff */
[----:B------:R-:W-:Y:S01]  /*11fb0*/  IABS R7, R11 ;  /* 0x0000000b00077213 */ /* 0x000fe20000000000 */
[----:B------:R-:W3:Y:S01]  /*11fc0*/  LDCU.64 UR10, c[0x0][0x3a0] ;  /* 0x00007400ff0a77ac */ /* 0x000ee20008000a00 */
[----:B------:R-:W-:Y:S02]  /*11fd0*/  IABS R9, R13 ;  /* 0x0000000d00097213 */ /* 0x000fe40000000000 */
[-C--:B-1----:R-:W-:Y:S02]  /*11fe0*/  IABS R4, R5.reuse ;  /* 0x0000000500047213 */ /* 0x082fe40000000000 */
[----:B------:R-:W-:-:S02]  /*11ff0*/  LOP3.LUT R13, R13, R5, RZ, 0x3c, !PT ;  /* 0x000000050d0d7212 */ /* 0x000fc400078e3cff */
[----:B------:R-:W1:Y:S01]  /*12000*/  I2F.RP R14, R4 ;  /* 0x00000004000e7306 */ /* 0x000e620000209400 */
[----:B------:R-:W-:Y:S02]  /*12010*/  LOP3.LUT R11, R11, R5, RZ, 0x3c, !PT ;  /* 0x000000050b0b7212 */ /* 0x000fe400078e3cff */
[----:B------:R-:W-:-:S05]  /*12020*/  ISETP.GE.AND P5, PT, R13, RZ, PT ;  /* 0x000000ff0d00720c */ /* 0x000fca0003fa6270 */
        /* <DEDUP_REMOVED lines=9> */
[----:B------:R-:W-:Y:S02]  /*120c0*/  IMAD.MOV R6, RZ, RZ, -R10 ;  /* 0x000000ffff067224 */ /* 0x000fe400078e0a0a */
[----:B------:R-:W-:Y:S02]  /*120d0*/  IMAD.MOV R8, RZ, RZ, -R12 ;  /* 0x000000ffff087224 */ /* 0x000fe400078e0a0c */
[C---:B------:R-:W-:Y:S01]  /*120e0*/  IMAD R6, R4.reuse, R6, R7 ;  /* 0x0000000604067224 */ /* 0x040fe200078e0207 */
[----:B------:R-:W-:Y:S01]  /*120f0*/  LOP3.LUT R7, RZ, R5, RZ, 0x33, !PT ;  /* 0x00000005ff077212 */ /* 0x000fe200078e33ff */
        /* <DEDUP_REMOVED lines=9> */
[----:B------:R-:W-:Y:S02]  /*12190*/  ISETP.GE.AND P1, PT, R11, RZ, PT ;  /* 0x000000ff0b00720c */ /* 0x000fe40003f26270 */
[----:B------:R-:W-:-:S07]  /*121a0*/  ISETP.NE.AND P0, PT, R5, RZ, PT ;  /* 0x000000ff0500720c */ /* 0x000fce0003f05270 */
[----:B------:R-:W-:Y:S02]  /*121b0*/  @P2 VIADD R10, R10, 0x1 ;  /* 0x000000010a0a2836 */ /* 0x000fe40000000000 */
[----:B------:R-:W-:Y:S02]  /*121c0*/  @P4 IADD3 R12, PT, PT, R12, 0x1, RZ ;  /* 0x000000010c0c4810 */ /* 0x000fe40007ffe0ff */
[----:B------:R-:W-:-:S03]  /*121d0*/  IMAD.MOV.U32 R8, RZ, RZ, R10 ;  /* 0x000000ffff087224 */ /* 0x000fc600078e000a */
[----:B------:R-:W-:Y:S02]  /*121e0*/  @!P5 IMAD.MOV R12, RZ, RZ, -R12 ;  /* 0x000000ffff0cd224 */ /* 0x000fe400078e0a0c */
[----:B------:R-:W-:-:S04]  /*121f0*/  @!P1 IADD3 R8, PT, PT, -R8, RZ, RZ ;  /* 0x000000ff08089210 */ /* 0x000fc80007ffe1ff */
[C---:B------:R-:W-:Y:S02]  /*12200*/  SEL R8, R7.reuse, R8, !P0 ;  /* 0x0000000807087207 */ /* 0x040fe40004000000 */
[----:B------:R-:W-:-:S03]  /*12210*/  SEL R7, R7, R12, !P0 ;  /* 0x0000000c07077207 */ /* 0x000fc60004000000 */
[----:B------:R-:W-:-:S04]  /*12220*/  IMAD.WIDE R12, R8, 0x4, R220 ;  /* 0x00000004080c7825 */ /* 0x000fc800078e02dc */
[C---:B------:R-:W-:Y:S01]  /*12230*/  IMAD.WIDE R10, R7.reuse, 0x4, R220 ;  /* 0x00000004070a7825 */ /* 0x040fe200078e02dc */
[----:B------:R-:W4:Y:S04]  /*12240*/  LDG.E R6, desc[UR6][R12.64] ;  /* 0x000000060c067981 */ /* 0x000f28000c1e1900 */
[----:B------:R1:W4:Y:S01]  /*12250*/  LDG.E R4, desc[UR6][R10.64] ;  /* 0x000000060a047981 */ /* 0x000322000c1e1900 */
[----:B------:R-:W-:Y:S01]  /*12260*/  IADD3 R7, PT, PT, R7, -R8, RZ ;  /* 0x8000000807077210 */ /* 0x000fe20007ffe0ff */
[----:B--2---:R-:W-:-:S04]  /*12270*/  IMAD.U32 R8, RZ, RZ, UR8 ;  /* 0x00000008ff087e24 */ /* 0x004fc8000f8e00ff */
[----:B------:R-:W-:-:S05]  /*12280*/  IMAD R7, R7, R5, -0x100 ;  /* 0xffffff0007077424 */ /* 0x000fca00078e0205 */
[----:B------:R-:W-:-:S05]  /*12290*/  SHF.R.S32.HI R5, RZ, 0x1f, R7 ;  /* 0x0000001fff057819 */ /* 0x000fca0000011407 */
[----:B------:R-:W-:-:S04]  /*122a0*/  IMAD R5, R5, R8, RZ ;  /* 0x0000000805057224 */ /* 0x000fc800078e02ff */
[C---:B------:R-:W-:Y:S02]  /*122b0*/  IMAD R5, R7.reuse, UR9, R5 ;  /* 0x0000000907057c24 */ /* 0x040fe4000f8e0205 */
[----:B-1----:R-:W-:-:S04]  /*122c0*/  IMAD.WIDE.U32 R10, R7, R8, RZ ;  /* 0x00000008070a7225 */ /* 0x002fc800078e00ff */
        /* <DEDUP_REMOVED lines=10> */
.L_x_1185:
        /* <DEDUP_REMOVED lines=8> */
.L_x_1186:
        /* <DEDUP_REMOVED lines=23> */
[----:B--2---:R-:W-:Y:S01]  /*12560*/  IADD3 R12, P0, PT, R14, R4, RZ ;  /* 0x000000040e0c7210 */ /* 0x004fe20007f1e0ff */
[----:B------:R3:W-:Y:S02]  /*12570*/  @P3 STS.128 [R3+0x1800], RZ ;  /* 0x001800ff03003388 */ /* 0x0007e40000000c00 */
        /* <DEDUP_REMOVED lines=17> */
[----:B------:R3:W-:Y:S01]  /*12690*/  @P3 STS.128 [R3+0x3000], RZ ;  /* 0x003000ff03003388 */ /* 0x0007e20000000c00 */
[----:B------:R-:W-:Y:S01]  /*126a0*/  @!P3 IADD3 R4, P0, PT, R10, R4, RZ ;  /* 0x000000040a04b210 */ /* 0x000fe20007f1e0ff */
[--C-:B------:R-:W-:Y:S02]  /*126b0*/  IMAD.X R11, R13, 0x1, R7.reuse, P1 ;  /* 0x000000010d0b7824 */ /* 0x100fe400008e0607 */
        /* <DEDUP_REMOVED lines=17> */
.L_x_1184:
[----:B---3--:R-:W-:Y:S02]  /*127d0*/  FMNMX3.FTZ R4, R2, R89, R90, !PT ;  /* 0x0000005902047276 */ /* 0x008fe4000781005a */
        /* <DEDUP_REMOVED lines=46> */
[----:B------:R-:W-:Y:S01]  /*12ac0*/  FSEL R182, R57, RZ, P1 ;  /* 0x000000ff39b67208 */ /* 0x000fe20000800000 */
[----:B------:R-:W-:Y:S01]  /*12ad0*/  FFMA.FTZ R153, R93, UR4, -R96 ;  /* 0x000000045d997c23 */ /* 0x000fe20008010860 */
[----:B------:R-:W-:Y:S01]  /*12ae0*/  FMNMX3.FTZ R3, R3, R161, R160, !PT ;  /* 0x000000a103037276 */ /* 0x000fe200078100a0 */
[--C-:B------:R-:W-:Y:S01]  /*12af0*/  FFMA.FTZ R93, R179, UR4, -R96.reuse ;  /* 0x00000004b35d7c23 */ /* 0x100fe20008010860 */
[----:B------:R-:W-:Y:S01]  /*12b00*/  FFMA.FTZ R166, R92, UR4, -R96 ;  /* 0x000000045ca67c23 */ /* 0x000fe20008010860 */
[----:B------:R-:W-:Y:S01]  /*12b10*/  FADD.FTZ R182, R2, -R182 ;  /* 0x800000b602b67221 */ /* 0x000fe20000010000 */
        /* <DEDUP_REMOVED lines=13> */
[----:B------:R-:W-:Y:S01]  /*12bf0*/  FMUL.FTZ R182, R182, UR4 ;  /* 0x00000004b6b67c20 */ /* 0x000fe20008410000 */
[----:B------:R-:W-:Y:S01]  /*12c00*/  MUFU.EX2 R176, R176 ;  /* 0x000000b000b07308 */ /* 0x000fe20000000800 */
[----:B------:R-:W-:Y:S01]  /*12c10*/  FFMA.FTZ R164, R66, UR4, -R96 ;  /* 0x0000000442a47c23 */ /* 0x000fe20008010860 */
[----:B------:R-:W-:Y:S01]  /*12c20*/  FMNMX3.FTZ R3, R3, R127, R120, !PT ;  /* 0x0000007f03037276 */ /* 0x000fe20007810078 */
[--C-:B------:R-:W-:Y:S01]  /*12c30*/  FFMA.FTZ R163, R67, UR4, -R96.reuse ;  /* 0x0000000443a37c23 */ /* 0x100fe20008010860 */
[--C-:B------:R-:W-:Y:S01]  /*12c40*/  FFMA.FTZ R152, R60, UR4, -R96.reuse ;  /* 0x000000043c987c23 */ /* 0x100fe20008010860 */
[--C-:B------:R-:W-:Y:S01]  /*12c50*/  FFMA.FTZ R151, R61, UR4, -R96.reuse ;  /* 0x000000043d977c23 */ /* 0x100fe20008010860 */
        /* <DEDUP_REMOVED lines=15> */
[----:B------:R-:W-:Y:S01]  /*12d50*/  FFMA.FTZ R82, R195, UR4, -R96 ;  /* 0x00000004c3527c23 */ /* 0x000fe20008010860 */
[----:B------:R-:W-:Y:S01]  /*12d60*/  FMNMX3.FTZ R3, R3, R112, R114, !PT ;  /* 0x0000007003037276 */ /* 0x000fe20007810072 */
[--C-:B------:R-:W-:Y:S01]  /*12d70*/  FFMA.FTZ R81, R196, UR4, -R96.reuse ;  /* 0x00000004c4517c23 */ /* 0x100fe20008010860 */
[----:B------:R-:W2:Y:S01]  /*12d80*/  MUFU.EX2 R167, R167 ;  /* 0x000000a700a77308 */ /* 0x000ea20000000800 */
[----:B-1----:R-:W-:Y:S01]  /*12d90*/  F2FP.BF16.F32.PACK_AB R8, R175, R176 ;  /* 0x000000b0af08723e */ /* 0x002fe200000010ff */
[----:B------:R-:W-:Y:S01]  /*12da0*/  FFMA.FTZ R80, R197, UR4, -R96 ;  /* 0x00000004c5507c23 */ /* 0x000fe20008010860 */
[----:B------:R-:W-:Y:S01]  /*12db0*/  FMNMX3.FTZ R3, R3, R111, R108, !PT ;  /* 0x0000006f03037276 */ /* 0x000fe2000781006c */
[--C-:B------:R-:W-:Y:S01]  /*12dc0*/  FFMA.FTZ R79, R72, UR4, -R96.reuse ;  /* 0x00000004484f7c23 */ /* 0x100fe20008010860 */
[--C-:B------:R-:W-:Y:S01]  /*12dd0*/  FFMA.FTZ R78, R73, UR4, -R96.reuse ;  /* 0x00000004494e7c23 */ /* 0x100fe20008010860 */
[--C-:B------:R-:W-:Y:S01]  /*12de0*/  FFMA.FTZ R77, R74, UR4, -R96.reuse ;  /* 0x000000044a4d7c23 */ /* 0x100fe20008010860 */
[----:B------:R-:W-:Y:S01]  /*12df0*/  FMNMX3.FTZ R3, R3, R110, R109, !PT ;  /* 0x0000006e03037276 */ /* 0x000fe2000781006d */
[----:B------:R-:W1:Y:S01]  /*12e00*/  MUFU.EX2 R182, R182 ;  /* 0x000000b600b67308 */ /* 0x000e620000000800 */
[--C-:B------:R-:W-:Y:S01]  /*12e10*/  FFMA.FTZ R76, R75, UR4, -R96.reuse ;  /* 0x000000044b4c7c23 */ /* 0x100fe20008010860 */
[----:B------:R-:W-:Y:S01]  /*12e20*/  FFMA.FTZ R75, R198, UR4, -R96 ;  /* 0x00000004c64b7c23 */ /* 0x000fe20008010860 */
[----:B------:R-:W-:Y:S01]  /*12e30*/  FMNMX3.FTZ R3, R3, R107, R106, !PT ;  /* 0x0000006b03037276 */ /* 0x000fe2000781006a */
[--C-:B------:R-:W-:Y:S01]  /*12e40*/  FFMA.FTZ R74, R199, UR4, -R96.reuse ;  /* 0x00000004c74a7c23 */ /* 0x100fe20008010860 */
[--C-:B------:R-:W-:Y:S01]  /*12e50*/  FFMA.FTZ R73, R200, UR4, -R96.reuse ;  /* 0x00000004c8497c23 */ /* 0x100fe20008010860 */
[--C-:B------:R-:W-:Y:S01]  /*12e60*/  FFMA.FTZ R72, R201, UR4, -R96.reuse ;  /* 0x00000004c9487c23 */ /* 0x100fe20008010860 */
[----:B------:R-:W-:Y:S01]  /*12e70*/  FMNMX3.FTZ R3, R3, R104, R105, !PT ;  /* 0x0000006803037276 */ /* 0x000fe20007810069 */
[----:B------:R-:W-:Y:S01]  /*12e80*/  MUFU.EX2 R166, R166 ;  /* 0x000000a600a67308 */ /* 0x000fe20000000800 */
[----:B--2---:R-:W-:Y:S01]  /*12e90*/  F2FP.BF16.F32.PACK_AB R10, R167, R171 ;  /* 0x000000aba70a723e */ /* 0x004fe200000010ff */
[----:B------:R-:W-:Y:S01]  /*12ea0*/  FFMA.FTZ R71, R203, UR4, -R96 ;  /* 0x00000004cb477c23 */ /* 0x000fe20008010860 */
[----:B------:R-:W-:Y:S01]  /*12eb0*/  FMNMX3.FTZ R3, R3, R103, R102, !PT ;  /* 0x0000006703037276 */ /* 0x000fe20007810066 */
[--C-:B------:R-:W-:Y:S01]  /*12ec0*/  FFMA.FTZ R70, R204, UR4, -R96.reuse ;  /* 0x00000004cc467c23 */ /* 0x100fe20008010860 */
[--C-:B------:R-:W-:Y:S01]  /*12ed0*/  FFMA.FTZ R69, R205, UR4, -R96.reuse ;  /* 0x00000004cd457c23 */ /* 0x100fe20008010860 */
[----:B------:R-:W-:Y:S01]  /*12ee0*/  FFMA.FTZ R68, R206, UR4, -R96 ;  /* 0x00000004ce447c23 */ /* 0x000fe20008010860 */
[----:B------:R-:W-:Y:S01]  /*12ef0*/  FMNMX3.FTZ R3, R3, R101, R100, !PT ;  /* 0x0000006503037276 */ /* 0x000fe20007810064 */
[----:B------:R-:W2:Y:S01]  /*12f00*/  MUFU.EX2 R164, R164 ;  /* 0x000000a400a47308 */ /* 0x000ea20000000800 */
[-C--:B-1----:R-:W-:Y:S01]  /*12f10*/  FMUL.FTZ R12, R144, R182.reuse ;  /* 0x000000b6900c7220 */ /* 0x082fe20000410000 */
[-C--:B------:R-:W-:Y:S01]  /*12f20*/  FMUL.FTZ R13, R145, R182.reuse ;  /* 0x000000b6910d7220 */ /* 0x080fe20000410000 */
[----:B------:R-:W-:Y:S01]  /*12f30*/  FMNMX3.FTZ R3, R3, R99, R98, !PT ;  /* 0x0000006303037276 */ /* 0x000fe20007810062 */
[-C--:B------:R-:W-:Y:S01]  /*12f40*/  FMUL.FTZ R140, R140, R182.reuse ;  /* 0x000000b68c8c7220 */ /* 0x080fe20000410000 */
[-C--:B------:R-:W-:Y:S01]  /*12f50*/  FMUL.FTZ R141, R141, R182.reuse ;  /* 0x000000b68d8d7220 */ /* 0x080fe20000410000 */
[-C--:B------:R-:W-:Y:S01]  /*12f60*/  FMUL.FTZ R136, R136, R182.reuse ;  /* 0x000000b688887220 */ /* 0x080fe20000410000 */
[----:B------:R-:W-:Y:S01]  /*12f70*/  FMNMX3.FTZ R3, R3, R35, R34, !PT ;  /* 0x0000002303037276 */ /* 0x000fe20007810022 */
[-C--:B------:R-:W-:Y:S01]  /*12f80*/  FMUL.FTZ R137, R137, R182.reuse ;  /* 0x000000b689897220 */ /* 0x080fe20000410000 */
[-C--:B------:R-:W-:Y:S01]  /*12f90*/  FMUL.FTZ R132, R132, R182.reuse ;  /* 0x000000b684847220 */ /* 0x080fe20000410000 */
[-C--:B------:R-:W-:Y:S01]  /*12fa0*/  FMUL.FTZ R133, R133, R182.reuse ;  /* 0x000000b685857220 */ /* 0x080fe20000410000 */
[----:B------:R-:W-:Y:S01]  /*12fb0*/  FMNMX3.FTZ R3, R3, R33, R32, !PT ;  /* 0x0000002103037276 */ /* 0x000fe20007810020 */
[----:B------:R-:W-:Y:S01]  /*12fc0*/  MUFU.EX2 R163, R163 ;  /* 0x000000a300a37308 */ /* 0x000fe20000000800 */
[----:B------:R-:W-:Y:S01]  /*12fd0*/  FFMA.FTZ R176, R228, R182, R176 ;  /* 0x000000b6e4b07223 */ /* 0x000fe200000100b0 */
[--C-:B------:R-:W-:Y:S01]  /*12fe0*/  FFMA.FTZ R67, R207, UR4, -R96.reuse ;  /* 0x00000004cf437c23 */ /* 0x100fe20008010860 */
[----:B------:R-:W-:Y:S01]  /*12ff0*/  FMNMX3.FTZ R3, R3, R42, R39, !PT ;  /* 0x0000002a03037276 */ /* 0x000fe20007810027 */
[----:B------:R-:W-:Y:S01]  /*13000*/  FFMA.FTZ R66, R208, UR4, -R96 ;  /* 0x00000004d0427c23 */ /* 0x000fe20008010860 */
[----:B--2---:R-:W-:Y:S01]  /*13010*/  F2FP.BF16.F32.PACK_AB R28, R164, R166 ;  /* 0x000000a6a41c723e */ /* 0x004fe200000010ff */
[----:B------:R-:W-:Y:S01]  /*13020*/  FADD.FTZ R175, R175, R176 ;  /* 0x000000b0afaf7221 */ /* 0x000fe20000010000 */
[----:B------:R-:W-:Y:S01]  /*13030*/  FMNMX3.FTZ R3, R3, R38, R37, !PT ;  /* 0x0000002603037276 */ /* 0x000fe20007810025 */
[----:B------:R-:W1:Y:S01]  /*13040*/  MUFU.EX2 R153, R153 ;  /* 0x0000009900997308 */ /* 0x000e620000000800 */
[--C-:B------:R-:W-:Y:S01]  /*13050*/  FFMA.FTZ R65, R222, UR4, -R96.reuse ;  /* 0x00000004de417c23 */ /* 0x100fe20008010860 */
[----:B------:R-:W-:Y:S01]  /*13060*/  FADD.FTZ R175, R171, R175 ;  /* 0x000000afabaf7221 */ /* 0x000fe20000010000 */
[----:B------:R-:W-:Y:S01]  /*13070*/  FMNMX3.FTZ R3, R3, R36, R47, !PT ;  /* 0x0000002403037276 */ /* 0x000fe2000781002f */
[--C-:B------:R-:W-:Y:S01]  /*13080*/  FFMA.FTZ R64, R223, UR4, -R96.reuse ;  /* 0x00000004df407c23 */ /* 0x100fe20008010860 */
[--C-:B------:R-:W-:Y:S01]  /*13090*/  FFMA.FTZ R63, R224, UR4, -R96.reuse ;  /* 0x00000004e03f7c23 */ /* 0x100fe20008010860 */
[----:B------:R-:W-:Y:S01]  /*130a0*/  FADD.FTZ R175, R167, R175 ;  /* 0x000000afa7af7221 */ /* 0x000fe20000010000 */
[----:B------:R-:W-:Y:S01]  /*130b0*/  FMNMX3.FTZ R3, R3, R46, R45, !PT ;  /* 0x0000002e03037276 */ /* 0x000fe2000781002d */
[----:B------:R-:W-:Y:S01]  /*130c0*/  MUFU.EX2 R152, R152 ;  /* 0x0000009800987308 */ /* 0x000fe20000000800 */
[----:B------:R-:W-:Y:S01]  /*130d0*/  FFMA.FTZ R62, R226, UR4, -R96 ;  /* 0x00000004e23e7c23 */ /* 0x000fe20008010860 */
[----:B------:R-:W-:Y:S01]  /*130e0*/  FADD.FTZ R166, R166, R175 ;  /* 0x000000afa6a67221 */ /* 0x000fe20000010000 */
[----:B------:R-:W-:Y:S01]  /*130f0*/  FMNMX3.FTZ R3, R3, R44, R52, !PT ;  /* 0x0000002c03037276 */ /* 0x000fe20007810034 */
[--C-:B------:R-:W-:Y:S01]  /*13100*/  FFMA.FTZ R61, R225, UR4, -R96.reuse ;  /* 0x00000004e13d7c23 */ /* 0x100fe20008010860 */
[----:B------:R-:W-:Y:S01]  /*13110*/  FFMA.FTZ R60, R230, UR4, -R96 ;  /* 0x00000004e63c7c23 */ /* 0x000fe20008010860 */
[----:B------:R-:W-:Y:S01]  /*13120*/  FADD.FTZ R166, R164, R166 ;  /* 0x000000a6a4a67221 */ /* 0x000fe20000010000 */
[----:B------:R-:W-:Y:S01]  /*13130*/  FMNMX3.FTZ R3, R3, R51, R50, !PT ;  /* 0x0000003303037276 */ /* 0x000fe20007810032 */
[----:B------:R-:W-:Y:S01]  /*13140*/  MUFU.EX2 R151, R151 ;  /* 0x0000009700977308 */ /* 0x000fe20000000800 */
[----:B-1----:R-:W-:Y:S01]  /*13150*/  F2FP.BF16.F32.PACK_AB R30, R153, R163 ;  /* 0x000000a3991e723e */ /* 0x002fe200000010ff */
[----:B------:R-:W-:Y:S01]  /*13160*/  FADD.FTZ R163, R163, R166 ;  /* 0x000000a6a3a37221 */ /* 0x000fe20000010000 */
[----:B------:R-:W-:Y:S01]  /*13170*/  FMNMX3.FTZ R3, R3, R49, R48, !PT ;  /* 0x0000003103037276 */ /* 0x000fe20007810030 */
[--C-:B------:R-:W-:Y:S01]  /*13180*/  FFMA.FTZ R59, R229, UR4, -R96.reuse ;  /* 0x00000004e53b7c23 */ /* 0x100fe20008010860 */
[--C-:B------:R-:W-:Y:S01]  /*13190*/  FFMA.FTZ R55, R55, UR4, -R96.reuse ;  /* 0x0000000437377c23 */ /* 0x100fe20008010860 */
[----:B------:R-:W-:Y:S01]  /*131a0*/  FADD.FTZ R163, R153, R163 ;  /* 0x000000a399a37221 */ /* 0x000fe20000010000 */
[----:B------:R-:W-:Y:S01]  /*131b0*/  FFMA.FTZ R228, R53, UR4, -R96 ;  /* 0x0000000435e47c23 */ /* 0x000fe20008010860 */
[----:B------:R-:W1:Y:S01]  /*131c0*/  SHFL.BFLY PT, R4, R3, 0x2, 0x1f ;  /* 0x0c401f0003047f89 */ /* 0x000e6200000e0000 */
        /* <DEDUP_REMOVED lines=9> */
[----:B-1----:R-:W-:-:S04]  /*13260*/  FMNMX.FTZ R3, R3, R4, !PT ;  /* 0x0000000403037209 */ /* 0x002fc80007810000 */
[C---:B------:R-:W-:Y:S01]  /*13270*/  FSETP.NEU.FTZ.AND P0, PT, R3.reuse, -INF , PT ;  /* 0xff8000000300780b */ /* 0x040fe20003f1d000 */
[C---:B------:R-:W-:Y:S02]  /*13280*/  FMUL.FTZ R58, R3.reuse, UR4 ;  /* 0x00000004033a7c20 */ /* 0x040fe40008410000 */
[----:B------:R-:W-:Y:S01]  /*13290*/  MUFU.EX2 R92, R92 ;  /* 0x0000005c005c7308 */ /* 0x000fe20000000800 */
[----:B------:R-:W-:Y:S02]  /*132a0*/  FSEL R2, R3, RZ, P0 ;  /* 0x000000ff03027208 */ /* 0x000fe40000000000 */
[----:B------:R-:W-:Y:S02]  /*132b0*/  FSEL R58, R58, RZ, P0 ;  /* 0x000000ff3a3a7208 */ /* 0x000fe40000000000 */
[----:B------:R-:W-:Y:S01]  /*132c0*/  ISETP.GT.AND P0, PT, R41, R212, PT ;  /* 0x000000d42900720c */ /* 0x000fe20003f04270 */
[----:B------:R-:W-:Y:S02]  /*132d0*/  FADD.FTZ R0, R0, -R2 ;  /* 0x8000000200007221 */ /* 0x000fe40000010000 */
[----:B------:R-:W-:Y:S01]  /*132e0*/  MUFU.EX2 R91, R91 ;  /* 0x0000005b005b7308 */ /* 0x000fe20000000800 */
[----:B------:R-:W-:Y:S01]  /*132f0*/  FFMA.FTZ R179, R97, UR4, -R58 ;  /* 0x0000000461b37c23 */ /* 0x000fe2000801083a */
[----:B------:R-:W-:Y:S01]  /*13300*/  LOP3.LUT R97, R43, 0x120, R150, 0xf8, !PT ;  /* 0x000001202b617812 */ /* 0x000fe200078ef896 */
[----:B------:R-:W-:Y:S01]  /*13310*/  FMUL.FTZ R0, R0, UR4 ;  /* 0x0000000400007c20 */ /* 0x000fe20008410000 */
[--C-:B------:R-:W-:Y:S01]  /*13320*/  FFMA.FTZ R170, R168, UR4, -R58.reuse ;  /* 0x00000004a8aa7c23 */ /* 0x100fe2000801083a */
[--C-:B------:R-:W-:Y:S01]  /*13330*/  FFMA.FTZ R174, R165, UR4, -R58.reuse ;  /* 0x00000004a5ae7c23 */ /* 0x100fe2000801083a */
[----:B------:R-:W-:Y:S01]  /*13340*/  LEA R97, R97, UR5, 0x1 ;  /* 0x0000000561617c11 */ /* 0x000fe2000f8e08ff */
[--C-:B------:R-:W-:Y:S01]  /*13350*/  FFMA.FTZ R168, R169, UR4, -R58.reuse ;  /* 0x00000004a9a87c23 */ /* 0x100fe2000801083a */
[----:B------:R1:W2:Y:S01]  /*13360*/  MUFU.EX2 R181, R0 ;  /* 0x0000000000b57308 */ /* 0x0002a20000000800 */
[--C-:B------:R-:W-:Y:S01]  /*13370*/  FFMA.FTZ R169, R178, UR4, -R58.reuse ;  /* 0x00000004b2a97c23 */ /* 0x100fe2000801083a */
[----:B------:R-:W-:Y:S01]  /*13380*/  IADD3 R2, PT, PT, R97, 0x5000, RZ ;  /* 0x0000500061027810 */ /* 0x000fe20007ffe0ff */
[----:B------:R-:W3:Y:S01]  /*13390*/  LDSM.16.MT88.4 R16, [R97+0x5000] ;  /* 0x005000006110783b */ /* 0x000ee20000004200 */
[--C-:B------:R-:W-:Y:S01]  /*133a0*/  FFMA.FTZ R165, R177, UR4, -R58.reuse ;  /* 0x00000004b1a57c23 */ /* 0x100fe2000801083a */
[--C-:B------:R-:W-:Y:S01]  /*133b0*/  FFMA.FTZ R144, R173, UR4, -R58.reuse ;  /* 0x00000004ad907c23 */ /* 0x100fe2000801083a */
[--C-:B------:R-:W-:Y:S01]  /*133c0*/  FFMA.FTZ R172, R172, UR4, -R58.reuse ;  /* 0x00000004acac7c23 */ /* 0x100fe2000801083a */
[----:B------:R-:W-:Y:S01]  /*133d0*/  LDSM.16.MT88.4 R20, [R97+0x5400] ;  /* 0x005400006114783b */ /* 0x000fe20000004200 */
        /* <DEDUP_REMOVED lines=9> */
[----:B-1----:R-:W-:Y:S01]  /*13470*/  IADD3 R0, PT, PT, R97, 0x5020, RZ ;  /* 0x0000502061007810 */ /* 0x002fe20007ffe0ff */
[-C--:B--2---:R-:W-:Y:S01]  /*13480*/  FMUL.FTZ R14, R146, R181.reuse ;  /* 0x000000b5920e7220 */ /* 0x084fe20000410000 */
[----:B------:R-:W-:Y:S01]  /*13490*/  @P2 IADD3 R0, PT, PT, R2, -0x20, RZ ;  /* 0xffffffe002002810 */ /* 0x000fe20007ffe0ff */
[-C--:B------:R-:W-:Y:S01]  /*134a0*/  FMUL.FTZ R15, R147, R181.reuse ;  /* 0x000000b5930f7220 */ /* 0x080fe20000410000 */
[-C--:B------:R-:W-:Y:S01]  /*134b0*/  FMUL.FTZ R142, R142, R181.reuse ;  /* 0x000000b58e8e7220 */ /* 0x080fe20000410000 */
[-C--:B------:R-:W-:Y:S01]  /*134c0*/  FMUL.FTZ R143, R143, R181.reuse ;  /* 0x000000b58f8f7220 */ /* 0x080fe20000410000 */
[-C--:B------:R-:W-:Y:S01]  /*134d0*/  FMUL.FTZ R138, R138, R181.reuse ;  /* 0x000000b58a8a7220 */ /* 0x080fe20000410000 */
[----:B------:R-:W1:Y:S01]  /*134e0*/  LDSM.16.MT88.4 R4, [R0] ;  /* 0x000000000004783b */ /* 0x000e620000004200 */
[----:B------:R-:W-:Y:S01]  /*134f0*/  MUFU.EX2 R170, R170 ;  /* 0x000000aa00aa7308 */ /* 0x000fe20000000800 */
[-C--:B------:R-:W-:Y:S01]  /*13500*/  FMUL.FTZ R139, R139, R181.reuse ;  /* 0x000000b58b8b7220 */ /* 0x080fe20000410000 */
[-C--:B------:R-:W-:Y:S01]  /*13510*/  FMUL.FTZ R134, R134, R181.reuse ;  /* 0x000000b586867220 */ /* 0x080fe20000410000 */
[----:B------:R-:W2:Y:S01]  /*13520*/  LDSM.16.MT88.4 R24, [R0+0x400] ;  /* 0x000400000018783b */ /* 0x000ea20000004200 */
[----:B------:R-:W-:Y:S01]  /*13530*/  FMUL.FTZ R135, R135, R181 ;  /* 0x000000b587877220 */ /* 0x000fe20000410000 */
        /* <DEDUP_REMOVED lines=20> */
[----:B-----5:R-:W-:Y:S01]  /*13680*/  F2FP.BF16.F32.PACK_AB R11, R168, R170 ;  /* 0x000000aaa80b723e */ /* 0x020fe200000010ff */
[--C-:B------:R-:W-:Y:S01]  /*13690*/  FFMA.FTZ R107, R107, UR4, -R58.reuse ;  /* 0x000000046b6b7c23 */ /* 0x100fe2000801083a */
[--C-:B------:R-:W-:Y:S01]  /*136a0*/  FFMA.FTZ R106, R106, UR4, -R58.reuse ;  /* 0x000000046a6a7c23 */ /* 0x100fe2000801083a */
[--C-:B------:R-:W-:Y:S01]  /*136b0*/  FFMA.FTZ R104, R104, UR4, -R58.reuse ;  /* 0x0000000468687c23 */ /* 0x100fe2000801083a */
[--C-:B------:R-:W-:Y:S01]  /*136c0*/  FFMA.FTZ R105, R105, UR4, -R58.reuse ;  /* 0x0000000469697c23 */ /* 0x100fe2000801083a */
[----:B------:R-:W-:Y:S01]  /*136d0*/  FFMA.FTZ R179, R227, R181, R179 ;  /* 0x000000b5e3b37223 */ /* 0x000fe200000100b3 */
[--C-:B------:R-:W-:Y:S01]  /*136e0*/  FFMA.FTZ R103, R103, UR4, -R58.reuse ;  /* 0x0000000467677c23 */ /* 0x100fe2000801083a */
[C---:B---3--:R-:W-:Y:S01]  /*136f0*/  HMMA.16816.F32.BF16 R12, R8.reuse, R16, R12 ;  /* 0x00000010080c723c */ /* 0x048fe2000004180c */
[----:B------:R-:W-:Y:S01]  /*13700*/  MUFU.EX2 R144, R144 ;  /* 0x0000009000907308 */ /* 0x000fe20000000800 */
[----:B------:R-:W-:Y:S01]  /*13710*/  FADD.FTZ R179, R174, R179 ;  /* 0x000000b3aeb37221 */ /* 0x000fe20000010000 */
[--C-:B------:R-:W-:Y:S01]  /*13720*/  FFMA.FTZ R102, R102, UR4, -R58.reuse ;  /* 0x0000000466667c23 */ /* 0x100fe2000801083a */
[--C-:B------:R-:W-:Y:S01]  /*13730*/  FFMA.FTZ R101, R101, UR4, -R58.reuse ;  /* 0x0000000465657c23 */ /* 0x100fe2000801083a */
[--C-:B------:R-:W-:Y:S01]  /*13740*/  FFMA.FTZ R99, R99, UR4, -R58.reuse ;  /* 0x0000000463637c23 */ /* 0x100fe2000801083a */
[----:B------:R-:W-:Y:S01]  /*13750*/  FADD.FTZ R170, R170, R179 ;  /* 0x000000b3aaaa7221 */ /* 0x000fe20000010000 */
[--C-:B------:R-:W-:Y:S01]  /*13760*/  FFMA.FTZ R98, R98, UR4, -R58.reuse ;  /* 0x0000000462627c23 */ /* 0x100fe2000801083a */
[C---:B------:R-:W-:Y:S01]  /*13770*/  HMMA.16816.F32.BF16 R16, R8.reuse, R18, R140 ;  /* 0x000000120810723c */ /* 0x040fe2000004188c */
[----:B------:R-:W3:Y:S01]  /*13780*/  MUFU.EX2 R140, R172 ;  /* 0x000000ac008c7308 */ /* 0x000ee20000000800 */
[--C-:B------:R-:W-:Y:S01]  /*13790*/  FFMA.FTZ R141, R160, UR4, -R58.reuse ;  /* 0x00000004a08d7c23 */ /* 0x100fe2000801083a */
[----:B----4-:R-:W-:Y:S01]  /*137a0*/  F2FP.BF16.F32.PACK_AB R29, R165, R169 ;  /* 0x000000a9a51d723e */ /* 0x010fe200000010ff */
[----:B------:R-:W-:Y:S01]  /*137b0*/  FFMA.FTZ R143, R155, UR4, -R58 ;  /* 0x000000049b8f7c23 */ /* 0x000fe2000801083a */
[----:B------:R-:W-:Y:S01]  /*137c0*/  FADD.FTZ R170, R168, R170 ;  /* 0x000000aaa8aa7221 */ /* 0x000fe20000010000 */
[--C-:B------:R-:W-:Y:S01]  /*137d0*/  FFMA.FTZ R160, R100, UR4, -R58.reuse ;  /* 0x0000000464a07c23 */ /* 0x100fe2000801083a */
[----:B------:R-:W-:Y:S01]  /*137e0*/  FFMA.FTZ R35, R35, UR4, -R58 ;  /* 0x0000000423237c23 */ /* 0x000fe2000801083a */
[C---:B-1----:R-:W-:Y:S01]  /*137f0*/  HMMA.16816.F32.BF16 R136, R8.reuse, R4, R136 ;  /* 0x000000040888723c */ /* 0x042fe20000041888 */
[----:B------:R-:W-:Y:S01]  /*13800*/  MUFU.EX2 R141, R141 ;  /* 0x0000008d008d7308 */ /* 0x000fe20000000800 */
[----:B------:R-:W-:Y:S01]  /*13810*/  FADD.FTZ R169, R169, R170 ;  /* 0x000000aaa9a97221 */ /* 0x000fe20000010000 */
[----:B------:R-:W-:Y:S01]  /*13820*/  FFMA.FTZ R34, R34, UR4, -R58 ;  /* 0x0000000422227c23 */ /* 0x000fe2000801083a */
[----:B------:R-:W-:Y:S01]  /*13830*/  FFMA.FTZ R2, R202, UR4, -R96 ;  /* 0x00000004ca027c23 */ /* 0x000fe20008010860 */
[--C-:B------:R-:W-:Y:S01]  /*13840*/  FFMA.FTZ R33, R33, UR4, -R58.reuse ;  /* 0x0000000421217c23 */ /* 0x100fe2000801083a */
[----:B------:R-:W-:Y:S01]  /*13850*/  FADD.FTZ R169, R165, R169 ;  /* 0x000000a9a5a97221 */ /* 0x000fe20000010000 */
[--C-:B------:R-:W-:Y:S01]  /*13860*/  FFMA.FTZ R32, R32, UR4, -R58.reuse ;  /* 0x0000000420207c23 */ /* 0x100fe2000801083a */
[----:B------:R-:W-:Y:S01]  /*13870*/  HMMA.16816.F32.BF16 R8, R8, R6, R132 ;  /* 0x000000060808723c */ /* 0x000fe20000041884 */
[----:B------:R-:W1:Y:S01]  /*13880*/  LDSM.16.MT88.4 R4, [R97+0x5800] ;  /* 0x005800006104783b */ /* 0x000e620000004200 */
[--C-:B------:R-:W-:Y:S01]  /*13890*/  FFMA.FTZ R134, R159, UR4, -R58.reuse ;  /* 0x000000049f867c23 */ /* 0x100fe2000801083a */
[--C-:B------:R-:W-:Y:S01]  /*138a0*/  FFMA.FTZ R132, R161, UR4, -R58.reuse ;  /* 0x00000004a1847c23 */ /* 0x100fe2000801083a */
[----:B---3--:R-:W-:Y:S01]  /*138b0*/  F2FP.BF16.F32.PACK_AB R31, R140, R144 ;  /* 0x000000908c1f723e */ /* 0x008fe200000010ff */
[----:B------:R-:W3:Y:S01]  /*138c0*/  MUFU.EX2 R133, R162 ;  /* 0x000000a200857308 */ /* 0x000ee20000000800 */
[--C-:B------:R-:W-:Y:S01]  /*138d0*/  FFMA.FTZ R159, R109, UR4, -R58.reuse ;  /* 0x000000046d9f7c23 */ /* 0x100fe2000801083a */
[----:B------:R-:W-:Y:S01]  /*138e0*/  FADD.FTZ R169, R144, R169 ;  /* 0x000000a990a97221 */ /* 0x000fe20000010000 */
[--C-:B------:R-:W-:Y:S01]  /*138f0*/  FFMA.FTZ R42, R42, UR4, -R58.reuse ;  /* 0x000000042a2a7c23 */ /* 0x100fe2000801083a */
[----:B------:R-:W-:Y:S01]  /*13900*/  FFMA.FTZ R39, R39, UR4, -R58 ;  /* 0x0000000427277c23 */ /* 0x000fe2000801083a */
[--C-:B------:R-:W-:Y:S01]  /*13910*/  FFMA.FTZ R135, R194, UR4, -R96.reuse ;  /* 0x00000004c2877c23 */ /* 0x100fe20008010860 */
[C---:B------:R-:W-:Y:S01]  /*13920*/  HMMA.16816.F32.BF16 R12, R28.reuse, R20, R12 ;  /* 0x000000141c0c723c */ /* 0x040fe2000004180c */
[----:B------:R-:W-:Y:S01]  /*13930*/  FADD.FTZ R140, R140, R169 ;  /* 0x000000a98c8c7221 */ /* 0x000fe20000010000 */
[----:B------:R-:W4:Y:S01]  /*13940*/  MUFU.EX2 R134, R134 ;  /* 0x0000008600867308 */ /* 0x000f220000000800 */
[--C-:B------:R-:W-:Y:S01]  /*13950*/  FFMA.FTZ R142, R188, UR4, -R96.reuse ;  /* 0x00000004bc8e7c23 */ /* 0x100fe20008010860 */
[--C-:B------:R-:W-:Y:S01]  /*13960*/  FFMA.FTZ R154, R186, UR4, -R96.reuse ;  /* 0x00000004ba9a7c23 */ /* 0x100fe20008010860 */
[----:B------:R-:W-:Y:S01]  /*13970*/  FFMA.FTZ R155, R185, UR4, -R96 ;  /* 0x00000004b99b7c23 */ /* 0x000fe20008010860 */
[--C-:B------:R-:W-:Y:S01]  /*13980*/  FFMA.FTZ R38, R38, UR4, -R58.reuse ;  /* 0x0000000426267c23 */ /* 0x100fe2000801083a */
[----:B------:R-:W-:Y:S01]  /*13990*/  FFMA.FTZ R37, R37, UR4, -R58 ;  /* 0x0000000425257c23 */ /* 0x000fe2000801083a */
[C---:B------:R-:W-:Y:S01]  /*139a0*/  HMMA.16816.F32.BF16 R16, R28.reuse, R22, R16 ;  /* 0x000000161c10723c */ /* 0x040fe20000041810 */
[----:B------:R-:W5:Y:S01]  /*139b0*/  LDSM.16.MT88.4 R20, [R0+0x800] ;  /* 0x000800000014783b */ /* 0x000f620000004200 */
[----:B------:R-:W1:Y:S01]  /*139c0*/  MUFU.EX2 R132, R132 ;  /* 0x0000008400847308 */ /* 0x000e620000000800 */
[----:B---3--:R-:W-:Y:S01]  /*139d0*/  FADD.FTZ R140, R133, R140 ;  /* 0x0000008c858c7221 */ /* 0x008fe20000010000 */
[----:B------:R-:W-:Y:S01]  /*139e0*/  FFMA.FTZ R36, R36, UR4, -R58 ;  /* 0x0000000424247c23 */ /* 0x000fe2000801083a */
[--C-:B------:R-:W-:Y:S01]  /*139f0*/  FFMA.FTZ R116, R184, UR4, -R96.reuse ;  /* 0x00000004b8747c23 */ /* 0x100fe20008010860 */
[--C-:B------:R-:W-:Y:S01]  /*13a00*/  FFMA.FTZ R112, R183, UR4, -R96.reuse ;  /* 0x00000004b7707c23 */ /* 0x100fe20008010860 */
[--C-:B------:R-:W-:Y:S01]  /*13a10*/  FFMA.FTZ R109, R180, UR4, -R96.reuse ;  /* 0x00000004b46d7c23 */ /* 0x100fe20008010860 */
[C---:B--2---:R-:W-:Y:S01]  /*13a20*/  HMMA.16816.F32.BF16 R136, R28.reuse, R24, R136 ;  /* 0x000000181c88723c */ /* 0x044fe20000041888 */
[----:B------:R-:W-:Y:S01]  /*13a30*/  FFMA.FTZ R100, R158, UR4, -R96 ;  /* 0x000000049e647c23 */ /* 0x000fe20008010860 */
[----:B------:R-:W2:Y:S01]  /*13a40*/  MUFU.EX2 R145, R145 ;  /* 0x0000009100917308 */ /* 0x000ea20000000800 */
[--C-:B------:R-:W-:Y:S01]  /*13a50*/  FFMA.FTZ R46, R46, UR4, -R58.reuse ;  /* 0x000000042e2e7c23 */ /* 0x100fe2000801083a */
[--C-:B------:R-:W-:Y:S01]  /*13a60*/  FFMA.FTZ R45, R45, UR4, -R58.reuse ;  /* 0x000000042d2d7c23 */ /* 0x100fe2000801083a */
[--C-:B------:R-:W-:Y:S01]  /*13a70*/  FFMA.FTZ R44, R44, UR4, -R58.reuse ;  /* 0x000000042c2c7c23 */ /* 0x100fe2000801083a */
[--C-:B------:R-:W-:Y:S01]  /*13a80*/  FFMA.FTZ R52, R52, UR4, -R58.reuse ;  /* 0x0000000434347c23 */ /* 0x100fe2000801083a */
[----:B------:R-:W-:Y:S01]  /*13a90*/  FFMA.FTZ R51, R51, UR4, -R58 ;  /* 0x0000000433337c23 */ /* 0x000fe2000801083a */
[----:B------:R-:W-:Y:S01]  /*13aa0*/  HMMA.16816.F32.BF16 R24, R28, R26, R8 ;  /* 0x0000001a1c18723c */ /* 0x000fe20000041808 */
[----:B------:R-:W-:Y:S01]  /*13ab0*/  F2FP.BF16.F32.PACK_AB R28, R151, R152 ;  /* 0x00000098971c723e */ /* 0x000fe200000010ff */
[----:B------:R-:W3:Y:S01]  /*13ac0*/  LDSM.16.MT88.4 R8, [R97+0x5c00] ;  /* 0x005c00006108783b */ /* 0x000ee20000004200 */
[----:B----4-:R-:W-:Y:S01]  /*13ad0*/  F2FP.BF16.F32.PACK_AB R29, R134, R133 ;  /* 0x00000085861d723e */ /* 0x010fe200000010ff */
[----:B------:R-:W4:Y:S01]  /*13ae0*/  MUFU.EX2 R146, R146 ;  /* 0x0000009200927308 */ /* 0x000f220000000800 */
[----:B------:R-:W-:Y:S01]  /*13af0*/  F2FP.BF16.F32.PACK_AB R30, R125, R126 ;  /* 0x0000007e7d1e723e */ /* 0x000fe200000010ff */
[----:B------:R-:W-:Y:S01]  /*13b00*/  FADD.FTZ R152, R152, R163 ;  /* 0x000000a398987221 */ /* 0x000fe20000010000 */
[----:B-1----:R-:W-:Y:S01]  /*13b10*/  F2FP.BF16.F32.PACK_AB R31, R141, R132 ;  /* 0x000000848d1f723e */ /* 0x002fe200000010ff */
[----:B------:R-:W-:Y:S01]  /*13b20*/  FADD.FTZ R134, R134, R140 ;  /* 0x0000008c86867221 */ /* 0x000fe20000010000 */
[----:B------:R-:W-:Y:S01]  /*13b30*/  FFMA.FTZ R50, R50, UR4, -R58 ;  /* 0x0000000432327c23 */ /* 0x000fe2000801083a */
[----:B------:R-:W-:Y:S01]  /*13b40*/  FADD.FTZ R152, R151, R152 ;  /* 0x0000009897987221 */ /* 0x000fe20000010000 */
[----:B------:R-:W-:Y:S01]  /*13b50*/  FFMA.FTZ R227, R48, UR4, -R58 ;  /* 0x0000000430e37c23 */ /* 0x000fe2000801083a */
[----:B------:R-:W-:Y:S01]  /*13b60*/  MUFU.EX2 R143, R143 ;  /* 0x0000008f008f7308 */ /* 0x000fe20000000800 */
[----:B------:R-:W-:Y:S01]  /*13b70*/  FADD.FTZ R134, R132, R134 ;  /* 0x0000008684867221 */ /* 0x000fe20000010000 */
[----:B------:R-:W-:Y:S01]  /*13b80*/  HMMA.16816.F32.BF16 R12, R28, R4, R12 ;  /* 0x000000041c0c723c */ /* 0x000fe2000004180c */
[----:B------:R-:W-:Y:S01]  /*13b90*/  FADD.FTZ R152, R126, R152 ;  /* 0x000000987e987221 */ /* 0x000fe20000010000 */
[----:B------:R-:W-:Y:S01]  /*13ba0*/  @P0 IADD3 R40, PT, PT, R40, -0x3, RZ ;  /* 0xfffffffd28280810 */ /* 0x000fe20007ffe0ff */
[----:B------:R-:W-:-:S02]  /*13bb0*/  FADD.FTZ R141, R141, R134 ;  /* 0x000000868d8d7221 */ /* 0x000fc40000010000 */
[----:B------:R-:W-:Y:S01]  /*13bc0*/  FADD.FTZ R125, R125, R152 ;  /* 0x000000987d7d7221 */ /* 0x000fe20000010000 */
[----:B------:R-:W1:Y:S01]  /*13bd0*/  MUFU.EX2 R147, R147 ;  /* 0x0000009300937308 */ /* 0x000e620000000800 */
[----:B--2---:R-:W-:Y:S01]  /*13be0*/  FADD.FTZ R141, R145, R141 ;  /* 0x0000008d918d7221 */ /* 0x004fe20000010000 */
[----:B------:R-:W-:Y:S01]  /*13bf0*/  HMMA.16816.F32.BF16 R16, R28, R6, R16 ;  /* 0x000000061c10723c */ /* 0x000fe20000041810 */
[----:B------:R-:W2:Y:S01]  /*13c00*/  LDSM.16.MT88.4 R4, [R0+0xc00] ;  /* 0x000c00000004783b */ /* 0x000ea20000004200 */
[----:B------:R-:W-:-:S04]  /*13c10*/  FADD.FTZ R125, R122, R125 ;  /* 0x0000007d7a7d7221 */ /* 0x000fc80000010000 */
[----:B------:R-:W-:Y:S02]  /*13c20*/  MUFU.EX2 R90, R90 ;  /* 0x0000005a005a7308 */ /* 0x000fe40000000800 */
[C---:B-----5:R-:W-:Y:S06]  /*13c30*/  HMMA.16816.F32.BF16 R136, R28.reuse, R20, R136 ;  /* 0x000000141c88723c */ /* 0x060fec0000041888 */
[----:B------:R-:W5:Y:S02]  /*13c40*/  MUFU.EX2 R131, R131 ;  /* 0x0000008300837308 */ /* 0x000f640000000800 */
[----:B------:R-:W-:Y:S01]  /*13c50*/  HMMA.16816.F32.BF16 R24, R28, R22, R24 ;  /* 0x000000161c18723c */ /* 0x000fe20000041818 */
[----:B------:R-:W2:Y:S01]  /*13c60*/  LDSM.16.MT88.4 R20, [R97+0x6000] ;  /* 0x006000006114783b */ /* 0x000ea20000004200 */
[C---:B------:R-:W-:Y:S01]  /*13c70*/  F2FP.BF16.F32.PACK_AB R28, R121.reuse, R122 ;  /* 0x0000007a791c723e */ /* 0x040fe200000010ff */
[----:B------:R-:W-:Y:S01]  /*13c80*/  FADD.FTZ R121, R121, R125 ;  /* 0x0000007d79797221 */ /* 0x000fe20000010000 */
[C---:B----4-:R-:W-:Y:S01]  /*13c90*/  F2FP.BF16.F32.PACK_AB R29, R146.reuse, R145 ;  /* 0x00000091921d723e */ /* 0x050fe200000010ff */
[----:B------:R-:W-:Y:S01]  /*13ca0*/  FADD.FTZ R146, R146, R141 ;  /* 0x0000008d92927221 */ /* 0x000fe20000010000 */
[----:B------:R-:W-:Y:S01]  /*13cb0*/  F2FP.BF16.F32.PACK_AB R30, R94, R95 ;  /* 0x0000005f5e1e723e */ /* 0x000fe200000010ff */
[----:B------:R-:W4:Y:S01]  /*13cc0*/  MUFU.EX2 R129, R129 ;  /* 0x0000008100817308 */ /* 0x000f220000000800 */
[----:B-1----:R-:W-:Y:S01]  /*13cd0*/  F2FP.BF16.F32.PACK_AB R31, R147, R143 ;  /* 0x0000008f931f723e */ /* 0x002fe200000010ff */
[----:B------:R-:W-:Y:S01]  /*13ce0*/  FADD.FTZ R121, R95, R121 ;  /* 0x000000795f797221 */ /* 0x000fe20000010000 */
[----:B------:R-:W-:-:S03]  /*13cf0*/  FADD.FTZ R146, R143, R146 ;  /* 0x000000928f927221 */ /* 0x000fc60000010000 */
[----:B------:R-:W-:Y:S01]  /*13d00*/  FADD.FTZ R94, R94, R121 ;  /* 0x000000795e5e7221 */ /* 0x000fe20000010000 */
[----:B------:R-:W-:Y:S01]  /*13d10*/  FADD.FTZ R147, R147, R146 ;  /* 0x0000009293937221 */ /* 0x000fe20000010000 */
[----:B---3--:R-:W-:Y:S01]  /*13d20*/  HMMA.16816.F32.BF16 R12, R28, R8, R12 ;  /* 0x000000081c0c723c */ /* 0x008fe2000004180c */
[----:B------:R-:W-:Y:S01]  /*13d30*/  MUFU.EX2 R128, R128 ;  /* 0x0000008000807308 */ /* 0x000fe20000000800 */
[----:B------:R-:W-:Y:S01]  /*13d40*/  FADD.FTZ R94, R93, R94 ;  /* 0x0000005e5d5e7221 */ /* 0x000fe20000010000 */
[----:B-----5:R-:W-:-:S03]  /*13d50*/  FADD.FTZ R147, R131, R147 ;  /* 0x0000009383937221 */ /* 0x020fc60000010000 */
[C---:B------:R-:W-:Y:S02]  /*13d60*/  FADD.FTZ R94, R92.reuse, R94 ;  /* 0x0000005e5c5e7221 */ /* 0x040fe40000010000 */
[C---:B------:R-:W-:Y:S01]  /*13d70*/  HMMA.16816.F32.BF16 R16, R28.reuse, R10, R16 ;  /* 0x0000000a1c10723c */ /* 0x040fe20000041810 */
[----:B------:R-:W1:Y:S01]  /*13d80*/  LDSM.16.MT88.4 R8, [R0+0x1000] ;  /* 0x001000000008783b */ /* 0x000e620000004200 */
[----:B------:R-:W3:Y:S06]  /*13d90*/  MUFU.EX2 R130, R130 ;  /* 0x0000008200827308 */ /* 0x000eec0000000800 */
[C---:B--2---:R-:W-:Y:S02]  /*13da0*/  HMMA.16816.F32.BF16 R136, R28.reuse, R4, R136 ;  /* 0x000000041c88723c */ /* 0x044fe40000041888 */
[----:B------:R-:W-:Y:S06]  /*13db0*/  MUFU.EX2 R89, R89 ;  /* 0x0000005900597308 */ /* 0x000fec0000000800 */
[----:B------:R-:W-:Y:S01]  /*13dc0*/  HMMA.16816.F32.BF16 R24, R28, R6, R24 ;  /* 0x000000061c18723c */ /* 0x000fe20000041818 */
[----:B------:R-:W2:Y:S01]  /*13dd0*/  LDSM.16.MT88.4 R4, [R97+0x6400] ;  /* 0x006400006104783b */ /* 0x000ea20000004200 */
[----:B------:R-:W-:Y:S01]  /*13de0*/  F2FP.BF16.F32.PACK_AB R28, R92, R93 ;  /* 0x0000005d5c1c723e */ /* 0x000fe200000010ff */
[----:B------:R-:W5:Y:S01]  /*13df0*/  MUFU.EX2 R88, R88 ;  /* 0x0000005800587308 */ /* 0x000f620000000800 */
[C---:B----4-:R-:W-:Y:S01]  /*13e00*/  F2FP.BF16.F32.PACK_AB R29, R129.reuse, R131 ;  /* 0x00000083811d723e */ /* 0x050fe200000010ff */
[----:B------:R-:W-:Y:S01]  /*13e10*/  FADD.FTZ R129, R129, R147 ;  /* 0x0000009381817221 */ /* 0x000fe20000010000 */
[----:B------:R-:W-:Y:S01]  /*13e20*/  F2FP.BF16.F32.PACK_AB R30, R90, R91 ;  /* 0x0000005b5a1e723e */ /* 0x000fe200000010ff */
[----:B------:R-:W-:Y:S01]  /*13e30*/  FADD.FTZ R91, R91, R94 ;  /* 0x0000005e5b5b7221 */ /* 0x000fe20000010000 */
[----:B---3--:R-:W-:Y:S01]  /*13e40*/  F2FP.BF16.F32.PACK_AB R31, R130, R128 ;  /* 0x00000080821f723e */ /* 0x008fe200000010ff */
[----:B------:R-:W-:-:S02]  /*13e50*/  FADD.FTZ R129, R128, R129 ;  /* 0x0000008180817221 */ /* 0x000fc40000010000 */
[----:B------:R-:W-:Y:S02]  /*13e60*/  MUFU.EX2 R87, R87 ;  /* 0x0000005700577308 */ /* 0x000fe40000000800 */
[----:B------:R-:W-:Y:S02]  /*13e70*/  FADD.FTZ R130, R130, R129 ;  /* 0x0000008182827221 */ /* 0x000fe40000010000 */
[C---:B------:R-:W-:Y:S04]  /*13e80*/  HMMA.16816.F32.BF16 R12, R28.reuse, R20, R12 ;  /* 0x000000141c0c723c */ /* 0x040fe8000004180c */
[----:B------:R-:W3:Y:S04]  /*13e90*/  MUFU.EX2 R86, R86 ;  /* 0x0000005600567308 */ /* 0x000ee80000000800 */
[C---:B------:R-:W-:Y:S01]  /*13ea0*/  HMMA.16816.F32.BF16 R16, R28.reuse, R22, R16 ;  /* 0x000000161c10723c */ /* 0x040fe20000041810 */
[----:B------:R-:W4:Y:S03]  /*13eb0*/  LDSM.16.MT88.4 R20, [R0+0x1400] ;  /* 0x001400000014783b */ /* 0x000f260000004200 */
[----:B------:R-:W2:Y:S04]  /*13ec0*/  MUFU.EX2 R127, R127 ;  /* 0x0000007f007f7308 */ /* 0x000ea80000000800 */
[C---:B-1----:R-:W-:Y:S04]  /*13ed0*/  HMMA.16816.F32.BF16 R136, R28.reuse, R8, R136 ;  /* 0x000000081c88723c */ /* 0x042fe80000041888 */
[----:B------:R-:W1:Y:S04]  /*13ee0*/  MUFU.EX2 R120, R120 ;  /* 0x0000007800787308 */ /* 0x000e680000000800 */
[----:B------:R-:W-:Y:S01]  /*13ef0*/  HMMA.16816.F32.BF16 R24, R28, R10, R24 ;  /* 0x0000000a1c18723c */ /* 0x000fe20000041818 */
[----:B-----5:R-:W-:Y:S01]  /*13f00*/  F2FP.BF16.F32.PACK_AB R28, R88, R89 ;  /* 0x00000059581c723e */ /* 0x020fe200000010ff */
[----:B------:R-:W5:Y:S01]  /*13f10*/  LDSM.16.MT88.4 R8, [R97+0x6800] ;  /* 0x006800006108783b */ /* 0x000f620000004200 */
[----:B---3--:R-:W-:Y:S01]  /*13f20*/  F2FP.BF16.F32.PACK_AB R30, R86, R87 ;  /* 0x00000057561e723e */ /* 0x008fe200000010ff */
[----:B------:R-:W3:Y:S01]  /*13f30*/  MUFU.EX2 R124, R124 ;  /* 0x0000007c007c7308 */ /* 0x000ee20000000800 */
[----:B--2---:R-:W-:-:S07]  /*13f40*/  FADD.FTZ R130, R127, R130 ;  /* 0x000000827f827221 */ /* 0x004fce0000010000 */
[----:B------:R-:W2:Y:S01]  /*13f50*/  MUFU.EX2 R123, R123 ;  /* 0x0000007b007b7308 */ /* 0x000ea20000000800 */
[C---:B-1----:R-:W-:Y:S01]  /*13f60*/  F2FP.BF16.F32.PACK_AB R29, R120.reuse, R127 ;  /* 0x0000007f781d723e */ /* 0x042fe200000010ff */
[----:B------:R-:W-:-:S06]  /*13f70*/  FADD.FTZ R120, R120, R130 ;  /* 0x0000008278787221 */ /* 0x000fcc0000010000 */
[----:B------:R-:W-:Y:S01]  /*13f80*/  MUFU.EX2 R85, R85 ;  /* 0x0000005500557308 */ /* 0x000fe20000000800 */
[----:B---3--:R-:W-:-:S07]  /*13f90*/  FADD.FTZ R120, R124, R120 ;  /* 0x000000787c787221 */ /* 0x008fce0000010000 */
        /* <DEDUP_REMOVED lines=11> */
[----:B------:R-:W2:Y:S01]  /*14050*/  LDSM.16.MT88.4 R20, [R97+0x6c00] ;  /* 0x006c00006114783b */ /* 0x000ea20000004200 */
[----:B------:R-:W5:Y:S01]  /*14060*/  MUFU.EX2 R118, R118 ;  /* 0x0000007600767308 */ /* 0x000f620000000800 */
[----:B-1----:R-:W-:-:S02]  /*14070*/  F2FP.BF16.F32.PACK_AB R28, R84, R85 ;  /* 0x00000055541c723e */ /* 0x002fc400000010ff */
[----:B---3--:R-:W-:-:S05]  /*14080*/  F2FP.BF16.F32.PACK_AB R30, R82, R83 ;  /* 0x00000053521e723e */ /* 0x008fca00000010ff */
[----:B------:R-:W-:Y:S01]  /*14090*/  MUFU.EX2 R117, R117 ;  /* 0x0000007500757308 */ /* 0x000fe20000000800 */
[----:B----4-:R-:W-:-:S07]  /*140a0*/  FADD.FTZ R123, R119, R123 ;  /* 0x0000007b777b7221 */ /* 0x010fce0000010000 */
[----:B------:R-:W1:Y:S01]  /*140b0*/  MUFU.EX2 R156, R156 ;  /* 0x0000009c009c7308 */ /* 0x000e620000000800 */
[C---:B-----5:R-:W-:Y:S01]  /*140c0*/  F2FP.BF16.F32.PACK_AB R29, R118.reuse, R119 ;  /* 0x00000077761d723e */ /* 0x060fe200000010ff */
[----:B------:R-:W-:-:S06]  /*140d0*/  FADD.FTZ R123, R118, R123 ;  /* 0x0000007b767b7221 */ /* 0x000fcc0000010000 */
[----:B------:R-:W-:Y:S08]  /*140e0*/  MUFU.EX2 R81, R81 ;  /* 0x0000005100517308 */ /* 0x000ff00000000800 */
[----:B------:R-:W3:Y:S01]  /*140f0*/  MUFU.EX2 R80, R80 ;  /* 0x0000005000507308 */ /* 0x000ee20000000800 */
[----:B-1----:R-:W-:Y:S01]  /*14100*/  F2FP.BF16.F32.PACK_AB R31, R156, R117 ;  /* 0x000000759c1f723e */ /* 0x002fe200000010ff */
[----:B------:R-:W-:-:S04]  /*14110*/  FADD.FTZ R117, R117, R123 ;  /* 0x0000007b75757221 */ /* 0x000fc80000010000 */
[----:B------:R-:W-:Y:S02]  /*14120*/  FADD.FTZ R117, R156, R117 ;  /* 0x000000759c757221 */ /* 0x000fe40000010000 */
[C---:B------:R-:W-:Y:S01]  /*14130*/  HMMA.16816.F32.BF16 R12, R28.reuse, R8, R12 ;  /* 0x000000081c0c723c */ /* 0x040fe2000004180c */
[----:B------:R-:W-:Y:S07]  /*14140*/  MUFU.EX2 R79, R79 ;  /* 0x0000004f004f7308 */ /* 0x000fee0000000800 */
[C---:B------:R-:W-:Y:S01]  /*14150*/  HMMA.16816.F32.BF16 R16, R28.reuse, R10, R16 ;  /* 0x0000000a1c10723c */ /* 0x040fe20000041810 */
[----:B------:R-:W1:Y:S01]  /*14160*/  LDSM.16.MT88.4 R8, [R0+0x1c00] ;  /* 0x001c00000008783b */ /* 0x000e620000004200 */
[----:B------:R-:W4:Y:S06]  /*14170*/  MUFU.EX2 R78, R78 ;  /* 0x0000004e004e7308 */ /* 0x000f2c0000000800 */
[C---:B--2---:R-:W-:Y:S02]  /*14180*/  HMMA.16816.F32.BF16 R136, R28.reuse, R4, R136 ;  /* 0x000000041c88723c */ /* 0x044fe40000041888 */
[----:B------:R-:W2:Y:S06]  /*14190*/  MUFU.EX2 R115, R115 ;  /* 0x0000007300737308 */ /* 0x000eac0000000800 */
[----:B------:R-:W-:Y:S01]  /*141a0*/  HMMA.16816.F32.BF16 R24, R28, R6, R24 ;  /* 0x000000061c18723c */ /* 0x000fe20000041818 */
[----:B------:R-:W5:Y:S01]  /*141b0*/  LDSM.16.MT88.4 R4, [R97+0x7000] ;  /* 0x007000006104783b */ /* 0x000f620000004200 */
[----:B------:R-:W1:Y:S01]  /*141c0*/  MUFU.EX2 R113, R113 ;  /* 0x0000007100717308 */ /* 0x000e620000000800 */
[----:B---3--:R-:W-:-:S02]  /*141d0*/  F2FP.BF16.F32.PACK_AB R28, R80, R81 ;  /* 0x00000051501c723e */ /* 0x008fc400000010ff */
[----:B----4-:R-:W-:-:S05]  /*141e0*/  F2FP.BF16.F32.PACK_AB R30, R78, R79 ;  /* 0x0000004f4e1e723e */ /* 0x010fca00000010ff */
        /* <DEDUP_REMOVED lines=10> */
[----:B------:R-:W-:Y:S01]  /*14290*/  MUFU.EX2 R75, R75 ;  /* 0x0000004b004b7308 */ /* 0x000fe20000000800 */
[C---:B------:R-:W-:Y:S07]  /*142a0*/  HMMA.16816.F32.BF16 R12, R28.reuse, R20, R12 ;  /* 0x000000141c0c723c */ /* 0x040fee000004180c */
[----:B------:R-:W2:Y:S01]  /*142b0*/  MUFU.EX2 R74, R74 ;  /* 0x0000004a004a7308 */ /* 0x000ea20000000800 */
[C---:B------:R-:W-:Y:S01]  /*142c0*/  HMMA.16816.F32.BF16 R16, R28.reuse, R22, R16 ;  /* 0x000000161c10723c */ /* 0x040fe20000041810 */
[----:B------:R-:W3:Y:S06]  /*142d0*/  LDSM.16.MT88.4 R20, [R0+0x2000] ;  /* 0x002000000014783b */ /* 0x000eec0000004200 */
[----:B------:R-:W4:Y:S01]  /*142e0*/  MUFU.EX2 R111, R111 ;  /* 0x0000006f006f7308 */ /* 0x000f220000000800 */
[C---:B------:R-:W-:Y:S07]  /*142f0*/  HMMA.16816.F32.BF16 R136, R28.reuse, R8, R136 ;  /* 0x000000081c88723c */ /* 0x040fee0000041888 */
[----:B------:R-:W5:Y:S01]  /*14300*/  MUFU.EX2 R108, R108 ;  /* 0x0000006c006c7308 */ /* 0x000f620000000800 */
[----:B------:R-:W-:Y:S01]  /*14310*/  HMMA.16816.F32.BF16 R24, R28, R10, R24 ;  /* 0x0000000a1c18723c */ /* 0x000fe20000041818 */
[----:B-1----:R-:W-:Y:S01]  /*14320*/  F2FP.BF16.F32.PACK_AB R28, R76, R77 ;  /* 0x0000004d4c1c723e */ /* 0x002fe200000010ff */
[----:B------:R-:W1:Y:S01]  /*14330*/  LDSM.16.MT88.4 R8, [R97+0x7400] ;  /* 0x007400006108783b */ /* 0x000e620000004200 */
[----:B--2---:R-:W-:-:S04]  /*14340*/  F2FP.BF16.F32.PACK_AB R30, R74, R75 ;  /* 0x0000004b4a1e723e */ /* 0x004fc800000010ff */
[----:B------:R-:W2:Y:S01]  /*14350*/  MUFU.EX2 R110, R110 ;  /* 0x0000006e006e7308 */ /* 0x000ea20000000800 */
[----:B----4-:R-:W-:-:S07]  /*14360*/  FADD.FTZ R114, R111, R114 ;  /* 0x000000726f727221 */ /* 0x010fce0000010000 */
[----:B------:R-:W4:Y:S01]  /*14370*/  MUFU.EX2 R159, R159 ;  /* 0x0000009f009f7308 */ /* 0x000f220000000800 */
[C---:B-----5:R-:W-:Y:S01]  /*14380*/  F2FP.BF16.F32.PACK_AB R29, R108.reuse, R111 ;  /* 0x0000006f6c1d723e */ /* 0x060fe200000010ff */
[----:B------:R-:W-:-:S06]  /*14390*/  FADD.FTZ R108, R108, R114 ;  /* 0x000000726c6c7221 */ /* 0x000fcc0000010000 */
[----:B------:R-:W-:Y:S01]  /*143a0*/  MUFU.EX2 R73, R73 ;  /* 0x0000004900497308 */ /* 0x000fe20000000800 */
[----:B--2---:R-:W-:-:S07]  /*143b0*/  FADD.FTZ R108, R110, R108 ;  /* 0x0000006c6e6c7221 */ /* 0x004fce0000010000 */
[----:B------:R-:W2:Y:S01]  /*143c0*/  MUFU.EX2 R72, R72 ;  /* 0x0000004800487308 */ /* 0x000ea20000000800 */
[C---:B----4-:R-:W-:Y:S01]  /*143d0*/  F2FP.BF16.F32.PACK_AB R31, R159.reuse, R110 ;  /* 0x0000006e9f1f723e */ /* 0x050fe200000010ff */
[----:B------:R-:W-:-:S06]  /*143e0*/  FADD.FTZ R108, R159, R108 ;  /* 0x0000006c9f6c7221 */ /* 0x000fcc0000010000 */
[C---:B------:R-:W-:Y:S01]  /*143f0*/  HMMA.16816.F32.BF16 R12, R28.reuse, R4, R12 ;  /* 0x000000041c0c723c */ /* 0x040fe2000004180c */
[----:B------:R-:W-:Y:S07]  /*14400*/  MUFU.EX2 R71, R71 ;  /* 0x0000004700477308 */ /* 0x000fee0000000800 */
[C---:B------:R-:W-:Y:S01]  /*14410*/  HMMA.16816.F32.BF16 R16, R28.reuse, R6, R16 ;  /* 0x000000061c10723c */ /* 0x040fe20000041810 */
[----:B------:R-:W4:Y:S01]  /*14420*/  LDSM.16.MT88.4 R4, [R0+0x2400] ;  /* 0x002400000004783b */ /* 0x000f220000004200 */
[----:B------:R-:W5:Y:S06]  /*14430*/  MUFU.EX2 R70, R70 ;  /* 0x0000004600467308 */ /* 0x000f6c0000000800 */
[C---:B---3--:R-:W-:Y:S02]  /*14440*/  HMMA.16816.F32.BF16 R136, R28.reuse, R20, R136 ;  /* 0x000000141c88723c */ /* 0x048fe40000041888 */
[----:B------:R-:W-:Y:S06]  /*14450*/  MUFU.EX2 R107, R107 ;  /* 0x0000006b006b7308 */ /* 0x000fec0000000800 */
[----:B------:R-:W-:Y:S01]  /*14460*/  HMMA.16816.F32.BF16 R24, R28, R22, R24 ;  /* 0x000000161c18723c */ /* 0x000fe20000041818 */
[----:B------:R-:W3:Y:S01]  /*14470*/  LDSM.16.MT88.4 R20, [R97+0x7800] ;  /* 0x007800006114783b */ /* 0x000ee20000004200 */
[----:B------:R-:W1:Y:S01]  /*14480*/  MUFU.EX2 R106, R106 ;  /* 0x0000006a006a7308 */ /* 0x000e620000000800 */
[----:B--2---:R-:W-:-:S02]  /*14490*/  F2FP.BF16.F32.PACK_AB R28, R72, R73 ;  /* 0x00000049481c723e */ /* 0x004fc400000010ff */
[----:B-----5:R-:W-:-:S05]  /*144a0*/  F2FP.BF16.F32.PACK_AB R30, R70, R71 ;  /* 0x00000047461e723e */ /* 0x020fca00000010ff */
[----:B------:R-:W-:Y:S08]  /*144b0*/  MUFU.EX2 R104, R104 ;  /* 0x0000006800687308 */ /* 0x000ff00000000800 */
[----:B------:R-:W2:Y:S01]  /*144c0*/  MUFU.EX2 R105, R105 ;  /* 0x0000006900697308 */ /* 0x000ea20000000800 */
[----:B-1----:R-:W-:Y:S01]  /*144d0*/  F2FP.BF16.F32.PACK_AB R29, R106, R107 ;  /* 0x0000006b6a1d723e */ /* 0x002fe200000010ff */
[----:B------:R-:W-:-:S04]  /*144e0*/  FADD.FTZ R107, R107, R108 ;  /* 0x0000006c6b6b7221 */ /* 0x000fc80000010000 */
[----:B------:R-:W-:Y:S02]  /*144f0*/  FADD.FTZ R107, R106, R107 ;  /* 0x0000006b6a6b7221 */ /* 0x000fe40000010000 */
[----:B------:R-:W-:Y:S08]  /*14500*/  MUFU.EX2 R69, R69 ;  /* 0x0000004500457308 */ /* 0x000ff00000000800 */
[----:B------:R-:W1:Y:S01]  /*14510*/  MUFU.EX2 R68, R68 ;  /* 0x0000004400447308 */ /* 0x000e620000000800 */
[----:B--2---:R-:W-:Y:S01]  /*14520*/  F2FP.BF16.F32.PACK_AB R31, R105, R104 ;  /* 0x00000068691f723e */ /* 0x004fe200000010ff */
[----:B------:R-:W-:-:S04]  /*14530*/  FADD.FTZ R104, R104, R107 ;  /* 0x0000006b68687221 */ /* 0x000fc80000010000 */
[----:B------:R-:W-:Y:S02]  /*14540*/  FADD.FTZ R104, R105, R104 ;  /* 0x0000006869687221 */ /* 0x000fe40000010000 */
[C---:B------:R-:W-:Y:S01]  /*14550*/  HMMA.16816.F32.BF16 R12, R28.reuse, R8, R12 ;  /* 0x000000081c0c723c */ /* 0x040fe2000004180c */
[----:B------:R-:W-:Y:S07]  /*14560*/  MUFU.EX2 R67, R67 ;  /* 0x0000004300437308 */ /* 0x000fee0000000800 */
[C---:B------:R-:W-:Y:S01]  /*14570*/  HMMA.16816.F32.BF16 R16, R28.reuse, R10, R16 ;  /* 0x0000000a1c10723c */ /* 0x040fe20000041810 */
[----:B------:R-:W2:Y:S01]  /*14580*/  LDSM.16.MT88.4 R8, [R0+0x2800] ;  /* 0x002800000008783b */ /* 0x000ea20000004200 */
[----:B------:R-:W5:Y:S06]  /*14590*/  MUFU.EX2 R66, R66 ;  /* 0x0000004200427308 */ /* 0x000f6c0000000800 */
[C---:B----4-:R-:W-:Y:S01]  /*145a0*/  HMMA.16816.F32.BF16 R136, R28.reuse, R4, R136 ;  /* 0x000000041c88723c */ /* 0x050fe20000041888 */
[----:B-1----:R-:W-:Y:S01]  /*145b0*/  F2FP.BF16.F32.PACK_AB R4, R68, R69 ;  /* 0x000000454404723e */ /* 0x002fe200000010ff */
[----:B------:R-:W-:Y:S06]  /*145c0*/  MUFU.EX2 R103, R103 ;  /* 0x0000006700677308 */ /* 0x000fec0000000800 */
[----:B------:R-:W-:Y:S01]  /*145d0*/  HMMA.16816.F32.BF16 R24, R28, R6, R24 ;  /* 0x000000061c18723c */ /* 0x000fe20000041818 */
[----:B------:R-:W1:Y:S01]  /*145e0*/  LDSM.16.MT88.4 R28, [R97+0x7c00] ;  /* 0x007c0000611c783b */ /* 0x000e620000004200 */
[----:B------:R-:W4:Y:S01]  /*145f0*/  MUFU.EX2 R102, R102 ;  /* 0x0000006600667308 */ /* 0x000f220000000800 */
[----:B-----5:R-:W-:-:S07]  /*14600*/  F2FP.BF16.F32.PACK_AB R6, R66, R67 ;  /* 0x000000434206723e */ /* 0x020fce00000010ff */
[----:B------:R-:W5:Y:S08]  /*14610*/  MUFU.EX2 R101, R101 ;  /* 0x0000006500657308 */ /* 0x000f700000000800 */
[----:B------:R-:W3:Y:S01]  /*14620*/  MUFU.EX2 R160, R160 ;  /* 0x000000a000a07308 */ /* 0x000ee20000000800 */
[----:B----4-:R-:W-:Y:S01]  /*14630*/  F2FP.BF16.F32.PACK_AB R5, R102, R103 ;  /* 0x000000676605723e */ /* 0x010fe200000010ff */
[----:B------:R-:W-:-:S04]  /*14640*/  FADD.FTZ R103, R103, R104 ;  /* 0x0000006867677221 */ /* 0x000fc80000010000 */
[----:B------:R-:W-:Y:S02]  /*14650*/  FADD.FTZ R103, R102, R103 ;  /* 0x0000006766677221 */ /* 0x000fe40000010000 */
[----:B------:R-:W-:Y:S02]  /*14660*/  MUFU.EX2 R65, R65 ;  /* 0x0000004100417308 */ /* 0x000fe40000000800 */
[----:B-----5:R-:W-:-:S06]  /*14670*/  FADD.FTZ R103, R101, R103 ;  /* 0x0000006765677221 */ /* 0x020fcc0000010000 */
        /* <DEDUP_REMOVED lines=9> */
[C---:B--2---:R-:W-:Y:S07]  /*14710*/  HMMA.16816.F32.BF16 R136, R4.reuse, R8, R136 ;  /* 0x000000080488723c */ /* 0x044fee0000041888 */
[----:B------:R-:W2:Y:S01]  /*14720*/  MUFU.EX2 R98, R98 ;  /* 0x0000006200627308 */ /* 0x000ea20000000800 */
[----:B------:R-:W-:Y:S01]  /*14730*/  HMMA.16816.F32.BF16 R24, R4, R10, R24 ;  /* 0x0000000a0418723c */ /* 0x000fe20000041818 */
[----:B----4-:R-:W-:Y:S01]  /*14740*/  F2FP.BF16.F32.PACK_AB R4, R64, R65 ;  /* 0x000000414004723e */ /* 0x010fe200000010ff */
[----:B------:R-:W4:Y:S01]  /*14750*/  LDSM.16.MT88.4 R8, [R97+0x8000] ;  /* 0x008000006108783b */ /* 0x000f220000004200 */
[----:B---3--:R-:W-:-:S04]  /*14760*/  F2FP.BF16.F32.PACK_AB R6, R62, R63 ;  /* 0x0000003f3e06723e */ /* 0x008fc800000010ff */
[----:B------:R-:W-:Y:S08]  /*14770*/  MUFU.EX2 R35, R35 ;  /* 0x0000002300237308 */ /* 0x000ff00000000800 */
[----:B------:R-:W3:Y:S01]  /*14780*/  MUFU.EX2 R34, R34 ;  /* 0x0000002200227308 */ /* 0x000ee20000000800 */
[----:B--2---:R-:W-:-:S07]  /*14790*/  F2FP.BF16.F32.PACK_AB R5, R98, R99 ;  /* 0x000000636205723e */ /* 0x004fce00000010ff */
[----:B------:R-:W-:Y:S08]  /*147a0*/  MUFU.EX2 R61, R61 ;  /* 0x0000003d003d7308 */ /* 0x000ff00000000800 */
[----:B------:R-:W2:Y:S01]  /*147b0*/  MUFU.EX2 R60, R60 ;  /* 0x0000003c003c7308 */ /* 0x000ea20000000800 */
[----:B---3--:R-:W-:-:S07]  /*147c0*/  F2FP.BF16.F32.PACK_AB R7, R34, R35 ;  /* 0x000000232207723e */ /* 0x008fce00000010ff */
[----:B-1----:R-:W-:Y:S01]  /*147d0*/  HMMA.16816.F32.BF16 R12, R4, R28, R12 ;  /* 0x0000001c040c723c */ /* 0x002fe2000004180c */
[----:B------:R-:W-:Y:S01]  /*147e0*/  FADD.FTZ R28, R90, R91 ;  /* 0x0000005b5a1c7221 */ /* 0x000fe20000010000 */
[----:B------:R-:W-:Y:S03]  /*147f0*/  MUFU.EX2 R59, R59 ;  /* 0x0000003b003b7308 */ /* 0x000fe60000000800 */
[----:B------:R-:W-:-:S03]  /*14800*/  FADD.FTZ R28, R89, R28 ;  /* 0x0000001c591c7221 */ /* 0x000fc60000010000 */
[C---:B------:R-:W-:Y:S01]  /*14810*/  HMMA.16816.F32.BF16 R16, R4.reuse, R30, R16 ;  /* 0x0000001e0410723c */ /* 0x040fe20000041810 */
[----:B------:R-:W-:Y:S01]  /*14820*/  FADD.FTZ R28, R88, R28 ;  /* 0x0000001c581c7221 */ /* 0x000fe20000010000 */
[----:B------:R-:W1:Y:S03]  /*14830*/  MUFU.EX2 R2, R2 ;  /* 0x0000000200027308 */ /* 0x000e660000000800 */
[----:B------:R-:W-:Y:S02]  /*14840*/  FADD.FTZ R87, R87, R28 ;  /* 0x0000001c57577221 */ /* 0x000fe40000010000 */
[----:B------:R-:W3:Y:S01]  /*14850*/  LDSM.16.MT88.4 R28, [R0+0x3000] ;  /* 0x00300000001c783b */ /* 0x000ee20000004200 */
[----:B-----5:R-:W-:Y:S01]  /*14860*/  HMMA.16816.F32.BF16 R136, R4, R20, R136 ;  /* 0x000000140488723c */ /* 0x020fe20000041888 */
[----:B------:R-:W-:Y:S01]  /*14870*/  FADD.FTZ R87, R86, R87 ;  /* 0x0000005756577221 */ /* 0x000fe20000010000 */
[----:B------:R-:W-:Y:S03]  /*14880*/  MUFU.EX2 R33, R33 ;  /* 0x0000002100217308 */ /* 0x000fe60000000800 */
[----:B------:R-:W-:-:S03]  /*14890*/  FADD.FTZ R85, R85, R87 ;  /* 0x0000005755557221 */ /* 0x000fc60000010000 */
[----:B------:R-:W-:Y:S01]  /*148a0*/  HMMA.16816.F32.BF16 R24, R4, R22, R24 ;  /* 0x000000160418723c */ /* 0x000fe20000041818 */
[----:B------:R-:W-:Y:S01]  /*148b0*/  FADD.FTZ R85, R84, R85 ;  /* 0x0000005554557221 */ /* 0x000fe20000010000 */
[----:B------:R-:W5:Y:S01]  /*148c0*/  MUFU.EX2 R32, R32 ;  /* 0x0000002000207308 */ /* 0x000f620000000800 */
[----:B--2---:R-:W-:Y:S01]  /*148d0*/  F2FP.BF16.F32.PACK_AB R4, R60, R61 ;  /* 0x0000003d3c04723e */ /* 0x004fe200000010ff */
[----:B------:R-:W-:Y:S01]  /*148e0*/  LDSM.16.MT88.4 R20, [R97+0x8400] ;  /* 0x008400006114783b */ /* 0x000fe20000004200 */
[----:B------:R-:W-:Y:S01]  /*148f0*/  FADD.FTZ R83, R83, R85 ;  /* 0x0000005553537221 */ /* 0x000fe20000010000 */
[----:B-1----:R-:W-:-:S03]  /*14900*/  F2FP.BF16.F32.PACK_AB R6, R2, R59 ;  /* 0x0000003b0206723e */ /* 0x002fc600000010ff */
        /* <DEDUP_REMOVED lines=11> */
[----:B------:R-:W2:Y:S01]  /*149c0*/  MUFU.EX2 R142, R142 ;  /* 0x0000008e008e7308 */ /* 0x000ea20000000800 */
[----:B-1----:R-:W-:Y:S01]  /*149d0*/  F2FP.BF16.F32.PACK_AB R7, R89, R42 ;  /* 0x0000002a5907723e */ /* 0x002fe200000010ff */
[----:B------:R-:W-:Y:S01]  /*149e0*/  FFMA.FTZ R39, R56, UR4, -R96 ;  /* 0x0000000438277c23 */ /* 0x000fe20008010860 */
[----:B------:R-:W-:Y:S01]  /*149f0*/  FADD.FTZ R76, R75, R76 ;  /* 0x0000004c4b4c7221 */ /* 0x000fe20000010000 */
[----:B------:R-:W-:Y:S01]  /*14a00*/  FFMA.FTZ R56, R47, UR4, -R58 ;  /* 0x000000042f387c23 */ /* 0x000fe2000801083a */
[----:B------:R-:W-:Y:S02]  /*14a10*/  FFMA.FTZ R47, R54, UR4, -R96 ;  /* 0x00000004362f7c23 */ /* 0x000fe40008010860 */
[----:B------:R-:W-:Y:S01]  /*14a20*/  FADD.FTZ R76, R74, R76 ;  /* 0x0000004c4a4c7221 */ /* 0x000fe20000010000 */
[----:B----4-:R-:W-:Y:S01]  /*14a30*/  HMMA.16816.F32.BF16 R12, R4, R8, R12 ;  /* 0x00000008040c723c */ /* 0x010fe2000004180c */
[----:B------:R-:W-:Y:S02]  /*14a40*/  MUFU.EX2 R154, R154 ;  /* 0x0000009a009a7308 */ /* 0x000fe40000000800 */
[----:B------:R-:W-:-:S04]  /*14a50*/  FADD.FTZ R73, R73, R76 ;  /* 0x0000004c49497221 */ /* 0x000fc80000010000 */
[----:B------:R-:W-:Y:S01]  /*14a60*/  FADD.FTZ R73, R72, R73 ;  /* 0x0000004948497221 */ /* 0x000fe20000010000 */
[----:B------:R-:W-:Y:S01]  /*14a70*/  HMMA.16816.F32.BF16 R16, R4, R10, R16 ;  /* 0x0000000a0410723c */ /* 0x000fe20000041810 */
[----:B------:R-:W1:Y:S01]  /*14a80*/  LDSM.16.MT88.4 R8, [R0+0x3400] ;  /* 0x003400000008783b */ /* 0x000e620000004200 */
[----:B------:R-:W4:Y:S01]  /*14a90*/  MUFU.EX2 R155, R155 ;  /* 0x0000009b009b7308 */ /* 0x000f220000000800 */
[----:B------:R-:W-:-:S04]  /*14aa0*/  FADD.FTZ R71, R71, R73 ;  /* 0x0000004947477221 */ /* 0x000fc80000010000 */
[----:B------:R-:W-:Y:S01]  /*14ab0*/  FADD.FTZ R71, R70, R71 ;  /* 0x0000004746477221 */ /* 0x000fe20000010000 */
[----:B---3--:R-:W-:Y:S02]  /*14ac0*/  HMMA.16816.F32.BF16 R136, R4, R28, R136 ;  /* 0x0000001c0488723c */ /* 0x008fe40000041888 */
[----:B------:R-:W-:Y:S01]  /*14ad0*/  MUFU.EX2 R38, R38 ;  /* 0x0000002600267308 */ /* 0x000fe20000000800 */
[----:B------:R-:W-:-:S04]  /*14ae0*/  FADD.FTZ R69, R69, R71 ;  /* 0x0000004745457221 */ /* 0x000fc80000010000 */
[----:B------:R-:W-:Y:S01]  /*14af0*/  FADD.FTZ R69, R68, R69 ;  /* 0x0000004544457221 */ /* 0x000fe20000010000 */
[----:B------:R-:W-:Y:S01]  /*14b00*/  HMMA.16816.F32.BF16 R24, R4, R30, R24 ;  /* 0x0000001e0418723c */ /* 0x000fe20000041818 */
[----:B--2---:R-:W-:Y:S01]  /*14b10*/  F2FP.BF16.F32.PACK_AB R4, R142, R135 ;  /* 0x000000878e04723e */ /* 0x004fe200000010ff */
[----:B------:R-:W2:Y:S01]  /*14b20*/  MUFU.EX2 R37, R37 ;  /* 0x0000002500257308 */ /* 0x000ea20000000800 */
[----:B----4-:R-:W-:Y:S01]  /*14b30*/  F2FP.BF16.F32.PACK_AB R6, R155, R154 ;  /* 0x0000009a9b06723e */ /* 0x010fe200000010ff */
[----:B------:R-:W-:Y:S01]  /*14b40*/  FADD.FTZ R69, R67, R69 ;  /* 0x0000004543457221 */ /* 0x000fe20000010000 */
[----:B------:R-:W3:Y:S03]  /*14b50*/  LDSM.16.MT88.4 R28, [R97+0x8800] ;  /* 0x00880000611c783b */ /* 0x000ee60000004200 */
[----:B------:R-:W-:Y:S02]  /*14b60*/  FADD.FTZ R66, R66, R69 ;  /* 0x0000004542427221 */ /* 0x000fe40000010000 */
[----:B------:R-:W-:Y:S02]  /*14b70*/  MUFU.EX2 R36, R36 ;  /* 0x0000002400247308 */ /* 0x000fe40000000800 */
[----:B------:R-:W-:-:S04]  /*14b80*/  FADD.FTZ R66, R65, R66 ;  /* 0x0000004241427221 */ /* 0x000fc80000010000 */
[----:B------:R-:W-:Y:S02]  /*14b90*/  FADD.FTZ R64, R64, R66 ;  /* 0x0000004240407221 */ /* 0x000fe40000010000 */
[----:B------:R-:W4:Y:S01]  /*14ba0*/  MUFU.EX2 R56, R56 ;  /* 0x0000003800387308 */ /* 0x000f220000000800 */
[----:B--2---:R-:W-:Y:S01]  /*14bb0*/  F2FP.BF16.F32.PACK_AB R5, R37, R38 ;  /* 0x000000262505723e */ /* 0x004fe200000010ff */
[----:B------:R-:W-:-:S04]  /*14bc0*/  FADD.FTZ R63, R63, R64 ;  /* 0x000000403f3f7221 */ /* 0x000fc80000010000 */
[----:B------:R-:W-:Y:S02]  /*14bd0*/  FADD.FTZ R63, R62, R63 ;  /* 0x0000003f3e3f7221 */ /* 0x000fe40000010000 */
[----:B------:R-:W-:Y:S02]  /*14be0*/  MUFU.EX2 R116, R116 ;  /* 0x0000007400747308 */ /* 0x000fe40000000800 */
[----:B------:R-:W-:-:S04]  /*14bf0*/  FADD.FTZ R61, R61, R63 ;  /* 0x0000003f3d3d7221 */ /* 0x000fc80000010000 */
[----:B------:R-:W-:Y:S02]  /*14c00*/  FADD.FTZ R61, R60, R61 ;  /* 0x0000003d3c3d7221 */ /* 0x000fe40000010000 */
[----:B------:R-:W2:Y:S01]  /*14c10*/  MUFU.EX2 R112, R112 ;  /* 0x0000007000707308 */ /* 0x000ea20000000800 */
[----:B----4-:R-:W-:Y:S01]  /*14c20*/  F2FP.BF16.F32.PACK_AB R7, R56, R36 ;  /* 0x000000243807723e */ /* 0x010fe200000010ff */
[----:B------:R-:W-:-:S04]  /*14c30*/  FADD.FTZ R61, R59, R61 ;  /* 0x0000003d3b3d7221 */ /* 0x000fc80000010000 */
[----:B------:R-:W-:Y:S01]  /*14c40*/  FADD.FTZ R61, R2, R61 ;  /* 0x0000003d023d7221 */ /* 0x000fe20000010000 */
[-C--:B------:R-:W-:Y:S01]  /*14c50*/  MOV R2, R57.reuse ;  /* 0x0000003900027202 */ /* 0x080fe20000000f00 */
[C---:B-1----:R-:W-:Y:S01]  /*14c60*/  HMMA.16816.F32.BF16 R136, R4.reuse, R8, R136 ;  /* 0x000000080488723c */ /* 0x042fe20000041888 */
[----:B------:R-:W-:Y:S01]  /*14c70*/  FADD.FTZ R8, R99, R160 ;  /* 0x000000a063087221 */ /* 0x000fe20000010000 */
[----:B------:R-:W-:Y:S01]  /*14c80*/  MUFU.EX2 R109, R109 ;  /* 0x0000006d006d7308 */ /* 0x000fe20000000800 */
[----:B------:R-:W-:Y:S01]  /*14c90*/  FADD.FTZ R135, R135, R61 ;  /* 0x0000003d87877221 */ /* 0x000fe20000010000 */
[----:B------:R-:W-:Y:S01]  /*14ca0*/  @P0 MOV R2, R57 ;  /* 0x0000003900020202 */ /* 0x000fe20000000f00 */
[----:B------:R-:W-:Y:S02]  /*14cb0*/  FADD.FTZ R8, R98, R8 ;  /* 0x0000000862087221 */ /* 0x000fe40000010000 */
[----:B------:R-:W-:Y:S01]  /*14cc0*/  LDSM.16.MT88.4 R96, [R97+0x8c00] ;  /* 0x008c00006160783b */ /* 0x000fe20000004200 */
[----:B------:R-:W-:Y:S01]  /*14cd0*/  HMMA.16816.F32.BF16 R12, R4, R20, R12 ;  /* 0x00000014040c723c */ /* 0x000fe2000004180c */
[----:B------:R-:W-:Y:S01]  /*14ce0*/  FADD.FTZ R8, R35, R8 ;  /* 0x0000000823087221 */ /* 0x000fe20000010000 */
[----:B------:R-:W1:Y:S01]  /*14cf0*/  MUFU.EX2 R100, R100 ;  /* 0x0000006400647308 */ /* 0x000e620000000800 */
[----:B------:R-:W-:-:S02]  /*14d00*/  FADD.FTZ R142, R142, R135 ;  /* 0x000000878e8e7221 */ /* 0x000fc40000010000 */
[----:B------:R-:W-:Y:S02]  /*14d10*/  FADD.FTZ R8, R34, R8 ;  /* 0x0000000822087221 */ /* 0x000fe40000010000 */
[----:B------:R-:W-:Y:S01]  /*14d20*/  FADD.FTZ R154, R154, R142 ;  /* 0x0000008e9a9a7221 */ /* 0x000fe20000010000 */
[C---:B------:R-:W-:Y:S01]  /*14d30*/  HMMA.16816.F32.BF16 R16, R4.reuse, R22, R16 ;  /* 0x000000160410723c */ /* 0x040fe20000041810 */
[----:B------:R-:W4:Y:S01]  /*14d40*/  LDSM.16.MT88.4 R20, [R0+0x3800] ;  /* 0x003800000014783b */ /* 0x000f220000004200 */
[----:B------:R-:W-:Y:S01]  /*14d50*/  FADD.FTZ R33, R33, R8 ;  /* 0x0000000821217221 */ /* 0x000fe20000010000 */
[----:B------:R-:W-:Y:S01]  /*14d60*/  MUFU.EX2 R46, R46 ;  /* 0x0000002e002e7308 */ /* 0x000fe20000000800 */
[----:B------:R-:W-:Y:S02]  /*14d70*/  FADD.FTZ R154, R155, R154 ;  /* 0x0000009a9b9a7221 */ /* 0x000fe40000010000 */
[----:B------:R-:W-:Y:S02]  /*14d80*/  FADD.FTZ R33, R32, R33 ;  /* 0x0000002120217221 */ /* 0x000fe40000010000 */
[----:B------:R-:W-:Y:S01]  /*14d90*/  HMMA.16816.F32.BF16 R24, R4, R10, R24 ;  /* 0x0000000a0418723c */ /* 0x000fe20000041818 */
[----:B------:R5:W4:Y:S01]  /*14da0*/  LDSM.16.MT88.4 R8, [R0+0x3c00] ;  /* 0x003c00000008783b */ /* 0x000b220000004200 */
[----:B------:R-:W-:Y:S01]  /*14db0*/  FADD.FTZ R33, R42, R33 ;  /* 0x000000212a217221 */ /* 0x000fe20000010000 */
[----:B------:R-:W3:Y:S01]  /*14dc0*/  MUFU.EX2 R45, R45 ;  /* 0x0000002d002d7308 */ /* 0x000ee20000000800 */
[----:B--2---:R-:W-:Y:S01]  /*14dd0*/  F2FP.BF16.F32.PACK_AB R4, R112, R116 ;  /* 0x000000747004723e */ /* 0x004fe200000010ff */
[----:B------:R-:W-:Y:S01]  /*14de0*/  FADD.FTZ R116, R116, R154 ;  /* 0x0000009a74747221 */ /* 0x000fe20000010000 */
[----:B------:R-:W-:Y:S01]  /*14df0*/  FADD.FTZ R89, R89, R33 ;  /* 0x0000002159597221 */ /* 0x000fe20000010000 */
[----:B-1----:R-:W-:-:S02]  /*14e00*/  F2FP.BF16.F32.PACK_AB R6, R100, R109 ;  /* 0x0000006d6406723e */ /* 0x002fc400000010ff */
        /* <DEDUP_REMOVED lines=8> */
[----:B---3--:R-:W-:Y:S02]  /*14e90*/  F2FP.BF16.F32.PACK_AB R5, R45, R46 ;  /* 0x0000002e2d05723e */ /* 0x008fe400000010ff */
[----:B------:R-:W-:Y:S01]  /*14ea0*/  FADD.FTZ R36, R56, R36 ;  /* 0x0000002438247221 */ /* 0x000fe20000010000 */
[----:B-----5:R-:W-:-:S03]  /*14eb0*/  MOV R0, R3 ;  /* 0x0000000300007202 */ /* 0x020fc60000000f00 */
[----:B------:R-:W-:Y:S01]  /*14ec0*/  FADD.FTZ R46, R46, R36 ;  /* 0x000000242e2e7221 */ /* 0x000fe20000010000 */
[----:B------:R-:W-:Y:S01]  /*14ed0*/  MUFU.EX2 R39, R39 ;  /* 0x0000002700277308 */ /* 0x000fe20000000800 */
[----:B------:R-:W-:Y:S02]  /*14ee0*/  @P0 MOV R0, R3 ;  /* 0x0000000300000202 */ /* 0x000fe40000000f00 */
[----:B------:R-:W-:-:S05]  /*14ef0*/  FADD.FTZ R46, R45, R46 ;  /* 0x0000002e2d2e7221 */ /* 0x000fca0000010000 */
[----:B------:R-:W2:Y:S01]  /*14f00*/  MUFU.EX2 R55, R55 ;  /* 0x0000003700377308 */ /* 0x000ea20000000800 */
[----:B-1----:R-:W-:Y:S01]  /*14f10*/  F2FP.BF16.F32.PACK_AB R7, R52, R44 ;  /* 0x0000002c3407723e */ /* 0x002fe200000010ff */
[----:B------:R-:W-:-:S04]  /*14f20*/  FADD.FTZ R44, R44, R46 ;  /* 0x0000002e2c2c7221 */ /* 0x000fc80000010000 */
[----:B------:R-:W-:Y:S02]  /*14f30*/  FADD.FTZ R44, R52, R44 ;  /* 0x0000002c342c7221 */ /* 0x000fe40000010000 */
[C---:B------:R-:W-:Y:S01]  /*14f40*/  HMMA.16816.F32.BF16 R12, R4.reuse, R28, R12 ;  /* 0x0000001c040c723c */ /* 0x040fe2000004180c */
[----:B------:R-:W-:Y:S01]  /*14f50*/  FFMA.FTZ R28, R49, UR4, -R58 ;  /* 0x00000004311c7c23 */ /* 0x000fe2000801083a */
[----:B------:R-:W-:Y:S06]  /*14f60*/  MUFU.EX2 R51, R51 ;  /* 0x0000003300337308 */ /* 0x000fec0000000800 */
[----:B------:R-:W-:Y:S01]  /*14f70*/  HMMA.16816.F32.BF16 R16, R4, R30, R16 ;  /* 0x0000001e0410723c */ /* 0x000fe20000041810 */
[----:B--2---:R-:W-:Y:S01]  /*14f80*/  F2FP.BF16.F32.PACK_AB R132, R55, R39 ;  /* 0x000000273784723e */ /* 0x004fe200000010ff */
[----:B------:R-:W1:Y:S01]  /*14f90*/  MUFU.EX2 R50, R50 ;  /* 0x0000003200327308 */ /* 0x000e620000000800 */
[----:B------:R-:W-:-:S04]  /*14fa0*/  FADD.FTZ R39, R39, R109 ;  /* 0x0000006d27277221 */ /* 0x000fc80000010000 */
[----:B------:R-:W-:Y:S01]  /*14fb0*/  FADD.FTZ R39, R55, R39 ;  /* 0x0000002737277221 */ /* 0x000fe20000010000 */
[C---:B----4-:R-:W-:Y:S02]  /*14fc0*/  HMMA.16816.F32.BF16 R136, R4.reuse, R20, R136 ;  /* 0x000000140488723c */ /* 0x050fe40000041888 */
[----:B------:R-:W2:Y:S06]  /*14fd0*/  MUFU.EX2 R47, R47 ;  /* 0x0000002f002f7308 */ /* 0x000eac0000000800 */
[----:B------:R-:W-:Y:S02]  /*14fe0*/  HMMA.16816.F32.BF16 R24, R4, R22, R24 ;  /* 0x000000160418723c */ /* 0x000fe40000041818 */
[----:B------:R-:W3:Y:S01]  /*14ff0*/  MUFU.EX2 R228, R228 ;  /* 0x000000e400e47308 */ /* 0x000ee20000000800 */
[----:B-1----:R-:W-:Y:S01]  /*15000*/  F2FP.BF16.F32.PACK_AB R133, R50, R51 ;  /* 0x000000333285723e */ /* 0x002fe200000010ff */
[----:B------:R-:W-:-:S04]  /*15010*/  FADD.FTZ R51, R51, R44 ;  /* 0x0000002c33337221 */ /* 0x000fc80000010000 */
[----:B------:R-:W-:Y:S02]  /*15020*/  FADD.FTZ R51, R50, R51 ;  /* 0x0000003332337221 */ /* 0x000fe40000010000 */
[----:B------:R-:W1:Y:S01]  /*15030*/  MUFU.EX2 R28, R28 ;  /* 0x0000001c001c7308 */ /* 0x000e620000000800 */
[----:B--2---:R-:W-:-:S07]  /*15040*/  FADD.FTZ R39, R47, R39 ;  /* 0x000000272f277221 */ /* 0x004fce0000010000 */
        /* <DEDUP_REMOVED lines=8> */
[C---:B------:R-:W-:Y:S08]  /*150d0*/  HMMA.16816.F32.BF16 R136, R132.reuse, R8, R136 ;  /* 0x000000088488723c */ /* 0x040ff00000041888 */
[----:B------:R-:W-:Y:S01]  /*150e0*/  HMMA.16816.F32.BF16 R132, R132, R10, R24 ;  /* 0x0000000a8484723c */ /* 0x000fe20000041818 */
[----:B------:R-:W-:-:S04]  /*150f0*/  NOP ;  /* 0x0000000000007918 */ /* 0x000fc80000000000 */
[----:B------:R-:W-:-:S15]  /*15100*/  @P0 BRA `(.L_x_1187) ;  /* 0x0000000000040947 */ /* 0x000fde0003800000 */
.L_x_1181:
[----:B------:R-:W-:-:S07]  /*15110*/  IADD3 R40, PT, PT, R41, -0x1, RZ ;  /* 0xffffffff29287810 */ /* 0x000fce0007ffe0ff */
.L_x_1187:
[----:B------:R-:W-:-:S13]  /*15120*/  ISETP.GE.AND P0, PT, R40, R212, PT ;  /* 0x000000d42800720c */ /* 0x000fda0003f06270 */
[----:B------:R-:W-:Y:S05]  /*15130*/  @!P0 BRA `(.L_x_1188) ;  /* 0x00000040008c8947 */ /* 0x000fea0003800000 */
[----:B------:R-:W1:Y:S01]  /*15140*/  S2UR UR14, SR_CgaCtaId ;  /* 0x00000000000e79c3 */ /* 0x000e620000008800 */
[----:B------:R-:W-:Y:S01]  /*15150*/  UISETP.NE.U32.AND UP0, UPT, UR12, URZ, UPT ;  /* 0x000000ff0c00728c */ /* 0x000fe2000bf05070 */
[----:B------:R-:W-:Y:S01]  /*15160*/  LOP3.LUT R208, R43, 0x120, R150, 0xf8, !PT ;  /* 0x000001202bd07812 */ /* 0x000fe200078ef896 */
[----:B------:R-:W-:Y:S01]  /*15170*/  IMAD.MOV.U32 R3, RZ, RZ, R0 ;  /* 0x000000ffff037224 */ /* 0x000fe200078e0000 */
[----:B------:R-:W-:Y:S01]  /*15180*/  LEA R222, R40, 0x100, 0x8 ;  /* 0x0000010028de7811 */ /* 0x000fe200078e40ff */
[----:B------:R-:W-:Y:S01]  /*15190*/  UISETP.NE.AND.EX UP0, UPT, UR13, URZ, UPT, UP0 ;  /* 0x000000ff0d00728c */ /* 0x000fe2000bf05300 */
[----:B------:R-:W-:Y:S01]  /*151a0*/  LEA R208, R208, UR5, 0x1 ;  /* 0x00000005d0d07c11 */ /* 0x000fe2000f8e08ff */
[----:B------:R-:W-:Y:S01]  /*151b0*/  IMAD.MOV.U32 R150, RZ, RZ, R2 ;  /* 0x000000ffff967224 */ /* 0x000fe200078e0002 */
[----:B------:R-:W-:Y:S01]  /*151c0*/  MOV R225, RZ ;  /* 0x000000ff00e17202 */ /* 0x000fe20000000f00 */
[----:B------:R-:W-:Y:S01]  /*151d0*/  VIADD R226, R40, 0x1 ;  /* 0x0000000128e27836 */ /* 0x000fe20000000000 */
[C---:B------:R-:W-:Y:S01]  /*151e0*/  IADD3 R223, PT, PT, R208.reuse, 0x5020, RZ ;  /* 0x00005020d0df7810 */ /* 0x040fe20007ffe0ff */
[----:B------:R-:W-:Y:S01]  /*151f0*/  VIADD R224, R208, 0x5000 ;  /* 0x00005000d0e07836 */ /* 0x000fe20000000000 */
[----:B------:R-:W-:Y:S01]  /*15200*/  PLOP3.LUT P2, PT, PT, PT, UP0, 0x80, 0x8 ;  /* 0x000000000008781c */ /* 0x000fe20003f4f008 */
[----:B------:R-:W-:Y:S01]  /*15210*/  UMOV UR13, 0x400 ;  /* 0x00000400000d7882 */ /* 0x000fe20000000000 */
[----:B------:R-:W2:Y:S01]  /*15220*/  LDCU UR12, c[0x0][0x440] ;  /* 0x00008800ff0c77ac */ /* 0x000ea20008000800 */
[----:B------:R-:W3:Y:S01]  /*15230*/  LDCU UR4, c[0x0][0x45c] ;  /* 0x00008b80ff0477ac */ /* 0x000ee20008000800 */
[----:B------:R-:W4:Y:S01]  /*15240*/  LDCU.64 UR8, c[0x0][0x3a0] ;  /* 0x00007400ff0877ac */ /* 0x000f220008000a00 */
[----:B------:R-:W2:Y:S01]  /*15250*/  LDCU.64 UR10, c[0x0][0x3a8] ;  /* 0x00007500ff0a77ac */ /* 0x000ea20008000a00 */
[----:B-1----:R-:W-:-:S12]  /*15260*/  ULEA UR5, UR14, UR13, 0x18 ;  /* 0x0000000d0e057291 */ /* 0x002fd8000f8ec0ff */
.L_x_1192:
[----:B------:R-:W-:Y:S01]  /*15270*/  @!P2 IADD3 R5, P0, PT, RZ, -R225, RZ ;  /* 0x800000e1ff05a210 */ /* 0x000fe20007f1e0ff */
[----:B------:R-:W1:Y:S01]  /*15280*/  S2R R209, SR_TID.X ;  /* 0x0000000000d17919 */ /* 0x000e620000002100 */
[----:B--2---:R-:W-:Y:S01]  /*15290*/  ISETP.GE.AND P1, PT, R148, UR12, PT ;  /* 0x0000000c94007c0c */ /* 0x004fe2000bf26270 */
[----:B------:R-:W2:Y:S01]  /*152a0*/  @!P2 LDC R4, c[0x0][0x3c0] ;  /* 0x0000f000ff04ab82 */ /* 0x000ea20000000800 */
[----:B------:R-:W-:Y:S07]  /*152b0*/  DEPBAR.LE SB0, 0x0 ;  /* 0x000080000000791a */ /* 0x000fee0000000000 */
[----:B------:R-:W3:Y:S08]  /*152c0*/  LDC R0, c[0x0][0x3c4] ;  /* 0x0000f100ff007b82 */ /* 0x000ef00000000800 */
[----:B------:R-:W-:Y:S01]  /*152d0*/  BAR.SYNC.DEFER_BLOCKING 0x0 ;  /* 0x0000000000007b1d */ /* 0x000fe20000010000 */
[----:B------:R-:W-:Y:S02]  /*152e0*/  IMAD.MOV.U32 R8, RZ, RZ, R219 ;  /* 0x000000ffff087224 */ /* 0x000fe400078e00db */
[----:B------:R-:W-:Y:S02]  /*152f0*/  IMAD.MOV.U32 R7, RZ, RZ, R218 ;  /* 0x000000ffff077224 */ /* 0x000fe400078e00da */
[----:B-1----:R-:W-:Y:S02]  /*15300*/  IMAD.SHL.U32 R6, R209, 0x8, RZ ;  /* 0x00000008d1067824 */ /* 0x002fe400078e00ff */
[----:B--2---:R-:W-:Y:S04]  /*15310*/  @!P2 IMAD.SHL.U32 R2, R4, 0x100, RZ ;  /* 0x000001000402a824 */ /* 0x004fe800078e00ff */
[----:B------:R-:W-:Y:S05]  /*15320*/  @!P2 IMAD.X R2, RZ, RZ, ~R2, P0 ;  /* 0x000000ffff02a224 */ /* 0x000fea00000e0e02 */
[----:B------:R-:W-:Y:S04]  /*15330*/  @!P2 SHF.R.S64 R5, R5, 0x1f, R2 ;  /* 0x0000001f0505a819 */ /* 0x000fe80000001002 */
[----:B------:R-:W-:Y:S04]  /*15340*/  @!P2 IADD3 R219, P0, PT, R219, R5, RZ ;  /* 0x00000005dbdba210 */ /* 0x000fe80007f1e0ff */
[----:B------:R-:W-:Y:S02]  /*15350*/  @!P2 LEA.HI.X.SX32 R218, R2, R218, 0x1, P0 ;  /* 0x000000da02daa211 */ /* 0x000fe400000f0eff */
[----:B------:R-:W-:Y:S04]  /*15360*/  LOP3.LUT R2, R209, 0x18, RZ, 0xc0, !PT ;  /* 0x00000018d1027812 */ /* 0x000fe800078ec0ff */
[----:B------:R-:W-:Y:S01]  /*15370*/  LOP3.LUT R2, R2, 0xd8, R6, 0x78, !PT ;  /* 0x000000d802027812 */ /* 0x000fe200078e7806 */
[----:B---3--:R-:W-:Y:S06]  /*15380*/  @!P2 BRA `(.L_x_1189) ;  /* 0x0000000000f4a947 */ /* 0x008fec0003800000 */
[----:B------:R-:W-:Y:S01]  /*15390*/  VIADD R5, R222, 0xffffff00 ;  /* 0xffffff00de057836 */ /* 0x000fe20000000000 */
[----:B------:R-:W1:Y:S01]  /*153a0*/  LDC R9, c[0x0][0x4f0] ;  /* 0x00013c00ff097b82 */ /* 0x000e620000000800 */
[----:B------:R-:W-:Y:S03]  /*153b0*/  IABS R13, R222 ;  /* 0x000000de000d7213 */ /* 0x000fe60000000000 */
[----:B------:R-:W-:Y:S02]  /*153c0*/  IABS R11, R5 ;  /* 0x00000005000b7213 */ /* 0x000fe40000000000 */
[-C--:B-1----:R-:W-:Y:S02]  /*153d0*/  IABS R4, R9.reuse ;  /* 0x0000000900047213 */ /* 0x082fe40000000000 */
[----:B------:R-:W-:Y:S02]  /*153e0*/  LOP3.LUT R5, R5, R9, RZ, 0x3c, !PT ;  /* 0x0000000905057212 */ /* 0x000fe400078e3cff */
[----:B------:R-:W1:Y:S02]  /*153f0*/  I2F.RP R14, R4 ;  /* 0x00000004000e7306 */ /* 0x000e640000209400 */
[----:B------:R-:W-:Y:S08]  /*15400*/  ISETP.GE.AND P6, PT, R5, RZ, PT ;  /* 0x000000ff0500720c */ /* 0x000ff00003fc6270 */
[----:B-1----:R-:W1:Y:S02]  /*15410*/  MUFU.RCP R14, R14 ;  /* 0x0000000e000e7308 */ /* 0x002e640000001000 */
[----:B-1----:R-:W-:Y:S08]  /*15420*/  VIADD R14, R14, 0xffffffe ;  /* 0x0ffffffe0e0e7836 */ /* 0x002ff00000000000 */
[----:B------:R-:W1:Y:S02]  /*15430*/  F2I.FTZ.U32.TRUNC.NTZ R15, R14 ;  /* 0x0000000e000f7305 */ /* 0x000e64000021f000 */
[--C-:B-1----:R-:W-:Y:S01]  /*15440*/  IMAD.MOV R10, RZ, RZ, -R15.reuse ;  /* 0x000000ffff0a7224 */ /* 0x102fe200078e0a0f */
        /* <DEDUP_REMOVED lines=12> */
[----:B------:R-:W-:Y:S03]  /*15510*/  @!P0 VIADD R14, R14, 0x1 ;  /* 0x000000010e0e8836 */ /* 0x000fe60000000000 */
[-C--:B------:R-:W-:Y:S01]  /*15520*/  ISETP.GE.U32.AND P4, PT, R11, R4.reuse, PT ;  /* 0x000000040b00720c */ /* 0x080fe20003f86070 */
[----:B------:R-:W-:Y:S01]  /*15530*/  @!P3 VIADD R15, R15, 0x1 ;  /* 0x000000010f0fb836 */ /* 0x000fe20000000000 */
[-C--:B------:R-:W-:Y:S02]  /*15540*/  @!P3 IADD3 R13, PT, PT, R13, -R4.reuse, RZ ;  /* 0x800000040d0db210 */ /* 0x080fe40007ffe0ff */
[----:B------:R-:W-:Y:S02]  /*15550*/  ISETP.NE.AND P3, PT, R9, RZ, PT ;  /* 0x000000ff0900720c */ /* 0x000fe40003f65270 */
[----:B------:R-:W-:Y:S02]  /*15560*/  ISETP.GE.U32.AND P5, PT, R13, R4, PT ;  /* 0x000000040d00720c */ /* 0x000fe40003fa6070 */
[-C--:B------:R-:W-:Y:S04]  /*15570*/  LOP3.LUT R4, R222, R9.reuse, RZ, 0x3c, !PT ;  /* 0x00000009de047212 */ /* 0x080fe800078e3cff */
[----:B------:R-:W-:Y:S02]  /*15580*/  ISETP.GE.AND P0, PT, R4, RZ, PT ;  /* 0x000000ff0400720c */ /* 0x000fe40003f06270 */
[----:B------:R-:W-:Y:S02]  /*15590*/  @P4 IADD3 R14, PT, PT, R14, 0x1, RZ ;  /* 0x000000010e0e4810 */ /* 0x000fe40007ffe0ff */
[----:B------:R-:W-:Y:S03]  /*155a0*/  LOP3.LUT R4, RZ, R9, RZ, 0x33, !PT ;  /* 0x00000009ff047212 */ /* 0x000fe600078e33ff */
[----:B------:R-:W-:Y:S02]  /*155b0*/  @P5 VIADD R15, R15, 0x1 ;  /* 0x000000010f0f5836 */ /* 0x000fe40000000000 */
[----:B------:R-:W-:Y:S04]  /*155c0*/  @!P6 IMAD.MOV R14, RZ, RZ, -R14 ;  /* 0x000000ffff0ee224 */ /* 0x000fe800078e0a0e */
[----:B------:R-:W-:Y:S02]  /*155d0*/  @!P0 IADD3 R15, PT, PT, -R15, RZ, RZ ;  /* 0x000000ff0f0f8210 */ /* 0x000fe40007ffe1ff */
[C---:B------:R-:W-:Y:S02]  /*155e0*/  SEL R14, R4.reuse, R14, !P3 ;  /* 0x0000000e040e7207 */ /* 0x040fe40005800000 */
[----:B------:R-:W-:Y:S02]  /*155f0*/  SEL R15, R4, R15, !P3 ;  /* 0x0000000f040f7207 */ /* 0x000fe40005800000 */
[CC--:B------:R-:W-:Y:S02]  /*15600*/  LEA R10, P3, R14.reuse, R220.reuse, 0x2 ;  /* 0x000000dc0e0a7211 */ /* 0x0c0fe400078610ff */
[C---:B------:R-:W-:Y:S01]  /*15610*/  LEA R4, P0, R15.reuse, R220, 0x2 ;  /* 0x000000dc0f047211 */ /* 0x040fe200078010ff */
[C---:B------:R-:W-:Y:S01]  /*15620*/  IMAD.IADD R12, R15.reuse, 0x1, -R14 ;  /* 0x000000010f0c7824 */ /* 0x040fe200078e0a0e */
[-C--:B------:R-:W-:Y:S02]  /*15630*/  LEA.HI.X.SX32 R11, R14, R221.reuse, 0x2, P3 ;  /* 0x000000dd0e0b7211 */ /* 0x080fe400018f16ff */
[----:B------:R-:W-:Y:S01]  /*15640*/  LEA.HI.X.SX32 R5, R15, R221, 0x2, P0 ;  /* 0x000000dd0f057211 */ /* 0x000fe200000f16ff */
[----:B------:R-:W-:Y:S03]  /*15650*/  IMAD R12, R12, R9, -0x100 ;  /* 0xffffff000c0c7424 */ /* 0x000fe600078e0209 */
[----:B------:R-:W2:Y:S02]  /*15660*/  LDG.E R11, desc[UR6][R10.64] ;  /* 0x000000060a0b7981 */ /* 0x000ea4000c1e1900 */
[----:B------:R-:W-:Y:S02]  /*15670*/  SHF.R.S32.HI R9, RZ, 0x1f, R12 ;  /* 0x0000001fff097819 */ /* 0x000fe4000001140c */
[----:B------:R1:W2:Y:S02]  /*15680*/  LDG.E R10, desc[UR6][R4.64] ;  /* 0x00000006040a7981 */ /* 0x0002a4000c1e1900 */
[----:B-1----:R-:W1:Y:S02]  /*15690*/  LDC.64 R4, c[0x0][0x3c0] ;  /* 0x0000f000ff047b82 */ /* 0x002e640000000a00 */
[-C--:B-1----:R-:W-:Y:S02]  /*156a0*/  IMAD R9, R9, R4.reuse, RZ ;  /* 0x0000000409097224 */ /* 0x082fe400078e02ff */
[C---:B------:R-:W-:Y:S04]  /*156b0*/  IMAD.WIDE.U32 R14, R12.reuse, R4, RZ ;  /* 0x000000040c0e7225 */ /* 0x040fe800078e00ff */
[----:B------:R-:W-:Y:S05]  /*156c0*/  IMAD R9, R12, R5, R9 ;  /* 0x000000050c097224 */ /* 0x000fea00078e0209 */
[----:B------:R-:W-:Y:S01]  /*156d0*/  IADD3 R15, PT, PT, R15, R9, RZ ;  /* 0x000000090f0f7210 */ /* 0x000fe20007ffe0ff */
[----:B--2---:R-:W-:Y:S04]  /*156e0*/  IMAD.IADD R10, R11, 0x1, -R10 ;  /* 0x000000010b0a7824 */ /* 0x004fe800078e0a0a */
[----:B------:R-:W-:Y:S01]  /*156f0*/  IMAD.WIDE.U32 R14, R10, UR10, R14 ;  /* 0x0000000a0a0e7c25 */ /* 0x000fe2000f8e000e */
[----:B------:R-:W-:Y:S02]  /*15700*/  SHF.R.S32.HI R5, RZ, 0x1f, R10 ;  /* 0x0000001fff057819 */ /* 0x000fe4000001140a */
[----:B------:R-:W-:Y:S03]  /*15710*/  LEA R219, P0, R14, R8, 0x1 ;  /* 0x000000080edb7211 */ /* 0x000fe600078008ff */
[----:B------:R-:W-:Y:S04]  /*15720*/  IMAD R5, R5, UR10, RZ ;  /* 0x0000000a05057c24 */ /* 0x000fe8000f8e02ff */
[----:B------:R-:W-:Y:S04]  /*15730*/  IMAD R5, R10, UR11, R5 ;  /* 0x0000000b0a057c24 */ /* 0x000fe8000f8e0205 */
[----:B------:R-:W-:Y:S05]  /*15740*/  IMAD.IADD R5, R15, 0x1, R5 ;  /* 0x000000010f057824 */ /* 0x000fea00078e0205 */
[----:B------:R-:W-:Y:S07]  /*15750*/  LEA.HI.X R218, R14, R7, R5, 0x1, P0 ;  /* 0x000000070eda7211 */ /* 0x000fee00000f0c05 */
.L_x_1189:
[----:B------:R-:W-:Y:S01]  /*15760*/  LOP3.LUT R2, R2, 0x1f20, R6, 0xf8, !PT ;  /* 0x00001f2002027812 */ /* 0x000fe200078ef806 */
[C---:B------:R-:W-:Y:S01]  /*15770*/  IMAD.SHL.U32 R5, R4.reuse, 0x40, RZ ;  /* 0x0000004004057824 */ /* 0x040fe200078e00ff */
[----:B------:R-:W-:Y:S01]  /*15780*/  SHF.L.U64.HI R0, R4, 0x6, R0 ;  /* 0x0000000604007819 */ /* 0x000fe20000010200 */
[----:B------:R-:W-:Y:S01]  /*15790*/  @!P1 IMAD.MOV.U32 R8, RZ, RZ, R219 ;  /* 0x000000ffff089224 */ /* 0x000fe200078e00db */
[----:B------:R-:W-:Y:S01]  /*157a0*/  LEA R2, R2, UR5, 0x1 ;  /* 0x0000000502027c11 */ /* 0x000fe2000f8e08ff */
[--C-:B------:R-:W-:Y:S01]  /*157b0*/  @!P1 IMAD.MOV.U32 R9, RZ, RZ, R218.reuse ;  /* 0x000000ffff099224 */ /* 0x100fe200078e00da */
[----:B------:R-:W-:Y:S01]  /*157c0*/  IADD3 R6, P0, PT, R5, R219, RZ ;  /* 0x000000db05067210 */ /* 0x000fe20007f1e0ff */
[----:B------:R-:W-:Y:S03]  /*157d0*/  VIADD R226, R226, 0xffffffff ;  /* 0xffffffffe2e27836 */ /* 0x000fe60000000000 */
[----:B------:R-:W-:Y:S01]  /*157e0*/  @!PT LDS RZ, [RZ] ;  /* 0x00000000fffff984 */ /* 0x000fe20000000800 */
[----:B------:R-:W-:Y:S01]  /*157f0*/  @!PT LDS RZ, [RZ] ;  /* 0x00000000fffff984 */ /* 0x000fe20000000800 */
[----:B------:R-:W-:Y:S01]  /*15800*/  @!PT LDS RZ, [RZ] ;  /* 0x00000000fffff984 */ /* 0x000fe20000000800 */
[----:B------:R1:W-:Y:S01]  /*15810*/  @!P1 LDGSTS.E.BYPASS.LTC128B.128 [R2+0x5000], desc[UR6][R8.64] ;  /* 0x0500000008029fae */ /* 0x0003e2000b981a06 */
[----:B------:R-:W-:Y:S01]  /*15820*/  IMAD.X R7, R0, 0x1, R218, P0 ;  /* 0x0000000100077824 */ /* 0x000fe200000e06da */
[-C--:B------:R-:W-:Y:S02]  /*15830*/  IADD3 R12, P3, PT, R6, R5.reuse, RZ ;  /* 0x00000005060c7210 */ /* 0x080fe40007f7e0ff */
[----:B------:R-:W-:Y:S02]  /*15840*/  @P1 STS.128 [R2+0x5000], RZ ;  /* 0x005000ff02001388 */ /* 0x000fe40000000c00 */
[-C--:B------:R-:W-:Y:S01]  /*15850*/  IADD3 R10, P0, PT, R12, R5.reuse, RZ ;  /* 0x000000050c0a7210 */ /* 0x080fe20007f1e0ff */
[--C-:B------:R-:W-:Y:S01]  /*15860*/  IMAD.X R13, R7, 0x1, R0.reuse, P3 ;  /* 0x00000001070d7824 */ /* 0x100fe200018e0600 */
[----:B------:R-:W-:Y:S01]  /*15870*/  @!PT LDS RZ, [RZ] ;  /* 0x00000000fffff984 */ /* 0x000fe20000000800 */
[----:B------:R-:W-:Y:S01]  /*15880*/  @!PT LDS RZ, [RZ] ;  /* 0x00000000fffff984 */ /* 0x000fe20000000800 */
[----:B------:R-:W-:Y:S01]  /*15890*/  @!PT LDS RZ, [RZ] ;  /* 0x00000000fffff984 */ /* 0x000fe20000000800 */
[----:B------:R2:W-:Y:S03]  /*158a0*/  @!P1 LDGSTS.E.BYPASS.LTC128B.128 [R2+0x5800], desc[UR6][R6.64] ;  /* 0x0580000006029fae */ /* 0x0005e6000b981a06 */
[--C-:B------:R-:W-:Y:S01]  /*158b0*/  IMAD.X R11, R13, 0x1, R0.reuse, P0 ;  /* 0x000000010d0b7824 */ /* 0x100fe200000e0600 */
        /* <DEDUP_REMOVED lines=10> */
[-C--:B-1----:R-:W-:Y:S03]  /*15960*/  IADD3 R8, P3, PT, R10, R5.reuse, RZ ;  /* 0x000000050a087210 */ /* 0x082fe60007f7e0ff */
[----:B------:R-:W-:Y:S02]  /*15970*/  @P1 STS.128 [R2+0x6800], RZ ;  /* 0x006800ff02001388 */ /* 0x000fe40000000c00 */
[--C-:B------:R-:W-:Y:S01]  /*15980*/  IMAD.X R9, R11, 0x1, R0.reuse, P3 ;  /* 0x000000010b097824 */ /* 0x100fe200018e0600 */
[-C--:B--2---:R-:W-:Y:S04]  /*15990*/  IADD3 R6, P0, PT, R8, R5.reuse, RZ ;  /* 0x0000000508067210 */ /* 0x084fe80007f1e0ff */
[----:B------:R-:W-:Y:S01]  /*159a0*/  @!PT LDS RZ, [RZ] ;  /* 0x00000000fffff984 */ /* 0x000fe20000000800 */
[----:B------:R-:W-:Y:S01]  /*159b0*/  @!PT LDS RZ, [RZ] ;  /* 0x00000000fffff984 */ /* 0x000fe20000000800 */
[----:B------:R-:W-:Y:S01]  /*159c0*/  @!PT LDS RZ, [RZ] ;  /* 0x00000000fffff984 */ /* 0x000fe20000000800 */
[----:B------:R1:W-:Y:S01]  /*159d0*/  @!P1 LDGSTS.E.BYPASS.LTC128B.128 [R2+0x7000], desc[UR6][R8.64] ;  /* 0x0700000008029fae */ /* 0x0003e2000b981a06 */
[----:B------:R-:W-:Y:S03]  /*159e0*/  IADD3.X R7, PT, PT, R9, R0, RZ, P0, !PT ;  /* 0x0000000009077210 */ /* 0x000fe600007fe4ff */
[----:B------:R-:W-:Y:S01]  /*159f0*/  @P1 STS.128 [R2+0x7000], RZ ;  /* 0x007000ff02001388 */ /* 0x000fe20000000c00 */
[-C--:B------:R-:W-:Y:S03]  /*15a00*/  IADD3 R4, P3, PT, R6, R5.reuse, RZ ;  /* 0x0000000506047210 */ /* 0x080fe60007f7e0ff */
[----:B------:R-:W-:Y:S01]  /*15a10*/  @!PT LDS RZ, [RZ] ;  /* 0x00000000fffff984 */ /* 0x000fe20000000800 */
[----:B------:R-:W-:Y:S01]  /*15a20*/  @!PT LDS RZ, [RZ] ;  /* 0x00000000fffff984 */ /* 0x000fe20000000800 */
[----:B------:R-:W-:Y:S01]  /*15a30*/  @!PT LDS RZ, [RZ] ;  /* 0x00000000fffff984 */ /* 0x000fe20000000800 */
[----:B------:R-:W-:Y:S01]  /*15a40*/  @!P1 LDGSTS.E.BYPASS.LTC128B.128 [R2+0x7800], desc[UR6][R6.64] ;  /* 0x0780000006029fae */ /* 0x000fe2000b981a06 */
[----:B---3--:R-:W-:Y:S01]  /*15a50*/  @!P1 IADD3 R12, P0, PT, R4, R5, RZ ;  /* 0x00000005040c9210 */ /* 0x008fe20007f1e0ff */
[--C-:B------:R-:W-:Y:S01]  /*15a60*/  IMAD.X R5, R7, 0x1, R0.reuse, P3 ;  /* 0x0000000107057824 */ /* 0x100fe200018e0600 */
[----:B------:R-:W-:Y:S01]  /*15a70*/  ISETP.GT.AND P3, PT, R226, R212, PT ;  /* 0x000000d4e200720c */ /* 0x000fe20003f64270 */
[----:B------:R-:W-:Y:S02]  /*15a80*/  @P1 STS.128 [R2+0x7800], RZ ;  /* 0x007800ff02001388 */ /* 0x000fe40000000c00 */
[----:B------:R-:W-:Y:S01]  /*15a90*/  @!P1 IMAD.X R13, R5, 0x1, R0, P0 ;  /* 0x00000001050d9824 */ /* 0x000fe200000e0600 */
[----:B------:R-:W-:Y:S01]  /*15aa0*/  LOP3.LUT P0, RZ, R209, 0x4, RZ, 0xc0, !PT ;  /* 0x00000004d1ff7812 */ /* 0x000fe2000780c0ff */
[----:B------:R-:W-:Y:S01]  /*15ab0*/  @!PT LDS RZ, [RZ] ;  /* 0x00000000fffff984 */ /* 0x000fe20000000800 */
[----:B------:R-:W-:Y:S01]  /*15ac0*/  @!PT LDS RZ, [RZ] ;  /* 0x00000000fffff984 */ /* 0x000fe20000000800 */
[----:B------:R-:W-:Y:S01]  /*15ad0*/  @!PT LDS RZ, [RZ] ;  /* 0x00000000fffff984 */ /* 0x000fe20000000800 */
[----:B------:R2:W-:Y:S01]  /*15ae0*/  @!P1 LDGSTS.E.BYPASS.LTC128B.128 [R2+0x8000], desc[UR6][R4.64] ;  /* 0x0800000004029fae */ /* 0x0005e2000b981a06 */
[----:B------:R-:W-:Y:S03]  /*15af0*/  IMAD.MOV.U32 R0, RZ, RZ, 0x20 ;  /* 0x00000020ff007424 */ /* 0x000fe600078e00ff */
[----:B------:R-:W-:Y:S02]  /*15b00*/  @P1 STS.128 [R2+0x8000], RZ ;  /* 0x008000ff02001388 */ /* 0x000fe40000000c00 */
[----:B------:R-:W-:Y:S02]  /*15b10*/  SEL R0, R0, 0xffffffe0, !P0 ;  /* 0xffffffe000007807 */ /* 0x000fe40004000000 */
[----:B------:R-:W-:Y:S01]  /*15b20*/  @!PT LDS RZ, [RZ] ;  /* 0x00000000fffff984 */ /* 0x000fe20000000800 */
[----:B------:R-:W-:Y:S01]  /*15b30*/  @!PT LDS RZ, [RZ] ;  /* 0x00000000fffff984 */ /* 0x000fe20000000800 */
[----:B------:R-:W-:Y:S01]  /*15b40*/  @!PT LDS RZ, [RZ] ;  /* 0x00000000fffff984 */ /* 0x000fe20000000800 */
[----:B------:R3:W-:Y:S02]  /*15b50*/  @!P1 LDGSTS.E.BYPASS.LTC128B.128 [R2+0x8800], desc[UR6][R12.64] ;  /* 0x088000000c029fae */ /* 0x0007e4000b981a06 */
[----:B------:R-:W-:Y:S01]  /*15b60*/  IADD3 R156, PT, PT, R211, R0, RZ ;  /* 0x00000000d39c7210 */ /* 0x000fe20007ffe0ff */
[----:B------:R-:W-:Y:S01]  /*15b70*/  IMAD.IADD R0, R0, 0x1, R210 ;  /* 0x0000000100007824 */ /* 0x000fe200078e02d2 */
[----:B------:R-:W-:Y:S04]  /*15b80*/  @P1 STS.128 [R2+0x8800], RZ ;  /* 0x008800ff02001388 */ /* 0x000fe80000000c00 */
[----:B------:R-:W-:Y:S04]  /*15b90*/  LDSM.16.M88.4 R128, [R211] ;  /* 0x00000000d380783b */ /* 0x000fe80000000200 */
[----:B-1----:R-:W2:Y:S04]  /*15ba0*/  LDSM.16.M88.4 R8, [R210+0x1000] ;  /* 0x00100000d208783b */ /* 0x002ea80000000200 */
[----:B------:R-:W3:Y:S04]  /*15bb0*/  LDSM.16.M88.4 R16, [R210+0x1400] ;  /* 0x00140000d210783b */ /* 0x000ee80000000200 */
[----:B------:R-:W1:Y:S04]  /*15bc0*/  LDSM.16.M88.4 R24, [R210+0x1800] ;  /* 0x00180000d218783b */ /* 0x000e680000000200 */
[----:B------:R-:W0:Y:S04]  /*15bd0*/  LDGDEPBAR ;  /* 0x00000000000079af */ /* 0x000e280000000000 */
[----:B------:R-:W5:Y:S04]  /*15be0*/  LDSM.16.M88.4 R32, [R210+0x1c00] ;  /* 0x001c0000d220783b */ /* 0x000f680000000200 */
[----:B------:R-:W4:Y:S04]  /*15bf0*/  LDSM.16.M88.4 R40, [R210+0x2000] ;  /* 0x00200000d228783b */ /* 0x000f280000000200 */
[----:B------:R-:W4:Y:S04]  /*15c00*/  LDSM.16.M88.4 R48, [R210+0x2400] ;  /* 0x00240000d230783b */ /* 0x000f280000000200 */
[----:B------:R-:W4:Y:S04]  /*15c10*/  LDSM.16.M88.4 R56, [R210+0x2800] ;  /* 0x00280000d238783b */ /* 0x000f280000000200 */
[----:B------:R-:W4:Y:S04]  /*15c20*/  LDSM.16.M88.4 R64, [R210+0x2c00] ;  /* 0x002c0000d240783b */ /* 0x000f280000000200 */
[----:B------:R-:W4:Y:S01]  /*15c30*/  LDSM.16.M88.4 R72, [R210+0x3000] ;  /* 0x00300000d248783b */ /* 0x000f220000000200 */
[C---:B--2---:R-:W-:Y:S03]  /*15c40*/  HMMA.16816.F32.BF16 R4, R128.reuse, R8, RZ ;  /* 0x000000088004723c */ /* 0x044fe600000418ff */
        /* <DEDUP_REMOVED lines=8> */
[C---:B------:R-:W-:Y:S03]  /*15cd0*/  HMMA.16816.F32.BF16 R16, R128.reuse, R18, RZ ;  /* 0x000000128010723c */ /* 0x040fe600000418ff */
[----:B------:R-:W3:Y:S04]  /*15ce0*/  LDSM.16.M88.4 R152, [R210+0x4c00] ;  /* 0x004c0000d298783b */ /* 0x000ee80000000200 */
[----:B------:R-:W-:Y:S01]  /*15cf0*/  LDSM.16.M88.4 R156, [R156] ;  /* 0x000000009c9c783b */ /* 0x000fe20000000200 */
[C---:B-1----:R-:W-:Y:S03]  /*15d00*/  HMMA.16816.F32.BF16 R20, R128.reuse, R24, RZ ;  /* 0x000000188014723c */ /* 0x042fe600000418ff */
[----:B------:R-:W1:Y:S04]  /*15d10*/  LDSM.16.M88.4 R160, [R0+0x1000] ;  /* 0x0010000000a0783b */ /* 0x000e680000000200 */
[----:B------:R-:W1:Y:S01]  /*15d20*/  LDSM.16.M88.4 R164, [R0+0x1400] ;  /* 0x0014000000a4783b */ /* 0x000e620000000200 */
[C---:B------:R-:W-:Y:S03]  /*15d30*/  HMMA.16816.F32.BF16 R24, R128.reuse, R26, RZ ;  /* 0x0000001a8018723c */ /* 0x040fe600000418ff */
[----:B------:R-:W1:Y:S04]  /*15d40*/  LDSM.16.M88.4 R168, [R0+0x1800] ;  /* 0x0018000000a8783b */ /* 0x000e680000000200 */
[----:B------:R-:W-:Y:S01]  /*15d50*/  LDSM.16.M88.4 R172, [R0+0x2000] ;  /* 0x0020000000ac783b */ /* 0x000fe20000000200 */
[C---:B-----5:R-:W-:Y:S03]  /*15d60*/  HMMA.16816.F32.BF16 R28, R128.reuse, R32, RZ ;  /* 0x00000020801c723c */ /* 0x060fe600000418ff */
[----:B------:R-:W-:Y:S04]  /*15d70*/  LDSM.16.M88.4 R176, [R0+0x2400] ;  /* 0x0024000000b0783b */ /* 0x000fe80000000200 */
[----:B------:R-:W-:Y:S01]  /*15d80*/  LDSM.16.M88.4 R180, [R0+0x2800] ;  /* 0x0028000000b4783b */ /* 0x000fe20000000200 */
[C---:B------:R-:W-:Y:S03]  /*15d90*/  HMMA.16816.F32.BF16 R32, R128.reuse, R34, RZ ;  /* 0x000000228020723c */ /* 0x040fe600000418ff */
[----:B------:R-:W-:Y:S04]  /*15da0*/  LDSM.16.M88.4 R184, [R0+0x2c00] ;  /* 0x002c000000b8783b */ /* 0x000fe80000000200 */
[----:B------:R-:W-:Y:S01]  /*15db0*/  LDSM.16.M88.4 R188, [R0+0x3800] ;  /* 0x0038000000bc783b */ /* 0x000fe20000000200 */
[C---:B----4-:R-:W-:Y:S03]  /*15dc0*/  HMMA.16816.F32.BF16 R36, R128.reuse, R40, RZ ;  /* 0x000000288024723c */ /* 0x050fe600000418ff */
[----:B------:R-:W-:Y:S04]  /*15dd0*/  LDSM.16.M88.4 R192, [R0+0x3c00] ;  /* 0x003c000000c0783b */ /* 0x000fe80000000200 */
[----:B------:R-:W-:Y:S01]  /*15de0*/  LDSM.16.M88.4 R196, [R0+0x4000] ;  /* 0x0040000000c4783b */ /* 0x000fe20000000200 */
[C---:B------:R-:W-:Y:S03]  /*15df0*/  HMMA.16816.F32.BF16 R40, R128.reuse, R42, RZ ;  /* 0x0000002a8028723c */ /* 0x040fe600000418ff */
[----:B------:R-:W-:Y:S04]  /*15e00*/  LDSM.16.M88.4 R200, [R0+0x4400] ;  /* 0x0044000000c8783b */ /* 0x000fe80000000200 */
[----:B------:R-:W-:Y:S01]  /*15e10*/  LDSM.16.M88.4 R204, [R0+0x4800] ;  /* 0x0048000000cc783b */ /* 0x000fe20000000200 */
        /* <DEDUP_REMOVED lines=16> */
[C---:B---3--:R-:W-:Y:S08]  /*15f20*/  HMMA.16816.F32.BF16 R108, R128.reuse, R112, RZ ;  /* 0x00000070806c723c */ /* 0x048ff000000418ff */
[C---:B------:R-:W-:Y:S08]  /*15f30*/  HMMA.16816.F32.BF16 R112, R128.reuse, R114, RZ ;  /* 0x000000728070723c */ /* 0x040ff000000418ff */
[C---:B------:R-:W-:Y:S08]  /*15f40*/  HMMA.16816.F32.BF16 R116, R128.reuse, R120, RZ ;  /* 0x000000788074723c */ /* 0x040ff000000418ff */
[C---:B------:R-:W-:Y:S08]  /*15f50*/  HMMA.16816.F32.BF16 R120, R128.reuse, R122, RZ ;  /* 0x0000007a8078723c */ /* 0x040ff000000418ff */
[C---:B------:R-:W-:Y:S08]  /*15f60*/  HMMA.16816.F32.BF16 R124, R128.reuse, R152, RZ ;  /* 0x00000098807c723c */ /* 0x040ff000000418ff */
[----:B------:R-:W-:Y:S01]  /*15f70*/  HMMA.16816.F32.BF16 R128, R128, R154, RZ ;  /* 0x0000009a8080723c */ /* 0x000fe200000418ff */
[----:B------:R-:W2:Y:S07]  /*15f80*/  LDSM.16.M88.4 R152, [R0+0x1c00] ;  /* 0x001c00000098783b */ /* 0x000eae0000000200 */
[C---:B-1----:R-:W-:Y:S08]  /*15f90*/  HMMA.16816.F32.BF16 R4, R156.reuse, R160, R4 ;  /* 0x000000a09c04723c */ /* 0x042ff00000041804 */
[C---:B------:R-:W-:Y:S01]  /*15fa0*/  HMMA.16816.F32.BF16 R8, R156.reuse, R162, R8 ;  /* 0x000000a29c08723c */ /* 0x040fe20000041808 */
[----:B------:R-:W1:Y:S07]  /*15fb0*/  LDSM.16.M88.4 R160, [R0+0x3000] ;  /* 0x0030000000a0783b */ /* 0x000e6e0000000200 */
        /* <DEDUP_REMOVED lines=81> */
[----:B------:R-:W-:Y:S02]  /*164d0*/  P2R R152, PR, RZ, 0x20 ;  /* 0x00000020ff987803 */ /* 0x000fe40000000000 */
[----:B------:R-:W-:Y:S02]  /*164e0*/  ISETP.GE.AND P5, PT, R159, RZ, PT ;  /* 0x000000ff9f00720c */ /* 0x000fe40003fa6270 */
[----:B------:R-:W-:Y:S02]  /*164f0*/  ISETP.NE.AND P4, PT, R152, RZ, PT ;  /* 0x000000ff9800720c */ /* 0x000fe40003f85270 */
[----:B------:R-:W-:Y:S05]  /*16500*/  LOP3.LUT R152, RZ, R151, RZ, 0x33, !PT ;  /* 0x00000097ff987212 */ /* 0x000fea00078e33ff */
[----:B------:R-:W-:Y:S05]  /*16510*/  @P6 IADD3 R158, PT, PT, R158, 0x1, RZ ;  /* 0x000000019e9e6810 */ /* 0x000fea0007ffe0ff */
[----:B------:R-:W-:Y:S02]  /*16520*/  @!P5 IMAD.MOV R158, RZ, RZ, -R158 ;  /* 0x000000ffff9ed224 */ /* 0x000fe400078e0a9e */
[----:B------:R-:W-:Y:S01]  /*16530*/  @P4 VIADD R160, R160, 0x1 ;  /* 0x00000001a0a04836 */ /* 0x000fe20000000000 */
[----:B------:R-:W-:Y:S04]  /*16540*/  ISETP.NE.AND P4, PT, R151, RZ, PT ;  /* 0x000000ff9700720c */ /* 0x000fe80003f85270 */
[----:B------:R-:W-:Y:S02]  /*16550*/  @!P3 IADD3 R160, PT, PT, -R160, RZ, RZ ;  /* 0x000000ffa0a0b210 */ /* 0x000fe40007ffe1ff */
[C---:B------:R-:W-:Y:S02]  /*16560*/  SEL R158, R152.reuse, R158, !P4 ;  /* 0x0000009e989e7207 */ /* 0x040fe40006000000 */
[----:B------:R-:W-:Y:S02]  /*16570*/  SEL R160, R152, R160, !P4 ;  /* 0x000000a098a07207 */ /* 0x000fe40006000000 */
[-C--:B------:R-:W-:Y:S02]  /*16580*/  LEA R154, P4, R158, R220.reuse, 0x2 ;  /* 0x000000dc9e9a7211 */ /* 0x080fe400078810ff */
[C---:B------:R-:W-:Y:S01]  /*16590*/  LEA R152, P3, R160.reuse, R220, 0x2 ;  /* 0x000000dca0987211 */ /* 0x040fe200078610ff */
[----:B------:R-:W-:Y:S01]  /*165a0*/  IMAD.IADD R156, R160, 0x1, -R158 ;  /* 0x00000001a09c7824 */ /* 0x000fe200078e0a9e */
        /* <DEDUP_REMOVED lines=19> */
.L_x_1191:
[C---:B------:R-:W-:Y:S01]  /*166e0*/  IMAD.SHL.U32 R153, R152.reuse, 0x20, RZ ;  /* 0x0000002098997824 */ /* 0x040fe200078e00ff */
[C---:B------:R-:W-:Y:S01]  /*166f0*/  SHF.L.U64.HI R154, R152.reuse, 0x5, R0 ;  /* 0x00000005989a7819 */ /* 0x040fe20000010200 */
[----:B------:R-:W-:Y:S01]  /*16700*/  @!P1 IMAD.MOV.U32 R155, RZ, RZ, R216 ;  /* 0x000000ffff9b9224 */ /* 0x000fe200078e00d8 */
[C---:B------:R-:W-:Y:S01]  /*16710*/  SHF.L.U64.HI R0, R152.reuse, 0x6, R0 ;  /* 0x0000000698007819 */ /* 0x040fe20000010200 */
[----:B------:R-:W-:Y:S01]  /*16720*/  IMAD.SHL.U32 R151, R152, 0x40, RZ ;  /* 0x0000004098977824 */ /* 0x000fe200078e00ff */
[C---:B------:R-:W-:Y:S04]  /*16730*/  LEA R156, P4, R153.reuse, R217, 0x1 ;  /* 0x000000d9999c7211 */ /* 0x040fe800078808ff */
[----:B------:R-:W-:Y:S01]  /*16740*/  LEA.HI.X R157, R153, R216, R154, 0x1, P4 ;  /* 0x000000d8999d7211 */ /* 0x000fe200020f0c9a */
[----:B------:R-:W-:Y:S01]  /*16750*/  @!P1 IMAD.MOV.U32 R154, RZ, RZ, R217 ;  /* 0x000000ffff9a9224 */ /* 0x000fe200078e00d9 */
[----:B------:R-:W-:Y:S04]  /*16760*/  IADD3 R152, P3, PT, R151, R156, RZ ;  /* 0x0000009c97987210 */ /* 0x000fe80007f7e0ff */
[----:B------:R-:W-:Y:S01]  /*16770*/  @!PT LDS RZ, [RZ] ;  /* 0x00000000fffff984 */ /* 0x000fe20000000800 */
[----:B------:R-:W-:Y:S01]  /*16780*/  @!PT LDS RZ, [RZ] ;  /* 0x00000000fffff984 */ /* 0x000fe20000000800 */
[----:B------:R-:W-:Y:S01]  /*16790*/  @!PT LDS RZ, [RZ] ;  /* 0x00000000fffff984 */ /* 0x000fe20000000800 */
[----:B------:R1:W-:Y:S01]  /*167a0*/  @!P1 LDGSTS.E.BYPASS.LTC128B.128 [R2+0x1000], desc[UR6][R154.64] ;  /* 0x010000009a029fae */ /* 0x0003e2000b981a06 */
[----:B------:R-:W-:Y:S01]  /*167b0*/  IMAD.X R153, R0, 0x1, R157, P3 ;  /* 0x0000000100997824 */ /* 0x000fe200018e069d */
[-C--:B------:R-:W-:Y:S02]  /*167c0*/  IADD3 R158, P4, PT, R152, R151.reuse, RZ ;  /* 0x00000097989e7210 */ /* 0x080fe40007f9e0ff */
[----:B------:R2:W-:Y:S03]  /*167d0*/  @P1 STS.128 [R2+0x1000], RZ ;  /* 0x001000ff02001388 */ /* 0x0005e60000000c00 */
[--C-:B------:R-:W-:Y:S01]  /*167e0*/  IMAD.X R159, R153, 0x1, R0.reuse, P4 ;  /* 0x00000001999f7824 */ /* 0x100fe200020e0600 */
        /* <DEDUP_REMOVED lines=18> */
[-C--:B---3--:R-:W-:Y:S01]  /*16910*/  IADD3 R156, P4, PT, R160, R151.reuse, RZ ;  /* 0x00000097a09c7210 */ /* 0x088fe20007f9e0ff */
[--C-:B------:R-:W-:Y:S01]  /*16920*/  IMAD.X R161, R155, 0x1, R0.reuse, P5 ;  /* 0x000000019ba17824 */ /* 0x100fe200028e0600 */
[----:B------:R-:W-:Y:S01]  /*16930*/  @!PT LDS RZ, [RZ] ;  /* 0x00000000fffff984 */ /* 0x000fe20000000800 */
[----:B------:R-:W-:Y:S01]  /*16940*/  @!PT LDS RZ, [RZ] ;  /* 0x00000000fffff984 */ /* 0x000fe20000000800 */
[----:B------:R-:W-:Y:S01]  /*16950*/  @!PT LDS RZ, [RZ] ;  /* 0x00000000fffff984 */ /* 0x000fe20000000800 */
[----:B------:R2:W-:Y:S03]  /*16960*/  @!P1 LDGSTS.E.BYPASS.LTC128B.128 [R2+0x3000], desc[UR6][R154.64] ;  /* 0x030000009a029fae */ /* 0x0005e6000b981a06 */
[--C-:B------:R-:W-:Y:S01]  /*16970*/  IMAD.X R157, R161, 0x1, R0.reuse, P4 ;  /* 0x00000001a19d7824 */ /* 0x100fe200020e0600 */
[----:B------:R2:W-:Y:S01]  /*16980*/  @P1 STS.128 [R2+0x3000], RZ ;  /* 0x003000ff02001388 */ /* 0x0005e20000000c00 */
[----:B----4-:R-:W-:Y:S03]  /*16990*/  @!P1 IADD3 R152, P3, PT, R156, R151, RZ ;  /* 0x000000979c989210 */ /* 0x010fe60007f7e0ff */
        /* <DEDUP_REMOVED lines=17> */
.L_x_1190:
        /* <DEDUP_REMOVED lines=652> */
.L_x_1188:
[----:B------:R-:W1:Y:S01]  /*19370*/  SHFL.BFLY PT, R3, R227, 0x2, 0x1f ;  /* 0x0c401f00e3037f89 */ /* 0x000e6200000e0000 */
[C---:B------:R-:W-:Y:S01]  /*19380*/  SHF.L.U32 R8, R209.reuse, 0x1, RZ ;  /* 0x00000001d1087819 */ /* 0x040fe200000006ff */
[----:B------:R-:W-:Y:S01]  /*19390*/  S2UR UR8, SR_CTAID.Y ;  /* 0x00000000000879c3 */ /* 0x000fe20000002600 */
[C---:B------:R-:W-:Y:S01]  /*193a0*/  SHF.L.U32 R6, R209.reuse, 0x4, RZ ;  /* 0x00000004d1067819 */ /* 0x040fe200000006ff */
[----:B------:R-:W2:Y:S01]  /*193b0*/  SHFL.BFLY PT, R12, R228, 0x2, 0x1f ;  /* 0x0c401f00e40c7f89 */ /* 0x000ea200000e0000 */
[----:B------:R-:W-:Y:S01]  /*193c0*/  LOP3.LUT R8, R8, 0x6, RZ, 0xc0, !PT ;  /* 0x0000000608087812 */ /* 0x000fe200078ec0ff */
[----:B------:R-:W-:Y:S01]  /*193d0*/  BSSY.RECONVERGENT B0, `(.L_x_1193) ;  /* 0x000005f000007945 */ /* 0x000fe20003800200 */
[----:B------:R-:W-:-:S03]  /*193e0*/  SHF.L.U32 R20, R209, 0x2, RZ ;  /* 0x00000002d1147819 */ /* 0x000fc600000006ff */
[----:B------:R-:W-:Y:S01]  /*193f0*/  BAR.SYNC.DEFER_BLOCKING 0x0 ;  /* 0x0000000000007b1d */ /* 0x000fe20000010000 */
[----:B------:R-:W-:Y:S02]  /*19400*/  LOP3.LUT R6, R8, 0x3e00, R6, 0xf8, !PT ;  /* 0x00003e0008067812 */ /* 0x000fe400078ef806 */
[----:B------:R-:W-:Y:S02]  /*19410*/  SHF.R.U32.HI R13, RZ, 0x1, R209 ;  /* 0x00000001ff0d7819 */ /* 0x000fe400000116d1 */
[----:B------:R-:W-:-:S03]  /*19420*/  IADD3 R19, PT, PT, -R215, RZ, RZ ;  /* 0x000000ffd7137210 */ /* 0x000fc60007ffe1ff */
[----:B------:R-:W3:Y:S01]  /*19430*/  S2UR UR4, SR_CTAID.Z ;  /* 0x00000000000479c3 */ /* 0x000ee20000002700 */
[----:B------:R-:W-:Y:S02]  /*19440*/  LOP3.LUT P2, RZ, R209, 0x3, RZ, 0xc0, !PT ;  /* 0x00000003d1ff7812 */ /* 0x000fe4000784c0ff */
[----:B------:R-:W-:-:S05]  /*19450*/  MOV R22, 0xff800000 ;  /* 0xff80000000167802 */ /* 0x000fca0000000f00 */
[----:B------:R-:W3:Y:S01]  /*19460*/  LDC R16, c[0x0][0x3e0] ;  /* 0x0000f800ff107b82 */ /* 0x000ee20000000800 */
[----:B-1----:R-:W-:Y:S01]  /*19470*/  FADD.FTZ R227, R3, R227 ;  /* 0x000000e303e37221 */ /* 0x002fe20000010000 */
[----:B--2---:R-:W-:-:S04]  /*19480*/  FADD.FTZ R12, R12, R228 ;  /* 0x000000e40c0c7221 */ /* 0x004fc80000010000 */
[----:B------:R-:W1:Y:S02]  /*19490*/  SHFL.BFLY PT, R3, R227, 0x1, 0x1f ;  /* 0x0c201f00e3037f89 */ /* 0x000e6400000e0000 */
[----:B------:R-:W2:Y:S02]  /*194a0*/  LDC.64 R14, c[0x0][0x430] ;  /* 0x00010c00ff0e7b82 */ /* 0x000ea40000000a00 */
[----:B------:R-:W4:Y:S01]  /*194b0*/  SHFL.BFLY PT, R4, R12, 0x1, 0x1f ;  /* 0x0c201f000c047f89 */ /* 0x000f2200000e0000 */
[----:B---3--:R-:W-:Y:S02]  /*194c0*/  IMAD R19, R16, R19, UR4 ;  /* 0x0000000410137e24 */ /* 0x008fe4000f8e0213 */
[----:B-1----:R-:W-:Y:S01]  /*194d0*/  FADD.FTZ R3, R227, R3 ;  /* 0x00000003e3037221 */ /* 0x002fe20000010000 */
[----:B--2---:R-:W-:-:S03]  /*194e0*/  IMAD R14, R14, UR8, R215 ;  /* 0x000000080e0e7c24 */ /* 0x004fc6000f8e02d7 */
[----:B------:R-:W1:Y:S01]  /*194f0*/  MUFU.RCP R5, R3 ;  /* 0x0000000300057308 */ /* 0x000e620000001000 */
[----:B----4-:R-:W-:Y:S01]  /*19500*/  FADD.FTZ R12, R12, R4 ;  /* 0x000000040c0c7221 */ /* 0x010fe20000010000 */
[----:B------:R-:W-:Y:S01]  /*19510*/  SHF.L.U32 R4, R209, 0x3, RZ ;  /* 0x00000003d1047819 */ /* 0x000fe200000006ff */
[----:B------:R-:W-:Y:S01]  /*19520*/  IMAD R16, R14, R16, R19 ;  /* 0x000000100e107224 */ /* 0x000fe200078e0213 */
[----:B------:R-:W-:Y:S02]  /*19530*/  FSETP.NE.FTZ.AND P0, PT, R3, RZ, PT ;  /* 0x000000ff0300720b */ /* 0x000fe40003f15000 */
[----:B------:R-:W-:Y:S01]  /*19540*/  LOP3.LUT R9, R4, 0xc0, RZ, 0xc0, !PT ;  /* 0x000000c004097812 */ /* 0x000fe200078ec0ff */
[----:B------:R-:W-:Y:S01]  /*19550*/  IMAD R15, R16, R15, R213 ;  /* 0x0000000f100f7224 */ /* 0x000fe200078e02d5 */
[----:B------:R-:W2:Y:S01]  /*19560*/  MUFU.RCP R7, R12 ;  /* 0x0000000c00077308 */ /* 0x000ea20000001000 */
[----:B------:R-:W-:Y:S02]  /*19570*/  LOP3.LUT R6, R6, 0x20, R4, 0xf8, !PT ;  /* 0x0000002006067812 */ /* 0x000fe400078ef804 */
[----:B------:R-:W-:-:S02]  /*19580*/  LOP3.LUT R8, R9, 0x18, R209, 0xf8, !PT ;  /* 0x0000001809087812 */ /* 0x000fc400078ef8d1 */
[----:B------:R-:W-:Y:S02]  /*19590*/  FSETP.NE.FTZ.AND P1, PT, R12, RZ, PT ;  /* 0x000000ff0c00720b */ /* 0x000fe40003f35000 */
[----:B------:R-:W-:Y:S02]  /*195a0*/  LOP3.LUT R6, R6, R8, RZ, 0xfc, !PT ;  /* 0x0000000806067212 */ /* 0x000fe400078efcff */
[----:B-1----:R-:W-:Y:S01]  /*195b0*/  FSEL R5, R5, 1, P0 ;  /* 0x3f80000005057808 */ /* 0x002fe20000000000 */
[----:B------:R-:W1:Y:S01]  /*195c0*/  @P0 MUFU.LG2 R3, R3 ;  /* 0x0000000300030308 */ /* 0x000e620000000c00 */
[----:B------:R-:W-:Y:S02]  /*195d0*/  LEA R6, R6, UR5, 0x2 ;  /* 0x0000000506067c11 */ /* 0x000fe4000f8e10ff */
[----:B------:R-:W-:Y:S01]  /*195e0*/  MOV R19, 0xff800000 ;  /* 0xff80000000137802 */ /* 0x000fe20000000f00 */
        /* <DEDUP_REMOVED lines=9> */
[----:B------:R3:W-:Y:S01]  /*19680*/  STS.64 [R6+0x400], R146 ;  /* 0x0004009206007388 */ /* 0x0007e20000000a00 */
[----:B--2---:R-:W-:Y:S01]  /*19690*/  FSEL R7, R7, 1, P1 ;  /* 0x3f80000007077808 */ /* 0x004fe20000800000 */
[----:B------:R2:W4:Y:S01]  /*196a0*/  @P1 MUFU.LG2 R18, R12 ;  /* 0x0000000c00121308 */ /* 0x0005220000000c00 */
[----:B------:R-:W-:Y:S01]  /*196b0*/  LOP3.LUT R4, R4, 0x80, RZ, 0xc0, !PT ;  /* 0x0000008004047812 */ /* 0x000fe200078ec0ff */
[----:B------:R-:W5:Y:S01]  /*196c0*/  @P1 LDC R17, c[0x0][0x458] ;  /* 0x00011600ff111b82 */ /* 0x000f620000000800 */
[C---:B------:R-:W-:Y:S01]  /*196d0*/  IADD3 R8, PT, PT, R6.reuse, -R5, RZ ;  /* 0x8000000506087210 */ /* 0x040fe20007ffe0ff */
[C---:B------:R-:W-:Y:S01]  /*196e0*/  FMUL.FTZ R144, R7.reuse, R144 ;  /* 0x0000009007907220 */ /* 0x040fe20000410000 */
        /* <DEDUP_REMOVED lines=8> */
[----:B------:R-:W-:Y:S01]  /*19770*/  IADD3 R5, PT, PT, -R5, R4, RZ ;  /* 0x0000000405057210 */ /* 0x000fe20007ffe1ff */
[----:B------:R3:W-:Y:S01]  /*19780*/  STS.64 [R6], R144 ;  /* 0x0000009006007388 */ /* 0x0007e20000000a00 */
[----:B------:R-:W-:Y:S01]  /*19790*/  LOP3.LUT R7, R20, 0xd8, RZ, 0xc0, !PT ;  /* 0x000000d814077812 */ /* 0x000fe200078ec0ff */
[----:B-1----:R-:W-:Y:S01]  /*197a0*/  @P0 FMUL.FTZ R3, R3, 0.69314718246459960938 ;  /* 0x3f31721803030820 */ /* 0x002fe20000410000 */
[----:B--2---:R-:W1:Y:S01]  /*197b0*/  @P0 LDC R12, c[0x0][0x458] ;  /* 0x00011600ff0c0b82 */ /* 0x004e620000000800 */
[----:B------:R3:W-:Y:S01]  /*197c0*/  STS.64 [R8+0x20], R140 ;  /* 0x0000208c08007388 */ /* 0x0007e20000000a00 */
[----:B------:R-:W-:Y:S01]  /*197d0*/  LOP3.LUT R7, R7, 0x18, R13, 0x78, !PT ;  /* 0x0000001807077812 */ /* 0x000fe200078e780d */
[----:B----4-:R-:W-:Y:S01]  /*197e0*/  @P1 FMUL.FTZ R18, R18, 0.69314718246459960938 ;  /* 0x3f31721812121820 */ /* 0x010fe20000410000 */
[----:B------:R-:W-:Y:S01]  /*197f0*/  SHF.R.U32.HI R14, RZ, 0x2, R209 ;  /* 0x00000002ff0e7819 */ /* 0x000fe200000116d1 */
[----:B------:R3:W-:Y:S01]  /*19800*/  STS.64 [R8+0x420], R142 ;  /* 0x0004208e08007388 */ /* 0x0007e20000000a00 */
[----:B------:R-:W-:-:S02]  /*19810*/  LOP3.LUT R21, R7, 0xf24, R20, 0xf8, !PT ;  /* 0x00000f2407157812 */ /* 0x000fc400078ef814 */
[----:B------:R-:W-:Y:S01]  /*19820*/  LOP3.LUT R13, R13, 0x30, RZ, 0xc0, !PT ;  /* 0x000000300d0d7812 */ /* 0x000fe200078ec0ff */
[----:B------:R3:W-:Y:S01]  /*19830*/  STS.64 [R4+0x40], R136 ;  /* 0x0000408804007388 */ /* 0x0007e20000000a00 */
[----:B------:R-:W-:Y:S01]  /*19840*/  LEA R21, R21, UR5, 0x2 ;  /* 0x0000000515157c11 */ /* 0x000fe2000f8e10ff */
[----:B------:R-:W2:Y:S01]  /*19850*/  LDCU UR5, c[0x0][0x44c] ;  /* 0x00008980ff0577ac */ /* 0x000ea20008000800 */
[----:B------:R-:W-:Y:S01]  /*19860*/  LOP3.LUT R13, R13, 0x7, R14, 0xf8, !PT ;  /* 0x000000070d0d7812 */ /* 0x000fe200078ef80e */
[----:B------:R3:W-:Y:S01]  /*19870*/  STS.64 [R4+0x440], R138 ;  /* 0x0004408a04007388 */ /* 0x0007e20000000a00 */
[----:B-----5:R-:W-:-:S03]  /*19880*/  @P1 FFMA.FTZ R22, R2, R17, R18 ;  /* 0x0000001102161223 */ /* 0x020fc60000010012 */
[----:B------:R3:W-:Y:S04]  /*19890*/  STS.64 [R5+0x60], R132 ;  /* 0x0000608405007388 */ /* 0x0007e80000000a00 */
[----:B------:R3:W-:Y:S01]  /*198a0*/  STS.64 [R5+0x460], R134 ;  /* 0x0004608605007388 */ /* 0x0007e20000000a00 */
[----:B-1----:R-:W-:Y:S01]  /*198b0*/  @P0 FFMA.FTZ R19, R0, R12, R3 ;  /* 0x0000000c00130223 */ /* 0x002fe20000010003 */
[----:B------:R-:W-:Y:S01]  /*198c0*/  BAR.SYNC.DEFER_BLOCKING 0x0 ;  /* 0x0000000000007b1d */ /* 0x000fe20000010000 */
[----:B--2---:R-:W-:-:S05]  /*198d0*/  IMAD R0, R15, UR5, RZ ;  /* 0x000000050f007c24 */ /* 0x004fca000f8e02ff */
[----:B------:R3:W1:Y:S04]  /*198e0*/  LDS.128 R8, [R21] ;  /* 0x0000000015087984 */ /* 0x0006680000000c00 */
[----:B------:R3:W2:Y:S01]  /*198f0*/  LDS.128 R4, [R21+0x800] ;  /* 0x0008000015047984 */ /* 0x0006a20000000c00 */
[----:B------:R-:W-:Y:S05]  /*19900*/  @P2 BRA `(.L_x_1194) ;  /* 0x00000000002c2947 */ /* 0x000fea0003800000 */
[----:B------:R-:W4:Y:S01]  /*19910*/  LDCU.64 UR4, c[0x0][0x428] ;  /* 0x00008500ff0477ac */ /* 0x000f220008000a00 */
[----:B------:R-:W-:Y:S01]  /*19920*/  IMAD.IADD R2, R214, 0x1, -R213 ;  /* 0x00000001d6027824 */ /* 0x000fe200078e0ad5 */
[----:B------:R-:W-:Y:S01]  /*19930*/  IADD3 R3, P0, PT, R15, R13, RZ ;  /* 0x0000000d0f037210 */ /* 0x000fe20007f1e0ff */
[----:B------:R-:W-:-:S03]  /*19940*/  VIADD R12, R13, 0x8 ;  /* 0x000000080d0c7836 */ /* 0x000fc60000000000 */
[-C--:B------:R-:W-:Y:S02]  /*19950*/  ISETP.GE.AND P2, PT, R13, R2.reuse, PT ;  /* 0x000000020d00720c */ /* 0x080fe40003f46270 */
[----:B------:R-:W-:Y:S02]  /*19960*/  ISETP.GE.AND P1, PT, R12, R2, PT ;  /* 0x000000020c00720c */ /* 0x000fe40003f26270 */
[----:B------:R-:W-:Y:S02]  /*19970*/  LEA.HI.X.SX32 R15, R15, RZ, 0x1, P0 ;  /* 0x000000ff0f0f7211 */ /* 0x000fe400000f0eff */
[----:B----4-:R-:W-:-:S04]  /*19980*/  LEA R2, P0, R3, UR4, 0x2 ;  /* 0x0000000403027c11 */ /* 0x010fc8000f8010ff */
[----:B------:R-:W-:-:S05]  /*19990*/  LEA.HI.X R3, R3, UR5, R15, 0x2, P0 ;  /* 0x0000000503037c11 */ /* 0x000fca00080f140f */
[----:B------:R4:W-:Y:S04]  /*199a0*/  @!P2 STG.E desc[UR6][R2.64], R22 ;  /* 0x000000160200a986 */ /* 0x0009e8000c101906 */
[----:B------:R4:W-:Y:S02]  /*199b0*/  @!P1 STG.E desc[UR6][R2.64+0x20], R19 ;  /* 0x0000201302009986 */ /* 0x0009e4000c101906 */
.L_x_1194:
[----:B------:R-:W-:Y:S05]  /*199c0*/  BSYNC.RECONVERGENT B0 ;  /* 0x0000000000007941 */ /* 0x000fea0003800200 */
.L_x_1193:
[----:B----4-:R-:W4:Y:S01]  /*199d0*/  LDS.128 R16, [R21+0x1000] ;  /* 0x0010000015107984 */ /* 0x010f220000000c00 */
[----:B------:R-:W5:Y:S01]  /*199e0*/  LDCU UR8, c[0x0][0x440] ;  /* 0x00008800ff0877ac */ /* 0x000f620008000800 */
[----:B------:R-:W-:Y:S01]  /*199f0*/  LOP3.LUT R2, R20, 0x1c, RZ, 0xc0, !PT ;  /* 0x0000001c14027812 */ /* 0x000fe200078ec0ff */
[----:B------:R-:W-:Y:S01]  /*19a00*/  IMAD.IADD R213, R214, 0x1, -R213 ;  /* 0x00000001d6d57824 */ /* 0x000fe200078e0ad5 */
[----:B------:R1:W2:Y:S01]  /*19a10*/  LDS.128 R12, [R21+0x1800] ;  /* 0x00180000150c7984 */ /* 0x0002a20000000c00 */
[----:B------:R-:W3:Y:S01]  /*19a20*/  LDCU.64 UR4, c[0x0][0x3f8] ;  /* 0x00007f00ff0477ac */ /* 0x000ee20008000a00 */
[----:B------:R-:W-:Y:S02]  /*19a30*/  LOP3.LUT R3, R20, 0xfe0, RZ, 0xc0, !PT ;  /* 0x00000fe014037812 */ /* 0x000fe400078ec0ff */
[----:B------:R-:W-:Y:S02]  /*19a40*/  SHF.R.U32.HI R209, RZ, 0x3, R209 ;  /* 0x00000003ffd17819 */ /* 0x000fe400000116d1 */
[----:B------:R-:W-:-:S03]  /*19a50*/  LOP3.LUT R3, R3, 0x1c, R20, 0xf8, !PT ;  /* 0x0000001c03037812 */ /* 0x000fc600078ef814 */
[----:B------:R-:W-:Y:S01]  /*19a60*/  VIADD R20, R209, 0x10 ;  /* 0x00000010d1147836 */ /* 0x000fe20000000000 */
        /* <DEDUP_REMOVED lines=9> */
[----:B---3--:R-:W-:-:S04]  /*19b00*/  LEA R2, P1, R3, UR4, 0x2 ;  /* 0x0000000403027c11 */ /* 0x008fc8000f8210ff */
[----:B------:R-:W-:-:S05]  /*19b10*/  LEA.HI.X R3, R3, UR5, R0, 0x2, P1 ;  /* 0x0000000503037c11 */ /* 0x000fca00088f1400 */
[----:B-1----:R1:W-:Y:S04]  /*19b20*/  @!P4 STG.E.128 desc[UR6][R2.64], R8 ;  /* 0x000000080200c986 */ /* 0x0023e8000c101d06 */
[----:B--2---:R1:W-:Y:S04]  /*19b30*/  @!P3 STG.E.128 desc[UR6][R2.64+0x800], R4 ;  /* 0x000800040200b986 */ /* 0x0043e8000c101d06 */
[----:B----4-:R1:W-:Y:S01]  /*19b40*/  @!P2 STG.E.128 desc[UR6][R2.64+0x1000], R16 ;  /* 0x001000100200a986 */ /* 0x0103e2000c101d06 */
[----:B------:R-:W-:Y:S05]  /*19b50*/  @P0 EXIT ;  /* 0x000000000000094d */ /* 0x000fea0003800000 */
[----:B------:R-:W-:Y:S01]  /*19b60*/  STG.E.128 desc[UR6][R2.64+0x1800], R12 ;  /* 0x0018000c02007986 */ /* 0x000fe2000c101d06 */
[----:B------:R-:W-:Y:S05]  /*19b70*/  EXIT ;  /* 0x000000000000794d */ /* 0x000fea0003800000 */
.L_x_1195:
        /* <DEDUP_REMOVED lines=16> */
.L_x_4880:


//--------------------- .text._ZN5flash24flash_fwd_splitkv_kernelI23Flash_fwd_kernel_traitsILi32ELi64ELi256ELi4ELb0ELb0EN7cutlass10bfloat16_tE19Flash_kernel_traitsILi32ELi64ELi256ELi4ES3_EELb1ELb0ELb0ELb0ELb0ELb1ELb1ELb1EEEvNS_16Flash_fwd_paramsE --------------------------
	.section	.text._ZN5flash24flash_fwd_splitkv_kernelI23Flash_fwd_kernel_traitsILi32ELi64ELi256ELi4ELb0ELb0EN7cutlass10bfloat16_tE19Flash_kernel_traitsILi32ELi64ELi256ELi4ES3_EELb1ELb0ELb0ELb0ELb0ELb1ELb1ELb1EEEvNS_16Flash_fwd_paramsE,"ax",@progbits
	.align	128
        .global         _ZN5flash24flash_fwd_splitkv_kernelI23Flash_fwd_kernel_traitsILi32ELi64ELi256ELi4ELb0ELb0EN7cutlass10bfloat16_tE19Flash_kernel_traitsILi32ELi64ELi256ELi4ES3_EELb1ELb0ELb0ELb0ELb0ELb1ELb1ELb1EEEvNS_16Flash_fwd_paramsE
        .type           _ZN5flash24flash_fwd_splitkv_kernelI23Flash_fwd_kernel_traitsILi32ELi64ELi256ELi4ELb0ELb0EN7cutlass10bfloat16_tE19Flash_kernel_traitsILi32ELi64ELi256ELi4ES3_EELb1ELb0ELb0ELb0ELb0ELb1ELb1ELb1EEEvNS_16Flash_fwd_paramsE,@function
        .size           _ZN5flash24flash_fwd_splitkv_kernelI23Flash_fwd_kernel_traitsILi32ELi64ELi256ELi4ELb0ELb0EN7cutlass10bfloat16_tE19Flash_kernel_traitsILi32ELi64ELi256ELi4ES3_EELb1ELb0ELb0ELb0ELb0ELb1ELb1ELb1EEEvNS_16Flash_fwd_paramsE,(.L_x_4881 - _ZN5flash24flash_fwd_splitkv_kernelI23Flash_fwd_kernel_traitsILi32ELi64ELi256ELi4ELb0ELb0EN7cutlass10bfloat16_tE19Flash_kernel_traitsILi32ELi64ELi256ELi4ES3_EELb1ELb0ELb0ELb0ELb0ELb1ELb1ELb1EEEvNS_16Flash_fwd_paramsE)
        .other          _ZN5flash24flash_fwd_splitkv_kernelI23Flash_fwd_kernel_traitsILi32ELi64ELi256ELi4ELb0ELb0EN7cutlass10bfloat16_tE19Flash_kernel_traitsILi32ELi64ELi256ELi4ES3_EELb1ELb0ELb0ELb0ELb0ELb1ELb1ELb1EEEvNS_16Flash_fwd_paramsE,@"STO_CUDA_ENTRY STV_DEFAULT"
_ZN5flash24flash_fwd_splitkv_kernelI23Flash_fwd_kernel_traitsILi32ELi64ELi256ELi4ELb0ELb0EN7cutlass10bfloat16_tE19Flash_kernel_traitsILi32ELi64ELi256ELi4ES3_EELb1ELb0ELb0ELb0ELb0ELb1ELb1ELb1EEEvNS_16Flash_fwd_paramsE:
.text._ZN5flash24flash_fwd_splitkv_kernelI23Flash_fwd_kernel_traitsILi32ELi64ELi256ELi4ELb0ELb0EN7cutlass10bfloat16_tE19Flash_kernel_traitsILi32ELi64ELi256ELi4ES3_EELb1ELb0ELb0ELb0ELb0ELb1ELb1ELb1EEEvNS_16Flash_fwd_paramsE:
        /* <DEDUP_REMOVED lines=70> */
.L_x_1196:
        /* <DEDUP_REMOVED lines=108> */
.L_x_1197:
        /* <DEDUP_REMOVED lines=9> */
.L_x_1198:
        /* <DEDUP_REMOVED lines=109> */
.L_x_1199:
        /* <DEDUP_REMOVED lines=17> */
.L_x_1201:
[----:B------:R-:W2:Y:S01]  /*1390*/  LDC.64 R46, c[0x0][0x3b8] ;  /* 0x0000ee00ff2e7b82 */ /* 0x000ea20000000a00 */
[----:B------:R-:W-:-:S05]  /*13a0*/  IADD3 R8, PT, PT, R4, R5, RZ ;  /* 0x0000000504087210 */ /* 0x000fca0007ffe0ff */
[C---:B--2---:R-:W-:Y:S02]  /*13b0*/  IMAD R14, R8.reuse, R47, RZ ;  /* 0x0000002f080e7224 */ /* 0x044fe400078e02ff */
[----:B------:R-:W-:-:S05]  /*13c0*/  IMAD.WIDE.U32 R8, R8, R46, RZ ;  /* 0x0000002e08087225 */ /* 0x000fca00078e00ff */
[----:B------:R-:W-:Y:S02]  /*13d0*/  IADD3 R14, PT, PT, R9, R14, RZ ;  /* 0x0000000e090e7210 */ /* 0x000fe40007ffe0ff */
[----:B------:R-:W-:Y:S02]  /*13e0*/  MOV R15, R8 ;  /* 0x00000008000f7202 */ /* 0x000fe40000000f00 */
.L_x_1202:
        /* <DEDUP_REMOVED lines=15> */
.L_x_1203:
[----:B------:R-:W2:Y:S01]  /*14e0*/  LDC.64 R66, c[0x0][0x3c0] ;  /* 0x0000f000ff427b82 */ /* 0x000ea20000000a00 */
[----:B------:R-:W-:-:S05]  /*14f0*/  IADD3 R4, PT, PT, R4, R5, RZ ;  /* 0x0000000504047210 */ /* 0x000fca0007ffe0ff */
[C---:B--2---:R-:W-:Y:S02]  /*1500*/  IMAD R16, R4.reuse, R67, RZ ;  /* 0x0000004304107224 */ /* 0x044fe400078e02ff */
[----:B------:R-:W-:-:S05]  /*1510*/  IMAD.WIDE.U32 R4, R4, R66, RZ ;  /* 0x0000004204047225 */ /* 0x000fca00078e00ff */
[----:B------:R-:W-:Y:S02]  /*1520*/  IADD3 R16, PT, PT, R5, R16, RZ ;  /* 0x0000001005107210 */ /* 0x000fe40007ffe0ff */
[----:B------:R-:W-:-:S07]  /*1530*/  MOV R17, R4 ;  /* 0x0000000400117202 */ /* 0x000fce0000000f00 */
.L_x_1204:
        /* <DEDUP_REMOVED lines=57> */
.L_x_1200:
        /* <DEDUP_REMOVED lines=204> */
.L_x_1243:
        /* <DEDUP_REMOVED lines=172> */
.L_x_1207:
        /* <DEDUP_REMOVED lines=69> */
.L_x_1211:
[----:B------:R-:W-:Y:S05]  /*34a0*/  BSYNC.RECONVERGENT B0 ;  /* 0x0000000000007941 */ /* 0x000fea0003800200 */
.L_x_1210:
        /* <DEDUP_REMOVED lines=50> */
.L_x_1213:
[----:B------:R-:W-:Y:S05]  /*37d0*/  BSYNC.RECONVERGENT B0 ;  /* 0x0000000000007941 */ /* 0x000fea0003800200 */
.L_x_1212:
        /* <DEDUP_REMOVED lines=56> */
.L_x_1215:
[----:B------:R-:W-:Y:S05]  /*3b60*/  BSYNC.RECONVERGENT B0 ;  /* 0x0000000000007941 */ /* 0x000fea0003800200 */
.L_x_1214:
        /* <DEDUP_REMOVED lines=56> */
.L_x_1217:
[----:B------:R-:W-:Y:S05]  /*3ef0*/  BSYNC.RECONVERGENT B0 ;  /* 0x0000000000007941 */ /* 0x000fea0003800200 */
.L_x_1216:
        /* <DEDUP_REMOVED lines=57> */
.L_x_1219:
[----:B------:R-:W-:Y:S05]  /*4290*/  BSYNC.RECONVERGENT B0 ;  /* 0x0000000000007941 */ /* 0x000fea0003800200 */
.L_x_1218:
        /* <DEDUP_REMOVED lines=57> */
.L_x_1221:
[----:B------:R-:W-:Y:S05]  /*4630*/  BSYNC.RECONVERGENT B0 ;  /* 0x0000000000007941 */ /* 0x000fea0003800200 */
.L_x_1220:
        /* <DEDUP_REMOVED lines=57> */
.L_x_1223:
[----:B------:R-:W-:Y:S05]  /*49d0*/  BSYNC.RECONVERGENT B0 ;  /* 0x0000000000007941 */ /* 0x000fea0003800200 */
.L_x_1222:
        /* <DEDUP_REMOVED lines=57> */
.L_x_1225:
[----:B------:R-:W-:Y:S05]  /*4d70*/  BSYNC.RECONVERGENT B0 ;  /* 0x0000000000007941 */ /* 0x000fea0003800200 */
.L_x_1224:
[----:B------:R-:W1:Y:S01]  /*4d80*/  LDC R14, c[0x0][0x450] ;  /* 0x00011400ff0e7b82 */ /* 0x000e620000000800 */
[----:B------:R-:W-:Y:S05]  /*4d90*/  IMAD.U32 R25, R25, -0x80, RZ ;  /* 0xffffff8019197824 */ /* 0x000fea00078e00ff */
[C---:B------:R-:W-:Y:S02]  /*4da0*/  LEA R12, P1, R25.reuse, R12, 0x1 ;  /* 0x0000000c190c7211 */ /* 0x040fe400078208ff */
[C---:B------:R-:W-:Y:S02]  /*4db0*/  LEA R30, P0, R25.reuse, R30, 0x1 ;  /* 0x0000001e191e7211 */ /* 0x040fe400078008ff */
[C---:B------:R-:W-:Y:S02]  /*4dc0*/  LEA.HI.X.SX32 R13, R25.reuse, R13, 0x1, P1 ;  /* 0x0000000d190d7211 */ /* 0x040fe400008f0eff */
[----:B------:R-:W-:Y:S01]  /*4dd0*/  LEA.HI.X.SX32 R31, R25, R31, 0x1, P0 ;  /* 0x0000001f191f7211 */ /* 0x000fe200000f0eff */
[----:B------:R-:W-:Y:S05]  /*4de0*/  BRA `(.L_x_1208) ;  /* 0x0000003000007947 */ /* 0x000fea0003800000 */
.L_x_1209:
        /* <DEDUP_REMOVED lines=101> */
.L_x_1227:
[----:B------:R-:W-:Y:S05]  /*5440*/  BSYNC.RECONVERGENT B0 ;  /* 0x0000000000007941 */ /* 0x000fea0003800200 */
.L_x_1226:
        /* <DEDUP_REMOVED lines=88> */
.L_x_1229:
[----:B------:R-:W-:Y:S05]  /*59d0*/  BSYNC.RECONVERGENT B0 ;  /* 0x0000000000007941 */ /* 0x000fea0003800200 */
.L_x_1228:
        /* <DEDUP_REMOVED lines=92> */
.L_x_1231:
[----:B------:R-:W-:Y:S05]  /*5fa0*/  BSYNC.RECONVERGENT B0 ;  /* 0x0000000000007941 */ /* 0x000fea0003800200 */
.L_x_1230:
        /* <DEDUP_REMOVED lines=92> */
.L_x_1233:
[----:B------:R-:W-:Y:S05]  /*6570*/  BSYNC.RECONVERGENT B0 ;  /* 0x0000000000007941 */ /* 0x000fea0003800200 */
.L_x_1232:
        /* <DEDUP_REMOVED lines=94> */
.L_x_1235:
[----:B------:R-:W-:Y:S05]  /*6b60*/  BSYNC.RECONVERGENT B0 ;  /* 0x0000000000007941 */ /* 0x000fea0003800200 */
.L_x_1234:
        /* <DEDUP_REMOVED lines=94> */
.L_x_1237:
[----:B------:R-:W-:Y:S05]  /*7150*/  BSYNC.RECONVERGENT B0 ;  /* 0x0000000000007941 */ /* 0x000fea0003800200 */
.L_x_1236:
        /* <DEDUP_REMOVED lines=94> */
.L_x_1239:
[----:B------:R-:W-:Y:S05]  /*7740*/  BSYNC.RECONVERGENT B0 ;  /* 0x0000000000007941 */ /* 0x000fea0003800200 */
.L_x_1238:
        /* <DEDUP_REMOVED lines=95> */
.L_x_1241:
[----:B------:R-:W-:Y:S05]  /*7d40*/  BSYNC.RECONVERGENT B0 ;  /* 0x0000000000007941 */ /* 0x000fea0003800200 */
.L_x_1240:
        /* <DEDUP_REMOVED lines=10> */
.L_x_1208:
[----:B------:R-:W-:Y:S05]  /*7df0*/  BSYNC.RECONVERGENT B1 ;  /* 0x0000000000017941 */ /* 0x000fea0003800200 */
.L_x_1206:
        /* <DEDUP_REMOVED lines=90> */
.L_x_1242:
[----:B------:R-:W-:Y:S02]  /*83a0*/  ISETP.NE.AND P2, PT, R100, RZ, PT ;  /* 0x000000ff6400720c */ /* 0x000fe40003f45270 */
[----:B------:R-:W-:Y:S02]  /*83b0*/  IADD3 R57, P1, PT, R57, R63, RZ ;  /* 0x0000003f39397210 */ /* 0x000fe40007f3e0ff */
[----:B------:R-:W-:Y:S03]  /*83c0*/  IADD3 R10, P0, PT, R10, R65, RZ ;  /* 0x000000410a0a7210 */ /* 0x000fe60007f1e0ff */
[----:B------:R-:W-:Y:S02]  /*83d0*/  IMAD.X R56, R56, 0x1, R62, P1 ;  /* 0x0000000138387824 */ /* 0x000fe400008e063e */
[----:B------:R-:W-:Y:S04]  /*83e0*/  IMAD.X R9, R9, 0x1, R64, P0 ;  /* 0x0000000109097824 */ /* 0x000fe800000e0640 */
[----:B------:R-:W-:Y:S05]  /*83f0*/  @P2 BRA `(.L_x_1243) ;  /* 0xffffffa000642947 */ /* 0x000fea000383ffff */
.L_x_1205:
[----:B------:R-:W1:Y:S01]  /*8400*/  LDC R0, c[0x0][0x450] ;  /* 0x00011400ff007b82 */ /* 0x000e620000000800 */
[----:B------:R-:W-:Y:S01]  /*8410*/  LOP3.LUT R4, R49, 0xd8, RZ, 0xc0, !PT ;  /* 0x000000d831047812 */ /* 0x000fe200078ec0ff */
[----:B------:R-:W-:Y:S01]  /*8420*/  UMOV UR4, 0x400 ;  /* 0x0000040000047882 */ /* 0x000fe20000000000 */
[----:B----4-:R-:W-:Y:S01]  /*8430*/  LOP3.LUT R33, R98, 0x1f00, R49, 0xf8, !PT ;  /* 0x00001f0062217812 */ /* 0x010fe200078ef831 */
[----:B------:R-:W-:Y:S01]  /*8440*/  BSSY.RECONVERGENT B2, `(.L_x_1244) ;  /* 0x000018d000027945 */ /* 0x000fe20003800200 */
[----:B------:R-:W-:-:S03]  /*8450*/  LOP3.LUT R4, R4, 0x18, R48, 0x78, !PT ;  /* 0x0000001804047812 */ /* 0x000fc600078e7830 */
[----:B------:R-:W4:Y:S02]  /*8460*/  S2UR UR5, SR_CgaCtaId ;  /* 0x00000000000579c3 */ /* 0x000f240000008800 */
[----:B------:R-:W-:-:S06]  /*8470*/  IMAD.IADD R33, R4, 0x1, R33 ;  /* 0x0000000104217824 */ /* 0x000fcc00078e0221 */
[----:B------:R-:W2:Y:S08]  /*8480*/  LDC.64 R2, c[0x0][0x3b0] ;  /* 0x0000ec00ff027b82 */ /* 0x000eb00000000a00 */
[----:B------:R-:W-:Y:S01]  /*8490*/  BAR.SYNC.DEFER_BLOCKING 0x0 ;  /* 0x0000000000007b1d */ /* 0x000fe20000010000 */
[----:B-1----:R-:W-:Y:S01]  /*84a0*/  ISETP.NE.AND P0, PT, R0, RZ, PT ;  /* 0x000000ff0000720c */ /* 0x002fe20003f05270 */
[----:B----4-:R-:W-:-:S06]  /*84b0*/  ULEA UR5, UR5, UR4, 0x18 ;  /* 0x0000000405057291 */ /* 0x010fcc000f8ec0ff */
[----:B------:R-:W-:Y:S02]  /*84c0*/  LEA R33, R33, UR5, 0x1 ;  /* 0x0000000521217c11 */ /* 0x000fe4000f8e08ff */
[C---:B--2---:R-:W-:Y:S01]  /*84d0*/  SHF.L.U64.HI R20, R2.reuse, 0x5, R3 ;  /* 0x0000000502147819 */ /* 0x044fe20000010203 */
        /* <DEDUP_REMOVED lines=17> */
.L_x_1248:
[----:B------:R1:W-:Y:S02]  /*85f0*/  STS.128 [R33], RZ ;  /* 0x000000ff21007388 */ /* 0x0003e40000000c00 */
.L_x_1247:
[----:B------:R-:W-:Y:S05]  /*8600*/  BSYNC.RECONVERGENT B0 ;  /* 0x0000000000007941 */ /* 0x000fea0003800200 */
.L_x_1246:
[----:B------:R-:W-:-:S04]  /*8610*/  IADD3 R26, PT, PT, R106, 0x20, RZ ;  /* 0x000000206a1a7810 */ /* 0x000fc80007ffe0ff */
[----:B------:R-:W-:-:S13]  /*8620*/  ISETP.GE.AND P0, PT, R26, R0, PT ;  /* 0x000000001a00720c */ /* 0x000fda0003f06270 */
[----:B------:R-:W-:Y:S05]  /*8630*/  @P0 BRA `(.L_x_1249) ;  /* 0x0000001400b40947 */ /* 0x000fea0003800000 */
[----:B------:R-:W4:Y:S02]  /*8640*/  LDCU UR4, c[0x0][0x440] ;  /* 0x00008800ff0477ac */ /* 0x000f240008000800 */
[----:B----4-:R-:W-:-:S13]  /*8650*/  ISETP.GE.AND P0, PT, R148, UR4, PT ;  /* 0x0000000494007c0c */ /* 0x010fda000bf06270 */
        /* <DEDUP_REMOVED lines=9> */
.L_x_1245:
[----:B------:R-:W1:Y:S01]  /*86f0*/  LDCU.64 UR8, c[0x0][0x470] ;  /* 0x00008e00ff0877ac */ /* 0x000e620008000a00 */
[----:B------:R-:W-:Y:S01]  /*8700*/  IMAD.MOV.U32 R2, RZ, RZ, RZ ;  /* 0x000000ffff027224 */ /* 0x000fe200078e00ff */
[----:B-1----:R-:W-:-:S04]  /*8710*/  ISETP.NE.U32.AND P0, PT, RZ, UR8, PT ;  /* 0x00000008ff007c0c */ /* 0x002fc8000bf05070 */
[----:B------:R-:W-:Y:S01]  /*8720*/  ISETP.NE.AND.EX P0, PT, RZ, UR9, PT, P0 ;  /* 0x00000009ff007c0c */ /* 0x000fe2000bf05300 */
[----:B------:R-:W1:Y:S01]  /*8730*/  LDCU.U8 UR4, c[0x0][0x533] ;  /* 0x0000a660ff0477ac */ /* 0x000e620008000000 */
[----:B------:R-:W2:Y:S11]  /*8740*/  LDCU.64 UR8, c[0x0][0x380] ;  /* 0x00007000ff0877ac */ /* 0x000eb60008000a00 */
[----:B------:R-:W4:Y:S01]  /*8750*/  @P0 LDG.E R2, desc[UR6][R108.64] ;  /* 0x000000066c020981 */ /* 0x000f22000c1e1900 */
[----:B------:R-:W-:Y:S01]  /*8760*/  IMAD.SHL.U32 R22, R11, 0x20, RZ ;  /* 0x000000200b167824 */ /* 0x000fe200078e00ff */
[----:B-1----:R-:W-:Y:S01]  /*8770*/  UISETP.NE.AND UP0, UPT, UR4, URZ, UPT ;  /* 0x000000ff0400728c */ /* 0x002fe2000bf05270 */
[----:B--2---:R-:W-:-:S04]  /*8780*/  LEA R30, P0, R104, UR8, 0x1 ;  /* 0x00000008681e7c11 */ /* 0x004fc8000f8008ff */
[----:B------:R-:W-:Y:S02]  /*8790*/  LEA.HI.X R31, R104, UR9, R51, 0x1, P0 ;  /* 0x00000009681f7c11 */ /* 0x000fe400080f0c33 */
[----:B----4-:R-:W-:-:S05]  /*87a0*/  IADD3 R2, PT, PT, R2, R44, R169 ;  /* 0x0000002c02027210 */ /* 0x010fca0007ffe0a9 */
        /* <DEDUP_REMOVED lines=21> */
[----:B------:R-:W4:Y:S03]  /*8900*/  LDCU.64 UR8, c[0x0][0x4d0] ;  /* 0x00009a00ff0877ac */ /* 0x000f260008000a00 */
[C---:B--2---:R-:W-:Y:S02]  /*8910*/  IADD3 R4, P1, PT, R3.reuse, UR10, RZ ;  /* 0x0000000a03047c10 */ /* 0x044fe4000ff3e0ff */
[----:B----4-:R-:W-:Y:S02]  /*8920*/  IADD3 R12, P0, PT, R3, UR8, RZ ;  /* 0x00000008030c7c10 */ /* 0x010fe4000ff1e0ff */
[----:B------:R-:W-:-:S02]  /*8930*/  IADD3.X R5, PT, PT, R2, UR11, RZ, P1, !PT ;  /* 0x0000000b02057c10 */ /* 0x000fc40008ffe4ff */
[----:B------:R-:W-:-:S04]  /*8940*/  IADD3.X R13, PT, PT, R2, UR9, RZ, P0, !PT ;  /* 0x00000009020d7c10 */ /* 0x000fc800087fe4ff */
[----:B------:R-:W2:Y:S04]  /*8950*/  LDG.E.64 R4, desc[UR6][R4.64] ;  /* 0x0000000604047981 */ /* 0x000ea8000c1e1b00 */
[----:B------:R4:W2:Y:S01]  /*8960*/  LDG.E.64 R2, desc[UR6][R12.64] ;  /* 0x000000060c027981 */ /* 0x0008a2000c1e1b00 */
[C---:B---3-5:R-:W-:Y:S02]  /*8970*/  SHF.L.U32 R17, R11.reuse, 0x10, RZ ;  /* 0x000000100b117819 */ /* 0x068fe400000006ff */
[----:B------:R-:W-:Y:S02]  /*8980*/  LOP3.LUT R16, R11, 0xffff0000, RZ, 0xc0, !PT ;  /* 0xffff00000b107812 */ /* 0x000fe400078ec0ff */
[----:B------:R-:W-:Y:S01]  /*8990*/  LOP3.LUT R7, R9, 0xffff0000, RZ, 0xc0, !PT ;  /* 0xffff000009077812 */ /* 0x000fe200078ec0ff */
[C---:B------:R-:W-:Y:S01]  /*89a0*/  IMAD.U32 R18, R10.reuse, 0x10000, RZ ;  /* 0x000100000a127824 */ /* 0x040fe200078e00ff */
[----:B------:R-:W-:-:S02]  /*89b0*/  LOP3.LUT R23, R10, 0xffff0000, RZ, 0xc0, !PT ;  /* 0xffff00000a177812 */ /* 0x000fc400078ec0ff */
[C---:B------:R-:W-:Y:S02]  /*89c0*/  LOP3.LUT R19, R8.reuse, 0xffff0000, RZ, 0xc0, !PT ;  /* 0xffff000008137812 */ /* 0x040fe400078ec0ff */
[----:B----4-:R-:W-:Y:S01]  /*89d0*/  SHF.L.U32 R12, R9, 0x10, RZ ;  /* 0x00000010090c7819 */ /* 0x010fe200000006ff */
[----:B------:R-:W-:Y:S01]  /*89e0*/  IMAD.U32 R9, R8, 0x10000, RZ ;  /* 0x0001000008097824 */ /* 0x000fe200078e00ff */
        /* <DEDUP_REMOVED lines=13> */
[C---:B------:R-:W-:Y:S01]  /*8ac0*/  FMUL.FTZ R11, R19.reuse, R2 ;  /* 0x00000002130b7220 */ /* 0x040fe20000410000 */
        /* <DEDUP_REMOVED lines=18> */
.L_x_1255:
[----:B------:R-:W-:Y:S05]  /*8bf0*/  BSYNC.RECONVERGENT B0 ;  /* 0x0000000000007941 */ /* 0x000fea0003800200 */
.L_x_1254:
[----:B-----5:R2:W-:Y:S01]  /*8c00*/  STS.128 [R33], R8 ;  /* 0x0000000821007388 */ /* 0x0205e20000000c00 */
[----:B------:R-:W-:Y:S05]  /*8c10*/  BRA `(.L_x_1252) ;  /* 0x0000000000047947 */ /* 0x000fea0003800000 */
.L_x_1253:
[----:B------:R4:W-:Y:S02]  /*8c20*/  STS.128 [R33], RZ ;  /* 0x000000ff21007388 */ /* 0x0009e40000000c00 */
.L_x_1252:
[----:B------:R-:W-:Y:S05]  /*8c30*/  BSYNC.RECONVERGENT B1 ;  /* 0x0000000000017941 */ /* 0x000fea0003800200 */
.L_x_1251:
        /* <DEDUP_REMOVED lines=30> */
[----:B---3--:R-:W-:Y:S02]  /*8e20*/  LOP3.LUT R17, R8, 0xffff0000, RZ, 0xc0, !PT ;  /* 0xffff000008117812 */ /* 0x008fe400078ec0ff */
[C---:B------:R-:W-:Y:S02]  /*8e30*/  SHF.L.U32 R16, R10.reuse, 0x10, RZ ;  /* 0x000000100a107819 */ /* 0x040fe400000006ff */
[----:B------:R-:W-:Y:S02]  /*8e40*/  LOP3.LUT R18, R10, 0xffff0000, RZ, 0xc0, !PT ;  /* 0xffff00000a127812 */ /* 0x000fe400078ec0ff */
[C---:B--2---:R-:W-:Y:S01]  /*8e50*/  LOP3.LUT R11, R2.reuse, 0xffff0000, RZ, 0xc0, !PT ;  /* 0xffff0000020b7812 */ /* 0x044fe200078ec0ff */
[----:B------:R-:W-:Y:S01]  /*8e60*/  IMAD.U32 R2, R2, 0x10000, RZ ;  /* 0x0001000002027824 */ /* 0x000fe200078e00ff */
[C---:B------:R-:W-:Y:S01]  /*8e70*/  LOP3.LUT R9, R3.reuse, 0xffff0000, RZ, 0xc0, !PT ;  /* 0xffff000003097812 */ /* 0x040fe200078ec0ff */
[----:B------:R-:W-:Y:S01]  /*8e80*/  IMAD.U32 R3, R3, 0x10000, RZ ;  /* 0x0001000003037824 */ /* 0x000fe200078e00ff */
[----:B----4-:R-:W-:Y:S01]  /*8e90*/  LOP3.LUT R13, R4, 0xffff0000, RZ, 0xc0, !PT ;  /* 0xffff0000040d7812 */ /* 0x010fe200078ec0ff */
[----:B------:R-:W-:Y:S01]  /*8ea0*/  FMUL.FTZ R8, R0, R11 ;  /* 0x0000000b00087220 */ /* 0x000fe20000410000 */
[C---:B------:R-:W-:Y:S01]  /*8eb0*/  LOP3.LUT R12, R5.reuse, 0xffff0000, RZ, 0xc0, !PT ;  /* 0xffff0000050c7812 */ /* 0x040fe200078ec0ff */
[----:B------:R-:W-:Y:S01]  /*8ec0*/  FMUL.FTZ R10, R14, R9 ;  /* 0x000000090e0a7220 */ /* 0x000fe20000410000 */
[----:B------:R-:W-:Y:S01]  /*8ed0*/  SHF.L.U32 R4, R4, 0x10, RZ ;  /* 0x0000001004047819 */ /* 0x000fe200000006ff */
[-C--:B------:R-:W-:Y:S01]  /*8ee0*/  FMUL.FTZ R0, R0, R13.reuse ;  /* 0x0000000d00007220 */ /* 0x080fe20000410000 */
[----:B------:R-:W-:Y:S01]  /*8ef0*/  SHF.L.U32 R5, R5, 0x10, RZ ;  /* 0x0000001005057819 */ /* 0x000fe200000006ff */
[----:B------:R-:W-:Y:S01]  /*8f00*/  FMUL.FTZ R14, R14, R12 ;  /* 0x0000000c0e0e7220 */ /* 0x000fe20000410000 */
[C---:B------:R-:W-:Y:S01]  /*8f10*/  FFMA.FTZ R8, R6.reuse, R13, -R8 ;  /* 0x0000000d06087223 */ /* 0x040fe20000010808 */
[----:B------:R-:W-:Y:S01]  /*8f20*/  FFMA.FTZ R0, R6, R11, R0 ;  /* 0x0000000b06007223 */ /* 0x000fe20000010000 */
[----:B------:R-:W-:Y:S01]  /*8f30*/  FMUL.FTZ R6, R17, R2 ;  /* 0x0000000211067220 */ /* 0x000fe20000410000 */
[----:B------:R-:W-:Y:S01]  /*8f40*/  FFMA.FTZ R14, R15, R9, R14 ;  /* 0x000000090f0e7223 */ /* 0x000fe2000001000e */
[C---:B------:R-:W-:Y:S01]  /*8f50*/  FMUL.FTZ R9, R18.reuse, R3 ;  /* 0x0000000312097220 */ /* 0x040fe20000410000 */
[----:B------:R-:W-:Y:S01]  /*8f60*/  FMUL.FTZ R17, R17, R4 ;  /* 0x0000000411117220 */ /* 0x000fe20000410000 */
[-C--:B------:R-:W-:Y:S01]  /*8f70*/  FMUL.FTZ R18, R18, R5.reuse ;  /* 0x0000000512127220 */ /* 0x080fe20000410000 */
[----:B------:R-:W-:Y:S01]  /*8f80*/  FFMA.FTZ R10, R15, R12, -R10 ;  /* 0x0000000c0f0a7223 */ /* 0x000fe2000001080a */
[C---:B------:R-:W-:Y:S01]  /*8f90*/  FFMA.FTZ R6, R7.reuse, R4, -R6 ;  /* 0x0000000407067223 */ /* 0x040fe20000010806 */
[----:B------:R-:W-:Y:S01]  /*8fa0*/  FFMA.FTZ R17, R7, R2, R17 ;  /* 0x0000000207117223 */ /* 0x000fe20000010011 */
[C---:B------:R-:W-:Y:S01]  /*8fb0*/  FFMA.FTZ R9, R16.reuse, R5, -R9 ;  /* 0x0000000510097223 */ /* 0x040fe20000010809 */
        /* <DEDUP_REMOVED lines=9> */
.L_x_1257:
[----:B------:R-:W-:Y:S05]  /*9050*/  BSYNC.RECONVERGENT B0 ;  /* 0x0000000000007941 */ /* 0x000fea0003800200 */
.L_x_1256:
[----:B-----5:R2:W-:Y:S01]  /*9060*/  STS.128 [R33+0x800], R8 ;  /* 0x0008000821007388 */ /* 0x0205e20000000c00 */
[----:B------:R-:W-:Y:S05]  /*9070*/  BRA `(.L_x_1249) ;  /* 0x0000000c00247947 */ /* 0x000fea0003800000 */
.L_x_1250:
        /* <DEDUP_REMOVED lines=16> */
[----:B---3--:R1:W5:Y:S01]  /*9180*/  LDG.E.128 R16, desc[UR6][R10.64] ;  /* 0x000000060a107981 */ /* 0x008362000c1e1d00 */
        /* <DEDUP_REMOVED lines=83> */
.L_x_1262:
[----:B------:R-:W-:Y:S05]  /*96c0*/  BSYNC.RECONVERGENT B0 ;  /* 0x0000000000007941 */ /* 0x000fea0003800200 */
.L_x_1261:
[----:B-----5:R2:W-:Y:S01]  /*96d0*/  STS.128 [R33], R16 ;  /* 0x0000001021007388 */ /* 0x0205e20000000c00 */
[----:B------:R-:W-:Y:S05]  /*96e0*/  BRA `(.L_x_1259) ;  /* 0x0000000000047947 */ /* 0x000fea0003800000 */
.L_x_1260:
[----:B------:R4:W-:Y:S02]  /*96f0*/  STS.128 [R33], RZ ;  /* 0x000000ff21007388 */ /* 0x0009e40000000c00 */
.L_x_1259:
[----:B------:R-:W-:Y:S05]  /*9700*/  BSYNC.RECONVERGENT B1 ;  /* 0x0000000000017941 */ /* 0x000fea0003800200 */
.L_x_1258:
        /* <DEDUP_REMOVED lines=15> */
[----:B--23--:R-:W-:Y:S01]  /*9800*/  IMAD.WIDE R16, R28, 0x2, R8 ;  /* 0x000000021c107825 */ /* 0x00cfe200078e0208 */
        /* <DEDUP_REMOVED lines=12> */
[----:B------:R-:W-:-:S06]  /*98d0*/  IADD3.X R13, PT, PT, R2, UR9, RZ, P0, !PT ;  /* 0x00000009020d7c10 */ /* 0x000fcc00087fe4ff */
[----:B------:R-:W4:Y:S01]  /*98e0*/  LDG.E.128 R12, desc[UR6][R12.64] ;  /* 0x000000060c0c7981 */ /* 0x000f22000c1e1d00 */
        /* <DEDUP_REMOVED lines=16> */
[C---:B---3--:R-:W-:Y:S01]  /*99f0*/  IMAD.U32 R19, R8.reuse, 0x10000, RZ ;  /* 0x0001000008137824 */ /* 0x048fe200078e00ff */
        /* <DEDUP_REMOVED lines=19> */
[C---:B----4-:R-:W-:Y:S01]  /*9b30*/  IMAD.U32 R10, R12.reuse, 0x10000, RZ ;  /* 0x000100000c0a7824 */ /* 0x050fe200078e00ff */
        /* <DEDUP_REMOVED lines=8> */
[----:B------:R-:W-:Y:S01]  /*9bc0*/  SHF.L.U32 R11, R15, 0x10, RZ ;  /* 0x000000100f0b7819 */ /* 0x000fe200000006ff */
        /* <DEDUP_REMOVED lines=18> */
.L_x_1264:
[----:B------:R-:W-:Y:S05]  /*9cf0*/  BSYNC.RECONVERGENT B0 ;  /* 0x0000000000007941 */ /* 0x000fea0003800200 */
.L_x_1263:
[----:B-----5:R1:W-:Y:S02]  /*9d00*/  STS.128 [R33+0x800], R4 ;  /* 0x0008000421007388 */ /* 0x0203e40000000c00 */
.L_x_1249:
[----:B------:R-:W-:Y:S05]  /*9d10*/  BSYNC.RECONVERGENT B2 ;  /* 0x0000000000027941 */ /* 0x000fea0003800200 */
.L_x_1244:
[----:B------:R-:W-:Y:S01]  /*9d20*/  IMAD R0, R41, -0x100, R42 ;  /* 0xffffff0029007824 */ /* 0x000fe200078e022a */
[----:B------:R-:W-:Y:S04]  /*9d30*/  BSSY.RECONVERGENT B0, `(.L_x_1265) ;  /* 0x000000e000007945 */ /* 0x000fe80003800200 */
[----:B------:R-:W-:-:S13]  /*9d40*/  ISETP.GE.AND P2, PT, R106, R0, PT ;  /* 0x000000006a00720c */ /* 0x000fda0003f46270 */
[----:B------:R-:W-:Y:S05]  /*9d50*/  @P2 BRA `(.L_x_1266) ;  /* 0x00000000002c2947 */ /* 0x000fea0003800000 */
[----:B------:R-:W2:Y:S02]  /*9d60*/  LDCU UR4, c[0x0][0x440] ;  /* 0x00008800ff0477ac */ /* 0x000ea40008000800 */
[----:B--2---:R-:W-:-:S13]  /*9d70*/  ISETP.GE.AND P0, PT, R148, UR4, PT ;  /* 0x0000000494007c0c */ /* 0x004fda000bf06270 */
        /* <DEDUP_REMOVED lines=8> */
.L_x_1267:
[----:B------:R2:W-:Y:S02]  /*9e00*/  STS.128 [R33+0x1000], RZ ;  /* 0x001000ff21007388 */ /* 0x0005e40000000c00 */
.L_x_1266:
[----:B------:R-:W-:Y:S05]  /*9e10*/  BSYNC.RECONVERGENT B0 ;  /* 0x0000000000007941 */ /* 0x000fea0003800200 */
.L_x_1265:
        /* <DEDUP_REMOVED lines=13> */
.L_x_1270:
[----:B------:R2:W-:Y:S02]  /*9ef0*/  STS.128 [R33+0x1800], RZ ;  /* 0x001800ff21007388 */ /* 0x0005e40000000c00 */
.L_x_1269:
[----:B------:R-:W-:Y:S05]  /*9f00*/  BSYNC.RECONVERGENT B0 ;  /* 0x0000000000007941 */ /* 0x000fea0003800200 */
.L_x_1268:
        /* <DEDUP_REMOVED lines=15> */
.L_x_1273:
[----:B------:R1:W-:Y:S02]  /*a000*/  STS.128 [R33+0x2000], RZ ;  /* 0x002000ff21007388 */ /* 0x0003e40000000c00 */
.L_x_1272:
[----:B------:R-:W-:Y:S05]  /*a010*/  BSYNC.RECONVERGENT B0 ;  /* 0x0000000000007941 */ /* 0x000fea0003800200 */
.L_x_1271:
        /* <DEDUP_REMOVED lines=15> */
.L_x_1276:
[----:B------:R1:W-:Y:S02]  /*a110*/  STS.128 [R33+0x2800], RZ ;  /* 0x002800ff21007388 */ /* 0x0003e40000000c00 */
.L_x_1275:
[----:B------:R-:W-:Y:S05]  /*a120*/  BSYNC.RECONVERGENT B0 ;  /* 0x0000000000007941 */ /* 0x000fea0003800200 */
.L_x_1274:
        /* <DEDUP_REMOVED lines=18> */
.L_x_1279:
[----:B------:R1:W-:Y:S02]  /*a250*/  STS.128 [R33+0x3000], RZ ;  /* 0x003000ff21007388 */ /* 0x0003e40000000c00 */
.L_x_1278:
[----:B------:R-:W-:Y:S05]  /*a260*/  BSYNC.RECONVERGENT B0 ;  /* 0x0000000000007941 */ /* 0x000fea0003800200 */
.L_x_1277:
[----:B-1----:R-:W-:Y:S01]  /*a270*/  IADD3 R5, PT, PT, R106, 0xa0, RZ ;  /* 0x000000a06a057810 */ /* 0x002fe20007ffe0ff */
        /* <DEDUP_REMOVED lines=14> */
.L_x_1282:
[----:B------:R1:W-:Y:S02]  /*a360*/  STS.128 [R33+0x3800], RZ ;  /* 0x003800ff21007388 */ /* 0x0003e40000000c00 */
.L_x_1281:
[----:B------:R-:W-:Y:S05]  /*a370*/  BSYNC.RECONVERGENT B0 ;  /* 0x0000000000007941 */ /* 0x000fea0003800200 */
.L_x_1280:
        /* <DEDUP_REMOVED lines=18> */
.L_x_1285:
[----:B------:R1:W-:Y:S02]  /*a4a0*/  STS.128 [R33+0x4000], RZ ;  /* 0x004000ff21007388 */ /* 0x0003e40000000c00 */
.L_x_1284:
[----:B------:R-:W-:Y:S05]  /*a4b0*/  BSYNC.RECONVERGENT B0 ;  /* 0x0000000000007941 */ /* 0x000fea0003800200 */
.L_x_1283:
        /* <DEDUP_REMOVED lines=16> */
.L_x_1288:
[----:B------:R1:W-:Y:S02]  /*a5c0*/  STS.128 [R33+0x4800], RZ ;  /* 0x004800ff21007388 */ /* 0x0003e40000000c00 */
.L_x_1287:
[----:B------:R-:W-:Y:S05]  /*a5d0*/  BSYNC.RECONVERGENT B0 ;  /* 0x0000000000007941 */ /* 0x000fea0003800200 */
.L_x_1286:
        /* <DEDUP_REMOVED lines=15> */
.L_x_1291:
[----:B------:R1:W-:Y:S01]  /*a6d0*/  STS.128 [R33+0x5000], RZ ;  /* 0x005000ff21007388 */ /* 0x0003e20000000c00 */
[----:B------:R-:W-:Y:S05]  /*a6e0*/  BRA `(.L_x_1292) ;  /* 0x0000000000047947 */ /* 0x000fea0003800000 */
.L_x_1290:
[----:B------:R1:W-:Y:S02]  /*a6f0*/  STS.128 [R33+0x5000], RZ ;  /* 0x005000ff21007388 */ /* 0x0003e40000000c00 */
.L_x_1292:
[----:B------:R-:W-:Y:S05]  /*a700*/  BSYNC.RECONVERGENT B0 ;  /* 0x0000000000007941 */ /* 0x000fea0003800200 */
.L_x_1289:
        /* <DEDUP_REMOVED lines=14> */
.L_x_1295:
[----:B------:R2:W-:Y:S02]  /*a7f0*/  STS.128 [R33+0x5800], RZ ;  /* 0x005800ff21007388 */ /* 0x0005e40000000c00 */
.L_x_1294:
[----:B------:R-:W-:Y:S05]  /*a800*/  BSYNC.RECONVERGENT B0 ;  /* 0x0000000000007941 */ /* 0x000fea0003800200 */
.L_x_1293:
        /* <DEDUP_REMOVED lines=15> */
.L_x_1298:
[----:B------:R2:W-:Y:S02]  /*a900*/  STS.128 [R33+0x6000], RZ ;  /* 0x006000ff21007388 */ /* 0x0005e40000000c00 */
.L_x_1297:
[----:B------:R-:W-:Y:S05]  /*a910*/  BSYNC.RECONVERGENT B0 ;  /* 0x0000000000007941 */ /* 0x000fea0003800200 */
.L_x_1296:
        /* <DEDUP_REMOVED lines=15> */
.L_x_1301:
[----:B------:R2:W-:Y:S02]  /*aa10*/  STS.128 [R33+0x6800], RZ ;  /* 0x006800ff21007388 */ /* 0x0005e40000000c00 */
.L_x_1300:
[----:B------:R-:W-:Y:S05]  /*aa20*/  BSYNC.RECONVERGENT B0 ;  /* 0x0000000000007941 */ /* 0x000fea0003800200 */
.L_x_1299:
        /* <DEDUP_REMOVED lines=18> */
.L_x_1304:
[----:B------:R2:W-:Y:S02]  /*ab50*/  STS.128 [R33+0x7000], RZ ;  /* 0x007000ff21007388 */ /* 0x0005e40000000c00 */
.L_x_1303:
[----:B------:R-:W-:Y:S05]  /*ab60*/  BSYNC.RECONVERGENT B0 ;  /* 0x0000000000007941 */ /* 0x000fea0003800200 */
.L_x_1302:
        /* <DEDUP_REMOVED lines=15> */
.L_x_1307:
[----:B------:R2:W-:Y:S02]  /*ac60*/  STS.128 [R33+0x7800], RZ ;  /* 0x007800ff21007388 */ /* 0x0005e40000000c00 */
.L_x_1306:
[----:B------:R-:W-:Y:S05]  /*ac70*/  BSYNC.RECONVERGENT B0 ;  /* 0x0000000000007941 */ /* 0x000fea0003800200 */
.L_x_1305:
        /* <DEDUP_REMOVED lines=18> */
.L_x_1310:
[----:B------:R2:W-:Y:S02]  /*ada0*/  STS.128 [R33+0x8000], RZ ;  /* 0x008000ff21007388 */ /* 0x0005e40000000c00 */
.L_x_1309:
[----:B------:R-:W-:Y:S05]  /*adb0*/  BSYNC.RECONVERGENT B0 ;  /* 0x0000000000007941 */ /* 0x000fea0003800200 */
.L_x_1308:
        /* <DEDUP_REMOVED lines=16> */
.L_x_1313:
[----:B------:R2:W-:Y:S02]  /*aec0*/  STS.128 [R33+0x8800], RZ ;  /* 0x008800ff21007388 */ /* 0x0005e40000000c00 */
.L_x_1312:
[----:B------:R-:W-:Y:S05]  /*aed0*/  BSYNC.RECONVERGENT B0 ;  /* 0x0000000000007941 */ /* 0x000fea0003800200 */
.L_x_1311:
[----:B------:R-:W3:Y:S01]  /*aee0*/  S2R R165, SR_TID.X ;  /* 0x0000000000a57919 */ /* 0x000ee20000002100 */
[----:B------:R-:W4:Y:S01]  /*aef0*/  LDCU.64 UR14, c[0x0][0x508] ;  /* 0x0000a100ff0e77ac */ /* 0x000f220008000a00 */
[----:B------:R-:W-:Y:S01]  /*af00*/  LOP3.LUT R2, R2, 0xfffffffb, RZ, 0xc0, !PT ;  /* 0xfffffffb02027812 */ /* 0x000fe200078ec0ff */
[----:B------:R-:W0:Y:S01]  /*af10*/  LDGDEPBAR ;  /* 0x00000000000079af */ /* 0x000e220000000000 */
[C---:B---3--:R-:W-:Y:S02]  /*af20*/  SHF.L.U32 R3, R165.reuse, 0x5, RZ ;  /* 0x00000005a5037819 */ /* 0x048fe400000006ff */
[----:B--2---:R-:W-:Y:S02]  /*af30*/  SHF.L.U32 R4, R165, 0x4, RZ ;  /* 0x00000004a5047819 */ /* 0x004fe400000006ff */
[----:B------:R-:W-:Y:S02]  /*af40*/  LOP3.LUT R167, R3, 0x120, RZ, 0xc0, !PT ;  /* 0x0000012003a77812 */ /* 0x000fe400078ec0ff */
[----:B------:R-:W-:-:S02]  /*af50*/  LOP3.LUT R166, R165, 0x8, RZ, 0xc0, !PT ;  /* 0x00000008a5a67812 */ /* 0x000fc400078ec0ff */
[----:B------:R-:W-:Y:S02]  /*af60*/  SHF.R.U32.HI R34, RZ, 0x1, R165 ;  /* 0x00000001ff227819 */ /* 0x000fe400000116a5 */
[----:B------:R-:W-:Y:S02]  /*af70*/  LOP3.LUT R0, R4, 0x100, RZ, 0xc0, !PT ;  /* 0x0000010004007812 */ /* 0x000fe400078ec0ff */
[----:B------:R-:W-:Y:S02]  /*af80*/  LOP3.LUT R167, R167, 0x3e00, R4, 0xf8, !PT ;  /* 0x00003e00a7a77812 */ /* 0x000fe400078ef804 */
[C---:B------:R-:W-:Y:S02]  /*af90*/  LOP3.LUT R166, R43.reuse, R166, RZ, 0x3c, !PT ;  /* 0x000000a62ba67212 */ /* 0x040fe400078e3cff */
[----:B------:R-:W-:Y:S02]  /*afa0*/  LOP3.LUT R32, R43, 0x8, R34, 0x78, !PT ;  /* 0x000000082b207812 */ /* 0x000fe400078e7822 */
[----:B------:R-:W-:-:S02]  /*afb0*/  LOP3.LUT R0, R0, 0x20, R3, 0xf8, !PT ;  /* 0x0000002000007812 */ /* 0x000fc400078ef803 */
[----:B------:R-:W-:Y:S02]  /*afc0*/  IADD3 R167, PT, PT, R167, R32, RZ ;  /* 0x00000020a7a77210 */ /* 0x000fe40007ffe0ff */
[----:B------:R-:W-:Y:S02]  /*afd0*/  IADD3 R166, PT, PT, R166, R0, RZ ;  /* 0x00000000a6a67210 */ /* 0x000fe40007ffe0ff */
[----:B------:R-:W-:Y:S02]  /*afe0*/  LEA R167, R167, UR5, 0x1 ;  /* 0x00000005a7a77c11 */ /* 0x000fe4000f8e08ff */
[----:B------:R-:W-:Y:S02]  /*aff0*/  LEA R166, R166, UR5, 0x1 ;  /* 0x00000005a6a67c11 */ /* 0x000fe4000f8e08ff */
[----:B------:R-:W-:Y:S01]  /*b000*/  MOV R43, 0x20 ;  /* 0x00000020002b7802 */ /* 0x000fe20000000f00 */
[----:B------:R-:W-:Y:S01]  /*b010*/  LDSM.16.M88.4 R24, [R167] ;  /* 0x00000000a718783b */ /* 0x000fe20000000200 */
[----:B------:R-:W-:-:S02]  /*b020*/  LOP3.LUT P0, RZ, R165, 0x4, RZ, 0xc0, !PT ;  /* 0x00000004a5ff7812 */ /* 0x000fc4000780c0ff */
[----:B------:R-:W-:Y:S01]  /*b030*/  LOP3.LUT R34, R34, 0x1f0, RZ, 0xc0, !PT ;  /* 0x000001f022227812 */ /* 0x000fe200078ec0ff */
[----:B------:R-:W2:Y:S01]  /*b040*/  LDSM.16.M88.4 R12, [R166+0x1000] ;  /* 0x00100000a60c783b */ /* 0x000ea20000000200 */
[----:B------:R-:W-:-:S03]  /*b050*/  SEL R43, R43, 0xffffffe0, !P0 ;  /* 0xffffffe02b2b7807 */ /* 0x000fc60004000000 */
[----:B------:R-:W3:Y:S01]  /*b060*/  LDSM.16.M88.4 R4, [R166+0x1400] ;  /* 0x00140000a604783b */ /* 0x000ee20000000200 */
[----:B------:R-:W-:Y:S02]  /*b070*/  IADD3 R44, PT, PT, R167, R43, RZ ;  /* 0x0000002ba72c7210 */ /* 0x000fe40007ffe0ff */
[----:B------:R-:W-:-:S03]  /*b080*/  IADD3 R43, PT, PT, R43, R166, RZ ;  /* 0x000000a62b2b7210 */ /* 0x000fc60007ffe0ff */
[----:B------:R-:W-:Y:S01]  /*b090*/  LDSM.16.M88.4 R16, [R44] ;  /* 0x000000002c10783b */ /* 0x000fe20000000200 */
[----:B------:R-:W-:Y:S02]  /*b0a0*/  @P0 LOP3.LUT R2, R2, 0x4, RZ, 0xfc, !PT ;  /* 0x0000000402020812 */ /* 0x000fe400078efcff */
[----:B------:R-:W-:Y:S01]  /*b0b0*/  ISETP.GT.AND P0, PT, R41, R168, PT ;  /* 0x000000a82900720c */ /* 0x000fe20003f04270 */
[----:B-----5:R-:W1:Y:S04]  /*b0c0*/  LDSM.16.M88.4 R8, [R43+0x1000] ;  /* 0x001000002b08783b */ /* 0x020e680000000200 */
[----:B------:R-:W4:Y:S04]  /*b0d0*/  LDSM.16.M88.4 R20, [R43+0x1400] ;  /* 0x001400002b14783b */ /* 0x000f280000000200 */
[----:B------:R-:W-:Y:S04]  /*b0e0*/  LDSM.16.M88.4 R48, [R43+0x1800] ;  /* 0x001800002b30783b */ /* 0x000fe80000000200 */
[----:B------:R-:W-:Y:S01]  /*b0f0*/  LDSM.16.M88.4 R72, [R43+0x2400] ;  /* 0x002400002b48783b */ /* 0x000fe20000000200 */
[C---:B--2---:R-:W-:Y:S08]  /*b100*/  HMMA.16816.F32.BF16 R36, R24.reuse, R12, RZ ;  /* 0x0000000c1824723c */ /* 0x044ff000000418ff */
[C---:B------:R-:W-:Y:S08]  /*b110*/  HMMA.16816.F32.BF16 R12, R24.reuse, R14, RZ ;  /* 0x0000000e180c723c */ /* 0x040ff000000418ff */
[----:B---3--:R-:W-:Y:S08]  /*b120*/  HMMA.16816.F32.BF16 R28, R24, R4, RZ ;  /* 0x00000004181c723c */ /* 0x008ff000000418ff */
[C---:B-1----:R-:W-:Y:S08]  /*b130*/  HMMA.16816.F32.BF16 R36, R16.reuse, R8, R36 ;  /* 0x000000081024723c */ /* 0x042ff00000041824 */
[----:B------:R-:W-:Y:S01]  /*b140*/  HMMA.16816.F32.BF16 R12, R16, R10, R12 ;  /* 0x0000000a100c723c */ /* 0x000fe2000004180c */
[----:B------:R-:W1:Y:S07]  /*b150*/  LDSM.16.M88.4 R8, [R166+0x1800] ;  /* 0x00180000a608783b */ /* 0x000e6e0000000200 */
[----:B------:R-:W-:Y:S03]  /*b160*/  HMMA.16816.F32.BF16 R4, R24, R6, RZ ;  /* 0x000000061804723c */ /* 0x000fe600000418ff */
[----:B----4-:R-:W-:Y:S01]  /*b170*/  FMUL.FTZ R36, R36, UR15 ;  /* 0x0000000f24247c20 */ /* 0x010fe20008410000 */
[----:B------:R-:W-:Y:S01]  /*b180*/  FMUL.FTZ R37, R37, UR15 ;  /* 0x0000000f25257c20 */ /* 0x000fe20008410000 */
[----:B------:R-:W-:Y:S01]  /*b190*/  FMUL.FTZ R38, R38, UR15 ;  /* 0x0000000f26267c20 */ /* 0x000fe20008410000 */
[----:B------:R-:W-:Y:S01]  /*b1a0*/  FMUL.FTZ R39, R39, UR15 ;  /* 0x0000000f27277c20 */ /* 0x000fe20008410000 */
[----:B------:R-:W2:Y:S01]  /*b1b0*/  MUFU.TANH R45, R36 ;  /* 0x00000024002d7308 */ /* 0x000ea20000002400 */
[C---:B------:R-:W-:Y:S03]  /*b1c0*/  HMMA.16816.F32.BF16 R28, R16.reuse, R20, R28 ;  /* 0x00000014101c723c */ /* 0x040fe6000004181c */
[----:B------:R-:W-:Y:S01]  /*b1d0*/  FMUL.FTZ R12, R12, UR15 ;  /* 0x0000000f0c0c7c20 */ /* 0x000fe20008410000 */
[----:B------:R-:W-:Y:S01]  /*b1e0*/  FMUL.FTZ R13, R13, UR15 ;  /* 0x0000000f0d0d7c20 */ /* 0x000fe20008410000 */
[----:B------:R-:W-:Y:S01]  /*b1f0*/  FMUL.FTZ R14, R14, UR15 ;  /* 0x0000000f0e0e7c20 */ /* 0x000fe20008410000 */
[----:B------:R-:W-:Y:S01]  /*b200*/  FMUL.FTZ R15, R15, UR15 ;  /* 0x0000000f0f0f7c20 */ /* 0x000fe20008410000 */
[----:B------:R-:W3:Y:S05]  /*b210*/  MUFU.TANH R65, R12 ;  /* 0x0000000c00417308 */ /* 0x000eea0000002400 */
[----:B------:R-:W-:Y:S03]  /*b220*/  HMMA.16816.F32.BF16 R4, R16, R22, R4 ;  /* 0x000000161004723c */ /* 0x000fe60000041804 */
[----:B------:R-:W4:Y:S04]  /*b230*/  MUFU.TANH R64, R13 ;  /* 0x0000000d00407308 */ /* 0x000f280000002400 */
[----:B------:R-:W-:Y:S01]  /*b240*/  FMUL.FTZ R28, R28, UR15 ;  /* 0x0000000f1c1c7c20 */ /* 0x000fe20008410000 */
[----:B------:R-:W-:Y:S01]  /*b250*/  FMUL.FTZ R29, R29, UR15 ;  /* 0x0000000f1d1d7c20 */ /* 0x000fe20008410000 */
[----:B------:R-:W-:Y:S01]  /*b260*/  FMUL.FTZ R30, R30, UR15 ;  /* 0x0000000f1e1e7c20 */ /* 0x000fe20008410000 */
[----:B------:R-:W-:Y:S01]  /*b270*/  FMUL.FTZ R31, R31, UR15 ;  /* 0x0000000f1f1f7c20 */ /* 0x000fe20008410000 */
[----:B------:R-:W2:Y:S01]  /*b280*/  MUFU.TANH R83, R14 ;  /* 0x0000000e00537308 */ /* 0x000ea20000002400 */
[C---:B-1----:R-:W-:Y:S07]  /*b290*/  HMMA.16816.F32.BF16 R20, R24.reuse, R8, RZ ;  /* 0x000000081814723c */ /* 0x042fee00000418ff */
[----:B------:R1:W1:Y:S01]  /*b2a0*/  MUFU.TANH R82, R15 ;  /* 0x0000000f00527308 */ /* 0x0002620000002400 */
[----:B------:R-:W-:Y:S01]  /*b2b0*/  FMUL.FTZ R4, R4, UR15 ;  /* 0x0000000f04047c20 */ /* 0x000fe20008410000 */
[----:B------:R-:W-:Y:S01]  /*b2c0*/  FMUL.FTZ R5, R5, UR15 ;  /* 0x0000000f05057c20 */ /* 0x000fe20008410000 */
[----:B------:R-:W-:Y:S01]  /*b2d0*/  FMUL.FTZ R6, R6, UR15 ;  /* 0x0000000f06067c20 */ /* 0x000fe20008410000 */
[----:B------:R-:W-:Y:S01]  /*b2e0*/  FMUL.FTZ R7, R7, UR15 ;  /* 0x0000000f07077c20 */ /* 0x000fe20008410000 */
[----:B------:R-:W-:Y:S03]  /*b2f0*/  HMMA.16816.F32.BF16 R8, R24, R10, RZ ;  /* 0x0000000a1808723c */ /* 0x000fe600000418ff */
[----:B------:R-:W2:Y:S05]  /*b300*/  MUFU.TANH R63, R28 ;  /* 0x0000001c003f7308 */ /* 0x000eaa0000002400 */
[C---:B------:R-:W-:Y:S03]  /*b310*/  HMMA.16816.F32.BF16 R20, R16.reuse, R48, R20 ;  /* 0x000000301014723c */ /* 0x040fe60000041814 */
[----:B------:R-:W2:Y:S01]  /*b320*/  MUFU.TANH R62, R29 ;  /* 0x0000001d003e7308 */ /* 0x000ea20000002400 */
[----:B-1----:R-:W1:Y:S07]  /*b330*/  LDSM.16.M88.4 R12, [R166+0x1c00] ;  /* 0x001c0000a60c783b */ /* 0x002e6e0000000200 */
[----:B------:R-:W1:Y:S01]  /*b340*/  MUFU.TANH R81, R30 ;  /* 0x0000001e00517308 */ /* 0x000e620000002400 */
[----:B------:R-:W-:Y:S07]  /*b350*/  HMMA.16816.F32.BF16 R8, R16, R50, R8 ;  /* 0x000000321008723c */ /* 0x000fee0000041808 */
[----:B------:R3:W1:Y:S01]  /*b360*/  MUFU.TANH R80, R31 ;  /* 0x0000001f00507308 */ /* 0x0006620000002400 */
[----:B------:R-:W-:Y:S01]  /*b370*/  FMUL.FTZ R20, R20, UR15 ;  /* 0x0000000f14147c20 */ /* 0x000fe20008410000 */
[----:B------:R-:W-:Y:S01]  /*b380*/  FMUL.FTZ R21, R21, UR15 ;  /* 0x0000000f15157c20 */ /* 0x000fe20008410000 */
[----:B------:R-:W-:Y:S01]  /*b390*/  FMUL.FTZ R22, R22, UR15 ;  /* 0x0000000f16167c20 */ /* 0x000fe20008410000 */
[----:B------:R-:W-:-:S04]  /*b3a0*/  FMUL.FTZ R23, R23, UR15 ;  /* 0x0000000f17177c20 */ /* 0x000fc80008410000 */
[----:B------:R-:W1:Y:S04]  /*b3b0*/  MUFU.TANH R61, R4 ;  /* 0x00000004003d7308 */ /* 0x000e680000002400 */
[----:B------:R-:W-:Y:S01]  /*b3c0*/  FMUL.FTZ R8, R8, UR15 ;  /* 0x0000000f08087c20 */ /* 0x000fe20008410000 */
[----:B------:R-:W-:Y:S01]  /*b3d0*/  FMUL.FTZ R9, R9, UR15 ;  /* 0x0000000f09097c20 */ /* 0x000fe20008410000 */
[----:B------:R-:W-:Y:S01]  /*b3e0*/  FMUL.FTZ R10, R10, UR15 ;  /* 0x0000000f0a0a7c20 */ /* 0x000fe20008410000 */
[----:B------:R-:W-:Y:S01]  /*b3f0*/  FMUL.FTZ R11, R11, UR15 ;  /* 0x0000000f0b0b7c20 */ /* 0x000fe20008410000 */
[----:B------:R-:W1:Y:S01]  /*b400*/  MUFU.TANH R60, R5 ;  /* 0x00000005003c7308 */ /* 0x000e620000002400 */
[----:B---3--:R-:W3:Y:S07]  /*b410*/  LDSM.16.M88.4 R28, [R43+0x1c00] ;  /* 0x001c00002b1c783b */ /* 0x008eee0000000200 */
[----:B------:R-:W1:Y:S08]  /*b420*/  MUFU.TANH R79, R6 ;  /* 0x00000006004f7308 */ /* 0x000e700000002400 */
[----:B------:R4:W1:Y:S08]  /*b430*/  MUFU.TANH R78, R7 ;  /* 0x00000007004e7308 */ /* 0x0008700000002400 */
[----:B------:R-:W1:Y:S08]  /*b440*/  MUFU.TANH R66, R37 ;  /* 0x0000002500427308 */ /* 0x000e700000002400 */
[----:B------:R-:W1:Y:S01]  /*b450*/  MUFU.TANH R85, R38 ;  /* 0x0000002600557308 */ /* 0x000e620000002400 */
[----:B----4-:R-:W4:Y:S07]  /*b460*/  LDSM.16.M88.4 R4, [R166+0x2000] ;  /* 0x00200000a604783b */ /* 0x010f2e0000000200 */
[----:B------:R1:W1:Y:S08]  /*b470*/  MUFU.TANH R84, R39 ;  /* 0x0000002700547308 */ /* 0x0002700000002400 */
[----:B------:R-:W2:Y:S08]  /*b480*/  MUFU.TANH R59, R20 ;  /* 0x00000014003b7308 */ /* 0x000eb00000002400 */
[----:B------:R-:W2:Y:S01]  /*b490*/  MUFU.TANH R58, R21 ;  /* 0x00000015003a7308 */ /* 0x000ea20000002400 */
[C---:B-1----:R-:W-:Y:S07]  /*b4a0*/  HMMA.16816.F32.BF16 R36, R24.reuse, R12, RZ ;  /* 0x0000000c1824723c */ /* 0x042fee00000418ff */
[----:B------:R-:W1:Y:S01]  /*b4b0*/  MUFU.TANH R77, R22 ;  /* 0x00000016004d7308 */ /* 0x000e620000002400 */
[----:B------:R-:W-:Y:S07]  /*b4c0*/  HMMA.16816.F32.BF16 R12, R24, R14, RZ ;  /* 0x0000000e180c723c */ /* 0x000fee00000418ff */
[----:B------:R2:W1:Y:S05]  /*b4d0*/  MUFU.TANH R76, R23 ;  /* 0x00000017004c7308 */ /* 0x00046a0000002400 */
[C---:B---3--:R-:W-:Y:S03]  /*b4e0*/  HMMA.16816.F32.BF16 R36, R16.reuse, R28, R36 ;  /* 0x0000001c1024723c */ /* 0x048fe60000041824 */
[----:B------:R-:W3:Y:S05]  /*b4f0*/  MUFU.TANH R57, R8 ;  /* 0x0000000800397308 */ /* 0x000eea0000002400 */
[----:B------:R-:W-:Y:S01]  /*b500*/  HMMA.16816.F32.BF16 R12, R16, R30, R12 ;  /* 0x0000001e100c723c */ /* 0x000fe2000004180c */
[----:B------:R-:W-:Y:S02]  /*b510*/  LDSM.16.M88.4 R28, [R166+0x2400] ;  /* 0x00240000a61c783b */ /* 0x000fe40000000200 */
[----:B------:R-:W1:Y:S02]  /*b520*/  MUFU.TANH R56, R9 ;  /* 0x0000000900387308 */ /* 0x000e640000002400 */
[----:B--2---:R-:W2:Y:S06]  /*b530*/  LDSM.16.M88.4 R20, [R43+0x2000] ;  /* 0x002000002b14783b */ /* 0x004eac0000000200 */
[----:B------:R-:W1:Y:S01]  /*b540*/  MUFU.TANH R71, R10 ;  /* 0x0000000a00477308 */ /* 0x000e620000002400 */
[----:B------:R-:W-:Y:S01]  /*b550*/  FMUL.FTZ R36, R36, UR15 ;  /* 0x0000000f24247c20 */ /* 0x000fe20008410000 */
[----:B------:R-:W-:Y:S01]  /*b560*/  FMUL.FTZ R37, R37, UR15 ;  /* 0x0000000f25257c20 */ /* 0x000fe20008410000 */
[----:B------:R-:W-:Y:S01]  /*b570*/  FMUL.FTZ R38, R38, UR15 ;  /* 0x0000000f26267c20 */ /* 0x000fe20008410000 */
[----:B------:R-:W-:-:S04]  /*b580*/  FMUL.FTZ R39, R39, UR15 ;  /* 0x0000000f27277c20 */ /* 0x000fc80008410000 */
[----:B------:R4:W1:Y:S01]  /*b590*/  MUFU.TANH R70, R11 ;  /* 0x0000000b00467308 */ /* 0x0008620000002400 */
[----:B------:R-:W-:Y:S01]  /*b5a0*/  FMUL.FTZ R12, R12, UR15 ;  /* 0x0000000f0c0c7c20 */ /* 0x000fe20008410000 */
[----:B------:R-:W-:Y:S01]  /*b5b0*/  FMUL.FTZ R13, R13, UR15 ;  /* 0x0000000f0d0d7c20 */ /* 0x000fe20008410000 */
[----:B------:R-:W-:Y:S01]  /*b5c0*/  FMUL.FTZ R14, R14, UR15 ;  /* 0x0000000f0e0e7c20 */ /* 0x000fe20008410000 */
[----:B------:R-:W-:-:S04]  /*b5d0*/  FMUL.FTZ R0, R15, UR15 ;  /* 0x0000000f0f007c20 */ /* 0x000fc80008410000 */
[----:B------:R-:W1:Y:S08]  /*b5e0*/  MUFU.TANH R53, R12 ;  /* 0x0000000c00357308 */ /* 0x000e700000002400 */
[----:B------:R-:W1:Y:S01]  /*b5f0*/  MUFU.TANH R52, R13 ;  /* 0x0000000d00347308 */ /* 0x000e620000002400 */
[C---:B----4-:R-:W-:Y:S07]  /*b600*/  HMMA.16816.F32.BF16 R8, R24.reuse, R4, RZ ;  /* 0x000000041808723c */ /* 0x050fee00000418ff */
[----:B------:R4:W1:Y:S01]  /*b610*/  MUFU.TANH R67, R14 ;  /* 0x0000000e00437308 */ /* 0x0008620000002400 */
[----:B------:R-:W-:Y:S07]  /*b620*/  HMMA.16816.F32.BF16 R4, R24, R6, RZ ;  /* 0x000000061804723c */ /* 0x000fee00000418ff */
[----:B------:R-:W1:Y:S05]  /*b630*/  MUFU.TANH R55, R36 ;  /* 0x0000002400377308 */ /* 0x000e6a0000002400 */
[C---:B--2---:R-:W-:Y:S03]  /*b640*/  HMMA.16816.F32.BF16 R8, R16.reuse, R20, R8 ;  /* 0x000000141008723c */ /* 0x044fe60000041808 */
[----:B------:R-:W2:Y:S05]  /*b650*/  MUFU.TANH R54, R37 ;  /* 0x0000002500367308 */ /* 0x000eaa0000002400 */
[----:B------:R-:W-:Y:S01]  /*b660*/  HMMA.16816.F32.BF16 R4, R16, R22, R4 ;  /* 0x000000161004723c */ /* 0x000fe20000041804 */
[----:B------:R-:W3:Y:S02]  /*b670*/  LDSM.16.M88.4 R20, [R166+0x2800] ;  /* 0x00280000a614783b */ /* 0x000ee40000000200 */
[----:B------:R-:W1:Y:S05]  /*b680*/  MUFU.TANH R69, R38 ;  /* 0x0000002600457308 */ /* 0x000e6a0000002400 */
[C---:B----4-:R-:W-:Y:S03]  /*b690*/  HMMA.16816.F32.BF16 R12, R24.reuse, R28, RZ ;  /* 0x0000001c180c723c */ /* 0x050fe600000418ff */
[----:B------:R-:W-:Y:S01]  /*b6a0*/  FMUL.FTZ R8, R8, UR15 ;  /* 0x0000000f08087c20 */ /* 0x000fe20008410000 */
[----:B------:R-:W-:Y:S01]  /*b6b0*/  FMUL.FTZ R9, R9, UR15 ;  /* 0x0000000f09097c20 */ /* 0x000fe20008410000 */
[----:B------:R-:W-:Y:S01]  /*b6c0*/  FMUL.FTZ R10, R10, UR15 ;  /* 0x0000000f0a0a7c20 */ /* 0x000fe20008410000 */
[----:B------:R-:W-:Y:S01]  /*b6d0*/  FMUL.FTZ R11, R11, UR15 ;  /* 0x0000000f0b0b7c20 */ /* 0x000fe20008410000 */
[----:B------:R-:W4:Y:S01]  /*b6e0*/  MUFU.TANH R51, R8 ;  /* 0x0000000800337308 */ /* 0x000f220000002400 */
[----:B------:R-:W-:Y:S03]  /*b6f0*/  HMMA.16816.F32.BF16 R28, R24, R30, RZ ;  /* 0x0000001e181c723c */ /* 0x000fe600000418ff */
[----:B------:R-:W-:Y:S01]  /*b700*/  FMUL.FTZ R4, R4, UR15 ;  /* 0x0000000f04047c20 */ /* 0x000fe20008410000 */
[----:B------:R-:W-:Y:S01]  /*b710*/  FMUL.FTZ R5, R5, UR15 ;  /* 0x0000000f05057c20 */ /* 0x000fe20008410000 */
[----:B------:R-:W-:Y:S01]  /*b720*/  FMUL.FTZ R6, R6, UR15 ;  /* 0x0000000f06067c20 */ /* 0x000fe20008410000 */
[----:B------:R-:W-:Y:S01]  /*b730*/  FMUL.FTZ R7, R7, UR15 ;  /* 0x0000000f07077c20 */ /* 0x000fe20008410000 */
[----:B------:R-:W1:Y:S08]  /*b740*/  MUFU.TANH R50, R9 ;  /* 0x0000000900327308 */ /* 0x000e700000002400 */
[----:B------:R-:W1:Y:S05]  /*b750*/  MUFU.TANH R86, R10 ;  /* 0x0000000a00567308 */ /* 0x000e6a0000002400 */
[C---:B------:R-:W-:Y:S03]  /*b760*/  HMMA.16816.F32.BF16 R28, R16.reuse, R74, R28 ;  /* 0x0000004a101c723c */ /* 0x040fe6000004181c */
[----:B------:R2:W1:Y:S08]  /*b770*/  MUFU.TANH R87, R11 ;  /* 0x0000000b00577308 */ /* 0x0004700000002400 */
[----:B------:R4:W1:Y:S08]  /*b780*/  MUFU.TANH R68, R39 ;  /* 0x0000002700447308 */ /* 0x0008700000002400 */
[----:B------:R-:W1:Y:S01]  /*b790*/  MUFU.TANH R49, R4 ;  /* 0x0000000400317308 */ /* 0x000e620000002400 */
[----:B--2---:R-:W-:Y:S01]  /*b7a0*/  HMMA.16816.F32.BF16 R8, R16, R72, R12 ;  /* 0x000000481008723c */ /* 0x004fe2000004180c */
[----:B------:R-:W-:Y:S01]  /*b7b0*/  FMUL.FTZ R28, R28, UR15 ;  /* 0x0000000f1c1c7c20 */ /* 0x000fe20008410000 */
[----:B------:R-:W-:Y:S01]  /*b7c0*/  FMUL.FTZ R29, R29, UR15 ;  /* 0x0000000f1d1d7c20 */ /* 0x000fe20008410000 */
[----:B------:R-:W-:Y:S01]  /*b7d0*/  FMUL.FTZ R30, R30, UR15 ;  /* 0x0000000f1e1e7c20 */ /* 0x000fe20008410000 */
[----:B------:R-:W-:-:S03]  /*b7e0*/  FMUL.FTZ R31, R31, UR15 ;  /* 0x0000000f1f1f7c20 */ /* 0x000fc60008410000 */
[----:B------:R-:W2:Y:S01]  /*b7f0*/  MUFU.TANH R48, R5 ;  /* 0x0000000500307308 */ /* 0x000ea20000002400 */
[----:B----4-:R-:W4:Y:S01]  /*b800*/  LDSM.16.M88.4 R36, [R43+0x2800] ;  /* 0x002800002b24783b */ /* 0x010f220000000200 */
[----:B---3--:R-:W-:Y:S06]  /*b810*/  HMMA.16816.F32.BF16 R12, R24, R20, RZ ;  /* 0x00000014180c723c */ /* 0x008fec00000418ff */
[----:B------:R-:W3:Y:S04]  /*b820*/  MUFU.TANH R88, R6 ;  /* 0x0000000600587308 */ /* 0x000ee80000002400 */
[----:B------:R-:W-:Y:S01]  /*b830*/  FMUL.FTZ R8, R8, UR15 ;  /* 0x0000000f08087c20 */ /* 0x000fe20008410000 */
[----:B------:R-:W-:Y:S01]  /*b840*/  FMUL.FTZ R9, R9, UR15 ;  /* 0x0000000f09097c20 */ /* 0x000fe20008410000 */
[----:B------:R-:W-:Y:S01]  /*b850*/  FMUL.FTZ R10, R10, UR15 ;  /* 0x0000000f0a0a7c20 */ /* 0x000fe20008410000 */
[----:B------:R-:W-:Y:S01]  /*b860*/  FMUL.FTZ R11, R11, UR15 ;  /* 0x0000000f0b0b7c20 */ /* 0x000fe20008410000 */
[----:B------:R1:W1:Y:S08]  /*b870*/  MUFU.TANH R89, R7 ;  /* 0x0000000700597308 */ /* 0x0002700000002400 */
[----:B------:R-:W2:Y:S08]  /*b880*/  MUFU.TANH R47, R8 ;  /* 0x00000008002f7308 */ /* 0x000eb00000002400 */
[----:B------:R-:W2:Y:S01]  /*b890*/  MUFU.TANH R46, R9 ;  /* 0x00000009002e7308 */ /* 0x000ea20000002400 */
[----:B-1----:R-:W1:Y:S07]  /*b8a0*/  LDSM.16.M88.4 R4, [R166+0x2c00] ;  /* 0x002c0000a604783b */ /* 0x002e6e0000000200 */
[----:B------:R-:W1:Y:S01]  /*b8b0*/  MUFU.TANH R91, R10 ;  /* 0x0000000a005b7308 */ /* 0x000e620000002400 */
[----:B----4-:R-:W-:Y:S07]  /*b8c0*/  HMMA.16816.F32.BF16 R12, R16, R36, R12 ;  /* 0x00000024100c723c */ /* 0x010fee000004180c */
[----:B------:R4:W1:Y:S08]  /*b8d0*/  MUFU.TANH R92, R11 ;  /* 0x0000000b005c7308 */ /* 0x0008700000002400 */
[----:B------:R-:W1:Y:S04]  /*b8e0*/  MUFU.TANH R72, R28 ;  /* 0x0000001c00487308 */ /* 0x000e680000002400 */
[----:B------:R-:W-:Y:S01]  /*b8f0*/  FMUL.FTZ R12, R12, UR15 ;  /* 0x0000000f0c0c7c20 */ /* 0x000fe20008410000 */
[----:B------:R-:W-:Y:S01]  /*b900*/  FMUL.FTZ R13, R13, UR15 ;  /* 0x0000000f0d0d7c20 */ /* 0x000fe20008410000 */
[----:B------:R-:W-:Y:S01]  /*b910*/  FMUL.FTZ R14, R14, UR15 ;  /* 0x0000000f0e0e7c20 */ /* 0x000fe20008410000 */
[----:B------:R-:W-:Y:S01]  /*b920*/  FMUL.FTZ R15, R15, UR15 ;  /* 0x0000000f0f0f7c20 */ /* 0x000fe20008410000 */
[----:B------:R-:W1:Y:S01]  /*b930*/  MUFU.TANH R73, R29 ;  /* 0x0000001d00497308 */ /* 0x000e620000002400 */
[----:B----4-:R-:W-:Y:S01]  /*b940*/  HMMA.16816.F32.BF16 R8, R24, R22, RZ ;  /* 0x000000161808723c */ /* 0x010fe200000418ff */
[----:B------:R-:W4:Y:S06]  /*b950*/  LDSM.16.M88.4 R20, [R43+0x2c00] ;  /* 0x002c00002b14783b */ /* 0x000f2c0000000200 */
[----:B------:R-:W1:Y:S08]  /*b960*/  MUFU.TANH R93, R30 ;  /* 0x0000001e005d7308 */ /* 0x000e700000002400 */
[----:B------:R1:W1:Y:S05]  /*b970*/  MUFU.TANH R94, R31 ;  /* 0x0000001f005e7308 */ /* 0x00026a0000002400 */
[----:B------:R-:W-:Y:S01]  /*b980*/  HMMA.16816.F32.BF16 R8, R16, R38, R8 ;  /* 0x000000261008723c */ /* 0x000fe20000041808 */
[----:B------:R-:W3:Y:S02]  /*b990*/  LDSM.16.M88.4 R36, [R166+0x3000] ;  /* 0x00300000a624783b */ /* 0x000ee40000000200 */
[----:B------:R-:W2:Y:S08]  /*b9a0*/  MUFU.TANH R74, R12 ;  /* 0x0000000c004a7308 */ /* 0x000eb00000002400 */
[----:B------:R-:W2:Y:S01]  /*b9b0*/  MUFU.TANH R75, R13 ;  /* 0x0000000d004b7308 */ /* 0x000ea20000002400 */
[C---:B-1----:R-:W-:Y:S07]  /*b9c0*/  HMMA.16816.F32.BF16 R28, R24.reuse, R4, RZ ;  /* 0x00000004181c723c */ /* 0x042fee00000418ff */
[----:B------:R-:W1:Y:S01]  /*b9d0*/  MUFU.TANH R95, R14 ;  /* 0x0000000e005f7308 */ /* 0x000e620000002400 */
[----:B------:R-:W-:Y:S01]  /*b9e0*/  HMMA.16816.F32.BF16 R4, R24, R6, RZ ;  /* 0x000000061804723c */ /* 0x000fe200000418ff */
[----:B------:R-:W-:Y:S01]  /*b9f0*/  FMUL.FTZ R8, R8, UR15 ;  /* 0x0000000f08087c20 */ /* 0x000fe20008410000 */
[----:B------:R-:W-:Y:S01]  /*ba00*/  FMUL.FTZ R9, R9, UR15 ;  /* 0x0000000f09097c20 */ /* 0x000fe20008410000 */
[----:B------:R-:W-:Y:S01]  /*ba10*/  FMUL.FTZ R10, R10, UR15 ;  /* 0x0000000f0a0a7c20 */ /* 0x000fe20008410000 */
[----:B------:R-:W-:-:S03]  /*ba20*/  FMUL.FTZ R11, R11, UR15 ;  /* 0x0000000f0b0b7c20 */ /* 0x000fc60008410000 */
[----:B------:R2:W1:Y:S05]  /*ba30*/  MUFU.TANH R96, R15 ;  /* 0x0000000f00607308 */ /* 0x00046a0000002400 */
[C---:B----4-:R-:W-:Y:S03]  /*ba40*/  HMMA.16816.F32.BF16 R28, R16.reuse, R20, R28 ;  /* 0x00000014101c723c */ /* 0x050fe6000004181c */
[----:B------:R-:W4:Y:S05]  /*ba50*/  MUFU.TANH R90, R8 ;  /* 0x00000008005a7308 */ /* 0x000f2a0000002400 */
[----:B------:R-:W-:Y:S01]  /*ba60*/  HMMA.16816.F32.BF16 R4, R16, R22, R4 ;  /* 0x000000161004723c */ /* 0x000fe20000041804 */
[----:B------:R-:W-:Y:S02]  /*ba70*/  LDSM.16.M88.4 R20, [R166+0x3400] ;  /* 0x00340000a614783b */ /* 0x000fe40000000200 */
[----:B------:R-:W1:Y:S02]  /*ba80*/  MUFU.TANH R182, R9 ;  /* 0x0000000900b67308 */ /* 0x000e640000002400 */
[----:B--2---:R-:W2:Y:S06]  /*ba90*/  LDSM.16.M88.4 R12, [R43+0x3000] ;  /* 0x003000002b0c783b */ /* 0x004eac0000000200 */
[----:B------:R-:W-:Y:S01]  /*baa0*/  FMUL.FTZ R28, R28, UR15 ;  /* 0x0000000f1c1c7c20 */ /* 0x000fe20008410000 */
[----:B------:R-:W-:Y:S01]  /*bab0*/  FMUL.FTZ R29, R29, UR15 ;  /* 0x0000000f1d1d7c20 */ /* 0x000fe20008410000 */
[----:B------:R-:W-:Y:S01]  /*bac0*/  FMUL.FTZ R30, R30, UR15 ;  /* 0x0000000f1e1e7c20 */ /* 0x000fe20008410000 */
[----:B------:R-:W-:Y:S01]  /*bad0*/  FMUL.FTZ R31, R31, UR15 ;  /* 0x0000000f1f1f7c20 */ /* 0x000fe20008410000 */
[----:B------:R-:W1:Y:S04]  /*bae0*/  MUFU.TANH R97, R10 ;  /* 0x0000000a00617308 */ /* 0x000e680000002400 */
[----:B------:R-:W-:Y:S01]  /*baf0*/  FMUL.FTZ R4, R4, UR15 ;  /* 0x0000000f04047c20 */ /* 0x000fe20008410000 */
[----:B------:R-:W-:Y:S01]  /*bb00*/  FMUL.FTZ R5, R5, UR15 ;  /* 0x0000000f05057c20 */ /* 0x000fe20008410000 */
[----:B------:R-:W-:Y:S01]  /*bb10*/  FMUL.FTZ R6, R6, UR15 ;  /* 0x0000000f06067c20 */ /* 0x000fe20008410000 */
[----:B------:R-:W-:Y:S01]  /*bb20*/  FMUL.FTZ R7, R7, UR15 ;  /* 0x0000000f07077c20 */ /* 0x000fe20008410000 */
[----:B------:R3:W1:Y:S08]  /*bb30*/  MUFU.TANH R98, R11 ;  /* 0x0000000b00627308 */ /* 0x0006700000002400 */
[----:B------:R-:W1:Y:S08]  /*bb40*/  MUFU.TANH R189, R28 ;  /* 0x0000001c00bd7308 */ /* 0x000e700000002400 */
[----:B------:R-:W1:Y:S01]  /*bb50*/  MUFU.TANH R187, R29 ;  /* 0x0000001d00bb7308 */ /* 0x000e620000002400 */
[C---:B---3--:R-:W-:Y:S07]  /*bb60*/  HMMA.16816.F32.BF16 R8, R24.reuse, R36, RZ ;  /* 0x000000241808723c */ /* 0x048fee00000418ff */
[----:B------:R-:W3:Y:S01]  /*bb70*/  MUFU.TANH R99, R30 ;  /* 0x0000001e00637308 */ /* 0x000ee20000002400 */
[----:B------:R-:W-:Y:S07]  /*bb80*/  HMMA.16816.F32.BF16 R36, R24, R38, RZ ;  /* 0x000000261824723c */ /* 0x000fee00000418ff */
[----:B------:R4:W1:Y:S05]  /*bb90*/  MUFU.TANH R100, R31 ;  /* 0x0000001f00647308 */ /* 0x00086a0000002400 */
[C---:B--2---:R-:W-:Y:S03]  /*bba0*/  HMMA.16816.F32.BF16 R8, R16.reuse, R12, R8 ;  /* 0x0000000c1008723c */ /* 0x044fe60000041808 */
[----:B------:R-:W2:Y:S05]  /*bbb0*/  MUFU.TANH R190, R4 ;  /* 0x0000000400be7308 */ /* 0x000eaa0000002400 */
[----:B------:R-:W-:Y:S01]  /*bbc0*/  HMMA.16816.F32.BF16 R36, R16, R14, R36 ;  /* 0x0000000e1024723c */ /* 0x000fe20000041824 */
[----:B------:R-:W-:Y:S02]  /*bbd0*/  LDSM.16.M88.4 R12, [R166+0x3800] ;  /* 0x00380000a60c783b */ /* 0x000fe40000000200 */
[----:B------:R-:W1:Y:S02]  /*bbe0*/  MUFU.TANH R188, R5 ;  /* 0x0000000500bc7308 */ /* 0x000e640000002400 */
[----:B----4-:R-:W4:Y:S06]  /*bbf0*/  LDSM.16.M88.4 R28, [R43+0x3400] ;  /* 0x003400002b1c783b */ /* 0x010f2c0000000200 */
        /* <DEDUP_REMOVED lines=12> */
[C---:B---3--:R-:W-:Y:S07]  /*bcc0*/  HMMA.16816.F32.BF16 R4, R24.reuse, R20, RZ ;  /* 0x000000141804723c */ /* 0x048fee00000418ff */
[----:B------:R-:W3:Y:S01]  /*bcd0*/  MUFU.TANH R103, R10 ;  /* 0x0000000a00677308 */ /* 0x000ee20000002400 */
[----:B------:R-:W-:Y:S07]  /*bce0*/  HMMA.16816.F32.BF16 R20, R24, R22, RZ ;  /* 0x000000161814723c */ /* 0x000fee00000418ff */
[----:B------:R2:W1:Y:S05]  /*bcf0*/  MUFU.TANH R104, R11 ;  /* 0x0000000b00687308 */ /* 0x00046a0000002400 */
[C---:B----4-:R-:W-:Y:S03]  /*bd00*/  HMMA.16816.F32.BF16 R4, R16.reuse, R28, R4 ;  /* 0x0000001c1004723c */ /* 0x050fe60000041804 */
[----:B------:R-:W4:Y:S05]  /*bd10*/  MUFU.TANH R184, R36 ;  /* 0x0000002400b87308 */ /* 0x000f2a0000002400 */
[----:B------:R-:W-:Y:S03]  /*bd20*/  HMMA.16816.F32.BF16 R20, R16, R30, R20 ;  /* 0x0000001e1014723c */ /* 0x000fe60000041814 */
[----:B------:R-:W1:Y:S01]  /*bd30*/  MUFU.TANH R183, R37 ;  /* 0x0000002500b77308 */ /* 0x000e620000002400 */
[----:B--2---:R-:W2:Y:S04]  /*bd40*/  LDSM.16.M88.4 R8, [R43+0x3800] ;  /* 0x003800002b08783b */ /* 0x004ea80000000200 */
[C---:B------:R-:W-:Y:S03]  /*bd50*/  HMMA.16816.F32.BF16 R28, R24.reuse, R12, RZ ;  /* 0x0000000c181c723c */ /* 0x040fe600000418ff */
[----:B------:R-:W1:Y:S01]  /*bd60*/  MUFU.TANH R105, R38 ;  /* 0x0000002600697308 */ /* 0x000e620000002400 */
[----:B------:R-:W-:Y:S01]  /*bd70*/  FMUL.FTZ R4, R4, UR15 ;  /* 0x0000000f04047c20 */ /* 0x000fe20008410000 */
[----:B------:R-:W-:Y:S01]  /*bd80*/  FMUL.FTZ R5, R5, UR15 ;  /* 0x0000000f05057c20 */ /* 0x000fe20008410000 */
[----:B------:R-:W-:Y:S01]  /*bd90*/  FMUL.FTZ R6, R6, UR15 ;  /* 0x0000000f06067c20 */ /* 0x000fe20008410000 */
[----:B------:R-:W-:Y:S01]  /*bda0*/  FMUL.FTZ R7, R7, UR15 ;  /* 0x0000000f07077c20 */ /* 0x000fe20008410000 */
[----:B------:R-:W-:Y:S03]  /*bdb0*/  HMMA.16816.F32.BF16 R12, R24, R14, RZ ;  /* 0x0000000e180c723c */ /* 0x000fe600000418ff */
[----:B------:R3:W1:Y:S01]  /*bdc0*/  MUFU.TANH R106, R39 ;  /* 0x00000027006a7308 */ /* 0x0006620000002400 */
[----:B------:R-:W-:Y:S01]  /*bdd0*/  FMUL.FTZ R20, R20, UR15 ;  /* 0x0000000f14147c20 */ /* 0x000fe20008410000 */
[----:B------:R-:W-:Y:S01]  /*bde0*/  FMUL.FTZ R21, R21, UR15 ;  /* 0x0000000f15157c20 */ /* 0x000fe20008410000 */
[----:B------:R-:W-:Y:S01]  /*bdf0*/  FMUL.FTZ R22, R22, UR15 ;  /* 0x0000000f16167c20 */ /* 0x000fe20008410000 */
[----:B------:R-:W-:-:S04]  /*be00*/  FMUL.FTZ R23, R23, UR15 ;  /* 0x0000000f17177c20 */ /* 0x000fc80008410000 */
[----:B------:R-:W1:Y:S08]  /*be10*/  MUFU.TANH R178, R4 ;  /* 0x0000000400b27308 */ /* 0x000e700000002400 */
[----:B------:R-:W1:Y:S01]  /*be20*/  MUFU.TANH R159, R5 ;  /* 0x00000005009f7308 */ /* 0x000e620000002400 */
[----:B---3--:R-:W3:Y:S07]  /*be30*/  LDSM.16.M88.4 R36, [R166+0x3c00] ;  /* 0x003c0000a624783b */ /* 0x008eee0000000200 */
[----:B------:R-:W1:Y:S01]  /*be40*/  MUFU.TANH R109, R6 ;  /* 0x00000006006d7308 */ /* 0x000e620000002400 */
[C---:B--2---:R-:W-:Y:S07]  /*be50*/  HMMA.16816.F32.BF16 R28, R16.reuse, R8, R28 ;  /* 0x00000008101c723c */ /* 0x044fee000004181c */
[----:B------:R2:W1:Y:S01]  /*be60*/  MUFU.TANH R111, R7 ;  /* 0x00000007006f7308 */ /* 0x0004620000002400 */
[----:B------:R-:W-:Y:S07]  /*be70*/  HMMA.16816.F32.BF16 R12, R16, R10, R12 ;  /* 0x0000000a100c723c */ /* 0x000fee000004180c */
[----:B------:R-:W1:Y:S04]  /*be80*/  MUFU.TANH R157, R20 ;  /* 0x00000014009d7308 */ /* 0x000e680000002400 */
[----:B------:R-:W-:Y:S01]  /*be90*/  FMUL.FTZ R28, R28, UR15 ;  /* 0x0000000f1c1c7c20 */ /* 0x000fe20008410000 */
[----:B------:R-:W-:Y:S01]  /*bea0*/  FMUL.FTZ R29, R29, UR15 ;  /* 0x0000000f1d1d7c20 */ /* 0x000fe20008410000 */
[----:B------:R-:W-:Y:S01]  /*beb0*/  FMUL.FTZ R30, R30, UR15 ;  /* 0x0000000f1e1e7c20 */ /* 0x000fe20008410000 */
[----:B------:R-:W-:Y:S01]  /*bec0*/  FMUL.FTZ R31, R31, UR15 ;  /* 0x0000000f1f1f7c20 */ /* 0x000fe20008410000 */
[----:B------:R-:W1:Y:S01]  /*bed0*/  MUFU.TANH R156, R21 ;  /* 0x00000015009c7308 */ /* 0x000e620000002400 */
[----:B--2---:R-:W2:Y:S03]  /*bee0*/  LDSM.16.M88.4 R4, [R43+0x3c00] ;  /* 0x003c00002b04783b */ /* 0x004ea60000000200 */
[----:B------:R-:W-:Y:S01]  /*bef0*/  FMUL.FTZ R12, R12, UR15 ;  /* 0x0000000f0c0c7c20 */ /* 0x000fe20008410000 */
[----:B------:R-:W-:Y:S01]  /*bf00*/  FMUL.FTZ R13, R13, UR15 ;  /* 0x0000000f0d0d7c20 */ /* 0x000fe20008410000 */
[----:B------:R-:W-:Y:S01]  /*bf10*/  FMUL.FTZ R14, R14, UR15 ;  /* 0x0000000f0e0e7c20 */ /* 0x000fe20008410000 */
[----:B------:R-:W-:Y:S01]  /*bf20*/  FMUL.FTZ R15, R15, UR15 ;  /* 0x0000000f0f0f7c20 */ /* 0x000fe20008410000 */
[----:B------:R-:W1:Y:S01]  /*bf30*/  MUFU.TANH R112, R22 ;  /* 0x0000001600707308 */ /* 0x000e620000002400 */
[C---:B---3--:R-:W-:Y:S07]  /*bf40*/  HMMA.16816.F32.BF16 R8, R24.reuse, R36, RZ ;  /* 0x000000241808723c */ /* 0x048fee00000418ff */
[----:B------:R3:W1:Y:S01]  /*bf50*/  MUFU.TANH R114, R23 ;  /* 0x0000001700727308 */ /* 0x0006620000002400 */
[----:B------:R-:W-:Y:S07]  /*bf60*/  HMMA.16816.F32.BF16 R36, R24, R38, RZ ;  /* 0x000000261824723c */ /* 0x000fee00000418ff */
[----:B------:R-:W1:Y:S08]  /*bf70*/  MUFU.TANH R151, R28 ;  /* 0x0000001c00977308 */ /* 0x000e700000002400 */
[----:B------:R-:W1:Y:S01]  /*bf80*/  MUFU.TANH R150, R29 ;  /* 0x0000001d00967308 */ /* 0x000e620000002400 */
[----:B---3--:R-:W3:Y:S07]  /*bf90*/  LDSM.16.M88.4 R20, [R166+0x4000] ;  /* 0x00400000a614783b */ /* 0x008eee0000000200 */
[----:B------:R-:W1:Y:S01]  /*bfa0*/  MUFU.TANH R115, R30 ;  /* 0x0000001e00737308 */ /* 0x000e620000002400 */
[C---:B--2---:R-:W-:Y:S07]  /*bfb0*/  HMMA.16816.F32.BF16 R8, R16.reuse, R4, R8 ;  /* 0x000000041008723c */ /* 0x044fee0000041808 */
[----:B------:R2:W1:Y:S01]  /*bfc0*/  MUFU.TANH R116, R31 ;  /* 0x0000001f00747308 */ /* 0x0004620000002400 */
[----:B------:R-:W-:Y:S01]  /*bfd0*/  HMMA.16816.F32.BF16 R36, R16, R6, R36 ;  /* 0x000000061024723c */ /* 0x000fe20000041824 */
[----:B------:R-:W-:Y:S06]  /*bfe0*/  LDSM.16.M88.4 R4, [R166+0x4400] ;  /* 0x00440000a604783b */ /* 0x000fec0000000200 */
        /* <DEDUP_REMOVED lines=11> */
[----:B------:R-:W1:Y:S08]  /*c0a0*/  MUFU.TANH R119, R14 ;  /* 0x0000000e00777308 */ /* 0x000e700000002400 */
        /* <DEDUP_REMOVED lines=9> */
[----:B------:R-:W-:Y:S03]  /*c140*/  HMMA.16816.F32.BF16 R20, R16, R30, R20 ;  /* 0x0000001e1014723c */ /* 0x000fe60000041814 */
[----:B------:R-:W1:Y:S01]  /*c150*/  MUFU.TANH R110, R37 ;  /* 0x00000025006e7308 */ /* 0x000e620000002400 */
[----:B----4-:R-:W4:Y:S04]  /*c160*/  LDSM.16.M88.4 R8, [R43+0x4400] ;  /* 0x004400002b08783b */ /* 0x010f280000000200 */
        /* <DEDUP_REMOVED lines=16> */
[C---:B----4-:R-:W-:Y:S07]  /*c270*/  HMMA.16816.F32.BF16 R28, R16.reuse, R8, R28 ;  /* 0x00000008101c723c */ /* 0x050fee000004181c */
        /* <DEDUP_REMOVED lines=8> */
[----:B----4-:R-:W4:Y:S03]  /*c300*/  LDSM.16.M88.4 R12, [R43+0x4800] ;  /* 0x004800002b0c783b */ /* 0x010f260000000200 */
        /* <DEDUP_REMOVED lines=21> */
[----:B----4-:R-:W4:Y:S01]  /*c460*/  LDSM.16.M88.4 R28, [R43+0x4c00] ;  /* 0x004c00002b1c783b */ /* 0x010f220000000200 */
[----:B------:R-:W-:-:S04]  /*c470*/  DEPBAR.LE SB0, 0x0 ;  /* 0x000080000000791a */ /* 0x000fc80000000000 */
[----:B------:R-:W-:Y:S02]  /*c480*/  FMUL.FTZ R38, R38, UR15 ;  /* 0x0000000f26267c20 */ /* 0x000fe40008410000 */
[----:B------:R-:W1:Y:S08]  /*c490*/  MUFU.TANH R138, R6 ;  /* 0x00000006008a7308 */ /* 0x000e700000002400 */
[----:B------:R3:W1:Y:S08]  /*c4a0*/  MUFU.TANH R152, R7 ;  /* 0x0000000700987308 */ /* 0x0006700000002400 */
[----:B------:R2:W1:Y:S08]  /*c4b0*/  MUFU.TANH R163, R10 ;  /* 0x0000000a00a37308 */ /* 0x0004700000002400 */
[----:B------:R1:W1:Y:S01]  /*c4c0*/  MUFU.TANH R186, R11 ;  /* 0x0000000b00ba7308 */ /* 0x0002620000002400 */
[C---:B---3--:R-:W-:Y:S07]  /*c4d0*/  HMMA.16816.F32.BF16 R4, R24.reuse, R20, RZ ;  /* 0x000000141804723c */ /* 0x048fee00000418ff */
[----:B------:R3:W3:Y:S01]  /*c4e0*/  MUFU.TANH R164, R38 ;  /* 0x0000002600a47308 */ /* 0x0006e20000002400 */
[----:B------:R-:W-:Y:S01]  /*c4f0*/  HMMA.16816.F32.BF16 R20, R24, R22, RZ ;  /* 0x000000161814723c */ /* 0x000fe200000418ff */
[----:B--2---:R-:W-:-:S06]  /*c500*/  FMUL.FTZ R10, R36, UR15 ;  /* 0x0000000f240a7c20 */ /* 0x004fcc0008410000 */
[----:B------:R-:W2:Y:S01]  /*c510*/  MUFU.TANH R0, R0 ;  /* 0x0000000000007308 */ /* 0x000ea20000002400 */
[----:B-1----:R-:W-:-:S04]  /*c520*/  FMUL.FTZ R11, R37, UR15 ;  /* 0x0000000f250b7c20 */ /* 0x002fc80008410000 */
[----:B----4-:R-:W-:Y:S03]  /*c530*/  HMMA.16816.F32.BF16 R4, R16, R28, R4 ;  /* 0x0000001c1004723c */ /* 0x010fe60000041804 */
[----:B------:R-:W1:Y:S01]  /*c540*/  MUFU.TANH R8, R8 ;  /* 0x0000000800087308 */ /* 0x000e620000002400 */
[----:B---3--:R-:W-:-:S04]  /*c550*/  FMUL.FTZ R38, R39, UR15 ;  /* 0x0000000f27267c20 */ /* 0x008fc80008410000 */
[----:B------:R-:W-:Y:S03]  /*c560*/  HMMA.16816.F32.BF16 R20, R16, R30, R20 ;  /* 0x0000001e1014723c */ /* 0x000fe60000041814 */
[----:B------:R-:W3:Y:S08]  /*c570*/  MUFU.TANH R9, R9 ;  /* 0x0000000900097308 */ /* 0x000ef00000002400 */
[----:B------:R-:W-:Y:S01]  /*c580*/  FMUL.FTZ R4, R4, UR15 ;  /* 0x0000000f04047c20 */ /* 0x000fe20008410000 */
[----:B------:R-:W-:Y:S01]  /*c590*/  FMUL.FTZ R7, R7, UR15 ;  /* 0x0000000f07077c20 */ /* 0x000fe20008410000 */
[----:B------:R-:W-:Y:S01]  /*c5a0*/  FMUL.FTZ R5, R5, UR15 ;  /* 0x0000000f05057c20 */ /* 0x000fe20008410000 */
[----:B------:R-:W4:Y:S01]  /*c5b0*/  MUFU.TANH R10, R10 ;  /* 0x0000000a000a7308 */ /* 0x000f220000002400 */
[----:B------:R-:W-:-:S04]  /*c5c0*/  FMUL.FTZ R6, R6, UR15 ;  /* 0x0000000f06067c20 */ /* 0x000fc80008410000 */
[----:B------:R-:W-:Y:S01]  /*c5d0*/  FMUL.FTZ R16, R20, UR15 ;  /* 0x0000000f14107c20 */ /* 0x000fe20008410000 */
[----:B------:R-:W-:Y:S01]  /*c5e0*/  FMUL.FTZ R22, R22, UR15 ;  /* 0x0000000f16167c20 */ /* 0x000fe20008410000 */
[----:B------:R-:W-:Y:S01]  /*c5f0*/  FMUL.FTZ R23, R23, UR15 ;  /* 0x0000000f17177c20 */ /* 0x000fe20008410000 */
[----:B------:R2:W1:Y:S08]  /*c600*/  MUFU.TANH R14, R4 ;  /* 0x00000004000e7308 */ /* 0x0004700000002400 */
[----:B------:R3:W1:Y:S08]  /*c610*/  MUFU.TANH R143, R7 ;  /* 0x00000007008f7308 */ /* 0x0006700000002400 */
[----:B------:R4:W1:Y:S01]  /*c620*/  MUFU.TANH R15, R5 ;  /* 0x00000005000f7308 */ /* 0x0008620000002400 */
[----:B--2---:R-:W2:Y:S07]  /*c630*/  S2R R4, SR_CTAID.X ;  /* 0x0000000000047919 */ /* 0x004eae0000002500 */
[----:B------:R-:W1:Y:S01]  /*c640*/  MUFU.TANH R11, R11 ;  /* 0x0000000b000b7308 */ /* 0x000e620000002400 */
[----:B---3--:R-:W-:-:S07]  /*c650*/  FMUL.FTZ R7, R21, UR15 ;  /* 0x0000000f15077c20 */ /* 0x008fce0008410000 */
[----:B------:R-:W3:Y:S01]  /*c660*/  MUFU.TANH R38, R38 ;  /* 0x0000002600267308 */ /* 0x000ee20000002400 */
[----:B----4-:R-:W-:-:S04]  /*c670*/  SHF.R.U32.HI R5, RZ, 0x2, R165 ;  /* 0x00000002ff057819 */ /* 0x010fc800000116a5 */
[----:B------:R-:W-:-:S03]  /*c680*/  LOP3.LUT R5, R5, 0x7, RZ, 0xc0, !PT ;  /* 0x0000000705057812 */ /* 0x000fc600078ec0ff */
[----:B------:R-:W4:Y:S08]  /*c690*/  MUFU.TANH R16, R16 ;  /* 0x0000001000107308 */ /* 0x000f300000002400 */
[----:B------:R-:W1:Y:S01]  /*c6a0*/  MUFU.TANH R7, R7 ;  /* 0x0000000700077308 */ /* 0x000e620000002400 */
[----:B--2---:R-:W-:-:S04]  /*c6b0*/  LEA R4, R4, R34, 0x6 ;  /* 0x0000002204047211 */ /* 0x004fc800078e30ff */
[----:B------:R-:W-:-:S03]  /*c6c0*/  IADD3 R4, PT, PT, -R170, R5, R4 ;  /* 0x00000005aa047210 */ /* 0x000fc60007ffe104 */
[----:B------:R-:W2:Y:S01]  /*c6d0*/  MUFU.TANH R237, R22 ;  /* 0x0000001600ed7308 */ /* 0x000ea20000002400 */
[----:B------:R-:W-:-:S04]  /*c6e0*/  IADD3 R34, PT, PT, R4, UR14, R42 ;  /* 0x0000000e04227c10 */ /* 0x000fc8000fffe02a */
[C-C-:B------:R-:W-:Y:S02]  /*c6f0*/  VIADDMNMX R35, R34.reuse, 0x1, R42.reuse, PT ;  /* 0x0000000122237846 */ /* 0x140fe4000380012a */
[----:B------:R-:W-:Y:S01]  /*c700*/  VIADDMNMX R34, R34, 0x9, R42, PT ;  /* 0x0000000922227846 */ /* 0x000fe2000380012a */
[----:B------:R-:W1:Y:S08]  /*c710*/  MUFU.TANH R236, R23 ;  /* 0x0000001700ec7308 */ /* 0x000e700000002400 */
[----:B------:R3:W1:Y:S02]  /*c720*/  MUFU.TANH R144, R6 ;  /* 0x0000000600907308 */ /* 0x0006640000002400 */
[----:B---3--:R-:W-:Y:S01]  /*c730*/  SHF.R.U32.HI R6, RZ, 0x3, R165 ;  /* 0x00000003ff067819 */ /* 0x008fe200000116a5 */
[----:B------:R-:W-:Y:S06]  /*c740*/  BAR.SYNC.DEFER_BLOCKING 0x0 ;  /* 0x0000000000007b1d */ /* 0x000fec0000010000 */
[----:B-12-4-:R-:W-:Y:S05]  /*c750*/  @!P0 BRA `(.L_x_1314) ;  /* 0x0000000800208947 */ /* 0x016fea0003800000 */
        /* <DEDUP_REMOVED lines=13> */
.L_x_1315:
        /* <DEDUP_REMOVED lines=23> */
[C---:B------:R-:W-:Y:S01]  /*c9a0*/  IMAD R5, R4.reuse, R5, R18 ;  /* 0x0000000504057224 */ /* 0x040fe200078e0212 */
[----:B------:R-:W-:Y:S01]  /*c9b0*/  LOP3.LUT R18, RZ, R17, RZ, 0x33, !PT ;  /* 0x00000011ff127212 */ /* 0x000fe200078e33ff */
        /* <DEDUP_REMOVED lines=36> */
.L_x_1316:
        /* <DEDUP_REMOVED lines=62> */
.L_x_1314:
[----:B------:R-:W-:Y:S01]  /*cfe0*/  IMAD.SHL.U32 R42, R165, 0x2, RZ ;  /* 0x00000002a52a7824 */ /* 0x000fe200078e00ff */
[----:B------:R-:W1:Y:S01]  /*cff0*/  LDCU UR4, c[0x0][0x45c] ;  /* 0x00008b80ff0477ac */ /* 0x000e620008000800 */
[----:B------:R-:W-:-:S03]  /*d000*/  LOP3.LUT R2, R2, 0xfffffffe, RZ, 0xc0, !PT ;  /* 0xfffffffe02027812 */ /* 0x000fc600078ec0ff */
[----:B------:R-:W-:-:S05]  /*d010*/  LOP3.LUT R42, R42, 0x6, RZ, 0xc0, !PT ;  /* 0x000000062a2a7812 */ /* 0x000fca00078ec0ff */
[----:B------:R-:W-:-:S04]  /*d020*/  IMAD R231, R41, 0x100, R42 ;  /* 0x0000010029e77824 */ /* 0x000fc800078e022a */
[C---:B------:R-:W-:Y:S01]  /*d030*/  VIADD R228, R231.reuse, 0x9 ;  /* 0x00000009e7e47836 */ /* 0x040fe20000000000 */
[CC--:B------:R-:W-:Y:S01]  /*d040*/  ISETP.GE.AND P0, PT, R231.reuse, R34.reuse, PT ;  /* 0x00000022e700720c */ /* 0x0c0fe20003f06270 */
[C---:B--2---:R-:W-:Y:S02]  /*d050*/  VIADD R28, R231.reuse, 0x21 ;  /* 0x00000021e71c7836 */ /* 0x044fe40000000000 */
[C---:B------:R-:W-:Y:S01]  /*d060*/  VIADD R230, R231.reuse, 0x1 ;  /* 0x00000001e7e67836 */ /* 0x040fe20000000000 */
[-C--:B------:R-:W-:Y:S01]  /*d070*/  ISETP.GE.AND P2, PT, R228, R34.reuse, PT ;  /* 0x00000022e400720c */ /* 0x080fe20003f46270 */
[----:B------:R-:W-:Y:S01]  /*d080*/  VIADD R229, R231, 0x8 ;  /* 0x00000008e7e57836 */ /* 0x000fe20000000000 */
[----:B------:R-:W-:Y:S01]  /*d090*/  FSEL R249, R85, -INF , !P0 ;  /* 0xff80000055f97808 */ /* 0x000fe20004000000 */
        /* <DEDUP_REMOVED lines=19> */
[----:B------:R-:W-:Y:S01]  /*d1d0*/  FSEL R232, R0, -INF , !P2 ;  /* 0xff80000000e87808 */ /* 0x000fe20005000000 */
[C---:B------:R-:W-:Y:S01]  /*d1e0*/  VIADD R194, R231.reuse, 0x38 ;  /* 0x00000038e7c27836 */ /* 0x040fe20000000000 */
[-C--:B------:R-:W-:Y:S01]  /*d1f0*/  ISETP.GE.AND P4, PT, R226, R34.reuse, PT ;  /* 0x00000022e200720c */ /* 0x080fe20003f86270 */
[----:B------:R-:W-:Y:S01]  /*d200*/  VIADD R192, R231, 0x40 ;  /* 0x00000040e7c07836 */ /* 0x000fe20000000000 */
[----:B------:R-:W-:Y:S01]  /*d210*/  ISETP.GE.AND P6, PT, R39, R34, PT ;  /* 0x000000222700720c */ /* 0x000fe20003fc6270 */
        /* <DEDUP_REMOVED lines=51> */
[----:B------:R-:W-:Y:S01]  /*d550*/  ISETP.GE.AND P6, PT, R142, R34, PT ;  /* 0x000000228e00720c */ /* 0x000fe20003fc6270 */
[C---:B------:R-:W-:Y:S01]  /*d560*/  VIADD R209, R231.reuse, 0xa9 ;  /* 0x000000a9e7d17836 */ /* 0x040fe20000000000 */
[----:B------:R-:W-:Y:S01]  /*d570*/  FSEL R225, R86, -INF , !P4 ;  /* 0xff80000056e17808 */ /* 0x000fe20006000000 */
[C---:B------:R-:W-:Y:S01]  /*d580*/  VIADD R197, R231.reuse, 0xb0 ;  /* 0x000000b0e7c57836 */ /* 0x040fe20000000000 */
[----:B------:R-:W-:Y:S01]  /*d590*/  FMNMX3.FTZ R0, R0, R234, R233, !PT ;  /* 0x000000ea00007276 */ /* 0x000fe200078100e9 */
[----:B------:R-:W-:Y:S01]  /*d5a0*/  VIADD R196, R231, 0xb1 ;  /* 0x000000b1e7c47836 */ /* 0x000fe20000000000 */
[-C--:B------:R-:W-:Y:S01]  /*d5b0*/  ISETP.GE.AND P0, PT, R145, R34.reuse, PT ;  /* 0x000000229100720c */ /* 0x080fe20003f06270 */
[----:B------:R-:W-:Y:S01]  /*d5c0*/  VIADD R140, R231, 0xb8 ;  /* 0x000000b8e78c7836 */ /* 0x000fe20000000000 */
[----:B------:R-:W-:Y:S01]  /*d5d0*/  ISETP.GE.AND P1, PT, R155, R34, PT ;  /* 0x000000229b00720c */ /* 0x000fe20003f26270 */
        /* <DEDUP_REMOVED lines=138> */
[----:B------:R-:W-:-:S04]  /*de80*/  ISETP.GE.AND P6, PT, R231, R35, PT ;  /* 0x00000023e700720c */ /* 0x000fc80003fc6270 */
[----:B------:R-:W-:Y:S02]  /*de90*/  FSEL R45, R45, -INF , !P6 ;  /* 0xff8000002d2d7808 */ /* 0x000fe40007000000 */
[----:B------:R-:W-:-:S04]  /*dea0*/  ISETP.GE.AND P6, PT, R215, R35, PT ;  /* 0x00000023d700720c */ /* 0x000fc80003fc6270 */
[----:B------:R-:W-:Y:S02]  /*deb0*/  FSEL R159, R159, -INF , !P6 ;  /* 0xff8000009f9f7808 */ /* 0x000fe40007000000 */
[----:B------:R-:W-:-:S04]  /*dec0*/  ISETP.GE.AND P6, PT, R139, R35, PT ;  /* 0x000000238b00720c */ /* 0x000fc80003fc6270 */
[----:B------:R-:W-:Y:S02]  /*ded0*/  FSEL R110, R110, -INF , !P6 ;  /* 0xff8000006e6e7808 */ /* 0x000fe40007000000 */
[----:B--2---:R-:W-:-:S05]  /*dee0*/  FMNMX.FTZ R38, R0, R38, !PT ;  /* 0x0000002600267209 */ /* 0x004fca0007810000 */
[----:B------:R-:W2:Y:S02]  /*def0*/  SHFL.BFLY PT, R0, R38, 0x1, 0x1f ;  /* 0x0c201f0026007f89 */ /* 0x000ea400000e0000 */
[----:B--2---:R-:W-:Y:S02]  /*df00*/  FMNMX.FTZ R0, R38, R0, !PT ;  /* 0x0000000026007209 */ /* 0x004fe40007810000 */
[----:B------:R-:W-:Y:S02]  /*df10*/  FSEL R38, R64, -INF , !P2 ;  /* 0xff80000040267808 */ /* 0x000fe40005000000 */
[C---:B------:R-:W-:Y:S01]  /*df20*/  FSETP.NEU.FTZ.AND P0, PT, R0.reuse, -INF , PT ;  /* 0xff8000000000780b */ /* 0x040fe20003f1d000 */
[----:B-1----:R-:W-:Y:S01]  /*df30*/  FMUL.FTZ R76, R0, UR4 ;  /* 0x00000004004c7c20 */ /* 0x002fe20008410000 */
[----:B------:R-:W-:Y:S02]  /*df40*/  ISETP.GE.AND P2, PT, R29, R35, PT ;  /* 0x000000231d00720c */ /* 0x000fe40003f46270 */
[----:B------:R-:W-:-:S02]  /*df50*/  FSEL R29, R63, -INF , !P3 ;  /* 0xff8000003f1d7808 */ /* 0x000fc40005800000 */
[----:B------:R-:W-:Y:S02]  /*df60*/  FSEL R76, R76, RZ, P0 ;  /* 0x000000ff4c4c7208 */ /* 0x000fe40000000000 */
[-C--:B------:R-:W-:Y:S02]  /*df70*/  ISETP.GE.AND P0, PT, R230, R35.reuse, PT ;  /* 0x00000023e600720c */ /* 0x080fe40003f06270 */
        /* <DEDUP_REMOVED lines=66> */
[----:B------:R-:W-:Y:S01]  /*e3a0*/  FSEL R192, R55, -INF , !P1 ;  /* 0xff80000037c07808 */ /* 0x000fe20004800000 */
[----:B------:R-:W-:Y:S01]  /*e3b0*/  MUFU.EX2 R129, R129 ;  /* 0x0000008100817308 */ /* 0x000fe20000000800 */
[----:B------:R-:W-:Y:S01]  /*e3c0*/  FMNMX3.FTZ R46, R46, R38, R29, !PT ;  /* 0x000000262e2e7276 */ /* 0x000fe2000781001d */
[--C-:B------:R-:W-:Y:S01]  /*e3d0*/  FFMA.FTZ R100, R223, UR4, -R76.reuse ;  /* 0x00000004df647c23 */ /* 0x100fe2000801084c */
        /* <DEDUP_REMOVED lines=21> */
[--C-:B------:R-:W-:Y:S01]  /*e530*/  FFMA.FTZ R72, R70, UR4, -R76.reuse ;  /* 0x0000000446487c23 */ /* 0x100fe2000801084c */
[----:B------:R-:W-:Y:S01]  /*e540*/  FMNMX3.FTZ R46, R46, R145, R155, !PT ;  /* 0x000000912e2e7276 */ /* 0x000fe2000781009b */
[--C-:B------:R-:W-:Y:S01]  /*e550*/  FFMA.FTZ R70, R99, UR4, -R76.reuse ;  /* 0x0000000463467c23 */ /* 0x100fe2000801084c */
[----:B------:R-:W-:Y:S01]  /*e560*/  ISETP.GE.AND P2, PT, R161, R35, PT ;  /* 0x00000023a100720c */ /* 0x000fe20003f46270 */
[----:B------:R-:W-:Y:S01]  /*e570*/  MUFU.EX2 R116, R116 ;  /* 0x0000007400747308 */ /* 0x000fe20000000800 */
[----:B------:R-:W-:Y:S01]  /*e580*/  FMNMX3.FTZ R46, R46, R147, R153, !PT ;  /* 0x000000932e2e7276 */ /* 0x000fe20007810099 */
[--C-:B------:R-:W-:Y:S01]  /*e590*/  FFMA.FTZ R56, R203, UR4, -R76.reuse ;  /* 0x00000004cb387c23 */ /* 0x100fe2000801084c */
[----:B------:R-:W-:Y:S01]  /*e5a0*/  FSEL R161, R73, -INF , !P3 ;  /* 0xff80000049a17808 */ /* 0x000fe20005800000 */
[----:B------:R-:W-:Y:S01]  /*e5b0*/  FFMA.FTZ R73, R71, UR4, -R76 ;  /* 0x0000000447497c23 */ /* 0x000fe2000801084c */
[----:B------:R-:W-:Y:S01]  /*e5c0*/  FMNMX3.FTZ R46, R46, R154, R162, !PT ;  /* 0x0000009a2e2e7276 */ /* 0x000fe200078100a2 */
[--C-:B------:R-:W-:Y:S01]  /*e5d0*/  FFMA.FTZ R71, R69, UR4, -R76.reuse ;  /* 0x0000000445477c23 */ /* 0x100fe2000801084c */
[-C--:B------:R-:W-:Y:S01]  /*e5e0*/  ISETP.GE.AND P3, PT, R180, R35.reuse, PT ;  /* 0x00000023b400720c */ /* 0x080fe20003f66270 */
        /* <DEDUP_REMOVED lines=39> */
[----:B------:R-:W-:Y:S01]  /*e860*/  FSEL R191, R191, -INF , !P0 ;  /* 0xff800000bfbf7808 */ /* 0x000fe20004000000 */
[----:B------:R-:W-:Y:S01]  /*e870*/  FFMA.FTZ R128, R128, UR4, -R76 ;  /* 0x0000000480807c23 */ /* 0x000fe2000801084c */
[----:B------:R-:W-:Y:S01]  /*e880*/  FMNMX3.FTZ R46, R46, R187, R190, !PT ;  /* 0x000000bb2e2e7276 */ /* 0x000fe200078100be */
[----:B------:R-:W-:Y:S01]  /*e890*/  MUFU.EX2 R105, R105 ;  /* 0x0000006900697308 */ /* 0x000fe20000000800 */
[----:B------:R-:W-:Y:S01]  /*e8a0*/  FSEL R178, R178, -INF , !P2 ;  /* 0xff800000b2b27808 */ /* 0x000fe20005000000 */
[--C-:B------:R-:W-:Y:S01]  /*e8b0*/  FFMA.FTZ R96, R96, UR4, -R76.reuse ;  /* 0x0000000460607c23 */ /* 0x100fe2000801084c */
[-C--:B------:R-:W-:Y:S01]  /*e8c0*/  ISETP.GE.AND P2, PT, R209, R35.reuse, PT ;  /* 0x00000023d100720c */ /* 0x080fe20003f46270 */
[--C-:B------:R-:W-:Y:S01]  /*e8d0*/  FFMA.FTZ R80, R80, UR4, -R76.reuse ;  /* 0x0000000450507c23 */ /* 0x100fe2000801084c */
[----:B------:R-:W-:Y:S01]  /*e8e0*/  ISETP.GE.AND P5, PT, R217, R35, PT ;  /* 0x00000023d900720c */ /* 0x000fe20003fa6270 */
[----:B------:R-:W-:Y:S01]  /*e8f0*/  FFMA.FTZ R79, R79, UR4, -R76 ;  /* 0x000000044f4f7c23 */ /* 0x000fe2000801084c */
[----:B------:R-:W-:Y:S01]  /*e900*/  FSEL R185, R185, -INF , !P3 ;  /* 0xff800000b9b97808 */ /* 0x000fe20005800000 */
[----:B------:R-:W-:Y:S01]  /*e910*/  MUFU.EX2 R104, R104 ;  /* 0x0000006800687308 */ /* 0x000fe20000000800 */
[----:B------:R-:W-:-:S02]  /*e920*/  FSEL R184, R184, -INF , !P4 ;  /* 0xff800000b8b87808 */ /* 0x000fc40006000000 */
[----:B------:R-:W-:Y:S02]  /*e930*/  FMNMX3.FTZ R46, R46, R188, R191, !PT ;  /* 0x000000bc2e2e7276 */ /* 0x000fe400078100bf */
[----:B------:R-:W-:Y:S02]  /*e940*/  ISETP.GE.AND P1, PT, R214, R35, PT ;  /* 0x00000023d600720c */ /* 0x000fe40003f26270 */
[----:B------:R-:W-:Y:S01]  /*e950*/  FSEL R183, R183, -INF , !P5 ;  /* 0xff800000b7b77808 */ /* 0x000fe20006800000 */
[----:B------:R-:W-:Y:S01]  /*e960*/  MUFU.EX2 R103, R103 ;  /* 0x0000006700677308 */ /* 0x000fe20000000800 */
[----:B------:R-:W-:Y:S02]  /*e970*/  FMNMX3.FTZ R46, R46, R185, R184, !PT ;  /* 0x000000b92e2e7276 */ /* 0x000fe400078100b8 */
[-C--:B------:R-:W-:Y:S02]  /*e980*/  ISETP.GE.AND P0, PT, R213, R35.reuse, PT ;  /* 0x00000023d500720c */ /* 0x080fe40003f06270 */
[----:B------:R-:W-:-:S02]  /*e990*/  ISETP.GE.AND P4, PT, R212, R35, PT ;  /* 0x00000023d400720c */ /* 0x000fc40003f86270 */
[----:B------:R-:W-:Y:S01]  /*e9a0*/  FSEL R157, R157, -INF , !P1 ;  /* 0xff8000009d9d7808 */ /* 0x000fe20004800000 */
[----:B------:R-:W-:Y:S01]  /*e9b0*/  MUFU.EX2 R101, R101 ;  /* 0x0000006500657308 */ /* 0x000fe20000000800 */
[----:B------:R-:W-:Y:S02]  /*e9c0*/  FMNMX3.FTZ R46, R46, R183, R178, !PT ;  /* 0x000000b72e2e7276 */ /* 0x000fe400078100b2 */
[-C--:B------:R-:W-:Y:S02]  /*e9d0*/  ISETP.GE.AND P5, PT, R211, R35.reuse, PT ;  /* 0x00000023d300720c */ /* 0x080fe40003fa6270 */
[----:B------:R-:W-:Y:S02]  /*e9e0*/  ISETP.GE.AND P3, PT, R210, R35, PT ;  /* 0x00000023d200720c */ /* 0x000fe40003f66270 */
[----:B------:R-:W-:Y:S01]  /*e9f0*/  @P2 LOP3.LUT R2, R2, 0x1, RZ, 0xfc, !PT ;  /* 0x0000000102022812 */ /* 0x000fe200078efcff */
[----:B------:R-:W-:Y:S01]  /*ea00*/  MUFU.EX2 R100, R100 ;  /* 0x0000006400647308 */ /* 0x000fe20000000800 */
[----:B------:R-:W-:-:S02]  /*ea10*/  FSEL R156, R156, -INF , !P0 ;  /* 0xff8000009c9c7808 */ /* 0x000fc40004000000 */
[----:B------:R-:W-:Y:S02]  /*ea20*/  FSEL R151, R151, -INF , !P4 ;  /* 0xff80000097977808 */ /* 0x000fe40006000000 */
[----:B------:R-:W-:Y:S02]  /*ea30*/  FMNMX3.FTZ R46, R46, R159, R157, !PT ;  /* 0x0000009f2e2e7276 */ /* 0x000fe4000781009d */
[----:B------:R-:W-:Y:S01]  /*ea40*/  ISETP.GE.AND P2, PT, R197, R35, PT ;  /* 0x00000023c500720c */ /* 0x000fe20003f46270 */
[----:B------:R-:W-:Y:S01]  /*ea50*/  MUFU.EX2 R98, R98 ;  /* 0x0000006200627308 */ /* 0x000fe20000000800 */
[----:B------:R-:W-:Y:S02]  /*ea60*/  LOP3.LUT P4, RZ, R2, 0x1, RZ, 0xc0, !PT ;  /* 0x0000000102ff7812 */ /* 0x000fe4000788c0ff */
[----:B------:R-:W-:Y:S02]  /*ea70*/  FSEL R150, R150, -INF , !P5 ;  /* 0xff80000096967808 */ /* 0x000fe40006800000 */
[----:B------:R-:W-:-:S02]  /*ea80*/  FSEL R141, R141, -INF , !P3 ;  /* 0xff8000008d8d7808 */ /* 0x000fc40005800000 */
[----:B------:R-:W-:Y:S01]  /*ea90*/  FMNMX3.FTZ R46, R46, R156, R151, !PT ;  /* 0x0000009c2e2e7276 */ /* 0x000fe20007810097 */
[----:B------:R-:W-:Y:S01]  /*eaa0*/  MUFU.EX2 R97, R97 ;  /* 0x0000006100617308 */ /* 0x000fe20000000800 */
[-C--:B------:R-:W-:Y:S02]  /*eab0*/  ISETP.GE.AND P1, PT, R196, R35.reuse, PT ;  /* 0x00000023c400720c */ /* 0x080fe40003f26270 */
[-C--:B------:R-:W-:Y:S02]  /*eac0*/  ISETP.GE.AND P0, PT, R140, R35.reuse, PT ;  /* 0x000000238c00720c */ /* 0x080fe40003f06270 */
[----:B------:R-:W-:Y:S02]  /*ead0*/  FSEL R137, R137, -INF , !P4 ;  /* 0xff80000089897808 */ /* 0x000fe40006000000 */
[----:B------:R-:W-:Y:S01]  /*eae0*/  ISETP.GE.AND P3, PT, R135, R35, PT ;  /* 0x000000238700720c */ /* 0x000fe20003f66270 */
[----:B------:R-:W-:Y:S01]  /*eaf0*/  MUFU.EX2 R95, R95 ;  /* 0x0000005f005f7308 */ /* 0x000fe20000000800 */
[----:B------:R-:W-:-:S02]  /*eb00*/  FSEL R121, R121, -INF , !P2 ;  /* 0xff80000079797808 */ /* 0x000fc40005000000 */
[----:B------:R-:W-:Y:S02]  /*eb10*/  FMNMX3.FTZ R46, R46, R150, R141, !PT ;  /* 0x000000962e2e7276 */ /* 0x000fe4000781008d */
[----:B------:R-:W-:Y:S02]  /*eb20*/  ISETP.GE.AND P5, PT, R136, R35, PT ;  /* 0x000000238800720c */ /* 0x000fe40003fa6270 */
[----:B------:R-:W-:Y:S01]  /*eb30*/  P2R R2, PR, RZ, 0x8 ;  /* 0x00000008ff027803 */ /* 0x000fe20000000000 */
[----:B------:R-:W-:Y:S01]  /*eb40*/  MUFU.EX2 R94, R94 ;  /* 0x0000005e005e7308 */ /* 0x000fe20000000800 */
[----:B------:R-:W-:Y:S02]  /*eb50*/  FSEL R118, R118, -INF , !P1 ;  /* 0xff80000076767808 */ /* 0x000fe40004800000 */
[----:B------:R-:W-:Y:S02]  /*eb60*/  FSEL R113, R113, -INF , !P0 ;  /* 0xff80000071717808 */ /* 0x000fe40004000000 */
[----:B------:R-:W-:-:S02]  /*eb70*/  FMNMX3.FTZ R46, R46, R137, R121, !PT ;  /* 0x000000892e2e7276 */ /* 0x000fc40007810079 */
[-C--:B------:R-:W-:Y:S01]  /*eb80*/  ISETP.GE.AND P4, PT, R130, R35.reuse, PT ;  /* 0x000000238200720c */ /* 0x080fe20003f86270 */
[----:B------:R-:W-:Y:S01]  /*eb90*/  MUFU.EX2 R93, R93 ;  /* 0x0000005d005d7308 */ /* 0x000fe20000000800 */
[----:B------:R-:W-:Y:S02]  /*eba0*/  ISETP.NE.AND P6, PT, R2, RZ, PT ;  /* 0x000000ff0200720c */ /* 0x000fe40003fc5270 */
[----:B------:R-:W-:Y:S02]  /*ebb0*/  FSEL R107, R107, -INF , !P5 ;  /* 0xff8000006b6b7808 */ /* 0x000fe40006800000 */
[----:B------:R-:W-:Y:S02]  /*ebc0*/  FMNMX3.FTZ R46, R46, R118, R113, !PT ;  /* 0x000000762e2e7276 */ /* 0x000fe40007810071 */
[----:B------:R-:W-:Y:S01]  /*ebd0*/  FSEL R102, R117, -INF , !P4 ;  /* 0xff80000075667808 */ /* 0x000fe20006000000 */
[----:B------:R-:W-:Y:S01]  /*ebe0*/  MUFU.EX2 R75, R75 ;  /* 0x0000004b004b7308 */ /* 0x000fe20000000800 */
[----:B------:R-:W-:-:S02]  /*ebf0*/  ISETP.GE.AND P3, PT, R37, R35, PT ;  /* 0x000000232500720c */ /* 0x000fc40003f66270 */
[-C--:B------:R-:W-:Y:S02]  /*ec00*/  ISETP.GE.AND P2, PT, R31, R35.reuse, PT ;  /* 0x000000231f00720c */ /* 0x080fe40003f46270 */
[----:B------:R-:W-:Y:S01]  /*ec10*/  FSEL R106, R108, -INF , !P6 ;  /* 0xff8000006c6a7808 */ /* 0x000fe20007000000 */
[----:B------:R-:W-:Y:S01]  /*ec20*/  FFMA.FTZ R108, R146, UR4, -R76 ;  /* 0x00000004926c7c23 */ /* 0x000fe2000801084c */
[-C--:B------:R-:W-:Y:S01]  /*ec30*/  ISETP.GE.AND P5, PT, R23, R35.reuse, PT ;  /* 0x000000231700720c */ /* 0x080fe20003fa6270 */
[----:B------:R-:W-:Y:S01]  /*ec40*/  MUFU.EX2 R74, R74 ;  /* 0x0000004a004a7308 */ /* 0x000fe20000000800 */
[-C--:B------:R-:W-:Y:S02]  /*ec50*/  ISETP.GE.AND P4, PT, R22, R35.reuse, PT ;  /* 0x000000231600720c */ /* 0x080fe40003f86270 */
[----:B------:R-:W-:Y:S02]  /*ec60*/  FMNMX3.FTZ R46, R46, R110, R107, !PT ;  /* 0x0000006e2e2e7276 */ /* 0x000fe4000781006b */
[----:B------:R-:W-:-:S02]  /*ec70*/  ISETP.GE.AND P1, PT, R30, R35, PT ;  /* 0x000000231e00720c */ /* 0x000fc40003f26270 */
[----:B------:R-:W-:Y:S01]  /*ec80*/  ISETP.GE.AND P0, PT, R27, R35, PT ;  /* 0x000000231b00720c */ /* 0x000fe20003f06270 */
[----:B------:R-:W-:Y:S01]  /*ec90*/  MUFU.EX2 R73, R73 ;  /* 0x0000004900497308 */ /* 0x000fe20000000800 */
[----:B------:R-:W-:Y:S02]  /*eca0*/  P2R R2, PR, RZ, 0x20 ;  /* 0x00000020ff027803 */ /* 0x000fe40000000000 */
[----:B------:R-:W-:Y:S02]  /*ecb0*/  FSEL R99, R122, -INF , !P3 ;  /* 0xff8000007a637808 */ /* 0x000fe40005800000 */
[----:B------:R-:W-:Y:S02]  /*ecc0*/  P2R R22, PR, RZ, 0x10 ;  /* 0x00000010ff167803 */ /* 0x000fe40000000000 */
[----:B------:R-:W-:Y:S01]  /*ecd0*/  FSEL R92, R124, -INF , !P2 ;  /* 0xff8000007c5c7808 */ /* 0x000fe20005000000 */
[----:B------:R-:W-:Y:S01]  /*ece0*/  MUFU.EX2 R72, R72 ;  /* 0x0000004800487308 */ /* 0x000fe20000000800 */
[----:B------:R-:W-:-:S02]  /*ecf0*/  FMNMX3.FTZ R46, R46, R106, R102, !PT ;  /* 0x0000006a2e2e7276 */ /* 0x000fc40007810066 */
[----:B------:R-:W-:Y:S02]  /*ed00*/  FSEL R91, R123, -INF , !P1 ;  /* 0xff8000007b5b7808 */ /* 0x000fe40004800000 */
[----:B------:R-:W-:Y:S02]  /*ed10*/  ISETP.NE.AND P2, PT, R2, RZ, PT ;  /* 0x000000ff0200720c */ /* 0x000fe40003f45270 */
[----:B------:R-:W-:Y:S01]  /*ed20*/  ISETP.NE.AND P1, PT, R22, RZ, PT ;  /* 0x000000ff1600720c */ /* 0x000fe20003f25270 */
        /* <DEDUP_REMOVED lines=22> */
[----:B------:R-:W-:Y:S02]  /*ee90*/  ISETP.GE.AND P0, PT, R4, R35, PT ;  /* 0x000000230400720c */ /* 0x000fe40003f06270 */
[----:B------:R-:W-:Y:S02]  /*eea0*/  FSEL R83, R15, -INF , !P2 ;  /* 0xff8000000f537808 */ /* 0x000fe40005000000 */
[----:B------:R-:W-:Y:S01]  /*eeb0*/  FSEL R82, R16, -INF , !P1 ;  /* 0xff80000010527808 */ /* 0x000fe20004800000 */
[----:B------:R-:W-:Y:S01]  /*eec0*/  MUFU.EX2 R66, R66 ;  /* 0x0000004200427308 */ /* 0x000fe20000000800 */
[----:B------:R-:W-:-:S02]  /*eed0*/  FMNMX3.FTZ R2, R2, R85, R84, !PT ;  /* 0x0000005502027276 */ /* 0x000fc40007810054 */
[----:B------:R-:W-:Y:S02]  /*eee0*/  FSEL R81, R7, -INF , !P0 ;  /* 0xff80000007517808 */ /* 0x000fe40004000000 */
[----:B------:R-:W-:Y:S02]  /*eef0*/  FMNMX3.FTZ R2, R2, R83, R82, !PT ;  /* 0x0000005302027276 */ /* 0x000fe40007810052 */
[----:B------:R-:W-:Y:S01]  /*ef00*/  LOP3.LUT P6, RZ, R165, 0x4, RZ, 0xc0, !PT ;  /* 0x00000004a5ff7812 */ /* 0x000fe200078cc0ff */
[----:B------:R-:W-:Y:S01]  /*ef10*/  MUFU.EX2 R65, R65 ;  /* 0x0000004100417308 */ /* 0x000fe20000000800 */
[----:B------:R-:W-:Y:S02]  /*ef20*/  FMNMX.FTZ R2, R81, R2, !PT ;  /* 0x0000000251027209 */ /* 0x000fe40007810000 */
[----:B-1----:R-:W-:Y:S01]  /*ef30*/  F2FP.BF16.F32.PACK_AB R21, R143, R144 ;  /* 0x000000908f15723e */ /* 0x002fe200000010ff */
[----:B------:R-:W-:Y:S01]  /*ef40*/  FADD.FTZ R143, R144, R143 ;  /* 0x0000008f908f7221 */ /* 0x000fe20000010000 */
[----:B--2---:R-:W-:Y:S01]  /*ef50*/  F2FP.BF16.F32.PACK_AB R23, R133, R138 ;  /* 0x0000008a8517723e */ /* 0x004fe200000010ff */
[----:B------:R-:W1:Y:S02]  /*ef60*/  SHFL.BFLY PT, R4, R2, 0x2, 0x1f ;  /* 0x0c401f0002047f89 */ /* 0x000e6400000e0000 */
        /* <DEDUP_REMOVED lines=25> */
[--C-:B------:R-:W-:Y:S01]  /*f100*/  FFMA.FTZ R130, R29, UR4, -R77.reuse ;  /* 0x000000041d827c23 */ /* 0x100fe2000801084d */
[C---:B------:R-:W-:Y:S01]  /*f110*/  VIADD R8, R46.reuse, 0x5000 ;  /* 0x000050002e087836 */ /* 0x040fe20000000000 */
[----:B------:R-:W1:Y:S01]  /*f120*/  LDSM.16.MT88.4 R4, [R46+0x5000] ;  /* 0x005000002e04783b */ /* 0x000e620000004200 */
[----:B------:R-:W-:Y:S01]  /*f130*/  VIADD R45, R46, 0x5020 ;  /* 0x000050202e2d7836 */ /* 0x000fe20000000000 */
[----:B------:R-:W-:Y:S01]  /*f140*/  MUFU.EX2 R140, R140 ;  /* 0x0000008c008c7308 */ /* 0x000fe20000000800 */
[----:B------:R-:W-:Y:S01]  /*f150*/  @P6 VIADD R45, R8, 0xffffffe0 ;  /* 0xffffffe0082d6836 */ /* 0x000fe20000000000 */
[----:B------:R-:W-:Y:S01]  /*f160*/  LDSM.16.MT88.4 R16, [R46+0x5400] ;  /* 0x005400002e10783b */ /* 0x000fe20000004200 */
[--C-:B------:R-:W-:Y:S01]  /*f170*/  FFMA.FTZ R127, R28, UR4, -R77.reuse ;  /* 0x000000041c7f7c23 */ /* 0x100fe2000801084d */
[--C-:B------:R-:W-:Y:S01]  /*f180*/  FFMA.FTZ R123, R26, UR4, -R77.reuse ;  /* 0x000000041a7b7c23 */ /* 0x100fe2000801084d */
[--C-:B------:R-:W-:Y:S01]  /*f190*/  FFMA.FTZ R126, R25, UR4, -R77.reuse ;  /* 0x00000004197e7c23 */ /* 0x100fe2000801084d */
[----:B------:R-:W2:Y:S01]  /*f1a0*/  LDSM.16.MT88.4 R12, [R45] ;  /* 0x000000002d0c783b */ /* 0x000ea20000004200 */
[--C-:B------:R-:W-:Y:S01]  /*f1b0*/  FFMA.FTZ R125, R36, UR4, -R77.reuse ;  /* 0x00000004247d7c23 */ /* 0x100fe2000801084d */
[----:B------:R-:W3:Y:S01]  /*f1c0*/  MUFU.EX2 R139, R139 ;  /* 0x0000008b008b7308 */ /* 0x000ee20000000800 */
[--C-:B------:R-:W-:Y:S01]  /*f1d0*/  FFMA.FTZ R117, R195, UR4, -R77.reuse ;  /* 0x00000004c3757c23 */ /* 0x100fe2000801084d */
[----:B------:R-:W4:Y:S01]  /*f1e0*/  LDSM.16.MT88.4 R28, [R45+0x400] ;  /* 0x000400002d1c783b */ /* 0x000f220000004200 */
[--C-:B------:R-:W-:Y:S01]  /*f1f0*/  FFMA.FTZ R122, R194, UR4, -R77.reuse ;  /* 0x00000004c27a7c23 */ /* 0x100fe2000801084d */
[--C-:B------:R-:W-:Y:S01]  /*f200*/  FFMA.FTZ R124, R193, UR4, -R77.reuse ;  /* 0x00000004c17c7c23 */ /* 0x100fe2000801084d */
[--C-:B------:R-:W-:Y:S01]  /*f210*/  FFMA.FTZ R146, R192, UR4, -R77.reuse ;  /* 0x00000004c0927c23 */ /* 0x100fe2000801084d */
[----:B------:R-:W5:Y:S01]  /*f220*/  LDSM.16.MT88.4 R36, [R46+0x5800] ;  /* 0x005800002e24783b */ /* 0x000f620000004200 */
        /* <DEDUP_REMOVED lines=32> */
[----:B------:R-:W-:Y:S01]  /*f430*/  FFMA.FTZ R156, R156, UR4, -R77 ;  /* 0x000000049c9c7c23 */ /* 0x000fe2000801084d */
[----:B------:R-:W1:Y:S01]  /*f440*/  MUFU.EX2 R123, R123 ;  /* 0x0000007b007b7308 */ /* 0x000e620000000800 */
[C---:B------:R-:W-:Y:S01]  /*f450*/  HMMA.16816.F32.BF16 R8, R20.reuse, R4, RZ ;  /* 0x000000041408723c */ /* 0x040fe200000418ff */
[----:B------:R-:W-:Y:S01]  /*f460*/  FADD.FTZ R139, R140, R139 ;  /* 0x0000008b8c8b7221 */ /* 0x000fe20000010000 */
[----:B------:R-:W-:Y:S01]  /*f470*/  FADD.FTZ R140, R138, R143 ;  /* 0x0000008f8a8c7221 */ /* 0x000fe20000010000 */
[--C-:B------:R-:W-:Y:S01]  /*f480*/  FFMA.FTZ R151, R151, UR4, -R77.reuse ;  /* 0x0000000497977c23 */ /* 0x100fe2000801084d */
[----:B------:R-:W-:Y:S01]  /*f490*/  FFMA.FTZ R150, R150, UR4, -R77 ;  /* 0x0000000496967c23 */ /* 0x000fe2000801084d */
[----:B------:R-:W-:Y:S01]  /*f4a0*/  FADD.FTZ R139, R136, R139 ;  /* 0x0000008b888b7221 */ /* 0x000fe20000010000 */
[----:B------:R-:W-:Y:S01]  /*f4b0*/  FFMA.FTZ R141, R141, UR4, -R77 ;  /* 0x000000048d8d7c23 */ /* 0x000fe2000801084d */
[----:B------:R-:W5:Y:S01]  /*f4c0*/  MUFU.EX2 R126, R126 ;  /* 0x0000007e007e7308 */ /* 0x000f620000000800 */
[C---:B------:R-:W-:Y:S01]  /*f4d0*/  HMMA.16816.F32.BF16 R4, R20.reuse, R6, RZ ;  /* 0x000000061404723c */ /* 0x040fe200000418ff */
[----:B------:R-:W-:Y:S01]  /*f4e0*/  FADD.FTZ R135, R135, R139 ;  /* 0x0000008b87877221 */ /* 0x000fe20000010000 */
[--C-:B------:R-:W-:Y:S01]  /*f4f0*/  FFMA.FTZ R137, R137, UR4, -R77.reuse ;  /* 0x0000000489897c23 */ /* 0x100fe2000801084d */
[--C-:B------:R-:W-:Y:S01]  /*f500*/  FFMA.FTZ R121, R121, UR4, -R77.reuse ;  /* 0x0000000479797c23 */ /* 0x100fe2000801084d */
[----:B------:R-:W-:Y:S01]  /*f510*/  FFMA.FTZ R113, R113, UR4, -R77 ;  /* 0x0000000471717c23 */ /* 0x000fe2000801084d */
[----:B---3--:R-:W-:Y:S01]  /*f520*/  FADD.FTZ R135, R130, R135 ;  /* 0x0000008782877221 */ /* 0x008fe20000010000 */
[--C-:B------:R-:W-:Y:S01]  /*f530*/  FFMA.FTZ R110, R110, UR4, -R77.reuse ;  /* 0x000000046e6e7c23 */ /* 0x100fe2000801084d */
        /* <DEDUP_REMOVED lines=12> */
[C---:B-----5:R-:W-:Y:S01]  /*f600*/  F2FP.BF16.F32.PACK_AB R14, R126.reuse, R123 ;  /* 0x0000007b7e0e723e */ /* 0x060fe200000010ff */
[--C-:B------:R-:W-:Y:S01]  /*f610*/  FFMA.FTZ R99, R99, UR4, -R77.reuse ;  /* 0x0000000463637c23 */ /* 0x100fe2000801084d */
[----:B------:R-:W-:Y:S01]  /*f620*/  FFMA.FTZ R91, R91, UR4, -R77 ;  /* 0x000000045b5b7c23 */ /* 0x000fe2000801084d */
[----:B------:R-:W-:Y:S01]  /*f630*/  FADD.FTZ R126, R126, R127 ;  /* 0x0000007f7e7e7221 */ /* 0x000fe20000010000 */
[----:B------:R-:W-:Y:S01]  /*f640*/  MUFU.EX2 R122, R122 ;  /* 0x0000007a007a7308 */ /* 0x000fe20000000800 */
[--C-:B------:R-:W-:Y:S01]  /*f650*/  FFMA.FTZ R90, R90, UR4, -R77.reuse ;  /* 0x000000045a5a7c23 */ /* 0x100fe2000801084d */
[--C-:B------:R-:W-:Y:S01]  /*f660*/  FFMA.FTZ R89, R89, UR4, -R77.reuse ;  /* 0x0000000459597c23 */ /* 0x100fe2000801084d */
[C---:B------:R-:W-:Y:S01]  /*f670*/  HMMA.16816.F32.BF16 R8, R12.reuse, R16, R8 ;  /* 0x000000100c08723c */ /* 0x040fe20000041808 */
[----:B---3--:R-:W-:Y:S01]  /*f680*/  FADD.FTZ R126, R125, R126 ;  /* 0x0000007e7d7e7221 */ /* 0x008fe20000010000 */
[--C-:B------:R-:W-:Y:S01]  /*f690*/  FFMA.FTZ R88, R88, UR4, -R77.reuse ;  /* 0x0000000458587c23 */ /* 0x100fe2000801084d */
[--C-:B------:R-:W-:Y:S01]  /*f6a0*/  FFMA.FTZ R87, R87, UR4, -R77.reuse ;  /* 0x0000000457577c23 */ /* 0x100fe2000801084d */
[--C-:B------:R-:W-:Y:S01]  /*f6b0*/  FFMA.FTZ R86, R86, UR4, -R77.reuse ;  /* 0x0000000456567c23 */ /* 0x100fe2000801084d */
[----:B------:R-:W1:Y:S01]  /*f6c0*/  MUFU.EX2 R124, R124 ;  /* 0x0000007c007c7308 */ /* 0x000e620000000800 */
[----:B--2---:R-:W-:Y:S01]  /*f6d0*/  FADD.FTZ R126, R117, R126 ;  /* 0x0000007e757e7221 */ /* 0x004fe20000010000 */
[----:B------:R-:W-:Y:S01]  /*f6e0*/  FFMA.FTZ R85, R85, UR4, -R77 ;  /* 0x0000000455557c23 */ /* 0x000fe2000801084d */
        /* <DEDUP_REMOVED lines=23> */
[----:B------:R-:W-:Y:S01]  /*f860*/  F2FP.BF16.F32.PACK_AB R13, R105, R109 ;  /* 0x0000006d690d723e */ /* 0x000fe200000010ff */
[----:B------:R-:W2:Y:S01]  /*f870*/  LDSM.16.MT88.4 R16, [R46+0x6000] ;  /* 0x006000002e10783b */ /* 0x000ea20000004200 */
[----:B------:R-:W-:-:S02]  /*f880*/  F2FP.BF16.F32.PACK_AB R15, R103, R104 ;  /* 0x00000068670f723e */ /* 0x000fc400000010ff */
        /* <DEDUP_REMOVED lines=54> */
[----:B------:R-:W-:Y:S01]  /*fbf0*/  F2FP.BF16.F32.PACK_AB R13, R73, R74 ;  /* 0x0000004a490d723e */ /* 0x000fe200000010ff */
[----:B------:R-:W2:Y:S01]  /*fc00*/  LDSM.16.MT88.4 R16, [R46+0x6c00] ;  /* 0x006c00002e10783b */ /* 0x000ea20000004200 */
[----:B------:R-:W-:-:S02]  /*fc10*/  F2FP.BF16.F32.PACK_AB R15, R71, R72 ;  /* 0x00000048470f723e */ /* 0x000fc400000010ff */
        /* <DEDUP_REMOVED lines=11> */
[C---:B-----5:R-:W-:Y:S02]  /*fcd0*/  HMMA.16816.F32.BF16 R24, R12.reuse, R36, R24 ;  /* 0x000000240c18723c */ /* 0x060fe40000041818 */
[----:B------:R-:W5:Y:S06]  /*fce0*/  MUFU.EX2 R178, R178 ;  /* 0x000000b200b27308 */ /* 0x000f6c0000000800 */
[----:B------:R-:W-:Y:S01]  /*fcf0*/  HMMA.16816.F32.BF16 R20, R12, R38, R20 ;  /* 0x000000260c14723c */ /* 0x000fe20000041814 */
[----:B------:R-:W5:Y:S01]  /*fd00*/  LDSM.16.MT88.4 R36, [R46+0x7000] ;  /* 0x007000002e24783b */ /* 0x000f620000004200 */
[----:B------:R-:W-:Y:S01]  /*fd10*/  F2FP.BF16.F32.PACK_AB R13, R69, R70 ;  /* 0x00000046450d723e */ /* 0x000fe200000010ff */
[----:B------:R-:W5:Y:S01]  /*fd20*/  MUFU.EX2 R159, R159 ;  /* 0x0000009f009f7308 */ /* 0x000f620000000800 */
[----:B------:R-:W-:-:S02]  /*fd30*/  F2FP.BF16.F32.PACK_AB R15, R67, R68 ;  /* 0x00000044430f723e */ /* 0x000fc400000010ff */
[----:B----4-:R-:W-:Y:S01]  /*fd40*/  F2FP.BF16.F32.PACK_AB R12, R187, R189 ;  /* 0x000000bdbb0c723e */ /* 0x010fe200000010ff */
[----:B------:R-:W-:Y:S01]  /*fd50*/  FADD.FTZ R189, R189, R179 ;  /* 0x000000b3bdbd7221 */ /* 0x000fe20000010000 */
[----:B---3--:R-:W-:-:S03]  /*fd60*/  F2FP.BF16.F32.PACK_AB R14, R188, R190 ;  /* 0x000000bebc0e723e */ /* 0x008fc600000010ff */
[----:B------:R-:W-:Y:S01]  /*fd70*/  MUFU.EX2 R157, R157 ;  /* 0x0000009d009d7308 */ /* 0x000fe20000000800 */
[----:B------:R-:W-:-:S03]  /*fd80*/  FADD.FTZ R189, R187, R189 ;  /* 0x000000bdbbbd7221 */ /* 0x000fc60000010000 */
[----:B--2---:R-:W-:Y:S01]  /*fd90*/  HMMA.16816.F32.BF16 R8, R12, R16, R8 ;  /* 0x000000100c08723c */ /* 0x004fe20000041808 */
[----:B------:R-:W-:-:S03]  /*fda0*/  FADD.FTZ R190, R190, R189 ;  /* 0x000000bdbebe7221 */ /* 0x000fc60000010000 */
[----:B------:R-:W2:Y:S01]  /*fdb0*/  MUFU.EX2 R156, R156 ;  /* 0x0000009c009c7308 */ /* 0x000ea20000000800 */
[----:B------:R-:W-:-:S03]  /*fdc0*/  FADD.FTZ R190, R188, R190 ;  /* 0x000000bebcbe7221 */ /* 0x000fc60000010000 */
        /* <DEDUP_REMOVED lines=8> */
[----:B------:R-:W-:Y:S01]  /*fe50*/  F2FP.BF16.F32.PACK_AB R15, R63, R64 ;  /* 0x000000403f0f723e */ /* 0x000fe200000010ff */
[----:B------:R-:W1:Y:S01]  /*fe60*/  MUFU.EX2 R150, R150 ;  /* 0x0000009600967308 */ /* 0x000e620000000800 */
[----:B------:R-:W-:Y:S01]  /*fe70*/  F2FP.BF16.F32.PACK_AB R12, R185, R191 ;  /* 0x000000bfb90c723e */ /* 0x000fe200000010ff */
[----:B------:R-:W-:Y:S01]  /*fe80*/  FADD.FTZ R191, R191, R190 ;  /* 0x000000bebfbf7221 */ /* 0x000fe20000010000 */
[----:B------:R-:W-:-:S03]  /*fe90*/  F2FP.BF16.F32.PACK_AB R14, R183, R184 ;  /* 0x000000b8b70e723e */ /* 0x000fc600000010ff */
[----:B------:R-:W-:Y:S02]  /*fea0*/  FADD.FTZ R191, R185, R191 ;  /* 0x000000bfb9bf7221 */ /* 0x000fe40000010000 */
[----:B------:R1:W-:Y:S02]  /*feb0*/  MUFU.EX2 R138, R141 ;  /* 0x0000008d008a7308 */ /* 0x0003e40000000800 */
[----:B-----5:R-:W-:Y:S01]  /*fec0*/  HMMA.16816.F32.BF16 R8, R12, R36, R8 ;  /* 0x000000240c08723c */ /* 0x020fe20000041808 */
[----:B------:R-:W-:Y:S01]  /*fed0*/  FADD.FTZ R191, R184, R191 ;  /* 0x000000bfb8bf7221 */ /* 0x000fe20000010000 */
[----:B------:R-:W-:-:S03]  /*fee0*/  FFMA.FTZ R184, R81, UR4, -R77 ;  /* 0x0000000451b87c23 */ /* 0x000fc6000801084d */
[----:B------:R-:W-:Y:S01]  /*fef0*/  FADD.FTZ R183, R183, R191 ;  /* 0x000000bfb7b77221 */ /* 0x000fe20000010000 */
[----:B------:R-:W-:Y:S02]  /*ff00*/  MUFU.EX2 R54, R54 ;  /* 0x0000003600367308 */ /* 0x000fe40000000800 */
[----:B------:R-:W-:Y:S01]  /*ff10*/  HMMA.16816.F32.BF16 R4, R12, R38, R4 ;  /* 0x000000260c04723c */ /* 0x000fe20000041804 */
[----:B------:R-:W5:Y:S01]  /*ff20*/  LDSM.16.MT88.4 R36, [R45+0x2400] ;  /* 0x002400002d24783b */ /* 0x000f620000004200 */
[----:B------:R-:W-:-:S04]  /*ff30*/  FADD.FTZ R183, R178, R183 ;  /* 0x000000b7b2b77221 */ /* 0x000fc80000010000 */
[----:B------:R-:W-:Y:S02]  /*ff40*/  MUFU.EX2 R53, R53 ;  /* 0x0000003500357308 */ /* 0x000fe40000000800 */
[C---:B---3--:R-:W-:Y:S01]  /*ff50*/  HMMA.16816.F32.BF16 R24, R12.reuse, R16, R24 ;  /* 0x000000100c18723c */ /* 0x048fe20000041818 */
[----:B------:R-:W-:Y:S02]  /*ff60*/  F2FP.BF16.F32.PACK_AB R17, R61, R62 ;  /* 0x0000003e3d11723e */ /* 0x000fe400000010ff */
[C---:B------:R-:W-:Y:S01]  /*ff70*/  F2FP.BF16.F32.PACK_AB R16, R159.reuse, R178 ;  /* 0x000000b29f10723e */ /* 0x040fe200000010ff */
[----:B------:R-:W-:Y:S01]  /*ff80*/  FADD.FTZ R159, R159, R183 ;  /* 0x000000b79f9f7221 */ /* 0x000fe20000010000 */
[----:B------:R-:W-:Y:S01]  /*ff90*/  FFMA.FTZ R183, R78, UR4, -R76 ;  /* 0x000000044eb77c23 */ /* 0x000fe2000801084c */
[----:B------:R-:W-:Y:S02]  /*ffa0*/  MUFU.EX2 R52, R52 ;  /* 0x0000003400347308 */ /* 0x000fe40000000800 */
[----:B------:R-:W-:Y:S01]  /*ffb0*/  HMMA.16816.F32.BF16 R20, R12, R18, R20 ;  /* 0x000000120c14723c */ /* 0x000fe20000041814 */
[----:B------:R-:W-:Y:S01]  /*ffc0*/  F2FP.BF16.F32.PACK_AB R19, R59, R60 ;  /* 0x0000003c3b13723e */ /* 0x000fe200000010ff */
[----:B------:R-:W3:Y:S01]  /*ffd0*/  LDSM.16.MT88.4 R12, [R46+0x7800] ;  /* 0x007800002e0c783b */ /* 0x000ee20000004200 */
[----:B--2---:R-:W-:Y:S01]  /*ffe0*/  F2FP.BF16.F32.PACK_AB R18, R156, R157 ;  /* 0x0000009d9c12723e */ /* 0x004fe200000010ff */
[----:B------:R-:W-:-:S02]  /*fff0*/  FADD.FTZ R159, R157, R159 ;  /* 0x0000009f9d9f7221 */ /* 0x000fc40000010000 */
[----:B------:R-:W-:Y:S02]  /*10000*/  MUFU.EX2 R51, R51 ;  /* 0x0000003300337308 */ /* 0x000fe40000000800 */
[----:B------:R-:W-:Y:S02]  /*10010*/  FADD.FTZ R156, R156, R159 ;  /* 0x0000009f9c9c7221 */ /* 0x000fe40000010000 */
[----:B----4-:R-:W-:Y:S01]  /*10020*/  HMMA.16816.F32.BF16 R8, R16, R28, R8 ;  /* 0x0000001c1008723c */ /* 0x010fe20000041808 */
[----:B------:R-:W-:Y:S01]  /*10030*/  FADD.FTZ R28, R133, R140 ;  /* 0x0000008c851c7221 */ /* 0x000fe20000010000 */
[----:B-1----:R-:W-:Y:S01]  /*10040*/  FADD.FTZ R156, R151, R156 ;  /* 0x0000009c979c7221 */ /* 0x002fe20000010000 */
[----:B------:R-:W-:Y:S01]  /*10050*/  LDSM.16.MT88.4 R140, [R46+0x8c00] ;  /* 0x008c00002e8c783b */ /* 0x000fe20000004200 */
[----:B------:R-:W-:Y:S01]  /*10060*/  MUFU.EX2 R50, R50 ;  /* 0x0000003200327308 */ /* 0x000fe20000000800 */
[----:B------:R-:W-:Y:S01]  /*10070*/  FADD.FTZ R28, R132, R28 ;  /* 0x0000001c841c7221 */ /* 0x000fe20000010000 */
[----:B------:R-:W-:-:S02]  /*10080*/  FADD.FTZ R156, R150, R156 ;  /* 0x0000009c969c7221 */ /* 0x000fc40000010000 */
[----:B------:R-:W-:Y:S01]  /*10090*/  HMMA.16816.F32.BF16 R4, R16, R30, R4 ;  /* 0x0000001e1004723c */ /* 0x000fe20000041804 */
[----:B------:R-:W-:Y:S02]  /*100a0*/  FADD.FTZ R129, R129, R28 ;  /* 0x0000001c81817221 */ /* 0x000fe40000010000 */
[----:B------:R-:W1:Y:S01]  /*100b0*/  LDSM.16.MT88.4 R28, [R45+0x2800] ;  /* 0x002800002d1c783b */ /* 0x000e620000004200 */
[----:B------:R-:W2:Y:S01]  /*100c0*/  MUFU.EX2 R132, R137 ;  /* 0x0000008900847308 */ /* 0x000ea20000000800 */
[----:B------:R-:W-:-:S03]  /*100d0*/  FADD.FTZ R129, R120, R129 ;  /* 0x0000008178817221 */ /* 0x000fc60000010000 */
[C---:B-----5:R-:W-:Y:S01]  /*100e0*/  HMMA.16816.F32.BF16 R24, R16.reuse, R36, R24 ;  /* 0x000000241018723c */ /* 0x060fe20000041818 */
[----:B------:R-:W-:Y:S01]  /*100f0*/  FADD.FTZ R119, R119, R129 ;  /* 0x0000008177777221 */ /* 0x000fe20000010000 */
[----:B------:R-:W-:Y:S02]  /*10100*/  F2FP.BF16.F32.PACK_AB R37, R57, R58 ;  /* 0x0000003a3925723e */ /* 0x000fe400000010ff */
[----:B------:R-:W-:Y:S01]  /*10110*/  F2FP.BF16.F32.PACK_AB R36, R150, R151 ;  /* 0x000000979624723e */ /* 0x000fe200000010ff */
[----:B------:R-:W-:Y:S01]  /*10120*/  FADD.FTZ R119, R116, R119 ;  /* 0x0000007774777221 */ /* 0x000fe20000010000 */
[----:B------:R-:W-:Y:S02]  /*10130*/  MUFU.EX2 R49, R49 ;  /* 0x0000003100317308 */ /* 0x000fe40000000800 */
[----:B------:R-:W-:Y:S01]  /*10140*/  HMMA.16816.F32.BF16 R20, R16, R38, R20 ;  /* 0x000000261014723c */ /* 0x000fe20000041814 */
[----:B------:R-:W-:Y:S01]  /*10150*/  FFMA.FTZ R16, R118, UR4, -R77 ;  /* 0x0000000476107c23 */ /* 0x000fe2000801084d */
[----:B------:R-:W-:Y:S01]  /*10160*/  FADD.FTZ R115, R115, R119 ;  /* 0x0000007773737221 */ /* 0x000fe20000010000 */
[----:B------:R-:W-:-:S02]  /*10170*/  F2FP.BF16.F32.PACK_AB R39, R55, R56 ;  /* 0x000000383727723e */ /* 0x000fc400000010ff */
[----:B--2---:R-:W-:Y:S01]  /*10180*/  F2FP.BF16.F32.PACK_AB R38, R132, R138 ;  /* 0x0000008a8426723e */ /* 0x004fe200000010ff */
[----:B------:R2:W-:Y:S01]  /*10190*/  MUFU.EX2 R116, R16 ;  /* 0x0000001000747308 */ /* 0x0005e20000000800 */
[----:B------:R-:W-:Y:S01]  /*101a0*/  FADD.FTZ R115, R112, R115 ;  /* 0x0000007370737221 */ /* 0x000fe20000010000 */
[----:B------:R-:W-:-:S03]  /*101b0*/  FADD.FTZ R138, R138, R156 ;  /* 0x0000009c8a8a7221 */ /* 0x000fc60000010000 */
[----:B------:R-:W-:Y:S01]  /*101c0*/  FADD.FTZ R111, R111, R115 ;  /* 0x000000736f6f7221 */ /* 0x000fe20000010000 */
[C---:B---3--:R-:W-:Y:S01]  /*101d0*/  HMMA.16816.F32.BF16 R8, R36.reuse, R12, R8 ;  /* 0x0000000c2408723c */ /* 0x048fe20000041808 */
[----:B------:R-:W-:Y:S01]  /*101e0*/  FADD.FTZ R138, R132, R138 ;  /* 0x0000008a848a7221 */ /* 0x000fe20000010000 */
[----:B------:R-:W3:Y:S01]  /*101f0*/  MUFU.EX2 R118, R121 ;  /* 0x0000007900767308 */ /* 0x000ee20000000800 */
[----:B------:R-:W-:Y:S01]  /*10200*/  FADD.FTZ R111, R109, R111 ;  /* 0x0000006f6d6f7221 */ /* 0x000fe20000010000 */
[----:B------:R-:W-:Y:S03]  /*10210*/  LDSM.16.MT88.4 R132, [R45+0x3c00] ;  /* 0x003c00002d84783b */ /* 0x000fe60000004200 */
[----:B------:R-:W-:Y:S01]  /*10220*/  FADD.FTZ R111, R105, R111 ;  /* 0x0000006f696f7221 */ /* 0x000fe20000010000 */
[----:B------:R-:W-:Y:S01]  /*10230*/  HMMA.16816.F32.BF16 R4, R36, R14, R4 ;  /* 0x0000000e2404723c */ /* 0x000fe20000041804 */
[----:B------:R-:W4:Y:S01]  /*10240*/  LDSM.16.MT88.4 R12, [R45+0x2c00] ;  /* 0x002c00002d0c783b */ /* 0x000f220000004200 */
[----:B------:R-:W-:Y:S01]  /*10250*/  MUFU.EX2 R112, R113 ;  /* 0x0000007100707308 */ /* 0x000fe20000000800 */
[----:B------:R-:W-:-:S02]  /*10260*/  FADD.FTZ R104, R104, R111 ;  /* 0x0000006f68687221 */ /* 0x000fc40000010000 */
[----:B--2---:R-:W2:Y:S02]  /*10270*/  LDSM.16.MT88.4 R16, [R46+0x7c00] ;  /* 0x007c00002e10783b */ /* 0x004ea40000004200 */
[----:B------:R-:W-:Y:S01]  /*10280*/  FADD.FTZ R104, R103, R104 ;  /* 0x0000006867687221 */ /* 0x000fe20000010000 */
[----:B-1----:R-:W-:Y:S02]  /*10290*/  HMMA.16816.F32.BF16 R24, R36, R28, R24 ;  /* 0x0000001c2418723c */ /* 0x002fe40000041818 */
[----:B------:R-:W1:Y:S01]  /*102a0*/  MUFU.EX2 R109, R110 ;  /* 0x0000006e006d7308 */ /* 0x000e620000000800 */
[----:B------:R-:W-:-:S04]  /*102b0*/  FADD.FTZ R101, R101, R104 ;  /* 0x0000006865657221 */ /* 0x000fc80000010000 */
[----:B------:R-:W-:Y:S01]  /*102c0*/  FADD.FTZ R101, R100, R101 ;  /* 0x0000006564657221 */ /* 0x000fe20000010000 */
[----:B------:R-:W-:Y:S01]  /*102d0*/  HMMA.16816.F32.BF16 R28, R36, R30, R20 ;  /* 0x0000001e241c723c */ /* 0x000fe20000041814 */
[----:B------:R-:W-:Y:S01]  /*102e0*/  F2FP.BF16.F32.PACK_AB R37, R53, R54 ;  /* 0x000000363525723e */ /* 0x000fe200000010ff */
[----:B------:R-:W5:Y:S01]  /*102f0*/  LDSM.16.MT88.4 R20, [R46+0x8000] ;  /* 0x008000002e14783b */ /* 0x000f620000004200 */
[----:B------:R-:W-:Y:S01]  /*10300*/  F2FP.BF16.F32.PACK_AB R39, R51, R52 ;  /* 0x000000343327723e */ /* 0x000fe200000010ff */
[----:B------:R-:W-:Y:S01]  /*10310*/  MUFU.EX2 R48, R48 ;  /* 0x0000003000307308 */ /* 0x000fe20000000800 */
[----:B---3--:R-:W-:Y:S01]  /*10320*/  F2FP.BF16.F32.PACK_AB R36, R116, R118 ;  /* 0x000000767424723e */ /* 0x008fe200000010ff */
[----:B------:R-:W-:-:S04]  /*10330*/  FADD.FTZ R118, R118, R138 ;  /* 0x0000008a76767221 */ /* 0x000fc80000010000 */
[----:B------:R-:W-:Y:S01]  /*10340*/  FADD.FTZ R118, R116, R118 ;  /* 0x0000007674767221 */ /* 0x000fe20000010000 */
[----:B-1----:R-:W-:Y:S01]  /*10350*/  F2FP.BF16.F32.PACK_AB R38, R109, R112 ;  /* 0x000000706d26723e */ /* 0x002fe200000010ff */
[----:B------:R-:W-:Y:S02]  /*10360*/  MUFU.EX2 R47, R47 ;  /* 0x0000002f002f7308 */ /* 0x000fe40000000800 */
[----:B------:R-:W-:-:S04]  /*10370*/  FADD.FTZ R118, R112, R118 ;  /* 0x0000007670767221 */ /* 0x000fc80000010000 */
[----:B------:R-:W-:Y:S02]  /*10380*/  FADD.FTZ R109, R109, R118 ;  /* 0x000000766d6d7221 */ /* 0x000fe40000010000 */
[----:B------:R-:W1:Y:S01]  /*10390*/  MUFU.EX2 R105, R107 ;  /* 0x0000006b00697308 */ /* 0x000e620000000800 */
[----:B----4-:R-:W-:Y:S01]  /*103a0*/  HMMA.16816.F32.BF16 R24, R36, R12, R24 ;  /* 0x0000000c2418723c */ /* 0x010fe20000041818 */
[----:B------:R-:W-:-:S06]  /*103b0*/  F2FP.BF16.F32.PACK_AB R13, R49, R50 ;  /* 0x00000032310d723e */ /* 0x000fcc00000010ff */
[----:B------:R-:W3:Y:S01]  /*103c0*/  MUFU.EX2 R103, R106 ;  /* 0x0000006a00677308 */ /* 0x000ee20000000800 */
[----:B--2---:R-:W-:Y:S01]  /*103d0*/  HMMA.16816.F32.BF16 R8, R36, R16, R8 ;  /* 0x000000102408723c */ /* 0x004fe20000041808 */
[----:B------:R-:W-:-:S06]  /*103e0*/  FADD.FTZ R16, R98, R101 ;  /* 0x0000006562107221 */ /* 0x000fcc0000010000 */
[----:B------:R-:W-:Y:S01]  /*103f0*/  MUFU.EX2 R100, R102 ;  /* 0x0000006600647308 */ /* 0x000fe20000000800 */
[----:B-1----:R-:W-:Y:S01]  /*10400*/  FADD.FTZ R109, R105, R109 ;  /* 0x0000006d696d7221 */ /* 0x002fe20000010000 */
[----:B------:R-:W-:Y:S01]  /*10410*/  FADD.FTZ R16, R97, R16 ;  /* 0x0000001061107221 */ /* 0x000fe20000010000 */
[C---:B------:R-:W-:Y:S03]  /*10420*/  HMMA.16816.F32.BF16 R4, R36.reuse, R18, R4 ;  /* 0x000000122404723c */ /* 0x040fe60000041804 */
[----:B------:R-:W-:Y:S02]  /*10430*/  FADD.FTZ R16, R95, R16 ;  /* 0x000000105f107221 */ /* 0x000fe40000010000 */
[----:B------:R-:W1:Y:S01]  /*10440*/  MUFU.EX2 R97, R99 ;  /* 0x0000006300617308 */ /* 0x000e620000000800 */
[----:B---3--:R-:W-:Y:S01]  /*10450*/  FADD.FTZ R109, R103, R109 ;  /* 0x0000006d676d7221 */ /* 0x008fe20000010000 */
[----:B------:R-:W-:Y:S01]  /*10460*/  FADD.FTZ R16, R94, R16 ;  /* 0x000000105e107221 */ /* 0x000fe20000010000 */
[----:B------:R-:W-:Y:S03]  /*10470*/  HMMA.16816.F32.BF16 R28, R36, R14, R28 ;  /* 0x0000000e241c723c */ /* 0x000fe6000004181c */
[----:B------:R-:W-:Y:S01]  /*10480*/  FADD.FTZ R12, R93, R16 ;  /* 0x000000105d0c7221 */ /* 0x000fe20000010000 */
[----:B------:R-:W-:Y:S01]  /*10490*/  F2FP.BF16.F32.PACK_AB R15, R47, R48 ;  /* 0x000000302f0f723e */ /* 0x000fe200000010ff */
[----:B------:R-:W2:Y:S01]  /*104a0*/  LDSM.16.MT88.4 R16, [R45+0x3000] ;  /* 0x003000002d10783b */ /* 0x000ea20000004200 */
[----:B------:R-:W-:Y:S01]  /*104b0*/  MUFU.EX2 R108, R108 ;  /* 0x0000006c006c7308 */ /* 0x000fe20000000800 */
[----:B------:R-:W-:-:S04]  /*104c0*/  FADD.FTZ R12, R75, R12 ;  /* 0x0000000c4b0c7221 */ /* 0x000fc80000010000 */
[----:B------:R-:W-:Y:S01]  /*104d0*/  FADD.FTZ R36, R74, R12 ;  /* 0x0000000c4a247221 */ /* 0x000fe20000010000 */
[----:B------:R-:W-:Y:S01]  /*104e0*/  F2FP.BF16.F32.PACK_AB R12, R103, R105 ;  /* 0x00000069670c723e */ /* 0x000fe200000010ff */
[----:B------:R-:W-:Y:S01]  /*104f0*/  FFMA.FTZ R74, R92, UR4, -R77 ;  /* 0x000000045c4a7c23 */ /* 0x000fe2000801084d */
[----:B-1----:R-:W-:Y:S01]  /*10500*/  F2FP.BF16.F32.PACK_AB R14, R97, R100 ;  /* 0x00000064610e723e */ /* 0x002fe200000010ff */
[----:B------:R-:W-:Y:S01]  /*10510*/  FADD.FTZ R73, R73, R36 ;  /* 0x0000002449497221 */ /* 0x000fe20000010000 */
[----:B------:R-:W1:Y:S01]  /*10520*/  MUFU.EX2 R114, R114 ;  /* 0x0000007200727308 */ /* 0x000e620000000800 */
[----:B------:R-:W3:Y:S01]  /*10530*/  LDSM.16.MT88.4 R36, [R46+0x8400] ;  /* 0x008400002e24783b */ /* 0x000ee20000004200 */
[----:B------:R-:W-:Y:S01]  /*10540*/  FADD.FTZ R100, R100, R109 ;  /* 0x0000006d64647221 */ /* 0x000fe20000010000 */
[----:B------:R-:W-:Y:S02]  /*10550*/  FADD.FTZ R73, R72, R73 ;  /* 0x0000004948497221 */ /* 0x000fe40000010000 */
[----:B-----5:R-:W-:Y:S01]  /*10560*/  HMMA.16816.F32.BF16 R8, R12, R20, R8 ;  /* 0x000000140c08723c */ /* 0x020fe20000041808 */
[----:B------:R-:W-:Y:S01]  /*10570*/  FADD.FTZ R100, R97, R100 ;  /* 0x0000006461647221 */ /* 0x000fe20000010000 */
[----:B------:R-:W-:Y:S01]  /*10580*/  FADD.FTZ R20, R71, R73 ;  /* 0x0000004947147221 */ /* 0x000fe20000010000 */
[----:B------:R-:W-:Y:S03]  /*10590*/  MUFU.EX2 R131, R131 ;  /* 0x0000008300837308 */ /* 0x000fe60000000800 */
[----:B------:R-:W-:-:S02]  /*105a0*/  FADD.FTZ R20, R70, R20 ;  /* 0x0000001446147221 */ /* 0x000fc40000010000 */
[----:B------:R-:W-:Y:S02]  /*105b0*/  HMMA.16816.F32.BF16 R4, R12, R22, R4 ;  /* 0x000000160c04723c */ /* 0x000fe40000041804 */
[----:B------:R-:W-:Y:S01]  /*105c0*/  FADD.FTZ R69, R69, R20 ;  /* 0x0000001445457221 */ /* 0x000fe20000010000 */
[----:B------:R-:W4:Y:S01]  /*105d0*/  MUFU.EX2 R152, R152 ;  /* 0x0000009800987308 */ /* 0x000f220000000800 */
[----:B------:R-:W5:Y:S02]  /*105e0*/  LDSM.16.MT88.4 R20, [R45+0x3400] ;  /* 0x003400002d14783b */ /* 0x000f640000004200 */
[----:B------:R-:W-:-:S04]  /*105f0*/  FADD.FTZ R69, R68, R69 ;  /* 0x0000004544457221 */ /* 0x000fc80000010000 */
[----:B------:R-:W-:Y:S01]  /*10600*/  FADD.FTZ R69, R67, R69 ;  /* 0x0000004543457221 */ /* 0x000fe20000010000 */
[----:B------:R-:W3:Y:S03]  /*10610*/  MUFU.EX2 R74, R74 ;  /* 0x0000004a004a7308 */ /* 0x000ee60000000800 */
[----:B------:R-:W-:Y:S01]  /*10620*/  FADD.FTZ R66, R66, R69 ;  /* 0x0000004542427221 */ /* 0x000fe20000010000 */
[C---:B--2---:R-:W-:Y:S03]  /*10630*/  HMMA.16816.F32.BF16 R24, R12.reuse, R16, R24 ;  /* 0x000000100c18723c */ /* 0x044fe60000041818 */
[----:B------:R-:W-:Y:S01]  /*10640*/  FADD.FTZ R66, R65, R66 ;  /* 0x0000004241427221 */ /* 0x000fe20000010000 */
[----:B------:R-:W2:Y:S03]  /*10650*/  MUFU.EX2 R72, R91 ;  /* 0x0000005b00487308 */ /* 0x000ea60000000800 */
[----:B------:R-:W-:Y:S01]  /*10660*/  FADD.FTZ R16, R64, R66 ;  /* 0x0000004240107221 */ /* 0x000fe20000010000 */
[----:B------:R-:W-:Y:S01]  /*10670*/  HMMA.16816.F32.BF16 R28, R12, R18, R28 ;  /* 0x000000120c1c723c */ /* 0x000fe2000004181c */
[----:B-1----:R-:W-:-:S02]  /*10680*/  F2FP.BF16.F32.PACK_AB R13, R114, R108 ;  /* 0x0000006c720d723e */ /* 0x002fc400000010ff */
[----:B------:R-:W-:Y:S01]  /*10690*/  FADD.FTZ R16, R63, R16 ;  /* 0x000000103f107221 */ /* 0x000fe20000010000 */
[----:B------:R-:W1:Y:S01]  /*106a0*/  MUFU.EX2 R70, R90 ;  /* 0x0000005a00467308 */ /* 0x000e620000000800 */
[----:B----4-:R-:W-:Y:S01]  /*106b0*/  F2FP.BF16.F32.PACK_AB R15, R152, R131 ;  /* 0x00000083980f723e */ /* 0x010fe200000010ff */
[----:B---3--:R-:W-:-:S06]  /*106c0*/  FADD.FTZ R100, R74, R100 ;  /* 0x000000644a647221 */ /* 0x008fcc0000010000 */
[----:B------:R-:W3:Y:S01]  /*106d0*/  MUFU.EX2 R68, R89 ;  /* 0x0000005900447308 */ /* 0x000ee20000000800 */
[C---:B--2---:R-:W-:Y:S01]  /*106e0*/  F2FP.BF16.F32.PACK_AB R12, R72.reuse, R74 ;  /* 0x0000004a480c723e */ /* 0x044fe200000010ff */
[----:B------:R-:W-:-:S06]  /*106f0*/  FADD.FTZ R72, R72, R100 ;  /* 0x0000006448487221 */ /* 0x000fcc0000010000 */
[----:B------:R-:W-:Y:S01]  /*10700*/  MUFU.EX2 R163, R163 ;  /* 0x000000a300a37308 */ /* 0x000fe20000000800 */
[----:B-1----:R-:W-:-:S07]  /*10710*/  FADD.FTZ R72, R70, R72 ;  /* 0x0000004846487221 */ /* 0x002fce0000010000 */
[----:B------:R-:W1:Y:S01]  /*10720*/  MUFU.EX2 R186, R186 ;  /* 0x000000ba00ba7308 */ /* 0x000e620000000800 */
[C---:B---3--:R-:W-:Y:S01]  /*10730*/  F2FP.BF16.F32.PACK_AB R14, R68.reuse, R70 ;  /* 0x00000046440e723e */ /* 0x048fe200000010ff */
[----:B------:R-:W-:-:S06]  /*10740*/  FADD.FTZ R68, R68, R72 ;  /* 0x0000004844447221 */ /* 0x000fcc0000010000 */
[----:B------:R-:W-:Y:S01]  /*10750*/  HMMA.16816.F32.BF16 R8, R12, R36, R8 ;  /* 0x000000240c08723c */ /* 0x000fe20000041808 */
[----:B------:R-:W-:Y:S01]  /*10760*/  FADD.FTZ R36, R62, R16 ;  /* 0x000000103e247221 */ /* 0x000fe20000010000 */
[----:B------:R-:W-:Y:S01]  /*10770*/  MUFU.EX2 R164, R164 ;  /* 0x000000a400a47308 */ /* 0x000fe20000000800 */
[----:B------:R-:W2:Y:S02]  /*10780*/  LDSM.16.MT88.4 R16, [R46+0x8800] ;  /* 0x008800002e10783b */ /* 0x000ea40000004200 */
[----:B------:R-:W-:-:S03]  /*10790*/  FADD.FTZ R36, R61, R36 ;  /* 0x000000243d247221 */ /* 0x000fc60000010000 */
[C---:B------:R-:W-:Y:S01]  /*107a0*/  HMMA.16816.F32.BF16 R4, R12.reuse, R38, R4 ;  /* 0x000000260c04723c */ /* 0x040fe20000041804 */
[----:B------:R-:W-:Y:S01]  /*107b0*/  FADD.FTZ R36, R60, R36 ;  /* 0x000000243c247221 */ /* 0x000fe20000010000 */
[----:B------:R-:W3:Y:S03]  /*107c0*/  MUFU.EX2 R120, R128 ;  /* 0x0000008000787308 */ /* 0x000ee60000000800 */
[----:B------:R-:W-:Y:S02]  /*107d0*/  FADD.FTZ R59, R59, R36 ;  /* 0x000000243b3b7221 */ /* 0x000fe40000010000 */
[----:B------:R-:W4:Y:S01]  /*107e0*/  LDSM.16.MT88.4 R36, [R45+0x3800] ;  /* 0x003800002d24783b */ /* 0x000f220000004200 */
[----:B-----5:R-:W-:Y:S01]  /*107f0*/  HMMA.16816.F32.BF16 R24, R12, R20, R24 ;  /* 0x000000140c18723c */ /* 0x020fe20000041818 */
[----:B------:R-:W-:Y:S01]  /*10800*/  FADD.FTZ R59, R58, R59 ;  /* 0x0000003b3a3b7221 */ /* 0x000fe20000010000 */
[----:B------:R-:W5:Y:S01]  /*10810*/  MUFU.EX2 R65, R88 ;  /* 0x0000005800417308 */ /* 0x000f620000000800 */
[----:B------:R-:W-:-:S02]  /*10820*/  FFMA.FTZ R21, R84, UR4, -R77 ;  /* 0x0000000454157c23 */ /* 0x000fc4000801084d */
[----:B------:R-:W-:-:S03]  /*10830*/  FADD.FTZ R59, R57, R59 ;  /* 0x0000003b393b7221 */ /* 0x000fc60000010000 */
[----:B------:R-:W-:Y:S01]  /*10840*/  HMMA.16816.F32.BF16 R28, R12, R22, R28 ;  /* 0x000000160c1c723c */ /* 0x000fe2000004181c */
[----:B------:R-:W-:Y:S01]  /*10850*/  FADD.FTZ R56, R56, R59 ;  /* 0x0000003b38387221 */ /* 0x000fe20000010000 */
[----:B------:R-:W2:Y:S01]  /*10860*/  MUFU.EX2 R63, R87 ;  /* 0x00000057003f7308 */ /* 0x000ea20000000800 */
[----:B-1----:R-:W-:Y:S01]  /*10870*/  F2FP.BF16.F32.PACK_AB R13, R186, R163 ;  /* 0x000000a3ba0d723e */ /* 0x002fe200000010ff */
[----:B------:R-:W-:Y:S01]  /*10880*/  FFMA.FTZ R22, R83, UR4, -R77 ;  /* 0x0000000453167c23 */ /* 0x000fe2000801084d */
[----:B------:R-:W-:Y:S01]  /*10890*/  FADD.FTZ R56, R55, R56 ;  /* 0x0000003837387221 */ /* 0x000fe20000010000 */
[----:B---3--:R-:W-:-:S03]  /*108a0*/  F2FP.BF16.F32.PACK_AB R15, R120, R164 ;  /* 0x000000a4780f723e */ /* 0x008fc600000010ff */
[----:B------:R-:W-:Y:S01]  /*108b0*/  FADD.FTZ R54, R54, R56 ;  /* 0x0000003836367221 */ /* 0x000fe20000010000 */
[----:B------:R-:W1:Y:S01]  /*108c0*/  MUFU.EX2 R61, R86 ;  /* 0x00000056003d7308 */ /* 0x000e620000000800 */
[----:B-----5:R-:W-:Y:S02]  /*108d0*/  FADD.FTZ R68, R65, R68 ;  /* 0x0000004441447221 */ /* 0x020fe40000010000 */
[----:B------:R-:W-:-:S04]  /*108e0*/  FADD.FTZ R53, R53, R54 ;  /* 0x0000003635357221 */ /* 0x000fc80000010000 */
[----:B------:R-:W-:Y:S01]  /*108f0*/  FADD.FTZ R53, R52, R53 ;  /* 0x0000003534357221 */ /* 0x000fe20000010000 */
[----:B------:R-:W3:Y:S01]  /*10900*/  MUFU.EX2 R20, R85 ;  /* 0x0000005500147308 */ /* 0x000ee20000000800 */
[C---:B--2---:R-:W-:Y:S01]  /*10910*/  F2FP.BF16.F32.PACK_AB R12, R63.reuse, R65 ;  /* 0x000000413f0c723e */ /* 0x044fe200000010ff */
[----:B------:R-:W-:Y:S01]  /*10920*/  FADD.FTZ R63, R63, R68 ;  /* 0x000000443f3f7221 */ /* 0x000fe20000010000 */
[----:B------:R-:W-:-:S04]  /*10930*/  FADD.FTZ R51, R51, R53 ;  /* 0x0000003533337221 */ /* 0x000fc80000010000 */
[----:B------:R-:W-:Y:S01]  /*10940*/  FADD.FTZ R51, R50, R51 ;  /* 0x0000003332337221 */ /* 0x000fe20000010000 */
[----:B------:R-:W-:Y:S01]  /*10950*/  MUFU.EX2 R94, R96 ;  /* 0x00000060005e7308 */ /* 0x000fe20000000800 */
[----:B-1----:R-:W-:Y:S02]  /*10960*/  FADD.FTZ R63, R61, R63 ;  /* 0x0000003f3d3f7221 */ /* 0x002fe40000010000 */
[----:B------:R-:W-:-:S04]  /*10970*/  FADD.FTZ R51, R49, R51 ;  /* 0x0000003331337221 */ /* 0x000fc80000010000 */
[----:B------:R-:W-:Y:S01]  /*10980*/  FADD.FTZ R51, R48, R51 ;  /* 0x0000003330337221 */ /* 0x000fe20000010000 */
[----:B------:R-:W1:Y:S01]  /*10990*/  MUFU.EX2 R21, R21 ;  /* 0x0000001500157308 */ /* 0x000e620000000800 */
[C---:B---3--:R-:W-:Y:S01]  /*109a0*/  F2FP.BF16.F32.PACK_AB R14, R20.reuse, R61 ;  /* 0x0000003d140e723e */ /* 0x048fe200000010ff */
[----:B------:R-:W-:Y:S01]  /*109b0*/  FADD.FTZ R20, R20, R63 ;  /* 0x0000003f14147221 */ /* 0x000fe20000010000 */
[----:B------:R-:W-:-:S04]  /*109c0*/  FADD.FTZ R47, R47, R51 ;  /* 0x000000332f2f7221 */ /* 0x000fc80000010000 */
[----:B------:R-:W-:Y:S01]  /*109d0*/  FADD.FTZ R47, R108, R47 ;  /* 0x0000002f6c2f7221 */ /* 0x000fe20000010000 */
[----:B------:R-:W-:Y:S01]  /*109e0*/  HMMA.16816.F32.BF16 R8, R12, R16, R8 ;  /* 0x000000100c08723c */ /* 0x000fe20000041808 */
[----:B------:R-:W-:Y:S01]  /*109f0*/  FFMA.FTZ R16, R82, UR4, -R77 ;  /* 0x0000000452107c23 */ /* 0x000fe2000801084d */
[----:B------:R-:W2:Y:S01]  /*10a00*/  MUFU.EX2 R75, R80 ;  /* 0x00000050004b7308 */ /* 0x000ea20000000800 */
[----:B------:R-:W-:-:S04]  /*10a10*/  FADD.FTZ R114, R114, R47 ;  /* 0x0000002f72727221 */ /* 0x000fc80000010000 */
[----:B------:R-:W-:Y:S01]  /*10a20*/  FADD.FTZ R114, R131, R114 ;  /* 0x0000007283727221 */ /* 0x000fe20000010000 */
[----:B----4-:R-:W-:Y:S01]  /*10a30*/  HMMA.16816.F32.BF16 R24, R12, R36, R24 ;  /* 0x000000240c18723c */ /* 0x010fe20000041818 */
[----:B-1----:R-:W-:Y:S01]  /*10a40*/  FADD.FTZ R20, R21, R20 ;  /* 0x0000001415147221 */ /* 0x002fe20000010000 */
[----:B------:R-:W-:Y:S01]  /*10a50*/  MUFU.EX2 R67, R79 ;  /* 0x0000004f00437308 */ /* 0x000fe20000000800 */
[----:B------:R-:W-:-:S04]  /*10a60*/  FADD.FTZ R152, R152, R114 ;  /* 0x0000007298987221 */ /* 0x000fc80000010000 */
[----:B------:R-:W-:Y:S01]  /*10a70*/  FADD.FTZ R152, R163, R152 ;  /* 0x00000098a3987221 */ /* 0x000fe20000010000 */
[----:B------:R-:W-:Y:S02]  /*10a80*/  HMMA.16816.F32.BF16 R4, R12, R18, R4 ;  /* 0x000000120c04723c */ /* 0x000fe40000041804 */
[----:B------:R-:W1:Y:S01]  /*10a90*/  MUFU.EX2 R183, R183 ;  /* 0x000000b700b77308 */ /* 0x000e620000000800 */
[----:B------:R-:W-:-:S04]  /*10aa0*/  FADD.FTZ R186, R186, R152 ;  /* 0x00000098baba7221 */ /* 0x000fc80000010000 */
[----:B------:R-:W-:Y:S01]  /*10ab0*/  FADD.FTZ R186, R164, R186 ;  /* 0x000000baa4ba7221 */ /* 0x000fe20000010000 */
[----:B------:R-:W-:Y:S01]  /*10ac0*/  HMMA.16816.F32.BF16 R28, R12, R38, R28 ;  /* 0x000000260c1c723c */ /* 0x000fe2000004181c */
[----:B--2---:R-:W-:Y:S01]  /*10ad0*/  F2FP.BF16.F32.PACK_AB R13, R75, R94 ;  /* 0x0000005e4b0d723e */ /* 0x004fe200000010ff */
[----:B------:R-:W2:Y:S01]  /*10ae0*/  MUFU.EX2 R22, R22 ;  /* 0x0000001600167308 */ /* 0x000ea20000000800 */
[----:B------:R-:W-:-:S04]  /*10af0*/  FADD.FTZ R120, R120, R186 ;  /* 0x000000ba78787221 */ /* 0x000fc80000010000 */
[----:B------:R-:W-:-:S03]  /*10b00*/  FADD.FTZ R120, R94, R120 ;  /* 0x000000785e787221 */ /* 0x000fc60000010000 */
[----:B------:R-:W3:Y:S01]  /*10b10*/  MUFU.EX2 R16, R16 ;  /* 0x0000001000107308 */ /* 0x000ee20000000800 */
[----:B-1----:R-:W-:Y:S01]  /*10b20*/  F2FP.BF16.F32.PACK_AB R15, R183, R67 ;  /* 0x00000043b70f723e */ /* 0x002fe200000010ff */
[----:B------:R-:W-:-:S04]  /*10b30*/  FADD.FTZ R120, R75, R120 ;  /* 0x000000784b787221 */ /* 0x000fc80000010000 */
[----:B------:R-:W-:Y:S02]  /*10b40*/  FADD.FTZ R120, R67, R120 ;  /* 0x0000007843787221 */ /* 0x000fe40000010000 */
[----:B------:R-:W1:Y:S01]  /*10b50*/  MUFU.EX2 R184, R184 ;  /* 0x000000b800b87308 */ /* 0x000e620000000800 */
[C---:B--2---:R-:W-:Y:S01]  /*10b60*/  F2FP.BF16.F32.PACK_AB R12, R22.reuse, R21 ;  /* 0x00000015160c723e */ /* 0x044fe200000010ff */
[----:B------:R-:W-:Y:S01]  /*10b70*/  FADD.FTZ R20, R22, R20 ;  /* 0x0000001416147221 */ /* 0x000fe20000010000 */
[----:B------:R-:W-:-:S03]  /*10b80*/  FADD.FTZ R183, R183, R120 ;  /* 0x00000078b7b77221 */ /* 0x000fc60000010000 */
[----:B---3--:R-:W-:Y:S01]  /*10b90*/  FADD.FTZ R20, R16, R20 ;  /* 0x0000001410147221 */ /* 0x008fe20000010000 */
        /* <DEDUP_REMOVED lines=77> */
.L_x_1318:
        /* <DEDUP_REMOVED lines=8> */
.L_x_1319:
[----:B------:R-:W1:Y:S01]  /*110f0*/  LDCU UR8, c[0x0][0x3c4] ;  /* 0x00007880ff0877ac */ /* 0x000e620008000800 */
[----:B------:R-:W-:Y:S01]  /*11100*/  IMAD R53, R40, 0x100, R42 ;  /* 0x0000010028357824 */ /* 0x000fe200078e022a */
[----:B------:R-:W2:Y:S01]  /*11110*/  LDCU UR9, c[0x0][0x440] ;  /* 0x00008800ff0977ac */ /* 0x000ea20008000800 */
[----:B------:R-:W-:-:S06]  /*11120*/  USHF.L.U32 UR11, UR10, 0x6, URZ ;  /* 0x000000060a0b7899 */ /* 0x000fcc00080006ff */
        /* <DEDUP_REMOVED lines=59> */
[----:B------:R-:W-:Y:S04]  /*114e0*/  LDSM.16.M88.4 R28, [R166+0x1000] ;  /* 0x00100000a61c783b */ /* 0x000fe80000000200 */
[----:B-1----:R-:W-:Y:S04]  /*114f0*/  LDSM.16.M88.4 R4, [R44] ;  /* 0x000000002c04783b */ /* 0x002fe80000000200 */
[----:B------:R-:W-:Y:S04]  /*11500*/  LDSM.16.M88.4 R16, [R166+0x1400] ;  /* 0x00140000a610783b */ /* 0x000fe80000000200 */
[----:B--2---:R-:W1:Y:S04]  /*11510*/  LDSM.16.M88.4 R12, [R167] ;  /* 0x00000000a70c783b */ /* 0x004e680000000200 */
[----:B------:R-:W-:Y:S04]  /*11520*/  LDSM.16.M88.4 R36, [R43+0x1400] ;  /* 0x001400002b24783b */ /* 0x000fe80000000200 */
[----:B---3--:R-:W2:Y:S04]  /*11530*/  LDSM.16.M88.4 R8, [R43+0x1000] ;  /* 0x001000002b08783b */ /* 0x008ea80000000200 */
[----:B------:R-:W0:Y:S01]  /*11540*/  LDGDEPBAR ;  /* 0x00000000000079af */ /* 0x000e220000000000 */
[C---:B-1----:R-:W-:Y:S08]  /*11550*/  HMMA.16816.F32.BF16 R24, R12.reuse, R28, RZ ;  /* 0x0000001c0c18723c */ /* 0x042ff000000418ff */
[C---:B------:R-:W-:Y:S08]  /*11560*/  HMMA.16816.F32.BF16 R28, R12.reuse, R30, RZ ;  /* 0x0000001e0c1c723c */ /* 0x040ff000000418ff */
[----:B------:R-:W-:Y:S08]  /*11570*/  HMMA.16816.F32.BF16 R20, R12, R16, RZ ;  /* 0x000000100c14723c */ /* 0x000ff000000418ff */
[C---:B--2---:R-:W-:Y:S08]  /*11580*/  HMMA.16816.F32.BF16 R24, R4.reuse, R8, R24 ;  /* 0x000000080418723c */ /* 0x044ff00000041818 */
[----:B------:R-:W-:Y:S01]  /*11590*/  HMMA.16816.F32.BF16 R28, R4, R10, R28 ;  /* 0x0000000a041c723c */ /* 0x000fe2000004181c */
[----:B------:R-:W1:Y:S07]  /*115a0*/  LDSM.16.M88.4 R8, [R166+0x1800] ;  /* 0x00180000a608783b */ /* 0x000e6e0000000200 */
[----:B------:R-:W-:Y:S03]  /*115b0*/  HMMA.16816.F32.BF16 R16, R12, R18, RZ ;  /* 0x000000120c10723c */ /* 0x000fe600000418ff */
[----:B------:R-:W-:Y:S01]  /*115c0*/  FMUL.FTZ R24, R24, UR15 ;  /* 0x0000000f18187c20 */ /* 0x000fe20008410000 */
[----:B------:R-:W-:Y:S01]  /*115d0*/  FMUL.FTZ R25, R25, UR15 ;  /* 0x0000000f19197c20 */ /* 0x000fe20008410000 */
[----:B------:R-:W-:Y:S01]  /*115e0*/  FMUL.FTZ R26, R26, UR15 ;  /* 0x0000000f1a1a7c20 */ /* 0x000fe20008410000 */
[----:B------:R-:W-:Y:S01]  /*115f0*/  FMUL.FTZ R27, R27, UR15 ;  /* 0x0000000f1b1b7c20 */ /* 0x000fe20008410000 */
[----:B------:R-:W-:Y:S01]  /*11600*/  MUFU.TANH R48, R24 ;  /* 0x0000001800307308 */ /* 0x000fe20000002400 */
[C---:B------:R-:W-:Y:S03]  /*11610*/  HMMA.16816.F32.BF16 R20, R4.reuse, R36, R20 ;  /* 0x000000240414723c */ /* 0x040fe60000041814 */
[----:B------:R-:W-:Y:S01]  /*11620*/  FMUL.FTZ R28, R28, UR15 ;  /* 0x0000000f1c1c7c20 */ /* 0x000fe20008410000 */
[----:B------:R-:W-:Y:S01]  /*11630*/  FMUL.FTZ R29, R29, UR15 ;  /* 0x0000000f1d1d7c20 */ /* 0x000fe20008410000 */
[----:B------:R-:W-:Y:S01]  /*11640*/  FMUL.FTZ R30, R30, UR15 ;  /* 0x0000000f1e1e7c20 */ /* 0x000fe20008410000 */
[----:B------:R-:W-:Y:S01]  /*11650*/  FMUL.FTZ R31, R31, UR15 ;  /* 0x0000000f1f1f7c20 */ /* 0x000fe20008410000 */
[----:B------:R-:W-:Y:S05]  /*11660*/  MUFU.TANH R45, R25 ;  /* 0x00000019002d7308 */ /* 0x000fea0000002400 */
[----:B------:R-:W-:Y:S01]  /*11670*/  HMMA.16816.F32.BF16 R16, R4, R38, R16 ;  /* 0x000000260410723c */ /* 0x000fe20000041810 */
[----:B------:R-:W-:Y:S02]  /*11680*/  LDSM.16.M88.4 R36, [R166+0x1c00] ;  /* 0x001c0000a624783b */ /* 0x000fe40000000200 */
[----:B------:R-:W2:Y:S04]  /*11690*/  MUFU.TANH R47, R26 ;  /* 0x0000001a002f7308 */ /* 0x000ea80000002400 */
[----:B------:R-:W-:Y:S01]  /*116a0*/  FMUL.FTZ R20, R20, UR15 ;  /* 0x0000000f14147c20 */ /* 0x000fe20008410000 */
[----:B------:R-:W-:Y:S01]  /*116b0*/  FMUL.FTZ R21, R21, UR15 ;  /* 0x0000000f15157c20 */ /* 0x000fe20008410000 */
[----:B------:R-:W-:Y:S01]  /*116c0*/  FMUL.FTZ R22, R22, UR15 ;  /* 0x0000000f16167c20 */ /* 0x000fe20008410000 */
[----:B------:R-:W-:Y:S01]  /*116d0*/  FMUL.FTZ R23, R23, UR15 ;  /* 0x0000000f17177c20 */ /* 0x000fe20008410000 */
[----:B------:R3:W-:Y:S08]  /*116e0*/  MUFU.TANH R44, R27 ;  /* 0x0000001b002c7308 */ /* 0x0007f00000002400 */
[----:B------:R-:W-:Y:S01]  /*116f0*/  MUFU.TANH R59, R28 ;  /* 0x0000001c003b7308 */ /* 0x000fe20000002400 */
[----:B------:R-:W-:Y:S01]  /*11700*/  FMUL.FTZ R16, R16, UR15 ;  /* 0x0000000f10107c20 */ /* 0x000fe20008410000 */
[----:B------:R-:W-:Y:S01]  /*11710*/  FMUL.FTZ R17, R17, UR15 ;  /* 0x0000000f11117c20 */ /* 0x000fe20008410000 */
[----:B------:R-:W-:Y:S01]  /*11720*/  FMUL.FTZ R18, R18, UR15 ;  /* 0x0000000f12127c20 */ /* 0x000fe20008410000 */
[----:B------:R-:W-:-:S04]  /*11730*/  FMUL.FTZ R19, R19, UR15 ;  /* 0x0000000f13137c20 */ /* 0x000fc80008410000 */
[----:B------:R-:W-:Y:S01]  /*11740*/  MUFU.TANH R62, R29 ;  /* 0x0000001d003e7308 */ /* 0x000fe20000002400 */
[----:B---3--:R-:W3:Y:S07]  /*11750*/  LDSM.16.M88.4 R24, [R43+0x1800] ;  /* 0x001800002b18783b */ /* 0x008eee0000000200 */
[----:B------:R-:W4:Y:S08]  /*11760*/  MUFU.TANH R96, R30 ;  /* 0x0000001e00607308 */ /* 0x000f300000002400 */
[----:B------:R1:W5:Y:S08]  /*11770*/  MUFU.TANH R117, R31 ;  /* 0x0000001f00757308 */ /* 0x0003700000002400 */
[----:B------:R-:W5:Y:S08]  /*11780*/  MUFU.TANH R61, R20 ;  /* 0x00000014003d7308 */ /* 0x000f700000002400 */
[----:B------:R-:W-:Y:S01]  /*11790*/  MUFU.TANH R60, R21 ;  /* 0x00000015003c7308 */ /* 0x000fe20000002400 */
[C---:B-1----:R-:W-:Y:S07]  /*117a0*/  HMMA.16816.F32.BF16 R28, R12.reuse, R8, RZ ;  /* 0x000000080c1c723c */ /* 0x042fee00000418ff */
[----:B------:R-:W1:Y:S01]  /*117b0*/  MUFU.TANH R116, R22 ;  /* 0x0000001600747308 */ /* 0x000e620000002400 */
[----:B------:R-:W-:Y:S07]  /*117c0*/  HMMA.16816.F32.BF16 R8, R12, R10, RZ ;  /* 0x0000000a0c08723c */ /* 0x000fee00000418ff */
[----:B------:R2:W-:Y:S05]  /*117d0*/  MUFU.TANH R111, R23 ;  /* 0x00000017006f7308 */ /* 0x0005ea0000002400 */
[C---:B---3--:R-:W-:Y:S03]  /*117e0*/  HMMA.16816.F32.BF16 R28, R4.reuse, R24, R28 ;  /* 0x00000018041c723c */ /* 0x048fe6000004181c */
[----:B------:R-:W3:Y:S05]  /*117f0*/  MUFU.TANH R41, R16 ;  /* 0x0000001000297308 */ /* 0x000eea0000002400 */
[----:B------:R-:W-:Y:S01]  /*11800*/  HMMA.16816.F32.BF16 R8, R4, R26, R8 ;  /* 0x0000001a0408723c */ /* 0x000fe20000041808 */
[----:B------:R-:W-:Y:S02]  /*11810*/  LDSM.16.M88.4 R24, [R166+0x2000] ;  /* 0x00200000a618783b */ /* 0x000fe40000000200 */
[----:B------:R-:W-:Y:S02]  /*11820*/  MUFU.TANH R46, R17 ;  /* 0x00000011002e7308 */ /* 0x000fe40000002400 */
[----:B--2---:R-:W2:Y:S06]  /*11830*/  LDSM.16.M88.4 R20, [R43+0x1c00] ;  /* 0x001c00002b14783b */ /* 0x004eac0000000200 */
[----:B------:R-:W3:Y:S01]  /*11840*/  MUFU.TANH R112, R18 ;  /* 0x0000001200707308 */ /* 0x000ee20000002400 */
[----:B------:R-:W-:Y:S01]  /*11850*/  FMUL.FTZ R28, R28, UR15 ;  /* 0x0000000f1c1c7c20 */ /* 0x000fe20008410000 */
[----:B------:R-:W-:Y:S01]  /*11860*/  FMUL.FTZ R29, R29, UR15 ;  /* 0x0000000f1d1d7c20 */ /* 0x000fe20008410000 */
[----:B------:R-:W-:Y:S01]  /*11870*/  FMUL.FTZ R30, R30, UR15 ;  /* 0x0000000f1e1e7c20 */ /* 0x000fe20008410000 */
[----:B------:R-:W-:-:S04]  /*11880*/  FMUL.FTZ R31, R31, UR15 ;  /* 0x0000000f1f1f7c20 */ /* 0x000fc80008410000 */
[----:B------:R4:W3:Y:S01]  /*11890*/  MUFU.TANH R123, R19 ;  /* 0x00000013007b7308 */ /* 0x0008e20000002400 */
[----:B------:R-:W-:Y:S01]  /*118a0*/  FMUL.FTZ R8, R8, UR15 ;  /* 0x0000000f08087c20 */ /* 0x000fe20008410000 */
[----:B------:R-:W-:Y:S01]  /*118b0*/  FMUL.FTZ R9, R9, UR15 ;  /* 0x0000000f09097c20 */ /* 0x000fe20008410000 */
[----:B------:R-:W-:Y:S01]  /*118c0*/  FMUL.FTZ R10, R10, UR15 ;  /* 0x0000000f0a0a7c20 */ /* 0x000fe20008410000 */
[----:B------:R-:W-:-:S04]  /*118d0*/  FMUL.FTZ R11, R11, UR15 ;  /* 0x0000000f0b0b7c20 */ /* 0x000fc80008410000 */
[----:B------:R-:W-:Y:S08]  /*118e0*/  MUFU.TANH R50, R28 ;  /* 0x0000001c00327308 */ /* 0x000ff00000002400 */
[----:B------:R-:W3:Y:S01]  /*118f0*/  MUFU.TANH R49, R29 ;  /* 0x0000001d00317308 */ /* 0x000ee20000002400 */
[C---:B----4-:R-:W-:Y:S07]  /*11900*/  HMMA.16816.F32.BF16 R16, R12.reuse, R36, RZ ;  /* 0x000000240c10723c */ /* 0x050fee00000418ff */
[----:B------:R-:W-:Y:S01]  /*11910*/  MUFU.TANH R199, R30 ;  /* 0x0000001e00c77308 */ /* 0x000fe20000002400 */
[----:B------:R-:W-:Y:S07]  /*11920*/  HMMA.16816.F32.BF16 R36, R12, R38, RZ ;  /* 0x000000260c24723c */ /* 0x000fee00000418ff */
[----:B------:R4:W3:Y:S05]  /*11930*/  MUFU.TANH R197, R31 ;  /* 0x0000001f00c57308 */ /* 0x0008ea0000002400 */
[C---:B--2---:R-:W-:Y:S03]  /*11940*/  HMMA.16816.F32.BF16 R16, R4.reuse, R20, R16 ;  /* 0x000000140410723c */ /* 0x044fe60000041810 */
[----:B------:R-:W2:Y:S05]  /*11950*/  MUFU.TANH R55, R8 ;  /* 0x0000000800377308 */ /* 0x000eaa0000002400 */
[----:B------:R-:W-:Y:S01]  /*11960*/  HMMA.16816.F32.BF16 R36, R4, R22, R36 ;  /* 0x000000160424723c */ /* 0x000fe20000041824 */
[----:B------:R-:W-:Y:S02]  /*11970*/  LDSM.16.M88.4 R20, [R166+0x2400] ;  /* 0x00240000a614783b */ /* 0x000fe40000000200 */
[----:B------:R-:W-:Y:S02]  /*11980*/  MUFU.TANH R54, R9 ;  /* 0x0000000900367308 */ /* 0x000fe40000002400 */
[----:B----4-:R-:W4:Y:S06]  /*11990*/  LDSM.16.M88.4 R28, [R43+0x2000] ;  /* 0x002000002b1c783b */ /* 0x010f2c0000000200 */
        /* <DEDUP_REMOVED lines=8> */
[----:B------:R-:W-:Y:S01]  /*11a20*/  FMUL.FTZ R39, R39, UR15 ;  /* 0x0000000f27277c20 */ /* 0x000fe20008410000 */
[----:B------:R5:W2:Y:S08]  /*11a30*/  MUFU.TANH R121, R11 ;  /* 0x0000000b00797308 */ /* 0x000ab00000002400 */
[----:B------:R-:W-:Y:S08]  /*11a40*/  MUFU.TANH R51, R16 ;  /* 0x0000001000337308 */ /* 0x000ff00000002400 */
[----:B------:R-:W2:Y:S01]  /*11a50*/  MUFU.TANH R69, R17 ;  /* 0x0000001100457308 */ /* 0x000ea20000002400 */
[C---:B-----5:R-:W-:Y:S07]  /*11a60*/  HMMA.16816.F32.BF16 R8, R12.reuse, R24, RZ ;  /* 0x000000180c08723c */ /* 0x060fee00000418ff */
[----:B------:R-:W-:Y:S01]  /*11a70*/  MUFU.TANH R195, R18 ;  /* 0x0000001200c37308 */ /* 0x000fe20000002400 */
[----:B------:R-:W-:Y:S07]  /*11a80*/  HMMA.16816.F32.BF16 R24, R12, R26, RZ ;  /* 0x0000001a0c18723c */ /* 0x000fee00000418ff */
[----:B------:R5:W2:Y:S05]  /*11a90*/  MUFU.TANH R194, R19 ;  /* 0x0000001300c27308 */ /* 0x000aaa0000002400 */
[C---:B----4-:R-:W-:Y:S03]  /*11aa0*/  HMMA.16816.F32.BF16 R8, R4.reuse, R28, R8 ;  /* 0x0000001c0408723c */ /* 0x050fe60000041808 */
[----:B------:R-:W4:Y:S05]  /*11ab0*/  MUFU.TANH R74, R36 ;  /* 0x00000024004a7308 */ /* 0x000f2a0000002400 */
[----:B------:R-:W-:Y:S03]  /*11ac0*/  HMMA.16816.F32.BF16 R24, R4, R30, R24 ;  /* 0x0000001e0418723c */ /* 0x000fe60000041818 */
[----:B------:R-:W-:Y:S01]  /*11ad0*/  MUFU.TANH R71, R37 ;  /* 0x0000002500477308 */ /* 0x000fe20000002400 */
[----:B-----5:R-:W5:Y:S04]  /*11ae0*/  LDSM.16.M88.4 R16, [R43+0x2400] ;  /* 0x002400002b10783b */ /* 0x020f680000000200 */
[C---:B------:R-:W-:Y:S03]  /*11af0*/  HMMA.16816.F32.BF16 R28, R12.reuse, R20, RZ ;  /* 0x000000140c1c723c */ /* 0x040fe600000418ff */
[----:B------:R-:W4:Y:S01]  /*11b00*/  MUFU.TANH R193, R38 ;  /* 0x0000002600c17308 */ /* 0x000f220000002400 */
[----:B------:R-:W-:Y:S01]  /*11b10*/  FMUL.FTZ R8, R8, UR15 ;  /* 0x0000000f08087c20 */ /* 0x000fe20008410000 */
[----:B------:R-:W-:Y:S01]  /*11b20*/  FMUL.FTZ R9, R9, UR15 ;  /* 0x0000000f09097c20 */ /* 0x000fe20008410000 */
[----:B------:R-:W-:Y:S01]  /*11b30*/  FMUL.FTZ R10, R10, UR15 ;  /* 0x0000000f0a0a7c20 */ /* 0x000fe20008410000 */
[----:B------:R-:W-:Y:S01]  /*11b40*/  FMUL.FTZ R11, R11, UR15 ;  /* 0x0000000f0b0b7c20 */ /* 0x000fe20008410000 */
[----:B------:R-:W-:Y:S03]  /*11b50*/  HMMA.16816.F32.BF16 R20, R12, R22, RZ ;  /* 0x000000160c14723c */ /* 0x000fe600000418ff */
[----:B------:R-:W-:Y:S01]  /*11b60*/  FMUL.FTZ R24, R24, UR15 ;  /* 0x0000000f18187c20 */ /* 0x000fe20008410000 */
[----:B------:R-:W-:Y:S01]  /*11b70*/  FMUL.FTZ R25, R25, UR15 ;  /* 0x0000000f19197c20 */ /* 0x000fe20008410000 */
[----:B------:R-:W-:Y:S01]  /*11b80*/  FMUL.FTZ R26, R26, UR15 ;  /* 0x0000000f1a1a7c20 */ /* 0x000fe20008410000 */
[----:B------:R-:W-:Y:S01]  /*11b90*/  FMUL.FTZ R27, R27, UR15 ;  /* 0x0000000f1b1b7c20 */ /* 0x000fe20008410000 */
[----:B------:R1:W4:Y:S08]  /*11ba0*/  MUFU.TANH R192, R39 ;  /* 0x0000002700c07308 */ /* 0x0003300000002400 */
[----:B------:R-:W4:Y:S08]  /*11bb0*/  MUFU.TANH R73, R24 ;  /* 0x0000001800497308 */ /* 0x000f300000002400 */
[----:B------:R-:W-:Y:S01]  /*11bc0*/  MUFU.TANH R75, R25 ;  /* 0x00000019004b7308 */ /* 0x000fe20000002400 */
[----:B-1----:R-:W1:Y:S01]  /*11bd0*/  LDSM.16.M88.4 R36, [R166+0x2800] ;  /* 0x00280000a624783b */ /* 0x002e620000000200 */
[C---:B-----5:R-:W-:Y:S06]  /*11be0*/  HMMA.16816.F32.BF16 R28, R4.reuse, R16, R28 ;  /* 0x00000010041c723c */ /* 0x060fec000004181c */
[----:B------:R-:W5:Y:S02]  /*11bf0*/  MUFU.TANH R178, R26 ;  /* 0x0000001a00b27308 */ /* 0x000f640000002400 */
[----:B------:R-:W-:Y:S06]  /*11c00*/  HMMA.16816.F32.BF16 R20, R4, R18, R20 ;  /* 0x000000120414723c */ /* 0x000fec0000041814 */
[----:B------:R3:W-:Y:S05]  /*11c10*/  MUFU.TANH R157, R27 ;  /* 0x0000001b009d7308 */ /* 0x0007ea0000002400 */
[----:B------:R-:W-:Y:S01]  /*11c20*/  FMUL.FTZ R28, R28, UR15 ;  /* 0x0000000f1c1c7c20 */ /* 0x000fe20008410000 */
[----:B------:R-:W-:Y:S01]  /*11c30*/  FMUL.FTZ R29, R29, UR15 ;  /* 0x0000000f1d1d7c20 */ /* 0x000fe20008410000 */
[----:B------:R-:W-:Y:S01]  /*11c40*/  FMUL.FTZ R30, R30, UR15 ;  /* 0x0000000f1e1e7c20 */ /* 0x000fe20008410000 */
[----:B------:R-:W-:Y:S01]  /*11c50*/  FMUL.FTZ R31, R31, UR15 ;  /* 0x0000000f1f1f7c20 */ /* 0x000fe20008410000 */
[----:B------:R-:W5:Y:S04]  /*11c60*/  MUFU.TANH R68, R8 ;  /* 0x0000000800447308 */ /* 0x000f680000002400 */
[----:B------:R-:W-:Y:S01]  /*11c70*/  FMUL.FTZ R20, R20, UR15 ;  /* 0x0000000f14147c20 */ /* 0x000fe20008410000 */
[----:B---3--:R-:W-:Y:S01]  /*11c80*/  LDSM.16.M88.4 R24, [R166+0x2c00] ;  /* 0x002c0000a618783b */ /* 0x008fe20000000200 */
[----:B------:R-:W-:Y:S01]  /*11c90*/  FMUL.FTZ R21, R21, UR15 ;  /* 0x0000000f15157c20 */ /* 0x000fe20008410000 */
[----:B------:R-:W-:Y:S01]  /*11ca0*/  FMUL.FTZ R22, R22, UR15 ;  /* 0x0000000f16167c20 */ /* 0x000fe20008410000 */
[----:B------:R-:W-:Y:S01]  /*11cb0*/  MUFU.TANH R70, R9 ;  /* 0x0000000900467308 */ /* 0x000fe20000002400 */
[----:B------:R-:W-:Y:S01]  /*11cc0*/  FMUL.FTZ R23, R23, UR15 ;  /* 0x0000000f17177c20 */ /* 0x000fe20008410000 */
[C---:B-1----:R-:W-:Y:S06]  /*11cd0*/  HMMA.16816.F32.BF16 R16, R12.reuse, R36, RZ ;  /* 0x000000240c10723c */ /* 0x042fec00000418ff */
[----:B------:R-:W1:Y:S02]  /*11ce0*/  MUFU.TANH R158, R10 ;  /* 0x0000000a009e7308 */ /* 0x000e640000002400 */
[----:B------:R-:W-:Y:S06]  /*11cf0*/  HMMA.16816.F32.BF16 R36, R12, R38, RZ ;  /* 0x000000260c24723c */ /* 0x000fec00000418ff */
[----:B------:R3:W1:Y:S08]  /*11d00*/  MUFU.TANH R190, R11 ;  /* 0x0000000b00be7308 */ /* 0x0006700000002400 */
[----:B------:R-:W1:Y:S08]  /*11d10*/  MUFU.TANH R78, R28 ;  /* 0x0000001c004e7308 */ /* 0x000e700000002400 */
[----:B------:R-:W-:Y:S01]  /*11d20*/  MUFU.TANH R77, R29 ;  /* 0x0000001d004d7308 */ /* 0x000fe20000002400 */
[----:B---3--:R-:W3:Y:S07]  /*11d30*/  LDSM.16.M88.4 R8, [R43+0x2800] ;  /* 0x002800002b08783b */ /* 0x008eee0000000200 */
[----:B------:R-:W1:Y:S08]  /*11d40*/  MUFU.TANH R163, R30 ;  /* 0x0000001e00a37308 */ /* 0x000e700000002400 */
[----:B------:R2:W1:Y:S08]  /*11d50*/  MUFU.TANH R162, R31 ;  /* 0x0000001f00a27308 */ /* 0x0004700000002400 */
[----:B------:R-:W-:Y:S08]  /*11d60*/  MUFU.TANH R82, R20 ;  /* 0x0000001400527308 */ /* 0x000ff00000002400 */
[----:B------:R-:W1:Y:S01]  /*11d70*/  MUFU.TANH R79, R21 ;  /* 0x00000015004f7308 */ /* 0x000e620000002400 */
[----:B--2---:R-:W2:Y:S07]  /*11d80*/  LDSM.16.M88.4 R28, [R43+0x2c00] ;  /* 0x002c00002b1c783b */ /* 0x004eae0000000200 */
[----:B------:R-:W-:Y:S01]  /*11d90*/  MUFU.TANH R164, R22 ;  /* 0x0000001600a47308 */ /* 0x000fe20000002400 */
[C---:B---3--:R-:W-:Y:S07]  /*11da0*/  HMMA.16816.F32.BF16 R16, R4.reuse, R8, R16 ;  /* 0x000000080410723c */ /* 0x048fee0000041810 */
[----:B------:R3:W1:Y:S01]  /*11db0*/  MUFU.TANH R160, R23 ;  /* 0x0000001700a07308 */ /* 0x0006620000002400 */
[----:B------:R-:W-:Y:S01]  /*11dc0*/  HMMA.16816.F32.BF16 R36, R4, R10, R36 ;  /* 0x0000000a0424723c */ /* 0x000fe20000041824 */
[----:B------:R-:W4:Y:S10]  /*11dd0*/  LDSM.16.M88.4 R8, [R166+0x3000] ;  /* 0x00300000a608783b */ /* 0x000f340000000200 */
[----:B------:R-:W-:Y:S01]  /*11de0*/  FMUL.FTZ R16, R16, UR15 ;  /* 0x0000000f10107c20 */ /* 0x000fe20008410000 */
[----:B------:R-:W-:Y:S01]  /*11df0*/  FMUL.FTZ R17, R17, UR15 ;  /* 0x0000000f11117c20 */ /* 0x000fe20008410000 */
[----:B------:R-:W-:Y:S01]  /*11e00*/  FMUL.FTZ R18, R18, UR15 ;  /* 0x0000000f12127c20 */ /* 0x000fe20008410000 */
[----:B------:R-:W-:Y:S01]  /*11e10*/  FMUL.FTZ R19, R19, UR15 ;  /* 0x0000000f13137c20 */ /* 0x000fe20008410000 */
[----:B------:R-:W1:Y:S01]  /*11e20*/  MUFU.TANH R80, R16 ;  /* 0x0000001000507308 */ /* 0x000e620000002400 */
[C---:B---3--:R-:W-:Y:S03]  /*11e30*/  HMMA.16816.F32.BF16 R20, R12.reuse, R24, RZ ;  /* 0x000000180c14723c */ /* 0x048fe600000418ff */
[----:B------:R-:W-:Y:S01]  /*11e40*/  FMUL.FTZ R36, R36, UR15 ;  /* 0x0000000f24247c20 */ /* 0x000fe20008410000 */
[----:B------:R-:W-:Y:S01]  /*11e50*/  FMUL.FTZ R37, R37, UR15 ;  /* 0x0000000f25257c20 */ /* 0x000fe20008410000 */
[----:B------:R-:W-:Y:S01]  /*11e60*/  FMUL.FTZ R38, R38, UR15 ;  /* 0x0000000f26267c20 */ /* 0x000fe20008410000 */
[----:B------:R-:W-:Y:S01]  /*11e70*/  FMUL.FTZ R39, R39, UR15 ;  /* 0x0000000f27277c20 */ /* 0x000fe20008410000 */
[----:B------:R-:W-:Y:S01]  /*11e80*/  MUFU.TANH R81, R17 ;  /* 0x0000001100517308 */ /* 0x000fe20000002400 */
[----:B------:R-:W-:Y:S07]  /*11e90*/  HMMA.16816.F32.BF16 R24, R12, R26, RZ ;  /* 0x0000001a0c18723c */ /* 0x000fee00000418ff */
[----:B------:R-:W3:Y:S05]  /*11ea0*/  MUFU.TANH R185, R18 ;  /* 0x0000001200b97308 */ /* 0x000eea0000002400 */
[C---:B--2---:R-:W-:Y:S03]  /*11eb0*/  HMMA.16816.F32.BF16 R20, R4.reuse, R28, R20 ;  /* 0x0000001c0414723c */ /* 0x044fe60000041814 */
[----:B------:R2:W3:Y:S05]  /*11ec0*/  MUFU.TANH R181, R19 ;  /* 0x0000001300b57308 */ /* 0x0004ea0000002400 */
[----:B------:R-:W-:Y:S03]  /*11ed0*/  HMMA.16816.F32.BF16 R24, R4, R30, R24 ;  /* 0x0000001e0418723c */ /* 0x000fe60000041818 */
[----:B------:R-:W3:Y:S05]  /*11ee0*/  MUFU.TANH R84, R36 ;  /* 0x0000002400547308 */ /* 0x000eea0000002400 */
[----:B----4-:R-:W-:Y:S03]  /*11ef0*/  HMMA.16816.F32.BF16 R28, R12, R8, RZ ;  /* 0x000000080c1c723c */ /* 0x010fe600000418ff */
[----:B------:R-:W-:Y:S01]  /*11f00*/  FMUL.FTZ R20, R20, UR15 ;  /* 0x0000000f14147c20 */ /* 0x000fe20008410000 */
[----:B------:R-:W-:Y:S01]  /*11f10*/  FMUL.FTZ R21, R21, UR15 ;  /* 0x0000000f15157c20 */ /* 0x000fe20008410000 */
[----:B------:R-:W-:Y:S01]  /*11f20*/  FMUL.FTZ R22, R22, UR15 ;  /* 0x0000000f16167c20 */ /* 0x000fe20008410000 */
[----:B------:R-:W-:Y:S01]  /*11f30*/  FMUL.FTZ R23, R23, UR15 ;  /* 0x0000000f17177c20 */ /* 0x000fe20008410000 */
[----:B--2---:R-:W2:Y:S01]  /*11f40*/  LDSM.16.M88.4 R16, [R43+0x3000] ;  /* 0x003000002b10783b */ /* 0x004ea20000000200 */
[----:B------:R-:W-:Y:S03]  /*11f50*/  MUFU.TANH R83, R20 ;  /* 0x0000001400537308 */ /* 0x000fe60000002400 */
[----:B------:R-:W-:Y:S01]  /*11f60*/  FMUL.FTZ R24, R24, UR15 ;  /* 0x0000000f18187c20 */ /* 0x000fe20008410000 */
[----:B------:R-:W-:Y:S01]  /*11f70*/  FMUL.FTZ R25, R25, UR15 ;  /* 0x0000000f19197c20 */ /* 0x000fe20008410000 */
[----:B------:R-:W-:Y:S01]  /*11f80*/  FMUL.FTZ R26, R26, UR15 ;  /* 0x0000000f1a1a7c20 */ /* 0x000fe20008410000 */
[----:B------:R-:W-:-:S02]  /*11f90*/  FMUL.FTZ R27, R27, UR15 ;  /* 0x0000000f1b1b7c20 */ /* 0x000fc40008410000 */
[----:B------:R-:W-:Y:S08]  /*11fa0*/  MUFU.TANH R85, R21 ;  /* 0x0000001500557308 */ /* 0x000ff00000002400 */
[----:B------:R-:W-:Y:S08]  /*11fb0*/  MUFU.TANH R189, R22 ;  /* 0x0000001600bd7308 */ /* 0x000ff00000002400 */
[----:B------:R4:W-:Y:S08]  /*11fc0*/  MUFU.TANH R182, R23 ;  /* 0x0000001700b67308 */ /* 0x0009f00000002400 */
[----:B------:R-:W-:Y:S01]  /*11fd0*/  MUFU.TANH R86, R37 ;  /* 0x0000002500567308 */ /* 0x000fe20000002400 */
[----:B--2---:R-:W-:Y:S07]  /*11fe0*/  HMMA.16816.F32.BF16 R28, R4, R16, R28 ;  /* 0x00000010041c723c */ /* 0x004fee000004181c */
[----:B------:R-:W2:Y:S01]  /*11ff0*/  MUFU.TANH R186, R38 ;  /* 0x0000002600ba7308 */ /* 0x000ea20000002400 */
[----:B----4-:R-:W4:Y:S07]  /*12000*/  LDSM.16.M88.4 R20, [R166+0x3400] ;  /* 0x00340000a614783b */ /* 0x010f2e0000000200 */
[----:B------:R5:W2:Y:S08]  /*12010*/  MUFU.TANH R188, R39 ;  /* 0x0000002700bc7308 */ /* 0x000ab00000002400 */
[----:B------:R-:W2:Y:S01]  /*12020*/  MUFU.TANH R87, R24 ;  /* 0x0000001800577308 */ /* 0x000ea20000002400 */
[----:B------:R-:W-:Y:S01]  /*12030*/  FMUL.FTZ R28, R28, UR15 ;  /* 0x0000000f1c1c7c20 */ /* 0x000fe20008410000 */
[----:B------:R-:W-:Y:S01]  /*12040*/  FMUL.FTZ R29, R29, UR15 ;  /* 0x0000000f1d1d7c20 */ /* 0x000fe20008410000 */
[----:B------:R-:W-:Y:S01]  /*12050*/  FMUL.FTZ R30, R30, UR15 ;  /* 0x0000000f1e1e7c20 */ /* 0x000fe20008410000 */
[----:B------:R-:W-:-:S04]  /*12060*/  FMUL.FTZ R31, R31, UR15 ;  /* 0x0000000f1f1f7c20 */ /* 0x000fc80008410000 */
[----:B------:R-:W-:Y:S01]  /*12070*/  MUFU.TANH R91, R25 ;  /* 0x00000019005b7308 */ /* 0x000fe20000002400 */
[----:B-----5:R-:W-:Y:S01]  /*12080*/  HMMA.16816.F32.BF16 R36, R12, R10, RZ ;  /* 0x0000000a0c24723c */ /* 0x020fe200000418ff */
[----:B------:R-:W5:Y:S06]  /*12090*/  LDSM.16.M88.4 R8, [R43+0x3400] ;  /* 0x003400002b08783b */ /* 0x000f6c0000000200 */
[----:B------:R-:W2:Y:S08]  /*120a0*/  MUFU.TANH R180, R26 ;  /* 0x0000001a00b47308 */ /* 0x000eb00000002400 */
[----:B------:R1:W2:Y:S05]  /*120b0*/  MUFU.TANH R179, R27 ;  /* 0x0000001b00b37308 */ /* 0x0002aa0000002400 */
[----:B------:R-:W-:Y:S03]  /*120c0*/  HMMA.16816.F32.BF16 R16, R4, R18, R36 ;  /* 0x000000120410723c */ /* 0x000fe60000041824 */
[----:B------:R-:W2:Y:S05]  /*120d0*/  MUFU.TANH R88, R28 ;  /* 0x0000001c00587308 */ /* 0x000eaa0000002400 */
[C---:B----4-:R-:W-:Y:S03]  /*120e0*/  HMMA.16816.F32.BF16 R36, R12.reuse, R20, RZ ;  /* 0x000000140c24723c */ /* 0x050fe600000418ff */
[----:B------:R-:W-:Y:S01]  /*120f0*/  MUFU.TANH R90, R29 ;  /* 0x0000001d005a7308 */ /* 0x000fe20000002400 */
[----:B-1----:R-:W1:Y:S04]  /*12100*/  LDSM.16.M88.4 R24, [R166+0x3800] ;  /* 0x00380000a618783b */ /* 0x002e680000000200 */
[----:B------:R-:W-:Y:S03]  /*12110*/  HMMA.16816.F32.BF16 R20, R12, R22, RZ ;  /* 0x000000160c14723c */ /* 0x000fe600000418ff */
[----:B------:R-:W-:Y:S01]  /*12120*/  FMUL.FTZ R16, R16, UR15 ;  /* 0x0000000f10107c20 */ /* 0x000fe20008410000 */
[----:B------:R-:W-:Y:S01]  /*12130*/  FMUL.FTZ R17, R17, UR15 ;  /* 0x0000000f11117c20 */ /* 0x000fe20008410000 */
[----:B------:R-:W-:Y:S01]  /*12140*/  FMUL.FTZ R18, R18, UR15 ;  /* 0x0000000f12127c20 */ /* 0x000fe20008410000 */
[----:B------:R-:W-:Y:S01]  /*12150*/  FMUL.FTZ R19, R19, UR15 ;  /* 0x0000000f13137c20 */ /* 0x000fe20008410000 */
[----:B------:R-:W4:Y:S08]  /*12160*/  MUFU.TANH R159, R30 ;  /* 0x0000001e009f7308 */ /* 0x000f300000002400 */
[----:B------:R3:W4:Y:S05]  /*12170*/  MUFU.TANH R156, R31 ;  /* 0x0000001f009c7308 */ /* 0x00072a0000002400 */
[C---:B-----5:R-:W-:Y:S03]  /*12180*/  HMMA.16816.F32.BF16 R20, R4.reuse, R10, R20 ;  /* 0x0000000a0414723c */ /* 0x060fe60000041814 */
[----:B------:R-:W5:Y:S08]  /*12190*/  MUFU.TANH R89, R16 ;  /* 0x0000001000597308 */ /* 0x000f700000002400 */
[----:B------:R-:W5:Y:S01]  /*121a0*/  MUFU.TANH R155, R18 ;  /* 0x00000012009b7308 */ /* 0x000f620000002400 */
[----:B---3--:R-:W-:Y:S01]  /*121b0*/  HMMA.16816.F32.BF16 R28, R4, R8, R36 ;  /* 0x00000008041c723c */ /* 0x008fe20000041824 */
[----:B------:R-:W-:-:S02]  /*121c0*/  VIADD R8, R53, 0xfffffe00 ;  /* 0xfffffe0035087836 */ /* 0x000fc40000000000 */
[----:B------:R-:W-:-:S03]  /*121d0*/  VIADD R9, R53, 0xfffffe01 ;  /* 0xfffffe0135097836 */ /* 0x000fc60000000000 */
[CC--:B------:R-:W-:Y:S01]  /*121e0*/  ISETP.GE.AND P2, PT, R8.reuse, R35.reuse, PT ;  /* 0x000000230800720c */ /* 0x0c0fe20003f46270 */
[----:B------:R-:W3:Y:S01]  /*121f0*/  MUFU.TANH R36, R17 ;  /* 0x0000001100247308 */ /* 0x000ee20000002400 */
[-C--:B------:R-:W-:Y:S01]  /*12200*/  ISETP.GE.AND P0, PT, R8, R34.reuse, PT ;  /* 0x000000220800720c */ /* 0x080fe20003f06270 */
[----:B------:R-:W-:Y:S01]  /*12210*/  VIADD R8, R53, 0xfffffe09 ;  /* 0xfffffe0935087836 */ /* 0x000fe20000000000 */
[-C--:B------:R-:W-:Y:S01]  /*12220*/  ISETP.GE.AND P1, PT, R9, R35.reuse, PT ;  /* 0x000000230900720c */ /* 0x080fe20003f26270 */
[----:B------:R-:W-:Y:S01]  /*12230*/  FMUL.FTZ R20, R20, UR15 ;  /* 0x0000000f14147c20 */ /* 0x000fe20008410000 */
[----:B------:R-:W-:Y:S01]  /*12240*/  FSEL R122, R47, -INF , !P0 ;  /* 0xff8000002f7a7808 */ /* 0x000fe20004000000 */
[----:B------:R-:W-:Y:S01]  /*12250*/  FMUL.FTZ R21, R21, UR15 ;  /* 0x0000000f15157c20 */ /* 0x000fe20008410000 */
[-C--:B------:R-:W-:Y:S01]  /*12260*/  ISETP.GE.AND P4, PT, R9, R34.reuse, PT ;  /* 0x000000220900720c */ /* 0x080fe20003f86270 */
[----:B------:R2:W3:Y:S01]  /*12270*/  MUFU.TANH R154, R19 ;  /* 0x00000013009a7308 */ /* 0x0004e20000002400 */
[CC--:B------:R-:W-:Y:S01]  /*12280*/  ISETP.GE.AND P5, PT, R8.reuse, R35.reuse, PT ;  /* 0x000000230800720c */ /* 0x0c0fe20003fa6270 */
[C---:B------:R-:W-:Y:S01]  /*12290*/  VIADD R9, R53.reuse, 0xfffffe08 ;  /* 0xfffffe0835097836 */ /* 0x040fe20000000000 */
[-C--:B------:R-:W-:Y:S01]  /*122a0*/  ISETP.GE.AND P0, PT, R8, R34.reuse, PT ;  /* 0x000000220800720c */ /* 0x080fe20003f06270 */
[----:B------:R-:W-:Y:S01]  /*122b0*/  VIADD R8, R53, 0xfffffe10 ;  /* 0xfffffe1035087836 */ /* 0x000fe20000000000 */
[----:B------:R-:W-:Y:S01]  /*122c0*/  FSEL R58, R48, -INF , !P2 ;  /* 0xff800000303a7808 */ /* 0x000fe20005000000 */
[----:B------:R-:W-:Y:S01]  /*122d0*/  FMUL.FTZ R28, R28, UR15 ;  /* 0x0000000f1c1c7c20 */ /* 0x000fe20008410000 */
[----:B------:R-:W-:Y:S01]  /*122e0*/  FSEL R57, R45, -INF , !P1 ;  /* 0xff8000002d397808 */ /* 0x000fe20004800000 */
[----:B------:R-:W-:Y:S01]  /*122f0*/  FMUL.FTZ R29, R29, UR15 ;  /* 0x0000000f1d1d7c20 */ /* 0x000fe20008410000 */
[CC--:B------:R-:W-:Y:S01]  /*12300*/  ISETP.GE.AND P3, PT, R9.reuse, R35.reuse, PT ;  /* 0x000000230900720c */ /* 0x0c0fe20003f66270 */
[----:B------:R4:W3:Y:S01]  /*12310*/  MUFU.TANH R37, R28 ;  /* 0x0000001c00257308 */ /* 0x0008e20000002400 */
[-C--:B------:R-:W-:Y:S01]  /*12320*/  ISETP.GE.AND P6, PT, R9, R34.reuse, PT ;  /* 0x000000220900720c */ /* 0x080fe20003fc6270 */
[----:B------:R-:W-:Y:S01]  /*12330*/  FMUL.FTZ R30, R30, UR15 ;  /* 0x0000000f1e1e7c20 */ /* 0x000fe20008410000 */
[C---:B------:R-:W-:Y:S01]  /*12340*/  ISETP.GE.AND P1, PT, R8.reuse, R35, PT ;  /* 0x000000230800720c */ /* 0x040fe20003f26270 */
[----:B------:R-:W-:Y:S01]  /*12350*/  FMUL.FTZ R31, R31, UR15 ;  /* 0x0000000f1f1f7c20 */ /* 0x000fe20008410000 */
[----:B------:R-:W-:Y:S01]  /*12360*/  ISETP.GE.AND P2, PT, R8, R34, PT ;  /* 0x000000220800720c */ /* 0x000fe20003f46270 */
[----:B------:R-:W-:Y:S01]  /*12370*/  FMUL.FTZ R22, R22, UR15 ;  /* 0x0000000f16167c20 */ /* 0x000fe20008410000 */
[----:B--2---:R-:W2:Y:S01]  /*12380*/  LDSM.16.M88.4 R16, [R43+0x3800] ;  /* 0x003800002b10783b */ /* 0x004ea20000000200 */
[----:B-1----:R-:W-:Y:S01]  /*12390*/  HMMA.16816.F32.BF16 R8, R12, R24, RZ ;  /* 0x000000180c08723c */ /* 0x002fe200000418ff */
[----:B------:R-:W-:Y:S01]  /*123a0*/  FSEL R96, R96, -INF , !P6 ;  /* 0xff80000060607808 */ /* 0x000fe20007000000 */
[----:B------:R-:W-:Y:S01]  /*123b0*/  MUFU.TANH R38, R29 ;  /* 0x0000001d00267308 */ /* 0x000fe20000002400 */
[----:B------:R-:W-:Y:S01]  /*123c0*/  FSEL R62, R62, -INF , !P5 ;  /* 0xff8000003e3e7808 */ /* 0x000fe20006800000 */
[----:B------:R-:W-:-:S02]  /*123d0*/  VIADD R25, R53, 0xfffffe18 ;  /* 0xfffffe1835197836 */ /* 0x000fc40000000000 */
[----:B------:R-:W-:Y:S01]  /*123e0*/  FMUL.FTZ R23, R23, UR15 ;  /* 0x0000000f17177c20 */ /* 0x000fe20008410000 */
[C---:B------:R-:W-:Y:S01]  /*123f0*/  VIADD R24, R53.reuse, 0xfffffe19 ;  /* 0xfffffe1935187836 */ /* 0x040fe20000000000 */
[----:B------:R-:W-:Y:S01]  /*12400*/  FSEL R119, R44, -INF , !P4 ;  /* 0xff8000002c777808 */ /* 0x000fe20006000000 */
[----:B----4-:R-:W-:Y:S01]  /*12410*/  VIADD R28, R53, 0xfffffe11 ;  /* 0xfffffe11351c7836 */ /* 0x010fe20000000000 */
[----:B------:R-:W1:Y:S01]  /*12420*/  MUFU.TANH R152, R30 ;  /* 0x0000001e00987308 */ /* 0x000e620000002400 */
[----:B------:R-:W-:Y:S02]  /*12430*/  FSEL R117, R117, -INF , !P0 ;  /* 0xff80000075757808 */ /* 0x000fe40004000000 */
[CC--:B------:R-:W-:Y:S02]  /*12440*/  ISETP.GE.AND P4, PT, R25.reuse, R35.reuse, PT ;  /* 0x000000231900720c */ /* 0x0c0fe40003f86270 */
[C---:B------:R-:W-:Y:S02]  /*12450*/  ISETP.GE.AND P6, PT, R28.reuse, R35, PT ;  /* 0x000000231c00720c */ /* 0x040fe40003fc6270 */
[-C--:B------:R-:W-:Y:S01]  /*12460*/  ISETP.GE.AND P5, PT, R28, R34.reuse, PT ;  /* 0x000000221c00720c */ /* 0x080fe20003fa6270 */
[----:B------:R2:W-:Y:S01]  /*12470*/  MUFU.TANH R151, R31 ;  /* 0x0000001f00977308 */ /* 0x0005e20000002400 */
[----:B------:R-:W-:-:S02]  /*12480*/  ISETP.GE.AND P0, PT, R25, R34, PT ;  /* 0x000000221900720c */ /* 0x000fc40003f06270 */
[----:B------:R-:W-:Y:S02]  /*12490*/  FSEL R61, R61, -INF , !P1 ;  /* 0xff8000003d3d7808 */ /* 0x000fe40004800000 */
[----:B------:R-:W-:Y:S02]  /*124a0*/  FSEL R116, R116, -INF , !P2 ;  /* 0xff80000074747808 */ /* 0x000fe40005000000 */
[C---:B------:R-:W-:Y:S01]  /*124b0*/  ISETP.GE.AND P1, PT, R24.reuse, R35, PT ;  /* 0x000000231800720c */ /* 0x040fe20003f26270 */
[----:B------:R-:W4:Y:S01]  /*124c0*/  MUFU.TANH R39, R20 ;  /* 0x0000001400277308 */ /* 0x000f220000002400 */
[----:B------:R-:W-:Y:S02]  /*124d0*/  ISETP.GE.AND P2, PT, R24, R34, PT ;  /* 0x000000221800720c */ /* 0x000fe40003f46270 */
[----:B------:R-:W-:Y:S01]  /*124e0*/  HMMA.16816.F32.BF16 R24, R12, R26, RZ ;  /* 0x0000001a0c18723c */ /* 0x000fe200000418ff */
[----:B------:R-:W-:Y:S02]  /*124f0*/  FSEL R63, R41, -INF , !P4 ;  /* 0xff800000293f7808 */ /* 0x000fe40006000000 */
[----:B------:R-:W-:-:S02]  /*12500*/  FSEL R112, R112, -INF , !P0 ;  /* 0xff80000070707808 */ /* 0x000fc40004000000 */
[----:B------:R-:W-:Y:S01]  /*12510*/  MUFU.TANH R42, R21 ;  /* 0x00000015002a7308 */ /* 0x000fe20000002400 */
[----:B------:R-:W-:Y:S02]  /*12520*/  FSEL R64, R46, -INF , !P1 ;  /* 0xff8000002e407808 */ /* 0x000fe40004800000 */
[----:B------:R-:W-:Y:S01]  /*12530*/  FSEL R123, R123, -INF , !P2 ;  /* 0xff8000007b7b7808 */ /* 0x000fe20005000000 */
[----:B--2---:R-:W-:Y:S01]  /*12540*/  HMMA.16816.F32.BF16 R28, R4, R16, R8 ;  /* 0x00000010041c723c */ /* 0x004fe20000041808 */
[----:B------:R-:W2:Y:S01]  /*12550*/  LDSM.16.M88.4 R8, [R166+0x3c00] ;  /* 0x003c0000a608783b */ /* 0x000ea20000000200 */
[C---:B------:R-:W-:Y:S02]  /*12560*/  VIADD R16, R53.reuse, 0xfffffe21 ;  /* 0xfffffe2135107836 */ /* 0x040fe40000000000 */
[----:B------:R-:W4:Y:S01]  /*12570*/  MUFU.TANH R150, R22 ;  /* 0x0000001600967308 */ /* 0x000f220000002400 */
[----:B------:R-:W-:Y:S01]  /*12580*/  VIADD R17, R53, 0xfffffe20 ;  /* 0xfffffe2035117836 */ /* 0x000fe20000000000 */
[----:B------:R-:W-:-:S02]  /*12590*/  FSEL R60, R60, -INF , !P6 ;  /* 0xff8000003c3c7808 */ /* 0x000fc40007000000 */
[CC--:B------:R-:W-:Y:S02]  /*125a0*/  ISETP.GE.AND P4, PT, R16.reuse, R35.reuse, PT ;  /* 0x000000231000720c */ /* 0x0c0fe40003f86270 */
[-C--:B------:R-:W-:Y:S01]  /*125b0*/  ISETP.GE.AND P0, PT, R16, R34.reuse, PT ;  /* 0x000000221000720c */ /* 0x080fe20003f06270 */
[----:B------:R-:W-:Y:S01]  /*125c0*/  VIADD R16, R53, 0xfffffe28 ;  /* 0xfffffe2835107836 */ /* 0x000fe20000000000 */
[----:B------:R5:W-:Y:S01]  /*125d0*/  MUFU.TANH R131, R23 ;  /* 0x0000001700837308 */ /* 0x000be20000002400 */
[----:B------:R-:W-:Y:S01]  /*125e0*/  FSEL R111, R111, -INF , !P5 ;  /* 0xff8000006f6f7808 */ /* 0x000fe20006800000 */
[----:B------:R-:W-:Y:S01]  /*125f0*/  HMMA.16816.F32.BF16 R24, R4, R18, R24 ;  /* 0x000000120418723c */ /* 0x000fe20000041818 */
[----:B------:R-:W-:Y:S02]  /*12600*/  FSEL R66, R49, -INF , !P4 ;  /* 0xff80000031427808 */ /* 0x000fe40006000000 */
[CC--:B------:R-:W-:Y:S02]  /*12610*/  ISETP.GE.AND P1, PT, R16.reuse, R35.reuse, PT ;  /* 0x000000231000720c */ /* 0x0c0fe40003f26270 */
[-C--:B------:R-:W-:Y:S01]  /*12620*/  ISETP.GE.AND P2, PT, R16, R34.reuse, PT ;  /* 0x000000221000720c */ /* 0x080fe20003f46270 */
[----:B------:R-:W-:Y:S01]  /*12630*/  VIADD R16, R53, 0xfffffe30 ;  /* 0xfffffe3035107836 */ /* 0x000fe20000000000 */
[----:B------:R-:W-:Y:S01]  /*12640*/  FSEL R197, R197, -INF , !P0 ;  /* 0xff800000c5c57808 */ /* 0x000fe20004000000 */
[----:B------:R-:W-:Y:S01]  /*12650*/  FMUL.FTZ R28, R28, UR15 ;  /* 0x0000000f1c1c7c20 */ /* 0x000fe20008410000 */
[-C--:B------:R-:W-:Y:S01]  /*12660*/  ISETP.GE.AND P6, PT, R17, R35.reuse, PT ;  /* 0x000000231100720c */ /* 0x080fe20003fc6270 */
[----:B------:R-:W-:Y:S01]  /*12670*/  FMUL.FTZ R29, R29, UR15 ;  /* 0x0000000f1d1d7c20 */ /* 0x000fe20008410000 */
[-C--:B------:R-:W-:Y:S01]  /*12680*/  ISETP.GE.AND P5, PT, R17, R34.reuse, PT ;  /* 0x000000221100720c */ /* 0x080fe20003fa6270 */
[C---:B------:R-:W-:Y:S01]  /*12690*/  VIADD R17, R53.reuse, 0xfffffe29 ;  /* 0xfffffe2935117836 */ /* 0x040fe20000000000 */
[CC--:B------:R-:W-:Y:S01]  /*126a0*/  ISETP.GE.AND P4, PT, R16.reuse, R35.reuse, PT ;  /* 0x000000231000720c */ /* 0x0c0fe20003f86270 */
[----:B------:R3:W-:Y:S01]  /*126b0*/  MUFU.TANH R41, R28 ;  /* 0x0000001c00297308 */ /* 0x0007e20000002400 */
[----:B-----5:R-:W5:Y:S01]  /*126c0*/  LDSM.16.M88.4 R20, [R43+0x3c00] ;  /* 0x003c00002b14783b */ /* 0x020f620000000200 */
[-C--:B------:R-:W-:Y:S01]  /*126d0*/  ISETP.GE.AND P0, PT, R16, R34.reuse, PT ;  /* 0x000000221000720c */ /* 0x080fe20003f06270 */
[----:B------:R-:W-:Y:S01]  /*126e0*/  VIADD R16, R53, 0xfffffe31 ;  /* 0xfffffe3135107836 */ /* 0x000fe20000000000 */
[----:B------:R-:W-:Y:S01]  /*126f0*/  FSEL R65, R50, -INF , !P6 ;  /* 0xff80000032417808 */ /* 0x000fe20007000000 */
[----:B------:R-:W-:Y:S01]  /*12700*/  FMUL.FTZ R30, R30, UR15 ;  /* 0x0000000f1e1e7c20 */ /* 0x000fe20008410000 */
[----:B------:R-:W-:Y:S01]  /*12710*/  FSEL R199, R199, -INF , !P5 ;  /* 0xff800000c7c77808 */ /* 0x000fe20006800000 */
[----:B------:R-:W-:Y:S01]  /*12720*/  FMUL.FTZ R31, R31, UR15 ;  /* 0x0000000f1f1f7c20 */ /* 0x000fe20008410000 */
[----:B------:R-:W-:Y:S01]  /*12730*/  FSEL R67, R55, -INF , !P1 ;  /* 0xff80000037437808 */ /* 0x000fe20004800000 */
[----:B------:R-:W4:Y:S01]  /*12740*/  MUFU.TANH R44, R29 ;  /* 0x0000001d002c7308 */ /* 0x000f220000002400 */
[----:B------:R-:W-:Y:S01]  /*12750*/  FSEL R196, R196, -INF , !P2 ;  /* 0xff800000c4c47808 */ /* 0x000fe20005000000 */
[----:B------:R-:W-:Y:S01]  /*12760*/  FMUL.FTZ R24, R24, UR15 ;  /* 0x0000000f18187c20 */ /* 0x000fe20008410000 */
[-C--:B------:R-:W-:Y:S01]  /*12770*/  ISETP.GE.AND P6, PT, R17, R35.reuse, PT ;  /* 0x000000231100720c */ /* 0x080fe20003fc6270 */
[----:B------:R-:W-:Y:S01]  /*12780*/  FMUL.FTZ R25, R25, UR15 ;  /* 0x0000000f19197c20 */ /* 0x000fe20008410000 */
[-C--:B------:R-:W-:Y:S01]  /*12790*/  ISETP.GE.AND P5, PT, R17, R34.reuse, PT ;  /* 0x000000221100720c */ /* 0x080fe20003fa6270 */
[----:B------:R-:W-:Y:S01]  /*127a0*/  FMUL.FTZ R26, R26, UR15 ;  /* 0x0000000f1a1a7c20 */ /* 0x000fe20008410000 */
[CC--:B------:R-:W-:Y:S01]  /*127b0*/  ISETP.GE.AND P1, PT, R16.reuse, R35.reuse, PT ;  /* 0x000000231000720c */ /* 0x0c0fe20003f26270 */
[C---:B---3--:R-:W-:Y:S01]  /*127c0*/  VIADD R28, R53.reuse, 0xfffffe38 ;  /* 0xfffffe38351c7836 */ /* 0x048fe20000000000 */
[-C--:B------:R-:W-:Y:S01]  /*127d0*/  ISETP.GE.AND P2, PT, R16, R34.reuse, PT ;  /* 0x000000221000720c */ /* 0x080fe20003f46270 */
[----:B------:R-:W3:Y:S01]  /*127e0*/  MUFU.TANH R130, R30 ;  /* 0x0000001e00827308 */ /* 0x000ee20000002400 */
[----:B--2---:R-:W-:Y:S01]  /*127f0*/  HMMA.16816.F32.BF16 R16, R12, R8, RZ ;  /* 0x000000080c10723c */ /* 0x004fe200000418ff */
[----:B------:R-:W-:Y:S01]  /*12800*/  FSEL R72, R54, -INF , !P6 ;  /* 0xff80000036487808 */ /* 0x000fe20007000000 */
[----:B------:R-:W-:Y:S01]  /*12810*/  VIADD R8, R53, 0xfffffe40 ;  /* 0xfffffe4035087836 */ /* 0x000fe20000000000 */
[----:B------:R-:W-:Y:S01]  /*12820*/  FSEL R121, R121, -INF , !P5 ;  /* 0xff80000079797808 */ /* 0x000fe20006800000 */
[----:B------:R-:W-:Y:S01]  /*12830*/  VIADD R9, R53, 0xfffffe39 ;  /* 0xfffffe3935097836 */ /* 0x000fe20000000000 */
[C---:B------:R-:W-:Y:S01]  /*12840*/  ISETP.GE.AND P6, PT, R28.reuse, R35, PT ;  /* 0x000000231c00720c */ /* 0x040fe20003fc6270 */
[----:B------:R-:W-:Y:S01]  /*12850*/  FMUL.FTZ R113, R27, UR15 ;  /* 0x0000000f1b717c20 */ /* 0x000fe20008410000 */
[----:B------:R-:W-:Y:S01]  /*12860*/  ISETP.GE.AND P5, PT, R28, R34, PT ;  /* 0x000000221c00720c */ /* 0x000fe20003fa6270 */
[----:B------:R2:W3:Y:S01]  /*12870*/  MUFU.TANH R124, R31 ;  /* 0x0000001f007c7308 */ /* 0x0004e20000002400 */
[----:B------:R-:W-:-:S02]  /*12880*/  FSEL R69, R69, -INF , !P1 ;  /* 0xff80000045457808 */ /* 0x000fc40004800000 */
[----:B------:R-:W-:Y:S02]  /*12890*/  FSEL R194, R194, -INF , !P2 ;  /* 0xff800000c2c27808 */ /* 0x000fe40005000000 */
[CC--:B------:R-:W-:Y:S02]  /*128a0*/  ISETP.GE.AND P1, PT, R8.reuse, R35.reuse, PT ;  /* 0x000000230800720c */ /* 0x0c0fe40003f26270 */
[-C--:B------:R-:W-:Y:S01]  /*128b0*/  ISETP.GE.AND P2, PT, R8, R34.reuse, PT ;  /* 0x000000220800720c */ /* 0x080fe20003f46270 */
[----:B------:R-:W-:Y:S01]  /*128c0*/  VIADD R8, R53, 0xfffffe41 ;  /* 0xfffffe4135087836 */ /* 0x000fe20000000000 */
[----:B------:R-:W-:Y:S01]  /*128d0*/  FSEL R76, R51, -INF , !P4 ;  /* 0xff800000334c7808 */ /* 0x000fe20006000000 */
[----:B------:R-:W-:Y:S01]  /*128e0*/  MUFU.TANH R45, R24 ;  /* 0x00000018002d7308 */ /* 0x000fe20000002400 */
[----:B------:R-:W-:Y:S01]  /*128f0*/  FSEL R195, R195, -INF , !P0 ;  /* 0xff800000c3c37808 */ /* 0x000fe20004000000 */
[----:B-----5:R-:W-:Y:S01]  /*12900*/  HMMA.16816.F32.BF16 R16, R4, R20, R16 ;  /* 0x000000140410723c */ /* 0x020fe20000041810 */
[----:B------:R-:W-:Y:S01]  /*12910*/  FSEL R74, R74, -INF , !P6 ;  /* 0xff8000004a4a7808 */ /* 0x000fe20007000000 */
[----:B------:R-:W-:Y:S01]  /*12920*/  VIADD R20, R53, 0xfffffe48 ;  /* 0xfffffe4835147836 */ /* 0x000fe20000000000 */
[----:B------:R-:W-:Y:S01]  /*12930*/  FSEL R193, R193, -INF , !P5 ;  /* 0xff800000c1c17808 */ /* 0x000fe20006800000 */
[----:B--2---:R-:W2:Y:S01]  /*12940*/  LDSM.16.M88.4 R28, [R166+0x4000] ;  /* 0x00400000a61c783b */ /* 0x004ea20000000200 */
[CC--:B------:R-:W-:Y:S01]  /*12950*/  ISETP.GE.AND P4, PT, R9.reuse, R35.reuse, PT ;  /* 0x000000230900720c */ /* 0x0c0fe20003f86270 */
[----:B------:R-:W5:Y:S01]  /*12960*/  MUFU.TANH R46, R25 ;  /* 0x00000019002e7308 */ /* 0x000f620000002400 */
[----:B------:R-:W-:Y:S01]  /*12970*/  ISETP.GE.AND P0, PT, R9, R34, PT ;  /* 0x000000220900720c */ /* 0x000fe20003f06270 */
[----:B------:R-:W-:Y:S01]  /*12980*/  VIADD R21, R53, 0xfffffe49 ;  /* 0xfffffe4935157836 */ /* 0x000fe20000000000 */
[----:B------:R-:W-:-:S02]  /*12990*/  ISETP.GE.AND P6, PT, R8, R35, PT ;  /* 0x000000230800720c */ /* 0x000fc40003fc6270 */
[-C--:B------:R-:W-:Y:S02]  /*129a0*/  ISETP.GE.AND P5, PT, R8, R34.reuse, PT ;  /* 0x000000220800720c */ /* 0x080fe40003fa6270 */
[----:B------:R-:W-:Y:S01]  /*129b0*/  HMMA.16816.F32.BF16 R8, R12, R10, RZ ;  /* 0x0000000a0c08723c */ /* 0x000fe200000418ff */
[----:B------:R1:W-:Y:S01]  /*129c0*/  MUFU.TANH R118, R26 ;  /* 0x0000001a00767308 */ /* 0x0003e20000002400 */
[----:B------:R-:W-:Y:S02]  /*129d0*/  FSEL R71, R71, -INF , !P4 ;  /* 0xff80000047477808 */ /* 0x000fe40006000000 */
[----:B------:R-:W-:Y:S02]  /*129e0*/  FSEL R192, R192, -INF , !P0 ;  /* 0xff800000c0c07808 */ /* 0x000fe40004000000 */
[----:B------:R-:W-:Y:S01]  /*129f0*/  FMUL.FTZ R16, R16, UR15 ;  /* 0x0000000f10107c20 */ /* 0x000fe20008410000 */
[C---:B------:R-:W-:Y:S01]  /*12a00*/  ISETP.GE.AND P4, PT, R20.reuse, R35, PT ;  /* 0x000000231400720c */ /* 0x040fe20003f86270 */
[----:B------:R-:W-:Y:S01]  /*12a10*/  FMUL.FTZ R17, R17, UR15 ;  /* 0x0000000f11117c20 */ /* 0x000fe20008410000 */
[----:B------:R-:W-:Y:S01]  /*12a20*/  ISETP.GE.AND P0, PT, R20, R34, PT ;  /* 0x000000221400720c */ /* 0x000fe20003f06270 */
[----:B------:R4:W-:Y:S01]  /*12a30*/  MUFU.TANH R47, R16 ;  /* 0x00000010002f7308 */ /* 0x0009e20000002400 */
[----:B------:R-:W-:Y:S01]  /*12a40*/  VIADD R20, R53, 0xfffffe50 ;  /* 0xfffffe5035147836 */ /* 0x000fe20000000000 */
[----:B------:R-:W-:Y:S01]  /*12a50*/  FSEL R73, R73, -INF , !P4 ;  /* 0xff80000049497808 */ /* 0x000fe20006000000 */
[----:B------:R-:W-:Y:S01]  /*12a60*/  FMUL.FTZ R18, R18, UR15 ;  /* 0x0000000f12127c20 */ /* 0x000fe20008410000 */
[----:B------:R-:W-:Y:S01]  /*12a70*/  FSEL R178, R178, -INF , !P0 ;  /* 0xff800000b2b27808 */ /* 0x000fe20004000000 */
[----:B------:R-:W-:Y:S01]  /*12a80*/  FMUL.FTZ R19, R19, UR15 ;  /* 0x0000000f13137c20 */ /* 0x000fe20008410000 */
[----:B------:R-:W-:Y:S01]  /*12a90*/  FSEL R68, R68, -INF , !P1 ;  /* 0xff80000044447808 */ /* 0x000fe20004800000 */
[----:B-1----:R-:W1:Y:S01]  /*12aa0*/  LDSM.16.M88.4 R24, [R43+0x4000] ;  /* 0x004000002b18783b */ /* 0x002e620000000200 */
[----:B------:R-:W-:-:S02]  /*12ab0*/  FSEL R158, R158, -INF , !P2 ;  /* 0xff8000009e9e7808 */ /* 0x000fc40005000000 */
[----:B------:R-:W-:Y:S01]  /*12ac0*/  HMMA.16816.F32.BF16 R8, R4, R22, R8 ;  /* 0x000000160408723c */ /* 0x000fe20000041808 */
[CC--:B------:R-:W-:Y:S01]  /*12ad0*/  ISETP.GE.AND P1, PT, R21.reuse, R35.reuse, PT ;  /* 0x000000231500720c */ /* 0x0c0fe20003f26270 */
[----:B------:R3:W-:Y:S01]  /*12ae0*/  MUFU.TANH R48, R17 ;  /* 0x0000001100307308 */ /* 0x0007e20000002400 */
[----:B------:R-:W-:Y:S02]  /*12af0*/  ISETP.GE.AND P2, PT, R21, R34, PT ;  /* 0x000000221500720c */ /* 0x000fe40003f46270 */
[----:B------:R-:W-:Y:S01]  /*12b00*/  FSEL R70, R70, -INF , !P6 ;  /* 0xff80000046467808 */ /* 0x000fe20007000000 */
[----:B----4-:R-:W-:Y:S01]  /*12b10*/  VIADD R16, R53, 0xfffffe51 ;  /* 0xfffffe5135107836 */ /* 0x010fe20000000000 */
[----:B------:R-:W-:Y:S02]  /*12b20*/  FSEL R190, R190, -INF , !P5 ;  /* 0xff800000bebe7808 */ /* 0x000fe40006800000 */
[-C--:B------:R-:W-:Y:S01]  /*12b30*/  ISETP.GE.AND P6, PT, R20, R35.reuse, PT ;  /* 0x000000231400720c */ /* 0x080fe20003fc6270 */
[----:B------:R-:W-:Y:S01]  /*12b40*/  MUFU.TANH R105, R18 ;  /* 0x0000001200697308 */ /* 0x000fe20000002400 */
[----:B------:R-:W-:-:S02]  /*12b50*/  ISETP.GE.AND P4, PT, R16, R35, PT ;  /* 0x000000231000720c */ /* 0x000fc40003f86270 */
[-C--:B------:R-:W-:Y:S01]  /*12b60*/  ISETP.GE.AND P0, PT, R16, R34.reuse, PT ;  /* 0x000000221000720c */ /* 0x080fe20003f06270 */
[----:B------:R-:W-:Y:S01]  /*12b70*/  VIADD R16, R53, 0xfffffe58 ;  /* 0xfffffe5835107836 */ /* 0x000fe20000000000 */
[-C--:B------:R-:W-:Y:S02]  /*12b80*/  ISETP.GE.AND P5, PT, R20, R34.reuse, PT ;  /* 0x000000221400720c */ /* 0x080fe40003fa6270 */
[----:B------:R-:W-:Y:S01]  /*12b90*/  FSEL R75, R75, -INF , !P1 ;  /* 0xff8000004b4b7808 */ /* 0x000fe20004800000 */
[----:B--2---:R-:W-:Y:S01]  /*12ba0*/  HMMA.16816.F32.BF16 R20, R12, R28, RZ ;  /* 0x0000001c0c14723c */ /* 0x004fe200000418ff */
[----:B------:R-:W-:Y:S01]  /*12bb0*/  FSEL R157, R157, -INF , !P2 ;  /* 0xff8000009d9d7808 */ /* 0x000fe20005000000 */
[C---:B---3--:R-:W-:Y:S01]  /*12bc0*/  VIADD R17, R53.reuse, 0xfffffe59 ;  /* 0xfffffe5935117836 */ /* 0x048fe20000000000 */
[CC--:B------:R-:W-:Y:S01]  /*12bd0*/  ISETP.GE.AND P1, PT, R16.reuse, R35.reuse, PT ;  /* 0x000000231000720c */ /* 0x0c0fe20003f26270 */
[----:B------:R2:W-:Y:S01]  /*12be0*/  MUFU.TANH R103, R19 ;  /* 0x0000001300677308 */ /* 0x0005e20000002400 */
[-C--:B------:R-:W-:Y:S01]  /*12bf0*/  ISETP.GE.AND P2, PT, R16, R34.reuse, PT ;  /* 0x000000221000720c */ /* 0x080fe20003f46270 */
[----:B------:R-:W-:Y:S01]  /*12c00*/  VIADD R16, R53, 0xfffffe60 ;  /* 0xfffffe6035107836 */ /* 0x000fe20000000000 */
[----:B------:R-:W-:Y:S01]  /*12c10*/  FSEL R78, R78, -INF , !P6 ;  /* 0xff8000004e4e7808 */ /* 0x000fe20007000000 */
[----:B------:R-:W-:Y:S01]  /*12c20*/  FMUL.FTZ R8, R8, UR15 ;  /* 0x0000000f08087c20 */ /* 0x000fe20008410000 */
[----:B------:R-:W-:Y:S01]  /*12c30*/  FSEL R163, R163, -INF , !P5 ;  /* 0xff800000a3a37808 */ /* 0x000fe20006800000 */
[----:B------:R-:W-:Y:S01]  /*12c40*/  FMUL.FTZ R9, R9, UR15 ;  /* 0x0000000f09097c20 */ /* 0x000fe20008410000 */
[----:B------:R-:W-:Y:S01]  /*12c50*/  FSEL R77, R77, -INF , !P4 ;  /* 0xff8000004d4d7808 */ /* 0x000fe20006000000 */
[----:B------:R3:W-:Y:S01]  /*12c60*/  MUFU.TANH R49, R8 ;  /* 0x0000000800317308 */ /* 0x0007e20000002400 */
[----:B------:R-:W-:Y:S01]  /*12c70*/  FSEL R162, R162, -INF , !P0 ;  /* 0xff800000a2a27808 */ /* 0x000fe20004000000 */
[----:B------:R-:W-:Y:S01]  /*12c80*/  FMUL.FTZ R10, R10, UR15 ;  /* 0x0000000f0a0a7c20 */ /* 0x000fe20008410000 */
[----:B------:R-:W-:Y:S01]  /*12c90*/  ISETP.GE.AND P6, PT, R17, R35, PT ;  /* 0x000000231100720c */ /* 0x000fe20003fc6270 */
[----:B------:R-:W-:Y:S01]  /*12ca0*/  FMUL.FTZ R97, R11, UR15 ;  /* 0x0000000f0b617c20 */ /* 0x000fe20008410000 */
[----:B------:R-:W-:-:S02]  /*12cb0*/  ISETP.GE.AND P5, PT, R17, R34, PT ;  /* 0x000000221100720c */ /* 0x000fc40003fa6270 */
[C---:B------:R-:W-:Y:S01]  /*12cc0*/  ISETP.GE.AND P4, PT, R16.reuse, R35, PT ;  /* 0x000000231000720c */ /* 0x040fe20003f86270 */
[----:B-1----:R-:W-:Y:S01]  /*12cd0*/  HMMA.16816.F32.BF16 R20, R4, R24, R20 ;  /* 0x000000180414723c */ /* 0x002fe20000041814 */
[----:B------:R-:W-:Y:S01]  /*12ce0*/  ISETP.GE.AND P0, PT, R16, R34, PT ;  /* 0x000000221000720c */ /* 0x000fe20003f06270 */
[----:B------:R-:W-:Y:S01]  /*12cf0*/  MUFU.TANH R50, R9 ;  /* 0x0000000900327308 */ /* 0x000fe20000002400 */
[----:B--2---:R-:W1:Y:S01]  /*12d00*/  LDSM.16.M88.4 R16, [R166+0x4400] ;  /* 0x00440000a610783b */ /* 0x004e620000000200 */
[----:B------:R-:W-:Y:S01]  /*12d10*/  FSEL R79, R79, -INF , !P6 ;  /* 0xff8000004f4f7808 */ /* 0x000fe20007000000 */
[C---:B------:R-:W-:Y:S01]  /*12d20*/  VIADD R24, R53.reuse, 0xfffffe61 ;  /* 0xfffffe6135187836 */ /* 0x040fe20000000000 */
[----:B------:R-:W-:Y:S01]  /*12d30*/  FSEL R160, R160, -INF , !P5 ;  /* 0xff800000a0a07808 */ /* 0x000fe20006800000 */
[C---:B------:R-:W-:Y:S01]  /*12d40*/  VIADD R25, R53.reuse, 0xfffffe70 ;  /* 0xfffffe7035197836 */ /* 0x040fe20000000000 */
[----:B------:R-:W-:Y:S01]  /*12d50*/  FSEL R82, R82, -INF , !P1 ;  /* 0xff80000052527808 */ /* 0x000fe20004800000 */
[----:B---3--:R-:W-:Y:S01]  /*12d60*/  VIADD R8, R53, 0xfffffe68 ;  /* 0xfffffe6835087836 */ /* 0x008fe20000000000 */
[----:B------:R2:W-:Y:S01]  /*12d70*/  MUFU.TANH R100, R10 ;  /* 0x0000000a00647308 */ /* 0x0005e20000002400 */
[----:B------:R-:W-:-:S02]  /*12d80*/  FSEL R164, R164, -INF , !P2 ;  /* 0xff800000a4a47808 */ /* 0x000fc40005000000 */
[-C--:B------:R-:W-:Y:S02]  /*12d90*/  ISETP.GE.AND P1, PT, R24, R35.reuse, PT ;  /* 0x000000231800720c */ /* 0x080fe40003f26270 */
[CC--:B------:R-:W-:Y:S02]  /*12da0*/  ISETP.GE.AND P6, PT, R8.reuse, R35.reuse, PT ;  /* 0x000000230800720c */ /* 0x0c0fe40003fc6270 */
[-C--:B------:R-:W-:Y:S01]  /*12db0*/  ISETP.GE.AND P5, PT, R8, R34.reuse, PT ;  /* 0x000000220800720c */ /* 0x080fe20003fa6270 */
[----:B------:R-:W3:Y:S01]  /*12dc0*/  MUFU.TANH R113, R113 ;  /* 0x0000007100717308 */ /* 0x000ee20000002400 */
[-C--:B------:R-:W-:Y:S01]  /*12dd0*/  ISETP.GE.AND P2, PT, R24, R34.reuse, PT ;  /* 0x000000221800720c */ /* 0x080fe20003f46270 */
[----:B------:R-:W-:Y:S02]  /*12de0*/  VIADD R24, R53, 0xfffffe69 ;  /* 0xfffffe6935187836 */ /* 0x000fe40000000000 */
[----:B------:R-:W-:Y:S01]  /*12df0*/  FMUL.FTZ R20, R20, UR15 ;  /* 0x0000000f14147c20 */ /* 0x000fe20008410000 */
[----:B------:R-:W-:Y:S01]  /*12e00*/  FSEL R80, R80, -INF , !P4 ;  /* 0xff80000050507808 */ /* 0x000fe20006000000 */
[----:B------:R-:W-:Y:S01]  /*12e10*/  FMUL.FTZ R21, R21, UR15 ;  /* 0x0000000f15157c20 */ /* 0x000fe20008410000 */
[----:B------:R-:W-:Y:S01]  /*12e20*/  FSEL R185, R185, -INF , !P0 ;  /* 0xff800000b9b97808 */ /* 0x000fe20004000000 */
[----:B------:R-:W-:Y:S01]  /*12e30*/  FMUL.FTZ R22, R22, UR15 ;  /* 0x0000000f16167c20 */ /* 0x000fe20008410000 */
[C---:B------:R-:W-:Y:S01]  /*12e40*/  ISETP.GE.AND P4, PT, R24.reuse, R35, PT ;  /* 0x000000231800720c */ /* 0x040fe20003f86270 */
[----:B--2---:R-:W-:Y:S01]  /*12e50*/  HMMA.16816.F32.BF16 R8, R12, R30, RZ ;  /* 0x0000001e0c08723c */ /* 0x004fe200000418ff */
[----:B------:R-:W2:Y:S01]  /*12e60*/  LDSM.16.M88.4 R28, [R43+0x4400] ;  /* 0x004400002b1c783b */ /* 0x000ea20000000200 */
[----:B------:R-:W-:Y:S01]  /*12e70*/  ISETP.GE.AND P0, PT, R24, R34, PT ;  /* 0x000000221800720c */ /* 0x000fe20003f06270 */
[----:B------:R-:W-:Y:S01]  /*12e80*/  VIADD R24, R53, 0xfffffe71 ;  /* 0xfffffe7135187836 */ /* 0x000fe20000000000 */
[----:B------:R4:W-:Y:S01]  /*12e90*/  MUFU.TANH R51, R20 ;  /* 0x0000001400337308 */ /* 0x0009e20000002400 */
[----:B------:R-:W-:Y:S01]  /*12ea0*/  FSEL R81, R81, -INF , !P1 ;  /* 0xff80000051517808 */ /* 0x000fe20004800000 */
[----:B------:R-:W-:Y:S01]  /*12eb0*/  FMUL.FTZ R23, R23, UR15 ;  /* 0x0000000f17177c20 */ /* 0x000fe20008410000 */
[----:B------:R-:W-:-:S02]  /*12ec0*/  FSEL R181, R181, -INF , !P2 ;  /* 0xff800000b5b57808 */ /* 0x000fc40005000000 */
[----:B------:R-:W-:Y:S02]  /*12ed0*/  FSEL R125, R84, -INF , !P6 ;  /* 0xff800000547d7808 */ /* 0x000fe40007000000 */
[----:B------:R-:W-:Y:S01]  /*12ee0*/  FSEL R186, R186, -INF , !P5 ;  /* 0xff800000baba7808 */ /* 0x000fe20006800000 */
[----:B------:R-:W3:Y:S01]  /*12ef0*/  MUFU.TANH R54, R21 ;  /* 0x0000001500367308 */ /* 0x000ee20000002400 */
[CC--:B------:R-:W-:Y:S02]  /*12f00*/  ISETP.GE.AND P1, PT, R25.reuse, R35.reuse, PT ;  /* 0x000000231900720c */ /* 0x0c0fe40003f26270 */
[-C--:B------:R-:W-:Y:S02]  /*12f10*/  ISETP.GE.AND P2, PT, R25, R34.reuse, PT ;  /* 0x000000221900720c */ /* 0x080fe40003f46270 */
[C---:B------:R-:W-:Y:S02]  /*12f20*/  ISETP.GE.AND P6, PT, R24.reuse, R35, PT ;  /* 0x000000231800720c */ /* 0x040fe40003fc6270 */
[----:B------:R-:W-:Y:S01]  /*12f30*/  ISETP.GE.AND P5, PT, R24, R34, PT ;  /* 0x000000221800720c */ /* 0x000fe20003fa6270 */
[----:B------:R-:W-:Y:S01]  /*12f40*/  HMMA.16816.F32.BF16 R8, R4, R26, R8 ;  /* 0x0000001a0408723c */ /* 0x000fe20000041808 */
[----:B----4-:R-:W-:Y:S01]  /*12f50*/  VIADD R20, R53, 0xfffffe78 ;  /* 0xfffffe7835147836 */ /* 0x010fe20000000000 */
[----:B------:R-:W-:Y:S01]  /*12f60*/  FSEL R128, R86, -INF , !P4 ;  /* 0xff80000056807808 */ /* 0x000fe20006000000 */
[----:B------:R-:W-:Y:S01]  /*12f70*/  MUFU.TANH R55, R22 ;  /* 0x0000001600377308 */ /* 0x000fe20000002400 */
[----:B------:R-:W-:-:S02]  /*12f80*/  FSEL R188, R188, -INF , !P0 ;  /* 0xff800000bcbc7808 */ /* 0x000fc40004000000 */
[CC--:B------:R-:W-:Y:S02]  /*12f90*/  ISETP.GE.AND P4, PT, R20.reuse, R35.reuse, PT ;  /* 0x000000231400720c */ /* 0x0c0fe40003f86270 */
[----:B-1----:R-:W-:Y:S01]  /*12fa0*/  HMMA.16816.F32.BF16 R24, R12, R16, RZ ;  /* 0x000000100c18723c */ /* 0x002fe200000418ff */
[-C--:B------:R-:W-:Y:S01]  /*12fb0*/  ISETP.GE.AND P0, PT, R20, R34.reuse, PT ;  /* 0x000000221400720c */ /* 0x080fe20003f06270 */
[----:B------:R-:W-:Y:S01]  /*12fc0*/  VIADD R20, R53, 0xfffffe79 ;  /* 0xfffffe7935147836 */ /* 0x000fe20000000000 */
[----:B------:R-:W-:Y:S01]  /*12fd0*/  FSEL R129, R83, -INF , !P1 ;  /* 0xff80000053817808 */ /* 0x000fe20004800000 */
[----:B------:R-:W-:Y:S01]  /*12fe0*/  VIADD R17, R53, 0xfffffe80 ;  /* 0xfffffe8035117836 */ /* 0x000fe20000000000 */
[----:B------:R-:W-:Y:S01]  /*12ff0*/  FSEL R189, R189, -INF , !P2 ;  /* 0xff800000bdbd7808 */ /* 0x000fe20005000000 */
[----:B------:R1:W4:Y:S01]  /*13000*/  MUFU.TANH R83, R23 ;  /* 0x0000001700537308 */ /* 0x0003220000002400 */
[C---:B------:R-:W-:Y:S01]  /*13010*/  ISETP.GE.AND P1, PT, R20.reuse, R35, PT ;  /* 0x000000231400720c */ /* 0x040fe20003f26270 */
[----:B------:R-:W-:Y:S01]  /*13020*/  VIADD R16, R53, 0xfffffe81 ;  /* 0xfffffe8135107836 */ /* 0x000fe20000000000 */
[----:B------:R-:W-:-:S02]  /*13030*/  ISETP.GE.AND P2, PT, R20, R34, PT ;  /* 0x000000221400720c */ /* 0x000fc40003f46270 */
[----:B------:R-:W-:Y:S01]  /*13040*/  FMUL.FTZ R8, R8, UR15 ;  /* 0x0000000f08087c20 */ /* 0x000fe20008410000 */
[----:B------:R-:W-:Y:S01]  /*13050*/  FSEL R202, R85, -INF , !P6 ;  /* 0xff80000055ca7808 */ /* 0x000fe20007000000 */
[----:B------:R-:W-:Y:S01]  /*13060*/  FMUL.FTZ R85, R9, UR15 ;  /* 0x0000000f09557c20 */ /* 0x000fe20008410000 */
[----:B------:R-:W-:Y:S01]  /*13070*/  FSEL R182, R182, -INF , !P5 ;  /* 0xff800000b6b67808 */ /* 0x000fe20006800000 */
[----:B------:R5:W-:Y:S01]  /*13080*/  MUFU.TANH R84, R8 ;  /* 0x0000000800547308 */ /* 0x000be20000002400 */
[-C--:B------:R-:W-:Y:S01]  /*13090*/  ISETP.GE.AND P6, PT, R17, R35.reuse, PT ;  /* 0x000000231100720c */ /* 0x080fe20003fc6270 */
[----:B------:R-:W-:Y:S01]  /*130a0*/  VIADD R9, R53, 0xfffffe88 ;  /* 0xfffffe8835097836 */ /* 0x000fe20000000000 */
[-C--:B------:R-:W-:Y:S01]  /*130b0*/  ISETP.GE.AND P5, PT, R17, R34.reuse, PT ;  /* 0x000000221100720c */ /* 0x080fe20003fa6270 */
[----:B------:R-:W-:Y:S01]  /*130c0*/  FMUL.FTZ R10, R10, UR15 ;  /* 0x0000000f0a0a7c20 */ /* 0x000fe20008410000 */
[----:B--2---:R-:W-:Y:S01]  /*130d0*/  HMMA.16816.F32.BF16 R24, R4, R28, R24 ;  /* 0x0000001c0418723c */ /* 0x004fe20000041818 */
[----:B------:R-:W-:Y:S01]  /*130e0*/  FSEL R203, R87, -INF , !P4 ;  /* 0xff80000057cb7808 */ /* 0x000fe20006000000 */
[----:B------:R-:W-:Y:S01]  /*130f0*/  FMUL.FTZ R87, R11, UR15 ;  /* 0x0000000f0b577c20 */ /* 0x000fe20008410000 */
[----:B-1----:R-:W1:Y:S01]  /*13100*/  LDSM.16.M88.4 R20, [R166+0x4800] ;  /* 0x00480000a614783b */ /* 0x002e620000000200 */
[----:B------:R-:W-:Y:S01]  /*13110*/  FSEL R180, R180, -INF , !P0 ;  /* 0xff800000b4b47808 */ /* 0x000fe20004000000 */
[----:B------:R2:W-:Y:S01]  /*13120*/  MUFU.TANH R86, R10 ;  /* 0x0000000a00567308 */ /* 0x0005e20000002400 */
[C---:B------:R-:W-:Y:S01]  /*13130*/  ISETP.GE.AND P4, PT, R16.reuse, R35, PT ;  /* 0x000000231000720c */ /* 0x040fe20003f86270 */
[----:B------:R-:W-:Y:S01]  /*13140*/  VIADD R29, R53, 0xfffffe90 ;  /* 0xfffffe90351d7836 */ /* 0x000fe20000000000 */
[----:B------:R-:W-:Y:S01]  /*13150*/  FSEL R204, R91, -INF , !P1 ;  /* 0xff8000005bcc7808 */ /* 0x000fe20004800000 */
[C---:B------:R-:W-:Y:S01]  /*13160*/  VIADD R28, R53.reuse, 0xfffffe91 ;  /* 0xfffffe91351c7836 */ /* 0x040fe20000000000 */
[----:B------:R-:W-:Y:S01]  /*13170*/  ISETP.GE.AND P0, PT, R16, R34, PT ;  /* 0x000000221000720c */ /* 0x000fe20003f06270 */
[----:B-----5:R-:W-:Y:S01]  /*13180*/  VIADD R8, R53, 0xfffffe89 ;  /* 0xfffffe8935087836 */ /* 0x020fe20000000000 */
[----:B------:R-:W-:Y:S01]  /*13190*/  FSEL R179, R179, -INF , !P2 ;  /* 0xff800000b3b37808 */ /* 0x000fe20005000000 */
[----:B------:R-:W-:Y:S01]  /*131a0*/  HMMA.16816.F32.BF16 R16, R12, R18, RZ ;  /* 0x000000120c10723c */ /* 0x000fe200000418ff */
[----:B------:R-:W-:Y:S01]  /*131b0*/  FSEL R205, R88, -INF , !P6 ;  /* 0xff80000058cd7808 */ /* 0x000fe20007000000 */
[----:B------:R-:W5:Y:S01]  /*131c0*/  MUFU.TANH R97, R97 ;  /* 0x0000006100617308 */ /* 0x000f620000002400 */
[----:B------:R-:W-:-:S02]  /*131d0*/  FSEL R159, R159, -INF , !P5 ;  /* 0xff8000009f9f7808 */ /* 0x000fc40006800000 */
[CC--:B------:R-:W-:Y:S01]  /*131e0*/  ISETP.GE.AND P1, PT, R9.reuse, R35.reuse, PT ;  /* 0x000000230900720c */ /* 0x0c0fe20003f26270 */
[----:B------:R-:W-:Y:S01]  /*131f0*/  FMUL.FTZ R24, R24, UR15 ;  /* 0x0000000f18187c20 */ /* 0x000fe20008410000 */
[-C--:B------:R-:W-:Y:S01]  /*13200*/  ISETP.GE.AND P2, PT, R9, R34.reuse, PT ;  /* 0x000000220900720c */ /* 0x080fe20003f46270 */
[----:B------:R-:W-:Y:S01]  /*13210*/  FMUL.FTZ R25, R25, UR15 ;  /* 0x0000000f19197c20 */ /* 0x000fe20008410000 */
[C---:B------:R-:W-:Y:S01]  /*13220*/  ISETP.GE.AND P6, PT, R8.reuse, R35, PT ;  /* 0x000000230800720c */ /* 0x040fe20003fc6270 */
[----:B------:R3:W-:Y:S01]  /*13230*/  MUFU.TANH R201, R24 ;  /* 0x0000001800c97308 */ /* 0x0007e20000002400 */
[----:B------:R-:W-:Y:S01]  /*13240*/  ISETP.GE.AND P5, PT, R8, R34, PT ;  /* 0x000000220800720c */ /* 0x000fe20003fa6270 */
[----:B------:R-:W-:Y:S01]  /*13250*/  FMUL.FTZ R26, R26, UR15 ;  /* 0x0000000f1a1a7c20 */ /* 0x000fe20008410000 */
[----:B--2---:R-:W2:Y:S01]  /*13260*/  LDSM.16.M88.4 R8, [R43+0x4800] ;  /* 0x004800002b08783b */ /* 0x004ea20000000200 */
[----:B------:R-:W-:Y:S01]  /*13270*/  FSEL R206, R90, -INF , !P4 ;  /* 0xff8000005ace7808 */ /* 0x000fe20006000000 */
[----:B------:R-:W-:Y:S01]  /*13280*/  FMUL.FTZ R27, R27, UR15 ;  /* 0x0000000f1b1b7c20 */ /* 0x000fe20008410000 */
[----:B------:R-:W-:-:S02]  /*13290*/  FSEL R156, R156, -INF , !P0 ;  /* 0xff8000009c9c7808 */ /* 0x000fc40004000000 */
[----:B------:R-:W-:Y:S01]  /*132a0*/  FSEL R207, R89, -INF , !P1 ;  /* 0xff80000059cf7808 */ /* 0x000fe20004800000 */
[----:B------:R-:W-:Y:S01]  /*132b0*/  MUFU.TANH R200, R25 ;  /* 0x0000001900c87308 */ /* 0x000fe20000002400 */
[----:B------:R-:W-:Y:S01]  /*132c0*/  FSEL R155, R155, -INF , !P2 ;  /* 0xff8000009b9b7808 */ /* 0x000fe20005000000 */
[----:B------:R-:W-:Y:S01]  /*132d0*/  HMMA.16816.F32.BF16 R16, R4, R30, R16 ;  /* 0x0000001e0410723c */ /* 0x000fe20000041810 */
[CC--:B------:R-:W-:Y:S02]  /*132e0*/  ISETP.GE.AND P4, PT, R29.reuse, R35.reuse, PT ;  /* 0x000000231d00720c */ /* 0x0c0fe40003f86270 */
[-C--:B------:R-:W-:Y:S02]  /*132f0*/  ISETP.GE.AND P0, PT, R29, R34.reuse, PT ;  /* 0x000000221d00720c */ /* 0x080fe40003f06270 */
[CC--:B------:R-:W-:Y:S01]  /*13300*/  ISETP.GE.AND P1, PT, R28.reuse, R35.reuse, PT ;  /* 0x000000231c00720c */ /* 0x0c0fe20003f26270 */
[C---:B---3--:R-:W-:Y:S01]  /*13310*/  VIADD R24, R53.reuse, 0xfffffe98 ;  /* 0xfffffe9835187836 */ /* 0x048fe20000000000 */
[-C--:B------:R-:W-:Y:S01]  /*13320*/  ISETP.GE.AND P2, PT, R28, R34.reuse, PT ;  /* 0x000000221c00720c */ /* 0x080fe20003f46270 */
[----:B------:R-:W3:Y:S01]  /*13330*/  MUFU.TANH R85, R85 ;  /* 0x0000005500557308 */ /* 0x000ee20000002400 */
[----:B------:R-:W-:Y:S01]  /*13340*/  FSEL R208, R36, -INF , !P6 ;  /* 0xff80000024d07808 */ /* 0x000fe20007000000 */
[----:B-1----:R-:W-:Y:S01]  /*13350*/  HMMA.16816.F32.BF16 R28, R12, R20, RZ ;  /* 0x000000140c1c723c */ /* 0x002fe200000418ff */
[----:B------:R-:W-:Y:S01]  /*13360*/  FSEL R154, R154, -INF , !P5 ;  /* 0xff8000009a9a7808 */ /* 0x000fe20006800000 */
[C---:B------:R-:W-:Y:S01]  /*13370*/  VIADD R20, R53.reuse, 0xfffffea1 ;  /* 0xfffffea135147836 */ /* 0x040fe20000000000 */
[CC--:B------:R-:W-:Y:S01]  /*13380*/  ISETP.GE.AND P6, PT, R24.reuse, R35.reuse, PT ;  /* 0x000000231800720c */ /* 0x0c0fe20003fc6270 */
[C---:B------:R-:W-:Y:S01]  /*13390*/  VIADD R21, R53.reuse, 0xfffffea0 ;  /* 0xfffffea035157836 */ /* 0x040fe20000000000 */
[-C--:B------:R-:W-:Y:S01]  /*133a0*/  ISETP.GE.AND P5, PT, R24, R34.reuse, PT ;  /* 0x000000221800720c */ /* 0x080fe20003fa6270 */
[----:B------:R-:W-:Y:S01]  /*133b0*/  VIADD R24, R53, 0xfffffe99 ;  /* 0xfffffe9935187836 */ /* 0x000fe20000000000 */
[----:B------:R-:W-:Y:S01]  /*133c0*/  FSEL R209, R37, -INF , !P4 ;  /* 0xff80000025d17808 */ /* 0x000fe20006000000 */
[----:B------:R-:W-:Y:S01]  /*133d0*/  MUFU.TANH R36, R27 ;  /* 0x0000001b00247308 */ /* 0x000fe20000002400 */
[----:B------:R-:W-:Y:S01]  /*133e0*/  FSEL R152, R152, -INF , !P0 ;  /* 0xff80000098987808 */ /* 0x000fe20004000000 */
[----:B------:R-:W-:Y:S01]  /*133f0*/  FMUL.FTZ R16, R16, UR15 ;  /* 0x0000000f10107c20 */ /* 0x000fe20008410000 */
[CC--:B------:R-:W-:Y:S01]  /*13400*/  ISETP.GE.AND P4, PT, R24.reuse, R35.reuse, PT ;  /* 0x000000231800720c */ /* 0x0c0fe20003f86270 */
[----:B------:R-:W-:Y:S01]  /*13410*/  FMUL.FTZ R17, R17, UR15 ;  /* 0x0000000f11117c20 */ /* 0x000fe20008410000 */
[-C--:B------:R-:W-:Y:S01]  /*13420*/  ISETP.GE.AND P0, PT, R24, R34.reuse, PT ;  /* 0x000000221800720c */ /* 0x080fe20003f06270 */
[----:B------:R-:W-:Y:S01]  /*13430*/  FMUL.FTZ R18, R18, UR15 ;  /* 0x0000000f12127c20 */ /* 0x000fe20008410000 */
[----:B------:R-:W-:Y:S01]  /*13440*/  FSEL R211, R39, -INF , !P6 ;  /* 0xff80000027d37808 */ /* 0x000fe20007000000 */
[----:B------:R1:W-:Y:S01]  /*13450*/  MUFU.TANH R37, R26 ;  /* 0x0000001a00257308 */ /* 0x0003e20000002400 */
[-C--:B------:R-:W-:Y:S01]  /*13460*/  ISETP.GE.AND P6, PT, R20, R35.reuse, PT ;  /* 0x000000231400720c */ /* 0x080fe20003fc6270 */
[----:B------:R-:W-:Y:S01]  /*13470*/  FMUL.FTZ R19, R19, UR15 ;  /* 0x0000000f13137c20 */ /* 0x000fe20008410000 */
[----:B------:R-:W-:Y:S01]  /*13480*/  FSEL R210, R38, -INF , !P1 ;  /* 0xff80000026d27808 */ /* 0x000fe20004800000 */
[----:B------:R-:W-:Y:S01]  /*13490*/  VIADD R39, R53, 0xfffffec0 ;  /* 0xfffffec035277836 */ /* 0x000fe20000000000 */
[----:B------:R-:W-:Y:S01]  /*134a0*/  FSEL R151, R151, -INF , !P2 ;  /* 0xff80000097977808 */ /* 0x000fe20005000000 */
[----:B--2---:R-:W-:Y:S01]  /*134b0*/  HMMA.16816.F32.BF16 R28, R4, R8, R28 ;  /* 0x00000008041c723c */ /* 0x004fe2000004181c */
[----:B------:R-:W-:Y:S01]  /*134c0*/  ISETP.GE.AND P1, PT, R21, R35, PT ;  /* 0x000000231500720c */ /* 0x000fe20003f26270 */
[----:B------:R-:W-:Y:S01]  /*134d0*/  VIADD R8, R53, 0xfffffea9 ;  /* 0xfffffea935087836 */ /* 0x000fe20000000000 */
[-C--:B------:R-:W-:Y:S01]  /*134e0*/  ISETP.GE.AND P2, PT, R21, R34.reuse, PT ;  /* 0x000000221500720c */ /* 0x080fe20003f46270 */
[----:B------:R-:W-:Y:S01]  /*134f0*/  MUFU.TANH R198, R16 ;  /* 0x0000001000c67308 */ /* 0x000fe20000002400 */
[----:B------:R-:W-:Y:S01]  /*13500*/  FSEL R150, R150, -INF , !P5 ;  /* 0xff80000096967808 */ /* 0x000fe20006800000 */
[----:B------:R-:W-:Y:S01]  /*13510*/  VIADD R9, R53, 0xfffffea8 ;  /* 0xfffffea835097836 */ /* 0x000fe20000000000 */
[----:B------:R-:W-:-:S02]  /*13520*/  ISETP.GE.AND P5, PT, R20, R34, PT ;  /* 0x000000221400720c */ /* 0x000fc40003fa6270 */
[----:B------:R-:W-:Y:S01]  /*13530*/  FSEL R214, R44, -INF , !P6 ;  /* 0xff8000002cd67808 */ /* 0x000fe20007000000 */
[----:B------:R-:W-:Y:S01]  /*13540*/  HMMA.16816.F32.BF16 R20, R12, R22, RZ ;  /* 0x000000160c14723c */ /* 0x000fe200000418ff */
[----:B-1----:R-:W1:Y:S01]  /*13550*/  LDSM.16.M88.4 R24, [R166+0x4c00] ;  /* 0x004c0000a618783b */ /* 0x002e620000000200 */
[----:B------:R-:W-:Y:S01]  /*13560*/  MUFU.TANH R191, R17 ;  /* 0x0000001100bf7308 */ /* 0x000fe20000002400 */
[----:B------:R-:W-:Y:S02]  /*13570*/  FSEL R213, R41, -INF , !P1 ;  /* 0xff80000029d57808 */ /* 0x000fe40004800000 */
[----:B------:R-:W-:Y:S02]  /*13580*/  FSEL R130, R130, -INF , !P2 ;  /* 0xff80000082827808 */ /* 0x000fe40005000000 */
[CC--:B------:R-:W-:Y:S02]  /*13590*/  ISETP.GE.AND P1, PT, R8.reuse, R35.reuse, PT ;  /* 0x000000230800720c */ /* 0x0c0fe40003f26270 */
[-C--:B------:R-:W-:Y:S01]  /*135a0*/  ISETP.GE.AND P2, PT, R8, R34.reuse, PT ;  /* 0x000000220800720c */ /* 0x080fe20003f46270 */
[----:B------:R-:W-:Y:S01]  /*135b0*/  MUFU.TANH R38, R18 ;  /* 0x0000001200267308 */ /* 0x000fe20000002400 */
[----:B------:R-:W-:Y:S01]  /*135c0*/  VIADD R8, R53, 0xfffffeb0 ;  /* 0xfffffeb035087836 */ /* 0x000fe20000000000 */
[----:B------:R-:W-:Y:S01]  /*135d0*/  FSEL R124, R124, -INF , !P5 ;  /* 0xff8000007c7c7808 */ /* 0x000fe20006800000 */
[----:B------:R-:W-:Y:S01]  /*135e0*/  FMUL.FTZ R187, R28, UR15 ;  /* 0x0000000f1cbb7c20 */ /* 0x000fe20008410000 */
[----:B------:R-:W-:Y:S01]  /*135f0*/  FSEL R212, R42, -INF , !P4 ;  /* 0xff8000002ad47808 */ /* 0x000fe20006000000 */
[----:B------:R-:W-:Y:S01]  /*13600*/  FMUL.FTZ R161, R29, UR15 ;  /* 0x0000000f1da17c20 */ /* 0x000fe20008410000 */
[C---:B------:R-:W-:Y:S01]  /*13610*/  ISETP.GE.AND P6, PT, R8.reuse, R35, PT ;  /* 0x000000230800720c */ /* 0x040fe20003fc6270 */
[----:B------:R-:W-:Y:S01]  /*13620*/  FMUL.FTZ R31, R31, UR15 ;  /* 0x0000000f1f1f7c20 */ /* 0x000fe20008410000 */
[----:B------:R2:W-:Y:S01]  /*13630*/  MUFU.TANH R44, R19 ;  /* 0x00000013002c7308 */ /* 0x0005e20000002400 */
[----:B------:R-:W-:Y:S01]  /*13640*/  ISETP.GE.AND P5, PT, R8, R34, PT ;  /* 0x000000220800720c */ /* 0x000fe20003fa6270 */
[----:B------:R-:W-:Y:S01]  /*13650*/  VIADD R8, R53, 0xfffffeb8 ;  /* 0xfffffeb835087836 */ /* 0x000fe20000000000 */
[----:B------:R-:W-:Y:S01]  /*13660*/  FSEL R131, R131, -INF , !P0 ;  /* 0xff80000083837808 */ /* 0x000fe20004000000 */
[----:B------:R-:W-:Y:S01]  /*13670*/  HMMA.16816.F32.BF16 R20, R4, R10, R20 ;  /* 0x0000000a0414723c */ /* 0x000fe20000041814 */
[----:B------:R-:W-:-:S02]  /*13680*/  FSEL R28, R46, -INF , !P1 ;  /* 0xff8000002e1c7808 */ /* 0x000fc40004800000 */
[----:B------:R-:W-:Y:S01]  /*13690*/  FSEL R113, R113, -INF , !P2 ;  /* 0xff80000071717808 */ /* 0x000fe20005000000 */
[----:B------:R-:W3:Y:S01]  /*136a0*/  MUFU.TANH R87, R87 ;  /* 0x0000005700577308 */ /* 0x000ee20000002400 */
[CC--:B------:R-:W-:Y:S02]  /*136b0*/  ISETP.GE.AND P4, PT, R9.reuse, R35.reuse, PT ;  /* 0x000000230900720c */ /* 0x0c0fe40003f86270 */
[-C--:B------:R-:W-:Y:S01]  /*136c0*/  ISETP.GE.AND P0, PT, R9, R34.reuse, PT ;  /* 0x000000220900720c */ /* 0x080fe20003f06270 */
[C---:B------:R-:W-:Y:S01]  /*136d0*/  VIADD R9, R53.reuse, 0xfffffeb1 ;  /* 0xfffffeb135097836 */ /* 0x040fe20000000000 */
[C---:B------:R-:W-:Y:S02]  /*136e0*/  ISETP.GE.AND P1, PT, R8.reuse, R35, PT ;  /* 0x000000230800720c */ /* 0x040fe40003f26270 */
[----:B------:R-:W-:Y:S01]  /*136f0*/  ISETP.GE.AND P2, PT, R8, R34, PT ;  /* 0x000000220800720c */ /* 0x000fe20003f46270 */
[----:B------:R-:W-:Y:S01]  /*13700*/  VIADD R8, R53, 0xfffffeb9 ;  /* 0xfffffeb935087836 */ /* 0x000fe20000000000 */
[----:B--2---:R2:W4:Y:S01]  /*13710*/  LDSM.16.M88.4 R16, [R43+0x4c00] ;  /* 0x004c00002b10783b */ /* 0x0045220000000200 */
[----:B------:R-:W-:Y:S01]  /*13720*/  FSEL R215, R45, -INF , !P4 ;  /* 0xff8000002dd77808 */ /* 0x000fe20006000000 */
[----:B------:R5:W-:Y:S01]  /*13730*/  MUFU.TANH R42, R31 ;  /* 0x0000001f002a7308 */ /* 0x000be20000002400 */
[----:B------:R-:W-:Y:S01]  /*13740*/  FSEL R118, R118, -INF , !P0 ;  /* 0xff80000076767808 */ /* 0x000fe20004000000 */
[----:B------:R-:W-:-:S04]  /*13750*/  DEPBAR.LE SB0, 0x0 ;  /* 0x000080000000791a */ /* 0x000fc80000000000 */
[----:B------:R-:W-:Y:S01]  /*13760*/  FSEL R29, R47, -INF , !P6 ;  /* 0xff8000002f1d7808 */ /* 0x000fe20007000000 */
[----:B------:R-:W-:Y:S01]  /*13770*/  FMUL.FTZ R109, R21, UR15 ;  /* 0x0000000f156d7c20 */ /* 0x000fe20008410000 */
[----:B------:R-:W-:Y:S01]  /*13780*/  FSEL R105, R105, -INF , !P5 ;  /* 0xff80000069697808 */ /* 0x000fe20006800000 */
[----:B------:R-:W-:Y:S01]  /*13790*/  VIADD R21, R53, 0xfffffed0 ;  /* 0xfffffed035157836 */ /* 0x000fe20000000000 */
        /* <DEDUP_REMOVED lines=8> */
[----:B-1----:R-:W-:Y:S01]  /*13820*/  HMMA.16816.F32.BF16 R8, R12, R24, RZ ;  /* 0x000000180c08723c */ /* 0x002fe200000418ff */
[----:B------:R-:W-:Y:S01]  /*13830*/  FSEL R103, R103, -INF , !P0 ;  /* 0xff80000067677808 */ /* 0x000fe20004000000 */
[----:B------:R-:W-:-:S02]  /*13840*/  VIADD R24, R53, 0xfffffec8 ;  /* 0xfffffec835187836 */ /* 0x000fc40000000000 */
[----:B--2---:R-:W-:Y:S01]  /*13850*/  FMUL.FTZ R43, R30, UR15 ;  /* 0x0000000f1e2b7c20 */ /* 0x004fe20008410000 */
[----:B------:R-:W-:Y:S01]  /*13860*/  FSEL R30, R48, -INF , !P4 ;  /* 0xff800000301e7808 */ /* 0x000fe20006000000 */
[----:B------:R-:W1:Y:S01]  /*13870*/  MUFU.TANH R187, R187 ;  /* 0x000000bb00bb7308 */ /* 0x000e620000002400 */
[CC--:B------:R-:W-:Y:S01]  /*13880*/  ISETP.GE.AND P4, PT, R39.reuse, R35.reuse, PT ;  /* 0x000000232700720c */ /* 0x0c0fe20003f86270 */
[----:B------:R-:W-:Y:S01]  /*13890*/  HMMA.16816.F32.BF16 R12, R12, R26, RZ ;  /* 0x0000001a0c0c723c */ /* 0x000fe200000418ff */
[----:B------:R-:W-:Y:S01]  /*138a0*/  ISETP.GE.AND P0, PT, R39, R34, PT ;  /* 0x000000222700720c */ /* 0x000fe20003f06270 */
[----:B------:R-:W-:Y:S01]  /*138b0*/  VIADD R39, R53, 0xfffffec1 ;  /* 0xfffffec135277836 */ /* 0x000fe20000000000 */
[----:B------:R-:W-:Y:S02]  /*138c0*/  FSEL R25, R49, -INF , !P1 ;  /* 0xff80000031197808 */ /* 0x000fe40004800000 */
[----:B------:R-:W-:Y:S01]  /*138d0*/  FSEL R100, R100, -INF , !P2 ;  /* 0xff80000064647808 */ /* 0x000fe20005000000 */
[----:B------:R-:W2:Y:S01]  /*138e0*/  MUFU.TANH R161, R161 ;  /* 0x000000a100a17308 */ /* 0x000ea20000002400 */
[----:B------:R-:W-:-:S02]  /*138f0*/  ISETP.GE.AND P1, PT, R39, R35, PT ;  /* 0x000000232700720c */ /* 0x000fc40003f26270 */
[-C--:B------:R-:W-:Y:S02]  /*13900*/  ISETP.GE.AND P2, PT, R39, R34.reuse, PT ;  /* 0x000000222700720c */ /* 0x080fe40003f46270 */
[----:B-----5:R-:W-:Y:S01]  /*13910*/  FSEL R31, R50, -INF , !P6 ;  /* 0xff800000321f7808 */ /* 0x020fe20007000000 */
[C---:B----4-:R-:W-:Y:S01]  /*13920*/  HMMA.16816.F32.BF16 R8, R4.reuse, R16, R8 ;  /* 0x000000100408723c */ /* 0x050fe20000041808 */
[----:B------:R-:W-:Y:S01]  /*13930*/  VIADD R17, R53, 0xfffffec9 ;  /* 0xfffffec935117836 */ /* 0x000fe20000000000 */
[----:B------:R-:W-:Y:S01]  /*13940*/  FSEL R16, R54, -INF , !P1 ;  /* 0xff80000036107808 */ /* 0x000fe20004800000 */
[----:B------:R4:W-:Y:S01]  /*13950*/  MUFU.TANH R41, R22 ;  /* 0x0000001600297308 */ /* 0x0009e20000002400 */
[----:B------:R-:W-:Y:S02]  /*13960*/  FSEL R50, R83, -INF , !P2 ;  /* 0xff80000053327808 */ /* 0x000fe40005000000 */
[----:B------:R-:W-:Y:S02]  /*13970*/  FSEL R97, R97, -INF , !P5 ;  /* 0xff80000061617808 */ /* 0x000fe40006800000 */
[CC--:B------:R-:W-:Y:S01]  /*13980*/  ISETP.GE.AND P1, PT, R21.reuse, R35.reuse, PT ;  /* 0x000000231500720c */ /* 0x0c0fe20003f26270 */
[----:B------:R-:W-:Y:S01]  /*13990*/  HMMA.16816.F32.BF16 R12, R4, R18, R12 ;  /* 0x00000012040c723c */ /* 0x000fe2000004180c */
[-C--:B------:R-:W-:Y:S01]  /*139a0*/  ISETP.GE.AND P2, PT, R21, R34.reuse, PT ;  /* 0x000000221500720c */ /* 0x080fe20003f46270 */
[C---:B------:R-:W-:Y:S01]  /*139b0*/  VIADD R21, R53.reuse, 0xfffffed1 ;  /* 0xfffffed135157836 */ /* 0x040fe20000000000 */
[CC--:B------:R-:W-:Y:S01]  /*139c0*/  ISETP.GE.AND P6, PT, R24.reuse, R35.reuse, PT ;  /* 0x000000231800720c */ /* 0x0c0fe20003fc6270 */
[C---:B------:R-:W-:Y:S01]  /*139d0*/  VIADD R6, R53.reuse, 0xfffffee1 ;  /* 0xfffffee135067836 */ /* 0x040fe20000000000 */
[-C--:B------:R-:W-:Y:S01]  /*139e0*/  ISETP.GE.AND P5, PT, R24, R34.reuse, PT ;  /* 0x000000221800720c */ /* 0x080fe20003fa6270 */
[----:B------:R-:W-:Y:S01]  /*139f0*/  VIADD R5, R53, 0xfffffee8 ;  /* 0xfffffee835057836 */ /* 0x000fe20000000000 */
[----:B---3--:R-:W-:Y:S01]  /*13a00*/  FSEL R20, R51, -INF , !P4 ;  /* 0xff80000033147808 */ /* 0x008fe20006000000 */
[----:B------:R-:W3:Y:S01]  /*13a10*/  MUFU.TANH R43, R43 ;  /* 0x0000002b002b7308 */ /* 0x000ee20000002400 */
[----:B------:R-:W-:Y:S01]  /*13a20*/  FSEL R51, R55, -INF , !P0 ;  /* 0xff80000037337808 */ /* 0x000fe20004000000 */
[----:B------:R-:W-:Y:S01]  /*13a30*/  FMUL.FTZ R8, R8, UR15 ;  /* 0x0000000f08087c20 */ /* 0x000fe20008410000 */
[-C--:B------:R-:W-:Y:S01]  /*13a40*/  ISETP.GE.AND P4, PT, R17, R35.reuse, PT ;  /* 0x000000231100720c */ /* 0x080fe20003f86270 */
[----:B----4-:R-:W-:Y:S01]  /*13a50*/  VIADD R22, R53, 0xfffffed8 ;  /* 0xfffffed835167836 */ /* 0x010fe20000000000 */
[-C--:B------:R-:W-:Y:S01]  /*13a60*/  ISETP.GE.AND P0, PT, R17, R34.reuse, PT ;  /* 0x000000221100720c */ /* 0x080fe20003f06270 */
[----:B------:R-:W-:Y:S01]  /*13a70*/  FMUL.FTZ R4, R10, UR15 ;  /* 0x0000000f0a047c20 */ /* 0x000fe20008410000 */
[----:B------:R-:W-:Y:S01]  /*13a80*/  FSEL R17, R84, -INF , !P6 ;  /* 0xff80000054117808 */ /* 0x000fe20007000000 */
[----:B------:R4:W-:Y:S01]  /*13a90*/  MUFU.TANH R55, R8 ;  /* 0x0000000800377308 */ /* 0x0009e20000002400 */
[----:B------:R-:W-:Y:S01]  /*13aa0*/  FSEL R49, R86, -INF , !P5 ;  /* 0xff80000056317808 */ /* 0x000fe20006800000 */
[----:B------:R-:W-:Y:S01]  /*13ab0*/  VIADD R7, R53, 0xfffffef1 ;  /* 0xfffffef135077836 */ /* 0x000fe20000000000 */
[-C--:B------:R-:W-:Y:S01]  /*13ac0*/  ISETP.GE.AND P6, PT, R21, R35.reuse, PT ;  /* 0x000000231500720c */ /* 0x080fe20003fc6270 */
[----:B------:R-:W-:Y:S01]  /*13ad0*/  FMUL.FTZ R9, R9, UR15 ;  /* 0x0000000f09097c20 */ /* 0x000fe20008410000 */
[----:B------:R-:W-:Y:S01]  /*13ae0*/  ISETP.GE.AND P5, PT, R21, R34, PT ;  /* 0x000000221500720c */ /* 0x000fe20003fa6270 */
[----:B------:R-:W-:Y:S01]  /*13af0*/  VIADD R21, R53, 0xfffffed9 ;  /* 0xfffffed935157836 */ /* 0x000fe20000000000 */
[----:B------:R-:W-:Y:S01]  /*13b00*/  FSEL R24, R85, -INF , !P4 ;  /* 0xff80000055187808 */ /* 0x000fe20006000000 */
[----:B------:R-:W5:Y:S01]  /*13b10*/  MUFU.TANH R4, R4 ;  /* 0x0000000400047308 */ /* 0x000f620000002400 */
[----:B------:R-:W-:Y:S01]  /*13b20*/  FSEL R48, R87, -INF , !P0 ;  /* 0xff80000057307808 */ /* 0x000fe20004000000 */
[----:B------:R-:W-:Y:S01]  /*13b30*/  FMUL.FTZ R11, R11, UR15 ;  /* 0x0000000f0b0b7c20 */ /* 0x000fe20008410000 */
[----:B------:R-:W-:Y:S01]  /*13b40*/  ISETP.GE.AND P4, PT, R22, R35, PT ;  /* 0x000000231600720c */ /* 0x000fe20003f86270 */
[----:B------:R-:W-:Y:S01]  /*13b50*/  FMUL.FTZ R14, R14, UR15 ;  /* 0x0000000f0e0e7c20 */ /* 0x000fe20008410000 */
[----:B------:R-:W-:-:S02]  /*13b60*/  FSEL R201, R201, -INF , !P1 ;  /* 0xff800000c9c97808 */ /* 0x000fc40004800000 */
[----:B------:R-:W-:Y:S01]  /*13b70*/  ISETP.GE.AND P0, PT, R22, R34, PT ;  /* 0x000000221600720c */ /* 0x000fe20003f06270 */
[----:B------:R-:W5:Y:S01]  /*13b80*/  MUFU.TANH R39, R23 ;  /* 0x0000001700277308 */ /* 0x000f620000002400 */
[----:B------:R-:W-:Y:S01]  /*13b90*/  ISETP.GE.AND P1, PT, R21, R35, PT ;  /* 0x000000231500720c */ /* 0x000fe20003f26270 */
[----:B----4-:R-:W-:Y:S01]  /*13ba0*/  VIADD R8, R53, 0xfffffee0 ;  /* 0xfffffee035087836 */ /* 0x010fe20000000000 */
[----:B------:R-:W-:Y:S02]  /*13bb0*/  FSEL R198, R198, -INF , !P4 ;  /* 0xff800000c6c67808 */ /* 0x000fe40006000000 */
[----:B------:R-:W-:Y:S02]  /*13bc0*/  FSEL R45, R38, -INF , !P0 ;  /* 0xff800000262d7808 */ /* 0x000fe40004000000 */
[----:B------:R-:W-:Y:S01]  /*13bd0*/  FSEL R47, R37, -INF , !P2 ;  /* 0xff800000252f7808 */ /* 0x000fe20005000000 */
[----:B------:R-:W4:Y:S01]  /*13be0*/  MUFU.TANH R54, R9 ;  /* 0x0000000900367308 */ /* 0x000f220000002400 */
[----:B------:R-:W-:-:S02]  /*13bf0*/  FSEL R200, R200, -INF , !P6 ;  /* 0xff800000c8c87808 */ /* 0x000fc40007000000 */
[CC--:B------:R-:W-:Y:S02]  /*13c00*/  ISETP.GE.AND P4, PT, R6.reuse, R35.reuse, PT ;  /* 0x000000230600720c */ /* 0x0c0fe40003f86270 */
[----:B------:R-:W-:Y:S02]  /*13c10*/  FSEL R191, R191, -INF , !P1 ;  /* 0xff800000bfbf7808 */ /* 0x000fe40004800000 */
[-C--:B------:R-:W-:Y:S01]  /*13c20*/  ISETP.GE.AND P0, PT, R6, R34.reuse, PT ;  /* 0x000000220600720c */ /* 0x080fe20003f06270 */
[----:B------:R-:W-:Y:S01]  /*13c30*/  VIADD R6, R53, 0xfffffee9 ;  /* 0xfffffee935067836 */ /* 0x000fe20000000000 */
[----:B------:R-:W-:Y:S01]  /*13c40*/  ISETP.GE.AND P2, PT, R21, R34, PT ;  /* 0x000000221500720c */ /* 0x000fe20003f46270 */
[----:B------:R-:W4:Y:S01]  /*13c50*/  MUFU.TANH R109, R109 ;  /* 0x0000006d006d7308 */ /* 0x000f220000002400 */
[-C--:B------:R-:W-:Y:S02]  /*13c60*/  ISETP.GE.AND P6, PT, R8, R35.reuse, PT ;  /* 0x000000230800720c */ /* 0x080fe40003fc6270 */
[----:B------:R-:W-:-:S02]  /*13c70*/  ISETP.GE.AND P1, PT, R5, R35, PT ;  /* 0x000000230500720c */ /* 0x000fc40003f26270 */
[----:B------:R-:W-:Y:S02]  /*13c80*/  FSEL R46, R36, -INF , !P5 ;  /* 0xff800000242e7808 */ /* 0x000fe40006800000 */
[----:B------:R-:W-:Y:S01]  /*13c90*/  ISETP.GE.AND P5, PT, R8, R34, PT ;  /* 0x000000220800720c */ /* 0x000fe20003fa6270 */
[----:B------:R-:W-:Y:S01]  /*13ca0*/  VIADD R8, R53, 0xfffffef0 ;  /* 0xfffffef035087836 */ /* 0x000fe20000000000 */
[----:B------:R-:W-:Y:S01]  /*13cb0*/  FSEL R59, R59, -INF , !P3 ;  /* 0xff8000003b3b7808 */ /* 0x000fe20005800000 */
[----:B------:R-:W4:Y:S01]  /*13cc0*/  MUFU.TANH R37, R11 ;  /* 0x0000000b00257308 */ /* 0x000f220000002400 */
[----:B------:R-:W-:Y:S02]  /*13cd0*/  FSEL R44, R44, -INF , !P2 ;  /* 0xff8000002c2c7808 */ /* 0x000fe40005000000 */
[----:B-1----:R-:W-:Y:S02]  /*13ce0*/  FSEL R187, R187, -INF , !P6 ;  /* 0xff800000bbbb7808 */ /* 0x002fe40007000000 */
[----:B--2---:R-:W-:-:S02]  /*13cf0*/  FSEL R161, R161, -INF , !P4 ;  /* 0xff800000a1a17808 */ /* 0x004fc40006000000 */
[----:B------:R-:W-:Y:S01]  /*13d00*/  FSEL R153, R153, -INF , !P1 ;  /* 0xff80000099997808 */ /* 0x000fe20004800000 */
[----:B------:R-:W-:Y:S01]  /*13d10*/  MUFU.TANH R36, R14 ;  /* 0x0000000e00247308 */ /* 0x000fe20000002400 */
[----:B------:R-:W-:Y:S01]  /*13d20*/  BAR.SYNC.DEFER_BLOCKING 0x0 ;  /* 0x0000000000007b1d */ /* 0x000fe20000010000 */
[-C--:B------:R-:W-:Y:S01]  /*13d30*/  ISETP.GE.AND P2, PT, R5, R34.reuse, PT ;  /* 0x000000220500720c */ /* 0x080fe20003f46270 */
[----:B------:R-:W-:Y:S01]  /*13d40*/  FMUL.FTZ R5, R12, UR15 ;  /* 0x0000000f0c057c20 */ /* 0x000fe20008410000 */
[CC--:B------:R-:W-:Y:S02]  /*13d50*/  ISETP.GE.AND P3, PT, R6.reuse, R35.reuse, PT ;  /* 0x000000230600720c */ /* 0x0c0fe40003f66270 */
[-C--:B------:R-:W-:Y:S01]  /*13d60*/  ISETP.GE.AND P6, PT, R6, R34.reuse, PT ;  /* 0x000000220600720c */ /* 0x080fe20003fc6270 */
[----:B------:R-:W-:Y:S01]  /*13d70*/  FMUL.FTZ R6, R13, UR15 ;  /* 0x0000000f0d067c20 */ /* 0x000fe20008410000 */
[C---:B------:R-:W-:Y:S01]  /*13d80*/  ISETP.GE.AND P1, PT, R7.reuse, R35, PT ;  /* 0x000000230700720c */ /* 0x040fe20003f26270 */
[----:B------:R-:W-:Y:S01]  /*13d90*/  MUFU.TANH R5, R5 ;  /* 0x0000000500057308 */ /* 0x000fe20000002400 */
[----:B------:R-:W-:Y:S01]  /*13da0*/  ISETP.GE.AND P4, PT, R7, R34, PT ;  /* 0x000000220700720c */ /* 0x000fe20003f86270 */
[----:B------:R-:W-:Y:S01]  /*13db0*/  FMUL.FTZ R7, R15, UR15 ;  /* 0x0000000f0f077c20 */ /* 0x000fe20008410000 */
[----:B------:R-:W-:-:S02]  /*13dc0*/  FSEL R42, R42, -INF , !P0 ;  /* 0xff8000002a2a7808 */ /* 0x000fc40004000000 */
[----:B------:R-:W-:Y:S02]  /*13dd0*/  ISETP.GE.AND P0, PT, R8, R34, PT ;  /* 0x000000220800720c */ /* 0x000fe40003f06270 */
[----:B---3--:R-:W-:Y:S01]  /*13de0*/  FSEL R43, R43, -INF , !P5 ;  /* 0xff8000002b2b7808 */ /* 0x008fe20006800000 */
[----:B------:R-:W1:Y:S01]  /*13df0*/  MUFU.TANH R6, R6 ;  /* 0x0000000600067308 */ /* 0x000e620000002400 */
[----:B-----5:R-:W-:Y:S02]  /*13e00*/  FSEL R38, R4, -INF , !P0 ;  /* 0xff80000004267808 */ /* 0x020fe40004000000 */
[----:B------:R-:W-:Y:S02]  /*13e10*/  ISETP.GT.AND P0, PT, R56, R168, PT ;  /* 0x000000a83800720c */ /* 0x000fe40003f04270 */
[----:B------:R-:W-:Y:S01]  /*13e20*/  ISETP.GE.AND P5, PT, R8, R35, PT ;  /* 0x000000230800720c */ /* 0x000fe20003fa6270 */
[----:B------:R-:W-:Y:S01]  /*13e30*/  VIADD R8, R53, 0xfffffef9 ;  /* 0xfffffef935087836 */ /* 0x000fe20000000000 */
[----:B------:R-:W-:Y:S01]  /*13e40*/  FSEL R41, R41, -INF , !P2 ;  /* 0xff80000029297808 */ /* 0x000fe20005000000 */
[----:B------:R-:W2:Y:S01]  /*13e50*/  MUFU.TANH R7, R7 ;  /* 0x0000000700077308 */ /* 0x000ea20000002400 */
[----:B------:R-:W-:Y:S01]  /*13e60*/  VIADD R53, R53, 0xfffffef8 ;  /* 0xfffffef835357836 */ /* 0x000fe20000000000 */
[----:B------:R-:W-:-:S02]  /*13e70*/  FSEL R39, R39, -INF , !P6 ;  /* 0xff80000027277808 */ /* 0x000fc40007000000 */
[----:B------:R-:W-:Y:S02]  /*13e80*/  FSEL R55, R55, -INF , !P5 ;  /* 0xff80000037377808 */ /* 0x000fe40006800000 */
[----:B----4-:R-:W-:Y:S02]  /*13e90*/  FSEL R54, R54, -INF , !P1 ;  /* 0xff80000036367808 */ /* 0x010fe40004800000 */
[CC--:B------:R-:W-:Y:S02]  /*13ea0*/  ISETP.GE.AND P6, PT, R8.reuse, R35.reuse, PT ;  /* 0x000000230800720c */ /* 0x0c0fe40003fc6270 */
[C---:B------:R-:W-:Y:S02]  /*13eb0*/  ISETP.GE.AND P5, PT, R53.reuse, R35, PT ;  /* 0x000000233500720c */ /* 0x040fe40003fa6270 */
[-C--:B------:R-:W-:Y:S02]  /*13ec0*/  ISETP.GE.AND P2, PT, R53, R34.reuse, PT ;  /* 0x000000223500720c */ /* 0x080fe40003f46270 */
[----:B------:R-:W-:-:S02]  /*13ed0*/  ISETP.GE.AND P1, PT, R8, R34, PT ;  /* 0x000000220800720c */ /* 0x000fc40003f26270 */
[----:B------:R-:W-:Y:S02]  /*13ee0*/  FSEL R109, R109, -INF , !P3 ;  /* 0xff8000006d6d7808 */ /* 0x000fe40005800000 */
[----:B------:R-:W-:Y:S02]  /*13ef0*/  ISETP.NE.AND P3, PT, R52, RZ, PT ;  /* 0x000000ff3400720c */ /* 0x000fe40003f65270 */
[----:B------:R-:W-:Y:S02]  /*13f00*/  FSEL R37, R37, -INF , !P4 ;  /* 0xff80000025257808 */ /* 0x000fe40006000000 */
[----:B-1----:R-:W-:Y:S02]  /*13f10*/  FSEL R52, R6, -INF , !P6 ;  /* 0xff80000006347808 */ /* 0x002fe40007000000 */
[----:B------:R-:W-:Y:S02]  /*13f20*/  FSEL R53, R5, -INF , !P5 ;  /* 0xff80000005357808 */ /* 0x000fe40006800000 */
[----:B------:R-:W-:-:S02]  /*13f30*/  FSEL R36, R36, -INF , !P2 ;  /* 0xff80000024247808 */ /* 0x000fc40005000000 */
[----:B--2---:R-:W-:Y:S01]  /*13f40*/  FSEL R35, R7, -INF , !P1 ;  /* 0xff80000007237808 */ /* 0x004fe20004800000 */
        /* <DEDUP_REMOVED lines=66> */
.L_x_1321:
        /* <DEDUP_REMOVED lines=8> */
.L_x_1322:
        /* <DEDUP_REMOVED lines=62> */
.L_x_1320:
[----:B---3--:R-:W-:Y:S02]  /*147d0*/  FMNMX3.FTZ R5, R2, R58, R57, !PT ;  /* 0x0000003a02057276 */ /* 0x008fe40007810039 */
[----:B------:R-:W-:Y:S02]  /*147e0*/  FMNMX3.FTZ R33, R0, R122, R119, !PT ;  /* 0x0000007a00217276 */ /* 0x000fe40007810077 */
[----:B------:R-:W-:Y:S02]  /*147f0*/  FMNMX3.FTZ R5, R5, R59, R62, !PT ;  /* 0x0000003b05057276 */ /* 0x000fe4000781003e */
[----:B------:R-:W-:Y:S02]  /*14800*/  FMNMX3.FTZ R33, R33, R96, R117, !PT ;  /* 0x0000006021217276 */ /* 0x000fe40007810075 */
[----:B------:R-:W-:Y:S02]  /*14810*/  FMNMX3.FTZ R5, R5, R61, R60, !PT ;  /* 0x0000003d05057276 */ /* 0x000fe4000781003c */
[----:B------:R-:W-:-:S02]  /*14820*/  FMNMX3.FTZ R33, R33, R116, R111, !PT ;  /* 0x0000007421217276 */ /* 0x000fc4000781006f */
[----:B------:R-:W-:Y:S02]  /*14830*/  FMNMX3.FTZ R5, R5, R63, R64, !PT ;  /* 0x0000003f05057276 */ /* 0x000fe40007810040 */
        /* <DEDUP_REMOVED lines=57> */
[----:B------:R-:W-:Y:S01]  /*14bd0*/  LOP3.LUT P2, RZ, R165, 0x4, RZ, 0xc0, !PT ;  /* 0x00000004a5ff7812 */ /* 0x000fe2000784c0ff */
[----:B------:R-:W1:Y:S02]  /*14be0*/  SHFL.BFLY PT, R4, R5, 0x2, 0x1f ;  /* 0x0c401f0005047f89 */ /* 0x000e6400000e0000 */
[----:B-1----:R-:W-:-:S05]  /*14bf0*/  FMNMX.FTZ R4, R5, R4, !PT ;  /* 0x0000000405047209 */ /* 0x002fca0007810000 */
[----:B------:R-:W1:Y:S02]  /*14c00*/  SHFL.BFLY PT, R34, R4, 0x1, 0x1f ;  /* 0x0c201f0004227f89 */ /* 0x000e6400000e0000 */
[----:B-1----:R-:W-:Y:S02]  /*14c10*/  FMNMX.FTZ R34, R4, R34, !PT ;  /* 0x0000002204227209 */ /* 0x002fe40007810000 */
[----:B------:R-:W1:Y:S02]  /*14c20*/  SHFL.BFLY PT, R4, R33, 0x2, 0x1f ;  /* 0x0c401f0021047f89 */ /* 0x000e6400000e0000 */
[C---:B------:R-:W-:Y:S01]  /*14c30*/  FSETP.NEU.FTZ.AND P1, PT, R34.reuse, -INF , PT ;  /* 0xff8000002200780b */ /* 0x040fe20003f3d000 */
[----:B------:R-:W-:-:S05]  /*14c40*/  FMUL.FTZ R95, R34, UR4 ;  /* 0x00000004225f7c20 */ /* 0x000fca0008410000 */
[----:B------:R-:W-:-:S05]  /*14c50*/  FSEL R95, R95, RZ, P1 ;  /* 0x000000ff5f5f7208 */ /* 0x000fca0000800000 */
[--C-:B------:R-:W-:Y:S01]  /*14c60*/  FFMA.FTZ R126, R57, UR4, -R95.reuse ;  /* 0x00000004397e7c23 */ /* 0x100fe2000801085f */
[--C-:B------:R-:W-:Y:S01]  /*14c70*/  FFMA.FTZ R84, R80, UR4, -R95.reuse ;  /* 0x0000000450547c23 */ /* 0x100fe2000801085f */
[--C-:B------:R-:W-:Y:S01]  /*14c80*/  FFMA.FTZ R80, R129, UR4, -R95.reuse ;  /* 0x0000000481507c23 */ /* 0x100fe2000801085f */
[----:B------:R-:W-:Y:S01]  /*14c90*/  FSEL R129, R34, RZ, P1 ;  /* 0x000000ff22817208 */ /* 0x000fe20000800000 */
[--C-:B------:R-:W-:Y:S01]  /*14ca0*/  FFMA.FTZ R86, R82, UR4, -R95.reuse ;  /* 0x0000000452567c23 */ /* 0x100fe2000801085f */
[--C-:B------:R-:W-:Y:S01]  /*14cb0*/  FFMA.FTZ R82, R125, UR4, -R95.reuse ;  /* 0x000000047d527c23 */ /* 0x100fe2000801085f */
[--C-:B------:R-:W-:Y:S01]  /*14cc0*/  FFMA.FTZ R83, R81, UR4, -R95.reuse ;  /* 0x0000000451537c23 */ /* 0x100fe2000801085f */
[----:B------:R-:W-:Y:S01]  /*14cd0*/  FFMA.FTZ R81, R128, UR4, -R95 ;  /* 0x0000000480517c23 */ /* 0x000fe2000801085f */
[----:B------:R-:W-:Y:S01]  /*14ce0*/  FADD.FTZ R129, R2, -R129 ;  /* 0x8000008102817221 */ /* 0x000fe20000010000 */
[--C-:B------:R-:W-:Y:S01]  /*14cf0*/  FFMA.FTZ R127, R58, UR4, -R95.reuse ;  /* 0x000000043a7f7c23 */ /* 0x100fe2000801085f */
[--C-:B------:R-:W-:Y:S01]  /*14d00*/  FFMA.FTZ R120, R59, UR4, -R95.reuse ;  /* 0x000000043b787c23 */ /* 0x100fe2000801085f */
[----:B-1----:R-:W-:Y:S01]  /*14d10*/  FMNMX.FTZ R33, R33, R4, !PT ;  /* 0x0000000421217209 */ /* 0x002fe20007810000 */
[--C-:B------:R-:W-:Y:S01]  /*14d20*/  FFMA.FTZ R59, R16, UR4, -R95.reuse ;  /* 0x00000004103b7c23 */ /* 0x100fe2000801085f */
[--C-:B------:R-:W-:Y:S01]  /*14d30*/  FFMA.FTZ R58, R17, UR4, -R95.reuse ;  /* 0x00000004113a7c23 */ /* 0x100fe2000801085f */
[--C-:B------:R-:W-:Y:S01]  /*14d40*/  FFMA.FTZ R115, R62, UR4, -R95.reuse ;  /* 0x000000043e737c23 */ /* 0x100fe2000801085f */
[----:B------:R-:W-:Y:S01]  /*14d50*/  FMUL.FTZ R129, R129, UR4 ;  /* 0x0000000481817c20 */ /* 0x000fe20008410000 */
[----:B------:R-:W1:Y:S01]  /*14d60*/  SHFL.BFLY PT, R4, R33, 0x1, 0x1f ;  /* 0x0c201f0021047f89 */ /* 0x000e6200000e0000 */
        /* <DEDUP_REMOVED lines=23> */
[----:B-1----:R-:W-:Y:S01]  /*14ee0*/  FMNMX.FTZ R33, R33, R4, !PT ;  /* 0x0000000421217209 */ /* 0x002fe20007810000 */
[----:B------:R-:W1:Y:S01]  /*14ef0*/  MUFU.EX2 R115, R115 ;  /* 0x0000007300737308 */ /* 0x000e620000000800 */
[----:B--2---:R-:W-:Y:S01]  /*14f00*/  F2FP.BF16.F32.PACK_AB R8, R126, R127 ;  /* 0x0000007f7e08723e */ /* 0x004fe200000010ff */
[--C-:B------:R-:W-:Y:S01]  /*14f10*/  FFMA.FTZ R90, R73, UR4, -R95.reuse ;  /* 0x00000004495a7c23 */ /* 0x100fe2000801085f */
[C---:B------:R-:W-:Y:S01]  /*14f20*/  FSETP.NEU.FTZ.AND P0, PT, R33.reuse, -INF , PT ;  /* 0xff8000002100780b */ /* 0x040fe20003f1d000 */
[----:B------:R-:W-:Y:S01]  /*14f30*/  FMUL.FTZ R57, R33, UR4 ;  /* 0x0000000421397c20 */ /* 0x000fe20008410000 */
[--C-:B------:R-:W-:Y:S01]  /*14f40*/  FFMA.FTZ R89, R75, UR4, -R95.reuse ;  /* 0x000000044b597c23 */ /* 0x100fe2000801085f */
[--C-:B------:R-:W-:Y:S01]  /*14f50*/  FFMA.FTZ R88, R78, UR4, -R95.reuse ;  /* 0x000000044e587c23 */ /* 0x100fe2000801085f */
[----:B------:R-:W-:Y:S01]  /*14f60*/  FSEL R2, R33, RZ, P0 ;  /* 0x000000ff21027208 */ /* 0x000fe20000000000 */
[----:B------:R-:W2:Y:S01]  /*14f70*/  MUFU.EX2 R129, R129 ;  /* 0x0000008100817308 */ /* 0x000ea20000000800 */
[----:B------:R-:W-:Y:S01]  /*14f80*/  FSEL R57, R57, RZ, P0 ;  /* 0x000000ff39397208 */ /* 0x000fe20000000000 */
[--C-:B------:R-:W-:Y:S01]  /*14f90*/  FFMA.FTZ R87, R77, UR4, -R95.reuse ;  /* 0x000000044d577c23 */ /* 0x100fe2000801085f */
[--C-:B------:R-:W-:Y:S01]  /*14fa0*/  FFMA.FTZ R85, R79, UR4, -R95.reuse ;  /* 0x000000044f557c23 */ /* 0x100fe2000801085f */
[----:B------:R-:W-:Y:S01]  /*14fb0*/  FADD.FTZ R0, R0, -R2 ;  /* 0x8000000200007221 */ /* 0x000fe20000010000 */
[----:B------:R-:W-:Y:S01]  /*14fc0*/  FFMA.FTZ R79, R202, UR4, -R95 ;  /* 0x00000004ca4f7c23 */ /* 0x000fe2000801085f */
[--C-:B------:R-:W-:Y:S01]  /*14fd0*/  FFMA.FTZ R125, R122, UR4, -R57.reuse ;  /* 0x000000047a7d7c23 */ /* 0x100fe20008010839 */
[--C-:B------:R-:W-:Y:S01]  /*14fe0*/  FFMA.FTZ R122, R119, UR4, -R57.reuse ;  /* 0x00000004777a7c23 */ /* 0x100fe20008010839 */
[----:B------:R-:W-:Y:S01]  /*14ff0*/  FFMA.FTZ R119, R96, UR4, -R57 ;  /* 0x0000000460777c23 */ /* 0x000fe20008010839 */
[----:B------:R-:W-:Y:S01]  /*15000*/  LOP3.LUT R96, R32, 0x120, R3, 0xf8, !PT ;  /* 0x0000012020607812 */ /* 0x000fe200078ef803 */
[----:B------:R-:W-:Y:S01]  /*15010*/  FMUL.FTZ R0, R0, UR4 ;  /* 0x0000000400007c20 */ /* 0x000fe20008410000 */
[--C-:B------:R-:W-:Y:S01]  /*15020*/  FFMA.FTZ R117, R117, UR4, -R57.reuse ;  /* 0x0000000475757c23 */ /* 0x100fe20008010839 */
[----:B------:R-:W-:Y:S01]  /*15030*/  MUFU.EX2 R125, R125 ;  /* 0x0000007d007d7308 */ /* 0x000fe20000000800 */
[----:B------:R-:W-:Y:S01]  /*15040*/  LEA R96, R96, UR5, 0x1 ;  /* 0x0000000560607c11 */ /* 0x000fe2000f8e08ff */
[--C-:B------:R-:W-:Y:S01]  /*15050*/  FFMA.FTZ R116, R116, UR4, -R57.reuse ;  /* 0x0000000474747c23 */ /* 0x100fe20008010839 */
[--C-:B------:R-:W-:Y:S01]  /*15060*/  FFMA.FTZ R111, R111, UR4, -R57.reuse ;  /* 0x000000046f6f7c23 */ /* 0x100fe20008010839 */
[----:B-1----:R-:W-:Y:S01]  /*15070*/  F2FP.BF16.F32.PACK_AB R10, R115, R120 ;  /* 0x00000078730a723e */ /* 0x002fe200000010ff */
[-C--:B--2---:R-:W-:Y:S01]  /*15080*/  FMUL.FTZ R12, R144, R129.reuse ;  /* 0x00000081900c7220 */ /* 0x084fe20000410000 */
[----:B------:R-:W-:Y:S01]  /*15090*/  IADD3 R2, PT, PT, R96, 0x5000, RZ ;  /* 0x0000500060027810 */ /* 0x000fe20007ffe0ff */
[----:B------:R-:W1:Y:S01]  /*150a0*/  LDSM.16.MT88.4 R16, [R96+0x5000] ;  /* 0x005000006010783b */ /* 0x000e620000004200 */
[----:B------:R2:W3:Y:S01]  /*150b0*/  MUFU.EX2 R128, R0 ;  /* 0x0000000000807308 */ /* 0x0004e20000000800 */
[-C--:B------:R-:W-:Y:S01]  /*150c0*/  FMUL.FTZ R13, R145, R129.reuse ;  /* 0x00000081910d7220 */ /* 0x080fe20000410000 */
[--C-:B------:R-:W-:Y:S01]  /*150d0*/  FFMA.FTZ R112, R112, UR4, -R57.reuse ;  /* 0x0000000470707c23 */ /* 0x100fe20008010839 */
[----:B------:R-:W-:Y:S01]  /*150e0*/  LDSM.16.MT88.4 R20, [R96+0x5400] ;  /* 0x005400006014783b */ /* 0x000fe20000004200 */
[--C-:B------:R-:W-:Y:S01]  /*150f0*/  FFMA.FTZ R123, R123, UR4, -R57.reuse ;  /* 0x000000047b7b7c23 */ /* 0x100fe20008010839 */
[-C--:B------:R-:W-:Y:S01]  /*15100*/  FMUL.FTZ R140, R140, R129.reuse ;  /* 0x000000818c8c7220 */ /* 0x080fe20000410000 */
[-C--:B------:R-:W-:Y:S01]  /*15110*/  FMUL.FTZ R141, R141, R129.reuse ;  /* 0x000000818d8d7220 */ /* 0x080fe20000410000 */
[-C--:B------:R-:W-:Y:S01]  /*15120*/  FMUL.FTZ R136, R136, R129.reuse ;  /* 0x0000008188887220 */ /* 0x080fe20000410000 */
[----:B------:R-:W4:Y:S01]  /*15130*/  MUFU.EX2 R122, R122 ;  /* 0x0000007a007a7308 */ /* 0x000f220000000800 */
[-C--:B------:R-:W-:Y:S01]  /*15140*/  FMUL.FTZ R137, R137, R129.reuse ;  /* 0x0000008189897220 */ /* 0x080fe20000410000 */
[-C--:B------:R-:W-:Y:S01]  /*15150*/  FMUL.FTZ R132, R132, R129.reuse ;  /* 0x0000008184847220 */ /* 0x080fe20000410000 */
[----:B------:R-:W-:Y:S01]  /*15160*/  FMUL.FTZ R133, R133, R129 ;  /* 0x0000008185857220 */ /* 0x000fe20000410000 */
[--C-:B------:R-:W-:Y:S01]  /*15170*/  FFMA.FTZ R199, R199, UR4, -R57.reuse ;  /* 0x00000004c7c77c23 */ /* 0x100fe20008010839 */
[--C-:B------:R-:W-:Y:S01]  /*15180*/  FFMA.FTZ R144, R192, UR4, -R57.reuse ;  /* 0x00000004c0907c23 */ /* 0x100fe20008010839 */
[--C-:B------:R-:W-:Y:S01]  /*15190*/  FFMA.FTZ R158, R158, UR4, -R57.reuse ;  /* 0x000000049e9e7c23 */ /* 0x100fe20008010839 */
[----:B------:R-:W-:Y:S01]  /*151a0*/  FFMA.FTZ R145, R178, UR4, -R57 ;  /* 0x00000004b2917c23 */ /* 0x000fe20008010839 */
[----:B------:R-:W-:Y:S01]  /*151b0*/  MUFU.EX2 R119, R119 ;  /* 0x0000007700777308 */ /* 0x000fe20000000800 */
[----:B--2---:R-:W-:Y:S01]  /*151c0*/  IADD3 R0, PT, PT, R96, 0x5020, RZ ;  /* 0x0000502060007810 */ /* 0x004fe20007ffe0ff */
[-C--:B---3--:R-:W-:Y:S01]  /*151d0*/  FMUL.FTZ R14, R146, R128.reuse ;  /* 0x00000080920e7220 */ /* 0x088fe20000410000 */
[----:B------:R-:W-:Y:S01]  /*151e0*/  @P2 IADD3 R0, PT, PT, R2, -0x20, RZ ;  /* 0xffffffe002002810 */ /* 0x000fe20007ffe0ff */
[-C--:B------:R-:W-:Y:S01]  /*151f0*/  FMUL.FTZ R15, R147, R128.reuse ;  /* 0x00000080930f7220 */ /* 0x080fe20000410000 */
[----:B------:R-:W-:Y:S01]  /*15200*/  FFMA.FTZ R2, R24, UR4, -R95 ;  /* 0x0000000418027c23 */ /* 0x000fe2000801085f */
[-C--:B------:R-:W-:Y:S01]  /*15210*/  FMUL.FTZ R142, R142, R128.reuse ;  /* 0x000000808e8e7220 */ /* 0x080fe20000410000 */
[-C--:B------:R-:W-:Y:S01]  /*15220*/  FMUL.FTZ R143, R143, R128.reuse ;  /* 0x000000808f8f7220 */ /* 0x080fe20000410000 */
[----:B------:R-:W2:Y:S01]  /*15230*/  LDSM.16.MT88.4 R4, [R0] ;  /* 0x000000000004783b */ /* 0x000ea20000004200 */
[----:B------:R-:W3:Y:S01]  /*15240*/  MUFU.EX2 R117, R117 ;  /* 0x0000007500757308 */ /* 0x000ee20000000800 */
[----:B----4-:R-:W-:Y:S01]  /*15250*/  F2FP.BF16.F32.PACK_AB R9, R122, R125 ;  /* 0x0000007d7a09723e */ /* 0x010fe200000010ff */
[-C--:B------:R-:W-:Y:S01]  /*15260*/  FMUL.FTZ R138, R138, R128.reuse ;  /* 0x000000808a8a7220 */ /* 0x080fe20000410000 */
[-C--:B------:R-:W-:Y:S01]  /*15270*/  FMUL.FTZ R139, R139, R128.reuse ;  /* 0x000000808b8b7220 */ /* 0x080fe20000410000 */
[----:B------:R-:W4:Y:S01]  /*15280*/  LDSM.16.MT88.4 R24, [R0+0x400] ;  /* 0x000400000018783b */ /* 0x000f220000004200 */
[-C--:B------:R-:W-:Y:S01]  /*15290*/  FMUL.FTZ R134, R134, R128.reuse ;  /* 0x0000008086867220 */ /* 0x080fe20000410000 */
[----:B------:R-:W-:Y:S01]  /*152a0*/  FMUL.FTZ R135, R135, R128 ;  /* 0x0000008087877220 */ /* 0x000fe20000410000 */
        /* <DEDUP_REMOVED lines=10> */
[----:B---3--:R-:W-:Y:S01]  /*15350*/  F2FP.BF16.F32.PACK_AB R11, R117, R119 ;  /* 0x00000077750b723e */ /* 0x008fe200000010ff */
[--C-:B------:R-:W-:Y:S01]  /*15360*/  FFMA.FTZ R186, R186, UR4, -R57.reuse ;  /* 0x00000004baba7c23 */ /* 0x100fe20008010839 */
[----:B------:R-:W-:Y:S01]  /*15370*/  FFMA.FTZ R188, R188, UR4, -R57 ;  /* 0x00000004bcbc7c23 */ /* 0x000fe20008010839 */
[--C-:B------:R-:W-:Y:S01]  /*15380*/  FFMA.FTZ R78, R203, UR4, -R95.reuse ;  /* 0x00000004cb4e7c23 */ /* 0x100fe2000801085f */
[----:B------:R-:W-:Y:S01]  /*15390*/  FFMA.FTZ R77, R204, UR4, -R95 ;  /* 0x00000004cc4d7c23 */ /* 0x000fe2000801085f */
[--C-:B------:R-:W-:Y:S01]  /*153a0*/  FFMA.FTZ R189, R189, UR4, -R57.reuse ;  /* 0x00000004bdbd7c23 */ /* 0x100fe20008010839 */
[--C-:B------:R-:W-:Y:S01]  /*153b0*/  FFMA.FTZ R182, R182, UR4, -R57.reuse ;  /* 0x00000004b6b67c23 */ /* 0x100fe20008010839 */
[----:B------:R-:W-:Y:S01]  /*153c0*/  MUFU.EX2 R108, R108 ;  /* 0x0000006c006c7308 */ /* 0x000fe20000000800 */
[C---:B-1----:R-:W-:Y:S01]  /*153d0*/  HMMA.16816.F32.BF16 R12, R8.reuse, R16, R12 ;  /* 0x00000010080c723c */ /* 0x042fe2000004180c */
[--C-:B------:R-:W-:Y:S01]  /*153e0*/  FFMA.FTZ R180, R180, UR4, -R57.reuse ;  /* 0x00000004b4b47c23 */ /* 0x100fe20008010839 */
[----:B------:R-:W-:Y:S01]  /*153f0*/  FFMA.FTZ R179, R179, UR4, -R57 ;  /* 0x00000004b3b37c23 */ /* 0x000fe20008010839 */
[--C-:B------:R-:W-:Y:S01]  /*15400*/  FFMA.FTZ R76, R205, UR4, -R95.reuse ;  /* 0x00000004cd4c7c23 */ /* 0x100fe2000801085f */
[--C-:B------:R-:W-:Y:S01]  /*15410*/  FFMA.FTZ R75, R206, UR4, -R95.reuse ;  /* 0x00000004ce4b7c23 */ /* 0x100fe2000801085f */
[--C-:B------:R-:W-:Y:S01]  /*15420*/  FFMA.FTZ R74, R207, UR4, -R95.reuse ;  /* 0x00000004cf4a7c23 */ /* 0x100fe2000801085f */
[----:B------:R-:W-:Y:S01]  /*15430*/  FFMA.FTZ R73, R208, UR4, -R95 ;  /* 0x00000004d0497c23 */ /* 0x000fe2000801085f */
[----:B------:R-:W1:Y:S01]  /*15440*/  MUFU.EX2 R107, R107 ;  /* 0x0000006b006b7308 */ /* 0x000e620000000800 */
[C---:B------:R-:W-:Y:S01]  /*15450*/  HMMA.16816.F32.BF16 R16, R8.reuse, R18, R140 ;  /* 0x000000120810723c */ /* 0x040fe2000004188c */
[----:B-----5:R-:W-:Y:S01]  /*15460*/  F2FP.BF16.F32.PACK_AB R28, R110, R114 ;  /* 0x000000726e1c723e */ /* 0x020fe200000010ff */
[--C-:B------:R-:W-:Y:S01]  /*15470*/  FFMA.FTZ R143, R195, UR4, -R57.reuse ;  /* 0x00000004c38f7c23 */ /* 0x100fe20008010839 */
[--C-:B------:R-:W-:Y:S01]  /*15480*/  FFMA.FTZ R142, R194, UR4, -R57.reuse ;  /* 0x00000004c28e7c23 */ /* 0x100fe20008010839 */
[--C-:B------:R-:W-:Y:S01]  /*15490*/  FFMA.FTZ R141, R193, UR4, -R57.reuse ;  /* 0x00000004c18d7c23 */ /* 0x100fe20008010839 */
[--C-:B------:R-:W-:Y:S01]  /*154a0*/  FFMA.FTZ R159, R159, UR4, -R57.reuse ;  /* 0x000000049f9f7c23 */ /* 0x100fe20008010839 */
[--C-:B------:R-:W-:Y:S01]  /*154b0*/  FFMA.FTZ R156, R156, UR4, -R57.reuse ;  /* 0x000000049c9c7c23 */ /* 0x100fe20008010839 */
[----:B------:R-:W-:Y:S01]  /*154c0*/  MUFU.EX2 R116, R116 ;  /* 0x0000007400747308 */ /* 0x000fe20000000800 */
[C---:B--2---:R-:W-:Y:S01]  /*154d0*/  HMMA.16816.F32.BF16 R136, R8.reuse, R4, R136 ;  /* 0x000000040888723c */ /* 0x044fe20000041888 */
[--C-:B------:R-:W-:Y:S01]  /*154e0*/  FFMA.FTZ R155, R155, UR4, -R57.reuse ;  /* 0x000000049b9b7c23 */ /* 0x100fe20008010839 */
[----:B------:R-:W-:Y:S01]  /*154f0*/  FFMA.FTZ R154, R154, UR4, -R57 ;  /* 0x000000049a9a7c23 */ /* 0x000fe20008010839 */
[--C-:B------:R-:W-:Y:S01]  /*15500*/  FFMA.FTZ R72, R209, UR4, -R95.reuse ;  /* 0x00000004d1487c23 */ /* 0x100fe2000801085f */
[--C-:B------:R-:W-:Y:S01]  /*15510*/  FFMA.FTZ R71, R210, UR4, -R95.reuse ;  /* 0x00000004d2477c23 */ /* 0x100fe2000801085f */
[--C-:B------:R-:W-:Y:S01]  /*15520*/  FFMA.FTZ R70, R211, UR4, -R95.reuse ;  /* 0x00000004d3467c23 */ /* 0x100fe2000801085f */
[----:B------:R-:W-:Y:S01]  /*15530*/  FFMA.FTZ R69, R212, UR4, -R95 ;  /* 0x00000004d4457c23 */ /* 0x000fe2000801085f */
[----:B------:R-:W2:Y:S01]  /*15540*/  MUFU.EX2 R111, R111 ;  /* 0x0000006f006f7308 */ /* 0x000ea20000000800 */
[----:B------:R-:W-:Y:S01]  /*15550*/  HMMA.16816.F32.BF16 R8, R8, R6, R132 ;  /* 0x000000060808723c */ /* 0x000fe20000041884 */
[----:B------:R-:W3:Y:S01]  /*15560*/  LDSM.16.MT88.4 R4, [R96+0x5800] ;  /* 0x005800006004783b */ /* 0x000ee20000004200 */
[--C-:B------:R-:W-:Y:S01]  /*15570*/  FFMA.FTZ R133, R197, UR4, -R57.reuse ;  /* 0x00000004c5857c23 */ /* 0x100fe20008010839 */
[--C-:B------:R-:W-:Y:S01]  /*15580*/  FFMA.FTZ R132, R196, UR4, -R57.reuse ;  /* 0x00000004c4847c23 */ /* 0x100fe20008010839 */
[--C-:B------:R-:W-:Y:S01]  /*15590*/  FFMA.FTZ R135, R121, UR4, -R57.reuse ;  /* 0x0000000479877c23 */ /* 0x100fe20008010839 */
[----:B-1----:R-:W-:Y:S01]  /*155a0*/  F2FP.BF16.F32.PACK_AB R30, R107, R108 ;  /* 0x0000006c6b1e723e */ /* 0x002fe200000010ff */
[--C-:B------:R-:W-:Y:S01]  /*155b0*/  FFMA.FTZ R152, R152, UR4, -R57.reuse ;  /* 0x0000000498987c23 */ /* 0x100fe20008010839 */
[----:B------:R-:W-:Y:S01]  /*155c0*/  MUFU.EX2 R112, R112 ;  /* 0x0000007000707308 */ /* 0x000fe20000000800 */
[--C-:B------:R-:W-:Y:S01]  /*155d0*/  FFMA.FTZ R151, R151, UR4, -R57.reuse ;  /* 0x0000000497977c23 */ /* 0x100fe20008010839 */
[--C-:B------:R-:W-:Y:S01]  /*155e0*/  FFMA.FTZ R150, R150, UR4, -R57.reuse ;  /* 0x0000000496967c23 */ /* 0x100fe20008010839 */
[----:B------:R-:W-:Y:S01]  /*155f0*/  FFMA.FTZ R131, R131, UR4, -R57 ;  /* 0x0000000483837c23 */ /* 0x000fe20008010839 */
[----:B------:R-:W-:Y:S01]  /*15600*/  FFMA.FTZ R127, R184, R129, R127 ;  /* 0x00000081b87f7223 */ /* 0x000fe2000001007f */
[----:B------:R-:W-:Y:S01]  /*15610*/  FFMA.FTZ R125, R183, R128, R125 ;  /* 0x00000080b77d7223 */ /* 0x000fe2000001007d */
[--C-:B------:R-:W-:Y:S01]  /*15620*/  FFMA.FTZ R68, R213, UR4, -R95.reuse ;  /* 0x00000004d5447c23 */ /* 0x100fe2000801085f */
[----:B------:R-:W-:Y:S01]  /*15630*/  FFMA.FTZ R67, R214, UR4, -R95 ;  /* 0x00000004d6437c23 */ /* 0x000fe2000801085f */
[----:B------:R-:W1:Y:S01]  /*15640*/  MUFU.EX2 R123, R123 ;  /* 0x0000007b007b7308 */ /* 0x000e620000000800 */
[----:B--2---:R-:W-:Y:S01]  /*15650*/  F2FP.BF16.F32.PACK_AB R29, R111, R116 ;  /* 0x000000746f1d723e */ /* 0x004fe200000010ff */
[----:B------:R-:W-:Y:S01]  /*15660*/  FADD.FTZ R126, R126, R127 ;  /* 0x0000007f7e7e7221 */ /* 0x000fe20000010000 */
[----:B------:R-:W-:Y:S01]  /*15670*/  FADD.FTZ R125, R122, R125 ;  /* 0x0000007d7a7d7221 */ /* 0x000fe20000010000 */
[----:B------:R-:W-:Y:S01]  /*15680*/  FFMA.FTZ R66, R215, UR4, -R95 ;  /* 0x00000004d7427c23 */ /* 0x000fe2000801085f */
[----:B------:R-:W-:Y:S01]  /*15690*/  FFMA.FTZ R130, R130, UR4, -R57 ;  /* 0x0000000482827c23 */ /* 0x000fe20008010839 */
[----:B------:R-:W-:Y:S01]  /*156a0*/  FADD.FTZ R126, R120, R126 ;  /* 0x0000007e787e7221 */ /* 0x000fe20000010000 */
[----:B------:R-:W-:Y:S01]  /*156b0*/  FADD.FTZ R119, R119, R125 ;  /* 0x0000007d77777221 */ /* 0x000fe20000010000 */
[----:B------:R-:W-:Y:S01]  /*156c0*/  MUFU.EX2 R106, R106 ;  /* 0x0000006a006a7308 */ /* 0x000fe20000000800 */
[----:B------:R-:W-:Y:S01]  /*156d0*/  FFMA.FTZ R124, R124, UR4, -R57 ;  /* 0x000000047c7c7c23 */ /* 0x000fe20008010839 */
[----:B------:R-:W-:Y:S01]  /*156e0*/  FADD.FTZ R126, R115, R126 ;  /* 0x0000007e737e7221 */ /* 0x000fe20000010000 */
[----:B------:R-:W-:Y:S01]  /*156f0*/  FADD.FTZ R119, R117, R119 ;  /* 0x0000007775777221 */ /* 0x000fe20000010000 */
[--C-:B------:R-:W-:Y:S01]  /*15700*/  FFMA.FTZ R118, R118, UR4, -R57.reuse ;  /* 0x0000000476767c23 */ /* 0x100fe20008010839 */
[----:B------:R-:W-:Y:S01]  /*15710*/  FFMA.FTZ R113, R113, UR4, -R57 ;  /* 0x0000000471717c23 */ /* 0x000fe20008010839 */
[----:B------:R-:W-:Y:S01]  /*15720*/  FADD.FTZ R114, R114, R126 ;  /* 0x0000007e72727221 */ /* 0x000fe20000010000 */
[----:B------:R-:W-:Y:S01]  /*15730*/  FADD.FTZ R116, R116, R119 ;  /* 0x0000007774747221 */ /* 0x000fe20000010000 */
[----:B------:R-:W2:Y:S01]  /*15740*/  MUFU.EX2 R104, R104 ;  /* 0x0000006800687308 */ /* 0x000ea20000000800 */
[----:B-1----:R-:W-:Y:S01]  /*15750*/  F2FP.BF16.F32.PACK_AB R31, R123, R112 ;  /* 0x000000707b1f723e */ /* 0x002fe200000010ff */
[----:B------:R-:W-:Y:S01]  /*15760*/  FADD.FTZ R114, R110, R114 ;  /* 0x000000726e727221 */ /* 0x000fe20000010000 */
[----:B------:R-:W-:Y:S01]  /*15770*/  FADD.FTZ R116, R111, R116 ;  /* 0x000000746f747221 */ /* 0x000fe20000010000 */
[----:B------:R-:W-:Y:S01]  /*15780*/  FFMA.FTZ R110, R109, UR4, -R95 ;  /* 0x000000046d6e7c23 */ /* 0x000fe2000801085f */
[----:B------:R-:W-:Y:S01]  /*15790*/  FFMA.FTZ R105, R105, UR4, -R57 ;  /* 0x0000000469697c23 */ /* 0x000fe20008010839 */
[----:B------:R-:W-:Y:S01]  /*157a0*/  FADD.FTZ R109, R108, R114 ;  /* 0x000000726c6d7221 */ /* 0x000fe20000010000 */
[----:B------:R-:W-:Y:S01]  /*157b0*/  FADD.FTZ R116, R112, R116 ;  /* 0x0000007470747221 */ /* 0x000fe20000010000 */
[----:B------:R-:W-:Y:S01]  /*157c0*/  MUFU.EX2 R102, R102 ;  /* 0x0000006600667308 */ /* 0x000fe20000000800 */
[C---:B------:R-:W-:Y:S01]  /*157d0*/  HMMA.16816.F32.BF16 R12, R28.reuse, R20, R12 ;  /* 0x000000141c0c723c */ /* 0x040fe2000004180c */
[----:B------:R-:W-:Y:S01]  /*157e0*/  FADD.FTZ R109, R107, R109 ;  /* 0x0000006d6b6d7221 */ /* 0x000fe20000010000 */
[----:B------:R-:W-:Y:S01]  /*157f0*/  FADD.FTZ R123, R123, R116 ;  /* 0x000000747b7b7221 */ /* 0x000fe20000010000 */
[--C-:B------:R-:W-:Y:S01]  /*15800*/  FFMA.FTZ R103, R103, UR4, -R57.reuse ;  /* 0x0000000467677c23 */ /* 0x100fe20008010839 */
[--C-:B------:R-:W-:Y:S01]  /*15810*/  FFMA.FTZ R100, R100, UR4, -R57.reuse ;  /* 0x0000000464647c23 */ /* 0x100fe20008010839 */
[--C-:B------:R-:W-:Y:S01]  /*15820*/  FFMA.FTZ R97, R97, UR4, -R57.reuse ;  /* 0x0000000461617c23 */ /* 0x100fe20008010839 */
[--C-:B------:R-:W-:Y:S01]  /*15830*/  FFMA.FTZ R51, R51, UR4, -R57.reuse ;  /* 0x0000000433337c23 */ /* 0x100fe20008010839 */
[----:B------:R-:W1:Y:S01]  /*15840*/  MUFU.EX2 R101, R101 ;  /* 0x0000006500657308 */ /* 0x000e620000000800 */
[C---:B------:R-:W-:Y:S01]  /*15850*/  HMMA.16816.F32.BF16 R16, R28.reuse, R22, R16 ;  /* 0x000000161c10723c */ /* 0x040fe20000041810 */
[----:B------:R-:W5:Y:S01]  /*15860*/  LDSM.16.MT88.4 R20, [R0+0x800] ;  /* 0x000800000014783b */ /* 0x000f620000004200 */
[--C-:B------:R-:W-:Y:S01]  /*15870*/  FFMA.FTZ R50, R50, UR4, -R57.reuse ;  /* 0x0000000432327c23 */ /* 0x100fe20008010839 */
[--C-:B------:R-:W-:Y:S01]  /*15880*/  FFMA.FTZ R49, R49, UR4, -R57.reuse ;  /* 0x0000000431317c23 */ /* 0x100fe20008010839 */
[----:B------:R-:W-:Y:S01]  /*15890*/  FFMA.FTZ R48, R48, UR4, -R57 ;  /* 0x0000000430307c23 */ /* 0x000fe20008010839 */
[--C-:B------:R-:W-:Y:S01]  /*158a0*/  FFMA.FTZ R121, R201, UR4, -R95.reuse ;  /* 0x00000004c9797c23 */ /* 0x100fe2000801085f */
[--C-:B------:R-:W-:Y:S01]  /*158b0*/  FFMA.FTZ R140, R200, UR4, -R95.reuse ;  /* 0x00000004c88c7c23 */ /* 0x100fe2000801085f */
[----:B------:R-:W3:Y:S01]  /*158c0*/  MUFU.EX2 R134, R199 ;  /* 0x000000c700867308 */ /* 0x000ee20000000800 */
[C---:B----4-:R-:W-:Y:S01]  /*158d0*/  HMMA.16816.F32.BF16 R136, R28.reuse, R24, R136 ;  /* 0x000000181c88723c */ /* 0x050fe20000041888 */
[--C-:B------:R-:W-:Y:S01]  /*158e0*/  FFMA.FTZ R146, R198, UR4, -R95.reuse ;  /* 0x00000004c6927c23 */ /* 0x100fe2000801085f */
[----:B------:R-:W-:Y:S01]  /*158f0*/  FFMA.FTZ R160, R191, UR4, -R95 ;  /* 0x00000004bfa07c23 */ /* 0x000fe2000801085f */
[--C-:B------:R-:W-:Y:S01]  /*15900*/  FFMA.FTZ R47, R47, UR4, -R57.reuse ;  /* 0x000000042f2f7c23 */ /* 0x100fe20008010839 */
[--C-:B------:R-:W-:Y:S01]  /*15910*/  FFMA.FTZ R46, R46, UR4, -R57.reuse ;  /* 0x000000042e2e7c23 */ /* 0x100fe20008010839 */
[----:B------:R-:W-:Y:S01]  /*15920*/  FFMA.FTZ R45, R45, UR4, -R57 ;  /* 0x000000042d2d7c23 */ /* 0x000fe20008010839 */
[----:B------:R-:W-:Y:S01]  /*15930*/  FFMA.FTZ R187, R187, UR4, -R95 ;  /* 0x00000004bbbb7c23 */ /* 0x000fe2000801085f */
[----:B------:R-:W4:Y:S01]  /*15940*/  MUFU.EX2 R133, R133 ;  /* 0x0000008500857308 */ /* 0x000f220000000800 */
[----:B------:R-:W-:Y:S01]  /*15950*/  HMMA.16816.F32.BF16 R24, R28, R26, R8 ;  /* 0x0000001a1c18723c */ /* 0x000fe20000041808 */
[----:B--2---:R-:W-:Y:S01]  /*15960*/  F2FP.BF16.F32.PACK_AB R28, R104, R106 ;  /* 0x0000006a681c723e */ /* 0x004fe200000010ff */
[----:B------:R-:W2:Y:S01]  /*15970*/  LDSM.16.MT88.4 R8, [R96+0x5c00] ;  /* 0x005c00006008783b */ /* 0x000ea20000004200 */
[----:B-1----:R-:W-:Y:S01]  /*15980*/  F2FP.BF16.F32.PACK_AB R30, R101, R102 ;  /* 0x00000066651e723e */ /* 0x002fe200000010ff */
[----:B------:R-:W-:Y:S01]  /*15990*/  FADD.FTZ R106, R106, R109 ;  /* 0x0000006d6a6a7221 */ /* 0x000fe20000010000 */
[--C-:B------:R-:W-:Y:S01]  /*159a0*/  FFMA.FTZ R161, R161, UR4, -R95.reuse ;  /* 0x00000004a1a17c23 */ /* 0x100fe2000801085f */
[----:B------:R-:W-:Y:S01]  /*159b0*/  FFMA.FTZ R153, R153, UR4, -R95 ;  /* 0x0000000499997c23 */ /* 0x000fe2000801085f */
[----:B------:R-:W1:Y:S01]  /*159c0*/  MUFU.EX2 R132, R132 ;  /* 0x0000008400847308 */ /* 0x000e620000000800 */
[----:B---3--:R-:W-:Y:S01]  /*159d0*/  FADD.FTZ R123, R134, R123 ;  /* 0x0000007b867b7221 */ /* 0x008fe20000010000 */
[----:B------:R-:W-:Y:S01]  /*159e0*/  FADD.FTZ R106, R104, R106 ;  /* 0x0000006a686a7221 */ /* 0x000fe20000010000 */
[--C-:B------:R-:W-:Y:S01]  /*159f0*/  FFMA.FTZ R43, R43, UR4, -R57.reuse ;  /* 0x000000042b2b7c23 */ /* 0x100fe20008010839 */
[--C-:B------:R-:W-:Y:S01]  /*15a00*/  FFMA.FTZ R42, R42, UR4, -R57.reuse ;  /* 0x000000042a2a7c23 */ /* 0x100fe20008010839 */
[--C-:B------:R-:W-:Y:S01]  /*15a10*/  FFMA.FTZ R41, R41, UR4, -R57.reuse ;  /* 0x0000000429297c23 */ /* 0x100fe20008010839 */
[----:B------:R-:W-:Y:S01]  /*15a20*/  FADD.FTZ R106, R102, R106 ;  /* 0x0000006a666a7221 */ /* 0x000fe20000010000 */
[----:B------:R-:W-:Y:S01]  /*15a30*/  FFMA.FTZ R39, R39, UR4, -R57 ;  /* 0x0000000427277c23 */ /* 0x000fe20008010839 */
[----:B------:R-:W3:Y:S01]  /*15a40*/  MUFU.EX2 R135, R135 ;  /* 0x0000008700877308 */ /* 0x000ee20000000800 */
[C---:B----4-:R-:W-:Y:S01]  /*15a50*/  F2FP.BF16.F32.PACK_AB R29, R133.reuse, R134 ;  /* 0x00000086851d723e */ /* 0x050fe200000010ff */
[----:B------:R-:W-:Y:S01]  /*15a60*/  FADD.FTZ R133, R133, R123 ;  /* 0x0000007b85857221 */ /* 0x000fe20000010000 */
[----:B------:R-:W-:Y:S01]  /*15a70*/  FADD.FTZ R101, R101, R106 ;  /* 0x0000006a65657221 */ /* 0x000fe20000010000 */
[--C-:B------:R-:W-:Y:S01]  /*15a80*/  FFMA.FTZ R54, R54, UR4, -R95.reuse ;  /* 0x0000000436367c23 */ /* 0x100fe2000801085f */
[----:B------:R-:W-:Y:S01]  /*15a90*/  FFMA.FTZ R184, R52, UR4, -R95 ;  /* 0x0000000434b87c23 */ /* 0x000fe2000801085f */
[----:B------:R-:W-:Y:S01]  /*15aa0*/  FFMA.FTZ R183, R35, UR4, -R57 ;  /* 0x0000000423b77c23 */ /* 0x000fe20008010839 */
[----:B------:R-:W-:Y:S01]  /*15ab0*/  ISETP.GT.AND P0, PT, R56, R168, PT ;  /* 0x000000a83800720c */ /* 0x000fe20003f04270 */
[----:B------:R-:W4:Y:S01]  /*15ac0*/  MUFU.EX2 R99, R99 ;  /* 0x0000006300637308 */ /* 0x000f220000000800 */
[----:B-1----:R-:W-:-:S07]  /*15ad0*/  FADD.FTZ R133, R132, R133 ;  /* 0x0000008584857221 */ /* 0x002fce0000010000 */
[----:B------:R-:W1:Y:S01]  /*15ae0*/  MUFU.EX2 R98, R98 ;  /* 0x0000006200627308 */ /* 0x000e620000000800 */
[C---:B---3--:R-:W-:Y:S01]  /*15af0*/  F2FP.BF16.F32.PACK_AB R31, R135.reuse, R132 ;  /* 0x00000084871f723e */ /* 0x048fe200000010ff */
[----:B------:R-:W-:Y:S02]  /*15b00*/  FADD.FTZ R135, R135, R133 ;  /* 0x0000008587877221 */ /* 0x000fe40000010000 */
[----:B------:R-:W-:-:S04]  /*15b10*/  @P0 IADD3 R40, PT, PT, R40, -0x3, RZ ;  /* 0xfffffffd28280810 */ /* 0x000fc80007ffe0ff */
[----:B------:R-:W-:Y:S01]  /*15b20*/  HMMA.16816.F32.BF16 R12, R28, R4, R12 ;  /* 0x000000041c0c723c */ /* 0x000fe2000004180c */
[----:B------:R-:W-:Y:S01]  /*15b30*/  MUFU.EX2 R94, R94 ;  /* 0x0000005e005e7308 */ /* 0x000fe20000000800 */
[----:B----4-:R-:W-:-:S06]  /*15b40*/  FADD.FTZ R101, R99, R101 ;  /* 0x0000006563657221 */ /* 0x010fcc0000010000 */
[C---:B------:R-:W-:Y:S01]  /*15b50*/  HMMA.16816.F32.BF16 R16, R28.reuse, R6, R16 ;  /* 0x000000061c10723c */ /* 0x040fe20000041810 */
[----:B------:R-:W3:Y:S01]  /*15b60*/  LDSM.16.MT88.4 R4, [R0+0xc00] ;  /* 0x000c00000004783b */ /* 0x000ee20000004200 */
[----:B------:R-:W4:Y:S06]  /*15b70*/  MUFU.EX2 R93, R93 ;  /* 0x0000005d005d7308 */ /* 0x000f2c0000000800 */
[C---:B-----5:R-:W-:Y:S02]  /*15b80*/  HMMA.16816.F32.BF16 R136, R28.reuse, R20, R136 ;  /* 0x000000141c88723c */ /* 0x060fe40000041888 */
[----:B------:R-:W5:Y:S06]  /*15b90*/  MUFU.EX2 R143, R143 ;  /* 0x0000008f008f7308 */ /* 0x000f6c0000000800 */
[----:B------:R-:W-:Y:S01]  /*15ba0*/  HMMA.16816.F32.BF16 R24, R28, R22, R24 ;  /* 0x000000161c18723c */ /* 0x000fe20000041818 */
[----:B------:R-:W3:Y:S01]  /*15bb0*/  LDSM.16.MT88.4 R20, [R96+0x6000] ;  /* 0x006000006014783b */ /* 0x000ee20000004200 */
[----:B------:R-:W2:Y:S01]  /*15bc0*/  MUFU.EX2 R142, R142 ;  /* 0x0000008e008e7308 */ /* 0x000ea20000000800 */
[C---:B-1----:R-:W-:Y:S01]  /*15bd0*/  F2FP.BF16.F32.PACK_AB R28, R98.reuse, R99 ;  /* 0x00000063621c723e */ /* 0x042fe200000010ff */
[----:B------:R-:W-:Y:S01]  /*15be0*/  FADD.FTZ R98, R98, R101 ;  /* 0x0000006562627221 */ /* 0x000fe20000010000 */
[----:B----4-:R-:W-:-:S03]  /*15bf0*/  F2FP.BF16.F32.PACK_AB R30, R93, R94 ;  /* 0x0000005e5d1e723e */ /* 0x010fc600000010ff */
[----:B------:R-:W-:Y:S02]  /*15c00*/  FADD.FTZ R98, R94, R98 ;  /* 0x000000625e627221 */ /* 0x000fe40000010000 */
[----:B------:R-:W1:Y:S01]  /*15c10*/  MUFU.EX2 R141, R141 ;  /* 0x0000008d008d7308 */ /* 0x000e620000000800 */
[----:B-----5:R-:W-:Y:S01]  /*15c20*/  FADD.FTZ R135, R143, R135 ;  /* 0x000000878f877221 */ /* 0x020fe20000010000 */
[----:B------:R-:W-:-:S06]  /*15c30*/  FADD.FTZ R93, R93, R98 ;  /* 0x000000625d5d7221 */ /* 0x000fcc0000010000 */
[----:B------:R-:W4:Y:S01]  /*15c40*/  MUFU.EX2 R144, R144 ;  /* 0x0000009000907308 */ /* 0x000f220000000800 */
[C---:B--2---:R-:W-:Y:S01]  /*15c50*/  F2FP.BF16.F32.PACK_AB R29, R142.reuse, R143 ;  /* 0x0000008f8e1d723e */ /* 0x044fe200000010ff */
[----:B------:R-:W-:Y:S02]  /*15c60*/  FADD.FTZ R142, R142, R135 ;  /* 0x000000878e8e7221 */ /* 0x000fe40000010000 */
[----:B------:R-:W-:Y:S04]  /*15c70*/  LDSM.16.MT88.4 R132, [R0+0x3c00] ;  /* 0x003c00000084783b */ /* 0x000fe80000004200 */
[----:B------:R-:W2:Y:S01]  /*15c80*/  MUFU.EX2 R92, R92 ;  /* 0x0000005c005c7308 */ /* 0x000ea20000000800 */
[----:B-1----:R-:W-:-:S07]  /*15c90*/  FADD.FTZ R142, R141, R142 ;  /* 0x0000008e8d8e7221 */ /* 0x002fce0000010000 */
[----:B------:R-:W1:Y:S01]  /*15ca0*/  MUFU.EX2 R91, R91 ;  /* 0x0000005b005b7308 */ /* 0x000e620000000800 */
[C---:B----4-:R-:W-:Y:S01]  /*15cb0*/  F2FP.BF16.F32.PACK_AB R31, R144.reuse, R141 ;  /* 0x0000008d901f723e */ /* 0x050fe200000010ff */
[----:B------:R-:W-:-:S06]  /*15cc0*/  FADD.FTZ R144, R144, R142 ;  /* 0x0000008e90907221 */ /* 0x000fcc0000010000 */
[----:B------:R-:W-:Y:S01]  /*15cd0*/  HMMA.16816.F32.BF16 R12, R28, R8, R12 ;  /* 0x000000081c0c723c */ /* 0x000fe2000004180c */
[----:B------:R-:W-:Y:S01]  /*15ce0*/  MUFU.EX2 R90, R90 ;  /* 0x0000005a005a7308 */ /* 0x000fe20000000800 */
[----:B--2---:R-:W-:-:S06]  /*15cf0*/  FADD.FTZ R93, R92, R93 ;  /* 0x0000005d5c5d7221 */ /* 0x004fcc0000010000 */
[----:B------:R-:W-:Y:S01]  /*15d00*/  HMMA.16816.F32.BF16 R16, R28, R10, R16 ;  /* 0x0000000a1c10723c */ /* 0x000fe20000041810 */
[----:B------:R-:W2:Y:S01]  /*15d10*/  LDSM.16.MT88.4 R8, [R0+0x1000] ;  /* 0x001000000008783b */ /* 0x000ea20000004200 */
[----:B------:R-:W4:Y:S01]  /*15d20*/  MUFU.EX2 R89, R89 ;  /* 0x0000005900597308 */ /* 0x000f220000000800 */
[----:B-1----:R-:W-:-:S05]  /*15d30*/  FADD.FTZ R93, R91, R93 ;  /* 0x0000005d5b5d7221 */ /* 0x002fca0000010000 */
[C---:B---3--:R-:W-:Y:S02]  /*15d40*/  HMMA.16816.F32.BF16 R136, R28.reuse, R4, R136 ;  /* 0x000000041c88723c */ /* 0x048fe40000041888 */
[----:B------:R-:W1:Y:S06]  /*15d50*/  MUFU.EX2 R158, R158 ;  /* 0x0000009e009e7308 */ /* 0x000e6c0000000800 */
[----:B------:R-:W-:Y:S01]  /*15d60*/  HMMA.16816.F32.BF16 R24, R28, R6, R24 ;  /* 0x000000061c18723c */ /* 0x000fe20000041818 */
[----:B------:R-:W3:Y:S01]  /*15d70*/  LDSM.16.MT88.4 R4, [R96+0x6400] ;  /* 0x006400006004783b */ /* 0x000ee20000004200 */
[----:B------:R-:W5:Y:S01]  /*15d80*/  MUFU.EX2 R147, R147 ;  /* 0x0000009300937308 */ /* 0x000f620000000800 */
[----:B------:R-:W-:-:S02]  /*15d90*/  F2FP.BF16.F32.PACK_AB R28, R91, R92 ;  /* 0x0000005c5b1c723e */ /* 0x000fc400000010ff */
[----:B----4-:R-:W-:Y:S01]  /*15da0*/  F2FP.BF16.F32.PACK_AB R30, R89, R90 ;  /* 0x0000005a591e723e */ /* 0x010fe200000010ff */
[----:B------:R-:W-:-:S04]  /*15db0*/  FADD.FTZ R90, R90, R93 ;  /* 0x0000005d5a5a7221 */ /* 0x000fc80000010000 */
[----:B------:R-:W4:Y:S01]  /*15dc0*/  MUFU.EX2 R145, R145 ;  /* 0x0000009100917308 */ /* 0x000f220000000800 */
[----:B-1----:R-:W-:-:S07]  /*15dd0*/  FADD.FTZ R144, R158, R144 ;  /* 0x000000909e907221 */ /* 0x002fce0000010000 */
[----:B------:R-:W1:Y:S01]  /*15de0*/  MUFU.EX2 R157, R157 ;  /* 0x0000009d009d7308 */ /* 0x000e620000000800 */
[C---:B-----5:R-:W-:Y:S01]  /*15df0*/  F2FP.BF16.F32.PACK_AB R29, R147.reuse, R158 ;  /* 0x0000009e931d723e */ /* 0x060fe200000010ff */
[----:B------:R-:W-:-:S06]  /*15e00*/  FADD.FTZ R147, R147, R144 ;  /* 0x0000009093937221 */ /* 0x000fcc0000010000 */
[----:B------:R-:W-:Y:S01]  /*15e10*/  MUFU.EX2 R88, R88 ;  /* 0x0000005800587308 */ /* 0x000fe20000000800 */
[----:B----4-:R-:W-:-:S07]  /*15e20*/  FADD.FTZ R147, R145, R147 ;  /* 0x0000009391937221 */ /* 0x010fce0000010000 */
[----:B------:R-:W4:Y:S01]  /*15e30*/  MUFU.EX2 R87, R87 ;  /* 0x0000005700577308 */ /* 0x000f220000000800 */
[C---:B-1----:R-:W-:Y:S01]  /*15e40*/  F2FP.BF16.F32.PACK_AB R31, R157.reuse, R145 ;  /* 0x000000919d1f723e */ /* 0x042fe200000010ff */
[----:B------:R-:W-:-:S06]  /*15e50*/  FADD.FTZ R157, R157, R147 ;  /* 0x000000939d9d7221 */ /* 0x000fcc0000010000 */
[----:B------:R-:W-:Y:S01]  /*15e60*/  MUFU.EX2 R86, R86 ;  /* 0x0000005600567308 */ /* 0x000fe20000000800 */
[C---:B------:R-:W-:Y:S07]  /*15e70*/  HMMA.16816.F32.BF16 R12, R28.reuse, R20, R12 ;  /* 0x000000141c0c723c */ /* 0x040fee000004180c */
[----:B------:R-:W1:Y:S01]  /*15e80*/  MUFU.EX2 R85, R85 ;  /* 0x0000005500557308 */ /* 0x000e620000000800 */
[C---:B------:R-:W-:Y:S01]  /*15e90*/  HMMA.16816.F32.BF16 R16, R28.reuse, R22, R16 ;  /* 0x000000161c10723c */ /* 0x040fe20000041810 */
[----:B------:R-:W5:Y:S06]  /*15ea0*/  LDSM.16.MT88.4 R20, [R0+0x1400] ;  /* 0x001400000014783b */ /* 0x000f6c0000004200 */
[----:B------:R-:W3:Y:S01]  /*15eb0*/  MUFU.EX2 R163, R163 ;  /* 0x000000a300a37308 */ /* 0x000ee20000000800 */
[C---:B--2---:R-:W-:Y:S07]  /*15ec0*/  HMMA.16816.F32.BF16 R136, R28.reuse, R8, R136 ;  /* 0x000000081c88723c */ /* 0x044fee0000041888 */
[----:B------:R-:W2:Y:S01]  /*15ed0*/  MUFU.EX2 R162, R162 ;  /* 0x000000a200a27308 */ /* 0x000ea20000000800 */
[----:B------:R-:W-:Y:S01]  /*15ee0*/  HMMA.16816.F32.BF16 R24, R28, R10, R24 ;  /* 0x0000000a1c18723c */ /* 0x000fe20000041818 */
[----:B----4-:R-:W-:Y:S01]  /*15ef0*/  F2FP.BF16.F32.PACK_AB R28, R87, R88 ;  /* 0x00000058571c723e */ /* 0x010fe200000010ff */
[----:B------:R-:W4:Y:S01]  /*15f00*/  LDSM.16.MT88.4 R8, [R96+0x6800] ;  /* 0x006800006008783b */ /* 0x000f220000004200 */
[----:B-1----:R-:W-:-:S04]  /*15f10*/  F2FP.BF16.F32.PACK_AB R30, R85, R86 ;  /* 0x00000056551e723e */ /* 0x002fc800000010ff */
[----:B------:R-:W1:Y:S01]  /*15f20*/  MUFU.EX2 R164, R164 ;  /* 0x000000a400a47308 */ /* 0x000e620000000800 */
[----:B---3--:R-:W-:-:S07]  /*15f30*/  FADD.FTZ R157, R163, R157 ;  /* 0x0000009da39d7221 */ /* 0x008fce0000010000 */
        /* <DEDUP_REMOVED lines=8> */
[C---:B------:R-:W-:Y:S01]  /*15fc0*/  HMMA.16816.F32.BF16 R12, R28.reuse, R4, R12 ;  /* 0x000000041c0c723c */ /* 0x040fe2000004180c */
[----:B------:R-:W-:Y:S07]  /*15fd0*/  MUFU.EX2 R82, R82 ;  /* 0x0000005200527308 */ /* 0x000fee0000000800 */
[C---:B------:R-:W-:Y:S01]  /*15fe0*/  HMMA.16816.F32.BF16 R16, R28.reuse, R6, R16 ;  /* 0x000000061c10723c */ /* 0x040fe20000041810 */
[----:B------:R-:W2:Y:S01]  /*15ff0*/  LDSM.16.MT88.4 R4, [R0+0x1800] ;  /* 0x001800000004783b */ /* 0x000ea20000004200 */
[----:B------:R-:W3:Y:S06]  /*16000*/  MUFU.EX2 R81, R81 ;  /* 0x0000005100517308 */ /* 0x000eec0000000800 */
[C---:B-----5:R-:W-:Y:S02]  /*16010*/  HMMA.16816.F32.BF16 R136, R28.reuse, R20, R136 ;  /* 0x000000141c88723c */ /* 0x060fe40000041888 */
[----:B------:R-:W5:Y:S06]  /*16020*/  MUFU.EX2 R185, R185 ;  /* 0x000000b900b97308 */ /* 0x000f6c0000000800 */
[----:B------:R-:W-:Y:S01]  /*16030*/  HMMA.16816.F32.BF16 R24, R28, R22, R24 ;  /* 0x000000161c18723c */ /* 0x000fe20000041818 */
[----:B------:R-:W2:Y:S01]  /*16040*/  LDSM.16.MT88.4 R20, [R96+0x6c00] ;  /* 0x006c00006014783b */ /* 0x000ea20000004200 */
[----:B------:R-:W4:Y:S01]  /*16050*/  MUFU.EX2 R181, R181 ;  /* 0x000000b500b57308 */ /* 0x000f220000000800 */
[----:B-1----:R-:W-:-:S02]  /*16060*/  F2FP.BF16.F32.PACK_AB R28, R83, R84 ;  /* 0x00000054531c723e */ /* 0x002fc400000010ff */
[----:B---3--:R-:W-:-:S05]  /*16070*/  F2FP.BF16.F32.PACK_AB R30, R81, R82 ;  /* 0x00000052511e723e */ /* 0x008fca00000010ff */
[----:B------:R-:W-:Y:S01]  /*16080*/  MUFU.EX2 R186, R186 ;  /* 0x000000ba00ba7308 */ /* 0x000fe20000000800 */
[----:B-----5:R-:W-:-:S07]  /*16090*/  FADD.FTZ R178, R185, R178 ;  /* 0x000000b2b9b27221 */ /* 0x020fce0000010000 */
[----:B------:R-:W1:Y:S01]  /*160a0*/  MUFU.EX2 R188, R188 ;  /* 0x000000bc00bc7308 */ /* 0x000e620000000800 */
[C---:B----4-:R-:W-:Y:S01]  /*160b0*/  F2FP.BF16.F32.PACK_AB R29, R181.reuse, R185 ;  /* 0x000000b9b51d723e */ /* 0x050fe200000010ff */
        /* <DEDUP_REMOVED lines=99> */
[----:B------:R-:W1:Y:S01]  /*166f0*/  MUFU.EX2 R105, R105 ;  /* 0x0000006900697308 */ /* 0x000e620000000800 */
[C---:B--2---:R-:W-:Y:S07]  /*16700*/  HMMA.16816.F32.BF16 R136, R4.reuse, R8, R136 ;  /* 0x000000080488723c */ /* 0x044fee0000041888 */
[----:B------:R-:W2:Y:S01]  /*16710*/  MUFU.EX2 R103, R103 ;  /* 0x0000006700677308 */ /* 0x000ea20000000800 */
[----:B------:R-:W-:Y:S01]  /*16720*/  HMMA.16816.F32.BF16 R24, R4, R10, R24 ;  /* 0x0000000a0418723c */ /* 0x000fe20000041818 */
[----:B----4-:R-:W-:Y:S01]  /*16730*/  F2FP.BF16.F32.PACK_AB R4, R63, R64 ;  /* 0x000000403f04723e */ /* 0x010fe200000010ff */
[----:B------:R-:W4:Y:S01]  /*16740*/  LDSM.16.MT88.4 R8, [R96+0x8000] ;  /* 0x008000006008783b */ /* 0x000f220000004200 */
        /* <DEDUP_REMOVED lines=27> */
[----:B------:R-:W3:Y:S01]  /*16900*/  LDSM.16.MT88.4 R20, [R96+0x8400] ;  /* 0x008400006014783b */ /* 0x000ee20000004200 */
[----:B--2---:R-:W-:Y:S01]  /*16910*/  F2FP.BF16.F32.PACK_AB R4, R59, R60 ;  /* 0x0000003c3b04723e */ /* 0x004fe200000010ff */
[----:B------:R-:W-:Y:S01]  /*16920*/  FADD.FTZ R82, R82, R84 ;  /* 0x0000005452527221 */ /* 0x000fe20000010000 */
[----:B-1----:R-:W-:-:S03]  /*16930*/  F2FP.BF16.F32.PACK_AB R6, R2, R58 ;  /* 0x0000003a0206723e */ /* 0x002fc600000010ff */
[----:B------:R-:W-:Y:S01]  /*16940*/  FADD.FTZ R82, R81, R82 ;  /* 0x0000005251527221 */ /* 0x000fe20000010000 */
[----:B------:R-:W1:Y:S03]  /*16950*/  MUFU.EX2 R49, R49 ;  /* 0x0000003100317308 */ /* 0x000e660000000800 */
[----:B------:R-:W-:-:S04]  /*16960*/  FADD.FTZ R82, R80, R82 ;  /* 0x0000005250527221 */ /* 0x000fc80000010000 */
[----:B------:R-:W-:Y:S01]  /*16970*/  FADD.FTZ R79, R79, R82 ;  /* 0x000000524f4f7221 */ /* 0x000fe20000010000 */
[----:B------:R-:W2:Y:S01]  /*16980*/  MUFU.EX2 R88, R48 ;  /* 0x0000003000587308 */ /* 0x000ea20000000800 */
[----:B-----5:R-:W-:Y:S01]  /*16990*/  F2FP.BF16.F32.PACK_AB R5, R50, R51 ;  /* 0x000000333205723e */ /* 0x020fe200000010ff */
[----:B------:R-:W-:Y:S01]  /*169a0*/  FADD.FTZ R51, R51, R103 ;  /* 0x0000006733337221 */ /* 0x000fe20000010000 */
[----:B------:R-:W-:-:S03]  /*169b0*/  FADD.FTZ R79, R78, R79 ;  /* 0x0000004f4e4f7221 */ /* 0x000fc60000010000 */
[----:B------:R-:W-:Y:S01]  /*169c0*/  FADD.FTZ R51, R50, R51 ;  /* 0x0000003332337221 */ /* 0x000fe20000010000 */
[----:B------:R-:W-:Y:S01]  /*169d0*/  FADD.FTZ R77, R77, R79 ;  /* 0x0000004f4d4d7221 */ /* 0x000fe20000010000 */
[----:B------:R-:W-:Y:S02]  /*169e0*/  MUFU.EX2 R121, R121 ;  /* 0x0000007900797308 */ /* 0x000fe40000000800 */
[----:B-1----:R-:W-:Y:S01]  /*169f0*/  FADD.FTZ R51, R49, R51 ;  /* 0x0000003331337221 */ /* 0x002fe20000010000 */
[----:B------:R-:W-:-:S04]  /*16a00*/  FADD.FTZ R77, R76, R77 ;  /* 0x0000004d4c4d7221 */ /* 0x000fc80000010000 */
[----:B------:R-:W-:Y:S01]  /*16a10*/  FADD.FTZ R75, R75, R77 ;  /* 0x0000004d4b4b7221 */ /* 0x000fe20000010000 */
[----:B------:R-:W1:Y:S01]  /*16a20*/  MUFU.EX2 R140, R140 ;  /* 0x0000008c008c7308 */ /* 0x000e620000000800 */
[----:B--2---:R-:W-:Y:S01]  /*16a30*/  F2FP.BF16.F32.PACK_AB R7, R88, R49 ;  /* 0x000000315807723e */ /* 0x004fe200000010ff */
[----:B------:R-:W-:Y:S01]  /*16a40*/  FFMA.FTZ R48, R55, UR4, -R95 ;  /* 0x0000000437307c23 */ /* 0x000fe2000801085f */
[----:B------:R-:W-:Y:S01]  /*16a50*/  FADD.FTZ R75, R74, R75 ;  /* 0x0000004b4a4b7221 */ /* 0x000fe20000010000 */
[----:B------:R-:W-:Y:S01]  /*16a60*/  FFMA.FTZ R55, R44, UR4, -R57 ;  /* 0x000000042c377c23 */ /* 0x000fe20008010839 */
[----:B------:R-:W-:Y:S01]  /*16a70*/  FADD.FTZ R88, R88, R51 ;  /* 0x0000003358587221 */ /* 0x000fe20000010000 */
[----:B------:R-:W-:Y:S01]  /*16a80*/  FFMA.FTZ R44, R53, UR4, -R95 ;  /* 0x00000004352c7c23 */ /* 0x000fe2000801085f */
[----:B------:R-:W-:Y:S01]  /*16a90*/  FADD.FTZ R75, R73, R75 ;  /* 0x0000004b494b7221 */ /* 0x000fe20000010000 */
[----:B----4-:R-:W-:Y:S01]  /*16aa0*/  HMMA.16816.F32.BF16 R12, R4, R8, R12 ;  /* 0x00000008040c723c */ /* 0x010fe2000004180c */
[----:B------:R-:W-:Y:S02]  /*16ab0*/  MUFU.EX2 R146, R146 ;  /* 0x0000009200927308 */ /* 0x000fe40000000800 */
[----:B------:R-:W-:-:S04]  /*16ac0*/  FADD.FTZ R72, R72, R75 ;  /* 0x0000004b48487221 */ /* 0x000fc80000010000 */
[----:B------:R-:W-:Y:S01]  /*16ad0*/  FADD.FTZ R72, R71, R72 ;  /* 0x0000004847487221 */ /* 0x000fe20000010000 */
[----:B------:R-:W-:Y:S01]  /*16ae0*/  HMMA.16816.F32.BF16 R16, R4, R10, R16 ;  /* 0x0000000a0410723c */ /* 0x000fe20000041810 */
[----:B------:R-:W2:Y:S01]  /*16af0*/  MUFU.EX2 R160, R160 ;  /* 0x000000a000a07308 */ /* 0x000ea20000000800 */
[----:B------:R-:W4:Y:S01]  /*16b00*/  LDSM.16.MT88.4 R8, [R0+0x3400] ;  /* 0x003400000008783b */ /* 0x000f220000004200 */
[----:B------:R-:W-:-:S04]  /*16b10*/  FADD.FTZ R70, R70, R72 ;  /* 0x0000004846467221 */ /* 0x000fc80000010000 */
[----:B------:R-:W-:Y:S01]  /*16b20*/  FADD.FTZ R70, R69, R70 ;  /* 0x0000004645467221 */ /* 0x000fe20000010000 */
[----:B---3--:R-:W-:Y:S01]  /*16b30*/  HMMA.16816.F32.BF16 R136, R4, R28, R136 ;  /* 0x0000001c0488723c */ /* 0x008fe20000041888 */
[----:B------:R-:W3:Y:S02]  /*16b40*/  MUFU.EX2 R47, R47 ;  /* 0x0000002f002f7308 */ /* 0x000ee40000000800 */
[----:B------:R-:W-:-:S04]  /*16b50*/  FADD.FTZ R68, R68, R70 ;  /* 0x0000004644447221 */ /* 0x000fc80000010000 */
[----:B------:R-:W-:Y:S01]  /*16b60*/  FADD.FTZ R68, R67, R68 ;  /* 0x0000004443447221 */ /* 0x000fe20000010000 */
[----:B------:R-:W-:Y:S01]  /*16b70*/  HMMA.16816.F32.BF16 R24, R4, R30, R24 ;  /* 0x0000001e0418723c */ /* 0x000fe20000041818 */
[----:B------:R-:W5:Y:S01]  /*16b80*/  MUFU.EX2 R46, R46 ;  /* 0x0000002e002e7308 */ /* 0x000f620000000800 */
[----:B-1----:R-:W-:Y:S01]  /*16b90*/  F2FP.BF16.F32.PACK_AB R4, R140, R121 ;  /* 0x000000798c04723e */ /* 0x002fe200000010ff */
[----:B------:R-:W-:Y:S01]  /*16ba0*/  FADD.FTZ R68, R66, R68 ;  /* 0x0000004442447221 */ /* 0x000fe20000010000 */
[----:B--2---:R-:W-:Y:S01]  /*16bb0*/  F2FP.BF16.F32.PACK_AB R6, R160, R146 ;  /* 0x00000092a006723e */ /* 0x004fe200000010ff */
[----:B------:R-:W-:Y:S02]  /*16bc0*/  LDSM.16.MT88.4 R28, [R96+0x8800] ;  /* 0x00880000601c783b */ /* 0x000fe40000004200 */
[----:B------:R-:W-:Y:S02]  /*16bd0*/  FADD.FTZ R65, R65, R68 ;  /* 0x0000004441417221 */ /* 0x000fe40000010000 */
[----:B------:R-:W-:Y:S01]  /*16be0*/  MUFU.EX2 R45, R45 ;  /* 0x0000002d002d7308 */ /* 0x000fe20000000800 */
[----:B---3--:R-:W-:Y:S01]  /*16bf0*/  FADD.FTZ R88, R47, R88 ;  /* 0x000000582f587221 */ /* 0x008fe20000010000 */
[----:B------:R-:W-:Y:S01]  /*16c00*/  FADD.FTZ R65, R64, R65 ;  /* 0x0000004140417221 */ /* 0x000fe20000010000 */
[----:B------:R-:W-:Y:S03]  /*16c10*/  LDSM.16.MT88.4 R96, [R96+0x8c00] ;  /* 0x008c00006060783b */ /* 0x000fe60000004200 */
[----:B------:R-:W-:-:S02]  /*16c20*/  FADD.FTZ R63, R63, R65 ;  /* 0x000000413f3f7221 */ /* 0x000fc40000010000 */
[----:B------:R-:W1:Y:S01]  /*16c30*/  MUFU.EX2 R55, R55 ;  /* 0x0000003700377308 */ /* 0x000e620000000800 */
[----:B-----5:R-:W-:Y:S01]  /*16c40*/  F2FP.BF16.F32.PACK_AB R5, R46, R47 ;  /* 0x0000002f2e05723e */ /* 0x020fe200000010ff */
        /* <DEDUP_REMOVED lines=8> */
[----:B------:R-:W-:Y:S01]  /*16cd0*/  FADD.FTZ R60, R58, R60 ;  /* 0x0000003c3a3c7221 */ /* 0x000fe20000010000 */
[----:B------:R-:W-:-:S03]  /*16ce0*/  FADD.FTZ R45, R45, R88 ;  /* 0x000000582d2d7221 */ /* 0x000fc60000010000 */
[----:B------:R-:W-:Y:S01]  /*16cf0*/  FADD.FTZ R60, R2, R60 ;  /* 0x0000003c023c7221 */ /* 0x000fe20000010000 */
[----:B------:R-:W-:Y:S01]  /*16d00*/  FADD.FTZ R45, R55, R45 ;  /* 0x0000002d372d7221 */ /* 0x000fe20000010000 */
[----:B------:R-:W-:Y:S01]  /*16d10*/  HMMA.16816.F32.BF16 R12, R4, R20, R12 ;  /* 0x00000014040c723c */ /* 0x000fe2000004180c */
[----:B------:R-:W-:Y:S01]  /*16d20*/  MUFU.EX2 R153, R153 ;  /* 0x0000009900997308 */ /* 0x000fe20000000800 */
[----:B------:R-:W-:Y:S01]  /*16d30*/  FADD.FTZ R121, R121, R60 ;  /* 0x0000003c79797221 */ /* 0x000fe20000010000 */
[-C--:B------:R-:W-:Y:S02]  /*16d40*/  MOV R2, R34.reuse ;  /* 0x0000002200027202 */ /* 0x080fe40000000f00 */
[----:B------:R-:W-:-:S03]  /*16d50*/  @P0 MOV R2, R34 ;  /* 0x0000002200020202 */ /* 0x000fc60000000f00 */
[C---:B------:R-:W-:Y:S01]  /*16d60*/  HMMA.16816.F32.BF16 R16, R4.reuse, R22, R16 ;  /* 0x000000160410723c */ /* 0x040fe20000041810 */
[----:B------:R1:W3:Y:S01]  /*16d70*/  LDSM.16.MT88.4 R20, [R0+0x3800] ;  /* 0x003800000014783b */ /* 0x0002e20000004200 */
[----:B------:R-:W5:Y:S06]  /*16d80*/  MUFU.EX2 R108, R110 ;  /* 0x0000006e006c7308 */ /* 0x000f6c0000000800 */
[C---:B----4-:R-:W-:Y:S01]  /*16d90*/  HMMA.16816.F32.BF16 R136, R4.reuse, R8, R136 ;  /* 0x000000080488723c */ /* 0x050fe20000041888 */
[--C-:B------:R-:W-:Y:S01]  /*16da0*/  FFMA.FTZ R9, R37, UR4, -R57.reuse ;  /* 0x0000000425097c23 */ /* 0x100fe20008010839 */
[----:B------:R-:W-:Y:S06]  /*16db0*/  MUFU.EX2 R43, R43 ;  /* 0x0000002b002b7308 */ /* 0x000fec0000000800 */
[----:B------:R-:W-:Y:S01]  /*16dc0*/  HMMA.16816.F32.BF16 R24, R4, R10, R24 ;  /* 0x0000000a0418723c */ /* 0x000fe20000041818 */
[--C-:B------:R-:W-:Y:S01]  /*16dd0*/  FFMA.FTZ R10, R38, UR4, -R57.reuse ;  /* 0x00000004260a7c23 */ /* 0x100fe20008010839 */
[----:B------:R-:W4:Y:S01]  /*16de0*/  MUFU.EX2 R42, R42 ;  /* 0x0000002a002a7308 */ /* 0x000f220000000800 */
[----:B------:R-:W-:Y:S01]  /*16df0*/  FFMA.FTZ R11, R36, UR4, -R57 ;  /* 0x00000004240b7c23 */ /* 0x000fe20008010839 */
[----:B--2---:R-:W-:-:S02]  /*16e00*/  F2FP.BF16.F32.PACK_AB R4, R161, R187 ;  /* 0x000000bba104723e */ /* 0x004fc400000010ff */
[----:B-----5:R-:W-:Y:S01]  /*16e10*/  F2FP.BF16.F32.PACK_AB R6, R108, R153 ;  /* 0x000000996c06723e */ /* 0x020fe200000010ff */
[----:B-1----:R-:W-:-:S03]  /*16e20*/  FADD.FTZ R0, R140, R121 ;  /* 0x000000798c007221 */ /* 0x002fc60000010000 */
[----:B------:R-:W-:Y:S01]  /*16e30*/  MUFU.EX2 R41, R41 ;  /* 0x0000002900297308 */ /* 0x000fe20000000800 */
[----:B------:R-:W-:-:S04]  /*16e40*/  FADD.FTZ R0, R146, R0 ;  /* 0x0000000092007221 */ /* 0x000fc80000010000 */
[----:B------:R-:W-:-:S03]  /*16e50*/  FADD.FTZ R0, R160, R0 ;  /* 0x00000000a0007221 */ /* 0x000fc60000010000 */
[----:B------:R-:W1:Y:S01]  /*16e60*/  MUFU.EX2 R8, R39 ;  /* 0x0000002700087308 */ /* 0x000e620000000800 */
[C---:B----4-:R-:W-:Y:S01]  /*16e70*/  F2FP.BF16.F32.PACK_AB R5, R42.reuse, R43 ;  /* 0x0000002b2a05723e */ /* 0x050fe200000010ff */
[----:B------:R-:W-:Y:S01]  /*16e80*/  FADD.FTZ R187, R187, R0 ;  /* 0x00000000bbbb7221 */ /* 0x000fe20000010000 */
[----:B------:R-:W-:Y:S01]  /*16e90*/  FADD.FTZ R43, R43, R45 ;  /* 0x0000002d2b2b7221 */ /* 0x000fe20000010000 */
[-C--:B------:R-:W-:Y:S02]  /*16ea0*/  MOV R0, R33.reuse ;  /* 0x0000002100007202 */ /* 0x080fe40000000f00 */
[----:B------:R-:W-:Y:S01]  /*16eb0*/  FADD.FTZ R187, R161, R187 ;  /* 0x000000bba1bb7221 */ /* 0x000fe20000010000 */
[----:B------:R-:W-:Y:S01]  /*16ec0*/  FADD.FTZ R43, R42, R43 ;  /* 0x0000002b2a2b7221 */ /* 0x000fe20000010000 */
[----:B------:R-:W-:Y:S01]  /*16ed0*/  MUFU.EX2 R48, R48 ;  /* 0x0000003000307308 */ /* 0x000fe20000000800 */
[----:B------:R-:W-:Y:S01]  /*16ee0*/  @P0 MOV R0, R33 ;  /* 0x0000002100000202 */ /* 0x000fe20000000f00 */
[----:B------:R-:W-:-:S04]  /*16ef0*/  FADD.FTZ R153, R153, R187 ;  /* 0x000000bb99997221 */ /* 0x000fc80000010000 */
[----:B------:R-:W-:Y:S02]  /*16f00*/  FADD.FTZ R153, R108, R153 ;  /* 0x000000996c997221 */ /* 0x000fe40000010000 */
[----:B------:R-:W2:Y:S01]  /*16f10*/  MUFU.EX2 R54, R54 ;  /* 0x0000003600367308 */ /* 0x000ea20000000800 */
[----:B-1----:R-:W-:Y:S01]  /*16f20*/  F2FP.BF16.F32.PACK_AB R7, R8, R41 ;  /* 0x000000290807723e */ /* 0x002fe200000010ff */
[----:B------:R-:W-:-:S04]  /*16f30*/  FADD.FTZ R41, R41, R43 ;  /* 0x0000002b29297221 */ /* 0x000fc80000010000 */
[----:B------:R-:W-:Y:S02]  /*16f40*/  FADD.FTZ R41, R8, R41 ;  /* 0x0000002908297221 */ /* 0x000fe40000010000 */
[----:B------:R-:W-:Y:S01]  /*16f50*/  MUFU.EX2 R10, R10 ;  /* 0x0000000a000a7308 */ /* 0x000fe20000000800 */
[C---:B---3--:R-:W-:Y:S07]  /*16f60*/  HMMA.16816.F32.BF16 R136, R4.reuse, R20, R136 ;  /* 0x000000140488723c */ /* 0x048fee0000041888 */
[----:B------:R-:W1:Y:S01]  /*16f70*/  MUFU.EX2 R9, R9 ;  /* 0x0000000900097308 */ /* 0x000e620000000800 */
[C---:B------:R-:W-:Y:S07]  /*16f80*/  HMMA.16816.F32.BF16 R12, R4.reuse, R28, R12 ;  /* 0x0000001c040c723c */ /* 0x040fee000004180c */
[----:B------:R-:W3:Y:S01]  /*16f90*/  MUFU.EX2 R44, R44 ;  /* 0x0000002c002c7308 */ /* 0x000ee20000000800 */
[C---:B------:R-:W-:Y:S07]  /*16fa0*/  HMMA.16816.F32.BF16 R16, R4.reuse, R30, R16 ;  /* 0x0000001e0410723c */ /* 0x040fee0000041810 */
[----:B------:R-:W4:Y:S01]  /*16fb0*/  MUFU.EX2 R184, R184 ;  /* 0x000000b800b87308 */ /* 0x000f220000000800 */
[----:B------:R-:W-:Y:S01]  /*16fc0*/  HMMA.16816.F32.BF16 R24, R4, R22, R24 ;  /* 0x000000160418723c */ /* 0x000fe20000041818 */
[----:B--2---:R-:W-:Y:S01]  /*16fd0*/  F2FP.BF16.F32.PACK_AB R4, R54, R48 ;  /* 0x000000303604723e */ /* 0x004fe200000010ff */
[----:B------:R-:W-:Y:S01]  /*16fe0*/  FADD.FTZ R48, R48, R153 ;  /* 0x0000009930307221 */ /* 0x000fe20000010000 */
[C---:B-1----:R-:W-:Y:S01]  /*16ff0*/  F2FP.BF16.F32.PACK_AB R5, R9.reuse, R10 ;  /* 0x0000000a0905723e */ /* 0x042fe200000010ff */
[----:B------:R-:W-:Y:S01]  /*17000*/  FADD.FTZ R10, R10, R41 ;  /* 0x000000290a0a7221 */ /* 0x000fe20000010000 */
[----:B------:R-:W-:Y:S01]  /*17010*/  MOV R41, R56 ;  /* 0x0000003800297202 */ /* 0x000fe20000000f00 */
[----:B------:R-:W-:Y:S01]  /*17020*/  FADD.FTZ R48, R54, R48 ;  /* 0x0000003036307221 */ /* 0x000fe20000010000 */
[----:B------:R-:W1:Y:S01]  /*17030*/  MUFU.EX2 R11, R11 ;  /* 0x0000000b000b7308 */ /* 0x000e620000000800 */
[----:B------:R-:W-:-:S02]  /*17040*/  FADD.FTZ R10, R9, R10 ;  /* 0x0000000a090a7221 */ /* 0x000fc40000010000 */
[----:B---3--:R-:W-:-:S05]  /*17050*/  FADD.FTZ R48, R44, R48 ;  /* 0x000000302c307221 */ /* 0x008fca0000010000 */
[----:B------:R-:W2:Y:S01]  /*17060*/  MUFU.EX2 R183, R183 ;  /* 0x000000b700b77308 */ /* 0x000ea20000000800 */
[C---:B----4-:R-:W-:Y:S01]  /*17070*/  F2FP.BF16.F32.PACK_AB R6, R184.reuse, R44 ;  /* 0x0000002cb806723e */ /* 0x050fe200000010ff */
        /* <DEDUP_REMOVED lines=10> */
.L_x_1317:
[----:B------:R-:W-:-:S07]  /*17120*/  IADD3 R40, PT, PT, R41, -0x1, RZ ;  /* 0xffffffff29287810 */ /* 0x000fce0007ffe0ff */
.L_x_1323:
        /* <DEDUP_REMOVED lines=18> */
[----:B------:R-:W4:Y:S01]  /*17250*/  LDCU UR13, c[0x0][0x50c] ;  /* 0x0000a180ff0d77ac */ /* 0x000f220008000800 */
[----:B------:R-:W2:Y:S01]  /*17260*/  LDCU.64 UR8, c[0x0][0x3a0] ;  /* 0x00007400ff0877ac */ /* 0x000ea20008000a00 */
[----:B------:R-:W2:Y:S01]  /*17270*/  LDCU.64 UR10, c[0x0][0x3a8] ;  /* 0x00007500ff0a77ac */ /* 0x000ea20008000a00 */
[----:B-1----:R-:W-:-:S12]  /*17280*/  ULEA UR5, UR14, UR15, 0x18 ;  /* 0x0000000f0e057291 */ /* 0x002fd8000f8ec0ff */
.L_x_1328:
        /* <DEDUP_REMOVED lines=13> */
[----:B------:R-:W-:Y:S02]  /*17360*/  @!P2 IADD3 R175, P0, PT, R175, R4, RZ ;  /* 0x00000004afafa210 */ /* 0x000fe40007f1e0ff */
[----:B------:R-:W-:Y:S02]  /*17370*/  LOP3.LUT R4, R165, 0x18, RZ, 0xc0, !PT ;  /* 0x00000018a5047812 */ /* 0x000fe400078ec0ff */
[----:B------:R-:W-:Y:S02]  /*17380*/  @!P2 LEA.HI.X.SX32 R174, R3, R174, 0x1, P0 ;  /* 0x000000ae03aea211 */ /* 0x000fe400000f0eff */
        /* <DEDUP_REMOVED lines=41> */
[CC--:B------:R-:W-:Y:S02]  /*17620*/  LEA R10, P3, R13.reuse, R176.reuse, 0x2 ;  /* 0x000000b00d0a7211 */ /* 0x0c0fe400078610ff */
[C---:B------:R-:W-:Y:S02]  /*17630*/  LEA R2, P0, R14.reuse, R176, 0x2 ;  /* 0x000000b00e027211 */ /* 0x040fe400078010ff */
[-C--:B------:R-:W-:Y:S02]  /*17640*/  LEA.HI.X.SX32 R11, R13, R177.reuse, 0x2, P3 ;  /* 0x000000b10d0b7211 */ /* 0x080fe400018f16ff */
[C---:B------:R-:W-:Y:S03]  /*17650*/  LEA.HI.X.SX32 R3, R14.reuse, R177, 0x2, P0 ;  /* 0x000000b10e037211 */ /* 0x040fe600000f16ff */
[----:B------:R1:W2:Y:S04]  /*17660*/  LDG.E R10, desc[UR6][R10.64] ;  /* 0x000000060a0a7981 */ /* 0x0002a8000c1e1900 */
[----:B------:R3:W2:Y:S01]  /*17670*/  LDG.E R9, desc[UR6][R2.64] ;  /* 0x0000000602097981 */ /* 0x0006a2000c1e1900 */
[----:B-1----:R-:W-:Y:S04]  /*17680*/  IMAD.IADD R11, R14, 0x1, -R13 ;  /* 0x000000010e0b7824 */ /* 0x002fe800078e0a0d */
[----:B------:R-:W-:Y:S01]  /*17690*/  IMAD R11, R11, R8, -0x100 ;  /* 0xffffff000b0b7424 */ /* 0x000fe200078e0208 */
[----:B---3--:R-:W1:Y:S04]  /*176a0*/  LDC.64 R2, c[0x0][0x3c0] ;  /* 0x0000f000ff027b82 */ /* 0x008e680000000a00 */
[----:B------:R-:W-:Y:S05]  /*176b0*/  SHF.R.S32.HI R8, RZ, 0x1f, R11 ;  /* 0x0000001fff087819 */ /* 0x000fea000001140b */
[-C--:B-1----:R-:W-:Y:S02]  /*176c0*/  IMAD R8, R8, R2.reuse, RZ ;  /* 0x0000000208087224 */ /* 0x082fe400078e02ff */
[C---:B------:R-:W-:Y:S04]  /*176d0*/  IMAD.WIDE.U32 R12, R11.reuse, R2, RZ ;  /* 0x000000020b0c7225 */ /* 0x040fe800078e00ff */
[----:B------:R-:W-:Y:S05]  /*176e0*/  IMAD R8, R11, R3, R8 ;  /* 0x000000030b087224 */ /* 0x000fea00078e0208 */
[----:B------:R-:W-:Y:S01]  /*176f0*/  IADD3 R13, PT, PT, R13, R8, RZ ;  /* 0x000000080d0d7210 */ /* 0x000fe20007ffe0ff */
[----:B--2---:R-:W-:Y:S04]  /*17700*/  IMAD.IADD R9, R10, 0x1, -R9 ;  /* 0x000000010a097824 */ /* 0x004fe800078e0a09 */
[----:B------:R-:W-:Y:S01]  /*17710*/  IMAD.WIDE.U32 R12, R9, UR10, R12 ;  /* 0x0000000a090c7c25 */ /* 0x000fe2000f8e000c */
[----:B------:R-:W-:Y:S02]  /*17720*/  SHF.R.S32.HI R3, RZ, 0x1f, R9 ;  /* 0x0000001fff037819 */ /* 0x000fe40000011409 */
[C---:B------:R-:W-:Y:S03]  /*17730*/  LEA R175, P0, R12.reuse, R7, 0x1 ;  /* 0x000000070caf7211 */ /* 0x040fe600078008ff */
[----:B------:R-:W-:Y:S04]  /*17740*/  IMAD R3, R3, UR10, RZ ;  /* 0x0000000a03037c24 */ /* 0x000fe8000f8e02ff */
[----:B------:R-:W-:Y:S04]  /*17750*/  IMAD R3, R9, UR11, R3 ;  /* 0x0000000b09037c24 */ /* 0x000fe8000f8e0203 */
[----:B------:R-:W-:Y:S05]  /*17760*/  IMAD.IADD R3, R13, 0x1, R3 ;  /* 0x000000010d037824 */ /* 0x000fea00078e0203 */
[----:B------:R-:W-:Y:S07]  /*17770*/  LEA.HI.X R174, R12, R6, R3, 0x1, P0 ;  /* 0x000000060cae7211 */ /* 0x000fee00000f0c03 */
.L_x_1325:
[----:B------:R-:W-:Y:S02]  /*17780*/  LOP3.LUT R4, R4, 0x1f20, R5, 0xf8, !PT ;  /* 0x00001f2004047812 */ /* 0x000fe400078ef805 */
[-C--:B------:R-:W-:Y:S02]  /*17790*/  @!P1 MOV R5, R174.reuse ;  /* 0x000000ae00059202 */ /* 0x080fe40000000f00 */
[C---:B------:R-:W-:Y:S02]  /*177a0*/  SHF.L.U32 R3, R2.reuse, 0x6, RZ ;  /* 0x0000000602037819 */ /* 0x040fe400000006ff */
[----:B------:R-:W-:Y:S02]  /*177b0*/  SHF.L.U64.HI R0, R2, 0x6, R0 ;  /* 0x0000000602007819 */ /* 0x000fe40000010200 */
[----:B------:R-:W-:Y:S02]  /*177c0*/  LEA R2, R4, UR5, 0x1 ;  /* 0x0000000504027c11 */ /* 0x000fe4000f8e08ff */
[-C--:B------:R-:W-:Y:S02]  /*177d0*/  @!P1 MOV R4, R175.reuse ;  /* 0x000000af00049202 */ /* 0x080fe40000000f00 */
[----:B------:R-:W-:Y:S02]  /*177e0*/  IADD3 R6, P0, PT, R3, R175, RZ ;  /* 0x000000af03067210 */ /* 0x000fe40007f1e0ff */
[----:B------:R-:W-:Y:S01]  /*177f0*/  IADD3 R182, PT, PT, R182, -0x1, RZ ;  /* 0xffffffffb6b67810 */ /* 0x000fe20007ffe0ff */
[----:B------:R-:W-:Y:S01]  /*17800*/  @!PT LDS RZ, [RZ] ;  /* 0x00000000fffff984 */ /* 0x000fe20000000800 */
[----:B------:R-:W-:Y:S01]  /*17810*/  @!PT LDS RZ, [RZ] ;  /* 0x00000000fffff984 */ /* 0x000fe20000000800 */
[----:B------:R-:W-:Y:S01]  /*17820*/  @!PT LDS RZ, [RZ] ;  /* 0x00000000fffff984 */ /* 0x000fe20000000800 */
[----:B------:R-:W-:Y:S01]  /*17830*/  @!P1 LDGSTS.E.BYPASS.LTC128B.128 [R2+0x5000], desc[UR6][R4.64] ;  /* 0x0500000004029fae */ /* 0x000fe2000b981a06 */
[----:B------:R-:W-:Y:S02]  /*17840*/  IADD3.X R7, PT, PT, R0, R174, RZ, P0, !PT ;  /* 0x000000ae00077210 */ /* 0x000fe400007fe4ff */
[-C--:B------:R-:W-:Y:S04]  /*17850*/  IADD3 R12, P3, PT, R6, R3.reuse, RZ ;  /* 0x00000003060c7210 */ /* 0x080fe80007f7e0ff */
[-C--:B------:R-:W-:Y:S01]  /*17860*/  IADD3.X R13, PT, PT, R7, R0.reuse, RZ, P3, !PT ;  /* 0x00000000070d7210 */ /* 0x080fe20001ffe4ff */
[----:B------:R-:W-:Y:S01]  /*17870*/  @P1 STS.128 [R2+0x5000], RZ ;  /* 0x005000ff02001388 */ /* 0x000fe20000000c00 */
[-C--:B------:R-:W-:Y:S04]  /*17880*/  IADD3 R10, P0, PT, R12, R3.reuse, RZ ;  /* 0x000000030c0a7210 */ /* 0x080fe80007f1e0ff */
[-C--:B------:R-:W-:Y:S02]  /*17890*/  IADD3.X R11, PT, PT, R13, R0.reuse, RZ, P0, !PT ;  /* 0x000000000d0b7210 */ /* 0x080fe400007fe4ff */
[-C--:B------:R-:W-:Y:S01]  /*178a0*/  IADD3 R8, P3, PT, R10, R3.reuse, RZ ;  /* 0x000000030a087210 */ /* 0x080fe20007f7e0ff */
[----:B------:R-:W-:Y:S01]  /*178b0*/  @!PT LDS RZ, [RZ] ;  /* 0x00000000fffff984 */ /* 0x000fe20000000800 */
[----:B------:R-:W-:Y:S01]  /*178c0*/  @!PT LDS RZ, [RZ] ;  /* 0x00000000fffff984 */ /* 0x000fe20000000800 */
[----:B------:R-:W-:Y:S01]  /*178d0*/  @!PT LDS RZ, [RZ] ;  /* 0x00000000fffff984 */ /* 0x000fe20000000800 */
[----:B------:R1:W-:Y:S03]  /*178e0*/  @!P1 LDGSTS.E.BYPASS.LTC128B.128 [R2+0x5800], desc[UR6][R6.64] ;  /* 0x0580000006029fae */ /* 0x0003e6000b981a06 */
[-C--:B------:R-:W-:Y:S05]  /*178f0*/  IADD3.X R9, PT, PT, R11, R0.reuse, RZ, P3, !PT ;  /* 0x000000000b097210 */ /* 0x080fea0001ffe4ff */
[----:B------:R-:W-:Y:S08]  /*17900*/  @P1 STS.128 [R2+0x5800], RZ ;  /* 0x005800ff02001388 */ /* 0x000ff00000000c00 */
[----:B------:R-:W-:Y:S01]  /*17910*/  @!PT LDS RZ, [RZ] ;  /* 0x00000000fffff984 */ /* 0x000fe20000000800 */
[----:B------:R-:W-:Y:S01]  /*17920*/  @!PT LDS RZ, [RZ] ;  /* 0x00000000fffff984 */ /* 0x000fe20000000800 */
[----:B------:R-:W-:Y:S01]  /*17930*/  @!PT LDS RZ, [RZ] ;  /* 0x00000000fffff984 */ /* 0x000fe20000000800 */
[----:B------:R2:W-:Y:S08]  /*17940*/  @!P1 LDGSTS.E.BYPASS.LTC128B.128 [R2+0x6000], desc[UR6][R12.64] ;  /* 0x060000000c029fae */ /* 0x0005f0000b981a06 */
[----:B------:R-:W-:Y:S01]  /*17950*/  @P1 STS.128 [R2+0x6000], RZ ;  /* 0x006000ff02001388 */ /* 0x000fe20000000c00 */
[-C--:B-1----:R-:W-:Y:S04]  /*17960*/  IADD3 R6, P0, PT, R8, R3.reuse, RZ ;  /* 0x0000000308067210 */ /* 0x082fe80007f1e0ff */
[-C--:B------:R-:W-:Y:S03]  /*17970*/  IADD3.X R7, PT, PT, R9, R0.reuse, RZ, P0, !PT ;  /* 0x0000000009077210 */ /* 0x080fe600007fe4ff */
[----:B------:R-:W-:Y:S01]  /*17980*/  @!PT LDS RZ, [RZ] ;  /* 0x00000000fffff984 */ /* 0x000fe20000000800 */
[----:B------:R-:W-:Y:S01]  /*17990*/  @!PT LDS RZ, [RZ] ;  /* 0x00000000fffff984 */ /* 0x000fe20000000800 */
[----:B------:R-:W-:Y:S01]  /*179a0*/  @!PT LDS RZ, [RZ] ;  /* 0x00000000fffff984 */ /* 0x000fe20000000800 */
[----:B------:R-:W-:Y:S01]  /*179b0*/  @!P1 LDGSTS.E.BYPASS.LTC128B.128 [R2+0x6800], desc[UR6][R10.64] ;  /* 0x068000000a029fae */ /* 0x000fe2000b981a06 */
[-C--:B------:R-:W-:Y:S04]  /*179c0*/  IADD3 R4, P3, PT, R6, R3.reuse, RZ ;  /* 0x0000000306047210 */ /* 0x080fe80007f7e0ff */
[----:B------:R-:W-:Y:S02]  /*179d0*/  IADD3.X R5, PT, PT, R7, R0, RZ, P3, !PT ;  /* 0x0000000007057210 */ /* 0x000fe40001ffe4ff */
[----:B------:R-:W-:Y:S01]  /*179e0*/  ISETP.GT.AND P3, PT, R182, R168, PT ;  /* 0x000000a8b600720c */ /* 0x000fe20003f64270 */
[----:B------:R-:W-:Y:S01]  /*179f0*/  @P1 STS.128 [R2+0x6800], RZ ;  /* 0x006800ff02001388 */ /* 0x000fe20000000c00 */
[----:B--2---:R-:W-:Y:S04]  /*17a00*/  @!P1 IADD3 R12, P0, PT, R4, R3, RZ ;  /* 0x00000003040c9210 */ /* 0x004fe80007f1e0ff */
[----:B------:R-:W-:Y:S03]  /*17a10*/  @!P1 IADD3.X R13, PT, PT, R5, R0, RZ, P0, !PT ;  /* 0x00000000050d9210 */ /* 0x000fe600007fe4ff */
[----:B------:R-:W-:Y:S01]  /*17a20*/  @!PT LDS RZ, [RZ] ;  /* 0x00000000fffff984 */ /* 0x000fe20000000800 */
[----:B------:R-:W-:Y:S01]  /*17a30*/  @!PT LDS RZ, [RZ] ;  /* 0x00000000fffff984 */ /* 0x000fe20000000800 */
[----:B------:R-:W-:Y:S01]  /*17a40*/  @!PT LDS RZ, [RZ] ;  /* 0x00000000fffff984 */ /* 0x000fe20000000800 */
[----:B------:R1:W-:Y:S01]  /*17a50*/  @!P1 LDGSTS.E.BYPASS.LTC128B.128 [R2+0x7000], desc[UR6][R8.64] ;  /* 0x0700000008029fae */ /* 0x0003e2000b981a06 */
[----:B------:R-:W-:Y:S02]  /*17a60*/  MOV R0, 0x20 ;  /* 0x0000002000007802 */ /* 0x000fe40000000f00 */
[----:B------:R-:W-:Y:S04]  /*17a70*/  LOP3.LUT P0, RZ, R165, 0x4, RZ, 0xc0, !PT ;  /* 0x00000004a5ff7812 */ /* 0x000fe8000780c0ff */
[----:B------:R-:W-:Y:S01]  /*17a80*/  SEL R0, R0, 0xffffffe0, !P0 ;  /* 0xffffffe000007807 */ /* 0x000fe20004000000 */
[----:B------:R-:W-:Y:S03]  /*17a90*/  @P1 STS.128 [R2+0x7000], RZ ;  /* 0x007000ff02001388 */ /* 0x000fe60000000c00 */
[----:B------:R-:W-:Y:S02]  /*17aa0*/  IADD3 R156, PT, PT, R167, R0, RZ ;  /* 0x00000000a79c7210 */ /* 0x000fe40007ffe0ff */
        /* <DEDUP_REMOVED lines=18> */
[----:B-1----:R-:W2:Y:S08]  /*17bd0*/  LDSM.16.M88.4 R8, [R166+0x1000] ;  /* 0x00100000a608783b */ /* 0x002eb00000000200 */
[----:B------:R-:W3:Y:S08]  /*17be0*/  LDSM.16.M88.4 R16, [R166+0x1400] ;  /* 0x00140000a610783b */ /* 0x000ef00000000200 */
[----:B------:R-:W1:Y:S08]  /*17bf0*/  LDSM.16.M88.4 R24, [R166+0x1800] ;  /* 0x00180000a618783b */ /* 0x000e700000000200 */
[----:B------:R-:W5:Y:S08]  /*17c00*/  LDSM.16.M88.4 R32, [R166+0x1c00] ;  /* 0x001c0000a620783b */ /* 0x000f700000000200 */
        /* <DEDUP_REMOVED lines=12> */
[----:B------:R-:W-:Y:S08]  /*17cd0*/  LDSM.16.M88.4 R156, [R156] ;  /* 0x000000009c9c783b */ /* 0x000ff00000000200 */
[----:B------:R-:W4:Y:S01]  /*17ce0*/  LDSM.16.M88.4 R160, [R0+0x1000] ;  /* 0x0010000000a0783b */ /* 0x000f220000000200 */
[C---:B--2---:R-:W-:Y:S08]  /*17cf0*/  HMMA.16816.F32.BF16 R4, R128.reuse, R8, RZ ;  /* 0x000000088004723c */ /* 0x044ff000000418ff */
[C---:B------:R-:W-:Y:S08]  /*17d00*/  HMMA.16816.F32.BF16 R8, R128.reuse, R10, RZ ;  /* 0x0000000a8008723c */ /* 0x040ff000000418ff */
[C---:B---3--:R-:W-:Y:S08]  /*17d10*/  HMMA.16816.F32.BF16 R12, R128.reuse, R16, RZ ;  /* 0x00000010800c723c */ /* 0x048ff000000418ff */
[C---:B------:R-:W-:Y:S08]  /*17d20*/  HMMA.16816.F32.BF16 R16, R128.reuse, R18, RZ ;  /* 0x000000128010723c */ /* 0x040ff000000418ff */
[C---:B-1----:R-:W-:Y:S08]  /*17d30*/  HMMA.16816.F32.BF16 R20, R128.reuse, R24, RZ ;  /* 0x000000188014723c */ /* 0x042ff000000418ff */
[C---:B------:R-:W-:Y:S08]  /*17d40*/  HMMA.16816.F32.BF16 R24, R128.reuse, R26, RZ ;  /* 0x0000001a8018723c */ /* 0x040ff000000418ff */
[C---:B-----5:R-:W-:Y:S08]  /*17d50*/  HMMA.16816.F32.BF16 R28, R128.reuse, R32, RZ ;  /* 0x00000020801c723c */ /* 0x060ff000000418ff */
        /* <DEDUP_REMOVED lines=43> */
[----:B------:R-:W-:Y:S08]  /*18010*/  FMUL.FTZ R13, R13, UR13 ;  /* 0x0000000d0d0d7c20 */ /* 0x000ff00008410000 */
[----:B------:R-:W1:Y:S01]  /*18020*/  MUFU.TANH R199, R8 ;  /* 0x0000000800c77308 */ /* 0x000e620000002400 */
[----:B------:R-:W-:Y:S09]  /*18030*/  FMUL.FTZ R16, R16, UR13 ;  /* 0x0000000d10107c20 */ /* 0x000ff20008410000 */
[----:B------:R-:W1:Y:S01]  /*18040*/  MUFU.TANH R198, R9 ;  /* 0x0000000900c67308 */ /* 0x000e620000002400 */
[----:B----4-:R-:W4:Y:S09]  /*18050*/  LDSM.16.M88.4 R4, [R0+0x1800] ;  /* 0x001800000004783b */ /* 0x010f320000000200 */
[----:B------:R-:W1:Y:S10]  /*18060*/  MUFU.TANH R211, R10 ;  /* 0x0000000a00d37308 */ /* 0x000e740000002400 */
[----:B------:R5:W1:Y:S10]  /*18070*/  MUFU.TANH R210, R11 ;  /* 0x0000000b00d27308 */ /* 0x000a740000002400 */
[----:B------:R2:W1:Y:S10]  /*18080*/  MUFU.TANH R214, R12 ;  /* 0x0000000c00d67308 */ /* 0x0004740000002400 */
[----:B------:R3:W1:Y:S01]  /*18090*/  MUFU.TANH R213, R13 ;  /* 0x0000000d00d57308 */ /* 0x0006620000002400 */
[----:B-----5:R-:W5:Y:S09]  /*180a0*/  LDSM.16.M88.4 R8, [R0+0x1c00] ;  /* 0x001c00000008783b */ /* 0x020f720000000200 */
[----:B------:R1:W1:Y:S01]  /*180b0*/  MUFU.TANH R217, R16 ;  /* 0x0000001000d97308 */ /* 0x0002620000002400 */
[C---:B----4-:R-:W-:Y:S03]  /*180c0*/  HMMA.16816.F32.BF16 R20, R156.reuse, R4, R20 ;  /* 0x000000049c14723c */ /* 0x050fe60000041814 */
[----:B--2---:R-:W-:Y:S01]  /*180d0*/  FMUL.FTZ R12, R15, UR13 ;  /* 0x0000000d0f0c7c20 */ /* 0x004fe20008410000 */
[----:B------:R-:W-:Y:S04]  /*180e0*/  FMUL.FTZ R15, R18, UR13 ;  /* 0x0000000d120f7c20 */ /* 0x000fe80008410000 */
[C---:B------:R-:W-:Y:S01]  /*180f0*/  HMMA.16816.F32.BF16 R24, R156.reuse, R6, R24 ;  /* 0x000000069c18723c */ /* 0x040fe20000041818 */
[----:B------:R-:W2:Y:S01]  /*18100*/  MUFU.TANH R12, R12 ;  /* 0x0000000c000c7308 */ /* 0x000ea20000002400 */
[----:B------:R-:W4:Y:S01]  /*18110*/  LDSM.16.M88.4 R4, [R0+0x2000] ;  /* 0x002000000004783b */ /* 0x000f220000000200 */
[----:B---3--:R-:W-:Y:S01]  /*18120*/  FMUL.FTZ R13, R14, UR13 ;  /* 0x0000000d0e0d7c20 */ /* 0x008fe20008410000 */
[----:B------:R-:W-:Y:S01]  /*18130*/  FMUL.FTZ R14, R19, UR13 ;  /* 0x0000000d130e7c20 */ /* 0x000fe20008410000 */
[----:B-1----:R-:W-:Y:S06]  /*18140*/  FMUL.FTZ R16, R17, UR13 ;  /* 0x0000000d11107c20 */ /* 0x002fec0008410000 */
[----:B------:R-:W1:Y:S01]  /*18150*/  MUFU.TANH R13, R13 ;  /* 0x0000000d000d7308 */ /* 0x000e620000002400 */
[----:B------:R-:W-:Y:S01]  /*18160*/  FMUL.FTZ R20, R20, UR13 ;  /* 0x0000000d14147c20 */ /* 0x000fe20008410000 */
[----:B------:R-:W-:Y:S01]  /*18170*/  FMUL.FTZ R19, R21, UR13 ;  /* 0x0000000d15137c20 */ /* 0x000fe20008410000 */
[----:B------:R-:W-:Y:S01]  /*18180*/  FMUL.FTZ R18, R22, UR13 ;  /* 0x0000000d16127c20 */ /* 0x000fe20008410000 */
[----:B------:R-:W-:Y:S06]  /*18190*/  FMUL.FTZ R17, R23, UR13 ;  /* 0x0000000d17117c20 */ /* 0x000fec0008410000 */
[----:B------:R-:W3:Y:S01]  /*181a0*/  MUFU.TANH R218, R20 ;  /* 0x0000001400da7308 */ /* 0x000ee20000002400 */
[----:B------:R-:W-:Y:S01]  /*181b0*/  FMUL.FTZ R25, R25, UR13 ;  /* 0x0000000d19197c20 */ /* 0x000fe20008410000 */
[----:B------:R-:W-:Y:S01]  /*181c0*/  FMUL.FTZ R26, R26, UR13 ;  /* 0x0000000d1a1a7c20 */ /* 0x000fe20008410000 */
[----:B------:R-:W-:Y:S01]  /*181d0*/  FMUL.FTZ R27, R27, UR13 ;  /* 0x0000000d1b1b7c20 */ /* 0x000fe20008410000 */
[----:B------:R-:W-:Y:S01]  /*181e0*/  FMUL.FTZ R24, R24, UR13 ;  /* 0x0000000d18187c20 */ /* 0x000fe20008410000 */
[C---:B-----5:R-:W-:Y:S05]  /*181f0*/  HMMA.16816.F32.BF16 R28, R156.reuse, R8, R28 ;  /* 0x000000089c1c723c */ /* 0x060fea000004181c */
[----:B------:R-:W1:Y:S03]  /*18200*/  MUFU.TANH R224, R25 ;  /* 0x0000001900e07308 */ /* 0x000e660000002400 */
[C---:B------:R-:W-:Y:S07]  /*18210*/  HMMA.16816.F32.BF16 R32, R156.reuse, R10, R32 ;  /* 0x0000000a9c20723c */ /* 0x040fee0000041820 */
[----:B------:R-:W1:Y:S01]  /*18220*/  MUFU.TANH R223, R26 ;  /* 0x0000001a00df7308 */ /* 0x000e620000002400 */
[----:B------:R-:W5:Y:S09]  /*18230*/  LDSM.16.M88.4 R8, [R0+0x2400] ;  /* 0x002400000008783b */ /* 0x000f720000000200 */
[----:B------:R-:W1:Y:S01]  /*18240*/  MUFU.TANH R222, R27 ;  /* 0x0000001b00de7308 */ /* 0x000e620000002400 */
[C---:B----4-:R-:W-:Y:S03]  /*18250*/  HMMA.16816.F32.BF16 R36, R156.reuse, R4, R36 ;  /* 0x000000049c24723c */ /* 0x050fe60000041824 */
[----:B------:R-:W-:Y:S01]  /*18260*/  FMUL.FTZ R28, R28, UR13 ;  /* 0x0000000d1c1c7c20 */ /* 0x000fe20008410000 */
[----:B------:R-:W-:Y:S05]  /*18270*/  FMUL.FTZ R29, R29, UR13 ;  /* 0x0000000d1d1d7c20 */ /* 0x000fea0008410000 */
[----:B------:R4:W1:Y:S01]  /*18280*/  MUFU.TANH R229, R28 ;  /* 0x0000001c00e57308 */ /* 0x0008620000002400 */
[C---:B------:R-:W-:Y:S01]  /*18290*/  HMMA.16816.F32.BF16 R40, R156.reuse, R6, R40 ;  /* 0x000000069c28723c */ /* 0x040fe20000041828 */
[----:B------:R-:W2:Y:S02]  /*182a0*/  LDSM.16.M88.4 R4, [R0+0x2800] ;  /* 0x002800000004783b */ /* 0x000ea40000000200 */
[----:B------:R-:W-:Y:S06]  /*182b0*/  FMUL.FTZ R32, R32, UR13 ;  /* 0x0000000d20207c20 */ /* 0x000fec0008410000 */
[----:B------:R3:W1:Y:S01]  /*182c0*/  MUFU.TANH R228, R29 ;  /* 0x0000001d00e47308 */ /* 0x0006620000002400 */
[----:B------:R-:W-:Y:S09]  /*182d0*/  FMUL.FTZ R36, R36, UR13 ;  /* 0x0000000d24247c20 */ /* 0x000ff20008410000 */
[----:B------:R1:W1:Y:S01]  /*182e0*/  MUFU.TANH R230, R32 ;  /* 0x0000002000e67308 */ /* 0x0002620000002400 */
[----:B----4-:R-:W-:Y:S01]  /*182f0*/  FMUL.FTZ R28, R31, UR13 ;  /* 0x0000000d1f1c7c20 */ /* 0x010fe20008410000 */
[----:B------:R-:W-:Y:S01]  /*18300*/  FMUL.FTZ R31, R34, UR13 ;  /* 0x0000000d221f7c20 */ /* 0x000fe20008410000 */
[----:B------:R-:W-:Y:S01]  /*18310*/  FMUL.FTZ R34, R38, UR13 ;  /* 0x0000000d26227c20 */ /* 0x000fe20008410000 */
[----:B------:R-:W-:Y:S01]  /*18320*/  FMUL.FTZ R40, R40, UR13 ;  /* 0x0000000d28287c20 */ /* 0x000fe20008410000 */
[----:B------:R-:W-:Y:S05]  /*18330*/  FMUL.FTZ R38, R42, UR13 ;  /* 0x0000000d2a267c20 */ /* 0x000fea0008410000 */
[----:B------:R-:W4:Y:S01]  /*18340*/  MUFU.TANH R233, R40 ;  /* 0x0000002800e97308 */ /* 0x000f220000002400 */
[C---:B-----5:R-:W-:Y:S03]  /*18350*/  HMMA.16816.F32.BF16 R44, R156.reuse, R8, R44 ;  /* 0x000000089c2c723c */ /* 0x060fe6000004182c */
[----:B---3--:R-:W-:Y:S01]  /*18360*/  FMUL.FTZ R29, R30, UR13 ;  /* 0x0000000d1e1d7c20 */ /* 0x008fe20008410000 */
[----:B------:R-:W-:Y:S01]  /*18370*/  FMUL.FTZ R30, R35, UR13 ;  /* 0x0000000d231e7c20 */ /* 0x000fe20008410000 */
[----:B------:R-:W-:Y:S01]  /*18380*/  FMUL.FTZ R35, R37, UR13 ;  /* 0x0000000d25237c20 */ /* 0x000fe20008410000 */
[----:B------:R-:W-:Y:S03]  /*18390*/  FMUL.FTZ R37, R43, UR13 ;  /* 0x0000000d2b257c20 */ /* 0x000fe60008410000 */
[----:B------:R-:W3:Y:S01]  /*183a0*/  MUFU.TANH R16, R16 ;  /* 0x0000001000107308 */ /* 0x000ee20000002400 */
[C---:B------:R-:W-:Y:S01]  /*183b0*/  HMMA.16816.F32.BF16 R48, R156.reuse, R10, R48 ;  /* 0x0000000a9c30723c */ /* 0x040fe20000041830 */
[----:B------:R-:W5:Y:S02]  /*183c0*/  LDSM.16.M88.4 R8, [R0+0x2c00] ;  /* 0x002c00000008783b */ /* 0x000f640000000200 */
[----:B-1----:R-:W-:Y:S01]  /*183d0*/  FMUL.FTZ R32, R33, UR13 ;  /* 0x0000000d21207c20 */ /* 0x002fe20008410000 */
[----:B------:R-:W-:Y:S01]  /*183e0*/  FMUL.FTZ R33, R39, UR13 ;  /* 0x0000000d27217c20 */ /* 0x000fe20008410000 */
[----:B------:R-:W-:Y:S04]  /*183f0*/  FMUL.FTZ R39, R41, UR13 ;  /* 0x0000000d29277c20 */ /* 0x000fe80008410000 */
[----:B------:R-:W1:Y:S01]  /*18400*/  MUFU.TANH R15, R15 ;  /* 0x0000000f000f7308 */ /* 0x000e620000002400 */
[C---:B--2---:R-:W-:Y:S03]  /*18410*/  HMMA.16816.F32.BF16 R52, R156.reuse, R4, R52 ;  /* 0x000000049c34723c */ /* 0x044fe60000041834 */
[----:B------:R-:W-:Y:S01]  /*18420*/  FMUL.FTZ R44, R44, UR13 ;  /* 0x0000000d2c2c7c20 */ /* 0x000fe20008410000 */
[----:B------:R-:W-:Y:S01]  /*18430*/  FMUL.FTZ R42, R47, UR13 ;  /* 0x0000000d2f2a7c20 */ /* 0x000fe20008410000 */
[----:B------:R-:W-:Y:S04]  /*18440*/  FMUL.FTZ R43, R46, UR13 ;  /* 0x0000000d2e2b7c20 */ /* 0x000fe80008410000 */
[----:B------:R-:W2:Y:S01]  /*18450*/  MUFU.TANH R14, R14 ;  /* 0x0000000e000e7308 */ /* 0x000ea20000002400 */
[C---:B------:R-:W-:Y:S01]  /*18460*/  HMMA.16816.F32.BF16 R56, R156.reuse, R6, R56 ;  /* 0x000000069c38723c */ /* 0x040fe20000041838 */
[----:B------:R-:W4:Y:S02]  /*18470*/  LDSM.16.M88.4 R4, [R0+0x3000] ;  /* 0x003000000004783b */ /* 0x000f240000000200 */
[----:B------:R-:W-:Y:S01]  /*18480*/  FMUL.FTZ R48, R48, UR13 ;  /* 0x0000000d30307c20 */ /* 0x000fe20008410000 */
[----:B------:R-:W-:Y:S01]  /*18490*/  FMUL.FTZ R50, R50, UR13 ;  /* 0x0000000d32327c20 */ /* 0x000fe20008410000 */
[----:B------:R-:W-:Y:S04]  /*184a0*/  FMUL.FTZ R51, R51, UR13 ;  /* 0x0000000d33337c20 */ /* 0x000fe80008410000 */
        /* <DEDUP_REMOVED lines=12> */
[C---:B-----5:R-:W-:Y:S03]  /*18570*/  HMMA.16816.F32.BF16 R60, R156.reuse, R8, R60 ;  /* 0x000000089c3c723c */ /* 0x060fe6000004183c */
[----:B---3--:R-:W-:Y:S05]  /*18580*/  FMUL.FTZ R44, R45, UR13 ;  /* 0x0000000d2d2c7c20 */ /* 0x008fea0008410000 */
[----:B------:R-:W3:Y:S01]  /*18590*/  MUFU.TANH R236, R51 ;  /* 0x0000003300ec7308 */ /* 0x000ee20000002400 */
[C---:B------:R-:W-:Y:S01]  /*185a0*/  HMMA.16816.F32.BF16 R64, R156.reuse, R10, R64 ;  /* 0x0000000a9c40723c */ /* 0x040fe20000041840 */
[----:B------:R-:W5:Y:S08]  /*185b0*/  LDSM.16.M88.4 R8, [R0+0x3400] ;  /* 0x003400000008783b */ /* 0x000f700000000200 */
[----:B------:R-:W1:Y:S01]  /*185c0*/  MUFU.TANH R245, R52 ;  /* 0x0000003400f57308 */ /* 0x000e620000002400 */
[C---:B----4-:R-:W-:Y:S03]  /*185d0*/  HMMA.16816.F32.BF16 R68, R156.reuse, R4, R68 ;  /* 0x000000049c44723c */ /* 0x050fe60000041844 */
[----:B------:R-:W-:Y:S01]  /*185e0*/  FMUL.FTZ R60, R60, UR13 ;  /* 0x0000000d3c3c7c20 */ /* 0x000fe20008410000 */
[----:B------:R-:W-:Y:S05]  /*185f0*/  FMUL.FTZ R61, R61, UR13 ;  /* 0x0000000d3d3d7c20 */ /* 0x000fea0008410000 */
[----:B------:R-:W4:Y:S01]  /*18600*/  MUFU.TANH R244, R53 ;  /* 0x0000003500f47308 */ /* 0x000f220000002400 */
[----:B------:R-:W-:Y:S01]  /*18610*/  FMUL.FTZ R62, R62, UR13 ;  /* 0x0000000d3e3e7c20 */ /* 0x000fe20008410000 */
[----:B------:R-:W-:Y:S01]  /*18620*/  FMUL.FTZ R63, R63, UR13 ;  /* 0x0000000d3f3f7c20 */ /* 0x000fe20008410000 */
[C---:B------:R-:W-:Y:S01]  /*18630*/  HMMA.16816.F32.BF16 R72, R156.reuse, R6, R72 ;  /* 0x000000069c48723c */ /* 0x040fe20000041848 */
[----:B------:R-:W2:Y:S02]  /*18640*/  LDSM.16.M88.4 R4, [R0+0x3800] ;  /* 0x003800000004783b */ /* 0x000ea40000000200 */
        /* <DEDUP_REMOVED lines=20> */
[C---:B--2---:R-:W-:Y:S03]  /*18790*/  HMMA.16816.F32.BF16 R84, R156.reuse, R4, R84 ;  /* 0x000000049c54723c */ /* 0x044fe60000041854 */
[----:B------:R-:W-:Y:S06]  /*187a0*/  FMUL.FTZ R76, R76, UR13 ;  /* 0x0000000d4c4c7c20 */ /* 0x000fec0008410000 */
[----:B------:R-:W2:Y:S01]  /*187b0*/  MUFU.TANH R246, R59 ;  /* 0x0000003b00f67308 */ /* 0x000ea20000002400 */
[----:B------:R-:W-:Y:S01]  /*187c0*/  FMUL.FTZ R77, R77, UR13 ;  /* 0x0000000d4d4d7c20 */ /* 0x000fe20008410000 */
[----:B------:R-:W-:Y:S01]  /*187d0*/  FMUL.FTZ R78, R78, UR13 ;  /* 0x0000000d4e4e7c20 */ /* 0x000fe20008410000 */
[----:B------:R-:W-:Y:S01]  /*187e0*/  FMUL.FTZ R79, R79, UR13 ;  /* 0x0000000d4f4f7c20 */ /* 0x000fe20008410000 */
[C---:B------:R-:W-:Y:S01]  /*187f0*/  HMMA.16816.F32.BF16 R88, R156.reuse, R6, R88 ;  /* 0x000000069c58723c */ /* 0x040fe20000041858 */
[----:B------:R-:W3:Y:S02]  /*18800*/  LDSM.16.M88.4 R4, [R0+0x4000] ;  /* 0x004000000004783b */ /* 0x000ee40000000200 */
        /* <DEDUP_REMOVED lines=28> */
[----:B------:R2:W1:Y:S01]  /*189d0*/  MUFU.TANH R188, R87 ;  /* 0x0000005700bc7308 */ /* 0x0004620000002400 */
[----:B------:R-:W-:Y:S01]  /*189e0*/  FMUL.FTZ R98, R98, UR13 ;  /* 0x0000000d62627c20 */ /* 0x000fe20008410000 */
[----:B------:R-:W-:Y:S01]  /*189f0*/  FMUL.FTZ R96, R96, UR13 ;  /* 0x0000000d60607c20 */ /* 0x000fe20008410000 */
[----:B------:R-:W-:Y:S01]  /*18a00*/  FMUL.FTZ R97, R97, UR13 ;  /* 0x0000000d61617c20 */ /* 0x000fe20008410000 */
[----:B------:R-:W-:Y:S06]  /*18a10*/  FMUL.FTZ R99, R99, UR13 ;  /* 0x0000000d63637c20 */ /* 0x000fec0008410000 */
[----:B------:R3:W1:Y:S01]  /*18a20*/  MUFU.TANH R185, R92 ;  /* 0x0000005c00b97308 */ /* 0x0006620000002400 */
[----:B------:R-:W-:Y:S09]  /*18a30*/  FMUL.FTZ R100, R100, UR13 ;  /* 0x0000000d64647c20 */ /* 0x000ff20008410000 */
[----:B------:R1:W1:Y:S01]  /*18a40*/  MUFU.TANH R162, R93 ;  /* 0x0000005d00a27308 */ /* 0x0002620000002400 */
[----:B--2---:R-:W-:Y:S01]  /*18a50*/  FMUL.FTZ R87, R103, UR13 ;  /* 0x0000000d67577c20 */ /* 0x004fe20008410000 */
[----:B------:R-:W-:Y:S01]  /*18a60*/  FMUL.FTZ R81, R105, UR13 ;  /* 0x0000000d69517c20 */ /* 0x000fe20008410000 */
[----:B------:R-:W-:Y:S01]  /*18a70*/  FMUL.FTZ R27, R106, UR13 ;  /* 0x0000000d6a1b7c20 */ /* 0x000fe20008410000 */
[----:B------:R-:W-:Y:S01]  /*18a80*/  FMUL.FTZ R26, R107, UR13 ;  /* 0x0000000d6b1a7c20 */ /* 0x000fe20008410000 */
[C---:B-----5:R-:W-:Y:S05]  /*18a90*/  HMMA.16816.F32.BF16 R108, R156.reuse, R8, R108 ;  /* 0x000000089c6c723c */ /* 0x060fea000004186c */
[----:B------:R2:W2:Y:S01]  /*18aa0*/  MUFU.TANH R153, R98 ;  /* 0x0000006200997308 */ /* 0x0004a20000002400 */
[----:B---3--:R-:W-:Y:S02]  /*18ab0*/  FMUL.FTZ R92, R104, UR13 ;  /* 0x0000000d685c7c20 */ /* 0x008fe40008410000 */
[C---:B------:R-:W-:Y:S01]  /*18ac0*/  HMMA.16816.F32.BF16 R112, R156.reuse, R10, R112 ;  /* 0x0000000a9c70723c */ /* 0x040fe20000041870 */
[----:B------:R-:W3:Y:S01]  /*18ad0*/  LDSM.16.M88.4 R8, [R0+0x4c00] ;  /* 0x004c00000008783b */ /* 0x000ee20000000200 */
[----:B------:R-:W-:Y:S05]  /*18ae0*/  DEPBAR.LE SB0, 0x0 ;  /* 0x000080000000791a */ /* 0x000fea0000000000 */
[----:B------:R-:W3:Y:S01]  /*18af0*/  MUFU.TANH R19, R19 ;  /* 0x0000001300137308 */ /* 0x000ee20000002400 */
[----:B-1----:R-:W-:Y:S01]  /*18b00*/  FMUL.FTZ R93, R102, UR13 ;  /* 0x0000000d665d7c20 */ /* 0x002fe20008410000 */
[C---:B----4-:R-:W-:Y:S08]  /*18b10*/  HMMA.16816.F32.BF16 R116, R156.reuse, R4, R116 ;  /* 0x000000049c74723c */ /* 0x050ff00000041874 */
[----:B------:R-:W1:Y:S01]  /*18b20*/  MUFU.TANH R18, R18 ;  /* 0x0000001200127308 */ /* 0x000e620000002400 */
[----:B------:R-:W-:Y:S01]  /*18b30*/  BAR.SYNC.DEFER_BLOCKING 0x0 ;  /* 0x0000000000007b1d */ /* 0x000fe20000010000 */
[----:B--2---:R-:W-:Y:S01]  /*18b40*/  FMUL.FTZ R98, R101, UR13 ;  /* 0x0000000d65627c20 */ /* 0x004fe20008410000 */
[C---:B------:R-:W-:Y:S03]  /*18b50*/  HMMA.16816.F32.BF16 R120, R156.reuse, R6, R120 ;  /* 0x000000069c78723c */ /* 0x040fe60000041878 */
[----:B------:R-:W-:Y:S01]  /*18b60*/  FMUL.FTZ R25, R108, UR13 ;  /* 0x0000000d6c197c20 */ /* 0x000fe20008410000 */
[----:B------:R-:W-:Y:S03]  /*18b70*/  FMUL.FTZ R66, R109, UR13 ;  /* 0x0000000d6d427c20 */ /* 0x000fe60008410000 */
[----:B------:R-:W2:Y:S01]  /*18b80*/  MUFU.TANH R17, R17 ;  /* 0x0000001100117308 */ /* 0x000ea20000002400 */
[----:B------:R-:W-:Y:S01]  /*18b90*/  FMUL.FTZ R64, R110, UR13 ;  /* 0x0000000d6e407c20 */ /* 0x000fe20008410000 */
[----:B------:R-:W-:Y:S01]  /*18ba0*/  FMUL.FTZ R62, R111, UR13 ;  /* 0x0000000d6f3e7c20 */ /* 0x000fe20008410000 */
[----:B------:R-:W-:Y:S01]  /*18bb0*/  FMUL.FTZ R63, R112, UR13 ;  /* 0x0000000d703f7c20 */ /* 0x000fe20008410000 */
[----:B------:R-:W-:Y:S01]  /*18bc0*/  FMUL.FTZ R61, R113, UR13 ;  /* 0x0000000d713d7c20 */ /* 0x000fe20008410000 */
[----:B------:R-:W-:Y:S01]  /*18bd0*/  FMUL.FTZ R60, R114, UR13 ;  /* 0x0000000d723c7c20 */ /* 0x000fe20008410000 */
[----:B------:R-:W-:Y:S01]  /*18be0*/  FMUL.FTZ R58, R115, UR13 ;  /* 0x0000000d733a7c20 */ /* 0x000fe20008410000 */
[----:B------:R-:W-:Y:S03]  /*18bf0*/  FMUL.FTZ R59, R116, UR13 ;  /* 0x0000000d743b7c20 */ /* 0x000fe60008410000 */
[----:B------:R4:W1:Y:S01]  /*18c00*/  MUFU.TANH R225, R24 ;  /* 0x0000001800e17308 */ /* 0x0008620000002400 */
[----:B------:R-:W-:Y:S01]  /*18c10*/  FMUL.FTZ R57, R117, UR13 ;  /* 0x0000000d75397c20 */ /* 0x000fe20008410000 */
[----:B------:R-:W-:Y:S01]  /*18c20*/  FMUL.FTZ R56, R118, UR13 ;  /* 0x0000000d76387c20 */ /* 0x000fe20008410000 */
[----:B------:R-:W-:Y:S01]  /*18c30*/  FMUL.FTZ R54, R119, UR13 ;  /* 0x0000000d77367c20 */ /* 0x000fe20008410000 */
[----:B------:R-:W-:Y:S01]  /*18c40*/  FMUL.FTZ R55, R120, UR13 ;  /* 0x0000000d78377c20 */ /* 0x000fe20008410000 */
[----:B------:R-:W-:Y:S05]  /*18c50*/  FMUL.FTZ R53, R121, UR13 ;  /* 0x0000000d79357c20 */ /* 0x000fea0008410000 */
[----:B------:R-:W1:Y:S01]  /*18c60*/  MUFU.TANH R29, R29 ;  /* 0x0000001d001d7308 */ /* 0x000e620000002400 */
[----:B------:R-:W-:Y:S01]  /*18c70*/  FMUL.FTZ R52, R122, UR13 ;  /* 0x0000000d7a347c20 */ /* 0x000fe20008410000 */
[----:B------:R-:W-:Y:S01]  /*18c80*/  FMUL.FTZ R51, R123, UR13 ;  /* 0x0000000d7b337c20 */ /* 0x000fe20008410000 */
[C---:B---3--:R-:W-:Y:S07]  /*18c90*/  HMMA.16816.F32.BF16 R124, R156.reuse, R8, R124 ;  /* 0x000000089c7c723c */ /* 0x048fee000004187c */
[----:B------:R-:W3:Y:S01]  /*18ca0*/  MUFU.TANH R28, R28 ;  /* 0x0000001c001c7308 */ /* 0x000ee20000002400 */
[----:B------:R-:W-:Y:S09]  /*18cb0*/  HMMA.16816.F32.BF16 R128, R156, R10, R128 ;  /* 0x0000000a9c80723c */ /* 0x000ff20000041880 */
[----:B------:R-:W1:Y:S02]  /*18cc0*/  MUFU.TANH R32, R32 ;  /* 0x0000002000207308 */ /* 0x000e640000002400 */
        /* <DEDUP_REMOVED lines=8> */
[----:B------:R-:W-:Y:S01]  /*18d50*/  FMUL.FTZ R20, R130, UR13 ;  /* 0x0000000d82147c20 */ /* 0x000fe20008410000 */
[----:B------:R-:W-:Y:S08]  /*18d60*/  FMUL.FTZ R3, R131, UR13 ;  /* 0x0000000d83037c20 */ /* 0x000ff00008410000 */
        /* <DEDUP_REMOVED lines=11> */
[----:B------:R4:W1:Y:S10]  /*18e20*/  MUFU.TANH R235, R65 ;  /* 0x0000004100eb7308 */ /* 0x0008740000002400 */
        /* <DEDUP_REMOVED lines=78> */
[----:B------:R-:W-:Y:S03]  /*19310*/  IADD3 R5, PT, PT, R178, -0x100, RZ ;  /* 0xffffff00b2057810 */ /* 0x000fe60007ffe0ff */
[----:B------:R-:W-:Y:S02]  /*19320*/  IABS R8, R23 ;  /* 0x0000001700087213 */ /* 0x000fe40000000000 */
[----:B------:R-:W-:Y:S02]  /*19330*/  IABS R10, R5 ;  /* 0x00000005000a7213 */ /* 0x000fe40000000000 */
[-C--:B--2---:R-:W-:Y:S02]  /*19340*/  IABS R4, R6.reuse ;  /* 0x0000000600047213 */ /* 0x084fe40000000000 */
[-C--:B------:R-:W-:Y:S02]  /*19350*/  LOP3.LUT R23, R23, R6.reuse, RZ, 0x3c, !PT ;  /* 0x0000000617177212 */ /* 0x080fe400078e3cff */
[----:B------:R-:W2:Y:S01]  /*19360*/  I2F.RP R68, R4 ;  /* 0x0000000400447306 */ /* 0x000ea20000209400 */
[----:B------:R-:W-:Y:S09]  /*19370*/  LOP3.LUT R5, R5, R6, RZ, 0x3c, !PT ;  /* 0x0000000605057212 */ /* 0x000ff200078e3cff */
[----:B--2---:R-:W2:Y:S02]  /*19380*/  MUFU.RCP R68, R68 ;  /* 0x0000004400447308 */ /* 0x004ea40000001000 */
[----:B--2---:R-:W-:Y:S08]  /*19390*/  VIADD R68, R68, 0xffffffe ;  /* 0x0ffffffe44447836 */ /* 0x004ff00000000000 */
[----:B------:R-:W2:Y:S02]  /*193a0*/  F2I.FTZ.U32.TRUNC.NTZ R69, R68 ;  /* 0x0000004400457305 */ /* 0x000ea4000021f000 */
[--C-:B--2---:R-:W-:Y:S02]  /*193b0*/  IMAD.MOV R24, RZ, RZ, -R69.reuse ;  /* 0x000000ffff187224 */ /* 0x104fe400078e0a45 */
        /* <DEDUP_REMOVED lines=29> */
[CC--:B------:R-:W-:Y:S02]  /*19590*/  LEA R8, P4, R11.reuse, R176.reuse, 0x2 ;  /* 0x000000b00b087211 */ /* 0x0c0fe400078810ff */
[C---:B------:R-:W-:Y:S02]  /*195a0*/  LEA R4, P3, R24.reuse, R176, 0x2 ;  /* 0x000000b018047211 */ /* 0x040fe400078610ff */
[-C--:B------:R-:W-:Y:S02]  /*195b0*/  LEA.HI.X.SX32 R9, R11, R177.reuse, 0x2, P4 ;  /* 0x000000b10b097211 */ /* 0x080fe400020f16ff */
[C---:B------:R-:W-:Y:S03]  /*195c0*/  LEA.HI.X.SX32 R5, R24.reuse, R177, 0x2, P3 ;  /* 0x000000b118057211 */ /* 0x040fe600018f16ff */
[----:B------:R2:W3:Y:S04]  /*195d0*/  LDG.E R8, desc[UR6][R8.64] ;  /* 0x0000000608087981 */ /* 0x0004e8000c1e1900 */
[----:B------:R4:W3:Y:S01]  /*195e0*/  LDG.E R7, desc[UR6][R4.64] ;  /* 0x0000000604077981 */ /* 0x0008e2000c1e1900 */
[----:B--2---:R-:W-:Y:S04]  /*195f0*/  IMAD.IADD R9, R24, 0x1, -R11 ;  /* 0x0000000118097824 */ /* 0x004fe800078e0a0b */
[----:B------:R-:W-:Y:S01]  /*19600*/  IMAD R9, R9, R6, -0x100 ;  /* 0xffffff0009097424 */ /* 0x000fe200078e0206 */
[----:B----4-:R-:W2:Y:S04]  /*19610*/  LDC.64 R4, c[0x0][0x3b8] ;  /* 0x0000ee00ff047b82 */ /* 0x010ea80000000a00 */
[----:B------:R-:W-:Y:S05]  /*19620*/  SHF.R.S32.HI R6, RZ, 0x1f, R9 ;  /* 0x0000001fff067819 */ /* 0x000fea0000011409 */
[-C--:B--2---:R-:W-:Y:S02]  /*19630*/  IMAD R6, R6, R4.reuse, RZ ;  /* 0x0000000406067224 */ /* 0x084fe400078e02ff */
[C---:B------:R-:W-:Y:S04]  /*19640*/  IMAD.WIDE.U32 R10, R9.reuse, R4, RZ ;  /* 0x00000004090a7225 */ /* 0x040fe800078e00ff */
[----:B------:R-:W-:Y:S05]  /*19650*/  IMAD R6, R9, R5, R6 ;  /* 0x0000000509067224 */ /* 0x000fea00078e0206 */
[----:B------:R-:W-:Y:S01]  /*19660*/  IADD3 R11, PT, PT, R11, R6, RZ ;  /* 0x000000060b0b7210 */ /* 0x000fe20007ffe0ff */
[----:B---3--:R-:W-:Y:S04]  /*19670*/  IMAD.IADD R7, R8, 0x1, -R7 ;  /* 0x0000000108077824 */ /* 0x008fe800078e0a07 */
[----:B------:R-:W-:Y:S01]  /*19680*/  IMAD.WIDE.U32 R10, R7, UR8, R10 ;  /* 0x00000008070a7c25 */ /* 0x000fe2000f8e000a */
[----:B------:R-:W-:Y:S02]  /*19690*/  SHF.R.S32.HI R5, RZ, 0x1f, R7 ;  /* 0x0000001fff057819 */ /* 0x000fe40000011407 */
[C---:B------:R-:W-:Y:S03]  /*196a0*/  LEA R173, P3, R10.reuse, R173, 0x1 ;  /* 0x000000ad0aad7211 */ /* 0x040fe600078608ff */
[----:B------:R-:W-:Y:S04]  /*196b0*/  IMAD R5, R5, UR8, RZ ;  /* 0x0000000805057c24 */ /* 0x000fe8000f8e02ff */
[----:B------:R-:W-:Y:S04]  /*196c0*/  IMAD R5, R7, UR9, R5 ;  /* 0x0000000907057c24 */ /* 0x000fe8000f8e0205 */
[----:B------:R-:W-:Y:S05]  /*196d0*/  IMAD.IADD R5, R11, 0x1, R5 ;  /* 0x000000010b057824 */ /* 0x000fea00078e0205 */
[----:B------:R-:W-:Y:S07]  /*196e0*/  LEA.HI.X R172, R10, R172, R5, 0x1, P3 ;  /* 0x000000ac0aac7211 */ /* 0x000fee00018f0c05 */
.L_x_1327:
[C---:B------:R-:W-:Y:S01]  /*196f0*/  IMAD.SHL.U32 R6, R4.reuse, 0x20, RZ ;  /* 0x0000002004067824 */ /* 0x040fe200078e00ff */
[C-C-:B------:R-:W-:Y:S01]  /*19700*/  SHF.L.U64.HI R7, R4.reuse, 0x5, R0.reuse ;  /* 0x0000000504077819 */ /* 0x140fe20000010200 */
[C---:B------:R-:W-:Y:S01]  /*19710*/  IMAD.SHL.U32 R5, R4.reuse, 0x40, RZ ;  /* 0x0000004004057824 */ /* 0x040fe200078e00ff */
[----:B------:R-:W-:Y:S02]  /*19720*/  SHF.L.U64.HI R0, R4, 0x6, R0 ;  /* 0x0000000604007819 */ /* 0x000fe40000010200 */
[C---:B------:R-:W-:Y:S04]  /*19730*/  LEA R8, P4, R6.reuse, R173, 0x1 ;  /* 0x000000ad06087211 */ /* 0x040fe800078808ff */
[----:B------:R-:W-:Y:S01]  /*19740*/  LEA.HI.X R9, R6, R172, R7, 0x1, P4 ;  /* 0x000000ac06097211 */ /* 0x000fe200020f0c07 */
[----:B------:R-:W-:Y:S01]  /*19750*/  @!P1 IMAD.MOV.U32 R6, RZ, RZ, R173 ;  /* 0x000000ffff069224 */ /* 0x000fe200078e00ad */
[----:B------:R-:W-:Y:S01]  /*19760*/  IADD3 R10, P3, PT, R5, R8, RZ ;  /* 0x00000008050a7210 */ /* 0x000fe20007f7e0ff */
[----:B------:R-:W-:Y:S03]  /*19770*/  @!P1 IMAD.MOV.U32 R7, RZ, RZ, R172 ;  /* 0x000000ffff079224 */ /* 0x000fe600078e00ac */
[-C--:B------:R-:W-:Y:S01]  /*19780*/  IADD3 R68, P4, PT, R10, R5.reuse, RZ ;  /* 0x000000050a447210 */ /* 0x080fe20007f9e0ff */
[----:B------:R-:W-:Y:S01]  /*19790*/  IMAD.X R11, R0, 0x1, R9, P3 ;  /* 0x00000001000b7824 */ /* 0x000fe200018e0609 */
        /* <DEDUP_REMOVED lines=20> */
[-C--:B--2---:R-:W-:Y:S03]  /*198e0*/  IADD3 R6, P3, PT, R68, R5.reuse, RZ ;  /* 0x0000000544067210 */ /* 0x084fe60007f7e0ff */
[----:B------:R3:W-:Y:S02]  /*198f0*/  @P1 STS.128 [R2+0x2800], RZ ;  /* 0x002800ff02001388 */ /* 0x0007e40000000c00 */
[--C-:B------:R-:W-:Y:S01]  /*19900*/  IMAD.X R7, R69, 0x1, R0.reuse, P3 ;  /* 0x0000000145077824 */ /* 0x100fe200018e0600 */
[-C--:B----4-:R-:W-:Y:S04]  /*19910*/  IADD3 R8, P5, PT, R6, R5.reuse, RZ ;  /* 0x0000000506087210 */ /* 0x090fe80007fbe0ff */
[----:B------:R-:W-:Y:S01]  /*19920*/  @!PT LDS RZ, [RZ] ;  /* 0x00000000fffff984 */ /* 0x000fe20000000800 */
[----:B------:R-:W-:Y:S01]  /*19930*/  @!PT LDS RZ, [RZ] ;  /* 0x00000000fffff984 */ /* 0x000fe20000000800 */
[----:B------:R-:W-:Y:S01]  /*19940*/  @!PT LDS RZ, [RZ] ;  /* 0x00000000fffff984 */ /* 0x000fe20000000800 */
[----:B------:R3:W-:Y:S01]  /*19950*/  @!P1 LDGSTS.E.BYPASS.LTC128B.128 [R2+0x3000], desc[UR6][R6.64] ;  /* 0x0300000006029fae */ /* 0x0007e2000b981a06 */
[-C--:B------:R-:W-:Y:S01]  /*19960*/  IADD3 R4, P4, PT, R8, R5.reuse, RZ ;  /* 0x0000000508047210 */ /* 0x080fe20007f9e0ff */
[--C-:B------:R-:W-:Y:S02]  /*19970*/  IMAD.X R9, R7, 0x1, R0.reuse, P5 ;  /* 0x0000000107097824 */ /* 0x100fe400028e0600 */
[----:B------:R3:W-:Y:S01]  /*19980*/  @P1 STS.128 [R2+0x3000], RZ ;  /* 0x003000ff02001388 */ /* 0x0007e20000000c00 */
[----:B-----5:R-:W-:Y:S01]  /*19990*/  @!P1 IADD3 R10, P3, PT, R4, R5, RZ ;  /* 0x00000005040a9210 */ /* 0x020fe20007f7e0ff */
        /* <DEDUP_REMOVED lines=18> */
.L_x_1326:
[----:B---3--:R-:W-:Y:S02]  /*19ac0*/  FMNMX3.FTZ R4, R151, R197, R196, !PT ;  /* 0x000000c597047276 */ /* 0x008fe400078100c4 */
        /* <DEDUP_REMOVED lines=74> */
[C---:B------:R-:W-:Y:S01]  /*19f70*/  FADD.FTZ R4, -R2.reuse, R151 ;  /* 0x0000009702047221 */ /* 0x040fe20000010100 */
[----:B------:R-:W-:Y:S03]  /*19f80*/  FMUL.FTZ R49, R2, UR4 ;  /* 0x0000000402317c20 */ /* 0x000fe60008410000 */
[----:B------:R-:W-:Y:S01]  /*19f90*/  FMUL.FTZ R24, R4, UR4 ;  /* 0x0000000404187c20 */ /* 0x000fe20008410000 */
[C---:B------:R-:W-:Y:S01]  /*19fa0*/  FADD.FTZ R4, -R0.reuse, R150 ;  /* 0x0000009600047221 */ /* 0x040fe20000010100 */
[----:B------:R-:W-:Y:S02]  /*19fb0*/  FSEL R49, R49, RZ, P1 ;  /* 0x000000ff31317208 */ /* 0x000fe40000800000 */
[----:B------:R-:W-:Y:S01]  /*19fc0*/  FSETP.NEU.FTZ.AND P1, PT, R0, -INF , PT ;  /* 0xff8000000000780b */ /* 0x000fe20003f3d000 */
[----:B------:R-:W-:Y:S01]  /*19fd0*/  FMUL.FTZ R4, R4, UR4 ;  /* 0x0000000404047c20 */ /* 0x000fe20008410000 */
[----:B------:R-:W1:Y:S01]  /*19fe0*/  MUFU.EX2 R24, R24 ;  /* 0x0000001800187308 */ /* 0x000e620000000800 */
[--C-:B------:R-:W-:Y:S01]  /*19ff0*/  FFMA.FTZ R113, R32, UR4, -R49.reuse ;  /* 0x0000000420717c23 */ /* 0x100fe20008010831 */
[--C-:B------:R-:W-:Y:S01]  /*1a000*/  FFMA.FTZ R105, R35, UR4, -R49.reuse ;  /* 0x0000000423697c23 */ /* 0x100fe20008010831 */
[--C-:B------:R-:W-:Y:S01]  /*1a010*/  FFMA.FTZ R108, R36, UR4, -R49.reuse ;  /* 0x00000004246c7c23 */ /* 0x100fe20008010831 */
[--C-:B------:R-:W-:Y:S01]  /*1a020*/  FFMA.FTZ R102, R39, UR4, -R49.reuse ;  /* 0x0000000427667c23 */ /* 0x100fe20008010831 */
[----:B------:R-:W-:Y:S01]  /*1a030*/  FSEL R46, R46, RZ, P1 ;  /* 0x000000ff2e2e7208 */ /* 0x000fe20000800000 */
[--C-:B------:R-:W-:Y:S01]  /*1a040*/  FFMA.FTZ R91, R44, UR4, -R49.reuse ;  /* 0x000000042c5b7c23 */ /* 0x100fe20008010831 */
[----:B------:R-:W-:Y:S03]  /*1a050*/  MOV R44, R179 ;  /* 0x000000b3002c7202 */ /* 0x000fe60000000f00 */
[----:B------:R1:W2:Y:S01]  /*1a060*/  MUFU.EX2 R23, R4 ;  /* 0x0000000400177308 */ /* 0x0002a20000000800 */
[----:B------:R-:W-:Y:S01]  /*1a070*/  @P0 IADD3 R44, PT, PT, R180, -0x20, RZ ;  /* 0xffffffe0b42c0810 */ /* 0x000fe20007ffe0ff */
[--C-:B------:R-:W-:Y:S01]  /*1a080*/  FFMA.FTZ R158, R12, UR4, -R46.reuse ;  /* 0x000000040c9e7c23 */ /* 0x100fe2000801082e */
[--C-:B------:R-:W-:Y:S01]  /*1a090*/  FFMA.FTZ R151, R15, UR4, -R46.reuse ;  /* 0x000000040f977c23 */ /* 0x100fe2000801082e */
[--C-:B------:R-:W-:Y:S01]  /*1a0a0*/  FFMA.FTZ R150, R14, UR4, -R46.reuse ;  /* 0x000000040e967c23 */ /* 0x100fe2000801082e */
[--C-:B------:R-:W-:Y:S01]  /*1a0b0*/  FFMA.FTZ R107, R34, UR4, -R46.reuse ;  /* 0x00000004226b7c23 */ /* 0x100fe2000801082e */
[--C-:B------:R-:W-:Y:S01]  /*1a0c0*/  FFMA.FTZ R104, R33, UR4, -R46.reuse ;  /* 0x0000000421687c23 */ /* 0x100fe2000801082e */
[--C-:B------:R-:W-:Y:S03]  /*1a0d0*/  FFMA.FTZ R100, R38, UR4, -R46.reuse ;  /* 0x0000000426647c23 */ /* 0x100fe6000801082e */
[----:B------:R-:W-:Y:S01]  /*1a0e0*/  MUFU.EX2 R158, R158 ;  /* 0x0000009e009e7308 */ /* 0x000fe20000000800 */
[----:B------:R-:W-:Y:S01]  /*1a0f0*/  LDSM.16.MT88.4 R32, [R44] ;  /* 0x000000002c20783b */ /* 0x000fe20000004200 */
[--C-:B------:R-:W-:Y:S01]  /*1a100*/  FFMA.FTZ R99, R37, UR4, -R46.reuse ;  /* 0x0000000425637c23 */ /* 0x100fe2000801082e */
[--C-:B------:R-:W-:Y:S01]  /*1a110*/  FFMA.FTZ R95, R43, UR4, -R46.reuse ;  /* 0x000000042b5f7c23 */ /* 0x100fe2000801082e */
[--C-:B------:R-:W-:Y:S01]  /*1a120*/  FFMA.FTZ R89, R42, UR4, -R46.reuse ;  /* 0x000000042a597c23 */ /* 0x100fe2000801082e */
[--C-:B------:R-:W-:Y:S01]  /*1a130*/  FFMA.FTZ R80, R41, UR4, -R46.reuse ;  /* 0x0000000429507c23 */ /* 0x100fe2000801082e */
[--C-:B------:R-:W-:Y:S01]  /*1a140*/  FFMA.FTZ R88, R40, UR4, -R46.reuse ;  /* 0x0000000428587c23 */ /* 0x100fe2000801082e */
[--C-:B------:R-:W-:Y:S03]  /*1a150*/  FFMA.FTZ R20, R20, UR4, -R46.reuse ;  /* 0x0000000414147c23 */ /* 0x100fe6000801082e */
[----:B------:R-:W-:Y:S01]  /*1a160*/  MUFU.EX2 R151, R151 ;  /* 0x0000009700977308 */ /* 0x000fe20000000800 */
[----:B------:R-:W-:Y:S01]  /*1a170*/  LDSM.16.MT88.4 R36, [R164+0x5400] ;  /* 0x00540000a424783b */ /* 0x000fe20000004200 */
[--C-:B------:R-:W-:Y:S01]  /*1a180*/  FFMA.FTZ R201, R193, UR4, -R46.reuse ;  /* 0x00000004c1c97c23 */ /* 0x100fe2000801082e */
[--C-:B------:R-:W-:Y:S01]  /*1a190*/  FFMA.FTZ R193, R13, UR4, -R46.reuse ;  /* 0x000000040dc17c23 */ /* 0x100fe2000801082e */
[--C-:B------:R-:W-:Y:S01]  /*1a1a0*/  FFMA.FTZ R204, R194, UR4, -R46.reuse ;  /* 0x00000004c2cc7c23 */ /* 0x100fe2000801082e */
[--C-:B------:R-:W-:Y:S01]  /*1a1b0*/  FFMA.FTZ R119, R29, UR4, -R46.reuse ;  /* 0x000000041d777c23 */ /* 0x100fe2000801082e */
[--C-:B------:R-:W-:Y:S01]  /*1a1c0*/  FFMA.FTZ R116, R28, UR4, -R46.reuse ;  /* 0x000000041c747c23 */ /* 0x100fe2000801082e */
[--C-:B------:R-:W-:Y:S03]  /*1a1d0*/  FFMA.FTZ R112, R31, UR4, -R46.reuse ;  /* 0x000000041f707c23 */ /* 0x100fe6000801082e */
[----:B------:R-:W-:Y:S01]  /*1a1e0*/  MUFU.EX2 R201, R201 ;  /* 0x000000c900c97308 */ /* 0x000fe20000000800 */
[----:B------:R-:W3:Y:S01]  /*1a1f0*/  LDSM.16.MT88.4 R12, [R164+0x5000] ;  /* 0x00500000a40c783b */ /* 0x000ee20000004200 */
[--C-:B------:R-:W-:Y:S01]  /*1a200*/  FFMA.FTZ R111, R30, UR4, -R46.reuse ;  /* 0x000000041e6f7c23 */ /* 0x100fe2000801082e */
[C---:B-1----:R-:W-:Y:S01]  /*1a210*/  FMUL.FTZ R4, R24.reuse, R144 ;  /* 0x0000009018047220 */ /* 0x042fe20000410000 */
[C---:B------:R-:W-:Y:S01]  /*1a220*/  FMUL.FTZ R5, R24.reuse, R145 ;  /* 0x0000009118057220 */ /* 0x040fe20000410000 */
[C---:B--2---:R-:W-:Y:S01]  /*1a230*/  FMUL.FTZ R6, R23.reuse, R146 ;  /* 0x0000009217067220 */ /* 0x044fe20000410000 */
[C---:B------:R-:W-:Y:S01]  /*1a240*/  FMUL.FTZ R7, R23.reuse, R147 ;  /* 0x0000009317077220 */ /* 0x040fe20000410000 */
[C---:B------:R-:W-:Y:S03]  /*1a250*/  FMUL.FTZ R8, R24.reuse, R140 ;  /* 0x0000008c18087220 */ /* 0x040fe60000410000 */
[----:B------:R-:W1:Y:S01]  /*1a260*/  MUFU.EX2 R204, R204 ;  /* 0x000000cc00cc7308 */ /* 0x000e620000000800 */
[----:B------:R-:W2:Y:S01]  /*1a270*/  LDSM.16.MT88.4 R40, [R44+0x400] ;  /* 0x000400002c28783b */ /* 0x000ea20000004200 */
[----:B------:R-:W-:Y:S01]  /*1a280*/  FMUL.FTZ R9, R24, R141 ;  /* 0x0000008d18097220 */ /* 0x000fe20000410000 */
[C---:B------:R-:W-:Y:S01]  /*1a290*/  FMUL.FTZ R10, R23.reuse, R142 ;  /* 0x0000008e170a7220 */ /* 0x040fe20000410000 */
[--C-:B------:R-:W-:Y:S01]  /*1a2a0*/  FFMA.FTZ R142, R186, UR4, -R46.reuse ;  /* 0x00000004ba8e7c23 */ /* 0x100fe2000801082e */
[----:B------:R-:W-:Y:S01]  /*1a2b0*/  FMUL.FTZ R11, R23, R143 ;  /* 0x0000008f170b7220 */ /* 0x000fe20000410000 */
[--C-:B------:R-:W-:Y:S01]  /*1a2c0*/  FFMA.FTZ R143, R185, UR4, -R49.reuse ;  /* 0x00000004b98f7c23 */ /* 0x100fe20008010831 */
[--C-:B------:R-:W-:Y:S03]  /*1a2d0*/  FFMA.FTZ R156, R16, UR4, -R49.reuse ;  /* 0x00000004109c7c23 */ /* 0x100fe60008010831 */
[----:B------:R-:W-:Y:S01]  /*1a2e0*/  MUFU.EX2 R193, R193 ;  /* 0x000000c100c17308 */ /* 0x000fe20000000800 */
[----:B------:R-:W-:Y:S01]  /*1a2f0*/  FMUL.FTZ R16, R24, R132 ;  /* 0x0000008418107220 */ /* 0x000fe20000410000 */
[--C-:B------:R-:W-:Y:S01]  /*1a300*/  FFMA.FTZ R128, R19, UR4, -R49.reuse ;  /* 0x0000000413807c23 */ /* 0x100fe20008010831 */
[C---:B------:R-:W-:Y:S01]  /*1a310*/  FMUL.FTZ R19, R23.reuse, R135 ;  /* 0x0000008717137220 */ /* 0x040fe20000410000 */
[--C-:B------:R-:W-:Y:S01]  /*1a320*/  FFMA.FTZ R130, R18, UR4, -R46.reuse ;  /* 0x0000000412827c23 */ /* 0x100fe2000801082e */
[----:B------:R-:W-:Y:S01]  /*1a330*/  FMUL.FTZ R18, R23, R134 ;  /* 0x0000008617127220 */ /* 0x000fe20000410000 */
[--C-:B------:R-:W-:Y:S01]  /*1a340*/  FFMA.FTZ R126, R17, UR4, -R46.reuse ;  /* 0x00000004117e7c23 */ /* 0x100fe2000801082e */
[----:B------:R-:W-:Y:S03]  /*1a350*/  FMUL.FTZ R17, R24, R133 ;  /* 0x0000008518117220 */ /* 0x000fe60000410000 */
        /* <DEDUP_REMOVED lines=21> */
[----:B------:R-:W-:Y:S01]  /*1a4b0*/  FFMA.FTZ R109, R215, UR4, -R46 ;  /* 0x00000004d76d7c23 */ /* 0x000fe2000801082e */
[----:B------:R-:W-:Y:S01]  /*1a4c0*/  FFMA.FTZ R204, R23, R183, R204 ;  /* 0x000000b717cc7223 */ /* 0x000fe200000100cc */
        /* <DEDUP_REMOVED lines=27> */
[----:B------:R-:W-:Y:S01]  /*1a680*/  FFMA.FTZ R196, R210, UR4, -R46 ;  /* 0x00000004d2c47c23 */ /* 0x000fe2000801082e */
        /* <DEDUP_REMOVED lines=28> */
[----:B------:R-:W-:Y:S03]  /*1a850*/  FFMA.FTZ R127, R207, UR4, -R49 ;  /* 0x00000004cf7f7c23 */ /* 0x000fe60008010831 */
[----:B------:R-:W4:Y:S01]  /*1a860*/  MUFU.EX2 R198, R198 ;  /* 0x000000c600c67308 */ /* 0x000f220000000800 */
[----:B-1----:R-:W-:Y:S01]  /*1a870*/  F2FP.BF16.F32.PACK_AB R28, R202, R205 ;  /* 0x000000cdca1c723e */ /* 0x002fe200000010ff */
[----:B------:R-:W-:Y:S01]  /*1a880*/  FFMA.FTZ R205, R24, R184, R205 ;  /* 0x000000b818cd7223 */ /* 0x000fe200000100cd */
        /* <DEDUP_REMOVED lines=14> */
[----:B----4-:R-:W-:Y:S01]  /*1a970*/  F2FP.BF16.F32.PACK_AB R30, R198, R199 ;  /* 0x000000c7c61e723e */ /* 0x010fe200000010ff */
[--C-:B------:R-:W-:Y:S01]  /*1a980*/  FFMA.FTZ R57, R57, UR4, -R49.reuse ;  /* 0x0000000439397c23 */ /* 0x100fe20008010831 */
[--C-:B------:R-:W-:Y:S01]  /*1a990*/  FFMA.FTZ R55, R55, UR4, -R49.reuse ;  /* 0x0000000437377c23 */ /* 0x100fe20008010831 */
[----:B------:R-:W-:Y:S01]  /*1a9a0*/  FFMA.FTZ R53, R53, UR4, -R49 ;  /* 0x0000000435357c23 */ /* 0x000fe20008010831 */
[----:B------:R-:W-:Y:S01]  /*1a9b0*/  FADD.FTZ R204, R201, R204 ;  /* 0x000000ccc9cc7221 */ /* 0x000fe20000010000 */
[----:B------:R-:W-:Y:S01]  /*1a9c0*/  FADD.FTZ R205, R202, R205 ;  /* 0x000000cdcacd7221 */ /* 0x000fe20000010000 */
[----:B------:R-:W-:Y:S03]  /*1a9d0*/  FFMA.FTZ R48, R48, UR4, -R49 ;  /* 0x0000000430307c23 */ /* 0x000fe60008010831 */
[----:B------:R-:W4:Y:S01]  /*1a9e0*/  MUFU.EX2 R194, R194 ;  /* 0x000000c200c27308 */ /* 0x000f220000000800 */
[----:B-1----:R-:W-:Y:S01]  /*1a9f0*/  FADD.FTZ R204, R197, R204 ;  /* 0x000000ccc5cc7221 */ /* 0x002fe20000010000 */
[----:B------:R-:W-:Y:S01]  /*1aa00*/  FADD.FTZ R205, R199, R205 ;  /* 0x000000cdc7cd7221 */ /* 0x000fe20000010000 */
[----:B------:R-:W-:Y:S01]  /*1aa10*/  FFMA.FTZ R50, R50, UR4, -R49 ;  /* 0x0000000432327c23 */ /* 0x000fe20008010831 */
[----:B------:R-:W-:Y:S02]  /*1aa20*/  ISETP.GT.AND P0, PT, R182, R168, PT ;  /* 0x000000a8b600720c */ /* 0x000fe40003f04270 */
[----:B------:R-:W-:Y:S04]  /*1aa30*/  FADD.FTZ R198, R198, R205 ;  /* 0x000000cdc6c67221 */ /* 0x000fe80000010000 */
[----:B------:R-:W1:Y:S01]  /*1aa40*/  MUFU.EX2 R159, R159 ;  /* 0x0000009f009f7308 */ /* 0x000e620000000800 */
[C---:B-----5:R-:W-:Y:S01]  /*1aa50*/  F2FP.BF16.F32.PACK_AB R31, R196.reuse, R197 ;  /* 0x000000c5c41f723e */ /* 0x060fe200000010ff */
[----:B------:R-:W-:Y:S04]  /*1aa60*/  FADD.FTZ R196, R196, R204 ;  /* 0x000000ccc4c47221 */ /* 0x000fe80000010000 */
[----:B------:R-:W-:Y:S04]  /*1aa70*/  FADD.FTZ R196, R193, R196 ;  /* 0x000000c4c1c47221 */ /* 0x000fe80000010000 */
[----:B------:R-:W5:Y:S01]  /*1aa80*/  MUFU.EX2 R157, R157 ;  /* 0x0000009d009d7308 */ /* 0x000f620000000800 */
[C---:B---3--:R-:W-:Y:S05]  /*1aa90*/  HMMA.16816.F32.BF16 R4, R28.reuse, R12, R4 ;  /* 0x0000000c1c04723c */ /* 0x048fea0000041804 */
[C---:B------:R-:W-:Y:S01]  /*1aaa0*/  FMUL.FTZ R12, R24.reuse, R136 ;  /* 0x00000088180c7220 */ /* 0x040fe20000410000 */
[----:B------:R-:W-:Y:S03]  /*1aab0*/  FMUL.FTZ R13, R24, R137 ;  /* 0x00000089180d7220 */ /* 0x000fe60000410000 */
[----:B------:R-:W3:Y:S01]  /*1aac0*/  MUFU.EX2 R131, R131 ;  /* 0x0000008300837308 */ /* 0x000ee20000000800 */
[C---:B------:R-:W-:Y:S03]  /*1aad0*/  HMMA.16816.F32.BF16 R8, R28.reuse, R14, R8 ;  /* 0x0000000e1c08723c */ /* 0x040fe60000041808 */
[C---:B------:R-:W-:Y:S01]  /*1aae0*/  FMUL.FTZ R14, R23.reuse, R138 ;  /* 0x0000008a170e7220 */ /* 0x040fe20000410000 */
[----:B------:R-:W-:Y:S01]  /*1aaf0*/  FMUL.FTZ R15, R23, R139 ;  /* 0x0000008b170f7220 */ /* 0x000fe20000410000 */
[--C-:B------:R-:W-:Y:S01]  /*1ab00*/  FFMA.FTZ R23, R27, UR4, -R46.reuse ;  /* 0x000000041b177c23 */ /* 0x100fe2000801082e */
[--C-:B------:R-:W-:Y:S03]  /*1ab10*/  FFMA.FTZ R137, R191, UR4, -R46.reuse ;  /* 0x00000004bf897c23 */ /* 0x100fe6000801082e */
[----:B------:R-:W-:Y:S01]  /*1ab20*/  MUFU.EX2 R124, R124 ;  /* 0x0000007c007c7308 */ /* 0x000fe20000000800 */
[----:B------:R-:W-:Y:S01]  /*1ab30*/  FFMA.FTZ R138, R188, UR4, -R46 ;  /* 0x00000004bc8a7c23 */ /* 0x000fe2000801082e */
[--C-:B------:R-:W-:Y:S01]  /*1ab40*/  FFMA.FTZ R136, R203, UR4, -R49.reuse ;  /* 0x00000004cb887c23 */ /* 0x100fe20008010831 */
[----:B------:R-:W-:Y:S01]  /*1ab50*/  FFMA.FTZ R139, R189, UR4, -R49 ;  /* 0x00000004bd8b7c23 */ /* 0x000fe20008010831 */
[C---:B------:R-:W-:Y:S03]  /*1ab60*/  HMMA.16816.F32.BF16 R12, R28.reuse, R32, R12 ;  /* 0x000000201c0c723c */ /* 0x040fe6000004180c */
[----:B----4-:R-:W-:Y:S03]  /*1ab70*/  FADD.FTZ R198, R194, R198 ;  /* 0x000000c6c2c67221 */ /* 0x010fe60000010000 */
[----:B------:R-:W4:Y:S02]  /*1ab80*/  MUFU.EX2 R123, R123 ;  /* 0x0000007b007b7308 */ /* 0x000f240000000800 */
[----:B------:R-:W-:Y:S01]  /*1ab90*/  HMMA.16816.F32.BF16 R16, R28, R34, R16 ;  /* 0x000000221c10723c */ /* 0x000fe20000041810 */
[----:B------:R-:W4:Y:S02]  /*1aba0*/  LDSM.16.MT88.4 R32, [R164+0x5800] ;  /* 0x00580000a420783b */ /* 0x000f240000004200 */
[C---:B-1----:R-:W-:Y:S05]  /*1abb0*/  F2FP.BF16.F32.PACK_AB R28, R159.reuse, R194 ;  /* 0x000000c29f1c723e */ /* 0x042fea00000010ff */
[----:B------:R-:W1:Y:S01]  /*1abc0*/  MUFU.EX2 R120, R120 ;  /* 0x0000007800787308 */ /* 0x000e620000000800 */
[C---:B------:R-:W-:Y:S01]  /*1abd0*/  F2FP.BF16.F32.PACK_AB R29, R158.reuse, R193 ;  /* 0x000000c19e1d723e */ /* 0x040fe200000010ff */
[----:B------:R-:W-:Y:S01]  /*1abe0*/  FADD.FTZ R158, R158, R196 ;  /* 0x000000c49e9e7221 */ /* 0x000fe20000010000 */
[----:B-----5:R-:W-:Y:S01]  /*1abf0*/  F2FP.BF16.F32.PACK_AB R30, R156, R157 ;  /* 0x0000009d9c1e723e */ /* 0x020fe200000010ff */
[----:B------:R-:W-:Y:S01]  /*1ac00*/  FADD.FTZ R159, R159, R198 ;  /* 0x000000c69f9f7221 */ /* 0x000fe20000010000 */
[----:B------:R-:W-:Y:S05]  /*1ac10*/  F2FP.BF16.F32.PACK_AB R31, R150, R151 ;  /* 0x00000097961f723e */ /* 0x000fea00000010ff */
[----:B------:R-:W5:Y:S01]  /*1ac20*/  MUFU.EX2 R118, R118 ;  /* 0x0000007600767308 */ /* 0x000f620000000800 */
[----:B------:R-:W-:Y:S01]  /*1ac30*/  FADD.FTZ R159, R157, R159 ;  /* 0x0000009f9d9f7221 */ /* 0x000fe20000010000 */
[C---:B------:R-:W-:Y:S03]  /*1ac40*/  HMMA.16816.F32.BF16 R4, R28.reuse, R36, R4 ;  /* 0x000000241c04723c */ /* 0x040fe60000041804 */
[----:B------:R-:W-:Y:S05]  /*1ac50*/  FADD.FTZ R156, R156, R159 ;  /* 0x0000009f9c9c7221 */ /* 0x000fea0000010000 */
[----:B------:R-:W-:Y:S01]  /*1ac60*/  MUFU.EX2 R119, R119 ;  /* 0x0000007700777308 */ /* 0x000fe20000000800 */
[----:B---3--:R-:W-:Y:S01]  /*1ac70*/  FADD.FTZ R156, R131, R156 ;  /* 0x0000009c839c7221 */ /* 0x008fe20000010000 */
[C---:B------:R-:W-:Y:S01]  /*1ac80*/  HMMA.16816.F32.BF16 R8, R28.reuse, R38, R8 ;  /* 0x000000261c08723c */ /* 0x040fe20000041808 */
[----:B------:R-:W3:Y:S07]  /*1ac90*/  LDSM.16.MT88.4 R36, [R44+0x800] ;  /* 0x000800002c24783b */ /* 0x000eee0000004200 */
[----:B------:R-:W5:Y:S01]  /*1aca0*/  MUFU.EX2 R116, R116 ;  /* 0x0000007400747308 */ /* 0x000f620000000800 */
[C---:B--2---:R-:W-:Y:S09]  /*1acb0*/  HMMA.16816.F32.BF16 R12, R28.reuse, R40, R12 ;  /* 0x000000281c0c723c */ /* 0x044ff2000004180c */
[----:B------:R-:W-:Y:S01]  /*1acc0*/  MUFU.EX2 R114, R114 ;  /* 0x0000007200727308 */ /* 0x000fe20000000800 */
[----:B------:R-:W-:Y:S01]  /*1acd0*/  HMMA.16816.F32.BF16 R16, R28, R42, R16 ;  /* 0x0000002a1c10723c */ /* 0x000fe20000041810 */
[----:B------:R-:W2:Y:S02]  /*1ace0*/  LDSM.16.MT88.4 R40, [R164+0x5c00] ;  /* 0x005c0000a428783b */ /* 0x000ea40000004200 */
[----:B------:R-:W-:Y:S06]  /*1acf0*/  F2FP.BF16.F32.PACK_AB R28, R128, R131 ;  /* 0x00000083801c723e */ /* 0x000fec00000010ff */
[----:B------:R-:W5:Y:S01]  /*1ad00*/  MUFU.EX2 R113, R113 ;  /* 0x0000007100717308 */ /* 0x000f620000000800 */
[----:B------:R-:W-:Y:S01]  /*1ad10*/  F2FP.BF16.F32.PACK_AB R29, R126, R130 ;  /* 0x000000827e1d723e */ /* 0x000fe200000010ff */
[----:B------:R-:W-:Y:S01]  /*1ad20*/  FADD.FTZ R128, R128, R156 ;  /* 0x0000009c80807221 */ /* 0x000fe20000010000 */
[----:B----4-:R-:W-:Y:S02]  /*1ad30*/  F2FP.BF16.F32.PACK_AB R30, R123, R124 ;  /* 0x0000007c7b1e723e */ /* 0x010fe400000010ff */
[----:B------:R-:W-:Y:S01]  /*1ad40*/  F2FP.BF16.F32.PACK_AB R31, R121, R122 ;  /* 0x0000007a791f723e */ /* 0x000fe200000010ff */
[----:B------:R-:W-:Y:S04]  /*1ad50*/  FADD.FTZ R128, R124, R128 ;  /* 0x000000807c807221 */ /* 0x000fe80000010000 */
[----:B------:R-:W-:Y:S01]  /*1ad60*/  MUFU.EX2 R112, R112 ;  /* 0x0000007000707308 */ /* 0x000fe20000000800 */
[----:B------:R-:W-:Y:S01]  /*1ad70*/  FADD.FTZ R123, R123, R128 ;  /* 0x000000807b7b7221 */ /* 0x000fe20000010000 */
[C---:B------:R-:W-:Y:S03]  /*1ad80*/  HMMA.16816.F32.BF16 R4, R28.reuse, R32, R4 ;  /* 0x000000201c04723c */ /* 0x040fe60000041804 */
[----:B-1----:R-:W-:Y:S05]  /*1ad90*/  FADD.FTZ R123, R120, R123 ;  /* 0x0000007b787b7221 */ /* 0x002fea0000010000 */
[----:B------:R-:W1:Y:S01]  /*1ada0*/  MUFU.EX2 R111, R111 ;  /* 0x0000006f006f7308 */ /* 0x000e620000000800 */
[C---:B------:R-:W-:Y:S01]  /*1adb0*/  HMMA.16816.F32.BF16 R8, R28.reuse, R34, R8 ;  /* 0x000000221c08723c */ /* 0x040fe20000041808 */
[----:B------:R-:W4:Y:S08]  /*1adc0*/  LDSM.16.MT88.4 R32, [R44+0xc00] ;  /* 0x000c00002c20783b */ /* 0x000f300000004200 */
[----:B------:R-:W2:Y:S01]  /*1add0*/  MUFU.EX2 R108, R108 ;  /* 0x0000006c006c7308 */ /* 0x000ea20000000800 */
[C---:B---3--:R-:W-:Y:S09]  /*1ade0*/  HMMA.16816.F32.BF16 R12, R28.reuse, R36, R12 ;  /* 0x000000241c0c723c */ /* 0x048ff2000004180c */
[----:B------:R-:W3:Y:S01]  /*1adf0*/  MUFU.EX2 R105, R105 ;  /* 0x0000006900697308 */ /* 0x000ee20000000800 */
[----:B------:R-:W-:Y:S01]  /*1ae00*/  HMMA.16816.F32.BF16 R16, R28, R38, R16 ;  /* 0x000000261c10723c */ /* 0x000fe20000041810 */
[----:B------:R-:W3:Y:S02]  /*1ae10*/  LDSM.16.MT88.4 R36, [R164+0x6000] ;  /* 0x00600000a424783b */ /* 0x000ee40000004200 */
[----:B-----5:R-:W-:Y:S06]  /*1ae20*/  F2FP.BF16.F32.PACK_AB R28, R118, R120 ;  /* 0x00000078761c723e */ /* 0x020fec00000010ff */
[----:B------:R-:W-:Y:S01]  /*1ae30*/  MUFU.EX2 R107, R107 ;  /* 0x0000006b006b7308 */ /* 0x000fe20000000800 */
[----:B------:R-:W-:Y:S01]  /*1ae40*/  F2FP.BF16.F32.PACK_AB R29, R116, R119 ;  /* 0x00000077741d723e */ /* 0x000fe200000010ff */
[----:B------:R-:W-:Y:S01]  /*1ae50*/  FADD.FTZ R118, R118, R123 ;  /* 0x0000007b76767221 */ /* 0x000fe20000010000 */
[----:B------:R-:W-:Y:S02]  /*1ae60*/  F2FP.BF16.F32.PACK_AB R30, R113, R114 ;  /* 0x00000072711e723e */ /* 0x000fe400000010ff */
[----:B-1----:R-:W-:Y:S01]  /*1ae70*/  F2FP.BF16.F32.PACK_AB R31, R111, R112 ;  /* 0x000000706f1f723e */ /* 0x002fe200000010ff */
[----:B------:R-:W-:Y:S04]  /*1ae80*/  FADD.FTZ R118, R114, R118 ;  /* 0x0000007672767221 */ /* 0x000fe80000010000 */
[----:B------:R-:W1:Y:S01]  /*1ae90*/  MUFU.EX2 R104, R104 ;  /* 0x0000006800687308 */ /* 0x000e620000000800 */
[----:B------:R-:W-:Y:S01]  /*1aea0*/  FADD.FTZ R113, R113, R118 ;  /* 0x0000007671717221 */ /* 0x000fe20000010000 */
[C---:B--2---:R-:W-:Y:S03]  /*1aeb0*/  HMMA.16816.F32.BF16 R4, R28.reuse, R40, R4 ;  /* 0x000000281c04723c */ /* 0x044fe60000041804 */
[----:B------:R-:W-:Y:S05]  /*1aec0*/  FADD.FTZ R113, R108, R113 ;  /* 0x000000716c717221 */ /* 0x000fea0000010000 */
[----:B------:R-:W-:Y:S01]  /*1aed0*/  MUFU.EX2 R103, R103 ;  /* 0x0000006700677308 */ /* 0x000fe20000000800 */
[C---:B------:R-:W-:Y:S01]  /*1aee0*/  HMMA.16816.F32.BF16 R8, R28.reuse, R42, R8 ;  /* 0x0000002a1c08723c */ /* 0x040fe20000041808 */
[----:B------:R-:W2:Y:S08]  /*1aef0*/  LDSM.16.MT88.4 R40, [R44+0x1000] ;  /* 0x001000002c28783b */ /* 0x000eb00000004200 */
[----:B------:R-:W5:Y:S01]  /*1af00*/  MUFU.EX2 R102, R102 ;  /* 0x0000006600667308 */ /* 0x000f620000000800 */
[C---:B----4-:R-:W-:Y:S09]  /*1af10*/  HMMA.16816.F32.BF16 R12, R28.reuse, R32, R12 ;  /* 0x000000201c0c723c */ /* 0x050ff2000004180c */
[----:B------:R-:W-:Y:S01]  /*1af20*/  MUFU.EX2 R100, R100 ;  /* 0x0000006400647308 */ /* 0x000fe20000000800 */
[----:B------:R-:W-:Y:S01]  /*1af30*/  HMMA.16816.F32.BF16 R16, R28, R34, R16 ;  /* 0x000000221c10723c */ /* 0x000fe20000041810 */
[----:B------:R-:W4:Y:S02]  /*1af40*/  LDSM.16.MT88.4 R32, [R164+0x6400] ;  /* 0x00640000a420783b */ /* 0x000f240000004200 */
[C---:B---3--:R-:W-:Y:S06]  /*1af50*/  F2FP.BF16.F32.PACK_AB R28, R105.reuse, R108 ;  /* 0x0000006c691c723e */ /* 0x048fec00000010ff */
[----:B------:R-:W3:Y:S01]  /*1af60*/  MUFU.EX2 R99, R99 ;  /* 0x0000006300637308 */ /* 0x000ee20000000800 */
[----:B-1----:R-:W-:Y:S01]  /*1af70*/  F2FP.BF16.F32.PACK_AB R29, R104, R107 ;  /* 0x0000006b681d723e */ /* 0x002fe200000010ff */
[----:B------:R-:W-:Y:S01]  /*1af80*/  FADD.FTZ R105, R105, R113 ;  /* 0x0000007169697221 */ /* 0x000fe20000010000 */
[C---:B-----5:R-:W-:Y:S03]  /*1af90*/  F2FP.BF16.F32.PACK_AB R30, R102.reuse, R103 ;  /* 0x00000067661e723e */ /* 0x060fe600000010ff */
[----:B------:R-:W-:Y:S04]  /*1afa0*/  FADD.FTZ R105, R103, R105 ;  /* 0x0000006967697221 */ /* 0x000fe80000010000 */
[----:B------:R-:W1:Y:S01]  /*1afb0*/  MUFU.EX2 R96, R96 ;  /* 0x0000006000607308 */ /* 0x000e620000000800 */
[----:B------:R-:W-:Y:S09]  /*1afc0*/  FADD.FTZ R102, R102, R105 ;  /* 0x0000006966667221 */ /* 0x000ff20000010000 */
[----:B------:R-:W5:Y:S01]  /*1afd0*/  MUFU.EX2 R91, R91 ;  /* 0x0000005b005b7308 */ /* 0x000f620000000800 */
[----:B---3--:R-:W-:Y:S09]  /*1afe0*/  F2FP.BF16.F32.PACK_AB R31, R99, R100 ;  /* 0x00000064631f723e */ /* 0x008ff200000010ff */
[----:B------:R-:W-:Y:S01]  /*1aff0*/  MUFU.EX2 R95, R95 ;  /* 0x0000005f005f7308 */ /* 0x000fe20000000800 */
[C---:B------:R-:W-:Y:S03]  /*1b000*/  HMMA.16816.F32.BF16 R4, R28.reuse, R36, R4 ;  /* 0x000000241c04723c */ /* 0x040fe60000041804 */
[----:B-1----:R-:W-:Y:S06]  /*1b010*/  FADD.FTZ R102, R96, R102 ;  /* 0x0000006660667221 */ /* 0x002fec0000010000 */
[----:B------:R-:W1:Y:S01]  /*1b020*/  MUFU.EX2 R89, R89 ;  /* 0x0000005900597308 */ /* 0x000e620000000800 */
[C---:B------:R-:W-:Y:S01]  /*1b030*/  HMMA.16816.F32.BF16 R8, R28.reuse, R38, R8 ;  /* 0x000000261c08723c */ /* 0x040fe20000041808 */
[----:B------:R-:W3:Y:S08]  /*1b040*/  LDSM.16.MT88.4 R36, [R44+0x1400] ;  /* 0x001400002c24783b */ /* 0x000ef00000004200 */
[----:B------:R-:W4:Y:S01]  /*1b050*/  MUFU.EX2 R86, R86 ;  /* 0x0000005600567308 */ /* 0x000f220000000800 */
[C---:B--2---:R-:W-:Y:S09]  /*1b060*/  HMMA.16816.F32.BF16 R12, R28.reuse, R40, R12 ;  /* 0x000000281c0c723c */ /* 0x044ff2000004180c */
[----:B------:R-:W2:Y:S01]  /*1b070*/  MUFU.EX2 R85, R85 ;  /* 0x0000005500557308 */ /* 0x000ea20000000800 */
[----:B------:R-:W-:Y:S01]  /*1b080*/  HMMA.16816.F32.BF16 R16, R28, R42, R16 ;  /* 0x0000002a1c10723c */ /* 0x000fe20000041810 */
[----:B------:R-:W3:Y:S02]  /*1b090*/  LDSM.16.MT88.4 R40, [R164+0x6800] ;  /* 0x00680000a428783b */ /* 0x000ee40000004200 */
[C---:B-----5:R-:W-:Y:S01]  /*1b0a0*/  F2FP.BF16.F32.PACK_AB R28, R91.reuse, R96 ;  /* 0x000000605b1c723e */ /* 0x060fe200000010ff */
[----:B------:R-:W-:Y:S01]  /*1b0b0*/  FADD.FTZ R91, R91, R102 ;  /* 0x000000665b5b7221 */ /* 0x000fe20000010000 */
[----:B-1----:R-:W-:Y:S04]  /*1b0c0*/  F2FP.BF16.F32.PACK_AB R29, R89, R95 ;  /* 0x0000005f591d723e */ /* 0x002fe800000010ff */
[----:B------:R-:W-:Y:S01]  /*1b0d0*/  MUFU.EX2 R84, R84 ;  /* 0x0000005400547308 */ /* 0x000fe20000000800 */
[----:B----4-:R-:W-:Y:S09]  /*1b0e0*/  FADD.FTZ R91, R86, R91 ;  /* 0x0000005b565b7221 */ /* 0x010ff20000010000 */
[----:B------:R-:W1:Y:S01]  /*1b0f0*/  MUFU.EX2 R83, R83 ;  /* 0x0000005300537308 */ /* 0x000e620000000800 */
[C---:B--2---:R-:W-:Y:S01]  /*1b100*/  F2FP.BF16.F32.PACK_AB R30, R85.reuse, R86 ;  /* 0x00000056551e723e */ /* 0x044fe200000010ff */
[----:B------:R-:W-:Y:S08]  /*1b110*/  FADD.FTZ R85, R85, R91 ;  /* 0x0000005b55557221 */ /* 0x000ff00000010000 */
[----:B------:R-:W2:Y:S10]  /*1b120*/  MUFU.EX2 R79, R79 ;  /* 0x0000004f004f7308 */ /* 0x000eb40000000800 */
[----:B------:R-:W4:Y:S01]  /*1b130*/  MUFU.EX2 R76, R76 ;  /* 0x0000004c004c7308 */ /* 0x000f220000000800 */
[----:B-1----:R-:W-:Y:S09]  /*1b140*/  F2FP.BF16.F32.PACK_AB R31, R83, R84 ;  /* 0x00000054531f723e */ /* 0x002ff200000010ff */
[----:B------:R-:W-:Y:S01]  /*1b150*/  MUFU.EX2 R77, R77 ;  /* 0x0000004d004d7308 */ /* 0x000fe20000000800 */
[C---:B------:R-:W-:Y:S03]  /*1b160*/  HMMA.16816.F32.BF16 R4, R28.reuse, R32, R4 ;  /* 0x000000201c04723c */ /* 0x040fe60000041804 */
[----:B--2---:R-:W-:Y:S06]  /*1b170*/  FADD.FTZ R85, R79, R85 ;  /* 0x000000554f557221 */ /* 0x004fec0000010000 */
[----:B------:R-:W1:Y:S01]  /*1b180*/  MUFU.EX2 R75, R75 ;  /* 0x0000004b004b7308 */ /* 0x000e620000000800 */
[C---:B------:R-:W-:Y:S01]  /*1b190*/  HMMA.16816.F32.BF16 R8, R28.reuse, R34, R8 ;  /* 0x000000221c08723c */ /* 0x040fe20000041808 */
[----:B------:R-:W2:Y:S08]  /*1b1a0*/  LDSM.16.MT88.4 R32, [R44+0x1800] ;  /* 0x001800002c20783b */ /* 0x000eb00000004200 */
[----:B------:R-:W5:Y:S01]  /*1b1b0*/  MUFU.EX2 R72, R72 ;  /* 0x0000004800487308 */ /* 0x000f620000000800 */
[C---:B---3--:R-:W-:Y:S09]  /*1b1c0*/  HMMA.16816.F32.BF16 R12, R28.reuse, R36, R12 ;  /* 0x000000241c0c723c */ /* 0x048ff2000004180c */
[----:B------:R-:W3:Y:S01]  /*1b1d0*/  MUFU.EX2 R71, R71 ;  /* 0x0000004700477308 */ /* 0x000ee20000000800 */
[----:B------:R-:W-:Y:S01]  /*1b1e0*/  HMMA.16816.F32.BF16 R16, R28, R38, R16 ;  /* 0x000000261c10723c */ /* 0x000fe20000041810 */
[----:B------:R-:W2:Y:S02]  /*1b1f0*/  LDSM.16.MT88.4 R36, [R164+0x6c00] ;  /* 0x006c0000a424783b */ /* 0x000ea40000004200 */
[C---:B----4-:R-:W-:Y:S01]  /*1b200*/  F2FP.BF16.F32.PACK_AB R28, R76.reuse, R79 ;  /* 0x0000004f4c1c723e */ /* 0x050fe200000010ff */
[----:B------:R-:W-:Y:S01]  /*1b210*/  FADD.FTZ R76, R76, R85 ;  /* 0x000000554c4c7221 */ /* 0x000fe20000010000 */
[----:B-1----:R-:W-:Y:S04]  /*1b220*/  F2FP.BF16.F32.PACK_AB R29, R75, R77 ;  /* 0x0000004d4b1d723e */ /* 0x002fe800000010ff */
[----:B------:R-:W-:Y:S01]  /*1b230*/  MUFU.EX2 R70, R70 ;  /* 0x0000004600467308 */ /* 0x000fe20000000800 */
[----:B-----5:R-:W-:Y:S09]  /*1b240*/  FADD.FTZ R76, R72, R76 ;  /* 0x0000004c484c7221 */ /* 0x020ff20000010000 */
[----:B------:R-:W1:Y:S01]  /*1b250*/  MUFU.EX2 R69, R69 ;  /* 0x0000004500457308 */ /* 0x000e620000000800 */
[C---:B---3--:R-:W-:Y:S01]  /*1b260*/  F2FP.BF16.F32.PACK_AB R30, R71.reuse, R72 ;  /* 0x00000048471e723e */ /* 0x048fe200000010ff */
[----:B------:R-:W-:Y:S08]  /*1b270*/  FADD.FTZ R71, R71, R76 ;  /* 0x0000004c47477221 */ /* 0x000ff00000010000 */
[----:B------:R-:W3:Y:S10]  /*1b280*/  MUFU.EX2 R67, R67 ;  /* 0x0000004300437308 */ /* 0x000ef40000000800 */
[----:B------:R-:W4:Y:S01]  /*1b290*/  MUFU.EX2 R65, R65 ;  /* 0x0000004100417308 */ /* 0x000f220000000800 */
[----:B-1----:R-:W-:Y:S09]  /*1b2a0*/  F2FP.BF16.F32.PACK_AB R31, R69, R70 ;  /* 0x00000046451f723e */ /* 0x002ff200000010ff */
[----:B------:R-:W-:Y:S01]  /*1b2b0*/  MUFU.EX2 R68, R68 ;  /* 0x0000004400447308 */ /* 0x000fe20000000800 */
[C---:B------:R-:W-:Y:S03]  /*1b2c0*/  HMMA.16816.F32.BF16 R4, R28.reuse, R40, R4 ;  /* 0x000000281c04723c */ /* 0x040fe60000041804 */
[----:B---3--:R-:W-:Y:S06]  /*1b2d0*/  FADD.FTZ R71, R67, R71 ;  /* 0x0000004743477221 */ /* 0x008fec0000010000 */
[----:B------:R-:W1:Y:S01]  /*1b2e0*/  MUFU.EX2 R73, R73 ;  /* 0x0000004900497308 */ /* 0x000e620000000800 */
[C---:B------:R-:W-:Y:S01]  /*1b2f0*/  HMMA.16816.F32.BF16 R8, R28.reuse, R42, R8 ;  /* 0x0000002a1c08723c */ /* 0x040fe20000041808 */
[----:B------:R-:W3:Y:S08]  /*1b300*/  LDSM.16.MT88.4 R40, [R44+0x1c00] ;  /* 0x001c00002c28783b */ /* 0x000ef00000004200 */
[----:B------:R-:W5:Y:S01]  /*1b310*/  MUFU.EX2 R74, R74 ;  /* 0x0000004a004a7308 */ /* 0x000f620000000800 */
[C---:B--2---:R-:W-:Y:S09]  /*1b320*/  HMMA.16816.F32.BF16 R12, R28.reuse, R32, R12 ;  /* 0x000000201c0c723c */ /* 0x044ff2000004180c */
[----:B------:R-:W2:Y:S01]  /*1b330*/  MUFU.EX2 R78, R78 ;  /* 0x0000004e004e7308 */ /* 0x000ea20000000800 */
[----:B------:R-:W-:Y:S01]  /*1b340*/  HMMA.16816.F32.BF16 R16, R28, R34, R16 ;  /* 0x000000221c10723c */ /* 0x000fe20000041810 */
[----:B------:R-:W3:Y:S02]  /*1b350*/  LDSM.16.MT88.4 R32, [R164+0x7000] ;  /* 0x00700000a420783b */ /* 0x000ee40000004200 */
[C---:B----4-:R-:W-:Y:S01]  /*1b360*/  F2FP.BF16.F32.PACK_AB R28, R65.reuse, R67 ;  /* 0x00000043411c723e */ /* 0x050fe200000010ff */
[----:B------:R-:W-:Y:S01]  /*1b370*/  FADD.FTZ R65, R65, R71 ;  /* 0x0000004741417221 */ /* 0x000fe20000010000 */
[----:B-1----:R-:W-:Y:S04]  /*1b380*/  F2FP.BF16.F32.PACK_AB R29, R73, R68 ;  /* 0x00000044491d723e */ /* 0x002fe800000010ff */
[----:B------:R-:W-:Y:S01]  /*1b390*/  MUFU.EX2 R80, R80 ;  /* 0x0000005000507308 */ /* 0x000fe20000000800 */
[----:B-----5:R-:W-:Y:S09]  /*1b3a0*/  FADD.FTZ R65, R74, R65 ;  /* 0x000000414a417221 */ /* 0x020ff20000010000 */
        /* <DEDUP_REMOVED lines=31> */
[----:B------:R-:W-:Y:S01]  /*1b5a0*/  MUFU.EX2 R129, R129 ;  /* 0x0000008100817308 */ /* 0x000fe20000000800 */
[C---:B------:R-:W-:Y:S01]  /*1b5b0*/  HMMA.16816.F32.BF16 R8, R28.reuse, R34, R8 ;  /* 0x000000221c08723c */ /* 0x040fe20000041808 */
[----:B------:R-:W1:Y:S02]  /*1b5c0*/  LDSM.16.MT88.4 R32, [R44+0x2400] ;  /* 0x002400002c20783b */ /* 0x000e640000004200 */
[C---:B----4-:R-:W-:Y:S01]  /*1b5d0*/  F2FP.BF16.F32.PACK_AB R24, R117.reuse, R115 ;  /* 0x000000737518723e */ /* 0x050fe200000010ff */
[----:B------:R-:W-:Y:S05]  /*1b5e0*/  FADD.FTZ R117, R117, R106 ;  /* 0x0000006a75757221 */ /* 0x000fea0000010000 */
[----:B------:R-:W3:Y:S01]  /*1b5f0*/  MUFU.EX2 R127, R127 ;  /* 0x0000007f007f7308 */ /* 0x000ee20000000800 */
[C---:B--2---:R-:W-:Y:S03]  /*1b600*/  HMMA.16816.F32.BF16 R12, R28.reuse, R36, R12 ;  /* 0x000000241c0c723c */ /* 0x044fe6000004180c */
[----:B------:R-:W-:Y:S01]  /*1b610*/  FADD.FTZ R36, R151, R158 ;  /* 0x0000009e97247221 */ /* 0x000fe20000010000 */
[----:B------:R-:W-:Y:S05]  /*1b620*/  MOV R151, R2 ;  /* 0x0000000200977202 */ /* 0x000fea0000000f00 */
[----:B------:R-:W2:Y:S01]  /*1b630*/  MUFU.EX2 R132, R132 ;  /* 0x0000008400847308 */ /* 0x000ea20000000800 */
[----:B------:R-:W-:Y:S01]  /*1b640*/  HMMA.16816.F32.BF16 R16, R28, R38, R16 ;  /* 0x000000261c10723c */ /* 0x000fe20000041810 */
[----:B------:R-:W4:Y:S02]  /*1b650*/  LDSM.16.MT88.4 R28, [R164+0x7800] ;  /* 0x00780000a41c783b */ /* 0x000f240000004200 */
[----:B------:R-:W-:Y:S06]  /*1b660*/  FADD.FTZ R36, R150, R36 ;  /* 0x0000002496247221 */ /* 0x000fec0000010000 */
[----:B------:R-:W-:Y:S01]  /*1b670*/  MUFU.EX2 R133, R133 ;  /* 0x0000008500857308 */ /* 0x000fe20000000800 */
[----:B------:R-:W-:Y:S01]  /*1b680*/  FADD.FTZ R36, R130, R36 ;  /* 0x0000002482247221 */ /* 0x000fe20000010000 */
[----:B---3--:R-:W-:Y:S03]  /*1b690*/  FADD.FTZ R117, R127, R117 ;  /* 0x000000757f757221 */ /* 0x008fe60000010000 */
[----:B------:R-:W-:Y:S02]  /*1b6a0*/  FADD.FTZ R126, R126, R36 ;  /* 0x000000247e7e7221 */ /* 0x000fe40000010000 */
[----:B------:R-:W3:Y:S03]  /*1b6b0*/  LDSM.16.MT88.4 R36, [R44+0x2800] ;  /* 0x002800002c24783b */ /* 0x000ee60000004200 */
[----:B------:R-:W5:Y:S01]  /*1b6c0*/  MUFU.EX2 R135, R135 ;  /* 0x0000008700877308 */ /* 0x000f620000000800 */
[C---:B--2---:R-:W-:Y:S01]  /*1b6d0*/  F2FP.BF16.F32.PACK_AB R26, R132.reuse, R127 ;  /* 0x0000007f841a723e */ /* 0x044fe200000010ff */
[----:B------:R-:W-:Y:S01]  /*1b6e0*/  FADD.FTZ R132, R132, R117 ;  /* 0x0000007584847221 */ /* 0x000fe20000010000 */
[----:B------:R-:W-:Y:S04]  /*1b6f0*/  FADD.FTZ R126, R122, R126 ;  /* 0x0000007e7a7e7221 */ /* 0x000fe80000010000 */
[----:B------:R-:W-:Y:S03]  /*1b700*/  FADD.FTZ R121, R121, R126 ;  /* 0x0000007e79797221 */ /* 0x000fe60000010000 */
[----:B------:R2:W-:Y:S01]  /*1b710*/  MUFU.EX2 R150, R25 ;  /* 0x0000001900967308 */ /* 0x0005e20000000800 */
[----:B------:R-:W-:Y:S04]  /*1b720*/  FADD.FTZ R121, R119, R121 ;  /* 0x0000007977797221 */ /* 0x000fe80000010000 */
[----:B------:R-:W-:Y:S05]  /*1b730*/  FADD.FTZ R116, R116, R121 ;  /* 0x0000007974747221 */ /* 0x000fea0000010000 */
[----:B------:R-:W1:Y:S01]  /*1b740*/  MUFU.EX2 R136, R136 ;  /* 0x0000008800887308 */ /* 0x000e620000000800 */
[----:B-----5:R-:W-:Y:S01]  /*1b750*/  F2FP.BF16.F32.PACK_AB R27, R135, R133 ;  /* 0x00000085871b723e */ /* 0x020fe200000010ff */
[----:B------:R-:W-:Y:S04]  /*1b760*/  FADD.FTZ R116, R112, R116 ;  /* 0x0000007470747221 */ /* 0x000fe80000010000 */
[----:B------:R-:W-:Y:S04]  /*1b770*/  FADD.FTZ R111, R111, R116 ;  /* 0x000000746f6f7221 */ /* 0x000fe80000010000 */
[----:B------:R-:W5:Y:S01]  /*1b780*/  MUFU.EX2 R134, R134 ;  /* 0x0000008600867308 */ /* 0x000f620000000800 */
[----:B--2---:R-:W-:Y:S01]  /*1b790*/  F2FP.BF16.F32.PACK_AB R25, R129, R125 ;  /* 0x0000007d8119723e */ /* 0x004fe200000010ff */
[----:B------:R-:W-:Y:S04]  /*1b7a0*/  FADD.FTZ R111, R107, R111 ;  /* 0x0000006f6b6f7221 */ /* 0x000fe80000010000 */
[----:B------:R-:W-:Y:S04]  /*1b7b0*/  FADD.FTZ R104, R104, R111 ;  /* 0x0000006f68687221 */ /* 0x000fe80000010000 */
[----:B------:R-:W-:Y:S01]  /*1b7c0*/  MUFU.EX2 R137, R137 ;  /* 0x0000008900897308 */ /* 0x000fe20000000800 */
[C---:B------:R-:W-:Y:S05]  /*1b7d0*/  HMMA.16816.F32.BF16 R4, R24.reuse, R40, R4 ;  /* 0x000000281804723c */ /* 0x040fea0000041804 */
[----:B------:R-:W-:Y:S01]  /*1b7e0*/  FFMA.FTZ R41, R64, UR4, -R46 ;  /* 0x0000000440297c23 */ /* 0x000fe2000801082e */
[----:B-1----:R-:W-:Y:S03]  /*1b7f0*/  FADD.FTZ R132, R136, R132 ;  /* 0x0000008488847221 */ /* 0x002fe60000010000 */
[----:B------:R-:W1:Y:S01]  /*1b800*/  MUFU.EX2 R138, R138 ;  /* 0x0000008a008a7308 */ /* 0x000e620000000800 */
[C---:B------:R-:W-:Y:S03]  /*1b810*/  HMMA.16816.F32.BF16 R8, R24.reuse, R42, R8 ;  /* 0x0000002a1808723c */ /* 0x040fe60000041808 */
[--C-:B------:R-:W-:Y:S01]  /*1b820*/  FFMA.FTZ R42, R62, UR4, -R46.reuse ;  /* 0x000000043e2a7c23 */ /* 0x100fe2000801082e */
[--C-:B------:R-:W-:Y:S01]  /*1b830*/  FFMA.FTZ R62, R22, UR4, -R46.reuse ;  /* 0x00000004163e7c23 */ /* 0x100fe2000801082e */
[----:B------:R-:W-:Y:S01]  /*1b840*/  FFMA.FTZ R43, R63, UR4, -R49 ;  /* 0x000000043f2b7c23 */ /* 0x000fe20008010831 */
[--C-:B------:R-:W-:Y:S03]  /*1b850*/  FFMA.FTZ R63, R21, UR4, -R46.reuse ;  /* 0x00000004153f7c23 */ /* 0x100fe6000801082e */
[----:B------:R-:W2:Y:S01]  /*1b860*/  MUFU.EX2 R139, R139 ;  /* 0x0000008b008b7308 */ /* 0x000ea20000000800 */
[C---:B------:R-:W-:Y:S03]  /*1b870*/  HMMA.16816.F32.BF16 R12, R24.reuse, R32, R12 ;  /* 0x00000020180c723c */ /* 0x040fe6000004180c */
[----:B------:R-:W-:Y:S01]  /*1b880*/  FFMA.FTZ R46, R3, UR4, -R46 ;  /* 0x00000004032e7c23 */ /* 0x000fe2000801082e */
[----:B------:R-:W-:Y:S05]  /*1b890*/  FADD.FTZ R104, R100, R104 ;  /* 0x0000006864687221 */ /* 0x000fea0000010000 */
[----:B------:R-:W4:Y:S01]  /*1b8a0*/  MUFU.EX2 R140, R140 ;  /* 0x0000008c008c7308 */ /* 0x000f220000000800 */
[----:B------:R-:W-:Y:S01]  /*1b8b0*/  HMMA.16816.F32.BF16 R16, R24, R34, R16 ;  /* 0x000000221810723c */ /* 0x000fe20000041810 */
[----:B------:R-:W3:Y:S02]  /*1b8c0*/  LDSM.16.MT88.4 R32, [R164+0x7c00] ;  /* 0x007c0000a420783b */ /* 0x000ee40000004200 */
[C---:B-----5:R-:W-:Y:S01]  /*1b8d0*/  F2FP.BF16.F32.PACK_AB R24, R134.reuse, R136 ;  /* 0x000000888618723e */ /* 0x060fe200000010ff */
[----:B------:R-:W-:Y:S01]  /*1b8e0*/  FADD.FTZ R134, R134, R132 ;  /* 0x0000008486867221 */ /* 0x000fe20000010000 */
[----:B-1----:R-:W-:Y:S01]  /*1b8f0*/  F2FP.BF16.F32.PACK_AB R25, R138, R137 ;  /* 0x000000898a19723e */ /* 0x002fe200000010ff */
[----:B------:R-:W-:Y:S03]  /*1b900*/  FADD.FTZ R99, R99, R104 ;  /* 0x0000006863637221 */ /* 0x000fe60000010000 */
[----:B------:R-:W-:Y:S01]  /*1b910*/  MUFU.EX2 R141, R141 ;  /* 0x0000008d008d7308 */ /* 0x000fe20000000800 */
[----:B--2---:R-:W-:Y:S01]  /*1b920*/  FADD.FTZ R134, R139, R134 ;  /* 0x000000868b867221 */ /* 0x004fe20000010000 */
[----:B------:R-:W-:Y:S04]  /*1b930*/  FADD.FTZ R99, R95, R99 ;  /* 0x000000635f637221 */ /* 0x000fe80000010000 */
[----:B------:R-:W-:Y:S04]  /*1b940*/  FADD.FTZ R89, R89, R99 ;  /* 0x0000006359597221 */ /* 0x000fe80000010000 */
[----:B------:R-:W1:Y:S01]  /*1b950*/  MUFU.EX2 R142, R142 ;  /* 0x0000008e008e7308 */ /* 0x000e620000000800 */
[C---:B----4-:R-:W-:Y:S01]  /*1b960*/  F2FP.BF16.F32.PACK_AB R26, R140.reuse, R139 ;  /* 0x0000008b8c1a723e */ /* 0x050fe200000010ff */
[----:B------:R-:W-:Y:S01]  /*1b970*/  FADD.FTZ R140, R140, R134 ;  /* 0x000000868c8c7221 */ /* 0x000fe20000010000 */
[----:B------:R-:W-:Y:S04]  /*1b980*/  FADD.FTZ R89, R84, R89 ;  /* 0x0000005954597221 */ /* 0x000fe80000010000 */
[----:B------:R-:W-:Y:S03]  /*1b990*/  FADD.FTZ R83, R83, R89 ;  /* 0x0000005953537221 */ /* 0x000fe60000010000 */
[----:B------:R-:W2:Y:S01]  /*1b9a0*/  MUFU.EX2 R143, R143 ;  /* 0x0000008f008f7308 */ /* 0x000ea20000000800 */
[----:B------:R-:W-:Y:S04]  /*1b9b0*/  FADD.FTZ R83, R77, R83 ;  /* 0x000000534d537221 */ /* 0x000fe80000010000 */
[----:B------:R-:W-:Y:S05]  /*1b9c0*/  FADD.FTZ R75, R75, R83 ;  /* 0x000000534b4b7221 */ /* 0x000fea0000010000 */
[----:B------:R-:W4:Y:S01]  /*1b9d0*/  MUFU.EX2 R144, R144 ;  /* 0x0000009000907308 */ /* 0x000f220000000800 */
[----:B-1----:R-:W-:Y:S01]  /*1b9e0*/  F2FP.BF16.F32.PACK_AB R27, R142, R141 ;  /* 0x0000008d8e1b723e */ /* 0x002fe200000010ff */
[----:B------:R-:W-:Y:S04]  /*1b9f0*/  FADD.FTZ R75, R70, R75 ;  /* 0x0000004b464b7221 */ /* 0x000fe80000010000 */
[----:B------:R-:W-:Y:S04]  /*1ba00*/  FADD.FTZ R69, R69, R75 ;  /* 0x0000004b45457221 */ /* 0x000fe80000010000 */
[----:B------:R-:W-:Y:S01]  /*1ba10*/  MUFU.EX2 R146, R146 ;  /* 0x0000009200927308 */ /* 0x000fe20000000800 */
[C---:B------:R-:W-:Y:S03]  /*1ba20*/  HMMA.16816.F32.BF16 R4, R24.reuse, R28, R4 ;  /* 0x0000001c1804723c */ /* 0x040fe60000041804 */
[----:B--2---:R-:W-:Y:S01]  /*1ba30*/  FADD.FTZ R140, R143, R140 ;  /* 0x0000008c8f8c7221 */ /* 0x004fe20000010000 */
[----:B------:R-:W-:Y:S05]  /*1ba40*/  FADD.FTZ R69, R68, R69 ;  /* 0x0000004544457221 */ /* 0x000fea0000010000 */
[----:B------:R-:W1:Y:S01]  /*1ba50*/  MUFU.EX2 R145, R145 ;  /* 0x0000009100917308 */ /* 0x000e620000000800 */
[C---:B------:R-:W-:Y:S01]  /*1ba60*/  HMMA.16816.F32.BF16 R8, R24.reuse, R30, R8 ;  /* 0x0000001e1808723c */ /* 0x040fe20000041808 */
[----:B------:R-:W2:Y:S02]  /*1ba70*/  LDSM.16.MT88.4 R28, [R44+0x2c00] ;  /* 0x002c00002c1c783b */ /* 0x000ea40000004200 */
[----:B------:R-:W-:Y:S06]  /*1ba80*/  FADD.FTZ R73, R73, R69 ;  /* 0x0000004549497221 */ /* 0x000fec0000010000 */
[----:B------:R-:W5:Y:S01]  /*1ba90*/  MUFU.EX2 R147, R147 ;  /* 0x0000009300937308 */ /* 0x000f620000000800 */
[C---:B---3--:R-:W-:Y:S03]  /*1baa0*/  HMMA.16816.F32.BF16 R12, R24.reuse, R36, R12 ;  /* 0x00000024180c723c */ /* 0x048fe6000004180c */
[----:B------:R-:W-:Y:S06]  /*1bab0*/  FADD.FTZ R73, R80, R73 ;  /* 0x0000004950497221 */ /* 0x000fec0000010000 */
[----:B------:R-:W3:Y:S01]  /*1bac0*/  MUFU.EX2 R155, R155 ;  /* 0x0000009b009b7308 */ /* 0x000ee20000000800 */
[----:B------:R-:W-:Y:S01]  /*1bad0*/  HMMA.16816.F32.BF16 R16, R24, R38, R16 ;  /* 0x000000261810723c */ /* 0x000fe20000041810 */
[----:B------:R-:W2:Y:S02]  /*1bae0*/  LDSM.16.MT88.4 R36, [R164+0x8000] ;  /* 0x00800000a424783b */ /* 0x000ea40000004200 */
[C---:B----4-:R-:W-:Y:S01]  /*1baf0*/  F2FP.BF16.F32.PACK_AB R24, R144.reuse, R143 ;  /* 0x0000008f9018723e */ /* 0x050fe200000010ff */
[----:B------:R-:W-:Y:S01]  /*1bb00*/  FADD.FTZ R144, R144, R140 ;  /* 0x0000008c90907221 */ /* 0x000fe20000010000 */
[----:B-1----:R-:W-:Y:S01]  /*1bb10*/  F2FP.BF16.F32.PACK_AB R25, R145, R146 ;  /* 0x000000929119723e */ /* 0x002fe200000010ff */
[----:B------:R-:W-:Y:S03]  /*1bb20*/  FADD.FTZ R88, R88, R73 ;  /* 0x0000004958587221 */ /* 0x000fe60000010000 */
[----:B------:R-:W-:Y:S01]  /*1bb30*/  MUFU.EX2 R160, R160 ;  /* 0x000000a000a07308 */ /* 0x000fe20000000800 */
[----:B-----5:R-:W-:Y:S01]  /*1bb40*/  FADD.FTZ R144, R147, R144 ;  /* 0x0000009093907221 */ /* 0x020fe20000010000 */
[----:B------:R-:W-:Y:S04]  /*1bb50*/  FADD.FTZ R88, R94, R88 ;  /* 0x000000585e587221 */ /* 0x000fe80000010000 */
[----:B------:R-:W-:Y:S04]  /*1bb60*/  FADD.FTZ R97, R97, R88 ;  /* 0x0000005861617221 */ /* 0x000fe80000010000 */
[----:B------:R-:W1:Y:S01]  /*1bb70*/  MUFU.EX2 R153, R153 ;  /* 0x0000009900997308 */ /* 0x000e620000000800 */
[C---:B---3--:R-:W-:Y:S01]  /*1bb80*/  F2FP.BF16.F32.PACK_AB R26, R155.reuse, R147 ;  /* 0x000000939b1a723e */ /* 0x048fe200000010ff */
[----:B------:R-:W-:Y:S01]  /*1bb90*/  FADD.FTZ R155, R155, R144 ;  /* 0x000000909b9b7221 */ /* 0x000fe20000010000 */
[----:B------:R-:W-:Y:S04]  /*1bba0*/  FADD.FTZ R97, R110, R97 ;  /* 0x000000616e617221 */ /* 0x000fe80000010000 */
[----:B------:R-:W-:Y:S03]  /*1bbb0*/  FADD.FTZ R109, R109, R97 ;  /* 0x000000616d6d7221 */ /* 0x000fe60000010000 */
[----:B------:R-:W3:Y:S01]  /*1bbc0*/  MUFU.EX2 R152, R152 ;  /* 0x0000009800987308 */ /* 0x000ee20000000800 */
        /* <DEDUP_REMOVED lines=8> */
[----:B------:R-:W-:Y:S01]  /*1bc50*/  FADD.FTZ R135, R137, R135 ;  /* 0x0000008789877221 */ /* 0x000fe20000010000 */
[----:B---3--:R-:W-:Y:S05]  /*1bc60*/  FADD.FTZ R155, R152, R155 ;  /* 0x0000009b989b7221 */ /* 0x008fea0000010000 */
[----:B------:R-:W1:Y:S01]  /*1bc70*/  MUFU.EX2 R87, R87 ;  /* 0x0000005700577308 */ /* 0x000e620000000800 */
[C---:B------:R-:W-:Y:S01]  /*1bc80*/  HMMA.16816.F32.BF16 R8, R24.reuse, R34, R8 ;  /* 0x000000221808723c */ /* 0x040fe20000041808 */
[----:B------:R-:W3:Y:S02]  /*1bc90*/  LDSM.16.MT88.4 R32, [R44+0x3000] ;  /* 0x003000002c20783b */ /* 0x000ee40000004200 */
[----:B------:R-:W-:Y:S01]  /*1bca0*/  FADD.FTZ R135, R138, R135 ;  /* 0x000000878a877221 */ /* 0x000fe20000010000 */
[----:B----4-:R-:W-:Y:S05]  /*1bcb0*/  FADD.FTZ R155, R98, R155 ;  /* 0x0000009b629b7221 */ /* 0x010fea0000010000 */
[----:B------:R-:W-:Y:S01]  /*1bcc0*/  MUFU.EX2 R92, R92 ;  /* 0x0000005c005c7308 */ /* 0x000fe20000000800 */
[C---:B--2---:R-:W-:Y:S03]  /*1bcd0*/  HMMA.16816.F32.BF16 R12, R24.reuse, R28, R12 ;  /* 0x0000001c180c723c */ /* 0x044fe6000004180c */
[----:B------:R-:W-:Y:S06]  /*1bce0*/  FADD.FTZ R141, R141, R135 ;  /* 0x000000878d8d7221 */ /* 0x000fec0000010000 */
[----:B------:R-:W2:Y:S01]  /*1bcf0*/  MUFU.EX2 R81, R81 ;  /* 0x0000005100517308 */ /* 0x000ea20000000800 */
[----:B------:R-:W-:Y:S01]  /*1bd00*/  HMMA.16816.F32.BF16 R16, R24, R30, R16 ;  /* 0x0000001e1810723c */ /* 0x000fe20000041810 */
[----:B------:R-:W4:Y:S02]  /*1bd10*/  LDSM.16.MT88.4 R28, [R164+0x8400] ;  /* 0x00840000a41c783b */ /* 0x000f240000004200 */
[----:B------:R-:W-:Y:S01]  /*1bd20*/  FADD.FTZ R141, R142, R141 ;  /* 0x0000008d8e8d7221 */ /* 0x000fe20000010000 */
[----:B------:R-:W-:Y:S02]  /*1bd30*/  F2FP.BF16.F32.PACK_AB R24, R98, R152 ;  /* 0x000000986218723e */ /* 0x000fe400000010ff */
[----:B-1----:R-:W-:Y:S03]  /*1bd40*/  F2FP.BF16.F32.PACK_AB R25, R87, R93 ;  /* 0x0000005d5719723e */ /* 0x002fe600000010ff */
[----:B------:R-:W-:Y:S01]  /*1bd50*/  MUFU.EX2 R23, R23 ;  /* 0x0000001700177308 */ /* 0x000fe20000000800 */
[----:B------:R-:W-:Y:S02]  /*1bd60*/  FADD.FTZ R146, R146, R141 ;  /* 0x0000008d92927221 */ /* 0x000fe40000010000 */
[----:B------:R-:W-:Y:S02]  /*1bd70*/  LDSM.16.MT88.4 R140, [R164+0x8c00] ;  /* 0x008c0000a48c783b */ /* 0x000fe40000004200 */
[----:B------:R-:W-:Y:S05]  /*1bd80*/  FADD.FTZ R146, R145, R146 ;  /* 0x0000009291927221 */ /* 0x000fea0000010000 */
[----:B------:R-:W1:Y:S01]  /*1bd90*/  MUFU.EX2 R154, R154 ;  /* 0x0000009a009a7308 */ /* 0x000e620000000800 */
[----:B--2---:R-:W-:Y:S01]  /*1bda0*/  F2FP.BF16.F32.PACK_AB R26, R81, R92 ;  /* 0x0000005c511a723e */ /* 0x004fe200000010ff */
[----:B------:R-:W-:Y:S01]  /*1bdb0*/  FADD.FTZ R160, R160, R146 ;  /* 0x00000092a0a07221 */ /* 0x000fe20000010000 */
[----:B------:R-:W-:Y:S03]  /*1bdc0*/  FADD.FTZ R92, R92, R155 ;  /* 0x0000009b5c5c7221 */ /* 0x000fe60000010000 */
[----:B------:R-:W-:Y:S01]  /*1bdd0*/  FADD.FTZ R160, R153, R160 ;  /* 0x000000a099a07221 */ /* 0x000fe20000010000 */
[----:B------:R-:W-:Y:S03]  /*1bde0*/  FADD.FTZ R92, R81, R92 ;  /* 0x0000005c515c7221 */ /* 0x000fe60000010000 */
[----:B------:R-:W-:Y:S01]  /*1bdf0*/  MUFU.EX2 R40, R66 ;  /* 0x0000004200287308 */ /* 0x000fe20000000800 */
[----:B------:R-:W-:Y:S01]  /*1be00*/  FADD.FTZ R93, R93, R160 ;  /* 0x000000a05d5d7221 */ /* 0x000fe20000010000 */
[----:B------:R-:W-:Y:S03]  /*1be10*/  FADD.FTZ R92, R150, R92 ;  /* 0x0000005c965c7221 */ /* 0x000fe60000010000 */
[----:B------:R-:W-:Y:S05]  /*1be20*/  FADD.FTZ R93, R87, R93 ;  /* 0x0000005d575d7221 */ /* 0x000fea0000010000 */
[----:B------:R-:W2:Y:S01]  /*1be30*/  MUFU.EX2 R41, R41 ;  /* 0x0000002900297308 */ /* 0x000ea20000000800 */
[C---:B-1----:R-:W-:Y:S01]  /*1be40*/  F2FP.BF16.F32.PACK_AB R27, R154.reuse, R23 ;  /* 0x000000179a1b723e */ /* 0x042fe200000010ff */
[----:B------:R-:W-:Y:S04]  /*1be50*/  FADD.FTZ R3, R23, R93 ;  /* 0x0000005d17037221 */ /* 0x000fe80000010000 */
[----:B------:R-:W-:Y:S04]  /*1be60*/  FADD.FTZ R3, R154, R3 ;  /* 0x000000039a037221 */ /* 0x000fe80000010000 */
[----:B------:R-:W1:Y:S01]  /*1be70*/  MUFU.EX2 R42, R42 ;  /* 0x0000002a002a7308 */ /* 0x000e620000000800 */
[C---:B------:R-:W-:Y:S09]  /*1be80*/  HMMA.16816.F32.BF16 R4, R24.reuse, R36, R4 ;  /* 0x000000241804723c */ /* 0x040ff20000041804 */
[----:B------:R-:W-:Y:S01]  /*1be90*/  MUFU.EX2 R43, R43 ;  /* 0x0000002b002b7308 */ /* 0x000fe20000000800 */
[C---:B------:R-:W-:Y:S01]  /*1bea0*/  HMMA.16816.F32.BF16 R8, R24.reuse, R38, R8 ;  /* 0x000000261808723c */ /* 0x040fe20000041808 */
[----:B------:R-:W5:Y:S02]  /*1beb0*/  LDSM.16.MT88.4 R36, [R44+0x3400] ;  /* 0x003400002c24783b */ /* 0x000f640000004200 */
[----:B--2---:R-:W-:Y:S06]  /*1bec0*/  FADD.FTZ R3, R41, R3 ;  /* 0x0000000329037221 */ /* 0x004fec0000010000 */
[----:B------:R-:W2:Y:S01]  /*1bed0*/  MUFU.EX2 R61, R61 ;  /* 0x0000003d003d7308 */ /* 0x000ea20000000800 */
[C---:B---3--:R-:W-:Y:S09]  /*1bee0*/  HMMA.16816.F32.BF16 R12, R24.reuse, R32, R12 ;  /* 0x00000020180c723c */ /* 0x048ff2000004180c */
[----:B------:R-:W3:Y:S01]  /*1bef0*/  MUFU.EX2 R60, R60 ;  /* 0x0000003c003c7308 */ /* 0x000ee20000000800 */
[----:B------:R-:W-:Y:S01]  /*1bf00*/  HMMA.16816.F32.BF16 R16, R24, R34, R16 ;  /* 0x000000221810723c */ /* 0x000fe20000041810 */
[----:B------:R-:W5:Y:S02]  /*1bf10*/  LDSM.16.MT88.4 R32, [R164+0x8800] ;  /* 0x00880000a420783b */ /* 0x000f640000004200 */
[C---:B------:R-:W-:Y:S01]  /*1bf20*/  F2FP.BF16.F32.PACK_AB R24, R40.reuse, R150 ;  /* 0x000000962818723e */ /* 0x040fe200000010ff */
[----:B------:R-:W-:Y:S01]  /*1bf30*/  FADD.FTZ R40, R40, R92 ;  /* 0x0000005c28287221 */ /* 0x000fe20000010000 */
[C---:B-1----:R-:W-:Y:S01]  /*1bf40*/  F2FP.BF16.F32.PACK_AB R25, R42.reuse, R41 ;  /* 0x000000292a19723e */ /* 0x042fe200000010ff */
[----:B------:R-:W-:Y:S03]  /*1bf50*/  FADD.FTZ R42, R42, R3 ;  /* 0x000000032a2a7221 */ /* 0x000fe60000010000 */
[----:B------:R-:W1:Y:S01]  /*1bf60*/  MUFU.EX2 R58, R58 ;  /* 0x0000003a003a7308 */ /* 0x000e620000000800 */
[----:B--2---:R-:W-:Y:S01]  /*1bf70*/  F2FP.BF16.F32.PACK_AB R26, R61, R43 ;  /* 0x0000002b3d1a723e */ /* 0x004fe200000010ff */
[----:B------:R-:W-:Y:S01]  /*1bf80*/  FADD.FTZ R40, R43, R40 ;  /* 0x000000282b287221 */ /* 0x000fe20000010000 */
[----:B------:R-:W-:Y:S03]  /*1bf90*/  MOV R150, R0 ;  /* 0x0000000000967202 */ /* 0x000fe60000000f00 */
[----:B------:R-:W-:Y:S04]  /*1bfa0*/  FADD.FTZ R61, R61, R40 ;  /* 0x000000283d3d7221 */ /* 0x000fe80000010000 */
[----:B------:R-:W2:Y:S01]  /*1bfb0*/  MUFU.EX2 R59, R59 ;  /* 0x0000003b003b7308 */ /* 0x000ea20000000800 */
[----:B---3--:R-:W-:Y:S09]  /*1bfc0*/  FADD.FTZ R42, R60, R42 ;  /* 0x0000002a3c2a7221 */ /* 0x008ff20000010000 */
[----:B------:R-:W3:Y:S01]  /*1bfd0*/  MUFU.EX2 R57, R57 ;  /* 0x0000003900397308 */ /* 0x000ee20000000800 */
[C---:B-1----:R-:W-:Y:S01]  /*1bfe0*/  F2FP.BF16.F32.PACK_AB R27, R58.reuse, R60 ;  /* 0x0000003c3a1b723e */ /* 0x042fe200000010ff */
[----:B------:R-:W-:Y:S08]  /*1bff0*/  FADD.FTZ R42, R58, R42 ;  /* 0x0000002a3a2a7221 */ /* 0x000ff00000010000 */
[----:B------:R-:W-:Y:S01]  /*1c000*/  MUFU.EX2 R56, R56 ;  /* 0x0000003800387308 */ /* 0x000fe20000000800 */
[C---:B----4-:R-:W-:Y:S03]  /*1c010*/  HMMA.16816.F32.BF16 R4, R24.reuse, R28, R4 ;  /* 0x0000001c1804723c */ /* 0x050fe60000041804 */
[----:B--2---:R-:W-:Y:S06]  /*1c020*/  FADD.FTZ R61, R59, R61 ;  /* 0x0000003d3b3d7221 */ /* 0x004fec0000010000 */
[----:B------:R-:W1:Y:S01]  /*1c030*/  MUFU.EX2 R54, R54 ;  /* 0x0000003600367308 */ /* 0x000e620000000800 */
[C---:B------:R-:W-:Y:S01]  /*1c040*/  HMMA.16816.F32.BF16 R8, R24.reuse, R30, R8 ;  /* 0x0000001e1808723c */ /* 0x040fe20000041808 */
[----:B------:R-:W2:Y:S08]  /*1c050*/  LDSM.16.MT88.4 R28, [R44+0x3800] ;  /* 0x003800002c1c783b */ /* 0x000eb00000004200 */
[----:B------:R-:W4:Y:S01]  /*1c060*/  MUFU.EX2 R55, R55 ;  /* 0x0000003700377308 */ /* 0x000f220000000800 */
[C---:B-----5:R-:W-:Y:S03]  /*1c070*/  HMMA.16816.F32.BF16 R12, R24.reuse, R36, R12 ;  /* 0x00000024180c723c */ /* 0x060fe6000004180c */
[--C-:B------:R-:W-:Y:S01]  /*1c080*/  FFMA.FTZ R36, R45, UR4, -R49.reuse ;  /* 0x000000042d247c23 */ /* 0x100fe20008010831 */
[----:B------:R-:W-:Y:S05]  /*1c090*/  FFMA.FTZ R49, R47, UR4, -R49 ;  /* 0x000000042f317c23 */ /* 0x000fea0008010831 */
[----:B------:R-:W5:Y:S01]  /*1c0a0*/  MUFU.EX2 R53, R53 ;  /* 0x0000003500357308 */ /* 0x000f620000000800 */
[----:B------:R-:W-:Y:S03]  /*1c0b0*/  HMMA.16816.F32.BF16 R16, R24, R38, R16 ;  /* 0x000000261810723c */ /* 0x000fe60000041810 */
[C---:B---3--:R-:W-:Y:S01]  /*1c0c0*/  F2FP.BF16.F32.PACK_AB R24, R57.reuse, R59 ;  /* 0x0000003b3918723e */ /* 0x048fe200000010ff */
[----:B------:R-:W-:Y:S01]  /*1c0d0*/  FADD.FTZ R57, R57, R61 ;  /* 0x0000003d39397221 */ /* 0x000fe20000010000 */
[----:B-1----:R-:W-:Y:S01]  /*1c0e0*/  F2FP.BF16.F32.PACK_AB R25, R54, R56 ;  /* 0x000000383619723e */ /* 0x002fe200000010ff */
[----:B------:R-:W-:Y:S03]  /*1c0f0*/  FADD.FTZ R56, R56, R42 ;  /* 0x0000002a38387221 */ /* 0x000fe60000010000 */
[----:B------:R-:W-:Y:S01]  /*1c100*/  MUFU.EX2 R52, R52 ;  /* 0x0000003400347308 */ /* 0x000fe20000000800 */
[----:B----4-:R-:W-:Y:S01]  /*1c110*/  FADD.FTZ R57, R55, R57 ;  /* 0x0000003937397221 */ /* 0x010fe20000010000 */
[----:B------:R-:W-:Y:S08]  /*1c120*/  FADD.FTZ R56, R54, R56 ;  /* 0x0000003836387221 */ /* 0x000ff00000010000 */
[----:B------:R-:W1:Y:S01]  /*1c130*/  MUFU.EX2 R51, R51 ;  /* 0x0000003300337308 */ /* 0x000e620000000800 */
[C---:B-----5:R-:W-:Y:S01]  /*1c140*/  F2FP.BF16.F32.PACK_AB R26, R53.reuse, R55 ;  /* 0x00000037351a723e */ /* 0x060fe200000010ff */
[----:B------:R-:W-:Y:S08]  /*1c150*/  FADD.FTZ R53, R53, R57 ;  /* 0x0000003935357221 */ /* 0x000ff00000010000 */
[----:B------:R-:W3:Y:S10]  /*1c160*/  MUFU.EX2 R48, R48 ;  /* 0x0000003000307308 */ /* 0x000ef40000000800 */
[----:B------:R-:W4:Y:S01]  /*1c170*/  MUFU.EX2 R50, R50 ;  /* 0x0000003200327308 */ /* 0x000f220000000800 */
[C---:B-1----:R-:W-:Y:S01]  /*1c180*/  F2FP.BF16.F32.PACK_AB R27, R51.reuse, R52 ;  /* 0x00000034331b723e */ /* 0x042fe200000010ff */
[----:B------:R-:W-:Y:S04]  /*1c190*/  FADD.FTZ R52, R52, R56 ;  /* 0x0000003834347221 */ /* 0x000fe80000010000 */
[----:B------:R-:W-:Y:S02]  /*1c1a0*/  FADD.FTZ R52, R51, R52 ;  /* 0x0000003433347221 */ /* 0x000fe40000010000 */
[C---:B------:R-:W-:Y:S02]  /*1c1b0*/  HMMA.16816.F32.BF16 R4, R24.reuse, R32, R4 ;  /* 0x000000201804723c */ /* 0x040fe40000041804 */
[----:B------:R1:W-:Y:S01]  /*1c1c0*/  MUFU.EX2 R32, R20 ;  /* 0x0000001400207308 */ /* 0x0003e20000000800 */
[----:B---3--:R-:W-:Y:S05]  /*1c1d0*/  FADD.FTZ R53, R48, R53 ;  /* 0x0000003530357221 */ /* 0x008fea0000010000 */
[C---:B------:R-:W-:Y:S04]  /*1c1e0*/  HMMA.16816.F32.BF16 R8, R24.reuse, R34, R8 ;  /* 0x000000221808723c */ /* 0x040fe80000041808 */
[----:B------:R-:W-:Y:S01]  /*1c1f0*/  MUFU.EX2 R62, R62 ;  /* 0x0000003e003e7308 */ /* 0x000fe20000000800 */
[C---:B----4-:R-:W-:Y:S01]  /*1c200*/  F2FP.BF16.F32.PACK_AB R132, R50.reuse, R48 ;  /* 0x000000303284723e */ /* 0x050fe200000010ff */
[----:B------:R-:W-:Y:S02]  /*1c210*/  FADD.FTZ R50, R50, R53 ;  /* 0x0000003532327221 */ /* 0x000fe40000010000 */
[C---:B--2---:R-:W-:Y:S06]  /*1c220*/  HMMA.16816.F32.BF16 R12, R24.reuse, R28, R12 ;  /* 0x0000001c180c723c */ /* 0x044fec000004180c */
[----:B------:R-:W2:Y:S01]  /*1c230*/  MUFU.EX2 R63, R63 ;  /* 0x0000003f003f7308 */ /* 0x000ea20000000800 */
[----:B-1----:R-:W1:Y:S01]  /*1c240*/  LDSM.16.MT88.4 R20, [R44+0x3c00] ;  /* 0x003c00002c14783b */ /* 0x002e620000004200 */
[----:B------:R-:W-:Y:S08]  /*1c250*/  HMMA.16816.F32.BF16 R16, R24, R30, R16 ;  /* 0x0000001e1810723c */ /* 0x000ff00000041810 */
[----:B------:R-:W3:Y:S10]  /*1c260*/  MUFU.EX2 R36, R36 ;  /* 0x0000002400247308 */ /* 0x000ef40000000800 */
[----:B------:R-:W4:Y:S01]  /*1c270*/  MUFU.EX2 R49, R49 ;  /* 0x0000003100317308 */ /* 0x000f220000000800 */
[C---:B--2---:R-:W-:Y:S01]  /*1c280*/  F2FP.BF16.F32.PACK_AB R133, R63.reuse, R62 ;  /* 0x0000003e3f85723e */ /* 0x044fe200000010ff */
[----:B------:R-:W-:Y:S04]  /*1c290*/  FADD.FTZ R62, R62, R52 ;  /* 0x000000343e3e7221 */ /* 0x000fe80000010000 */
[----:B------:R-:W-:Y:S04]  /*1c2a0*/  FADD.FTZ R62, R63, R62 ;  /* 0x0000003e3f3e7221 */ /* 0x000fe80000010000 */
[----:B------:R-:W2:Y:S01]  /*1c2b0*/  MUFU.EX2 R46, R46 ;  /* 0x0000002e002e7308 */ /* 0x000ea20000000800 */
[----:B---3--:R-:W-:Y:S01]  /*1c2c0*/  FADD.FTZ R50, R36, R50 ;  /* 0x0000003224327221 */ /* 0x008fe20000010000 */
[----:B------:R-:W-:Y:S01]  /*1c2d0*/  FADD.FTZ R62, R32, R62 ;  /* 0x0000003e203e7221 */ /* 0x000fe20000010000 */
[C---:B----4-:R-:W-:Y:S02]  /*1c2e0*/  F2FP.BF16.F32.PACK_AB R134, R49.reuse, R36 ;  /* 0x000000243186723e */ /* 0x050fe400000010ff */
[----:B------:R-:W-:Y:S01]  /*1c2f0*/  FADD.FTZ R184, R49, R50 ;  /* 0x0000003231b87221 */ /* 0x000fe20000010000 */
[C---:B--2---:R-:W-:Y:S01]  /*1c300*/  F2FP.BF16.F32.PACK_AB R135, R46.reuse, R32 ;  /* 0x000000202e87723e */ /* 0x044fe200000010ff */
[----:B------:R-:W-:Y:S06]  /*1c310*/  FADD.FTZ R183, R46, R62 ;  /* 0x0000003e2eb77221 */ /* 0x000fec0000010000 */
[C---:B------:R-:W-:Y:S08]  /*1c320*/  HMMA.16816.F32.BF16 R144, R132.reuse, R140, R4 ;  /* 0x0000008c8490723c */ /* 0x040ff00000041804 */
[C---:B------:R-:W-:Y:S08]  /*1c330*/  HMMA.16816.F32.BF16 R140, R132.reuse, R142, R8 ;  /* 0x0000008e848c723c */ /* 0x040ff00000041808 */
[C---:B-1----:R-:W-:Y:S08]  /*1c340*/  HMMA.16816.F32.BF16 R136, R132.reuse, R20, R12 ;  /* 0x000000148488723c */ /* 0x042ff0000004180c */
[----:B------:R-:W-:Y:S01]  /*1c350*/  HMMA.16816.F32.BF16 R132, R132, R22, R16 ;  /* 0x000000168484723c */ /* 0x000fe20000041810 */
[----:B------:R-:W-:Y:S08]  /*1c360*/  @!UPT UIADD3 URZ, UPT, UPT, URZ, URZ, URZ ;  /* 0x000000fffffff290 */ /* 0x000ff0000fffe0ff */
[----:B------:R-:W-:Y:S11]  /*1c370*/  @P0 BRA `(.L_x_1328) ;  /* 0xffffffac00c40947 */ /* 0x000ff6000383ffff */
.L_x_1324:
        /* <DEDUP_REMOVED lines=101> */
.L_x_1330:
[----:B------:R-:W-:Y:S05]  /*1c9d0*/  BSYNC.RECONVERGENT B0 ;  /* 0x0000000000007941 */ /* 0x000fea0003800200 */
.L_x_1329:
        /* <DEDUP_REMOVED lines=27> */
.L_x_1331:
        /* <DEDUP_REMOVED lines=15> */
.L_x_4881:


//--------------------- .text._ZN5flash24flash_fwd_splitkv_kernelI23Flash_fwd_kernel_traitsILi32ELi64ELi256ELi4ELb0ELb0EN7cutlass10bfloat16_tE19Flash_kernel_traitsILi32ELi64ELi256ELi4ES3_EELb1ELb0ELb0ELb1ELb1ELb0ELb0ELb0EEEvNS_16Flash_fwd_paramsE --------------------------
	.section	.text._ZN5flash24flash_fwd_splitkv_kernelI23Flash_fwd_kernel_traitsILi32ELi64ELi256ELi4ELb0ELb0EN7cutlass10bfloat16_tE19Flash_kernel_traitsILi32ELi64ELi256ELi4ES3_EELb1ELb0ELb0ELb1ELb1ELb0ELb0ELb0EEEvNS_16Flash_fwd_paramsE,"ax",@progbits
	.align	128
        .global         _ZN5flash24flash_fwd_splitkv_kernelI23Flash_fwd_kernel_traitsILi32ELi64ELi256ELi4ELb0ELb0EN7cutlass10bfloat16_tE19Flash_kernel_traitsILi32ELi64ELi256ELi4ES3_EELb1ELb0ELb0ELb1ELb1ELb0ELb0ELb0EEEvNS_16Flash_fwd_paramsE
        .type           _ZN5flash24flash_fwd_splitkv_kernelI23Flash_fwd_kernel_traitsILi32ELi64ELi256ELi4ELb0ELb0EN7cutlass10bfloat16_tE19Flash_kernel_traitsILi32ELi64ELi256ELi4ES3_EELb1ELb0ELb0ELb1ELb1ELb0ELb0ELb0EEEvNS_16Flash_fwd_paramsE,@function
        .size           _ZN5flash24flash_fwd_splitkv_kernelI23Flash_fwd_kernel_traitsILi32ELi64ELi256ELi4ELb0ELb0EN7cutlass10bfloat16_tE19Flash_kernel_traitsILi32ELi64ELi256ELi4ES3_EELb1ELb0ELb0ELb1ELb1ELb0ELb0ELb0EEEvNS_16Flash_fwd_paramsE,(.L_x_4882 - _ZN5flash24flash_fwd_splitkv_kernelI23Flash_fwd_kernel_traitsILi32ELi64ELi256ELi4ELb0ELb0EN7cutlass10bfloat16_tE19Flash_kernel_traitsILi32ELi64ELi256ELi4ES3_EELb1ELb0ELb0ELb1ELb1ELb0ELb0ELb0EEEvNS_16Flash_fwd_paramsE)
        .other          _ZN5flash24flash_fwd_splitkv_kernelI23Flash_fwd_kernel_traitsILi32ELi64ELi256ELi4ELb0ELb0EN7cutlass10bfloat16_tE19Flash_kernel_traitsILi32ELi64ELi256ELi4ES3_EELb1ELb0ELb0ELb1ELb1ELb0ELb0ELb0EEEvNS_16Flash_fwd_paramsE,@"STO_CUDA_ENTRY STV_DEFAULT"
_ZN5flash24flash_fwd_splitkv_kernelI23Flash_fwd_kernel_traitsILi32ELi64ELi256ELi4ELb0ELb0EN7cutlass10bfloat16_tE19Flash_kernel_traitsILi32ELi64ELi256ELi4ES3_EELb1ELb0ELb0ELb1ELb1ELb0ELb0ELb0EEEvNS_16Flash_fwd_paramsE:
.text._ZN5flash24flash_fwd_splitkv_kernelI23Flash_fwd_kernel_traitsILi32ELi64ELi256ELi4ELb0ELb0EN7cutlass10bfloat16_tE19Flash_kernel_traitsILi32ELi64ELi256ELi4ES3_EELb1ELb0ELb0ELb1ELb1ELb0ELb0ELb0EEEvNS_16Flash_fwd_paramsE:
[----:B------:R-:W-:Y:S08]  /*0000*/  LDC R1, c[0x0][0x37c] ;  /* 0x0000df00ff017b82 */ /* 0x000ff00000000800 */
[----:B------:R-:W1:Y:S01]  /*0010*/  LDC.64 R2, c[0x0][0x478] ;  /* 0x00011e00ff027b82 */ /* 0x000e620000000a00 */
[----:B------:R-:W2:Y:S01]  /*0020*/  S2R R0, SR_CTAID.Y ;  /* 0x0000000000007919 */ /* 0x000ea20000002600 */
[----:B------:R-:W3:Y:S01]  /*0030*/  LDCU.64 UR24, c[0x0][0x358] ;  /* 0x00006b00ff1877ac */ /* 0x000ee20008000a00 */
[----:B------:R-:W-:-:S05]  /*0040*/  IMAD.MOV.U32 R17, RZ, RZ, RZ ;  /* 0x000000ffff117224 */ /* 0x000fca00078e00ff */
[----:B------:R-:W4:Y:S01]  /*0050*/  LDC.64 R4, c[0x0][0x470] ;  /* 0x00011c00ff047b82 */ /* 0x000f220000000a00 */
[----:B------:R-:W3:Y:S01]  /*0060*/  S2R R13, SR_CTAID.X ;  /* 0x00000000000d7919 */ /* 0x000ee20000002500 */
[----:B------:R-:W3:Y:S01]  /*0070*/  LDCU UR22, c[0x0][0x434] ;  /* 0x00008680ff1677ac */ /* 0x000ee20008000800 */
[----:B-1----:R-:W-:-:S04]  /*0080*/  ISETP.NE.U32.AND P2, PT, R2, RZ, PT ;  /* 0x000000ff0200720c */ /* 0x002fc80003f45070 */
[----:B------:R-:W-:Y:S02]  /*0090*/  ISETP.NE.AND.EX P2, PT, R3, RZ, PT, P2 ;  /* 0x000000ff0300720c */ /* 0x000fe40003f45320 */
[----:B----4-:R-:W-:-:S04]  /*00a0*/  ISETP.NE.U32.AND P0, PT, R4, RZ, PT ;  /* 0x000000ff0400720c */ /* 0x010fc80003f05070 */
[----:B------:R-:W-:-:S07]  /*00b0*/  ISETP.NE.AND.EX P0, PT, R5, RZ, PT, P0 ;  /* 0x000000ff0500720c */ /* 0x000fce0003f05300 */
[----:B------:R-:W2:Y:S08]  /*00c0*/  @P2 LDC.64 R2, c[0x0][0x478] ;  /* 0x00011e00ff022b82 */ /* 0x000eb00000000a00 */
[----:B------:R-:W1:Y:S01]  /*00d0*/  @P0 LDC.64 R4, c[0x0][0x470] ;  /* 0x00011c00ff040b82 */ /* 0x000e620000000a00 */
[----:B--2---:R-:W-:-:S07]  /*00e0*/  @P2 IMAD.WIDE.U32 R6, R0, 0x4, R2 ;  /* 0x0000000400062825 */ /* 0x004fce00078e0002 */
[----:B------:R-:W2:Y:S01]  /*00f0*/  @!P2 LDC.64 R2, c[0x0][0x438] ;  /* 0x00010e00ff02ab82 */ /* 0x000ea20000000a00 */
[----:B---3--:R3:W5:Y:S01]  /*0100*/  @P2 LDG.E R6, desc[UR24][R6.64] ;  /* 0x0000001806062981 */ /* 0x008762000c1e1900 */
[----:B-1----:R-:W-:-:S06]  /*0110*/  @P0 IMAD.WIDE.U32 R8, R0, 0x4, R4 ;  /* 0x0000000400080825 */ /* 0x002fcc00078e0004 */
[----:B------:R-:W1:Y:S01]  /*0120*/  @!P2 LDC.64 R4, c[0x0][0x488] ;  /* 0x00012200ff04ab82 */ /* 0x000e620000000a00 */
[----:B------:R-:W-:Y:S01]  /*0130*/  IMAD.SHL.U32 R155, R13, 0x40, RZ ;  /* 0x000000400d9b7824 */ /* 0x000fe200078e00ff */
[----:B------:R3:W5:Y:S04]  /*0140*/  @P0 LDG.E R17, desc[UR24][R8.64] ;  /* 0x0000001808110981 */ /* 0x000768000c1e1900 */
[----:B------:R-:W-:Y:S02]  /*0150*/  ISETP.GE.AND P1, PT, R155, UR22, PT ;  /* 0x000000169b007c0c */ /* 0x000fe4000bf26270 */
[----:B-1----:R-:W-:-:S11]  /*0160*/  @!P2 ISETP.NE.U32.AND P0, PT, R4, RZ, PT ;  /* 0x000000ff0400a20c */ /* 0x002fd60003f05070 */
[----:B--23--:R-:W-:Y:S05]  /*0170*/  @P1 EXIT ;  /* 0x000000000000194d */ /* 0x00cfea0003800000 */
[----:B------:R-:W1:Y:S01]  /*0180*/  LDC R153, c[0x0][0x508] ;  /* 0x00014200ff997b82 */ /* 0x000e620000000800 */
[----:B------:R-:W-:Y:S01]  /*0190*/  @!P2 ISETP.NE.AND.EX P0, PT, R5, RZ, PT, P0 ;  /* 0x000000ff0500a20c */ /* 0x000fe20003f05300 */
[----:B------:R-:W2:Y:S01]  /*01a0*/  LDCU UR5, c[0x0][0x438] ;  /* 0x00008700ff0577ac */ /* 0x000ea20008000800 */
[----:B-----5:R-:W-:Y:S01]  /*01b0*/  @P2 IMAD.IADD R151, R6, 0x1, -R17 ;  /* 0x0000000106972824 */ /* 0x020fe200078e0a11 */
[----:B------:R-:W3:Y:S01]  /*01c0*/  S2R R208, SR_TID.X ;  /* 0x0000000000d07919 */ /* 0x000ee20000002100 */
[----:B------:R-:W-:-:S04]  /*01d0*/  @!P2 SEL R3, R3, RZ, P0 ;  /* 0x000000ff0303a207 */ /* 0x000fc80000000000 */
[----:B------:R-:W-:-:S05]  /*01e0*/  @!P2 IADD3 R151, PT, PT, R3, R2, -R17 ;  /* 0x000000020397a210 */ /* 0x000fca0007ffe811 */
[----:B------:R-:W-:-:S05]  /*01f0*/  VIADD R5, R151, 0xff ;  /* 0x000000ff97057836 */ /* 0x000fca0000000000 */
[----:B------:R-:W-:Y:S01]  /*0200*/  IADD3 R2, PT, PT, R5, -UR22, R155 ;  /* 0x8000001605027c10 */ /* 0x000fe2000fffe09b */
[----:B--2---:R-:W-:Y:S01]  /*0210*/  UIADD3 UR5, UPT, UPT, UR5, 0xff, URZ ;  /* 0x000000ff05057890 */ /* 0x004fe2000fffe0ff */
[----:B------:R-:W-:Y:S02]  /*0220*/  SHF.R.S32.HI R4, RZ, 0x1f, R5 ;  /* 0x0000001fff047819 */ /* 0x000fe40000011405 */
[----:B-1----:R-:W-:Y:S01]  /*0230*/  IADD3 R3, PT, PT, R2, 0x40, R153 ;  /* 0x0000004002037810 */ /* 0x002fe20007ffe099 */
        /* <DEDUP_REMOVED lines=8> */
[----:B------:R-:W-:Y:S02]  /*02c0*/  VIMNMX3 R150, R4, UR4, R3, PT ;  /* 0x0000000404967c0f */ /* 0x000fe4000b800103 */
[----:B------:R-:W1:Y:S02]  /*02d0*/  S2R R3, SR_CTAID.Z ;  /* 0x0000000000037919 */ /* 0x000e640000002700 */
[----:B------:R-:W-:-:S13]  /*02e0*/  ISETP.GT.AND P0, PT, R150, RZ, PT ;  /* 0x000000ff9600720c */ /* 0x000fda0003f04270 */
[----:B---3--:R-:W-:Y:S05]  /*02f0*/  @P0 BRA `(.L_x_1332) ;  /* 0x0000000000b00947 */ /* 0x008fea0003800000 */
[----:B------:R-:W2:Y:S01]  /*0300*/  LDC.64 R4, c[0x0][0x408] ;  /* 0x00010200ff047b82 */ /* 0x000ea20000000a00 */
[----:B------:R-:W-:Y:S01]  /*0310*/  IMAD.SHL.U32 R6, R208, 0x8, RZ ;  /* 0x00000008d0067824 */ /* 0x000fe200078e00ff */
[----:B------:R-:W3:Y:S01]  /*0320*/  LDCU.64 UR6, c[0x0][0x400] ;  /* 0x00008000ff0677ac */ /* 0x000ee20008000a00 */
[----:B------:R-:W-:Y:S01]  /*0330*/  IMAD.MOV.U32 R7, RZ, RZ, RZ ;  /* 0x000000ffff077224 */ /* 0x000fe200078e00ff */
[----:B------:R-:W-:Y:S02]  /*0340*/  SHF.R.U32.HI R2, RZ, 0x2, R208 ;  /* 0x00000002ff027819 */ /* 0x000fe400000116d0 */
[----:B------:R-:W-:Y:S01]  /*0350*/  LOP3.LUT R6, R6, 0x18, RZ, 0xc0, !PT ;  /* 0x0000001806067812 */ /* 0x000fe200078ec0ff */
[----:B------:R-:W4:Y:S01]  /*0360*/  LDCU.64 UR4, c[0x0][0x410] ;  /* 0x00008200ff0477ac */ /* 0x000f220008000a00 */
[----:B------:R-:W-:Y:S01]  /*0370*/  LOP3.LUT P2, R208, R208, 0x3, RZ, 0xc0, !PT ;  /* 0x00000003d0d07812 */ /* 0x000fe2000784c0ff */
[----:B------:R-:W1:Y:S02]  /*0380*/  LDCU UR8, c[0x0][0x3e0] ;  /* 0x00007c00ff0877ac */ /* 0x000e640008000800 */
[----:B--2---:R-:W-:-:S04]  /*0390*/  IMAD.WIDE.U32 R6, R155, R4, R6 ;  /* 0x000000049b067225 */ /* 0x004fc800078e0006 */
[----:B------:R-:W-:Y:S02]  /*03a0*/  IMAD R7, R155, R5, R7 ;  /* 0x000000059b077224 */ /* 0x000fe400078e0207 */
[----:B------:R-:W-:-:S04]  /*03b0*/  IMAD.WIDE.U32 R10, R4, 0x40, RZ ;  /* 0x00000040040a7825 */ /* 0x000fc800078e00ff */
[----:B---3--:R-:W-:-:S04]  /*03c0*/  IMAD.WIDE.U32 R6, R0, UR6, R6 ;  /* 0x0000000600067c25 */ /* 0x008fc8000f8e0006 */
[C---:B------:R-:W-:Y:S01]  /*03d0*/  IMAD R7, R0.reuse, UR7, R7 ;  /* 0x0000000700077c24 */ /* 0x040fe2000f8e0207 */
[----:B------:R-:W2:Y:S01]  /*03e0*/  LDCU.64 UR6, c[0x0][0x3f0] ;  /* 0x00007e00ff0677ac */ /* 0x000ea20008000a00 */
[----:B-1----:R-:W-:Y:S02]  /*03f0*/  IMAD R0, R0, UR8, R3 ;  /* 0x0000000800007c24 */ /* 0x002fe4000f8e0203 */
[----:B----4-:R-:W-:-:S04]  /*0400*/  IMAD.WIDE.U32 R6, R3, UR4, R6 ;  /* 0x0000000403067c25 */ /* 0x010fc8000f8e0006 */
[----:B------:R-:W-:Y:S01]  /*0410*/  IMAD R7, R3, UR5, R7 ;  /* 0x0000000503077c24 */ /* 0x000fe2000f8e0207 */
[----:B------:R-:W1:Y:S01]  /*0420*/  LDCU.64 UR4, c[0x0][0x420] ;  /* 0x00008400ff0477ac */ /* 0x000e620008000a00 */
[----:B------:R-:W-:Y:S01]  /*0430*/  IADD3 R3, PT, PT, -R155, UR22, RZ ;  /* 0x000000169b037c10 */ /* 0x000fe2000fffe1ff */
[----:B------:R-:W-:Y:S02]  /*0440*/  IMAD R155, R0, UR22, R155 ;  /* 0x00000016009b7c24 */ /* 0x000fe4000f8e029b */
[C---:B------:R-:W-:Y:S01]  /*0450*/  IMAD.WIDE.U32 R6, R2.reuse, R4, R6 ;  /* 0x0000000402067225 */ /* 0x040fe200078e0006 */
[C---:B------:R-:W-:Y:S02]  /*0460*/  ISETP.GE.OR P2, PT, R2.reuse, R3, P2 ;  /* 0x000000030200720c */ /* 0x040fe40001746670 */
[----:B------:R-:W-:Y:S01]  /*0470*/  IADD3 R0, P0, PT, R155, R2, RZ ;  /* 0x000000029b007210 */ /* 0x000fe20007f1e0ff */
[C---:B------:R-:W-:Y:S01]  /*0480*/  IMAD R7, R2.reuse, R5, R7 ;  /* 0x0000000502077224 */ /* 0x040fe200078e0207 */
[----:B------:R-:W-:-:S02]  /*0490*/  IADD3 R2, PT, PT, R2, 0x20, RZ ;  /* 0x0000002002027810 */ /* 0x000fc40007ffe0ff */
[C---:B--2---:R-:W-:Y:S02]  /*04a0*/  LEA R8, P1, R6.reuse, UR6, 0x1 ;  /* 0x0000000606087c11 */ /* 0x044fe4000f8208ff */
[----:B------:R-:W-:Y:S02]  /*04b0*/  LEA.HI.X.SX32 R155, R155, RZ, 0x1, P0 ;  /* 0x000000ff9b9b7211 */ /* 0x000fe400000f0eff */
[----:B------:R-:W-:Y:S02]  /*04c0*/  LEA.HI.X R9, R6, UR7, R7, 0x1, P1 ;  /* 0x0000000706097c11 */ /* 0x000fe400088f0c07 */
[----:B------:R-:W-:Y:S02]  /*04d0*/  SHF.L.U32 R5, R5, 0x6, RZ ;  /* 0x0000000605057819 */ /* 0x000fe400000006ff */
[----:B-1----:R-:W-:Y:S01]  /*04e0*/  LEA R6, P0, R0, UR4, 0x2 ;  /* 0x0000000400067c11 */ /* 0x002fe2000f8010ff */
[----:B------:R1:W-:Y:S01]  /*04f0*/  STG.E.128 desc[UR24][R8.64], RZ ;  /* 0x000000ff08007986 */ /* 0x0003e2000c101d18 */
[----:B------:R-:W-:-:S02]  /*0500*/  IADD3 R10, P1, PT, R8, R10, RZ ;  /* 0x0000000a080a7210 */ /* 0x000fc40007f3e0ff */
[----:B------:R-:W-:Y:S02]  /*0510*/  LEA.HI.X R7, R0, UR5, R155, 0x2, P0 ;  /* 0x0000000500077c11 */ /* 0x000fe400080f149b */
[----:B------:R-:W-:Y:S02]  /*0520*/  ISETP.GE.AND P0, PT, R2, R3, PT ;  /* 0x000000030200720c */ /* 0x000fe40003f06270 */
[----:B------:R-:W-:Y:S01]  /*0530*/  IADD3.X R11, PT, PT, R9, R11, R5, P1, !PT ;  /* 0x0000000b090b7210 */ /* 0x000fe20000ffe405 */
[----:B------:R-:W-:Y:S01]  /*0540*/  @!P2 IMAD.MOV.U32 R5, RZ, RZ, 0x7f800000 ;  /* 0x7f800000ff05a424 */ /* 0x000fe200078e00ff */
[----:B------:R-:W-:-:S03]  /*0550*/  ISETP.NE.OR P0, PT, R208, RZ, P0 ;  /* 0x000000ffd000720c */ /* 0x000fc60000705670 */
[----:B------:R1:W-:Y:S04]  /*0560*/  STG.E.128 desc[UR24][R10.64], RZ ;  /* 0x000000ff0a007986 */ /* 0x0003e8000c101d18 */
[----:B------:R1:W-:Y:S06]  /*0570*/  @!P2 STG.E desc[UR24][R6.64], R5 ;  /* 0x000000050600a986 */ /* 0x0003ec000c101918 */
[----:B------:R-:W-:Y:S05]  /*0580*/  @P0 EXIT ;  /* 0x000000000000094d */ /* 0x000fea0003800000 */
[----:B------:R-:W-:-:S05]  /*0590*/  MOV R3, 0x7f800000 ;  /* 0x7f80000000037802 */ /* 0x000fca0000000f00 */
[----:B------:R-:W-:Y:S01]  /*05a0*/  STG.E desc[UR24][R6.64+0x80], R3 ;  /* 0x0000800306007986 */ /* 0x000fe2000c101918 */
[----:B------:R-:W-:Y:S05]  /*05b0*/  EXIT ;  /* 0x000000000000794d */ /* 0x000fea0003800000 */
.L_x_1332:
[----:B------:R-:W2:Y:S01]  /*05c0*/  LDCU.64 UR4, c[0x0][0x4d8] ;  /* 0x00009b00ff0477ac */ /* 0x000ea20008000a00 */
[----:B------:R-:W-:Y:S01]  /*05d0*/  MOV R6, R0 ;  /* 0x0000000000067202 */ /* 0x000fe20000000f00 */
[----:B--2---:R-:W-:-:S04]  /*05e0*/  UISETP.NE.U32.AND UP0, UPT, UR4, URZ, UPT ;  /* 0x000000ff0400728c */ /* 0x004fc8000bf05070 */
[----:B------:R-:W-:-:S09]  /*05f0*/  UISETP.NE.AND.EX UP0, UPT, UR5, URZ, UPT, UP0 ;  /* 0x000000ff0500728c */ /* 0x000fd2000bf05300 */
[----:B------:R-:W-:Y:S05]  /*0600*/  BRA.U !UP0, `(.L_x_1333) ;  /* 0x00000001080c7547 */ /* 0x000fea000b800000 */
[----:B------:R-:W2:Y:S02]  /*0610*/  LDC.64 R4, c[0x0][0x4d8] ;  /* 0x00013600ff047b82 */ /* 0x000ea40000000a00 */
[----:B--2---:R-:W-:-:S05]  /*0620*/  IMAD.WIDE.U32 R4, R0, 0x4, R4 ;  /* 0x0000000400047825 */ /* 0x004fca00078e0004 */
[----:B------:R2:W5:Y:S02]  /*0630*/  LDG.E R6, desc[UR24][R4.64] ;  /* 0x0000001804067981 */ /* 0x000564000c1e1900 */
.L_x_1333:
[----:B------:R-:W3:Y:S02]  /*0640*/  LDCU.64 UR6, c[0x0][0x4e0] ;  /* 0x00009c00ff0677ac */ /* 0x000ee40008000a00 */
[----:B---3--:R-:W-:-:S04]  /*0650*/  UISETP.NE.U32.AND UP0, UPT, UR6, URZ, UPT ;  /* 0x000000ff0600728c */ /* 0x008fc8000bf05070 */
[----:B------:R-:W-:-:S09]  /*0660*/  UISETP.NE.AND.EX UP0, UPT, UR7, URZ, UPT, UP0 ;  /* 0x000000ff0700728c */ /* 0x000fd2000bf05300 */
[----:B------:R-:W-:Y:S05]  /*0670*/  BRA.U !UP0, `(.L_x_1334) ;  /* 0x0000000508787547 */ /* 0x000fea000b800000 */
[----:B------:R-:W3:Y:S01]  /*0680*/  LDC R7, c[0x0][0x4f0] ;  /* 0x00013c00ff077b82 */ /* 0x000ee20000000800 */
[----:B------:R-:W-:Y:S01]  /*0690*/  MOV R8, RZ ;  /* 0x000000ff00087202 */ /* 0x000fe20000000f00 */
[----:B------:R-:W4:Y:S01]  /*06a0*/  LDCU.64 UR4, c[0x0][0x4e8] ;  /* 0x00009d00ff0477ac */ /* 0x000f220008000a00 */
[----:B------:R-:W-:Y:S01]  /*06b0*/  LEA R2, R150, 0xffffff00, 0x8 ;  /* 0xffffff0096027811 */ /* 0x000fe200078e40ff */
[----:B------:R-:W1:Y:S03]  /*06c0*/  LDCU.64 UR8, c[0x0][0x3a8] ;  /* 0x00007500ff0877ac */ /* 0x000e660008000a00 */
[----:B--2---:R-:W-:Y:S01]  /*06d0*/  IABS R4, R2 ;  /* 0x0000000200047213 */ /* 0x004fe20000000000 */
[----:B------:R-:W2:Y:S01]  /*06e0*/  LDCU.64 UR18, c[0x0][0x3a0] ;  /* 0x00007400ff1277ac */ /* 0x000ea20008000a00 */
[----:B------:R-:W2:Y:S01]  /*06f0*/  LDCU.64 UR16, c[0x0][0x3c0] ;  /* 0x00007800ff1077ac */ /* 0x000ea20008000a00 */
[----:B---3-5:R-:W-:-:S04]  /*0700*/  IABS R6, R7 ;  /* 0x0000000700067213 */ /* 0x028fc80000000000 */
[----:B------:R-:W3:Y:S08]  /*0710*/  I2F.RP R10, R6 ;  /* 0x00000006000a7306 */ /* 0x000ef00000209400 */
[----:B---3--:R-:W3:Y:S02]  /*0720*/  MUFU.RCP R9, R10 ;  /* 0x0000000a00097308 */ /* 0x008ee40000001000 */
[----:B---3--:R-:W-:-:S06]  /*0730*/  IADD3 R9, PT, PT, R9, 0xffffffe, RZ ;  /* 0x0ffffffe09097810 */ /* 0x008fcc0007ffe0ff */
[----:B------:R-:W3:Y:S02]  /*0740*/  F2I.FTZ.U32.TRUNC.NTZ R9, R9 ;  /* 0x0000000900097305 */ /* 0x000ee4000021f000 */
[----:B---3--:R-:W-:-:S04]  /*0750*/  IMAD.MOV R5, RZ, RZ, -R9 ;  /* 0x000000ffff057224 */ /* 0x008fc800078e0a09 */
[----:B------:R-:W-:-:S04]  /*0760*/  IMAD R5, R5, R6, RZ ;  /* 0x0000000605057224 */ /* 0x000fc800078e02ff */
[----:B------:R-:W-:-:S06]  /*0770*/  IMAD.HI.U32 R5, R9, R5, R8 ;  /* 0x0000000509057227 */ /* 0x000fcc00078e0008 */
[----:B------:R-:W-:-:S04]  /*0780*/  IMAD.HI.U32 R8, R5, R4, RZ ;  /* 0x0000000405087227 */ /* 0x000fc800078e00ff */
[----:B------:R-:W-:-:S04]  /*0790*/  IMAD.MOV R5, RZ, RZ, -R8 ;  /* 0x000000ffff057224 */ /* 0x000fc800078e0a08 */
[----:B------:R-:W-:Y:S01]  /*07a0*/  IMAD R5, R6, R5, R4 ;  /* 0x0000000506057224 */ /* 0x000fe200078e0204 */
[----:B------:R-:W-:-:S04]  /*07b0*/  LOP3.LUT R4, R2, R7, RZ, 0x3c, !PT ;  /* 0x0000000702047212 */ /* 0x000fc800078e3cff */
[----:B------:R-:W-:Y:S02]  /*07c0*/  ISETP.GT.U32.AND P2, PT, R6, R5, PT ;  /* 0x000000050600720c */ /* 0x000fe40003f44070 */
[----:B------:R-:W-:-:S11]  /*07d0*/  ISETP.GE.AND P1, PT, R4, RZ, PT ;  /* 0x000000ff0400720c */ /* 0x000fd60003f26270 */
[-C--:B------:R-:W-:Y:S01]  /*07e0*/  @!P2 IADD3 R5, PT, PT, R5, -R6.reuse, RZ ;  /* 0x800000060505a210 */ /* 0x080fe20007ffe0ff */
[----:B------:R-:W-:Y:S01]  /*07f0*/  @!P2 VIADD R8, R8, 0x1 ;  /* 0x000000010808a836 */ /* 0x000fe20000000000 */
[----:B------:R-:W-:Y:S02]  /*0800*/  ISETP.NE.AND P2, PT, R7, RZ, PT ;  /* 0x000000ff0700720c */ /* 0x000fe40003f45270 */
[----:B------:R-:W-:Y:S01]  /*0810*/  ISETP.GE.U32.AND P0, PT, R5, R6, PT ;  /* 0x000000060500720c */ /* 0x000fe20003f06070 */
[C---:B----4-:R-:W-:Y:S01]  /*0820*/  IMAD.WIDE.U32 R4, R0.reuse, UR4, RZ ;  /* 0x0000000400047c25 */ /* 0x050fe2000f8e00ff */
[----:B------:R-:W3:Y:S03]  /*0830*/  LDC R6, c[0x0][0x3e8] ;  /* 0x0000fa00ff067b82 */ /* 0x000ee60000000800 */
[----:B------:R-:W-:Y:S01]  /*0840*/  IMAD R223, R0, UR5, R5 ;  /* 0x0000000500df7c24 */ /* 0x000fe2000f8e0205 */
[----:B------:R-:W-:Y:S01]  /*0850*/  MOV R10, RZ ;  /* 0x000000ff000a7202 */ /* 0x000fe20000000f00 */
[----:B------:R-:W4:Y:S06]  /*0860*/  LDCU.64 UR4, c[0x0][0x3b8] ;  /* 0x00007700ff0477ac */ /* 0x000f2c0008000a00 */
[----:B------:R-:W-:-:S02]  /*0870*/  @P0 IADD3 R8, PT, PT, R8, 0x1, RZ ;  /* 0x0000000108080810 */ /* 0x000fc40007ffe0ff */
[----:B------:R-:W-:Y:S02]  /*0880*/  LEA R222, P0, R4, UR6, 0x2 ;  /* 0x0000000604de7c11 */ /* 0x000fe4000f8010ff */
[----:B------:R-:W-:Y:S02]  /*0890*/  @!P1 IADD3 R8, PT, PT, -R8, RZ, RZ ;  /* 0x000000ff08089210 */ /* 0x000fe40007ffe1ff */
[----:B------:R-:W-:Y:S02]  /*08a0*/  LEA.HI.X R223, R4, UR7, R223, 0x2, P0 ;  /* 0x0000000704df7c11 */ /* 0x000fe400080f14df */
[----:B------:R-:W-:-:S05]  /*08b0*/  @!P2 LOP3.LUT R8, RZ, R7, RZ, 0x33, !PT ;  /* 0x00000007ff08a212 */ /* 0x000fca00078e33ff */
[----:B------:R-:W-:-:S06]  /*08c0*/  IMAD.WIDE R14, R8, 0x4, R222 ;  /* 0x00000004080e7825 */ /* 0x000fcc00078e02de */
[----:B------:R-:W2:Y:S01]  /*08d0*/  LDG.E R14, desc[UR24][R14.64] ;  /* 0x000000180e0e7981 */ /* 0x000ea2000c1e1900 */
[----:B---3--:R-:W-:Y:S01]  /*08e0*/  IABS R5, R6 ;  /* 0x0000000600057213 */ /* 0x008fe20000000000 */
[----:B------:R-:W-:Y:S01]  /*08f0*/  IMAD.MOV R8, RZ, RZ, -R8 ;  /* 0x000000ffff087224 */ /* 0x000fe200078e0a08 */
[----:B----4-:R-:W-:Y:S02]  /*0900*/  MOV R148, UR4 ;  /* 0x0000000400947c02 */ /* 0x010fe40008000f00 */
[----:B------:R-:W3:Y:S01]  /*0910*/  I2F.RP R12, R5 ;  /* 0x00000005000c7306 */ /* 0x000ee20000209400 */
[----:B------:R-:W-:Y:S01]  /*0920*/  IMAD R2, R7, R8, R2 ;  /* 0x0000000807027224 */ /* 0x000fe200078e0202 */
[----:B------:R-:W-:-:S06]  /*0930*/  MOV R149, UR5 ;  /* 0x0000000500957c02 */ /* 0x000fcc0008000f00 */
[----:B---3--:R-:W3:Y:S02]  /*0940*/  MUFU.RCP R11, R12 ;  /* 0x0000000c000b7308 */ /* 0x008ee40000001000 */
[----:B---3--:R-:W-:-:S06]  /*0950*/  VIADD R11, R11, 0xffffffe ;  /* 0x0ffffffe0b0b7836 */ /* 0x008fcc0000000000 */
[----:B------:R-:W3:Y:S02]  /*0960*/  F2I.FTZ.U32.TRUNC.NTZ R11, R11 ;  /* 0x0000000b000b7305 */ /* 0x000ee4000021f000 */
[----:B---3--:R-:W-:-:S05]  /*0970*/  IADD3 R4, PT, PT, RZ, -R11, RZ ;  /* 0x8000000bff047210 */ /* 0x008fca0007ffe0ff */
[----:B------:R-:W-:Y:S01]  /*0980*/  IMAD R9, R4, R5, RZ ;  /* 0x0000000504097224 */ /* 0x000fe200078e02ff */
[----:B-1----:R-:W-:-:S03]  /*0990*/  IABS R4, R3 ;  /* 0x0000000300047213 */ /* 0x002fc60000000000 */
[----:B------:R-:W-:-:S04]  /*09a0*/  IMAD.HI.U32 R10, R11, R9, R10 ;  /* 0x000000090b0a7227 */ /* 0x000fc800078e000a */
[----:B------:R-:W-:-:S04]  /*09b0*/  IMAD.MOV.U32 R9, RZ, RZ, R4 ;  /* 0x000000ffff097224 */ /* 0x000fc800078e0004 */
[----:B------:R-:W-:-:S05]  /*09c0*/  IMAD.HI.U32 R4, R10, R9, RZ ;  /* 0x000000090a047227 */ /* 0x000fca00078e00ff */
[----:B------:R-:W-:-:S05]  /*09d0*/  IADD3 R10, PT, PT, -R4, RZ, RZ ;  /* 0x000000ff040a7210 */ /* 0x000fca0007ffe1ff */
        /* <DEDUP_REMOVED lines=8> */
[----:B------:R-:W-:-:S06]  /*0a60*/  @P2 IADD3 R4, PT, PT, R4, 0x1, RZ ;  /* 0x0000000104042810 */ /* 0x000fcc0007ffe0ff */
[----:B------:R-:W-:Y:S01]  /*0a70*/  @!P0 IMAD.MOV R4, RZ, RZ, -R4 ;  /* 0x000000ffff048224 */ /* 0x000fe200078e0a04 */
[----:B------:R-:W-:Y:S02]  /*0a80*/  @!P1 LOP3.LUT R4, RZ, R6, RZ, 0x33, !PT ;  /* 0x00000006ff049212 */ /* 0x000fe400078e33ff */
[----:B--2---:R-:W-:-:S05]  /*0a90*/  SHF.R.S32.HI R8, RZ, 0x1f, R14 ;  /* 0x0000001fff087819 */ /* 0x004fca000001140e */
[C---:B------:R-:W-:Y:S02]  /*0aa0*/  IMAD R7, R8.reuse, UR8, RZ ;  /* 0x0000000808077c24 */ /* 0x040fe4000f8e02ff */
[----:B------:R-:W-:Y:S02]  /*0ab0*/  IMAD R5, R8, UR18, RZ ;  /* 0x0000001208057c24 */ /* 0x000fe4000f8e02ff */
[----:B------:R-:W-:-:S04]  /*0ac0*/  IMAD.WIDE.U32 R8, R14, UR8, RZ ;  /* 0x000000080e087c25 */ /* 0x000fc8000f8e00ff */
[C---:B------:R-:W-:Y:S01]  /*0ad0*/  IMAD R7, R14.reuse, UR9, R7 ;  /* 0x000000090e077c24 */ /* 0x040fe2000f8e0207 */
[----:B------:R-:W1:Y:S01]  /*0ae0*/  LDCU.128 UR8, c[0x0][0x3d0] ;  /* 0x00007a00ff0877ac */ /* 0x000e620008000c00 */
[C---:B------:R-:W-:Y:S01]  /*0af0*/  IMAD R10, R14.reuse, UR19, R5 ;  /* 0x000000130e0a7c24 */ /* 0x040fe2000f8e0205 */
[----:B------:R-:W-:Y:S01]  /*0b00*/  SHF.R.S32.HI R5, RZ, 0x1f, R2 ;  /* 0x0000001fff057819 */ /* 0x000fe20000011402 */
[----:B------:R-:W-:-:S04]  /*0b10*/  IMAD.WIDE.U32 R14, R14, UR18, RZ ;  /* 0x000000120e0e7c25 */ /* 0x000fc8000f8e00ff */
[----:B------:R-:W-:Y:S01]  /*0b20*/  IMAD R6, R5, R148, RZ ;  /* 0x0000009405067224 */ /* 0x000fe200078e02ff */
[----:B------:R-:W-:Y:S01]  /*0b30*/  IADD3 R15, PT, PT, R15, R10, RZ ;  /* 0x0000000a0f0f7210 */ /* 0x000fe20007ffe0ff */
[----:B------:R-:W-:Y:S02]  /*0b40*/  IMAD.IADD R9, R9, 0x1, R7 ;  /* 0x0000000109097824 */ /* 0x000fe400078e0207 */
[----:B------:R-:W-:Y:S02]  /*0b50*/  IMAD R5, R5, UR16, RZ ;  /* 0x0000001005057c24 */ /* 0x000fe4000f8e02ff */
[C---:B------:R-:W-:Y:S02]  /*0b60*/  IMAD R6, R2.reuse, R149, R6 ;  /* 0x0000009502067224 */ /* 0x040fe400078e0206 */
[----:B------:R-:W-:-:S04]  /*0b70*/  IMAD.WIDE.U32 R14, R2, R148, R14 ;  /* 0x00000094020e7225 */ /* 0x000fc800078e000e */
[C---:B------:R-:W-:Y:S01]  /*0b80*/  IMAD R5, R2.reuse, UR17, R5 ;  /* 0x0000001102057c24 */ /* 0x040fe2000f8e0205 */
[----:B------:R-:W-:Y:S01]  /*0b90*/  IADD3 R15, PT, PT, R15, R6, RZ ;  /* 0x000000060f0f7210 */ /* 0x000fe20007ffe0ff */
[----:B------:R-:W-:Y:S01]  /*0ba0*/  IMAD.WIDE.U32 R8, R2, UR16, R8 ;  /* 0x0000001002087c25 */ /* 0x000fe2000f8e0008 */
[----:B------:R-:W-:-:S03]  /*0bb0*/  SHF.R.S32.HI R2, RZ, 0x1f, R4 ;  /* 0x0000001fff027819 */ /* 0x000fc60000011404 */
[----:B------:R-:W-:Y:S02]  /*0bc0*/  IMAD.IADD R9, R9, 0x1, R5 ;  /* 0x0000000109097824 */ /* 0x000fe400078e0205 */
[C---:B-1----:R-:W-:Y:S02]  /*0bd0*/  IMAD R5, R2.reuse, UR8, RZ ;  /* 0x0000000802057c24 */ /* 0x042fe4000f8e02ff */
[----:B------:R-:W-:Y:S02]  /*0be0*/  IMAD R7, R2, UR10, RZ ;  /* 0x0000000a02077c24 */ /* 0x000fe4000f8e02ff */
[C---:B------:R-:W-:Y:S02]  /*0bf0*/  IMAD R5, R4.reuse, UR9, R5 ;  /* 0x0000000904057c24 */ /* 0x040fe4000f8e0205 */
[----:B------:R-:W-:-:S04]  /*0c00*/  IMAD.WIDE.U32 R14, R4, UR8, R14 ;  /* 0x00000008040e7c25 */ /* 0x000fc8000f8e000e */
[C---:B------:R-:W-:Y:S02]  /*0c10*/  IMAD R7, R4.reuse, UR11, R7 ;  /* 0x0000000b04077c24 */ /* 0x040fe4000f8e0207 */
[----:B------:R-:W-:Y:S01]  /*0c20*/  IMAD.WIDE.U32 R10, R4, UR10, R8 ;  /* 0x0000000a040a7c25 */ /* 0x000fe2000f8e0008 */
[----:B------:R-:W-:-:S04]  /*0c30*/  IADD3 R4, PT, PT, R15, R5, RZ ;  /* 0x000000050f047210 */ /* 0x000fc80007ffe0ff */
[----:B------:R-:W-:Y:S01]  /*0c40*/  IADD3 R2, PT, PT, R11, R7, RZ ;  /* 0x000000070b027210 */ /* 0x000fe20007ffe0ff */
[----:B------:R-:W-:Y:S06]  /*0c50*/  BRA `(.L_x_1335) ;  /* 0x0000000400107947 */ /* 0x000fec0003800000 */
.L_x_1334:
[----:B------:R-:W3:Y:S01]  /*0c60*/  LDC R8, c[0x0][0x3e8] ;  /* 0x0000fa00ff087b82 */ /* 0x000ee20000000800 */
[----:B-12---:R-:W-:Y:S01]  /*0c70*/  IABS R4, R3 ;  /* 0x0000000300047213 */ /* 0x006fe20000000000 */
[----:B------:R-:W1:Y:S01]  /*0c80*/  LDCU.64 UR16, c[0x0][0x3c0] ;  /* 0x00007800ff1077ac */ /* 0x000e620008000a00 */
[----:B------:R-:W-:Y:S02]  /*0c90*/  SHF.R.S32.HI R9, RZ, 0x1f, R17 ;  /* 0x0000001fff097819 */ /* 0x000fe40000011411 */
[----:B------:R-:W-:Y:S02]  /*0ca0*/  CS2R R222, SRZ ;  /* 0x0000000000de7805 */ /* 0x000fe4000001ff00 */
[----:B-----5:R-:W-:Y:S01]  /*0cb0*/  SHF.R.S32.HI R11, RZ, 0x1f, R6 ;  /* 0x0000001fff0b7819 */ /* 0x020fe20000011406 */
[----:B------:R-:W2:Y:S01]  /*0cc0*/  LDCU.64 UR18, c[0x0][0x3a0] ;  /* 0x00007400ff1277ac */ /* 0x000ea20008000a00 */
[----:B------:R-:W4:Y:S01]  /*0cd0*/  LDC.64 R148, c[0x0][0x3b8] ;  /* 0x0000ee00ff947b82 */ /* 0x000f220000000a00 */
[----:B-1----:R-:W-:Y:S01]  /*0ce0*/  IMAD.WIDE.U32 R18, R17, UR16, RZ ;  /* 0x0000001011127c25 */ /* 0x002fe2000f8e00ff */
[----:B---3--:R-:W-:-:S04]  /*0cf0*/  IABS R10, R8 ;  /* 0x00000008000a7213 */ /* 0x008fc80000000000 */
[----:B------:R-:W1:Y:S01]  /*0d00*/  I2F.RP R7, R10 ;  /* 0x0000000a00077306 */ /* 0x000e620000209400 */
[----:B----4-:R-:W-:-:S07]  /*0d10*/  IMAD R12, R9, R148, RZ ;  /* 0x00000094090c7224 */ /* 0x010fce00078e02ff */
[----:B-1----:R-:W1:Y:S02]  /*0d20*/  MUFU.RCP R14, R7 ;  /* 0x00000007000e7308 */ /* 0x002e640000001000 */
[----:B-1----:R-:W-:-:S06]  /*0d30*/  IADD3 R14, PT, PT, R14, 0xffffffe, RZ ;  /* 0x0ffffffe0e0e7810 */ /* 0x002fcc0007ffe0ff */
[----:B------:R-:W1:Y:S02]  /*0d40*/  F2I.FTZ.U32.TRUNC.NTZ R15, R14 ;  /* 0x0000000e000f7305 */ /* 0x000e64000021f000 */
[----:B-1----:R-:W-:Y:S02]  /*0d50*/  IADD3 R2, PT, PT, RZ, -R15, RZ ;  /* 0x8000000fff027210 */ /* 0x002fe40007ffe0ff */
[----:B------:R-:W-:-:S03]  /*0d60*/  MOV R14, RZ ;  /* 0x000000ff000e7202 */ /* 0x000fc60000000f00 */
[----:B------:R-:W-:-:S04]  /*0d70*/  IMAD R5, R2, R10, RZ ;  /* 0x0000000a02057224 */ /* 0x000fc800078e02ff */
[----:B------:R-:W-:-:S04]  /*0d80*/  IMAD.HI.U32 R5, R15, R5, R14 ;  /* 0x000000050f057227 */ /* 0x000fc800078e000e */
[----:B------:R-:W-:Y:S02]  /*0d90*/  IMAD R14, R9, UR16, RZ ;  /* 0x00000010090e7c24 */ /* 0x000fe4000f8e02ff */
[----:B------:R-:W-:-:S04]  /*0da0*/  IMAD.HI.U32 R2, R5, R4, RZ ;  /* 0x0000000405027227 */ /* 0x000fc800078e00ff */
[C---:B------:R-:W-:Y:S01]  /*0db0*/  IMAD R14, R17.reuse, UR17, R14 ;  /* 0x00000011110e7c24 */ /* 0x040fe2000f8e020e */
[----:B------:R-:W-:Y:S01]  /*0dc0*/  IADD3 R7, PT, PT, -R2, RZ, RZ ;  /* 0x000000ff02077210 */ /* 0x000fe20007ffe1ff */
[C---:B------:R-:W-:Y:S02]  /*0dd0*/  IMAD R9, R17.reuse, R149, R12 ;  /* 0x0000009511097224 */ /* 0x040fe400078e020c */
[----:B------:R-:W-:-:S04]  /*0de0*/  IMAD.WIDE.U32 R16, R17, R148, RZ ;  /* 0x0000009411107225 */ /* 0x000fc800078e00ff */
[C---:B------:R-:W-:Y:S01]  /*0df0*/  IMAD R7, R10.reuse, R7, R4 ;  /* 0x000000070a077224 */ /* 0x040fe200078e0204 */
[----:B------:R-:W-:Y:S01]  /*0e00*/  IADD3 R17, PT, PT, R17, R9, RZ ;  /* 0x0000000911117210 */ /* 0x000fe20007ffe0ff */
[----:B------:R-:W1:Y:S01]  /*0e10*/  LDC.64 R4, c[0x0][0x3a8] ;  /* 0x0000ea00ff047b82 */ /* 0x000e620000000a00 */
[----:B------:R-:W-:Y:S01]  /*0e20*/  IMAD.IADD R15, R19, 0x1, R14 ;  /* 0x00000001130f7824 */ /* 0x000fe200078e020e */
[----:B------:R-:W-:Y:S02]  /*0e30*/  MOV R14, R18 ;  /* 0x00000012000e7202 */ /* 0x000fe40000000f00 */
[----:B------:R-:W-:Y:S01]  /*0e40*/  ISETP.GT.U32.AND P0, PT, R10, R7, PT ;  /* 0x000000070a00720c */ /* 0x000fe20003f04070 */
[----:B--2---:R-:W-:-:S12]  /*0e50*/  IMAD.WIDE.U32 R16, R6, UR18, R16 ;  /* 0x0000001206107c25 */ /* 0x004fd8000f8e0010 */
[-C--:B------:R-:W-:Y:S02]  /*0e60*/  @!P0 IADD3 R7, PT, PT, R7, -R10.reuse, RZ ;  /* 0x8000000a07078210 */ /* 0x080fe40007ffe0ff */
[----:B------:R-:W-:Y:S02]  /*0e70*/  @!P0 IADD3 R2, PT, PT, R2, 0x1, RZ ;  /* 0x0000000102028810 */ /* 0x000fe40007ffe0ff */
[----:B------:R-:W-:Y:S02]  /*0e80*/  ISETP.GE.U32.AND P2, PT, R7, R10, PT ;  /* 0x0000000a0700720c */ /* 0x000fe40003f46070 */
[----:B------:R-:W-:Y:S01]  /*0e90*/  LOP3.LUT R7, R3, R8, RZ, 0x3c, !PT ;  /* 0x0000000803077212 */ /* 0x000fe200078e3cff */
[C---:B-1----:R-:W-:Y:S01]  /*0ea0*/  IMAD R9, R11.reuse, R4, RZ ;  /* 0x000000040b097224 */ /* 0x042fe200078e02ff */
[----:B------:R-:W-:Y:S01]  /*0eb0*/  ISETP.NE.AND P0, PT, R8, RZ, PT ;  /* 0x000000ff0800720c */ /* 0x000fe20003f05270 */
[----:B------:R-:W-:Y:S01]  /*0ec0*/  IMAD R11, R11, UR18, RZ ;  /* 0x000000120b0b7c24 */ /* 0x000fe2000f8e02ff */
[----:B------:R-:W-:Y:S01]  /*0ed0*/  ISETP.GE.AND P1, PT, R7, RZ, PT ;  /* 0x000000ff0700720c */ /* 0x000fe20003f26270 */
[----:B------:R-:W-:-:S02]  /*0ee0*/  IMAD R9, R6, R5, R9 ;  /* 0x0000000506097224 */ /* 0x000fc400078e0209 */
[C---:B------:R-:W-:Y:S02]  /*0ef0*/  IMAD R10, R6.reuse, UR19, R11 ;  /* 0x00000013060a7c24 */ /* 0x040fe4000f8e020b */
[----:B------:R-:W-:Y:S02]  /*0f00*/  IMAD.WIDE.U32 R14, R6, R4, R14 ;  /* 0x00000004060e7225 */ /* 0x000fe400078e000e */
[----:B------:R-:W1:Y:S01]  /*0f10*/  LDC.64 R6, c[0x0][0x3d0] ;  /* 0x0000f400ff067b82 */ /* 0x000e620000000a00 */
[----:B------:R-:W-:Y:S01]  /*0f20*/  IADD3 R17, PT, PT, R17, R10, RZ ;  /* 0x0000000a11117210 */ /* 0x000fe20007ffe0ff */
[----:B------:R-:W-:Y:S01]  /*0f30*/  @P2 VIADD R2, R2, 0x1 ;  /* 0x0000000102022836 */ /* 0x000fe20000000000 */
[----:B------:R-:W-:Y:S02]  /*0f40*/  IADD3 R15, PT, PT, R15, R9, RZ ;  /* 0x000000090f0f7210 */ /* 0x000fe40007ffe0ff */
[----:B------:R-:W-:Y:S02]  /*0f50*/  LEA R9, R150, 0xffffff00, 0x8 ;  /* 0xffffff0096097811 */ /* 0x000fe400078e40ff */
[----:B------:R-:W-:Y:S01]  /*0f60*/  @!P1 IADD3 R2, PT, PT, -R2, RZ, RZ ;  /* 0x000000ff02029210 */ /* 0x000fe20007ffe1ff */
[----:B------:R-:W2:Y:S01]  /*0f70*/  LDC.64 R4, c[0x0][0x3d8] ;  /* 0x0000f600ff047b82 */ /* 0x000ea20000000a00 */
[----:B------:R-:W-:Y:S01]  /*0f80*/  @!P0 LOP3.LUT R2, RZ, R8, RZ, 0x33, !PT ;  /* 0x00000008ff028212 */ /* 0x000fe200078e33ff */
[----:B------:R-:W-:-:S02]  /*0f90*/  IMAD R8, R9, R149, RZ ;  /* 0x0000009509087224 */ /* 0x000fc400078e02ff */
[----:B------:R-:W-:Y:S01]  /*0fa0*/  IMAD.WIDE.U32 R16, R9, R148, R16 ;  /* 0x0000009409107225 */ /* 0x000fe200078e0010 */
[----:B------:R-:W-:-:S03]  /*0fb0*/  SHF.R.S32.HI R11, RZ, 0x1f, R2 ;  /* 0x0000001fff0b7819 */ /* 0x000fc60000011402 */
[----:B------:R-:W-:Y:S01]  /*0fc0*/  IMAD.WIDE.U32 R14, R9, UR16, R14 ;  /* 0x00000010090e7c25 */ /* 0x000fe2000f8e000e */
[----:B------:R-:W-:-:S03]  /*0fd0*/  IADD3 R17, PT, PT, R17, R8, RZ ;  /* 0x0000000811117210 */ /* 0x000fc60007ffe0ff */
[----:B------:R-:W-:Y:S02]  /*0fe0*/  IMAD R9, R9, UR17, RZ ;  /* 0x0000001109097c24 */ /* 0x000fe4000f8e02ff */
[-C--:B-1----:R-:W-:Y:S02]  /*0ff0*/  IMAD R8, R11, R6.reuse, RZ ;  /* 0x000000060b087224 */ /* 0x082fe400078e02ff */
[----:B------:R-:W-:Y:S02]  /*1000*/  IMAD.IADD R15, R15, 0x1, R9 ;  /* 0x000000010f0f7824 */ /* 0x000fe400078e0209 */
[C---:B------:R-:W-:Y:S02]  /*1010*/  IMAD R7, R2.reuse, R7, R8 ;  /* 0x0000000702077224 */ /* 0x040fe400078e0208 */
[----:B------:R-:W-:-:S04]  /*1020*/  IMAD.WIDE.U32 R16, R2, R6, R16 ;  /* 0x0000000602107225 */ /* 0x000fc800078e0010 */
[-C--:B--2---:R-:W-:Y:S02]  /*1030*/  IMAD R11, R11, R4.reuse, RZ ;  /* 0x000000040b0b7224 */ /* 0x084fe400078e02ff */
[C---:B------:R-:W-:Y:S01]  /*1040*/  IMAD.WIDE.U32 R8, R2.reuse, R4, R14 ;  /* 0x0000000402087225 */ /* 0x040fe200078e000e */
[----:B------:R-:W-:Y:S02]  /*1050*/  MOV R14, R16 ;  /* 0x00000010000e7202 */ /* 0x000fe40000000f00 */
[----:B------:R-:W-:Y:S01]  /*1060*/  IADD3 R4, PT, PT, R17, R7, RZ ;  /* 0x0000000711047210 */ /* 0x000fe20007ffe0ff */
[----:B------:R-:W-:Y:S01]  /*1070*/  IMAD R5, R2, R5, R11 ;  /* 0x0000000502057224 */ /* 0x000fe200078e020b */
[----:B------:R-:W-:-:S04]  /*1080*/  MOV R10, R8 ;  /* 0x00000008000a7202 */ /* 0x000fc80000000f00 */
[----:B------:R-:W-:-:S07]  /*1090*/  IADD3 R2, PT, PT, R9, R5, RZ ;  /* 0x0000000509027210 */ /* 0x000fce0007ffe0ff */
.L_x_1335:
[----:B------:R-:W1:Y:S01]  /*10a0*/  LDCU.128 UR12, c[0x0][0x390] ;  /* 0x00007200ff0c77ac */ /* 0x000e620008000c00 */
[C---:B------:R-:W-:Y:S01]  /*10b0*/  IMAD.SHL.U32 R213, R208.reuse, 0x8, RZ ;  /* 0x00000008d0d57824 */ /* 0x040fe200078e00ff */
[----:B------:R-:W-:Y:S01]  /*10c0*/  LOP3.LUT R220, R208, 0x18, RZ, 0xc0, !PT ;  /* 0x00000018d0dc7812 */ /* 0x000fe200078ec0ff */
[----:B------:R-:W-:Y:S01]  /*10d0*/  IMAD.MOV.U32 R9, RZ, RZ, RZ ;  /* 0x000000ffff097224 */ /* 0x000fe200078e00ff */
[----:B------:R-:W2:Y:S01]  /*10e0*/  LDCU.64 UR4, c[0x0][0x3b0] ;  /* 0x00007600ff0477ac */ /* 0x000ea20008000a00 */
[----:B------:R-:W-:Y:S01]  /*10f0*/  SHF.R.U32.HI R156, RZ, 0x2, R208 ;  /* 0x00000002ff9c7819 */ /* 0x000fe200000116d0 */
[----:B------:R-:W-:Y:S01]  /*1100*/  IMAD.MOV.U32 R157, RZ, RZ, RZ ;  /* 0x000000ffff9d7224 */ /* 0x000fe200078e00ff */
[C---:B------:R-:W-:Y:S01]  /*1110*/  LOP3.LUT R8, R213.reuse, 0x18, RZ, 0xc0, !PT ;  /* 0x00000018d5087812 */ /* 0x040fe200078ec0ff */
[----:B------:R-:W3:Y:S01]  /*1120*/  LDCU.64 UR20, c[0x0][0x3c8] ;  /* 0x00007900ff1477ac */ /* 0x000ee20008000a00 */
[----:B------:R-:W-:Y:S01]  /*1130*/  LOP3.LUT R227, R213, 0xd8, RZ, 0xc0, !PT ;  /* 0x000000d8d5e37812 */ /* 0x000fe200078ec0ff */
[----:B------:R-:W-:Y:S01]  /*1140*/  IMAD.WIDE.U32 R12, R13, 0x40, R156 ;  /* 0x000000400d0c7825 */ /* 0x000fe200078e009c */
[C---:B------:R-:W-:Y:S01]  /*1150*/  IADD3 R14, P0, PT, R8.reuse, R14, RZ ;  /* 0x0000000e080e7210 */ /* 0x040fe20007f1e0ff */
[----:B------:R-:W4:Y:S01]  /*1160*/  LDCU.128 UR8, c[0x0][0x380] ;  /* 0x00007000ff0877ac */ /* 0x000f220008000c00 */
[----:B------:R-:W-:Y:S01]  /*1170*/  IADD3 R10, P2, PT, R8, R10, RZ ;  /* 0x0000000a080a7210 */ /* 0x000fe20007f5e0ff */
[----:B------:R-:W-:Y:S01]  /*1180*/  IMAD.SHL.U32 R165, R148, 0x40, RZ ;  /* 0x0000004094a57824 */ /* 0x000fe200078e00ff */
[----:B------:R-:W-:Y:S01]  /*1190*/  LOP3.LUT R6, R213, 0x1f20, RZ, 0xc0, !PT ;  /* 0x00001f20d5067812 */ /* 0x000fe200078ec0ff */
[----:B------:R-:W-:Y:S01]  /*11a0*/  IMAD.X R15, RZ, RZ, R4, P0 ;  /* 0x000000ffff0f7224 */ /* 0x000fe200000e0604 */
[----:B------:R-:W-:Y:S01]  /*11b0*/  LOP3.LUT R227, R227, R220, RZ, 0x3c, !PT ;  /* 0x000000dce3e37212 */ /* 0x000fe200078e3cff */
[----:B-1----:R-:W-:Y:S01]  /*11c0*/  IMAD.WIDE.U32 R8, R0, UR14, R8 ;  /* 0x0000000e00087c25 */ /* 0x002fe2000f8e0008 */
[----:B------:R-:W1:Y:S01]  /*11d0*/  S2UR UR14, SR_CgaCtaId ;  /* 0x00000000000e79c3 */ /* 0x000e620000008800 */
[----:B------:R-:W-:-:S02]  /*11e0*/  SHF.R.U32.HI R212, RZ, 0x1, R208 ;  /* 0x00000001ffd47819 */ /* 0x000fc400000116d0 */
[----:B------:R-:W-:Y:S01]  /*11f0*/  IMAD R9, R0, UR15, R9 ;  /* 0x0000000f00097c24 */ /* 0x000fe2000f8e0209 */
[----:B--2---:R-:W-:Y:S01]  /*1200*/  USHF.L.U32 UR23, UR4, 0x5, URZ ;  /* 0x0000000504177899 */ /* 0x004fe200080006ff */
[----:B------:R-:W-:Y:S01]  /*1210*/  LOP3.LUT R227, R6, R227, RZ, 0xfc, !PT ;  /* 0x000000e306e37212 */ /* 0x000fe200078efcff */
[----:B------:R-:W-:Y:S01]  /*1220*/  USHF.L.U64.HI UR15, UR4, 0x5, UR5 ;  /* 0x00000005040f7899 */ /* 0x000fe20008010205 */
[----:B---3--:R-:W-:Y:S01]  /*1230*/  IMAD.WIDE.U32 R8, R3, UR20, R8 ;  /* 0x0000001403087c25 */ /* 0x008fe2000f8e0008 */
[----:B------:R-:W-:Y:S02]  /*1240*/  SHF.L.U64.HI R0, R148, 0x6, R149 ;  /* 0x0000000694007819 */ /* 0x000fe40000010295 */
[----:B------:R-:W-:Y:S01]  /*1250*/  LEA R218, R150, 0xffffff00, 0x8 ;  /* 0xffffff0096da7811 */ /* 0x000fe200078e40ff */
[----:B------:R-:W-:-:S04]  /*1260*/  IMAD.WIDE.U32 R4, R156, R148, R14 ;  /* 0x000000949c047225 */ /* 0x000fc800078e000e */
[----:B------:R-:W-:Y:S01]  /*1270*/  IMAD.U32 R6, RZ, RZ, UR23 ;  /* 0x00000017ff067e24 */ /* 0x000fe2000f8e00ff */
[----:B----4-:R-:W-:Y:S01]  /*1280*/  LEA R214, P0, R4, UR10, 0x1 ;  /* 0x0000000a04d67c11 */ /* 0x010fe2000f8008ff */
[----:B------:R-:W-:Y:S02]  /*1290*/  IMAD.U32 R7, RZ, RZ, UR15 ;  /* 0x0000000fff077e24 */ /* 0x000fe4000f8e00ff */
[----:B------:R-:W-:Y:S02]  /*12a0*/  IMAD R9, R3, UR21, R9 ;  /* 0x0000001503097c24 */ /* 0x000fe4000f8e0209 */
[----:B------:R-:W-:Y:S02]  /*12b0*/  IMAD R215, R156, R149, R5 ;  /* 0x000000959cd77224 */ /* 0x000fe400078e0205 */
[----:B------:R-:W-:Y:S02]  /*12c0*/  IMAD R3, R13, UR4, RZ ;  /* 0x000000040d037c24 */ /* 0x000fe4000f8e02ff */
[----:B------:R-:W-:Y:S01]  /*12d0*/  IMAD.WIDE.U32 R6, R12, UR4, R6 ;  /* 0x000000040c067c25 */ /* 0x000fe2000f8e0006 */
[----:B------:R-:W-:-:S03]  /*12e0*/  LEA.HI.X R215, R4, UR11, R215, 0x1, P0 ;  /* 0x0000000b04d77c11 */ /* 0x000fc600080f0cd7 */
[----:B------:R-:W-:Y:S01]  /*12f0*/  IMAD R3, R12, UR5, R3 ;  /* 0x000000050c037c24 */ /* 0x000fe2000f8e0203 */
[----:B------:R-:W-:Y:S01]  /*1300*/  IADD3 R4, P0, PT, R8, R6, RZ ;  /* 0x0000000608047210 */ /* 0x000fe20007f1e0ff */
[----:B------:R-:W-:Y:S01]  /*1310*/  IMAD.WIDE.U32 R12, R12, UR4, R8 ;  /* 0x000000040c0c7c25 */ /* 0x000fe2000f8e0008 */
[----:B------:R-:W-:Y:S01]  /*1320*/  UMOV UR5, 0x400 ;  /* 0x0000040000057882 */ /* 0x000fe20000000000 */
[----:B------:R-:W-:Y:S02]  /*1330*/  USHF.L.U32 UR4, UR16, 0x6, URZ ;  /* 0x0000000610047899 */ /* 0x000fe400080006ff */
[----:B------:R-:W-:Y:S01]  /*1340*/  IMAD.IADD R5, R13, 0x1, R3 ;  /* 0x000000010d057824 */ /* 0x000fe200078e0203 */
[----:B------:R-:W-:Y:S01]  /*1350*/  IADD3.X R3, PT, PT, R9, R3, R7, P0, !PT ;  /* 0x0000000309037210 */ /* 0x000fe200007fe407 */
[----:B-1----:R-:W-:Y:S01]  /*1360*/  ULEA UR5, UR14, UR5, 0x18 ;  /* 0x000000050e057291 */ /* 0x002fe2000f8ec0ff */
[----:B------:R-:W-:Y:S01]  /*1370*/  IADD3 R6, P0, PT, R165, R214, RZ ;  /* 0x000000d6a5067210 */ /* 0x000fe20007f1e0ff */
[----:B------:R-:W-:Y:S01]  /*1380*/  IMAD.X R11, RZ, RZ, R2, P2 ;  /* 0x000000ffff0b7224 */ /* 0x000fe200010e0602 */
[----:B------:R-:W-:Y:S01]  /*1390*/  LEA R8, P1, R12, UR8, 0x1 ;  /* 0x000000080c087c11 */ /* 0x000fe2000f8208ff */
[----:B------:R-:W-:-:S02]  /*13a0*/  IMAD.SHL.U32 R210, R208, 0x4, RZ ;  /* 0x00000004d0d27824 */ /* 0x000fc400078e00ff */
[----:B------:R-:W-:Y:S01]  /*13b0*/  IMAD.X R7, R0, 0x1, R215, P0 ;  /* 0x0000000100077824 */ /* 0x000fe200000e06d7 */
[----:B------:R-:W-:Y:S01]  /*13c0*/  LEA.HI.X R9, R12, UR9, R5, 0x1, P1 ;  /* 0x000000090c097c11 */ /* 0x000fe200088f0c05 */
[----:B------:R-:W-:Y:S01]  /*13d0*/  IMAD.WIDE.U32 R10, R156, UR16, R10 ;  /* 0x000000109c0a7c25 */ /* 0x000fe2000f8e000a */
[-C--:B------:R-:W-:Y:S01]  /*13e0*/  IADD3 R14, P0, PT, R6, R165.reuse, RZ ;  /* 0x000000a5060e7210 */ /* 0x080fe20007f1e0ff */
[----:B------:R-:W-:Y:S01]  /*13f0*/  USHF.L.U64.HI UR16, UR16, 0x6, UR17 ;  /* 0x0000000610107899 */ /* 0x000fe20008010211 */
[----:B------:R-:W-:Y:S01]  /*1400*/  LEA R12, P1, R4, UR8, 0x1 ;  /* 0x00000008040c7c11 */ /* 0x000fe2000f8208ff */
[----:B------:R-:W-:Y:S01]  /*1410*/  IMAD R217, R156, UR17, R11 ;  /* 0x000000119cd97c24 */ /* 0x000fe2000f8e020b */
[----:B------:R-:W-:Y:S01]  /*1420*/  LEA R227, R227, UR5, 0x1 ;  /* 0x00000005e3e37c11 */ /* 0x000fe2000f8e08ff */
[--C-:B------:R-:W-:Y:S01]  /*1430*/  IMAD.X R15, R7, 0x1, R0.reuse, P0 ;  /* 0x00000001070f7824 */ /* 0x100fe200000e0600 */
[----:B------:R-:W-:Y:S01]  /*1440*/  LEA.HI.X R13, R4, UR9, R3, 0x1, P1 ;  /* 0x00000009040d7c11 */ /* 0x000fe200088f0c03 */
[----:B------:R-:W-:Y:S01]  /*1450*/  IMAD.SHL.U32 R154, R208, 0x20, RZ ;  /* 0x00000020d09a7824 */ /* 0x000fe200078e00ff */
[-C--:B------:R-:W-:Y:S01]  /*1460*/  IADD3 R4, P0, PT, R14, R165.reuse, RZ ;  /* 0x000000a50e047210 */ /* 0x080fe20007f1e0ff */
[----:B------:R-:W-:Y:S01]  /*1470*/  @!PT LDS RZ, [RZ] ;  /* 0x00000000fffff984 */ /* 0x000fe20000000800 */
[----:B------:R-:W-:Y:S01]  /*1480*/  @!PT LDS RZ, [RZ] ;  /* 0x00000000fffff984 */ /* 0x000fe20000000800 */
[----:B------:R-:W-:Y:S01]  /*1490*/  @!PT LDS RZ, [RZ] ;  /* 0x00000000fffff984 */ /* 0x000fe20000000800 */
[----:B------:R-:W-:Y:S01]  /*14a0*/  LDGSTS.E.BYPASS.LTC128B.128 [R227], desc[UR24][R8.64] ;  /* 0x0000000008e37fae */ /* 0x000fe2000b981a18 */
[----:B------:R-:W-:Y:S01]  /*14b0*/  LEA R216, P1, R10, UR12, 0x1 ;  /* 0x0000000c0ad87c11 */ /* 0x000fe2000f8208ff */
[----:B------:R-:W-:Y:S01]  /*14c0*/  IMAD.SHL.U32 R211, R208, 0x10, RZ ;  /* 0x00000010d0d37824 */ /* 0x000fe200078e00ff */
[----:B------:R-:W-:Y:S01]  /*14d0*/  LOP3.LUT R3, R210, 0x18, RZ, 0xc0, !PT ;  /* 0x00000018d2037812 */ /* 0x000fe200078ec0ff */
[----:B------:R-:W-:Y:S01]  /*14e0*/  IMAD.X R5, R15, 0x1, R0, P0 ;  /* 0x000000010f057824 */ /* 0x000fe200000e0600 */
[-C--:B------:R-:W-:Y:S01]  /*14f0*/  IADD3 R18, P0, PT, R4, R165.reuse, RZ ;  /* 0x000000a504127210 */ /* 0x080fe20007f1e0ff */
[----:B------:R1:W-:Y:S01]  /*1500*/  LDGSTS.E.BYPASS.LTC128B.128 [R227+0x800], desc[UR24][R12.64] ;  /* 0x008000000ce37fae */ /* 0x0003e2000b981a18 */
[----:B------:R-:W-:Y:S01]  /*1510*/  LEA.HI.X R217, R10, UR13, R217, 0x1, P1 ;  /* 0x0000000d0ad97c11 */ /* 0x000fe200088f0cd9 */
[----:B------:R-:W-:Y:S01]  /*1520*/  IMAD.MOV.U32 R152, RZ, RZ, 0x20 ;  /* 0x00000020ff987424 */ /* 0x000fe200078e00ff */
[----:B------:R-:W-:Y:S01]  /*1530*/  LOP3.LUT R3, R3, 0xc0, R154, 0xf8, !PT ;  /* 0x000000c003037812 */ /* 0x000fe200078ef89a */
[----:B------:R-:W-:Y:S01]  /*1540*/  IMAD.X R19, R5, 0x1, R0, P0 ;  /* 0x0000000105137824 */ /* 0x000fe200000e0600 */
[----:B------:R-:W-:Y:S01]  /*1550*/  IADD3 R16, P0, PT, R18, R165, RZ ;  /* 0x000000a512107210 */ /* 0x000fe20007f1e0ff */
[----:B------:R-:W-:Y:S01]  /*1560*/  LDGSTS.E.BYPASS.LTC128B.128 [R227+0x1000], desc[UR24][R214.64] ;  /* 0x01000000d6e37fae */ /* 0x000fe2000b981a18 */
[----:B------:R-:W-:Y:S01]  /*1570*/  LOP3.LUT R156, R156, 0x7, RZ, 0xc0, !PT ;  /* 0x000000079c9c7812 */ /* 0x000fe200078ec0ff */
[----:B------:R-:W-:-:S02]  /*1580*/  IMAD.SHL.U32 R197, R208, 0x2, RZ ;  /* 0x00000002d0c57824 */ /* 0x000fc400078e00ff */
[----:B------:R-:W-:Y:S01]  /*1590*/  IMAD.X R17, R19, 0x1, R0, P0 ;  /* 0x0000000113117824 */ /* 0x000fe200000e0600 */
[----:B------:R2:W-:Y:S02]  /*15a0*/  LDGSTS.E.BYPASS.LTC128B.128 [R227+0x1800], desc[UR24][R6.64] ;  /* 0x0180000006e37fae */ /* 0x0005e4000b981a18 */
[----:B------:R-:W-:Y:S02]  /*15b0*/  LOP3.LUT R197, R218, 0x6, R197, 0xf8, !PT ;  /* 0x00000006dac57812 */ /* 0x000fe400078ef8c5 */
[----:B------:R-:W-:Y:S04]  /*15c0*/  LDGSTS.E.BYPASS.LTC128B.128 [R227+0x2000], desc[UR24][R14.64] ;  /* 0x020000000ee37fae */ /* 0x000fe8000b981a18 */
[----:B------:R3:W-:Y:S04]  /*15d0*/  LDGSTS.E.BYPASS.LTC128B.128 [R227+0x2800], desc[UR24][R4.64] ;  /* 0x0280000004e37fae */ /* 0x0007e8000b981a18 */
[----:B------:R-:W-:Y:S01]  /*15e0*/  LDGSTS.E.BYPASS.LTC128B.128 [R227+0x3000], desc[UR24][R18.64] ;  /* 0x0300000012e37fae */ /* 0x000fe2000b981a18 */
[----:B-1----:R-:W-:-:S03]  /*15f0*/  IADD3 R12, P0, PT, R16, R165, RZ ;  /* 0x000000a5100c7210 */ /* 0x002fc60007f1e0ff */
[----:B------:R1:W-:Y:S02]  /*1600*/  LDGSTS.E.BYPASS.LTC128B.128 [R227+0x3800], desc[UR24][R16.64] ;  /* 0x0380000010e37fae */ /* 0x0003e4000b981a18 */
[----:B------:R-:W-:Y:S01]  /*1610*/  IMAD.X R13, R17, 0x1, R0, P0 ;  /* 0x00000001110d7824 */ /* 0x000fe200000e0600 */
[----:B------:R-:W-:-:S04]  /*1620*/  IADD3 R8, P0, PT, R12, R165, RZ ;  /* 0x000000a50c087210 */ /* 0x000fc80007f1e0ff */
[----:B------:R4:W-:Y:S01]  /*1630*/  LDGSTS.E.BYPASS.LTC128B.128 [R227+0x4000], desc[UR24][R12.64] ;  /* 0x040000000ce37fae */ /* 0x0009e2000b981a18 */
[----:B------:R-:W-:Y:S01]  /*1640*/  IMAD.X R9, R13, 0x1, R0, P0 ;  /* 0x000000010d097824 */ /* 0x000fe200000e0600 */
[----:B------:R-:W-:-:S04]  /*1650*/  IADD3 R10, P0, PT, R216, UR4, RZ ;  /* 0x00000004d80a7c10 */ /* 0x000fc8000ff1e0ff */
[----:B------:R5:W-:Y:S01]  /*1660*/  LDGSTS.E.BYPASS.LTC128B.128 [R227+0x4800], desc[UR24][R8.64] ;  /* 0x0480000008e37fae */ /* 0x000be2000b981a18 */
[----:B------:R-:W-:Y:S02]  /*1670*/  IADD3.X R11, PT, PT, R217, UR16, RZ, P0, !PT ;  /* 0x00000010d90b7c10 */ /* 0x000fe400087fe4ff */
[----:B--2---:R-:W-:Y:S01]  /*1680*/  IADD3 R6, P0, PT, R10, UR4, RZ ;  /* 0x000000040a067c10 */ /* 0x004fe2000ff1e0ff */
[----:B------:R-:W0:Y:S01]  /*1690*/  LDGDEPBAR ;  /* 0x00000000000079af */ /* 0x000e220000000000 */
[----:B---3--:R-:W-:Y:S02]  /*16a0*/  LOP3.LUT R4, R212, 0x8, RZ, 0xc0, !PT ;  /* 0x00000008d4047812 */ /* 0x008fe400078ec0ff */
[----:B------:R-:W-:Y:S02]  /*16b0*/  IADD3.X R7, PT, PT, R11, UR16, RZ, P0, !PT ;  /* 0x000000100b077c10 */ /* 0x000fe400087fe4ff */
[C---:B------:R-:W-:Y:S02]  /*16c0*/  LOP3.LUT R5, R211.reuse, 0x100, RZ, 0xc0, !PT ;  /* 0x00000100d3057812 */ /* 0x040fe400078ec0ff */
[----:B------:R-:W-:-:S02]  /*16d0*/  LOP3.LUT R211, R211, 0x3e00, RZ, 0xc0, !PT ;  /* 0x00003e00d3d37812 */ /* 0x000fc400078ec0ff */
[C---:B-1----:R-:W-:Y:S02]  /*16e0*/  LOP3.LUT R17, R3.reuse, 0x8, R208, 0x78, !PT ;  /* 0x0000000803117812 */ /* 0x042fe400078e78d0 */
[----:B------:R-:W-:Y:S02]  /*16f0*/  LOP3.LUT R3, R3, R4, RZ, 0x3c, !PT ;  /* 0x0000000403037212 */ /* 0x000fe400078e3cff */
[----:B------:R-:W-:Y:S02]  /*1700*/  LOP3.LUT R2, R5, 0x20, R154, 0xf8, !PT ;  /* 0x0000002005027812 */ /* 0x000fe400078ef89a */
[----:B----4-:R-:W-:Y:S02]  /*1710*/  IADD3 R12, P0, PT, R6, UR4, RZ ;  /* 0x00000004060c7c10 */ /* 0x010fe4000ff1e0ff */
[----:B------:R-:W-:Y:S02]  /*1720*/  LOP3.LUT R17, R2, R17, RZ, 0xfc, !PT ;  /* 0x0000001102117212 */ /* 0x000fe400078efcff */
[----:B------:R-:W-:-:S02]  /*1730*/  IADD3.X R13, PT, PT, R7, UR16, RZ, P0, !PT ;  /* 0x00000010070d7c10 */ /* 0x000fc400087fe4ff */
[----:B------:R-:W-:Y:S01]  /*1740*/  IADD3 R4, P0, PT, R12, UR4, RZ ;  /* 0x000000040c047c10 */ /* 0x000fe2000ff1e0ff */
[----:B------:R-:W-:-:S04]  /*1750*/  DEPBAR.LE SB0, 0x0 ;  /* 0x000080000000791a */ /* 0x000fc80000000000 */
[----:B------:R-:W-:Y:S01]  /*1760*/  BAR.SYNC.DEFER_BLOCKING 0x0 ;  /* 0x0000000000007b1d */ /* 0x000fe20000010000 */
[----:B------:R-:W-:Y:S02]  /*1770*/  IADD3.X R5, PT, PT, R13, UR16, RZ, P0, !PT ;  /* 0x000000100d057c10 */ /* 0x000fe400087fe4ff */
[----:B-----5:R-:W-:Y:S02]  /*1780*/  IADD3 R8, P0, PT, R4, UR4, RZ ;  /* 0x0000000404087c10 */ /* 0x020fe4000ff1e0ff */
[----:B------:R-:W-:Y:S02]  /*1790*/  LOP3.LUT R2, R211, 0x120, R154, 0xf8, !PT ;  /* 0x00000120d3027812 */ /* 0x000fe400078ef89a */
[----:B------:R-:W-:Y:S02]  /*17a0*/  IADD3.X R9, PT, PT, R5, UR16, RZ, P0, !PT ;  /* 0x0000001005097c10 */ /* 0x000fe400087fe4ff */
[----:B------:R-:W-:Y:S02]  /*17b0*/  IADD3 R22, P0, PT, R8, UR4, RZ ;  /* 0x0000000408167c10 */ /* 0x000fe4000ff1e0ff */
[----:B------:R-:W-:-:S02]  /*17c0*/  LOP3.LUT R19, R2, R3, RZ, 0xfc, !PT ;  /* 0x0000000302137212 */ /* 0x000fc400078efcff */
[----:B------:R-:W-:Y:S02]  /*17d0*/  IADD3.X R23, PT, PT, R9, UR16, RZ, P0, !PT ;  /* 0x0000001009177c10 */ /* 0x000fe400087fe4ff */
[----:B------:R-:W-:Y:S02]  /*17e0*/  IADD3 R20, P0, PT, R22, UR4, RZ ;  /* 0x0000000416147c10 */ /* 0x000fe4000ff1e0ff */
[----:B------:R-:W-:Y:S02]  /*17f0*/  LEA R19, R19, UR5, 0x1 ;  /* 0x0000000513137c11 */ /* 0x000fe4000f8e08ff */
[----:B------:R-:W-:Y:S02]  /*1800*/  IADD3.X R21, PT, PT, R23, UR16, RZ, P0, !PT ;  /* 0x0000001017157c10 */ /* 0x000fe400087fe4ff */
[----:B------:R-:W-:Y:S02]  /*1810*/  LEA R17, R17, UR5, 0x1 ;  /* 0x0000000511117c11 */ /* 0x000fe4000f8e08ff */
[----:B------:R-:W-:Y:S01]  /*1820*/  LOP3.LUT P0, RZ, R208, 0x4, RZ, 0xc0, !PT ;  /* 0x00000004d0ff7812 */ /* 0x000fe2000780c0ff */
[----:B------:R-:W-:Y:S01]  /*1830*/  @!PT LDS RZ, [RZ] ;  /* 0x00000000fffff984 */ /* 0x000fe20000000800 */
[----:B------:R-:W-:Y:S01]  /*1840*/  @!PT LDS RZ, [RZ] ;  /* 0x00000000fffff984 */ /* 0x000fe20000000800 */
[----:B------:R-:W-:Y:S01]  /*1850*/  @!PT LDS RZ, [RZ] ;  /* 0x00000000fffff984 */ /* 0x000fe20000000800 */
[----:B------:R-:W-:Y:S01]  /*1860*/  LDGSTS.E.BYPASS.LTC128B.128 [R227+0x5000], desc[UR24][R216.64] ;  /* 0x05000000d8e37fae */ /* 0x000fe2000b981a18 */
[----:B------:R-:W-:-:S02]  /*1870*/  LOP3.LUT R3, R3, 0x120, R154, 0xf8, !PT ;  /* 0x0000012003037812 */ /* 0x000fc400078ef89a */
[----:B------:R-:W-:Y:S01]  /*1880*/  SEL R152, R152, 0xffffffe0, !P0 ;  /* 0xffffffe098987807 */ /* 0x000fe20004000000 */
[----:B------:R-:W-:Y:S04]  /*1890*/  LDGSTS.E.BYPASS.LTC128B.128 [R227+0x5800], desc[UR24][R10.64] ;  /* 0x058000000ae37fae */ /* 0x000fe8000b981a18 */
[----:B------:R-:W-:Y:S01]  /*18a0*/  LDGSTS.E.BYPASS.LTC128B.128 [R227+0x6000], desc[UR24][R6.64] ;  /* 0x0600000006e37fae */ /* 0x000fe2000b981a18 */
[C---:B------:R-:W-:Y:S02]  /*18b0*/  IMAD.IADD R140, R152.reuse, 0x1, R19 ;  /* 0x00000001988c7824 */ /* 0x040fe400078e0213 */
[----:B------:R-:W-:Y:S01]  /*18c0*/  IMAD.IADD R2, R152, 0x1, R17 ;  /* 0x0000000198027824 */ /* 0x000fe200078e0211 */
[----:B------:R1:W-:Y:S04]  /*18d0*/  LDGSTS.E.BYPASS.LTC128B.128 [R227+0x6800], desc[UR24][R12.64] ;  /* 0x068000000ce37fae */ /* 0x0003e8000b981a18 */
[----:B------:R2:W-:Y:S04]  /*18e0*/  LDGSTS.E.BYPASS.LTC128B.128 [R227+0x7000], desc[UR24][R4.64] ;  /* 0x0700000004e37fae */ /* 0x0005e8000b981a18 */
[----:B------:R3:W-:Y:S04]  /*18f0*/  LDGSTS.E.BYPASS.LTC128B.128 [R227+0x7800], desc[UR24][R8.64] ;  /* 0x0780000008e37fae */ /* 0x0007e8000b981a18 */
[----:B------:R-:W-:Y:S04]  /*1900*/  LDGSTS.E.BYPASS.LTC128B.128 [R227+0x8000], desc[UR24][R22.64] ;  /* 0x0800000016e37fae */ /* 0x000fe8000b981a18 */
[----:B------:R4:W-:Y:S04]  /*1910*/  LDGSTS.E.BYPASS.LTC128B.128 [R227+0x8800], desc[UR24][R20.64] ;  /* 0x0880000014e37fae */ /* 0x0009e8000b981a18 */
[----:B------:R-:W-:Y:S04]  /*1920*/  LDSM.16.M88.4 R132, [R17+0x4c00] ;  /* 0x004c00001184783b */ /* 0x000fe80000000200 */
[----:B------:R-:W-:Y:S04]  /*1930*/  LDSM.16.M88.4 R124, [R17+0x1400] ;  /* 0x00140000117c783b */ /* 0x000fe80000000200 */
[----:B-1----:R-:W1:Y:S04]  /*1940*/  LDSM.16.M88.4 R12, [R19] ;  /* 0x00000000130c783b */ /* 0x002e680000000200 */
[----:B--2---:R-:W3:Y:S04]  /*1950*/  LDSM.16.M88.4 R4, [R17+0x1000] ;  /* 0x001000001104783b */ /* 0x004ee80000000200 */
[----:B------:R-:W2:Y:S04]  /*1960*/  LDSM.16.M88.4 R116, [R17+0x1800] ;  /* 0x001800001174783b */ /* 0x000ea80000000200 */
[----:B------:R-:W5:Y:S04]  /*1970*/  LDSM.16.M88.4 R108, [R17+0x1c00] ;  /* 0x001c0000116c783b */ /* 0x000f680000000200 */
[----:B------:R-:W5:Y:S04]  /*1980*/  LDSM.16.M88.4 R100, [R17+0x2000] ;  /* 0x002000001164783b */ /* 0x000f680000000200 */
[----:B------:R-:W5:Y:S04]  /*1990*/  LDSM.16.M88.4 R92, [R17+0x2400] ;  /* 0x00240000115c783b */ /* 0x000f680000000200 */
[----:B------:R-:W5:Y:S04]  /*19a0*/  LDSM.16.M88.4 R84, [R17+0x2800] ;  /* 0x002800001154783b */ /* 0x000f680000000200 */
[----:B------:R-:W5:Y:S04]  /*19b0*/  LDSM.16.M88.4 R76, [R17+0x2c00] ;  /* 0x002c0000114c783b */ /* 0x000f680000000200 */
[----:B------:R-:W5:Y:S04]  /*19c0*/  LDSM.16.M88.4 R68, [R17+0x3000] ;  /* 0x003000001144783b */ /* 0x000f680000000200 */
[----:B------:R-:W5:Y:S04]  /*19d0*/  LDSM.16.M88.4 R60, [R17+0x3400] ;  /* 0x00340000113c783b */ /* 0x000f680000000200 */
[----:B------:R-:W5:Y:S01]  /*19e0*/  LDSM.16.M88.4 R52, [R17+0x3800] ;  /* 0x003800001134783b */ /* 0x000f620000000200 */
[C---:B-1----:R-:W-:Y:S03]  /*19f0*/  HMMA.16816.F32.BF16 R128, R12.reuse, R124, RZ ;  /* 0x0000007c0c80723c */ /* 0x042fe600000418ff */
[----:B------:R-:W1:Y:S04]  /*1a00*/  LDSM.16.M88.4 R44, [R17+0x3c00] ;  /* 0x003c0000112c783b */ /* 0x000e680000000200 */
[----:B------:R-:W1:Y:S01]  /*1a10*/  LDSM.16.M88.4 R36, [R17+0x4000] ;  /* 0x004000001124783b */ /* 0x000e620000000200 */
[C---:B---3--:R-:W-:Y:S03]  /*1a20*/  HMMA.16816.F32.BF16 R8, R12.reuse, R4, RZ ;  /* 0x000000040c08723c */ /* 0x048fe600000418ff */
[----:B------:R-:W3:Y:S04]  /*1a30*/  LDSM.16.M88.4 R28, [R17+0x4400] ;  /* 0x00440000111c783b */ /* 0x000ee80000000200 */
[----:B----4-:R4:W3:Y:S01]  /*1a40*/  LDSM.16.M88.4 R20, [R17+0x4800] ;  /* 0x004800001114783b */ /* 0x0108e20000000200 */
[C---:B------:R-:W-:Y:S03]  /*1a50*/  HMMA.16816.F32.BF16 R4, R12.reuse, R6, RZ ;  /* 0x000000060c04723c */ /* 0x040fe600000418ff */
[----:B------:R-:W-:Y:S04]  /*1a60*/  LDSM.16.M88.4 R140, [R140] ;  /* 0x000000008c8c783b */ /* 0x000fe80000000200 */
[----:B------:R-:W3:Y:S01]  /*1a70*/  LDSM.16.M88.4 R144, [R2+0x1000] ;  /* 0x001000000290783b */ /* 0x000ee20000000200 */
[C---:B--2---:R-:W-:Y:S03]  /*1a80*/  HMMA.16816.F32.BF16 R120, R12.reuse, R116, RZ ;  /* 0x000000740c78723c */ /* 0x044fe600000418ff */
[----:B------:R-:W2:Y:S04]  /*1a90*/  LDSM.16.M88.4 R136, [R2+0x1400] ;  /* 0x001400000288783b */ /* 0x000ea80000000200 */
[----:B------:R-:W0:Y:S01]  /*1aa0*/  LDGDEPBAR ;  /* 0x00000000000079af */ /* 0x000e220000000000 */
[C---:B-----5:R-:W-:Y:S08]  /*1ab0*/  HMMA.16816.F32.BF16 R112, R12.reuse, R108, RZ ;  /* 0x0000006c0c70723c */ /* 0x060ff000000418ff */
[----:B----4-:R-:W-:Y:S01]  /*1ac0*/  HMMA.16816.F32.BF16 R16, R12, R132, RZ ;  /* 0x000000840c10723c */ /* 0x010fe200000418ff */
[----:B------:R-:W-:-:S04]  /*1ad0*/  LOP3.LUT R132, R212, 0x1f0, RZ, 0xc0, !PT ;  /* 0x000001f0d4847812 */ /* 0x000fc800078ec0ff */
[----:B------:R-:W-:-:S03]  /*1ae0*/  IADD3 R132, PT, PT, R156, R132, R155 ;  /* 0x000000849c847210 */ /* 0x000fc60007ffe09b */
[----:B------:R-:W-:Y:S01]  /*1af0*/  HMMA.16816.F32.BF16 R104, R12, R100, RZ ;  /* 0x000000640c68723c */ /* 0x000fe200000418ff */
[----:B------:R-:W-:-:S07]  /*1b00*/  IADD3 R132, PT, PT, R151, -UR22, R132 ;  /* 0x8000001697847c10 */ /* 0x000fce000fffe084 */
        /* <DEDUP_REMOVED lines=8> */
[C---:B---3--:R-:W-:Y:S08]  /*1b90*/  HMMA.16816.F32.BF16 R32, R12.reuse, R28, RZ ;  /* 0x0000001c0c20723c */ /* 0x048ff000000418ff */
        /* <DEDUP_REMOVED lines=14> */
[----:B------:R-:W-:Y:S08]  /*1c80*/  HMMA.16816.F32.BF16 R20, R12, R22, RZ ;  /* 0x000000160c14723c */ /* 0x000ff000000418ff */
[----:B------:R-:W-:Y:S01]  /*1c90*/  HMMA.16816.F32.BF16 R8, R140, R144, R8 ;  /* 0x000000908c08723c */ /* 0x000fe20000041808 */
[----:B------:R-:W-:Y:S01]  /*1ca0*/  IMAD.IADD R144, R132, 0x1, R153 ;  /* 0x0000000184907824 */ /* 0x000fe200078e0299 */
[----:B------:R-:W-:-:S04]  /*1cb0*/  LOP3.LUT R145, R197, 0x1, RZ, 0xfc, !PT ;  /* 0x00000001c5917812 */ /* 0x000fc800078efcff */
[C-C-:B------:R-:W-:Y:S02]  /*1cc0*/  VIADDMNMX R156, R144.reuse, 0x1, R151.reuse, PT ;  /* 0x00000001909c7846 */ /* 0x140fe40003800197 */
[----:B------:R-:W-:Y:S01]  /*1cd0*/  HMMA.16816.F32.BF16 R12, R12, R134, RZ ;  /* 0x000000860c0c723c */ /* 0x000fe200000418ff */
[----:B------:R-:W1:Y:S01]  /*1ce0*/  LDSM.16.M88.4 R132, [R2+0x1800] ;  /* 0x001800000284783b */ /* 0x000e620000000200 */
[----:B------:R-:W-:Y:S02]  /*1cf0*/  VIADDMNMX R154, R144, 0x9, R151, PT ;  /* 0x00000009909a7846 */ /* 0x000fe40003800197 */
[C---:B------:R-:W-:Y:S02]  /*1d00*/  ISETP.GE.AND P1, PT, R145.reuse, R156, PT ;  /* 0x0000009c9100720c */ /* 0x040fe40003f26270 */
[-C--:B------:R-:W-:Y:S02]  /*1d10*/  ISETP.GE.AND P0, PT, R145, R154.reuse, PT ;  /* 0x0000009a9100720c */ /* 0x080fe40003f06270 */
[----:B------:R-:W-:Y:S01]  /*1d20*/  HMMA.16816.F32.BF16 R4, R140, R146, R4 ;  /* 0x000000928c04723c */ /* 0x000fe20000041804 */
[----:B------:R-:W-:-:S02]  /*1d30*/  ISETP.GE.AND P4, PT, R197, R154, PT ;  /* 0x0000009ac500720c */ /* 0x000fc40003f86270 */
[C---:B------:R-:W-:Y:S02]  /*1d40*/  LOP3.LUT R147, R197.reuse, 0x9, RZ, 0xfc, !PT ;  /* 0x00000009c5937812 */ /* 0x040fe400078efcff */
[----:B------:R-:W-:Y:S02]  /*1d50*/  LOP3.LUT R145, R197, 0x10, RZ, 0xfc, !PT ;  /* 0x00000010c5917812 */ /* 0x000fe400078efcff */
[----:B------:R-:W-:Y:S01]  /*1d60*/  FSEL R183, R10, -INF , !P4 ;  /* 0xff8000000ab77808 */ /* 0x000fe20006000000 */
[----:B--2---:R-:W-:Y:S01]  /*1d70*/  HMMA.16816.F32.BF16 R128, R140, R136, R128 ;  /* 0x000000888c80723c */ /* 0x004fe20000041880 */
[----:B------:R-:W-:Y:S02]  /*1d80*/  FSEL R10, R9, -INF , !P1 ;  /* 0xff800000090a7808 */ /* 0x000fe40004800000 */
[C---:B------:R-:W-:Y:S02]  /*1d90*/  ISETP.GE.AND P2, PT, R147.reuse, R156, PT ;  /* 0x0000009c9300720c */ /* 0x040fe40003f46270 */
[----:B------:R-:W-:-:S02]  /*1da0*/  ISETP.GE.AND P6, PT, R147, R154, PT ;  /* 0x0000009a9300720c */ /* 0x000fc40003fc6270 */
[C---:B------:R-:W-:Y:S01]  /*1db0*/  ISETP.GE.AND P4, PT, R145.reuse, R156, PT ;  /* 0x0000009c9100720c */ /* 0x040fe20003f86270 */
[----:B------:R-:W-:Y:S01]  /*1dc0*/  HMMA.16816.F32.BF16 R124, R140, R138, R124 ;  /* 0x0000008a8c7c723c */ /* 0x000fe2000004187c */
[----:B------:R-:W-:Y:S02]  /*1dd0*/  ISETP.GE.AND P1, PT, R145, R154, PT ;  /* 0x0000009a9100720c */ /* 0x000fe40003f26270 */
[----:B------:R-:W2:Y:S01]  /*1de0*/  LDSM.16.M88.4 R144, [R2+0x1c00] ;  /* 0x001c00000290783b */ /* 0x000ea20000000200 */
[C---:B------:R-:W-:Y:S02]  /*1df0*/  LOP3.LUT R137, R197.reuse, 0x11, RZ, 0xfc, !PT ;  /* 0x00000011c5897812 */ /* 0x040fe400078efcff */
[----:B------:R-:W-:Y:S02]  /*1e00*/  LOP3.LUT R151, R197, 0x8, RZ, 0xfc, !PT ;  /* 0x00000008c5977812 */ /* 0x000fe400078efcff */
[----:B------:R-:W-:Y:S02]  /*1e10*/  FSEL R11, R11, -INF , !P0 ;  /* 0xff8000000b0b7808 */ /* 0x000fe40004000000 */
[----:B------:R-:W-:-:S02]  /*1e20*/  FSEL R158, R5, -INF , !P2 ;  /* 0xff800000059e7808 */ /* 0x000fc40005000000 */
[-C--:B------:R-:W-:Y:S02]  /*1e30*/  ISETP.GE.AND P0, PT, R137, R156.reuse, PT ;  /* 0x0000009c8900720c */ /* 0x080fe40003f06270 */
[----:B------:R-:W-:Y:S02]  /*1e40*/  LOP3.LUT R5, R197, 0x20, RZ, 0xfc, !PT ;  /* 0x00000020c5057812 */ /* 0x000fe400078efcff */
[C---:B------:R-:W-:Y:S01]  /*1e50*/  ISETP.GE.AND P3, PT, R151.reuse, R156, PT ;  /* 0x0000009c9700720c */ /* 0x040fe20003f66270 */
[----:B-1----:R-:W-:Y:S01]  /*1e60*/  HMMA.16816.F32.BF16 R120, R140, R132, R120 ;  /* 0x000000848c78723c */ /* 0x002fe20000041878 */
[----:B------:R-:W-:Y:S02]  /*1e70*/  ISETP.GE.AND P5, PT, R151, R154, PT ;  /* 0x0000009a9700720c */ /* 0x000fe40003fa6270 */
[----:B------:R-:W-:Y:S02]  /*1e80*/  FSEL R191, R130, -INF , !P1 ;  /* 0xff80000082bf7808 */ /* 0x000fe40004800000 */
[----:B------:R-:W-:-:S02]  /*1e90*/  FSEL R130, R129, -INF , !P0 ;  /* 0xff80000081827808 */ /* 0x000fc40004000000 */
[----:B------:R-:W-:Y:S01]  /*1ea0*/  FSEL R136, R4, -INF , !P3 ;  /* 0xff80000004887808 */ /* 0x000fe20005800000 */
[----:B------:R-:W-:Y:S01]  /*1eb0*/  HMMA.16816.F32.BF16 R116, R140, R134, R116 ;  /* 0x000000868c74723c */ /* 0x000fe20000041874 */
[----:B------:R-:W-:Y:S02]  /*1ec0*/  FSEL R9, R6, -INF , !P5 ;  /* 0xff80000006097808 */ /* 0x000fe40006800000 */
[----:B------:R-:W-:Y:S02]  /*1ed0*/  FSEL R187, R7, -INF , !P6 ;  /* 0xff80000007bb7808 */ /* 0x000fe40007000000 */
[C---:B------:R-:W-:Y:S02]  /*1ee0*/  ISETP.GE.AND P1, PT, R5.reuse, R156, PT ;  /* 0x0000009c0500720c */ /* 0x040fe40003f26270 */
[----:B------:R-:W-:Y:S02]  /*1ef0*/  ISETP.GE.AND P0, PT, R5, R154, PT ;  /* 0x0000009a0500720c */ /* 0x000fe40003f06270 */
[----:B------:R-:W1:Y:S01]  /*1f00*/  LDSM.16.M88.4 R4, [R2+0x2000] ;  /* 0x002000000204783b */ /* 0x000e620000000200 */
[----:B------:R-:W-:-:S02]  /*1f10*/  LOP3.LUT R139, R197, 0x19, RZ, 0xfc, !PT ;  /* 0x00000019c58b7812 */ /* 0x000fc400078efcff */
[----:B------:R-:W-:Y:S02]  /*1f20*/  ISETP.GE.AND P3, PT, R137, R154, PT ;  /* 0x0000009a8900720c */ /* 0x000fe40003f66270 */
[----:B------:R-:W-:Y:S02]  /*1f30*/  ISETP.GE.AND P6, PT, R139, R156, PT ;  /* 0x0000009c8b00720c */ /* 0x000fe40003fc6270 */
[C---:B------:R-:W-:Y:S02]  /*1f40*/  LOP3.LUT R133, R197.reuse, 0x21, RZ, 0xfc, !PT ;  /* 0x00000021c5857812 */ /* 0x040fe400078efcff */
[----:B------:R-:W-:Y:S01]  /*1f50*/  LOP3.LUT R137, R197, 0x18, RZ, 0xfc, !PT ;  /* 0x00000018c5897812 */ /* 0x000fe200078efcff */
[----:B--2---:R-:W-:Y:S01]  /*1f60*/  HMMA.16816.F32.BF16 R112, R140, R144, R112 ;  /* 0x000000908c70723c */ /* 0x004fe20000041870 */
[----:B------:R-:W-:Y:S02]  /*1f70*/  FSEL R195, R131, -INF , !P3 ;  /* 0xff80000083c37808 */ /* 0x000fe40005800000 */
[----:B------:R-:W-:-:S02]  /*1f80*/  FSEL R134, R125, -INF , !P6 ;  /* 0xff8000007d867808 */ /* 0x000fc40007000000 */
[----:B------:R-:W-:Y:S02]  /*1f90*/  FSEL R160, R128, -INF , !P4 ;  /* 0xff80000080a07808 */ /* 0x000fe40006000000 */
[-C--:B------:R-:W-:Y:S01]  /*1fa0*/  ISETP.GE.AND P3, PT, R133, R156.reuse, PT ;  /* 0x0000009c8500720c */ /* 0x080fe20003f66270 */
[----:B------:R-:W-:Y:S01]  /*1fb0*/  HMMA.16816.F32.BF16 R108, R140, R146, R108 ;  /* 0x000000928c6c723c */ /* 0x000fe2000004186c */
[----:B------:R-:W-:Y:S02]  /*1fc0*/  LOP3.LUT R125, R197, 0x30, RZ, 0xfc, !PT ;  /* 0x00000030c57d7812 */ /* 0x000fe400078efcff */
[C---:B------:R-:W-:Y:S02]  /*1fd0*/  ISETP.GE.AND P5, PT, R137.reuse, R156, PT ;  /* 0x0000009c8900720c */ /* 0x040fe40003fa6270 */
[-C--:B------:R-:W-:Y:S02]  /*1fe0*/  ISETP.GE.AND P2, PT, R137, R154.reuse, PT ;  /* 0x0000009a8900720c */ /* 0x080fe40003f46270 */
[----:B------:R-:W-:-:S02]  /*1ff0*/  ISETP.GE.AND P4, PT, R139, R154, PT ;  /* 0x0000009a8b00720c */ /* 0x000fc40003f86270 */
[----:B------:R-:W-:Y:S02]  /*2000*/  FSEL R185, R122, -INF , !P0 ;  /* 0xff8000007ab97808 */ /* 0x000fe40004000000 */
[----:B------:R-:W-:Y:S02]  /*2010*/  FSEL R122, R121, -INF , !P3 ;  /* 0xff800000797a7808 */ /* 0x000fe40005800000 */
[----:B------:R-:W-:Y:S02]  /*2020*/  FSEL R162, R124, -INF , !P5 ;  /* 0xff8000007ca27808 */ /* 0x000fe40006800000 */
[----:B------:R-:W-:Y:S02]  /*2030*/  FSEL R193, R126, -INF , !P2 ;  /* 0xff8000007ec17808 */ /* 0x000fe40005000000 */
[----:B------:R-:W-:Y:S02]  /*2040*/  FSEL R189, R127, -INF , !P4 ;  /* 0xff8000007fbd7808 */ /* 0x000fe40006000000 */
[----:B------:R-:W-:-:S02]  /*2050*/  ISETP.GE.AND P0, PT, R125, R156, PT ;  /* 0x0000009c7d00720c */ /* 0x000fc40003f06270 */
[-C--:B------:R-:W-:Y:S01]  /*2060*/  ISETP.GE.AND P3, PT, R125, R154.reuse, PT ;  /* 0x0000009a7d00720c */ /* 0x080fe20003f66270 */
[C---:B-1----:R-:W-:Y:S01]  /*2070*/  HMMA.16816.F32.BF16 R104, R140.reuse, R4, R104 ;  /* 0x000000048c68723c */ /* 0x042fe20000041868 */
[----:B------:R-:W1:Y:S01]  /*2080*/  LDSM.16.M88.4 R124, [R2+0x2400] ;  /* 0x00240000027c783b */ /* 0x000e620000000200 */
[C---:B------:R-:W-:Y:S02]  /*2090*/  LOP3.LUT R129, R197.reuse, 0x28, RZ, 0xfc, !PT ;  /* 0x00000028c5817812 */ /* 0x040fe400078efcff */
[----:B------:R-:W-:Y:S02]  /*20a0*/  LOP3.LUT R131, R197, 0x29, RZ, 0xfc, !PT ;  /* 0x00000029c5837812 */ /* 0x000fe400078efcff */
[----:B------:R-:W-:Y:S02]  /*20b0*/  ISETP.GE.AND P5, PT, R133, R154, PT ;  /* 0x0000009a8500720c */ /* 0x000fe40003fa6270 */
[C---:B------:R-:W-:Y:S01]  /*20c0*/  ISETP.GE.AND P2, PT, R129.reuse, R156, PT ;  /* 0x0000009c8100720c */ /* 0x040fe20003f46270 */
[----:B------:R-:W-:Y:S01]  /*20d0*/  HMMA.16816.F32.BF16 R100, R140, R6, R100 ;  /* 0x000000068c64723c */ /* 0x000fe20000041864 */
[----:B------:R-:W-:-:S02]  /*20e0*/  ISETP.GE.AND P6, PT, R129, R154, PT ;  /* 0x0000009a8100720c */ /* 0x000fc40003fc6270 */
[-C--:B------:R-:W-:Y:S02]  /*20f0*/  ISETP.GE.AND P4, PT, R131, R156.reuse, PT ;  /* 0x0000009c8300720c */ /* 0x080fe40003f86270 */
[----:B------:R-:W-:Y:S02]  /*2100*/  LOP3.LUT R129, R197, 0x31, RZ, 0xfc, !PT ;  /* 0x00000031c5817812 */ /* 0x000fe400078efcff */
[----:B------:R-:W-:Y:S02]  /*2110*/  FSEL R175, R123, -INF , !P5 ;  /* 0xff8000007baf7808 */ /* 0x000fe40006800000 */
[----:B------:R-:W-:Y:S02]  /*2120*/  FSEL R146, R117, -INF , !P4 ;  /* 0xff80000075927808 */ /* 0x000fe40006000000 */
[----:B------:R-:W-:Y:S02]  /*2130*/  FSEL R120, R120, -INF , !P1 ;  /* 0xff80000078787808 */ /* 0x000fe40004800000 */
[----:B------:R-:W-:-:S02]  /*2140*/  ISETP.GE.AND P5, PT, R129, R156, PT ;  /* 0x0000009c8100720c */ /* 0x000fc40003fa6270 */
[----:B------:R-:W-:Y:S02]  /*2150*/  LOP3.LUT R117, R197, 0x40, RZ, 0xfc, !PT ;  /* 0x00000040c5757812 */ /* 0x000fe400078efcff */
[----:B------:R-:W-:Y:S02]  /*2160*/  ISETP.GE.AND P1, PT, R131, R154, PT ;  /* 0x0000009a8300720c */ /* 0x000fe40003f26270 */
[----:B------:R-:W-:Y:S02]  /*2170*/  FSEL R177, R114, -INF , !P3 ;  /* 0xff80000072b17808 */ /* 0x000fe40005800000 */
[----:B------:R-:W-:Y:S02]  /*2180*/  FSEL R170, R113, -INF , !P5 ;  /* 0xff80000071aa7808 */ /* 0x000fe40006800000 */
[----:B------:R-:W-:Y:S02]  /*2190*/  FSEL R164, R116, -INF , !P2 ;  /* 0xff80000074a47808 */ /* 0x000fe40005000000 */
[----:B------:R-:W-:-:S02]  /*21a0*/  FSEL R181, R118, -INF , !P6 ;  /* 0xff80000076b57808 */ /* 0x000fc40007000000 */
[----:B------:R-:W-:Y:S02]  /*21b0*/  FSEL R179, R119, -INF , !P1 ;  /* 0xff80000077b37808 */ /* 0x000fe40004800000 */
[C---:B------:R-:W-:Y:S02]  /*21c0*/  ISETP.GE.AND P3, PT, R117.reuse, R156, PT ;  /* 0x0000009c7500720c */ /* 0x040fe40003f66270 */
[-C--:B------:R-:W-:Y:S01]  /*21d0*/  ISETP.GE.AND P5, PT, R117, R154.reuse, PT ;  /* 0x0000009a7500720c */ /* 0x080fe20003fa6270 */
[----:B-1----:R-:W-:Y:S01]  /*21e0*/  HMMA.16816.F32.BF16 R96, R140, R124, R96 ;  /* 0x0000007c8c60723c */ /* 0x002fe20000041860 */
[----:B------:R-:W1:Y:S01]  /*21f0*/  LDSM.16.M88.4 R116, [R2+0x2800] ;  /* 0x002800000274783b */ /* 0x000e620000000200 */
[----:B------:R-:W-:Y:S02]  /*2200*/  LOP3.LUT R121, R197, 0x38, RZ, 0xfc, !PT ;  /* 0x00000038c5797812 */ /* 0x000fe400078efcff */
[----:B------:R-:W-:Y:S02]  /*2210*/  ISETP.GE.AND P2, PT, R129, R154, PT ;  /* 0x0000009a8100720c */ /* 0x000fe40003f46270 */
[----:B------:R-:W-:-:S02]  /*2220*/  ISETP.GE.AND P6, PT, R121, R156, PT ;  /* 0x0000009c7900720c */ /* 0x000fc40003fc6270 */
[C---:B------:R-:W-:Y:S01]  /*2230*/  LOP3.LUT R123, R197.reuse, 0x39, RZ, 0xfc, !PT ;  /* 0x00000039c57b7812 */ /* 0x040fe200078efcff */
[----:B------:R-:W-:Y:S01]  /*2240*/  HMMA.16816.F32.BF16 R92, R140, R126, R92 ;  /* 0x0000007e8c5c723c */ /* 0x000fe2000004185c */
[----:B------:R-:W-:Y:S02]  /*2250*/  LOP3.LUT R5, R197, 0x41, RZ, 0xfc, !PT ;  /* 0x00000041c5057812 */ /* 0x000fe400078efcff */
[----:B------:R-:W-:Y:S02]  /*2260*/  ISETP.GE.AND P4, PT, R121, R154, PT ;  /* 0x0000009a7900720c */ /* 0x000fe40003f86270 */
[----:B------:R-:W-:Y:S02]  /*2270*/  FSEL R167, R115, -INF , !P2 ;  /* 0xff80000073a77808 */ /* 0x000fe40005000000 */
[----:B------:R-:W-:Y:S02]  /*2280*/  FSEL R172, R108, -INF , !P6 ;  /* 0xff8000006cac7808 */ /* 0x000fe40007000000 */
[----:B------:R-:W-:-:S02]  /*2290*/  ISETP.GE.AND P1, PT, R123, R156, PT ;  /* 0x0000009c7b00720c */ /* 0x000fc40003f26270 */
[C---:B------:R-:W-:Y:S02]  /*22a0*/  ISETP.GE.AND P2, PT, R5.reuse, R156, PT ;  /* 0x0000009c0500720c */ /* 0x040fe40003f46270 */
[----:B------:R-:W-:Y:S02]  /*22b0*/  ISETP.GE.AND P6, PT, R5, R154, PT ;  /* 0x0000009a0500720c */ /* 0x000fe40003fc6270 */
[----:B------:R-:W-:Y:S02]  /*22c0*/  LOP3.LUT R5, R197, 0x48, RZ, 0xfc, !PT ;  /* 0x00000048c5057812 */ /* 0x000fe400078efcff */
[----:B------:R-:W-:Y:S02]  /*22d0*/  FSEL R173, R110, -INF , !P4 ;  /* 0xff8000006ead7808 */ /* 0x000fe40006000000 */
[----:B------:R-:W-:Y:S02]  /*22e0*/  FSEL R110, R109, -INF , !P1 ;  /* 0xff8000006d6e7808 */ /* 0x000fe40004800000 */
[----:B------:R-:W-:-:S02]  /*22f0*/  FSEL R166, R112, -INF , !P0 ;  /* 0xff80000070a67808 */ /* 0x000fc40004000000 */
[C---:B------:R-:W-:Y:S02]  /*2300*/  ISETP.GE.AND P4, PT, R5.reuse, R156, PT ;  /* 0x0000009c0500720c */ /* 0x040fe40003f86270 */
[-C--:B------:R-:W-:Y:S02]  /*2310*/  ISETP.GE.AND P1, PT, R5, R154.reuse, PT ;  /* 0x0000009a0500720c */ /* 0x080fe40003f26270 */
[----:B------:R-:W-:Y:S02]  /*2320*/  ISETP.GE.AND P0, PT, R123, R154, PT ;  /* 0x0000009a7b00720c */ /* 0x000fe40003f06270 */
[C---:B------:R-:W-:Y:S02]  /*2330*/  LOP3.LUT R7, R197.reuse, 0x49, RZ, 0xfc, !PT ;  /* 0x00000049c5077812 */ /* 0x040fe400078efcff */
[----:B------:R-:W-:Y:S01]  /*2340*/  LOP3.LUT R5, R197, 0x50, RZ, 0xfc, !PT ;  /* 0x00000050c5057812 */ /* 0x000fe200078efcff */
[----:B-1----:R-:W-:Y:S01]  /*2350*/  HMMA.16816.F32.BF16 R88, R140, R116, R88 ;  /* 0x000000748c58723c */ /* 0x002fe20000041858 */
[----:B------:R-:W-:-:S02]  /*2360*/  FSEL R171, R111, -INF , !P0 ;  /* 0xff8000006fab7808 */ /* 0x000fc40004000000 */
[----:B------:R-:W-:Y:S02]  /*2370*/  FSEL R174, R104, -INF , !P3 ;  /* 0xff80000068ae7808 */ /* 0x000fe40005800000 */
[----:B------:R-:W-:Y:S02]  /*2380*/  FSEL R169, R106, -INF , !P5 ;  /* 0xff8000006aa97808 */ /* 0x000fe40006800000 */
[----:B------:R-:W-:Y:S01]  /*2390*/  FSEL R124, R105, -INF , !P2 ;  /* 0xff800000697c7808 */ /* 0x000fe20005000000 */
[----:B------:R-:W-:Y:S01]  /*23a0*/  HMMA.16816.F32.BF16 R84, R140, R118, R84 ;  /* 0x000000768c54723c */ /* 0x000fe20000041854 */
[C---:B------:R-:W-:Y:S02]  /*23b0*/  ISETP.GE.AND P0, PT, R7.reuse, R156, PT ;  /* 0x0000009c0700720c */ /* 0x040fe40003f06270 */
[----:B------:R-:W-:Y:S02]  /*23c0*/  ISETP.GE.AND P3, PT, R7, R154, PT ;  /* 0x0000009a0700720c */ /* 0x000fe40003f66270 */
[----:B------:R-:W-:-:S02]  /*23d0*/  ISETP.GE.AND P5, PT, R5, R156, PT ;  /* 0x0000009c0500720c */ /* 0x000fc40003fa6270 */
[----:B------:R-:W-:Y:S02]  /*23e0*/  ISETP.GE.AND P2, PT, R5, R154, PT ;  /* 0x0000009a0500720c */ /* 0x000fe40003f46270 */
[----:B------:R-:W1:Y:S01]  /*23f0*/  LDSM.16.M88.4 R4, [R2+0x2c00] ;  /* 0x002c00000204783b */ /* 0x000e620000000200 */
[----:B------:R-:W-:Y:S02]  /*2400*/  FSEL R157, R107, -INF , !P6 ;  /* 0xff8000006b9d7808 */ /* 0x000fe40007000000 */
[C---:B------:R-:W-:Y:S02]  /*2410*/  LOP3.LUT R109, R197.reuse, 0x51, RZ, 0xfc, !PT ;  /* 0x00000051c56d7812 */ /* 0x040fe400078efcff */
[C---:B------:R-:W-:Y:S02]  /*2420*/  LOP3.LUT R105, R197.reuse, 0x58, RZ, 0xfc, !PT ;  /* 0x00000058c5697812 */ /* 0x040fe400078efcff */
[----:B------:R-:W-:Y:S02]  /*2430*/  LOP3.LUT R107, R197, 0x59, RZ, 0xfc, !PT ;  /* 0x00000059c56b7812 */ /* 0x000fe400078efcff */
[----:B------:R-:W-:-:S02]  /*2440*/  FSEL R176, R100, -INF , !P4 ;  /* 0xff80000064b07808 */ /* 0x000fc40006000000 */
[----:B------:R-:W-:Y:S02]  /*2450*/  FSEL R163, R102, -INF , !P1 ;  /* 0xff80000066a37808 */ /* 0x000fe40004800000 */
[----:B------:R-:W-:Y:S02]  /*2460*/  FSEL R126, R101, -INF , !P0 ;  /* 0xff800000657e7808 */ /* 0x000fe40004000000 */
[----:B------:R-:W-:Y:S02]  /*2470*/  FSEL R161, R103, -INF , !P3 ;  /* 0xff80000067a17808 */ /* 0x000fe40005800000 */
[C---:B------:R-:W-:Y:S02]  /*2480*/  ISETP.GE.AND P6, PT, R109.reuse, R156, PT ;  /* 0x0000009c6d00720c */ /* 0x040fe40003fc6270 */
[----:B------:R-:W-:Y:S02]  /*2490*/  ISETP.GE.AND P4, PT, R109, R154, PT ;  /* 0x0000009a6d00720c */ /* 0x000fe40003f86270 */
[----:B------:R-:W-:-:S02]  /*24a0*/  ISETP.GE.AND P1, PT, R105, R156, PT ;  /* 0x0000009c6900720c */ /* 0x000fc40003f26270 */
[----:B------:R-:W-:Y:S02]  /*24b0*/  ISETP.GE.AND P0, PT, R105, R154, PT ;  /* 0x0000009a6900720c */ /* 0x000fe40003f06270 */
[----:B------:R-:W-:Y:S02]  /*24c0*/  ISETP.GE.AND P3, PT, R107, R156, PT ;  /* 0x0000009c6b00720c */ /* 0x000fe40003f66270 */
[C---:B------:R-:W-:Y:S02]  /*24d0*/  LOP3.LUT R101, R197.reuse, 0x60, RZ, 0xfc, !PT ;  /* 0x00000060c5657812 */ /* 0x040fe400078efcff */
[----:B------:R-:W-:Y:S02]  /*24e0*/  LOP3.LUT R105, R197, 0x61, RZ, 0xfc, !PT ;  /* 0x00000061c5697812 */ /* 0x000fe400078efcff */
[----:B------:R-:W-:Y:S02]  /*24f0*/  FSEL R116, R97, -INF , !P6 ;  /* 0xff80000061747808 */ /* 0x000fe40007000000 */
[----:B------:R-:W-:-:S02]  /*2500*/  FSEL R147, R99, -INF , !P4 ;  /* 0xff80000063937808 */ /* 0x000fc40006000000 */
[----:B------:R-:W-:Y:S02]  /*2510*/  FSEL R184, R93, -INF , !P3 ;  /* 0xff8000005db87808 */ /* 0x000fe40005800000 */
[----:B------:R-:W-:Y:S02]  /*2520*/  FSEL R180, R96, -INF , !P5 ;  /* 0xff80000060b47808 */ /* 0x000fe40006800000 */
[----:B------:R-:W-:Y:S01]  /*2530*/  ISETP.GE.AND P6, PT, R101, R154, PT ;  /* 0x0000009a6500720c */ /* 0x000fe20003fc6270 */
[----:B-1----:R-:W-:Y:S01]  /*2540*/  HMMA.16816.F32.BF16 R80, R140, R4, R80 ;  /* 0x000000048c50723c */ /* 0x002fe20000041850 */
[----:B------:R-:W-:Y:S02]  /*2550*/  ISETP.GE.AND P4, PT, R105, R156, PT ;  /* 0x0000009c6900720c */ /* 0x000fe40003f86270 */
[----:B------:R-:W-:Y:S02]  /*2560*/  LOP3.LUT R93, R197, 0x70, RZ, 0xfc, !PT ;  /* 0x00000070c55d7812 */ /* 0x000fe400078efcff */
[----:B------:R-:W-:-:S02]  /*2570*/  ISETP.GE.AND P5, PT, R107, R154, PT ;  /* 0x0000009a6b00720c */ /* 0x000fc40003fa6270 */
[----:B------:R-:W-:Y:S01]  /*2580*/  FSEL R159, R98, -INF , !P2 ;  /* 0xff800000629f7808 */ /* 0x000fe20005000000 */
[----:B------:R-:W-:Y:S01]  /*2590*/  HMMA.16816.F32.BF16 R76, R140, R6, R76 ;  /* 0x000000068c4c723c */ /* 0x000fe2000004184c */
[----:B------:R-:W-:Y:S02]  /*25a0*/  ISETP.GE.AND P2, PT, R101, R156, PT ;  /* 0x0000009c6500720c */ /* 0x000fe40003f46270 */
[----:B------:R-:W1:Y:S01]  /*25b0*/  LDSM.16.M88.4 R100, [R2+0x3000] ;  /* 0x003000000264783b */ /* 0x000e620000000200 */
[----:B------:R-:W-:Y:S02]  /*25c0*/  FSEL R151, R90, -INF , !P6 ;  /* 0xff8000005a977808 */ /* 0x000fe40007000000 */
[----:B------:R-:W-:Y:S02]  /*25d0*/  FSEL R188, R89, -INF , !P4 ;  /* 0xff80000059bc7808 */ /* 0x000fe40006000000 */
[----:B------:R-:W-:Y:S02]  /*25e0*/  FSEL R182, R92, -INF , !P1 ;  /* 0xff8000005cb67808 */ /* 0x000fe40004800000 */
[----:B------:R-:W-:-:S02]  /*25f0*/  FSEL R155, R94, -INF , !P0 ;  /* 0xff8000005e9b7808 */ /* 0x000fc40004000000 */
[----:B------:R-:W-:Y:S02]  /*2600*/  FSEL R153, R95, -INF , !P5 ;  /* 0xff8000005f997808 */ /* 0x000fe40006800000 */
[C---:B------:R-:W-:Y:S02]  /*2610*/  ISETP.GE.AND P6, PT, R93.reuse, R156, PT ;  /* 0x0000009c5d00720c */ /* 0x040fe40003fc6270 */
[-C--:B------:R-:W-:Y:S02]  /*2620*/  ISETP.GE.AND P4, PT, R93, R154.reuse, PT ;  /* 0x0000009a5d00720c */ /* 0x080fe40003f86270 */
[----:B------:R-:W2:Y:S01]  /*2630*/  LDSM.16.M88.4 R92, [R2+0x3400] ;  /* 0x00340000025c783b */ /* 0x000ea20000000200 */
[----:B------:R-:W-:Y:S02]  /*2640*/  LOP3.LUT R97, R197, 0x68, RZ, 0xfc, !PT ;  /* 0x00000068c5617812 */ /* 0x000fe400078efcff */
[----:B------:R-:W-:Y:S02]  /*2650*/  ISETP.GE.AND P1, PT, R105, R154, PT ;  /* 0x0000009a6900720c */ /* 0x000fe40003f26270 */
[----:B------:R-:W-:-:S02]  /*2660*/  ISETP.GE.AND P0, PT, R97, R156, PT ;  /* 0x0000009c6100720c */ /* 0x000fc40003f06270 */
[C---:B------:R-:W-:Y:S02]  /*2670*/  LOP3.LUT R99, R197.reuse, 0x69, RZ, 0xfc, !PT ;  /* 0x00000069c5637812 */ /* 0x040fe400078efcff */
[----:B------:R-:W-:Y:S02]  /*2680*/  LOP3.LUT R5, R197, 0x71, RZ, 0xfc, !PT ;  /* 0x00000071c5057812 */ /* 0x000fe400078efcff */
[----:B------:R-:W-:Y:S02]  /*2690*/  FSEL R135, R91, -INF , !P1 ;  /* 0xff8000005b877808 */ /* 0x000fe40004800000 */
[----:B------:R-:W-:Y:S02]  /*26a0*/  FSEL R84, R84, -INF , !P0 ;  /* 0xff80000054547808 */ /* 0x000fe40004000000 */
[----:B------:R-:W-:Y:S02]  /*26b0*/  ISETP.GE.AND P3, PT, R97, R154, PT ;  /* 0x0000009a6100720c */ /* 0x000fe40003f66270 */
[----:B------:R-:W-:-:S02]  /*26c0*/  ISETP.GE.AND P5, PT, R99, R156, PT ;  /* 0x0000009c6300720c */ /* 0x000fc40003fa6270 */
[C---:B------:R-:W-:Y:S02]  /*26d0*/  ISETP.GE.AND P1, PT, R5.reuse, R156, PT ;  /* 0x0000009c0500720c */ /* 0x040fe40003f26270 */
[----:B------:R-:W-:Y:S02]  /*26e0*/  ISETP.GE.AND P0, PT, R5, R154, PT ;  /* 0x0000009a0500720c */ /* 0x000fe40003f06270 */
[----:B------:R-:W-:Y:S02]  /*26f0*/  LOP3.LUT R5, R197, 0x78, RZ, 0xfc, !PT ;  /* 0x00000078c5057812 */ /* 0x000fe400078efcff */
[----:B------:R-:W-:Y:S01]  /*2700*/  FSEL R145, R86, -INF , !P3 ;  /* 0xff80000056917808 */ /* 0x000fe20005800000 */
[----:B-1----:R-:W-:Y:S01]  /*2710*/  HMMA.16816.F32.BF16 R72, R140, R100, R72 ;  /* 0x000000648c48723c */ /* 0x002fe20000041848 */
[----:B------:R-:W-:Y:S02]  /*2720*/  FSEL R192, R85, -INF , !P5 ;  /* 0xff80000055c07808 */ /* 0x000fe40006800000 */
[----:B------:R-:W-:-:S02]  /*2730*/  FSEL R186, R88, -INF , !P2 ;  /* 0xff80000058ba7808 */ /* 0x000fc40005000000 */
[C---:B------:R-:W-:Y:S02]  /*2740*/  ISETP.GE.AND P3, PT, R5.reuse, R156, PT ;  /* 0x0000009c0500720c */ /* 0x040fe40003f66270 */
[-C--:B------:R-:W-:Y:S01]  /*2750*/  ISETP.GE.AND P5, PT, R5, R154.reuse, PT ;  /* 0x0000009a0500720c */ /* 0x080fe20003fa6270 */
[C---:B------:R-:W-:Y:S01]  /*2760*/  HMMA.16816.F32.BF16 R68, R140.reuse, R102, R68 ;  /* 0x000000668c44723c */ /* 0x040fe20000041844 */
[----:B------:R-:W-:Y:S02]  /*2770*/  ISETP.GE.AND P2, PT, R99, R154, PT ;  /* 0x0000009a6300720c */ /* 0x000fe40003f46270 */
[C---:B------:R-:W-:Y:S02]  /*2780*/  LOP3.LUT R7, R197.reuse, 0x79, RZ, 0xfc, !PT ;  /* 0x00000079c5077812 */ /* 0x040fe400078efcff */
[----:B------:R-:W-:Y:S02]  /*2790*/  LOP3.LUT R5, R197, 0x80, RZ, 0xfc, !PT ;  /* 0x00000080c5057812 */ /* 0x000fe400078efcff */
[----:B------:R-:W-:Y:S01]  /*27a0*/  FSEL R137, R82, -INF , !P4 ;  /* 0xff80000052897808 */ /* 0x000fe20006000000 */
[----:B--2---:R-:W-:Y:S01]  /*27b0*/  HMMA.16816.F32.BF16 R112, R140, R92, R64 ;  /* 0x0000005c8c70723c */ /* 0x004fe20000041840 */
[----:B------:R-:W-:Y:S01]  /*27c0*/  FSEL R139, R87, -INF , !P2 ;  /* 0xff800000578b7808 */ /* 0x000fe20005000000 */
[----:B------:R-:W1:Y:S01]  /*27d0*/  LDSM.16.M88.4 R64, [R2+0x3c00] ;  /* 0x003c00000240783b */ /* 0x000e620000000200 */
[----:B------:R-:W-:-:S02]  /*27e0*/  FSEL R80, R80, -INF , !P6 ;  /* 0xff80000050507808 */ /* 0x000fc40007000000 */
[----:B------:R-:W-:Y:S02]  /*27f0*/  FSEL R82, R81, -INF , !P1 ;  /* 0xff80000051527808 */ /* 0x000fe40004800000 */
[C---:B------:R-:W-:Y:S01]  /*2800*/  ISETP.GE.AND P2, PT, R7.reuse, R156, PT ;  /* 0x0000009c0700720c */ /* 0x040fe20003f46270 */
[----:B------:R-:W-:Y:S01]  /*2810*/  HMMA.16816.F32.BF16 R60, R140, R94, R60 ;  /* 0x0000005e8c3c723c */ /* 0x000fe2000004183c */
[----:B------:R-:W-:Y:S02]  /*2820*/  ISETP.GE.AND P6, PT, R7, R154, PT ;  /* 0x0000009a0700720c */ /* 0x000fe40003fc6270 */
[C---:B------:R-:W-:Y:S02]  /*2830*/  ISETP.GE.AND P4, PT, R5.reuse, R156, PT ;  /* 0x0000009c0500720c */ /* 0x040fe40003f86270 */
[----:B------:R-:W-:Y:S02]  /*2840*/  ISETP.GE.AND P1, PT, R5, R154, PT ;  /* 0x0000009a0500720c */ /* 0x000fe40003f26270 */
[----:B------:R-:W2:Y:S01]  /*2850*/  LDSM.16.M88.4 R4, [R2+0x3800] ;  /* 0x003800000204783b */ /* 0x000ea20000000200 */
[----:B------:R-:W-:-:S02]  /*2860*/  FSEL R127, R83, -INF , !P0 ;  /* 0xff800000537f7808 */ /* 0x000fc40004000000 */
[C---:B------:R-:W-:Y:S02]  /*2870*/  LOP3.LUT R85, R197.reuse, 0x81, RZ, 0xfc, !PT ;  /* 0x00000081c5557812 */ /* 0x040fe400078efcff */
[C---:B------:R-:W-:Y:S02]  /*2880*/  LOP3.LUT R81, R197.reuse, 0x88, RZ, 0xfc, !PT ;  /* 0x00000088c5517812 */ /* 0x040fe400078efcff */
[----:B------:R-:W-:Y:S02]  /*2890*/  LOP3.LUT R83, R197, 0x89, RZ, 0xfc, !PT ;  /* 0x00000089c5537812 */ /* 0x000fe400078efcff */
[----:B------:R-:W-:Y:S02]  /*28a0*/  FSEL R133, R78, -INF , !P5 ;  /* 0xff8000004e857808 */ /* 0x000fe40006800000 */
[----:B------:R-:W-:Y:S02]  /*28b0*/  FSEL R78, R77, -INF , !P2 ;  /* 0xff8000004d4e7808 */ /* 0x000fe40005000000 */
[----:B------:R-:W-:-:S02]  /*28c0*/  FSEL R131, R79, -INF , !P6 ;  /* 0xff8000004f837808 */ /* 0x000fc40007000000 */
[----:B------:R-:W-:Y:S02]  /*28d0*/  FSEL R72, R72, -INF , !P4 ;  /* 0xff80000048487808 */ /* 0x000fe40006000000 */
[-C--:B------:R-:W-:Y:S02]  /*28e0*/  ISETP.GE.AND P0, PT, R85, R156.reuse, PT ;  /* 0x0000009c5500720c */ /* 0x080fe40003f06270 */
[C---:B------:R-:W-:Y:S02]  /*28f0*/  ISETP.GE.AND P5, PT, R81.reuse, R156, PT ;  /* 0x0000009c5100720c */ /* 0x040fe40003fa6270 */
[----:B------:R-:W-:Y:S02]  /*2900*/  ISETP.GE.AND P2, PT, R81, R154, PT ;  /* 0x0000009a5100720c */ /* 0x000fe40003f46270 */
[C---:B------:R-:W-:Y:S02]  /*2910*/  ISETP.GE.AND P6, PT, R83.reuse, R156, PT ;  /* 0x0000009c5300720c */ /* 0x040fe40003fc6270 */
[----:B------:R-:W-:-:S02]  /*2920*/  ISETP.GE.AND P4, PT, R83, R154, PT ;  /* 0x0000009a5300720c */ /* 0x000fc40003f86270 */
[----:B------:R-:W-:Y:S01]  /*2930*/  FSEL R129, R74, -INF , !P1 ;  /* 0xff8000004a817808 */ /* 0x000fe20004800000 */
[C---:B-1----:R-:W-:Y:S01]  /*2940*/  HMMA.16816.F32.BF16 R48, R140.reuse, R64, R48 ;  /* 0x000000408c30723c */ /* 0x042fe20000041830 */
[----:B------:R-:W-:Y:S02]  /*2950*/  FSEL R76, R76, -INF , !P3 ;  /* 0xff8000004c4c7808 */ /* 0x000fe40005800000 */
[----:B------:R-:W-:Y:S02]  /*2960*/  FSEL R74, R73, -INF , !P0 ;  /* 0xff800000494a7808 */ /* 0x000fe40004000000 */
[----:B------:R-:W-:Y:S02]  /*2970*/  FSEL R100, R68, -INF , !P5 ;  /* 0xff80000044647808 */ /* 0x000fe40006800000 */
[----:B------:R-:W-:Y:S01]  /*2980*/  FSEL R125, R70, -INF , !P2 ;  /* 0xff800000467d7808 */ /* 0x000fe20005000000 */
[----:B------:R-:W-:Y:S01]  /*2990*/  HMMA.16816.F32.BF16 R44, R140, R66, R44 ;  /* 0x000000428c2c723c */ /* 0x000fe2000004182c */
[----:B------:R-:W-:-:S02]  /*29a0*/  FSEL R196, R69, -INF , !P6 ;  /* 0xff80000045c47808 */ /* 0x000fc40007000000 */
[----:B------:R-:W-:Y:S02]  /*29b0*/  FSEL R123, R71, -INF , !P4 ;  /* 0xff800000477b7808 */ /* 0x000fe40006000000 */
[-C--:B------:R-:W-:Y:S02]  /*29c0*/  ISETP.GE.AND P3, PT, R85, R154.reuse, PT ;  /* 0x0000009a5500720c */ /* 0x080fe40003f66270 */
[C---:B------:R-:W-:Y:S01]  /*29d0*/  LOP3.LUT R77, R197.reuse, 0x91, RZ, 0xfc, !PT ;  /* 0x00000091c54d7812 */ /* 0x040fe200078efcff */
[----:B--2---:R-:W-:Y:S01]  /*29e0*/  HMMA.16816.F32.BF16 R68, R140, R4, R56 ;  /* 0x000000048c44723c */ /* 0x004fe20000041838 */
[----:B------:R-:W-:Y:S01]  /*29f0*/  LOP3.LUT R73, R197, 0x98, RZ, 0xfc, !PT ;  /* 0x00000098c5497812 */ /* 0x000fe200078efcff */
[----:B------:R-:W1:Y:S01]  /*2a00*/  LDSM.16.M88.4 R56, [R2+0x4000] ;  /* 0x004000000238783b */ /* 0x000e620000000200 */
[----:B------:R-:W-:Y:S02]  /*2a10*/  FSEL R119, R75, -INF , !P3 ;  /* 0xff8000004b777808 */ /* 0x000fe40005800000 */
[----:B------:R-:W-:-:S02]  /*2a20*/  ISETP.GE.AND P5, PT, R77, R154, PT ;  /* 0x0000009a4d00720c */ /* 0x000fc40003fa6270 */
[----:B------:R-:W-:Y:S01]  /*2a30*/  ISETP.GE.AND P2, PT, R73, R156, PT ;  /* 0x0000009c4900720c */ /* 0x000fe20003f46270 */
[----:B------:R-:W-:Y:S01]  /*2a40*/  HMMA.16816.F32.BF16 R52, R140, R6, R52 ;  /* 0x000000068c34723c */ /* 0x000fe20000041834 */
[C---:B------:R-:W-:Y:S02]  /*2a50*/  LOP3.LUT R79, R197.reuse, 0x90, RZ, 0xfc, !PT ;  /* 0x00000090c54f7812 */ /* 0x040fe400078efcff */
[C---:B------:R-:W-:Y:S02]  /*2a60*/  LOP3.LUT R75, R197.reuse, 0x99, RZ, 0xfc, !PT ;  /* 0x00000099c54b7812 */ /* 0x040fe400078efcff */
[----:B------:R-:W-:Y:S02]  /*2a70*/  LOP3.LUT R5, R197, 0xa1, RZ, 0xfc, !PT ;  /* 0x000000a1c5057812 */ /* 0x000fe400078efcff */
[----:B------:R-:W-:Y:S02]  /*2a80*/  FSEL R115, R115, -INF , !P5 ;  /* 0xff80000073737808 */ /* 0x000fe40006800000 */
[----:B------:R-:W-:-:S02]  /*2a90*/  FSEL R200, R60, -INF , !P2 ;  /* 0xff8000003cc87808 */ /* 0x000fc40005000000 */
[-C--:B------:R-:W-:Y:S02]  /*2aa0*/  ISETP.GE.AND P0, PT, R79, R154.reuse, PT ;  /* 0x0000009a4f00720c */ /* 0x080fe40003f06270 */
[----:B------:R-:W-:Y:S02]  /*2ab0*/  ISETP.GE.AND P6, PT, R73, R154, PT ;  /* 0x0000009a4900720c */ /* 0x000fe40003fc6270 */
[-C--:B------:R-:W-:Y:S02]  /*2ac0*/  ISETP.GE.AND P4, PT, R75, R156.reuse, PT ;  /* 0x0000009c4b00720c */ /* 0x080fe40003f86270 */
[C---:B------:R-:W-:Y:S02]  /*2ad0*/  ISETP.GE.AND P5, PT, R5.reuse, R156, PT ;  /* 0x0000009c0500720c */ /* 0x040fe40003fa6270 */
[----:B------:R-:W-:Y:S02]  /*2ae0*/  ISETP.GE.AND P2, PT, R5, R154, PT ;  /* 0x0000009a0500720c */ /* 0x000fe40003f46270 */
[----:B------:R-:W-:-:S02]  /*2af0*/  ISETP.GE.AND P1, PT, R79, R156, PT ;  /* 0x0000009c4f00720c */ /* 0x000fc40003f26270 */
[----:B------:R-:W-:Y:S02]  /*2b00*/  ISETP.GE.AND P3, PT, R77, R156, PT ;  /* 0x0000009c4d00720c */ /* 0x000fe40003f66270 */
[C---:B------:R-:W-:Y:S02]  /*2b10*/  LOP3.LUT R5, R197.reuse, 0xa8, RZ, 0xfc, !PT ;  /* 0x000000a8c5057812 */ /* 0x040fe400078efcff */
[----:B------:R-:W-:Y:S02]  /*2b20*/  LOP3.LUT R73, R197, 0xa0, RZ, 0xfc, !PT ;  /* 0x000000a0c5497812 */ /* 0x000fe400078efcff */
[----:B------:R-:W-:Y:S02]  /*2b30*/  FSEL R121, R114, -INF , !P0 ;  /* 0xff80000072797808 */ /* 0x000fe40004000000 */
[----:B------:R-:W-:Y:S02]  /*2b40*/  FSEL R117, R62, -INF , !P6 ;  /* 0xff8000003e757808 */ /* 0x000fe40007000000 */
[----:B------:R-:W-:-:S02]  /*2b50*/  FSEL R202, R61, -INF , !P4 ;  /* 0xff8000003dca7808 */ /* 0x000fc40006000000 */
[----:B------:R-:W-:Y:S02]  /*2b60*/  FSEL R198, R112, -INF , !P1 ;  /* 0xff80000070c67808 */ /* 0x000fe40004800000 */
[----:B------:R-:W-:Y:S02]  /*2b70*/  FSEL R114, R113, -INF , !P3 ;  /* 0xff80000071727808 */ /* 0x000fe40005800000 */
[C---:B------:R-:W-:Y:S02]  /*2b80*/  ISETP.GE.AND P6, PT, R5.reuse, R156, PT ;  /* 0x0000009c0500720c */ /* 0x040fe40003fc6270 */
[-C--:B------:R-:W-:Y:S02]  /*2b90*/  ISETP.GE.AND P4, PT, R5, R154.reuse, PT ;  /* 0x0000009a0500720c */ /* 0x080fe40003f86270 */
        /* <DEDUP_REMOVED lines=9> */
[C---:B------:R-:W-:Y:S02]  /*2c30*/  ISETP.GE.AND P1, PT, R7.reuse, R156, PT ;  /* 0x0000009c0700720c */ /* 0x040fe40003f26270 */
[----:B------:R-:W-:Y:S02]  /*2c40*/  ISETP.GE.AND P0, PT, R7, R154, PT ;  /* 0x0000009a0700720c */ /* 0x000fe40003f06270 */
[C---:B------:R-:W-:Y:S02]  /*2c50*/  ISETP.GE.AND P3, PT, R5.reuse, R156, PT ;  /* 0x0000009c0500720c */ /* 0x040fe40003f66270 */
[----:B------:R-:W-:Y:S02]  /*2c60*/  ISETP.GE.AND P5, PT, R5, R154, PT ;  /* 0x0000009a0500720c */ /* 0x000fe40003fa6270 */
[----:B------:R-:W2:Y:S01]  /*2c70*/  LDSM.16.M88.4 R4, [R2+0x4400] ;  /* 0x004400000204783b */ /* 0x000ea20000000200 */
[----:B------:R-:W-:-:S02]  /*2c80*/  LOP3.LUT R61, R197, 0xb1, RZ, 0xfc, !PT ;  /* 0x000000b1c53d7812 */ /* 0x000fc400078efcff */
[----:B------:R-:W-:Y:S02]  /*2c90*/  FSEL R109, R71, -INF , !P2 ;  /* 0xff800000476d7808 */ /* 0x000fe40005000000 */
[----:B------:R-:W-:Y:S02]  /*2ca0*/  FSEL R206, R52, -INF , !P6 ;  /* 0xff80000034ce7808 */ /* 0x000fe40007000000 */
[C---:B------:R-:W-:Y:S02]  /*2cb0*/  ISETP.GE.AND P2, PT, R61.reuse, R156, PT ;  /* 0x0000009c3d00720c */ /* 0x040fe40003f46270 */
[----:B------:R-:W-:Y:S02]  /*2cc0*/  ISETP.GE.AND P6, PT, R61, R154, PT ;  /* 0x0000009a3d00720c */ /* 0x000fe40003fc6270 */
[C---:B------:R-:W-:Y:S02]  /*2cd0*/  LOP3.LUT R61, R197.reuse, 0xb8, RZ, 0xfc, !PT ;  /* 0x000000b8c53d7812 */ /* 0x040fe400078efcff */
[----:B------:R-:W-:-:S02]  /*2ce0*/  LOP3.LUT R63, R197, 0xb9, RZ, 0xfc, !PT ;  /* 0x000000b9c53f7812 */ /* 0x000fc400078efcff */
[----:B------:R-:W-:Y:S02]  /*2cf0*/  FSEL R66, R53, -INF , !P1 ;  /* 0xff80000035427808 */ /* 0x000fe40004800000 */
[----:B------:R-:W-:Y:S02]  /*2d00*/  LOP3.LUT R53, R197, 0xc0, RZ, 0xfc, !PT ;  /* 0x000000c0c5357812 */ /* 0x000fe400078efcff */
[----:B------:R-:W-:Y:S02]  /*2d10*/  FSEL R103, R54, -INF , !P4 ;  /* 0xff80000036677808 */ /* 0x000fe40006000000 */
[----:B------:R-:W-:Y:S02]  /*2d20*/  FSEL R101, R55, -INF , !P0 ;  /* 0xff80000037657808 */ /* 0x000fe40004000000 */
[----:B------:R-:W-:Y:S02]  /*2d30*/  FSEL R224, R48, -INF , !P3 ;  /* 0xff80000030e07808 */ /* 0x000fe40005800000 */
[----:B------:R-:W-:-:S02]  /*2d40*/  ISETP.GE.AND P4, PT, R61, R156, PT ;  /* 0x0000009c3d00720c */ /* 0x000fc40003f86270 */
[----:B------:R-:W-:Y:S02]  /*2d50*/  ISETP.GE.AND P1, PT, R61, R154, PT ;  /* 0x0000009a3d00720c */ /* 0x000fe40003f26270 */
[C---:B------:R-:W-:Y:S02]  /*2d60*/  ISETP.GE.AND P0, PT, R63.reuse, R156, PT ;  /* 0x0000009c3f00720c */ /* 0x040fe40003f06270 */
[----:B------:R-:W-:Y:S02]  /*2d70*/  ISETP.GE.AND P3, PT, R63, R154, PT ;  /* 0x0000009a3f00720c */ /* 0x000fe40003f66270 */
[----:B-1----:R-:W-:Y:S01]  /*2d80*/  HMMA.16816.F32.BF16 R60, R140, R56, R40 ;  /* 0x000000388c3c723c */ /* 0x002fe20000041828 */
[----:B------:R-:W-:Y:S02]  /*2d90*/  FSEL R41, R50, -INF , !P5 ;  /* 0xff80000032297808 */ /* 0x000fe40006800000 */
[----:B------:R-:W-:Y:S02]  /*2da0*/  FSEL R226, R49, -INF , !P2 ;  /* 0xff80000031e27808 */ /* 0x000fe40005000000 */
[----:B------:R-:W-:-:S02]  /*2db0*/  ISETP.GE.AND P5, PT, R53, R156, PT ;  /* 0x0000009c3500720c */ /* 0x000fc40003fa6270 */
[----:B------:R-:W-:Y:S01]  /*2dc0*/  ISETP.GE.AND P2, PT, R53, R154, PT ;  /* 0x0000009a3500720c */ /* 0x000fe20003f46270 */
[C---:B------:R-:W-:Y:S01]  /*2dd0*/  HMMA.16816.F32.BF16 R56, R140.reuse, R58, R36 ;  /* 0x0000003a8c38723c */ /* 0x040fe20000041824 */
[----:B------:R-:W1:Y:S01]  /*2de0*/  LDSM.16.M88.4 R52, [R2+0x4800] ;  /* 0x004800000234783b */ /* 0x000e620000000200 */
[----:B------:R-:W-:Y:S02]  /*2df0*/  FSEL R40, R51, -INF , !P6 ;  /* 0xff80000033287808 */ /* 0x000fe40007000000 */
[----:B------:R-:W-:Y:S02]  /*2e00*/  LOP3.LUT R43, R197, 0xc1, RZ, 0xfc, !PT ;  /* 0x000000c1c52b7812 */ /* 0x000fe400078efcff */
[----:B------:R-:W-:Y:S02]  /*2e10*/  FSEL R228, R44, -INF , !P4 ;  /* 0xff8000002ce47808 */ /* 0x000fe40006000000 */
[----:B--2---:R-:W-:Y:S01]  /*2e20*/  HMMA.16816.F32.BF16 R48, R140, R4, R32 ;  /* 0x000000048c30723c */ /* 0x004fe20000041820 */
[----:B------:R-:W2:Y:S01]  /*2e30*/  LDSM.16.M88.4 R32, [R2+0x4c00] ;  /* 0x004c00000220783b */ /* 0x000ea20000000200 */
[----:B------:R-:W-:Y:S01]  /*2e40*/  ISETP.GE.AND P6, PT, R43, R156, PT ;  /* 0x0000009c2b00720c */ /* 0x000fe20003fc6270 */
[----:B------:R-:W-:-:S04]  /*2e50*/  DEPBAR.LE SB0, 0x0 ;  /* 0x000080000000791a */ /* 0x000fc80000000000 */
[----:B------:R-:W-:Y:S01]  /*2e60*/  ISETP.GE.AND P4, PT, R43, R154, PT ;  /* 0x0000009a2b00720c */ /* 0x000fe20003f86270 */
[----:B------:R-:W-:Y:S01]  /*2e70*/  HMMA.16816.F32.BF16 R28, R140, R6, R28 ;  /* 0x000000068c1c723c */ /* 0x000fe2000004181c */
[C---:B------:R-:W-:Y:S02]  /*2e80*/  LOP3.LUT R43, R197.reuse, 0xc8, RZ, 0xfc, !PT ;  /* 0x000000c8c52b7812 */ /* 0x040fe400078efcff */
[----:B------:R-:W-:Y:S02]  /*2e90*/  LOP3.LUT R39, R197, 0xc9, RZ, 0xfc, !PT ;  /* 0x000000c9c5277812 */ /* 0x000fe400078efcff */
[----:B------:R-:W-:Y:S02]  /*2ea0*/  FSEL R37, R46, -INF , !P1 ;  /* 0xff8000002e257808 */ /* 0x000fe40004800000 */
[----:B------:R-:W-:Y:S02]  /*2eb0*/  FSEL R230, R45, -INF , !P0 ;  /* 0xff8000002de67808 */ /* 0x000fe40004000000 */
[----:B------:R-:W-:-:S02]  /*2ec0*/  ISETP.GE.AND P1, PT, R43, R156, PT ;  /* 0x0000009c2b00720c */ /* 0x000fc40003f26270 */
[----:B------:R-:W-:Y:S02]  /*2ed0*/  ISETP.GE.AND P0, PT, R43, R154, PT ;  /* 0x0000009a2b00720c */ /* 0x000fe40003f06270 */
[C---:B------:R-:W-:Y:S02]  /*2ee0*/  LOP3.LUT R43, R197.reuse, 0xd0, RZ, 0xfc, !PT ;  /* 0x000000d0c52b7812 */ /* 0x040fe400078efcff */
[----:B------:R-:W-:Y:S02]  /*2ef0*/  LOP3.LUT R5, R197, 0xd1, RZ, 0xfc, !PT ;  /* 0x000000d1c5057812 */ /* 0x000fe400078efcff */
[----:B------:R-:W-:Y:S02]  /*2f00*/  FSEL R36, R47, -INF , !P3 ;  /* 0xff8000002f247808 */ /* 0x000fe40005800000 */
[----:B------:R-:W-:Y:S02]  /*2f10*/  FSEL R60, R60, -INF , !P5 ;  /* 0xff8000003c3c7808 */ /* 0x000fe40006800000 */
[----:B------:R-:W-:-:S02]  /*2f20*/  ISETP.GE.AND P3, PT, R39, R156, PT ;  /* 0x0000009c2700720c */ /* 0x000fc40003f66270 */
[----:B------:R-:W-:Y:S01]  /*2f30*/  ISETP.GE.AND P5, PT, R39, R154, PT ;  /* 0x0000009a2700720c */ /* 0x000fe20003fa6270 */
[C---:B-1----:R-:W-:Y:S01]  /*2f40*/  HMMA.16816.F32.BF16 R24, R140.reuse, R52, R24 ;  /* 0x000000348c18723c */ /* 0x042fe20000041818 */
[----:B------:R-:W-:Y:S02]  /*2f50*/  FSEL R39, R62, -INF , !P2 ;  /* 0xff8000003e277808 */ /* 0x000fe40005000000 */
[----:B------:R-:W-:Y:S02]  /*2f60*/  FSEL R38, R63, -INF , !P4 ;  /* 0xff8000003f267808 */ /* 0x000fe40006000000 */
[----:B------:R-:W-:Y:S02]  /*2f70*/  FSEL R232, R56, -INF , !P1 ;  /* 0xff80000038e87808 */ /* 0x000fe40004800000 */
[-C--:B------:R-:W-:Y:S01]  /*2f80*/  ISETP.GE.AND P2, PT, R43, R156.reuse, PT ;  /* 0x0000009c2b00720c */ /* 0x080fe20003f46270 */
[----:B--2---:R-:W-:Y:S01]  /*2f90*/  HMMA.16816.F32.BF16 R16, R140, R32, R16 ;  /* 0x000000208c10723c */ /* 0x004fe20000041810 */
[----:B------:R-:W-:-:S02]  /*2fa0*/  ISETP.GE.AND P4, PT, R5, R156, PT ;  /* 0x0000009c0500720c */ /* 0x000fc40003f86270 */
[-C--:B------:R-:W-:Y:S02]  /*2fb0*/  ISETP.GE.AND P1, PT, R5, R154.reuse, PT ;  /* 0x0000009a0500720c */ /* 0x080fe40003f26270 */
[C---:B------:R-:W-:Y:S02]  /*2fc0*/  LOP3.LUT R5, R197.reuse, 0xd8, RZ, 0xfc, !PT ;  /* 0x000000d8c5057812 */ /* 0x040fe400078efcff */
[----:B------:R-:W-:Y:S01]  /*2fd0*/  LOP3.LUT R7, R197, 0xd9, RZ, 0xfc, !PT ;  /* 0x000000d9c5077812 */ /* 0x000fe200078efcff */
[----:B------:R-:W-:Y:S01]  /*2fe0*/  HMMA.16816.F32.BF16 R20, R140, R54, R20 ;  /* 0x000000368c14723c */ /* 0x000fe20000041814 */
[----:B------:R-:W-:Y:S01]  /*2ff0*/  FSEL R4, R61, -INF , !P6 ;  /* 0xff8000003d047808 */ /* 0x000fe20007000000 */
[----:B------:R-:W-:Y:S01]  /*3000*/  BAR.SYNC.DEFER_BLOCKING 0x0 ;  /* 0x0000000000007b1d */ /* 0x000fe20000010000 */
[----:B------:R-:W-:Y:S02]  /*3010*/  ISETP.GE.AND P6, PT, R43, R154, PT ;  /* 0x0000009a2b00720c */ /* 0x000fe40003fc6270 */
[----:B------:R-:W-:-:S02]  /*3020*/  FSEL R43, R58, -INF , !P0 ;  /* 0xff8000003a2b7808 */ /* 0x000fc40004000000 */
[----:B------:R-:W-:Y:S01]  /*3030*/  FSEL R204, R57, -INF , !P3 ;  /* 0xff80000039cc7808 */ /* 0x000fe20005800000 */
[----:B------:R-:W-:Y:S01]  /*3040*/  HMMA.16816.F32.BF16 R12, R140, R34, R12 ;  /* 0x000000228c0c723c */ /* 0x000fe2000004180c */
[----:B------:R-:W-:Y:S02]  /*3050*/  FSEL R42, R59, -INF , !P5 ;  /* 0xff8000003b2a7808 */ /* 0x000fe40006800000 */
[----:B------:R-:W-:Y:S02]  /*3060*/  FSEL R194, R48, -INF , !P2 ;  /* 0xff80000030c27808 */ /* 0x000fe40005000000 */
        /* <DEDUP_REMOVED lines=9> */
[-C--:B------:R-:W-:Y:S02]  /*3100*/  ISETP.GE.AND P6, PT, R5, R156.reuse, PT ;  /* 0x0000009c0500720c */ /* 0x080fe40003fc6270 */
[C---:B------:R-:W-:Y:S02]  /*3110*/  ISETP.GE.AND P1, PT, R7.reuse, R156, PT ;  /* 0x0000009c0700720c */ /* 0x040fe40003f26270 */
[----:B------:R-:W-:Y:S02]  /*3120*/  ISETP.GE.AND P0, PT, R7, R154, PT ;  /* 0x0000009a0700720c */ /* 0x000fe40003f06270 */
[----:B------:R-:W-:Y:S02]  /*3130*/  LOP3.LUT R7, R197, 0xe9, RZ, 0xfc, !PT ;  /* 0x000000e9c5077812 */ /* 0x000fe400078efcff */
[----:B------:R-:W-:Y:S02]  /*3140*/  FSEL R46, R31, -INF , !P2 ;  /* 0xff8000001f2e7808 */ /* 0x000fe40005000000 */
[----:B------:R-:W-:-:S02]  /*3150*/  FSEL R144, R24, -INF , !P6 ;  /* 0xff80000018907808 */ /* 0x000fc40007000000 */
[----:B------:R-:W-:Y:S02]  /*3160*/  FSEL R190, R49, -INF , !P4 ;  /* 0xff80000031be7808 */ /* 0x000fe40006000000 */
[C---:B------:R-:W-:Y:S02]  /*3170*/  ISETP.GE.AND P2, PT, R7.reuse, R156, PT ;  /* 0x0000009c0700720c */ /* 0x040fe40003f46270 */
[-C--:B------:R-:W-:Y:S02]  /*3180*/  ISETP.GE.AND P6, PT, R7, R154.reuse, PT ;  /* 0x0000009a0700720c */ /* 0x080fe40003fc6270 */
[----:B------:R-:W-:Y:S02]  /*3190*/  ISETP.GE.AND P4, PT, R5, R154, PT ;  /* 0x0000009a0500720c */ /* 0x000fe40003f86270 */
[C---:B------:R-:W-:Y:S02]  /*31a0*/  LOP3.LUT R7, R197.reuse, 0xf1, RZ, 0xfc, !PT ;  /* 0x000000f1c5077812 */ /* 0x040fe400078efcff */
[----:B------:R-:W-:-:S02]  /*31b0*/  LOP3.LUT R5, R197, 0xe8, RZ, 0xfc, !PT ;  /* 0x000000e8c5057812 */ /* 0x000fc400078efcff */
[----:B------:R-:W-:Y:S02]  /*31c0*/  FSEL R48, R27, -INF , !P0 ;  /* 0xff8000001b307808 */ /* 0x000fe40004000000 */
[----:B------:R-:W-:Y:S02]  /*31d0*/  FSEL R47, R30, -INF , !P3 ;  /* 0xff8000001e2f7808 */ /* 0x000fe40005800000 */
[----:B------:R-:W-:Y:S02]  /*31e0*/  FSEL R168, R29, -INF , !P5 ;  /* 0xff8000001da87808 */ /* 0x000fe40006800000 */
[-C--:B------:R-:W-:Y:S02]  /*31f0*/  ISETP.GE.AND P0, PT, R7, R156.reuse, PT ;  /* 0x0000009c0700720c */ /* 0x080fe40003f06270 */
[C---:B------:R-:W-:Y:S02]  /*3200*/  ISETP.GE.AND P3, PT, R5.reuse, R156, PT ;  /* 0x0000009c0500720c */ /* 0x040fe40003f66270 */
[----:B------:R-:W-:-:S02]  /*3210*/  ISETP.GE.AND P5, PT, R5, R154, PT ;  /* 0x0000009a0500720c */ /* 0x000fc40003fa6270 */
[----:B------:R-:W-:Y:S02]  /*3220*/  LOP3.LUT R5, R197, 0xf0, RZ, 0xfc, !PT ;  /* 0x000000f0c5057812 */ /* 0x000fe400078efcff */
[----:B------:R-:W-:Y:S02]  /*3230*/  FSEL R52, R17, -INF , !P0 ;  /* 0xff80000011347808 */ /* 0x000fe40004000000 */
[----:B------:R-:W-:Y:S02]  /*3240*/  FSEL R49, R26, -INF , !P4 ;  /* 0xff8000001a317808 */ /* 0x000fe40006000000 */
[----:B------:R-:W-:Y:S02]  /*3250*/  FSEL R138, R25, -INF , !P1 ;  /* 0xff800000198a7808 */ /* 0x000fe40004800000 */
[----:B------:R-:W-:Y:S02]  /*3260*/  ISETP.NE.AND P0, PT, R150, 0x1, PT ;  /* 0x000000019600780c */ /* 0x000fe40003f05270 */
[----:B------:R-:W-:-:S02]  /*3270*/  ISETP.GE.AND P4, PT, R5, R156, PT ;  /* 0x0000009c0500720c */ /* 0x000fc40003f86270 */
[----:B------:R-:W-:Y:S02]  /*3280*/  ISETP.GE.AND P1, PT, R5, R154, PT ;  /* 0x0000009a0500720c */ /* 0x000fe40003f26270 */
[----:B------:R-:W-:Y:S02]  /*3290*/  LOP3.LUT R5, R197, 0xf8, RZ, 0xfc, !PT ;  /* 0x000000f8c5057812 */ /* 0x000fe400078efcff */
[----:B------:R-:W-:Y:S02]  /*32a0*/  FSEL R53, R22, -INF , !P5 ;  /* 0xff80000016357808 */ /* 0x000fe40006800000 */
[----:B------:R-:W-:Y:S02]  /*32b0*/  FSEL R106, R21, -INF , !P2 ;  /* 0xff800000156a7808 */ /* 0x000fe40005000000 */
[C---:B------:R-:W-:Y:S02]  /*32c0*/  ISETP.GE.AND P5, PT, R5.reuse, R156, PT ;  /* 0x0000009c0500720c */ /* 0x040fe40003fa6270 */
[----:B------:R-:W-:-:S02]  /*32d0*/  ISETP.GE.AND P2, PT, R5, R154, PT ;  /* 0x0000009a0500720c */ /* 0x000fc40003f46270 */
[----:B------:R-:W-:Y:S02]  /*32e0*/  LOP3.LUT R5, R197, 0xf9, RZ, 0xfc, !PT ;  /* 0x000000f9c5057812 */ /* 0x000fe400078efcff */
[----:B------:R-:W-:Y:S02]  /*32f0*/  FSEL R132, R20, -INF , !P3 ;  /* 0xff80000014847808 */ /* 0x000fe40005800000 */
[----:B------:R-:W-:Y:S02]  /*3300*/  FSEL R51, R23, -INF , !P6 ;  /* 0xff80000017337808 */ /* 0x000fe40007000000 */
[----:B------:R-:W-:Y:S02]  /*3310*/  FSEL R54, R16, -INF , !P4 ;  /* 0xff80000010367808 */ /* 0x000fe40006000000 */
[----:B------:R-:W-:Y:S02]  /*3320*/  FSEL R50, R18, -INF , !P1 ;  /* 0xff80000012327808 */ /* 0x000fe40004800000 */
[----:B------:R-:W-:-:S02]  /*3330*/  ISETP.GE.AND P3, PT, R7, R154, PT ;  /* 0x0000009a0700720c */ /* 0x000fc40003f66270 */
[-C--:B------:R-:W-:Y:S02]  /*3340*/  ISETP.GE.AND P6, PT, R197, R156.reuse, PT ;  /* 0x0000009cc500720c */ /* 0x080fe40003fc6270 */
[C---:B------:R-:W-:Y:S02]  /*3350*/  ISETP.GE.AND P4, PT, R5.reuse, R156, PT ;  /* 0x0000009c0500720c */ /* 0x040fe40003f86270 */
[----:B------:R-:W-:Y:S02]  /*3360*/  ISETP.GE.AND P1, PT, R5, R154, PT ;  /* 0x0000009a0500720c */ /* 0x000fe40003f26270 */
[----:B------:R-:W-:Y:S02]  /*3370*/  FSEL R8, R8, -INF , !P6 ;  /* 0xff80000008087808 */ /* 0x000fe40007000000 */
[----:B------:R-:W-:Y:S02]  /*3380*/  FSEL R57, R19, -INF , !P3 ;  /* 0xff80000013397808 */ /* 0x000fe40005800000 */
[----:B------:R-:W-:-:S02]  /*3390*/  FSEL R59, R12, -INF , !P5 ;  /* 0xff8000000c3b7808 */ /* 0x000fc40006800000 */
[----:B------:R-:W-:Y:S02]  /*33a0*/  FSEL R56, R14, -INF , !P2 ;  /* 0xff8000000e387808 */ /* 0x000fe40005000000 */
[----:B------:R-:W-:Y:S02]  /*33b0*/  FSEL R58, R13, -INF , !P4 ;  /* 0xff8000000d3a7808 */ /* 0x000fe40006000000 */
[----:B------:R-:W-:Y:S01]  /*33c0*/  FSEL R55, R15, -INF , !P1 ;  /* 0xff8000000f377808 */ /* 0x000fe20004800000 */
[----:B------:R-:W-:Y:S06]  /*33d0*/  @!P0 BRA `(.L_x_1336) ;  /* 0x0000000400848947 */ /* 0x000fec0003800000 */
[----:B------:R-:W-:Y:S01]  /*33e0*/  UISETP.NE.U32.AND UP0, UPT, UR6, URZ, UPT ;  /* 0x000000ff0600728c */ /* 0x000fe2000bf05070 */
[C---:B------:R-:W-:Y:S02]  /*33f0*/  SHF.L.U64.HI R14, R148.reuse, 0x5, R149 ;  /* 0x00000005940e7819 */ /* 0x040fe40000010295 */
[----:B------:R-:W-:Y:S01]  /*3400*/  SHF.L.U32 R15, R148, 0x5, RZ ;  /* 0x00000005940f7819 */ /* 0x000fe200000006ff */
        /* <DEDUP_REMOVED lines=10> */
.L_x_1337:
[----:B------:R-:W1:Y:S01]  /*34b0*/  LDC R5, c[0x0][0x4f0] ;  /* 0x00013c00ff057b82 */ /* 0x000e620000000800 */
[----:B------:R-:W-:Y:S02]  /*34c0*/  LEA R18, R150, 0xfffffe00, 0x8 ;  /* 0xfffffe0096127811 */ /* 0x000fe400078e40ff */
        /* <DEDUP_REMOVED lines=28> */
[----:B------:R-:W-:-:S02]  /*3690*/  LOP3.LUT R2, R218, R5, RZ, 0x3c, !PT ;  /* 0x00000005da027212 */ /* 0x000fc400078e3cff */
[----:B------:R-:W-:Y:S02]  /*36a0*/  LOP3.LUT R7, RZ, R5, RZ, 0x33, !PT ;  /* 0x00000005ff077212 */ /* 0x000fe400078e33ff */
[----:B------:R-:W-:-:S03]  /*36b0*/  ISETP.GE.AND P3, PT, R2, RZ, PT ;  /* 0x000000ff0200720c */ /* 0x000fc60003f66270 */
[----:B------:R-:W-:-:S04]  /*36c0*/  @P5 VIADD R16, R16, 0x1 ;  /* 0x0000000110105836 */ /* 0x000fc80000000000 */
[----:B------:R-:W-:Y:S01]  /*36d0*/  @P6 IADD3 R17, PT, PT, R17, 0x1, RZ ;  /* 0x0000000111116810 */ /* 0x000fe20007ffe0ff */
[----:B------:R-:W-:-:S05]  /*36e0*/  @!P1 IMAD.MOV R16, RZ, RZ, -R16 ;  /* 0x000000ffff109224 */ /* 0x000fca00078e0a10 */
        /* <DEDUP_REMOVED lines=8> */
[----:B------:R-:W-:-:S04]  /*3770*/  IMAD R5, R6, R5, -0x100 ;  /* 0xffffff0006057424 */ /* 0x000fc800078e0205 */
[----:B------:R-:W-:Y:S01]  /*3780*/  IMAD.WIDE.U32 R18, R5, R148, RZ ;  /* 0x0000009405127225 */ /* 0x000fe200078e00ff */
[----:B------:R-:W-:-:S05]  /*3790*/  SHF.R.S32.HI R7, RZ, 0x1f, R5 ;  /* 0x0000001fff077819 */ /* 0x000fca0000011405 */
[----:B------:R-:W-:-:S04]  /*37a0*/  IMAD R6, R7, R148, RZ ;  /* 0x0000009407067224 */ /* 0x000fc800078e02ff */
[----:B------:R-:W-:-:S04]  /*37b0*/  IMAD R5, R5, R149, R6 ;  /* 0x0000009505057224 */ /* 0x000fc800078e0206 */
[----:B------:R-:W-:Y:S01]  /*37c0*/  IMAD.IADD R19, R19, 0x1, R5 ;  /* 0x0000000113137824 */ /* 0x000fe200078e0205 */
[----:B--2---:R-:W-:-:S04]  /*37d0*/  IADD3 R2, PT, PT, R13, -R2, RZ ;  /* 0x800000020d027210 */ /* 0x004fc80007ffe0ff */
[----:B------:R-:W-:Y:S01]  /*37e0*/  SHF.R.S32.HI R6, RZ, 0x1f, R2 ;  /* 0x0000001fff067819 */ /* 0x000fe20000011402 */
[----:B------:R-:W-:-:S04]  /*37f0*/  IMAD.WIDE.U32 R18, R2, UR18, R18 ;  /* 0x0000001202127c25 */ /* 0x000fc8000f8e0012 */
[----:B------:R-:W-:Y:S01]  /*3800*/  IMAD R5, R6, UR18, RZ ;  /* 0x0000001206057c24 */ /* 0x000fe2000f8e02ff */
[----:B------:R-:W-:-:S03]  /*3810*/  LEA R214, P1, R18, R214, 0x1 ;  /* 0x000000d612d67211 */ /* 0x000fc600078208ff */
[----:B------:R-:W-:-:S05]  /*3820*/  IMAD R5, R2, UR19, R5 ;  /* 0x0000001302057c24 */ /* 0x000fca000f8e0205 */
[----:B------:R-:W-:-:S04]  /*3830*/  IADD3 R5, PT, PT, R19, R5, RZ ;  /* 0x0000000513057210 */ /* 0x000fc80007ffe0ff */
[----:B------:R-:W-:-:S07]  /*3840*/  LEA.HI.X R215, R18, R215, R5, 0x1, P1 ;  /* 0x000000d712d77211 */ /* 0x000fce00008f0c05 */
.L_x_1338:
[C---:B------:R-:W-:Y:S01]  /*3850*/  LEA R12, P1, R15.reuse, R214, 0x1 ;  /* 0x000000d60f0c7211 */ /* 0x040fe200078208ff */
[----:B------:R-:W-:Y:S01]  /*3860*/  @!PT LDS RZ, [RZ] ;  /* 0x00000000fffff984 */ /* 0x000fe20000000800 */
[----:B------:R-:W-:Y:S01]  /*3870*/  @!PT LDS RZ, [RZ] ;  /* 0x00000000fffff984 */ /* 0x000fe20000000800 */
[----:B------:R-:W-:Y:S01]  /*3880*/  @!PT LDS RZ, [RZ] ;  /* 0x00000000fffff984 */ /* 0x000fe20000000800 */
[----:B------:R1:W-:Y:S03]  /*3890*/  LDGSTS.E.BYPASS.LTC128B.128 [R227+0x1000], desc[UR24][R214.64] ;  /* 0x01000000d6e37fae */ /* 0x0003e6000b981a18 */
[----:B------:R-:W-:Y:S02]  /*38a0*/  IADD3 R6, P2, PT, R12, R165, RZ ;  /* 0x000000a50c067210 */ /* 0x000fe40007f5e0ff */
[----:B------:R-:W-:Y:S02]  /*38b0*/  LEA.HI.X R13, R15, R215, R14, 0x1, P1 ;  /* 0x000000d70f0d7211 */ /* 0x000fe400008f0c0e */
[----:B------:R-:W-:-:S03]  /*38c0*/  IADD3 R18, P1, PT, R6, R165, RZ ;  /* 0x000000a506127210 */ /* 0x000fc60007f3e0ff */
[--C-:B------:R-:W-:Y:S01]  /*38d0*/  IMAD.X R7, R13, 0x1, R0.reuse, P2 ;  /* 0x000000010d077824 */ /* 0x100fe200010e0600 */
[-C--:B------:R-:W-:Y:S01]  /*38e0*/  IADD3 R16, P2, PT, R18, R165.reuse, RZ ;  /* 0x000000a512107210 */ /* 0x080fe20007f5e0ff */
[----:B------:R1:W-:Y:S02]  /*38f0*/  LDGSTS.E.BYPASS.LTC128B.128 [R227+0x1800], desc[UR24][R12.64] ;  /* 0x018000000ce37fae */ /* 0x0003e4000b981a18 */
[--C-:B------:R-:W-:Y:S01]  /*3900*/  IMAD.X R19, R7, 0x1, R0.reuse, P1 ;  /* 0x0000000107137824 */ /* 0x100fe200008e0600 */
[-C--:B------:R-:W-:Y:S01]  /*3910*/  IADD3 R14, P1, PT, R16, R165.reuse, RZ ;  /* 0x000000a5100e7210 */ /* 0x080fe20007f3e0ff */
[----:B------:R1:W-:Y:S02]  /*3920*/  LDGSTS.E.BYPASS.LTC128B.128 [R227+0x2000], desc[UR24][R6.64] ;  /* 0x0200000006e37fae */ /* 0x0003e4000b981a18 */
[--C-:B------:R-:W-:Y:S01]  /*3930*/  IMAD.X R17, R19, 0x1, R0.reuse, P2 ;  /* 0x0000000113117824 */ /* 0x100fe200010e0600 */
[-C--:B------:R-:W-:Y:S01]  /*3940*/  IADD3 R20, P2, PT, R14, R165.reuse, RZ ;  /* 0x000000a50e147210 */ /* 0x080fe20007f5e0ff */
[----:B------:R1:W-:Y:S02]  /*3950*/  LDGSTS.E.BYPASS.LTC128B.128 [R227+0x2800], desc[UR24][R18.64] ;  /* 0x0280000012e37fae */ /* 0x0003e4000b981a18 */
[--C-:B------:R-:W-:Y:S01]  /*3960*/  IMAD.X R15, R17, 0x1, R0.reuse, P1 ;  /* 0x00000001110f7824 */ /* 0x100fe200008e0600 */
[----:B------:R-:W-:Y:S01]  /*3970*/  IADD3 R22, P1, PT, R20, R165, RZ ;  /* 0x000000a514167210 */ /* 0x000fe20007f3e0ff */
[----:B------:R1:W-:Y:S02]  /*3980*/  LDGSTS.E.BYPASS.LTC128B.128 [R227+0x3000], desc[UR24][R16.64] ;  /* 0x0300000010e37fae */ /* 0x0003e4000b981a18 */
[----:B------:R-:W-:-:S02]  /*3990*/  IMAD.X R21, R15, 0x1, R0, P2 ;  /* 0x000000010f157824 */ /* 0x000fc400010e0600 */
[----:B------:R1:W-:Y:S02]  /*39a0*/  LDGSTS.E.BYPASS.LTC128B.128 [R227+0x3800], desc[UR24][R14.64] ;  /* 0x038000000ee37fae */ /* 0x0003e4000b981a18 */
[----:B------:R-:W-:Y:S02]  /*39b0*/  IMAD.X R23, R21, 0x1, R0, P1 ;  /* 0x0000000115177824 */ /* 0x000fe400008e0600 */
[----:B------:R1:W-:Y:S04]  /*39c0*/  LDGSTS.E.BYPASS.LTC128B.128 [R227+0x4000], desc[UR24][R20.64] ;  /* 0x0400000014e37fae */ /* 0x0003e8000b981a18 */
[----:B------:R1:W-:Y:S04]  /*39d0*/  LDGSTS.E.BYPASS.LTC128B.128 [R227+0x4800], desc[UR24][R22.64] ;  /* 0x0480000016e37fae */ /* 0x0003e8000b981a18 */
[----:B------:R-:W0:Y:S02]  /*39e0*/  LDGDEPBAR ;  /* 0x00000000000079af */ /* 0x000e240000000000 */
.L_x_1336:
[----:B------:R-:W-:Y:S01]  /*39f0*/  FMNMX3.FTZ R5, R8, R10, R136, !PT ;  /* 0x0000000a08057276 */ /* 0x000fe20007810088 */
[----:B------:R-:W2:Y:S01]  /*3a00*/  LDCU UR4, c[0x0][0x45c] ;  /* 0x00008b80ff0477ac */ /* 0x000ea20008000800 */
[----:B------:R-:W-:Y:S02]  /*3a10*/  LEA R209, R3, UR5, 0x1 ;  /* 0x0000000503d17c11 */ /* 0x000fe4000f8e08ff */
[----:B------:R-:W-:Y:S02]  /*3a20*/  FMNMX3.FTZ R5, R5, R158, R160, !PT ;  /* 0x0000009e05057276 */ /* 0x000fe400078100a0 */
[----:B------:R-:W-:Y:S01]  /*3a30*/  IADD3 R3, PT, PT, R152, R209, RZ ;  /* 0x000000d198037210 */ /* 0x000fe20007ffe0ff */
[----:B------:R-:W-:Y:S01]  /*3a40*/  LDSM.16.MT88.4 R32, [R209+0x5400] ;  /* 0x00540000d120783b */ /* 0x000fe20000004200 */
[----:B------:R-:W-:-:S03]  /*3a50*/  FMNMX3.FTZ R5, R5, R130, R162, !PT ;  /* 0x0000008205057276 */ /* 0x000fc600078100a2 */
[----:B-1----:R-:W-:Y:S01]  /*3a60*/  LDSM.16.MT88.4 R12, [R3+0x5000] ;  /* 0x00500000030c783b */ /* 0x002fe20000004200 */
[----:B------:R-:W-:-:S03]  /*3a70*/  FMNMX3.FTZ R5, R5, R134, R120, !PT ;  /* 0x0000008605057276 */ /* 0x000fc60007810078 */
[----:B------:R-:W-:Y:S01]  /*3a80*/  LDSM.16.MT88.4 R16, [R3+0x5400] ;  /* 0x005400000310783b */ /* 0x000fe20000004200 */
        /* <DEDUP_REMOVED lines=28> */
[----:B------:R-:W-:-:S05]  /*3c50*/  FMNMX.FTZ R0, R58, R5, !PT ;  /* 0x000000053a007209 */ /* 0x000fca0007810000 */
        /* <DEDUP_REMOVED lines=13> */
[----:B--2---:R-:W-:Y:S01]  /*3d30*/  FMUL.FTZ R99, R2, UR4 ;  /* 0x0000000402637c20 */ /* 0x004fe20008410000 */
[----:B------:R-:W-:-:S04]  /*3d40*/  FMNMX3.FTZ R0, R0, R157, R163, !PT ;  /* 0x0000009d00007276 */ /* 0x000fc800078100a3 */
[----:B------:R-:W-:Y:S02]  /*3d50*/  FMNMX3.FTZ R0, R0, R161, R159, !PT ;  /* 0x000000a100007276 */ /* 0x000fe4000781009f */
[----:B------:R-:W-:Y:S02]  /*3d60*/  FSEL R99, R99, RZ, P1 ;  /* 0x000000ff63637208 */ /* 0x000fe40000800000 */
[----:B------:R-:W-:-:S03]  /*3d70*/  FMNMX3.FTZ R0, R0, R147, R155, !PT ;  /* 0x0000009300007276 */ /* 0x000fc6000781009b */
        /* <DEDUP_REMOVED lines=15> */
[--C-:B------:R-:W-:Y:S01]  /*3e70*/  FFMA.FTZ R78, R74, UR4, -R99.reuse ;  /* 0x000000044a4e7c23 */ /* 0x100fe20008010863 */
[----:B------:R-:W-:Y:S01]  /*3e80*/  FFMA.FTZ R90, R116, UR4, -R99 ;  /* 0x00000004745a7c23 */ /* 0x000fe20008010863 */
        /* <DEDUP_REMOVED lines=19> */
[----:B------:R-:W2:Y:S01]  /*3fc0*/  MUFU.EX2 R118, R118 ;  /* 0x0000007600767308 */ /* 0x000ea20000000800 */
[----:B------:R-:W-:Y:S01]  /*3fd0*/  FMNMX3.FTZ R0, R0, R109, R103, !PT ;  /* 0x0000006d00007276 */ /* 0x000fe20007810067 */
[--C-:B------:R-:W-:Y:S01]  /*3fe0*/  FFMA.FTZ R97, R172, UR4, -R99.reuse ;  /* 0x00000004ac617c23 */ /* 0x100fe20008010863 */
[----:B-1----:R-:W-:Y:S01]  /*3ff0*/  F2FP.BF16.F32.PACK_AB R20, R128, R203 ;  /* 0x000000cb8014723e */ /* 0x002fe200000010ff */
        /* <DEDUP_REMOVED lines=30> */
[----:B------:R-:W-:Y:S01]  /*41e0*/  FADD.FTZ R128, R203, R128 ;  /* 0x00000080cb807221 */ /* 0x000fe20000010000 */
[--C-:B------:R-:W-:Y:S01]  /*41f0*/  FFMA.FTZ R71, R68, UR4, -R99.reuse ;  /* 0x0000000444477c23 */ /* 0x100fe20008010863 */
[--C-:B------:R-:W-:Y:S01]  /*4200*/  FFMA.FTZ R70, R64, UR4, -R99.reuse ;  /* 0x0000000440467c23 */ /* 0x100fe20008010863 */
[----:B------:R-:W-:Y:S01]  /*4210*/  FMNMX3.FTZ R0, R0, R51, R50, !PT ;  /* 0x0000003300007276 */ /* 0x000fe20007810032 */
[----:B------:R-:W-:Y:S01]  /*4220*/  FADD.FTZ R197, R197, R128 ;  /* 0x00000080c5c57221 */ /* 0x000fe20000010000 */
[--C-:B------:R-:W-:Y:S01]  /*4230*/  FFMA.FTZ R69, R206, UR4, -R99.reuse ;  /* 0x00000004ce457c23 */ /* 0x100fe20008010863 */
[----:B------:R-:W-:Y:S01]  /*4240*/  MUFU.EX2 R141, R141 ;  /* 0x0000008d008d7308 */ /* 0x000fe20000000800 */
[----:B------:R-:W-:Y:S01]  /*4250*/  FMNMX3.FTZ R0, R0, R57, R56, !PT ;  /* 0x0000003900007276 */ /* 0x000fe20007810038 */
[--C-:B------:R-:W-:Y:S01]  /*4260*/  FFMA.FTZ R68, R66, UR4, -R99.reuse ;  /* 0x0000000442447c23 */ /* 0x100fe20008010863 */
[--C-:B------:R-:W-:Y:S01]  /*4270*/  FFMA.FTZ R67, R224, UR4, -R99.reuse ;  /* 0x00000004e0437c23 */ /* 0x100fe20008010863 */
[--C-:B------:R-:W-:Y:S01]  /*4280*/  FFMA.FTZ R66, R226, UR4, -R99.reuse ;  /* 0x00000004e2427c23 */ /* 0x100fe20008010863 */
[----:B------:R-:W-:Y:S01]  /*4290*/  FMNMX.FTZ R0, R55, R0, !PT ;  /* 0x0000000037007209 */ /* 0x000fe20007810000 */
[--C-:B------:R-:W-:Y:S01]  /*42a0*/  FFMA.FTZ R65, R228, UR4, -R99.reuse ;  /* 0x00000004e4417c23 */ /* 0x100fe20008010863 */
[--C-:B------:R-:W-:Y:S01]  /*42b0*/  FFMA.FTZ R64, R230, UR4, -R99.reuse ;  /* 0x00000004e6407c23 */ /* 0x100fe20008010863 */
[----:B------:R-:W-:Y:S01]  /*42c0*/  MUFU.EX2 R104, R104 ;  /* 0x0000006800687308 */ /* 0x000fe20000000800 */
[--C-:B------:R-:W-:Y:S01]  /*42d0*/  FFMA.FTZ R61, R232, UR4, -R99.reuse ;  /* 0x00000004e83d7c23 */ /* 0x100fe20008010863 */
[----:B------:R-:W1:Y:S01]  /*42e0*/  SHFL.BFLY PT, R5, R0, 0x2, 0x1f ;  /* 0x0c401f0000057f89 */ /* 0x000e6200000e0000 */
[--C-:B------:R-:W-:Y:S01]  /*42f0*/  FFMA.FTZ R100, R204, UR4, -R99.reuse ;  /* 0x00000004cc647c23 */ /* 0x100fe20008010863 */
[--C-:B------:R-:W-:Y:S01]  /*4300*/  FFMA.FTZ R122, R194, UR4, -R99.reuse ;  /* 0x00000004c27a7c23 */ /* 0x100fe20008010863 */
[--C-:B------:R-:W-:Y:S01]  /*4310*/  FFMA.FTZ R142, R178, UR4, -R99.reuse ;  /* 0x00000004b28e7c23 */ /* 0x100fe20008010863 */
[--C-:B------:R-:W-:Y:S01]  /*4320*/  FFMA.FTZ R138, R138, UR4, -R99.reuse ;  /* 0x000000048a8a7c23 */ /* 0x100fe20008010863 */
[--C-:B------:R-:W-:Y:S01]  /*4330*/  FFMA.FTZ R106, R106, UR4, -R99.reuse ;  /* 0x000000046a6a7c23 */ /* 0x100fe20008010863 */
[----:B------:R-:W-:Y:S01]  /*4340*/  MUFU.EX2 R107, R107 ;  /* 0x0000006b006b7308 */ /* 0x000fe20000000800 */
[----:B------:R-:W-:-:S07]  /*4350*/  FFMA.FTZ R229, R58, UR4, -R99 ;  /* 0x000000043ae57c23 */ /* 0x000fce0008010863 */
        /* <DEDUP_REMOVED lines=13> */
[----:B------:R-:W-:-:S05]  /*4430*/  FSEL R60, R60, RZ, P1 ;  /* 0x000000ff3c3c7208 */ /* 0x000fca0000800000 */
        /* <DEDUP_REMOVED lines=43> */
[----:B------:R-:W-:Y:S01]  /*46f0*/  FFMA.FTZ R123, R132, UR4, -R99 ;  /* 0x00000004847b7c23 */ /* 0x000fe20008010863 */
[--C-:B------:R-:W-:Y:S01]  /*4700*/  FFMA.FTZ R132, R121, UR4, -R60.reuse ;  /* 0x0000000479847c23 */ /* 0x100fe2000801083c */
[--C-:B------:R-:W-:Y:S01]  /*4710*/  FFMA.FTZ R115, R115, UR4, -R60.reuse ;  /* 0x0000000473737c23 */ /* 0x100fe2000801083c */
[----:B------:R-:W2:Y:S01]  /*4720*/  MUFU.EX2 R116, R116 ;  /* 0x0000007400747308 */ /* 0x000ea20000000800 */
[----:B---3--:R-:W-:Y:S01]  /*4730*/  F2FP.BF16.F32.PACK_AB R23, R199, R124 ;  /* 0x0000007cc717723e */ /* 0x008fe200000010ff */
[--C-:B------:R-:W-:Y:S01]  /*4740*/  FFMA.FTZ R117, R117, UR4, -R60.reuse ;  /* 0x0000000475757c23 */ /* 0x100fe2000801083c */
[--C-:B------:R-:W-:Y:S01]  /*4750*/  FFMA.FTZ R162, R113, UR4, -R60.reuse ;  /* 0x0000000471a27c23 */ /* 0x100fe2000801083c */
[----:B------:R-:W-:Y:S01]  /*4760*/  FADD.FTZ R201, R126, R201 ;  /* 0x000000c97ec97221 */ /* 0x000fe20000010000 */
[--C-:B------:R-:W-:Y:S01]  /*4770*/  FFMA.FTZ R111, R111, UR4, -R60.reuse ;  /* 0x000000046f6f7c23 */ /* 0x100fe2000801083c */
[--C-:B------:R-:W-:Y:S01]  /*4780*/  FFMA.FTZ R164, R109, UR4, -R60.reuse ;  /* 0x000000046da47c23 */ /* 0x100fe2000801083c */
[--C-:B------:R-:W-:Y:S01]  /*4790*/  FFMA.FTZ R103, R103, UR4, -R60.reuse ;  /* 0x0000000467677c23 */ /* 0x100fe2000801083c */
[----:B------:R-:W-:Y:S01]  /*47a0*/  MUFU.EX2 R114, R114 ;  /* 0x0000007200727308 */ /* 0x000fe20000000800 */
[C---:B-1----:R-:W-:Y:S01]  /*47b0*/  HMMA.16816.F32.BF16 R8, R20.reuse, R4, RZ ;  /* 0x000000041408723c */ /* 0x042fe200000418ff */
        /* <DEDUP_REMOVED lines=9> */
[--C-:B------:R-:W-:Y:S01]  /*4850*/  FFMA.FTZ R167, R190, UR4, -R99.reuse ;  /* 0x00000004bea77c23 */ /* 0x100fe20008010863 */
[----:B------:R-:W-:Y:S01]  /*4860*/  FFMA.FTZ R153, R168, UR4, -R99 ;  /* 0x00000004a8997c23 */ /* 0x000fe20008010863 */
[--C-:B------:R-:W-:Y:S01]  /*4870*/  FFMA.FTZ R45, R45, UR4, -R60.reuse ;  /* 0x000000042d2d7c23 */ /* 0x100fe2000801083c */
[--C-:B------:R-:W-:Y:S01]  /*4880*/  FFMA.FTZ R44, R44, UR4, -R60.reuse ;  /* 0x000000042c2c7c23 */ /* 0x100fe2000801083c */
[--C-:B------:R-:W-:Y:S01]  /*4890*/  FFMA.FTZ R47, R47, UR4, -R60.reuse ;  /* 0x000000042f2f7c23 */ /* 0x100fe2000801083c */
[----:B------:R-:W-:Y:S01]  /*48a0*/  MUFU.EX2 R183, R183 ;  /* 0x000000b700b77308 */ /* 0x000fe20000000800 */
[C---:B------:R-:W-:Y:S01]  /*48b0*/  HMMA.16816.F32.BF16 R24, R20.reuse, R12, RZ ;  /* 0x0000000c1418723c */ /* 0x040fe200000418ff */
[----:B------:R-:W-:Y:S01]  /*48c0*/  F2FP.BF16.F32.PACK_AB R12, R112, R149 ;  /* 0x00000095700c723e */ /* 0x000fe200000010ff */
[--C-:B------:R-:W-:Y:S01]  /*48d0*/  FFMA.FTZ R49, R49, UR4, -R60.reuse ;  /* 0x0000000431317c23 */ /* 0x100fe2000801083c */
[----:B--2---:R-:W-:Y:S01]  /*48e0*/  F2FP.BF16.F32.PACK_AB R13, R116, R187 ;  /* 0x000000bb740d723e */ /* 0x004fe200000010ff */
[--C-:B------:R-:W-:Y:S01]  /*48f0*/  FFMA.FTZ R48, R48, UR4, -R60.reuse ;  /* 0x0000000430307c23 */ /* 0x100fe2000801083c */
[--C-:B------:R-:W-:Y:S01]  /*4900*/  FFMA.FTZ R53, R53, UR4, -R60.reuse ;  /* 0x0000000435357c23 */ /* 0x100fe2000801083c */
[--C-:B------:R-:W-:Y:S01]  /*4910*/  FFMA.FTZ R50, R50, UR4, -R60.reuse ;  /* 0x0000000432327c23 */ /* 0x100fe2000801083c */
[----:B------:R-:W2:Y:S01]  /*4920*/  MUFU.EX2 R110, R110 ;  /* 0x0000006e006e7308 */ /* 0x000ea20000000800 */
[----:B------:R-:W-:Y:S01]  /*4930*/  HMMA.16816.F32.BF16 R20, R20, R14, RZ ;  /* 0x0000000e1414723c */ /* 0x000fe200000418ff */
[----:B------:R-:W-:Y:S01]  /*4940*/  F2FP.BF16.F32.PACK_AB R14, R108, R143 ;  /* 0x0000008f6c0e723e */ /* 0x000fe200000010ff */
[----:B------:R-:W-:Y:S01]  /*4950*/  FFMA.FTZ R57, R57, UR4, -R60 ;  /* 0x0000000439397c23 */ /* 0x000fe2000801083c */
[----:B-1----:R-:W-:-:S04]  /*4960*/  F2FP.BF16.F32.PACK_AB R15, R165, R114 ;  /* 0x00000072a50f723e */ /* 0x002fc800000010ff */
[----:B------:R-:W-:Y:S03]  /*4970*/  MUFU.EX2 R120, R120 ;  /* 0x0000007800787308 */ /* 0x000fe60000000800 */
[C---:B------:R-:W-:Y:S05]  /*4980*/  HMMA.16816.F32.BF16 R8, R12.reuse, R32, R8 ;  /* 0x000000200c08723c */ /* 0x040fea0000041808 */
[----:B------:R-:W1:Y:S03]  /*4990*/  MUFU.EX2 R175, R175 ;  /* 0x000000af00af7308 */ /* 0x000e660000000800 */
        /* <DEDUP_REMOVED lines=8> */
[----:B--2---:R-:W-:Y:S01]  /*4a20*/  F2FP.BF16.F32.PACK_AB R13, R110, R183 ;  /* 0x000000b76e0d723e */ /* 0x004fe200000010ff */
[----:B------:R-:W-:Y:S01]  /*4a30*/  MUFU.EX2 R134, R134 ;  /* 0x0000008600867308 */ /* 0x000fe20000000800 */
[----:B------:R-:W-:Y:S02]  /*4a40*/  F2FP.BF16.F32.PACK_AB R14, R102, R107 ;  /* 0x0000006b660e723e */ /* 0x000fe400000010ff */
[----:B-1----:R-:W-:-:S05]  /*4a50*/  F2FP.BF16.F32.PACK_AB R15, R175, R120 ;  /* 0x00000078af0f723e */ /* 0x002fca00000010ff */
[----:B------:R-:W1:Y:S02]  /*4a60*/  MUFU.EX2 R171, R171 ;  /* 0x000000ab00ab7308 */ /* 0x000e640000000800 */
[C---:B------:R-:W-:Y:S06]  /*4a70*/  HMMA.16816.F32.BF16 R8, R12.reuse, R28, R8 ;  /* 0x0000001c0c08723c */ /* 0x040fec0000041808 */
[----:B------:R-:W-:Y:S02]  /*4a80*/  MUFU.EX2 R93, R93 ;  /* 0x0000005d005d7308 */ /* 0x000fe40000000800 */
[C---:B------:R-:W-:Y:S01]  /*4a90*/  HMMA.16816.F32.BF16 R4, R12.reuse, R30, R4 ;  /* 0x0000001e0c04723c */ /* 0x040fe20000041804 */
[----:B------:R-:W2:Y:S05]  /*4aa0*/  LDSM.16.MT88.4 R28, [R3+0x5c00] ;  /* 0x005c0000031c783b */ /* 0x000eaa0000004200 */
[----:B------:R-:W-:Y:S02]  /*4ab0*/  MUFU.EX2 R92, R92 ;  /* 0x0000005c005c7308 */ /* 0x000fe40000000800 */
[C---:B---3--:R-:W-:Y:S06]  /*4ac0*/  HMMA.16816.F32.BF16 R24, R12.reuse, R32, R24 ;  /* 0x000000200c18723c */ /* 0x048fec0000041818 */
[----:B------:R-:W-:Y:S02]  /*4ad0*/  MUFU.EX2 R169, R169 ;  /* 0x000000a900a97308 */ /* 0x000fe40000000800 */
[----:B------:R-:W-:Y:S01]  /*4ae0*/  HMMA.16816.F32.BF16 R20, R12, R34, R20 ;  /* 0x000000220c14723c */ /* 0x000fe20000041814 */
[----:B------:R-:W-:Y:S01]  /*4af0*/  F2FP.BF16.F32.PACK_AB R12, R98, R105 ;  /* 0x00000069620c723e */ /* 0x000fe200000010ff */
[----:B------:R-:W3:Y:S01]  /*4b00*/  LDSM.16.MT88.4 R32, [R209+0x6000] ;  /* 0x00600000d120783b */ /* 0x000ee20000004200 */
[----:B----4-:R-:W-:-:S02]  /*4b10*/  F2FP.BF16.F32.PACK_AB R13, R130, R177 ;  /* 0x000000b1820d723e */ /* 0x010fc400000010ff */
[----:B------:R-:W-:Y:S01]  /*4b20*/  F2FP.BF16.F32.PACK_AB R14, R96, R97 ;  /* 0x00000061600e723e */ /* 0x000fe200000010ff */
        /* <DEDUP_REMOVED lines=12> */
[----:B------:R-:W1:Y:S01]  /*4bf0*/  MUFU.EX2 R90, R90 ;  /* 0x0000005a005a7308 */ /* 0x000e620000000800 */
[----:B----4-:R-:W-:-:S02]  /*4c00*/  F2FP.BF16.F32.PACK_AB R13, R136, R169 ;  /* 0x000000a9880d723e */ /* 0x010fc400000010ff */
[----:B------:R-:W-:Y:S02]  /*4c10*/  F2FP.BF16.F32.PACK_AB R14, R92, R93 ;  /* 0x0000005d5c0e723e */ /* 0x000fe400000010ff */
[----:B-----5:R-:W-:-:S03]  /*4c20*/  F2FP.BF16.F32.PACK_AB R15, R157, R140 ;  /* 0x0000008c9d0f723e */ /* 0x020fc600000010ff */
        /* <DEDUP_REMOVED lines=11> */
[----:B------:R-:W-:Y:S01]  /*4ce0*/  MUFU.EX2 R147, R147 ;  /* 0x0000009300937308 */ /* 0x000fe20000000800 */
[----:B---3--:R-:W-:-:S07]  /*4cf0*/  F2FP.BF16.F32.PACK_AB R14, R88, R89 ;  /* 0x00000059580e723e */ /* 0x008fce00000010ff */
        /* <DEDUP_REMOVED lines=10> */
[C---:B----4-:R-:W-:Y:S01]  /*4da0*/  HMMA.16816.F32.BF16 R24, R12.reuse, R32, R24 ;  /* 0x000000200c18723c */ /* 0x050fe20000041818 */
[----:B------:R-:W-:Y:S07]  /*4db0*/  MUFU.EX2 R151, R151 ;  /* 0x0000009700977308 */ /* 0x000fee0000000800 */
[----:B------:R-:W-:Y:S01]  /*4dc0*/  HMMA.16816.F32.BF16 R20, R12, R34, R20 ;  /* 0x000000220c14723c */ /* 0x000fe20000041814 */
[----:B------:R-:W4:Y:S01]  /*4dd0*/  MUFU.EX2 R152, R152 ;  /* 0x0000009800987308 */ /* 0x000f220000000800 */
[----:B-1----:R-:W-:Y:S01]  /*4de0*/  F2FP.BF16.F32.PACK_AB R12, R86, R87 ;  /* 0x00000057560c723e */ /* 0x002fe200000010ff */
[----:B------:R-:W1:Y:S01]  /*4df0*/  LDSM.16.MT88.4 R32, [R209+0x6c00] ;  /* 0x006c0000d120783b */ /* 0x000e620000004200 */
[----:B--2---:R-:W-:-:S05]  /*4e00*/  F2FP.BF16.F32.PACK_AB R14, R84, R85 ;  /* 0x00000055540e723e */ /* 0x004fca00000010ff */
[----:B------:R-:W-:Y:S08]  /*4e10*/  MUFU.EX2 R135, R135 ;  /* 0x0000008700877308 */ /* 0x000ff00000000800 */
[----:B------:R-:W2:Y:S01]  /*4e20*/  MUFU.EX2 R154, R154 ;  /* 0x0000009a009a7308 */ /* 0x000ea20000000800 */
[----:B----4-:R-:W-:-:S07]  /*4e30*/  F2FP.BF16.F32.PACK_AB R13, R152, R151 ;  /* 0x00000097980d723e */ /* 0x010fce00000010ff */
[----:B------:R-:W-:Y:S08]  /*4e40*/  MUFU.EX2 R83, R83 ;  /* 0x0000005300537308 */ /* 0x000ff00000000800 */
[----:B------:R-:W4:Y:S01]  /*4e50*/  MUFU.EX2 R82, R82 ;  /* 0x0000005200527308 */ /* 0x000f220000000800 */
[----:B--2---:R-:W-:-:S07]  /*4e60*/  F2FP.BF16.F32.PACK_AB R15, R154, R135 ;  /* 0x000000879a0f723e */ /* 0x004fce00000010ff */
[C---:B-----5:R-:W-:Y:S01]  /*4e70*/  HMMA.16816.F32.BF16 R8, R12.reuse, R16, R8 ;  /* 0x000000100c08723c */ /* 0x060fe20000041808 */
[----:B------:R-:W-:Y:S07]  /*4e80*/  MUFU.EX2 R81, R81 ;  /* 0x0000005100517308 */ /* 0x000fee0000000800 */
[C---:B------:R-:W-:Y:S01]  /*4e90*/  HMMA.16816.F32.BF16 R4, R12.reuse, R18, R4 ;  /* 0x000000120c04723c */ /* 0x040fe20000041804 */
[----:B------:R-:W2:Y:S01]  /*4ea0*/  LDSM.16.MT88.4 R16, [R3+0x6c00] ;  /* 0x006c00000310783b */ /* 0x000ea20000004200 */
[----:B------:R-:W5:Y:S06]  /*4eb0*/  MUFU.EX2 R80, R80 ;  /* 0x0000005000507308 */ /* 0x000f6c0000000800 */
[C---:B---3--:R-:W-:Y:S02]  /*4ec0*/  HMMA.16816.F32.BF16 R24, R12.reuse, R28, R24 ;  /* 0x0000001c0c18723c */ /* 0x048fe40000041818 */
[----:B------:R-:W-:Y:S06]  /*4ed0*/  MUFU.EX2 R144, R144 ;  /* 0x0000009000907308 */ /* 0x000fec0000000800 */
[----:B------:R-:W-:Y:S01]  /*4ee0*/  HMMA.16816.F32.BF16 R20, R12, R30, R20 ;  /* 0x0000001e0c14723c */ /* 0x000fe20000041814 */
[----:B------:R-:W3:Y:S01]  /*4ef0*/  LDSM.16.MT88.4 R28, [R209+0x7000] ;  /* 0x00700000d11c783b */ /* 0x000ee20000004200 */
[----:B------:R-:W1:Y:S01]  /*4f00*/  MUFU.EX2 R127, R127 ;  /* 0x0000007f007f7308 */ /* 0x000e620000000800 */
[----:B----4-:R-:W-:-:S02]  /*4f10*/  F2FP.BF16.F32.PACK_AB R12, R82, R83 ;  /* 0x00000053520c723e */ /* 0x010fc400000010ff */
[----:B-----5:R-:W-:-:S05]  /*4f20*/  F2FP.BF16.F32.PACK_AB R14, R80, R81 ;  /* 0x00000051500e723e */ /* 0x020fca00000010ff */
[----:B------:R-:W-:Y:S08]  /*4f30*/  MUFU.EX2 R156, R156 ;  /* 0x0000009c009c7308 */ /* 0x000ff00000000800 */
[----:B------:R-:W4:Y:S01]  /*4f40*/  MUFU.EX2 R131, R131 ;  /* 0x0000008300837308 */ /* 0x000f220000000800 */
[----:B-1----:R-:W-:-:S07]  /*4f50*/  F2FP.BF16.F32.PACK_AB R13, R127, R144 ;  /* 0x000000907f0d723e */ /* 0x002fce00000010ff */
[----:B------:R-:W-:Y:S08]  /*4f60*/  MUFU.EX2 R79, R79 ;  /* 0x0000004f004f7308 */ /* 0x000ff00000000800 */
[----:B------:R-:W1:Y:S01]  /*4f70*/  MUFU.EX2 R78, R78 ;  /* 0x0000004e004e7308 */ /* 0x000e620000000800 */
[----:B----4-:R-:W-:-:S07]  /*4f80*/  F2FP.BF16.F32.PACK_AB R15, R131, R156 ;  /* 0x0000009c830f723e */ /* 0x010fce00000010ff */
[----:B------:R-:W-:Y:S01]  /*4f90*/  MUFU.EX2 R77, R77 ;  /* 0x0000004d004d7308 */ /* 0x000fe20000000800 */
[C---:B------:R-:W-:Y:S07]  /*4fa0*/  HMMA.16816.F32.BF16 R8, R12.reuse, R32, R8 ;  /* 0x000000200c08723c */ /* 0x040fee0000041808 */
[----:B------:R-:W4:Y:S01]  /*4fb0*/  MUFU.EX2 R76, R76 ;  /* 0x0000004c004c7308 */ /* 0x000f220000000800 */
[C---:B------:R-:W-:Y:S01]  /*4fc0*/  HMMA.16816.F32.BF16 R4, R12.reuse, R34, R4 ;  /* 0x000000220c04723c */ /* 0x040fe20000041804 */
[----:B------:R-:W5:Y:S06]  /*4fd0*/  LDSM.16.MT88.4 R32, [R3+0x7000] ;  /* 0x007000000320783b */ /* 0x000f6c0000004200 */
[----:B------:R-:W-:Y:S01]  /*4fe0*/  MUFU.EX2 R129, R129 ;  /* 0x0000008100817308 */ /* 0x000fe20000000800 */
[----:B--2---:R-:W-:Y:S01]  /*4ff0*/  HMMA.16816.F32.BF16 R24, R12, R16, R24 ;  /* 0x000000100c18723c */ /* 0x004fe20000041818 */
[----:B-1----:R-:W-:-:S06]  /*5000*/  F2FP.BF16.F32.PACK_AB R16, R78, R79 ;  /* 0x0000004f4e10723e */ /* 0x002fcc00000010ff */
[----:B------:R-:W1:Y:S01]  /*5010*/  MUFU.EX2 R158, R158 ;  /* 0x0000009e009e7308 */ /* 0x000e620000000800 */
[----:B------:R-:W-:Y:S01]  /*5020*/  HMMA.16816.F32.BF16 R20, R12, R18, R20 ;  /* 0x000000120c14723c */ /* 0x000fe20000041814 */
[----:B------:R-:W2:Y:S01]  /*5030*/  LDSM.16.MT88.4 R12, [R209+0x7400] ;  /* 0x00740000d10c783b */ /* 0x000ea20000004200 */
[----:B----4-:R-:W-:-:S05]  /*5040*/  F2FP.BF16.F32.PACK_AB R18, R76, R77 ;  /* 0x0000004d4c12723e */ /* 0x010fca00000010ff */
        /* <DEDUP_REMOVED lines=9> */
[----:B------:R-:W3:Y:S01]  /*50e0*/  MUFU.EX2 R72, R72 ;  /* 0x0000004800487308 */ /* 0x000ee20000000800 */
[----:B------:R-:W4:Y:S06]  /*50f0*/  LDSM.16.MT88.4 R28, [R3+0x7400] ;  /* 0x00740000031c783b */ /* 0x000f2c0000004200 */
[----:B-----5:R-:W-:Y:S01]  /*5100*/  HMMA.16816.F32.BF16 R24, R16, R32, R24 ;  /* 0x000000201018723c */ /* 0x020fe20000041818 */
[----:B------:R-:W-:Y:S01]  /*5110*/  MUFU.EX2 R132, R132 ;  /* 0x0000008400847308 */ /* 0x000fe20000000800 */
[----:B-1----:R-:W-:-:S06]  /*5120*/  F2FP.BF16.F32.PACK_AB R32, R74, R75 ;  /* 0x0000004b4a20723e */ /* 0x002fcc00000010ff */
[----:B------:R-:W-:Y:S01]  /*5130*/  HMMA.16816.F32.BF16 R20, R16, R34, R20 ;  /* 0x000000221014723c */ /* 0x000fe20000041814 */
[----:B------:R-:W1:Y:S01]  /*5140*/  MUFU.EX2 R115, R115 ;  /* 0x0000007300737308 */ /* 0x000e620000000800 */
[----:B---3--:R-:W-:Y:S01]  /*5150*/  F2FP.BF16.F32.PACK_AB R34, R72, R73 ;  /* 0x000000494822723e */ /* 0x008fe200000010ff */
[----:B------:R-:W3:Y:S06]  /*5160*/  LDSM.16.MT88.4 R16, [R209+0x7800] ;  /* 0x00780000d110783b */ /* 0x000eec0000004200 */
[----:B------:R-:W-:Y:S08]  /*5170*/  MUFU.EX2 R117, R117 ;  /* 0x0000007500757308 */ /* 0x000ff00000000800 */
[----:B------:R-:W5:Y:S01]  /*5180*/  MUFU.EX2 R162, R162 ;  /* 0x000000a200a27308 */ /* 0x000f620000000800 */
[----:B-1----:R-:W-:-:S07]  /*5190*/  F2FP.BF16.F32.PACK_AB R33, R115, R132 ;  /* 0x000000847321723e */ /* 0x002fce00000010ff */
[----:B------:R-:W-:Y:S08]  /*51a0*/  MUFU.EX2 R71, R71 ;  /* 0x0000004700477308 */ /* 0x000ff00000000800 */
[----:B------:R-:W1:Y:S01]  /*51b0*/  MUFU.EX2 R70, R70 ;  /* 0x0000004600467308 */ /* 0x000e620000000800 */
[----:B-----5:R-:W-:-:S07]  /*51c0*/  F2FP.BF16.F32.PACK_AB R35, R162, R117 ;  /* 0x00000075a223723e */ /* 0x020fce00000010ff */
[C---:B--2---:R-:W-:Y:S01]  /*51d0*/  HMMA.16816.F32.BF16 R8, R32.reuse, R12, R8 ;  /* 0x0000000c2008723c */ /* 0x044fe20000041808 */
[----:B------:R-:W-:Y:S01]  /*51e0*/  FADD.FTZ R12, R124, R201 ;  /* 0x000000c97c0c7221 */ /* 0x000fe20000010000 */
[----:B------:R-:W-:Y:S01]  /*51f0*/  FADD.FTZ R124, R118, R197 ;  /* 0x000000c5767c7221 */ /* 0x000fe20000010000 */
[----:B------:R-:W-:Y:S01]  /*5200*/  FFMA.FTZ R118, R101, UR4, -R60 ;  /* 0x0000000465767c23 */ /* 0x000fe2000801083c */
[----:B------:R-:W-:Y:S01]  /*5210*/  MUFU.EX2 R69, R69 ;  /* 0x0000004500457308 */ /* 0x000fe20000000800 */
[----:B------:R-:W-:Y:S01]  /*5220*/  FADD.FTZ R12, R199, R12 ;  /* 0x0000000cc70c7221 */ /* 0x000fe20000010000 */
[----:B------:R-:W-:Y:S02]  /*5230*/  FADD.FTZ R149, R149, R124 ;  /* 0x0000007c95957221 */ /* 0x000fe40000010000 */
[----:B----4-:R-:W-:Y:S01]  /*5240*/  HMMA.16816.F32.BF16 R24, R32, R28, R24 ;  /* 0x0000001c2018723c */ /* 0x010fe20000041818 */
[----:B------:R-:W-:Y:S01]  /*5250*/  FADD.FTZ R101, R187, R12 ;  /* 0x0000000cbb657221 */ /* 0x000fe20000010000 */
[----:B------:R-:W-:-:S02]  /*5260*/  FADD.FTZ R112, R112, R149 ;  /* 0x0000009570707221 */ /* 0x000fc40000010000 */
[----:B------:R-:W2:Y:S01]  /*5270*/  MUFU.EX2 R68, R68 ;  /* 0x0000004400447308 */ /* 0x000ea20000000800 */
[----:B------:R-:W-:Y:S01]  /*5280*/  FADD.FTZ R101, R116, R101 ;  /* 0x0000006574657221 */ /* 0x000fe20000010000 */
[----:B------:R-:W-:Y:S02]  /*5290*/  FADD.FTZ R143, R143, R112 ;  /* 0x000000708f8f7221 */ /* 0x000fe40000010000 */
[C---:B------:R-:W-:Y:S01]  /*52a0*/  HMMA.16816.F32.BF16 R4, R32.reuse, R14, R4 ;  /* 0x0000000e2004723c */ /* 0x040fe20000041804 */
[----:B------:R-:W-:Y:S01]  /*52b0*/  FADD.FTZ R28, R114, R101 ;  /* 0x00000065721c7221 */ /* 0x000fe20000010000 */
[----:B------:R-:W4:Y:S01]  /*52c0*/  LDSM.16.MT88.4 R12, [R3+0x7800] ;  /* 0x00780000030c783b */ /* 0x000f220000004200 */
[----:B------:R-:W-:Y:S01]  /*52d0*/  FADD.FTZ R108, R108, R143 ;  /* 0x0000008f6c6c7221 */ /* 0x000fe20000010000 */
[----:B------:R-:W-:Y:S01]  /*52e0*/  MUFU.EX2 R111, R111 ;  /* 0x0000006f006f7308 */ /* 0x000fe20000000800 */
[----:B------:R-:W-:Y:S02]  /*52f0*/  FADD.FTZ R28, R165, R28 ;  /* 0x0000001ca51c7221 */ /* 0x000fe40000010000 */
[----:B------:R-:W-:Y:S01]  /*5300*/  FADD.FTZ R141, R141, R108 ;  /* 0x0000006c8d8d7221 */ /* 0x000fe20000010000 */
[----:B------:R-:W-:Y:S01]  /*5310*/  HMMA.16816.F32.BF16 R20, R32, R30, R20 ;  /* 0x0000001e2014723c */ /* 0x000fe20000041814 */
[----:B------:R-:W-:Y:S01]  /*5320*/  FADD.FTZ R183, R183, R28 ;  /* 0x0000001cb7b77221 */ /* 0x000fe20000010000 */
[----:B-1----:R-:W-:Y:S01]  /*5330*/  F2FP.BF16.F32.PACK_AB R32, R70, R71 ;  /* 0x000000474620723e */ /* 0x002fe200000010ff */
[----:B------:R-:W1:Y:S01]  /*5340*/  LDSM.16.MT88.4 R28, [R209+0x7c00] ;  /* 0x007c0000d11c783b */ /* 0x000e620000004200 */
[----:B------:R-:W5:Y:S01]  /*5350*/  MUFU.EX2 R164, R164 ;  /* 0x000000a400a47308 */ /* 0x000f620000000800 */
[----:B------:R-:W-:Y:S01]  /*5360*/  FADD.FTZ R183, R110, R183 ;  /* 0x000000b76eb77221 */ /* 0x000fe20000010000 */
[----:B------:R-:W-:Y:S01]  /*5370*/  FADD.FTZ R104, R104, R141 ;  /* 0x0000008d68687221 */ /* 0x000fe20000010000 */
[----:B--2---:R-:W-:-:S02]  /*5380*/  F2FP.BF16.F32.PACK_AB R34, R68, R69 ;  /* 0x000000454422723e */ /* 0x004fc400000010ff */
[----:B------:R-:W-:Y:S01]  /*5390*/  FADD.FTZ R120, R120, R183 ;  /* 0x000000b778787221 */ /* 0x000fe20000010000 */
[----:B------:R-:W-:Y:S02]  /*53a0*/  FADD.FTZ R107, R107, R104 ;  /* 0x000000686b6b7221 */ /* 0x000fe40000010000 */
        /* <DEDUP_REMOVED lines=16> */
[----:B------:R-:W5:Y:S01]  /*54b0*/  MUFU.EX2 R66, R66 ;  /* 0x0000004200427308 */ /* 0x000f620000000800 */
[----:B--2---:R-:W-:Y:S01]  /*54c0*/  F2FP.BF16.F32.PACK_AB R35, R118, R103 ;  /* 0x000000677623723e */ /* 0x004fe200000010ff */
[----:B------:R-:W-:Y:S01]  /*54d0*/  FADD.FTZ R169, R136, R169 ;  /* 0x000000a988a97221 */ /* 0x000fe20000010000 */
[----:B------:R-:W-:-:S03]  /*54e0*/  FADD.FTZ R94, R94, R95 ;  /* 0x0000005f5e5e7221 */ /* 0x000fc60000010000 */
[----:B------:R-:W-:Y:S02]  /*54f0*/  FADD.FTZ R140, R140, R169 ;  /* 0x000000a98c8c7221 */ /* 0x000fe40000010000 */
[----:B---3--:R-:W-:Y:S01]  /*5500*/  HMMA.16816.F32.BF16 R8, R32, R16, R8 ;  /* 0x000000102008723c */ /* 0x008fe20000041808 */
[----:B------:R-:W-:Y:S01]  /*5510*/  MUFU.EX2 R65, R65 ;  /* 0x0000004100417308 */ /* 0x000fe20000000800 */
[----:B------:R-:W-:-:S04]  /*5520*/  FADD.FTZ R140, R157, R140 ;  /* 0x0000008c9d8c7221 */ /* 0x000fc80000010000 */
[----:B------:R-:W-:Y:S02]  /*5530*/  FADD.FTZ R159, R159, R140 ;  /* 0x0000008c9f9f7221 */ /* 0x000fe40000010000 */
[----:B------:R-:W-:Y:S01]  /*5540*/  HMMA.16816.F32.BF16 R4, R32, R18, R4 ;  /* 0x000000122004723c */ /* 0x000fe20000041804 */
[----:B------:R-:W2:Y:S01]  /*5550*/  MUFU.EX2 R64, R64 ;  /* 0x0000004000407308 */ /* 0x000ea20000000800 */
[----:B------:R-:W3:Y:S01]  /*5560*/  LDSM.16.MT88.4 R16, [R3+0x7c00] ;  /* 0x007c00000310783b */ /* 0x000ee20000004200 */
[----:B------:R-:W-:-:S04]  /*5570*/  FADD.FTZ R146, R146, R159 ;  /* 0x0000009f92927221 */ /* 0x000fc80000010000 */
[----:B------:R-:W-:Y:S01]  /*5580*/  FADD.FTZ R147, R147, R146 ;  /* 0x0000009293937221 */ /* 0x000fe20000010000 */
[----:B----4-:R-:W-:Y:S01]  /*5590*/  HMMA.16816.F32.BF16 R24, R32, R12, R24 ;  /* 0x0000000c2018723c */ /* 0x010fe20000041818 */
[----:B------:R-:W-:Y:S01]  /*55a0*/  MUFU.EX2 R41, R41 ;  /* 0x0000002900297308 */ /* 0x000fe20000000800 */
[----:B-----5:R-:W-:Y:S01]  /*55b0*/  F2FP.BF16.F32.PACK_AB R12, R66, R67 ;  /* 0x00000043420c723e */ /* 0x020fe200000010ff */
[----:B------:R-:W-:-:S04]  /*55c0*/  FADD.FTZ R148, R148, R147 ;  /* 0x0000009394947221 */ /* 0x000fc80000010000 */
[----:B------:R-:W-:Y:S01]  /*55d0*/  FADD.FTZ R151, R151, R148 ;  /* 0x0000009497977221 */ /* 0x000fe20000010000 */
[----:B------:R-:W-:Y:S01]  /*55e0*/  HMMA.16816.F32.BF16 R20, R32, R14, R20 ;  /* 0x0000000e2014723c */ /* 0x000fe20000041814 */
[----:B------:R-:W4:Y:S01]  /*55f0*/  MUFU.EX2 R40, R40 ;  /* 0x0000002800287308 */ /* 0x000f220000000800 */
[----:B--2---:R-:W-:Y:S01]  /*5600*/  F2FP.BF16.F32.PACK_AB R14, R64, R65 ;  /* 0x00000041400e723e */ /* 0x004fe200000010ff */
[----:B------:R-:W2:Y:S01]  /*5610*/  LDSM.16.MT88.4 R32, [R209+0x8000] ;  /* 0x00800000d120783b */ /* 0x000ea20000004200 */
[----:B------:R-:W-:-:S04]  /*5620*/  FADD.FTZ R152, R152, R151 ;  /* 0x0000009798987221 */ /* 0x000fc80000010000 */
[----:B------:R-:W-:Y:S01]  /*5630*/  FADD.FTZ R135, R135, R152 ;  /* 0x0000009887877221 */ /* 0x000fe20000010000 */
[----:B------:R-:W-:Y:S03]  /*5640*/  MUFU.EX2 R37, R37 ;  /* 0x0000002500257308 */ /* 0x000fe60000000800 */
[----:B------:R-:W-:-:S04]  /*5650*/  FADD.FTZ R135, R154, R135 ;  /* 0x000000879a877221 */ /* 0x000fc80000010000 */
[----:B------:R-:W-:Y:S01]  /*5660*/  FADD.FTZ R144, R144, R135 ;  /* 0x0000008790907221 */ /* 0x000fe20000010000 */
[----:B------:R-:W5:Y:S01]  /*5670*/  MUFU.EX2 R36, R36 ;  /* 0x0000002400247308 */ /* 0x000f620000000800 */
[----:B----4-:R-:W-:Y:S02]  /*5680*/  F2FP.BF16.F32.PACK_AB R13, R40, R41 ;  /* 0x00000029280d723e */ /* 0x010fe400000010ff */
[----:B------:R-:W-:-:S04]  /*5690*/  FADD.FTZ R127, R127, R144 ;  /* 0x000000907f7f7221 */ /* 0x000fc80000010000 */
[----:B------:R-:W-:Y:S01]  /*56a0*/  FADD.FTZ R156, R156, R127 ;  /* 0x0000007f9c9c7221 */ /* 0x000fe20000010000 */
[----:B------:R-:W-:Y:S03]  /*56b0*/  MUFU.EX2 R63, R63 ;  /* 0x0000003f003f7308 */ /* 0x000fe60000000800 */
[----:B------:R-:W-:-:S04]  /*56c0*/  FADD.FTZ R156, R131, R156 ;  /* 0x0000009c839c7221 */ /* 0x000fc80000010000 */
[----:B------:R-:W-:Y:S01]  /*56d0*/  FADD.FTZ R129, R129, R156 ;  /* 0x0000009c81817221 */ /* 0x000fe20000010000 */
[----:B------:R-:W4:Y:S01]  /*56e0*/  MUFU.EX2 R62, R62 ;  /* 0x0000003e003e7308 */ /* 0x000f220000000800 */
[----:B-----5:R-:W-:Y:S02]  /*56f0*/  F2FP.BF16.F32.PACK_AB R15, R36, R37 ;  /* 0x00000025240f723e */ /* 0x020fe400000010ff */
[----:B------:R-:W-:-:S05]  /*5700*/  FADD.FTZ R158, R158, R129 ;  /* 0x000000819e9e7221 */ /* 0x000fca0000010000 */
[C---:B-1----:R-:W-:Y:S01]  /*5710*/  HMMA.16816.F32.BF16 R8, R12.reuse, R28, R8 ;  /* 0x0000001c0c08723c */ /* 0x042fe20000041808 */
[----:B------:R-:W-:Y:S01]  /*5720*/  FADD.FTZ R29, R93, R94 ;  /* 0x0000005e5d1d7221 */ /* 0x000fe20000010000 */
[--C-:B------:R-:W-:Y:S01]  /*5730*/  FFMA.FTZ R93, R42, UR4, -R60.reuse ;  /* 0x000000042a5d7c23 */ /* 0x100fe2000801083c */
[----:B------:R-:W-:Y:S01]  /*5740*/  MUFU.EX2 R61, R61 ;  /* 0x0000003d003d7308 */ /* 0x000fe20000000800 */
[----:B------:R-:W-:Y:S01]  /*5750*/  FFMA.FTZ R42, R54, UR4, -R99 ;  /* 0x00000004362a7c23 */ /* 0x000fe20008010863 */
[----:B------:R-:W-:Y:S01]  /*5760*/  FADD.FTZ R28, R92, R29 ;  /* 0x0000001d5c1c7221 */ /* 0x000fe20000010000 */
[----:B------:R-:W-:Y:S02]  /*5770*/  FFMA.FTZ R54, R51, UR4, -R60 ;  /* 0x0000000433367c23 */ /* 0x000fe4000801083c */
[----:B---3--:R-:W-:Y:S01]  /*5780*/  HMMA.16816.F32.BF16 R24, R12, R16, R24 ;  /* 0x000000100c18723c */ /* 0x008fe20000041818 */
[----:B------:R-:W-:Y:S02]  /*5790*/  FADD.FTZ R91, R91, R28 ;  /* 0x0000001c5b5b7221 */ /* 0x000fe40000010000 */
[----:B------:R-:W1:Y:S02]  /*57a0*/  MUFU.EX2 R100, R100 ;  /* 0x0000006400647308 */ /* 0x000e640000000800 */
[----:B------:R-:W-:-:S03]  /*57b0*/  FADD.FTZ R90, R90, R91 ;  /* 0x0000005b5a5a7221 */ /* 0x000fc60000010000 */
[C---:B------:R-:W-:Y:S01]  /*57c0*/  HMMA.16816.F32.BF16 R4, R12.reuse, R30, R4 ;  /* 0x0000001e0c04723c */ /* 0x040fe20000041804 */
[----:B------:R-:W-:Y:S01]  /*57d0*/  FADD.FTZ R17, R89, R90 ;  /* 0x0000005a59117221 */ /* 0x000fe20000010000 */
[----:B------:R-:W3:Y:S01]  /*57e0*/  LDSM.16.MT88.4 R28, [R3+0x8000] ;  /* 0x00800000031c783b */ /* 0x000ee20000004200 */
[----:B------:R-:W-:Y:S01]  /*57f0*/  MUFU.EX2 R39, R39 ;  /* 0x0000002700277308 */ /* 0x000fe20000000800 */
[----:B------:R-:W-:Y:S01]  /*5800*/  FFMA.FTZ R89, R52, UR4, -R99 ;  /* 0x0000000434597c23 */ /* 0x000fe20008010863 */
[----:B------:R-:W-:Y:S01]  /*5810*/  FADD.FTZ R88, R88, R17 ;  /* 0x0000001158587221 */ /* 0x000fe20000010000 */
[----:B------:R-:W-:Y:S01]  /*5820*/  FFMA.FTZ R52, R46, UR4, -R60 ;  /* 0x000000042e347c23 */ /* 0x000fe2000801083c */
[----:B------:R-:W-:Y:S01]  /*5830*/  FFMA.FTZ R46, R59, UR4, -R99 ;  /* 0x000000043b2e7c23 */ /* 0x000fe20008010863 */
[----:B------:R-:W-:Y:S01]  /*5840*/  HMMA.16816.F32.BF16 R20, R12, R18, R20 ;  /* 0x000000120c14723c */ /* 0x000fe20000041814 */
[----:B------:R-:W-:Y:S01]  /*5850*/  FADD.FTZ R87, R87, R88 ;  /* 0x0000005857577221 */ /* 0x000fe20000010000 */
[----:B------:R-:W5:Y:S01]  /*5860*/  LDSM.16.MT88.4 R16, [R209+0x8400] ;  /* 0x00840000d110783b */ /* 0x000f620000004200 */
[----:B------:R-:W2:Y:S01]  /*5870*/  MUFU.EX2 R38, R38 ;  /* 0x0000002600267308 */ /* 0x000ea20000000800 */
[----:B----4-:R-:W-:Y:S01]  /*5880*/  F2FP.BF16.F32.PACK_AB R12, R62, R63 ;  /* 0x0000003f3e0c723e */ /* 0x010fe200000010ff */
[----:B------:R-:W-:Y:S01]  /*5890*/  FADD.FTZ R86, R86, R87 ;  /* 0x0000005756567221 */ /* 0x000fe20000010000 */
[----:B-1----:R-:W-:-:S03]  /*58a0*/  F2FP.BF16.F32.PACK_AB R14, R100, R61 ;  /* 0x0000003d640e723e */ /* 0x002fc600000010ff */
[----:B------:R-:W-:Y:S02]  /*58b0*/  FADD.FTZ R85, R85, R86 ;  /* 0x0000005655557221 */ /* 0x000fe40000010000 */
[----:B------:R-:W-:Y:S02]  /*58c0*/  MUFU.EX2 R43, R43 ;  /* 0x0000002b002b7308 */ /* 0x000fe40000000800 */
[----:B------:R-:W-:-:S04]  /*58d0*/  FADD.FTZ R84, R84, R85 ;  /* 0x0000005554547221 */ /* 0x000fc80000010000 */
[----:B------:R-:W-:Y:S02]  /*58e0*/  FADD.FTZ R83, R83, R84 ;  /* 0x0000005453537221 */ /* 0x000fe40000010000 */
[----:B------:R-:W1:Y:S01]  /*58f0*/  MUFU.EX2 R92, R93 ;  /* 0x0000005d005c7308 */ /* 0x000e620000000800 */
[----:B--2---:R-:W-:Y:S01]  /*5900*/  F2FP.BF16.F32.PACK_AB R13, R38, R39 ;  /* 0x00000027260d723e */ /* 0x004fe200000010ff */
[----:B------:R-:W-:-:S04]  /*5910*/  FADD.FTZ R82, R82, R83 ;  /* 0x0000005352527221 */ /* 0x000fc80000010000 */
        /* <DEDUP_REMOVED lines=8> */
[----:B------:R-:W-:Y:S01]  /*59a0*/  MUFU.EX2 R142, R142 ;  /* 0x0000008e008e7308 */ /* 0x000fe20000000800 */
[----:B------:R-:W-:Y:S01]  /*59b0*/  HMMA.16816.F32.BF16 R8, R12, R32, R8 ;  /* 0x000000200c08723c */ /* 0x000fe20000041808 */
[----:B------:R-:W-:-:S04]  /*59c0*/  FADD.FTZ R76, R76, R77 ;  /* 0x0000004d4c4c7221 */ /* 0x000fc80000010000 */
[----:B------:R-:W-:Y:S02]  /*59d0*/  FADD.FTZ R75, R75, R76 ;  /* 0x0000004c4b4b7221 */ /* 0x000fe40000010000 */
[----:B------:R-:W1:Y:S01]  /*59e0*/  MUFU.EX2 R153, R153 ;  /* 0x0000009900997308 */ /* 0x000e620000000800 */
[----:B------:R-:W-:Y:S01]  /*59f0*/  HMMA.16816.F32.BF16 R4, R12, R34, R4 ;  /* 0x000000220c04723c */ /* 0x000fe20000041804 */
[----:B------:R-:W4:Y:S01]  /*5a00*/  LDSM.16.MT88.4 R32, [R3+0x8400] ;  /* 0x008400000320783b */ /* 0x000f220000004200 */
[----:B------:R-:W-:-:S04]  /*5a10*/  FADD.FTZ R74, R74, R75 ;  /* 0x0000004b4a4a7221 */ /* 0x000fc80000010000 */
[----:B------:R-:W-:Y:S01]  /*5a20*/  FADD.FTZ R73, R73, R74 ;  /* 0x0000004a49497221 */ /* 0x000fe20000010000 */
[----:B------:R-:W-:Y:S01]  /*5a30*/  MUFU.EX2 R45, R45 ;  /* 0x0000002d002d7308 */ /* 0x000fe20000000800 */
[----:B---3--:R-:W-:Y:S01]  /*5a40*/  HMMA.16816.F32.BF16 R24, R12, R28, R24 ;  /* 0x0000001c0c18723c */ /* 0x008fe20000041818 */
[----:B------:R-:W-:Y:S01]  /*5a50*/  FADD.FTZ R29, R119, R158 ;  /* 0x0000009e771d7221 */ /* 0x000fe20000010000 */
[----:B------:R-:W-:-:S03]  /*5a60*/  FADD.FTZ R72, R72, R73 ;  /* 0x0000004948487221 */ /* 0x000fc60000010000 */
[----:B------:R-:W-:Y:S01]  /*5a70*/  FADD.FTZ R29, R160, R29 ;  /* 0x0000001da01d7221 */ /* 0x000fe20000010000 */
[----:B------:R-:W-:Y:S01]  /*5a80*/  FADD.FTZ R71, R71, R72 ;  /* 0x0000004847477221 */ /* 0x000fe20000010000 */
[----:B------:R-:W3:Y:S01]  /*5a90*/  MUFU.EX2 R44, R44 ;  /* 0x0000002c002c7308 */ /* 0x000ee20000000800 */
[----:B------:R-:W-:Y:S01]  /*5aa0*/  HMMA.16816.F32.BF16 R20, R12, R30, R20 ;  /* 0x0000001e0c14723c */ /* 0x000fe20000041814 */
[----:B--2---:R-:W-:Y:S01]  /*5ab0*/  F2FP.BF16.F32.PACK_AB R12, R167, R122 ;  /* 0x0000007aa70c723e */ /* 0x004fe200000010ff */
[----:B------:R-:W-:Y:S01]  /*5ac0*/  FADD.FTZ R70, R70, R71 ;  /* 0x0000004746467221 */ /* 0x000fe20000010000 */
[----:B-1----:R-:W-:-:S03]  /*5ad0*/  F2FP.BF16.F32.PACK_AB R14, R153, R142 ;  /* 0x0000008e990e723e */ /* 0x002fc600000010ff */
[----:B------:R-:W-:Y:S01]  /*5ae0*/  FADD.FTZ R69, R69, R70 ;  /* 0x0000004645457221 */ /* 0x000fe20000010000 */
[----:B------:R-:W-:Y:S03]  /*5af0*/  MUFU.EX2 R47, R47 ;  /* 0x0000002f002f7308 */ /* 0x000fe60000000800 */
[----:B------:R-:W-:-:S04]  /*5b00*/  FADD.FTZ R68, R68, R69 ;  /* 0x0000004544447221 */ /* 0x000fc80000010000 */
[----:B------:R-:W-:Y:S01]  /*5b10*/  FADD.FTZ R67, R67, R68 ;  /* 0x0000004443437221 */ /* 0x000fe20000010000 */
[----:B------:R-:W1:Y:S01]  /*5b20*/  MUFU.EX2 R52, R52 ;  /* 0x0000003400347308 */ /* 0x000e620000000800 */
[----:B---3--:R-:W-:Y:S02]  /*5b30*/  F2FP.BF16.F32.PACK_AB R13, R44, R45 ;  /* 0x0000002d2c0d723e */ /* 0x008fe400000010ff */
[----:B------:R-:W-:-:S04]  /*5b40*/  FADD.FTZ R66, R66, R67 ;  /* 0x0000004342427221 */ /* 0x000fc80000010000 */
[----:B------:R-:W-:Y:S01]  /*5b50*/  FADD.FTZ R65, R65, R66 ;  /* 0x0000004241417221 */ /* 0x000fe20000010000 */
[----:B------:R-:W-:Y:S03]  /*5b60*/  MUFU.EX2 R139, R139 ;  /* 0x0000008b008b7308 */ /* 0x000fe60000000800 */
[----:B------:R-:W-:-:S04]  /*5b70*/  FADD.FTZ R64, R64, R65 ;  /* 0x0000004140407221 */ /* 0x000fc80000010000 */
[----:B------:R-:W-:Y:S01]  /*5b80*/  FADD.FTZ R63, R63, R64 ;  /* 0x000000403f3f7221 */ /* 0x000fe20000010000 */
[----:B------:R-:W2:Y:S01]  /*5b90*/  MUFU.EX2 R138, R138 ;  /* 0x0000008a008a7308 */ /* 0x000ea20000000800 */
[----:B-1----:R-:W-:Y:S02]  /*5ba0*/  F2FP.BF16.F32.PACK_AB R15, R52, R47 ;  /* 0x0000002f340f723e */ /* 0x002fe400000010ff */
[----:B------:R-:W-:-:S05]  /*5bb0*/  FADD.FTZ R62, R62, R63 ;  /* 0x0000003f3e3e7221 */ /* 0x000fca0000010000 */
[C---:B-----5:R-:W-:Y:S01]  /*5bc0*/  HMMA.16816.F32.BF16 R8, R12.reuse, R16, R8 ;  /* 0x000000100c08723c */ /* 0x060fe20000041808 */
[----:B------:R-:W-:Y:S01]  /*5bd0*/  FADD.FTZ R16, R132, R29 ;  /* 0x0000001d84107221 */ /* 0x000fe20000010000 */
[----:B------:R-:W-:Y:S01]  /*5be0*/  MUFU.EX2 R123, R123 ;  /* 0x0000007b007b7308 */ /* 0x000fe20000000800 */
[----:B------:R-:W1:Y:S02]  /*5bf0*/  LDSM.16.MT88.4 R28, [R209+0x8800] ;  /* 0x00880000d11c783b */ /* 0x000e640000004200 */
[----:B------:R-:W-:Y:S02]  /*5c00*/  FADD.FTZ R16, R115, R16 ;  /* 0x0000001073107221 */ /* 0x000fe40000010000 */
[----:B------:R-:W-:Y:S01]  /*5c10*/  LDSM.16.MT88.4 R132, [R3+0x8c00] ;  /* 0x008c00000384783b */ /* 0x000fe20000004200 */
[----:B------:R-:W-:Y:S01]  /*5c20*/  HMMA.16816.F32.BF16 R4, R12, R18, R4 ;  /* 0x000000120c04723c */ /* 0x000fe20000041804 */
[----:B------:R-:W-:Y:S01]  /*5c30*/  FADD.FTZ R117, R117, R16 ;  /* 0x0000001075757221 */ /* 0x000fe20000010000 */
[----:B------:R-:W3:Y:S01]  /*5c40*/  MUFU.EX2 R106, R106 ;  /* 0x0000006a006a7308 */ /* 0x000ee20000000800 */
[----:B------:R-:W5:Y:S02]  /*5c50*/  LDSM.16.MT88.4 R16, [R3+0x8800] ;  /* 0x008800000310783b */ /* 0x000f640000004200 */
[----:B------:R-:W-:-:S03]  /*5c60*/  FADD.FTZ R162, R162, R117 ;  /* 0x00000075a2a27221 */ /* 0x000fc60000010000 */
[----:B----4-:R-:W-:Y:S01]  /*5c70*/  HMMA.16816.F32.BF16 R24, R12, R32, R24 ;  /* 0x000000200c18723c */ /* 0x010fe20000041818 */
[----:B------:R-:W-:Y:S01]  /*5c80*/  FADD.FTZ R111, R111, R162 ;  /* 0x000000a26f6f7221 */ /* 0x000fe20000010000 */
[----:B------:R-:W-:Y:S01]  /*5c90*/  MUFU.EX2 R49, R49 ;  /* 0x0000003100317308 */ /* 0x000fe20000000800 */
[----:B--2---:R-:W-:Y:S02]  /*5ca0*/  F2FP.BF16.F32.PACK_AB R32, R138, R139 ;  /* 0x0000008b8a20723e */ /* 0x004fe400000010ff */
[----:B------:R-:W-:-:S03]  /*5cb0*/  FADD.FTZ R164, R164, R111 ;  /* 0x0000006fa4a47221 */ /* 0x000fc60000010000 */
[----:B------:R-:W-:Y:S01]  /*5cc0*/  HMMA.16816.F32.BF16 R20, R12, R34, R20 ;  /* 0x000000220c14723c */ /* 0x000fe20000041814 */
[----:B------:R-:W-:Y:S01]  /*5cd0*/  FADD.FTZ R103, R103, R164 ;  /* 0x000000a467677221 */ /* 0x000fe20000010000 */
[----:B------:R-:W2:Y:S01]  /*5ce0*/  MUFU.EX2 R48, R48 ;  /* 0x0000003000307308 */ /* 0x000ea20000000800 */
[----:B------:R-:W4:Y:S01]  /*5cf0*/  LDSM.16.MT88.4 R12, [R209+0x8c00] ;  /* 0x008c0000d10c783b */ /* 0x000f220000004200 */
[----:B---3--:R-:W-:Y:S01]  /*5d00*/  F2FP.BF16.F32.PACK_AB R34, R106, R123 ;  /* 0x0000007b6a22723e */ /* 0x008fe200000010ff */
[----:B------:R-:W-:-:S04]  /*5d10*/  FADD.FTZ R118, R118, R103 ;  /* 0x0000006776767221 */ /* 0x000fc80000010000 */
[----:B------:R-:W-:Y:S01]  /*5d20*/  FADD.FTZ R51, R41, R118 ;  /* 0x0000007629337221 */ /* 0x000fe20000010000 */
[----:B------:R-:W-:Y:S03]  /*5d30*/  MUFU.EX2 R53, R53 ;  /* 0x0000003500357308 */ /* 0x000fe60000000800 */
[----:B------:R-:W-:-:S04]  /*5d40*/  FADD.FTZ R40, R40, R51 ;  /* 0x0000003328287221 */ /* 0x000fc80000010000 */
[----:B------:R-:W-:Y:S01]  /*5d50*/  FADD.FTZ R37, R37, R40 ;  /* 0x0000002825257221 */ /* 0x000fe20000010000 */
[----:B------:R-:W3:Y:S01]  /*5d60*/  MUFU.EX2 R54, R54 ;  /* 0x0000003600367308 */ /* 0x000ee20000000800 */
[----:B--2---:R-:W-:Y:S02]  /*5d70*/  F2FP.BF16.F32.PACK_AB R33, R48, R49 ;  /* 0x000000313021723e */ /* 0x004fe400000010ff */
[----:B------:R-:W-:-:S04]  /*5d80*/  FADD.FTZ R36, R36, R37 ;  /* 0x0000002524247221 */ /* 0x000fc80000010000 */
[----:B------:R-:W-:Y:S01]  /*5d90*/  FADD.FTZ R39, R39, R36 ;  /* 0x0000002427277221 */ /* 0x000fe20000010000 */
[----:B------:R-:W-:Y:S03]  /*5da0*/  MUFU.EX2 R42, R42 ;  /* 0x0000002a002a7308 */ /* 0x000fe60000000800 */
[----:B------:R-:W-:-:S04]  /*5db0*/  FADD.FTZ R38, R38, R39 ;  /* 0x0000002726267221 */ /* 0x000fc80000010000 */
[----:B------:R-:W-:Y:S01]  /*5dc0*/  FADD.FTZ R43, R43, R38 ;  /* 0x000000262b2b7221 */ /* 0x000fe20000010000 */
[----:B------:R-:W2:Y:S01]  /*5dd0*/  MUFU.EX2 R89, R89 ;  /* 0x0000005900597308 */ /* 0x000ea20000000800 */
[----:B---3--:R-:W-:Y:S02]  /*5de0*/  F2FP.BF16.F32.PACK_AB R35, R54, R53 ;  /* 0x000000353623723e */ /* 0x008fe400000010ff */
[----:B------:R-:W-:-:S04]  /*5df0*/  FADD.FTZ R92, R92, R43 ;  /* 0x0000002b5c5c7221 */ /* 0x000fc80000010000 */
[----:B------:R-:W-:Y:S01]  /*5e00*/  FADD.FTZ R45, R45, R92 ;  /* 0x0000005c2d2d7221 */ /* 0x000fe20000010000 */
[----:B-1----:R-:W-:Y:S01]  /*5e10*/  HMMA.16816.F32.BF16 R8, R32, R28, R8 ;  /* 0x0000001c2008723c */ /* 0x002fe20000041808 */
[--C-:B------:R-:W-:Y:S01]  /*5e20*/  FFMA.FTZ R28, R56, UR4, -R60.reuse ;  /* 0x00000004381c7c23 */ /* 0x100fe2000801083c */
[----:B------:R-:W-:Y:S01]  /*5e30*/  FFMA.FTZ R29, R55, UR4, -R60 ;  /* 0x00000004371d7c23 */ /* 0x000fe2000801083c */
[----:B------:R-:W-:Y:S01]  /*5e40*/  MUFU.EX2 R46, R46 ;  /* 0x0000002e002e7308 */ /* 0x000fe20000000800 */
[----:B------:R-:W-:-:S04]  /*5e50*/  FADD.FTZ R44, R44, R45 ;  /* 0x0000002d2c2c7221 */ /* 0x000fc80000010000 */
[----:B-----5:R-:W-:Y:S01]  /*5e60*/  HMMA.16816.F32.BF16 R24, R32, R16, R24 ;  /* 0x000000102018723c */ /* 0x020fe20000041818 */
[----:B------:R-:W-:Y:S01]  /*5e70*/  FADD.FTZ R17, R61, R62 ;  /* 0x0000003e3d117221 */ /* 0x000fe20000010000 */
[----:B--2---:R-:W-:Y:S01]  /*5e80*/  F2FP.BF16.F32.PACK_AB R16, R89, R42 ;  /* 0x0000002a5910723e */ /* 0x004fe200000010ff */
[----:B------:R-:W1:Y:S01]  /*5e90*/  MUFU.EX2 R229, R229 ;  /* 0x000000e500e57308 */ /* 0x000e620000000800 */
[----:B------:R-:W-:Y:S01]  /*5ea0*/  FADD.FTZ R47, R47, R44 ;  /* 0x0000002c2f2f7221 */ /* 0x000fe20000010000 */
[----:B------:R-:W-:-:S03]  /*5eb0*/  FADD.FTZ R17, R100, R17 ;  /* 0x0000001164117221 */ /* 0x000fc60000010000 */
[C---:B------:R-:W-:Y:S01]  /*5ec0*/  HMMA.16816.F32.BF16 R4, R32.reuse, R30, R4 ;  /* 0x0000001e2004723c */ /* 0x040fe20000041804 */
[----:B------:R-:W-:Y:S01]  /*5ed0*/  FADD.FTZ R122, R122, R17 ;  /* 0x000000117a7a7221 */ /* 0x000fe20000010000 */
[----:B------:R-:W-:Y:S01]  /*5ee0*/  FADD.FTZ R52, R52, R47 ;  /* 0x0000002f34347221 */ /* 0x000fe20000010000 */
[----:B------:R-:W-:Y:S02]  /*5ef0*/  MUFU.EX2 R50, R50 ;  /* 0x0000003200327308 */ /* 0x000fe40000000800 */
[----:B------:R-:W-:Y:S01]  /*5f00*/  FADD.FTZ R167, R167, R122 ;  /* 0x0000007aa7a77221 */ /* 0x000fe20000010000 */
[----:B------:R-:W-:Y:S02]  /*5f10*/  FADD.FTZ R49, R49, R52 ;  /* 0x0000003431317221 */ /* 0x000fe40000010000 */
[----:B------:R-:W-:Y:S02]  /*5f20*/  HMMA.16816.F32.BF16 R20, R32, R18, R20 ;  /* 0x000000122014723c */ /* 0x000fe40000041814 */
[----:B------:R-:W-:Y:S01]  /*5f30*/  FADD.FTZ R48, R48, R49 ;  /* 0x0000003130307221 */ /* 0x000fe20000010000 */
[----:B------:R-:W2:Y:S01]  /*5f40*/  MUFU.EX2 R41, R57 ;  /* 0x0000003900297308 */ /* 0x000ea20000000800 */
[----:B-1----:R-:W-:-:S07]  /*5f50*/  F2FP.BF16.F32.PACK_AB R18, R229, R46 ;  /* 0x0000002ee512723e */ /* 0x002fce00000010ff */
[----:B------:R-:W-:Y:S08]  /*5f60*/  MUFU.EX2 R28, R28 ;  /* 0x0000001c001c7308 */ /* 0x000ff00000000800 */
[----:B------:R-:W1:Y:S01]  /*5f70*/  MUFU.EX2 R29, R29 ;  /* 0x0000001d001d7308 */ /* 0x000e620000000800 */
[----:B--2---:R-:W-:Y:S02]  /*5f80*/  F2FP.BF16.F32.PACK_AB R17, R41, R50 ;  /* 0x000000322911723e */ /* 0x004fe400000010ff */
[----:B-1----:R-:W-:-:S07]  /*5f90*/  F2FP.BF16.F32.PACK_AB R19, R29, R28 ;  /* 0x0000001c1d13723e */ /* 0x002fce00000010ff */
[----:B----4-:R-:W-:Y:S01]  /*5fa0*/  HMMA.16816.F32.BF16 R144, R16, R12, R8 ;  /* 0x0000000c1090723c */ /* 0x010fe20000041808 */
[----:B------:R-:W-:-:S04]  /*5fb0*/  FADD.FTZ R8, R142, R167 ;  /* 0x000000a78e087221 */ /* 0x000fc80000010000 */
[----:B------:R-:W-:-:S03]  /*5fc0*/  FADD.FTZ R8, R153, R8 ;  /* 0x0000000899087221 */ /* 0x000fc60000010000 */
[----:B------:R-:W-:Y:S01]  /*5fd0*/  HMMA.16816.F32.BF16 R140, R16, R14, R4 ;  /* 0x0000000e108c723c */ /* 0x000fe20000041804 */
[----:B------:R-:W-:Y:S01]  /*5fe0*/  FADD.FTZ R139, R139, R8 ;  /* 0x000000088b8b7221 */ /* 0x000fe20000010000 */
[----:B------:R-:W-:-:S03]  /*5ff0*/  FADD.FTZ R5, R53, R48 ;  /* 0x0000003035057221 */ /* 0x000fc60000010000 */
[----:B------:R-:W-:Y:S01]  /*6000*/  FADD.FTZ R4, R138, R139 ;  /* 0x0000008b8a047221 */ /* 0x000fe20000010000 */
[----:B------:R-:W-:Y:S02]  /*6010*/  FADD.FTZ R5, R54, R5 ;  /* 0x0000000536057221 */ /* 0x000fe40000010000 */
        /* <DEDUP_REMOVED lines=9> */
[----:B------:R-:W-:-:S03]  /*60b0*/  FADD.FTZ R226, R29, R28 ;  /* 0x0000001c1de27221 */ /* 0x000fc60000010000 */
[----:B------:R-:W-:-:S04]  /*60c0*/  FADD.FTZ R46, R46, R89 ;  /* 0x000000592e2e7221 */ /* 0x000fc80000010000 */
[----:B------:R-:W-:Y:S01]  /*60d0*/  FADD.FTZ R229, R229, R46 ;  /* 0x0000002ee5e57221 */ /* 0x000fe20000010000 */
[----:B------:R-:W-:Y:S06]  /*60e0*/  @!P0 BRA `(.L_x_1339) ;  /* 0x0000003c00b88947 */ /* 0x000fec0003800000 */
[----:B------:R-:W1:Y:S01]  /*60f0*/  S2UR UR5, SR_CgaCtaId ;  /* 0x00000000000579c3 */ /* 0x000e620000008800 */
[----:B------:R-:W-:Y:S01]  /*6100*/  UISETP.NE.U32.AND UP0, UPT, UR6, URZ, UPT ;  /* 0x000000ff0600728c */ /* 0x000fe2000bf05070 */
[----:B------:R-:W-:Y:S01]  /*6110*/  VIADD R225, R150, 0xfffffffe ;  /* 0xfffffffe96e17836 */ /* 0x000fe20000000000 */
[----:B------:R-:W-:Y:S01]  /*6120*/  MOV R149, R2 ;  /* 0x0000000200957202 */ /* 0x000fe20000000f00 */
[----:B------:R-:W-:Y:S01]  /*6130*/  IMAD.MOV.U32 R3, RZ, RZ, R0 ;  /* 0x000000ffff037224 */ /* 0x000fe200078e0000 */
[----:B------:R-:W-:Y:S01]  /*6140*/  UISETP.NE.AND.EX UP0, UPT, UR7, URZ, UPT, UP0 ;  /* 0x000000ff0700728c */ /* 0x000fe2000bf05300 */
[C---:B------:R-:W-:Y:S01]  /*6150*/  VIADD R224, R209.reuse, 0x5000 ;  /* 0x00005000d1e07836 */ /* 0x040fe20000000000 */
[----:B------:R-:W-:Y:S01]  /*6160*/  IADD3 R219, PT, PT, R209, 0x5020, RZ ;  /* 0x00005020d1db7810 */ /* 0x000fe20007ffe0ff */
[----:B------:R-:W-:Y:S01]  /*6170*/  UMOV UR10, 0x400 ;  /* 0x00000400000a7882 */ /* 0x000fe20000000000 */
[----:B------:R-:W-:Y:S01]  /*6180*/  MOV R221, RZ ;  /* 0x000000ff00dd7202 */ /* 0x000fe20000000f00 */
[----:B------:R-:W2:Y:S01]  /*6190*/  LDCU UR4, c[0x0][0x45c] ;  /* 0x00008b80ff0477ac */ /* 0x000ea20008000800 */
[----:B------:R-:W-:Y:S01]  /*61a0*/  PLOP3.LUT P1, PT, PT, PT, UP0, 0x80, 0x8 ;  /* 0x000000000008781c */ /* 0x000fe20003f2f008 */
[----:B------:R-:W3:Y:S01]  /*61b0*/  LDCU.64 UR8, c[0x0][0x3a8] ;  /* 0x00007500ff0877ac */ /* 0x000ee20008000a00 */
[----:B------:R-:W4:Y:S01]  /*61c0*/  LDCU.64 UR6, c[0x0][0x3a0] ;  /* 0x00007400ff0677ac */ /* 0x000f220008000a00 */
[----:B-1----:R-:W-:-:S12]  /*61d0*/  ULEA UR5, UR5, UR10, 0x18 ;  /* 0x0000000a05057291 */ /* 0x002fd8000f8ec0ff */
.L_x_1343:
[----:B------:R-:W-:Y:S01]  /*61e0*/  @!P1 IADD3 R9, P0, PT, RZ, -R221, RZ ;  /* 0x800000ddff099210 */ /* 0x000fe20007f1e0ff */
[----:B------:R-:W1:Y:S01]  /*61f0*/  @!P1 LDC R124, c[0x0][0x3c0] ;  /* 0x0000f000ff7c9b82 */ /* 0x000e620000000800 */
[----:B------:R-:W5:Y:S01]  /*6200*/  S2R R208, SR_TID.X ;  /* 0x0000000000d07919 */ /* 0x000f620000002100 */
[----:B------:R-:W-:Y:S06]  /*6210*/  DEPBAR.LE SB0, 0x0 ;  /* 0x000080000000791a */ /* 0x000fec0000000000 */
[----:B------:R-:W2:Y:S08]  /*6220*/  LDC R127, c[0x0][0x3c4] ;  /* 0x0000f100ff7f7b82 */ /* 0x000eb00000000800 */
[----:B------:R-:W-:Y:S01]  /*6230*/  BAR.SYNC.DEFER_BLOCKING 0x0 ;  /* 0x0000000000007b1d */ /* 0x000fe20000010000 */
[----:B------:R-:W-:Y:S02]  /*6240*/  IMAD.MOV.U32 R7, RZ, RZ, R216 ;  /* 0x000000ffff077224 */ /* 0x000fe400078e00d8 */
[----:B------:R-:W-:Y:S01]  /*6250*/  IMAD.MOV.U32 R6, RZ, RZ, R217 ;  /* 0x000000ffff067224 */ /* 0x000fe200078e00d9 */
[----:B-----5:R-:W-:Y:S01]  /*6260*/  SHF.R.U32.HI R212, RZ, 0x1, R208 ;  /* 0x00000001ffd47819 */ /* 0x020fe200000116d0 */
[----:B-1----:R-:W-:Y:S01]  /*6270*/  @!P1 IMAD.SHL.U32 R8, R124, 0x100, RZ ;  /* 0x000001007c089824 */ /* 0x002fe200078e00ff */
[C---:B------:R-:W-:Y:S01]  /*6280*/  LOP3.LUT R220, R208.reuse, 0x18, RZ, 0xc0, !PT ;  /* 0x00000018d0dc7812 */ /* 0x040fe200078ec0ff */
[----:B------:R-:W-:Y:S01]  /*6290*/  IMAD.SHL.U32 R211, R208, 0x10, RZ ;  /* 0x00000010d0d37824 */ /* 0x000fe200078e00ff */
[----:B------:R-:W-:Y:S01]  /*62a0*/  LOP3.LUT R0, R212, 0x8, RZ, 0xc0, !PT ;  /* 0x00000008d4007812 */ /* 0x000fe200078ec0ff */
[----:B------:R-:W-:Y:S02]  /*62b0*/  @!P1 IMAD.X R8, RZ, RZ, ~R8, P0 ;  /* 0x000000ffff089224 */ /* 0x000fe400000e0e08 */
[C---:B------:R-:W-:Y:S01]  /*62c0*/  IMAD.SHL.U32 R213, R208.reuse, 0x8, RZ ;  /* 0x00000008d0d57824 */ /* 0x040fe200078e00ff */
[----:B------:R-:W-:Y:S01]  /*62d0*/  LOP3.LUT R153, R211, 0x100, RZ, 0xc0, !PT ;  /* 0x00000100d3997812 */ /* 0x000fe200078ec0ff */
[C---:B------:R-:W-:Y:S01]  /*62e0*/  IMAD.SHL.U32 R210, R208.reuse, 0x4, RZ ;  /* 0x00000004d0d27824 */ /* 0x040fe200078e00ff */
[----:B------:R-:W-:Y:S01]  /*62f0*/  @!P1 SHF.R.S64 R9, R9, 0x1f, R8 ;  /* 0x0000001f09099819 */ /* 0x000fe20000001008 */
[----:B------:R-:W-:Y:S01]  /*6300*/  IMAD.SHL.U32 R4, R208, 0x20, RZ ;  /* 0x00000020d0047824 */ /* 0x000fe200078e00ff */
[----:B------:R-:W-:Y:S02]  /*6310*/  LOP3.LUT R211, R211, 0x3e00, RZ, 0xc0, !PT ;  /* 0x00003e00d3d37812 */ /* 0x000fe400078ec0ff */
[----:B------:R-:W-:Y:S02]  /*6320*/  @!P1 IADD3 R216, P0, PT, R216, R9, RZ ;  /* 0x00000009d8d89210 */ /* 0x000fe40007f1e0ff */
[C---:B------:R-:W-:Y:S02]  /*6330*/  LOP3.LUT R9, R213.reuse, 0xd8, RZ, 0xc0, !PT ;  /* 0x000000d8d5097812 */ /* 0x040fe400078ec0ff */
[----:B------:R-:W-:Y:S02]  /*6340*/  LOP3.LUT R5, R210, 0x18, RZ, 0xc0, !PT ;  /* 0x00000018d2057812 */ /* 0x000fe400078ec0ff */
[----:B------:R-:W-:Y:S02]  /*6350*/  @!P1 LEA.HI.X.SX32 R217, R8, R217, 0x1, P0 ;  /* 0x000000d908d99211 */ /* 0x000fe400000f0eff */
[----:B------:R-:W-:Y:S02]  /*6360*/  LOP3.LUT R129, R213, 0x1f20, RZ, 0xc0, !PT ;  /* 0x00001f20d5817812 */ /* 0x000fe400078ec0ff */
[----:B------:R-:W-:Y:S02]  /*6370*/  LOP3.LUT R126, R9, R220, RZ, 0x3c, !PT ;  /* 0x000000dc097e7212 */ /* 0x000fe400078e3cff */
[--C-:B------:R-:W-:Y:S02]  /*6380*/  LOP3.LUT R2, R5, 0xc0, R4.reuse, 0xf8, !PT ;  /* 0x000000c005027812 */ /* 0x100fe400078ef804 */
[--C-:B------:R-:W-:Y:S02]  /*6390*/  LOP3.LUT R153, R153, 0x20, R4.reuse, 0xf8, !PT ;  /* 0x0000002099997812 */ /* 0x100fe400078ef804 */
[----:B------:R-:W-:Y:S01]  /*63a0*/  LOP3.LUT R151, R211, 0x120, R4, 0xf8, !PT ;  /* 0x00000120d3977812 */ /* 0x000fe200078ef804 */
[----:B--2---:R-:W-:Y:S06]  /*63b0*/  @!P1 BRA `(.L_x_1340) ;  /* 0x0000000000f49947 */ /* 0x004fec0003800000 */
[----:B------:R-:W1:Y:S01]  /*63c0*/  LDC R5, c[0x0][0x4f0] ;  /* 0x00013c00ff057b82 */ /* 0x000e620000000800 */
[----:B------:R-:W-:Y:S07]  /*63d0*/  IABS R12, R218 ;  /* 0x000000da000c7213 */ /* 0x000fee0000000000 */
[----:B------:R-:W2:Y:S01]  /*63e0*/  LDC.64 R124, c[0x0][0x3c0] ;  /* 0x0000f000ff7c7b82 */ /* 0x000ea20000000a00 */
[-C--:B-1----:R-:W-:Y:S04]  /*63f0*/  IABS R4, R5.reuse ;  /* 0x0000000500047213 */ /* 0x082fe80000000000 */
[----:B------:R-:W1:Y:S10]  /*6400*/  I2F.RP R11, R4 ;  /* 0x00000004000b7306 */ /* 0x000e740000209400 */
[----:B-1----:R-:W1:Y:S02]  /*6410*/  MUFU.RCP R8, R11 ;  /* 0x0000000b00087308 */ /* 0x002e640000001000 */
[----:B-1----:R-:W-:Y:S02]  /*6420*/  VIADD R14, R8, 0xffffffe ;  /* 0x0ffffffe080e7836 */ /* 0x002fe40000000000 */
[----:B------:R-:W-:Y:S06]  /*6430*/  VIADD R8, R218, 0xffffff00 ;  /* 0xffffff00da087836 */ /* 0x000fec0000000000 */
[----:B------:R-:W1:Y:S01]  /*6440*/  F2I.FTZ.U32.TRUNC.NTZ R15, R14 ;  /* 0x0000000e000f7305 */ /* 0x000e62000021f000 */
[----:B------:R-:W-:Y:S02]  /*6450*/  IABS R10, R8 ;  /* 0x00000008000a7213 */ /* 0x000fe40000000000 */
[----:B------:R-:W-:Y:S04]  /*6460*/  LOP3.LUT R8, R8, R5, RZ, 0x3c, !PT ;  /* 0x0000000508087212 */ /* 0x000fe800078e3cff */
[----:B------:R-:W-:Y:S01]  /*6470*/  ISETP.GE.AND P0, PT, R8, RZ, PT ;  /* 0x000000ff0800720c */ /* 0x000fe20003f06270 */
        /* <DEDUP_REMOVED lines=9> */
[C---:B------:R-:W-:Y:S01]  /*6510*/  IMAD R12, R4.reuse, R11, R12 ;  /* 0x0000000b040c7224 */ /* 0x040fe200078e020c */
[-C--:B------:R-:W-:Y:S02]  /*6520*/  LOP3.LUT R11, RZ, R5.reuse, RZ, 0x33, !PT ;  /* 0x00000005ff0b7212 */ /* 0x080fe400078e33ff */
[C---:B------:R-:W-:Y:S02]  /*6530*/  ISETP.GT.U32.AND P2, PT, R4.reuse, R10, PT ;  /* 0x0000000a0400720c */ /* 0x040fe40003f44070 */
[----:B------:R-:W-:Y:S11]  /*6540*/  ISETP.GT.U32.AND P4, PT, R4, R12, PT ;  /* 0x0000000c0400720c */ /* 0x000ff60003f84070 */
[----:B------:R-:W-:Y:S02]  /*6550*/  @!P2 IMAD.IADD R10, R10, 0x1, -R4 ;  /* 0x000000010a0aa824 */ /* 0x000fe400078e0a04 */
[-C--:B------:R-:W-:Y:S01]  /*6560*/  @!P4 IADD3 R12, PT, PT, R12, -R4.reuse, RZ ;  /* 0x800000040c0cc210 */ /* 0x080fe20007ffe0ff */
[----:B------:R-:W-:Y:S01]  /*6570*/  @!P2 VIADD R13, R13, 0x1 ;  /* 0x000000010d0da836 */ /* 0x000fe20000000000 */
[----:B------:R-:W-:Y:S01]  /*6580*/  ISETP.NE.AND P2, PT, R5, RZ, PT ;  /* 0x000000ff0500720c */ /* 0x000fe20003f45270 */
[----:B------:R-:W-:Y:S01]  /*6590*/  @!P4 VIADD R14, R14, 0x1 ;  /* 0x000000010e0ec836 */ /* 0x000fe20000000000 */
[-C--:B------:R-:W-:Y:S02]  /*65a0*/  ISETP.GE.U32.AND P5, PT, R10, R4.reuse, PT ;  /* 0x000000040a00720c */ /* 0x080fe40003fa6070 */
[----:B------:R-:W-:Y:S02]  /*65b0*/  ISETP.GE.U32.AND P6, PT, R12, R4, PT ;  /* 0x000000040c00720c */ /* 0x000fe40003fc6070 */
[----:B------:R-:W-:Y:S04]  /*65c0*/  LOP3.LUT R4, R218, R5, RZ, 0x3c, !PT ;  /* 0x00000005da047212 */ /* 0x000fe800078e3cff */
[----:B------:R-:W-:Y:S05]  /*65d0*/  ISETP.GE.AND P3, PT, R4, RZ, PT ;  /* 0x000000ff0400720c */ /* 0x000fea0003f66270 */
[----:B------:R-:W-:Y:S02]  /*65e0*/  @P5 IADD3 R13, PT, PT, R13, 0x1, RZ ;  /* 0x000000010d0d5810 */ /* 0x000fe40007ffe0ff */
[----:B------:R-:W-:Y:S03]  /*65f0*/  @P6 VIADD R14, R14, 0x1 ;  /* 0x000000010e0e6836 */ /* 0x000fe60000000000 */
[----:B------:R-:W-:Y:S03]  /*6600*/  @!P0 IMAD.MOV R13, RZ, RZ, -R13 ;  /* 0x000000ffff0d8224 */ /* 0x000fe600078e0a0d */
        /* <DEDUP_REMOVED lines=8> */
[----:B------:R-:W-:Y:S02]  /*6690*/  IMAD R5, R8, R5, -0x100 ;  /* 0xffffff0008057424 */ /* 0x000fe400078e0205 */
[----:B------:R-:W5:Y:S03]  /*66a0*/  LDG.E R9, desc[UR24][R18.64] ;  /* 0x0000001812097981 */ /* 0x000f66000c1e1900 */
[----:B------:R-:W-:Y:S01]  /*66b0*/  SHF.R.S32.HI R11, RZ, 0x1f, R5 ;  /* 0x0000001fff0b7819 */ /* 0x000fe20000011405 */
[----:B------:R-:W5:Y:S04]  /*66c0*/  LDG.E R4, desc[UR24][R16.64] ;  /* 0x0000001810047981 */ /* 0x000f68000c1e1900 */
[-C--:B--2---:R-:W-:Y:S02]  /*66d0*/  IMAD R8, R11, R124.reuse, RZ ;  /* 0x0000007c0b087224 */ /* 0x084fe400078e02ff */
[C---:B------:R-:W-:Y:S04]  /*66e0*/  IMAD.WIDE.U32 R10, R5.reuse, R124, RZ ;  /* 0x0000007c050a7225 */ /* 0x040fe800078e00ff */
[----:B------:R-:W-:Y:S05]  /*66f0*/  IMAD R8, R5, R125, R8 ;  /* 0x0000007d05087224 */ /* 0x000fea00078e0208 */
[----:B------:R-:W-:Y:S01]  /*6700*/  IADD3 R11, PT, PT, R11, R8, RZ ;  /* 0x000000080b0b7210 */ /* 0x000fe20007ffe0ff */
[----:B-----5:R-:W-:Y:S04]  /*6710*/  IMAD.IADD R9, R9, 0x1, -R4 ;  /* 0x0000000109097824 */ /* 0x020fe800078e0a04 */
[C---:B---3--:R-:W-:Y:S01]  /*6720*/  IMAD.WIDE.U32 R10, R9.reuse, UR8, R10 ;  /* 0x00000008090a7c25 */ /* 0x048fe2000f8e000a */
[----:B------:R-:W-:Y:S02]  /*6730*/  SHF.R.S32.HI R4, RZ, 0x1f, R9 ;  /* 0x0000001fff047819 */ /* 0x000fe40000011409 */
[----:B------:R-:W-:Y:S03]  /*6740*/  LEA R216, P0, R10, R7, 0x1 ;  /* 0x000000070ad87211 */ /* 0x000fe600078008ff */
[----:B------:R-:W-:Y:S04]  /*6750*/  IMAD R4, R4, UR8, RZ ;  /* 0x0000000804047c24 */ /* 0x000fe8000f8e02ff */
[----:B------:R-:W-:Y:S04]  /*6760*/  IMAD R4, R9, UR9, R4 ;  /* 0x0000000909047c24 */ /* 0x000fe8000f8e0204 */
[----:B------:R-:W-:Y:S05]  /*6770*/  IMAD.IADD R217, R11, 0x1, R4 ;  /* 0x000000010bd97824 */ /* 0x000fea00078e0204 */
[----:B------:R-:W-:Y:S07]  /*6780*/  LEA.HI.X R217, R10, R6, R217, 0x1, P0 ;  /* 0x000000060ad97211 */ /* 0x000fee00000f0cd9 */
.L_x_1340:
[C---:B------:R-:W-:Y:S01]  /*6790*/  IMAD.SHL.U32 R125, R124.reuse, 0x40, RZ ;  /* 0x000000407c7d7824 */ /* 0x040fe200078e00ff */
[----:B------:R-:W-:Y:S02]  /*67a0*/  LOP3.LUT R126, R129, R126, RZ, 0xfc, !PT ;  /* 0x0000007e817e7212 */ /* 0x000fe400078efcff */
[----:B------:R-:W-:Y:S02]  /*67b0*/  SHF.L.U64.HI R124, R124, 0x6, R127 ;  /* 0x000000067c7c7819 */ /* 0x000fe4000001027f */
[----:B------:R-:W-:Y:S02]  /*67c0*/  IADD3 R128, P0, PT, R125, R216, RZ ;  /* 0x000000d87d807210 */ /* 0x000fe40007f1e0ff */
[----:B------:R-:W-:Y:S02]  /*67d0*/  LEA R227, R126, UR5, 0x1 ;  /* 0x000000057ee37c11 */ /* 0x000fe4000f8e08ff */
[-C--:B------:R-:W-:Y:S01]  /*67e0*/  IADD3 R126, P2, PT, R128, R125.reuse, RZ ;  /* 0x0000007d807e7210 */ /* 0x080fe20007f5e0ff */
[----:B------:R-:W-:Y:S01]  /*67f0*/  IMAD.X R129, R124, 0x1, R217, P0 ;  /* 0x000000017c817824 */ /* 0x000fe200000e06d9 */
[----:B------:R-:W-:Y:S01]  /*6800*/  LOP3.LUT R148, R208, 0x8, RZ, 0xc0, !PT ;  /* 0x00000008d0947812 */ /* 0x000fe200078ec0ff */
[----:B------:R-:W-:Y:S01]  /*6810*/  @!PT LDS RZ, [RZ] ;  /* 0x00000000fffff984 */ /* 0x000fe20000000800 */
[----:B------:R-:W-:Y:S01]  /*6820*/  @!PT LDS RZ, [RZ] ;  /* 0x00000000fffff984 */ /* 0x000fe20000000800 */
[----:B------:R-:W-:Y:S01]  /*6830*/  @!PT LDS RZ, [RZ] ;  /* 0x00000000fffff984 */ /* 0x000fe20000000800 */
[----:B------:R-:W-:Y:S01]  /*6840*/  LDGSTS.E.BYPASS.LTC128B.128 [R227+0x5000], desc[UR24][R216.64] ;  /* 0x05000000d8e37fae */ /* 0x000fe2000b981a18 */
[-C--:B------:R-:W-:Y:S01]  /*6850*/  IADD3 R232, P0, PT, R126, R125.reuse, RZ ;  /* 0x0000007d7ee87210 */ /* 0x080fe20007f1e0ff */
[----:B------:R-:W-:Y:S01]  /*6860*/  IMAD.X R127, R129, 0x1, R124, P2 ;  /* 0x00000001817f7824 */ /* 0x000fe200010e067c */
[-C--:B------:R-:W-:Y:S02]  /*6870*/  LOP3.LUT R0, R151, R2.reuse, R0, 0xf6, !PT ;  /* 0x0000000297007212 */ /* 0x080fe400078ef600 */
[----:B------:R-:W-:Y:S01]  /*6880*/  LDGSTS.E.BYPASS.LTC128B.128 [R227+0x5800], desc[UR24][R128.64] ;  /* 0x0580000080e37fae */ /* 0x000fe2000b981a18 */
[-C--:B------:R-:W-:Y:S01]  /*6890*/  IADD3 R230, P2, PT, R232, R125.reuse, RZ ;  /* 0x0000007de8e67210 */ /* 0x080fe20007f5e0ff */
[----:B------:R-:W-:Y:S01]  /*68a0*/  IMAD.X R233, R127, 0x1, R124, P0 ;  /* 0x000000017fe97824 */ /* 0x000fe200000e067c */
[----:B------:R-:W-:Y:S02]  /*68b0*/  LOP3.LUT R2, R153, R2, R148, 0xf6, !PT ;  /* 0x0000000299027212 */ /* 0x000fe400078ef694 */
[----:B------:R1:W-:Y:S01]  /*68c0*/  LDGSTS.E.BYPASS.LTC128B.128 [R227+0x6000], desc[UR24][R126.64] ;  /* 0x060000007ee37fae */ /* 0x0003e2000b981a18 */
[-C--:B------:R-:W-:Y:S01]  /*68d0*/  IADD3 R234, P0, PT, R230, R125.reuse, RZ ;  /* 0x0000007de6ea7210 */ /* 0x080fe20007f1e0ff */
[--C-:B------:R-:W-:Y:S01]  /*68e0*/  IMAD.X R231, R233, 0x1, R124.reuse, P2 ;  /* 0x00000001e9e77824 */ /* 0x100fe200010e067c */
[----:B------:R-:W-:Y:S02]  /*68f0*/  LEA R0, R0, UR5, 0x1 ;  /* 0x0000000500007c11 */ /* 0x000fe4000f8e08ff */
[----:B------:R-:W-:Y:S01]  /*6900*/  LDGSTS.E.BYPASS.LTC128B.128 [R227+0x6800], desc[UR24][R232.64] ;  /* 0x06800000e8e37fae */ /* 0x000fe2000b981a18 */
[-C--:B------:R-:W-:Y:S01]  /*6910*/  IADD3 R130, P2, PT, R234, R125.reuse, RZ ;  /* 0x0000007dea827210 */ /* 0x080fe20007f5e0ff */
[--C-:B------:R-:W-:Y:S01]  /*6920*/  IMAD.X R235, R231, 0x1, R124.reuse, P0 ;  /* 0x00000001e7eb7824 */ /* 0x100fe200000e067c */
[----:B------:R-:W-:Y:S02]  /*6930*/  LEA R2, R2, UR5, 0x1 ;  /* 0x0000000502027c11 */ /* 0x000fe4000f8e08ff */
[----:B------:R-:W-:Y:S01]  /*6940*/  LDGSTS.E.BYPASS.LTC128B.128 [R227+0x7000], desc[UR24][R230.64] ;  /* 0x07000000e6e37fae */ /* 0x000fe2000b981a18 */
[----:B------:R-:W-:Y:S01]  /*6950*/  IADD3 R236, P0, PT, R130, R125, RZ ;  /* 0x0000007d82ec7210 */ /* 0x000fe20007f1e0ff */
[--C-:B------:R-:W-:Y:S01]  /*6960*/  IMAD.X R131, R235, 0x1, R124.reuse, P2 ;  /* 0x00000001eb837824 */ /* 0x100fe200010e067c */
[----:B------:R-:W-:Y:S02]  /*6970*/  ISETP.NE.AND P2, PT, R225, RZ, PT ;  /* 0x000000ffe100720c */ /* 0x000fe40003f45270 */
[----:B------:R-:W-:Y:S01]  /*6980*/  LDGSTS.E.BYPASS.LTC128B.128 [R227+0x7800], desc[UR24][R234.64] ;  /* 0x07800000eae37fae */ /* 0x000fe2000b981a18 */
[----:B------:R-:W-:Y:S02]  /*6990*/  IMAD.MOV.U32 R151, RZ, RZ, 0x20 ;  /* 0x00000020ff977424 */ /* 0x000fe400078e00ff */
[----:B------:R-:W-:Y:S02]  /*69a0*/  IMAD.X R237, R131, 0x1, R124, P0 ;  /* 0x0000000183ed7824 */ /* 0x000fe400000e067c */
[----:B------:R2:W-:Y:S01]  /*69b0*/  LDGSTS.E.BYPASS.LTC128B.128 [R227+0x8000], desc[UR24][R130.64] ;  /* 0x0800000082e37fae */ /* 0x0005e2000b981a18 */
[----:B------:R-:W-:Y:S04]  /*69c0*/  LOP3.LUT P0, RZ, R208, 0x4, RZ, 0xc0, !PT ;  /* 0x00000004d0ff7812 */ /* 0x000fe8000780c0ff */
[----:B------:R1:W-:Y:S01]  /*69d0*/  LDGSTS.E.BYPASS.LTC128B.128 [R227+0x8800], desc[UR24][R236.64] ;  /* 0x08800000ece37fae */ /* 0x0003e2000b981a18 */
[----:B------:R-:W-:Y:S04]  /*69e0*/  SEL R151, R151, 0xffffffe0, !P0 ;  /* 0xffffffe097977807 */ /* 0x000fe80004000000 */
[----:B------:R5:W-:Y:S01]  /*69f0*/  LDSM.16.M88.4 R152, [R0] ;  /* 0x000000000098783b */ /* 0x000be20000000200 */
[C---:B------:R-:W-:Y:S04]  /*6a00*/  IMAD.IADD R200, R151.reuse, 0x1, R0 ;  /* 0x0000000197c87824 */ /* 0x040fe800078e0200 */
[----:B------:R-:W3:Y:S05]  /*6a10*/  LDSM.16.M88.4 R156, [R2+0x1000] ;  /* 0x00100000029c783b */ /* 0x000eea0000000200 */
[----:B------:R-:W4:Y:S05]  /*6a20*/  LDSM.16.M88.4 R160, [R2+0x1400] ;  /* 0x0014000002a0783b */ /* 0x000f2a0000000200 */
[----:B------:R-:W2:Y:S05]  /*6a30*/  LDSM.16.M88.4 R164, [R2+0x1800] ;  /* 0x0018000002a4783b */ /* 0x000eaa0000000200 */
[----:B------:R-:W0:Y:S01]  /*6a40*/  LDGDEPBAR ;  /* 0x00000000000079af */ /* 0x000e220000000000 */
[----:B-----5:R-:W-:Y:S04]  /*6a50*/  IMAD.IADD R0, R151, 0x1, R2 ;  /* 0x0000000197007824 */ /* 0x020fe800078e0202 */
[----:B------:R-:W5:Y:S05]  /*6a60*/  LDSM.16.M88.4 R168, [R2+0x1c00] ;  /* 0x001c000002a8783b */ /* 0x000f6a0000000200 */
[----:B------:R-:W1:Y:S05]  /*6a70*/  LDSM.16.M88.4 R172, [R2+0x2000] ;  /* 0x0020000002ac783b */ /* 0x000e6a0000000200 */
[----:B------:R-:W-:Y:S05]  /*6a80*/  LDSM.16.M88.4 R176, [R2+0x3000] ;  /* 0x0030000002b0783b */ /* 0x000fea0000000200 */
[----:B------:R-:W-:Y:S05]  /*6a90*/  LDSM.16.M88.4 R180, [R2+0x3400] ;  /* 0x0034000002b4783b */ /* 0x000fea0000000200 */
[----:B------:R-:W-:Y:S01]  /*6aa0*/  LDSM.16.M88.4 R184, [R2+0x3c00] ;  /* 0x003c000002b8783b */ /* 0x000fe20000000200 */
[C---:B---3--:R-:W-:Y:S04]  /*6ab0*/  HMMA.16816.F32.BF16 R4, R152.reuse, R156, RZ ;  /* 0x0000009c9804723c */ /* 0x048fe800000418ff */
[----:B------:R-:W-:Y:S04]  /*6ac0*/  LDSM.16.M88.4 R188, [R2+0x4000] ;  /* 0x0040000002bc783b */ /* 0x000fe80000000200 */
[C---:B------:R-:W-:Y:S01]  /*6ad0*/  HMMA.16816.F32.BF16 R8, R152.reuse, R158, RZ ;  /* 0x0000009e9808723c */ /* 0x040fe200000418ff */
[----:B------:R-:W3:Y:S05]  /*6ae0*/  LDSM.16.M88.4 R156, [R2+0x2400] ;  /* 0x00240000029c783b */ /* 0x000eea0000000200 */
[----:B------:R-:W-:Y:S02]  /*6af0*/  LDSM.16.M88.4 R192, [R2+0x4800] ;  /* 0x0048000002c0783b */ /* 0x000fe40000000200 */
[C---:B----4-:R-:W-:Y:S03]  /*6b00*/  HMMA.16816.F32.BF16 R12, R152.reuse, R160, RZ ;  /* 0x000000a0980c723c */ /* 0x050fe600000418ff */
[----:B------:R-:W-:Y:S05]  /*6b10*/  LDSM.16.M88.4 R196, [R2+0x4c00] ;  /* 0x004c000002c4783b */ /* 0x000fea0000000200 */
[C---:B------:R-:W-:Y:S01]  /*6b20*/  HMMA.16816.F32.BF16 R16, R152.reuse, R162, RZ ;  /* 0x000000a29810723c */ /* 0x040fe200000418ff */
[----:B------:R-:W4:Y:S05]  /*6b30*/  LDSM.16.M88.4 R160, [R2+0x2800] ;  /* 0x0028000002a0783b */ /* 0x000f2a0000000200 */
[----:B------:R-:W-:Y:S02]  /*6b40*/  LDSM.16.M88.4 R200, [R200] ;  /* 0x00000000c8c8783b */ /* 0x000fe40000000200 */
[C---:B--2---:R-:W-:Y:S03]  /*6b50*/  HMMA.16816.F32.BF16 R20, R152.reuse, R164, RZ ;  /* 0x000000a49814723c */ /* 0x044fe600000418ff */
[----:B------:R-:W-:Y:S05]  /*6b60*/  LDSM.16.M88.4 R204, [R0+0x1000] ;  /* 0x0010000000cc783b */ /* 0x000fea0000000200 */
[C---:B------:R-:W-:Y:S01]  /*6b70*/  HMMA.16816.F32.BF16 R24, R152.reuse, R166, RZ ;  /* 0x000000a69818723c */ /* 0x040fe200000418ff */
[----:B------:R-:W2:Y:S07]  /*6b80*/  LDSM.16.M88.4 R164, [R2+0x2c00] ;  /* 0x002c000002a4783b */ /* 0x000eae0000000200 */
[C---:B-----5:R-:W-:Y:S08]  /*6b90*/  HMMA.16816.F32.BF16 R28, R152.reuse, R168, RZ ;  /* 0x000000a8981c723c */ /* 0x060ff000000418ff */
[C---:B------:R-:W-:Y:S01]  /*6ba0*/  HMMA.16816.F32.BF16 R32, R152.reuse, R170, RZ ;  /* 0x000000aa9820723c */ /* 0x040fe200000418ff */
[----:B------:R-:W5:Y:S07]  /*6bb0*/  LDSM.16.M88.4 R168, [R2+0x3800] ;  /* 0x0038000002a8783b */ /* 0x000f6e0000000200 */
[C---:B-1----:R-:W-:Y:S08]  /*6bc0*/  HMMA.16816.F32.BF16 R36, R152.reuse, R172, RZ ;  /* 0x000000ac9824723c */ /* 0x042ff000000418ff */
[C---:B------:R-:W-:Y:S01]  /*6bd0*/  HMMA.16816.F32.BF16 R40, R152.reuse, R174, RZ ;  /* 0x000000ae9828723c */ /* 0x040fe200000418ff */
[----:B------:R-:W1:Y:S07]  /*6be0*/  LDSM.16.M88.4 R172, [R2+0x4400] ;  /* 0x0044000002ac783b */ /* 0x000e6e0000000200 */
[C---:B---3--:R-:W-:Y:S08]  /*6bf0*/  HMMA.16816.F32.BF16 R44, R152.reuse, R156, RZ ;  /* 0x0000009c982c723c */ /* 0x048ff000000418ff */
[C---:B------:R-:W-:Y:S01]  /*6c00*/  HMMA.16816.F32.BF16 R48, R152.reuse, R158, RZ ;  /* 0x0000009e9830723c */ /* 0x040fe200000418ff */
[----:B------:R-:W3:Y:S07]  /*6c10*/  LDSM.16.M88.4 R156, [R0+0x1400] ;  /* 0x00140000009c783b */ /* 0x000eee0000000200 */
[C---:B----4-:R-:W-:Y:S08]  /*6c20*/  HMMA.16816.F32.BF16 R52, R152.reuse, R160, RZ ;  /* 0x000000a09834723c */ /* 0x050ff000000418ff */
[C---:B------:R-:W-:Y:S01]  /*6c30*/  HMMA.16816.F32.BF16 R56, R152.reuse, R162, RZ ;  /* 0x000000a29838723c */ /* 0x040fe200000418ff */
[----:B------:R-:W4:Y:S07]  /*6c40*/  LDSM.16.M88.4 R160, [R0+0x1800] ;  /* 0x0018000000a0783b */ /* 0x000f2e0000000200 */
[C---:B--2---:R-:W-:Y:S08]  /*6c50*/  HMMA.16816.F32.BF16 R60, R152.reuse, R164, RZ ;  /* 0x000000a4983c723c */ /* 0x044ff000000418ff */
        /* <DEDUP_REMOVED lines=17> */
[C---:B-1----:R-:W-:Y:S08]  /*6d70*/  HMMA.16816.F32.BF16 R108, R152.reuse, R172, RZ ;  /* 0x000000ac986c723c */ /* 0x042ff000000418ff */
[C---:B------:R-:W-:Y:S01]  /*6d80*/  HMMA.16816.F32.BF16 R112, R152.reuse, R174, RZ ;  /* 0x000000ae9870723c */ /* 0x040fe200000418ff */
[----:B------:R-:W-:Y:S07]  /*6d90*/  LDSM.16.M88.4 R172, [R0+0x2800] ;  /* 0x0028000000ac783b */ /* 0x000fee0000000200 */
[C---:B------:R-:W-:Y:S08]  /*6da0*/  HMMA.16816.F32.BF16 R116, R152.reuse, R192, RZ ;  /* 0x000000c09874723c */ /* 0x040ff000000418ff */
[C---:B------:R-:W-:Y:S01]  /*6db0*/  HMMA.16816.F32.BF16 R120, R152.reuse, R194, RZ ;  /* 0x000000c29878723c */ /* 0x040fe200000418ff */
[----:B------:R-:W-:Y:S07]  /*6dc0*/  LDSM.16.M88.4 R192, [R0+0x4000] ;  /* 0x0040000000c0783b */ /* 0x000fee0000000200 */
[C---:B------:R-:W-:Y:S08]  /*6dd0*/  HMMA.16816.F32.BF16 R124, R152.reuse, R196, RZ ;  /* 0x000000c4987c723c */ /* 0x040ff000000418ff */
[----:B------:R-:W-:Y:S01]  /*6de0*/  HMMA.16816.F32.BF16 R128, R152, R198, RZ ;  /* 0x000000c69880723c */ /* 0x000fe200000418ff */
[----:B------:R-:W1:Y:S05]  /*6df0*/  LDSM.16.M88.4 R152, [R0+0x1c00] ;  /* 0x001c00000098783b */ /* 0x000e6a0000000200 */
[----:B------:R-:W-:Y:S02]  /*6e00*/  LDSM.16.M88.4 R196, [R0+0x4400] ;  /* 0x0044000000c4783b */ /* 0x000fe40000000200 */
[C---:B------:R-:W-:Y:S08]  /*6e10*/  HMMA.16816.F32.BF16 R4, R200.reuse, R204, R4 ;  /* 0x000000ccc804723c */ /* 0x040ff00000041804 */
[C---:B------:R-:W-:Y:S01]  /*6e20*/  HMMA.16816.F32.BF16 R8, R200.reuse, R206, R8 ;  /* 0x000000cec808723c */ /* 0x040fe20000041808 */
[----:B------:R-:W-:Y:S07]  /*6e30*/  LDSM.16.M88.4 R204, [R0+0x4800] ;  /* 0x0048000000cc783b */ /* 0x000fee0000000200 */
[C---:B---3--:R-:W-:Y:S08]  /*6e40*/  HMMA.16816.F32.BF16 R12, R200.reuse, R156, R12 ;  /* 0x0000009cc80c723c */ /* 0x048ff0000004180c */
[C---:B------:R-:W-:Y:S01]  /*6e50*/  HMMA.16816.F32.BF16 R16, R200.reuse, R158, R16 ;  /* 0x0000009ec810723c */ /* 0x040fe20000041810 */
[----:B------:R-:W2:Y:S07]  /*6e60*/  LDSM.16.M88.4 R156, [R0+0x3400] ;  /* 0x00340000009c783b */ /* 0x000eae0000000200 */
[C---:B----4-:R-:W-:Y:S08]  /*6e70*/  HMMA.16816.F32.BF16 R20, R200.reuse, R160, R20 ;  /* 0x000000a0c814723c */ /* 0x050ff00000041814 */
[C---:B------:R-:W-:Y:S01]  /*6e80*/  HMMA.16816.F32.BF16 R24, R200.reuse, R162, R24 ;  /* 0x000000a2c818723c */ /* 0x040fe20000041818 */
[----:B------:R-:W3:Y:S01]  /*6e90*/  LDSM.16.M88.4 R160, [R0+0x4c00] ;  /* 0x004c000000a0783b */ /* 0x000ee20000000200 */
        /* <DEDUP_REMOVED lines=65> */
[C---:B------:R-:W-:Y:S01]  /*72b0*/  IMAD R150, R2.reuse, R157, R150 ;  /* 0x0000009d02967224 */ /* 0x040fe200078e0296 */
[----:B------:R-:W-:Y:S01]  /*72c0*/  LOP3.LUT R157, RZ, R0, RZ, 0x33, !PT ;  /* 0x00000000ff9d7212 */ /* 0x000fe200078e33ff */
        /* <DEDUP_REMOVED lines=39> */
.L_x_1342:
[----:B------:R-:W-:Y:S01]  /*7540*/  @!PT LDS RZ, [RZ] ;  /* 0x00000000fffff984 */ /* 0x000fe20000000800 */
[----:B------:R-:W-:Y:S01]  /*7550*/  @!PT LDS RZ, [RZ] ;  /* 0x00000000fffff984 */ /* 0x000fe20000000800 */
[----:B------:R-:W-:Y:S01]  /*7560*/  @!PT LDS RZ, [RZ] ;  /* 0x00000000fffff984 */ /* 0x000fe20000000800 */
[----:B------:R1:W-:Y:S01]  /*7570*/  LDGSTS.E.BYPASS.LTC128B.128 [R227+0x1000], desc[UR24][R214.64] ;  /* 0x01000000d6e37fae */ /* 0x0003e2000b981a18 */
[C---:B------:R-:W-:Y:S01]  /*7580*/  IMAD.SHL.U32 R151, R150.reuse, 0x40, RZ ;  /* 0x0000004096977824 */ /* 0x040fe200078e00ff */
[----:B------:R-:W-:Y:S04]  /*7590*/  SHF.L.U64.HI R150, R150, 0x6, R153 ;  /* 0x0000000696967819 */ /* 0x000fe80000010299 */
[-C--:B------:R-:W-:Y:S04]  /*75a0*/  IADD3 R152, P2, PT, R214, R151.reuse, RZ ;  /* 0x00000097d6987210 */ /* 0x080fe80007f5e0ff */
[-C--:B------:R-:W-:Y:S01]  /*75b0*/  IADD3 R158, P3, PT, R152, R151.reuse, RZ ;  /* 0x00000097989e7210 */ /* 0x080fe20007f7e0ff */
[--C-:B------:R-:W-:Y:S03]  /*75c0*/  IMAD.X R153, R215, 0x1, R150.reuse, P2 ;  /* 0x00000001d7997824 */ /* 0x100fe600010e0696 */
[-C--:B------:R-:W-:Y:S01]  /*75d0*/  IADD3 R156, P2, PT, R158, R151.reuse, RZ ;  /* 0x000000979e9c7210 */ /* 0x080fe20007f5e0ff */
[--C-:B------:R-:W-:Y:S01]  /*75e0*/  IMAD.X R159, R153, 0x1, R150.reuse, P3 ;  /* 0x00000001999f7824 */ /* 0x100fe200018e0696 */
[----:B------:R1:W-:Y:S02]  /*75f0*/  LDGSTS.E.BYPASS.LTC128B.128 [R227+0x1800], desc[UR24][R152.64] ;  /* 0x0180000098e37fae */ /* 0x0003e4000b981a18 */
        /* <DEDUP_REMOVED lines=9> */
[----:B------:R-:W-:Y:S01]  /*7690*/  IADD3 R164, P2, PT, R162, R151, RZ ;  /* 0x00000097a2a47210 */ /* 0x000fe20007f5e0ff */
[--C-:B------:R-:W-:Y:S01]  /*76a0*/  IMAD.X R163, R161, 0x1, R150.reuse, P3 ;  /* 0x00000001a1a37824 */ /* 0x100fe200018e0696 */
[----:B------:R1:W-:Y:S03]  /*76b0*/  LDGSTS.E.BYPASS.LTC128B.128 [R227+0x3800], desc[UR24][R160.64] ;  /* 0x03800000a0e37fae */ /* 0x0003e6000b981a18 */
[----:B------:R-:W-:Y:S01]  /*76c0*/  IMAD.X R165, R163, 0x1, R150, P2 ;  /* 0x00000001a3a57824 */ /* 0x000fe200010e0696 */
[----:B------:R1:W-:Y:S04]  /*76d0*/  LDGSTS.E.BYPASS.LTC128B.128 [R227+0x4000], desc[UR24][R162.64] ;  /* 0x04000000a2e37fae */ /* 0x0003e8000b981a18 */
[----:B------:R1:W-:Y:S04]  /*76e0*/  LDGSTS.E.BYPASS.LTC128B.128 [R227+0x4800], desc[UR24][R164.64] ;  /* 0x04800000a4e37fae */ /* 0x0003e8000b981a18 */
[----:B------:R-:W0:Y:S02]  /*76f0*/  LDGDEPBAR ;  /* 0x00000000000079af */ /* 0x000e240000000000 */
.L_x_1341:
        /* <DEDUP_REMOVED lines=95> */
[--C-:B------:R-:W-:Y:S01]  /*7cf0*/  FFMA.FTZ R188, R13, UR4, -R152.reuse ;  /* 0x000000040dbc7c23 */ /* 0x100fe20008010898 */
[----:B------:R-:W-:Y:S03]  /*7d00*/  FMUL.FTZ R150, R3, UR4 ;  /* 0x0000000403967c20 */ /* 0x000fe60008410000 */
        /* <DEDUP_REMOVED lines=8> */
[----:B------:R-:W3:Y:S01]  /*7d90*/  MUFU.EX2 R3, R150 ;  /* 0x0000009600037308 */ /* 0x000ee20000000800 */
        /* <DEDUP_REMOVED lines=16> */
[C---:B---3--:R-:W-:Y:S01]  /*7ea0*/  FMUL.FTZ R14, R3.reuse, R142 ;  /* 0x0000008e030e7220 */ /* 0x048fe20000410000 */
[----:B------:R-:W-:Y:S01]  /*7eb0*/  FMUL.FTZ R15, R3, R143 ;  /* 0x0000008f030f7220 */ /* 0x000fe20000410000 */
[----:B------:R-:W1:Y:S01]  /*7ec0*/  LDSM.16.MT88.4 R28, [R6] ;  /* 0x00000000061c783b */ /* 0x000e620000004200 */
[--C-:B------:R-:W-:Y:S01]  /*7ed0*/  FFMA.FTZ R174, R25, UR4, -R152.reuse ;  /* 0x0000000419ae7c23 */ /* 0x100fe20008010898 */
[--C-:B------:R-:W-:Y:S01]  /*7ee0*/  FFMA.FTZ R177, R26, UR4, -R151.reuse ;  /* 0x000000041ab17c23 */ /* 0x100fe20008010897 */
[--C-:B------:R-:W-:Y:S01]  /*7ef0*/  FFMA.FTZ R178, R27, UR4, -R151.reuse ;  /* 0x000000041bb27c23 */ /* 0x100fe20008010897 */
[----:B------:R-:W-:Y:S03]  /*7f00*/  FMUL.FTZ R11, R3, R147 ;  /* 0x00000093030b7220 */ /* 0x000fe60000410000 */
[----:B------:R-:W-:Y:S01]  /*7f10*/  MUFU.EX2 R198, R198 ;  /* 0x000000c600c67308 */ /* 0x000fe20000000800 */
[--C-:B------:R-:W-:Y:S01]  /*7f20*/  FFMA.FTZ R189, R20, UR4, -R152.reuse ;  /* 0x0000000414bd7c23 */ /* 0x100fe20008010898 */
[C---:B------:R-:W-:Y:S01]  /*7f30*/  FMUL.FTZ R20, R148.reuse, R132 ;  /* 0x0000008494147220 */ /* 0x040fe20000410000 */
[----:B------:R-:W3:Y:S01]  /*7f40*/  LDSM.16.MT88.4 R36, [R6+0x400] ;  /* 0x000400000624783b */ /* 0x000ee20000004200 */
[--C-:B------:R-:W-:Y:S01]  /*7f50*/  FFMA.FTZ R180, R21, UR4, -R152.reuse ;  /* 0x0000000415b47c23 */ /* 0x100fe20008010898 */
[----:B------:R-:W-:Y:S01]  /*7f60*/  FMUL.FTZ R21, R148, R133 ;  /* 0x0000008594157220 */ /* 0x000fe20000410000 */
[--C-:B------:R-:W-:Y:S01]  /*7f70*/  FFMA.FTZ R182, R22, UR4, -R151.reuse ;  /* 0x0000000416b67c23 */ /* 0x100fe20008010897 */
[----:B------:R-:W-:Y:S03]  /*7f80*/  FMUL.FTZ R22, R3, R134 ;  /* 0x0000008603167220 */ /* 0x000fe60000410000 */
[----:B------:R-:W-:Y:S01]  /*7f90*/  MUFU.EX2 R194, R194 ;  /* 0x000000c200c27308 */ /* 0x000fe20000000800 */
[--C-:B------:R-:W-:Y:S01]  /*7fa0*/  FFMA.FTZ R179, R23, UR4, -R151.reuse ;  /* 0x0000000417b37c23 */ /* 0x100fe20008010897 */
[----:B------:R-:W-:Y:S01]  /*7fb0*/  FMUL.FTZ R23, R3, R135 ;  /* 0x0000008703177220 */ /* 0x000fe20000410000 */
[----:B------:R-:W-:Y:S01]  /*7fc0*/  LDSM.16.MT88.4 R40, [R6+0x1000] ;  /* 0x001000000628783b */ /* 0x000fe20000004200 */
[--C-:B------:R-:W-:Y:S01]  /*7fd0*/  FFMA.FTZ R160, R46, UR4, -R151.reuse ;  /* 0x000000042ea07c23 */ /* 0x100fe20008010897 */
[--C-:B------:R-:W-:Y:S01]  /*7fe0*/  FFMA.FTZ R154, R51, UR4, -R151.reuse ;  /* 0x00000004339a7c23 */ /* 0x100fe20008010897 */
[--C-:B------:R-:W-:Y:S01]  /*7ff0*/  FFMA.FTZ R201, R4, UR4, -R152.reuse ;  /* 0x0000000404c97c23 */ /* 0x100fe20008010898 */
[--C-:B------:R-:W-:Y:S03]  /*8000*/  FFMA.FTZ R196, R5, UR4, -R152.reuse ;  /* 0x0000000405c47c23 */ /* 0x100fe60008010898 */
[----:B------:R-:W-:Y:S01]  /*8010*/  MUFU.EX2 R192, R192 ;  /* 0x000000c000c07308 */ /* 0x000fe20000000800 */
[--C-:B------:R-:W-:Y:S01]  /*8020*/  FFMA.FTZ R195, R7, UR4, -R151.reuse ;  /* 0x0000000407c37c23 */ /* 0x100fe20008010897 */
[--C-:B------:R-:W-:Y:S01]  /*8030*/  FFMA.FTZ R199, R8, UR4, -R152.reuse ;  /* 0x0000000408c77c23 */ /* 0x100fe20008010898 */
[----:B------:R-:W-:Y:S01]  /*8040*/  LDSM.16.MT88.4 R140, [R209+0x8c00] ;  /* 0x008c0000d18c783b */ /* 0x000fe20000004200 */
[C---:B------:R-:W-:Y:S01]  /*8050*/  FMUL.FTZ R8, R148.reuse, R144 ;  /* 0x0000009094087220 */ /* 0x040fe20000410000 */
[--C-:B------:R-:W-:Y:S01]  /*8060*/  FFMA.FTZ R190, R9, UR4, -R152.reuse ;  /* 0x0000000409be7c23 */ /* 0x100fe20008010898 */
[----:B------:R-:W-:Y:S01]  /*8070*/  FMUL.FTZ R9, R148, R145 ;  /* 0x0000009194097220 */ /* 0x000fe20000410000 */
[--C-:B------:R-:W-:Y:S03]  /*8080*/  FFMA.FTZ R193, R10, UR4, -R151.reuse ;  /* 0x000000040ac17c23 */ /* 0x100fe60008010897 */
[----:B------:R-:W-:Y:S01]  /*8090*/  MUFU.EX2 R201, R201 ;  /* 0x000000c900c97308 */ /* 0x000fe20000000800 */
[----:B------:R-:W-:Y:S01]  /*80a0*/  FMUL.FTZ R10, R3, R146 ;  /* 0x00000092030a7220 */ /* 0x000fe20000410000 */
[--C-:B------:R-:W-:Y:S01]  /*80b0*/  FFMA.FTZ R165, R44, UR4, -R152.reuse ;  /* 0x000000042ca57c23 */ /* 0x100fe20008010898 */
[--C-:B------:R-:W-:Y:S01]  /*80c0*/  FFMA.FTZ R156, R45, UR4, -R152.reuse ;  /* 0x000000042d9c7c23 */ /* 0x100fe20008010898 */
[--C-:B------:R-:W-:Y:S01]  /*80d0*/  FFMA.FTZ R155, R47, UR4, -R151.reuse ;  /* 0x000000042f9b7c23 */ /* 0x100fe20008010897 */
[--C-:B------:R-:W-:Y:S01]  /*80e0*/  FFMA.FTZ R159, R48, UR4, -R152.reuse ;  /* 0x00000004309f7c23 */ /* 0x100fe20008010898 */
[--C-:B------:R-:W-:Y:S01]  /*80f0*/  FFMA.FTZ R150, R49, UR4, -R152.reuse ;  /* 0x0000000431967c23 */ /* 0x100fe20008010898 */
[--C-:B------:R-:W-:Y:S03]  /*8100*/  FFMA.FTZ R153, R50, UR4, -R151.reuse ;  /* 0x0000000432997c23 */ /* 0x100fe60008010897 */
[----:B------:R-:W4:Y:S01]  /*8110*/  MUFU.EX2 R196, R196 ;  /* 0x000000c400c47308 */ /* 0x000f220000000800 */
        /* <DEDUP_REMOVED lines=16> */
[----:B----4-:R-:W-:Y:S01]  /*8220*/  F2FP.BF16.F32.PACK_AB R24, R196, R201 ;  /* 0x000000c9c418723e */ /* 0x010fe200000010ff */
[--C-:B------:R-:W-:Y:S01]  /*8230*/  FFMA.FTZ R55, R66, UR4, -R151.reuse ;  /* 0x0000000442377c23 */ /* 0x100fe20008010897 */
[--C-:B------:R-:W-:Y:S01]  /*8240*/  FFMA.FTZ R58, R67, UR4, -R151.reuse ;  /* 0x00000004433a7c23 */ /* 0x100fe20008010897 */
[--C-:B------:R-:W-:Y:S01]  /*8250*/  FFMA.FTZ R57, R68, UR4, -R152.reuse ;  /* 0x0000000444397c23 */ /* 0x100fe20008010898 */
[--C-:B------:R-:W-:Y:S01]  /*8260*/  FFMA.FTZ R60, R69, UR4, -R152.reuse ;  /* 0x00000004453c7c23 */ /* 0x100fe20008010898 */
[--C-:B------:R-:W-:Y:S01]  /*8270*/  FFMA.FTZ R59, R70, UR4, -R151.reuse ;  /* 0x00000004463b7c23 */ /* 0x100fe20008010897 */
[--C-:B------:R-:W-:Y:S03]  /*8280*/  FFMA.FTZ R62, R71, UR4, -R151.reuse ;  /* 0x00000004473e7c23 */ /* 0x100fe60008010897 */
[----:B------:R-:W4:Y:S01]  /*8290*/  MUFU.EX2 R190, R190 ;  /* 0x000000be00be7308 */ /* 0x000f220000000800 */
[----:B-----5:R-:W-:Y:S01]  /*82a0*/  F2FP.BF16.F32.PACK_AB R25, R195, R198 ;  /* 0x000000c6c319723e */ /* 0x020fe200000010ff */
[--C-:B------:R-:W-:Y:S01]  /*82b0*/  FFMA.FTZ R61, R72, UR4, -R152.reuse ;  /* 0x00000004483d7c23 */ /* 0x100fe20008010898 */
[--C-:B------:R-:W-:Y:S01]  /*82c0*/  FFMA.FTZ R72, R81, UR4, -R152.reuse ;  /* 0x0000000451487c23 */ /* 0x100fe20008010898 */
[--C-:B------:R-:W-:Y:S01]  /*82d0*/  FFMA.FTZ R81, R96, UR4, -R152.reuse ;  /* 0x0000000460517c23 */ /* 0x100fe20008010898 */
[--C-:B------:R-:W-:Y:S01]  /*82e0*/  FFMA.FTZ R64, R73, UR4, -R152.reuse ;  /* 0x0000000449407c23 */ /* 0x100fe20008010898 */
[--C-:B------:R-:W-:Y:S01]  /*82f0*/  FFMA.FTZ R73, R85, UR4, -R152.reuse ;  /* 0x0000000455497c23 */ /* 0x100fe20008010898 */
[----:B------:R-:W-:Y:S03]  /*8300*/  FFMA.FTZ R85, R100, UR4, -R152 ;  /* 0x0000000464557c23 */ /* 0x000fe60008010898 */
[----:B------:R-:W5:Y:S01]  /*8310*/  MUFU.EX2 R193, R193 ;  /* 0x000000c100c17308 */ /* 0x000f620000000800 */
[--C-:B------:R-:W-:Y:S01]  /*8320*/  FFMA.FTZ R63, R74, UR4, -R151.reuse ;  /* 0x000000044a3f7c23 */ /* 0x100fe20008010897 */
[--C-:B------:R-:W-:Y:S01]  /*8330*/  FFMA.FTZ R74, R83, UR4, -R151.reuse ;  /* 0x00000004534a7c23 */ /* 0x100fe20008010897 */
[--C-:B------:R-:W-:Y:S01]  /*8340*/  FFMA.FTZ R83, R98, UR4, -R151.reuse ;  /* 0x0000000462537c23 */ /* 0x100fe20008010897 */
[--C-:B------:R-:W-:Y:S01]  /*8350*/  FFMA.FTZ R66, R75, UR4, -R151.reuse ;  /* 0x000000044b427c23 */ /* 0x100fe20008010897 */
[----:B------:R-:W-:Y:S01]  /*8360*/  FFMA.FTZ R198, R3, R226, R198 ;  /* 0x000000e203c67223 */ /* 0x000fe200000100c6 */
[--C-:B------:R-:W-:Y:S01]  /*8370*/  FFMA.FTZ R65, R76, UR4, -R152.reuse ;  /* 0x000000044c417c23 */ /* 0x100fe20008010898 */
[----:B------:R-:W-:Y:S03]  /*8380*/  FFMA.FTZ R68, R77, UR4, -R152 ;  /* 0x000000044d447c23 */ /* 0x000fe60008010898 */
[----:B------:R-:W3:Y:S01]  /*8390*/  MUFU.EX2 R187, R187 ;  /* 0x000000bb00bb7308 */ /* 0x000ee20000000800 */
[----:B----4-:R-:W-:Y:S01]  /*83a0*/  F2FP.BF16.F32.PACK_AB R26, R190, R199 ;  /* 0x000000c7be1a723e */ /* 0x010fe200000010ff */
[----:B------:R-:W-:Y:S01]  /*83b0*/  FADD.FTZ R198, R195, R198 ;  /* 0x000000c6c3c67221 */ /* 0x000fe20000010000 */
        /* <DEDUP_REMOVED lines=13> */
[----:B------:R-:W4:Y:S01]  /*8490*/  MUFU.EX2 R186, R186 ;  /* 0x000000ba00ba7308 */ /* 0x000f220000000800 */
        /* <DEDUP_REMOVED lines=13> */
[C---:B-1----:R-:W-:Y:S03]  /*8570*/  HMMA.16816.F32.BF16 R16, R24.reuse, R28, R16 ;  /* 0x0000001c1810723c */ /* 0x042fe60000041810 */
[--C-:B------:R-:W-:Y:S03]  /*8580*/  FFMA.FTZ R94, R107, UR4, -R151.reuse ;  /* 0x000000046b5e7c23 */ /* 0x100fe60008010897 */
[----:B------:R-:W-:Y:S01]  /*8590*/  MUFU.EX2 R182, R182 ;  /* 0x000000b600b67308 */ /* 0x000fe20000000800 */
[--C-:B------:R-:W-:Y:S01]  /*85a0*/  FFMA.FTZ R93, R110, UR4, -R151.reuse ;  /* 0x000000046e5d7c23 */ /* 0x100fe20008010897 */
[----:B------:R-:W-:Y:S01]  /*85b0*/  FFMA.FTZ R95, R112, UR4, -R152 ;  /* 0x00000004705f7c23 */ /* 0x000fe20008010898 */
[----:B------:R-:W-:Y:S01]  /*85c0*/  FFMA.FTZ R97, R114, UR4, -R151 ;  /* 0x0000000472617c23 */ /* 0x000fe20008010897 */
[----:B------:R-:W-:Y:S01]  /*85d0*/  HMMA.16816.F32.BF16 R20, R24, R30, R20 ;  /* 0x0000001e1814723c */ /* 0x000fe20000041814 */
[----:B------:R-:W1:Y:S02]  /*85e0*/  LDSM.16.MT88.4 R28, [R209+0x5800] ;  /* 0x00580000d11c783b */ /* 0x000e640000004200 */
[----:B------:R-:W-:Y:S03]  /*85f0*/  F2FP.BF16.F32.PACK_AB R24, R188, R197 ;  /* 0x000000c5bc18723e */ /* 0x000fe600000010ff */
[----:B------:R-:W5:Y:S01]  /*8600*/  MUFU.EX2 R179, R179 ;  /* 0x000000b300b37308 */ /* 0x000f620000000800 */
[----:B---3--:R-:W-:Y:S01]  /*8610*/  F2FP.BF16.F32.PACK_AB R25, R187, R192 ;  /* 0x000000c0bb19723e */ /* 0x008fe200000010ff */
[----:B------:R-:W-:Y:S01]  /*8620*/  FFMA.FTZ R201, R148, R229, R201 ;  /* 0x000000e594c97223 */ /* 0x000fe200000100c9 */
[----:B------:R-:W-:Y:S02]  /*8630*/  F2FP.BF16.F32.PACK_AB R26, R184, R191 ;  /* 0x000000bfb81a723e */ /* 0x000fe400000010ff */
[----:B----4-:R-:W-:Y:S01]  /*8640*/  F2FP.BF16.F32.PACK_AB R27, R186, R185 ;  /* 0x000000b9ba1b723e */ /* 0x010fe200000010ff */
[----:B------:R-:W-:Y:S01]  /*8650*/  FADD.FTZ R196, R196, R201 ;  /* 0x000000c9c4c47221 */ /* 0x000fe20000010000 */
[C---:B------:R-:W-:Y:S03]  /*8660*/  ISETP.GT.AND P0, PT, R225.reuse, RZ, PT ;  /* 0x000000ffe100720c */ /* 0x040fe60003f04270 */
[----:B------:R-:W-:Y:S01]  /*8670*/  MUFU.EX2 R183, R183 ;  /* 0x000000b700b77308 */ /* 0x000fe20000000800 */
[----:B------:R-:W-:Y:S01]  /*8680*/  IADD3 R225, PT, PT, R225, -0x1, RZ ;  /* 0xffffffffe1e17810 */ /* 0x000fe20007ffe0ff */
[----:B------:R-:W-:Y:S01]  /*8690*/  FADD.FTZ R199, R199, R196 ;  /* 0x000000c4c7c77221 */ /* 0x000fe20000010000 */
[----:B------:R-:W-:Y:S01]  /*86a0*/  MOV R149, R2 ;  /* 0x0000000200957202 */ /* 0x000fe20000000f00 */
[C---:B------:R-:W-:Y:S03]  /*86b0*/  HMMA.16816.F32.BF16 R8, R24.reuse, R32, R8 ;  /* 0x000000201808723c */ /* 0x040fe60000041808 */
[----:B------:R-:W-:Y:S03]  /*86c0*/  FADD.FTZ R190, R190, R199 ;  /* 0x000000c7bebe7221 */ /* 0x000fe60000010000 */
[----:B------:R-:W3:Y:S01]  /*86d0*/  MUFU.EX2 R174, R174 ;  /* 0x000000ae00ae7308 */ /* 0x000ee20000000800 */
[----:B------:R-:W-:Y:S01]  /*86e0*/  FADD.FTZ R197, R197, R190 ;  /* 0x000000bec5c57221 */ /* 0x000fe20000010000 */
[C---:B------:R-:W-:Y:S01]  /*86f0*/  HMMA.16816.F32.BF16 R12, R24.reuse, R34, R12 ;  /* 0x00000022180c723c */ /* 0x040fe2000004180c */
[----:B------:R-:W4:Y:S02]  /*8700*/  LDSM.16.MT88.4 R32, [R6+0x800] ;  /* 0x000800000620783b */ /* 0x000f240000004200 */
[----:B------:R-:W-:Y:S05]  /*8710*/  FADD.FTZ R188, R188, R197 ;  /* 0x000000c5bcbc7221 */ /* 0x000fea0000010000 */
[----:B------:R-:W-:Y:S01]  /*8720*/  MUFU.EX2 R177, R177 ;  /* 0x000000b100b17308 */ /* 0x000fe20000000800 */
[----:B------:R-:W-:Y:S01]  /*8730*/  FADD.FTZ R191, R191, R188 ;  /* 0x000000bcbfbf7221 */ /* 0x000fe20000010000 */
[C---:B------:R-:W-:Y:S03]  /*8740*/  HMMA.16816.F32.BF16 R16, R24.reuse, R36, R16 ;  /* 0x000000241810723c */ /* 0x040fe60000041810 */
[----:B------:R-:W-:Y:S05]  /*8750*/  FADD.FTZ R184, R184, R191 ;  /* 0x000000bfb8b87221 */ /* 0x000fea0000010000 */
[----:B------:R-:W1:Y:S01]  /*8760*/  MUFU.EX2 R178, R178 ;  /* 0x000000b200b27308 */ /* 0x000e620000000800 */
[----:B------:R-:W-:Y:S01]  /*8770*/  HMMA.16816.F32.BF16 R20, R24, R38, R20 ;  /* 0x000000261814723c */ /* 0x000fe20000041814 */
[----:B------:R-:W4:Y:S02]  /*8780*/  LDSM.16.MT88.4 R36, [R209+0x5c00] ;  /* 0x005c0000d124783b */ /* 0x000f240000004200 */
[----:B--2---:R-:W-:Y:S06]  /*8790*/  F2FP.BF16.F32.PACK_AB R24, R180, R189 ;  /* 0x000000bdb418723e */ /* 0x004fec00000010ff */
[----:B------:R-:W-:Y:S01]  /*87a0*/  MUFU.EX2 R181, R181 ;  /* 0x000000b500b57308 */ /* 0x000fe20000000800 */
[----:B-----5:R-:W-:Y:S01]  /*87b0*/  F2FP.BF16.F32.PACK_AB R25, R179, R182 ;  /* 0x000000b6b319723e */ /* 0x020fe200000010ff */
[----:B------:R-:W-:Y:S01]  /*87c0*/  FADD.FTZ R189, R189, R184 ;  /* 0x000000b8bdbd7221 */ /* 0x000fe20000010000 */
[----:B---3--:R-:W-:Y:S03]  /*87d0*/  F2FP.BF16.F32.PACK_AB R26, R174, R183 ;  /* 0x000000b7ae1a723e */ /* 0x008fe600000010ff */
[----:B------:R-:W-:Y:S04]  /*87e0*/  FADD.FTZ R180, R180, R189 ;  /* 0x000000bdb4b47221 */ /* 0x000fe80000010000 */
[----:B------:R-:W2:Y:S01]  /*87f0*/  MUFU.EX2 R172, R172 ;  /* 0x000000ac00ac7308 */ /* 0x000ea20000000800 */
[----:B-1----:R-:W-:Y:S01]  /*8800*/  F2FP.BF16.F32.PACK_AB R27, R178, R177 ;  /* 0x000000b1b21b723e */ /* 0x002fe200000010ff */
[----:B------:R-:W-:Y:S04]  /*8810*/  FADD.FTZ R183, R183, R180 ;  /* 0x000000b4b7b77221 */ /* 0x000fe80000010000 */
[----:B------:R-:W-:Y:S04]  /*8820*/  FADD.FTZ R174, R174, R183 ;  /* 0x000000b7aeae7221 */ /* 0x000fe80000010000 */
        /* <DEDUP_REMOVED lines=10> */
[C---:B--2---:R-:W-:Y:S01]  /*88d0*/  F2FP.BF16.F32.PACK_AB R24, R172.reuse, R181 ;  /* 0x000000b5ac18723e */ /* 0x044fe200000010ff */
        /* <DEDUP_REMOVED lines=17> */
[C---:B---3--:R-:W-:Y:S09]  /*89f0*/  HMMA.16816.F32.BF16 R16, R24.reuse, R28, R16 ;  /* 0x0000001c1810723c */ /* 0x048ff20000041810 */
[----:B------:R-:W3:Y:S01]  /*8a00*/  MUFU.EX2 R158, R158 ;  /* 0x0000009e009e7308 */ /* 0x000ee20000000800 */
[----:B------:R-:W-:Y:S01]  /*8a10*/  HMMA.16816.F32.BF16 R20, R24, R30, R20 ;  /* 0x0000001e1814723c */ /* 0x000fe20000041814 */
[----:B------:R-:W4:Y:S02]  /*8a20*/  LDSM.16.MT88.4 R28, [R209+0x6400] ;  /* 0x00640000d11c783b */ /* 0x000f240000004200 */
[C---:B--2---:R-:W-:Y:S01]  /*8a30*/  F2FP.BF16.F32.PACK_AB R24, R164.reuse, R173 ;  /* 0x000000ada418723e */ /* 0x044fe200000010ff */
[----:B------:R-:W-:Y:S01]  /*8a40*/  FADD.FTZ R173, R173, R168 ;  /* 0x000000a8adad7221 */ /* 0x000fe20000010000 */
[----:B-1----:R-:W-:Y:S04]  /*8a50*/  F2FP.BF16.F32.PACK_AB R25, R163, R166 ;  /* 0x000000a6a319723e */ /* 0x002fe800000010ff */
[----:B------:R-:W-:Y:S01]  /*8a60*/  MUFU.EX2 R161, R161 ;  /* 0x000000a100a17308 */ /* 0x000fe20000000800 */
[----:B------:R-:W-:Y:S09]  /*8a70*/  FADD.FTZ R164, R164, R173 ;  /* 0x000000ada4a47221 */ /* 0x000ff20000010000 */
[----:B------:R-:W1:Y:S01]  /*8a80*/  MUFU.EX2 R162, R162 ;  /* 0x000000a200a27308 */ /* 0x000e620000000800 */
[C---:B---3--:R-:W-:Y:S01]  /*8a90*/  F2FP.BF16.F32.PACK_AB R26, R158.reuse, R167 ;  /* 0x000000a79e1a723e */ /* 0x048fe200000010ff */
[----:B------:R-:W-:Y:S04]  /*8aa0*/  FADD.FTZ R167, R167, R164 ;  /* 0x000000a4a7a77221 */ /* 0x000fe80000010000 */
[----:B------:R-:W-:Y:S04]  /*8ab0*/  FADD.FTZ R158, R158, R167 ;  /* 0x000000a79e9e7221 */ /* 0x000fe80000010000 */
        /* <DEDUP_REMOVED lines=19> */
[--C-:B------:R-:W-:Y:S03]  /*8bf0*/  FFMA.FTZ R43, R91, UR4, -R151.reuse ;  /* 0x000000045b2b7c23 */ /* 0x100fe60008010897 */
[----:B------:R-:W-:Y:S01]  /*8c00*/  MUFU.EX2 R153, R153 ;  /* 0x0000009900997308 */ /* 0x000fe20000000800 */
[----:B------:R-:W-:Y:S01]  /*8c10*/  FFMA.FTZ R90, R103, UR4, -R151 ;  /* 0x00000004675a7c23 */ /* 0x000fe20008010897 */
[--C-:B------:R-:W-:Y:S01]  /*8c20*/  FFMA.FTZ R91, R108, UR4, -R152.reuse ;  /* 0x000000046c5b7c23 */ /* 0x100fe20008010898 */
[----:B------:R-:W-:Y:S01]  /*8c30*/  FFMA.FTZ R99, R116, UR4, -R152 ;  /* 0x0000000474637c23 */ /* 0x000fe20008010898 */
[----:B------:R-:W-:Y:S06]  /*8c40*/  FADD.FTZ R165, R165, R158 ;  /* 0x0000009ea5a57221 */ /* 0x000fec0000010000 */
[----:B------:R-:W1:Y:S01]  /*8c50*/  MUFU.EX2 R154, R154 ;  /* 0x0000009a009a7308 */ /* 0x000e620000000800 */
[----:B-----5:R-:W-:Y:S01]  /*8c60*/  F2FP.BF16.F32.PACK_AB R26, R150, R159 ;  /* 0x0000009f961a723e */ /* 0x020fe200000010ff */
[----:B------:R-:W-:Y:S04]  /*8c70*/  FADD.FTZ R156, R156, R165 ;  /* 0x000000a59c9c7221 */ /* 0x000fe80000010000 */
[----:B------:R-:W-:Y:S04]  /*8c80*/  FADD.FTZ R159, R159, R156 ;  /* 0x0000009c9f9f7221 */ /* 0x000fe80000010000 */
[----:B------:R-:W-:Y:S01]  /*8c90*/  MUFU.EX2 R157, R157 ;  /* 0x0000009d009d7308 */ /* 0x000fe20000000800 */
[----:B------:R-:W-:Y:S09]  /*8ca0*/  FADD.FTZ R150, R150, R159 ;  /* 0x0000009f96967221 */ /* 0x000ff20000010000 */
        /* <DEDUP_REMOVED lines=12> */
[----:B--2---:R-:W-:Y:S01]  /*8d70*/  F2FP.BF16.F32.PACK_AB R24, R50, R157 ;  /* 0x0000009d3218723e */ /* 0x004fe200000010ff */
[----:B------:R-:W-:Y:S01]  /*8d80*/  FADD.FTZ R157, R157, R150 ;  /* 0x000000969d9d7221 */ /* 0x000fe20000010000 */
        /* <DEDUP_REMOVED lines=45> */
[----:B------:R-:W-:Y:S06]  /*9060*/  FADD.FTZ R29, R193, R198 ;  /* 0x000000c6c11d7221 */ /* 0x000fec0000010000 */
[----:B------:R-:W1:Y:S01]  /*9070*/  MUFU.EX2 R70, R70 ;  /* 0x0000004600467308 */ /* 0x000e620000000800 */
[----:B------:R-:W-:Y:S01]  /*9080*/  FADD.FTZ R29, R194, R29 ;  /* 0x0000001dc21d7221 */ /* 0x000fe20000010000 */
[C---:B------:R-:W-:Y:S03]  /*9090*/  HMMA.16816.F32.BF16 R12, R24.reuse, R30, R12 ;  /* 0x0000001e180c723c */ /* 0x040fe6000004180c */
[----:B------:R-:W-:Y:S02]  /*90a0*/  FADD.FTZ R96, R192, R29 ;  /* 0x0000001dc0607221 */ /* 0x000fe40000010000 */
[----:B------:R-:W3:Y:S03]  /*90b0*/  LDSM.16.MT88.4 R28, [R6+0x2400] ;  /* 0x00240000061c783b */ /* 0x000ee60000004200 */
[----:B------:R-:W-:Y:S01]  /*90c0*/  MUFU.EX2 R69, R69 ;  /* 0x0000004500457308 */ /* 0x000fe20000000800 */
[----:B------:R-:W-:Y:S01]  /*90d0*/  FADD.FTZ R96, R187, R96 ;  /* 0x00000060bb607221 */ /* 0x000fe20000010000 */
[C---:B----4-:R-:W-:Y:S03]  /*90e0*/  HMMA.16816.F32.BF16 R16, R24.reuse, R32, R16 ;  /* 0x000000201810723c */ /* 0x050fe60000041810 */
[----:B------:R-:W-:Y:S01]  /*90f0*/  FADD.FTZ R33, R185, R96 ;  /* 0x00000060b9217221 */ /* 0x000fe20000010000 */
[----:B------:R-:W-:Y:S04]  /*9100*/  FFMA.FTZ R96, R109, UR4, -R152 ;  /* 0x000000046d607c23 */ /* 0x000fe80008010898 */
[----:B------:R-:W4:Y:S01]  /*9110*/  MUFU.EX2 R72, R72 ;  /* 0x0000004800487308 */ /* 0x000f220000000800 */
[----:B------:R-:W-:Y:S01]  /*9120*/  FADD.FTZ R33, R186, R33 ;  /* 0x00000021ba217221 */ /* 0x000fe20000010000 */
[----:B------:R-:W-:Y:S03]  /*9130*/  HMMA.16816.F32.BF16 R20, R24, R34, R20 ;  /* 0x000000221814723c */ /* 0x000fe60000041814 */
[----:B------:R-:W-:Y:S01]  /*9140*/  FADD.FTZ R98, R182, R33 ;  /* 0x00000021b6627221 */ /* 0x000fe20000010000 */
[----:B--2---:R-:W-:Y:S01]  /*9150*/  F2FP.BF16.F32.PACK_AB R24, R68, R65 ;  /* 0x000000414418723e */ /* 0x004fe200000010ff */
[----:B------:R-:W2:Y:S03]  /*9160*/  LDSM.16.MT88.4 R32, [R209+0x7800] ;  /* 0x00780000d120783b */ /* 0x000ea60000004200 */
[----:B------:R-:W-:Y:S01]  /*9170*/  MUFU.EX2 R71, R71 ;  /* 0x0000004700477308 */ /* 0x000fe20000000800 */
[----:B-1----:R-:W-:Y:S01]  /*9180*/  F2FP.BF16.F32.PACK_AB R25, R70, R67 ;  /* 0x000000434619723e */ /* 0x002fe200000010ff */
[----:B------:R-:W-:Y:S08]  /*9190*/  FADD.FTZ R98, R179, R98 ;  /* 0x00000062b3627221 */ /* 0x000ff00000010000 */
[----:B------:R-:W1:Y:S01]  /*91a0*/  MUFU.EX2 R74, R74 ;  /* 0x0000004a004a7308 */ /* 0x000e620000000800 */
[----:B----4-:R-:W-:Y:S09]  /*91b0*/  F2FP.BF16.F32.PACK_AB R26, R72, R69 ;  /* 0x00000045481a723e */ /* 0x010ff200000010ff */
[----:B------:R-:W-:Y:S10]  /*91c0*/  MUFU.EX2 R76, R76 ;  /* 0x0000004c004c7308 */ /* 0x000ff40000000800 */
[----:B------:R-:W4:Y:S01]  /*91d0*/  MUFU.EX2 R73, R73 ;  /* 0x0000004900497308 */ /* 0x000f220000000800 */
[----:B-1----:R-:W-:Y:S09]  /*91e0*/  F2FP.BF16.F32.PACK_AB R27, R74, R71 ;  /* 0x000000474a1b723e */ /* 0x002ff200000010ff */
[----:B------:R-:W-:Y:S01]  /*91f0*/  MUFU.EX2 R75, R75 ;  /* 0x0000004b004b7308 */ /* 0x000fe20000000800 */
[C---:B-----5:R-:W-:Y:S03]  /*9200*/  HMMA.16816.F32.BF16 R8, R24.reuse, R36, R8 ;  /* 0x000000241808723c */ /* 0x060fe60000041808 */
[----:B------:R-:W-:Y:S01]  /*9210*/  FADD.FTZ R37, R177, R98 ;  /* 0x00000062b1257221 */ /* 0x000fe20000010000 */
[----:B------:R-:W-:Y:S05]  /*9220*/  FFMA.FTZ R98, R111, UR4, -R151 ;  /* 0x000000046f627c23 */ /* 0x000fea0008010897 */
[----:B------:R-:W1:Y:S01]  /*9230*/  MUFU.EX2 R78, R78 ;  /* 0x0000004e004e7308 */ /* 0x000e620000000800 */
[----:B------:R-:W-:Y:S01]  /*9240*/  FADD.FTZ R37, R178, R37 ;  /* 0x00000025b2257221 */ /* 0x000fe20000010000 */
[C---:B------:R-:W-:Y:S03]  /*9250*/  HMMA.16816.F32.BF16 R12, R24.reuse, R38, R12 ;  /* 0x00000026180c723c */ /* 0x040fe6000004180c */
[----:B------:R-:W-:Y:S02]  /*9260*/  FADD.FTZ R100, R176, R37 ;  /* 0x00000025b0647221 */ /* 0x000fe40000010000 */
[----:B------:R-:W5:Y:S03]  /*9270*/  LDSM.16.MT88.4 R36, [R6+0x2800] ;  /* 0x002800000624783b */ /* 0x000f660000004200 */
[----:B------:R-:W-:Y:S01]  /*9280*/  MUFU.EX2 R40, R40 ;  /* 0x0000002800287308 */ /* 0x000fe20000000800 */
[----:B------:R-:W-:Y:S01]  /*9290*/  FADD.FTZ R100, R171, R100 ;  /* 0x00000064ab647221 */ /* 0x000fe20000010000 */
[C---:B---3--:R-:W-:Y:S03]  /*92a0*/  HMMA.16816.F32.BF16 R16, R24.reuse, R28, R16 ;  /* 0x0000001c1810723c */ /* 0x048fe60000041810 */
[----:B------:R-:W-:Y:S01]  /*92b0*/  FADD.FTZ R29, R169, R100 ;  /* 0x00000064a91d7221 */ /* 0x000fe20000010000 */
[----:B------:R-:W-:Y:S04]  /*92c0*/  FFMA.FTZ R100, R113, UR4, -R152 ;  /* 0x0000000471647c23 */ /* 0x000fe80008010898 */
[----:B------:R-:W3:Y:S01]  /*92d0*/  MUFU.EX2 R41, R41 ;  /* 0x0000002900297308 */ /* 0x000ee20000000800 */
[----:B------:R-:W-:Y:S01]  /*92e0*/  FADD.FTZ R29, R170, R29 ;  /* 0x0000001daa1d7221 */ /* 0x000fe20000010000 */
[----:B------:R-:W-:Y:S03]  /*92f0*/  HMMA.16816.F32.BF16 R20, R24, R30, R20 ;  /* 0x0000001e1814723c */ /* 0x000fe60000041814 */
[----:B------:R-:W-:Y:S01]  /*9300*/  FADD.FTZ R102, R166, R29 ;  /* 0x0000001da6667221 */ /* 0x000fe20000010000 */
[----:B----4-:R-:W-:Y:S01]  /*9310*/  F2FP.BF16.F32.PACK_AB R24, R73, R76 ;  /* 0x0000004c4918723e */ /* 0x010fe200000010ff */
[----:B------:R-:W4:Y:S03]  /*9320*/  LDSM.16.MT88.4 R28, [R209+0x7c00] ;  /* 0x007c0000d11c783b */ /* 0x000f260000004200 */
[----:B------:R-:W-:Y:S01]  /*9330*/  MUFU.EX2 R42, R42 ;  /* 0x0000002a002a7308 */ /* 0x000fe20000000800 */
[----:B-1----:R-:W-:Y:S01]  /*9340*/  F2FP.BF16.F32.PACK_AB R25, R78, R75 ;  /* 0x0000004b4e19723e */ /* 0x002fe200000010ff */
[----:B------:R-:W-:Y:S08]  /*9350*/  FADD.FTZ R102, R163, R102 ;  /* 0x00000066a3667221 */ /* 0x000ff00000010000 */
[----:B------:R-:W1:Y:S01]  /*9360*/  MUFU.EX2 R43, R43 ;  /* 0x0000002b002b7308 */ /* 0x000e620000000800 */
[----:B---3--:R-:W-:Y:S09]  /*9370*/  F2FP.BF16.F32.PACK_AB R26, R41, R40 ;  /* 0x00000028291a723e */ /* 0x008ff200000010ff */
[----:B------:R-:W-:Y:S10]  /*9380*/  MUFU.EX2 R77, R77 ;  /* 0x0000004d004d7308 */ /* 0x000ff40000000800 */
[----:B------:R-:W3:Y:S01]  /*9390*/  MUFU.EX2 R80, R80 ;  /* 0x0000005000507308 */ /* 0x000ee20000000800 */
[----:B-1----:R-:W-:Y:S09]  /*93a0*/  F2FP.BF16.F32.PACK_AB R27, R43, R42 ;  /* 0x0000002a2b1b723e */ /* 0x002ff200000010ff */
[----:B------:R-:W-:Y:S01]  /*93b0*/  MUFU.EX2 R82, R82 ;  /* 0x0000005200527308 */ /* 0x000fe20000000800 */
[C---:B--2---:R-:W-:Y:S03]  /*93c0*/  HMMA.16816.F32.BF16 R8, R24.reuse, R32, R8 ;  /* 0x000000201808723c */ /* 0x044fe60000041808 */
[----:B------:R-:W-:Y:S01]  /*93d0*/  FADD.FTZ R33, R161, R102 ;  /* 0x00000066a1217221 */ /* 0x000fe20000010000 */
[----:B------:R-:W-:Y:S05]  /*93e0*/  FFMA.FTZ R102, R115, UR4, -R151 ;  /* 0x0000000473667c23 */ /* 0x000fea0008010897 */
[----:B------:R-:W1:Y:S01]  /*93f0*/  MUFU.EX2 R79, R79 ;  /* 0x0000004f004f7308 */ /* 0x000e620000000800 */
[----:B------:R-:W-:Y:S01]  /*9400*/  FADD.FTZ R33, R162, R33 ;  /* 0x00000021a2217221 */ /* 0x000fe20000010000 */
[C---:B------:R-:W-:Y:S03]  /*9410*/  HMMA.16816.F32.BF16 R12, R24.reuse, R34, R12 ;  /* 0x00000022180c723c */ /* 0x040fe6000004180c */
[----:B------:R-:W-:Y:S02]  /*9420*/  FADD.FTZ R104, R160, R33 ;  /* 0x00000021a0687221 */ /* 0x000fe40000010000 */
[----:B------:R-:W2:Y:S03]  /*9430*/  LDSM.16.MT88.4 R32, [R6+0x2c00] ;  /* 0x002c00000620783b */ /* 0x000ea60000004200 */
[----:B------:R-:W-:Y:S01]  /*9440*/  MUFU.EX2 R81, R81 ;  /* 0x0000005100517308 */ /* 0x000fe20000000800 */
[----:B------:R-:W-:Y:S01]  /*9450*/  FADD.FTZ R104, R155, R104 ;  /* 0x000000689b687221 */ /* 0x000fe20000010000 */
[C---:B-----5:R-:W-:Y:S03]  /*9460*/  HMMA.16816.F32.BF16 R16, R24.reuse, R36, R16 ;  /* 0x000000241810723c */ /* 0x060fe60000041810 */
[----:B------:R-:W-:Y:S01]  /*9470*/  FADD.FTZ R37, R153, R104 ;  /* 0x0000006899257221 */ /* 0x000fe20000010000 */
[----:B------:R-:W-:Y:S01]  /*9480*/  FADD.FTZ R104, R50, R157 ;  /* 0x0000009d32687221 */ /* 0x000fe20000010000 */
[----:B------:R-:W-:Y:S03]  /*9490*/  FFMA.FTZ R50, R117, UR4, -R152 ;  /* 0x0000000475327c23 */ /* 0x000fe60008010898 */
[----:B------:R-:W5:Y:S01]  /*94a0*/  MUFU.EX2 R84, R84 ;  /* 0x0000005400547308 */ /* 0x000f620000000800 */
[----:B------:R-:W-:Y:S01]  /*94b0*/  FADD.FTZ R37, R154, R37 ;  /* 0x000000259a257221 */ /* 0x000fe20000010000 */
[----:B------:R-:W-:Y:S03]  /*94c0*/  HMMA.16816.F32.BF16 R20, R24, R38, R20 ;  /* 0x000000261814723c */ /* 0x000fe60000041814 */
[----:B------:R-:W-:Y:S01]  /*94d0*/  FADD.FTZ R52, R52, R37 ;  /* 0x0000002534347221 */ /* 0x000fe20000010000 */
[----:B---3--:R-:W-:Y:S01]  /*94e0*/  F2FP.BF16.F32.PACK_AB R24, R80, R77 ;  /* 0x0000004d5018723e */ /* 0x008fe200000010ff */
[----:B------:R-:W3:Y:S03]  /*94f0*/  LDSM.16.MT88.4 R36, [R209+0x8000] ;  /* 0x00800000d124783b */ /* 0x000ee60000004200 */
[----:B------:R-:W-:Y:S01]  /*9500*/  MUFU.EX2 R83, R83 ;  /* 0x0000005300537308 */ /* 0x000fe20000000800 */
[----:B-1----:R-:W-:Y:S01]  /*9510*/  F2FP.BF16.F32.PACK_AB R25, R79, R82 ;  /* 0x000000524f19723e */ /* 0x002fe200000010ff */
[----:B------:R-:W-:Y:S01]  /*9520*/  FADD.FTZ R52, R47, R52 ;  /* 0x000000342f347221 */ /* 0x000fe20000010000 */
[----:B------:R-:W-:Y:S01]  /*9530*/  FFMA.FTZ R47, R122, UR4, -R151 ;  /* 0x000000047a2f7c23 */ /* 0x000fe20008010897 */
[----:B------:R-:W-:Y:S02]  /*9540*/  FADD.FTZ R49, R49, R104 ;  /* 0x0000006831317221 */ /* 0x000fe40000010000 */
[----:B------:R-:W-:Y:S01]  /*9550*/  FADD.FTZ R45, R45, R52 ;  /* 0x000000342d2d7221 */ /* 0x000fe20000010000 */
[--C-:B------:R-:W-:Y:S03]  /*9560*/  FFMA.FTZ R52, R125, UR4, -R152.reuse ;  /* 0x000000047d347c23 */ /* 0x100fe60008010898 */
[----:B------:R-:W1:Y:S01]  /*9570*/  MUFU.EX2 R88, R88 ;  /* 0x0000005800587308 */ /* 0x000e620000000800 */
[----:B-----5:R-:W-:Y:S01]  /*9580*/  F2FP.BF16.F32.PACK_AB R26, R84, R81 ;  /* 0x00000051541a723e */ /* 0x020fe200000010ff */
[----:B------:R-:W-:Y:S01]  /*9590*/  FADD.FTZ R49, R44, R49 ;  /* 0x000000312c317221 */ /* 0x000fe20000010000 */
[----:B------:R-:W-:Y:S01]  /*95a0*/  FFMA.FTZ R44, R118, UR4, -R151 ;  /* 0x00000004762c7c23 */ /* 0x000fe20008010897 */
[----:B------:R-:W-:Y:S01]  /*95b0*/  FADD.FTZ R46, R46, R45 ;  /* 0x0000002d2e2e7221 */ /* 0x000fe20000010000 */
[--C-:B------:R-:W-:Y:S01]  /*95c0*/  FFMA.FTZ R45, R120, UR4, -R152.reuse ;  /* 0x00000004782d7c23 */ /* 0x100fe20008010898 */
[----:B------:R-:W-:Y:S01]  /*95d0*/  FADD.FTZ R48, R48, R49 ;  /* 0x0000003130307221 */ /* 0x000fe20000010000 */
[----:B------:R-:W-:Y:S03]  /*95e0*/  FFMA.FTZ R49, R124, UR4, -R152 ;  /* 0x000000047c317c23 */ /* 0x000fe60008010898 */
[----:B------:R-:W-:Y:S01]  /*95f0*/  MUFU.EX2 R85, R85 ;  /* 0x0000005500557308 */ /* 0x000fe20000000800 */
[----:B------:R-:W-:Y:S01]  /*9600*/  FADD.FTZ R51, R51, R46 ;  /* 0x0000002e33337221 */ /* 0x000fe20000010000 */
[----:B------:R-:W-:Y:S01]  /*9610*/  FFMA.FTZ R46, R121, UR4, -R152 ;  /* 0x00000004792e7c23 */ /* 0x000fe20008010898 */
[----:B------:R-:W-:Y:S01]  /*9620*/  FADD.FTZ R48, R7, R48 ;  /* 0x0000003007307221 */ /* 0x000fe20000010000 */
[----:B------:R-:W-:Y:S01]  /*9630*/  FFMA.FTZ R7, R119, UR4, -R151 ;  /* 0x0000000477077c23 */ /* 0x000fe20008010897 */
[----:B------:R-:W-:Y:S02]  /*9640*/  FADD.FTZ R54, R54, R51 ;  /* 0x0000003336367221 */ /* 0x000fe40000010000 */
[----:B------:R-:W-:Y:S03]  /*9650*/  FADD.FTZ R53, R53, R48 ;  /* 0x0000003035357221 */ /* 0x000fe60000010000 */
[----:B------:R-:W5:Y:S01]  /*9660*/  MUFU.EX2 R86, R86 ;  /* 0x0000005600567308 */ /* 0x000f620000000800 */
[----:B-1----:R-:W-:Y:S01]  /*9670*/  F2FP.BF16.F32.PACK_AB R27, R88, R83 ;  /* 0x00000053581b723e */ /* 0x002fe200000010ff */
[----:B------:R-:W-:Y:S01]  /*9680*/  FFMA.FTZ R48, R123, UR4, -R151 ;  /* 0x000000047b307c23 */ /* 0x000fe20008010897 */
[----:B------:R-:W-:Y:S01]  /*9690*/  FADD.FTZ R56, R56, R53 ;  /* 0x0000003538387221 */ /* 0x000fe20000010000 */
[----:B------:R-:W-:Y:S03]  /*96a0*/  FADD.FTZ R55, R55, R54 ;  /* 0x0000003637377221 */ /* 0x000fe60000010000 */
[----:B------:R-:W-:Y:S03]  /*96b0*/  FADD.FTZ R57, R57, R56 ;  /* 0x0000003839397221 */ /* 0x000fe60000010000 */
[----:B------:R-:W-:Y:S01]  /*96c0*/  MUFU.EX2 R87, R87 ;  /* 0x0000005700577308 */ /* 0x000fe20000000800 */
[C---:B----4-:R-:W-:Y:S03]  /*96d0*/  HMMA.16816.F32.BF16 R8, R24.reuse, R28, R8 ;  /* 0x0000001c1808723c */ /* 0x050fe60000041808 */
[----:B------:R-:W-:Y:S01]  /*96e0*/  FADD.FTZ R60, R60, R57 ;  /* 0x000000393c3c7221 */ /* 0x000fe20000010000 */
[----:B------:R-:W-:Y:S05]  /*96f0*/  FADD.FTZ R58, R58, R55 ;  /* 0x000000373a3a7221 */ /* 0x000fea0000010000 */
[----:B------:R-:W1:Y:S01]  /*9700*/  MUFU.EX2 R90, R90 ;  /* 0x0000005a005a7308 */ /* 0x000e620000000800 */
[C---:B------:R-:W-:Y:S01]  /*9710*/  HMMA.16816.F32.BF16 R12, R24.reuse, R30, R12 ;  /* 0x0000001e180c723c */ /* 0x040fe2000004180c */
[----:B------:R-:W4:Y:S02]  /*9720*/  LDSM.16.MT88.4 R28, [R6+0x3000] ;  /* 0x00300000061c783b */ /* 0x000f240000004200 */
        /* <DEDUP_REMOVED lines=8> */
[----:B------:R-:W4:Y:S02]  /*97b0*/  LDSM.16.MT88.4 R32, [R209+0x8400] ;  /* 0x00840000d120783b */ /* 0x000f240000004200 */
[----:B-----5:R-:W-:Y:S01]  /*97c0*/  F2FP.BF16.F32.PACK_AB R24, R86, R85 ;  /* 0x000000555618723e */ /* 0x020fe200000010ff */
[----:B------:R-:W-:Y:S01]  /*97d0*/  FADD.FTZ R65, R65, R64 ;  /* 0x0000004041417221 */ /* 0x000fe20000010000 */
[----:B-1----:R-:W-:Y:S01]  /*97e0*/  F2FP.BF16.F32.PACK_AB R25, R90, R87 ;  /* 0x000000575a19723e */ /* 0x002fe200000010ff */
[----:B------:R-:W-:Y:S03]  /*97f0*/  FADD.FTZ R63, R63, R62 ;  /* 0x0000003e3f3f7221 */ /* 0x000fe60000010000 */
[----:B------:R-:W-:Y:S01]  /*9800*/  MUFU.EX2 R3, R3 ;  /* 0x0000000300037308 */ /* 0x000fe20000000800 */
[----:B------:R-:W-:Y:S01]  /*9810*/  FADD.FTZ R68, R68, R65 ;  /* 0x0000004144447221 */ /* 0x000fe20000010000 */
[----:B------:R-:W-:Y:S03]  /*9820*/  FADD.FTZ R66, R66, R63 ;  /* 0x0000003f42427221 */ /* 0x000fe60000010000 */
[----:B------:R-:W-:Y:S01]  /*9830*/  FADD.FTZ R69, R69, R68 ;  /* 0x0000004445457221 */ /* 0x000fe20000010000 */
[----:B------:R-:W-:Y:S04]  /*9840*/  FADD.FTZ R67, R67, R66 ;  /* 0x0000004243437221 */ /* 0x000fe80000010000 */
        /* <DEDUP_REMOVED lines=8> */
[----:B------:R-:W-:Y:S04]  /*98d0*/  FADD.FTZ R74, R74, R71 ;  /* 0x000000474a4a7221 */ /* 0x000fe80000010000 */
[----:B------:R-:W-:Y:S04]  /*98e0*/  FADD.FTZ R51, R75, R74 ;  /* 0x0000004a4b337221 */ /* 0x000fe80000010000 */
[----:B------:R-:W2:Y:S01]  /*98f0*/  MUFU.EX2 R96, R96 ;  /* 0x0000006000607308 */ /* 0x000ea20000000800 */
[----:B-1----:R-:W-:Y:S01]  /*9900*/  F2FP.BF16.F32.PACK_AB R27, R94, R3 ;  /* 0x000000035e1b723e */ /* 0x002fe200000010ff */
[----:B------:R-:W-:Y:S04]  /*9910*/  FADD.FTZ R51, R78, R51 ;  /* 0x000000334e337221 */ /* 0x000fe80000010000 */
[----:B------:R-:W-:Y:S04]  /*9920*/  FADD.FTZ R42, R42, R51 ;  /* 0x000000332a2a7221 */ /* 0x000fe80000010000 */
[----:B------:R-:W-:Y:S01]  /*9930*/  MUFU.EX2 R93, R93 ;  /* 0x0000005d005d7308 */ /* 0x000fe20000000800 */
[C---:B---3--:R-:W-:Y:S03]  /*9940*/  HMMA.16816.F32.BF16 R8, R24.reuse, R36, R8 ;  /* 0x000000241808723c */ /* 0x048fe60000041808 */
[----:B------:R-:W-:Y:S06]  /*9950*/  FADD.FTZ R43, R43, R42 ;  /* 0x0000002a2b2b7221 */ /* 0x000fec0000010000 */
[----:B------:R-:W1:Y:S01]  /*9960*/  MUFU.EX2 R98, R98 ;  /* 0x0000006200627308 */ /* 0x000e620000000800 */
[C---:B------:R-:W-:Y:S01]  /*9970*/  HMMA.16816.F32.BF16 R12, R24.reuse, R38, R12 ;  /* 0x00000026180c723c */ /* 0x040fe2000004180c */
[----:B------:R-:W3:Y:S02]  /*9980*/  LDSM.16.MT88.4 R36, [R6+0x3400] ;  /* 0x003400000624783b */ /* 0x000ee40000004200 */
[----:B------:R-:W-:Y:S06]  /*9990*/  FADD.FTZ R42, R82, R43 ;  /* 0x0000002b522a7221 */ /* 0x000fec0000010000 */
        /* <DEDUP_REMOVED lines=24> */
[C---:B------:R-:W-:Y:S03]  /*9b20*/  HMMA.16816.F32.BF16 R8, R24.reuse, R32, R8 ;  /* 0x000000201808723c */ /* 0x040fe60000041808 */
[----:B------:R-:W-:Y:S01]  /*9b30*/  FADD.FTZ R32, R40, R73 ;  /* 0x0000004928207221 */ /* 0x000fe20000010000 */
[----:B------:R-:W-:Y:S01]  /*9b40*/  FFMA.FTZ R40, R126, UR4, -R151 ;  /* 0x000000047e287c23 */ /* 0x000fe20008010897 */
[----:B------:R-:W-:Y:S04]  /*9b50*/  FADD.FTZ R3, R102, R3 ;  /* 0x0000000366037221 */ /* 0x000fe80000010000 */
[----:B------:R-:W1:Y:S01]  /*9b60*/  MUFU.EX2 R7, R7 ;  /* 0x0000000700077308 */ /* 0x000e620000000800 */
[----:B------:R-:W-:Y:S01]  /*9b70*/  FADD.FTZ R32, R41, R32 ;  /* 0x0000002029207221 */ /* 0x000fe20000010000 */
[C---:B------:R-:W-:Y:S03]  /*9b80*/  HMMA.16816.F32.BF16 R12, R24.reuse, R34, R12 ;  /* 0x00000022180c723c */ /* 0x040fe6000004180c */
[----:B------:R-:W-:Y:S01]  /*9b90*/  FADD.FTZ R77, R77, R32 ;  /* 0x000000204d4d7221 */ /* 0x000fe20000010000 */
[----:B------:R-:W-:Y:S01]  /*9ba0*/  FFMA.FTZ R41, R127, UR4, -R151 ;  /* 0x000000047f297c23 */ /* 0x000fe20008010897 */
[----:B------:R-:W4:Y:S03]  /*9bb0*/  LDSM.16.MT88.4 R32, [R6+0x3800] ;  /* 0x003800000620783b */ /* 0x000f260000004200 */
[----:B------:R-:W-:Y:S01]  /*9bc0*/  MUFU.EX2 R45, R45 ;  /* 0x0000002d002d7308 */ /* 0x000fe20000000800 */
[----:B------:R-:W-:Y:S01]  /*9bd0*/  FADD.FTZ R80, R80, R77 ;  /* 0x0000004d50507221 */ /* 0x000fe20000010000 */
[C---:B---3--:R-:W-:Y:S03]  /*9be0*/  HMMA.16816.F32.BF16 R16, R24.reuse, R36, R16 ;  /* 0x000000241810723c */ /* 0x048fe60000041810 */
[--C-:B------:R-:W-:Y:S01]  /*9bf0*/  FFMA.FTZ R36, R128, UR4, -R152.reuse ;  /* 0x0000000480247c23 */ /* 0x100fe20008010898 */
[--C-:B------:R-:W-:Y:S01]  /*9c00*/  FFMA.FTZ R37, R130, UR4, -R151.reuse ;  /* 0x0000000482257c23 */ /* 0x100fe20008010897 */
[----:B------:R-:W-:Y:S03]  /*9c10*/  FFMA.FTZ R152, R129, UR4, -R152 ;  /* 0x0000000481987c23 */ /* 0x000fe60008010898 */
[----:B------:R-:W3:Y:S01]  /*9c20*/  MUFU.EX2 R46, R46 ;  /* 0x0000002e002e7308 */ /* 0x000ee20000000800 */
[----:B------:R-:W-:Y:S01]  /*9c30*/  FFMA.FTZ R151, R131, UR4, -R151 ;  /* 0x0000000483977c23 */ /* 0x000fe20008010897 */
[----:B------:R-:W-:Y:S03]  /*9c40*/  HMMA.16816.F32.BF16 R20, R24, R38, R20 ;  /* 0x000000261814723c */ /* 0x000fe60000041814 */
[----:B--2---:R-:W-:Y:S01]  /*9c50*/  F2FP.BF16.F32.PACK_AB R24, R50, R99 ;  /* 0x000000633218723e */ /* 0x004fe200000010ff */
[----:B------:R-:W-:Y:S01]  /*9c60*/  FADD.FTZ R81, R81, R80 ;  /* 0x0000005051517221 */ /* 0x000fe20000010000 */
[----:B-1----:R-:W-:Y:S03]  /*9c70*/  F2FP.BF16.F32.PACK_AB R25, R7, R44 ;  /* 0x0000002c0719723e */ /* 0x002fe600000010ff */
[----:B------:R-:W-:Y:S01]  /*9c80*/  MUFU.EX2 R47, R47 ;  /* 0x0000002f002f7308 */ /* 0x000fe20000000800 */
[----:B------:R-:W-:Y:S04]  /*9c90*/  FADD.FTZ R84, R84, R81 ;  /* 0x0000005154547221 */ /* 0x000fe80000010000 */
[----:B------:R-:W-:Y:S05]  /*9ca0*/  FADD.FTZ R85, R85, R84 ;  /* 0x0000005455557221 */ /* 0x000fea0000010000 */
[----:B------:R-:W1:Y:S01]  /*9cb0*/  MUFU.EX2 R48, R48 ;  /* 0x0000003000307308 */ /* 0x000e620000000800 */
[----:B---3--:R-:W-:Y:S01]  /*9cc0*/  F2FP.BF16.F32.PACK_AB R26, R46, R45 ;  /* 0x0000002d2e1a723e */ /* 0x008fe200000010ff */
        /* <DEDUP_REMOVED lines=8> */
[----:B------:R-:W-:Y:S02]  /*9d50*/  FADD.FTZ R95, R95, R96 ;  /* 0x000000605f5f7221 */ /* 0x000fe40000010000 */
[C---:B-----5:R-:W-:Y:S02]  /*9d60*/  HMMA.16816.F32.BF16 R8, R24.reuse, R28, R8 ;  /* 0x0000001c1808723c */ /* 0x060fe40000041808 */
[----:B------:R-:W-:Y:S01]  /*9d70*/  MUFU.EX2 R40, R40 ;  /* 0x0000002800287308 */ /* 0x000fe20000000800 */
[----:B------:R-:W-:Y:S04]  /*9d80*/  FADD.FTZ R100, R100, R95 ;  /* 0x0000005f64647221 */ /* 0x000fe80000010000 */
[----:B------:R-:W-:Y:S01]  /*9d90*/  FADD.FTZ R99, R99, R100 ;  /* 0x0000006463637221 */ /* 0x000fe20000010000 */
[C---:B------:R-:W-:Y:S01]  /*9da0*/  HMMA.16816.F32.BF16 R12, R24.reuse, R30, R12 ;  /* 0x0000001e180c723c */ /* 0x040fe2000004180c */
[----:B------:R1:W3:Y:S03]  /*9db0*/  LDSM.16.MT88.4 R28, [R6+0x3c00] ;  /* 0x003c0000061c783b */ /* 0x0002e60000004200 */
[----:B------:R-:W5:Y:S01]  /*9dc0*/  MUFU.EX2 R41, R41 ;  /* 0x0000002900297308 */ /* 0x000f620000000800 */
[----:B--2---:R-:W-:Y:S01]  /*9dd0*/  F2FP.BF16.F32.PACK_AB R132, R52, R49 ;  /* 0x000000313484723e */ /* 0x004fe200000010ff */
[----:B------:R-:W-:Y:S02]  /*9de0*/  FADD.FTZ R50, R50, R99 ;  /* 0x0000006332327221 */ /* 0x000fe40000010000 */
[C---:B----4-:R-:W-:Y:S06]  /*9df0*/  HMMA.16816.F32.BF16 R16, R24.reuse, R32, R16 ;  /* 0x000000201810723c */ /* 0x050fec0000041810 */
[----:B------:R-:W-:Y:S01]  /*9e00*/  MUFU.EX2 R36, R36 ;  /* 0x0000002400247308 */ /* 0x000fe20000000800 */
[----:B------:R-:W-:Y:S04]  /*9e10*/  FADD.FTZ R45, R45, R50 ;  /* 0x000000322d2d7221 */ /* 0x000fe80000010000 */
[----:B------:R-:W-:Y:S01]  /*9e20*/  FADD.FTZ R46, R46, R45 ;  /* 0x0000002d2e2e7221 */ /* 0x000fe20000010000 */
[----:B------:R-:W-:Y:S04]  /*9e30*/  HMMA.16816.F32.BF16 R20, R24, R34, R20 ;  /* 0x000000221814723c */ /* 0x000fe80000041814 */
[----:B------:R-:W2:Y:S01]  /*9e40*/  MUFU.EX2 R229, R152 ;  /* 0x0000009800e57308 */ /* 0x000ea20000000800 */
[----:B-----5:R-:W-:Y:S01]  /*9e50*/  F2FP.BF16.F32.PACK_AB R133, R41, R40 ;  /* 0x000000282985723e */ /* 0x020fe200000010ff */
[----:B------:R-:W-:Y:S01]  /*9e60*/  FADD.FTZ R49, R49, R46 ;  /* 0x0000002e31317221 */ /* 0x000fe20000010000 */
[----:B-1----:R-:W-:Y:S07]  /*9e70*/  FADD.FTZ R6, R44, R3 ;  /* 0x000000032c067221 */ /* 0x002fee0000010000 */
[----:B------:R-:W-:Y:S01]  /*9e80*/  MUFU.EX2 R37, R37 ;  /* 0x0000002500257308 */ /* 0x000fe20000000800 */
[----:B------:R-:W-:Y:S04]  /*9e90*/  FADD.FTZ R6, R7, R6 ;  /* 0x0000000607067221 */ /* 0x000fe80000010000 */
[----:B------:R-:W-:Y:S05]  /*9ea0*/  FADD.FTZ R3, R47, R6 ;  /* 0x000000062f037221 */ /* 0x000fea0000010000 */
[----:B------:R-:W1:Y:S01]  /*9eb0*/  MUFU.EX2 R226, R151 ;  /* 0x0000009700e27308 */ /* 0x000e620000000800 */
[----:B--2---:R-:W-:Y:S01]  /*9ec0*/  F2FP.BF16.F32.PACK_AB R134, R229, R36 ;  /* 0x00000024e586723e */ /* 0x004fe200000010ff */
[----:B------:R-:W-:Y:S04]  /*9ed0*/  FADD.FTZ R3, R48, R3 ;  /* 0x0000000330037221 */ /* 0x000fe80000010000 */
[----:B------:R-:W-:Y:S01]  /*9ee0*/  FADD.FTZ R6, R40, R3 ;  /* 0x0000000328067221 */ /* 0x000fe20000010000 */
[----:B------:R-:W-:Y:S03]  /*9ef0*/  FADD.FTZ R3, R52, R49 ;  /* 0x0000003134037221 */ /* 0x000fe60000010000 */
[----:B------:R-:W-:Y:S01]  /*9f00*/  FADD.FTZ R6, R41, R6 ;  /* 0x0000000629067221 */ /* 0x000fe20000010000 */
[----:B------:R-:W-:Y:S01]  /*9f10*/  FADD.FTZ R36, R36, R3 ;  /* 0x0000000324247221 */ /* 0x000fe20000010000 */
[----:B------:R-:W-:Y:S03]  /*9f20*/  MOV R3, R0 ;  /* 0x0000000000037202 */ /* 0x000fe60000000f00 */
[----:B------:R-:W-:Y:S01]  /*9f30*/  FADD.FTZ R229, R229, R36 ;  /* 0x00000024e5e57221 */ /* 0x000fe20000010000 */
[C---:B-1----:R-:W-:Y:S01]  /*9f40*/  F2FP.BF16.F32.PACK_AB R135, R226.reuse, R37 ;  /* 0x00000025e287723e */ /* 0x042fe200000010ff */
[----:B------:R-:W-:Y:S04]  /*9f50*/  FADD.FTZ R37, R37, R6 ;  /* 0x0000000625257221 */ /* 0x000fe80000010000 */
[----:B------:R-:W-:Y:S02]  /*9f60*/  FADD.FTZ R226, R226, R37 ;  /* 0x00000025e2e27221 */ /* 0x000fe40000010000 */
[C---:B------:R-:W-:Y:S08]  /*9f70*/  HMMA.16816.F32.BF16 R144, R132.reuse, R140, R8 ;  /* 0x0000008c8490723c */ /* 0x040ff00000041808 */
[C---:B------:R-:W-:Y:S08]  /*9f80*/  HMMA.16816.F32.BF16 R140, R132.reuse, R142, R12 ;  /* 0x0000008e848c723c */ /* 0x040ff0000004180c */
[C---:B---3--:R-:W-:Y:S08]  /*9f90*/  HMMA.16816.F32.BF16 R136, R132.reuse, R28, R16 ;  /* 0x0000001c8488723c */ /* 0x048ff00000041810 */
[----:B------:R-:W-:Y:S01]  /*9fa0*/  HMMA.16816.F32.BF16 R132, R132, R30, R20 ;  /* 0x0000001e8484723c */ /* 0x000fe20000041814 */
[----:B------:R-:W-:Y:S08]  /*9fb0*/  @!UPT UIADD3 URZ, UPT, UPT, URZ, URZ, URZ ;  /* 0x000000fffffff290 */ /* 0x000ff0000fffe0ff */
[----:B------:R-:W-:Y:S11]  /*9fc0*/  @P0 BRA `(.L_x_1343) ;  /* 0xffffffc000840947 */ /* 0x000ff6000383ffff */
.L_x_1339:
[----:B------:R-:W1:Y:S01]  /*9fd0*/  SHFL.BFLY PT, R4, R229, 0x2, 0x1f ;  /* 0x0c401f00e5047f89 */ /* 0x000e6200000e0000 */
[----:B------:R-:W-:Y:S01]  /*9fe0*/  LOP3.LUT R220, R220, 0xc0, R213, 0xf8, !PT ;  /* 0x000000c0dcdc7812 */ /* 0x000fe200078ef8d5 */
[----:B------:R-:W2:Y:S01]  /*9ff0*/  LDCU.U8 UR4, c[0x0][0x548] ;  /* 0x0000a900ff0477ac */ /* 0x000ea20008000000 */
[----:B------:R-:W-:Y:S01]  /*a000*/  S2UR UR8, SR_CTAID.Y ;  /* 0x00000000000879c3 */ /* 0x000fe20000002600 */
[----:B------:R-:W3:Y:S01]  /*a010*/  SHFL.BFLY PT, R3, R226, 0x2, 0x1f ;  /* 0x0c401f00e2037f89 */ /* 0x000ee200000e0000 */
[----:B------:R-:W-:Y:S01]  /*a020*/  LOP3.LUT R24, R213, 0x18, RZ, 0xc0, !PT ;  /* 0x00000018d5187812 */ /* 0x000fe200078ec0ff */
[----:B------:R-:W-:Y:S01]  /*a030*/  BSSY.RECONVERGENT B0, `(.L_x_1344) ;  /* 0x000006a000007945 */ /* 0x000fe20003800200 */
[----:B------:R-:W-:Y:S01]  /*a040*/  MOV R25, RZ ;  /* 0x000000ff00197202 */ /* 0x000fe20000000f00 */
[----:B------:R-:W4:Y:S01]  /*a050*/  S2R R13, SR_CTAID.X ;  /* 0x00000000000d7919 */ /* 0x000f220000002500 */
[----:B------:R-:W-:Y:S02]  /*a060*/  MOV R22, 0x7f800000 ;  /* 0x7f80000000167802 */ /* 0x000fe40000000f00 */
[----:B------:R-:W5:Y:S01]  /*a070*/  S2UR UR7, SR_CTAID.Z ;  /* 0x00000000000779c3 */ /* 0x000f620000002700 */
[----:B--2---:R-:W-:Y:S01]  /*a080*/  UISETP.NE.AND UP0, UPT, UR4, URZ, UPT ;  /* 0x000000ff0400728c */ /* 0x004fe2000bf05270 */
[----:B------:R-:W2:Y:S01]  /*a090*/  LDCU UR4, c[0x0][0x434] ;  /* 0x00008680ff0477ac */ /* 0x000ea20008000800 */
[----:B-1----:R-:W-:Y:S01]  /*a0a0*/  FADD.FTZ R9, R4, R229 ;  /* 0x000000e504097221 */ /* 0x002fe20000010000 */
[----:B------:R-:W-:Y:S01]  /*a0b0*/  SHF.L.U32 R4, R208, 0x1, RZ ;  /* 0x00000001d0047819 */ /* 0x000fe200000006ff */
[----:B---3--:R-:W-:-:S03]  /*a0c0*/  FADD.FTZ R8, R3, R226 ;  /* 0x000000e203087221 */ /* 0x008fc60000010000 */
[----:B------:R-:W1:Y:S01]  /*a0d0*/  SHFL.BFLY PT, R12, R9, 0x1, 0x1f ;  /* 0x0c201f00090c7f89 */ /* 0x000e6200000e0000 */
[----:B------:R-:W-:-:S03]  /*a0e0*/  LOP3.LUT R4, R211, 0x6, R4, 0xf8, !PT ;  /* 0x00000006d3047812 */ /* 0x000fc600078ef804 */
[----:B------:R-:W5:Y:S01]  /*a0f0*/  @!UP0 LDCU UR9, c[0x0][0x3e0] ;  /* 0x00007c00ff0987ac */ /* 0x000f620008000800 */
[----:B------:R-:W3:Y:S01]  /*a100*/  SHFL.BFLY PT, R3, R8, 0x1, 0x1f ;  /* 0x0c201f0008037f89 */ /* 0x000ee200000e0000 */
[----:B------:R-:W-:Y:S02]  /*a110*/  LOP3.LUT R7, R4, 0x20, R213, 0xf8, !PT ;  /* 0x0000002004077812 */ /* 0x000fe400078ef8d5 */
[C---:B------:R-:W-:Y:S02]  /*a120*/  LOP3.LUT R4, R210.reuse, 0x40, RZ, 0xc0, !PT ;  /* 0x00000040d2047812 */ /* 0x040fe400078ec0ff */
[----:B------:R-:W-:Y:S02]  /*a130*/  LOP3.LUT R7, R7, R220, RZ, 0xfc, !PT ;  /* 0x000000dc07077212 */ /* 0x000fe400078efcff */
[----:B------:R-:W-:Y:S01]  /*a140*/  LOP3.LUT R210, R210, 0x20, RZ, 0xc0, !PT ;  /* 0x00000020d2d27812 */ /* 0x000fe200078ec0ff */
[----:B--2---:R-:W-:Y:S01]  /*a150*/  @!UP0 UMOV UR6, UR4 ;  /* 0x0000000400068c82 */ /* 0x004fe20008000000 */
[----:B------:R-:W-:Y:S01]  /*a160*/  LEA R7, R7, UR5, 0x1 ;  /* 0x0000000507077c11 */ /* 0x000fe2000f8e08ff */
[----:B------:R-:W2:Y:S01]  /*a170*/  @UP0 LDCU UR5, c[0x0][0x454] ;  /* 0x00008a80ff0507ac */ /* 0x000ea20008000800 */
[----:B----4-:R-:W-:-:S02]  /*a180*/  SHF.L.U32 R20, R13, 0x6, RZ ;  /* 0x000000060d147819 */ /* 0x010fc400000006ff */
[C---:B------:R-:W-:Y:S02]  /*a190*/  IADD3 R21, PT, PT, R7.reuse, -R4, RZ ;  /* 0x8000000407157210 */ /* 0x040fe40007ffe0ff */
[----:B------:R-:W-:Y:S01]  /*a1a0*/  IADD3 R17, PT, PT, R7, -R210, RZ ;  /* 0x800000d207117210 */ /* 0x000fe20007ffe0ff */
[----:B-----5:R-:W-:Y:S01]  /*a1b0*/  @!UP0 UIMAD UR9, UR8, UR9, UR7 ;  /* 0x00000009080982a4 */ /* 0x020fe2000f8e0207 */
[----:B------:R-:W-:Y:S01]  /*a1c0*/  IADD3 R23, PT, PT, -R210, R21, RZ ;  /* 0x00000015d2177210 */ /* 0x000fe20007ffe1ff */
[----:B-1----:R-:W-:Y:S02]  /*a1d0*/  FADD.FTZ R12, R9, R12 ;  /* 0x0000000c090c7221 */ /* 0x002fe40000010000 */
[----:B------:R-:W-:Y:S01]  /*a1e0*/  @!UP0 UIMAD UR9, UR9, UR6, URZ ;  /* 0x00000006090982a4 */ /* 0x000fe2000f8e02ff */
[----:B---3--:R-:W-:Y:S01]  /*a1f0*/  FADD.FTZ R3, R8, R3 ;  /* 0x0000000308037221 */ /* 0x008fe20000010000 */
[----:B------:R-:W1:Y:S01]  /*a200*/  MUFU.RCP R6, R12 ;  /* 0x0000000c00067308 */ /* 0x000e620000001000 */
[----:B------:R-:W-:Y:S01]  /*a210*/  FSETP.NE.FTZ.AND P1, PT, R12, RZ, PT ;  /* 0x000000ff0c00720b */ /* 0x000fe20003f35000 */
[----:B------:R-:W-:Y:S01]  /*a220*/  @UP0 UMOV UR6, UR4 ;  /* 0x0000000400060c82 */ /* 0x000fe20008000000 */
[----:B--2---:R-:W-:Y:S01]  /*a230*/  @UP0 UIMAD UR5, UR7, UR5, URZ ;  /* 0x00000005070502a4 */ /* 0x004fe2000f8e02ff */
[----:B------:R-:W-:-:S03]  /*a240*/  FSETP.NE.FTZ.AND P0, PT, R3, RZ, PT ;  /* 0x000000ff0300720b */ /* 0x000fc60003f15000 */
[----:B------:R-:W-:Y:S01]  /*a250*/  @UP0 UIMAD UR9, UR8, UR6, UR5 ;  /* 0x00000006080902a4 */ /* 0x000fe2000f8e0205 */
[----:B------:R-:W2:Y:S06]  /*a260*/  MUFU.RCP R5, R3 ;  /* 0x0000000300057308 */ /* 0x000eac0000001000 */
[----:B------:R-:W3:Y:S02]  /*a270*/  @P1 LDC R15, c[0x0][0x458] ;  /* 0x00011600ff0f1b82 */ /* 0x000ee40000000800 */
[----:B------:R4:W-:Y:S01]  /*a280*/  @P1 MUFU.LG2 R14, R12 ;  /* 0x0000000c000e1308 */ /* 0x0009e20000000c00 */
[----:B-1----:R-:W-:-:S05]  /*a290*/  FSEL R6, R6, 1, P1 ;  /* 0x3f80000006067808 */ /* 0x002fca0000800000 */
        /* <DEDUP_REMOVED lines=16> */
[----:B------:R-:W-:Y:S01]  /*a3a0*/  FMUL.FTZ R5, R5, R135 ;  /* 0x0000008705057220 */ /* 0x000fe20000410000 */
[----:B------:R-:W-:Y:S01]  /*a3b0*/  F2FP.BF16.F32.PACK_AB R144, R145, R144 ;  /* 0x000000909190723e */ /* 0x000fe200000010ff */
[----:B------:R-:W1:Y:S01]  /*a3c0*/  @P0 MUFU.LG2 R3, R3 ;  /* 0x0000000300030308 */ /* 0x000e620000000c00 */
[----:B------:R-:W-:Y:S01]  /*a3d0*/  F2FP.BF16.F32.PACK_AB R146, R147, R146 ;  /* 0x000000929392723e */ /* 0x000fe200000010ff */
[----:B----4-:R-:W2:Y:S01]  /*a3e0*/  LDC.64 R12, c[0x0][0x410] ;  /* 0x00010400ff0c7b82 */ /* 0x010ea20000000a00 */
[----:B------:R-:W-:Y:S01]  /*a3f0*/  F2FP.BF16.F32.PACK_AB R140, R141, R140 ;  /* 0x0000008c8d8c723e */ /* 0x000fe200000010ff */
[----:B------:R-:W-:Y:S01]  /*a400*/  STS [R7], R144 ;  /* 0x0000009007007388 */ /* 0x000fe20000000800 */
[----:B------:R-:W-:-:S02]  /*a410*/  F2FP.BF16.F32.PACK_AB R142, R143, R142 ;  /* 0x0000008e8f8e723e */ /* 0x000fc400000010ff */
[----:B------:R-:W-:Y:S01]  /*a420*/  F2FP.BF16.F32.PACK_AB R136, R137, R136 ;  /* 0x000000888988723e */ /* 0x000fe200000010ff */
[----:B------:R4:W-:Y:S01]  /*a430*/  STS [R7+0x200], R146 ;  /* 0x0002009207007388 */ /* 0x0009e20000000800 */
[----:B------:R-:W-:Y:S02]  /*a440*/  F2FP.BF16.F32.PACK_AB R138, R139, R138 ;  /* 0x0000008a8b8a723e */ /* 0x000fe400000010ff */
[----:B------:R-:W-:Y:S01]  /*a450*/  F2FP.BF16.F32.PACK_AB R132, R133, R132 ;  /* 0x000000848584723e */ /* 0x000fe200000010ff */
[----:B------:R-:W-:Y:S01]  /*a460*/  STS [R17+0x10], R140 ;  /* 0x0000108c11007388 */ /* 0x000fe20000000800 */
[----:B------:R-:W-:Y:S02]  /*a470*/  F2FP.BF16.F32.PACK_AB R134, R5, R134 ;  /* 0x000000860586723e */ /* 0x000fe400000010ff */
[----:B------:R-:W5:Y:S01]  /*a480*/  LDC.64 R4, c[0x0][0x408] ;  /* 0x00010200ff047b82 */ /* 0x000f620000000a00 */
[----:B------:R-:W-:Y:S01]  /*a490*/  STS [R17+0x210], R142 ;  /* 0x0002108e11007388 */ /* 0x000fe20000000800 */
[----:B-1----:R-:W-:-:S03]  /*a4a0*/  @P0 FMUL.FTZ R3, R3, 0.69314718246459960938 ;  /* 0x3f31721803030820 */ /* 0x002fc60000410000 */
[----:B------:R-:W-:Y:S04]  /*a4b0*/  STS [R21+0x20], R136 ;  /* 0x0000208815007388 */ /* 0x000fe80000000800 */
[----:B------:R1:W-:Y:S04]  /*a4c0*/  STS [R21+0x220], R138 ;  /* 0x0002208a15007388 */ /* 0x0003e80000000800 */
[----:B------:R-:W-:Y:S04]  /*a4d0*/  STS [R23+0x30], R132 ;  /* 0x0000308417007388 */ /* 0x000fe80000000800 */
[----:B------:R3:W-:Y:S01]  /*a4e0*/  STS [R23+0x230], R134 ;  /* 0x0002308617007388 */ /* 0x0007e20000000800 */
[----:B----4-:R-:W4:Y:S08]  /*a4f0*/  LDC.64 R6, c[0x0][0x400] ;  /* 0x00010000ff067b82 */ /* 0x010f300000000a00 */
[----:B------:R-:W-:Y:S01]  /*a500*/  BAR.SYNC.DEFER_BLOCKING 0x0 ;  /* 0x0000000000007b1d */ /* 0x000fe20000010000 */
[----:B-----5:R-:W-:-:S04]  /*a510*/  IMAD.WIDE.U32 R24, R20, R4, R24 ;  /* 0x0000000414187225 */ /* 0x020fc800078e0018 */
[----:B------:R-:W-:-:S03]  /*a520*/  IMAD R25, R20, R5, R25 ;  /* 0x0000000514197224 */ /* 0x000fc600078e0219 */
[----:B-1----:R-:W1:Y:S01]  /*a530*/  @P0 LDC R21, c[0x0][0x458] ;  /* 0x00011600ff150b82 */ /* 0x002e620000000800 */
[----:B---3--:R-:W-:Y:S01]  /*a540*/  @P1 FMUL.FTZ R23, R14, 0.69314718246459960938 ;  /* 0x3f3172180e171820 */ /* 0x008fe20000410000 */
[----:B----4-:R-:W-:Y:S01]  /*a550*/  IMAD.WIDE.U32 R24, R6, UR8, R24 ;  /* 0x0000000806187c25 */ /* 0x010fe2000f8e0018 */
[----:B------:R3:W4:Y:S03]  /*a560*/  LDS.128 R8, [R227] ;  /* 0x00000000e3087984 */ /* 0x0007260000000c00 */
[----:B------:R-:W-:Y:S01]  /*a570*/  @P1 FFMA.FTZ R22, R2, R15, R23 ;  /* 0x0000000f02161223 */ /* 0x000fe20000010017 */
[----:B------:R-:W-:Y:S01]  /*a580*/  LOP3.LUT P1, RZ, R208, 0x3, RZ, 0xc0, !PT ;  /* 0x00000003d0ff7812 */ /* 0x000fe2000782c0ff */
[----:B------:R-:W-:Y:S01]  /*a590*/  IMAD R15, R7, UR8, R25 ;  /* 0x00000008070f7c24 */ /* 0x000fe2000f8e0219 */
[----:B------:R3:W2:Y:S01]  /*a5a0*/  LDS.128 R16, [R227+0x800] ;  /* 0x00080000e3107984 */ /* 0x0006a20000000c00 */
[----:B------:R-:W-:-:S02]  /*a5b0*/  MOV R2, 0x7f800000 ;  /* 0x7f80000000027802 */ /* 0x000fc40000000f00 */
[----:B------:R-:W-:Y:S01]  /*a5c0*/  SHF.R.U32.HI R208, RZ, 0x2, R208 ;  /* 0x00000002ffd07819 */ /* 0x000fe200000116d0 */
[----:B-1----:R-:W-:-:S07]  /*a5d0*/  @P0 FFMA.FTZ R2, R0, R21, R3 ;  /* 0x0000001500020223 */ /* 0x002fce0000010003 */
[----:B---3--:R-:W-:Y:S05]  /*a5e0*/  @P1 BRA `(.L_x_1345) ;  /* 0x0000000000381947 */ /* 0x008fea0003800000 */
[----:B------:R-:W1:Y:S01]  /*a5f0*/  LDCU.64 UR4, c[0x0][0x420] ;  /* 0x00008400ff0477ac */ /* 0x000e620008000a00 */
[----:B------:R-:W-:Y:S01]  /*a600*/  LOP3.LUT R3, R212, 0x30, RZ, 0xc0, !PT ;  /* 0x00000030d4037812 */ /* 0x000fe200078ec0ff */
[C---:B------:R-:W-:Y:S01]  /*a610*/  VIADD R0, R20.reuse, UR9 ;  /* 0x0000000914007c36 */ /* 0x040fe20008000000 */
[----:B------:R-:W-:Y:S02]  /*a620*/  IADD3 R20, PT, PT, -R20, UR6, RZ ;  /* 0x0000000614147c10 */ /* 0x000fe4000fffe1ff */
        /* <DEDUP_REMOVED lines=10> */
.L_x_1345:
[----:B------:R-:W-:Y:S05]  /*a6d0*/  BSYNC.RECONVERGENT B0 ;  /* 0x0000000000007941 */ /* 0x000fea0003800200 */
.L_x_1344:
[----:B------:R-:W3:Y:S01]  /*a6e0*/  LDCU.64 UR4, c[0x0][0x3f0] ;  /* 0x00007e00ff0477ac */ /* 0x000ee20008000a00 */
[----:B------:R-:W-:-:S05]  /*a6f0*/  MOV R14, R24 ;  /* 0x00000018000e7202 */ /* 0x000fca0000000f00 */
[----:B--2---:R-:W-:-:S04]  /*a700*/  IMAD.WIDE.U32 R14, R12, UR7, R14 ;  /* 0x000000070c0e7c25 */ /* 0x004fc8000f8e000e */
[----:B------:R-:W-:Y:S02]  /*a710*/  IMAD R15, R13, UR7, R15 ;  /* 0x000000070d0f7c24 */ /* 0x000fe4000f8e020f */
[----:B-1----:R-:W-:-:S04]  /*a720*/  IMAD.WIDE.U32 R2, R208, R4, R14 ;  /* 0x00000004d0027225 */ /* 0x002fc800078e000e */
[----:B------:R-:W-:Y:S01]  /*a730*/  IMAD R208, R208, R5, R3 ;  /* 0x00000005d0d07224 */ /* 0x000fe200078e0203 */
[----:B---3--:R-:W-:-:S04]  /*a740*/  LEA R6, P0, R2, UR4, 0x1 ;  /* 0x0000000402067c11 */ /* 0x008fc8000f8008ff */
[----:B------:R-:W-:Y:S02]  /*a750*/  LEA.HI.X R7, R2, UR5, R208, 0x1, P0 ;  /* 0x0000000502077c11 */ /* 0x000fe400080f0cd0 */
[----:B------:R-:W-:-:S03]  /*a760*/  LEA R2, P0, R4, R6, 0x6 ;  /* 0x0000000604027211 */ /* 0x000fc600078030ff */
[----:B----4-:R-:W-:Y:S01]  /*a770*/  STG.E.128 desc[UR24][R6.64], R8 ;  /* 0x0000000806007986 */ /* 0x010fe2000c101d18 */
[----:B------:R-:W-:-:S05]  /*a780*/  LEA.HI.X R3, R4, R7, R5, 0x6, P0 ;  /* 0x0000000704037211 */ /* 0x000fca00000f3405 */
[----:B------:R-:W-:Y:S01]  /*a790*/  STG.E.128 desc[UR24][R2.64], R16 ;  /* 0x0000001002007986 */ /* 0x000fe2000c101d18 */
[----:B------:R-:W-:Y:S05]  /*a7a0*/  EXIT ;  /* 0x000000000000794d */ /* 0x000fea0003800000 */
.L_x_1346:
        /* <DEDUP_REMOVED lines=13> */
.L_x_4882:


//--------------------- .text._ZN5flash24flash_fwd_splitkv_kernelI23Flash_fwd_kernel_traitsILi32ELi64ELi256ELi4ELb0ELb0EN7cutlass10bfloat16_tE19Flash_kernel_traitsILi32ELi64ELi256ELi4ES3_EELb1ELb0ELb0ELb1ELb1ELb1ELb0ELb0EEEvNS_16Flash_fwd_paramsE --------------------------
	.section	.text._ZN5flash24flash_fwd_splitkv_kernelI23Flash_fwd_kernel_traitsILi32ELi64ELi256ELi4ELb0ELb0EN7cutlass10bfloat16_tE19Flash_kernel_traitsILi32ELi64ELi256ELi4ES3_EELb1ELb0ELb0ELb1ELb1ELb1ELb0ELb0EEEvNS_16Flash_fwd_paramsE,"ax",@progbits
	.align	128
        .global         _ZN5flash24flash_fwd_splitkv_kernelI23Flash_fwd_kernel_traitsILi32ELi64ELi256ELi4ELb0ELb0EN7cutlass10bfloat16_tE19Flash_kernel_traitsILi32ELi64ELi256ELi4ES3_EELb1ELb0ELb0ELb1ELb1ELb1ELb0ELb0EEEvNS_16Flash_fwd_paramsE
        .type           _ZN5flash24flash_fwd_splitkv_kernelI23Flash_fwd_kernel_traitsILi32ELi64ELi256ELi4ELb0ELb0EN7cutlass10bfloat16_tE19Flash_kernel_traitsILi32ELi64ELi256ELi4ES3_EELb1ELb0ELb0ELb1ELb1ELb1ELb0ELb0EEEvNS_16Flash_fwd_paramsE,@function
        .size           _ZN5flash24flash_fwd_splitkv_kernelI23Flash_fwd_kernel_traitsILi32ELi64ELi256ELi4ELb0ELb0EN7cutlass10bfloat16_tE19Flash_kernel_traitsILi32ELi64ELi256ELi4ES3_EELb1ELb0ELb0ELb1ELb1ELb1ELb0ELb0EEEvNS_16Flash_fwd_paramsE,(.L_x_4883 - _ZN5flash24flash_fwd_splitkv_kernelI23Flash_fwd_kernel_traitsILi32ELi64ELi256ELi4ELb0ELb0EN7cutlass10bfloat16_tE19Flash_kernel_traitsILi32ELi64ELi256ELi4ES3_EELb1ELb0ELb0ELb1ELb1ELb1ELb0ELb0EEEvNS_16Flash_fwd_paramsE)
        .other          _ZN5flash24flash_fwd_splitkv_kernelI23Flash_fwd_kernel_traitsILi32ELi64ELi256ELi4ELb0ELb0EN7cutlass10bfloat16_tE19Flash_kernel_traitsILi32ELi64ELi256ELi4ES3_EELb1ELb0ELb0ELb1ELb1ELb1ELb0ELb0EEEvNS_16Flash_fwd_paramsE,@"STO_CUDA_ENTRY STV_DEFAULT"
_ZN5flash24flash_fwd_splitkv_kernelI23Flash_fwd_kernel_traitsILi32ELi64ELi256ELi4ELb0ELb0EN7cutlass10bfloat16_tE19Flash_kernel_traitsILi32ELi64ELi256ELi4ES3_EELb1ELb0ELb0ELb1ELb1ELb1ELb0ELb0EEEvNS_16Flash_fwd_paramsE:
.text._ZN5flash24flash_fwd_splitkv_kernelI23Flash_fwd_kernel_traitsILi32ELi64ELi256ELi4ELb0ELb0EN7cutlass10bfloat16_tE19Flash_kernel_traitsILi32ELi64ELi256ELi4ES3_EELb1ELb0ELb0ELb1ELb1ELb1ELb0ELb0EEEvNS_16Flash_fwd_paramsE:
        /* <DEDUP_REMOVED lines=54> */
[----:B------:R-:W1:Y:S01]  /*0360*/  LDCU.64 UR4, c[0x0][0x410] ;  /* 0x00008200ff0477ac */ /* 0x000e620008000a00 */
[----:B------:R-:W-:Y:S02]  /*0370*/  LOP3.LUT P2, R148, R148, 0x3, RZ, 0xc0, !PT ;  /* 0x0000000394947812 */ /* 0x000fe4000784c0ff */
[----:B------:R-:W-:Y:S01]  /*0380*/  IADD3 R9, PT, PT, -R38, UR22, RZ ;  /* 0x0000001626097c10 */ /* 0x000fe2000fffe1ff */
[----:B------:R-:W4:Y:S03]  /*0390*/  LDCU UR8, c[0x0][0x3e0] ;  /* 0x00007c00ff0877ac */ /* 0x000f260008000800 */
[----:B------:R-:W-:Y:S01]  /*03a0*/  ISETP.GE.OR P2, PT, R2, R9, P2 ;  /* 0x000000090200720c */ /* 0x000fe20001746670 */
[----:B--2---:R-:W-:-:S04]  /*03b0*/  IMAD.WIDE.U32 R6, R38, R4, R6 ;  /* 0x0000000426067225 */ /* 0x004fc800078e0006 */
[----:B------:R-:W-:Y:S02]  /*03c0*/  IMAD R7, R38, R5, R7 ;  /* 0x0000000526077224 */ /* 0x000fe400078e0207 */
[----:B------:R-:W-:-:S04]  /*03d0*/  IMAD.WIDE.U32 R14, R4, 0x40, RZ ;  /* 0x00000040040e7825 */ /* 0x000fc800078e00ff */
[----:B---3--:R-:W-:-:S04]  /*03e0*/  IMAD.WIDE.U32 R6, R0, UR6, R6 ;  /* 0x0000000600067c25 */ /* 0x008fc8000f8e0006 */
[----:B------:R-:W-:Y:S01]  /*03f0*/  IMAD R7, R0, UR7, R7 ;  /* 0x0000000700077c24 */ /* 0x000fe2000f8e0207 */
[----:B------:R-:W2:Y:S01]  /*0400*/  LDCU.64 UR6, c[0x0][0x3f0] ;  /* 0x00007e00ff0677ac */ /* 0x000ea20008000a00 */
[----:B-1----:R-:W-:-:S04]  /*0410*/  IMAD.WIDE.U32 R6, R3, UR4, R6 ;  /* 0x0000000403067c25 */ /* 0x002fc8000f8e0006 */
[----:B------:R-:W-:Y:S01]  /*0420*/  IMAD R7, R3, UR5, R7 ;  /* 0x0000000503077c24 */ /* 0x000fe2000f8e0207 */
[----:B------:R-:W1:Y:S01]  /*0430*/  LDCU.64 UR4, c[0x0][0x420] ;  /* 0x00008400ff0477ac */ /* 0x000e620008000a00 */
[----:B----4-:R-:W-:Y:S02]  /*0440*/  IMAD R3, R0, UR8, R3 ;  /* 0x0000000800037c24 */ /* 0x010fe4000f8e0203 */
[----:B------:R-:W-:-:S04]  /*0450*/  IMAD.WIDE.U32 R6, R2, R4, R6 ;  /* 0x0000000402067225 */ /* 0x000fc800078e0006 */
[----:B------:R-:W-:Y:S02]  /*0460*/  IMAD R11, R3, UR22, R38 ;  /* 0x00000016030b7c24 */ /* 0x000fe4000f8e0226 */
[----:B------:R-:W-:Y:S01]  /*0470*/  IMAD R3, R2, R5, R7 ;  /* 0x0000000502037224 */ /* 0x000fe200078e0207 */
[C---:B--2---:R-:W-:Y:S02]  /*0480*/  LEA R12, P1, R6.reuse, UR6, 0x1 ;  /* 0x00000006060c7c11 */ /* 0x044fe4000f8208ff */
[C---:B------:R-:W-:Y:S02]  /*0490*/  IADD3 R0, P0, PT, R11.reuse, R2, RZ ;  /* 0x000000020b007210 */ /* 0x040fe40007f1e0ff */
[----:B------:R-:W-:Y:S01]  /*04a0*/  LEA.HI.X R13, R6, UR7, R3, 0x1, P1 ;  /* 0x00000007060d7c11 */ /* 0x000fe200088f0c03 */
[----:B------:R-:W-:Y:S01]  /*04b0*/  @!P2 IMAD.MOV.U32 R3, RZ, RZ, 0x7f800000 ;  /* 0x7f800000ff03a424 */ /* 0x000fe200078e00ff */
[----:B------:R-:W-:Y:S02]  /*04c0*/  LEA.HI.X.SX32 R11, R11, RZ, 0x1, P0 ;  /* 0x000000ff0b0b7211 */ /* 0x000fe400000f0eff */
[----:B-1----:R-:W-:Y:S01]  /*04d0*/  LEA R6, P0, R0, UR4, 0x2 ;  /* 0x0000000400067c11 */ /* 0x002fe2000f8010ff */
[----:B------:R1:W-:Y:S01]  /*04e0*/  STG.E.128 desc[UR24][R12.64], RZ ;  /* 0x000000ff0c007986 */ /* 0x0003e2000c101d18 */
[----:B------:R-:W-:-:S02]  /*04f0*/  IADD3 R2, PT, PT, R2, 0x20, RZ ;  /* 0x0000002002027810 */ /* 0x000fc40007ffe0ff */
[----:B------:R-:W-:Y:S02]  /*0500*/  LEA.HI.X R7, R0, UR5, R11, 0x2, P0 ;  /* 0x0000000500077c11 */ /* 0x000fe400080f140b */
[----:B------:R-:W-:Y:S02]  /*0510*/  ISETP.GE.AND P0, PT, R2, R9, PT ;  /* 0x000000090200720c */ /* 0x000fe40003f06270 */
[----:B------:R-:W-:Y:S02]  /*0520*/  SHF.L.U32 R5, R5, 0x6, RZ ;  /* 0x0000000605057819 */ /* 0x000fe400000006ff */
[----:B------:R-:W-:Y:S02]  /*0530*/  ISETP.NE.OR P0, PT, R148, RZ, P0 ;  /* 0x000000ff9400720c */ /* 0x000fe40000705670 */
[----:B------:R-:W-:-:S04]  /*0540*/  IADD3 R4, P1, PT, R12, R14, RZ ;  /* 0x0000000e0c047210 */ /* 0x000fc80007f3e0ff */
[----:B------:R-:W-:-:S05]  /*0550*/  IADD3.X R5, PT, PT, R13, R15, R5, P1, !PT ;  /* 0x0000000f0d057210 */ /* 0x000fca0000ffe405 */
[----:B------:R1:W-:Y:S04]  /*0560*/  STG.E.128 desc[UR24][R4.64], RZ ;  /* 0x000000ff04007986 */ /* 0x0003e8000c101d18 */
[----:B------:R1:W-:Y:S01]  /*0570*/  @!P2 STG.E desc[UR24][R6.64], R3 ;  /* 0x000000030600a986 */ /* 0x0003e2000c101918 */
[----:B------:R-:W-:Y:S05]  /*0580*/  @P0 EXIT ;  /* 0x000000000000094d */ /* 0x000fea0003800000 */
[----:B-1----:R-:W-:-:S05]  /*0590*/  MOV R3, 0x7f800000 ;  /* 0x7f80000000037802 */ /* 0x002fca0000000f00 */
[----:B------:R-:W-:Y:S01]  /*05a0*/  STG.E desc[UR24][R6.64+0x80], R3 ;  /* 0x0000800306007986 */ /* 0x000fe2000c101918 */
[----:B------:R-:W-:Y:S05]  /*05b0*/  EXIT ;  /* 0x000000000000794d */ /* 0x000fea0003800000 */
.L_x_1347:
        /* <DEDUP_REMOVED lines=8> */
.L_x_1348:
        /* <DEDUP_REMOVED lines=98> */
.L_x_1349:
        /* <DEDUP_REMOVED lines=68> */
.L_x_1350:
        /* <DEDUP_REMOVED lines=48> */
[----:B------:R-:W-:Y:S01]  /*13a0*/  IMAD.SHL.U32 R228, R148, 0x4, RZ ;  /* 0x0000000494e47824 */ /* 0x000fe200078e00ff */
[----:B------:R-:W-:Y:S01]  /*13b0*/  LOP3.LUT R2, R230, 0x8, RZ, 0xc0, !PT ;  /* 0x00000008e6027812 */ /* 0x000fe200078ec0ff */
        /* <DEDUP_REMOVED lines=28> */
[----:B------:R-:W-:-:S02]  /*1580*/  LOP3.LUT R40, R3, 0x8, R148, 0x78, !PT ;  /* 0x0000000803287812 */ /* 0x000fc400078e7894 */
[----:B------:R-:W-:Y:S01]  /*1590*/  LOP3.LUT R3, R3, R2, RZ, 0x3c, !PT ;  /* 0x0000000203037212 */ /* 0x000fe200078e3cff */
[----:B------:R-:W-:Y:S01]  /*15a0*/  IMAD.X R17, R19, 0x1, R0, P0 ;  /* 0x0000000113117824 */ /* 0x000fe200000e0600 */
[----:B------:R-:W-:Y:S04]  /*15b0*/  LDGSTS.E.BYPASS.LTC128B.128 [R245+0x1800], desc[UR24][R6.64] ;  /* 0x0180000006f57fae */ /* 0x000fe8000b981a18 */
[----:B------:R-:W-:Y:S04]  /*15c0*/  LDGSTS.E.BYPASS.LTC128B.128 [R245+0x2000], desc[UR24][R14.64] ;  /* 0x020000000ef57fae */ /* 0x000fe8000b981a18 */
[----:B------:R2:W-:Y:S04]  /*15d0*/  LDGSTS.E.BYPASS.LTC128B.128 [R245+0x2800], desc[UR24][R4.64] ;  /* 0x0280000004f57fae */ /* 0x0005e8000b981a18 */
[----:B------:R-:W-:Y:S01]  /*15e0*/  LDGSTS.E.BYPASS.LTC128B.128 [R245+0x3000], desc[UR24][R18.64] ;  /* 0x0300000012f57fae */ /* 0x000fe2000b981a18 */
[----:B-1----:R-:W-:-:S03]  /*15f0*/  IADD3 R12, P0, PT, R16, R81, RZ ;  /* 0x00000051100c7210 */ /* 0x002fc60007f1e0ff */
[----:B------:R-:W-:Y:S02]  /*1600*/  LDGSTS.E.BYPASS.LTC128B.128 [R245+0x3800], desc[UR24][R16.64] ;  /* 0x0380000010f57fae */ /* 0x000fe4000b981a18 */
[----:B------:R-:W-:Y:S01]  /*1610*/  IMAD.X R13, R17, 0x1, R0, P0 ;  /* 0x00000001110d7824 */ /* 0x000fe200000e0600 */
[----:B------:R-:W-:-:S04]  /*1620*/  IADD3 R8, P0, PT, R12, R81, RZ ;  /* 0x000000510c087210 */ /* 0x000fc80007f1e0ff */
[----:B------:R1:W-:Y:S01]  /*1630*/  LDGSTS.E.BYPASS.LTC128B.128 [R245+0x4000], desc[UR24][R12.64] ;  /* 0x040000000cf57fae */ /* 0x0003e2000b981a18 */
[----:B------:R-:W-:-:S05]  /*1640*/  IMAD.X R9, R13, 0x1, R0, P0 ;  /* 0x000000010d097824 */ /* 0x000fca00000e0600 */
[----:B------:R3:W-:Y:S01]  /*1650*/  LDGSTS.E.BYPASS.LTC128B.128 [R245+0x4800], desc[UR24][R8.64] ;  /* 0x0480000008f57fae */ /* 0x0007e2000b981a18 */
[----:B--2---:R-:W-:-:S03]  /*1660*/  LOP3.LUT R5, R229, 0x100, RZ, 0xc0, !PT ;  /* 0x00000100e5057812 */ /* 0x004fc600078ec0ff */
[----:B------:R-:W0:Y:S01]  /*1670*/  LDGDEPBAR ;  /* 0x00000000000079af */ /* 0x000e220000000000 */
[----:B------:R-:W-:Y:S02]  /*1680*/  LOP3.LUT R229, R229, 0x3e00, RZ, 0xc0, !PT ;  /* 0x00003e00e5e57812 */ /* 0x000fe400078ec0ff */
[--C-:B------:R-:W-:Y:S02]  /*1690*/  LOP3.LUT R5, R5, 0x20, R42.reuse, 0xf8, !PT ;  /* 0x0000002005057812 */ /* 0x100fe400078ef82a */
[----:B------:R-:W-:Y:S02]  /*16a0*/  LOP3.LUT R2, R229, 0x120, R42, 0xf8, !PT ;  /* 0x00000120e5027812 */ /* 0x000fe400078ef82a */
[----:B------:R-:W-:Y:S02]  /*16b0*/  LOP3.LUT R40, R5, R40, RZ, 0xfc, !PT ;  /* 0x0000002805287212 */ /* 0x000fe400078efcff */
[----:B------:R-:W-:Y:S02]  /*16c0*/  LOP3.LUT R2, R2, R3, RZ, 0xfc, !PT ;  /* 0x0000000302027212 */ /* 0x000fe400078efcff */
[----:B------:R-:W-:-:S02]  /*16d0*/  LEA R40, R40, UR5, 0x1 ;  /* 0x0000000528287c11 */ /* 0x000fc4000f8e08ff */
[----:B------:R-:W-:Y:S02]  /*16e0*/  LEA R2, R2, UR5, 0x1 ;  /* 0x0000000502027c11 */ /* 0x000fe4000f8e08ff */
[----:B------:R-:W-:Y:S02]  /*16f0*/  LOP3.LUT R3, R3, 0x120, R42, 0xf8, !PT ;  /* 0x0000012003037812 */ /* 0x000fe400078ef82a */
[----:B-1----:R-:W-:-:S04]  /*1700*/  IADD3 R12, P0, PT, R234, UR4, RZ ;  /* 0x00000004ea0c7c10 */ /* 0x002fc8000ff1e0ff */
[----:B------:R-:W-:Y:S02]  /*1710*/  IADD3.X R13, PT, PT, R235, UR6, RZ, P0, !PT ;  /* 0x00000006eb0d7c10 */ /* 0x000fe400087fe4ff */
[----:B------:R-:W-:Y:S01]  /*1720*/  IADD3 R10, P0, PT, R12, UR4, RZ ;  /* 0x000000040c0a7c10 */ /* 0x000fe2000ff1e0ff */
[----:B------:R-:W-:-:S04]  /*1730*/  DEPBAR.LE SB0, 0x0 ;  /* 0x000080000000791a */ /* 0x000fc80000000000 */
[----:B------:R-:W-:Y:S01]  /*1740*/  BAR.SYNC.DEFER_BLOCKING 0x0 ;  /* 0x0000000000007b1d */ /* 0x000fe20000010000 */
[----:B------:R-:W-:Y:S02]  /*1750*/  IADD3.X R11, PT, PT, R13, UR6, RZ, P0, !PT ;  /* 0x000000060d0b7c10 */ /* 0x000fe400087fe4ff */
[----:B------:R-:W-:-:S04]  /*1760*/  IADD3 R14, P0, PT, R10, UR4, RZ ;  /* 0x000000040a0e7c10 */ /* 0x000fc8000ff1e0ff */
[----:B------:R-:W-:Y:S02]  /*1770*/  IADD3.X R15, PT, PT, R11, UR6, RZ, P0, !PT ;  /* 0x000000060b0f7c10 */ /* 0x000fe400087fe4ff */
[----:B---3--:R-:W-:-:S04]  /*1780*/  IADD3 R8, P0, PT, R14, UR4, RZ ;  /* 0x000000040e087c10 */ /* 0x008fc8000ff1e0ff */
[----:B------:R-:W-:Y:S02]  /*1790*/  IADD3.X R9, PT, PT, R15, UR6, RZ, P0, !PT ;  /* 0x000000060f097c10 */ /* 0x000fe400087fe4ff */
[----:B------:R-:W-:-:S04]  /*17a0*/  IADD3 R6, P0, PT, R8, UR4, RZ ;  /* 0x0000000408067c10 */ /* 0x000fc8000ff1e0ff */
[----:B------:R-:W-:Y:S02]  /*17b0*/  IADD3.X R7, PT, PT, R9, UR6, RZ, P0, !PT ;  /* 0x0000000609077c10 */ /* 0x000fe400087fe4ff */
[----:B------:R-:W-:Y:S01]  /*17c0*/  IADD3 R4, P0, PT, R6, UR4, RZ ;  /* 0x0000000406047c10 */ /* 0x000fe2000ff1e0ff */
[----:B------:R-:W-:Y:S01]  /*17d0*/  @!PT LDS RZ, [RZ] ;  /* 0x00000000fffff984 */ /* 0x000fe20000000800 */
[----:B------:R-:W-:Y:S01]  /*17e0*/  @!PT LDS RZ, [RZ] ;  /* 0x00000000fffff984 */ /* 0x000fe20000000800 */
[----:B------:R-:W-:Y:S01]  /*17f0*/  @!PT LDS RZ, [RZ] ;  /* 0x00000000fffff984 */ /* 0x000fe20000000800 */
[----:B------:R-:W-:Y:S03]  /*1800*/  LDGSTS.E.BYPASS.LTC128B.128 [R245+0x5000], desc[UR24][R234.64] ;  /* 0x05000000eaf57fae */ /* 0x000fe6000b981a18 */
[----:B------:R-:W-:Y:S02]  /*1810*/  IADD3.X R5, PT, PT, R7, UR6, RZ, P0, !PT ;  /* 0x0000000607057c10 */ /* 0x000fe400087fe4ff */
[----:B------:R-:W-:Y:S01]  /*1820*/  IADD3 R24, P0, PT, R4, UR4, RZ ;  /* 0x0000000404187c10 */ /* 0x000fe2000ff1e0ff */
[----:B------:R-:W-:Y:S01]  /*1830*/  LDGSTS.E.BYPASS.LTC128B.128 [R245+0x5800], desc[UR24][R12.64] ;  /* 0x058000000cf57fae */ /* 0x000fe2000b981a18 */
[----:B------:R-:W1:Y:S02]  /*1840*/  LDCU UR4, c[0x0][0x50c] ;  /* 0x0000a180ff0477ac */ /* 0x000e640008000800 */
[----:B------:R-:W-:Y:S01]  /*1850*/  IADD3.X R25, PT, PT, R5, UR6, RZ, P0, !PT ;  /* 0x0000000605197c10 */ /* 0x000fe200087fe4ff */
[----:B------:R-:W-:Y:S01]  /*1860*/  LDGSTS.E.BYPASS.LTC128B.128 [R245+0x6000], desc[UR24][R10.64] ;  /* 0x060000000af57fae */ /* 0x000fe2000b981a18 */
[----:B------:R-:W-:-:S03]  /*1870*/  LOP3.LUT P0, RZ, R148, 0x4, RZ, 0xc0, !PT ;  /* 0x0000000494ff7812 */ /* 0x000fc6000780c0ff */
[----:B------:R2:W-:Y:S01]  /*1880*/  LDGSTS.E.BYPASS.LTC128B.128 [R245+0x6800], desc[UR24][R14.64] ;  /* 0x068000000ef57fae */ /* 0x0005e2000b981a18 */
[----:B------:R-:W-:-:S03]  /*1890*/  SEL R219, R219, 0xffffffe0, !P0 ;  /* 0xffffffe0dbdb7807 */ /* 0x000fc60004000000 */
[----:B------:R3:W-:Y:S02]  /*18a0*/  LDGSTS.E.BYPASS.LTC128B.128 [R245+0x7000], desc[UR24][R8.64] ;  /* 0x0700000008f57fae */ /* 0x0007e4000b981a18 */
[C---:B------:R-:W-:Y:S02]  /*18b0*/  IMAD.IADD R39, R219.reuse, 0x1, R40 ;  /* 0x00000001db277824 */ /* 0x040fe400078e0228 */
[----:B------:R-:W-:Y:S04]  /*18c0*/  LDGSTS.E.BYPASS.LTC128B.128 [R245+0x7800], desc[UR24][R6.64] ;  /* 0x0780000006f57fae */ /* 0x000fe8000b981a18 */
[----:B------:R4:W-:Y:S04]  /*18d0*/  LDGSTS.E.BYPASS.LTC128B.128 [R245+0x8000], desc[UR24][R4.64] ;  /* 0x0800000004f57fae */ /* 0x0009e8000b981a18 */
[----:B------:R5:W-:Y:S04]  /*18e0*/  LDGSTS.E.BYPASS.LTC128B.128 [R245+0x8800], desc[UR24][R24.64] ;  /* 0x0880000018f57fae */ /* 0x000be8000b981a18 */
[----:B------:R-:W-:Y:S04]  /*18f0*/  LDSM.16.M88.4 R20, [R40+0x1000] ;  /* 0x001000002814783b */ /* 0x000fe80000000200 */
[----:B------:R-:W-:Y:S04]  /*1900*/  LDSM.16.M88.4 R16, [R39+0x1000] ;  /* 0x001000002710783b */ /* 0x000fe80000000200 */
[----:B--2---:R-:W2:Y:S01]  /*1910*/  LDSM.16.M88.4 R12, [R2] ;  /* 0x00000000020c783b */ /* 0x004ea20000000200 */
[----:B---3--:R-:W-:-:S03]  /*1920*/  IMAD.IADD R8, R219, 0x1, R2 ;  /* 0x00000001db087824 */ /* 0x008fc600078e0202 */
[----:B------:R-:W-:Y:S04]  /*1930*/  LDSM.16.M88.4 R48, [R39+0x1c00] ;  /* 0x001c00002730783b */ /* 0x000fe80000000200 */
[----:B------:R-:W0:Y:S04]  /*1940*/  LDGDEPBAR ;  /* 0x00000000000079af */ /* 0x000e280000000000 */
[----:B------:R-:W-:Y:S04]  /*1950*/  LDSM.16.M88.4 R8, [R8] ;  /* 0x000000000808783b */ /* 0x000fe80000000200 */
[----:B----4-:R-:W3:Y:S04]  /*1960*/  LDSM.16.M88.4 R4, [R40+0x1400] ;  /* 0x001400002804783b */ /* 0x010ee80000000200 */
[----:B-----5:R-:W4:Y:S01]  /*1970*/  LDSM.16.M88.4 R24, [R39+0x1400] ;  /* 0x001400002718783b */ /* 0x020f220000000200 */
[C---:B--2---:R-:W-:Y:S08]  /*1980*/  HMMA.16816.F32.BF16 R28, R12.reuse, R20, RZ ;  /* 0x000000140c1c723c */ /* 0x044ff000000418ff */
[C---:B------:R-:W-:Y:S08]  /*1990*/  HMMA.16816.F32.BF16 R20, R12.reuse, R22, RZ ;  /* 0x000000160c14723c */ /* 0x040ff000000418ff */
[----:B---3--:R-:W-:Y:S08]  /*19a0*/  HMMA.16816.F32.BF16 R44, R12, R4, RZ ;  /* 0x000000040c2c723c */ /* 0x008ff000000418ff */
[C---:B------:R-:W-:Y:S08]  /*19b0*/  HMMA.16816.F32.BF16 R28, R8.reuse, R16, R28 ;  /* 0x00000010081c723c */ /* 0x040ff0000004181c */
[----:B------:R-:W-:Y:S01]  /*19c0*/  HMMA.16816.F32.BF16 R20, R8, R18, R20 ;  /* 0x000000120814723c */ /* 0x000fe20000041814 */
[----:B------:R-:W2:Y:S07]  /*19d0*/  LDSM.16.M88.4 R16, [R40+0x1800] ;  /* 0x001800002810783b */ /* 0x000eae0000000200 */
[----:B------:R-:W-:Y:S03]  /*19e0*/  HMMA.16816.F32.BF16 R4, R12, R6, RZ ;  /* 0x000000060c04723c */ /* 0x000fe600000418ff */
[----:B-1----:R-:W-:Y:S01]  /*19f0*/  FMUL.FTZ R29, R29, UR4 ;  /* 0x000000041d1d7c20 */ /* 0x002fe20008410000 */
[----:B------:R-:W-:Y:S01]  /*1a00*/  FMUL.FTZ R30, R30, UR4 ;  /* 0x000000041e1e7c20 */ /* 0x000fe20008410000 */
[----:B------:R-:W-:Y:S01]  /*1a10*/  FMUL.FTZ R2, R28, UR4 ;  /* 0x000000041c027c20 */ /* 0x000fe20008410000 */
[----:B------:R-:W-:Y:S01]  /*1a20*/  FMUL.FTZ R110, R31, UR4 ;  /* 0x000000041f6e7c20 */ /* 0x000fe20008410000 */
[----:B------:R-:W-:Y:S01]  /*1a30*/  MUFU.TANH R79, R29 ;  /* 0x0000001d004f7308 */ /* 0x000fe20000002400 */
[C---:B----4-:R-:W-:Y:S03]  /*1a40*/  HMMA.16816.F32.BF16 R44, R8.reuse, R24, R44 ;  /* 0x00000018082c723c */ /* 0x050fe6000004182c */
[----:B------:R-:W-:Y:S01]  /*1a50*/  FMUL.FTZ R20, R20, UR4 ;  /* 0x0000000414147c20 */ /* 0x000fe20008410000 */
[----:B------:R-:W-:Y:S01]  /*1a60*/  FMUL.FTZ R21, R21, UR4 ;  /* 0x0000000415157c20 */ /* 0x000fe20008410000 */
[----:B------:R-:W-:Y:S01]  /*1a70*/  FMUL.FTZ R109, R22, UR4 ;  /* 0x00000004166d7c20 */ /* 0x000fe20008410000 */
[----:B------:R-:W-:Y:S01]  /*1a80*/  FMUL.FTZ R108, R23, UR4 ;  /* 0x00000004176c7c20 */ /* 0x000fe20008410000 */
[----:B------:R1:W3:Y:S05]  /*1a90*/  MUFU.TANH R111, R30 ;  /* 0x0000001e006f7308 */ /* 0x0002ea0000002400 */
[----:B------:R-:W-:Y:S03]  /*1aa0*/  HMMA.16816.F32.BF16 R4, R8, R26, R4 ;  /* 0x0000001a0804723c */ /* 0x000fe60000041804 */
[----:B------:R-:W-:Y:S04]  /*1ab0*/  MUFU.TANH R77, R20 ;  /* 0x00000014004d7308 */ /* 0x000fe80000002400 */
[----:B------:R-:W-:Y:S01]  /*1ac0*/  FMUL.FTZ R44, R44, UR4 ;  /* 0x000000042c2c7c20 */ /* 0x000fe20008410000 */
[----:B------:R-:W-:Y:S01]  /*1ad0*/  FMUL.FTZ R45, R45, UR4 ;  /* 0x000000042d2d7c20 */ /* 0x000fe20008410000 */
[----:B------:R-:W-:Y:S01]  /*1ae0*/  FMUL.FTZ R46, R46, UR4 ;  /* 0x000000042e2e7c20 */ /* 0x000fe20008410000 */
[----:B------:R-:W-:Y:S01]  /*1af0*/  FMUL.FTZ R47, R47, UR4 ;  /* 0x000000042f2f7c20 */ /* 0x000fe20008410000 */
[----:B------:R4:W-:Y:S01]  /*1b00*/  MUFU.TANH R75, R21 ;  /* 0x00000015004b7308 */ /* 0x0009e20000002400 */
[----:B-1----:R-:W1:Y:S01]  /*1b10*/  LDSM.16.M88.4 R28, [R39+0x1800] ;  /* 0x00180000271c783b */ /* 0x002e620000000200 */
[C---:B--2---:R-:W-:Y:S06]  /*1b20*/  HMMA.16816.F32.BF16 R24, R12.reuse, R16, RZ ;  /* 0x000000100c18723c */ /* 0x044fec00000418ff */
[----:B------:R-:W-:Y:S01]  /*1b30*/  FMUL.FTZ R4, R4, UR4 ;  /* 0x0000000404047c20 */ /* 0x000fe20008410000 */
[----:B------:R-:W-:Y:S01]  /*1b40*/  FMUL.FTZ R67, R5, UR4 ;  /* 0x0000000405437c20 */ /* 0x000fe20008410000 */
[----:B------:R-:W-:Y:S01]  /*1b50*/  HMMA.16816.F32.BF16 R16, R12, R18, RZ ;  /* 0x000000120c10723c */ /* 0x000fe200000418ff */
[----:B------:R-:W-:Y:S01]  /*1b60*/  FMUL.FTZ R105, R6, UR4 ;  /* 0x0000000406697c20 */ /* 0x000fe20008410000 */
[----:B------:R2:W-:Y:S01]  /*1b70*/  MUFU.TANH R69, R4 ;  /* 0x0000000400457308 */ /* 0x0005e20000002400 */
[----:B------:R-:W-:Y:S01]  /*1b80*/  FMUL.FTZ R104, R7, UR4 ;  /* 0x0000000407687c20 */ /* 0x000fe20008410000 */
[----:B----4-:R-:W4:Y:S06]  /*1b90*/  LDSM.16.M88.4 R20, [R40+0x1c00] ;  /* 0x001c00002814783b */ /* 0x010f2c0000000200 */
[----:B------:R-:W-:Y:S08]  /*1ba0*/  MUFU.TANH R73, R44 ;  /* 0x0000002c00497308 */ /* 0x000ff00000002400 */
[----:B------:R-:W-:Y:S01]  /*1bb0*/  MUFU.TANH R71, R45 ;  /* 0x0000002d00477308 */ /* 0x000fe20000002400 */
[----:B--2---:R-:W2:Y:S07]  /*1bc0*/  LDSM.16.M88.4 R4, [R40+0x2000] ;  /* 0x002000002804783b */ /* 0x004eae0000000200 */
[----:B------:R-:W-:Y:S01]  /*1bd0*/  MUFU.TANH R107, R46 ;  /* 0x0000002e006b7308 */ /* 0x000fe20000002400 */
[C---:B-1----:R-:W-:Y:S07]  /*1be0*/  HMMA.16816.F32.BF16 R24, R8.reuse, R28, R24 ;  /* 0x0000001c0818723c */ /* 0x042fee0000041818 */
[----:B------:R2:W-:Y:S01]  /*1bf0*/  MUFU.TANH R106, R47 ;  /* 0x0000002f006a7308 */ /* 0x0005e20000002400 */
[----:B------:R-:W-:Y:S07]  /*1c00*/  HMMA.16816.F32.BF16 R16, R8, R30, R16 ;  /* 0x0000001e0810723c */ /* 0x000fee0000041810 */
[----:B------:R-:W1:Y:S01]  /*1c10*/  MUFU.TANH R110, R110 ;  /* 0x0000006e006e7308 */ /* 0x000e620000002400 */
[C---:B----4-:R-:W-:Y:S03]  /*1c20*/  HMMA.16816.F32.BF16 R28, R12.reuse, R20, RZ ;  /* 0x000000140c1c723c */ /* 0x050fe600000418ff */
[----:B------:R-:W-:Y:S01]  /*1c30*/  FMUL.FTZ R24, R24, UR4 ;  /* 0x0000000418187c20 */ /* 0x000fe20008410000 */
[----:B------:R-:W-:Y:S01]  /*1c40*/  FMUL.FTZ R63, R25, UR4 ;  /* 0x00000004193f7c20 */ /* 0x000fe20008410000 */
[----:B------:R-:W-:Y:S01]  /*1c50*/  FMUL.FTZ R35, R26, UR4 ;  /* 0x000000041a237c20 */ /* 0x000fe20008410000 */
[----:B------:R-:W-:Y:S01]  /*1c60*/  FMUL.FTZ R103, R27, UR4 ;  /* 0x000000041b677c20 */ /* 0x000fe20008410000 */
[----:B------:R4:W-:Y:S01]  /*1c70*/  MUFU.TANH R65, R24 ;  /* 0x0000001800417308 */ /* 0x0009e20000002400 */
[C---:B------:R-:W-:Y:S03]  /*1c80*/  HMMA.16816.F32.BF16 R20, R12.reuse, R22, RZ ;  /* 0x000000160c14723c */ /* 0x040fe600000418ff */
[----:B------:R-:W-:Y:S01]  /*1c90*/  FMUL.FTZ R16, R16, UR4 ;  /* 0x0000000410107c20 */ /* 0x000fe20008410000 */
[----:B------:R-:W-:Y:S01]  /*1ca0*/  FMUL.FTZ R17, R17, UR4 ;  /* 0x0000000411117c20 */ /* 0x000fe20008410000 */
[----:B------:R-:W-:Y:S01]  /*1cb0*/  FMUL.FTZ R18, R18, UR4 ;  /* 0x0000000412127c20 */ /* 0x000fe20008410000 */
[----:B------:R-:W-:Y:S01]  /*1cc0*/  FMUL.FTZ R101, R19, UR4 ;  /* 0x0000000413657c20 */ /* 0x000fe20008410000 */
[----:B------:R-:W-:Y:S01]  /*1cd0*/  MUFU.TANH R61, R16 ;  /* 0x00000010003d7308 */ /* 0x000fe20000002400 */
[----:B--2---:R-:W-:Y:S07]  /*1ce0*/  HMMA.16816.F32.BF16 R44, R12, R4, RZ ;  /* 0x000000040c2c723c */ /* 0x004fee00000418ff */
[----:B------:R-:W-:Y:S01]  /*1cf0*/  MUFU.TANH R59, R17 ;  /* 0x00000011003b7308 */ /* 0x000fe20000002400 */
[----:B----4-:R-:W2:Y:S01]  /*1d00*/  LDSM.16.M88.4 R24, [R39+0x2000] ;  /* 0x002000002718783b */ /* 0x010ea20000000200 */
[----:B------:R-:W-:Y:S06]  /*1d10*/  HMMA.16816.F32.BF16 R28, R8, R48, R28 ;  /* 0x00000030081c723c */ /* 0x000fec000004181c */
[----:B------:R4:W-:Y:S02]  /*1d20*/  MUFU.TANH R102, R18 ;  /* 0x0000001200667308 */ /* 0x0009e40000002400 */
[----:B------:R-:W-:Y:S06]  /*1d30*/  HMMA.16816.F32.BF16 R4, R12, R6, RZ ;  /* 0x000000060c04723c */ /* 0x000fec00000418ff */
[----:B------:R-:W5:Y:S02]  /*1d40*/  MUFU.TANH R109, R109 ;  /* 0x0000006d006d7308 */ /* 0x000f640000002400 */
[C---:B------:R-:W-:Y:S01]  /*1d50*/  HMMA.16816.F32.BF16 R20, R8.reuse, R50, R20 ;  /* 0x000000320814723c */ /* 0x040fe20000041814 */
[----:B------:R-:W-:Y:S02]  /*1d60*/  LDSM.16.M88.4 R48, [R39+0x2800] ;  /* 0x002800002730783b */ /* 0x000fe40000000200 */
[----:B------:R-:W-:Y:S01]  /*1d70*/  FMUL.FTZ R28, R28, UR4 ;  /* 0x000000041c1c7c20 */ /* 0x000fe20008410000 */
[----:B------:R-:W-:Y:S01]  /*1d80*/  FMUL.FTZ R29, R29, UR4 ;  /* 0x000000041d1d7c20 */ /* 0x000fe20008410000 */
[----:B------:R-:W-:Y:S01]  /*1d90*/  FMUL.FTZ R30, R30, UR4 ;  /* 0x000000041e1e7c20 */ /* 0x000fe20008410000 */
[----:B------:R-:W-:Y:S01]  /*1da0*/  FMUL.FTZ R99, R31, UR4 ;  /* 0x000000041f637c20 */ /* 0x000fe20008410000 */
[----:B----4-:R-:W4:Y:S01]  /*1db0*/  LDSM.16.M88.4 R16, [R40+0x2400] ;  /* 0x002400002810783b */ /* 0x010f220000000200 */
[----:B------:R-:W-:Y:S08]  /*1dc0*/  MUFU.TANH R57, R28 ;  /* 0x0000001c00397308 */ /* 0x000ff00000002400 */
[----:B------:R-:W-:Y:S03]  /*1dd0*/  MUFU.TANH R55, R29 ;  /* 0x0000001d00377308 */ /* 0x000fe60000002400 */
[----:B------:R-:W-:Y:S01]  /*1de0*/  FMUL.FTZ R20, R20, UR4 ;  /* 0x0000000414147c20 */ /* 0x000fe20008410000 */
[----:B------:R-:W-:Y:S01]  /*1df0*/  FMUL.FTZ R21, R21, UR4 ;  /* 0x0000000415157c20 */ /* 0x000fe20008410000 */
[----:B------:R-:W-:Y:S01]  /*1e00*/  FMUL.FTZ R98, R22, UR4 ;  /* 0x0000000416627c20 */ /* 0x000fe20008410000 */
[----:B------:R-:W-:Y:S01]  /*1e10*/  FMUL.FTZ R97, R23, UR4 ;  /* 0x0000000417617c20 */ /* 0x000fe20008410000 */
[C---:B--2---:R-:W-:Y:S01]  /*1e20*/  HMMA.16816.F32.BF16 R44, R8.reuse, R24, R44 ;  /* 0x00000018082c723c */ /* 0x044fe2000004182c */
[----:B------:R2:W-:Y:S07]  /*1e30*/  MUFU.TANH R100, R30 ;  /* 0x0000001e00647308 */ /* 0x0005ee0000002400 */
[----:B------:R-:W-:Y:S01]  /*1e40*/  HMMA.16816.F32.BF16 R4, R8, R26, R4 ;  /* 0x0000001a0804723c */ /* 0x000fe20000041804 */
[----:B------:R-:W-:Y:S01]  /*1e50*/  LDSM.16.M88.4 R24, [R40+0x2800] ;  /* 0x002800002818783b */ /* 0x000fe20000000200 */
[----:B------:R-:W-:Y:S03]  /*1e60*/  MUFU.TANH R83, R20 ;  /* 0x0000001400537308 */ /* 0x000fe60000002400 */
[----:B--2---:R-:W2:Y:S06]  /*1e70*/  LDSM.16.M88.4 R28, [R39+0x2400] ;  /* 0x00240000271c783b */ /* 0x004eac0000000200 */
        /* <DEDUP_REMOVED lines=9> */
[----:B------:R-:W-:Y:S08]  /*1f10*/  MUFU.TANH R91, R44 ;  /* 0x0000002c005b7308 */ /* 0x000ff00000002400 */
[----:B------:R-:W-:Y:S01]  /*1f20*/  MUFU.TANH R85, R45 ;  /* 0x0000002d00557308 */ /* 0x000fe20000002400 */
[C---:B----4-:R-:W-:Y:S07]  /*1f30*/  HMMA.16816.F32.BF16 R20, R12.reuse, R16, RZ ;  /* 0x000000100c14723c */ /* 0x050fee00000418ff */
[----:B------:R-:W-:Y:S01]  /*1f40*/  MUFU.TANH R96, R46 ;  /* 0x0000002e00607308 */ /* 0x000fe20000002400 */
[----:B------:R-:W-:Y:S07]  /*1f50*/  HMMA.16816.F32.BF16 R16, R12, R18, RZ ;  /* 0x000000120c10723c */ /* 0x000fee00000418ff */
[----:B------:R4:W-:Y:S05]  /*1f60*/  MUFU.TANH R95, R47 ;  /* 0x0000002f005f7308 */ /* 0x0009ea0000002400 */
[C---:B--2---:R-:W-:Y:S03]  /*1f70*/  HMMA.16816.F32.BF16 R20, R8.reuse, R28, R20 ;  /* 0x0000001c0814723c */ /* 0x044fe60000041814 */
[----:B------:R2:W-:Y:S05]  /*1f80*/  MUFU.TANH R94, R4 ;  /* 0x00000004005e7308 */ /* 0x0005ea0000002400 */
[----:B------:R-:W-:Y:S01]  /*1f90*/  HMMA.16816.F32.BF16 R16, R8, R30, R16 ;  /* 0x0000001e0810723c */ /* 0x000fe20000041810 */
[----:B------:R-:W-:Y:S02]  /*1fa0*/  LDSM.16.M88.4 R28, [R39+0x2c00] ;  /* 0x002c0000271c783b */ /* 0x000fe40000000200 */
[----:B------:R-:W5:Y:S02]  /*1fb0*/  MUFU.TANH R108, R108 ;  /* 0x0000006c006c7308 */ /* 0x000f640000002400 */
[----:B----4-:R-:W4:Y:S06]  /*1fc0*/  LDSM.16.M88.4 R44, [R40+0x2c00] ;  /* 0x002c0000282c783b */ /* 0x010f2c0000000200 */
[----:B------:R-:W-:Y:S01]  /*1fd0*/  FMUL.FTZ R20, R20, UR4 ;  /* 0x0000000414147c20 */ /* 0x000fe20008410000 */
[C---:B--2---:R-:W-:Y:S01]  /*1fe0*/  HMMA.16816.F32.BF16 R4, R12.reuse, R24, RZ ;  /* 0x000000180c04723c */ /* 0x044fe200000418ff */
[----:B------:R-:W-:Y:S01]  /*1ff0*/  FMUL.FTZ R21, R21, UR4 ;  /* 0x0000000415157c20 */ /* 0x000fe20008410000 */
[----:B------:R-:W-:Y:S01]  /*2000*/  FMUL.FTZ R22, R22, UR4 ;  /* 0x0000000416167c20 */ /* 0x000fe20008410000 */
[----:B------:R-:W-:Y:S01]  /*2010*/  FMUL.FTZ R23, R23, UR4 ;  /* 0x0000000417177c20 */ /* 0x000fe20008410000 */
[----:B------:R-:W-:Y:S03]  /*2020*/  MUFU.TANH R89, R20 ;  /* 0x0000001400597308 */ /* 0x000fe60000002400 */
[----:B------:R-:W-:Y:S01]  /*2030*/  FMUL.FTZ R16, R16, UR4 ;  /* 0x0000000410107c20 */ /* 0x000fe20008410000 */
[----:B------:R-:W-:Y:S01]  /*2040*/  FMUL.FTZ R17, R17, UR4 ;  /* 0x0000000411117c20 */ /* 0x000fe20008410000 */
[----:B------:R-:W-:Y:S01]  /*2050*/  FMUL.FTZ R18, R18, UR4 ;  /* 0x0000000412127c20 */ /* 0x000fe20008410000 */
[----:B------:R-:W-:Y:S01]  /*2060*/  HMMA.16816.F32.BF16 R24, R12, R26, RZ ;  /* 0x0000001a0c18723c */ /* 0x000fe200000418ff */
[----:B------:R-:W-:Y:S01]  /*2070*/  FMUL.FTZ R76, R19, UR4 ;  /* 0x00000004134c7c20 */ /* 0x000fe20008410000 */
[----:B------:R-:W-:Y:S08]  /*2080*/  MUFU.TANH R86, R21 ;  /* 0x0000001500567308 */ /* 0x000ff00000002400 */
[----:B------:R-:W-:Y:S01]  /*2090*/  MUFU.TANH R88, R22 ;  /* 0x0000001600587308 */ /* 0x000fe20000002400 */
[C---:B------:R-:W-:Y:S07]  /*20a0*/  HMMA.16816.F32.BF16 R4, R8.reuse, R48, R4 ;  /* 0x000000300804723c */ /* 0x040fee0000041804 */
[----:B------:R4:W-:Y:S02]  /*20b0*/  MUFU.TANH R84, R23 ;  /* 0x0000001700547308 */ /* 0x0009e40000002400 */
[----:B------:R-:W-:Y:S06]  /*20c0*/  HMMA.16816.F32.BF16 R24, R8, R50, R24 ;  /* 0x000000320818723c */ /* 0x000fec0000041818 */
[----:B------:R-:W-:Y:S04]  /*20d0*/  MUFU.TANH R82, R16 ;  /* 0x0000001000527308 */ /* 0x000fe80000002400 */
[----:B------:R-:W-:Y:S01]  /*20e0*/  FMUL.FTZ R4, R4, UR4 ;  /* 0x0000000404047c20 */ /* 0x000fe20008410000 */
[----:B------:R-:W-:Y:S01]  /*20f0*/  FMUL.FTZ R5, R5, UR4 ;  /* 0x0000000405057c20 */ /* 0x000fe20008410000 */
[----:B------:R-:W-:Y:S01]  /*2100*/  FMUL.FTZ R6, R6, UR4 ;  /* 0x0000000406067c20 */ /* 0x000fe20008410000 */
[----:B------:R-:W-:Y:S01]  /*2110*/  FMUL.FTZ R68, R7, UR4 ;  /* 0x0000000407447c20 */ /* 0x000fe20008410000 */
[----:B------:R-:W-:Y:S01]  /*2120*/  MUFU.TANH R78, R17 ;  /* 0x00000011004e7308 */ /* 0x000fe20000002400 */
[C---:B----4-:R-:W-:Y:S04]  /*2130*/  HMMA.16816.F32.BF16 R20, R12.reuse, R44, RZ ;  /* 0x0000002c0c14723c */ /* 0x050fe800000418ff */
[----:B------:R-:W-:Y:S01]  /*2140*/  FMUL.FTZ R24, R24, UR4 ;  /* 0x0000000418187c20 */ /* 0x000fe20008410000 */
[----:B------:R-:W-:Y:S01]  /*2150*/  FMUL.FTZ R25, R25, UR4 ;  /* 0x0000000419197c20 */ /* 0x000fe20008410000 */
[----:B------:R-:W-:Y:S01]  /*2160*/  FMUL.FTZ R64, R26, UR4 ;  /* 0x000000041a407c20 */ /* 0x000fe20008410000 */
[----:B------:R2:W-:Y:S01]  /*2170*/  MUFU.TANH R80, R18 ;  /* 0x0000001200507308 */ /* 0x0005e20000002400 */
[----:B------:R-:W-:Y:S01]  /*2180*/  HMMA.16816.F32.BF16 R44, R12, R46, RZ ;  /* 0x0000002e0c2c723c */ /* 0x000fe200000418ff */
[----:B------:R-:W-:-:S06]  /*2190*/  FMUL.FTZ R60, R27, UR4 ;  /* 0x000000041b3c7c20 */ /* 0x000fcc0008410000 */
[----:B------:R-:W-:Y:S05]  /*21a0*/  MUFU.TANH R74, R4 ;  /* 0x00000004004a7308 */ /* 0x000fea0000002400 */
[C---:B------:R-:W-:Y:S03]  /*21b0*/  HMMA.16816.F32.BF16 R20, R8.reuse, R28, R20 ;  /* 0x0000001c0814723c */ /* 0x040fe60000041814 */
[----:B------:R-:W-:Y:S01]  /*21c0*/  MUFU.TANH R70, R5 ;  /* 0x0000000500467308 */ /* 0x000fe20000002400 */
[----:B--2---:R-:W2:Y:S04]  /*21d0*/  LDSM.16.M88.4 R16, [R40+0x3000] ;  /* 0x003000002810783b */ /* 0x004ea80000000200 */
[----:B------:R-:W-:Y:S01]  /*21e0*/  HMMA.16816.F32.BF16 R44, R8, R30, R44 ;  /* 0x0000001e082c723c */ /* 0x000fe2000004182c */
[----:B------:R-:W-:Y:S02]  /*21f0*/  LDSM.16.M88.4 R28, [R39+0x3400] ;  /* 0x00340000271c783b */ /* 0x000fe40000000200 */
[----:B------:R4:W-:Y:S08]  /*2200*/  MUFU.TANH R72, R6 ;  /* 0x0000000600487308 */ /* 0x0009f00000002400 */
[----:B------:R-:W-:Y:S01]  /*2210*/  FMUL.FTZ R58, R20, UR4 ;  /* 0x00000004143a7c20 */ /* 0x000fe20008410000 */
[----:B------:R-:W-:Y:S01]  /*2220*/  FMUL.FTZ R54, R21, UR4 ;  /* 0x0000000415367c20 */ /* 0x000fe20008410000 */
[----:B------:R-:W-:Y:S01]  /*2230*/  FMUL.FTZ R56, R22, UR4 ;  /* 0x0000000416387c20 */ /* 0x000fe20008410000 */
[----:B------:R-:W-:Y:S01]  /*2240*/  FMUL.FTZ R53, R23, UR4 ;  /* 0x0000000417357c20 */ /* 0x000fe20008410000 */
[----:B------:R-:W-:Y:S01]  /*2250*/  MUFU.TANH R66, R24 ;  /* 0x0000001800427308 */ /* 0x000fe20000002400 */
[----:B------:R-:W-:Y:S03]  /*2260*/  LDSM.16.M88.4 R20, [R40+0x3400] ;  /* 0x003400002814783b */ /* 0x000fe60000000200 */
[----:B------:R-:W-:Y:S01]  /*2270*/  FMUL.FTZ R44, R44, UR4 ;  /* 0x000000042c2c7c20 */ /* 0x000fe20008410000 */
[----:B----4-:R-:W4:Y:S01]  /*2280*/  LDSM.16.M88.4 R4, [R39+0x3000] ;  /* 0x003000002704783b */ /* 0x010f220000000200 */
[----:B------:R-:W-:Y:S01]  /*2290*/  FMUL.FTZ R45, R45, UR4 ;  /* 0x000000042d2d7c20 */ /* 0x000fe20008410000 */
[----:B------:R-:W-:Y:S01]  /*22a0*/  FMUL.FTZ R51, R46, UR4 ;  /* 0x000000042e337c20 */ /* 0x000fe20008410000 */
[----:B------:R2:W-:Y:S01]  /*22b0*/  MUFU.TANH R62, R25 ;  /* 0x00000019003e7308 */ /* 0x0005e20000002400 */
[----:B------:R-:W-:-:S07]  /*22c0*/  FMUL.FTZ R49, R47, UR4 ;  /* 0x000000042f317c20 */ /* 0x000fce0008410000 */
[----:B------:R-:W-:Y:S08]  /*22d0*/  MUFU.TANH R52, R44 ;  /* 0x0000002c00347308 */ /* 0x000ff00000002400 */
[----:B------:R3:W-:Y:S01]  /*22e0*/  MUFU.TANH R50, R45 ;  /* 0x0000002d00327308 */ /* 0x0007e20000002400 */
[C---:B--2---:R-:W-:Y:S07]  /*22f0*/  HMMA.16816.F32.BF16 R24, R12.reuse, R16, RZ ;  /* 0x000000100c18723c */ /* 0x044fee00000418ff */
[----:B------:R-:W-:Y:S01]  /*2300*/  MUFU.TANH R67, R67 ;  /* 0x0000004300437308 */ /* 0x000fe20000002400 */
[----:B------:R-:W-:Y:S07]  /*2310*/  HMMA.16816.F32.BF16 R16, R12, R18, RZ ;  /* 0x000000120c10723c */ /* 0x000fee00000418ff */
[----:B------:R-:W2:Y:S05]  /*2320*/  MUFU.TANH R105, R105 ;  /* 0x0000006900697308 */ /* 0x000eaa0000002400 */
[C---:B----4-:R-:W-:Y:S03]  /*2330*/  HMMA.16816.F32.BF16 R24, R8.reuse, R4, R24 ;  /* 0x000000040818723c */ /* 0x050fe60000041818 */
[----:B------:R-:W-:Y:S05]  /*2340*/  MUFU.TANH R63, R63 ;  /* 0x0000003f003f7308 */ /* 0x000fea0000002400 */
[----:B------:R-:W-:Y:S03]  /*2350*/  HMMA.16816.F32.BF16 R16, R8, R6, R16 ;  /* 0x000000060810723c */ /* 0x000fe60000041810 */
[----:B------:R-:W4:Y:S05]  /*2360*/  MUFU.TANH R35, R35 ;  /* 0x0000002300237308 */ /* 0x000f2a0000002400 */
[----:B------:R-:W-:Y:S01]  /*2370*/  HMMA.16816.F32.BF16 R4, R12, R20, RZ ;  /* 0x000000140c04723c */ /* 0x000fe200000418ff */
[----:B------:R-:W-:-:S02]  /*2380*/  LOP3.LUT R21, R112, 0x7, RZ, 0xc0, !PT ;  /* 0x0000000770157812 */ /* 0x000fc400078ec0ff */
[----:B------:R-:W-:Y:S01]  /*2390*/  FMUL.FTZ R24, R24, UR4 ;  /* 0x0000000418187c20 */ /* 0x000fe20008410000 */
[----:B------:R-:W-:Y:S01]  /*23a0*/  FMUL.FTZ R25, R25, UR4 ;  /* 0x0000000419197c20 */ /* 0x000fe20008410000 */
[----:B------:R-:W-:Y:S01]  /*23b0*/  FMUL.FTZ R47, R26, UR4 ;  /* 0x000000041a2f7c20 */ /* 0x000fe20008410000 */
[----:B---3--:R-:W-:Y:S01]  /*23c0*/  FMUL.FTZ R45, R27, UR4 ;  /* 0x000000041b2d7c20 */ /* 0x008fe20008410000 */
[----:B------:R-:W-:Y:S04]  /*23d0*/  MUFU.TANH R48, R24 ;  /* 0x0000001800307308 */ /* 0x000fe80000002400 */
[----:B------:R-:W-:Y:S01]  /*23e0*/  FMUL.FTZ R44, R16, UR4 ;  /* 0x00000004102c7c20 */ /* 0x000fe20008410000 */
[----:B------:R-:W-:Y:S01]  /*23f0*/  LOP3.LUT R16, R230, 0x1f0, RZ, 0xc0, !PT ;  /* 0x000001f0e6107812 */ /* 0x000fe200078ec0ff */
[----:B------:R-:W-:Y:S01]  /*2400*/  FMUL.FTZ R43, R17, UR4 ;  /* 0x00000004112b7c20 */ /* 0x000fe20008410000 */
[----:B------:R-:W-:Y:S01]  /*2410*/  FMUL.FTZ R175, R18, UR4 ;  /* 0x0000000412af7c20 */ /* 0x000fe20008410000 */
[----:B------:R3:W-:Y:S01]  /*2420*/  MUFU.TANH R46, R25 ;  /* 0x00000019002e7308 */ /* 0x0007e20000002400 */
[----:B------:R-:W-:Y:S01]  /*2430*/  IADD3 R21, PT, PT, R21, R16, R38 ;  /* 0x0000001015157210 */ /* 0x000fe20007ffe026 */
[----:B------:R-:W-:-:S03]  /*2440*/  FMUL.FTZ R42, R19, UR4 ;  /* 0x00000004132a7c20 */ /* 0x000fc60008410000 */
[----:B------:R-:W-:Y:S01]  /*2450*/  HMMA.16816.F32.BF16 R4, R8, R28, R4 ;  /* 0x0000001c0804723c */ /* 0x000fe20000041804 */
[----:B------:R-:W-:Y:S01]  /*2460*/  IADD3 R16, PT, PT, R34, -UR22, R21 ;  /* 0x8000001622107c10 */ /* 0x000fe2000fffe015 */
[----:B------:R-:W-:Y:S01]  /*2470*/  IMAD.SHL.U32 R21, R148, 0x2, RZ ;  /* 0x0000000294157824 */ /* 0x000fe200078e00ff */
[----:B------:R-:W4:Y:S03]  /*2480*/  MUFU.TANH R104, R104 ;  /* 0x0000006800687308 */ /* 0x000f260000002400 */
[----:B------:R-:W-:Y:S01]  /*2490*/  IMAD.IADD R17, R16, 0x1, R37 ;  /* 0x0000000110117824 */ /* 0x000fe200078e0225 */
[----:B------:R-:W-:Y:S02]  /*24a0*/  LOP3.LUT R38, R236, 0x6, R21, 0xf8, !PT ;  /* 0x00000006ec267812 */ /* 0x000fe400078ef815 */
[----:B------:R-:W-:Y:S02]  /*24b0*/  HMMA.16816.F32.BF16 R20, R12, R22, RZ ;  /* 0x000000160c14723c */ /* 0x000fe400000418ff */
[C-C-:B------:R-:W-:Y:S01]  /*24c0*/  VIADDMNMX R37, R17.reuse, 0x1, R34.reuse, PT ;  /* 0x0000000111257846 */ /* 0x140fe20003800122 */
[----:B---3--:R-:W3:Y:S01]  /*24d0*/  LDSM.16.M88.4 R24, [R40+0x3800] ;  /* 0x003800002818783b */ /* 0x008ee20000000200 */
[----:B------:R-:W-:Y:S01]  /*24e0*/  VIADDMNMX R34, R17, 0x9, R34, PT ;  /* 0x0000000911227846 */ /* 0x000fe20003800122 */
[----:B------:R-:W4:Y:S01]  /*24f0*/  MUFU.TANH R103, R103 ;  /* 0x0000006700677308 */ /* 0x000f220000002400 */
[C---:B------:R-:W-:Y:S01]  /*2500*/  LOP3.LUT R28, R38.reuse, 0x1, RZ, 0xfc, !PT ;  /* 0x00000001261c7812 */ /* 0x040fe200078efcff */
[----:B------:R-:W2:Y:S01]  /*2510*/  LDSM.16.M88.4 R16, [R39+0x3800] ;  /* 0x003800002710783b */ /* 0x000ea20000000200 */
[----:B------:R-:W-:-:S02]  /*2520*/  ISETP.GE.AND P4, PT, R38, R34, PT ;  /* 0x000000222600720c */ /* 0x000fc40003f86270 */
[-C--:B------:R-:W-:Y:S01]  /*2530*/  ISETP.GE.AND P1, PT, R28, R37.reuse, PT ;  /* 0x000000251c00720c */ /* 0x080fe20003f26270 */
[----:B------:R-:W-:Y:S01]  /*2540*/  FMUL.FTZ R41, R4, UR4 ;  /* 0x0000000404297c20 */ /* 0x000fe20008410000 */
[C---:B------:R-:W-:Y:S01]  /*2550*/  LOP3.LUT R29, R38.reuse, 0x8, RZ, 0xfc, !PT ;  /* 0x00000008261d7812 */ /* 0x040fe200078efcff */
[----:B------:R-:W-:Y:S01]  /*2560*/  FMUL.FTZ R5, R5, UR4 ;  /* 0x0000000405057c20 */ /* 0x000fe20008410000 */
[----:B------:R-:W-:Y:S01]  /*2570*/  LOP3.LUT R4, R38, 0x10, RZ, 0xfc, !PT ;  /* 0x0000001026047812 */ /* 0x000fe200078efcff */
[----:B------:R-:W-:Y:S01]  /*2580*/  FMUL.FTZ R6, R6, UR4 ;  /* 0x0000000406067c20 */ /* 0x000fe20008410000 */
[----:B------:R-:W-:Y:S01]  /*2590*/  FSEL R137, R111, -INF , !P4 ;  /* 0xff8000006f897808 */ /* 0x000fe20006000000 */
[----:B------:R-:W-:Y:S01]  /*25a0*/  FMUL.FTZ R7, R7, UR4 ;  /* 0x0000000407077c20 */ /* 0x000fe20008410000 */
[----:B------:R-:W-:Y:S01]  /*25b0*/  FSEL R79, R79, -INF , !P1 ;  /* 0xff8000004f4f7808 */ /* 0x000fe20004800000 */
[----:B------:R5:W-:Y:S01]  /*25c0*/  MUFU.TANH R111, R5 ;  /* 0x00000005006f7308 */ /* 0x000be20000002400 */
[----:B------:R-:W-:Y:S01]  /*25d0*/  ISETP.GE.AND P0, PT, R28, R34, PT ;  /* 0x000000221c00720c */ /* 0x000fe20003f06270 */
[----:B------:R-:W-:Y:S01]  /*25e0*/  HMMA.16816.F32.BF16 R20, R8, R30, R20 ;  /* 0x0000001e0814723c */ /* 0x000fe20000041814 */
[----:B------:R-:W-:-:S02]  /*25f0*/  ISETP.GE.AND P3, PT, R29, R37, PT ;  /* 0x000000251d00720c */ /* 0x000fc40003f66270 */
[CC--:B------:R-:W-:Y:S02]  /*2600*/  ISETP.GE.AND P4, PT, R4.reuse, R37.reuse, PT ;  /* 0x000000250400720c */ /* 0x0c0fe40003f86270 */
[----:B------:R-:W-:Y:S01]  /*2610*/  ISETP.GE.AND P1, PT, R4, R34, PT ;  /* 0x000000220400720c */ /* 0x000fe20003f26270 */
[----:B------:R-:W-:Y:S01]  /*2620*/  MUFU.TANH R165, R6 ;  /* 0x0000000600a57308 */ /* 0x000fe20000002400 */
[C---:B------:R-:W-:Y:S02]  /*2630*/  LOP3.LUT R4, R38.reuse, 0x11, RZ, 0xfc, !PT ;  /* 0x0000001126047812 */ /* 0x040fe400078efcff */
[----:B------:R-:W-:Y:S02]  /*2640*/  LOP3.LUT R28, R38, 0x9, RZ, 0xfc, !PT ;  /* 0x00000009261c7812 */ /* 0x000fe400078efcff */
[----:B-1----:R-:W-:Y:S02]  /*2650*/  FSEL R221, R110, -INF , !P0 ;  /* 0xff8000006edd7808 */ /* 0x002fe40004000000 */
[----:B------:R-:W-:Y:S01]  /*2660*/  FSEL R77, R77, -INF , !P3 ;  /* 0xff8000004d4d7808 */ /* 0x000fe20005800000 */
[----:B------:R1:W-:Y:S01]  /*2670*/  MUFU.TANH R157, R7 ;  /* 0x00000007009d7308 */ /* 0x0003e20000002400 */
[----:B------:R-:W-:-:S02]  /*2680*/  ISETP.GE.AND P0, PT, R4, R37, PT ;  /* 0x000000250400720c */ /* 0x000fc40003f06270 */
[-C--:B------:R-:W-:Y:S02]  /*2690*/  ISETP.GE.AND P3, PT, R4, R34.reuse, PT ;  /* 0x000000220400720c */ /* 0x080fe40003f66270 */
[-C--:B------:R-:W-:Y:S01]  /*26a0*/  ISETP.GE.AND P5, PT, R29, R34.reuse, PT ;  /* 0x000000221d00720c */ /* 0x080fe20003fa6270 */
[----:B------:R-:W-:Y:S01]  /*26b0*/  FMUL.FTZ R20, R20, UR4 ;  /* 0x0000000414147c20 */ /* 0x000fe20008410000 */
[C---:B------:R-:W-:Y:S01]  /*26c0*/  ISETP.GE.AND P2, PT, R28.reuse, R37, PT ;  /* 0x000000251c00720c */ /* 0x040fe20003f46270 */
[----:B------:R-:W-:Y:S01]  /*26d0*/  FMUL.FTZ R21, R21, UR4 ;  /* 0x0000000415157c20 */ /* 0x000fe20008410000 */
[----:B------:R-:W-:Y:S01]  /*26e0*/  ISETP.GE.AND P6, PT, R28, R34, PT ;  /* 0x000000221c00720c */ /* 0x000fe20003fc6270 */
[----:B------:R-:W-:Y:S01]  /*26f0*/  FMUL.FTZ R155, R22, UR4 ;  /* 0x00000004169b7c20 */ /* 0x000fe20008410000 */
[C---:B-----5:R-:W-:Y:S01]  /*2700*/  LOP3.LUT R5, R38.reuse, 0x18, RZ, 0xfc, !PT ;  /* 0x0000001826057812 */ /* 0x060fe200078efcff */
[----:B---3--:R-:W-:Y:S01]  /*2710*/  HMMA.16816.F32.BF16 R28, R12, R24, RZ ;  /* 0x000000180c1c723c */ /* 0x008fe200000418ff */
[----:B------:R-:W-:Y:S01]  /*2720*/  LOP3.LUT R4, R38, 0x19, RZ, 0xfc, !PT ;  /* 0x0000001926047812 */ /* 0x000fe200078efcff */
[----:B------:R-:W-:Y:S01]  /*2730*/  FMUL.FTZ R153, R23, UR4 ;  /* 0x0000000417997c20 */ /* 0x000fe20008410000 */
[----:B------:R-:W-:Y:S01]  /*2740*/  FSEL R131, R109, -INF , !P5 ;  /* 0xff8000006d837808 */ /* 0x000fe20006800000 */
[----:B------:R-:W3:Y:S01]  /*2750*/  MUFU.TANH R101, R101 ;  /* 0x0000006500657308 */ /* 0x000ee20000002400 */
[----:B------:R-:W-:-:S02]  /*2760*/  FSEL R75, R75, -INF , !P2 ;  /* 0xff8000004b4b7808 */ /* 0x000fc40005000000 */
[----:B------:R-:W-:Y:S01]  /*2770*/  FSEL R217, R108, -INF , !P6 ;  /* 0xff8000006cd97808 */ /* 0x000fe20007000000 */
[----:B------:R-:W-:Y:S01]  /*2780*/  HMMA.16816.F32.BF16 R24, R12, R26, RZ ;  /* 0x0000001a0c18723c */ /* 0x000fe200000418ff */
[----:B------:R-:W-:Y:S02]  /*2790*/  FSEL R73, R73, -INF , !P4 ;  /* 0xff80000049497808 */ /* 0x000fe40006000000 */
[CC--:B------:R-:W-:Y:S01]  /*27a0*/  ISETP.GE.AND P5, PT, R5.reuse, R37.reuse, PT ;  /* 0x000000250500720c */ /* 0x0c0fe20003fa6270 */
[----:B------:R-:W-:Y:S01]  /*27b0*/  MUFU.TANH R108, R20 ;  /* 0x00000014006c7308 */ /* 0x000fe20000002400 */
[-C--:B------:R-:W-:Y:S02]  /*27c0*/  ISETP.GE.AND P2, PT, R5, R34.reuse, PT ;  /* 0x000000220500720c */ /* 0x080fe40003f46270 */
[C---:B------:R-:W-:Y:S02]  /*27d0*/  ISETP.GE.AND P6, PT, R4.reuse, R37, PT ;  /* 0x000000250400720c */ /* 0x040fe40003fc6270 */
[----:B------:R-:W-:-:S02]  /*27e0*/  ISETP.GE.AND P4, PT, R4, R34, PT ;  /* 0x000000220400720c */ /* 0x000fc40003f86270 */
[----:B-1----:R-:W1:Y:S01]  /*27f0*/  LDSM.16.M88.4 R4, [R40+0x3c00] ;  /* 0x003c00002804783b */ /* 0x002e620000000200 */
[----:B------:R-:W-:Y:S01]  /*2800*/  FSEL R125, R107, -INF , !P1 ;  /* 0xff8000006b7d7808 */ /* 0x000fe20004800000 */
[C---:B--2---:R-:W-:Y:S01]  /*2810*/  HMMA.16816.F32.BF16 R28, R8.reuse, R16, R28 ;  /* 0x00000010081c723c */ /* 0x044fe2000004181c */
[----:B------:R2:W-:Y:S01]  /*2820*/  MUFU.TANH R107, R21 ;  /* 0x00000015006b7308 */ /* 0x0005e20000002400 */
[----:B------:R-:W-:Y:S02]  /*2830*/  LOP3.LUT R16, R38, 0x21, RZ, 0xfc, !PT ;  /* 0x0000002126107812 */ /* 0x000fe400078efcff */
[----:B------:R-:W-:Y:S02]  /*2840*/  FSEL R215, R106, -INF , !P3 ;  /* 0xff8000006ad77808 */ /* 0x000fe40005800000 */
[----:B------:R-:W-:Y:S02]  /*2850*/  FSEL R69, R69, -INF , !P5 ;  /* 0xff80000045457808 */ /* 0x000fe40006800000 */
[C---:B------:R-:W-:Y:S01]  /*2860*/  ISETP.GE.AND P3, PT, R16.reuse, R37, PT ;  /* 0x000000251000720c */ /* 0x040fe20003f66270 */
[----:B------:R-:W-:Y:S01]  /*2870*/  HMMA.16816.F32.BF16 R24, R8, R18, R24 ;  /* 0x000000120818723c */ /* 0x000fe20000041818 */
[----:B------:R-:W-:Y:S01]  /*2880*/  ISETP.GE.AND P5, PT, R16, R34, PT ;  /* 0x000000221000720c */ /* 0x000fe20003fa6270 */
[----:B------:R-:W5:Y:S01]  /*2890*/  MUFU.TANH R99, R99 ;  /* 0x0000006300637308 */ /* 0x000f620000002400 */
[----:B------:R-:W-:-:S02]  /*28a0*/  LOP3.LUT R17, R38, 0x20, RZ, 0xfc, !PT ;  /* 0x0000002026117812 */ /* 0x000fc400078efcff */
[----:B------:R-:W-:Y:S02]  /*28b0*/  LOP3.LUT R16, R38, 0x28, RZ, 0xfc, !PT ;  /* 0x0000002826107812 */ /* 0x000fe400078efcff */
[----:B------:R-:W-:Y:S01]  /*28c0*/  FSEL R71, R71, -INF , !P0 ;  /* 0xff80000047477808 */ /* 0x000fe20004000000 */
[----:B--2---:R-:W2:Y:S01]  /*28d0*/  LDSM.16.M88.4 R20, [R39+0x3c00] ;  /* 0x003c00002714783b */ /* 0x004ea20000000200 */
[----:B------:R-:W-:Y:S01]  /*28e0*/  FSEL R123, R105, -INF , !P2 ;  /* 0xff800000697b7808 */ /* 0x000fe20005000000 */
[----:B------:R-:W-:Y:S01]  /*28f0*/  FMUL.FTZ R28, R28, UR4 ;  /* 0x000000041c1c7c20 */ /* 0x000fe20008410000 */
[----:B------:R-:W-:Y:S01]  /*2900*/  FSEL R67, R67, -INF , !P6 ;  /* 0xff80000043437808 */ /* 0x000fe20007000000 */
[----:B------:R-:W-:Y:S01]  /*2910*/  FMUL.FTZ R29, R29, UR4 ;  /* 0x000000041d1d7c20 */ /* 0x000fe20008410000 */
[-C--:B------:R-:W-:Y:S01]  /*2920*/  ISETP.GE.AND P0, PT, R17, R34.reuse, PT ;  /* 0x000000221100720c */ /* 0x080fe20003f06270 */
[----:B------:R-:W-:Y:S01]  /*2930*/  FMUL.FTZ R30, R30, UR4 ;  /* 0x000000041e1e7c20 */ /* 0x000fe20008410000 */
[CC--:B------:R-:W-:Y:S01]  /*2940*/  ISETP.GE.AND P2, PT, R16.reuse, R37.reuse, PT ;  /* 0x000000251000720c */ /* 0x0c0fe20003f46270 */
[----:B------:R-:W-:Y:S01]  /*2950*/  FMUL.FTZ R31, R31, UR4 ;  /* 0x000000041f1f7c20 */ /* 0x000fe20008410000 */
[-C--:B------:R-:W-:Y:S01]  /*2960*/  ISETP.GE.AND P6, PT, R16, R34.reuse, PT ;  /* 0x000000221000720c */ /* 0x080fe20003fc6270 */
[----:B------:R-:W-:Y:S01]  /*2970*/  MUFU.TANH R105, R29 ;  /* 0x0000001d00697308 */ /* 0x000fe20000002400 */
[----:B------:R-:W-:Y:S01]  /*2980*/  LOP3.LUT R16, R38, 0x30, RZ, 0xfc, !PT ;  /* 0x0000003026107812 */ /* 0x000fe200078efcff */
[----:B------:R-:W-:Y:S01]  /*2990*/  FMUL.FTZ R24, R24, UR4 ;  /* 0x0000000418187c20 */ /* 0x000fe20008410000 */
[----:B----4-:R-:W-:Y:S01]  /*29a0*/  FSEL R35, R35, -INF , !P0 ;  /* 0xff80000023237808 */ /* 0x010fe20004000000 */
[----:B------:R-:W-:Y:S01]  /*29b0*/  FMUL.FTZ R25, R25, UR4 ;  /* 0x0000000419197c20 */ /* 0x000fe20008410000 */
[----:B------:R-:W-:Y:S01]  /*29c0*/  FSEL R63, R63, -INF , !P3 ;  /* 0xff8000003f3f7808 */ /* 0x000fe20005800000 */
[----:B------:R-:W-:Y:S01]  /*29d0*/  FMUL.FTZ R133, R26, UR4 ;  /* 0x000000041a857c20 */ /* 0x000fe20008410000 */
[-C--:B------:R-:W-:Y:S01]  /*29e0*/  ISETP.GE.AND P1, PT, R17, R37.reuse, PT ;  /* 0x000000251100720c */ /* 0x080fe20003f26270 */
[----:B------:R-:W-:Y:S01]  /*29f0*/  MUFU.TANH R147, R30 ;  /* 0x0000001e00937308 */ /* 0x000fe20000002400 */
[C---:B------:R-:W-:Y:S01]  /*2a00*/  ISETP.GE.AND P0, PT, R16.reuse, R37, PT ;  /* 0x000000251000720c */ /* 0x040fe20003f06270 */
[----:B------:R-:W-:Y:S01]  /*2a10*/  FMUL.FTZ R127, R27, UR4 ;  /* 0x000000041b7f7c20 */ /* 0x000fe20008410000 */
[----:B------:R-:W-:-:S02]  /*2a20*/  ISETP.GE.AND P3, PT, R16, R34, PT ;  /* 0x000000221000720c */ /* 0x000fc40003f66270 */
[C---:B------:R-:W-:Y:S02]  /*2a30*/  LOP3.LUT R17, R38.reuse, 0x29, RZ, 0xfc, !PT ;  /* 0x0000002926117812 */ /* 0x040fe400078efcff */
[----:B------:R-:W-:Y:S01]  /*2a40*/  LOP3.LUT R16, R38, 0x31, RZ, 0xfc, !PT ;  /* 0x0000003126107812 */ /* 0x000fe200078efcff */
[----:B------:R-:W-:Y:S01]  /*2a50*/  MUFU.TANH R145, R31 ;  /* 0x0000001f00917308 */ /* 0x000fe20000002400 */
[----:B------:R-:W-:Y:S02]  /*2a60*/  FSEL R121, R104, -INF , !P4 ;  /* 0xff80000068797808 */ /* 0x000fe40006000000 */
[----:B------:R-:W-:Y:S02]  /*2a70*/  FSEL R65, R65, -INF , !P1 ;  /* 0xff80000041417808 */ /* 0x000fe40004800000 */
[----:B------:R-:W-:Y:S02]  /*2a80*/  FSEL R211, R103, -INF , !P5 ;  /* 0xff80000067d37808 */ /* 0x000fe40006800000 */
[----:B------:R-:W-:Y:S01]  /*2a90*/  FSEL R61, R61, -INF , !P2 ;  /* 0xff8000003d3d7808 */ /* 0x000fe20005000000 */
[----:B------:R4:W-:Y:S01]  /*2aa0*/  MUFU.TANH R104, R28 ;  /* 0x0000001c00687308 */ /* 0x0009e20000002400 */
[----:B------:R-:W-:-:S02]  /*2ab0*/  ISETP.GE.AND P4, PT, R17, R37, PT ;  /* 0x000000251100720c */ /* 0x000fc40003f86270 */
[-C--:B------:R-:W-:Y:S02]  /*2ac0*/  ISETP.GE.AND P1, PT, R17, R34.reuse, PT ;  /* 0x000000221100720c */ /* 0x080fe40003f26270 */
[C---:B------:R-:W-:Y:S02]  /*2ad0*/  ISETP.GE.AND P5, PT, R16.reuse, R37, PT ;  /* 0x000000251000720c */ /* 0x040fe40003fa6270 */
[----:B------:R-:W-:Y:S01]  /*2ae0*/  ISETP.GE.AND P2, PT, R16, R34, PT ;  /* 0x000000221000720c */ /* 0x000fe20003f46270 */
[----:B------:R-:W5:Y:S01]  /*2af0*/  MUFU.TANH R98, R98 ;  /* 0x0000006200627308 */ /* 0x000f620000002400 */
[----:B-1----:R-:W-:Y:S01]  /*2b00*/  HMMA.16816.F32.BF16 R16, R12, R4, RZ ;  /* 0x000000040c10723c */ /* 0x002fe200000418ff */
[----:B------:R-:W-:Y:S02]  /*2b10*/  FSEL R209, R102, -INF , !P6 ;  /* 0xff80000066d17808 */ /* 0x000fe40007000000 */
[----:B------:R-:W-:Y:S02]  /*2b20*/  FSEL R59, R59, -INF , !P4 ;  /* 0xff8000003b3b7808 */ /* 0x000fe40006000000 */
[----:B------:R-:W-:-:S02]  /*2b30*/  LOP3.LUT R4, R38, 0x40, RZ, 0xfc, !PT ;  /* 0x0000004026047812 */ /* 0x000fc400078efcff */
[----:B------:R-:W1:Y:S01]  /*2b40*/  MUFU.TANH R97, R97 ;  /* 0x0000006100617308 */ /* 0x000e620000002400 */
[----:B----4-:R-:W-:Y:S02]  /*2b50*/  LOP3.LUT R28, R38, 0x38, RZ, 0xfc, !PT ;  /* 0x00000038261c7812 */ /* 0x010fe400078efcff */
[----:B------:R-:W-:Y:S02]  /*2b60*/  FSEL R143, R100, -INF , !P3 ;  /* 0xff800000648f7808 */ /* 0x000fe40005800000 */
[C---:B------:R-:W-:Y:S02]  /*2b70*/  ISETP.GE.AND P6, PT, R28.reuse, R37, PT ;  /* 0x000000251c00720c */ /* 0x040fe40003fc6270 */
[----:B------:R-:W-:Y:S01]  /*2b80*/  ISETP.GE.AND P4, PT, R28, R34, PT ;  /* 0x000000221c00720c */ /* 0x000fe20003f86270 */
[----:B------:R-:W-:Y:S01]  /*2b90*/  MUFU.TANH R100, R24 ;  /* 0x0000001800647308 */ /* 0x000fe20000002400 */
[----:B------:R-:W4:Y:S01]  /*2ba0*/  LDSM.16.M88.4 R28, [R40+0x4000] ;  /* 0x00400000281c783b */ /* 0x000f220000000200 */
[----:B------:R-:W-:-:S02]  /*2bb0*/  FSEL R55, R55, -INF , !P5 ;  /* 0xff80000037377808 */ /* 0x000fc40006800000 */
[C---:B------:R-:W-:Y:S01]  /*2bc0*/  ISETP.GE.AND P3, PT, R4.reuse, R37, PT ;  /* 0x000000250400720c */ /* 0x040fe20003f66270 */
[----:B--2---:R-:W-:Y:S01]  /*2bd0*/  HMMA.16816.F32.BF16 R16, R8, R20, R16 ;  /* 0x000000140810723c */ /* 0x004fe20000041810 */
[----:B------:R-:W-:Y:S02]  /*2be0*/  ISETP.GE.AND P5, PT, R4, R34, PT ;  /* 0x000000220400720c */ /* 0x000fe40003fa6270 */
[C---:B------:R-:W-:Y:S01]  /*2bf0*/  LOP3.LUT R5, R38.reuse, 0x39, RZ, 0xfc, !PT ;  /* 0x0000003926057812 */ /* 0x040fe200078efcff */
[----:B------:R-:W-:Y:S01]  /*2c00*/  MUFU.TANH R92, R92 ;  /* 0x0000005c005c7308 */ /* 0x000fe20000002400 */
[----:B------:R-:W-:Y:S02]  /*2c10*/  LOP3.LUT R4, R38, 0x41, RZ, 0xfc, !PT ;  /* 0x0000004126047812 */ /* 0x000fe400078efcff */
[----:B---3--:R-:W-:Y:S02]  /*2c20*/  FSEL R119, R101, -INF , !P1 ;  /* 0xff80000065777808 */ /* 0x008fe40004800000 */
[----:B------:R-:W-:-:S02]  /*2c30*/  FSEL R57, R57, -INF , !P0 ;  /* 0xff80000039397808 */ /* 0x000fc40004000000 */
[----:B-----5:R-:W-:Y:S01]  /*2c40*/  FSEL R207, R99, -INF , !P2 ;  /* 0xff80000063cf7808 */ /* 0x020fe20005000000 */
[----:B------:R2:W-:Y:S01]  /*2c50*/  MUFU.TANH R101, R25 ;  /* 0x0000001900657308 */ /* 0x0005e20000002400 */
[----:B------:R-:W-:Y:S02]  /*2c60*/  FSEL R83, R83, -INF , !P6 ;  /* 0xff80000053537808 */ /* 0x000fe40007000000 */
[CC--:B------:R-:W-:Y:S02]  /*2c70*/  ISETP.GE.AND P1, PT, R5.reuse, R37.reuse, PT ;  /* 0x000000250500720c */ /* 0x0c0fe40003f26270 */
[-C--:B------:R-:W-:Y:S02]  /*2c80*/  ISETP.GE.AND P0, PT, R5, R34.reuse, PT ;  /* 0x000000220500720c */ /* 0x080fe40003f06270 */
[CC--:B------:R-:W-:Y:S01]  /*2c90*/  ISETP.GE.AND P2, PT, R4.reuse, R37.reuse, PT ;  /* 0x000000250400720c */ /* 0x0c0fe20003f46270 */
[----:B------:R-:W3:Y:S01]  /*2ca0*/  MUFU.TANH R93, R93 ;  /* 0x0000005d005d7308 */ /* 0x000ee20000002400 */
[----:B------:R-:W-:Y:S01]  /*2cb0*/  ISETP.GE.AND P6, PT, R4, R34, PT ;  /* 0x000000220400720c */ /* 0x000fe20003fc6270 */
[----:B------:R-:W-:Y:S01]  /*2cc0*/  FMUL.FTZ R17, R17, UR4 ;  /* 0x0000000411117c20 */ /* 0x000fe20008410000 */
[----:B------:R-:W-:Y:S01]  /*2cd0*/  HMMA.16816.F32.BF16 R4, R12, R6, RZ ;  /* 0x000000060c04723c */ /* 0x000fe200000418ff */
[----:B------:R-:W-:Y:S01]  /*2ce0*/  LOP3.LUT R20, R38, 0x48, RZ, 0xfc, !PT ;  /* 0x0000004826147812 */ /* 0x000fe200078efcff */
[----:B------:R-:W-:Y:S01]  /*2cf0*/  FMUL.FTZ R18, R18, UR4 ;  /* 0x0000000412127c20 */ /* 0x000fe20008410000 */
[----:B------:R-:W-:Y:S01]  /*2d00*/  FSEL R141, R98, -INF , !P4 ;  /* 0xff800000628d7808 */ /* 0x000fe20006000000 */
[----:B------:R-:W-:Y:S01]  /*2d10*/  FMUL.FTZ R19, R19, UR4 ;  /* 0x0000000413137c20 */ /* 0x000fe20008410000 */
[----:B------:R-:W5:Y:S01]  /*2d20*/  MUFU.TANH R90, R90 ;  /* 0x0000005a005a7308 */ /* 0x000f620000002400 */
[----:B--2---:R-:W2:Y:S01]  /*2d30*/  LDSM.16.M88.4 R24, [R39+0x4000] ;  /* 0x004000002718783b */ /* 0x004ea20000000200 */
[----:B-1----:R-:W-:Y:S01]  /*2d40*/  FSEL R115, R97, -INF , !P0 ;  /* 0xff80000061737808 */ /* 0x002fe20004000000 */
[----:B------:R-:W-:Y:S01]  /*2d50*/  FMUL.FTZ R97, R16, UR4 ;  /* 0x0000000410617c20 */ /* 0x000fe20008410000 */
[----:B------:R-:W-:-:S02]  /*2d60*/  ISETP.GE.AND P4, PT, R20, R37, PT ;  /* 0x000000251400720c */ /* 0x000fc40003f86270 */
[C---:B------:R-:W-:Y:S02]  /*2d70*/  LOP3.LUT R21, R38.reuse, 0x49, RZ, 0xfc, !PT ;  /* 0x0000004926157812 */ /* 0x040fe400078efcff */
[----:B------:R-:W-:Y:S01]  /*2d80*/  LOP3.LUT R16, R38, 0x51, RZ, 0xfc, !PT ;  /* 0x0000005126107812 */ /* 0x000fe200078efcff */
[----:B------:R-:W-:Y:S01]  /*2d90*/  MUFU.TANH R109, R19 ;  /* 0x00000013006d7308 */ /* 0x000fe20000002400 */
[----:B------:R-:W-:Y:S02]  /*2da0*/  FSEL R87, R87, -INF , !P1 ;  /* 0xff80000057577808 */ /* 0x000fe40004800000 */
[----:B------:R-:W-:Y:S02]  /*2db0*/  ISETP.GE.AND P1, PT, R20, R34, PT ;  /* 0x000000221400720c */ /* 0x000fe40003f26270 */
[----:B------:R-:W-:Y:S01]  /*2dc0*/  FSEL R205, R95, -INF , !P6 ;  /* 0xff8000005fcd7808 */ /* 0x000fe20007000000 */
[----:B------:R-:W-:Y:S01]  /*2dd0*/  HMMA.16816.F32.BF16 R4, R8, R22, R4 ;  /* 0x000000160804723c */ /* 0x000fe20000041804 */
[----:B------:R-:W-:Y:S01]  /*2de0*/  FSEL R223, R94, -INF , !P4 ;  /* 0xff8000005edf7808 */ /* 0x000fe20006000000 */
[----:B------:R1:W-:Y:S01]  /*2df0*/  MUFU.TANH R95, R17 ;  /* 0x00000011005f7308 */ /* 0x0003e20000002400 */
[----:B------:R-:W-:-:S02]  /*2e00*/  LOP3.LUT R20, R38, 0x50, RZ, 0xfc, !PT ;  /* 0x0000005026147812 */ /* 0x000fc400078efcff */
[-C--:B------:R-:W-:Y:S02]  /*2e10*/  ISETP.GE.AND P0, PT, R21, R37.reuse, PT ;  /* 0x000000251500720c */ /* 0x080fe40003f06270 */
[C---:B------:R-:W-:Y:S02]  /*2e20*/  ISETP.GE.AND P6, PT, R16.reuse, R37, PT ;  /* 0x000000251000720c */ /* 0x040fe40003fc6270 */
[----:B------:R-:W-:Y:S01]  /*2e30*/  ISETP.GE.AND P4, PT, R16, R34, PT ;  /* 0x000000221000720c */ /* 0x000fe20003f86270 */
[----:B------:R-:W2:Y:S01]  /*2e40*/  MUFU.TANH R76, R76 ;  /* 0x0000004c004c7308 */ /* 0x000ea20000002400 */
[----:B------:R-:W-:Y:S02]  /*2e50*/  LOP3.LUT R16, R38, 0x58, RZ, 0xfc, !PT ;  /* 0x0000005826107812 */ /* 0x000fe400078efcff */
[----:B------:R-:W-:Y:S02]  /*2e60*/  FSEL R91, R91, -INF , !P3 ;  /* 0xff8000005b5b7808 */ /* 0x000fe40005800000 */
[----:B------:R-:W-:-:S02]  /*2e70*/  FSEL R151, R96, -INF , !P5 ;  /* 0xff80000060977808 */ /* 0x000fc40006800000 */
[----:B------:R-:W-:Y:S01]  /*2e80*/  FSEL R85, R85, -INF , !P2 ;  /* 0xff80000055557808 */ /* 0x000fe20005000000 */
[----:B------:R-:W2:Y:S01]  /*2e90*/  MUFU.TANH R64, R64 ;  /* 0x0000004000407308 */ /* 0x000ea20000002400 */
[-C--:B------:R-:W-:Y:S01]  /*2ea0*/  ISETP.GE.AND P3, PT, R21, R34.reuse, PT ;  /* 0x000000221500720c */ /* 0x080fe20003f66270 */
[----:B------:R-:W-:Y:S01]  /*2eb0*/  FMUL.FTZ R5, R5, UR4 ;  /* 0x0000000405057c20 */ /* 0x000fe20008410000 */
[-C--:B------:R-:W-:Y:S01]  /*2ec0*/  ISETP.GE.AND P5, PT, R20, R37.reuse, PT ;  /* 0x000000251400720c */ /* 0x080fe20003fa6270 */
[----:B------:R-:W-:Y:S01]  /*2ed0*/  FMUL.FTZ R103, R6, UR4 ;  /* 0x0000000406677c20 */ /* 0x000fe20008410000 */
[-C--:B------:R-:W-:Y:S01]  /*2ee0*/  ISETP.GE.AND P2, PT, R20, R34.reuse, PT ;  /* 0x000000221400720c */ /* 0x080fe20003f46270 */
[----:B------:R-:W-:Y:S01]  /*2ef0*/  FMUL.FTZ R99, R7, UR4 ;  /* 0x0000000407637c20 */ /* 0x000fe20008410000 */
[----:B---3--:R-:W-:Y:S01]  /*2f00*/  FSEL R203, R93, -INF , !P1 ;  /* 0xff8000005dcb7808 */ /* 0x008fe20004800000 */
[----:B----4-:R-:W-:Y:S01]  /*2f10*/  HMMA.16816.F32.BF16 R20, R12, R28, RZ ;  /* 0x0000001c0c14723c */ /* 0x010fe200000418ff */
[----:B------:R-:W-:Y:S01]  /*2f20*/  FSEL R237, R92, -INF , !P0 ;  /* 0xff8000005ced7808 */ /* 0x000fe20004000000 */
[----:B------:R3:W-:Y:S01]  /*2f30*/  MUFU.TANH R93, R18 ;  /* 0x00000012005d7308 */ /* 0x0007e20000002400 */
[----:B------:R-:W-:Y:S01]  /*2f40*/  ISETP.GE.AND P1, PT, R16, R37, PT ;  /* 0x000000251000720c */ /* 0x000fe20003f26270 */
[----:B------:R-:W-:Y:S01]  /*2f50*/  FMUL.FTZ R28, R4, UR4 ;  /* 0x00000004041c7c20 */ /* 0x000fe20008410000 */
[----:B------:R-:W-:-:S02]  /*2f60*/  ISETP.GE.AND P0, PT, R16, R34, PT ;  /* 0x000000221000720c */ /* 0x000fc40003f06270 */
[C---:B-1----:R-:W-:Y:S02]  /*2f70*/  LOP3.LUT R17, R38.reuse, 0x59, RZ, 0xfc, !PT ;  /* 0x0000005926117812 */ /* 0x042fe400078efcff */
[----:B------:R-:W-:Y:S01]  /*2f80*/  LOP3.LUT R16, R38, 0x60, RZ, 0xfc, !PT ;  /* 0x0000006026107812 */ /* 0x000fe200078efcff */
[----:B------:R-:W1:Y:S01]  /*2f90*/  MUFU.TANH R68, R68 ;  /* 0x0000004400447308 */ /* 0x000e620000002400 */
[----:B-----5:R-:W-:Y:S02]  /*2fa0*/  FSEL R149, R90, -INF , !P3 ;  /* 0xff8000005a957808 */ /* 0x020fe40005800000 */
[----:B------:R-:W-:Y:S02]  /*2fb0*/  FSEL R227, R89, -INF , !P5 ;  /* 0xff80000059e37808 */ /* 0x000fe40006800000 */
[----:B------:R-:W-:Y:S02]  /*2fc0*/  FSEL R163, R88, -INF , !P2 ;  /* 0xff80000058a37808 */ /* 0x000fe40005000000 */
[----:B------:R-:W-:Y:S01]  /*2fd0*/  FSEL R225, R86, -INF , !P6 ;  /* 0xff80000056e17808 */ /* 0x000fe20007000000 */
[----:B------:R-:W4:Y:S01]  /*2fe0*/  MUFU.TANH R60, R60 ;  /* 0x0000003c003c7308 */ /* 0x000f220000002400 */
[C---:B------:R-:W-:Y:S01]  /*2ff0*/  ISETP.GE.AND P3, PT, R17.reuse, R37, PT ;  /* 0x000000251100720c */ /* 0x040fe20003f66270 */
[----:B--2---:R-:W-:Y:S01]  /*3000*/  HMMA.16816.F32.BF16 R20, R8, R24, R20 ;  /* 0x000000180814723c */ /* 0x004fe20000041814 */
[----:B------:R-:W-:-:S02]  /*3010*/  ISETP.GE.AND P5, PT, R17, R34, PT ;  /* 0x000000221100720c */ /* 0x000fc40003fa6270 */
[CC--:B------:R-:W-:Y:S02]  /*3020*/  ISETP.GE.AND P2, PT, R16.reuse, R37.reuse, PT ;  /* 0x000000251000720c */ /* 0x0c0fe40003f46270 */
[----:B------:R-:W-:Y:S01]  /*3030*/  ISETP.GE.AND P6, PT, R16, R34, PT ;  /* 0x000000221000720c */ /* 0x000fe20003fc6270 */
[----:B------:R-:W-:Y:S01]  /*3040*/  MUFU.TANH R86, R28 ;  /* 0x0000001c00567308 */ /* 0x000fe20000002400 */
[----:B---3--:R-:W2:Y:S01]  /*3050*/  LDSM.16.M88.4 R16, [R40+0x4400] ;  /* 0x004400002810783b */ /* 0x008ea20000000200 */
[----:B------:R-:W-:Y:S02]  /*3060*/  LOP3.LUT R4, R38, 0x68, RZ, 0xfc, !PT ;  /* 0x0000006826047812 */ /* 0x000fe400078efcff */
[----:B------:R-:W-:Y:S02]  /*3070*/  FSEL R199, R84, -INF , !P4 ;  /* 0xff80000054c77808 */ /* 0x000fe40006000000 */
[----:B------:R-:W-:Y:S02]  /*3080*/  FSEL R197, R80, -INF , !P0 ;  /* 0xff80000050c57808 */ /* 0x000fe40004000000 */
[----:B------:R-:W-:Y:S01]  /*3090*/  FSEL R243, R78, -INF , !P3 ;  /* 0xff8000004ef37808 */ /* 0x000fe20005800000 */
[----:B------:R3:W-:Y:S01]  /*30a0*/  MUFU.TANH R84, R5 ;  /* 0x0000000500547308 */ /* 0x0007e20000002400 */
[----:B------:R-:W-:-:S02]  /*30b0*/  ISETP.GE.AND P0, PT, R4, R37, PT ;  /* 0x000000250400720c */ /* 0x000fc40003f06270 */
[-C--:B------:R-:W-:Y:S01]  /*30c0*/  ISETP.GE.AND P3, PT, R4, R34.reuse, PT ;  /* 0x000000220400720c */ /* 0x080fe20003f66270 */
[----:B------:R-:W-:Y:S01]  /*30d0*/  FMUL.FTZ R21, R21, UR4 ;  /* 0x0000000415157c20 */ /* 0x000fe20008410000 */
[----:B------:R-:W-:Y:S01]  /*30e0*/  LOP3.LUT R24, R38, 0x61, RZ, 0xfc, !PT ;  /* 0x0000006126187812 */ /* 0x000fe200078efcff */
[----:B------:R-:W-:Y:S01]  /*30f0*/  FMUL.FTZ R22, R22, UR4 ;  /* 0x0000000416167c20 */ /* 0x000fe20008410000 */
[----:B------:R-:W-:Y:S01]  /*3100*/  FSEL R239, R82, -INF , !P1 ;  /* 0xff80000052ef7808 */ /* 0x000fe20004800000 */
[----:B------:R-:W5:Y:S01]  /*3110*/  MUFU.TANH R58, R58 ;  /* 0x0000003a003a7308 */ /* 0x000f620000002400 */
[C---:B------:R-:W-:Y:S01]  /*3120*/  ISETP.GE.AND P4, PT, R24.reuse, R37, PT ;  /* 0x000000251800720c */ /* 0x040fe20003f86270 */
[----:B------:R-:W-:Y:S01]  /*3130*/  FMUL.FTZ R23, R23, UR4 ;  /* 0x0000000417177c20 */ /* 0x000fe20008410000 */
[----:B------:R-:W-:Y:S02]  /*3140*/  ISETP.GE.AND P1, PT, R24, R34, PT ;  /* 0x000000221800720c */ /* 0x000fe40003f26270 */
[----:B------:R-:W-:-:S02]  /*3150*/  LOP3.LUT R24, R38, 0x69, RZ, 0xfc, !PT ;  /* 0x0000006926187812 */ /* 0x000fc400078efcff */
[----:B------:R-:W-:Y:S01]  /*3160*/  FSEL R161, R76, -INF , !P5 ;  /* 0xff8000004ca17808 */ /* 0x000fe20006800000 */
[----:B------:R-:W-:Y:S01]  /*3170*/  FMUL.FTZ R76, R20, UR4 ;  /* 0x00000004144c7c20 */ /* 0x000fe20008410000 */
[----:B---3--:R-:W-:Y:S01]  /*3180*/  HMMA.16816.F32.BF16 R4, R12, R30, RZ ;  /* 0x0000001e0c04723c */ /* 0x008fe200000418ff */
[----:B------:R-:W3:Y:S01]  /*3190*/  LDSM.16.M88.4 R28, [R39+0x4400] ;  /* 0x00440000271c783b */ /* 0x000ee20000000200 */
[----:B------:R-:W-:Y:S01]  /*31a0*/  ISETP.GE.AND P5, PT, R24, R37, PT ;  /* 0x000000251800720c */ /* 0x000fe20003fa6270 */
[----:B------:R-:W5:Y:S01]  /*31b0*/  MUFU.TANH R56, R56 ;  /* 0x0000003800387308 */ /* 0x000f620000002400 */
[----:B------:R-:W-:Y:S02]  /*31c0*/  FSEL R247, R74, -INF , !P2 ;  /* 0xff8000004af77808 */ /* 0x000fe40005000000 */
[----:B------:R-:W-:Y:S02]  /*31d0*/  LOP3.LUT R20, R38, 0x78, RZ, 0xfc, !PT ;  /* 0x0000007826147812 */ /* 0x000fe400078efcff */
[----:B------:R-:W-:-:S02]  /*31e0*/  ISETP.GE.AND P2, PT, R24, R34, PT ;  /* 0x000000221800720c */ /* 0x000fc40003f46270 */
[C---:B------:R-:W-:Y:S01]  /*31f0*/  LOP3.LUT R25, R38.reuse, 0x70, RZ, 0xfc, !PT ;  /* 0x0000007026197812 */ /* 0x040fe200078efcff */
[----:B------:R-:W-:Y:S01]  /*3200*/  MUFU.TANH R96, R97 ;  /* 0x0000006100607308 */ /* 0x000fe20000002400 */
[----:B------:R-:W-:Y:S02]  /*3210*/  LOP3.LUT R24, R38, 0x71, RZ, 0xfc, !PT ;  /* 0x0000007126187812 */ /* 0x000fe400078efcff */
[----:B------:R-:W-:Y:S02]  /*3220*/  FSEL R193, R64, -INF , !P3 ;  /* 0xff80000040c17808 */ /* 0x000fe40005800000 */
[----:B------:R-:W-:Y:S02]  /*3230*/  FSEL R62, R62, -INF , !P5 ;  /* 0xff8000003e3e7808 */ /* 0x000fe40006800000 */
[----:B------:R-:W-:Y:S01]  /*3240*/  FSEL R169, R72, -INF , !P6 ;  /* 0xff80000048a97808 */ /* 0x000fe20007000000 */
[----:B------:R-:W3:Y:S01]  /*3250*/  MUFU.TANH R53, R53 ;  /* 0x0000003500357308 */ /* 0x000ee20000002400 */
[C---:B------:R-:W-:Y:S01]  /*3260*/  ISETP.GE.AND P3, PT, R20.reuse, R37, PT ;  /* 0x000000251400720c */ /* 0x040fe20003f66270 */
[----:B------:R-:W-:Y:S01]  /*3270*/  HMMA.16816.F32.BF16 R4, R8, R26, R4 ;  /* 0x0000001a0804723c */ /* 0x000fe20000041804 */
[----:B------:R-:W-:-:S02]  /*3280*/  ISETP.GE.AND P5, PT, R20, R34, PT ;  /* 0x000000221400720c */ /* 0x000fc40003fa6270 */
[CC--:B------:R-:W-:Y:S02]  /*3290*/  ISETP.GE.AND P6, PT, R25.reuse, R37.reuse, PT ;  /* 0x000000251900720c */ /* 0x0c0fe40003fc6270 */
[----:B------:R-:W-:Y:S01]  /*32a0*/  FSEL R249, R70, -INF , !P4 ;  /* 0xff80000046f97808 */ /* 0x000fe20006000000 */
[----:B------:R-:W-:Y:S01]  /*32b0*/  MUFU.TANH R72, R76 ;  /* 0x0000004c00487308 */ /* 0x000fe20000002400 */
[----:B-1----:R-:W-:Y:S02]  /*32c0*/  FSEL R195, R68, -INF , !P1 ;  /* 0xff80000044c37808 */ /* 0x002fe40004800000 */
[----:B------:R-:W-:Y:S02]  /*32d0*/  FSEL R66, R66, -INF , !P0 ;  /* 0xff80000042427808 */ /* 0x000fe40004000000 */
[----:B------:R-:W-:Y:S02]  /*32e0*/  LOP3.LUT R20, R38, 0x79, RZ, 0xfc, !PT ;  /* 0x0000007926147812 */ /* 0x000fe400078efcff */
[----:B------:R-:W-:Y:S01]  /*32f0*/  ISETP.GE.AND P4, PT, R25, R34, PT ;  /* 0x000000221900720c */ /* 0x000fe20003f86270 */
[----:B------:R-:W-:Y:S01]  /*3300*/  MUFU.TANH R74, R21 ;  /* 0x00000015004a7308 */ /* 0x000fe20000002400 */
[----:B------:R-:W-:-:S02]  /*3310*/  ISETP.GE.AND P1, PT, R24, R37, PT ;  /* 0x000000251800720c */ /* 0x000fc40003f26270 */
[-C--:B------:R-:W-:Y:S02]  /*3320*/  ISETP.GE.AND P0, PT, R24, R34.reuse, PT ;  /* 0x000000221800720c */ /* 0x080fe40003f06270 */
[----:B--2---:R-:W-:Y:S01]  /*3330*/  HMMA.16816.F32.BF16 R24, R12, R16, RZ ;  /* 0x000000100c18723c */ /* 0x004fe200000418ff */
[----:B----4-:R-:W-:Y:S01]  /*3340*/  FSEL R173, R60, -INF , !P2 ;  /* 0xff8000003cad7808 */ /* 0x010fe20005000000 */
[----:B------:R-:W-:Y:S01]  /*3350*/  FMUL.FTZ R60, R4, UR4 ;  /* 0x00000004043c7c20 */ /* 0x000fe20008410000 */
[----:B-----5:R-:W-:Y:S01]  /*3360*/  FSEL R58, R58, -INF , !P6 ;  /* 0xff8000003a3a7808 */ /* 0x020fe20007000000 */
[----:B------:R-:W-:Y:S01]  /*3370*/  MUFU.TANH R97, R22 ;  /* 0x0000001600617308 */ /* 0x000fe20000002400 */
[----:B------:R-:W-:Y:S01]  /*3380*/  ISETP.GE.AND P2, PT, R20, R37, PT ;  /* 0x000000251400720c */ /* 0x000fe20003f46270 */
[----:B------:R-:W-:Y:S01]  /*3390*/  FMUL.FTZ R89, R6, UR4 ;  /* 0x0000000406597c20 */ /* 0x000fe20008410000 */
[----:B------:R-:W-:Y:S02]  /*33a0*/  ISETP.GE.AND P6, PT, R20, R34, PT ;  /* 0x000000221400720c */ /* 0x000fe40003fc6270 */
[----:B------:R-:W-:-:S02]  /*33b0*/  LOP3.LUT R17, R38, 0x80, RZ, 0xfc, !PT ;  /* 0x0000008026117812 */ /* 0x000fc400078efcff */
[----:B------:R-:W-:Y:S01]  /*33c0*/  FSEL R181, R56, -INF , !P4 ;  /* 0xff80000038b57808 */ /* 0x000fe20006000000 */
[----:B------:R1:W-:Y:S01]  /*33d0*/  MUFU.TANH R76, R23 ;  /* 0x00000017004c7308 */ /* 0x0003e20000002400 */
[----:B------:R-:W-:Y:S01]  /*33e0*/  FSEL R56, R52, -INF , !P3 ;  /* 0xff80000034387808 */ /* 0x000fe20005800000 */
[----:B------:R-:W-:Y:S01]  /*33f0*/  FMUL.FTZ R52, R5, UR4 ;  /* 0x0000000405347c20 */ /* 0x000fe20008410000 */
[C---:B------:R-:W-:Y:S02]  /*3400*/  LOP3.LUT R16, R38.reuse, 0x81, RZ, 0xfc, !PT ;  /* 0x0000008126107812 */ /* 0x040fe400078efcff */
[----:B------:R-:W-:Y:S02]  /*3410*/  ISETP.GE.AND P4, PT, R17, R37, PT ;  /* 0x000000251100720c */ /* 0x000fe40003f86270 */
[C---:B------:R-:W-:Y:S01]  /*3420*/  LOP3.LUT R5, R38.reuse, 0x88, RZ, 0xfc, !PT ;  /* 0x0000008826057812 */ /* 0x040fe200078efcff */
[----:B------:R-:W2:Y:S01]  /*3430*/  MUFU.TANH R54, R54 ;  /* 0x0000003600367308 */ /* 0x000ea20000002400 */
[----:B------:R-:W-:Y:S01]  /*3440*/  LOP3.LUT R4, R38, 0x89, RZ, 0xfc, !PT ;  /* 0x0000008926047812 */ /* 0x000fe200078efcff */
[----:B---3--:R-:W-:Y:S01]  /*3450*/  HMMA.16816.F32.BF16 R24, R8, R28, R24 ;  /* 0x0000001c0818723c */ /* 0x008fe20000041818 */
[----:B------:R-:W-:-:S02]  /*3460*/  FSEL R189, R53, -INF , !P0 ;  /* 0xff80000035bd7808 */ /* 0x000fc40004000000 */
[C---:B------:R-:W-:Y:S02]  /*3470*/  ISETP.GE.AND P0, PT, R16.reuse, R37, PT ;  /* 0x000000251000720c */ /* 0x040fe40003f06270 */
[-C--:B------:R-:W-:Y:S01]  /*3480*/  ISETP.GE.AND P3, PT, R16, R34.reuse, PT ;  /* 0x000000221000720c */ /* 0x080fe20003f66270 */
[----:B------:R-:W3:Y:S01]  /*3490*/  MUFU.TANH R51, R51 ;  /* 0x0000003300337308 */ /* 0x000ee20000002400 */
[----:B-1----:R-:W1:Y:S01]  /*34a0*/  LDSM.16.M88.4 R20, [R40+0x4800] ;  /* 0x004800002814783b */ /* 0x002e620000000200 */
[----:B------:R-:W-:Y:S02]  /*34b0*/  FSEL R64, R48, -INF , !P4 ;  /* 0xff80000030407808 */ /* 0x000fe40006000000 */
[----:B------:R-:W-:Y:S02]  /*34c0*/  ISETP.GE.AND P4, PT, R4, R34, PT ;  /* 0x000000220400720c */ /* 0x000fe40003f86270 */
[----:B------:R-:W-:Y:S02]  /*34d0*/  LOP3.LUT R29, R38, 0x90, RZ, 0xfc, !PT ;  /* 0x00000090261d7812 */ /* 0x000fe400078efcff */
[----:B------:R-:W4:Y:S01]  /*34e0*/  MUFU.TANH R49, R49 ;  /* 0x0000003100317308 */ /* 0x000f220000002400 */
[----:B--2---:R-:W-:-:S02]  /*34f0*/  FSEL R54, R54, -INF , !P1 ;  /* 0xff80000036367808 */ /* 0x004fc40004800000 */
[----:B------:R-:W-:Y:S02]  /*3500*/  ISETP.GE.AND P1, PT, R17, R34, PT ;  /* 0x000000221100720c */ /* 0x000fe40003f26270 */
[----:B------:R-:W-:Y:S01]  /*3510*/  HMMA.16816.F32.BF16 R16, R12, R18, RZ ;  /* 0x000000120c10723c */ /* 0x000fe200000418ff */
[----:B------:R-:W-:Y:S01]  /*3520*/  LOP3.LUT R28, R38, 0x91, RZ, 0xfc, !PT ;  /* 0x00000091261c7812 */ /* 0x000fe200078efcff */
[----:B------:R-:W-:Y:S01]  /*3530*/  FMUL.FTZ R251, R24, UR4 ;  /* 0x0000000418fb7c20 */ /* 0x000fe20008410000 */
[----:B------:R2:W-:Y:S01]  /*3540*/  MUFU.TANH R53, R60 ;  /* 0x0000003c00357308 */ /* 0x0005e20000002400 */
[----:B---3--:R-:W-:Y:S01]  /*3550*/  FSEL R183, R51, -INF , !P5 ;  /* 0xff80000033b77808 */ /* 0x008fe20006800000 */
[----:B------:R-:W-:Y:S01]  /*3560*/  FMUL.FTZ R25, R25, UR4 ;  /* 0x0000000419197c20 */ /* 0x000fe20008410000 */
[-C--:B------:R-:W-:Y:S01]  /*3570*/  ISETP.GE.AND P5, PT, R5, R37.reuse, PT ;  /* 0x000000250500720c */ /* 0x080fe20003fa6270 */
[----:B------:R-:W-:Y:S01]  /*3580*/  FMUL.FTZ R26, R26, UR4 ;  /* 0x000000041a1a7c20 */ /* 0x000fe20008410000 */
[----:B------:R-:W-:Y:S01]  /*3590*/  LOP3.LUT R24, R38, 0x98, RZ, 0xfc, !PT ;  /* 0x0000009826187812 */ /* 0x000fe200078efcff */
[----:B------:R-:W-:Y:S01]  /*35a0*/  FMUL.FTZ R27, R27, UR4 ;  /* 0x000000041b1b7c20 */ /* 0x000fe20008410000 */
[----:B------:R-:W-:Y:S01]  /*35b0*/  FSEL R68, R46, -INF , !P0 ;  /* 0xff8000002e447808 */ /* 0x000fe20004000000 */
[----:B------:R-:W3:Y:S01]  /*35c0*/  MUFU.TANH R47, R47 ;  /* 0x0000002f002f7308 */ /* 0x000ee20000002400 */
[----:B----4-:R-:W-:Y:S01]  /*35d0*/  FSEL R187, R49, -INF , !P6 ;  /* 0xff80000031bb7808 */ /* 0x010fe20007000000 */
[----:B------:R-:W-:Y:S01]  /*35e0*/  FMUL.FTZ R49, R7, UR4 ;  /* 0x0000000407317c20 */ /* 0x000fe20008410000 */
[----:B------:R-:W-:-:S02]  /*35f0*/  ISETP.GE.AND P6, PT, R4, R37, PT ;  /* 0x000000250400720c */ /* 0x000fc40003fc6270 */
[----:B------:R-:W-:-:S03]  /*3600*/  ISETP.GE.AND P0, PT, R29, R34, PT ;  /* 0x000000221d00720c */ /* 0x000fc60003f06270 */
[----:B------:R-:W4:Y:S01]  /*3610*/  MUFU.TANH R45, R45 ;  /* 0x0000002d002d7308 */ /* 0x000f220000002400 */
[----:B--2---:R-:W-:Y:S01]  /*3620*/  FSEL R60, R50, -INF , !P2 ;  /* 0xff800000323c7808 */ /* 0x004fe20005000000 */
[----:B------:R-:W-:Y:S01]  /*3630*/  HMMA.16816.F32.BF16 R16, R8, R30, R16 ;  /* 0x0000001e0810723c */ /* 0x000fe20000041810 */
[----:B------:R-:W-:Y:S02]  /*3640*/  ISETP.GE.AND P2, PT, R5, R34, PT ;  /* 0x000000220500720c */ /* 0x000fe40003f46270 */
[----:B------:R-:W2:Y:S01]  /*3650*/  LDSM.16.M88.4 R4, [R39+0x4800] ;  /* 0x004800002704783b */ /* 0x000ea20000000200 */
[----:B------:R-:W-:Y:S02]  /*3660*/  FSEL R165, R165, -INF , !P0 ;  /* 0xff800000a5a57808 */ /* 0x000fe40004000000 */
[----:B------:R-:W5:Y:S01]  /*3670*/  MUFU.TANH R44, R44 ;  /* 0x0000002c002c7308 */ /* 0x000f620000002400 */
[----:B---3--:R-:W-:Y:S02]  /*3680*/  FSEL R185, R47, -INF , !P1 ;  /* 0xff8000002fb97808 */ /* 0x008fe40004800000 */
[----:B------:R-:W-:-:S05]  /*3690*/  ISETP.GE.AND P1, PT, R29, R37, PT ;  /* 0x000000251d00720c */ /* 0x000fca0003f26270 */
[----:B------:R-:W3:Y:S01]  /*36a0*/  MUFU.TANH R43, R43 ;  /* 0x0000002b002b7308 */ /* 0x000ee20000002400 */
[----:B----4-:R-:W-:Y:S02]  /*36b0*/  FSEL R177, R45, -INF , !P3 ;  /* 0xff8000002db17808 */ /* 0x010fe40005800000 */
[----:B------:R-:W-:Y:S02]  /*36c0*/  ISETP.GE.AND P3, PT, R28, R37, PT ;  /* 0x000000251c00720c */ /* 0x000fe40003f66270 */
[----:B------:R-:W-:Y:S01]  /*36d0*/  FMUL.FTZ R16, R16, UR4 ;  /* 0x0000000410107c20 */ /* 0x000fe20008410000 */
[----:B------:R-:W-:Y:S01]  /*36e0*/  FMUL.FTZ R17, R17, UR4 ;  /* 0x0000000411117c20 */ /* 0x000fe20008410000 */
[----:B------:R-:W-:Y:S01]  /*36f0*/  FSEL R110, R111, -INF , !P3 ;  /* 0xff8000006f6e7808 */ /* 0x000fe20005800000 */
[----:B------:R-:W4:Y:S01]  /*3700*/  MUFU.TANH R175, R175 ;  /* 0x000000af00af7308 */ /* 0x000f220000002400 */
[----:B-----5:R-:W-:Y:S01]  /*3710*/  FSEL R70, R44, -INF , !P5 ;  /* 0xff8000002c467808 */ /* 0x020fe20006800000 */
[----:B------:R-:W-:Y:S01]  /*3720*/  FMUL.FTZ R46, R18, UR4 ;  /* 0x00000004122e7c20 */ /* 0x000fe20008410000 */
[----:B------:R-:W-:Y:S01]  /*3730*/  ISETP.GE.AND P5, PT, R28, R34, PT ;  /* 0x000000221c00720c */ /* 0x000fe20003fa6270 */
[----:B------:R-:W-:Y:S01]  /*3740*/  FMUL.FTZ R45, R19, UR4 ;  /* 0x00000004132d7c20 */ /* 0x000fe20008410000 */
[----:B-1----:R-:W-:Y:S01]  /*3750*/  HMMA.16816.F32.BF16 R28, R12, R20, RZ ;  /* 0x000000140c1c723c */ /* 0x002fe200000418ff */
[----:B------:R-:W-:-:S02]  /*3760*/  LOP3.LUT R21, R38, 0xa0, RZ, 0xfc, !PT ;  /* 0x000000a026157812 */ /* 0x000fc400078efcff */
[----:B------:R-:W1:Y:S01]  /*3770*/  MUFU.TANH R42, R42 ;  /* 0x0000002a002a7308 */ /* 0x000e620000002400 */
[----:B---3--:R-:W-:Y:S02]  /*3780*/  FSEL R90, R43, -INF , !P6 ;  /* 0xff8000002b5a7808 */ /* 0x008fe40007000000 */
[----:B------:R-:W-:Y:S02]  /*3790*/  ISETP.GE.AND P6, PT, R24, R34, PT ;  /* 0x000000221800720c */ /* 0x000fe40003fc6270 */
[----:B------:R-:W-:Y:S02]  /*37a0*/  LOP3.LUT R20, R38, 0xa1, RZ, 0xfc, !PT ;  /* 0x000000a126147812 */ /* 0x000fe400078efcff */
[----:B------:R-:W-:Y:S01]  /*37b0*/  FSEL R157, R157, -INF , !P5 ;  /* 0xff8000009d9d7808 */ /* 0x000fe20006800000 */
[----:B------:R-:W3:Y:S01]  /*37c0*/  MUFU.TANH R41, R41 ;  /* 0x0000002900297308 */ /* 0x000ee20000002400 */
[----:B----4-:R-:W-:Y:S02]  /*37d0*/  FSEL R175, R175, -INF , !P2 ;  /* 0xff800000afaf7808 */ /* 0x010fe40005000000 */
[----:B------:R-:W-:-:S02]  /*37e0*/  ISETP.GE.AND P2, PT, R24, R37, PT ;  /* 0x000000251800720c */ /* 0x000fc40003f46270 */
[----:B------:R-:W-:Y:S02]  /*37f0*/  LOP3.LUT R24, R38, 0x99, RZ, 0xfc, !PT ;  /* 0x0000009926187812 */ /* 0x000fe400078efcff */
[----:B------:R-:W-:Y:S01]  /*3800*/  FSEL R108, R108, -INF , !P2 ;  /* 0xff8000006c6c7808 */ /* 0x000fe20005000000 */
[----:B------:R-:W-:Y:S01]  /*3810*/  MUFU.TANH R213, R25 ;  /* 0x0000001900d57308 */ /* 0x000fe20000002400 */
[----:B-1----:R-:W-:Y:S01]  /*3820*/  FSEL R171, R42, -INF , !P4 ;  /* 0xff8000002aab7808 */ /* 0x002fe20006000000 */
[----:B--2---:R-:W-:Y:S01]  /*3830*/  HMMA.16816.F32.BF16 R28, R8, R4, R28 ;  /* 0x00000004081c723c */ /* 0x004fe2000004181c */
[-C--:B------:R-:W-:Y:S02]  /*3840*/  ISETP.GE.AND P4, PT, R24, R37.reuse, PT ;  /* 0x000000251800720c */ /* 0x080fe40003f86270 */
[C---:B------:R-:W-:Y:S02]  /*3850*/  ISETP.GE.AND P0, PT, R21.reuse, R37, PT ;  /* 0x000000251500720c */ /* 0x040fe40003f06270 */
[----:B------:R-:W-:Y:S01]  /*3860*/  ISETP.GE.AND P3, PT, R21, R34, PT ;  /* 0x000000221500720c */ /* 0x000fe20003f66270 */
[----:B------:R-:W-:Y:S01]  /*3870*/  MUFU.TANH R48, R26 ;  /* 0x0000001a00307308 */ /* 0x000fe20000002400 */
[----:B---3--:R-:W-:-:S02]  /*3880*/  FSEL R98, R41, -INF , !P1 ;  /* 0xff80000029627808 */ /* 0x008fc40004800000 */
[-C--:B------:R-:W-:Y:S02]  /*3890*/  ISETP.GE.AND P1, PT, R24, R34.reuse, PT ;  /* 0x000000221800720c */ /* 0x080fe40003f26270 */
[C---:B------:R-:W-:Y:S02]  /*38a0*/  ISETP.GE.AND P5, PT, R20.reuse, R37, PT ;  /* 0x000000251400720c */ /* 0x040fe40003fa6270 */
[-C--:B------:R-:W-:Y:S01]  /*38b0*/  ISETP.GE.AND P2, PT, R20, R34.reuse, PT ;  /* 0x000000221400720c */ /* 0x080fe20003f46270 */
[----:B------:R1:W-:Y:S01]  /*38c0*/  MUFU.TANH R47, R27 ;  /* 0x0000001b002f7308 */ /* 0x0003e20000002400 */
[----:B------:R-:W-:Y:S01]  /*38d0*/  HMMA.16816.F32.BF16 R20, R12, R22, RZ ;  /* 0x000000160c14723c */ /* 0x000fe200000418ff */
[----:B------:R-:W-:Y:S02]  /*38e0*/  LOP3.LUT R4, R38, 0xa9, RZ, 0xfc, !PT ;  /* 0x000000a926047812 */ /* 0x000fe400078efcff */
[----:B------:R-:W-:Y:S01]  /*38f0*/  FSEL R104, R104, -INF , !P0 ;  /* 0xff80000068687808 */ /* 0x000fe20004000000 */
[----:B------:R-:W-:Y:S01]  /*3900*/  FMUL.FTZ R179, R29, UR4 ;  /* 0x000000041db37c20 */ /* 0x000fe20008410000 */
[----:B------:R-:W-:Y:S01]  /*3910*/  ISETP.GE.AND P0, PT, R4, R34, PT ;  /* 0x000000220400720c */ /* 0x000fe20003f06270 */
[----:B------:R-:W-:Y:S01]  /*3920*/  FMUL.FTZ R191, R28, UR4 ;  /* 0x000000041cbf7c20 */ /* 0x000fe20008410000 */
[----:B------:R-:W2:Y:S01]  /*3930*/  MUFU.TANH R153, R153 ;  /* 0x0000009900997308 */ /* 0x000ea20000002400 */
[----:B------:R-:W-:Y:S01]  /*3940*/  LOP3.LUT R5, R38, 0xa8, RZ, 0xfc, !PT ;  /* 0x000000a826057812 */ /* 0x000fe200078efcff */
[----:B------:R-:W-:Y:S01]  /*3950*/  FMUL.FTZ R44, R30, UR4 ;  /* 0x000000041e2c7c20 */ /* 0x000fe20008410000 */
[----:B------:R-:W-:Y:S01]  /*3960*/  FSEL R112, R107, -INF , !P4 ;  /* 0xff8000006b707808 */ /* 0x000fe20006000000 */
[----:B------:R-:W-:Y:S01]  /*3970*/  FMUL.FTZ R43, R31, UR4 ;  /* 0x000000041f2b7c20 */ /* 0x000fe20008410000 */
[----:B------:R-:W-:-:S02]  /*3980*/  FSEL R147, R147, -INF , !P3 ;  /* 0xff80000093937808 */ /* 0x000fc40005800000 */
[----:B------:R-:W-:Y:S01]  /*3990*/  FSEL R118, R105, -INF , !P5 ;  /* 0xff80000069767808 */ /* 0x000fe20006800000 */
[----:B------:R-:W3:Y:S01]  /*39a0*/  MUFU.TANH R155, R155 ;  /* 0x0000009b009b7308 */ /* 0x000ee20000002400 */
[----:B-1----:R-:W1:Y:S01]  /*39b0*/  LDSM.16.M88.4 R24, [R40+0x4c00] ;  /* 0x004c00002818783b */ /* 0x002e620000000200 */
[----:B------:R-:W-:Y:S02]  /*39c0*/  ISETP.GE.AND P4, PT, R5, R34, PT ;  /* 0x000000220500720c */ /* 0x000fe40003f86270 */
[----:B------:R-:W-:Y:S01]  /*39d0*/  FSEL R145, R145, -INF , !P2 ;  /* 0xff80000091917808 */ /* 0x000fe20005000000 */
[----:B------:R-:W-:Y:S03]  /*39e0*/  HMMA.16816.F32.BF16 R20, R8, R6, R20 ;  /* 0x000000060814723c */ /* 0x000fe60000041814 */
[----:B------:R-:W4:Y:S01]  /*39f0*/  MUFU.TANH R133, R133 ;  /* 0x0000008500857308 */ /* 0x000f220000002400 */
[----:B--2---:R-:W-:-:S02]  /*3a00*/  FSEL R153, R153, -INF , !P1 ;  /* 0xff80000099997808 */ /* 0x004fc40004800000 */
[-C--:B------:R-:W-:Y:S02]  /*3a10*/  ISETP.GE.AND P1, PT, R4, R37.reuse, PT ;  /* 0x000000250400720c */ /* 0x080fe40003f26270 */
[----:B------:R-:W-:Y:S02]  /*3a20*/  LOP3.LUT R4, R38, 0xb0, RZ, 0xfc, !PT ;  /* 0x000000b026047812 */ /* 0x000fe400078efcff */
[----:B------:R-:W-:Y:S01]  /*3a30*/  FSEL R29, R101, -INF , !P1 ;  /* 0xff800000651d7808 */ /* 0x000fe20004800000 */
[----:B------:R-:W-:Y:S01]  /*3a40*/  MUFU.TANH R201, R16 ;  /* 0x0000001000c97308 */ /* 0x000fe20000002400 */
[C---:B------:R-:W-:Y:S02]  /*3a50*/  ISETP.GE.AND P3, PT, R4.reuse, R37, PT ;  /* 0x000000250400720c */ /* 0x040fe40003f66270 */
[----:B------:R-:W-:Y:S02]  /*3a60*/  ISETP.GE.AND P5, PT, R4, R34, PT ;  /* 0x000000220400720c */ /* 0x000fe40003fa6270 */
[----:B------:R-:W-:-:S02]  /*3a70*/  LOP3.LUT R4, R38, 0xb8, RZ, 0xfc, !PT ;  /* 0x000000b826047812 */ /* 0x000fc400078efcff */
[----:B---3--:R-:W-:Y:S01]  /*3a80*/  FSEL R155, R155, -INF , !P6 ;  /* 0xff8000009b9b7808 */ /* 0x008fe20007000000 */
[----:B------:R2:W-:Y:S01]  /*3a90*/  MUFU.TANH R159, R17 ;  /* 0x00000011009f7308 */ /* 0x0005e20000002400 */
[----:B----4-:R-:W-:Y:S01]  /*3aa0*/  FSEL R133, R133, -INF , !P4 ;  /* 0xff80000085857808 */ /* 0x010fe20006000000 */
[----:B------:R-:W-:Y:S01]  /*3ab0*/  FMUL.FTZ R167, R20, UR4 ;  /* 0x0000000414a77c20 */ /* 0x000fe20008410000 */
[-C--:B------:R-:W-:Y:S01]  /*3ac0*/  ISETP.GE.AND P6, PT, R5, R37.reuse, PT ;  /* 0x000000250500720c */ /* 0x080fe20003fc6270 */
[----:B------:R-:W-:Y:S01]  /*3ad0*/  FMUL.FTZ R117, R21, UR4 ;  /* 0x0000000415757c20 */ /* 0x000fe20008410000 */
[C---:B------:R-:W-:Y:S01]  /*3ae0*/  ISETP.GE.AND P4, PT, R4.reuse, R37, PT ;  /* 0x000000250400720c */ /* 0x040fe20003f86270 */
[----:B------:R-:W-:Y:S01]  /*3af0*/  FMUL.FTZ R41, R23, UR4 ;  /* 0x0000000417297c20 */ /* 0x000fe20008410000 */
[----:B------:R-:W-:Y:S01]  /*3b00*/  ISETP.GE.AND P1, PT, R4, R34, PT ;  /* 0x000000220400720c */ /* 0x000fe20003f26270 */
[----:B------:R-:W3:Y:S01]  /*3b10*/  MUFU.TANH R127, R127 ;  /* 0x0000007f007f7308 */ /* 0x000ee20000002400 */
[----:B------:R-:W-:Y:S01]  /*3b20*/  LOP3.LUT R5, R38, 0xb1, RZ, 0xfc, !PT ;  /* 0x000000b126057812 */ /* 0x000fe200078efcff */
[----:B------:R-:W-:Y:S01]  /*3b30*/  FMUL.FTZ R22, R22, UR4 ;  /* 0x0000000416167c20 */ /* 0x000fe20008410000 */
[----:B------:R-:W-:-:S02]  /*3b40*/  LOP3.LUT R4, R38, 0xb9, RZ, 0xfc, !PT ;  /* 0x000000b926047812 */ /* 0x000fc400078efcff */
[----:B------:R-:W-:Y:S02]  /*3b50*/  FSEL R28, R100, -INF , !P6 ;  /* 0xff800000641c7808 */ /* 0x000fe40007000000 */
[----:B------:R-:W-:Y:S01]  /*3b60*/  FSEL R30, R96, -INF , !P3 ;  /* 0xff800000601e7808 */ /* 0x000fe20005800000 */
[----:B------:R-:W4:Y:S01]  /*3b70*/  MUFU.TANH R103, R103 ;  /* 0x0000006700677308 */ /* 0x000f220000002400 */
[----:B--2---:R2:W5:Y:S01]  /*3b80*/  LDSM.16.M88.4 R16, [R39+0x4c00] ;  /* 0x004c00002710783b */ /* 0x0045620000000200 */
[----:B------:R-:W-:Y:S01]  /*3b90*/  ISETP.GE.AND P2, PT, R5, R37, PT ;  /* 0x000000250500720c */ /* 0x000fe20003f46270 */
[----:B------:R-:W-:-:S04]  /*3ba0*/  DEPBAR.LE SB0, 0x0 ;  /* 0x000080000000791a */ /* 0x000fc80000000000 */
[-C--:B------:R-:W-:Y:S01]  /*3bb0*/  ISETP.GE.AND P6, PT, R5, R34.reuse, PT ;  /* 0x000000220500720c */ /* 0x080fe20003fc6270 */
[----:B------:R-:W5:Y:S01]  /*3bc0*/  MUFU.TANH R99, R99 ;  /* 0x0000006300637308 */ /* 0x000f620000002400 */
[----:B---3--:R-:W-:Y:S02]  /*3bd0*/  FSEL R127, R127, -INF , !P0 ;  /* 0xff8000007f7f7808 */ /* 0x008fe40004000000 */
[C---:B------:R-:W-:Y:S02]  /*3be0*/  ISETP.GE.AND P0, PT, R4.reuse, R37, PT ;  /* 0x000000250400720c */ /* 0x040fe40003f06270 */
[----:B------:R-:W-:Y:S02]  /*3bf0*/  ISETP.GE.AND P3, PT, R4, R34, PT ;  /* 0x000000220400720c */ /* 0x000fe40003f66270 */
[----:B-1----:R-:W-:Y:S01]  /*3c00*/  HMMA.16816.F32.BF16 R4, R12, R24, RZ ;  /* 0x000000180c04723c */ /* 0x002fe200000418ff */
[----:B------:R-:W-:Y:S01]  /*3c10*/  LOP3.LUT R24, R38, 0xc1, RZ, 0xfc, !PT ;  /* 0x000000c126187812 */ /* 0x000fe200078efcff */
[----:B------:R-:W1:Y:S01]  /*3c20*/  MUFU.TANH R52, R52 ;  /* 0x0000003400347308 */ /* 0x000e620000002400 */
[----:B------:R-:W-:-:S02]  /*3c30*/  FSEL R31, R95, -INF , !P2 ;  /* 0xff8000005f1f7808 */ /* 0x000fc40005000000 */
[----:B------:R-:W-:Y:S02]  /*3c40*/  FSEL R109, R109, -INF , !P6 ;  /* 0xff8000006d6d7808 */ /* 0x000fe40007000000 */
[----:B------:R-:W-:Y:S01]  /*3c50*/  ISETP.GE.AND P6, PT, R24, R37, PT ;  /* 0x000000251800720c */ /* 0x000fe20003fc6270 */
[----:B------:R-:W-:Y:S01]  /*3c60*/  HMMA.16816.F32.BF16 R12, R12, R26, RZ ;  /* 0x0000001a0c0c723c */ /* 0x000fe200000418ff */
[C---:B--2---:R-:W-:Y:S01]  /*3c70*/  LOP3.LUT R39, R38.reuse, 0xc0, RZ, 0xfc, !PT ;  /* 0x000000c026277812 */ /* 0x044fe200078efcff */
[----:B------:R-:W2:Y:S01]  /*3c80*/  MUFU.TANH R49, R49 ;  /* 0x0000003100317308 */ /* 0x000ea20000002400 */
[----:B------:R-:W-:Y:S02]  /*3c90*/  LOP3.LUT R25, R38, 0xc8, RZ, 0xfc, !PT ;  /* 0x000000c826197812 */ /* 0x000fe400078efcff */
[----:B------:R-:W-:Y:S02]  /*3ca0*/  ISETP.GE.AND P2, PT, R39, R34, PT ;  /* 0x000000222700720c */ /* 0x000fe40003f46270 */
[----:B------:R-:W-:-:S02]  /*3cb0*/  FSEL R20, R86, -INF , !P4 ;  /* 0xff80000056147808 */ /* 0x000fc40006000000 */
[----:B------:R-:W-:Y:S01]  /*3cc0*/  ISETP.GE.AND P4, PT, R24, R34, PT ;  /* 0x000000221800720c */ /* 0x000fe20003f86270 */
[----:B------:R-:W3:Y:S01]  /*3cd0*/  MUFU.TANH R89, R89 ;  /* 0x0000005900597308 */ /* 0x000ee20000002400 */
[----:B------:R-:W-:Y:S02]  /*3ce0*/  FSEL R111, R93, -INF , !P5 ;  /* 0xff8000005d6f7808 */ /* 0x000fe40006800000 */
[----:B----4-:R-:W-:Y:S02]  /*3cf0*/  FSEL R103, R103, -INF , !P1 ;  /* 0xff80000067677808 */ /* 0x010fe40004800000 */
[----:B------:R-:W-:Y:S02]  /*3d00*/  FSEL R24, R84, -INF , !P0 ;  /* 0xff80000054187808 */ /* 0x000fe40004000000 */
[----:B------:R-:W-:Y:S01]  /*3d10*/  FSEL R97, R97, -INF , !P2 ;  /* 0xff80000061617808 */ /* 0x000fe20005000000 */
[----:B-----5:R-:W-:Y:S01]  /*3d20*/  HMMA.16816.F32.BF16 R4, R8, R16, R4 ;  /* 0x000000100804723c */ /* 0x020fe20000041804 */
[----:B------:R-:W4:Y:S01]  /*3d30*/  MUFU.TANH R251, R251 ;  /* 0x000000fb00fb7308 */ /* 0x000f220000002400 */
[----:B------:R-:W-:-:S02]  /*3d40*/  LOP3.LUT R16, R38, 0xd0, RZ, 0xfc, !PT ;  /* 0x000000d026107812 */ /* 0x000fc400078efcff */
[----:B------:R-:W-:Y:S02]  /*3d50*/  FSEL R21, R74, -INF , !P6 ;  /* 0xff8000004a157808 */ /* 0x000fe40007000000 */
[-C--:B------:R-:W-:Y:S02]  /*3d60*/  ISETP.GE.AND P5, PT, R39, R37.reuse, PT ;  /* 0x000000252700720c */ /* 0x080fe40003fa6270 */
[CC--:B------:R-:W-:Y:S01]  /*3d70*/  ISETP.GE.AND P1, PT, R25.reuse, R37.reuse, PT ;  /* 0x000000251900720c */ /* 0x0c0fe20003f26270 */
[----:B------:R-:W5:Y:S01]  /*3d80*/  MUFU.TANH R46, R46 ;  /* 0x0000002e002e7308 */ /* 0x000f620000002400 */
[-C--:B------:R-:W-:Y:S01]  /*3d90*/  ISETP.GE.AND P0, PT, R25, R34.reuse, PT ;  /* 0x000000221900720c */ /* 0x080fe20003f06270 */
[----:B------:R-:W-:Y:S01]  /*3da0*/  HMMA.16816.F32.BF16 R12, R8, R18, R12 ;  /* 0x00000012080c723c */ /* 0x000fe2000004180c */
[C---:B------:R-:W-:Y:S02]  /*3db0*/  ISETP.GE.AND P2, PT, R16.reuse, R37, PT ;  /* 0x000000251000720c */ /* 0x040fe40003f46270 */
[----:B------:R-:W-:-:S02]  /*3dc0*/  ISETP.GE.AND P6, PT, R16, R34, PT ;  /* 0x000000221000720c */ /* 0x000fc40003fc6270 */
[C---:B------:R-:W-:Y:S01]  /*3dd0*/  LOP3.LUT R25, R38.reuse, 0xc9, RZ, 0xfc, !PT ;  /* 0x000000c926197812 */ /* 0x040fe200078efcff */
[----:B------:R-:W5:Y:S01]  /*3de0*/  MUFU.TANH R45, R45 ;  /* 0x0000002d002d7308 */ /* 0x000f620000002400 */
[----:B------:R-:W-:Y:S01]  /*3df0*/  LOP3.LUT R16, R38, 0xd1, RZ, 0xfc, !PT ;  /* 0x000000d126107812 */ /* 0x000fe200078efcff */
[----:B------:R-:W-:Y:S01]  /*3e00*/  FMUL.FTZ R5, R5, UR4 ;  /* 0x0000000405057c20 */ /* 0x000fe20008410000 */
[----:B------:R-:W-:Y:S01]  /*3e10*/  FSEL R99, R99, -INF , !P3 ;  /* 0xff80000063637808 */ /* 0x000fe20005800000 */
[----:B------:R-:W-:Y:S01]  /*3e20*/  FMUL.FTZ R4, R4, UR4 ;  /* 0x0000000404047c20 */ /* 0x000fe20008410000 */
[----:B------:R-:W-:Y:S01]  /*3e30*/  FSEL R17, R72, -INF , !P5 ;  /* 0xff80000048117808 */ /* 0x000fe20006800000 */
[----:B------:R-:W-:Y:S01]  /*3e40*/  FMUL.FTZ R6, R6, UR4 ;  /* 0x0000000406067c20 */ /* 0x000fe20008410000 */
[----:B------:R-:W-:Y:S01]  /*3e50*/  FSEL R95, R76, -INF , !P4 ;  /* 0xff8000004c5f7808 */ /* 0x000fe20006000000 */
[----:B------:R-:W5:Y:S01]  /*3e60*/  MUFU.TANH R191, R191 ;  /* 0x000000bf00bf7308 */ /* 0x000f620000002400 */
[----:B------:R-:W-:Y:S01]  /*3e70*/  FSEL R23, R53, -INF , !P1 ;  /* 0xff80000035177808 */ /* 0x000fe20004800000 */
[----:B------:R-:W-:Y:S01]  /*3e80*/  FMUL.FTZ R7, R7, UR4 ;  /* 0x0000000407077c20 */ /* 0x000fe20008410000 */
[----:B------:R-:W-:-:S02]  /*3e90*/  ISETP.GE.AND P3, PT, R25, R37, PT ;  /* 0x000000251900720c */ /* 0x000fc40003f66270 */
[-C--:B------:R-:W-:Y:S01]  /*3ea0*/  ISETP.GE.AND P5, PT, R25, R34.reuse, PT ;  /* 0x000000221900720c */ /* 0x080fe20003fa6270 */
[----:B------:R-:W-:Y:S01]  /*3eb0*/  FMUL.FTZ R12, R12, UR4 ;  /* 0x000000040c0c7c20 */ /* 0x000fe20008410000 */
[C---:B------:R-:W-:Y:S01]  /*3ec0*/  ISETP.GE.AND P4, PT, R16.reuse, R37, PT ;  /* 0x000000251000720c */ /* 0x040fe20003f86270 */
[----:B------:R-:W-:Y:S01]  /*3ed0*/  MUFU.TANH R179, R179 ;  /* 0x000000b300b37308 */ /* 0x000fe20000002400 */
[----:B------:R-:W-:Y:S01]  /*3ee0*/  ISETP.GE.AND P1, PT, R16, R34, PT ;  /* 0x000000221000720c */ /* 0x000fe20003f26270 */
[----:B------:R-:W-:Y:S01]  /*3ef0*/  FMUL.FTZ R13, R13, UR4 ;  /* 0x000000040d0d7c20 */ /* 0x000fe20008410000 */
[C---:B------:R-:W-:Y:S02]  /*3f00*/  LOP3.LUT R26, R38.reuse, 0xd8, RZ, 0xfc, !PT ;  /* 0x000000d8261a7812 */ /* 0x040fe400078efcff */
[C---:B------:R-:W-:Y:S02]  /*3f10*/  LOP3.LUT R16, R38.reuse, 0xd9, RZ, 0xfc, !PT ;  /* 0x000000d926107812 */ /* 0x040fe400078efcff */
[----:B------:R-:W-:Y:S01]  /*3f20*/  LOP3.LUT R9, R38, 0xe0, RZ, 0xfc, !PT ;  /* 0x000000e026097812 */ /* 0x000fe200078efcff */
[----:B------:R-:W5:Y:S01]  /*3f30*/  MUFU.TANH R44, R44 ;  /* 0x0000002c002c7308 */ /* 0x000f620000002400 */
[----:B-1----:R-:W-:-:S02]  /*3f40*/  FSEL R25, R52, -INF , !P3 ;  /* 0xff80000034197808 */ /* 0x002fc40005800000 */
[----:B--2---:R-:W-:Y:S02]  /*3f50*/  FSEL R49, R49, -INF , !P5 ;  /* 0xff80000031317808 */ /* 0x004fe40006800000 */
[----:B---3--:R-:W-:Y:S02]  /*3f60*/  FSEL R89, R89, -INF , !P0 ;  /* 0xff80000059597808 */ /* 0x008fe40004000000 */
[----:B------:R-:W-:Y:S01]  /*3f70*/  ISETP.GE.AND P3, PT, R26, R34, PT ;  /* 0x000000221a00720c */ /* 0x000fe20003f66270 */
[----:B------:R-:W1:Y:S01]  /*3f80*/  MUFU.TANH R43, R43 ;  /* 0x0000002b002b7308 */ /* 0x000e620000002400 */
[----:B------:R-:W-:Y:S02]  /*3f90*/  ISETP.GE.AND P5, PT, R16, R37, PT ;  /* 0x000000251000720c */ /* 0x000fe40003fa6270 */
[----:B----4-:R-:W-:Y:S02]  /*3fa0*/  FSEL R251, R251, -INF , !P2 ;  /* 0xff800000fbfb7808 */ /* 0x010fe40005000000 */
[----:B------:R-:W-:-:S02]  /*3fb0*/  FSEL R48, R48, -INF , !P6 ;  /* 0xff80000030307808 */ /* 0x000fc40007000000 */
[-C--:B------:R-:W-:Y:S01]  /*3fc0*/  ISETP.GE.AND P0, PT, R26, R37.reuse, PT ;  /* 0x000000251a00720c */ /* 0x080fe20003f06270 */
[----:B------:R-:W2:Y:S01]  /*3fd0*/  MUFU.TANH R167, R167 ;  /* 0x000000a700a77308 */ /* 0x000ea20000002400 */
[----:B------:R-:W-:Y:S02]  /*3fe0*/  ISETP.GE.AND P2, PT, R16, R34, PT ;  /* 0x000000221000720c */ /* 0x000fe40003f46270 */
[----:B------:R-:W-:Y:S02]  /*3ff0*/  LOP3.LUT R8, R38, 0xe1, RZ, 0xfc, !PT ;  /* 0x000000e126087812 */ /* 0x000fe400078efcff */
[----:B------:R-:W-:Y:S02]  /*4000*/  ISETP.GE.AND P6, PT, R9, R37, PT ;  /* 0x000000250900720c */ /* 0x000fe40003fc6270 */
[----:B------:R-:W-:Y:S01]  /*4010*/  FSEL R213, R213, -INF , !P4 ;  /* 0xff800000d5d57808 */ /* 0x000fe20006000000 */
[----:B------:R3:W4:Y:S01]  /*4020*/  MUFU.TANH R52, R5 ;  /* 0x0000000500347308 */ /* 0x0007220000002400 */
[----:B------:R-:W-:-:S02]  /*4030*/  FSEL R47, R47, -INF , !P1 ;  /* 0xff8000002f2f7808 */ /* 0x000fc40004800000 */
[----:B-----5:R-:W-:Y:S02]  /*4040*/  FSEL R46, R46, -INF , !P3 ;  /* 0xff8000002e2e7808 */ /* 0x020fe40005800000 */
[----:B------:R-:W-:Y:S02]  /*4050*/  FSEL R159, R159, -INF , !P5 ;  /* 0xff8000009f9f7808 */ /* 0x000fe40006800000 */
[----:B------:R-:W-:Y:S01]  /*4060*/  ISETP.GE.AND P4, PT, R9, R34, PT ;  /* 0x000000220900720c */ /* 0x000fe20003f86270 */
[----:B------:R5:W-:Y:S01]  /*4070*/  MUFU.TANH R53, R4 ;  /* 0x0000000400357308 */ /* 0x000be20000002400 */
[----:B------:R-:W-:Y:S02]  /*4080*/  ISETP.GE.AND P1, PT, R8, R37, PT ;  /* 0x000000250800720c */ /* 0x000fe40003f26270 */
[----:B------:R-:W-:Y:S02]  /*4090*/  FSEL R201, R201, -INF , !P0 ;  /* 0xff800000c9c97808 */ /* 0x000fe40004000000 */
[----:B------:R-:W-:-:S02]  /*40a0*/  FSEL R45, R45, -INF , !P2 ;  /* 0xff8000002d2d7808 */ /* 0x000fc40005000000 */
[----:B------:R-:W-:Y:S01]  /*40b0*/  FSEL R191, R191, -INF , !P6 ;  /* 0xff800000bfbf7808 */ /* 0x000fe20007000000 */
[----:B------:R-:W-:Y:S01]  /*40c0*/  MUFU.TANH R117, R117 ;  /* 0x0000007500757308 */ /* 0x000fe20000002400 */
[----:B---3--:R-:W-:Y:S02]  /*40d0*/  LOP3.LUT R5, R38, 0xe8, RZ, 0xfc, !PT ;  /* 0x000000e826057812 */ /* 0x008fe400078efcff */
[-C--:B------:R-:W-:Y:S02]  /*40e0*/  ISETP.GE.AND P0, PT, R8, R34.reuse, PT ;  /* 0x000000220800720c */ /* 0x080fe40003f06270 */
[C---:B------:R-:W-:Y:S02]  /*40f0*/  ISETP.GE.AND P3, PT, R5.reuse, R37, PT ;  /* 0x000000250500720c */ /* 0x040fe40003f66270 */
[----:B------:R-:W-:Y:S01]  /*4100*/  ISETP.GE.AND P5, PT, R5, R34, PT ;  /* 0x000000220500720c */ /* 0x000fe20003fa6270 */
[----:B------:R-:W3:Y:S01]  /*4110*/  MUFU.TANH R42, R22 ;  /* 0x00000016002a7308 */ /* 0x000ee20000002400 */
[----:B-----5:R-:W-:-:S02]  /*4120*/  LOP3.LUT R4, R38, 0xe9, RZ, 0xfc, !PT ;  /* 0x000000e926047812 */ /* 0x020fc400078efcff */
[----:B------:R-:W-:Y:S02]  /*4130*/  LOP3.LUT R5, R38, 0xf0, RZ, 0xfc, !PT ;  /* 0x000000f026057812 */ /* 0x000fe400078efcff */
[C---:B------:R-:W-:Y:S02]  /*4140*/  ISETP.GE.AND P2, PT, R4.reuse, R37, PT ;  /* 0x000000250400720c */ /* 0x040fe40003f46270 */
[----:B------:R-:W-:Y:S01]  /*4150*/  ISETP.GE.AND P6, PT, R4, R34, PT ;  /* 0x000000220400720c */ /* 0x000fe20003fc6270 */
[----:B------:R-:W5:Y:S01]  /*4160*/  MUFU.TANH R41, R41 ;  /* 0x0000002900297308 */ /* 0x000f620000002400 */
[----:B------:R-:W-:Y:S02]  /*4170*/  LOP3.LUT R4, R38, 0xf1, RZ, 0xfc, !PT ;  /* 0x000000f126047812 */ /* 0x000fe400078efcff */
[----:B------:R-:W-:Y:S02]  /*4180*/  FSEL R44, R44, -INF , !P4 ;  /* 0xff8000002c2c7808 */ /* 0x000fe40006000000 */
[----:B------:R-:W-:-:S02]  /*4190*/  FSEL R179, R179, -INF , !P1 ;  /* 0xff800000b3b37808 */ /* 0x000fc40004800000 */
[CC--:B------:R-:W-:Y:S01]  /*41a0*/  ISETP.GE.AND P4, PT, R5.reuse, R37.reuse, PT ;  /* 0x000000250500720c */ /* 0x0c0fe20003f86270 */
[----:B------:R5:W5:Y:S01]  /*41b0*/  MUFU.TANH R40, R6 ;  /* 0x0000000600287308 */ /* 0x000b620000002400 */
[-C--:B------:R-:W-:Y:S01]  /*41c0*/  ISETP.GE.AND P1, PT, R5, R34.reuse, PT ;  /* 0x000000220500720c */ /* 0x080fe20003f26270 */
[----:B------:R-:W-:Y:S01]  /*41d0*/  FMUL.FTZ R5, R14, UR4 ;  /* 0x000000040e057c20 */ /* 0x000fe20008410000 */
[----:B-1----:R-:W-:Y:S02]  /*41e0*/  FSEL R43, R43, -INF , !P0 ;  /* 0xff8000002b2b7808 */ /* 0x002fe40004000000 */
[----:B--2---:R-:W-:Y:S02]  /*41f0*/  FSEL R167, R167, -INF , !P3 ;  /* 0xff800000a7a77808 */ /* 0x004fe40005800000 */
[C---:B------:R-:W-:Y:S01]  /*4200*/  ISETP.GE.AND P0, PT, R4.reuse, R37, PT ;  /* 0x000000250400720c */ /* 0x040fe20003f06270 */
[----:B------:R-:W1:Y:S01]  /*4210*/  MUFU.TANH R5, R5 ;  /* 0x0000000500057308 */ /* 0x000e620000002400 */
[----:B------:R-:W-:Y:S01]  /*4220*/  ISETP.GE.AND P3, PT, R4, R34, PT ;  /* 0x000000220400720c */ /* 0x000fe20003f66270 */
[----:B------:R-:W-:Y:S01]  /*4230*/  FMUL.FTZ R4, R15, UR4 ;  /* 0x000000040f047c20 */ /* 0x000fe20008410000 */
[----:B----4-:R-:W-:-:S02]  /*4240*/  FSEL R52, R52, -INF , !P0 ;  /* 0xff80000034347808 */ /* 0x010fc40004000000 */
[----:B------:R-:W-:Y:S02]  /*4250*/  ISETP.NE.AND P0, PT, R36, 0x1, PT ;  /* 0x000000012400780c */ /* 0x000fe40003f05270 */
[----:B---3--:R-:W-:Y:S01]  /*4260*/  FSEL R42, R42, -INF , !P5 ;  /* 0xff8000002a2a7808 */ /* 0x008fe20006800000 */
[----:B------:R-:W-:Y:S01]  /*4270*/  MUFU.TANH R2, R2 ;  /* 0x0000000200027308 */ /* 0x000fe20000002400 */
[----:B-----5:R-:W-:Y:S02]  /*4280*/  LOP3.LUT R6, R38, 0xf8, RZ, 0xfc, !PT ;  /* 0x000000f826067812 */ /* 0x020fe400078efcff */
[----:B------:R-:W-:Y:S02]  /*4290*/  FSEL R117, R117, -INF , !P2 ;  /* 0xff80000075757808 */ /* 0x000fe40005000000 */
[C---:B------:R-:W-:Y:S02]  /*42a0*/  ISETP.GE.AND P5, PT, R6.reuse, R37, PT ;  /* 0x000000250600720c */ /* 0x040fe40003fa6270 */
[----:B------:R-:W-:Y:S01]  /*42b0*/  ISETP.GE.AND P2, PT, R6, R34, PT ;  /* 0x000000220600720c */ /* 0x000fe20003f46270 */
[----:B------:R-:W2:Y:S01]  /*42c0*/  MUFU.TANH R39, R7 ;  /* 0x0000000700277308 */ /* 0x000ea20000002400 */
[----:B------:R-:W-:-:S02]  /*42d0*/  LOP3.LUT R6, R38, 0xf9, RZ, 0xfc, !PT ;  /* 0x000000f926067812 */ /* 0x000fc400078efcff */
[----:B------:R-:W-:Y:S02]  /*42e0*/  FSEL R41, R41, -INF , !P6 ;  /* 0xff80000029297808 */ /* 0x000fe40007000000 */
[----:B------:R-:W-:Y:S02]  /*42f0*/  FSEL R53, R53, -INF , !P4 ;  /* 0xff80000035357808 */ /* 0x000fe40006000000 */
[----:B------:R-:W-:Y:S01]  /*4300*/  FSEL R40, R40, -INF , !P1 ;  /* 0xff80000028287808 */ /* 0x000fe20004800000 */
[----:B------:R-:W3:Y:S01]  /*4310*/  MUFU.TANH R51, R12 ;  /* 0x0000000c00337308 */ /* 0x000ee20000002400 */
[----:B------:R-:W-:Y:S01]  /*4320*/  BAR.SYNC.DEFER_BLOCKING 0x0 ;  /* 0x0000000000007b1d */ /* 0x000fe20000010000 */
[-C--:B------:R-:W-:Y:S02]  /*4330*/  ISETP.GE.AND P6, PT, R38, R37.reuse, PT ;  /* 0x000000252600720c */ /* 0x080fe40003fc6270 */
[C---:B------:R-:W-:Y:S02]  /*4340*/  ISETP.GE.AND P4, PT, R6.reuse, R37, PT ;  /* 0x000000250600720c */ /* 0x040fe40003f86270 */
[----:B------:R-:W-:-:S02]  /*4350*/  ISETP.GE.AND P1, PT, R6, R34, PT ;  /* 0x000000220600720c */ /* 0x000fc40003f26270 */
[----:B------:R-:W4:Y:S01]  /*4360*/  MUFU.TANH R50, R13 ;  /* 0x0000000d00327308 */ /* 0x000f220000002400 */
[----:B-1----:R-:W-:Y:S02]  /*4370*/  FSEL R38, R5, -INF , !P2 ;  /* 0xff80000005267808 */ /* 0x002fe40005000000 */
[----:B--2---:R-:W-:Y:S02]  /*4380*/  FSEL R39, R39, -INF , !P3 ;  /* 0xff80000027277808 */ /* 0x004fe40005800000 */
[----:B------:R-:W-:-:S03]  /*4390*/  FSEL R5, R2, -INF , !P6 ;  /* 0xff80000002057808 */ /* 0x000fc60007000000 */
[----:B------:R-:W1:Y:S01]  /*43a0*/  MUFU.TANH R4, R4 ;  /* 0x0000000400047308 */ /* 0x000e620000002400 */
[----:B---3--:R-:W-:Y:S02]  /*43b0*/  FSEL R51, R51, -INF , !P5 ;  /* 0xff80000033337808 */ /* 0x008fe40006800000 */
[----:B----4-:R-:W-:Y:S02]  /*43c0*/  FSEL R50, R50, -INF , !P4 ;  /* 0xff80000032327808 */ /* 0x010fe40006000000 */
[----:B-1----:R-:W-:Y:S01]  /*43d0*/  FSEL R37, R4, -INF , !P1 ;  /* 0xff80000004257808 */ /* 0x002fe20004800000 */
        /* <DEDUP_REMOVED lines=14> */
.L_x_1352:
        /* <DEDUP_REMOVED lines=58> */
.L_x_1353:
        /* <DEDUP_REMOVED lines=26> */
.L_x_1351:
[----:B------:R-:W-:Y:S01]  /*4a00*/  FMNMX3.FTZ R0, R5, R79, R77, !PT ;  /* 0x0000004f05007276 */ /* 0x000fe2000781004d */
[----:B------:R-:W2:Y:S01]  /*4a10*/  LDCU UR4, c[0x0][0x45c] ;  /* 0x00008b80ff0477ac */ /* 0x000ea20008000800 */
[----:B------:R-:W-:Y:S02]  /*4a20*/  LEA R150, R3, UR5, 0x1 ;  /* 0x0000000503967c11 */ /* 0x000fe4000f8e08ff */
[----:B------:R-:W-:Y:S02]  /*4a30*/  FMNMX3.FTZ R0, R0, R75, R73, !PT ;  /* 0x0000004b00007276 */ /* 0x000fe40007810049 */
[----:B------:R-:W-:Y:S02]  /*4a40*/  IADD3 R3, PT, PT, R219, R150, RZ ;  /* 0x00000096db037210 */ /* 0x000fe40007ffe0ff */
[----:B------:R-:W-:-:S03]  /*4a50*/  FMNMX3.FTZ R0, R0, R71, R69, !PT ;  /* 0x0000004700007276 */ /* 0x000fc60007810045 */
[----:B-1----:R-:W-:Y:S01]  /*4a60*/  LDSM.16.MT88.4 R12, [R3+0x5000] ;  /* 0x00500000030c783b */ /* 0x002fe20000004200 */
        /* <DEDUP_REMOVED lines=54> */
[----:B------:R-:W-:Y:S01]  /*4dd0*/  MUFU.EX2 R139, R139 ;  /* 0x0000008b008b7308 */ /* 0x000fe20000000800 */
[--C-:B------:R-:W-:Y:S01]  /*4de0*/  FFMA.FTZ R101, R57, UR4, -R88.reuse ;  /* 0x0000000439657c23 */ /* 0x100fe20008010858 */
[----:B------:R-:W-:Y:S01]  /*4df0*/  FMNMX3.FTZ R0, R0, R173, R181, !PT ;  /* 0x000000ad00007276 */ /* 0x000fe200078100b5 */
[--C-:B------:R-:W-:Y:S01]  /*4e00*/  FFMA.FTZ R57, R17, UR4, -R88.reuse ;  /* 0x0000000411397c23 */ /* 0x100fe20008010858 */
[--C-:B------:R-:W-:Y:S01]  /*4e10*/  FFMA.FTZ R72, R68, UR4, -R88.reuse ;  /* 0x0000000444487c23 */ /* 0x100fe20008010858 */
[----:B------:R-:W-:Y:S01]  /*4e20*/  LDSM.16.MT88.4 R16, [R150+0x5400] ;  /* 0x005400009610783b */ /* 0x000fe20000004200 */
[----:B------:R-:W-:Y:S01]  /*4e30*/  FMNMX3.FTZ R0, R0, R189, R183, !PT ;  /* 0x000000bd00007276 */ /* 0x000fe200078100b7 */
[--C-:B------:R-:W-:Y:S01]  /*4e40*/  FFMA.FTZ R79, R66, UR4, -R88.reuse ;  /* 0x00000004424f7c23 */ /* 0x100fe20008010858 */
[----:B------:R-:W1:Y:S01]  /*4e50*/  MUFU.EX2 R126, R126 ;  /* 0x0000007e007e7308 */ /* 0x000e620000000800 */
        /* <DEDUP_REMOVED lines=15> */
[----:B------:R-:W2:Y:S01]  /*4f50*/  MUFU.EX2 R116, R116 ;  /* 0x0000007400747308 */ /* 0x000ea20000000800 */
        /* <DEDUP_REMOVED lines=14> */
[----:B------:R-:W-:Y:S01]  /*5040*/  LDSM.16.MT88.4 R28, [R3+0x5400] ;  /* 0x00540000031c783b */ /* 0x000fe20000004200 */
[----:B-1----:R-:W-:Y:S01]  /*5050*/  F2FP.BF16.F32.PACK_AB R20, R126, R139 ;  /* 0x0000008b7e14723e */ /* 0x002fe200000010ff */
[----:B------:R-:W-:Y:S01]  /*5060*/  MUFU.EX2 R129, R129 ;  /* 0x0000008100817308 */ /* 0x000fe20000000800 */
[----:B------:R-:W-:Y:S01]  /*5070*/  FMNMX3.FTZ R0, R0, R99, R97, !PT ;  /* 0x0000006300007276 */ /* 0x000fe20007810061 */
[--C-:B------:R-:W-:Y:S01]  /*5080*/  FFMA.FTZ R107, R65, UR4, -R88.reuse ;  /* 0x00000004416b7c23 */ /* 0x100fe20008010858 */
[----:B--2---:R-:W-:Y:S01]  /*5090*/  F2FP.BF16.F32.PACK_AB R22, R116, R135 ;  /* 0x000000877416723e */ /* 0x004fe200000010ff */
[--C-:B------:R-:W-:Y:S01]  /*50a0*/  FFMA.FTZ R71, R70, UR4, -R88.reuse ;  /* 0x0000000446477c23 */ /* 0x100fe20008010858 */
        /* <DEDUP_REMOVED lines=26> */
[--C-:B------:R-:W-:Y:S01]  /*5250*/  FFMA.FTZ R83, R239, UR4, -R88.reuse ;  /* 0x00000004ef537c23 */ /* 0x100fe20008010858 */
[----:B------:R-:W-:Y:S01]  /*5260*/  MUFU.EX2 R107, R107 ;  /* 0x0000006b006b7308 */ /* 0x000fe20000000800 */
[----:B------:R-:W-:Y:S01]  /*5270*/  FMNMX.FTZ R0, R37, R0, !PT ;  /* 0x0000000025007209 */ /* 0x000fe20007810000 */
[--C-:B------:R-:W-:Y:S01]  /*5280*/  FFMA.FTZ R82, R243, UR4, -R88.reuse ;  /* 0x00000004f3527c23 */ /* 0x100fe20008010858 */
[--C-:B------:R-:W-:Y:S01]  /*5290*/  FFMA.FTZ R81, R247, UR4, -R88.reuse ;  /* 0x00000004f7517c23 */ /* 0x100fe20008010858 */
[--C-:B------:R-:W-:Y:S01]  /*52a0*/  FFMA.FTZ R80, R249, UR4, -R88.reuse ;  /* 0x00000004f9507c23 */ /* 0x100fe20008010858 */
[----:B------:R-:W-:Y:S01]  /*52b0*/  FFMA.FTZ R69, R98, UR4, -R88 ;  /* 0x0000000462457c23 */ /* 0x000fe20008010858 */
[----:B------:R-:W1:Y:S01]  /*52c0*/  SHFL.BFLY PT, R5, R0, 0x2, 0x1f ;  /* 0x0c401f0000057f89 */ /* 0x000e6200000e0000 */
[----:B------:R-:W-:Y:S01]  /*52d0*/  FADD.FTZ R164, R139, R126 ;  /* 0x0000007e8ba47221 */ /* 0x000fe20000010000 */
[----:B------:R-:W-:Y:S01]  /*52e0*/  MUFU.EX2 R102, R102 ;  /* 0x0000006600667308 */ /* 0x000fe20000000800 */
[--C-:B------:R-:W-:Y:S01]  /*52f0*/  FFMA.FTZ R98, R251, UR4, -R88.reuse ;  /* 0x00000004fb627c23 */ /* 0x100fe20008010858 */
[----:B------:R-:W-:Y:S01]  /*5300*/  FFMA.FTZ R130, R201, UR4, -R88 ;  /* 0x00000004c9827c23 */ /* 0x000fe20008010858 */
[----:B------:R-:W-:Y:S01]  /*5310*/  FADD.FTZ R135, R135, R164 ;  /* 0x000000a487877221 */ /* 0x000fe20000010000 */
[--C-:B------:R-:W-:Y:S01]  /*5320*/  FFMA.FTZ R159, R159, UR4, -R88.reuse ;  /* 0x000000049f9f7c23 */ /* 0x100fe20008010858 */
[--C-:B------:R-:W-:Y:S01]  /*5330*/  FFMA.FTZ R152, R191, UR4, -R88.reuse ;  /* 0x00000004bf987c23 */ /* 0x100fe20008010858 */
[--C-:B------:R-:W-:Y:S01]  /*5340*/  FFMA.FTZ R179, R179, UR4, -R88.reuse ;  /* 0x00000004b3b37c23 */ /* 0x100fe20008010858 */
[----:B------:R-:W-:Y:S01]  /*5350*/  FADD.FTZ R116, R116, R135 ;  /* 0x0000008774747221 */ /* 0x000fe20000010000 */
[----:B------:R-:W-:Y:S01]  /*5360*/  MUFU.EX2 R105, R105 ;  /* 0x0000006900697308 */ /* 0x000fe20000000800 */
[--C-:B------:R-:W-:Y:S01]  /*5370*/  FFMA.FTZ R156, R167, UR4, -R88.reuse ;  /* 0x00000004a79c7c23 */ /* 0x100fe20008010858 */
[----:B------:R-:W-:-:S06]  /*5380*/  FFMA.FTZ R52, R52, UR4, -R88 ;  /* 0x0000000434347c23 */ /* 0x000fcc0008010858 */
        /* <DEDUP_REMOVED lines=25> */
[----:B------:R-:W2:Y:S01]  /*5520*/  LDSM.16.MT88.4 R32, [R150+0x5800] ;  /* 0x005800009620783b */ /* 0x000ea20000004200 */
        /* <DEDUP_REMOVED lines=34> */
[----:B------:R-:W-:Y:S01]  /*5750*/  FFMA.FTZ R160, R153, UR4, -R54 ;  /* 0x0000000499a07c23 */ /* 0x000fe20008010836 */
[----:B------:R-:W3:Y:S01]  /*5760*/  MUFU.EX2 R112, R112 ;  /* 0x0000007000707308 */ /* 0x000ee20000000800 */
[C---:B----4-:R-:W-:Y:S01]  /*5770*/  F2FP.BF16.F32.PACK_AB R23, R120.reuse, R131 ;  /* 0x000000837817723e */ /* 0x050fe200000010ff */
[----:B------:R-:W-:Y:S01]  /*5780*/  FADD.FTZ R126, R137, R122 ;  /* 0x0000007a897e7221 */ /* 0x000fe20000010000 */
[--C-:B------:R-:W-:Y:S01]  /*5790*/  FFMA.FTZ R147, R147, UR4, -R54.reuse ;  /* 0x0000000493937c23 */ /* 0x100fe20008010836 */
[--C-:B------:R-:W-:Y:S01]  /*57a0*/  FFMA.FTZ R162, R145, UR4, -R54.reuse ;  /* 0x0000000491a27c23 */ /* 0x100fe20008010836 */
[----:B------:R-:W-:Y:S01]  /*57b0*/  FFMA.FTZ R127, R127, UR4, -R54 ;  /* 0x000000047f7f7c23 */ /* 0x000fe20008010836 */
[----:B------:R-:W-:Y:S01]  /*57c0*/  FADD.FTZ R131, R131, R126 ;  /* 0x0000007e83837221 */ /* 0x000fe20000010000 */
[--C-:B------:R-:W-:Y:S01]  /*57d0*/  FFMA.FTZ R133, R133, UR4, -R54.reuse ;  /* 0x0000000485857c23 */ /* 0x100fe20008010836 */
[----:B------:R-:W-:Y:S01]  /*57e0*/  MUFU.EX2 R110, R110 ;  /* 0x0000006e006e7308 */ /* 0x000fe20000000800 */
[C---:B-1----:R-:W-:Y:S01]  /*57f0*/  HMMA.16816.F32.BF16 R8, R20.reuse, R4, RZ ;  /* 0x000000041408723c */ /* 0x042fe200000418ff */
[----:B------:R-:W-:Y:S01]  /*5800*/  FADD.FTZ R120, R120, R131 ;  /* 0x0000008378787221 */ /* 0x000fe20000010000 */
[--C-:B------:R-:W-:Y:S01]  /*5810*/  FFMA.FTZ R99, R99, UR4, -R54.reuse ;  /* 0x0000000463637c23 */ /* 0x100fe20008010836 */
[--C-:B------:R-:W-:Y:S01]  /*5820*/  FFMA.FTZ R111, R111, UR4, -R54.reuse ;  /* 0x000000046f6f7c23 */ /* 0x100fe20008010836 */
[--C-:B------:R-:W-:Y:S01]  /*5830*/  FFMA.FTZ R103, R103, UR4, -R54.reuse ;  /* 0x0000000467677c23 */ /* 0x100fe20008010836 */
[--C-:B------:R-:W-:Y:S01]  /*5840*/  FFMA.FTZ R89, R89, UR4, -R54.reuse ;  /* 0x0000000459597c23 */ /* 0x100fe20008010836 */
[--C-:B------:R-:W-:Y:S01]  /*5850*/  FFMA.FTZ R97, R97, UR4, -R54.reuse ;  /* 0x0000000461617c23 */ /* 0x100fe20008010836 */
[----:B------:R-:W1:Y:S01]  /*5860*/  MUFU.EX2 R123, R123 ;  /* 0x0000007b007b7308 */ /* 0x000e620000000800 */
[C---:B------:R-:W-:Y:S01]  /*5870*/  HMMA.16816.F32.BF16 R4, R20.reuse, R6, RZ ;  /* 0x000000061404723c */ /* 0x040fe200000418ff */
[----:B------:R-:W-:Y:S01]  /*5880*/  FFMA.FTZ R95, R95, UR4, -R54 ;  /* 0x000000045f5f7c23 */ /* 0x000fe20008010836 */
[----:B------:R-:W-:Y:S01]  /*5890*/  FFMA.FTZ R115, R213, UR4, -R88 ;  /* 0x00000004d5737c23 */ /* 0x000fe20008010858 */
[--C-:B------:R-:W-:Y:S01]  /*58a0*/  FFMA.FTZ R48, R48, UR4, -R54.reuse ;  /* 0x0000000430307c23 */ /* 0x100fe20008010836 */
[--C-:B------:R-:W-:Y:S01]  /*58b0*/  FFMA.FTZ R47, R47, UR4, -R54.reuse ;  /* 0x000000042f2f7c23 */ /* 0x100fe20008010836 */
[--C-:B------:R-:W-:Y:S01]  /*58c0*/  FFMA.FTZ R46, R46, UR4, -R54.reuse ;  /* 0x000000042e2e7c23 */ /* 0x100fe20008010836 */
[----:B------:R-:W-:Y:S01]  /*58d0*/  FFMA.FTZ R44, R44, UR4, -R54 ;  /* 0x000000042c2c7c23 */ /* 0x000fe20008010836 */
[----:B------:R-:W-:Y:S01]  /*58e0*/  MUFU.EX2 R121, R121 ;  /* 0x0000007900797308 */ /* 0x000fe20000000800 */
[C---:B------:R-:W-:Y:S01]  /*58f0*/  HMMA.16816.F32.BF16 R24, R20.reuse, R12, RZ ;  /* 0x0000000c1418723c */ /* 0x040fe200000418ff */
[----:B------:R-:W-:Y:S01]  /*5900*/  F2FP.BF16.F32.PACK_AB R12, R114, R129 ;  /* 0x00000081720c723e */ /* 0x000fe200000010ff */
[----:B------:R-:W-:Y:S01]  /*5910*/  FADD.FTZ R129, R129, R116 ;  /* 0x0000007481817221 */ /* 0x000fe20000010000 */
[----:B---3--:R-:W-:Y:S01]  /*5920*/  F2FP.BF16.F32.PACK_AB R13, R112, R125 ;  /* 0x0000007d700d723e */ /* 0x008fe200000010ff */
[----:B------:R-:W-:Y:S01]  /*5930*/  FADD.FTZ R125, R125, R120 ;  /* 0x000000787d7d7221 */ /* 0x000fe20000010000 */
[----:B------:R-:W-:Y:S01]  /*5940*/  FFMA.FTZ R116, R117, UR4, -R88 ;  /* 0x0000000475747c23 */ /* 0x000fe20008010858 */
[----:B------:R-:W-:Y:S01]  /*5950*/  FADD.FTZ R114, R114, R129 ;  /* 0x0000008172727221 */ /* 0x000fe20000010000 */
[----:B------:R-:W3:Y:S01]  /*5960*/  MUFU.EX2 R104, R104 ;  /* 0x0000006800687308 */ /* 0x000ee20000000800 */
[----:B------:R-:W-:Y:S01]  /*5970*/  HMMA.16816.F32.BF16 R20, R20, R14, RZ ;  /* 0x0000000e1414723c */ /* 0x000fe200000418ff */
[----:B------:R-:W-:Y:S01]  /*5980*/  F2FP.BF16.F32.PACK_AB R14, R106, R113 ;  /* 0x000000716a0e723e */ /* 0x000fe200000010ff */
[----:B------:R-:W-:Y:S01]  /*5990*/  FADD.FTZ R117, R112, R125 ;  /* 0x0000007d70757221 */ /* 0x000fe20000010000 */
[----:B-1----:R-:W-:Y:S01]  /*59a0*/  F2FP.BF16.F32.PACK_AB R15, R123, R110 ;  /* 0x0000006e7b0f723e */ /* 0x002fe200000010ff */
[--C-:B------:R-:W-:Y:S01]  /*59b0*/  FFMA.FTZ R112, R109, UR4, -R54.reuse ;  /* 0x000000046d707c23 */ /* 0x100fe20008010836 */
[--C-:B------:R-:W-:Y:S01]  /*59c0*/  FFMA.FTZ R43, R43, UR4, -R54.reuse ;  /* 0x000000042b2b7c23 */ /* 0x100fe20008010836 */
[----:B------:R-:W-:Y:S01]  /*59d0*/  FADD.FTZ R110, R110, R117 ;  /* 0x000000756e6e7221 */ /* 0x000fe20000010000 */
[----:B------:R-:W-:Y:S01]  /*59e0*/  MUFU.EX2 R108, R108 ;  /* 0x0000006c006c7308 */ /* 0x000fe20000000800 */
[--C-:B------:R-:W-:Y:S01]  /*59f0*/  FFMA.FTZ R42, R42, UR4, -R54.reuse ;  /* 0x000000042a2a7c23 */ /* 0x100fe20008010836 */
[----:B------:R-:W-:Y:S01]  /*5a00*/  FFMA.FTZ R41, R41, UR4, -R54 ;  /* 0x0000000429297c23 */ /* 0x000fe20008010836 */
[----:B------:R-:W-:Y:S01]  /*5a10*/  HMMA.16816.F32.BF16 R8, R12, R16, R8 ;  /* 0x000000100c08723c */ /* 0x000fe20000041808 */
[----:B------:R-:W-:-:S04]  /*5a20*/  FADD.FTZ R110, R123, R110 ;  /* 0x0000006e7b6e7221 */ /* 0x000fc80000010000 */
[----:B------:R-:W1:Y:S03]  /*5a30*/  MUFU.EX2 R119, R119 ;  /* 0x0000007700777308 */ /* 0x000e660000000800 */
[C---:B------:R-:W-:Y:S01]  /*5a40*/  HMMA.16816.F32.BF16 R4, R12.reuse, R18, R4 ;  /* 0x000000120c04723c */ /* 0x040fe20000041804 */
[----:B------:R-:W4:Y:S04]  /*5a50*/  LDSM.16.MT88.4 R16, [R3+0x5800] ;  /* 0x005800000310783b */ /* 0x000f280000004200 */
[----:B------:R-:W-:Y:S03]  /*5a60*/  MUFU.EX2 R143, R143 ;  /* 0x0000008f008f7308 */ /* 0x000fe60000000800 */
[C---:B------:R-:W-:Y:S05]  /*5a70*/  HMMA.16816.F32.BF16 R24, R12.reuse, R28, R24 ;  /* 0x0000001c0c18723c */ /* 0x040fea0000041818 */
[----:B------:R-:W5:Y:S03]  /*5a80*/  MUFU.EX2 R118, R118 ;  /* 0x0000007600767308 */ /* 0x000f660000000800 */
[----:B------:R-:W-:Y:S01]  /*5a90*/  HMMA.16816.F32.BF16 R20, R12, R30, R20 ;  /* 0x0000001e0c14723c */ /* 0x000fe20000041814 */
[----:B------:R-:W-:Y:S01]  /*5aa0*/  F2FP.BF16.F32.PACK_AB R12, R102, R107 ;  /* 0x0000006b660c723e */ /* 0x000fe200000010ff */
[----:B------:R-:W5:Y:S01]  /*5ab0*/  LDSM.16.MT88.4 R28, [R150+0x5c00] ;  /* 0x005c0000961c783b */ /* 0x000f620000004200 */
[----:B---3--:R-:W-:Y:S01]  /*5ac0*/  F2FP.BF16.F32.PACK_AB R13, R104, R121 ;  /* 0x00000079680d723e */ /* 0x008fe200000010ff */
[----:B------:R-:W-:Y:S01]  /*5ad0*/  FADD.FTZ R121, R121, R110 ;  /* 0x0000006e79797221 */ /* 0x000fe20000010000 */
[----:B------:R-:W-:Y:S01]  /*5ae0*/  F2FP.BF16.F32.PACK_AB R14, R100, R105 ;  /* 0x00000069640e723e */ /* 0x000fe200000010ff */
[----:B------:R-:W-:Y:S01]  /*5af0*/  MUFU.EX2 R124, R124 ;  /* 0x0000007c007c7308 */ /* 0x000fe20000000800 */
[----:B-1----:R-:W-:Y:S01]  /*5b00*/  F2FP.BF16.F32.PACK_AB R15, R119, R108 ;  /* 0x0000006c770f723e */ /* 0x002fe200000010ff */
[----:B------:R-:W-:-:S04]  /*5b10*/  FADD.FTZ R121, R104, R121 ;  /* 0x0000007968797221 */ /* 0x000fc80000010000 */
[----:B------:R-:W-:Y:S02]  /*5b20*/  FADD.FTZ R108, R108, R121 ;  /* 0x000000796c6c7221 */ /* 0x000fe40000010000 */
[----:B--2---:R-:W-:Y:S01]  /*5b30*/  HMMA.16816.F32.BF16 R8, R12, R32, R8 ;  /* 0x000000200c08723c */ /* 0x004fe20000041808 */
[----:B------:R-:W1:Y:S01]  /*5b40*/  MUFU.EX2 R141, R141 ;  /* 0x0000008d008d7308 */ /* 0x000e620000000800 */
[----:B------:R-:W-:-:S06]  /*5b50*/  FADD.FTZ R108, R119, R108 ;  /* 0x0000006c776c7221 */ /* 0x000fcc0000010000 */
[C---:B------:R-:W-:Y:S01]  /*5b60*/  HMMA.16816.F32.BF16 R4, R12.reuse, R34, R4 ;  /* 0x000000220c04723c */ /* 0x040fe20000041804 */
[----:B------:R-:W2:Y:S01]  /*5b70*/  LDSM.16.MT88.4 R32, [R3+0x5c00] ;  /* 0x005c00000320783b */ /* 0x000ea20000004200 */
[----:B------:R-:W-:Y:S06]  /*5b80*/  MUFU.EX2 R87, R87 ;  /* 0x0000005700577308 */ /* 0x000fec0000000800 */
[C---:B----4-:R-:W-:Y:S02]  /*5b90*/  HMMA.16816.F32.BF16 R24, R12.reuse, R16, R24 ;  /* 0x000000100c18723c */ /* 0x050fe40000041818 */
[----:B------:R-:W-:Y:S06]  /*5ba0*/  MUFU.EX2 R86, R86 ;  /* 0x0000005600567308 */ /* 0x000fec0000000800 */
[----:B------:R-:W-:Y:S01]  /*5bb0*/  HMMA.16816.F32.BF16 R20, R12, R18, R20 ;  /* 0x000000120c14723c */ /* 0x000fe20000041814 */
[----:B------:R-:W3:Y:S01]  /*5bc0*/  LDSM.16.MT88.4 R16, [R150+0x6000] ;  /* 0x006000009610783b */ /* 0x000ee20000004200 */
[----:B------:R-:W-:Y:S01]  /*5bd0*/  F2FP.BF16.F32.PACK_AB R12, R96, R101 ;  /* 0x00000065600c723e */ /* 0x000fe200000010ff */
[----:B------:R-:W-:Y:S01]  /*5be0*/  MUFU.EX2 R151, R151 ;  /* 0x0000009700977308 */ /* 0x000fe20000000800 */
[----:B-----5:R-:W-:Y:S01]  /*5bf0*/  F2FP.BF16.F32.PACK_AB R13, R118, R143 ;  /* 0x0000008f760d723e */ /* 0x020fe200000010ff */
[----:B------:R-:W-:Y:S01]  /*5c00*/  FADD.FTZ R143, R143, R108 ;  /* 0x0000006c8f8f7221 */ /* 0x000fe20000010000 */
[----:B------:R-:W-:-:S02]  /*5c10*/  F2FP.BF16.F32.PACK_AB R14, R93, R94 ;  /* 0x0000005e5d0e723e */ /* 0x000fc400000010ff */
[C---:B-1----:R-:W-:Y:S01]  /*5c20*/  F2FP.BF16.F32.PACK_AB R15, R141.reuse, R124 ;  /* 0x0000007c8d0f723e */ /* 0x042fe200000010ff */
[----:B------:R-:W-:Y:S02]  /*5c30*/  FADD.FTZ R143, R118, R143 ;  /* 0x0000008f768f7221 */ /* 0x000fe40000010000 */
[----:B------:R-:W1:Y:S02]  /*5c40*/  MUFU.EX2 R128, R128 ;  /* 0x0000008000807308 */ /* 0x000e640000000800 */
[----:B------:R-:W-:Y:S02]  /*5c50*/  FADD.FTZ R124, R124, R143 ;  /* 0x0000008f7c7c7221 */ /* 0x000fe40000010000 */
[C---:B------:R-:W-:Y:S02]  /*5c60*/  HMMA.16816.F32.BF16 R8, R12.reuse, R28, R8 ;  /* 0x0000001c0c08723c */ /* 0x040fe40000041808 */
[----:B------:R-:W-:Y:S02]  /*5c70*/  FADD.FTZ R124, R141, R124 ;  /* 0x0000007c8d7c7221 */ /* 0x000fe40000010000 */
[----:B------:R-:W-:Y:S04]  /*5c80*/  MUFU.EX2 R132, R132 ;  /* 0x0000008400847308 */ /* 0x000fe80000000800 */
[C---:B------:R-:W-:Y:S01]  /*5c90*/  HMMA.16816.F32.BF16 R4, R12.reuse, R30, R4 ;  /* 0x0000001e0c04723c */ /* 0x040fe20000041804 */
[----:B------:R-:W4:Y:S03]  /*5ca0*/  LDSM.16.MT88.4 R28, [R3+0x6000] ;  /* 0x00600000031c783b */ /* 0x000f260000004200 */
[----:B------:R-:W5:Y:S04]  /*5cb0*/  MUFU.EX2 R149, R149 ;  /* 0x0000009500957308 */ /* 0x000f680000000800 */
[C---:B--2---:R-:W-:Y:S04]  /*5cc0*/  HMMA.16816.F32.BF16 R24, R12.reuse, R32, R24 ;  /* 0x000000200c18723c */ /* 0x044fe80000041818 */
[----:B------:R-:W-:Y:S04]  /*5cd0*/  MUFU.EX2 R85, R85 ;  /* 0x0000005500557308 */ /* 0x000fe80000000800 */
[----:B------:R-:W-:Y:S01]  /*5ce0*/  HMMA.16816.F32.BF16 R20, R12, R34, R20 ;  /* 0x000000220c14723c */ /* 0x000fe20000041814 */
[----:B------:R-:W2:Y:S01]  /*5cf0*/  LDSM.16.MT88.4 R32, [R150+0x6400] ;  /* 0x006400009620783b */ /* 0x000ea20000004200 */
[----:B------:R-:W-:-:S02]  /*5d00*/  F2FP.BF16.F32.PACK_AB R12, R91, R92 ;  /* 0x0000005c5b0c723e */ /* 0x000fc400000010ff */
[----:B-1----:R-:W-:Y:S01]  /*5d10*/  F2FP.BF16.F32.PACK_AB R13, R128, R151 ;  /* 0x00000097800d723e */ /* 0x002fe200000010ff */
[----:B------:R-:W1:Y:S01]  /*5d20*/  MUFU.EX2 R84, R84 ;  /* 0x0000005400547308 */ /* 0x000e620000000800 */
[----:B------:R-:W-:Y:S01]  /*5d30*/  F2FP.BF16.F32.PACK_AB R14, R86, R87 ;  /* 0x00000057560e723e */ /* 0x000fe200000010ff */
[----:B------:R-:W-:Y:S01]  /*5d40*/  FADD.FTZ R151, R151, R124 ;  /* 0x0000007c97977221 */ /* 0x000fe20000010000 */
[----:B-----5:R-:W-:-:S03]  /*5d50*/  F2FP.BF16.F32.PACK_AB R15, R149, R132 ;  /* 0x00000084950f723e */ /* 0x020fc600000010ff */
[----:B------:R-:W-:Y:S02]  /*5d60*/  FADD.FTZ R151, R128, R151 ;  /* 0x0000009780977221 */ /* 0x000fe40000010000 */
[----:B------:R-:W-:Y:S02]  /*5d70*/  MUFU.EX2 R83, R83 ;  /* 0x0000005300537308 */ /* 0x000fe40000000800 */
[----:B---3--:R-:W-:Y:S01]  /*5d80*/  HMMA.16816.F32.BF16 R8, R12, R16, R8 ;  /* 0x000000100c08723c */ /* 0x008fe20000041808 */
[----:B------:R-:W-:-:S04]  /*5d90*/  FADD.FTZ R132, R132, R151 ;  /* 0x0000009784847221 */ /* 0x000fc80000010000 */
[----:B------:R-:W-:Y:S01]  /*5da0*/  FADD.FTZ R132, R149, R132 ;  /* 0x0000008495847221 */ /* 0x000fe20000010000 */
[----:B------:R-:W3:Y:S02]  /*5db0*/  MUFU.EX2 R82, R82 ;  /* 0x0000005200527308 */ /* 0x000ee40000000800 */
[C---:B------:R-:W-:Y:S01]  /*5dc0*/  HMMA.16816.F32.BF16 R4, R12.reuse, R18, R4 ;  /* 0x000000120c04723c */ /* 0x040fe20000041804 */
[----:B------:R-:W5:Y:S05]  /*5dd0*/  LDSM.16.MT88.4 R16, [R3+0x6400] ;  /* 0x006400000310783b */ /* 0x000f6a0000004200 */
[----:B------:R-:W-:Y:S02]  /*5de0*/  MUFU.EX2 R163, R163 ;  /* 0x000000a300a37308 */ /* 0x000fe40000000800 */
[C---:B----4-:R-:W-:Y:S06]  /*5df0*/  HMMA.16816.F32.BF16 R24, R12.reuse, R28, R24 ;  /* 0x0000001c0c18723c */ /* 0x050fec0000041818 */
[----:B------:R-:W4:Y:S02]  /*5e00*/  MUFU.EX2 R134, R134 ;  /* 0x0000008600867308 */ /* 0x000f240000000800 */
[----:B------:R-:W-:Y:S01]  /*5e10*/  HMMA.16816.F32.BF16 R20, R12, R30, R20 ;  /* 0x0000001e0c14723c */ /* 0x000fe20000041814 */
[----:B-1----:R-:W-:Y:S01]  /*5e20*/  F2FP.BF16.F32.PACK_AB R12, R84, R85 ;  /* 0x00000055540c723e */ /* 0x002fe200000010ff */
[----:B------:R-:W1:Y:S01]  /*5e30*/  LDSM.16.MT88.4 R28, [R150+0x6800] ;  /* 0x00680000961c783b */ /* 0x000e620000004200 */
[----:B---3--:R-:W-:-:S03]  /*5e40*/  F2FP.BF16.F32.PACK_AB R14, R82, R83 ;  /* 0x00000053520e723e */ /* 0x008fc600000010ff */
[----:B------:R-:W-:Y:S08]  /*5e50*/  MUFU.EX2 R136, R136 ;  /* 0x0000008800887308 */ /* 0x000ff00000000800 */
[----:B------:R-:W3:Y:S01]  /*5e60*/  MUFU.EX2 R161, R161 ;  /* 0x000000a100a17308 */ /* 0x000ee20000000800 */
[----:B----4-:R-:W-:Y:S01]  /*5e70*/  F2FP.BF16.F32.PACK_AB R13, R134, R163 ;  /* 0x000000a3860d723e */ /* 0x010fe200000010ff */
[----:B------:R-:W-:-:S04]  /*5e80*/  FADD.FTZ R163, R163, R132 ;  /* 0x00000084a3a37221 */ /* 0x000fc80000010000 */
[----:B------:R-:W-:Y:S02]  /*5e90*/  FADD.FTZ R163, R134, R163 ;  /* 0x000000a386a37221 */ /* 0x000fe40000010000 */
[----:B------:R-:W-:Y:S08]  /*5ea0*/  MUFU.EX2 R81, R81 ;  /* 0x0000005100517308 */ /* 0x000ff00000000800 */
[----:B------:R-:W4:Y:S01]  /*5eb0*/  MUFU.EX2 R80, R80 ;  /* 0x0000005000507308 */ /* 0x000f220000000800 */
[----:B---3--:R-:W-:Y:S01]  /*5ec0*/  F2FP.BF16.F32.PACK_AB R15, R161, R136 ;  /* 0x00000088a10f723e */ /* 0x008fe200000010ff */
[----:B------:R-:W-:-:S04]  /*5ed0*/  FADD.FTZ R136, R136, R163 ;  /* 0x000000a388887221 */ /* 0x000fc80000010000 */
[----:B------:R-:W-:Y:S02]  /*5ee0*/  FADD.FTZ R136, R161, R136 ;  /* 0x00000088a1887221 */ /* 0x000fe40000010000 */
[C---:B--2---:R-:W-:Y:S01]  /*5ef0*/  HMMA.16816.F32.BF16 R8, R12.reuse, R32, R8 ;  /* 0x000000200c08723c */ /* 0x044fe20000041808 */
[----:B------:R-:W-:Y:S07]  /*5f00*/  MUFU.EX2 R79, R79 ;  /* 0x0000004f004f7308 */ /* 0x000fee0000000800 */
[C---:B------:R-:W-:Y:S01]  /*5f10*/  HMMA.16816.F32.BF16 R4, R12.reuse, R34, R4 ;  /* 0x000000220c04723c */ /* 0x040fe20000041804 */
[----:B------:R-:W2:Y:S01]  /*5f20*/  LDSM.16.MT88.4 R32, [R3+0x6800] ;  /* 0x006800000320783b */ /* 0x000ea20000004200 */
[----:B------:R-:W3:Y:S06]  /*5f30*/  MUFU.EX2 R78, R78 ;  /* 0x0000004e004e7308 */ /* 0x000eec0000000800 */
[C---:B-----5:R-:W-:Y:S02]  /*5f40*/  HMMA.16816.F32.BF16 R24, R12.reuse, R16, R24 ;  /* 0x000000100c18723c */ /* 0x060fe40000041818 */
[----:B------:R-:W-:Y:S06]  /*5f50*/  MUFU.EX2 R169, R169 ;  /* 0x000000a900a97308 */ /* 0x000fec0000000800 */
[----:B------:R-:W-:Y:S01]  /*5f60*/  HMMA.16816.F32.BF16 R20, R12, R18, R20 ;  /* 0x000000120c14723c */ /* 0x000fe20000041814 */
[----:B------:R-:W5:Y:S01]  /*5f70*/  LDSM.16.MT88.4 R16, [R150+0x6c00] ;  /* 0x006c00009610783b */ /* 0x000f620000004200 */
[----:B------:R-:W1:Y:S01]  /*5f80*/  MUFU.EX2 R138, R138 ;  /* 0x0000008a008a7308 */ /* 0x000e620000000800 */
[----:B----4-:R-:W-:-:S02]  /*5f90*/  F2FP.BF16.F32.PACK_AB R12, R80, R81 ;  /* 0x00000051500c723e */ /* 0x010fc400000010ff */
[----:B---3--:R-:W-:-:S05]  /*5fa0*/  F2FP.BF16.F32.PACK_AB R14, R78, R79 ;  /* 0x0000004f4e0e723e */ /* 0x008fca00000010ff */
[----:B------:R-:W-:Y:S08]  /*5fb0*/  MUFU.EX2 R140, R140 ;  /* 0x0000008c008c7308 */ /* 0x000ff00000000800 */
[----:B------:R-:W3:Y:S01]  /*5fc0*/  MUFU.EX2 R173, R173 ;  /* 0x000000ad00ad7308 */ /* 0x000ee20000000800 */
[----:B-1----:R-:W-:-:S07]  /*5fd0*/  F2FP.BF16.F32.PACK_AB R13, R138, R169 ;  /* 0x000000a98a0d723e */ /* 0x002fce00000010ff */
[----:B------:R-:W-:Y:S08]  /*5fe0*/  MUFU.EX2 R77, R77 ;  /* 0x0000004d004d7308 */ /* 0x000ff00000000800 */
[----:B------:R-:W1:Y:S01]  /*5ff0*/  MUFU.EX2 R76, R76 ;  /* 0x0000004c004c7308 */ /* 0x000e620000000800 */
[----:B---3--:R-:W-:-:S07]  /*6000*/  F2FP.BF16.F32.PACK_AB R15, R173, R140 ;  /* 0x0000008cad0f723e */ /* 0x008fce00000010ff */
[C---:B------:R-:W-:Y:S01]  /*6010*/  HMMA.16816.F32.BF16 R8, R12.reuse, R28, R8 ;  /* 0x0000001c0c08723c */ /* 0x040fe20000041808 */
[----:B------:R-:W-:Y:S07]  /*6020*/  MUFU.EX2 R75, R75 ;  /* 0x0000004b004b7308 */ /* 0x000fee0000000800 */
[C---:B------:R-:W-:Y:S01]  /*6030*/  HMMA.16816.F32.BF16 R4, R12.reuse, R30, R4 ;  /* 0x0000001e0c04723c */ /* 0x040fe20000041804 */
[----:B------:R-:W3:Y:S01]  /*6040*/  LDSM.16.MT88.4 R28, [R3+0x6c00] ;  /* 0x006c0000031c783b */ /* 0x000ee20000004200 */
[----:B------:R-:W4:Y:S06]  /*6050*/  MUFU.EX2 R74, R74 ;  /* 0x0000004a004a7308 */ /* 0x000f2c0000000800 */
[C---:B--2---:R-:W-:Y:S02]  /*6060*/  HMMA.16816.F32.BF16 R24, R12.reuse, R32, R24 ;  /* 0x000000200c18723c */ /* 0x044fe40000041818 */
[----:B------:R-:W-:Y:S06]  /*6070*/  MUFU.EX2 R181, R181 ;  /* 0x000000b500b57308 */ /* 0x000fec0000000800 */
[----:B------:R-:W-:Y:S01]  /*6080*/  HMMA.16816.F32.BF16 R20, R12, R34, R20 ;  /* 0x000000220c14723c */ /* 0x000fe20000041814 */
[----:B------:R-:W2:Y:S01]  /*6090*/  LDSM.16.MT88.4 R32, [R150+0x7000] ;  /* 0x007000009620783b */ /* 0x000ea20000004200 */
[----:B------:R-:W5:Y:S01]  /*60a0*/  MUFU.EX2 R142, R142 ;  /* 0x0000008e008e7308 */ /* 0x000f620000000800 */
[----:B-1----:R-:W-:-:S02]  /*60b0*/  F2FP.BF16.F32.PACK_AB R12, R76, R77 ;  /* 0x0000004d4c0c723e */ /* 0x002fc400000010ff */
[----:B----4-:R-:W-:-:S05]  /*60c0*/  F2FP.BF16.F32.PACK_AB R14, R74, R75 ;  /* 0x0000004b4a0e723e */ /* 0x010fca00000010ff */
[----:B------:R-:W-:Y:S08]  /*60d0*/  MUFU.EX2 R183, R183 ;  /* 0x000000b700b77308 */ /* 0x000ff00000000800 */
[----:B------:R-:W1:Y:S01]  /*60e0*/  MUFU.EX2 R144, R144 ;  /* 0x0000009000907308 */ /* 0x000e620000000800 */
[----:B-----5:R-:W-:-:S07]  /*60f0*/  F2FP.BF16.F32.PACK_AB R13, R142, R181 ;  /* 0x000000b58e0d723e */ /* 0x020fce00000010ff */
[----:B------:R-:W-:Y:S08]  /*6100*/  MUFU.EX2 R73, R73 ;  /* 0x0000004900497308 */ /* 0x000ff00000000800 */
[----:B------:R-:W4:Y:S01]  /*6110*/  MUFU.EX2 R72, R72 ;  /* 0x0000004800487308 */ /* 0x000f220000000800 */
[----:B-1----:R-:W-:-:S07]  /*6120*/  F2FP.BF16.F32.PACK_AB R15, R144, R183 ;  /* 0x000000b7900f723e */ /* 0x002fce00000010ff */
[----:B------:R-:W-:Y:S01]  /*6130*/  MUFU.EX2 R71, R71 ;  /* 0x0000004700477308 */ /* 0x000fe20000000800 */
[C---:B------:R-:W-:Y:S07]  /*6140*/  HMMA.16816.F32.BF16 R8, R12.reuse, R16, R8 ;  /* 0x000000100c08723c */ /* 0x040fee0000041808 */
[----:B------:R-:W1:Y:S01]  /*6150*/  MUFU.EX2 R70, R70 ;  /* 0x0000004600467308 */ /* 0x000e620000000800 */
[C---:B------:R-:W-:Y:S01]  /*6160*/  HMMA.16816.F32.BF16 R4, R12.reuse, R18, R4 ;  /* 0x000000120c04723c */ /* 0x040fe20000041804 */
[----:B------:R-:W5:Y:S06]  /*6170*/  LDSM.16.MT88.4 R16, [R3+0x7000] ;  /* 0x007000000310783b */ /* 0x000f6c0000004200 */
[----:B------:R-:W-:Y:S01]  /*6180*/  MUFU.EX2 R146, R146 ;  /* 0x0000009200927308 */ /* 0x000fe20000000800 */
[C---:B---3--:R-:W-:Y:S07]  /*6190*/  HMMA.16816.F32.BF16 R24, R12.reuse, R28, R24 ;  /* 0x0000001c0c18723c */ /* 0x048fee0000041818 */
[----:B------:R-:W3:Y:S01]  /*61a0*/  MUFU.EX2 R177, R177 ;  /* 0x000000b100b17308 */ /* 0x000ee20000000800 */
[----:B------:R-:W-:Y:S01]  /*61b0*/  HMMA.16816.F32.BF16 R20, R12, R30, R20 ;  /* 0x0000001e0c14723c */ /* 0x000fe20000041814 */
[----:B----4-:R-:W-:Y:S01]  /*61c0*/  F2FP.BF16.F32.PACK_AB R12, R72, R73 ;  /* 0x00000049480c723e */ /* 0x010fe200000010ff */
[----:B------:R-:W4:Y:S01]  /*61d0*/  LDSM.16.MT88.4 R28, [R150+0x7400] ;  /* 0x00740000961c783b */ /* 0x000f220000004200 */
[----:B-1----:R-:W-:-:S04]  /*61e0*/  F2FP.BF16.F32.PACK_AB R14, R70, R71 ;  /* 0x00000047460e723e */ /* 0x002fc800000010ff */
[----:B------:R-:W-:Y:S08]  /*61f0*/  MUFU.EX2 R154, R154 ;  /* 0x0000009a009a7308 */ /* 0x000ff00000000800 */
[----:B------:R-:W1:Y:S01]  /*6200*/  MUFU.EX2 R171, R171 ;  /* 0x000000ab00ab7308 */ /* 0x000e620000000800 */
[----:B---3--:R-:W-:-:S07]  /*6210*/  F2FP.BF16.F32.PACK_AB R13, R177, R146 ;  /* 0x00000092b10d723e */ /* 0x008fce00000010ff */
[----:B------:R-:W-:Y:S08]  /*6220*/  MUFU.EX2 R69, R69 ;  /* 0x0000004500457308 */ /* 0x000ff00000000800 */
[----:B------:R-:W3:Y:S01]  /*6230*/  MUFU.EX2 R68, R68 ;  /* 0x0000004400447308 */ /* 0x000ee20000000800 */
[----:B-1----:R-:W-:-:S07]  /*6240*/  F2FP.BF16.F32.PACK_AB R15, R171, R154 ;  /* 0x0000009aab0f723e */ /* 0x002fce00000010ff */
[C---:B--2---:R-:W-:Y:S01]  /*6250*/  HMMA.16816.F32.BF16 R8, R12.reuse, R32, R8 ;  /* 0x000000200c08723c */ /* 0x044fe20000041808 */
[----:B------:R-:W-:Y:S07]  /*6260*/  MUFU.EX2 R67, R67 ;  /* 0x0000004300437308 */ /* 0x000fee0000000800 */
[C---:B------:R-:W-:Y:S01]  /*6270*/  HMMA.16816.F32.BF16 R4, R12.reuse, R34, R4 ;  /* 0x000000220c04723c */ /* 0x040fe20000041804 */
[----:B------:R-:W1:Y:S01]  /*6280*/  LDSM.16.MT88.4 R32, [R3+0x7400] ;  /* 0x007400000320783b */ /* 0x000e620000004200 */
[----:B------:R-:W2:Y:S06]  /*6290*/  MUFU.EX2 R66, R66 ;  /* 0x0000004200427308 */ /* 0x000eac0000000800 */
[C---:B-----5:R-:W-:Y:S01]  /*62a0*/  HMMA.16816.F32.BF16 R24, R12.reuse, R16, R24 ;  /* 0x000000100c18723c */ /* 0x060fe20000041818 */
[----:B---3--:R-:W-:Y:S01]  /*62b0*/  F2FP.BF16.F32.PACK_AB R16, R68, R69 ;  /* 0x000000454410723e */ /* 0x008fe200000010ff */
[----:B------:R-:W-:Y:S06]  /*62c0*/  MUFU.EX2 R158, R158 ;  /* 0x0000009e009e7308 */ /* 0x000fec0000000800 */
[----:B------:R-:W-:Y:S01]  /*62d0*/  HMMA.16816.F32.BF16 R20, R12, R18, R20 ;  /* 0x000000120c14723c */ /* 0x000fe20000041814 */
[----:B------:R-:W3:Y:S01]  /*62e0*/  LDSM.16.MT88.4 R12, [R150+0x7800] ;  /* 0x00780000960c783b */ /* 0x000ee20000004200 */
[----:B------:R-:W5:Y:S01]  /*62f0*/  MUFU.EX2 R157, R157 ;  /* 0x0000009d009d7308 */ /* 0x000f620000000800 */
[----:B--2---:R-:W-:-:S07]  /*6300*/  F2FP.BF16.F32.PACK_AB R18, R66, R67 ;  /* 0x000000434212723e */ /* 0x004fce00000010ff */
[----:B------:R-:W-:Y:S08]  /*6310*/  MUFU.EX2 R155, R155 ;  /* 0x0000009b009b7308 */ /* 0x000ff00000000800 */
[----:B------:R-:W2:Y:S01]  /*6320*/  MUFU.EX2 R160, R160 ;  /* 0x000000a000a07308 */ /* 0x000ea20000000800 */
[----:B-----5:R-:W-:-:S07]  /*6330*/  F2FP.BF16.F32.PACK_AB R17, R157, R158 ;  /* 0x0000009e9d11723e */ /* 0x020fce00000010ff */
[----:B------:R-:W-:Y:S08]  /*6340*/  MUFU.EX2 R65, R65 ;  /* 0x0000004100417308 */ /* 0x000ff00000000800 */
[----:B------:R-:W5:Y:S01]  /*6350*/  MUFU.EX2 R64, R64 ;  /* 0x0000004000407308 */ /* 0x000f620000000800 */
[----:B--2---:R-:W-:-:S07]  /*6360*/  F2FP.BF16.F32.PACK_AB R19, R160, R155 ;  /* 0x0000009ba013723e */ /* 0x004fce00000010ff */
[C---:B----4-:R-:W-:Y:S01]  /*6370*/  HMMA.16816.F32.BF16 R8, R16.reuse, R28, R8 ;  /* 0x0000001c1008723c */ /* 0x050fe20000041808 */
[----:B------:R-:W-:Y:S07]  /*6380*/  MUFU.EX2 R63, R63 ;  /* 0x0000003f003f7308 */ /* 0x000fee0000000800 */
[C---:B------:R-:W-:Y:S01]  /*6390*/  HMMA.16816.F32.BF16 R4, R16.reuse, R30, R4 ;  /* 0x0000001e1004723c */ /* 0x040fe20000041804 */
[----:B------:R-:W2:Y:S01]  /*63a0*/  LDSM.16.MT88.4 R28, [R3+0x7800] ;  /* 0x00780000031c783b */ /* 0x000ea20000004200 */
[----:B------:R-:W4:Y:S06]  /*63b0*/  MUFU.EX2 R62, R62 ;  /* 0x0000003e003e7308 */ /* 0x000f2c0000000800 */
[----:B-1----:R-:W-:Y:S01]  /*63c0*/  HMMA.16816.F32.BF16 R24, R16, R32, R24 ;  /* 0x000000201018723c */ /* 0x002fe20000041818 */
[----:B------:R-:W-:Y:S01]  /*63d0*/  FADD.FTZ R33, R113, R114 ;  /* 0x0000007271217221 */ /* 0x000fe20000010000 */
[----:B------:R-:W-:Y:S01]  /*63e0*/  MUFU.EX2 R147, R147 ;  /* 0x0000009300937308 */ /* 0x000fe20000000800 */
[----:B-----5:R-:W-:-:S02]  /*63f0*/  F2FP.BF16.F32.PACK_AB R32, R64, R65 ;  /* 0x000000414020723e */ /* 0x020fc400000010ff */
[----:B------:R-:W-:-:S03]  /*6400*/  FADD.FTZ R106, R106, R33 ;  /* 0x000000216a6a7221 */ /* 0x000fc60000010000 */
[----:B------:R-:W-:Y:S01]  /*6410*/  HMMA.16816.F32.BF16 R20, R16, R34, R20 ;  /* 0x000000221014723c */ /* 0x000fe20000041814 */
[----:B------:R-:W1:Y:S01]  /*6420*/  LDSM.16.MT88.4 R16, [R150+0x7c00] ;  /* 0x007c00009610783b */ /* 0x000e620000004200 */
[----:B------:R-:W5:Y:S01]  /*6430*/  MUFU.EX2 R162, R162 ;  /* 0x000000a200a27308 */ /* 0x000f620000000800 */
[----:B------:R-:W-:Y:S01]  /*6440*/  FADD.FTZ R107, R107, R106 ;  /* 0x0000006a6b6b7221 */ /* 0x000fe20000010000 */
[----:B----4-:R-:W-:-:S03]  /*6450*/  F2FP.BF16.F32.PACK_AB R34, R62, R63 ;  /* 0x0000003f3e22723e */ /* 0x010fc600000010ff */
[----:B------:R-:W-:-:S03]  /*6460*/  FADD.FTZ R102, R102, R107 ;  /* 0x0000006b66667221 */ /* 0x000fc60000010000 */
[----:B------:R4:W-:Y:S01]  /*6470*/  MUFU.EX2 R122, R133 ;  /* 0x00000085007a7308 */ /* 0x0009e20000000800 */
[----:B------:R-:W-:-:S04]  /*6480*/  FADD.FTZ R105, R105, R102 ;  /* 0x0000006669697221 */ /* 0x000fc80000010000 */
[----:B------:R-:W-:-:S03]  /*6490*/  FADD.FTZ R100, R100, R105 ;  /* 0x0000006964647221 */ /* 0x000fc60000010000 */
[----:B------:R-:W3:Y:S01]  /*64a0*/  MUFU.EX2 R127, R127 ;  /* 0x0000007f007f7308 */ /* 0x000ee20000000800 */
[----:B-----5:R-:W-:Y:S01]  /*64b0*/  F2FP.BF16.F32.PACK_AB R33, R162, R147 ;  /* 0x00000093a221723e */ /* 0x020fe200000010ff */
[----:B------:R-:W-:-:S04]  /*64c0*/  FADD.FTZ R101, R101, R100 ;  /* 0x0000006465657221 */ /* 0x000fc80000010000 */
[----:B------:R-:W-:Y:S02]  /*64d0*/  FADD.FTZ R101, R96, R101 ;  /* 0x0000006560657221 */ /* 0x000fe40000010000 */
[----:B------:R-:W-:Y:S01]  /*64e0*/  MUFU.EX2 R61, R61 ;  /* 0x0000003d003d7308 */ /* 0x000fe20000000800 */
[----:B----4-:R-:W-:Y:S01]  /*64f0*/  LDSM.16.MT88.4 R132, [R3+0x8c00] ;  /* 0x008c00000384783b */ /* 0x010fe20000004200 */
[----:B------:R-:W-:-:S06]  /*6500*/  FADD.FTZ R94, R94, R101 ;  /* 0x000000655e5e7221 */ /* 0x000fcc0000010000 */
[----:B------:R-:W4:Y:S01]  /*6510*/  MUFU.EX2 R60, R60 ;  /* 0x0000003c003c7308 */ /* 0x000f220000000800 */
[----:B---3--:R-:W-:-:S07]  /*6520*/  F2FP.BF16.F32.PACK_AB R35, R127, R122 ;  /* 0x0000007a7f23723e */ /* 0x008fce00000010ff */
        /* <DEDUP_REMOVED lines=9> */
[----:B------:R-:W-:Y:S01]  /*65c0*/  FADD.FTZ R21, R93, R94 ;  /* 0x0000005e5d157221 */ /* 0x000fe20000010000 */
[----:B----4-:R-:W-:-:S02]  /*65d0*/  F2FP.BF16.F32.PACK_AB R32, R60, R61 ;  /* 0x0000003d3c20723e */ /* 0x010fc400000010ff */
[----:B---3--:R-:W-:Y:S01]  /*65e0*/  F2FP.BF16.F32.PACK_AB R34, R58, R59 ;  /* 0x0000003b3a22723e */ /* 0x008fe200000010ff */
[----:B------:R-:W-:Y:S02]  /*65f0*/  FADD.FTZ R92, R92, R21 ;  /* 0x000000155c5c7221 */ /* 0x000fe40000010000 */
[----:B------:R-:W-:Y:S01]  /*6600*/  MUFU.EX2 R102, R103 ;  /* 0x0000006700667308 */ /* 0x000fe20000000800 */
[----:B------:R-:W3:Y:S01]  /*6610*/  LDSM.16.MT88.4 R20, [R150+0x8000] ;  /* 0x008000009614783b */ /* 0x000ee20000004200 */
[----:B------:R-:W-:-:S06]  /*6620*/  FADD.FTZ R92, R91, R92 ;  /* 0x0000005c5b5c7221 */ /* 0x000fcc0000010000 */
[----:B------:R-:W4:Y:S01]  /*6630*/  MUFU.EX2 R99, R99 ;  /* 0x0000006300637308 */ /* 0x000f220000000800 */
[----:B--2---:R-:W-:-:S07]  /*6640*/  F2FP.BF16.F32.PACK_AB R33, R106, R109 ;  /* 0x0000006d6a21723e */ /* 0x004fce00000010ff */
[----:B------:R-:W-:Y:S08]  /*6650*/  MUFU.EX2 R57, R57 ;  /* 0x0000003900397308 */ /* 0x000ff00000000800 */
[----:B------:R-:W2:Y:S01]  /*6660*/  MUFU.EX2 R56, R56 ;  /* 0x0000003800387308 */ /* 0x000ea20000000800 */
[----:B----4-:R-:W-:-:S07]  /*6670*/  F2FP.BF16.F32.PACK_AB R35, R99, R102 ;  /* 0x000000666323723e */ /* 0x010fce00000010ff */
[C---:B-1----:R-:W-:Y:S01]  /*6680*/  HMMA.16816.F32.BF16 R8, R32.reuse, R16, R8 ;  /* 0x000000102008723c */ /* 0x042fe20000041808 */
[----:B------:R-:W-:Y:S01]  /*6690*/  FADD.FTZ R17, R87, R92 ;  /* 0x0000005c57117221 */ /* 0x000fe20000010000 */
[----:B------:R-:W-:Y:S01]  /*66a0*/  FFMA.FTZ R87, R49, UR4, -R54 ;  /* 0x0000000431577c23 */ /* 0x000fe20008010836 */
[----:B------:R-:W-:Y:S01]  /*66b0*/  MUFU.EX2 R55, R55 ;  /* 0x0000003700377308 */ /* 0x000fe20000000800 */
[----:B------:R-:W-:Y:S01]  /*66c0*/  FFMA.FTZ R49, R53, UR4, -R88 ;  /* 0x0000000435317c23 */ /* 0x000fe20008010858 */
[----:B------:R-:W-:Y:S01]  /*66d0*/  FADD.FTZ R16, R86, R17 ;  /* 0x0000001156107221 */ /* 0x000fe20000010000 */
[----:B------:R-:W-:Y:S01]  /*66e0*/  FFMA.FTZ R53, R45, UR4, -R54 ;  /* 0x000000042d357c23 */ /* 0x000fe20008010836 */
[----:B------:R-:W-:Y:S01]  /*66f0*/  FFMA.FTZ R45, R51, UR4, -R88 ;  /* 0x00000004332d7c23 */ /* 0x000fe20008010858 */
[----:B------:R-:W-:Y:S01]  /*6700*/  HMMA.16816.F32.BF16 R4, R32, R18, R4 ;  /* 0x000000122004723c */ /* 0x000fe20000041804 */
[----:B------:R-:W-:Y:S02]  /*6710*/  FADD.FTZ R85, R85, R16 ;  /* 0x0000001055557221 */ /* 0x000fe40000010000 */
[----:B------:R-:W1:Y:S01]  /*6720*/  LDSM.16.MT88.4 R16, [R3+0x8000] ;  /* 0x008000000310783b */ /* 0x000e620000004200 */
[----:B------:R-:W4:Y:S01]  /*6730*/  MUFU.EX2 R90, R90 ;  /* 0x0000005a005a7308 */ /* 0x000f220000000800 */
[----:B------:R-:W-:-:S03]  /*6740*/  FADD.FTZ R84, R84, R85 ;  /* 0x0000005554547221 */ /* 0x000fc60000010000 */
[----:B-----5:R-:W-:Y:S01]  /*6750*/  HMMA.16816.F32.BF16 R24, R32, R12, R24 ;  /* 0x0000000c2018723c */ /* 0x020fe20000041818 */
[----:B------:R-:W-:Y:S01]  /*6760*/  FADD.FTZ R83, R83, R84 ;  /* 0x0000005453537221 */ /* 0x000fe20000010000 */
[----:B--2---:R-:W-:Y:S02]  /*6770*/  F2FP.BF16.F32.PACK_AB R12, R56, R57 ;  /* 0x00000039380c723e */ /* 0x004fe400000010ff */
[----:B------:R-:W-:Y:S01]  /*6780*/  MUFU.EX2 R96, R97 ;  /* 0x0000006100607308 */ /* 0x000fe20000000800 */
[----:B------:R-:W-:-:S03]  /*6790*/  FADD.FTZ R82, R82, R83 ;  /* 0x0000005352527221 */ /* 0x000fc60000010000 */
[----:B------:R-:W-:Y:S01]  /*67a0*/  HMMA.16816.F32.BF16 R28, R32, R14, R28 ;  /* 0x0000000e201c723c */ /* 0x000fe2000004181c */
[----:B------:R-:W-:Y:S01]  /*67b0*/  FADD.FTZ R33, R169, R136 ;  /* 0x00000088a9217221 */ /* 0x000fe20000010000 */
[----:B------:R-:W-:Y:S02]  /*67c0*/  FADD.FTZ R81, R81, R82 ;  /* 0x0000005251517221 */ /* 0x000fe40000010000 */
[----:B------:R-:W2:Y:S01]  /*67d0*/  MUFU.EX2 R93, R95 ;  /* 0x0000005f005d7308 */ /* 0x000ea20000000800 */
[----:B------:R-:W-:Y:S01]  /*67e0*/  FADD.FTZ R33, R138, R33 ;  /* 0x000000218a217221 */ /* 0x000fe20000010000 */
[----:B------:R-:W-:Y:S01]  /*67f0*/  FADD.FTZ R80, R80, R81 ;  /* 0x0000005150507221 */ /* 0x000fe20000010000 */
[----:B----4-:R-:W-:Y:S02]  /*6800*/  F2FP.BF16.F32.PACK_AB R14, R90, R55 ;  /* 0x000000375a0e723e */ /* 0x010fe400000010ff */
[----:B------:R-:W-:Y:S01]  /*6810*/  FADD.FTZ R140, R140, R33 ;  /* 0x000000218c8c7221 */ /* 0x000fe20000010000 */
[----:B------:R-:W-:Y:S01]  /*6820*/  FADD.FTZ R79, R79, R80 ;  /* 0x000000504f4f7221 */ /* 0x000fe20000010000 */
[----:B------:R-:W4:Y:S01]  /*6830*/  LDSM.16.MT88.4 R32, [R150+0x8400] ;  /* 0x008400009620783b */ /* 0x000f220000004200 */
[----:B------:R-:W-:Y:S01]  /*6840*/  MUFU.EX2 R89, R89 ;  /* 0x0000005900597308 */ /* 0x000fe20000000800 */
[----:B------:R-:W-:Y:S01]  /*6850*/  FADD.FTZ R140, R173, R140 ;  /* 0x0000008cad8c7221 */ /* 0x000fe20000010000 */
[----:B------:R-:W-:-:S03]  /*6860*/  FADD.FTZ R78, R78, R79 ;  /* 0x0000004f4e4e7221 */ /* 0x000fc60000010000 */
[----:B------:R-:W-:Y:S01]  /*6870*/  FADD.FTZ R181, R181, R140 ;  /* 0x0000008cb5b57221 */ /* 0x000fe20000010000 */
[----:B------:R-:W-:Y:S02]  /*6880*/  FADD.FTZ R77, R77, R78 ;  /* 0x0000004e4d4d7221 */ /* 0x000fe40000010000 */
[----:B------:R-:W5:Y:S01]  /*6890*/  MUFU.EX2 R86, R87 ;  /* 0x0000005700567308 */ /* 0x000f620000000800 */
[----:B--2---:R-:W-:Y:S01]  /*68a0*/  F2FP.BF16.F32.PACK_AB R13, R93, R96 ;  /* 0x000000605d0d723e */ /* 0x004fe200000010ff */
[----:B------:R-:W-:Y:S01]  /*68b0*/  FADD.FTZ R76, R76, R77 ;  /* 0x0000004d4c4c7221 */ /* 0x000fe20000010000 */
[----:B------:R-:W-:-:S03]  /*68c0*/  FADD.FTZ R142, R142, R181 ;  /* 0x000000b58e8e7221 */ /* 0x000fc60000010000 */
[----:B------:R-:W-:Y:S01]  /*68d0*/  FADD.FTZ R75, R75, R76 ;  /* 0x0000004c4b4b7221 */ /* 0x000fe20000010000 */
[----:B------:R-:W-:Y:S01]  /*68e0*/  FADD.FTZ R183, R183, R142 ;  /* 0x0000008eb7b77221 */ /* 0x000fe20000010000 */
[----:B------:R-:W-:Y:S01]  /*68f0*/  MUFU.EX2 R98, R98 ;  /* 0x0000006200627308 */ /* 0x000fe20000000800 */
[----:B------:R-:W-:Y:S01]  /*6900*/  LDSM.16.MT88.4 R140, [R150+0x8c00] ;  /* 0x008c0000968c783b */ /* 0x000fe20000004200 */
[----:B------:R-:W-:Y:S01]  /*6910*/  FADD.FTZ R74, R74, R75 ;  /* 0x0000004b4a4a7221 */ /* 0x000fe20000010000 */
[----:B------:R-:W-:-:S03]  /*6920*/  FADD.FTZ R183, R144, R183 ;  /* 0x000000b790b77221 */ /* 0x000fc60000010000 */
[----:B------:R-:W-:Y:S01]  /*6930*/  FADD.FTZ R73, R73, R74 ;  /* 0x0000004a49497221 */ /* 0x000fe20000010000 */
[----:B------:R-:W-:Y:S01]  /*6940*/  FADD.FTZ R146, R146, R183 ;  /* 0x000000b792927221 */ /* 0x000fe20000010000 */
[----:B------:R-:W2:Y:S01]  /*6950*/  MUFU.EX2 R115, R115 ;  /* 0x0000007300737308 */ /* 0x000ea20000000800 */
[----:B-----5:R-:W-:Y:S01]  /*6960*/  F2FP.BF16.F32.PACK_AB R15, R86, R89 ;  /* 0x00000059560f723e */ /* 0x020fe200000010ff */
[----:B------:R-:W-:Y:S01]  /*6970*/  FADD.FTZ R72, R72, R73 ;  /* 0x0000004948487221 */ /* 0x000fe20000010000 */
[----:B------:R-:W-:-:S03]  /*6980*/  FADD.FTZ R177, R177, R146 ;  /* 0x00000092b1b17221 */ /* 0x000fc60000010000 */
[----:B------:R-:W-:Y:S01]  /*6990*/  FADD.FTZ R71, R71, R72 ;  /* 0x0000004847477221 */ /* 0x000fe20000010000 */
[----:B------:R-:W-:Y:S01]  /*69a0*/  FADD.FTZ R154, R154, R177 ;  /* 0x000000b19a9a7221 */ /* 0x000fe20000010000 */
[----:B------:R-:W-:Y:S01]  /*69b0*/  MUFU.EX2 R130, R130 ;  /* 0x0000008200827308 */ /* 0x000fe20000000800 */
[----:B---3--:R-:W-:Y:S01]  /*69c0*/  HMMA.16816.F32.BF16 R8, R12, R20, R8 ;  /* 0x000000140c08723c */ /* 0x008fe20000041808 */
[----:B------:R-:W-:Y:S01]  /*69d0*/  FADD.FTZ R70, R70, R71 ;  /* 0x0000004746467221 */ /* 0x000fe20000010000 */
[----:B------:R-:W-:-:S03]  /*69e0*/  FADD.FTZ R171, R171, R154 ;  /* 0x0000009aabab7221 */ /* 0x000fc60000010000 */
[----:B------:R-:W-:Y:S02]  /*69f0*/  FADD.FTZ R69, R69, R70 ;  /* 0x0000004645457221 */ /* 0x000fe40000010000 */
[----:B------:R-:W3:Y:S01]  /*6a00*/  MUFU.EX2 R159, R159 ;  /* 0x0000009f009f7308 */ /* 0x000ee20000000800 */
[----:B------:R-:W-:Y:S01]  /*6a10*/  HMMA.16816.F32.BF16 R4, R12, R22, R4 ;  /* 0x000000160c04723c */ /* 0x000fe20000041804 */
[----:B------:R-:W5:Y:S01]  /*6a20*/  LDSM.16.MT88.4 R20, [R3+0x8400] ;  /* 0x008400000314783b */ /* 0x000f620000004200 */
        /* <DEDUP_REMOVED lines=8> */
[----:B--2---:R-:W-:Y:S01]  /*6ab0*/  F2FP.BF16.F32.PACK_AB R12, R115, R98 ;  /* 0x00000062730c723e */ /* 0x004fe200000010ff */
[----:B------:R-:W2:Y:S01]  /*6ac0*/  LDSM.16.MT88.4 R16, [R150+0x8800] ;  /* 0x008800009610783b */ /* 0x000ea20000004200 */
[----:B---3--:R-:W-:Y:S01]  /*6ad0*/  F2FP.BF16.F32.PACK_AB R14, R159, R130 ;  /* 0x000000829f0e723e */ /* 0x008fe200000010ff */
[----:B------:R-:W-:-:S03]  /*6ae0*/  FADD.FTZ R64, R64, R65 ;  /* 0x0000004140407221 */ /* 0x000fc60000010000 */
[----:B------:R-:W-:Y:S01]  /*6af0*/  MUFU.EX2 R46, R46 ;  /* 0x0000002e002e7308 */ /* 0x000fe20000000800 */
[----:B------:R-:W-:-:S04]  /*6b00*/  FADD.FTZ R63, R63, R64 ;  /* 0x000000403f3f7221 */ /* 0x000fc80000010000 */
[----:B------:R-:W-:-:S03]  /*6b10*/  FADD.FTZ R62, R62, R63 ;  /* 0x0000003f3e3e7221 */ /* 0x000fc60000010000 */
[----:B------:R-:W3:Y:S01]  /*6b20*/  MUFU.EX2 R53, R53 ;  /* 0x0000003500357308 */ /* 0x000ee20000000800 */
[----:B-1----:R-:W-:Y:S01]  /*6b30*/  F2FP.BF16.F32.PACK_AB R13, R47, R48 ;  /* 0x000000302f0d723e */ /* 0x002fe200000010ff */
[----:B------:R-:W-:-:S04]  /*6b40*/  FADD.FTZ R61, R61, R62 ;  /* 0x0000003e3d3d7221 */ /* 0x000fc80000010000 */
[----:B------:R-:W-:Y:S02]  /*6b50*/  FADD.FTZ R60, R60, R61 ;  /* 0x0000003d3c3c7221 */ /* 0x000fe40000010000 */
[----:B------:R-:W-:Y:S02]  /*6b60*/  MUFU.EX2 R152, R152 ;  /* 0x0000009800987308 */ /* 0x000fe40000000800 */
[----:B------:R-:W-:-:S04]  /*6b70*/  FADD.FTZ R59, R59, R60 ;  /* 0x0000003c3b3b7221 */ /* 0x000fc80000010000 */
[----:B------:R-:W-:Y:S02]  /*6b80*/  FADD.FTZ R58, R58, R59 ;  /* 0x0000003b3a3a7221 */ /* 0x000fe40000010000 */
[----:B------:R-:W1:Y:S01]  /*6b90*/  MUFU.EX2 R179, R179 ;  /* 0x000000b300b37308 */ /* 0x000e620000000800 */
[----:B---3--:R-:W-:Y:S01]  /*6ba0*/  F2FP.BF16.F32.PACK_AB R15, R53, R46 ;  /* 0x0000002e350f723e */ /* 0x008fe200000010ff */
[----:B------:R-:W-:-:S04]  /*6bb0*/  FADD.FTZ R57, R57, R58 ;  /* 0x0000003a39397221 */ /* 0x000fc80000010000 */
[----:B------:R-:W-:Y:S02]  /*6bc0*/  FADD.FTZ R56, R56, R57 ;  /* 0x0000003938387221 */ /* 0x000fe40000010000 */
[----:B----4-:R-:W-:Y:S01]  /*6bd0*/  HMMA.16816.F32.BF16 R8, R12, R32, R8 ;  /* 0x000000200c08723c */ /* 0x010fe20000041808 */
[----:B------:R-:W-:Y:S01]  /*6be0*/  FADD.FTZ R32, R158, R171 ;  /* 0x000000ab9e207221 */ /* 0x000fe20000010000 */
[----:B------:R-:W-:Y:S03]  /*6bf0*/  MUFU.EX2 R156, R156 ;  /* 0x0000009c009c7308 */ /* 0x000fe60000000800 */
[----:B------:R-:W-:-:S03]  /*6c00*/  FADD.FTZ R32, R157, R32 ;  /* 0x000000209d207221 */ /* 0x000fc60000010000 */
[----:B-----5:R-:W-:Y:S01]  /*6c10*/  HMMA.16816.F32.BF16 R24, R12, R20, R24 ;  /* 0x000000140c18723c */ /* 0x020fe20000041818 */
[----:B------:R-:W-:Y:S01]  /*6c20*/  FADD.FTZ R155, R155, R32 ;  /* 0x000000209b9b7221 */ /* 0x000fe20000010000 */
[----:B------:R-:W3:Y:S01]  /*6c30*/  MUFU.EX2 R113, R116 ;  /* 0x0000007400717308 */ /* 0x000ee20000000800 */
[----:B------:R-:W-:Y:S02]  /*6c40*/  FFMA.FTZ R20, R50, UR4, -R88 ;  /* 0x0000000432147c23 */ /* 0x000fe40008010858 */
[----:B------:R-:W-:-:S03]  /*6c50*/  FADD.FTZ R160, R160, R155 ;  /* 0x0000009ba0a07221 */ /* 0x000fc60000010000 */
[----:B------:R-:W-:Y:S01]  /*6c60*/  HMMA.16816.F32.BF16 R28, R12, R22, R28 ;  /* 0x000000160c1c723c */ /* 0x000fe2000004181c */
[----:B------:R-:W-:Y:S01]  /*6c70*/  FADD.FTZ R147, R147, R160 ;  /* 0x000000a093937221 */ /* 0x000fe20000010000 */
[----:B------:R-:W-:Y:S01]  /*6c80*/  MUFU.EX2 R44, R44 ;  /* 0x0000002c002c7308 */ /* 0x000fe20000000800 */
[--C-:B------:R-:W-:Y:S01]  /*6c90*/  FFMA.FTZ R23, R39, UR4, -R54.reuse ;  /* 0x0000000427177c23 */ /* 0x100fe20008010836 */
[----:B------:R-:W-:Y:S01]  /*6ca0*/  FFMA.FTZ R22, R40, UR4, -R54 ;  /* 0x0000000428167c23 */ /* 0x000fe20008010836 */
[----:B------:R-:W-:-:S03]  /*6cb0*/  FADD.FTZ R147, R162, R147 ;  /* 0x00000093a2937221 */ /* 0x000fc60000010000 */
[----:B------:R-:W-:Y:S01]  /*6cc0*/  HMMA.16816.F32.BF16 R4, R12, R34, R4 ;  /* 0x000000220c04723c */ /* 0x000fe20000041804 */
[----:B------:R-:W-:Y:S01]  /*6cd0*/  FADD.FTZ R122, R122, R147 ;  /* 0x000000937a7a7221 */ /* 0x000fe20000010000 */
[----:B------:R-:W4:Y:S01]  /*6ce0*/  MUFU.EX2 R43, R43 ;  /* 0x0000002b002b7308 */ /* 0x000f220000000800 */
[----:B------:R-:W5:Y:S01]  /*6cf0*/  LDSM.16.MT88.4 R32, [R3+0x8800] ;  /* 0x008800000320783b */ /* 0x000f620000004200 */
[----:B-1----:R-:W-:Y:S01]  /*6d00*/  F2FP.BF16.F32.PACK_AB R12, R179, R152 ;  /* 0x00000098b30c723e */ /* 0x002fe200000010ff */
[----:B------:R-:W-:Y:S01]  /*6d10*/  FADD.FTZ R122, R127, R122 ;  /* 0x0000007a7f7a7221 */ /* 0x000fe20000010000 */
[----:B---3--:R-:W-:-:S03]  /*6d20*/  F2FP.BF16.F32.PACK_AB R14, R113, R156 ;  /* 0x0000009c710e723e */ /* 0x008fc600000010ff */
[----:B------:R-:W-:Y:S01]  /*6d30*/  FADD.FTZ R39, R109, R122 ;  /* 0x0000007a6d277221 */ /* 0x000fe20000010000 */
[----:B------:R-:W-:Y:S03]  /*6d40*/  MUFU.EX2 R42, R42 ;  /* 0x0000002a002a7308 */ /* 0x000fe60000000800 */
[----:B------:R-:W-:-:S04]  /*6d50*/  FADD.FTZ R39, R106, R39 ;  /* 0x000000276a277221 */ /* 0x000fc80000010000 */
[----:B------:R-:W-:Y:S01]  /*6d60*/  FADD.FTZ R102, R102, R39 ;  /* 0x0000002766667221 */ /* 0x000fe20000010000 */
[----:B------:R-:W1:Y:S01]  /*6d70*/  MUFU.EX2 R21, R41 ;  /* 0x0000002900157308 */ /* 0x000e620000000800 */
[----:B----4-:R-:W-:Y:S02]  /*6d80*/  F2FP.BF16.F32.PACK_AB R13, R43, R44 ;  /* 0x0000002c2b0d723e */ /* 0x010fe400000010ff */
        /* <DEDUP_REMOVED lines=9> */
[----:B--2---:R-:W-:Y:S01]  /*6e20*/  HMMA.16816.F32.BF16 R8, R12, R16, R8 ;  /* 0x000000100c08723c */ /* 0x004fe20000041808 */
[--C-:B------:R-:W-:Y:S01]  /*6e30*/  FFMA.FTZ R16, R38, UR4, -R54.reuse ;  /* 0x0000000426107c23 */ /* 0x100fe20008010836 */
[----:B------:R-:W-:Y:S01]  /*6e40*/  FFMA.FTZ R17, R37, UR4, -R54 ;  /* 0x0000000425117c23 */ /* 0x000fe20008010836 */
[----:B------:R-:W-:Y:S01]  /*6e50*/  MUFU.EX2 R45, R45 ;  /* 0x0000002d002d7308 */ /* 0x000fe20000000800 */
[----:B------:R-:W-:-:S04]  /*6e60*/  FADD.FTZ R47, R47, R48 ;  /* 0x000000302f2f7221 */ /* 0x000fc80000010000 */
[C---:B------:R-:W-:Y:S01]  /*6e70*/  HMMA.16816.F32.BF16 R4, R12.reuse, R18, R4 ;  /* 0x000000120c04723c */ /* 0x040fe20000041804 */
[----:B------:R-:W-:Y:S01]  /*6e80*/  FADD.FTZ R19, R55, R56 ;  /* 0x0000003837137221 */ /* 0x000fe20000010000 */
[----:B------:R-:W-:Y:S01]  /*6e90*/  FADD.FTZ R46, R46, R47 ;  /* 0x0000002f2e2e7221 */ /* 0x000fe20000010000 */
[----:B------:R-:W1:Y:S02]  /*6ea0*/  MUFU.EX2 R20, R20 ;  /* 0x0000001400147308 */ /* 0x000e640000000800 */
[----:B------:R-:W-:Y:S01]  /*6eb0*/  FADD.FTZ R19, R90, R19 ;  /* 0x000000135a137221 */ /* 0x000fe20000010000 */
[----:B------:R-:W-:Y:S02]  /*6ec0*/  FADD.FTZ R53, R53, R46 ;  /* 0x0000002e35357221 */ /* 0x000fe40000010000 */
[----:B-----5:R-:W-:Y:S01]  /*6ed0*/  HMMA.16816.F32.BF16 R24, R12, R32, R24 ;  /* 0x000000200c18723c */ /* 0x020fe20000041818 */
[----:B------:R-:W-:Y:S01]  /*6ee0*/  FADD.FTZ R98, R98, R19 ;  /* 0x0000001362627221 */ /* 0x000fe20000010000 */
[----:B------:R-:W-:Y:S01]  /*6ef0*/  FADD.FTZ R44, R44, R53 ;  /* 0x000000352c2c7221 */ /* 0x000fe20000010000 */
[----:B------:R-:W-:Y:S02]  /*6f00*/  MUFU.EX2 R22, R22 ;  /* 0x0000001600167308 */ /* 0x000fe40000000800 */
[----:B------:R-:W-:Y:S01]  /*6f10*/  FADD.FTZ R115, R115, R98 ;  /* 0x0000006273737221 */ /* 0x000fe20000010000 */
[----:B------:R-:W-:-:S02]  /*6f20*/  FADD.FTZ R43, R43, R44 ;  /* 0x0000002c2b2b7221 */ /* 0x000fc40000010000 */
[----:B------:R-:W-:Y:S01]  /*6f30*/  HMMA.16816.F32.BF16 R28, R12, R34, R28 ;  /* 0x000000220c1c723c */ /* 0x000fe2000004181c */
[----:B------:R-:W-:Y:S01]  /*6f40*/  FADD.FTZ R130, R130, R115 ;  /* 0x0000007382827221 */ /* 0x000fe20000010000 */
[----:B---3--:R-:W-:Y:S01]  /*6f50*/  F2FP.BF16.F32.PACK_AB R12, R52, R49 ;  /* 0x00000031340c723e */ /* 0x008fe200000010ff */
[----:B------:R-:W2:Y:S01]  /*6f60*/  MUFU.EX2 R23, R23 ;  /* 0x0000001700177308 */ /* 0x000ea20000000800 */
[----:B-1----:R-:W-:Y:S01]  /*6f70*/  F2FP.BF16.F32.PACK_AB R14, R20, R45 ;  /* 0x0000002d140e723e */ /* 0x002fe200000010ff */
[----:B------:R-:W-:Y:S01]  /*6f80*/  FADD.FTZ R159, R159, R130 ;  /* 0x000000829f9f7221 */ /* 0x000fe20000010000 */
[----:B------:R-:W-:-:S03]  /*6f90*/  FADD.FTZ R42, R42, R43 ;  /* 0x0000002b2a2a7221 */ /* 0x000fc60000010000 */
[----:B------:R-:W-:Y:S01]  /*6fa0*/  FADD.FTZ R152, R152, R159 ;  /* 0x0000009f98987221 */ /* 0x000fe20000010000 */
[----:B------:R-:W-:Y:S01]  /*6fb0*/  FADD.FTZ R21, R21, R42 ;  /* 0x0000002a15157221 */ /* 0x000fe20000010000 */
[----:B------:R-:W-:Y:S02]  /*6fc0*/  MUFU.EX2 R16, R16 ;  /* 0x0000001000107308 */ /* 0x000fe40000000800 */
[----:B------:R-:W-:-:S06]  /*6fd0*/  FADD.FTZ R179, R179, R152 ;  /* 0x00000098b3b37221 */ /* 0x000fcc0000010000 */
        /* <DEDUP_REMOVED lines=30> */
[----:B------:R-:W3:Y:S01]  /*71c0*/  LDCU UR4, c[0x0][0x45c] ;  /* 0x00008b80ff0477ac */ /* 0x000ee20008000800 */
[----:B------:R-:W4:Y:S01]  /*71d0*/  LDCU.64 UR8, c[0x0][0x3a8] ;  /* 0x00007500ff0877ac */ /* 0x000f220008000a00 */
[----:B------:R-:W2:Y:S01]  /*71e0*/  LDCU.64 UR6, c[0x0][0x3a0] ;  /* 0x00007400ff0677ac */ /* 0x000ea20008000a00 */
[----:B-1----:R-:W-:-:S12]  /*71f0*/  ULEA UR5, UR5, UR11, 0x18 ;  /* 0x0000000b05057291 */ /* 0x002fd8000f8ec0ff */
.L_x_1358:
[----:B------:R-:W-:Y:S01]  /*7200*/  @!P1 IADD3 R5, P0, PT, RZ, -R239, RZ ;  /* 0x800000efff059210 */ /* 0x000fe20007f1e0ff */
[----:B------:R-:W1:Y:S01]  /*7210*/  S2R R148, SR_TID.X ;  /* 0x0000000000947919 */ /* 0x000e620000002100 */
[----:B------:R-:W5:Y:S01]  /*7220*/  @!P1 LDC R12, c[0x0][0x3c0] ;  /* 0x0000f000ff0c9b82 */ /* 0x000f620000000800 */
[----:B------:R-:W-:Y:S07]  /*7230*/  DEPBAR.LE SB0, 0x0 ;  /* 0x000080000000791a */ /* 0x000fee0000000000 */
[----:B------:R-:W2:Y:S08]  /*7240*/  LDC R15, c[0x0][0x3c4] ;  /* 0x0000f100ff0f7b82 */ /* 0x000eb00000000800 */
[----:B------:R-:W-:Y:S01]  /*7250*/  BAR.SYNC.DEFER_BLOCKING 0x0 ;  /* 0x0000000000007b1d */ /* 0x000fe20000010000 */
[----:B------:R-:W-:Y:S01]  /*7260*/  IMAD.MOV.U32 R6, RZ, RZ, R234 ;  /* 0x000000ffff067224 */ /* 0x000fe200078e00ea */
[----:B-1----:R-:W-:Y:S01]  /*7270*/  SHF.R.U32.HI R230, RZ, 0x1, R148 ;  /* 0x00000001ffe67819 */ /* 0x002fe20000011694 */
[----:B-----5:R-:W-:Y:S01]  /*7280*/  @!P1 IMAD.SHL.U32 R8, R12, 0x100, RZ ;  /* 0x000001000c089824 */ /* 0x020fe200078e00ff */
        /* <DEDUP_REMOVED lines=10> */
[----:B------:R-:W-:Y:S01]  /*7330*/  @!P1 IADD3 R234, P0, PT, R234, R5, RZ ;  /* 0x00000005eaea9210 */ /* 0x000fe20007f1e0ff */
[----:B------:R-:W-:Y:S01]  /*7340*/  IMAD.MOV.U32 R5, RZ, RZ, R235 ;  /* 0x000000ffff057224 */ /* 0x000fe200078e00eb */
        /* <DEDUP_REMOVED lines=39> */
[-C--:B------:R-:W-:Y:S02]  /*75c0*/  LOP3.LUT R4, R236, R3.reuse, RZ, 0x3c, !PT ;  /* 0x00000003ec047212 */ /* 0x080fe400078e3cff */
[----:B------:R-:W-:Y:S02]  /*75d0*/  LOP3.LUT R9, RZ, R3, RZ, 0x33, !PT ;  /* 0x00000003ff097212 */ /* 0x000fe400078e33ff */
[----:B------:R-:W-:Y:S05]  /*75e0*/  ISETP.GE.AND P3, PT, R4, RZ, PT ;  /* 0x000000ff0400720c */ /* 0x000fea0003f66270 */
[----:B------:R-:W-:Y:S02]  /*75f0*/  @P5 IADD3 R12, PT, PT, R12, 0x1, RZ ;  /* 0x000000010c0c5810 */ /* 0x000fe40007ffe0ff */
[----:B------:R-:W-:Y:S03]  /*7600*/  @P6 VIADD R13, R13, 0x1 ;  /* 0x000000010d0d6836 */ /* 0x000fe60000000000 */
[----:B------:R-:W-:Y:S03]  /*7610*/  @!P0 IMAD.MOV R12, RZ, RZ, -R12 ;  /* 0x000000ffff0c8224 */ /* 0x000fe600078e0a0c */
[----:B------:R-:W-:Y:S02]  /*7620*/  @!P3 IADD3 R13, PT, PT, -R13, RZ, RZ ;  /* 0x000000ff0d0db210 */ /* 0x000fe40007ffe1ff */
[C---:B------:R-:W-:Y:S02]  /*7630*/  SEL R11, R9.reuse, R12, !P2 ;  /* 0x0000000c090b7207 */ /* 0x040fe40005000000 */
[----:B------:R-:W-:Y:S02]  /*7640*/  SEL R9, R9, R13, !P2 ;  /* 0x0000000d09097207 */ /* 0x000fe40005000000 */
[-C--:B------:R-:W-:Y:S01]  /*7650*/  LEA R20, P2, R11, R240.reuse, 0x2 ;  /* 0x000000f00b147211 */ /* 0x080fe200078410ff */
[----:B------:R-:W1:Y:S01]  /*7660*/  LDC.64 R12, c[0x0][0x3c0] ;  /* 0x0000f000ff0c7b82 */ /* 0x000e620000000a00 */
[C---:B------:R-:W-:Y:S01]  /*7670*/  LEA R18, P0, R9.reuse, R240, 0x2 ;  /* 0x000000f009127211 */ /* 0x040fe200078010ff */
[----:B------:R-:W-:Y:S01]  /*7680*/  IMAD.IADD R8, R9, 0x1, -R11 ;  /* 0x0000000109087824 */ /* 0x000fe200078e0a0b */
[-C--:B------:R-:W-:Y:S02]  /*7690*/  LEA.HI.X.SX32 R21, R11, R241.reuse, 0x2, P2 ;  /* 0x000000f10b157211 */ /* 0x080fe400010f16ff */
[----:B------:R-:W-:Y:S01]  /*76a0*/  LEA.HI.X.SX32 R19, R9, R241, 0x2, P0 ;  /* 0x000000f109137211 */ /* 0x000fe200000f16ff */
[----:B------:R-:W-:Y:S02]  /*76b0*/  IMAD R3, R8, R3, -0x100 ;  /* 0xffffff0008037424 */ /* 0x000fe400078e0203 */
[----:B------:R-:W2:Y:S03]  /*76c0*/  LDG.E R7, desc[UR24][R20.64] ;  /* 0x0000001814077981 */ /* 0x000ea6000c1e1900 */
[----:B------:R-:W-:Y:S01]  /*76d0*/  SHF.R.S32.HI R9, RZ, 0x1f, R3 ;  /* 0x0000001fff097819 */ /* 0x000fe20000011403 */
[----:B------:R-:W2:Y:S04]  /*76e0*/  LDG.E R4, desc[UR24][R18.64] ;  /* 0x0000001812047981 */ /* 0x000ea8000c1e1900 */
[-C--:B-1----:R-:W-:Y:S02]  /*76f0*/  IMAD R8, R9, R12.reuse, RZ ;  /* 0x0000000c09087224 */ /* 0x082fe400078e02ff */
[C---:B------:R-:W-:Y:S04]  /*7700*/  IMAD.WIDE.U32 R10, R3.reuse, R12, RZ ;  /* 0x0000000c030a7225 */ /* 0x040fe800078e00ff */
[----:B------:R-:W-:Y:S05]  /*7710*/  IMAD R8, R3, R13, R8 ;  /* 0x0000000d03087224 */ /* 0x000fea00078e0208 */
[----:B------:R-:W-:Y:S01]  /*7720*/  IADD3 R11, PT, PT, R11, R8, RZ ;  /* 0x000000080b0b7210 */ /* 0x000fe20007ffe0ff */
[----:B--2---:R-:W-:Y:S04]  /*7730*/  IMAD.IADD R7, R7, 0x1, -R4 ;  /* 0x0000000107077824 */ /* 0x004fe800078e0a04 */
[----:B----4-:R-:W-:Y:S01]  /*7740*/  IMAD.WIDE.U32 R10, R7, UR8, R10 ;  /* 0x00000008070a7c25 */ /* 0x010fe2000f8e000a */
[----:B------:R-:W-:Y:S02]  /*7750*/  SHF.R.S32.HI R3, RZ, 0x1f, R7 ;  /* 0x0000001fff037819 */ /* 0x000fe40000011407 */
[C---:B------:R-:W-:Y:S03]  /*7760*/  LEA R234, P0, R10.reuse, R6, 0x1 ;  /* 0x000000060aea7211 */ /* 0x040fe600078008ff */
[----:B------:R-:W-:Y:S04]  /*7770*/  IMAD R4, R3, UR8, RZ ;  /* 0x0000000803047c24 */ /* 0x000fe8000f8e02ff */
[----:B------:R-:W-:Y:S04]  /*7780*/  IMAD R4, R7, UR9, R4 ;  /* 0x0000000907047c24 */ /* 0x000fe8000f8e0204 */
[----:B------:R-:W-:Y:S05]  /*7790*/  IMAD.IADD R4, R11, 0x1, R4 ;  /* 0x000000010b047824 */ /* 0x000fea00078e0204 */
[----:B------:R-:W-:Y:S07]  /*77a0*/  LEA.HI.X R235, R10, R5, R4, 0x1, P0 ;  /* 0x000000050aeb7211 */ /* 0x000fee00000f0c04 */
.L_x_1355:
[----:B------:R-:W-:Y:S02]  /*77b0*/  LOP3.LUT R152, R148, 0x8, RZ, 0xc0, !PT ;  /* 0x0000000894987812 */ /* 0x000fe400078ec0ff */
[-C--:B------:R-:W-:Y:S02]  /*77c0*/  LOP3.LUT R0, R153, R2.reuse, R0, 0xf6, !PT ;  /* 0x0000000299007212 */ /* 0x080fe400078ef600 */
[----:B------:R-:W-:Y:S02]  /*77d0*/  LOP3.LUT R2, R155, R2, R152, 0xf6, !PT ;  /* 0x000000029b027212 */ /* 0x000fe400078ef698 */
[----:B------:R-:W-:Y:S02]  /*77e0*/  LEA R220, R0, UR5, 0x1 ;  /* 0x0000000500dc7c11 */ /* 0x000fe4000f8e08ff */
[----:B------:R-:W-:Y:S02]  /*77f0*/  LEA R2, R2, UR5, 0x1 ;  /* 0x0000000502027c11 */ /* 0x000fe4000f8e08ff */
[----:B------:R-:W-:Y:S02]  /*7800*/  LOP3.LUT R14, R17, R14, RZ, 0xfc, !PT ;  /* 0x0000000e110e7212 */ /* 0x000fe400078efcff */
[----:B------:R-:W-:Y:S02]  /*7810*/  MOV R213, 0x20 ;  /* 0x0000002000d57802 */ /* 0x000fe40000000f00 */
[----:B------:R-:W-:Y:S02]  /*7820*/  LEA R245, R14, UR5, 0x1 ;  /* 0x000000050ef57c11 */ /* 0x000fe4000f8e08ff */
[C---:B------:R-:W-:Y:S02]  /*7830*/  SHF.L.U32 R3, R12.reuse, 0x6, RZ ;  /* 0x000000060c037819 */ /* 0x040fe400000006ff */
[----:B------:R-:W-:Y:S01]  /*7840*/  SHF.L.U64.HI R12, R12, 0x6, R15 ;  /* 0x000000060c0c7819 */ /* 0x000fe2000001020f */
[----:B------:R-:W-:Y:S01]  /*7850*/  @!PT LDS RZ, [RZ] ;  /* 0x00000000fffff984 */ /* 0x000fe20000000800 */
[----:B------:R-:W-:Y:S01]  /*7860*/  @!PT LDS RZ, [RZ] ;  /* 0x00000000fffff984 */ /* 0x000fe20000000800 */
[----:B------:R-:W-:Y:S01]  /*7870*/  @!PT LDS RZ, [RZ] ;  /* 0x00000000fffff984 */ /* 0x000fe20000000800 */
[----:B------:R-:W-:Y:S01]  /*7880*/  LDGSTS.E.BYPASS.LTC128B.128 [R245+0x5000], desc[UR24][R234.64] ;  /* 0x05000000eaf57fae */ /* 0x000fe2000b981a18 */
[----:B------:R-:W-:Y:S04]  /*7890*/  IADD3 R16, P0, PT, R3, R234, RZ ;  /* 0x000000ea03107210 */ /* 0x000fe80007f1e0ff */
[----:B------:R-:W-:Y:S02]  /*78a0*/  IADD3.X R17, PT, PT, R12, R235, RZ, P0, !PT ;  /* 0x000000eb0c117210 */ /* 0x000fe400007fe4ff */
[-C--:B------:R-:W-:Y:S03]  /*78b0*/  IADD3 R14, P2, PT, R16, R3.reuse, RZ ;  /* 0x00000003100e7210 */ /* 0x080fe60007f5e0ff */
[----:B------:R-:W-:Y:S01]  /*78c0*/  LDGSTS.E.BYPASS.LTC128B.128 [R245+0x5800], desc[UR24][R16.64] ;  /* 0x0580000010f57fae */ /* 0x000fe2000b981a18 */
[-C--:B------:R-:W-:Y:S02]  /*78d0*/  IADD3.X R15, PT, PT, R17, R12.reuse, RZ, P2, !PT ;  /* 0x0000000c110f7210 */ /* 0x080fe400017fe4ff */
[-C--:B------:R-:W-:Y:S04]  /*78e0*/  IADD3 R22, P0, PT, R14, R3.reuse, RZ ;  /* 0x000000030e167210 */ /* 0x080fe80007f1e0ff */
[-C--:B------:R-:W-:Y:S01]  /*78f0*/  IADD3.X R23, PT, PT, R15, R12.reuse, RZ, P0, !PT ;  /* 0x0000000c0f177210 */ /* 0x080fe200007fe4ff */
[----:B------:R1:W-:Y:S01]  /*7900*/  LDGSTS.E.BYPASS.LTC128B.128 [R245+0x6000], desc[UR24][R14.64] ;  /* 0x060000000ef57fae */ /* 0x0003e2000b981a18 */
[-C--:B------:R-:W-:Y:S04]  /*7910*/  IADD3 R20, P2, PT, R22, R3.reuse, RZ ;  /* 0x0000000316147210 */ /* 0x080fe80007f5e0ff */
[-C--:B------:R-:W-:Y:S02]  /*7920*/  IADD3.X R21, PT, PT, R23, R12.reuse, RZ, P2, !PT ;  /* 0x0000000c17157210 */ /* 0x080fe400017fe4ff */
[-C--:B------:R-:W-:Y:S01]  /*7930*/  IADD3 R24, P0, PT, R20, R3.reuse, RZ ;  /* 0x0000000314187210 */ /* 0x080fe20007f1e0ff */
[----:B------:R-:W-:Y:S03]  /*7940*/  LDGSTS.E.BYPASS.LTC128B.128 [R245+0x6800], desc[UR24][R22.64] ;  /* 0x0680000016f57fae */ /* 0x000fe6000b981a18 */
[-C--:B------:R-:W-:Y:S02]  /*7950*/  IADD3.X R25, PT, PT, R21, R12.reuse, RZ, P0, !PT ;  /* 0x0000000c15197210 */ /* 0x080fe400007fe4ff */
[-C--:B------:R-:W-:Y:S03]  /*7960*/  IADD3 R18, P2, PT, R24, R3.reuse, RZ ;  /* 0x0000000318127210 */ /* 0x080fe60007f5e0ff */
[----:B------:R-:W-:Y:S01]  /*7970*/  LDGSTS.E.BYPASS.LTC128B.128 [R245+0x7000], desc[UR24][R20.64] ;  /* 0x0700000014f57fae */ /* 0x000fe2000b981a18 */
[-C--:B------:R-:W-:Y:S02]  /*7980*/  IADD3.X R19, PT, PT, R25, R12.reuse, RZ, P2, !PT ;  /* 0x0000000c19137210 */ /* 0x080fe400017fe4ff */
[----:B------:R-:W-:Y:S02]  /*7990*/  IADD3 R26, P0, PT, R18, R3, RZ ;  /* 0x00000003121a7210 */ /* 0x000fe40007f1e0ff */
[----:B------:R-:W-:Y:S02]  /*79a0*/  ISETP.NE.AND P2, PT, R243, RZ, PT ;  /* 0x000000fff300720c */ /* 0x000fe40003f45270 */
[----:B------:R-:W-:Y:S01]  /*79b0*/  IADD3.X R27, PT, PT, R19, R12, RZ, P0, !PT ;  /* 0x0000000c131b7210 */ /* 0x000fe200007fe4ff */
[----:B------:R-:W-:Y:S01]  /*79c0*/  LDGSTS.E.BYPASS.LTC128B.128 [R245+0x7800], desc[UR24][R24.64] ;  /* 0x0780000018f57fae */ /* 0x000fe2000b981a18 */
[----:B------:R-:W-:Y:S04]  /*79d0*/  LOP3.LUT P0, RZ, R148, 0x4, RZ, 0xc0, !PT ;  /* 0x0000000494ff7812 */ /* 0x000fe8000780c0ff */
[----:B------:R-:W-:Y:S03]  /*79e0*/  SEL R213, R213, 0xffffffe0, !P0 ;  /* 0xffffffe0d5d57807 */ /* 0x000fe60004000000 */
[----:B------:R2:W-:Y:S01]  /*79f0*/  LDGSTS.E.BYPASS.LTC128B.128 [R245+0x8000], desc[UR24][R18.64] ;  /* 0x0800000012f57fae */ /* 0x0005e2000b981a18 */
[C---:B------:R-:W-:Y:S07]  /*7a00*/  IADD3 R0, PT, PT, R213.reuse, R2, RZ ;  /* 0x00000002d5007210 */ /* 0x040fee0007ffe0ff */
[----:B------:R5:W-:Y:S08]  /*7a10*/  LDGSTS.E.BYPASS.LTC128B.128 [R245+0x8800], desc[UR24][R26.64] ;  /* 0x088000001af57fae */ /* 0x000bf0000b981a18 */
[----:B------:R3:W-:Y:S08]  /*7a20*/  LDSM.16.M88.4 R152, [R220] ;  /* 0x00000000dc98783b */ /* 0x0007f00000000200 */
[----:B------:R-:W0:Y:S08]  /*7a30*/  LDGDEPBAR ;  /* 0x00000000000079af */ /* 0x000e300000000000 */
[----:B------:R-:W4:Y:S08]  /*7a40*/  LDSM.16.M88.4 R156, [R2+0x1000] ;  /* 0x00100000029c783b */ /* 0x000f300000000200 */
[----:B------:R-:W1:Y:S01]  /*7a50*/  LDSM.16.M88.4 R160, [R2+0x1400] ;  /* 0x0014000002a0783b */ /* 0x000e620000000200 */
[----:B---3--:R-:W-:Y:S07]  /*7a60*/  IADD3 R220, PT, PT, R213, R220, RZ ;  /* 0x000000dcd5dc7210 */ /* 0x008fee0007ffe0ff */
[----:B------:R-:W3:Y:S08]  /*7a70*/  LDSM.16.M88.4 R164, [R2+0x1800] ;  /* 0x0018000002a4783b */ /* 0x000ef00000000200 */
[----:B------:R-:W5:Y:S08]  /*7a80*/  LDSM.16.M88.4 R168, [R2+0x1c00] ;  /* 0x001c000002a8783b */ /* 0x000f700000000200 */
        /* <DEDUP_REMOVED lines=12> */
[----:B------:R-:W-:Y:S08]  /*7b50*/  LDSM.16.M88.4 R220, [R220] ;  /* 0x00000000dcdc783b */ /* 0x000ff00000000200 */
[----:B------:R-:W5:Y:S01]  /*7b60*/  LDSM.16.M88.4 R224, [R0+0x1000] ;  /* 0x0010000000e0783b */ /* 0x000f620000000200 */
[C---:B----4-:R-:W-:Y:S08]  /*7b70*/  HMMA.16816.F32.BF16 R4, R152.reuse, R156, RZ ;  /* 0x0000009c9804723c */ /* 0x050ff000000418ff */
[C---:B------:R-:W-:Y:S01]  /*7b80*/  HMMA.16816.F32.BF16 R8, R152.reuse, R158, RZ ;  /* 0x0000009e9808723c */ /* 0x040fe200000418ff */
[----:B------:R-:W-:Y:S07]  /*7b90*/  LDSM.16.M88.4 R156, [R0+0x1800] ;  /* 0x00180000009c783b */ /* 0x000fee0000000200 */
[C---:B-1----:R-:W-:Y:S08]  /*7ba0*/  HMMA.16816.F32.BF16 R12, R152.reuse, R160, RZ ;  /* 0x000000a0980c723c */ /* 0x042ff000000418ff */
[C---:B--2---:R-:W-:Y:S08]  /*7bb0*/  HMMA.16816.F32.BF16 R16, R152.reuse, R162, RZ ;  /* 0x000000a29810723c */ /* 0x044ff000000418ff */
[C---:B---3--:R-:W-:Y:S08]  /*7bc0*/  HMMA.16816.F32.BF16 R20, R152.reuse, R164, RZ ;  /* 0x000000a49814723c */ /* 0x048ff000000418ff */
        /* <DEDUP_REMOVED lines=39> */
[----:B------:R3:W4:Y:S01]  /*7e40*/  MUFU.TANH R185, R3 ;  /* 0x0000000300b97308 */ /* 0x0007220000002400 */
[C---:B-1----:R-:W-:Y:S09]  /*7e50*/  HMMA.16816.F32.BF16 R12, R220.reuse, R152, R12 ;  /* 0x00000098dc0c723c */ /* 0x042ff2000004180c */
[----:B------:R1:W1:Y:S01]  /*7e60*/  MUFU.TANH R199, R249 ;  /* 0x000000f900c77308 */ /* 0x0002620000002400 */
[C---:B------:R-:W-:Y:S09]  /*7e70*/  HMMA.16816.F32.BF16 R16, R220.reuse, R154, R16 ;  /* 0x0000009adc10723c */ /* 0x040ff20000041810 */
[----:B------:R-:W1:Y:S01]  /*7e80*/  MUFU.TANH R193, R252 ;  /* 0x000000fc00c17308 */ /* 0x000e620000002400 */
[C---:B------:R-:W-:Y:S03]  /*7e90*/  HMMA.16816.F32.BF16 R20, R220.reuse, R156, R20 ;  /* 0x0000009cdc14723c */ /* 0x040fe60000041814 */
[----:B---3--:R-:W-:Y:S01]  /*7ea0*/  FMUL.FTZ R3, R12, UR10 ;  /* 0x0000000a0c037c20 */ /* 0x008fe20008410000 */
[----:B------:R-:W-:Y:S01]  /*7eb0*/  FMUL.FTZ R250, R13, UR10 ;  /* 0x0000000a0dfa7c20 */ /* 0x000fe20008410000 */
[----:B------:R-:W-:Y:S04]  /*7ec0*/  FMUL.FTZ R227, R14, UR10 ;  /* 0x0000000a0ee37c20 */ /* 0x000fe80008410000 */
[----:B------:R-:W3:Y:S01]  /*7ed0*/  MUFU.TANH R9, R251 ;  /* 0x000000fb00097308 */ /* 0x000ee20000002400 */
[----:B------:R-:W-:Y:S01]  /*7ee0*/  FMUL.FTZ R11, R15, UR10 ;  /* 0x0000000a0f0b7c20 */ /* 0x000fe20008410000 */
[C---:B------:R-:W-:Y:S01]  /*7ef0*/  HMMA.16816.F32.BF16 R24, R220.reuse, R158, R24 ;  /* 0x0000009edc18723c */ /* 0x040fe20000041818 */
[----:B------:R-:W5:Y:S02]  /*7f00*/  LDSM.16.M88.4 R12, [R0+0x1c00] ;  /* 0x001c0000000c783b */ /* 0x000f640000000200 */
[----:B------:R-:W-:Y:S01]  /*7f10*/  FMUL.FTZ R17, R17, UR10 ;  /* 0x0000000a11117c20 */ /* 0x000fe20008410000 */
[----:B------:R-:W-:Y:S01]  /*7f20*/  FMUL.FTZ R18, R18, UR10 ;  /* 0x0000000a12127c20 */ /* 0x000fe20008410000 */
[----:B------:R-:W-:Y:S03]  /*7f30*/  FMUL.FTZ R19, R19, UR10 ;  /* 0x0000000a13137c20 */ /* 0x000fe60008410000 */
[----:B------:R2:W2:Y:S01]  /*7f40*/  MUFU.TANH R201, R3 ;  /* 0x0000000300c97308 */ /* 0x0004a20000002400 */
[----:B-1----:R-:W-:Y:S01]  /*7f50*/  FMUL.FTZ R249, R16, UR10 ;  /* 0x0000000a10f97c20 */ /* 0x002fe20008410000 */
[----:B------:R-:W-:Y:S01]  /*7f60*/  FMUL.FTZ R20, R20, UR10 ;  /* 0x0000000a14147c20 */ /* 0x000fe20008410000 */
[----:B------:R-:W-:Y:S01]  /*7f70*/  FMUL.FTZ R22, R22, UR10 ;  /* 0x0000000a16167c20 */ /* 0x000fe20008410000 */
[----:B------:R-:W-:Y:S06]  /*7f80*/  FMUL.FTZ R23, R23, UR10 ;  /* 0x0000000a17177c20 */ /* 0x000fec0008410000 */
[----:B------:R-:W1:Y:S01]  /*7f90*/  MUFU.TANH R10, R17 ;  /* 0x00000011000a7308 */ /* 0x000e620000002400 */
[----:B------:R-:W-:Y:S01]  /*7fa0*/  FMUL.FTZ R25, R25, UR10 ;  /* 0x0000000a19197c20 */ /* 0x000fe20008410000 */
[----:B------:R-:W-:Y:S01]  /*7fb0*/  FMUL.FTZ R26, R26, UR10 ;  /* 0x0000000a1a1a7c20 */ /* 0x000fe20008410000 */
[----:B------:R-:W-:Y:S07]  /*7fc0*/  FMUL.FTZ R27, R27, UR10 ;  /* 0x0000000a1b1b7c20 */ /* 0x000fee0008410000 */
[----:B------:R-:W1:Y:S01]  /*7fd0*/  MUFU.TANH R6, R18 ;  /* 0x0000001200067308 */ /* 0x000e620000002400 */
[----:B--2---:R-:W-:Y:S01]  /*7fe0*/  FMUL.FTZ R3, R21, UR10 ;  /* 0x0000000a15037c20 */ /* 0x004fe20008410000 */
[----:B------:R-:W-:Y:S08]  /*7ff0*/  FMUL.FTZ R21, R24, UR10 ;  /* 0x0000000a18157c20 */ /* 0x000ff00008410000 */
[----:B------:R2:W1:Y:S10]  /*8000*/  MUFU.TANH R157, R19 ;  /* 0x00000013009d7308 */ /* 0x0004740000002400 */
[----:B------:R4:W1:Y:S01]  /*8010*/  MUFU.TANH R174, R3 ;  /* 0x0000000300ae7308 */ /* 0x0008620000002400 */
[C---:B-----5:R-:W-:Y:S09]  /*8020*/  HMMA.16816.F32.BF16 R28, R220.reuse, R12, R28 ;  /* 0x0000000cdc1c723c */ /* 0x060ff2000004181c */
[----:B------:R5:W1:Y:S01]  /*8030*/  MUFU.TANH R178, R20 ;  /* 0x0000001400b27308 */ /* 0x000a620000002400 */
[----:B--2---:R-:W2:Y:S01]  /*8040*/  LDSM.16.M88.4 R16, [R0+0x2000] ;  /* 0x002000000010783b */ /* 0x004ea20000000200 */
[C---:B------:R-:W-:Y:S08]  /*8050*/  HMMA.16816.F32.BF16 R32, R220.reuse, R14, R32 ;  /* 0x0000000edc20723c */ /* 0x040ff00000041820 */
[----:B------:R3:W1:Y:S01]  /*8060*/  MUFU.TANH R206, R21 ;  /* 0x0000001500ce7308 */ /* 0x0006620000002400 */
[----:B------:R-:W1:Y:S01]  /*8070*/  LDSM.16.M88.4 R12, [R0+0x2400] ;  /* 0x00240000000c783b */ /* 0x000e620000000200 */
[----:B----4-:R-:W-:Y:S01]  /*8080*/  FMUL.FTZ R3, R28, UR10 ;  /* 0x0000000a1c037c20 */ /* 0x010fe20008410000 */
[----:B------:R-:W-:Y:S07]  /*8090*/  FMUL.FTZ R28, R30, UR10 ;  /* 0x0000000a1e1c7c20 */ /* 0x000fee0008410000 */
[----:B------:R-:W4:Y:S01]  /*80a0*/  MUFU.TANH R159, R22 ;  /* 0x00000016009f7308 */ /* 0x000f220000002400 */
[----:B-----5:R-:W-:Y:S01]  /*80b0*/  FMUL.FTZ R20, R32, UR10 ;  /* 0x0000000a20147c20 */ /* 0x020fe20008410000 */
[----:B------:R-:W-:Y:S08]  /*80c0*/  FMUL.FTZ R30, R33, UR10 ;  /* 0x0000000a211e7c20 */ /* 0x000ff00008410000 */
[----:B------:R-:W1:Y:S01]  /*80d0*/  MUFU.TANH R226, R3 ;  /* 0x0000000300e27308 */ /* 0x000e620000002400 */
[----:B---3--:R-:W-:Y:S01]  /*80e0*/  FMUL.FTZ R21, R29, UR10 ;  /* 0x0000000a1d157c20 */ /* 0x008fe20008410000 */
[----:B------:R-:W-:Y:S01]  /*80f0*/  FMUL.FTZ R33, R34, UR10 ;  /* 0x0000000a22217c20 */ /* 0x000fe20008410000 */
[----:B------:R-:W-:Y:S01]  /*8100*/  FMUL.FTZ R29, R31, UR10 ;  /* 0x0000000a1f1d7c20 */ /* 0x000fe20008410000 */
[----:B------:R-:W-:Y:S06]  /*8110*/  FMUL.FTZ R31, R35, UR10 ;  /* 0x0000000a231f7c20 */ /* 0x000fec0008410000 */
[----:B------:R3:W1:Y:S10]  /*8120*/  MUFU.TANH R32, R20 ;  /* 0x0000001400207308 */ /* 0x0006740000002400 */
[----:B------:R-:W1:Y:S01]  /*8130*/  MUFU.TANH R202, R25 ;  /* 0x0000001900ca7308 */ /* 0x000e620000002400 */
[C---:B--2---:R-:W-:Y:S09]  /*8140*/  HMMA.16816.F32.BF16 R36, R220.reuse, R16, R36 ;  /* 0x00000010dc24723c */ /* 0x044ff20000041824 */
[----:B------:R-:W2:Y:S01]  /*8150*/  MUFU.TANH R198, R26 ;  /* 0x0000001a00c67308 */ /* 0x000ea20000002400 */
[C---:B------:R-:W-:Y:S01]  /*8160*/  HMMA.16816.F32.BF16 R40, R220.reuse, R18, R40 ;  /* 0x00000012dc28723c */ /* 0x040fe20000041828 */
[----:B------:R-:W5:Y:S08]  /*8170*/  LDSM.16.M88.4 R16, [R0+0x2800] ;  /* 0x002800000010783b */ /* 0x000f700000000200 */
[----:B------:R-:W2:Y:S01]  /*8180*/  MUFU.TANH R194, R27 ;  /* 0x0000001b00c27308 */ /* 0x000ea20000002400 */
[C---:B-1----:R-:W-:Y:S03]  /*8190*/  HMMA.16816.F32.BF16 R44, R220.reuse, R12, R44 ;  /* 0x0000000cdc2c723c */ /* 0x042fe6000004182c */
[----:B------:R-:W-:Y:S01]  /*81a0*/  FMUL.FTZ R34, R37, UR10 ;  /* 0x0000000a25227c20 */ /* 0x000fe20008410000 */
[----:B------:R-:W-:Y:S01]  /*81b0*/  FMUL.FTZ R37, R38, UR10 ;  /* 0x0000000a26257c20 */ /* 0x000fe20008410000 */
[----:B------:R-:W-:Y:S01]  /*81c0*/  FMUL.FTZ R35, R39, UR10 ;  /* 0x0000000a27237c20 */ /* 0x000fe20008410000 */
[----:B------:R-:W-:Y:S03]  /*81d0*/  FMUL.FTZ R36, R36, UR10 ;  /* 0x0000000a24247c20 */ /* 0x000fe60008410000 */
[----:B------:R-:W1:Y:S01]  /*81e0*/  MUFU.TANH R218, R21 ;  /* 0x0000001500da7308 */ /* 0x000e620000002400 */
[C---:B------:R-:W-:Y:S01]  /*81f0*/  HMMA.16816.F32.BF16 R48, R220.reuse, R14, R48 ;  /* 0x0000000edc30723c */ /* 0x040fe20000041830 */
[----:B------:R-:W4:Y:S02]  /*8200*/  LDSM.16.M88.4 R12, [R0+0x2c00] ;  /* 0x002c0000000c783b */ /* 0x000f240000000200 */
[----:B---3--:R-:W-:Y:S01]  /*8210*/  FMUL.FTZ R20, R40, UR10 ;  /* 0x0000000a28147c20 */ /* 0x008fe20008410000 */
[----:B------:R-:W-:Y:S01]  /*8220*/  FMUL.FTZ R40, R41, UR10 ;  /* 0x0000000a29287c20 */ /* 0x000fe20008410000 */
[----:B------:R-:W-:Y:S01]  /*8230*/  FMUL.FTZ R38, R42, UR10 ;  /* 0x0000000a2a267c20 */ /* 0x000fe20008410000 */
[----:B------:R-:W-:Y:S03]  /*8240*/  FMUL.FTZ R39, R43, UR10 ;  /* 0x0000000a2b277c20 */ /* 0x000fe60008410000 */
[----:B------:R3:W1:Y:S01]  /*8250*/  MUFU.TANH R8, R20 ;  /* 0x0000001400087308 */ /* 0x0006620000002400 */
[----:B------:R-:W-:Y:S01]  /*8260*/  FMUL.FTZ R3, R44, UR10 ;  /* 0x0000000a2c037c20 */ /* 0x000fe20008410000 */
[----:B------:R-:W-:Y:S01]  /*8270*/  FMUL.FTZ R45, R45, UR10 ;  /* 0x0000000a2d2d7c20 */ /* 0x000fe20008410000 */
[----:B------:R-:W-:Y:S01]  /*8280*/  FMUL.FTZ R42, R47, UR10 ;  /* 0x0000000a2f2a7c20 */ /* 0x000fe20008410000 */
[----:B------:R-:W-:Y:S06]  /*8290*/  FMUL.FTZ R44, R46, UR10 ;  /* 0x0000000a2e2c7c20 */ /* 0x000fec0008410000 */
[----:B------:R2:W1:Y:S01]  /*82a0*/  MUFU.TANH R168, R3 ;  /* 0x0000000300a87308 */ /* 0x0004620000002400 */
[----:B------:R-:W-:Y:S01]  /*82b0*/  FMUL.FTZ R49, R49, UR10 ;  /* 0x0000000a31317c20 */ /* 0x000fe20008410000 */
[----:B------:R-:W-:Y:S01]  /*82c0*/  FMUL.FTZ R51, R51, UR10 ;  /* 0x0000000a33337c20 */ /* 0x000fe20008410000 */
[----:B------:R-:W-:Y:S07]  /*82d0*/  FMUL.FTZ R50, R50, UR10 ;  /* 0x0000000a32327c20 */ /* 0x000fee0008410000 */
[----:B------:R-:W1:Y:S01]  /*82e0*/  MUFU.TANH R164, R45 ;  /* 0x0000002d00a47308 */ /* 0x000e620000002400 */
[----:B---3--:R-:W-:Y:S01]  /*82f0*/  FMUL.FTZ R20, R48, UR10 ;  /* 0x0000000a30147c20 */ /* 0x008fe20008410000 */
[C---:B-----5:R-:W-:Y:S08]  /*8300*/  HMMA.16816.F32.BF16 R52, R220.reuse, R16, R52 ;  /* 0x00000010dc34723c */ /* 0x060ff00000041834 */
[----:B------:R3:W1:Y:S01]  /*8310*/  MUFU.TANH R188, R20 ;  /* 0x0000001400bc7308 */ /* 0x0006620000002400 */
[C---:B------:R-:W-:Y:S01]  /*8320*/  HMMA.16816.F32.BF16 R56, R220.reuse, R18, R56 ;  /* 0x00000012dc38723c */ /* 0x040fe20000041838 */
[----:B------:R-:W5:Y:S08]  /*8330*/  LDSM.16.M88.4 R16, [R0+0x3000] ;  /* 0x003000000010783b */ /* 0x000f700000000200 */
[----:B------:R-:W1:Y:S01]  /*8340*/  MUFU.TANH R184, R49 ;  /* 0x0000003100b87308 */ /* 0x000e620000002400 */
[C---:B----4-:R-:W-:Y:S03]  /*8350*/  HMMA.16816.F32.BF16 R60, R220.reuse, R12, R60 ;  /* 0x0000000cdc3c723c */ /* 0x050fe6000004183c */
[----:B--2---:R-:W-:Y:S01]  /*8360*/  FMUL.FTZ R3, R52, UR10 ;  /* 0x0000000a34037c20 */ /* 0x004fe20008410000 */
[----:B------:R-:W-:Y:S01]  /*8370*/  FMUL.FTZ R53, R53, UR10 ;  /* 0x0000000a35357c20 */ /* 0x000fe20008410000 */
[----:B------:R-:W-:Y:S04]  /*8380*/  FMUL.FTZ R52, R55, UR10 ;  /* 0x0000000a37347c20 */ /* 0x000fe80008410000 */
[----:B------:R-:W2:Y:S01]  /*8390*/  MUFU.TANH R176, R51 ;  /* 0x0000003300b07308 */ /* 0x000ea20000002400 */
[----:B------:R-:W-:Y:S01]  /*83a0*/  FMUL.FTZ R54, R54, UR10 ;  /* 0x0000000a36367c20 */ /* 0x000fe20008410000 */
[C---:B------:R-:W-:Y:S01]  /*83b0*/  HMMA.16816.F32.BF16 R64, R220.reuse, R14, R64 ;  /* 0x0000000edc40723c */ /* 0x040fe20000041840 */
[----:B------:R-:W4:Y:S02]  /*83c0*/  LDSM.16.M88.4 R12, [R0+0x3400] ;  /* 0x00340000000c783b */ /* 0x000f240000000200 */
[----:B---3--:R-:W-:Y:S01]  /*83d0*/  FMUL.FTZ R20, R56, UR10 ;  /* 0x0000000a38147c20 */ /* 0x008fe20008410000 */
[----:B------:R-:W-:Y:S01]  /*83e0*/  FMUL.FTZ R57, R57, UR10 ;  /* 0x0000000a39397c20 */ /* 0x000fe20008410000 */
[----:B------:R-:W-:Y:S03]  /*83f0*/  FMUL.FTZ R56, R59, UR10 ;  /* 0x0000000a3b387c20 */ /* 0x000fe60008410000 */
[----:B------:R3:W1:Y:S01]  /*8400*/  MUFU.TANH R200, R3 ;  /* 0x0000000300c87308 */ /* 0x0006620000002400 */
[----:B------:R-:W-:Y:S01]  /*8410*/  FMUL.FTZ R58, R58, UR10 ;  /* 0x0000000a3a3a7c20 */ /* 0x000fe20008410000 */
[----:B------:R-:W-:Y:S01]  /*8420*/  FMUL.FTZ R61, R61, UR10 ;  /* 0x0000000a3d3d7c20 */ /* 0x000fe20008410000 */
[----:B------:R-:W-:Y:S07]  /*8430*/  FMUL.FTZ R60, R60, UR10 ;  /* 0x0000000a3c3c7c20 */ /* 0x000fee0008410000 */
        /* <DEDUP_REMOVED lines=8> */
[----:B--2---:R-:W-:Y:S01]  /*84c0*/  FMUL.FTZ R20, R62, UR10 ;  /* 0x0000000a3e147c20 */ /* 0x004fe20008410000 */
[----:B------:R-:W-:Y:S01]  /*84d0*/  FMUL.FTZ R62, R63, UR10 ;  /* 0x0000000a3f3e7c20 */ /* 0x000fe20008410000 */
[C---:B------:R-:W-:Y:S01]  /*84e0*/  HMMA.16816.F32.BF16 R72, R220.reuse, R18, R72 ;  /* 0x00000012dc48723c */ /* 0x040fe20000041848 */
[----:B------:R-:W2:Y:S06]  /*84f0*/  LDSM.16.M88.4 R16, [R0+0x3800] ;  /* 0x003800000010783b */ /* 0x000eac0000000200 */
        /* <DEDUP_REMOVED lines=8> */
[----:B------:R-:W5:Y:S02]  /*8580*/  LDSM.16.M88.4 R12, [R0+0x3c00] ;  /* 0x003c0000000c783b */ /* 0x000f640000000200 */
[----:B---3--:R-:W-:Y:S01]  /*8590*/  FMUL.FTZ R3, R72, UR10 ;  /* 0x0000000a48037c20 */ /* 0x008fe20008410000 */
[----:B------:R-:W-:Y:S03]  /*85a0*/  FMUL.FTZ R73, R73, UR10 ;  /* 0x0000000a49497c20 */ /* 0x000fe60008410000 */
        /* <DEDUP_REMOVED lines=10> */
[----:B------:R-:W3:Y:S01]  /*8650*/  MUFU.TANH R172, R65 ;  /* 0x0000004100ac7308 */ /* 0x000ee20000002400 */
[----:B------:R-:W-:Y:S01]  /*8660*/  FMUL.FTZ R83, R83, UR10 ;  /* 0x0000000a53537c20 */ /* 0x000fe20008410000 */
[C---:B--2---:R-:W-:Y:S08]  /*8670*/  HMMA.16816.F32.BF16 R84, R220.reuse, R16, R84 ;  /* 0x00000010dc54723c */ /* 0x044ff00000041854 */
[----:B------:R-:W2:Y:S01]  /*8680*/  MUFU.TANH R158, R69 ;  /* 0x00000045009e7308 */ /* 0x000ea20000002400 */
[----:B-1----:R-:W-:Y:S01]  /*8690*/  FMUL.FTZ R3, R80, UR10 ;  /* 0x0000000a50037c20 */ /* 0x002fe20008410000 */
[C---:B------:R-:W-:Y:S01]  /*86a0*/  HMMA.16816.F32.BF16 R88, R220.reuse, R18, R88 ;  /* 0x00000012dc58723c */ /* 0x040fe20000041858 */
[----:B------:R-:W1:Y:S07]  /*86b0*/  LDSM.16.M88.4 R16, [R0+0x4000] ;  /* 0x004000000010783b */ /* 0x000e6e0000000200 */
[----:B------:R4:W1:Y:S01]  /*86c0*/  MUFU.TANH R215, R3 ;  /* 0x0000000300d77308 */ /* 0x0008620000002400 */
[C---:B-----5:R-:W-:Y:S03]  /*86d0*/  HMMA.16816.F32.BF16 R92, R220.reuse, R12, R92 ;  /* 0x0000000cdc5c723c */ /* 0x060fe6000004185c */
[----:B------:R-:W-:Y:S06]  /*86e0*/  FMUL.FTZ R85, R85, UR10 ;  /* 0x0000000a55557c20 */ /* 0x000fec0008410000 */
[----:B------:R-:W1:Y:S01]  /*86f0*/  MUFU.TANH R210, R71 ;  /* 0x0000004700d27308 */ /* 0x000e620000002400 */
[----:B------:R-:W-:Y:S01]  /*8700*/  FMUL.FTZ R84, R84, UR10 ;  /* 0x0000000a54547c20 */ /* 0x000fe20008410000 */
[----:B------:R-:W-:Y:S01]  /*8710*/  FMUL.FTZ R86, R86, UR10 ;  /* 0x0000000a56567c20 */ /* 0x000fe20008410000 */
[----:B------:R-:W-:Y:S01]  /*8720*/  FMUL.FTZ R87, R87, UR10 ;  /* 0x0000000a57577c20 */ /* 0x000fe20008410000 */
[C---:B------:R-:W-:Y:S01]  /*8730*/  HMMA.16816.F32.BF16 R96, R220.reuse, R14, R96 ;  /* 0x0000000edc60723c */ /* 0x040fe20000041860 */
[----:B------:R-:W5:Y:S02]  /*8740*/  LDSM.16.M88.4 R12, [R0+0x4400] ;  /* 0x00440000000c783b */ /* 0x000f640000000200 */
[----:B------:R-:W-:Y:S03]  /*8750*/  FMUL.FTZ R89, R89, UR10 ;  /* 0x0000000a59597c20 */ /* 0x000fe60008410000 */
[----:B------:R-:W1:Y:S01]  /*8760*/  MUFU.TANH R186, R73 ;  /* 0x0000004900ba7308 */ /* 0x000e620000002400 */
[----:B----4-:R-:W-:Y:S01]  /*8770*/  FMUL.FTZ R3, R88, UR10 ;  /* 0x0000000a58037c20 */ /* 0x010fe20008410000 */
[----:B------:R-:W-:Y:S01]  /*8780*/  FMUL.FTZ R90, R90, UR10 ;  /* 0x0000000a5a5a7c20 */ /* 0x000fe20008410000 */
[----:B------:R-:W-:Y:S01]  /*8790*/  FMUL.FTZ R91, R91, UR10 ;  /* 0x0000000a5b5b7c20 */ /* 0x000fe20008410000 */
[----:B------:R-:W-:Y:S06]  /*87a0*/  FMUL.FTZ R92, R92, UR10 ;  /* 0x0000000a5c5c7c20 */ /* 0x000fec0008410000 */
[----:B------:R4:W2:Y:S01]  /*87b0*/  MUFU.TANH R181, R3 ;  /* 0x0000000300b57308 */ /* 0x0008a20000002400 */
[----:B------:R-:W-:Y:S01]  /*87c0*/  FMUL.FTZ R93, R93, UR10 ;  /* 0x0000000a5d5d7c20 */ /* 0x000fe20008410000 */
[----:B------:R-:W-:Y:S01]  /*87d0*/  FMUL.FTZ R94, R94, UR10 ;  /* 0x0000000a5e5e7c20 */ /* 0x000fe20008410000 */
[----:B------:R-:W-:Y:S01]  /*87e0*/  FMUL.FTZ R95, R95, UR10 ;  /* 0x0000000a5f5f7c20 */ /* 0x000fe20008410000 */
[----:B------:R-:W-:Y:S06]  /*87f0*/  FMUL.FTZ R97, R97, UR10 ;  /* 0x0000000a61617c20 */ /* 0x000fec0008410000 */
[----:B------:R-:W2:Y:S01]  /*8800*/  MUFU.TANH R252, R75 ;  /* 0x0000004b00fc7308 */ /* 0x000ea20000002400 */
[----:B------:R-:W-:Y:S01]  /*8810*/  FMUL.FTZ R88, R99, UR10 ;  /* 0x0000000a63587c20 */ /* 0x000fe20008410000 */
[----:B------:R-:W-:Y:S01]  /*8820*/  FMUL.FTZ R98, R98, UR10 ;  /* 0x0000000a62627c20 */ /* 0x000fe20008410000 */
[C---:B-1----:R-:W-:Y:S07]  /*8830*/  HMMA.16816.F32.BF16 R100, R220.reuse, R16, R100 ;  /* 0x00000010dc64723c */ /* 0x042fee0000041864 */
[----:B------:R-:W1:Y:S01]  /*8840*/  MUFU.TANH R225, R77 ;  /* 0x0000004d00e17308 */ /* 0x000e620000002400 */
[----:B----4-:R-:W-:Y:S01]  /*8850*/  FMUL.FTZ R3, R96, UR10 ;  /* 0x0000000a60037c20 */ /* 0x010fe20008410000 */
[C---:B------:R-:W-:Y:S01]  /*8860*/  HMMA.16816.F32.BF16 R104, R220.reuse, R18, R104 ;  /* 0x00000012dc68723c */ /* 0x040fe20000041868 */
[----:B------:R-:W4:Y:S07]  /*8870*/  LDSM.16.M88.4 R16, [R0+0x4800] ;  /* 0x004800000010783b */ /* 0x000f2e0000000200 */
[----:B------:R3:W1:Y:S01]  /*8880*/  MUFU.TANH R217, R79 ;  /* 0x0000004f00d97308 */ /* 0x0006620000002400 */
[C---:B-----5:R-:W-:Y:S09]  /*8890*/  HMMA.16816.F32.BF16 R108, R220.reuse, R12, R108 ;  /* 0x0000000cdc6c723c */ /* 0x060ff2000004186c */
[----:B------:R5:W1:Y:S01]  /*88a0*/  MUFU.TANH R191, R85 ;  /* 0x0000005500bf7308 */ /* 0x000a620000002400 */
[----:B------:R-:W-:Y:S01]  /*88b0*/  FMUL.FTZ R26, R100, UR10 ;  /* 0x0000000a641a7c20 */ /* 0x000fe20008410000 */
[----:B------:R-:W-:Y:S01]  /*88c0*/  FMUL.FTZ R25, R103, UR10 ;  /* 0x0000000a67197c20 */ /* 0x000fe20008410000 */
[----:B------:R-:W-:Y:S01]  /*88d0*/  FMUL.FTZ R101, R101, UR10 ;  /* 0x0000000a65657c20 */ /* 0x000fe20008410000 */
[----:B------:R-:W-:Y:S01]  /*88e0*/  FMUL.FTZ R102, R102, UR10 ;  /* 0x0000000a66667c20 */ /* 0x000fe20008410000 */
[C---:B------:R-:W-:Y:S01]  /*88f0*/  HMMA.16816.F32.BF16 R112, R220.reuse, R14, R112 ;  /* 0x0000000edc70723c */ /* 0x040fe20000041870 */
[----:B------:R-:W2:Y:S01]  /*8900*/  LDSM.16.M88.4 R12, [R0+0x4c00] ;  /* 0x004c0000000c783b */ /* 0x000ea20000000200 */
[----:B------:R-:W-:Y:S04]  /*8910*/  DEPBAR.LE SB0, 0x0 ;  /* 0x000080000000791a */ /* 0x000fe80000000000 */
[----:B------:R1:W1:Y:S01]  /*8920*/  MUFU.TANH R183, R89 ;  /* 0x0000005900b77308 */ /* 0x0002620000002400 */
[----:B------:R-:W-:Y:S01]  /*8930*/  FMUL.FTZ R27, R104, UR10 ;  /* 0x0000000a681b7c20 */ /* 0x000fe20008410000 */
[----:B------:R-:W-:Y:S01]  /*8940*/  FMUL.FTZ R99, R105, UR10 ;  /* 0x0000000a69637c20 */ /* 0x000fe20008410000 */
[----:B---3--:R-:W-:Y:S01]  /*8950*/  FMUL.FTZ R79, R109, UR10 ;  /* 0x0000000a6d4f7c20 */ /* 0x008fe20008410000 */
[----:B-----5:R-:W-:Y:S01]  /*8960*/  FMUL.FTZ R85, R108, UR10 ;  /* 0x0000000a6c557c20 */ /* 0x020fe20008410000 */
[----:B------:R-:W-:Y:S05]  /*8970*/  FMUL.FTZ R77, R110, UR10 ;  /* 0x0000000a6e4d7c20 */ /* 0x000fea0008410000 */
[----:B------:R-:W3:Y:S01]  /*8980*/  MUFU.TANH R167, R3 ;  /* 0x0000000300a77308 */ /* 0x000ee20000002400 */
[----:B------:R-:W-:Y:S01]  /*8990*/  BAR.SYNC.DEFER_BLOCKING 0x0 ;  /* 0x0000000000007b1d */ /* 0x000fe20000010000 */
[----:B------:R-:W-:Y:S01]  /*89a0*/  FMUL.FTZ R73, R111, UR10 ;  /* 0x0000000a6f497c20 */ /* 0x000fe20008410000 */
[----:B------:R-:W-:Y:S01]  /*89b0*/  FMUL.FTZ R75, R112, UR10 ;  /* 0x0000000a704b7c20 */ /* 0x000fe20008410000 */
[----:B------:R-:W-:Y:S01]  /*89c0*/  FMUL.FTZ R71, R113, UR10 ;  /* 0x0000000a71477c20 */ /* 0x000fe20008410000 */
[----:B------:R-:W-:Y:S05]  /*89d0*/  FMUL.FTZ R69, R114, UR10 ;  /* 0x0000000a72457c20 */ /* 0x000fea0008410000 */
[----:B------:R5:W2:Y:S01]  /*89e0*/  MUFU.TANH R163, R97 ;  /* 0x0000006100a37308 */ /* 0x000aa20000002400 */
[----:B-1----:R-:W-:Y:S01]  /*89f0*/  FMUL.FTZ R89, R107, UR10 ;  /* 0x0000000a6b597c20 */ /* 0x002fe20008410000 */
[----:B------:R-:W-:Y:S01]  /*8a00*/  FMUL.FTZ R65, R115, UR10 ;  /* 0x0000000a73417c20 */ /* 0x000fe20008410000 */
[C---:B----4-:R-:W-:Y:S07]  /*8a10*/  HMMA.16816.F32.BF16 R116, R220.reuse, R16, R116 ;  /* 0x00000010dc74723c */ /* 0x050fee0000041874 */
[----:B------:R1:W4:Y:S01]  /*8a20*/  MUFU.TANH R166, R249 ;  /* 0x000000f900a67308 */ /* 0x0003220000002400 */
[C---:B------:R-:W-:Y:S09]  /*8a30*/  HMMA.16816.F32.BF16 R120, R220.reuse, R18, R120 ;  /* 0x00000012dc78723c */ /* 0x040ff20000041878 */
[----:B------:R-:W1:Y:S01]  /*8a40*/  MUFU.TANH R248, R248 ;  /* 0x000000f800f87308 */ /* 0x000e620000002400 */
[----:B-----5:R-:W-:Y:S01]  /*8a50*/  FMUL.FTZ R97, R106, UR10 ;  /* 0x0000000a6a617c20 */ /* 0x020fe20008410000 */
[C---:B--2---:R-:W-:Y:S03]  /*8a60*/  HMMA.16816.F32.BF16 R124, R220.reuse, R12, R124 ;  /* 0x0000000cdc7c723c */ /* 0x044fe6000004187c */
[----:B------:R-:W-:Y:S01]  /*8a70*/  FMUL.FTZ R67, R116, UR10 ;  /* 0x0000000a74437c20 */ /* 0x000fe20008410000 */
[----:B------:R-:W-:Y:S04]  /*8a80*/  FMUL.FTZ R63, R117, UR10 ;  /* 0x0000000a753f7c20 */ /* 0x000fe80008410000 */
[----:B------:R-:W2:Y:S01]  /*8a90*/  MUFU.TANH R246, R246 ;  /* 0x000000f600f67308 */ /* 0x000ea20000002400 */
[----:B------:R-:W-:Y:S01]  /*8aa0*/  FMUL.FTZ R61, R118, UR10 ;  /* 0x0000000a763d7c20 */ /* 0x000fe20008410000 */
[----:B------:R-:W-:Y:S01]  /*8ab0*/  FMUL.FTZ R57, R119, UR10 ;  /* 0x0000000a77397c20 */ /* 0x000fe20008410000 */
[----:B------:R-:W-:Y:S03]  /*8ac0*/  HMMA.16816.F32.BF16 R128, R220, R14, R128 ;  /* 0x0000000edc80723c */ /* 0x000fe60000041880 */
        /* <DEDUP_REMOVED lines=112> */
[----:B------:R-:W2:Y:S10]  /*91d0*/  I2F.RP R16, R2 ;  /* 0x0000000200107306 */ /* 0x000eb40000209400 */
[----:B--2---:R-:W2:Y:S02]  /*91e0*/  MUFU.RCP R4, R16 ;  /* 0x0000001000047308 */ /* 0x004ea40000001000 */
[----:B--2---:R-:W-:Y:S01]  /*91f0*/  VIADD R14, R4, 0xffffffe ;  /* 0x0ffffffe040e7836 */ /* 0x004fe20000000000 */
[----:B------:R-:W-:Y:S02]  /*9200*/  IABS R4, R17 ;  /* 0x0000001100047213 */ /* 0x000fe40000000000 */
[----:B------:R-:W-:Y:S05]  /*9210*/  LOP3.LUT R17, R17, R0, RZ, 0x3c, !PT ;  /* 0x0000000011117212 */ /* 0x000fea00078e3cff */
[----:B------:R-:W2:Y:S01]  /*9220*/  F2I.FTZ.U32.TRUNC.NTZ R15, R14 ;  /* 0x0000000e000f7305 */ /* 0x000ea2000021f000 */
[----:B------:R-:W-:Y:S01]  /*9230*/  ISETP.GE.AND P2, PT, R17, RZ, PT ;  /* 0x000000ff1100720c */ /* 0x000fe20003f46270 */
[--C-:B--2---:R-:W-:Y:S02]  /*9240*/  IMAD.MOV R13, RZ, RZ, -R15.reuse ;  /* 0x000000ffff0d7224 */ /* 0x104fe400078e0a0f */
        /* <DEDUP_REMOVED lines=19> */
[----:B------:R-:W-:Y:S01]  /*9380*/  ISETP.NE.AND P4, PT, R0, RZ, PT ;  /* 0x000000ff0000720c */ /* 0x000fe20003f85270 */
[----:B------:R-:W2:Y:S08]  /*9390*/  LDC.64 R4, c[0x0][0x3b8] ;  /* 0x0000ee00ff047b82 */ /* 0x000eb00000000a00 */
        /* <DEDUP_REMOVED lines=8> */
[-C--:B-1----:R-:W-:Y:S02]  /*9420*/  LEA.HI.X.SX32 R81, R17, R241.reuse, 0x2, P3 ;  /* 0x000000f111517211 */ /* 0x082fe400018f16ff */
[C---:B------:R-:W-:Y:S02]  /*9430*/  LEA.HI.X.SX32 R19, R15.reuse, R241, 0x2, P2 ;  /* 0x000000f10f137211 */ /* 0x040fe400010f16ff */
[----:B------:R-:W-:Y:S01]  /*9440*/  IADD3 R15, PT, PT, R15, -R17, RZ ;  /* 0x800000110f0f7210 */ /* 0x000fe20007ffe0ff */
[----:B------:R-:W3:Y:S04]  /*9450*/  LDG.E R13, desc[UR24][R80.64] ;  /* 0x00000018500d7981 */ /* 0x000ee8000c1e1900 */
[----:B------:R-:W-:Y:S01]  /*9460*/  IMAD R15, R15, R0, -0x100 ;  /* 0xffffff000f0f7424 */ /* 0x000fe200078e0200 */
[----:B------:R-:W3:Y:S04]  /*9470*/  LDG.E R2, desc[UR24][R18.64] ;  /* 0x0000001812027981 */ /* 0x000ee8000c1e1900 */
[----:B------:R-:W-:Y:S05]  /*9480*/  SHF.R.S32.HI R17, RZ, 0x1f, R15 ;  /* 0x0000001fff117819 */ /* 0x000fea000001140f */
[-C--:B--2---:R-:W-:Y:S02]  /*9490*/  IMAD R0, R17, R4.reuse, RZ ;  /* 0x0000000411007224 */ /* 0x084fe400078e02ff */
[C---:B------:R-:W-:Y:S04]  /*94a0*/  IMAD.WIDE.U32 R16, R15.reuse, R4, RZ ;  /* 0x000000040f107225 */ /* 0x040fe800078e00ff */
[----:B------:R-:W-:Y:S04]  /*94b0*/  IMAD R0, R15, R5, R0 ;  /* 0x000000050f007224 */ /* 0x000fe800078e0200 */
[----:B------:R-:W-:Y:S02]  /*94c0*/  IMAD.IADD R17, R17, 0x1, R0 ;  /* 0x0000000111117824 */ /* 0x000fe400078e0200 */
[----:B---3--:R-:W-:Y:S04]  /*94d0*/  IMAD.IADD R13, R13, 0x1, -R2 ;  /* 0x000000010d0d7824 */ /* 0x008fe800078e0a02 */
[C---:B------:R-:W-:Y:S01]  /*94e0*/  IMAD.WIDE.U32 R16, R13.reuse, UR6, R16 ;  /* 0x000000060d107c25 */ /* 0x040fe2000f8e0010 */
[----:B------:R-:W-:Y:S02]  /*94f0*/  SHF.R.S32.HI R2, RZ, 0x1f, R13 ;  /* 0x0000001fff027819 */ /* 0x000fe4000001140d */
[----:B------:R-:W-:Y:S03]  /*9500*/  LEA R232, P2, R16, R232, 0x1 ;  /* 0x000000e810e87211 */ /* 0x000fe600078408ff */
[----:B------:R-:W-:Y:S04]  /*9510*/  IMAD R2, R2, UR6, RZ ;  /* 0x0000000602027c24 */ /* 0x000fe8000f8e02ff */
[----:B------:R-:W-:Y:S05]  /*9520*/  IMAD R2, R13, UR7, R2 ;  /* 0x000000070d027c24 */ /* 0x000fea000f8e0202 */
[----:B------:R-:W-:Y:S04]  /*9530*/  IADD3 R2, PT, PT, R17, R2, RZ ;  /* 0x0000000211027210 */ /* 0x000fe80007ffe0ff */
[----:B------:R-:W-:Y:S07]  /*9540*/  LEA.HI.X R233, R16, R233, R2, 0x1, P2 ;  /* 0x000000e910e97211 */ /* 0x000fee00010f0c02 */
.L_x_1357:
        /* <DEDUP_REMOVED lines=18> */
[-C--:B-1----:R-:W-:Y:S01]  /*9670*/  IADD3 R82, P3, PT, R80, R5.reuse, RZ ;  /* 0x0000000550527210 */ /* 0x082fe20007f7e0ff */
        /* <DEDUP_REMOVED lines=9> */
.L_x_1356:
[----:B-1----:R-:W-:Y:S02]  /*9710*/  FMNMX3.FTZ R0, R151, R248, R187, !PT ;  /* 0x000000f897007276 */ /* 0x002fe400078100bb */
        /* <DEDUP_REMOVED lines=61> */
[----:B--2---:R-:W-:Y:S02]  /*9af0*/  FMNMX3.FTZ R12, R2, R45, R48, !PT ;  /* 0x0000002d020c7276 */ /* 0x004fe40007810030 */
        /* <DEDUP_REMOVED lines=10> */
[----:B------:R-:W-:Y:S02]  /*9ba0*/  FMUL.FTZ R46, R0, UR4 ;  /* 0x00000004002e7c20 */ /* 0x000fe40008410000 */
[----:B------:R-:W1:Y:S01]  /*9bb0*/  LDSM.16.MT88.4 R12, [R150+0x5000] ;  /* 0x00500000960c783b */ /* 0x000e620000004200 */
        /* <DEDUP_REMOVED lines=10> */
[----:B------:R-:W2:Y:S01]  /*9c60*/  MUFU.EX2 R24, R24 ;  /* 0x0000001800187308 */ /* 0x000ea20000000800 */
[--C-:B------:R-:W-:Y:S01]  /*9c70*/  FFMA.FTZ R129, R36, UR4, -R50.reuse ;  /* 0x0000000424817c23 */ /* 0x100fe20008010832 */
[--C-:B------:R-:W-:Y:S01]  /*9c80*/  FFMA.FTZ R82, R40, UR4, -R50.reuse ;  /* 0x0000000428527c23 */ /* 0x100fe20008010832 */
[----:B------:R-:W-:Y:S01]  /*9c90*/  FSEL R46, R46, RZ, P2 ;  /* 0x000000ff2e2e7208 */ /* 0x000fe20001000000 */
[--C-:B------:R-:W-:Y:S01]  /*9ca0*/  FFMA.FTZ R96, R30, UR4, -R50.reuse ;  /* 0x000000041e607c23 */ /* 0x100fe20008010832 */
[--C-:B------:R-:W-:Y:S01]  /*9cb0*/  FFMA.FTZ R83, R224, UR4, -R50.reuse ;  /* 0x00000004e0537c23 */ /* 0x100fe20008010832 */
[--C-:B------:R-:W-:Y:S01]  /*9cc0*/  FFMA.FTZ R95, R172, UR4, -R50.reuse ;  /* 0x00000004ac5f7c23 */ /* 0x100fe20008010832 */
[----:B------:R-:W-:Y:S03]  /*9cd0*/  FFMA.FTZ R124, R191, UR4, -R50 ;  /* 0x00000004bf7c7c23 */ /* 0x000fe60008010832 */
[----:B------:R-:W-:Y:S01]  /*9ce0*/  MUFU.EX2 R131, R131 ;  /* 0x0000008300837308 */ /* 0x000fe20000000800 */
[--C-:B------:R-:W-:Y:S01]  /*9cf0*/  FFMA.FTZ R127, R33, UR4, -R46.reuse ;  /* 0x00000004217f7c23 */ /* 0x100fe2000801082e */
[--C-:B------:R-:W-:Y:S01]  /*9d00*/  FFMA.FTZ R84, R35, UR4, -R46.reuse ;  /* 0x0000000423547c23 */ /* 0x100fe2000801082e */
[--C-:B------:R-:W-:Y:S01]  /*9d10*/  FFMA.FTZ R123, R37, UR4, -R46.reuse ;  /* 0x00000004257b7c23 */ /* 0x100fe2000801082e */
[--C-:B------:R-:W-:Y:S01]  /*9d20*/  FFMA.FTZ R115, R38, UR4, -R46.reuse ;  /* 0x0000000426737c23 */ /* 0x100fe2000801082e */
[--C-:B------:R-:W-:Y:S01]  /*9d30*/  FFMA.FTZ R80, R39, UR4, -R46.reuse ;  /* 0x0000000427507c23 */ /* 0x100fe2000801082e */
[--C-:B------:R-:W-:Y:S01]  /*9d40*/  FFMA.FTZ R72, R42, UR4, -R46.reuse ;  /* 0x000000042a487c23 */ /* 0x100fe2000801082e */
[----:B------:R-:W-:Y:S03]  /*9d50*/  LDSM.16.MT88.4 R36, [R150+0x5400] ;  /* 0x005400009624783b */ /* 0x000fe60000004200 */
[----:B------:R-:W-:Y:S01]  /*9d60*/  MUFU.EX2 R96, R96 ;  /* 0x0000006000607308 */ /* 0x000fe20000000800 */
[--C-:B------:R-:W-:Y:S01]  /*9d70*/  FFMA.FTZ R66, R43, UR4, -R46.reuse ;  /* 0x000000042b427c23 */ /* 0x100fe2000801082e */
[--C-:B------:R-:W-:Y:S01]  /*9d80*/  FFMA.FTZ R105, R41, UR4, -R46.reuse ;  /* 0x0000000429697c23 */ /* 0x100fe2000801082e */
[C---:B--2---:R-:W-:Y:S01]  /*9d90*/  FMUL.FTZ R16, R24.reuse, R132 ;  /* 0x0000008418107220 */ /* 0x044fe20000410000 */
[----:B------:R-:W-:Y:S01]  /*9da0*/  FMUL.FTZ R17, R24, R133 ;  /* 0x0000008518117220 */ /* 0x000fe20000410000 */
[--C-:B------:R-:W-:Y:S01]  /*9db0*/  FFMA.FTZ R109, R44, UR4, -R46.reuse ;  /* 0x000000042c6d7c23 */ /* 0x100fe2000801082e */
[----:B------:R-:W-:Y:S01]  /*9dc0*/  MOV R44, R237 ;  /* 0x000000ed002c7202 */ /* 0x000fe20000000f00 */
[--C-:B------:R-:W-:Y:S03]  /*9dd0*/  FFMA.FTZ R149, R28, UR4, -R46.reuse ;  /* 0x000000041c957c23 */ /* 0x100fe6000801082e */
[----:B------:R-:W-:Y:S01]  /*9de0*/  MUFU.EX2 R127, R127 ;  /* 0x0000007f007f7308 */ /* 0x000fe20000000800 */
[----:B------:R-:W-:Y:S01]  /*9df0*/  @P0 IADD3 R44, PT, PT, R242, -0x20, RZ ;  /* 0xffffffe0f22c0810 */ /* 0x000fe20007ffe0ff */
[--C-:B------:R-:W-:Y:S01]  /*9e00*/  FFMA.FTZ R98, R29, UR4, -R46.reuse ;  /* 0x000000041d627c23 */ /* 0x100fe2000801082e */
[--C-:B------:R-:W-:Y:S01]  /*9e10*/  FFMA.FTZ R94, R31, UR4, -R46.reuse ;  /* 0x000000041f5e7c23 */ /* 0x100fe2000801082e */
[----:B------:R-:W-:Y:S01]  /*9e20*/  FMUL.FTZ R5, R24, R145 ;  /* 0x0000009118057220 */ /* 0x000fe20000410000 */
[--C-:B------:R-:W-:Y:S01]  /*9e30*/  FFMA.FTZ R56, R56, UR4, -R46.reuse ;  /* 0x0000000438387c23 */ /* 0x100fe2000801082e */
[----:B------:R-:W2:Y:S01]  /*9e40*/  LDSM.16.MT88.4 R32, [R44] ;  /* 0x000000002c20783b */ /* 0x000ea20000004200 */
[----:B------:R-:W-:Y:S03]  /*9e50*/  FFMA.FTZ R87, R62, UR4, -R46 ;  /* 0x000000043e577c23 */ /* 0x000fe6000801082e */
[----:B------:R-:W-:Y:S01]  /*9e60*/  MUFU.EX2 R149, R149 ;  /* 0x0000009500957308 */ /* 0x000fe20000000800 */
[----:B------:R-:W-:Y:S01]  /*9e70*/  FFMA.FTZ R62, R192, UR4, -R50 ;  /* 0x00000004c03e7c23 */ /* 0x000fe20008010832 */
[--C-:B------:R-:W-:Y:S01]  /*9e80*/  FFMA.FTZ R92, R252, UR4, -R46.reuse ;  /* 0x00000004fc5c7c23 */ /* 0x100fe2000801082e */
[--C-:B------:R-:W-:Y:S01]  /*9e90*/  FFMA.FTZ R108, R219, UR4, -R46.reuse ;  /* 0x00000004db6c7c23 */ /* 0x100fe2000801082e */
[----:B------:R-:W-:Y:S01]  /*9ea0*/  FFMA.FTZ R171, R171, UR4, -R46 ;  /* 0x00000004abab7c23 */ /* 0x000fe2000801082e */
[--C-:B------:R-:W-:Y:S01]  /*9eb0*/  FFMA.FTZ R163, R163, UR4, -R50.reuse ;  /* 0x00000004a3a37c23 */ /* 0x100fe20008010832 */
[----:B------:R-:W3:Y:S01]  /*9ec0*/  LDSM.16.MT88.4 R40, [R44+0x400] ;  /* 0x000400002c28783b */ /* 0x000ee20000004200 */
[----:B------:R-:W-:Y:S03]  /*9ed0*/  FFMA.FTZ R207, R199, UR4, -R50 ;  /* 0x00000004c7cf7c23 */ /* 0x000fe60008010832 */
[----:B------:R-:W-:Y:S01]  /*9ee0*/  MUFU.EX2 R98, R98 ;  /* 0x0000006200627308 */ /* 0x000fe20000000800 */
[----:B------:R-:W-:Y:S01]  /*9ef0*/  FMUL.FTZ R23, R4, UR4 ;  /* 0x0000000404177c20 */ /* 0x000fe20008410000 */
[----:B------:R-:W-:Y:S01]  /*9f00*/  FMUL.FTZ R4, R24, R144 ;  /* 0x0000009018047220 */ /* 0x000fe20000410000 */
[----:B------:R-:W-:Y:S01]  /*9f10*/  FFMA.FTZ R144, R161, UR4, -R46 ;  /* 0x00000004a1907c23 */ /* 0x000fe2000801082e */
[--C-:B------:R-:W-:Y:S01]  /*9f20*/  FFMA.FTZ R211, R248, UR4, -R50.reuse ;  /* 0x00000004f8d37c23 */ /* 0x100fe20008010832 */
[----:B------:R-:W-:Y:S01]  /*9f30*/  FFMA.FTZ R156, R187, UR4, -R50 ;  /* 0x00000004bb9c7c23 */ /* 0x000fe20008010832 */
[--C-:B------:R-:W-:Y:S01]  /*9f40*/  FFMA.FTZ R154, R246, UR4, -R46.reuse ;  /* 0x00000004f69a7c23 */ /* 0x100fe2000801082e */
[----:B------:R-:W-:Y:S03]  /*9f50*/  FFMA.FTZ R152, R185, UR4, -R46 ;  /* 0x00000004b9987c23 */ /* 0x000fe6000801082e */
[----:B------:R-:W4:Y:S01]  /*9f60*/  MUFU.EX2 R23, R23 ;  /* 0x0000001700177308 */ /* 0x000f220000000800 */
[----:B------:R-:W-:Y:S01]  /*9f70*/  FFMA.FTZ R130, R195, UR4, -R50 ;  /* 0x00000004c3827c23 */ /* 0x000fe20008010832 */
[--C-:B------:R-:W-:Y:S01]  /*9f80*/  FFMA.FTZ R199, R193, UR4, -R46.reuse ;  /* 0x00000004c1c77c23 */ /* 0x100fe2000801082e */
[--C-:B------:R-:W-:Y:S01]  /*9f90*/  FFMA.FTZ R128, R9, UR4, -R46.reuse ;  /* 0x0000000409807c23 */ /* 0x100fe2000801082e */
[----:B------:R-:W-:Y:S01]  /*9fa0*/  FMUL.FTZ R9, R24, R141 ;  /* 0x0000008d18097220 */ /* 0x000fe20000410000 */
[--C-:B------:R-:W-:Y:S01]  /*9fb0*/  FFMA.FTZ R185, R6, UR4, -R46.reuse ;  /* 0x0000000406b97c23 */ /* 0x100fe2000801082e */
[----:B------:R-:W-:Y:S01]  /*9fc0*/  FFMA.FTZ R122, R11, UR4, -R46 ;  /* 0x000000040b7a7c23 */ /* 0x000fe2000801082e */
[--C-:B------:R-:W-:Y:S03]  /*9fd0*/  FFMA.FTZ R120, R10, UR4, -R50.reuse ;  /* 0x000000040a787c23 */ /* 0x100fe60008010832 */
[----:B------:R-:W-:Y:S01]  /*9fe0*/  MUFU.EX2 R211, R211 ;  /* 0x000000d300d37308 */ /* 0x000fe20000000800 */
[----:B------:R-:W-:Y:S01]  /*9ff0*/  FFMA.FTZ R119, R8, UR4, -R50 ;  /* 0x0000000408777c23 */ /* 0x000fe20008010832 */
[----:B------:R-:W-:Y:S01]  /*a000*/  FMUL.FTZ R8, R24, R140 ;  /* 0x0000008c18087220 */ /* 0x000fe20000410000 */
[----:B------:R-:W-:Y:S01]  /*a010*/  FFMA.FTZ R140, R165, UR4, -R46 ;  /* 0x00000004a58c7c23 */ /* 0x000fe2000801082e */
[--C-:B------:R-:W-:Y:S01]  /*a020*/  FFMA.FTZ R201, R201, UR4, -R50.reuse ;  /* 0x00000004c9c97c23 */ /* 0x100fe20008010832 */
[----:B------:R-:W-:Y:S01]  /*a030*/  FFMA.FTZ R126, R250, UR4, -R50 ;  /* 0x00000004fa7e7c23 */ /* 0x000fe20008010832 */
[----:B------:R-:W-:Y:S01]  /*a040*/  FFMA.FTZ R195, R227, UR4, -R46 ;  /* 0x00000004e3c37c23 */ /* 0x000fe2000801082e */
        /* <DEDUP_REMOVED lines=8> */
[----:B------:R-:W-:Y:S03]  /*a0d0*/  FFMA.FTZ R143, R179, UR4, -R46 ;  /* 0x00000004b38f7c23 */ /* 0x000fe6000801082e */
[----:B------:R-:W-:Y:S01]  /*a0e0*/  MUFU.EX2 R154, R154 ;  /* 0x0000009a009a7308 */ /* 0x000fe20000000800 */
[----:B------:R-:W-:Y:S01]  /*a0f0*/  FFMA.FTZ R134, R181, UR4, -R50 ;  /* 0x00000004b5867c23 */ /* 0x000fe20008010832 */
[----:B------:R-:W-:Y:S01]  /*a100*/  FFMA.FTZ R147, R175, UR4, -R46 ;  /* 0x00000004af937c23 */ /* 0x000fe2000801082e */
[----:B------:R-:W-:Y:S01]  /*a110*/  FFMA.FTZ R142, R167, UR4, -R50 ;  /* 0x00000004a78e7c23 */ /* 0x000fe20008010832 */
[----:B------:R-:W-:Y:S01]  /*a120*/  FFMA.FTZ R118, R157, UR4, -R46 ;  /* 0x000000049d767c23 */ /* 0x000fe2000801082e */
[--C-:B------:R-:W-:Y:S01]  /*a130*/  FFMA.FTZ R187, R178, UR4, -R50.reuse ;  /* 0x00000004b2bb7c23 */ /* 0x100fe20008010832 */
[----:B------:R-:W-:Y:S01]  /*a140*/  FFMA.FTZ R114, R174, UR4, -R50 ;  /* 0x00000004ae727c23 */ /* 0x000fe20008010832 */
[--C-:B------:R-:W-:Y:S03]  /*a150*/  FFMA.FTZ R159, R159, UR4, -R46.reuse ;  /* 0x000000049f9f7c23 */ /* 0x100fe6000801082e */
[----:B------:R-:W4:Y:S01]  /*a160*/  MUFU.EX2 R152, R152 ;  /* 0x0000009800987308 */ /* 0x000f220000000800 */
[----:B-----5:R-:W-:Y:S01]  /*a170*/  F2FP.BF16.F32.PACK_AB R28, R156, R211 ;  /* 0x000000d39c1c723e */ /* 0x020fe200000010ff */
[----:B------:R-:W-:Y:S01]  /*a180*/  FFMA.FTZ R211, R24, R247, R211 ;  /* 0x000000f718d37223 */ /* 0x000fe200000100d3 */
[----:B------:R-:W-:Y:S01]  /*a190*/  FFMA.FTZ R110, R170, UR4, -R46 ;  /* 0x00000004aa6e7c23 */ /* 0x000fe2000801082e */
[--C-:B------:R-:W-:Y:S01]  /*a1a0*/  FFMA.FTZ R157, R206, UR4, -R50.reuse ;  /* 0x00000004ce9d7c23 */ /* 0x100fe20008010832 */
[----:B------:R-:W-:Y:S01]  /*a1b0*/  FFMA.FTZ R106, R202, UR4, -R50 ;  /* 0x00000004ca6a7c23 */ /* 0x000fe20008010832 */
        /* <DEDUP_REMOVED lines=8> */
[----:B------:R-:W-:Y:S01]  /*a240*/  FFMA.FTZ R70, R184, UR4, -R50 ;  /* 0x00000004b8467c23 */ /* 0x000fe20008010832 */
[----:B------:R-:W-:Y:S03]  /*a250*/  FFMA.FTZ R101, R180, UR4, -R46 ;  /* 0x00000004b4657c23 */ /* 0x000fe6000801082e */
[----:B------:R-:W5:Y:S01]  /*a260*/  MUFU.EX2 R130, R130 ;  /* 0x0000008200827308 */ /* 0x000f620000000800 */
[----:B----4-:R-:W-:Y:S01]  /*a270*/  F2FP.BF16.F32.PACK_AB R29, R152, R154 ;  /* 0x0000009a981d723e */ /* 0x010fe200000010ff */
[----:B------:R-:W-:Y:S01]  /*a280*/  FFMA.FTZ R154, R23, R244, R154 ;  /* 0x000000f4179a7223 */ /* 0x000fe2000001009a */
[----:B------:R-:W-:Y:S01]  /*a290*/  FFMA.FTZ R68, R176, UR4, -R46 ;  /* 0x00000004b0447c23 */ /* 0x000fe2000801082e */
[--C-:B------:R-:W-:Y:S01]  /*a2a0*/  FFMA.FTZ R103, R200, UR4, -R50.reuse ;  /* 0x00000004c8677c23 */ /* 0x100fe20008010832 */
[----:B------:R-:W-:Y:S01]  /*a2b0*/  FFMA.FTZ R64, R196, UR4, -R50 ;  /* 0x00000004c4407c23 */ /* 0x000fe20008010832 */
[--C-:B------:R-:W-:Y:S01]  /*a2c0*/  FFMA.FTZ R93, R54, UR4, -R46.reuse ;  /* 0x00000004365d7c23 */ /* 0x100fe2000801082e */
[--C-:B------:R-:W-:Y:S03]  /*a2d0*/  FFMA.FTZ R54, R208, UR4, -R46.reuse ;  /* 0x00000004d0367c23 */ /* 0x100fe6000801082e */
[----:B------:R-:W-:Y:S01]  /*a2e0*/  MUFU.EX2 R199, R199 ;  /* 0x000000c700c77308 */ /* 0x000fe20000000800 */
[----:B------:R-:W-:Y:S01]  /*a2f0*/  FFMA.FTZ R60, R52, UR4, -R46 ;  /* 0x00000004343c7c23 */ /* 0x000fe2000801082e */
[--C-:B------:R-:W-:Y:S01]  /*a300*/  FFMA.FTZ R52, R216, UR4, -R50.reuse ;  /* 0x00000004d8347c23 */ /* 0x100fe20008010832 */
[--C-:B------:R-:W-:Y:S01]  /*a310*/  FFMA.FTZ R91, R213, UR4, -R50.reuse ;  /* 0x00000004d55b7c23 */ /* 0x100fe20008010832 */
[----:B------:R-:W-:Y:S01]  /*a320*/  FFMA.FTZ R58, R212, UR4, -R50 ;  /* 0x00000004d43a7c23 */ /* 0x000fe20008010832 */
[----:B------:R-:W-:Y:S01]  /*a330*/  FFMA.FTZ R81, R204, UR4, -R46 ;  /* 0x00000004cc517c23 */ /* 0x000fe2000801082e */
[--C-:B------:R-:W-:Y:S01]  /*a340*/  FFMA.FTZ R74, R160, UR4, -R50.reuse ;  /* 0x00000004a04a7c23 */ /* 0x100fe20008010832 */
[----:B------:R-:W-:Y:S03]  /*a350*/  FFMA.FTZ R111, R158, UR4, -R50 ;  /* 0x000000049e6f7c23 */ /* 0x000fe60008010832 */
[----:B------:R-:W4:Y:S01]  /*a360*/  MUFU.EX2 R128, R128 ;  /* 0x0000008000807308 */ /* 0x000f220000000800 */
[----:B-----5:R-:W-:Y:S01]  /*a370*/  F2FP.BF16.F32.PACK_AB R30, R130, R207 ;  /* 0x000000cf821e723e */ /* 0x020fe200000010ff */
[--C-:B------:R-:W-:Y:S01]  /*a380*/  FFMA.FTZ R76, R214, UR4, -R46.reuse ;  /* 0x00000004d64c7c23 */ /* 0x100fe2000801082e */
        /* <DEDUP_REMOVED lines=8> */
[----:B------:R-:W-:Y:S01]  /*a410*/  FFMA.FTZ R133, R225, UR4, -R50 ;  /* 0x00000004e1857c23 */ /* 0x000fe20008010832 */
[----:B------:R-:W-:Y:S01]  /*a420*/  FFMA.FTZ R135, R217, UR4, -R46 ;  /* 0x00000004d9877c23 */ /* 0x000fe2000801082e */
[----:B------:R-:W-:Y:S01]  /*a430*/  FFMA.FTZ R112, R215, UR4, -R50 ;  /* 0x00000004d7707c23 */ /* 0x000fe20008010832 */
[----:B------:R-:W-:Y:S01]  /*a440*/  FFMA.FTZ R116, R203, UR4, -R46 ;  /* 0x00000004cb747c23 */ /* 0x000fe2000801082e */
[----:B------:R-:W-:Y:S03]  /*a450*/  FFMA.FTZ R141, R205, UR4, -R50 ;  /* 0x00000004cd8d7c23 */ /* 0x000fe60008010832 */
[----:B------:R-:W5:Y:S01]  /*a460*/  MUFU.EX2 R126, R126 ;  /* 0x0000007e007e7308 */ /* 0x000f620000000800 */
[----:B----4-:R-:W-:Y:S01]  /*a470*/  F2FP.BF16.F32.PACK_AB R31, R128, R199 ;  /* 0x000000c7801f723e */ /* 0x010fe200000010ff */
[----:B------:R-:W-:Y:S01]  /*a480*/  FFMA.FTZ R132, R189, UR4, -R46 ;  /* 0x00000004bd847c23 */ /* 0x000fe2000801082e */
[--C-:B------:R-:W-:Y:S01]  /*a490*/  FFMA.FTZ R145, R183, UR4, -R50.reuse ;  /* 0x00000004b7917c23 */ /* 0x100fe20008010832 */
[--C-:B------:R-:W-:Y:S01]  /*a4a0*/  FFMA.FTZ R169, R169, UR4, -R50.reuse ;  /* 0x00000004a9a97c23 */ /* 0x100fe20008010832 */
[----:B------:R-:W-:Y:S01]  /*a4b0*/  FFMA.FTZ R161, R251, UR4, -R50 ;  /* 0x00000004fba17c23 */ /* 0x000fe20008010832 */
[----:B------:R-:W-:Y:S01]  /*a4c0*/  FFMA.FTZ R146, R249, UR4, -R46 ;  /* 0x00000004f9927c23 */ /* 0x000fe2000801082e */
[--C-:B------:R-:W-:Y:S03]  /*a4d0*/  FFMA.FTZ R79, R79, UR4, -R50.reuse ;  /* 0x000000044f4f7c23 */ /* 0x100fe60008010832 */
[----:B------:R-:W-:Y:S01]  /*a4e0*/  MUFU.EX2 R195, R195 ;  /* 0x000000c300c37308 */ /* 0x000fe20000000800 */
[C---:B-1----:R-:W-:Y:S05]  /*a4f0*/  HMMA.16816.F32.BF16 R4, R28.reuse, R12, R4 ;  /* 0x0000000c1c04723c */ /* 0x042fea0000041804 */
[C---:B------:R-:W-:Y:S01]  /*a500*/  FMUL.FTZ R12, R24.reuse, R136 ;  /* 0x00000088180c7220 */ /* 0x040fe20000410000 */
[----:B------:R-:W-:Y:S03]  /*a510*/  FMUL.FTZ R13, R24, R137 ;  /* 0x00000089180d7220 */ /* 0x000fe60000410000 */
[----:B------:R-:W1:Y:S01]  /*a520*/  MUFU.EX2 R122, R122 ;  /* 0x0000007a007a7308 */ /* 0x000e620000000800 */
[C---:B------:R-:W-:Y:S03]  /*a530*/  HMMA.16816.F32.BF16 R8, R28.reuse, R14, R8 ;  /* 0x0000000e1c08723c */ /* 0x040fe60000041808 */
[C---:B------:R-:W-:Y:S01]  /*a540*/  FMUL.FTZ R14, R23.reuse, R138 ;  /* 0x0000008a170e7220 */ /* 0x040fe20000410000 */
[----:B------:R-:W-:Y:S01]  /*a550*/  FMUL.FTZ R15, R23, R139 ;  /* 0x0000008b170f7220 */ /* 0x000fe20000410000 */
[----:B------:R-:W-:Y:S01]  /*a560*/  FFMA.FTZ R23, R99, UR4, -R50 ;  /* 0x0000000463177c23 */ /* 0x000fe20008010832 */
[----:B------:R-:W-:Y:S03]  /*a570*/  FFMA.FTZ R136, R177, UR4, -R46 ;  /* 0x00000004b1887c23 */ /* 0x000fe6000801082e */
[----:B------:R-:W-:Y:S01]  /*a580*/  MUFU.EX2 R193, R193 ;  /* 0x000000c100c17308 */ /* 0x000fe20000000800 */
[----:B------:R-:W-:Y:S01]  /*a590*/  FFMA.FTZ R137, R209, UR4, -R50 ;  /* 0x00000004d1897c23 */ /* 0x000fe20008010832 */
[----:B------:R-:W-:Y:S01]  /*a5a0*/  FFMA.FTZ R139, R197, UR4, -R46 ;  /* 0x00000004c58b7c23 */ /* 0x000fe2000801082e */
[--C-:B------:R-:W-:Y:S01]  /*a5b0*/  FFMA.FTZ R138, R173, UR4, -R50.reuse ;  /* 0x00000004ad8a7c23 */ /* 0x100fe20008010832 */
[C---:B--2---:R-:W-:Y:S03]  /*a5c0*/  HMMA.16816.F32.BF16 R12, R28.reuse, R32, R12 ;  /* 0x000000201c0c723c */ /* 0x044fe6000004180c */
[--C-:B------:R-:W-:Y:S03]  /*a5d0*/  FFMA.FTZ R71, R71, UR4, -R50.reuse ;  /* 0x0000000447477c23 */ /* 0x100fe60008010832 */
[----:B------:R-:W2:Y:S01]  /*a5e0*/  MUFU.EX2 R120, R120 ;  /* 0x0000007800787308 */ /* 0x000ea20000000800 */
[----:B------:R-:W-:Y:S01]  /*a5f0*/  FFMA.FTZ R85, R85, UR4, -R50 ;  /* 0x0000000455557c23 */ /* 0x000fe20008010832 */
[--C-:B------:R-:W-:Y:S01]  /*a600*/  FFMA.FTZ R77, R77, UR4, -R46.reuse ;  /* 0x000000044d4d7c23 */ /* 0x100fe2000801082e */
[----:B------:R-:W-:Y:S01]  /*a610*/  FFMA.FTZ R69, R69, UR4, -R46 ;  /* 0x0000000445457c23 */ /* 0x000fe2000801082e */
[----:B------:R-:W-:Y:S01]  /*a620*/  HMMA.16816.F32.BF16 R16, R28, R34, R16 ;  /* 0x000000221c10723c */ /* 0x000fe20000041810 */
[----:B------:R-:W4:Y:S02]  /*a630*/  LDSM.16.MT88.4 R32, [R150+0x5800] ;  /* 0x005800009620783b */ /* 0x000f240000004200 */
[----:B-----5:R-:W-:Y:S03]  /*a640*/  F2FP.BF16.F32.PACK_AB R28, R126, R201 ;  /* 0x000000c97e1c723e */ /* 0x020fe600000010ff */
[----:B------:R-:W-:Y:S01]  /*a650*/  MUFU.EX2 R185, R185 ;  /* 0x000000b900b97308 */ /* 0x000fe20000000800 */
[----:B-1----:R-:W-:Y:S01]  /*a660*/  F2FP.BF16.F32.PACK_AB R29, R122, R195 ;  /* 0x000000c37a1d723e */ /* 0x002fe200000010ff */
[----:B------:R-:W-:Y:S01]  /*a670*/  FADD.FTZ R154, R152, R154 ;  /* 0x0000009a989a7221 */ /* 0x000fe20000010000 */
[----:B------:R-:W-:Y:S01]  /*a680*/  FADD.FTZ R156, R156, R211 ;  /* 0x000000d39c9c7221 */ /* 0x000fe20000010000 */
[----:B------:R-:W-:Y:S01]  /*a690*/  FFMA.FTZ R57, R57, UR4, -R46 ;  /* 0x0000000439397c23 */ /* 0x000fe2000801082e */
[----:B------:R-:W-:Y:S01]  /*a6a0*/  ISETP.GT.AND P0, PT, R243, RZ, PT ;  /* 0x000000fff300720c */ /* 0x000fe20003f04270 */
[----:B------:R-:W-:Y:S01]  /*a6b0*/  FADD.FTZ R199, R199, R154 ;  /* 0x0000009ac7c77221 */ /* 0x000fe20000010000 */
[----:B------:R-:W-:Y:S03]  /*a6c0*/  FADD.FTZ R207, R207, R156 ;  /* 0x0000009ccfcf7221 */ /* 0x000fe60000010000 */
[----:B------:R-:W1:Y:S01]  /*a6d0*/  MUFU.EX2 R118, R118 ;  /* 0x0000007600767308 */ /* 0x000e620000000800 */
[----:B--2---:R-:W-:Y:S01]  /*a6e0*/  F2FP.BF16.F32.PACK_AB R30, R120, R193 ;  /* 0x000000c1781e723e */ /* 0x004fe200000010ff */
[----:B------:R-:W-:Y:S01]  /*a6f0*/  FADD.FTZ R128, R128, R199 ;  /* 0x000000c780807221 */ /* 0x000fe20000010000 */
[----:B------:R-:W-:Y:S01]  /*a700*/  FADD.FTZ R130, R130, R207 ;  /* 0x000000cf82827221 */ /* 0x000fe20000010000 */
[----:B------:R-:W-:Y:S01]  /*a710*/  FFMA.FTZ R55, R55, UR4, -R50 ;  /* 0x0000000437377c23 */ /* 0x000fe20008010832 */
[----:B------:R-:W-:Y:S01]  /*a720*/  IADD3 R243, PT, PT, R243, -0x1, RZ ;  /* 0xfffffffff3f37810 */ /* 0x000fe20007ffe0ff */
[----:B------:R-:W-:Y:S01]  /*a730*/  FADD.FTZ R195, R195, R128 ;  /* 0x00000080c3c37221 */ /* 0x000fe20000010000 */
[----:B------:R-:W-:Y:S03]  /*a740*/  FADD.FTZ R201, R201, R130 ;  /* 0x00000082c9c97221 */ /* 0x000fe60000010000 */
[----:B------:R-:W-:Y:S01]  /*a750*/  MUFU.EX2 R187, R187 ;  /* 0x000000bb00bb7308 */ /* 0x000fe20000000800 */
[----:B------:R-:W-:Y:S01]  /*a760*/  FFMA.FTZ R53, R53, UR4, -R46 ;  /* 0x0000000435357c23 */ /* 0x000fe2000801082e */
[----:B------:R-:W-:Y:S01]  /*a770*/  FADD.FTZ R122, R122, R195 ;  /* 0x000000c37a7a7221 */ /* 0x000fe20000010000 */
[----:B------:R-:W-:Y:S01]  /*a780*/  FADD.FTZ R126, R126, R201 ;  /* 0x000000c97e7e7221 */ /* 0x000fe20000010000 */
[----:B------:R-:W-:Y:S01]  /*a790*/  FFMA.FTZ R63, R63, UR4, -R50 ;  /* 0x000000043f3f7c23 */ /* 0x000fe20008010832 */
[----:B------:R-:W-:Y:S01]  /*a7a0*/  FFMA.FTZ R61, R61, UR4, -R46 ;  /* 0x000000043d3d7c23 */ /* 0x000fe2000801082e */
[----:B------:R-:W-:Y:S01]  /*a7b0*/  FFMA.FTZ R47, R47, UR4, -R50 ;  /* 0x000000042f2f7c23 */ /* 0x000fe20008010832 */
[----:B------:R-:W-:Y:S03]  /*a7c0*/  FADD.FTZ R193, R193, R126 ;  /* 0x0000007ec1c17221 */ /* 0x000fe60000010000 */
[----:B------:R-:W2:Y:S01]  /*a7d0*/  MUFU.EX2 R114, R114 ;  /* 0x0000007200727308 */ /* 0x000ea20000000800 */
[----:B-1----:R-:W-:Y:S01]  /*a7e0*/  F2FP.BF16.F32.PACK_AB R31, R118, R185 ;  /* 0x000000b9761f723e */ /* 0x002fe200000010ff */
[----:B------:R-:W-:Y:S01]  /*a7f0*/  FADD.FTZ R185, R185, R122 ;  /* 0x0000007ab9b97221 */ /* 0x000fe20000010000 */
[----:B------:R-:W-:Y:S03]  /*a800*/  FADD.FTZ R120, R120, R193 ;  /* 0x000000c178787221 */ /* 0x000fe60000010000 */
[----:B------:R-:W-:Y:S04]  /*a810*/  FADD.FTZ R118, R118, R185 ;  /* 0x000000b976767221 */ /* 0x000fe80000010000 */
[----:B------:R-:W-:Y:S01]  /*a820*/  MUFU.EX2 R159, R159 ;  /* 0x0000009f009f7308 */ /* 0x000fe20000000800 */
[C---:B------:R-:W-:Y:S09]  /*a830*/  HMMA.16816.F32.BF16 R4, R28.reuse, R36, R4 ;  /* 0x000000241c04723c */ /* 0x040ff20000041804 */
        /* <DEDUP_REMOVED lines=24> */
[----:B------:R-:W1:Y:S01]  /*a9c0*/  MUFU.EX2 R94, R94 ;  /* 0x0000005e005e7308 */ /* 0x000e620000000800 */
[C---:B----4-:R-:W-:Y:S09]  /*a9d0*/  HMMA.16816.F32.BF16 R4, R28.reuse, R32, R4 ;  /* 0x000000201c04723c */ /* 0x050ff20000041804 */
[----:B------:R-:W-:Y:S01]  /*a9e0*/  MUFU.EX2 R129, R129 ;  /* 0x0000008100817308 */ /* 0x000fe20000000800 */
[C---:B------:R-:W-:Y:S01]  /*a9f0*/  HMMA.16816.F32.BF16 R8, R28.reuse, R34, R8 ;  /* 0x000000221c08723c */ /* 0x040fe20000041808 */
[----:B------:R-:W3:Y:S08]  /*aa00*/  LDSM.16.MT88.4 R32, [R44+0xc00] ;  /* 0x000c00002c20783b */ /* 0x000ef00000004200 */
[----:B------:R-:W4:Y:S01]  /*aa10*/  MUFU.EX2 R90, R90 ;  /* 0x0000005a005a7308 */ /* 0x000f220000000800 */
[C---:B-----5:R-:W-:Y:S09]  /*aa20*/  HMMA.16816.F32.BF16 R12, R28.reuse, R36, R12 ;  /* 0x000000241c0c723c */ /* 0x060ff2000004180c */
[----:B------:R-:W-:Y:S01]  /*aa30*/  MUFU.EX2 R123, R123 ;  /* 0x0000007b007b7308 */ /* 0x000fe20000000800 */
[----:B------:R-:W-:Y:S01]  /*aa40*/  HMMA.16816.F32.BF16 R16, R28, R38, R16 ;  /* 0x000000261c10723c */ /* 0x000fe20000041810 */
[----:B------:R-:W5:Y:S02]  /*aa50*/  LDSM.16.MT88.4 R36, [R150+0x6000] ;  /* 0x006000009624783b */ /* 0x000f640000004200 */
[----:B--2---:R-:W-:Y:S01]  /*aa60*/  F2FP.BF16.F32.PACK_AB R28, R102, R155 ;  /* 0x0000009b661c723e */ /* 0x004fe200000010ff */
[----:B------:R-:W-:Y:S01]  /*aa70*/  FADD.FTZ R155, R155, R106 ;  /* 0x0000006a9b9b7221 */ /* 0x000fe20000010000 */
[----:B------:R-:W-:Y:S01]  /*aa80*/  F2FP.BF16.F32.PACK_AB R29, R98, R149 ;  /* 0x00000095621d723e */ /* 0x000fe200000010ff */
[----:B------:R-:W-:Y:S03]  /*aa90*/  FADD.FTZ R149, R149, R104 ;  /* 0x0000006895957221 */ /* 0x000fe60000010000 */
[----:B------:R-:W2:Y:S01]  /*aaa0*/  MUFU.EX2 R84, R84 ;  /* 0x0000005400547308 */ /* 0x000ea20000000800 */
[----:B------:R-:W-:Y:S01]  /*aab0*/  F2FP.BF16.F32.PACK_AB R30, R96, R131 ;  /* 0x00000083601e723e */ /* 0x000fe200000010ff */
[----:B------:R-:W-:Y:S01]  /*aac0*/  FADD.FTZ R104, R102, R155 ;  /* 0x0000009b66687221 */ /* 0x000fe20000010000 */
[----:B-1----:R-:W-:Y:S01]  /*aad0*/  F2FP.BF16.F32.PACK_AB R31, R94, R127 ;  /* 0x0000007f5e1f723e */ /* 0x002fe200000010ff */
[----:B------:R-:W-:Y:S01]  /*aae0*/  FADD.FTZ R102, R98, R149 ;  /* 0x0000009562667221 */ /* 0x000fe20000010000 */
[----:B------:R-:W-:Y:S01]  /*aaf0*/  MOV R149, R0 ;  /* 0x0000000000957202 */ /* 0x000fe20000000f00 */
[----:B------:R-:W-:Y:S04]  /*ab00*/  FADD.FTZ R131, R131, R104 ;  /* 0x0000006883837221 */ /* 0x000fe80000010000 */
[----:B------:R-:W-:Y:S01]  /*ab10*/  MUFU.EX2 R119, R119 ;  /* 0x0000007700777308 */ /* 0x000fe20000000800 */
[----:B------:R-:W-:Y:S01]  /*ab20*/  FADD.FTZ R127, R127, R102 ;  /* 0x000000667f7f7221 */ /* 0x000fe20000010000 */
[C---:B------:R-:W-:Y:S03]  /*ab30*/  HMMA.16816.F32.BF16 R4, R28.reuse, R40, R4 ;  /* 0x000000281c04723c */ /* 0x040fe60000041804 */
[----:B------:R-:W-:Y:S01]  /*ab40*/  FADD.FTZ R94, R94, R127 ;  /* 0x0000007f5e5e7221 */ /* 0x000fe20000010000 */
[----:B------:R-:W-:Y:S04]  /*ab50*/  FADD.FTZ R96, R96, R131 ;  /* 0x0000008360607221 */ /* 0x000fe80000010000 */
        /* <DEDUP_REMOVED lines=10> */
[----:B--2---:R-:W-:Y:S04]  /*ac00*/  F2FP.BF16.F32.PACK_AB R29, R84, R123 ;  /* 0x0000007b541d723e */ /* 0x004fe800000010ff */
[----:B------:R-:W-:Y:S01]  /*ac10*/  MUFU.EX2 R117, R117 ;  /* 0x0000007500757308 */ /* 0x000fe20000000800 */
[----:B-1----:R-:W-:Y:S01]  /*ac20*/  F2FP.BF16.F32.PACK_AB R30, R82, R119 ;  /* 0x00000077521e723e */ /* 0x002fe200000010ff */
[----:B------:R-:W-:Y:S01]  /*ac30*/  FADD.FTZ R123, R123, R94 ;  /* 0x0000005e7b7b7221 */ /* 0x000fe20000010000 */
[----:B------:R-:W-:Y:S03]  /*ac40*/  FADD.FTZ R94, R90, R129 ;  /* 0x000000815a5e7221 */ /* 0x000fe60000010000 */
[----:B------:R-:W-:Y:S01]  /*ac50*/  FADD.FTZ R90, R84, R123 ;  /* 0x0000007b545a7221 */ /* 0x000fe20000010000 */
[----:B------:R-:W-:Y:S03]  /*ac60*/  FADD.FTZ R119, R119, R94 ;  /* 0x0000005e77777221 */ /* 0x000fe60000010000 */
[----:B------:R-:W1:Y:S01]  /*ac70*/  MUFU.EX2 R78, R78 ;  /* 0x0000004e004e7308 */ /* 0x000e620000000800 */
[----:B---3--:R-:W-:Y:S01]  /*ac80*/  F2FP.BF16.F32.PACK_AB R31, R80, R115 ;  /* 0x00000073501f723e */ /* 0x008fe200000010ff */
[----:B------:R-:W-:Y:S01]  /*ac90*/  FADD.FTZ R115, R115, R90 ;  /* 0x0000005a73737221 */ /* 0x000fe20000010000 */
[----:B------:R-:W-:Y:S03]  /*aca0*/  FADD.FTZ R82, R82, R119 ;  /* 0x0000007752527221 */ /* 0x000fe60000010000 */
[----:B------:R-:W-:Y:S04]  /*acb0*/  FADD.FTZ R80, R80, R115 ;  /* 0x0000007350507221 */ /* 0x000fe80000010000 */
[----:B------:R-:W-:Y:S01]  /*acc0*/  MUFU.EX2 R109, R109 ;  /* 0x0000006d006d7308 */ /* 0x000fe20000000800 */
[C---:B-----5:R-:W-:Y:S09]  /*acd0*/  HMMA.16816.F32.BF16 R4, R28.reuse, R36, R4 ;  /* 0x000000241c04723c */ /* 0x060ff20000041804 */
[----:B------:R-:W2:Y:S01]  /*ace0*/  MUFU.EX2 R72, R72 ;  /* 0x0000004800487308 */ /* 0x000ea20000000800 */
[C---:B------:R-:W-:Y:S01]  /*acf0*/  HMMA.16816.F32.BF16 R8, R28.reuse, R38, R8 ;  /* 0x000000261c08723c */ /* 0x040fe20000041808 */
[----:B------:R-:W3:Y:S08]  /*ad00*/  LDSM.16.MT88.4 R36, [R44+0x1400] ;  /* 0x001400002c24783b */ /* 0x000ef00000004200 */
[----:B------:R-:W-:Y:S01]  /*ad10*/  MUFU.EX2 R107, R107 ;  /* 0x0000006b006b7308 */ /* 0x000fe20000000800 */
[C---:B------:R-:W-:Y:S09]  /*ad20*/  HMMA.16816.F32.BF16 R12, R28.reuse, R40, R12 ;  /* 0x000000281c0c723c */ /* 0x040ff2000004180c */
        /* <DEDUP_REMOVED lines=55> */
[----:B-1----:R-:W-:Y:S01]  /*b0a0*/  F2FP.BF16.F32.PACK_AB R29, R87, R54 ;  /* 0x00000036571d723e */ /* 0x002fe200000010ff */
[----:B------:R-:W-:Y:S03]  /*b0b0*/  FFMA.FTZ R58, R49, UR4, -R50 ;  /* 0x00000004313a7c23 */ /* 0x000fe60008010832 */
[----:B------:R-:W-:Y:S01]  /*b0c0*/  MUFU.EX2 R66, R66 ;  /* 0x0000004200427308 */ /* 0x000fe20000000800 */
[----:B------:R-:W-:Y:S01]  /*b0d0*/  FFMA.FTZ R49, R22, UR4, -R46 ;  /* 0x0000000416317c23 */ /* 0x000fe2000801082e */
[----:B------:R-:W-:Y:S01]  /*b0e0*/  FADD.FTZ R83, R52, R83 ;  /* 0x0000005334537221 */ /* 0x000fe20000010000 */
[----:B------:R-:W-:Y:S07]  /*b0f0*/  FFMA.FTZ R52, R59, UR4, -R50 ;  /* 0x000000043b347c23 */ /* 0x000fee0008010832 */
[----:B------:R-:W1:Y:S01]  /*b100*/  MUFU.EX2 R105, R105 ;  /* 0x0000006900697308 */ /* 0x000e620000000800 */
[C---:B----4-:R-:W-:Y:S01]  /*b110*/  F2FP.BF16.F32.PACK_AB R30, R95.reuse, R62 ;  /* 0x0000003e5f1e723e */ /* 0x050fe200000010ff */
[----:B------:R-:W-:Y:S04]  /*b120*/  FADD.FTZ R62, R62, R83 ;  /* 0x000000533e3e7221 */ /* 0x000fe80000010000 */
[----:B------:R-:W-:Y:S01]  /*b130*/  FADD.FTZ R95, R95, R62 ;  /* 0x0000003e5f5f7221 */ /* 0x000fe20000010000 */
[--C-:B------:R-:W-:Y:S03]  /*b140*/  FFMA.FTZ R62, R21, UR4, -R46.reuse ;  /* 0x00000004153e7c23 */ /* 0x100fe6000801082e */
        /* <DEDUP_REMOVED lines=8> */
[----:B--2---:R-:W-:Y:S01]  /*b1d0*/  F2FP.BF16.F32.PACK_AB R24, R111, R74 ;  /* 0x0000004a6f18723e */ /* 0x004fe200000010ff */
[----:B------:R-:W-:Y:S05]  /*b1e0*/  FADD.FTZ R74, R74, R95 ;  /* 0x0000005f4a4a7221 */ /* 0x000fea0000010000 */
[----:B------:R-:W-:Y:S01]  /*b1f0*/  MUFU.EX2 R86, R86 ;  /* 0x0000005600567308 */ /* 0x000fe20000000800 */
[C---:B---3--:R-:W-:Y:S03]  /*b200*/  HMMA.16816.F32.BF16 R12, R28.reuse, R40, R12 ;  /* 0x000000281c0c723c */ /* 0x048fe6000004180c */
[----:B------:R-:W-:Y:S01]  /*b210*/  FFMA.FTZ R41, R25, UR4, -R46 ;  /* 0x0000000419297c23 */ /* 0x000fe2000801082e */
[----:B------:R-:W-:Y:S01]  /*b220*/  FFMA.FTZ R40, R27, UR4, -R50 ;  /* 0x000000041b287c23 */ /* 0x000fe20008010832 */
[----:B------:R-:W-:Y:S04]  /*b230*/  FADD.FTZ R111, R111, R74 ;  /* 0x0000004a6f6f7221 */ /* 0x000fe80000010000 */
[----:B------:R-:W2:Y:S01]  /*b240*/  MUFU.EX2 R121, R121 ;  /* 0x0000007900797308 */ /* 0x000ea20000000800 */
[----:B------:R-:W-:Y:S01]  /*b250*/  HMMA.16816.F32.BF16 R16, R28, R42, R16 ;  /* 0x0000002a1c10723c */ /* 0x000fe20000041810 */
[----:B------:R-:W3:Y:S02]  /*b260*/  LDSM.16.MT88.4 R28, [R150+0x7400] ;  /* 0x00740000961c783b */ /* 0x000ee40000004200 */
[----:B-1----:R-:W-:Y:S01]  /*b270*/  F2FP.BF16.F32.PACK_AB R25, R113, R76 ;  /* 0x0000004c7119723e */ /* 0x002fe200000010ff */
[--C-:B------:R-:W-:Y:S01]  /*b280*/  FFMA.FTZ R42, R97, UR4, -R46.reuse ;  /* 0x00000004612a7c23 */ /* 0x100fe2000801082e */
[----:B------:R-:W-:Y:S04]  /*b290*/  FFMA.FTZ R43, R89, UR4, -R46 ;  /* 0x00000004592b7c23 */ /* 0x000fe8000801082e */
[----:B------:R-:W-:Y:S10]  /*b2a0*/  MUFU.EX2 R125, R125 ;  /* 0x0000007d007d7308 */ /* 0x000ff40000000800 */
[----:B------:R-:W1:Y:S01]  /*b2b0*/  MUFU.EX2 R92, R92 ;  /* 0x0000005c005c7308 */ /* 0x000e620000000800 */
[C---:B--2---:R-:W-:Y:S01]  /*b2c0*/  F2FP.BF16.F32.PACK_AB R26, R121.reuse, R86 ;  /* 0x00000056791a723e */ /* 0x044fe200000010ff */
        /* <DEDUP_REMOVED lines=9> */
[----:B------:R-:W5:Y:S08]  /*b360*/  LDSM.16.MT88.4 R32, [R44+0x2400] ;  /* 0x002400002c20783b */ /* 0x000f700000004200 */
        /* <DEDUP_REMOVED lines=18> */
[C---:B---3--:R-:W-:Y:S09]  /*b490*/  HMMA.16816.F32.BF16 R4, R24.reuse, R28, R4 ;  /* 0x0000001c1804723c */ /* 0x048ff20000041804 */
[----:B------:R-:W1:Y:S01]  /*b4a0*/  MUFU.EX2 R143, R143 ;  /* 0x0000008f008f7308 */ /* 0x000e620000000800 */
[C---:B------:R-:W-:Y:S01]  /*b4b0*/  HMMA.16816.F32.BF16 R8, R24.reuse, R30, R8 ;  /* 0x0000001e1808723c */ /* 0x040fe20000041808 */
[----:B------:R-:W3:Y:S08]  /*b4c0*/  LDSM.16.MT88.4 R28, [R44+0x2800] ;  /* 0x002800002c1c783b */ /* 0x000ef00000004200 */
[----:B------:R-:W-:Y:S01]  /*b4d0*/  MUFU.EX2 R134, R134 ;  /* 0x0000008600867308 */ /* 0x000fe20000000800 */
[C---:B-----5:R-:W-:Y:S09]  /*b4e0*/  HMMA.16816.F32.BF16 R12, R24.reuse, R32, R12 ;  /* 0x00000020180c723c */ /* 0x060ff2000004180c */
        /* <DEDUP_REMOVED lines=13> */
[----:B------:R-:W-:Y:S01]  /*b5c0*/  MUFU.EX2 R169, R169 ;  /* 0x000000a900a97308 */ /* 0x000fe20000000800 */
[----:B-1----:R-:W-:Y:S09]  /*b5d0*/  F2FP.BF16.F32.PACK_AB R27, R147, R136 ;  /* 0x00000088931b723e */ /* 0x002ff200000010ff */
[----:B------:R-:W-:Y:S01]  /*b5e0*/  MUFU.EX2 R171, R171 ;  /* 0x000000ab00ab7308 */ /* 0x000fe20000000800 */
[C---:B------:R-:W-:Y:S09]  /*b5f0*/  HMMA.16816.F32.BF16 R4, R24.reuse, R36, R4 ;  /* 0x000000241804723c */ /* 0x040ff20000041804 */
[----:B------:R-:W1:Y:S01]  /*b600*/  MUFU.EX2 R140, R140 ;  /* 0x0000008c008c7308 */ /* 0x000e620000000800 */
[C---:B------:R-:W-:Y:S01]  /*b610*/  HMMA.16816.F32.BF16 R8, R24.reuse, R38, R8 ;  /* 0x000000261808723c */ /* 0x040fe20000041808 */
[----:B------:R-:W2:Y:S08]  /*b620*/  LDSM.16.MT88.4 R36, [R44+0x2c00] ;  /* 0x002c00002c24783b */ /* 0x000eb00000004200 */
[----:B------:R-:W-:Y:S01]  /*b630*/  MUFU.EX2 R142, R142 ;  /* 0x0000008e008e7308 */ /* 0x000fe20000000800 */
[C---:B---3--:R-:W-:Y:S09]  /*b640*/  HMMA.16816.F32.BF16 R12, R24.reuse, R28, R12 ;  /* 0x0000001c180c723c */ /* 0x048ff2000004180c */
[----:B------:R-:W3:Y:S01]  /*b650*/  MUFU.EX2 R163, R163 ;  /* 0x000000a300a37308 */ /* 0x000ee20000000800 */
[----:B------:R-:W-:Y:S01]  /*b660*/  HMMA.16816.F32.BF16 R16, R24, R30, R16 ;  /* 0x0000001e1810723c */ /* 0x000fe20000041810 */
[----:B------:R-:W4:Y:S02]  /*b670*/  LDSM.16.MT88.4 R28, [R150+0x8000] ;  /* 0x00800000961c783b */ /* 0x000f240000004200 */
[----:B-1----:R-:W-:Y:S02]  /*b680*/  F2FP.BF16.F32.PACK_AB R25, R140, R171 ;  /* 0x000000ab8c19723e */ /* 0x002fe400000010ff */
[C---:B------:R-:W-:Y:S01]  /*b690*/  F2FP.BF16.F32.PACK_AB R24, R169.reuse, R138 ;  /* 0x0000008aa918723e */ /* 0x040fe200000010ff */
[----:B------:R-:W-:Y:S03]  /*b6a0*/  FADD.FTZ R138, R138, R145 ;  /* 0x000000918a8a7221 */ /* 0x000fe60000010000 */
[----:B------:R-:W-:Y:S01]  /*b6b0*/  MUFU.EX2 R144, R144 ;  /* 0x0000009000907308 */ /* 0x000fe20000000800 */
[----:B------:R-:W-:Y:S09]  /*b6c0*/  FADD.FTZ R169, R169, R138 ;  /* 0x0000008aa9a97221 */ /* 0x000ff20000010000 */
[----:B------:R-:W1:Y:S01]  /*b6d0*/  MUFU.EX2 R165, R165 ;  /* 0x000000a500a57308 */ /* 0x000e620000000800 */
[C---:B---3--:R-:W-:Y:S01]  /*b6e0*/  F2FP.BF16.F32.PACK_AB R26, R163.reuse, R142 ;  /* 0x0000008ea31a723e */ /* 0x048fe200000010ff */
[----:B------:R-:W-:Y:S04]  /*b6f0*/  FADD.FTZ R142, R142, R169 ;  /* 0x000000a98e8e7221 */ /* 0x000fe80000010000 */
[----:B------:R-:W-:Y:S04]  /*b700*/  FADD.FTZ R163, R163, R142 ;  /* 0x0000008ea3a37221 */ /* 0x000fe80000010000 */
[----:B------:R-:W-:Y:S10]  /*b710*/  MUFU.EX2 R88, R88 ;  /* 0x0000005800587308 */ /* 0x000ff40000000800 */
[----:B------:R-:W3:Y:S01]  /*b720*/  MUFU.EX2 R161, R161 ;  /* 0x000000a100a17308 */ /* 0x000ee20000000800 */
[----:B-1----:R-:W-:Y:S09]  /*b730*/  F2FP.BF16.F32.PACK_AB R27, R165, R144 ;  /* 0x00000090a51b723e */ /* 0x002ff200000010ff */
[----:B------:R-:W-:Y:S01]  /*b740*/  MUFU.EX2 R146, R146 ;  /* 0x0000009200927308 */ /* 0x000fe20000000800 */
[C---:B-----5:R-:W-:Y:S03]  /*b750*/  HMMA.16816.F32.BF16 R4, R24.reuse, R32, R4 ;  /* 0x000000201804723c */ /* 0x060fe60000041804 */
[----:B------:R-:W-:Y:S06]  /*b760*/  FADD.FTZ R33, R81, R64 ;  /* 0x0000004051217221 */ /* 0x000fec0000010000 */
[----:B------:R-:W1:Y:S01]  /*b770*/  MUFU.EX2 R41, R41 ;  /* 0x0000002900297308 */ /* 0x000e620000000800 */
[----:B------:R-:W-:Y:S01]  /*b780*/  FADD.FTZ R33, R56, R33 ;  /* 0x0000002138217221 */ /* 0x000fe20000010000 */
[C---:B------:R-:W-:Y:S03]  /*b790*/  HMMA.16816.F32.BF16 R8, R24.reuse, R34, R8 ;  /* 0x000000221808723c */ /* 0x040fe60000041808 */
[----:B------:R-:W-:Y:S02]  /*b7a0*/  FADD.FTZ R54, R54, R33 ;  /* 0x0000002136367221 */ /* 0x000fe40000010000 */
[----:B------:R-:W5:Y:S03]  /*b7b0*/  LDSM.16.MT88.4 R32, [R44+0x3000] ;  /* 0x003000002c20783b */ /* 0x000f660000004200 */
[----:B------:R-:W-:Y:S01]  /*b7c0*/  MUFU.EX2 R40, R40 ;  /* 0x0000002800287308 */ /* 0x000fe20000000800 */
[----:B------:R-:W-:Y:S01]  /*b7d0*/  FADD.FTZ R87, R87, R54 ;  /* 0x0000003657577221 */ /* 0x000fe20000010000 */
[C---:B--2---:R-:W-:Y:S03]  /*b7e0*/  HMMA.16816.F32.BF16 R12, R24.reuse, R36, R12 ;  /* 0x00000024180c723c */ /* 0x044fe6000004180c */
[----:B------:R-:W-:Y:S05]  /*b7f0*/  FADD.FTZ R66, R66, R87 ;  /* 0x0000005742427221 */ /* 0x000fea0000010000 */
[----:B------:R-:W2:Y:S01]  /*b800*/  MUFU.EX2 R23, R23 ;  /* 0x0000001700177308 */ /* 0x000ea20000000800 */
[----:B------:R-:W-:Y:S01]  /*b810*/  FADD.FTZ R105, R105, R66 ;  /* 0x0000004269697221 */ /* 0x000fe20000010000 */
[----:B------:R-:W-:Y:S01]  /*b820*/  HMMA.16816.F32.BF16 R16, R24, R38, R16 ;  /* 0x000000261810723c */ /* 0x000fe20000041810 */
[----:B------:R-:W5:Y:S02]  /*b830*/  LDSM.16.MT88.4 R36, [R150+0x8400] ;  /* 0x008400009624783b */ /* 0x000f640000004200 */
[----:B---3--:R-:W-:Y:S01]  /*b840*/  F2FP.BF16.F32.PACK_AB R24, R161, R88 ;  /* 0x00000058a118723e */ /* 0x008fe200000010ff */
[----:B------:R-:W-:Y:S01]  /*b850*/  FADD.FTZ R54, R76, R105 ;  /* 0x000000694c367221 */ /* 0x000fe20000010000 */
[----:B-1----:R-:W-:Y:S03]  /*b860*/  F2FP.BF16.F32.PACK_AB R25, R41, R146 ;  /* 0x000000922919723e */ /* 0x002fe600000010ff */
[----:B------:R-:W-:Y:S01]  /*b870*/  MUFU.EX2 R42, R42 ;  /* 0x0000002a002a7308 */ /* 0x000fe20000000800 */
[----:B------:R-:W-:Y:S01]  /*b880*/  FADD.FTZ R88, R88, R163 ;  /* 0x000000a358587221 */ /* 0x000fe20000010000 */
[----:B------:R-:W-:Y:S03]  /*b890*/  FADD.FTZ R54, R113, R54 ;  /* 0x0000003671367221 */ /* 0x000fe60000010000 */
[----:B------:R-:W-:Y:S05]  /*b8a0*/  FADD.FTZ R161, R161, R88 ;  /* 0x00000058a1a17221 */ /* 0x000fea0000010000 */
[----:B------:R-:W1:Y:S01]  /*b8b0*/  MUFU.EX2 R43, R43 ;  /* 0x0000002b002b7308 */ /* 0x000e620000000800 */
[----:B--2---:R-:W-:Y:S09]  /*b8c0*/  F2FP.BF16.F32.PACK_AB R26, R23, R40 ;  /* 0x00000028171a723e */ /* 0x004ff200000010ff */
[----:B------:R2:W-:Y:S10]  /*b8d0*/  MUFU.EX2 R110, R79 ;  /* 0x0000004f006e7308 */ /* 0x0005f40000000800 */
[----:B------:R3:W-:Y:S01]  /*b8e0*/  MUFU.EX2 R84, R71 ;  /* 0x0000004700547308 */ /* 0x0007e20000000800 */
[----:B-1----:R-:W-:Y:S09]  /*b8f0*/  F2FP.BF16.F32.PACK_AB R27, R43, R42 ;  /* 0x0000002a2b1b723e */ /* 0x002ff200000010ff */
[----:B------:R-:W1:Y:S01]  /*b900*/  MUFU.EX2 R85, R85 ;  /* 0x0000005500557308 */ /* 0x000e620000000800 */
[C---:B----4-:R-:W-:Y:S03]  /*b910*/  HMMA.16816.F32.BF16 R4, R24.reuse, R28, R4 ;  /* 0x0000001c1804723c */ /* 0x050fe60000041804 */
[----:B------:R-:W-:Y:S01]  /*b920*/  FADD.FTZ R29, R125, R54 ;  /* 0x000000367d1d7221 */ /* 0x000fe20000010000 */
[----:B--2---:R-:W-:Y:S01]  /*b930*/  FFMA.FTZ R79, R73, UR4, -R46 ;  /* 0x00000004494f7c23 */ /* 0x004fe2000801082e */
[----:B------:R-:W-:Y:S01]  /*b940*/  FFMA.FTZ R73, R75, UR4, -R50 ;  /* 0x000000044b497c23 */ /* 0x000fe20008010832 */
[--C-:B------:R-:W-:Y:S03]  /*b950*/  FFMA.FTZ R54, R51, UR4, -R46.reuse ;  /* 0x0000000433367c23 */ /* 0x100fe6000801082e */
[----:B------:R-:W-:Y:S01]  /*b960*/  MUFU.EX2 R77, R77 ;  /* 0x0000004d004d7308 */ /* 0x000fe20000000800 */
[----:B------:R-:W-:Y:S01]  /*b970*/  FADD.FTZ R29, R92, R29 ;  /* 0x0000001d5c1d7221 */ /* 0x000fe20000010000 */
[C---:B------:R-:W-:Y:S03]  /*b980*/  HMMA.16816.F32.BF16 R8, R24.reuse, R30, R8 ;  /* 0x0000001e1808723c */ /* 0x040fe60000041808 */
[----:B------:R-:W-:Y:S01]  /*b990*/  FADD.FTZ R108, R108, R29 ;  /* 0x0000001d6c6c7221 */ /* 0x000fe20000010000 */
[----:B---3--:R-:W-:Y:S01]  /*b9a0*/  FFMA.FTZ R71, R65, UR4, -R46 ;  /* 0x0000000441477c23 */ /* 0x008fe2000801082e */
[----:B------:R-:W2:Y:S03]  /*b9b0*/  LDSM.16.MT88.4 R28, [R44+0x3400] ;  /* 0x003400002c1c783b */ /* 0x000ea60000004200 */
[----:B------:R-:W3:Y:S01]  /*b9c0*/  MUFU.EX2 R98, R79 ;  /* 0x0000004f00627308 */ /* 0x000ee20000000800 */
[----:B------:R-:W-:Y:S01]  /*b9d0*/  FADD.FTZ R135, R135, R108 ;  /* 0x0000006c87877221 */ /* 0x000fe20000010000 */
[C---:B-----5:R-:W-:Y:S03]  /*b9e0*/  HMMA.16816.F32.BF16 R12, R24.reuse, R32, R12 ;  /* 0x00000020180c723c */ /* 0x060fe6000004180c */
[----:B------:R-:W-:Y:S01]  /*b9f0*/  FADD.FTZ R116, R116, R135 ;  /* 0x0000008774747221 */ /* 0x000fe20000010000 */
[----:B------:R-:W-:Y:S04]  /*ba00*/  FFMA.FTZ R65, R67, UR4, -R50 ;  /* 0x0000000443417c23 */ /* 0x000fe80008010832 */
[----:B------:R-:W4:Y:S01]  /*ba10*/  MUFU.EX2 R73, R73 ;  /* 0x0000004900497308 */ /* 0x000f220000000800 */
[----:B------:R-:W-:Y:S01]  /*ba20*/  FADD.FTZ R139, R139, R116 ;  /* 0x000000748b8b7221 */ /* 0x000fe20000010000 */
[----:B------:R-:W-:Y:S01]  /*ba30*/  HMMA.16816.F32.BF16 R16, R24, R34, R16 ;  /* 0x000000221810723c */ /* 0x000fe20000041810 */
[----:B------:R-:W5:Y:S02]  /*ba40*/  LDSM.16.MT88.4 R32, [R150+0x8800] ;  /* 0x008800009620783b */ /* 0x000f640000004200 */
[----:B-1----:R-:W-:Y:S01]  /*ba50*/  F2FP.BF16.F32.PACK_AB R24, R110, R85 ;  /* 0x000000556e18723e */ /* 0x002fe200000010ff */
[----:B------:R-:W-:Y:S04]  /*ba60*/  FADD.FTZ R132, R132, R139 ;  /* 0x0000008b84847221 */ /* 0x000fe80000010000 */
[----:B------:R-:W-:Y:S01]  /*ba70*/  MUFU.EX2 R69, R69 ;  /* 0x0000004500457308 */ /* 0x000fe20000000800 */
[----:B---3--:R-:W-:Y:S01]  /*ba80*/  F2FP.BF16.F32.PACK_AB R25, R98, R77 ;  /* 0x0000004d6219723e */ /* 0x008fe200000010ff */
[----:B------:R-:W-:Y:S04]  /*ba90*/  FADD.FTZ R143, R143, R132 ;  /* 0x000000848f8f7221 */ /* 0x000fe80000010000 */
[----:B------:R-:W-:Y:S04]  /*baa0*/  FADD.FTZ R22, R136, R143 ;  /* 0x0000008f88167221 */ /* 0x000fe80000010000 */
[----:B------:R-:W1:Y:S01]  /*bab0*/  MUFU.EX2 R72, R71 ;  /* 0x0000004700487308 */ /* 0x000e620000000800 */
[----:B----4-:R-:W-:Y:S01]  /*bac0*/  F2FP.BF16.F32.PACK_AB R26, R84, R73 ;  /* 0x00000049541a723e */ /* 0x010fe200000010ff */
[----:B------:R-:W-:Y:S04]  /*bad0*/  FADD.FTZ R22, R147, R22 ;  /* 0x0000001693167221 */ /* 0x000fe80000010000 */
[----:B------:R-:W-:Y:S04]  /*bae0*/  FADD.FTZ R21, R171, R22 ;  /* 0x00000016ab157221 */ /* 0x000fe80000010000 */
[----:B------:R-:W-:Y:S01]  /*baf0*/  MUFU.EX2 R65, R65 ;  /* 0x0000004100417308 */ /* 0x000fe20000000800 */
[----:B------:R-:W-:Y:S02]  /*bb00*/  FADD.FTZ R21, R140, R21 ;  /* 0x000000158c157221 */ /* 0x000fe40000010000 */
[----:B------:R-:W-:Y:S02]  /*bb10*/  LDSM.16.MT88.4 R140, [R150+0x8c00] ;  /* 0x008c0000968c783b */ /* 0x000fe40000004200 */
[----:B------:R-:W-:Y:S05]  /*bb20*/  FADD.FTZ R144, R144, R21 ;  /* 0x0000001590907221 */ /* 0x000fea0000010000 */
[----:B------:R-:W3:Y:S01]  /*bb30*/  MUFU.EX2 R60, R63 ;  /* 0x0000003f003c7308 */ /* 0x000ee20000000800 */
[----:B-1----:R-:W-:Y:S01]  /*bb40*/  F2FP.BF16.F32.PACK_AB R27, R72, R69 ;  /* 0x00000045481b723e */ /* 0x002fe200000010ff */
[----:B------:R-:W-:Y:S04]  /*bb50*/  FADD.FTZ R165, R165, R144 ;  /* 0x00000090a5a57221 */ /* 0x000fe80000010000 */
[----:B------:R-:W-:Y:S04]  /*bb60*/  FADD.FTZ R146, R146, R165 ;  /* 0x000000a592927221 */ /* 0x000fe80000010000 */
[----:B------:R-:W-:Y:S01]  /*bb70*/  MUFU.EX2 R56, R61 ;  /* 0x0000003d00387308 */ /* 0x000fe20000000800 */
[C---:B------:R-:W-:Y:S03]  /*bb80*/  HMMA.16816.F32.BF16 R4, R24.reuse, R36, R4 ;  /* 0x000000241804723c */ /* 0x040fe60000041804 */
[----:B------:R-:W-:Y:S06]  /*bb90*/  FADD.FTZ R41, R41, R146 ;  /* 0x0000009229297221 */ /* 0x000fec0000010000 */
[----:B------:R-:W1:Y:S01]  /*bba0*/  MUFU.EX2 R57, R57 ;  /* 0x0000003900397308 */ /* 0x000e620000000800 */
[C---:B------:R-:W-:Y:S01]  /*bbb0*/  HMMA.16816.F32.BF16 R8, R24.reuse, R38, R8 ;  /* 0x000000261808723c */ /* 0x040fe20000041808 */
[----:B------:R-:W4:Y:S02]  /*bbc0*/  LDSM.16.MT88.4 R36, [R44+0x3800] ;  /* 0x003800002c24783b */ /* 0x000f240000004200 */
[----:B------:R-:W-:Y:S06]  /*bbd0*/  FADD.FTZ R42, R42, R41 ;  /* 0x000000292a2a7221 */ /* 0x000fec0000010000 */
[----:B------:R-:W-:Y:S01]  /*bbe0*/  MUFU.EX2 R52, R52 ;  /* 0x0000003400347308 */ /* 0x000fe20000000800 */
[C---:B--2---:R-:W-:Y:S03]  /*bbf0*/  HMMA.16816.F32.BF16 R12, R24.reuse, R28, R12 ;  /* 0x0000001c180c723c */ /* 0x044fe6000004180c */
[----:B------:R-:W-:Y:S01]  /*bc00*/  FFMA.FTZ R29, R20, UR4, -R46 ;  /* 0x00000004141d7c23 */ /* 0x000fe2000801082e */
[----:B------:R-:W-:Y:S01]  /*bc10*/  FFMA.FTZ R28, R45, UR4, -R50 ;  /* 0x000000042d1c7c23 */ /* 0x000fe20008010832 */
[----:B------:R-:W-:Y:S01]  /*bc20*/  FFMA.FTZ R46, R3, UR4, -R46 ;  /* 0x00000004032e7c23 */ /* 0x000fe2000801082e */
[----:B------:R-:W-:Y:S03]  /*bc30*/  FFMA.FTZ R50, R48, UR4, -R50 ;  /* 0x0000000430327c23 */ /* 0x000fe60008010832 */
[----:B------:R-:W2:Y:S01]  /*bc40*/  MUFU.EX2 R55, R55 ;  /* 0x0000003700377308 */ /* 0x000ea20000000800 */
[----:B------:R-:W-:Y:S03]  /*bc50*/  HMMA.16816.F32.BF16 R16, R24, R30, R16 ;  /* 0x0000001e1810723c */ /* 0x000fe60000041810 */
[----:B------:R-:W-:Y:S01]  /*bc60*/  FADD.FTZ R30, R40, R161 ;  /* 0x000000a1281e7221 */ /* 0x000fe20000010000 */
[----:B---3--:R-:W-:Y:S01]  /*bc70*/  F2FP.BF16.F32.PACK_AB R24, R60, R65 ;  /* 0x000000413c18723e */ /* 0x008fe200000010ff */
[----:B------:R-:W-:Y:S01]  /*bc80*/  FADD.FTZ R42, R43, R42 ;  /* 0x0000002a2b2a7221 */ /* 0x000fe20000010000 */
[----:B-1----:R-:W-:Y:S03]  /*bc90*/  F2FP.BF16.F32.PACK_AB R25, R57, R56 ;  /* 0x000000383919723e */ /* 0x002fe600000010ff */
[----:B------:R-:W-:Y:S01]  /*bca0*/  MUFU.EX2 R53, R53 ;  /* 0x0000003500357308 */ /* 0x000fe20000000800 */
[----:B------:R-:W-:Y:S01]  /*bcb0*/  FADD.FTZ R30, R23, R30 ;  /* 0x0000001e171e7221 */ /* 0x000fe20000010000 */
[----:B------:R-:W-:Y:S01]  /*bcc0*/  FADD.FTZ R77, R77, R42 ;  /* 0x0000002a4d4d7221 */ /* 0x000fe20000010000 */
[----:B------:R-:W1:Y:S02]  /*bcd0*/  LDSM.16.MT88.4 R20, [R44+0x3c00] ;  /* 0x003c00002c14783b */ /* 0x000e640000004200 */
[----:B------:R-:W-:Y:S01]  /*bce0*/  FADD.FTZ R85, R85, R30 ;  /* 0x0000001e55557221 */ /* 0x000fe20000010000 */
[----:B------:R-:W-:Y:S04]  /*bcf0*/  FADD.FTZ R98, R98, R77 ;  /* 0x0000004d62627221 */ /* 0x000fe80000010000 */
[----:B------:R-:W3:Y:S01]  /*bd00*/  MUFU.EX2 R54, R54 ;  /* 0x0000003600367308 */ /* 0x000ee20000000800 */
[----:B--2---:R-:W-:Y:S01]  /*bd10*/  F2FP.BF16.F32.PACK_AB R26, R55, R52 ;  /* 0x00000034371a723e */ /* 0x004fe200000010ff */
[----:B------:R-:W-:Y:S01]  /*bd20*/  FADD.FTZ R110, R110, R85 ;  /* 0x000000556e6e7221 */ /* 0x000fe20000010000 */
[----:B------:R-:W-:Y:S03]  /*bd30*/  FADD.FTZ R3, R69, R98 ;  /* 0x0000006245037221 */ /* 0x000fe60000010000 */
[----:B------:R-:W-:Y:S01]  /*bd40*/  FADD.FTZ R73, R73, R110 ;  /* 0x0000006e49497221 */ /* 0x000fe20000010000 */
[----:B------:R-:W-:Y:S03]  /*bd50*/  FADD.FTZ R3, R72, R3 ;  /* 0x0000000348037221 */ /* 0x000fe60000010000 */
[----:B------:R-:W-:Y:S01]  /*bd60*/  MUFU.EX2 R47, R47 ;  /* 0x0000002f002f7308 */ /* 0x000fe20000000800 */
[----:B------:R-:W-:Y:S04]  /*bd70*/  FADD.FTZ R84, R84, R73 ;  /* 0x0000004954547221 */ /* 0x000fe80000010000 */
[----:B------:R-:W-:Y:S05]  /*bd80*/  FADD.FTZ R65, R65, R84 ;  /* 0x0000005441417221 */ /* 0x000fea0000010000 */
[----:B------:R-:W2:Y:S01]  /*bd90*/  MUFU.EX2 R58, R58 ;  /* 0x0000003a003a7308 */ /* 0x000ea20000000800 */
[----:B---3--:R-:W-:Y:S07]  /*bda0*/  F2FP.BF16.F32.PACK_AB R27, R54, R53 ;  /* 0x00000035361b723e */ /* 0x008fee00000010ff */
[C---:B-----5:R-:W-:Y:S02]  /*bdb0*/  HMMA.16816.F32.BF16 R4, R24.reuse, R32, R4 ;  /* 0x000000201804723c */ /* 0x060fe40000041804 */
[----:B------:R-:W-:Y:S06]  /*bdc0*/  MUFU.EX2 R49, R49 ;  /* 0x0000003100317308 */ /* 0x000fec0000000800 */
[C---:B------:R-:W-:Y:S04]  /*bdd0*/  HMMA.16816.F32.BF16 R8, R24.reuse, R34, R8 ;  /* 0x000000221808723c */ /* 0x040fe80000041808 */
[----:B------:R-:W3:Y:S01]  /*bde0*/  MUFU.EX2 R62, R62 ;  /* 0x0000003e003e7308 */ /* 0x000ee20000000800 */
[----:B--2---:R-:W-:Y:S03]  /*bdf0*/  F2FP.BF16.F32.PACK_AB R132, R58, R47 ;  /* 0x0000002f3a84723e */ /* 0x004fe600000010ff */
[C---:B----4-:R-:W-:Y:S06]  /*be00*/  HMMA.16816.F32.BF16 R12, R24.reuse, R36, R12 ;  /* 0x00000024180c723c */ /* 0x050fec000004180c */
[----:B------:R-:W-:Y:S02]  /*be10*/  MUFU.EX2 R28, R28 ;  /* 0x0000001c001c7308 */ /* 0x000fe40000000800 */
[----:B------:R-:W-:Y:S08]  /*be20*/  HMMA.16816.F32.BF16 R16, R24, R38, R16 ;  /* 0x000000261810723c */ /* 0x000ff00000041810 */
[----:B------:R-:W2:Y:S01]  /*be30*/  MUFU.EX2 R247, R50 ;  /* 0x0000003200f77308 */ /* 0x000ea20000000800 */
[----:B---3--:R-:W-:Y:S09]  /*be40*/  F2FP.BF16.F32.PACK_AB R133, R62, R49 ;  /* 0x000000313e85723e */ /* 0x008ff200000010ff */
[----:B------:R-:W-:Y:S10]  /*be50*/  MUFU.EX2 R29, R29 ;  /* 0x0000001d001d7308 */ /* 0x000ff40000000800 */
[----:B------:R-:W3:Y:S01]  /*be60*/  MUFU.EX2 R46, R46 ;  /* 0x0000002e002e7308 */ /* 0x000ee20000000800 */
[----:B--2---:R-:W-:Y:S02]  /*be70*/  F2FP.BF16.F32.PACK_AB R134, R247, R28 ;  /* 0x0000001cf786723e */ /* 0x004fe400000010ff */
[----:B---3--:R-:W-:Y:S07]  /*be80*/  F2FP.BF16.F32.PACK_AB R135, R46, R29 ;  /* 0x0000001d2e87723e */ /* 0x008fee00000010ff */
[C---:B------:R-:W-:Y:S05]  /*be90*/  HMMA.16816.F32.BF16 R144, R132.reuse, R140, R4 ;  /* 0x0000008c8490723c */ /* 0x040fea0000041804 */
[----:B------:R-:W-:Y:S01]  /*bea0*/  FADD.FTZ R4, R56, R3 ;  /* 0x0000000338047221 */ /* 0x000fe20000010000 */
[----:B------:R-:W-:Y:S02]  /*beb0*/  FADD.FTZ R3, R60, R65 ;  /* 0x000000413c037221 */ /* 0x000fe40000010000 */
[C---:B------:R-:W-:Y:S03]  /*bec0*/  HMMA.16816.F32.BF16 R140, R132.reuse, R142, R8 ;  /* 0x0000008e848c723c */ /* 0x040fe60000041808 */
[----:B------:R-:W-:Y:S01]  /*bed0*/  FADD.FTZ R4, R57, R4 ;  /* 0x0000000439047221 */ /* 0x000fe20000010000 */
[----:B------:R-:W-:Y:S03]  /*bee0*/  FADD.FTZ R52, R52, R3 ;  /* 0x0000000334347221 */ /* 0x000fe60000010000 */
[----:B------:R-:W-:Y:S01]  /*bef0*/  FADD.FTZ R53, R53, R4 ;  /* 0x0000000435357221 */ /* 0x000fe20000010000 */
[C---:B-1----:R-:W-:Y:S03]  /*bf00*/  HMMA.16816.F32.BF16 R136, R132.reuse, R20, R12 ;  /* 0x000000148488723c */ /* 0x042fe6000004180c */
        /* <DEDUP_REMOVED lines=12> */
.L_x_1354:
        /* <DEDUP_REMOVED lines=112> */
.L_x_1360:
[----:B------:R-:W-:Y:S05]  /*c6d0*/  BSYNC.RECONVERGENT B0 ;  /* 0x0000000000007941 */ /* 0x000fea0003800200 */
.L_x_1359:
        /* <DEDUP_REMOVED lines=13> */
.L_x_1361:
        /* <DEDUP_REMOVED lines=13> */
.L_x_4883:


//--------------------- .text._ZN5flash24flash_fwd_splitkv_kernelI23Flash_fwd_kernel_traitsILi32ELi64ELi256ELi4ELb0ELb0EN7cutlass10bfloat16_tE19Flash_kernel_traitsILi32ELi64ELi256ELi4ES3_EELb1ELb0ELb0ELb1ELb1ELb0ELb1ELb0EEEvNS_16Flash_fwd_paramsE --------------------------
	.section	.text._ZN5flash24flash_fwd_splitkv_kernelI23Flash_fwd_kernel_traitsILi32ELi64ELi256ELi4ELb0ELb0EN7cutlass10bfloat16_tE19Flash_kernel_traitsILi32ELi64ELi256ELi4ES3_EELb1ELb0ELb0ELb1ELb1ELb0ELb1ELb0EEEvNS_16Flash_fwd_paramsE,"ax",@progbits
	.align	128
        .global         _ZN5flash24flash_fwd_splitkv_kernelI23Flash_fwd_kernel_traitsILi32ELi64ELi256ELi4ELb0ELb0EN7cutlass10bfloat16_tE19Flash_kernel_traitsILi32ELi64ELi256ELi4ES3_EELb1ELb0ELb0ELb1ELb1ELb0ELb1ELb0EEEvNS_16Flash_fwd_paramsE
        .type           _ZN5flash24flash_fwd_splitkv_kernelI23Flash_fwd_kernel_traitsILi32ELi64ELi256ELi4ELb0ELb0EN7cutlass10bfloat16_tE19Flash_kernel_traitsILi32ELi64ELi256ELi4ES3_EELb1ELb0ELb0ELb1ELb1ELb0ELb1ELb0EEEvNS_16Flash_fwd_paramsE,@function
        .size           _ZN5flash24flash_fwd_splitkv_kernelI23Flash_fwd_kernel_traitsILi32ELi64ELi256ELi4ELb0ELb0EN7cutlass10bfloat16_tE19Flash_kernel_traitsILi32ELi64ELi256ELi4ES3_EELb1ELb0ELb0ELb1ELb1ELb0ELb1ELb0EEEvNS_16Flash_fwd_paramsE,(.L_x_4884 - _ZN5flash24flash_fwd_splitkv_kernelI23Flash_fwd_kernel_traitsILi32ELi64ELi256ELi4ELb0ELb0EN7cutlass10bfloat16_tE19Flash_kernel_traitsILi32ELi64ELi256ELi4ES3_EELb1ELb0ELb0ELb1ELb1ELb0ELb1ELb0EEEvNS_16Flash_fwd_paramsE)
        .other          _ZN5flash24flash_fwd_splitkv_kernelI23Flash_fwd_kernel_traitsILi32ELi64ELi256ELi4ELb0ELb0EN7cutlass10bfloat16_tE19Flash_kernel_traitsILi32ELi64ELi256ELi4ES3_EELb1ELb0ELb0ELb1ELb1ELb0ELb1ELb0EEEvNS_16Flash_fwd_paramsE,@"STO_CUDA_ENTRY STV_DEFAULT"
_ZN5flash24flash_fwd_splitkv_kernelI23Flash_fwd_kernel_traitsILi32ELi64ELi256ELi4ELb0ELb0EN7cutlass10bfloat16_tE19Flash_kernel_traitsILi32ELi64ELi256ELi4ES3_EELb1ELb0ELb0ELb1ELb1ELb0ELb1ELb0EEEvNS_16Flash_fwd_paramsE:
.text._ZN5flash24flash_fwd_splitkv_kernelI23Flash_fwd_kernel_traitsILi32ELi64ELi256ELi4ELb0ELb0EN7cutlass10bfloat16_tE19Flash_kernel_traitsILi32ELi64ELi256ELi4ES3_EELb1ELb0ELb0ELb1ELb1ELb0ELb1ELb0EEEvNS_16Flash_fwd_paramsE:
[----:B------:R-:W-:Y:S08]  /*0000*/  LDC R1, c[0x0][0x37c] ;  /* 0x0000df00ff017b82 */ /* 0x000ff00000000800 */
[----:B------:R-:W1:Y:S01]  /*0010*/  LDC R7, c[0x0][0x3e0] ;  /* 0x0000f800ff077b82 */ /* 0x000e620000000800 */
[----:B------:R-:W2:Y:S07]  /*0020*/  LDCU.64 UR24, c[0x0][0x358] ;  /* 0x00006b00ff1877ac */ /* 0x000eae0008000a00 */
[----:B------:R-:W3:Y:S08]  /*0030*/  S2UR UR4, SR_CTAID.Z ;  /* 0x00000000000479c3 */ /* 0x000ef00000002700 */
[----:B------:R-:W4:Y:S08]  /*0040*/  LDC.64 R2, c[0x0][0x478] ;  /* 0x00011e00ff027b82 */ /* 0x000f300000000a00 */
[----:B------:R-:W2:Y:S01]  /*0050*/  LDC.64 R4, c[0x0][0x470] ;  /* 0x00011c00ff047b82 */ /* 0x000ea20000000a00 */
[----:B-1----:R-:W1:Y:S01]  /*0060*/  I2F.U32.RP R6, R7 ;  /* 0x0000000700067306 */ /* 0x002e620000209000 */
[----:B------:R-:W-:Y:S01]  /*0070*/  ISETP.NE.U32.AND P2, PT, R7, RZ, PT ;  /* 0x000000ff0700720c */ /* 0x000fe20003f45070 */
[----:B------:R-:W3:Y:S01]  /*0080*/  S2R R15, SR_CTAID.X ;  /* 0x00000000000f7919 */ /* 0x000ee20000002500 */
[----:B------:R-:W3:Y:S01]  /*0090*/  LDCU UR22, c[0x0][0x434] ;  /* 0x00008680ff1677ac */ /* 0x000ee20008000800 */
[----:B------:R-:W-:-:S04]  /*00a0*/  IMAD.MOV.U32 R19, RZ, RZ, RZ ;  /* 0x000000ffff137224 */ /* 0x000fc800078e00ff */
[----:B-1----:R-:W1:Y:S01]  /*00b0*/  MUFU.RCP R8, R6 ;  /* 0x0000000600087308 */ /* 0x002e620000001000 */
[----:B----4-:R-:W-:-:S04]  /*00c0*/  ISETP.NE.U32.AND P0, PT, R2, RZ, PT ;  /* 0x000000ff0200720c */ /* 0x010fc80003f05070 */
[----:B------:R-:W-:Y:S02]  /*00d0*/  ISETP.NE.AND.EX P0, PT, R3, RZ, PT, P0 ;  /* 0x000000ff0300720c */ /* 0x000fe40003f05300 */
[----:B--2---:R-:W-:-:S04]  /*00e0*/  ISETP.NE.U32.AND P1, PT, R4, RZ, PT ;  /* 0x000000ff0400720c */ /* 0x004fc80003f25070 */
[----:B------:R-:W-:Y:S01]  /*00f0*/  ISETP.NE.AND.EX P1, PT, R5, RZ, PT, P1 ;  /* 0x000000ff0500720c */ /* 0x000fe20003f25310 */
[----:B-1----:R-:W-:-:S06]  /*0100*/  VIADD R8, R8, 0xffffffe ;  /* 0x0ffffffe08087836 */ /* 0x002fcc0000000000 */
[----:B------:R-:W1:Y:S01]  /*0110*/  @P0 LDC.64 R2, c[0x0][0x478] ;  /* 0x00011e00ff020b82 */ /* 0x000e620000000a00 */
[----:B------:R-:W2:Y:S07]  /*0120*/  F2I.FTZ.U32.TRUNC.NTZ R9, R8 ;  /* 0x0000000800097305 */ /* 0x000eae000021f000 */
[----:B------:R-:W4:Y:S01]  /*0130*/  @P1 LDC.64 R4, c[0x0][0x470] ;  /* 0x00011c00ff041b82 */ /* 0x000f220000000a00 */
[----:B--2---:R-:W-:Y:S01]  /*0140*/  IMAD.MOV R0, RZ, RZ, -R9 ;  /* 0x000000ffff007224 */ /* 0x004fe200078e0a09 */
[----:B------:R-:W-:-:S03]  /*0150*/  MOV R8, RZ ;  /* 0x000000ff00087202 */ /* 0x000fc60000000f00 */
[----:B------:R-:W-:-:S04]  /*0160*/  IMAD R11, R0, R7, RZ ;  /* 0x00000007000b7224 */ /* 0x000fc800078e02ff */
[----:B------:R-:W-:-:S06]  /*0170*/  IMAD.HI.U32 R11, R9, R11, R8 ;  /* 0x0000000b090b7227 */ /* 0x000fcc00078e0008 */
[----:B---3--:R-:W-:-:S04]  /*0180*/  IMAD.HI.U32 R221, R11, UR4, RZ ;  /* 0x000000040bdd7c27 */ /* 0x008fc8000f8e00ff */
[----:B------:R-:W-:-:S04]  /*0190*/  IMAD.MOV R0, RZ, RZ, -R221 ;  /* 0x000000ffff007224 */ /* 0x000fc800078e0add */
[----:B------:R-:W-:-:S05]  /*01a0*/  IMAD R0, R7, R0, UR4 ;  /* 0x0000000407007e24 */ /* 0x000fca000f8e0200 */
[----:B------:R-:W-:-:S13]  /*01b0*/  ISETP.GE.U32.AND P4, PT, R0, R7, PT ;  /* 0x000000070000720c */ /* 0x000fda0003f86070 */
[----:B------:R-:W-:Y:S01]  /*01c0*/  @P4 IADD3 R0, PT, PT, R0, -R7, RZ ;  /* 0x8000000700004210 */ /* 0x000fe20007ffe0ff */
[----:B------:R-:W-:-:S03]  /*01d0*/  @P4 VIADD R221, R221, 0x1 ;  /* 0x00000001dddd4836 */ /* 0x000fc60000000000 */
[----:B------:R-:W-:-:S13]  /*01e0*/  ISETP.GE.U32.AND P3, PT, R0, R7, PT ;  /* 0x000000070000720c */ /* 0x000fda0003f66070 */
[----:B------:R-:W-:Y:S02]  /*01f0*/  @P3 IADD3 R221, PT, PT, R221, 0x1, RZ ;  /* 0x00000001dddd3810 */ /* 0x000fe40007ffe0ff */
[----:B------:R-:W-:-:S05]  /*0200*/  @!P2 LOP3.LUT R221, RZ, R7, RZ, 0x33, !PT ;  /* 0x00000007ffdda212 */ /* 0x000fca00078e33ff */
[----:B-1----:R-:W-:Y:S01]  /*0210*/  @P0 IMAD.WIDE.U32 R2, R221, 0x4, R2 ;  /* 0x00000004dd020825 */ /* 0x002fe200078e0002 */
[----:B------:R-:W-:-:S03]  /*0220*/  SHF.L.U32 R155, R15, 0x6, RZ ;  /* 0x000000060f9b7819 */ /* 0x000fc600000006ff */
[----:B----4-:R-:W-:Y:S01]  /*0230*/  @P1 IMAD.WIDE.U32 R4, R221, 0x4, R4 ;  /* 0x00000004dd041825 */ /* 0x010fe200078e0004 */
[----:B------:R1:W5:Y:S04]  /*0240*/  @P0 LDG.E R154, desc[UR24][R2.64] ;  /* 0x00000018029a0981 */ /* 0x000368000c1e1900 */
[----:B------:R1:W5:Y:S01]  /*0250*/  @P1 LDG.E R19, desc[UR24][R4.64] ;  /* 0x0000001804131981 */ /* 0x000362000c1e1900 */
[----:B------:R-:W-:Y:S01]  /*0260*/  ISETP.GE.AND P1, PT, R155, UR22, PT ;  /* 0x000000169b007c0c */ /* 0x000fe2000bf26270 */
[----:B------:R-:W-:-:S04]  /*0270*/  IMAD.MOV R10, RZ, RZ, -R221 ;  /* 0x000000ffff0a7224 */ /* 0x000fc800078e0add */
[----:B------:R-:W-:-:S08]  /*0280*/  IMAD R10, R7, R10, UR4 ;  /* 0x00000004070a7e24 */ /* 0x000fd0000f8e020a */
[----:B------:R-:W-:Y:S05]  /*0290*/  @P1 EXIT ;  /* 0x000000000000194d */ /* 0x000fea0003800000 */
[----:B------:R-:W2:Y:S01]  /*02a0*/  LDC R6, c[0x0][0x374] ;  /* 0x0000dd00ff067b82 */ /* 0x000ea20000000800 */
[----:B-----5:R-:W-:Y:S01]  /*02b0*/  @P0 IMAD.IADD R154, R154, 0x1, -R19 ;  /* 0x000000019a9a0824 */ /* 0x020fe200078e0a13 */
[----:B------:R-:W3:Y:S06]  /*02c0*/  S2R R209, SR_TID.X ;  /* 0x0000000000d17919 */ /* 0x000eec0000002100 */
[----:B------:R-:W4:Y:S08]  /*02d0*/  LDC R0, c[0x0][0x438] ;  /* 0x00010e00ff007b82 */ /* 0x000f300000000800 */
[----:B------:R-:W3:Y:S01]  /*02e0*/  LDC R153, c[0x0][0x508] ;  /* 0x00014200ff997b82 */ /* 0x000ee20000000800 */
[----:B--2---:R-:W-:-:S02]  /*02f0*/  IABS R9, R6 ;  /* 0x0000000600097213 */ /* 0x004fc40000000000 */
[----:B-1----:R-:W-:Y:S02]  /*0300*/  IABS R3, R6 ;  /* 0x0000000600037213 */ /* 0x002fe40000000000 */
[----:B------:R-:W1:Y:S03]  /*0310*/  I2F.RP R2, R9 ;  /* 0x0000000900027306 */ /* 0x000e660000209400 */
[----:B------:R-:W-:Y:S02]  /*0320*/  IMAD.MOV R3, RZ, RZ, -R3 ;  /* 0x000000ffff037224 */ /* 0x000fe400078e0a03 */
[----:B----4-:R-:W-:-:S05]  /*0330*/  VIADD R0, R0, 0xff ;  /* 0x000000ff00007836 */ /* 0x010fca0000000000 */
[----:B------:R-:W-:-:S04]  /*0340*/  SHF.R.S32.HI R11, RZ, 0x1f, R0 ;  /* 0x0000001fff0b7819 */ /* 0x000fc80000011400 */
[----:B------:R-:W-:Y:S01]  /*0350*/  LEA.HI R11, R11, R0, RZ, 0x8 ;  /* 0x000000000b0b7211 */ /* 0x000fe200078f40ff */
[----:B-1----:R-:W1:Y:S03]  /*0360*/  MUFU.RCP R4, R2 ;  /* 0x0000000200047308 */ /* 0x002e660000001000 */
[----:B------:R-:W-:-:S05]  /*0370*/  LEA.HI.SX32 R11, R11, R6, 0x18 ;  /* 0x000000060b0b7211 */ /* 0x000fca00078fc2ff */
[----:B------:R-:W-:-:S05]  /*0380*/  VIADD R11, R11, 0xffffffff ;  /* 0xffffffff0b0b7836 */ /* 0x000fca0000000000 */
[----:B------:R-:W-:Y:S02]  /*0390*/  IABS R12, R11 ;  /* 0x0000000b000c7213 */ /* 0x000fe40000000000 */
[----:B------:R-:W-:Y:S01]  /*03a0*/  LOP3.LUT R11, R11, R6, RZ, 0x3c, !PT ;  /* 0x000000060b0b7212 */ /* 0x000fe200078e3cff */
[----:B-1----:R-:W-:-:S04]  /*03b0*/  VIADD R4, R4, 0xffffffe ;  /* 0x0ffffffe04047836 */ /* 0x002fc80000000000 */
[----:B------:R-:W1:Y:S02]  /*03c0*/  F2I.FTZ.U32.TRUNC.NTZ R5, R4 ;  /* 0x0000000400057305 */ /* 0x000e64000021f000 */
[--C-:B-1----:R-:W-:Y:S02]  /*03d0*/  IMAD.MOV R0, RZ, RZ, -R5.reuse ;  /* 0x000000ffff007224 */ /* 0x102fe400078e0a05 */
[----:B------:R-:W-:Y:S02]  /*03e0*/  IMAD.MOV.U32 R4, RZ, RZ, RZ ;  /* 0x000000ffff047224 */ /* 0x000fe400078e00ff */
[----:B------:R-:W-:Y:S02]  /*03f0*/  IMAD R13, R0, R9, RZ ;  /* 0x00000009000d7224 */ /* 0x000fe400078e02ff */
[----:B------:R-:W1:Y:S02]  /*0400*/  S2R R0, SR_CTAID.Y ;  /* 0x0000000000007919 */ /* 0x000e640000002600 */
[----:B------:R-:W-:-:S02]  /*0410*/  IMAD.HI.U32 R13, R5, R13, R4 ;  /* 0x0000000d050d7227 */ /* 0x000fc400078e0004 */
[----:B------:R-:W2:Y:S04]  /*0420*/  @!P0 LDC.64 R4, c[0x0][0x488] ;  /* 0x00012200ff048b82 */ /* 0x000ea80000000a00 */
[----:B------:R-:W-:-:S04]  /*0430*/  IMAD.HI.U32 R8, R13, R12, RZ ;  /* 0x0000000c0d087227 */ /* 0x000fc800078e00ff */
[----:B------:R-:W-:Y:S02]  /*0440*/  IMAD R12, R8, R3, R12 ;  /* 0x00000003080c7224 */ /* 0x000fe400078e020c */
[----:B------:R-:W4:Y:S03]  /*0450*/  @!P0 LDC.64 R2, c[0x0][0x438] ;  /* 0x00010e00ff028b82 */ /* 0x000f260000000a00 */
[----:B------:R-:W-:Y:S02]  /*0460*/  ISETP.GT.U32.AND P2, PT, R9, R12, PT ;  /* 0x0000000c0900720c */ /* 0x000fe40003f44070 */
[----:B--2---:R-:W-:-:S11]  /*0470*/  @!P0 ISETP.NE.U32.AND P1, PT, R4, RZ, PT ;  /* 0x000000ff0400820c */ /* 0x004fd60003f25070 */
[----:B------:R-:W-:Y:S01]  /*0480*/  @!P2 IMAD.IADD R12, R12, 0x1, -R9 ;  /* 0x000000010c0ca824 */ /* 0x000fe200078e0a09 */
[----:B------:R-:W-:Y:S01]  /*0490*/  @!P0 ISETP.NE.AND.EX P1, PT, R5, RZ, PT, P1 ;  /* 0x000000ff0500820c */ /* 0x000fe20003f25310 */
[----:B------:R-:W-:-:S03]  /*04a0*/  @!P2 VIADD R8, R8, 0x1 ;  /* 0x000000010808a836 */ /* 0x000fc60000000000 */
[----:B------:R-:W-:Y:S02]  /*04b0*/  ISETP.GE.U32.AND P3, PT, R12, R9, PT ;  /* 0x000000090c00720c */ /* 0x000fe40003f66070 */
[----:B----4-:R-:W-:Y:S02]  /*04c0*/  @!P0 SEL R3, R3, RZ, P1 ;  /* 0x000000ff03038207 */ /* 0x010fe40000800000 */
[----:B------:R-:W-:Y:S02]  /*04d0*/  ISETP.GE.AND P1, PT, R11, RZ, PT ;  /* 0x000000ff0b00720c */ /* 0x000fe40003f26270 */
[----:B------:R-:W-:Y:S02]  /*04e0*/  @!P0 IADD3 R154, PT, PT, R3, R2, -R19 ;  /* 0x00000002039a8210 */ /* 0x000fe40007ffe813 */
[----:B------:R-:W-:-:S03]  /*04f0*/  ISETP.NE.AND P0, PT, R6, RZ, PT ;  /* 0x000000ff0600720c */ /* 0x000fc60003f05270 */
[----:B------:R-:W-:Y:S02]  /*0500*/  VIADD R2, R154, 0xff ;  /* 0x000000ff9a027836 */ /* 0x000fe40000000000 */
[----:B------:R-:W-:-:S03]  /*0510*/  @P3 VIADD R8, R8, 0x1 ;  /* 0x0000000108083836 */ /* 0x000fc60000000000 */
[----:B------:R-:W-:Y:S01]  /*0520*/  IADD3 R4, PT, PT, R2, -UR22, R155 ;  /* 0x8000001602047c10 */ /* 0x000fe2000fffe09b */
[----:B------:R-:W-:Y:S01]  /*0530*/  @!P1 IMAD.MOV R8, RZ, RZ, -R8 ;  /* 0x000000ffff089224 */ /* 0x000fe200078e0a08 */
[----:B------:R-:W-:Y:S02]  /*0540*/  SHF.R.S32.HI R5, RZ, 0x1f, R2 ;  /* 0x0000001fff057819 */ /* 0x000fe40000011402 */
[----:B---3--:R-:W-:Y:S02]  /*0550*/  IADD3 R3, PT, PT, R4, 0x40, R153 ;  /* 0x0000004004037810 */ /* 0x008fe40007ffe099 */
[----:B------:R-:W-:Y:S02]  /*0560*/  @!P0 LOP3.LUT R8, RZ, R6, RZ, 0x33, !PT ;  /* 0x00000006ff088212 */ /* 0x000fe400078e33ff */
[----:B------:R-:W-:Y:S02]  /*0570*/  SHF.R.S32.HI R4, RZ, 0x1f, R3 ;  /* 0x0000001fff047819 */ /* 0x000fe40000011403 */
[----:B------:R-:W-:Y:S01]  /*0580*/  LEA.HI R5, R5, R2, RZ, 0x8 ;  /* 0x0000000205057211 */ /* 0x000fe200078f40ff */
[----:B-1----:R-:W-:Y:S01]  /*0590*/  IMAD R213, R8, R0, RZ ;  /* 0x0000000008d57224 */ /* 0x002fe200078e02ff */
[----:B------:R-:W-:-:S02]  /*05a0*/  LEA.HI R4, R4, R3, RZ, 0x8 ;  /* 0x0000000304047211 */ /* 0x000fc400078f40ff */
[----:B------:R-:W-:Y:S02]  /*05b0*/  SHF.R.S32.HI R5, RZ, 0x8, R5 ;  /* 0x00000008ff057819 */ /* 0x000fe40000011405 */
[----:B------:R-:W-:Y:S02]  /*05c0*/  SHF.R.S32.HI R4, RZ, 0x8, R4 ;  /* 0x00000008ff047819 */ /* 0x000fe40000011404 */
[----:B------:R-:W-:-:S04]  /*05d0*/  VIADDMNMX R5, R213, R8, R5, PT ;  /* 0x00000008d5057246 */ /* 0x000fc80003800105 */
[----:B------:R-:W-:-:S04]  /*05e0*/  VIMNMX R150, PT, PT, R5, R4, PT ;  /* 0x0000000405967248 */ /* 0x000fc80003fe0100 */
[----:B------:R-:W-:-:S13]  /*05f0*/  ISETP.GE.AND P0, PT, R213, R150, PT ;  /* 0x00000096d500720c */ /* 0x000fda0003f06270 */
[----:B------:R-:W-:Y:S05]  /*0600*/  @!P0 BRA `(.L_x_1362) ;  /* 0x0000000000ac8947 */ /* 0x000fea0003800000 */
[----:B------:R-:W1:Y:S01]  /*0610*/  LDC R2, c[0x0][0x430] ;  /* 0x00010c00ff027b82 */ /* 0x000e620000000800 */
[----:B------:R-:W2:Y:S01]  /*0620*/  LDCU UR8, c[0x0][0x44c] ;  /* 0x00008980ff0877ac */ /* 0x000ea20008000800 */
[----:B------:R-:W-:Y:S02]  /*0630*/  IADD3 R3, PT, PT, -R155, UR22, RZ ;  /* 0x000000169b037c10 */ /* 0x000fe4000fffe1ff */
[----:B------:R-:W-:Y:S01]  /*0640*/  LOP3.LUT P4, R4, R209, 0x7, RZ, 0xc0, !PT ;  /* 0x00000007d1047812 */ /* 0x000fe2000788c0ff */
[----:B------:R-:W3:Y:S01]  /*0650*/  LDCU.64 UR4, c[0x0][0x428] ;  /* 0x00008500ff0477ac */ /* 0x000ee20008000a00 */
[----:B------:R-:W4:Y:S01]  /*0660*/  LDCU.64 UR6, c[0x0][0x3f8] ;  /* 0x00007f00ff0677ac */ /* 0x000f220008000a00 */
[----:B-1----:R-:W-:Y:S01]  /*0670*/  IMAD R2, R0, R2, R221 ;  /* 0x0000000200027224 */ /* 0x002fe200078e02dd */
[----:B------:R-:W-:-:S03]  /*0680*/  SHF.R.U32.HI R0, RZ, 0x3, R209 ;  /* 0x00000003ff007819 */ /* 0x000fc600000116d1 */
[----:B------:R-:W-:Y:S01]  /*0690*/  IMAD R10, R2, R7, R10 ;  /* 0x00000007020a7224 */ /* 0x000fe200078e020a */
[CC--:B------:R-:W-:Y:S01]  /*06a0*/  ISETP.GE.OR P4, PT, R0.reuse, R3.reuse, P4 ;  /* 0x000000030000720c */ /* 0x0c0fe20002786670 */
[----:B------:R-:W-:Y:S02]  /*06b0*/  VIADD R6, R0, 0x10 ;  /* 0x0000001000067836 */ /* 0x000fe40000000000 */
[----:B------:R-:W-:Y:S02]  /*06c0*/  IMAD R7, R10, UR22, R155 ;  /* 0x000000160a077c24 */ /* 0x000fe4000f8e029b */
[----:B------:R-:W-:Y:S01]  /*06d0*/  VIADD R2, R0, 0x20 ;  /* 0x0000002000027836 */ /* 0x000fe20000000000 */
[----:B------:R-:W-:Y:S01]  /*06e0*/  ISETP.GE.AND P3, PT, R6, R3, PT ;  /* 0x000000030600720c */ /* 0x000fe20003f66270 */
[----:B--2---:R-:W-:-:S03]  /*06f0*/  IMAD R8, R7, UR8, RZ ;  /* 0x0000000807087c24 */ /* 0x004fc6000f8e02ff */
[----:B------:R-:W-:Y:S02]  /*0700*/  ISETP.GE.AND P2, PT, R2, R3, PT ;  /* 0x000000030200720c */ /* 0x000fe40003f46270 */
[----:B------:R-:W-:Y:S01]  /*0710*/  IADD3 R2, P0, PT, R7, R0, RZ ;  /* 0x0000000007027210 */ /* 0x000fe20007f1e0ff */
[----:B------:R-:W-:Y:S01]  /*0720*/  VIADD R0, R0, 0x30 ;  /* 0x0000003000007836 */ /* 0x000fe20000000000 */
[----:B------:R-:W-:Y:S01]  /*0730*/  LEA R6, P1, R209, R8, 0x2 ;  /* 0x00000008d1067211 */ /* 0x000fe200078210ff */
[----:B------:R-:W-:Y:S01]  /*0740*/  @!P4 IMAD.MOV.U32 R13, RZ, RZ, -0x800000 ;  /* 0xff800000ff0dc424 */ /* 0x000fe200078e00ff */
[----:B------:R-:W-:Y:S02]  /*0750*/  LEA.HI.X.SX32 R7, R7, RZ, 0x1, P0 ;  /* 0x000000ff07077211 */ /* 0x000fe400000f0eff */
[----:B------:R-:W-:Y:S02]  /*0760*/  LEA.HI.X.SX32 R5, R8, RZ, 0x1, P1 ;  /* 0x000000ff08057211 */ /* 0x000fe400008f0eff */
[----:B---3--:R-:W-:-:S02]  /*0770*/  LEA R8, P0, R2, UR4, 0x2 ;  /* 0x0000000402087c11 */ /* 0x008fc4000f8010ff */
[C---:B------:R-:W-:Y:S02]  /*0780*/  ISETP.NE.OR P3, PT, R4.reuse, RZ, P3 ;  /* 0x000000ff0400720c */ /* 0x040fe40001f65670 */
[----:B------:R-:W-:Y:S02]  /*0790*/  ISETP.NE.OR P2, PT, R4, RZ, P2 ;  /* 0x000000ff0400720c */ /* 0x000fe40001745670 */
[----:B------:R-:W-:Y:S02]  /*07a0*/  LEA.HI.X R9, R2, UR5, R7, 0x2, P0 ;  /* 0x0000000502097c11 */ /* 0x000fe400080f1407 */
[----:B------:R-:W-:Y:S02]  /*07b0*/  ISETP.GE.AND P0, PT, R0, R3, PT ;  /* 0x000000030000720c */ /* 0x000fe40003f06270 */
[----:B----4-:R-:W-:Y:S02]  /*07c0*/  LEA R10, P1, R6, UR6, 0x2 ;  /* 0x00000006060a7c11 */ /* 0x010fe4000f8210ff */
[----:B------:R-:W-:-:S02]  /*07d0*/  ISETP.NE.OR P0, PT, R4, RZ, P0 ;  /* 0x000000ff0400720c */ /* 0x000fc40000705670 */
[----:B------:R-:W-:Y:S01]  /*07e0*/  LEA.HI.X R11, R6, UR7, R5, 0x2, P1 ;  /* 0x00000007060b7c11 */ /* 0x000fe200088f1405 */
[----:B------:R-:W-:Y:S02]  /*07f0*/  @!P3 IMAD.MOV.U32 R7, RZ, RZ, -0x800000 ;  /* 0xff800000ff07b424 */ /* 0x000fe400078e00ff */
[----:B------:R-:W-:Y:S02]  /*0800*/  @!P2 IMAD.MOV.U32 R5, RZ, RZ, -0x800000 ;  /* 0xff800000ff05a424 */ /* 0x000fe400078e00ff */
[----:B------:R1:W-:Y:S04]  /*0810*/  STG.E.128 desc[UR24][R10.64], RZ ;  /* 0x000000ff0a007986 */ /* 0x0003e8000c101d18 */
[----:B------:R1:W-:Y:S04]  /*0820*/  STG.E.128 desc[UR24][R10.64+0x800], RZ ;  /* 0x000800ff0a007986 */ /* 0x0003e8000c101d18 */
[----:B------:R1:W-:Y:S04]  /*0830*/  STG.E.128 desc[UR24][R10.64+0x1000], RZ ;  /* 0x001000ff0a007986 */ /* 0x0003e8000c101d18 */
[----:B------:R1:W-:Y:S04]  /*0840*/  STG.E.128 desc[UR24][R10.64+0x1800], RZ ;  /* 0x001800ff0a007986 */ /* 0x0003e8000c101d18 */
[----:B------:R1:W-:Y:S04]  /*0850*/  @!P4 STG.E desc[UR24][R8.64], R13 ;  /* 0x0000000d0800c986 */ /* 0x0003e8000c101918 */
[----:B------:R1:W-:Y:S04]  /*0860*/  @!P3 STG.E desc[UR24][R8.64+0x40], R7 ;  /* 0x000040070800b986 */ /* 0x0003e8000c101918 */
[----:B------:R1:W-:Y:S01]  /*0870*/  @!P2 STG.E desc[UR24][R8.64+0x80], R5 ;  /* 0x000080050800a986 */ /* 0x0003e2000c101918 */
[----:B------:R-:W-:Y:S05]  /*0880*/  @P0 EXIT ;  /* 0x000000000000094d */ /* 0x000fea0003800000 */
[----:B------:R-:W-:-:S05]  /*0890*/  MOV R3, 0xff800000 ;  /* 0xff80000000037802 */ /* 0x000fca0000000f00 */
[----:B------:R-:W-:Y:S01]  /*08a0*/  STG.E desc[UR24][R8.64+0xc0], R3 ;  /* 0x0000c00308007986 */ /* 0x000fe2000c101918 */
[----:B------:R-:W-:Y:S05]  /*08b0*/  EXIT ;  /* 0x000000000000794d */ /* 0x000fea0003800000 */
.L_x_1362:
[----:B------:R-:W1:Y:S01]  /*08c0*/  LDCU.64 UR4, c[0x0][0x4d8] ;  /* 0x00009b00ff0477ac */ /* 0x000e620008000a00 */
[----:B------:R-:W-:Y:S01]  /*08d0*/  MOV R4, R221 ;  /* 0x000000dd00047202 */ /* 0x000fe20000000f00 */
[----:B-1----:R-:W-:-:S04]  /*08e0*/  UISETP.NE.U32.AND UP0, UPT, UR4, URZ, UPT ;  /* 0x000000ff0400728c */ /* 0x002fc8000bf05070 */
[----:B------:R-:W-:-:S09]  /*08f0*/  UISETP.NE.AND.EX UP0, UPT, UR5, URZ, UPT, UP0 ;  /* 0x000000ff0500728c */ /* 0x000fd2000bf05300 */
[----:B------:R-:W-:Y:S05]  /*0900*/  BRA.U !UP0, `(.L_x_1363) ;  /* 0x00000001080c7547 */ /* 0x000fea000b800000 */
[----:B------:R-:W1:Y:S02]  /*0910*/  LDC.64 R2, c[0x0][0x4d8] ;  /* 0x00013600ff027b82 */ /* 0x000e640000000a00 */
[----:B-1----:R-:W-:-:S05]  /*0920*/  IMAD.WIDE.U32 R2, R221, 0x4, R2 ;  /* 0x00000004dd027825 */ /* 0x002fca00078e0002 */
[----:B------:R1:W5:Y:S02]  /*0930*/  LDG.E R4, desc[UR24][R2.64] ;  /* 0x0000001802047981 */ /* 0x000364000c1e1900 */
.L_x_1363:
[----:B------:R-:W2:Y:S02]  /*0940*/  LDCU.64 UR6, c[0x0][0x4e0] ;  /* 0x00009c00ff0677ac */ /* 0x000ea40008000a00 */
[----:B--2---:R-:W-:-:S04]  /*0950*/  UISETP.NE.U32.AND UP0, UPT, UR6, URZ, UPT ;  /* 0x000000ff0600728c */ /* 0x004fc8000bf05070 */
[----:B------:R-:W-:-:S09]  /*0960*/  UISETP.NE.AND.EX UP0, UPT, UR7, URZ, UPT, UP0 ;  /* 0x000000ff0700728c */ /* 0x000fd2000bf05300 */
[----:B------:R-:W-:Y:S05]  /*0970*/  BRA.U !UP0, `(.L_x_1364) ;  /* 0x0000000508787547 */ /* 0x000fea000b800000 */
[----:B------:R-:W2:Y:S01]  /*0980*/  LDC R7, c[0x0][0x4f0] ;  /* 0x00013c00ff077b82 */ /* 0x000ea20000000800 */
[----:B------:R-:W-:Y:S01]  /*0990*/  LEA R0, R150, 0xffffff00, 0x8 ;  /* 0xffffff0096007811 */ /* 0x000fe200078e40ff */
[----:B------:R-:W3:Y:S03]  /*09a0*/  LDCU.64 UR4, c[0x0][0x4e8] ;  /* 0x00009d00ff0477ac */ /* 0x000ee60008000a00 */
[----:B-1----:R-:W-:Y:S01]  /*09b0*/  IABS R2, R0 ;  /* 0x0000000000027213 */ /* 0x002fe20000000000 */
[----:B------:R-:W1:Y:S01]  /*09c0*/  LDCU.64 UR8, c[0x0][0x3a8] ;  /* 0x00007500ff0877ac */ /* 0x000e620008000a00 */
[----:B------:R-:W4:Y:S01]  /*09d0*/  LDCU.64 UR18, c[0x0][0x3a0] ;  /* 0x00007400ff1277ac */ /* 0x000f220008000a00 */
[----:B------:R-:W4:Y:S01]  /*09e0*/  LDCU.64 UR16, c[0x0][0x3c0] ;  /* 0x00007800ff1077ac */ /* 0x000f220008000a00 */
[----:B--2--5:R-:W-:-:S04]  /*09f0*/  IABS R4, R7 ;  /* 0x0000000700047213 */ /* 0x024fc80000000000 */
[----:B------:R-:W2:Y:S08]  /*0a00*/  I2F.RP R5, R4 ;  /* 0x0000000400057306 */ /* 0x000eb00000209400 */
[----:B--2---:R-:W2:Y:S02]  /*0a10*/  MUFU.RCP R8, R5 ;  /* 0x0000000500087308 */ /* 0x004ea40000001000 */
[----:B--2---:R-:W-:-:S06]  /*0a20*/  IADD3 R8, PT, PT, R8, 0xffffffe, RZ ;  /* 0x0ffffffe08087810 */ /* 0x004fcc0007ffe0ff */
[----:B------:R-:W2:Y:S02]  /*0a30*/  F2I.FTZ.U32.TRUNC.NTZ R9, R8 ;  /* 0x0000000800097305 */ /* 0x000ea4000021f000 */
[----:B--2---:R-:W-:Y:S01]  /*0a40*/  IMAD.MOV R3, RZ, RZ, -R9 ;  /* 0x000000ffff037224 */ /* 0x004fe200078e0a09 */
[----:B------:R-:W-:-:S03]  /*0a50*/  MOV R8, RZ ;  /* 0x000000ff00087202 */ /* 0x000fc60000000f00 */
        /* <DEDUP_REMOVED lines=12> */
[----:B---3--:R-:W-:-:S04]  /*0b20*/  IMAD.WIDE.U32 R2, R221, UR4, RZ ;  /* 0x00000004dd027c25 */ /* 0x008fc8000f8e00ff */
[----:B------:R-:W-:Y:S01]  /*0b30*/  IMAD R223, R221, UR5, R3 ;  /* 0x00000005dddf7c24 */ /* 0x000fe2000f8e0203 */
[----:B------:R-:W2:Y:S07]  /*0b40*/  LDCU.64 UR4, c[0x0][0x3b8] ;  /* 0x00007700ff0477ac */ /* 0x000eae0008000a00 */
[----:B------:R-:W-:Y:S02]  /*0b50*/  @P0 IADD3 R5, PT, PT, R5, 0x1, RZ ;  /* 0x0000000105050810 */ /* 0x000fe40007ffe0ff */
[----:B------:R-:W-:-:S02]  /*0b60*/  LEA R222, P0, R2, UR6, 0x2 ;  /* 0x0000000602de7c11 */ /* 0x000fc4000f8010ff */
[----:B------:R-:W-:Y:S02]  /*0b70*/  MOV R4, R5 ;  /* 0x0000000500047202 */ /* 0x000fe40000000f00 */
[----:B------:R-:W-:Y:S01]  /*0b80*/  LEA.HI.X R223, R2, UR7, R223, 0x2, P0 ;  /* 0x0000000702df7c11 */ /* 0x000fe200080f14df */
[----:B------:R-:W3:Y:S02]  /*0b90*/  LDC R5, c[0x0][0x3e8] ;  /* 0x0000fa00ff057b82 */ /* 0x000ee40000000800 */
[----:B------:R-:W-:Y:S01]  /*0ba0*/  @!P1 IMAD.MOV R4, RZ, RZ, -R4 ;  /* 0x000000ffff049224 */ /* 0x000fe200078e0a04 */
[----:B------:R-:W-:-:S05]  /*0bb0*/  @!P2 LOP3.LUT R4, RZ, R7, RZ, 0x33, !PT ;  /* 0x00000007ff04a212 */ /* 0x000fca00078e33ff */
[----:B------:R-:W-:-:S05]  /*0bc0*/  IMAD.WIDE R16, R4, 0x4, R222 ;  /* 0x0000000404107825 */ /* 0x000fca00078e02de */
[----:B------:R-:W4:Y:S01]  /*0bd0*/  LDG.E R12, desc[UR24][R16.64] ;  /* 0x00000018100c7981 */ /* 0x000f22000c1e1900 */
[----:B------:R-:W-:Y:S01]  /*0be0*/  IMAD.MOV R4, RZ, RZ, -R4 ;  /* 0x000000ffff047224 */ /* 0x000fe200078e0a04 */
[----:B--2---:R-:W-:Y:S02]  /*0bf0*/  MOV R148, UR4 ;  /* 0x0000000400947c02 */ /* 0x004fe40008000f00 */
[----:B------:R-:W-:Y:S01]  /*0c00*/  MOV R149, UR5 ;  /* 0x0000000500957c02 */ /* 0x000fe20008000f00 */
[----:B------:R-:W-:Y:S01]  /*0c10*/  IMAD R0, R7, R4, R0 ;  /* 0x0000000407007224 */ /* 0x000fe200078e0200 */
[----:B---3--:R-:W-:-:S04]  /*0c20*/  IABS R3, R5 ;  /* 0x0000000500037213 */ /* 0x008fc80000000000 */
[----:B------:R-:W2:Y:S08]  /*0c30*/  I2F.RP R13, R3 ;  /* 0x00000003000d7306 */ /* 0x000eb00000209400 */
[----:B--2---:R-:W2:Y:S02]  /*0c40*/  MUFU.RCP R11, R13 ;  /* 0x0000000d000b7308 */ /* 0x004ea40000001000 */
[----:B--2---:R-:W-:-:S06]  /*0c50*/  IADD3 R11, PT, PT, R11, 0xffffffe, RZ ;  /* 0x0ffffffe0b0b7810 */ /* 0x004fcc0007ffe0ff */
[----:B------:R-:W2:Y:S02]  /*0c60*/  F2I.FTZ.U32.TRUNC.NTZ R9, R11 ;  /* 0x0000000b00097305 */ /* 0x000ea4000021f000 */
[----:B--2---:R-:W-:-:S05]  /*0c70*/  IADD3 R2, PT, PT, RZ, -R9, RZ ;  /* 0x80000009ff027210 */ /* 0x004fca0007ffe0ff */
        /* <DEDUP_REMOVED lines=17> */
[----:B----4-:R-:W-:Y:S01]  /*0d90*/  SHF.R.S32.HI R4, RZ, 0x1f, R12 ;  /* 0x0000001fff047819 */ /* 0x010fe2000001140c */
[----:B-1----:R-:W-:-:S04]  /*0da0*/  IMAD.WIDE.U32 R6, R12, UR8, RZ ;  /* 0x000000080c067c25 */ /* 0x002fc8000f8e00ff */
[C---:B------:R-:W-:Y:S02]  /*0db0*/  IMAD R9, R4.reuse, UR8, RZ ;  /* 0x0000000804097c24 */ /* 0x040fe4000f8e02ff */
[----:B------:R-:W-:Y:S02]  /*0dc0*/  IMAD R3, R4, UR18, RZ ;  /* 0x0000001204037c24 */ /* 0x000fe4000f8e02ff */
[C---:B------:R-:W-:Y:S01]  /*0dd0*/  IMAD R4, R12.reuse, UR9, R9 ;  /* 0x000000090c047c24 */ /* 0x040fe2000f8e0209 */
[----:B------:R-:W1:Y:S01]  /*0de0*/  LDCU.128 UR8, c[0x0][0x3d0] ;  /* 0x00007a00ff0877ac */ /* 0x000e620008000c00 */
[C---:B------:R-:W-:Y:S01]  /*0df0*/  IMAD R8, R12.reuse, UR19, R3 ;  /* 0x000000130c087c24 */ /* 0x040fe2000f8e0203 */
[----:B------:R-:W-:Y:S01]  /*0e00*/  SHF.R.S32.HI R3, RZ, 0x1f, R0 ;  /* 0x0000001fff037819 */ /* 0x000fe20000011400 */
[----:B------:R-:W-:-:S04]  /*0e10*/  IMAD.WIDE.U32 R12, R12, UR18, RZ ;  /* 0x000000120c0c7c25 */ /* 0x000fc8000f8e00ff */
[----:B------:R-:W-:Y:S01]  /*0e20*/  IMAD.IADD R7, R7, 0x1, R4 ;  /* 0x0000000107077824 */ /* 0x000fe200078e0204 */
[----:B------:R-:W-:Y:S01]  /*0e30*/  IADD3 R13, PT, PT, R13, R8, RZ ;  /* 0x000000080d0d7210 */ /* 0x000fe20007ffe0ff */
[CC--:B------:R-:W-:Y:S02]  /*0e40*/  IMAD R4, R3.reuse, R148.reuse, RZ ;  /* 0x0000009403047224 */ /* 0x0c0fe400078e02ff */
        /* <DEDUP_REMOVED lines=12> */
[C---:B------:R-:W-:Y:S01]  /*0f10*/  IMAD R5, R2.reuse, UR11, R5 ;  /* 0x0000000b02057c24 */ /* 0x040fe2000f8e0205 */
[----:B------:R-:W-:Y:S01]  /*0f20*/  IADD3 R0, PT, PT, R9, R3, RZ ;  /* 0x0000000309007210 */ /* 0x000fe20007ffe0ff */
[----:B------:R-:W-:-:S05]  /*0f30*/  IMAD.WIDE.U32 R12, R2, UR10, R6 ;  /* 0x0000000a020c7c25 */ /* 0x000fca000f8e0006 */
[----:B------:R-:W-:Y:S01]  /*0f40*/  IADD3 R3, PT, PT, R13, R5, RZ ;  /* 0x000000050d037210 */ /* 0x000fe20007ffe0ff */
[----:B------:R-:W-:Y:S06]  /*0f50*/  BRA `(.L_x_1365) ;  /* 0x0000000400187947 */ /* 0x000fec0003800000 */
.L_x_1364:
[----:B------:R-:W2:Y:S01]  /*0f60*/  LDC R7, c[0x0][0x3e8] ;  /* 0x0000fa00ff077b82 */ /* 0x000ea20000000800 */
[----:B------:R-:W-:Y:S01]  /*0f70*/  IABS R6, R10 ;  /* 0x0000000a00067213 */ /* 0x000fe20000000000 */
[----:B------:R-:W3:Y:S01]  /*0f80*/  LDCU.64 UR16, c[0x0][0x3c0] ;  /* 0x00007800ff1077ac */ /* 0x000ee20008000a00 */
[----:B------:R-:W-:Y:S02]  /*0f90*/  SHF.R.S32.HI R9, RZ, 0x1f, R19 ;  /* 0x0000001fff097819 */ /* 0x000fe40000011413 */
[----:B------:R-:W-:Y:S01]  /*0fa0*/  CS2R R222, SRZ ;  /* 0x0000000000de7805 */ /* 0x000fe2000001ff00 */
[----:B------:R-:W4:Y:S02]  /*0fb0*/  LDCU.64 UR18, c[0x0][0x3a0] ;  /* 0x00007400ff1277ac */ /* 0x000f240008000a00 */
[----:B------:R-:W1:Y:S01]  /*0fc0*/  LDC.64 R148, c[0x0][0x3b8] ;  /* 0x0000ee00ff947b82 */ /* 0x000e620000000a00 */
[----:B---3--:R-:W-:Y:S02]  /*0fd0*/  IMAD R12, R9, UR16, RZ ;  /* 0x00000010090c7c24 */ /* 0x008fe4000f8e02ff */
[----:B------:R-:W-:Y:S01]  /*0fe0*/  IMAD.WIDE.U32 R20, R19, UR16, RZ ;  /* 0x0000001013147c25 */ /* 0x000fe2000f8e00ff */
[----:B--2---:R-:W-:-:S03]  /*0ff0*/  IABS R8, R7 ;  /* 0x0000000700087213 */ /* 0x004fc60000000000 */
[----:B------:R-:W-:Y:S01]  /*1000*/  IMAD R12, R19, UR17, R12 ;  /* 0x00000011130c7c24 */ /* 0x000fe2000f8e020c */
[----:B------:R-:W2:Y:S04]  /*1010*/  I2F.RP R5, R8 ;  /* 0x0000000800057306 */ /* 0x000ea80000209400 */
[----:B------:R-:W-:Y:S01]  /*1020*/  IADD3 R13, PT, PT, R21, R12, RZ ;  /* 0x0000000c150d7210 */ /* 0x000fe20007ffe0ff */
[----:B-1----:R-:W-:Y:S01]  /*1030*/  IMAD R16, R9, R148, RZ ;  /* 0x0000009409107224 */ /* 0x002fe200078e02ff */
[----:B-----5:R-:W-:Y:S02]  /*1040*/  SHF.R.S32.HI R9, RZ, 0x1f, R4 ;  /* 0x0000001fff097819 */ /* 0x020fe40000011404 */
[----:B------:R-:W-:Y:S01]  /*1050*/  MOV R12, R20 ;  /* 0x00000014000c7202 */ /* 0x000fe20000000f00 */
[----:B------:R-:W-:-:S02]  /*1060*/  IMAD R16, R19, R149, R16 ;  /* 0x0000009513107224 */ /* 0x000fc400078e0210 */
[----:B------:R-:W-:Y:S01]  /*1070*/  IMAD.WIDE.U32 R18, R19, R148, RZ ;  /* 0x0000009413127225 */ /* 0x000fe200078e00ff */
[----:B--2---:R-:W1:Y:S04]  /*1080*/  MUFU.RCP R2, R5 ;  /* 0x0000000500027308 */ /* 0x004e680000001000 */
[----:B------:R-:W-:Y:S01]  /*1090*/  IADD3 R17, PT, PT, R19, R16, RZ ;  /* 0x0000001013117210 */ /* 0x000fe20007ffe0ff */
[----:B------:R-:W-:-:S04]  /*10a0*/  IMAD.MOV.U32 R16, RZ, RZ, R18 ;  /* 0x000000ffff107224 */ /* 0x000fc800078e0012 */
[----:B----4-:R-:W-:Y:S01]  /*10b0*/  IMAD.WIDE.U32 R16, R4, UR18, R16 ;  /* 0x0000001204107c25 */ /* 0x010fe2000f8e0010 */
[----:B-1----:R-:W-:-:S04]  /*10c0*/  IADD3 R2, PT, PT, R2, 0xffffffe, RZ ;  /* 0x0ffffffe02027810 */ /* 0x002fc80007ffe0ff */
[----:B------:R-:W1:Y:S02]  /*10d0*/  F2I.FTZ.U32.TRUNC.NTZ R3, R2 ;  /* 0x0000000200037305 */ /* 0x000e64000021f000 */
[----:B-1----:R-:W-:Y:S02]  /*10e0*/  IADD3 R0, PT, PT, RZ, -R3, RZ ;  /* 0x80000003ff007210 */ /* 0x002fe40007ffe0ff */
[----:B------:R-:W-:-:S03]  /*10f0*/  MOV R2, RZ ;  /* 0x000000ff00027202 */ /* 0x000fc60000000f00 */
[----:B------:R-:W-:-:S04]  /*1100*/  IMAD R0, R0, R8, RZ ;  /* 0x0000000800007224 */ /* 0x000fc800078e02ff */
[----:B------:R-:W-:-:S06]  /*1110*/  IMAD.HI.U32 R3, R3, R0, R2 ;  /* 0x0000000003037227 */ /* 0x000fcc00078e0002 */
[----:B------:R-:W-:Y:S02]  /*1120*/  IMAD.HI.U32 R0, R3, R6, RZ ;  /* 0x0000000603007227 */ /* 0x000fe400078e00ff */
[----:B------:R-:W1:Y:S03]  /*1130*/  LDC.64 R2, c[0x0][0x3a8] ;  /* 0x0000ea00ff027b82 */ /* 0x000e660000000a00 */
[----:B------:R-:W-:-:S05]  /*1140*/  IADD3 R5, PT, PT, -R0, RZ, RZ ;  /* 0x000000ff00057210 */ /* 0x000fca0007ffe1ff */
[----:B------:R-:W-:-:S05]  /*1150*/  IMAD R5, R8, R5, R6 ;  /* 0x0000000508057224 */ /* 0x000fca00078e0206 */
[----:B------:R-:W-:Y:S01]  /*1160*/  ISETP.GT.U32.AND P0, PT, R8, R5, PT ;  /* 0x000000050800720c */ /* 0x000fe20003f04070 */
[----:B-1----:R-:W-:-:S12]  /*1170*/  IMAD R6, R9, R2, RZ ;  /* 0x0000000209067224 */ /* 0x002fd800078e02ff */
[----:B------:R-:W-:Y:S01]  /*1180*/  @!P0 IADD3 R5, PT, PT, R5, -R8, RZ ;  /* 0x8000000805058210 */ /* 0x000fe20007ffe0ff */
[----:B------:R-:W-:Y:S01]  /*1190*/  IMAD R9, R9, UR18, RZ ;  /* 0x0000001209097c24 */ /* 0x000fe2000f8e02ff */
[----:B------:R-:W-:Y:S01]  /*11a0*/  @!P0 IADD3 R0, PT, PT, R0, 0x1, RZ ;  /* 0x0000000100008810 */ /* 0x000fe20007ffe0ff */
[----:B------:R-:W-:Y:S01]  /*11b0*/  IMAD R6, R4, R3, R6 ;  /* 0x0000000304067224 */ /* 0x000fe200078e0206 */
[----:B------:R-:W-:Y:S01]  /*11c0*/  LOP3.LUT R3, R10, R7, RZ, 0x3c, !PT ;  /* 0x000000070a037212 */ /* 0x000fe200078e3cff */
[C---:B------:R-:W-:Y:S01]  /*11d0*/  IMAD.WIDE.U32 R12, R4.reuse, R2, R12 ;  /* 0x00000002040c7225 */ /* 0x040fe200078e000c */
[----:B------:R-:W-:Y:S02]  /*11e0*/  ISETP.GE.U32.AND P2, PT, R5, R8, PT ;  /* 0x000000080500720c */ /* 0x000fe40003f46070 */
[----:B------:R-:W-:Y:S01]  /*11f0*/  ISETP.GE.AND P1, PT, R3, RZ, PT ;  /* 0x000000ff0300720c */ /* 0x000fe20003f26270 */
[----:B------:R-:W-:Y:S01]  /*1200*/  IMAD R8, R4, UR19, R9 ;  /* 0x0000001304087c24 */ /* 0x000fe2000f8e0209 */
[----:B------:R-:W1:Y:S01]  /*1210*/  LDC.64 R2, c[0x0][0x3d8] ;  /* 0x0000f600ff027b82 */ /* 0x000e620000000a00 */
[----:B------:R-:W-:-:S02]  /*1220*/  ISETP.NE.AND P0, PT, R7, RZ, PT ;  /* 0x000000ff0700720c */ /* 0x000fc40003f05270 */
[----:B------:R-:W-:Y:S02]  /*1230*/  LEA R9, R150, 0xffffff00, 0x8 ;  /* 0xffffff0096097811 */ /* 0x000fe400078e40ff */
[----:B------:R-:W-:Y:S02]  /*1240*/  IADD3 R13, PT, PT, R13, R6, RZ ;  /* 0x000000060d0d7210 */ /* 0x000fe40007ffe0ff */
[----:B------:R-:W-:Y:S01]  /*1250*/  SHF.R.S32.HI R11, RZ, 0x1f, R9 ;  /* 0x0000001fff0b7819 */ /* 0x000fe20000011409 */
[----:B------:R-:W2:Y:S01]  /*1260*/  LDC.64 R4, c[0x0][0x3d0] ;  /* 0x0000f400ff047b82 */ /* 0x000ea20000000a00 */
[----:B------:R-:W-:Y:S01]  /*1270*/  @P2 IADD3 R0, PT, PT, R0, 0x1, RZ ;  /* 0x0000000100002810 */ /* 0x000fe20007ffe0ff */
[----:B------:R-:W-:Y:S01]  /*1280*/  IMAD.WIDE.U32 R12, R9, UR16, R12 ;  /* 0x00000010090c7c25 */ /* 0x000fe2000f8e000c */
[----:B------:R-:W-:-:S03]  /*1290*/  IADD3 R17, PT, PT, R17, R8, RZ ;  /* 0x0000000811117210 */ /* 0x000fc60007ffe0ff */
[C---:B------:R-:W-:Y:S02]  /*12a0*/  IMAD R6, R11.reuse, UR16, RZ ;  /* 0x000000100b067c24 */ /* 0x040fe4000f8e02ff */
[----:B------:R-:W-:Y:S01]  /*12b0*/  @!P1 IMAD.MOV R0, RZ, RZ, -R0 ;  /* 0x000000ffff009224 */ /* 0x000fe200078e0a00 */
[----:B------:R-:W-:Y:S01]  /*12c0*/  @!P0 LOP3.LUT R0, RZ, R7, RZ, 0x33, !PT ;  /* 0x00000007ff008212 */ /* 0x000fe200078e33ff */
[-C--:B------:R-:W-:Y:S02]  /*12d0*/  IMAD R8, R11, R148.reuse, RZ ;  /* 0x000000940b087224 */ /* 0x080fe400078e02ff */
[C---:B------:R-:W-:Y:S01]  /*12e0*/  IMAD R6, R9.reuse, UR17, R6 ;  /* 0x0000001109067c24 */ /* 0x040fe2000f8e0206 */
[----:B------:R-:W-:Y:S01]  /*12f0*/  SHF.R.S32.HI R7, RZ, 0x1f, R0 ;  /* 0x0000001fff077819 */ /* 0x000fe20000011400 */
[C---:B------:R-:W-:Y:S02]  /*1300*/  IMAD R8, R9.reuse, R149, R8 ;  /* 0x0000009509087224 */ /* 0x040fe400078e0208 */
[----:B------:R-:W-:Y:S01]  /*1310*/  IMAD.WIDE.U32 R16, R9, R148, R16 ;  /* 0x0000009409107225 */ /* 0x000fe200078e0010 */
[----:B------:R-:W-:-:S04]  /*1320*/  IADD3 R13, PT, PT, R13, R6, RZ ;  /* 0x000000060d0d7210 */ /* 0x000fc80007ffe0ff */
[----:B------:R-:W-:Y:S01]  /*1330*/  IADD3 R17, PT, PT, R17, R8, RZ ;  /* 0x0000000811117210 */ /* 0x000fe20007ffe0ff */
[----:B-1----:R-:W-:-:S04]  /*1340*/  IMAD.WIDE.U32 R12, R0, R2, R12 ;  /* 0x00000002000c7225 */ /* 0x002fc800078e000c */
[C---:B--2---:R-:W-:Y:S02]  /*1350*/  IMAD R6, R7.reuse, R4, RZ ;  /* 0x0000000407067224 */ /* 0x044fe400078e02ff */
[----:B------:R-:W-:Y:S02]  /*1360*/  IMAD R7, R7, R2, RZ ;  /* 0x0000000207077224 */ /* 0x000fe400078e02ff */
[----:B------:R-:W-:-:S04]  /*1370*/  IMAD.WIDE.U32 R8, R0, R4, R16 ;  /* 0x0000000400087225 */ /* 0x000fc800078e0010 */
[C---:B------:R-:W-:Y:S02]  /*1380*/  IMAD R5, R0.reuse, R5, R6 ;  /* 0x0000000500057224 */ /* 0x040fe400078e0206 */
[----:B------:R-:W-:-:S03]  /*1390*/  IMAD R3, R0, R3, R7 ;  /* 0x0000000300037224 */ /* 0x000fc600078e0207 */
[----:B------:R-:W-:Y:S02]  /*13a0*/  IADD3 R0, PT, PT, R9, R5, RZ ;  /* 0x0000000509007210 */ /* 0x000fe40007ffe0ff */
[----:B------:R-:W-:-:S07]  /*13b0*/  IADD3 R3, PT, PT, R13, R3, RZ ;  /* 0x000000030d037210 */ /* 0x000fce0007ffe0ff */
.L_x_1365:
[----:B------:R-:W1:Y:S01]  /*13c0*/  LDCU.128 UR12, c[0x0][0x390] ;  /* 0x00007200ff0c77ac */ /* 0x000e620008000c00 */
[C---:B------:R-:W-:Y:S01]  /*13d0*/  IMAD.SHL.U32 R220, R209.reuse, 0x8, RZ ;  /* 0x00000008d1dc7824 */ /* 0x040fe200078e00ff */
[C---:B------:R-:W-:Y:S01]  /*13e0*/  LOP3.LUT R219, R209.reuse, 0x18, RZ, 0xc0, !PT ;  /* 0x00000018d1db7812 */ /* 0x040fe200078ec0ff */
[----:B------:R-:W-:Y:S01]  /*13f0*/  IMAD.MOV.U32 R17, RZ, RZ, RZ ;  /* 0x000000ffff117224 */ /* 0x000fe200078e00ff */
[----:B------:R-:W2:Y:S01]  /*1400*/  LDCU.64 UR20, c[0x0][0x3c8] ;  /* 0x00007900ff1477ac */ /* 0x000ea20008000a00 */
[----:B------:R-:W-:Y:S01]  /*1410*/  SHF.R.S32.HI R2, RZ, 0x1f, R10 ;  /* 0x0000001fff027819 */ /* 0x000fe2000001140a */
[----:B------:R-:W3:Y:S01]  /*1420*/  S2UR UR23, SR_CgaCtaId ;  /* 0x00000000001779c3 */ /* 0x000ee20000008800 */
[C---:B------:R-:W-:Y:S01]  /*1430*/  LOP3.LUT R16, R220.reuse, 0x18, RZ, 0xc0, !PT ;  /* 0x00000018dc107812 */ /* 0x040fe200078ec0ff */
[----:B------:R-:W4:Y:S01]  /*1440*/  LDCU.64 UR4, c[0x0][0x3b0] ;  /* 0x00007600ff0477ac */ /* 0x000f220008000a00 */
[C---:B------:R-:W-:Y:S01]  /*1450*/  LOP3.LUT R6, R220.reuse, 0xd8, RZ, 0xc0, !PT ;  /* 0x000000d8dc067812 */ /* 0x040fe200078ec0ff */
[----:B------:R-:W-:Y:S01]  /*1460*/  IMAD.MOV.U32 R159, RZ, RZ, RZ ;  /* 0x000000ffff9f7224 */ /* 0x000fe200078e00ff */
[----:B------:R-:W-:Y:S01]  /*1470*/  LOP3.LUT R5, R220, 0x1f20, RZ, 0xc0, !PT ;  /* 0x00001f20dc057812 */ /* 0x000fe200078ec0ff */
[----:B------:R-:W5:Y:S01]  /*1480*/  LDCU.128 UR8, c[0x0][0x380] ;  /* 0x00007000ff0877ac */ /* 0x000f620008000c00 */
[----:B------:R-:W-:Y:S01]  /*1490*/  IADD3 R8, P0, PT, R16, R8, RZ ;  /* 0x0000000810087210 */ /* 0x000fe20007f1e0ff */
[----:B------:R-:W-:Y:S01]  /*14a0*/  IMAD.SHL.U32 R165, R148, 0x40, RZ ;  /* 0x0000004094a57824 */ /* 0x000fe200078e00ff */
[----:B------:R-:W-:Y:S01]  /*14b0*/  IADD3 R12, P2, PT, R16, R12, RZ ;  /* 0x0000000c100c7210 */ /* 0x000fe20007f5e0ff */
[----:B------:R-:W-:Y:S01]  /*14c0*/  IMAD.SHL.U32 R208, R209, 0x4, RZ ;  /* 0x00000004d1d07824 */ /* 0x000fe200078e00ff */
[----:B------:R-:W-:Y:S01]  /*14d0*/  LOP3.LUT R6, R6, R219, RZ, 0x3c, !PT ;  /* 0x000000db06067212 */ /* 0x000fe200078e3cff */
[----:B-1----:R-:W-:Y:S01]  /*14e0*/  IMAD.WIDE.U32 R16, R221, UR14, R16 ;  /* 0x0000000edd107c25 */ /* 0x002fe2000f8e0010 */
[----:B------:R-:W-:-:S02]  /*14f0*/  SHF.R.U32.HI R158, RZ, 0x2, R209 ;  /* 0x00000002ff9e7819 */ /* 0x000fc400000116d1 */
[----:B------:R-:W-:Y:S01]  /*1500*/  LOP3.LUT R6, R5, R6, RZ, 0xfc, !PT ;  /* 0x0000000605067212 */ /* 0x000fe200078efcff */
[----:B------:R-:W-:Y:S01]  /*1510*/  IMAD R17, R221, UR15, R17 ;  /* 0x0000000fdd117c24 */ /* 0x000fe2000f8e0211 */
[----:B------:R-:W-:Y:S01]  /*1520*/  SHF.R.U32.HI R212, RZ, 0x1, R209 ;  /* 0x00000001ffd47819 */ /* 0x000fe200000116d1 */
[----:B--2---:R-:W-:Y:S01]  /*1530*/  IMAD R5, R2, UR20, RZ ;  /* 0x0000001402057c24 */ /* 0x004fe2000f8e02ff */
[----:B----4-:R-:W-:Y:S01]  /*1540*/  USHF.L.U32 UR15, UR4, 0x5, URZ ;  /* 0x00000005040f7899 */ /* 0x010fe200080006ff */
[----:B------:R-:W-:Y:S01]  /*1550*/  IMAD.X R9, RZ, RZ, R0, P0 ;  /* 0x000000ffff097224 */ /* 0x000fe200000e0600 */
[----:B------:R-:W-:Y:S01]  /*1560*/  USHF.L.U64.HI UR14, UR4, 0x5, UR5 ;  /* 0x00000005040e7899 */ /* 0x000fe20008010205 */
[----:B------:R-:W-:Y:S01]  /*1570*/  IMAD R5, R10, UR21, R5 ;  /* 0x000000150a057c24 */ /* 0x000fe2000f8e0205 */
[----:B------:R-:W-:Y:S01]  /*1580*/  SHF.L.U64.HI R0, R148, 0x6, R149 ;  /* 0x0000000694007819 */ /* 0x000fe20000010295 */
[----:B------:R-:W-:-:S04]  /*1590*/  IMAD.WIDE.U32 R14, R15, 0x40, R158 ;  /* 0x000000400f0e7825 */ /* 0x000fc800078e009e */
[----:B------:R-:W-:-:S04]  /*15a0*/  IMAD.WIDE.U32 R10, R10, UR20, R16 ;  /* 0x000000140a0a7c25 */ /* 0x000fc8000f8e0010 */
[----:B------:R-:W-:-:S04]  /*15b0*/  IMAD.WIDE.U32 R16, R158, R148, R8 ;  /* 0x000000949e107225 */ /* 0x000fc800078e0008 */
[----:B------:R-:W-:Y:S01]  /*15c0*/  IMAD.U32 R8, RZ, RZ, UR15 ;  /* 0x0000000fff087e24 */ /* 0x000fe2000f8e00ff */
[----:B-----5:R-:W-:Y:S01]  /*15d0*/  LEA R214, P0, R16, UR10, 0x1 ;  /* 0x0000000a10d67c11 */ /* 0x020fe2000f8008ff */
[----:B------:R-:W-:Y:S02]  /*15e0*/  IMAD.U32 R9, RZ, RZ, UR14 ;  /* 0x0000000eff097e24 */ /* 0x000fe4000f8e00ff */
[----:B------:R-:W-:Y:S02]  /*15f0*/  IMAD R4, R15, UR4, RZ ;  /* 0x000000040f047c24 */ /* 0x000fe4000f8e02ff */
[----:B------:R-:W-:Y:S02]  /*1600*/  IMAD R215, R158, R149, R17 ;  /* 0x000000959ed77224 */ /* 0x000fe400078e0211 */
[----:B------:R-:W-:Y:S02]  /*1610*/  IMAD.IADD R11, R11, 0x1, R5 ;  /* 0x000000010b0b7824 */ /* 0x000fe400078e0205 */
        /* <DEDUP_REMOVED lines=8> */
[----:B---3--:R-:W-:Y:S01]  /*16a0*/  ULEA UR5, UR23, UR5, 0x18 ;  /* 0x0000000517057291 */ /* 0x008fe2000f8ec0ff */
[----:B------:R-:W-:Y:S01]  /*16b0*/  IADD3.X R4, PT, PT, R11, R4, R9, P0, !PT ;  /* 0x000000040b047210 */ /* 0x000fe200007fe409 */
[----:B------:R-:W-:Y:S01]  /*16c0*/  IMAD.X R13, RZ, RZ, R3, P2 ;  /* 0x000000ffff0d7224 */ /* 0x000fe200010e0603 */
[----:B------:R-:W-:Y:S01]  /*16d0*/  LEA R10, P1, R14, UR8, 0x1 ;  /* 0x000000080e0a7c11 */ /* 0x000fe2000f8208ff */
[----:B------:R-:W-:Y:S01]  /*16e0*/  IMAD.SHL.U32 R156, R209, 0x20, RZ ;  /* 0x00000020d19c7824 */ /* 0x000fe200078e00ff */
[----:B------:R-:W-:Y:S01]  /*16f0*/  IADD3 R8, P0, PT, R165, R214, RZ ;  /* 0x000000d6a5087210 */ /* 0x000fe20007f1e0ff */
[----:B------:R-:W-:Y:S01]  /*1700*/  IMAD.WIDE.U32 R12, R158, UR16, R12 ;  /* 0x000000109e0c7c25 */ /* 0x000fe2000f8e000c */
[----:B------:R-:W-:Y:S01]  /*1710*/  LEA.HI.X R11, R14, UR9, R2, 0x1, P1 ;  /* 0x000000090e0b7c11 */ /* 0x000fe200088f0c02 */
[----:B------:R-:W-:Y:S01]  /*1720*/  USHF.L.U64.HI UR16, UR16, 0x6, UR17 ;  /* 0x0000000610107899 */ /* 0x000fe20008010211 */
[----:B------:R-:W-:Y:S01]  /*1730*/  LEA R2, R6, UR5, 0x1 ;  /* 0x0000000506027c11 */ /* 0x000fe2000f8e08ff */
[----:B------:R-:W-:Y:S01]  /*1740*/  IMAD.X R9, R0, 0x1, R215, P0 ;  /* 0x0000000100097824 */ /* 0x000fe200000e06d7 */
[-C--:B------:R-:W-:Y:S01]  /*1750*/  IADD3 R6, P0, PT, R8, R165.reuse, RZ ;  /* 0x000000a508067210 */ /* 0x080fe20007f1e0ff */
[----:B------:R-:W-:Y:S01]  /*1760*/  IMAD R217, R158, UR17, R13 ;  /* 0x000000119ed97c24 */ /* 0x000fe2000f8e020d */
[----:B------:R-:W-:Y:S01]  /*1770*/  LEA R14, P1, R5, UR8, 0x1 ;  /* 0x00000008050e7c11 */ /* 0x000fe2000f8208ff */
[----:B------:R-:W-:Y:S01]  /*1780*/  @!PT LDS RZ, [RZ] ;  /* 0x00000000fffff984 */ /* 0x000fe20000000800 */
[----:B------:R-:W-:Y:S01]  /*1790*/  @!PT LDS RZ, [RZ] ;  /* 0x00000000fffff984 */ /* 0x000fe20000000800 */
[----:B------:R-:W-:Y:S01]  /*17a0*/  @!PT LDS RZ, [RZ] ;  /* 0x00000000fffff984 */ /* 0x000fe20000000800 */
[----:B------:R-:W-:Y:S01]  /*17b0*/  LDGSTS.E.BYPASS.LTC128B.128 [R2], desc[UR24][R10.64] ;  /* 0x000000000a027fae */ /* 0x000fe2000b981a18 */
[----:B------:R-:W-:Y:S01]  /*17c0*/  IMAD.SHL.U32 R211, R209, 0x10, RZ ;  /* 0x00000010d1d37824 */ /* 0x000fe200078e00ff */
[----:B------:R-:W-:Y:S01]  /*17d0*/  LOP3.LUT R3, R208, 0x18, RZ, 0xc0, !PT ;  /* 0x00000018d0037812 */ /* 0x000fe200078ec0ff */
[----:B------:R-:W-:Y:S01]  /*17e0*/  IMAD.X R7, R9, 0x1, R0, P0 ;  /* 0x0000000109077824 */ /* 0x000fe200000e0600 */
[----:B------:R-:W-:Y:S01]  /*17f0*/  LEA.HI.X R15, R5, UR9, R4, 0x1, P1 ;  /* 0x00000009050f7c11 */ /* 0x000fe200088f0c04 */
[----:B------:R-:W-:Y:S01]  /*1800*/  IMAD.MOV.U32 R151, RZ, RZ, 0x20 ;  /* 0x00000020ff977424 */ /* 0x000fe200078e00ff */
[-C--:B------:R-:W-:Y:S01]  /*1810*/  IADD3 R4, P0, PT, R6, R165.reuse, RZ ;  /* 0x000000a506047210 */ /* 0x080fe20007f1e0ff */
[----:B------:R-:W-:Y:S01]  /*1820*/  VIADD R218, R150, 0xffffffff ;  /* 0xffffffff96da7836 */ /* 0x000fe20000000000 */
[----:B------:R-:W-:Y:S01]  /*1830*/  LEA R216, P1, R12, UR12, 0x1 ;  /* 0x0000000c0cd87c11 */ /* 0x000fe2000f8208ff */
[----:B------:R1:W-:Y:S01]  /*1840*/  LDGSTS.E.BYPASS.LTC128B.128 [R2+0x800], desc[UR24][R14.64] ;  /* 0x008000000e027fae */ /* 0x0003e2000b981a18 */
[----:B------:R-:W-:Y:S01]  /*1850*/  LOP3.LUT R158, R158, 0x7, RZ, 0xc0, !PT ;  /* 0x000000079e9e7812 */ /* 0x000fe200078ec0ff */
[----:B------:R-:W-:Y:S01]  /*1860*/  IMAD.X R5, R7, 0x1, R0, P0 ;  /* 0x0000000107057824 */ /* 0x000fe200000e0600 */
[----:B------:R-:W-:Y:S01]  /*1870*/  IADD3 R18, P0, PT, R4, R165, RZ ;  /* 0x000000a504127210 */ /* 0x000fe20007f1e0ff */
[----:B------:R-:W-:Y:S01]  /*1880*/  LDGSTS.E.BYPASS.LTC128B.128 [R2+0x1000], desc[UR24][R214.64] ;  /* 0x01000000d6027fae */ /* 0x000fe2000b981a18 */
[----:B------:R-:W-:Y:S01]  /*1890*/  LEA.HI.X R217, R12, UR13, R217, 0x1, P1 ;  /* 0x0000000d0cd97c11 */ /* 0x000fe200088f0cd9 */
[----:B------:R-:W-:-:S02]  /*18a0*/  IMAD.SHL.U32 R227, R218, 0x100, RZ ;  /* 0x00000100dae37824 */ /* 0x000fc400078e00ff */
[--C-:B------:R-:W-:Y:S01]  /*18b0*/  IMAD.X R19, R5, 0x1, R0.reuse, P0 ;  /* 0x0000000105137824 */ /* 0x100fe200000e0600 */
[-C--:B------:R-:W-:Y:S01]  /*18c0*/  IADD3 R16, P0, PT, R18, R165.reuse, RZ ;  /* 0x000000a512107210 */ /* 0x080fe20007f1e0ff */
[----:B------:R-:W-:Y:S04]  /*18d0*/  LDGSTS.E.BYPASS.LTC128B.128 [R2+0x1800], desc[UR24][R8.64] ;  /* 0x0180000008027fae */ /* 0x000fe8000b981a18 */
[----:B------:R-:W-:Y:S01]  /*18e0*/  IMAD.X R17, R19, 0x1, R0, P0 ;  /* 0x0000000113117824 */ /* 0x000fe200000e0600 */
[----:B------:R-:W-:Y:S04]  /*18f0*/  LDGSTS.E.BYPASS.LTC128B.128 [R2+0x2000], desc[UR24][R6.64] ;  /* 0x0200000006027fae */ /* 0x000fe8000b981a18 */
[----:B------:R2:W-:Y:S04]  /*1900*/  LDGSTS.E.BYPASS.LTC128B.128 [R2+0x2800], desc[UR24][R4.64] ;  /* 0x0280000004027fae */ /* 0x0005e8000b981a18 */
[----:B------:R-:W-:Y:S01]  /*1910*/  LDGSTS.E.BYPASS.LTC128B.128 [R2+0x3000], desc[UR24][R18.64] ;  /* 0x0300000012027fae */ /* 0x000fe2000b981a18 */
[----:B-1----:R-:W-:-:S03]  /*1920*/  IADD3 R14, P0, PT, R16, R165, RZ ;  /* 0x000000a5100e7210 */ /* 0x002fc60007f1e0ff */
[----:B------:R1:W-:Y:S02]  /*1930*/  LDGSTS.E.BYPASS.LTC128B.128 [R2+0x3800], desc[UR24][R16.64] ;  /* 0x0380000010027fae */ /* 0x0003e4000b981a18 */
[----:B------:R-:W-:Y:S01]  /*1940*/  IMAD.X R15, R17, 0x1, R0, P0 ;  /* 0x00000001110f7824 */ /* 0x000fe200000e0600 */
[----:B------:R-:W-:-:S04]  /*1950*/  IADD3 R10, P0, PT, R14, R165, RZ ;  /* 0x000000a50e0a7210 */ /* 0x000fc80007f1e0ff */
[----:B------:R-:W-:Y:S01]  /*1960*/  LDGSTS.E.BYPASS.LTC128B.128 [R2+0x4000], desc[UR24][R14.64] ;  /* 0x040000000e027fae */ /* 0x000fe2000b981a18 */
[----:B------:R-:W-:-:S05]  /*1970*/  IMAD.X R11, R15, 0x1, R0, P0 ;  /* 0x000000010f0b7824 */ /* 0x000fca00000e0600 */
[----:B------:R3:W-:Y:S01]  /*1980*/  LDGSTS.E.BYPASS.LTC128B.128 [R2+0x4800], desc[UR24][R10.64] ;  /* 0x048000000a027fae */ /* 0x0007e2000b981a18 */
[----:B--2---:R-:W-:-:S03]  /*1990*/  LOP3.LUT R4, R3, 0xc0, R156, 0xf8, !PT ;  /* 0x000000c003047812 */ /* 0x004fc600078ef89c */
[----:B------:R-:W0:Y:S01]  /*19a0*/  LDGDEPBAR ;  /* 0x00000000000079af */ /* 0x000e220000000000 */
[----:B------:R-:W-:Y:S02]  /*19b0*/  LOP3.LUT R5, R211, 0x100, RZ, 0xc0, !PT ;  /* 0x00000100d3057812 */ /* 0x000fe400078ec0ff */
[----:B------:R-:W-:Y:S02]  /*19c0*/  LOP3.LUT R3, R212, 0x8, RZ, 0xc0, !PT ;  /* 0x00000008d4037812 */ /* 0x000fe400078ec0ff */
[----:B------:R-:W-:Y:S02]  /*19d0*/  LOP3.LUT R5, R5, 0x20, R156, 0xf8, !PT ;  /* 0x0000002005057812 */ /* 0x000fe400078ef89c */
[C---:B------:R-:W-:Y:S02]  /*19e0*/  LOP3.LUT R3, R4.reuse, R3, RZ, 0x3c, !PT ;  /* 0x0000000304037212 */ /* 0x040fe400078e3cff */
[----:B-1----:R-:W-:Y:S02]  /*19f0*/  LOP3.LUT R16, R4, 0x8, R209, 0x78, !PT ;  /* 0x0000000804107812 */ /* 0x002fe400078e78d1 */
[----:B------:R-:W-:-:S02]  /*1a00*/  LOP3.LUT R211, R211, 0x3e00, RZ, 0xc0, !PT ;  /* 0x00003e00d3d37812 */ /* 0x000fc400078ec0ff */
[----:B------:R-:W-:Y:S02]  /*1a10*/  LOP3.LUT R16, R5, R16, RZ, 0xfc, !PT ;  /* 0x0000001005107212 */ /* 0x000fe400078efcff */
[--C-:B------:R-:W-:Y:S02]  /*1a20*/  LOP3.LUT R18, R211, 0x120, R156.reuse, 0xf8, !PT ;  /* 0x00000120d3127812 */ /* 0x100fe400078ef89c */
[----:B------:R-:W-:Y:S02]  /*1a30*/  LEA R16, R16, UR5, 0x1 ;  /* 0x0000000510107c11 */ /* 0x000fe4000f8e08ff */
[----:B------:R-:W-:Y:S02]  /*1a40*/  LOP3.LUT R18, R18, R3, RZ, 0xfc, !PT ;  /* 0x0000000312127212 */ /* 0x000fe400078efcff */
[----:B------:R-:W-:Y:S02]  /*1a50*/  LOP3.LUT R3, R3, 0x120, R156, 0xf8, !PT ;  /* 0x0000012003037812 */ /* 0x000fe400078ef89c */
[----:B---3--:R-:W-:Y:S01]  /*1a60*/  IADD3 R10, P0, PT, R216, UR4, RZ ;  /* 0x00000004d80a7c10 */ /* 0x008fe2000ff1e0ff */
[----:B------:R-:W-:-:S04]  /*1a70*/  DEPBAR.LE SB0, 0x0 ;  /* 0x000080000000791a */ /* 0x000fc80000000000 */
[----:B------:R-:W-:Y:S01]  /*1a80*/  IADD3.X R11, PT, PT, R217, UR16, RZ, P0, !PT ;  /* 0x00000010d90b7c10 */ /* 0x000fe200087fe4ff */
[----:B------:R-:W-:Y:S01]  /*1a90*/  BAR.SYNC.DEFER_BLOCKING 0x0 ;  /* 0x0000000000007b1d */ /* 0x000fe20000010000 */
[----:B------:R-:W-:Y:S02]  /*1aa0*/  IADD3 R6, P0, PT, R10, UR4, RZ ;  /* 0x000000040a067c10 */ /* 0x000fe4000ff1e0ff */
[----:B------:R-:W-:Y:S02]  /*1ab0*/  LEA R18, R18, UR5, 0x1 ;  /* 0x0000000512127c11 */ /* 0x000fe4000f8e08ff */
[----:B------:R-:W-:Y:S02]  /*1ac0*/  IADD3.X R7, PT, PT, R11, UR16, RZ, P0, !PT ;  /* 0x000000100b077c10 */ /* 0x000fe400087fe4ff */
[----:B------:R-:W-:-:S04]  /*1ad0*/  IADD3 R12, P0, PT, R6, UR4, RZ ;  /* 0x00000004060c7c10 */ /* 0x000fc8000ff1e0ff */
[----:B------:R-:W-:Y:S02]  /*1ae0*/  IADD3.X R13, PT, PT, R7, UR16, RZ, P0, !PT ;  /* 0x00000010070d7c10 */ /* 0x000fe400087fe4ff */
[----:B------:R-:W-:-:S04]  /*1af0*/  IADD3 R4, P0, PT, R12, UR4, RZ ;  /* 0x000000040c047c10 */ /* 0x000fc8000ff1e0ff */
[----:B------:R-:W-:Y:S02]  /*1b00*/  IADD3.X R5, PT, PT, R13, UR16, RZ, P0, !PT ;  /* 0x000000100d057c10 */ /* 0x000fe400087fe4ff */
[----:B------:R-:W-:-:S04]  /*1b10*/  IADD3 R8, P0, PT, R4, UR4, RZ ;  /* 0x0000000404087c10 */ /* 0x000fc8000ff1e0ff */
[----:B------:R-:W-:Y:S01]  /*1b20*/  IADD3.X R9, PT, PT, R5, UR16, RZ, P0, !PT ;  /* 0x0000001005097c10 */ /* 0x000fe200087fe4ff */
[----:B------:R-:W-:Y:S01]  /*1b30*/  @!PT LDS RZ, [RZ] ;  /* 0x00000000fffff984 */ /* 0x000fe20000000800 */
[----:B------:R-:W-:Y:S01]  /*1b40*/  @!PT LDS RZ, [RZ] ;  /* 0x00000000fffff984 */ /* 0x000fe20000000800 */
[----:B------:R-:W-:Y:S01]  /*1b50*/  @!PT LDS RZ, [RZ] ;  /* 0x00000000fffff984 */ /* 0x000fe20000000800 */
[----:B------:R-:W-:Y:S01]  /*1b60*/  LDGSTS.E.BYPASS.LTC128B.128 [R2+0x5000], desc[UR24][R216.64] ;  /* 0x05000000d8027fae */ /* 0x000fe2000b981a18 */
[----:B------:R-:W-:-:S03]  /*1b70*/  IADD3 R22, P0, PT, R8, UR4, RZ ;  /* 0x0000000408167c10 */ /* 0x000fc6000ff1e0ff */
[----:B------:R-:W-:Y:S01]  /*1b80*/  LDGSTS.E.BYPASS.LTC128B.128 [R2+0x5800], desc[UR24][R10.64] ;  /* 0x058000000a027fae */ /* 0x000fe2000b981a18 */
[----:B------:R-:W-:Y:S02]  /*1b90*/  IADD3.X R23, PT, PT, R9, UR16, RZ, P0, !PT ;  /* 0x0000001009177c10 */ /* 0x000fe400087fe4ff */
[----:B------:R-:W-:Y:S01]  /*1ba0*/  IADD3 R20, P0, PT, R22, UR4, RZ ;  /* 0x0000000416147c10 */ /* 0x000fe2000ff1e0ff */
[----:B------:R-:W-:Y:S03]  /*1bb0*/  LDGSTS.E.BYPASS.LTC128B.128 [R2+0x6000], desc[UR24][R6.64] ;  /* 0x0600000006027fae */ /* 0x000fe6000b981a18 */
[----:B------:R-:W-:Y:S01]  /*1bc0*/  IADD3.X R21, PT, PT, R23, UR16, RZ, P0, !PT ;  /* 0x0000001017157c10 */ /* 0x000fe200087fe4ff */
[----:B------:R1:W-:Y:S01]  /*1bd0*/  LDGSTS.E.BYPASS.LTC128B.128 [R2+0x6800], desc[UR24][R12.64] ;  /* 0x068000000c027fae */ /* 0x0003e2000b981a18 */
[----:B------:R-:W-:-:S03]  /*1be0*/  LOP3.LUT P0, RZ, R209, 0x4, RZ, 0xc0, !PT ;  /* 0x00000004d1ff7812 */ /* 0x000fc6000780c0ff */
[----:B------:R2:W-:Y:S01]  /*1bf0*/  LDGSTS.E.BYPASS.LTC128B.128 [R2+0x7000], desc[UR24][R4.64] ;  /* 0x0700000004027fae */ /* 0x0005e2000b981a18 */
[----:B------:R-:W-:-:S03]  /*1c00*/  SEL R151, R151, 0xffffffe0, !P0 ;  /* 0xffffffe097977807 */ /* 0x000fc60004000000 */
[----:B------:R3:W-:Y:S02]  /*1c10*/  LDGSTS.E.BYPASS.LTC128B.128 [R2+0x7800], desc[UR24][R8.64] ;  /* 0x0780000008027fae */ /* 0x0007e4000b981a18 */
[C---:B------:R-:W-:Y:S02]  /*1c20*/  IMAD.IADD R140, R151.reuse, 0x1, R18 ;  /* 0x00000001978c7824 */ /* 0x040fe400078e0212 */
[----:B------:R-:W-:Y:S01]  /*1c30*/  LDGSTS.E.BYPASS.LTC128B.128 [R2+0x8000], desc[UR24][R22.64] ;  /* 0x0800000016027fae */ /* 0x000fe2000b981a18 */
[----:B------:R-:W-:-:S03]  /*1c40*/  IMAD.IADD R152, R151, 0x1, R16 ;  /* 0x0000000197987824 */ /* 0x000fc600078e0210 */
        /* <DEDUP_REMOVED lines=29> */
[----:B------:R-:W-:Y:S01]  /*1e20*/  IADD3 R155, PT, PT, R158, R132, R155 ;  /* 0x000000849e9b7210 */ /* 0x000fe20007ffe09b */
[----:B------:R-:W-:Y:S02]  /*1e30*/  IMAD.SHL.U32 R158, R209, 0x2, RZ ;  /* 0x00000002d19e7824 */ /* 0x000fe400078e00ff */
[----:B------:R-:W-:Y:S01]  /*1e40*/  HMMA.16816.F32.BF16 R104, R12, R100, RZ ;  /* 0x000000640c68723c */ /* 0x000fe200000418ff */
[----:B------:R-:W-:Y:S02]  /*1e50*/  IADD3 R132, PT, PT, R154, -UR22, R155 ;  /* 0x800000169a847c10 */ /* 0x000fe4000fffe09b */
[----:B------:R-:W-:-:S03]  /*1e60*/  LOP3.LUT R197, R227, 0x6, R158, 0xf8, !PT ;  /* 0x00000006e3c57812 */ /* 0x000fc600078ef89e */
[----:B------:R-:W-:Y:S02]  /*1e70*/  IMAD.IADD R153, R132, 0x1, R153 ;  /* 0x0000000184997824 */ /* 0x000fe400078e0299 */
[C---:B------:R-:W-:Y:S03]  /*1e80*/  HMMA.16816.F32.BF16 R96, R12.reuse, R92, RZ ;  /* 0x0000005c0c60723c */ /* 0x040fe600000418ff */
[C-C-:B------:R-:W-:Y:S02]  /*1e90*/  VIADDMNMX R156, R153.reuse, 0x1, R154.reuse, PT ;  /* 0x00000001999c7846 */ /* 0x140fe4000380019a */
[----:B------:R-:W-:Y:S02]  /*1ea0*/  VIADDMNMX R154, R153, 0x9, R154, PT ;  /* 0x00000009999a7846 */ /* 0x000fe4000380019a */
[C---:B------:R-:W-:Y:S01]  /*1eb0*/  LOP3.LUT R153, R197.reuse, 0x8, RZ, 0xfc, !PT ;  /* 0x00000008c5997812 */ /* 0x040fe200078efcff */
[----:B------:R-:W-:Y:S01]  /*1ec0*/  HMMA.16816.F32.BF16 R88, R12, R84, RZ ;  /* 0x000000540c58723c */ /* 0x000fe200000418ff */
[----:B------:R-:W-:-:S02]  /*1ed0*/  ISETP.GE.AND P4, PT, R197, R154, PT ;  /* 0x0000009ac500720c */ /* 0x000fc40003f86270 */
[C---:B------:R-:W-:Y:S02]  /*1ee0*/  ISETP.GE.AND P3, PT, R153.reuse, R156, PT ;  /* 0x0000009c9900720c */ /* 0x040fe40003f66270 */
[----:B------:R-:W-:-:S03]  /*1ef0*/  ISETP.GE.AND P5, PT, R153, R154, PT ;  /* 0x0000009a9900720c */ /* 0x000fc60003fa6270 */
        /* <DEDUP_REMOVED lines=25> */
[----:B------:R-:W-:-:S04]  /*2090*/  LOP3.LUT R145, R197, 0x1, RZ, 0xfc, !PT ;  /* 0x00000001c5917812 */ /* 0x000fc800078efcff */
[C---:B------:R-:W-:Y:S02]  /*20a0*/  ISETP.GE.AND P1, PT, R145.reuse, R156, PT ;  /* 0x0000009c9100720c */ /* 0x040fe40003f26270 */
[----:B------:R-:W-:Y:S01]  /*20b0*/  ISETP.GE.AND P0, PT, R145, R154, PT ;  /* 0x0000009a9100720c */ /* 0x000fe20003f06270 */
[C---:B------:R-:W-:Y:S01]  /*20c0*/  HMMA.16816.F32.BF16 R4, R140.reuse, R146, R4 ;  /* 0x000000928c04723c */ /* 0x040fe20000041804 */
[C---:B------:R-:W-:Y:S02]  /*20d0*/  LOP3.LUT R147, R197.reuse, 0x9, RZ, 0xfc, !PT ;  /* 0x00000009c5937812 */ /* 0x040fe400078efcff */
[----:B------:R-:W-:Y:S02]  /*20e0*/  LOP3.LUT R145, R197, 0x10, RZ, 0xfc, !PT ;  /* 0x00000010c5917812 */ /* 0x000fe400078efcff */
[C---:B------:R-:W-:Y:S02]  /*20f0*/  ISETP.GE.AND P2, PT, R147.reuse, R156, PT ;  /* 0x0000009c9300720c */ /* 0x040fe40003f46270 */
[----:B------:R-:W-:Y:S01]  /*2100*/  ISETP.GE.AND P6, PT, R147, R154, PT ;  /* 0x0000009a9300720c */ /* 0x000fe20003fc6270 */
[----:B--2---:R-:W-:Y:S01]  /*2110*/  HMMA.16816.F32.BF16 R128, R140, R136, R128 ;  /* 0x000000888c80723c */ /* 0x004fe20000041880 */
[----:B------:R-:W-:-:S02]  /*2120*/  LOP3.LUT R137, R197, 0x11, RZ, 0xfc, !PT ;  /* 0x00000011c5897812 */ /* 0x000fc400078efcff */
[----:B------:R-:W-:Y:S02]  /*2130*/  FSEL R183, R10, -INF , !P4 ;  /* 0xff8000000ab77808 */ /* 0x000fe40006000000 */
[----:B------:R-:W-:Y:S02]  /*2140*/  FSEL R10, R9, -INF , !P1 ;  /* 0xff800000090a7808 */ /* 0x000fe40004800000 */
[C---:B------:R-:W-:Y:S01]  /*2150*/  ISETP.GE.AND P4, PT, R145.reuse, R156, PT ;  /* 0x0000009c9100720c */ /* 0x040fe20003f86270 */
[----:B------:R-:W-:Y:S01]  /*2160*/  HMMA.16816.F32.BF16 R124, R140, R138, R124 ;  /* 0x0000008a8c7c723c */ /* 0x000fe2000004187c */
[----:B------:R-:W-:Y:S02]  /*2170*/  ISETP.GE.AND P1, PT, R145, R154, PT ;  /* 0x0000009a9100720c */ /* 0x000fe40003f26270 */
[----:B------:R-:W2:Y:S01]  /*2180*/  LDSM.16.M88.4 R144, [R152+0x1c00] ;  /* 0x001c00009890783b */ /* 0x000ea20000000200 */
[----:B------:R-:W-:Y:S02]  /*2190*/  FSEL R11, R11, -INF , !P0 ;  /* 0xff8000000b0b7808 */ /* 0x000fe40004000000 */
[----:B------:R-:W-:-:S02]  /*21a0*/  FSEL R158, R5, -INF , !P2 ;  /* 0xff800000059e7808 */ /* 0x000fc40005000000 */
[----:B------:R-:W-:Y:S01]  /*21b0*/  ISETP.GE.AND P0, PT, R137, R156, PT ;  /* 0x0000009c8900720c */ /* 0x000fe20003f06270 */
[C---:B-1----:R-:W-:Y:S01]  /*21c0*/  HMMA.16816.F32.BF16 R120, R140.reuse, R132, R120 ;  /* 0x000000848c78723c */ /* 0x042fe20000041878 */
[----:B------:R-:W-:Y:S02]  /*21d0*/  LOP3.LUT R5, R197, 0x20, RZ, 0xfc, !PT ;  /* 0x00000020c5057812 */ /* 0x000fe400078efcff */
[----:B------:R-:W-:Y:S02]  /*21e0*/  FSEL R191, R130, -INF , !P1 ;  /* 0xff80000082bf7808 */ /* 0x000fe40004800000 */
[----:B------:R-:W-:Y:S02]  /*21f0*/  FSEL R130, R129, -INF , !P0 ;  /* 0xff80000081827808 */ /* 0x000fe40004000000 */
[----:B------:R-:W-:Y:S01]  /*2200*/  FSEL R136, R4, -INF , !P3 ;  /* 0xff80000004887808 */ /* 0x000fe20005800000 */
[----:B------:R-:W-:Y:S01]  /*2210*/  HMMA.16816.F32.BF16 R116, R140, R134, R116 ;  /* 0x000000868c74723c */ /* 0x000fe20000041874 */
[----:B------:R-:W-:-:S02]  /*2220*/  FSEL R9, R6, -INF , !P5 ;  /* 0xff80000006097808 */ /* 0x000fc40006800000 */
[----:B------:R-:W-:Y:S02]  /*2230*/  FSEL R187, R7, -INF , !P6 ;  /* 0xff80000007bb7808 */ /* 0x000fe40007000000 */
[C---:B------:R-:W-:Y:S02]  /*2240*/  ISETP.GE.AND P1, PT, R5.reuse, R156, PT ;  /* 0x0000009c0500720c */ /* 0x040fe40003f26270 */
[-C--:B------:R-:W-:Y:S02]  /*2250*/  ISETP.GE.AND P0, PT, R5, R154.reuse, PT ;  /* 0x0000009a0500720c */ /* 0x080fe40003f06270 */
[----:B------:R-:W1:Y:S01]  /*2260*/  LDSM.16.M88.4 R4, [R152+0x2000] ;  /* 0x002000009804783b */ /* 0x000e620000000200 */
[----:B------:R-:W-:Y:S02]  /*2270*/  LOP3.LUT R139, R197, 0x19, RZ, 0xfc, !PT ;  /* 0x00000019c58b7812 */ /* 0x000fe400078efcff */
[----:B------:R-:W-:Y:S02]  /*2280*/  ISETP.GE.AND P3, PT, R137, R154, PT ;  /* 0x0000009a8900720c */ /* 0x000fe40003f66270 */
[----:B------:R-:W-:-:S02]  /*2290*/  ISETP.GE.AND P6, PT, R139, R156, PT ;  /* 0x0000009c8b00720c */ /* 0x000fc40003fc6270 */
[C---:B------:R-:W-:Y:S02]  /*22a0*/  LOP3.LUT R133, R197.reuse, 0x21, RZ, 0xfc, !PT ;  /* 0x00000021c5857812 */ /* 0x040fe400078efcff */
[----:B------:R-:W-:Y:S02]  /*22b0*/  LOP3.LUT R137, R197, 0x18, RZ, 0xfc, !PT ;  /* 0x00000018c5897812 */ /* 0x000fe400078efcff */
[----:B------:R-:W-:Y:S02]  /*22c0*/  FSEL R195, R131, -INF , !P3 ;  /* 0xff80000083c37808 */ /* 0x000fe40005800000 */
[----:B------:R-:W-:Y:S02]  /*22d0*/  FSEL R134, R125, -INF , !P6 ;  /* 0xff8000007d867808 */ /* 0x000fe40007000000 */
[----:B------:R-:W-:Y:S02]  /*22e0*/  FSEL R160, R128, -INF , !P4 ;  /* 0xff80000080a07808 */ /* 0x000fe40006000000 */
[----:B------:R-:W-:Y:S01]  /*22f0*/  ISETP.GE.AND P3, PT, R133, R156, PT ;  /* 0x0000009c8500720c */ /* 0x000fe20003f66270 */
[----:B--2---:R-:W-:Y:S01]  /*2300*/  HMMA.16816.F32.BF16 R112, R140, R144, R112 ;  /* 0x000000908c70723c */ /* 0x004fe20000041870 */
[----:B------:R-:W-:-:S02]  /*2310*/  LOP3.LUT R125, R197, 0x30, RZ, 0xfc, !PT ;  /* 0x00000030c57d7812 */ /* 0x000fc400078efcff */
[C---:B------:R-:W-:Y:S02]  /*2320*/  ISETP.GE.AND P5, PT, R137.reuse, R156, PT ;  /* 0x0000009c8900720c */ /* 0x040fe40003fa6270 */
[-C--:B------:R-:W-:Y:S02]  /*2330*/  ISETP.GE.AND P2, PT, R137, R154.reuse, PT ;  /* 0x0000009a8900720c */ /* 0x080fe40003f46270 */
[----:B------:R-:W-:Y:S01]  /*2340*/  ISETP.GE.AND P4, PT, R139, R154, PT ;  /* 0x0000009a8b00720c */ /* 0x000fe20003f86270 */
[----:B------:R-:W-:Y:S01]  /*2350*/  HMMA.16816.F32.BF16 R108, R140, R146, R108 ;  /* 0x000000928c6c723c */ /* 0x000fe2000004186c */
[----:B------:R-:W-:Y:S02]  /*2360*/  FSEL R185, R122, -INF , !P0 ;  /* 0xff8000007ab97808 */ /* 0x000fe40004000000 */
[----:B------:R-:W-:Y:S02]  /*2370*/  FSEL R122, R121, -INF , !P3 ;  /* 0xff800000797a7808 */ /* 0x000fe40005800000 */
[----:B------:R-:W-:-:S02]  /*2380*/  FSEL R162, R124, -INF , !P5 ;  /* 0xff8000007ca27808 */ /* 0x000fc40006800000 */
[----:B------:R-:W-:Y:S02]  /*2390*/  FSEL R193, R126, -INF , !P2 ;  /* 0xff8000007ec17808 */ /* 0x000fe40005000000 */
[----:B------:R-:W-:Y:S02]  /*23a0*/  FSEL R189, R127, -INF , !P4 ;  /* 0xff8000007fbd7808 */ /* 0x000fe40006000000 */
[C---:B------:R-:W-:Y:S02]  /*23b0*/  ISETP.GE.AND P0, PT, R125.reuse, R156, PT ;  /* 0x0000009c7d00720c */ /* 0x040fe40003f06270 */
[----:B------:R-:W-:Y:S01]  /*23c0*/  ISETP.GE.AND P3, PT, R125, R154, PT ;  /* 0x0000009a7d00720c */ /* 0x000fe20003f66270 */
[----:B-1----:R-:W-:Y:S01]  /*23d0*/  HMMA.16816.F32.BF16 R104, R140, R4, R104 ;  /* 0x000000048c68723c */ /* 0x002fe20000041868 */
[----:B------:R-:W1:Y:S01]  /*23e0*/  LDSM.16.M88.4 R124, [R152+0x2400] ;  /* 0x00240000987c783b */ /* 0x000e620000000200 */
[C---:B------:R-:W-:Y:S02]  /*23f0*/  LOP3.LUT R129, R197.reuse, 0x28, RZ, 0xfc, !PT ;  /* 0x00000028c5817812 */ /* 0x040fe400078efcff */
[----:B------:R-:W-:-:S02]  /*2400*/  LOP3.LUT R131, R197, 0x29, RZ, 0xfc, !PT ;  /* 0x00000029c5837812 */ /* 0x000fc400078efcff */
[----:B------:R-:W-:Y:S02]  /*2410*/  ISETP.GE.AND P5, PT, R133, R154, PT ;  /* 0x0000009a8500720c */ /* 0x000fe40003fa6270 */
[C---:B------:R-:W-:Y:S01]  /*2420*/  ISETP.GE.AND P2, PT, R129.reuse, R156, PT ;  /* 0x0000009c8100720c */ /* 0x040fe20003f46270 */
[----:B------:R-:W-:Y:S01]  /*2430*/  HMMA.16816.F32.BF16 R100, R140, R6, R100 ;  /* 0x000000068c64723c */ /* 0x000fe20000041864 */
[----:B------:R-:W-:Y:S02]  /*2440*/  ISETP.GE.AND P6, PT, R129, R154, PT ;  /* 0x0000009a8100720c */ /* 0x000fe40003fc6270 */
[----:B------:R-:W-:Y:S02]  /*2450*/  ISETP.GE.AND P4, PT, R131, R156, PT ;  /* 0x0000009c8300720c */ /* 0x000fe40003f86270 */
[----:B------:R-:W-:Y:S02]  /*2460*/  LOP3.LUT R129, R197, 0x31, RZ, 0xfc, !PT ;  /* 0x00000031c5817812 */ /* 0x000fe400078efcff */
[----:B------:R-:W-:-:S02]  /*2470*/  FSEL R175, R123, -INF , !P5 ;  /* 0xff8000007baf7808 */ /* 0x000fc40006800000 */
[----:B------:R-:W-:Y:S02]  /*2480*/  FSEL R146, R117, -INF , !P4 ;  /* 0xff80000075927808 */ /* 0x000fe40006000000 */
[----:B------:R-:W-:Y:S02]  /*2490*/  FSEL R164, R120, -INF , !P1 ;  /* 0xff80000078a47808 */ /* 0x000fe40004800000 */
[----:B------:R-:W-:Y:S02]  /*24a0*/  ISETP.GE.AND P5, PT, R129, R156, PT ;  /* 0x0000009c8100720c */ /* 0x000fe40003fa6270 */
[----:B------:R-:W-:Y:S02]  /*24b0*/  LOP3.LUT R117, R197, 0x40, RZ, 0xfc, !PT ;  /* 0x00000040c5757812 */ /* 0x000fe400078efcff */
[----:B------:R-:W-:Y:S02]  /*24c0*/  ISETP.GE.AND P1, PT, R131, R154, PT ;  /* 0x0000009a8300720c */ /* 0x000fe40003f26270 */
[----:B------:R-:W-:-:S02]  /*24d0*/  FSEL R177, R114, -INF , !P3 ;  /* 0xff80000072b17808 */ /* 0x000fc40005800000 */
[----:B------:R-:W-:Y:S02]  /*24e0*/  FSEL R168, R113, -INF , !P5 ;  /* 0xff80000071a87808 */ /* 0x000fe40006800000 */
[----:B------:R-:W-:Y:S02]  /*24f0*/  FSEL R166, R116, -INF , !P2 ;  /* 0xff80000074a67808 */ /* 0x000fe40005000000 */
[----:B------:R-:W-:Y:S02]  /*2500*/  FSEL R181, R118, -INF , !P6 ;  /* 0xff80000076b57808 */ /* 0x000fe40007000000 */
[----:B------:R-:W-:Y:S02]  /*2510*/  FSEL R179, R119, -INF , !P1 ;  /* 0xff80000077b37808 */ /* 0x000fe40004800000 */
[C---:B------:R-:W-:Y:S02]  /*2520*/  ISETP.GE.AND P3, PT, R117.reuse, R156, PT ;  /* 0x0000009c7500720c */ /* 0x040fe40003f66270 */
[----:B------:R-:W-:Y:S01]  /*2530*/  ISETP.GE.AND P5, PT, R117, R154, PT ;  /* 0x0000009a7500720c */ /* 0x000fe20003fa6270 */
[----:B-1----:R-:W-:Y:S01]  /*2540*/  HMMA.16816.F32.BF16 R96, R140, R124, R96 ;  /* 0x0000007c8c60723c */ /* 0x002fe20000041860 */
[----:B------:R-:W1:Y:S01]  /*2550*/  LDSM.16.M88.4 R116, [R152+0x2800] ;  /* 0x002800009874783b */ /* 0x000e620000000200 */
[----:B------:R-:W-:-:S02]  /*2560*/  LOP3.LUT R121, R197, 0x38, RZ, 0xfc, !PT ;  /* 0x00000038c5797812 */ /* 0x000fc400078efcff */
[----:B------:R-:W-:Y:S02]  /*2570*/  ISETP.GE.AND P2, PT, R129, R154, PT ;  /* 0x0000009a8100720c */ /* 0x000fe40003f46270 */
[----:B------:R-:W-:Y:S02]  /*2580*/  ISETP.GE.AND P6, PT, R121, R156, PT ;  /* 0x0000009c7900720c */ /* 0x000fe40003fc6270 */
[C---:B------:R-:W-:Y:S01]  /*2590*/  LOP3.LUT R123, R197.reuse, 0x39, RZ, 0xfc, !PT ;  /* 0x00000039c57b7812 */ /* 0x040fe200078efcff */
[----:B------:R-:W-:Y:S01]  /*25a0*/  HMMA.16816.F32.BF16 R92, R140, R126, R92 ;  /* 0x0000007e8c5c723c */ /* 0x000fe2000004185c */
[----:B------:R-:W-:Y:S02]  /*25b0*/  LOP3.LUT R5, R197, 0x41, RZ, 0xfc, !PT ;  /* 0x00000041c5057812 */ /* 0x000fe400078efcff */
[----:B------:R-:W-:Y:S02]  /*25c0*/  ISETP.GE.AND P4, PT, R121, R154, PT ;  /* 0x0000009a7900720c */ /* 0x000fe40003f86270 */
[----:B------:R-:W-:-:S02]  /*25d0*/  FSEL R167, R115, -INF , !P2 ;  /* 0xff80000073a77808 */ /* 0x000fc40005000000 */
[----:B------:R-:W-:Y:S02]  /*25e0*/  FSEL R170, R108, -INF , !P6 ;  /* 0xff8000006caa7808 */ /* 0x000fe40007000000 */
[-C--:B------:R-:W-:Y:S02]  /*25f0*/  ISETP.GE.AND P1, PT, R123, R156.reuse, PT ;  /* 0x0000009c7b00720c */ /* 0x080fe40003f26270 */
[C---:B------:R-:W-:Y:S02]  /*2600*/  ISETP.GE.AND P2, PT, R5.reuse, R156, PT ;  /* 0x0000009c0500720c */ /* 0x040fe40003f46270 */
[----:B------:R-:W-:Y:S02]  /*2610*/  ISETP.GE.AND P6, PT, R5, R154, PT ;  /* 0x0000009a0500720c */ /* 0x000fe40003fc6270 */
[----:B------:R-:W-:Y:S02]  /*2620*/  LOP3.LUT R5, R197, 0x48, RZ, 0xfc, !PT ;  /* 0x00000048c5057812 */ /* 0x000fe400078efcff */
[----:B------:R-:W-:-:S02]  /*2630*/  FSEL R173, R110, -INF , !P4 ;  /* 0xff8000006ead7808 */ /* 0x000fc40006000000 */
[----:B------:R-:W-:Y:S02]  /*2640*/  FSEL R110, R109, -INF , !P1 ;  /* 0xff8000006d6e7808 */ /* 0x000fe40004800000 */
[----:B------:R-:W-:Y:S02]  /*2650*/  FSEL R112, R112, -INF , !P0 ;  /* 0xff80000070707808 */ /* 0x000fe40004000000 */
[C---:B------:R-:W-:Y:S02]  /*2660*/  ISETP.GE.AND P4, PT, R5.reuse, R156, PT ;  /* 0x0000009c0500720c */ /* 0x040fe40003f86270 */
[-C--:B------:R-:W-:Y:S02]  /*2670*/  ISETP.GE.AND P1, PT, R5, R154.reuse, PT ;  /* 0x0000009a0500720c */ /* 0x080fe40003f26270 */
[----:B------:R-:W-:Y:S02]  /*2680*/  ISETP.GE.AND P0, PT, R123, R154, PT ;  /* 0x0000009a7b00720c */ /* 0x000fe40003f06270 */
[----:B------:R-:W-:-:S02]  /*2690*/  LOP3.LUT R7, R197, 0x49, RZ, 0xfc, !PT ;  /* 0x00000049c5077812 */ /* 0x000fc400078efcff */
[----:B------:R-:W-:Y:S01]  /*26a0*/  LOP3.LUT R5, R197, 0x50, RZ, 0xfc, !PT ;  /* 0x00000050c5057812 */ /* 0x000fe200078efcff */
[C---:B-1----:R-:W-:Y:S01]  /*26b0*/  HMMA.16816.F32.BF16 R88, R140.reuse, R116, R88 ;  /* 0x000000748c58723c */ /* 0x042fe20000041858 */
[----:B------:R-:W-:Y:S02]  /*26c0*/  FSEL R171, R111, -INF , !P0 ;  /* 0xff8000006fab7808 */ /* 0x000fe40004000000 */
[----:B------:R-:W-:Y:S02]  /*26d0*/  FSEL R172, R104, -INF , !P3 ;  /* 0xff80000068ac7808 */ /* 0x000fe40005800000 */
[----:B------:R-:W-:Y:S02]  /*26e0*/  FSEL R169, R106, -INF , !P5 ;  /* 0xff8000006aa97808 */ /* 0x000fe40006800000 */
[----:B------:R-:W-:Y:S01]  /*26f0*/  FSEL R124, R105, -INF , !P2 ;  /* 0xff800000697c7808 */ /* 0x000fe20005000000 */
[----:B------:R-:W-:Y:S01]  /*2700*/  HMMA.16816.F32.BF16 R84, R140, R118, R84 ;  /* 0x000000768c54723c */ /* 0x000fe20000041854 */
[----:B------:R-:W-:-:S02]  /*2710*/  ISETP.GE.AND P0, PT, R7, R156, PT ;  /* 0x0000009c0700720c */ /* 0x000fc40003f06270 */
[----:B------:R-:W-:Y:S02]  /*2720*/  ISETP.GE.AND P3, PT, R7, R154, PT ;  /* 0x0000009a0700720c */ /* 0x000fe40003f66270 */
[C---:B------:R-:W-:Y:S02]  /*2730*/  ISETP.GE.AND P5, PT, R5.reuse, R156, PT ;  /* 0x0000009c0500720c */ /* 0x040fe40003fa6270 */
[----:B------:R-:W-:Y:S02]  /*2740*/  ISETP.GE.AND P2, PT, R5, R154, PT ;  /* 0x0000009a0500720c */ /* 0x000fe40003f46270 */
[----:B------:R-:W1:Y:S01]  /*2750*/  LDSM.16.M88.4 R4, [R152+0x2c00] ;  /* 0x002c00009804783b */ /* 0x000e620000000200 */
[----:B------:R-:W-:Y:S02]  /*2760*/  FSEL R157, R107, -INF , !P6 ;  /* 0xff8000006b9d7808 */ /* 0x000fe40007000000 */
[C---:B------:R-:W-:Y:S02]  /*2770*/  LOP3.LUT R109, R197.reuse, 0x51, RZ, 0xfc, !PT ;  /* 0x00000051c56d7812 */ /* 0x040fe400078efcff */
[----:B------:R-:W-:-:S02]  /*2780*/  LOP3.LUT R105, R197, 0x58, RZ, 0xfc, !PT ;  /* 0x00000058c5697812 */ /* 0x000fc400078efcff */
[----:B------:R-:W-:Y:S02]  /*2790*/  LOP3.LUT R107, R197, 0x59, RZ, 0xfc, !PT ;  /* 0x00000059c56b7812 */ /* 0x000fe400078efcff */
[----:B------:R-:W-:Y:S02]  /*27a0*/  FSEL R174, R100, -INF , !P4 ;  /* 0xff80000064ae7808 */ /* 0x000fe40006000000 */
[----:B------:R-:W-:Y:S02]  /*27b0*/  FSEL R163, R102, -INF , !P1 ;  /* 0xff80000066a37808 */ /* 0x000fe40004800000 */
[----:B------:R-:W-:Y:S02]  /*27c0*/  FSEL R126, R101, -INF , !P0 ;  /* 0xff800000657e7808 */ /* 0x000fe40004000000 */
[----:B------:R-:W-:Y:S02]  /*27d0*/  FSEL R161, R103, -INF , !P3 ;  /* 0xff80000067a17808 */ /* 0x000fe40005800000 */
[----:B------:R-:W-:-:S02]  /*27e0*/  ISETP.GE.AND P6, PT, R109, R156, PT ;  /* 0x0000009c6d00720c */ /* 0x000fc40003fc6270 */
[----:B------:R-:W-:Y:S02]  /*27f0*/  ISETP.GE.AND P4, PT, R109, R154, PT ;  /* 0x0000009a6d00720c */ /* 0x000fe40003f86270 */
[C---:B------:R-:W-:Y:S02]  /*2800*/  ISETP.GE.AND P1, PT, R105.reuse, R156, PT ;  /* 0x0000009c6900720c */ /* 0x040fe40003f26270 */
[----:B------:R-:W-:Y:S02]  /*2810*/  ISETP.GE.AND P0, PT, R105, R154, PT ;  /* 0x0000009a6900720c */ /* 0x000fe40003f06270 */
[----:B------:R-:W-:Y:S02]  /*2820*/  ISETP.GE.AND P3, PT, R107, R156, PT ;  /* 0x0000009c6b00720c */ /* 0x000fe40003f66270 */
[C---:B------:R-:W-:Y:S02]  /*2830*/  LOP3.LUT R101, R197.reuse, 0x60, RZ, 0xfc, !PT ;  /* 0x00000060c5657812 */ /* 0x040fe400078efcff */
[----:B------:R-:W-:-:S02]  /*2840*/  LOP3.LUT R105, R197, 0x61, RZ, 0xfc, !PT ;  /* 0x00000061c5697812 */ /* 0x000fc400078efcff */
[----:B------:R-:W-:Y:S02]  /*2850*/  FSEL R116, R97, -INF , !P6 ;  /* 0xff80000061747808 */ /* 0x000fe40007000000 */
[----:B------:R-:W-:Y:S02]  /*2860*/  FSEL R145, R99, -INF , !P4 ;  /* 0xff80000063917808 */ /* 0x000fe40006000000 */
[----:B------:R-:W-:Y:S02]  /*2870*/  FSEL R118, R93, -INF , !P3 ;  /* 0xff8000005d767808 */ /* 0x000fe40005800000 */
[----:B------:R-:W-:Y:S02]  /*2880*/  FSEL R178, R96, -INF , !P5 ;  /* 0xff80000060b27808 */ /* 0x000fe40006800000 */
[----:B------:R-:W-:Y:S01]  /*2890*/  ISETP.GE.AND P6, PT, R101, R154, PT ;  /* 0x0000009a6500720c */ /* 0x000fe20003fc6270 */
[----:B-1----:R-:W-:Y:S01]  /*28a0*/  HMMA.16816.F32.BF16 R80, R140, R4, R80 ;  /* 0x000000048c50723c */ /* 0x002fe20000041850 */
[----:B------:R-:W-:-:S02]  /*28b0*/  ISETP.GE.AND P4, PT, R105, R156, PT ;  /* 0x0000009c6900720c */ /* 0x000fc40003f86270 */
[----:B------:R-:W-:Y:S02]  /*28c0*/  LOP3.LUT R93, R197, 0x70, RZ, 0xfc, !PT ;  /* 0x00000070c55d7812 */ /* 0x000fe400078efcff */
[----:B------:R-:W-:Y:S02]  /*28d0*/  ISETP.GE.AND P5, PT, R107, R154, PT ;  /* 0x0000009a6b00720c */ /* 0x000fe40003fa6270 */
[----:B------:R-:W-:Y:S01]  /*28e0*/  FSEL R159, R98, -INF , !P2 ;  /* 0xff800000629f7808 */ /* 0x000fe20005000000 */
[----:B------:R-:W-:Y:S01]  /*28f0*/  HMMA.16816.F32.BF16 R76, R140, R6, R76 ;  /* 0x000000068c4c723c */ /* 0x000fe2000004184c */
[----:B------:R-:W-:Y:S02]  /*2900*/  ISETP.GE.AND P2, PT, R101, R156, PT ;  /* 0x0000009c6500720c */ /* 0x000fe40003f46270 */
[----:B------:R-:W1:Y:S01]  /*2910*/  LDSM.16.M88.4 R100, [R152+0x3000] ;  /* 0x003000009864783b */ /* 0x000e620000000200 */
[----:B------:R-:W-:Y:S02]  /*2920*/  FSEL R147, R90, -INF , !P6 ;  /* 0xff8000005a937808 */ /* 0x000fe40007000000 */
[----:B------:R-:W-:-:S02]  /*2930*/  FSEL R184, R89, -INF , !P4 ;  /* 0xff80000059b87808 */ /* 0x000fc40006000000 */
[----:B------:R-:W-:Y:S02]  /*2940*/  FSEL R180, R92, -INF , !P1 ;  /* 0xff8000005cb47808 */ /* 0x000fe40004800000 */
[----:B------:R-:W-:Y:S02]  /*2950*/  FSEL R155, R94, -INF , !P0 ;  /* 0xff8000005e9b7808 */ /* 0x000fe40004000000 */
[----:B------:R-:W-:Y:S02]  /*2960*/  FSEL R153, R95, -INF , !P5 ;  /* 0xff8000005f997808 */ /* 0x000fe40006800000 */
[C---:B------:R-:W-:Y:S02]  /*2970*/  ISETP.GE.AND P6, PT, R93.reuse, R156, PT ;  /* 0x0000009c5d00720c */ /* 0x040fe40003fc6270 */
[----:B------:R-:W-:Y:S02]  /*2980*/  ISETP.GE.AND P4, PT, R93, R154, PT ;  /* 0x0000009a5d00720c */ /* 0x000fe40003f86270 */
[----:B------:R-:W2:Y:S01]  /*2990*/  LDSM.16.M88.4 R92, [R152+0x3400] ;  /* 0x00340000985c783b */ /* 0x000ea20000000200 */
[----:B------:R-:W-:-:S02]  /*29a0*/  LOP3.LUT R97, R197, 0x68, RZ, 0xfc, !PT ;  /* 0x00000068c5617812 */ /* 0x000fc400078efcff */
[----:B------:R-:W-:Y:S02]  /*29b0*/  ISETP.GE.AND P1, PT, R105, R154, PT ;  /* 0x0000009a6900720c */ /* 0x000fe40003f26270 */
[----:B------:R-:W-:Y:S02]  /*29c0*/  ISETP.GE.AND P0, PT, R97, R156, PT ;  /* 0x0000009c6100720c */ /* 0x000fe40003f06270 */
[C---:B------:R-:W-:Y:S02]  /*29d0*/  LOP3.LUT R99, R197.reuse, 0x69, RZ, 0xfc, !PT ;  /* 0x00000069c5637812 */ /* 0x040fe400078efcff */
[----:B------:R-:W-:Y:S02]  /*29e0*/  LOP3.LUT R5, R197, 0x71, RZ, 0xfc, !PT ;  /* 0x00000071c5057812 */ /* 0x000fe400078efcff */
[----:B------:R-:W-:Y:S02]  /*29f0*/  FSEL R133, R91, -INF , !P1 ;  /* 0xff8000005b857808 */ /* 0x000fe40004800000 */
[----:B------:R-:W-:-:S02]  /*2a00*/  FSEL R84, R84, -INF , !P0 ;  /* 0xff80000054547808 */ /* 0x000fc40004000000 */
[----:B------:R-:W-:Y:S02]  /*2a10*/  ISETP.GE.AND P3, PT, R97, R154, PT ;  /* 0x0000009a6100720c */ /* 0x000fe40003f66270 */
[-C--:B------:R-:W-:Y:S02]  /*2a20*/  ISETP.GE.AND P5, PT, R99, R156.reuse, PT ;  /* 0x0000009c6300720c */ /* 0x080fe40003fa6270 */
[C---:B------:R-:W-:Y:S02]  /*2a30*/  ISETP.GE.AND P1, PT, R5.reuse, R156, PT ;  /* 0x0000009c0500720c */ /* 0x040fe40003f26270 */
[----:B------:R-:W-:Y:S02]  /*2a40*/  ISETP.GE.AND P0, PT, R5, R154, PT ;  /* 0x0000009a0500720c */ /* 0x000fe40003f06270 */
[----:B------:R-:W-:Y:S02]  /*2a50*/  LOP3.LUT R5, R197, 0x78, RZ, 0xfc, !PT ;  /* 0x00000078c5057812 */ /* 0x000fe400078efcff */
[----:B------:R-:W-:Y:S01]  /*2a60*/  FSEL R139, R86, -INF , !P3 ;  /* 0xff800000568b7808 */ /* 0x000fe20005800000 */
[----:B-1----:R-:W-:Y:S01]  /*2a70*/  HMMA.16816.F32.BF16 R72, R140, R100, R72 ;  /* 0x000000648c48723c */ /* 0x002fe20000041848 */
[----:B------:R-:W-:-:S02]  /*2a80*/  FSEL R188, R85, -INF , !P5 ;  /* 0xff80000055bc7808 */ /* 0x000fc40006800000 */
[----:B------:R-:W-:Y:S02]  /*2a90*/  FSEL R182, R88, -INF , !P2 ;  /* 0xff80000058b67808 */ /* 0x000fe40005000000 */
[C---:B------:R-:W-:Y:S02]  /*2aa0*/  ISETP.GE.AND P3, PT, R5.reuse, R156, PT ;  /* 0x0000009c0500720c */ /* 0x040fe40003f66270 */
[-C--:B------:R-:W-:Y:S01]  /*2ab0*/  ISETP.GE.AND P5, PT, R5, R154.reuse, PT ;  /* 0x0000009a0500720c */ /* 0x080fe20003fa6270 */
[----:B------:R-:W-:Y:S01]  /*2ac0*/  HMMA.16816.F32.BF16 R68, R140, R102, R68 ;  /* 0x000000668c44723c */ /* 0x000fe20000041844 */
[----:B------:R-:W-:Y:S02]  /*2ad0*/  ISETP.GE.AND P2, PT, R99, R154, PT ;  /* 0x0000009a6300720c */ /* 0x000fe40003f46270 */
[C---:B------:R-:W-:Y:S02]  /*2ae0*/  LOP3.LUT R7, R197.reuse, 0x79, RZ, 0xfc, !PT ;  /* 0x00000079c5077812 */ /* 0x040fe400078efcff */
[----:B------:R-:W-:-:S02]  /*2af0*/  LOP3.LUT R5, R197, 0x80, RZ, 0xfc, !PT ;  /* 0x00000080c5057812 */ /* 0x000fc400078efcff */
[----:B------:R-:W-:Y:S01]  /*2b00*/  FSEL R135, R82, -INF , !P4 ;  /* 0xff80000052877808 */ /* 0x000fe20006000000 */
[----:B--2---:R-:W-:Y:S01]  /*2b10*/  HMMA.16816.F32.BF16 R60, R140, R94, R60 ;  /* 0x0000005e8c3c723c */ /* 0x004fe2000004183c */
[----:B------:R-:W-:Y:S02]  /*2b20*/  FSEL R137, R87, -INF , !P2 ;  /* 0xff80000057897808 */ /* 0x000fe40005000000 */
[----:B------:R-:W-:Y:S02]  /*2b30*/  FSEL R80, R80, -INF , !P6 ;  /* 0xff80000050507808 */ /* 0x000fe40007000000 */
[----:B------:R-:W-:Y:S02]  /*2b40*/  FSEL R82, R81, -INF , !P1 ;  /* 0xff80000051527808 */ /* 0x000fe40004800000 */
[C---:B------:R-:W-:Y:S02]  /*2b50*/  ISETP.GE.AND P2, PT, R7.reuse, R156, PT ;  /* 0x0000009c0700720c */ /* 0x040fe40003f46270 */
[----:B------:R-:W-:-:S02]  /*2b60*/  ISETP.GE.AND P6, PT, R7, R154, PT ;  /* 0x0000009a0700720c */ /* 0x000fc40003fc6270 */
[C---:B------:R-:W-:Y:S02]  /*2b70*/  ISETP.GE.AND P4, PT, R5.reuse, R156, PT ;  /* 0x0000009c0500720c */ /* 0x040fe40003f86270 */
[----:B------:R-:W-:Y:S02]  /*2b80*/  ISETP.GE.AND P1, PT, R5, R154, PT ;  /* 0x0000009a0500720c */ /* 0x000fe40003f26270 */
[----:B------:R-:W1:Y:S01]  /*2b90*/  LDSM.16.M88.4 R4, [R152+0x3800] ;  /* 0x003800009804783b */ /* 0x000e620000000200 */
[----:B------:R-:W-:Y:S02]  /*2ba0*/  FSEL R100, R76, -INF , !P3 ;  /* 0xff8000004c647808 */ /* 0x000fe40005800000 */
[----:B------:R-:W-:Y:S02]  /*2bb0*/  FSEL R131, R78, -INF , !P5 ;  /* 0xff8000004e837808 */ /* 0x000fe40006800000 */
[----:B------:R-:W-:Y:S02]  /*2bc0*/  FSEL R190, R77, -INF , !P2 ;  /* 0xff8000004dbe7808 */ /* 0x000fe40005000000 */
[----:B------:R-:W-:-:S02]  /*2bd0*/  FSEL R129, R79, -INF , !P6 ;  /* 0xff8000004f817808 */ /* 0x000fc40007000000 */
[----:B------:R-:W-:Y:S01]  /*2be0*/  HMMA.16816.F32.BF16 R76, R140, R92, R64 ;  /* 0x0000005c8c4c723c */ /* 0x000fe20000041840 */
[----:B------:R-:W2:Y:S01]  /*2bf0*/  LDSM.16.M88.4 R64, [R152+0x3c00] ;  /* 0x003c00009840783b */ /* 0x000ea20000000200 */
[----:B------:R-:W-:Y:S02]  /*2c00*/  LOP3.LUT R85, R197, 0x81, RZ, 0xfc, !PT ;  /* 0x00000081c5557812 */ /* 0x000fe400078efcff */
[----:B------:R-:W-:Y:S02]  /*2c10*/  FSEL R125, R83, -INF , !P0 ;  /* 0xff800000537d7808 */ /* 0x000fe40004000000 */
[----:B------:R-:W-:Y:S02]  /*2c20*/  ISETP.GE.AND P0, PT, R85, R156, PT ;  /* 0x0000009c5500720c */ /* 0x000fe40003f06270 */
[----:B------:R-:W-:Y:S02]  /*2c30*/  LOP3.LUT R81, R197, 0x88, RZ, 0xfc, !PT ;  /* 0x00000088c5517812 */ /* 0x000fe400078efcff */
[----:B------:R-:W-:-:S02]  /*2c40*/  FSEL R127, R74, -INF , !P1 ;  /* 0xff8000004a7f7808 */ /* 0x000fc40004800000 */
[C---:B------:R-:W-:Y:S02]  /*2c50*/  ISETP.GE.AND P5, PT, R81.reuse, R156, PT ;  /* 0x0000009c5100720c */ /* 0x040fe40003fa6270 */
[-C--:B------:R-:W-:Y:S02]  /*2c60*/  ISETP.GE.AND P2, PT, R81, R154.reuse, PT ;  /* 0x0000009a5100720c */ /* 0x080fe40003f46270 */
[----:B------:R-:W-:Y:S02]  /*2c70*/  FSEL R74, R73, -INF , !P0 ;  /* 0xff800000494a7808 */ /* 0x000fe40004000000 */
[----:B------:R-:W-:Y:S02]  /*2c80*/  ISETP.GE.AND P3, PT, R85, R154, PT ;  /* 0x0000009a5500720c */ /* 0x000fe40003f66270 */
[C---:B------:R-:W-:Y:S02]  /*2c90*/  LOP3.LUT R83, R197.reuse, 0x89, RZ, 0xfc, !PT ;  /* 0x00000089c5537812 */ /* 0x040fe400078efcff */
[----:B------:R-:W-:-:S02]  /*2ca0*/  LOP3.LUT R81, R197, 0x91, RZ, 0xfc, !PT ;  /* 0x00000091c5517812 */ /* 0x000fc400078efcff */
[----:B------:R-:W-:Y:S02]  /*2cb0*/  LOP3.LUT R73, R197, 0x98, RZ, 0xfc, !PT ;  /* 0x00000098c5497812 */ /* 0x000fe400078efcff */
[----:B------:R-:W-:Y:S02]  /*2cc0*/  FSEL R72, R72, -INF , !P4 ;  /* 0xff80000048487808 */ /* 0x000fe40006000000 */
[----:B------:R-:W-:Y:S02]  /*2cd0*/  FSEL R68, R68, -INF , !P5 ;  /* 0xff80000044447808 */ /* 0x000fe40006800000 */
[----:B------:R-:W-:Y:S01]  /*2ce0*/  FSEL R123, R70, -INF , !P2 ;  /* 0xff800000467b7808 */ /* 0x000fe20005000000 */
[----:B-1----:R-:W-:Y:S01]  /*2cf0*/  HMMA.16816.F32.BF16 R104, R140, R4, R56 ;  /* 0x000000048c68723c */ /* 0x002fe20000041838 */
[C---:B------:R-:W-:Y:S01]  /*2d00*/  ISETP.GE.AND P6, PT, R83.reuse, R156, PT ;  /* 0x0000009c5300720c */ /* 0x040fe20003fc6270 */
[----:B------:R-:W1:Y:S01]  /*2d10*/  LDSM.16.M88.4 R56, [R152+0x4000] ;  /* 0x004000009838783b */ /* 0x000e620000000200 */
[----:B------:R-:W-:-:S02]  /*2d20*/  ISETP.GE.AND P4, PT, R83, R154, PT ;  /* 0x0000009a5300720c */ /* 0x000fc40003f86270 */
[----:B------:R-:W-:Y:S02]  /*2d30*/  FSEL R117, R75, -INF , !P3 ;  /* 0xff8000004b757808 */ /* 0x000fe40005800000 */
[----:B------:R-:W-:Y:S01]  /*2d40*/  ISETP.GE.AND P5, PT, R81, R154, PT ;  /* 0x0000009a5100720c */ /* 0x000fe20003fa6270 */
[C---:B------:R-:W-:Y:S01]  /*2d50*/  HMMA.16816.F32.BF16 R52, R140.reuse, R6, R52 ;  /* 0x000000068c34723c */ /* 0x040fe20000041834 */
[----:B------:R-:W-:Y:S02]  /*2d60*/  ISETP.GE.AND P2, PT, R73, R156, PT ;  /* 0x0000009c4900720c */ /* 0x000fe40003f46270 */
[C---:B------:R-:W-:Y:S02]  /*2d70*/  LOP3.LUT R75, R197.reuse, 0x99, RZ, 0xfc, !PT ;  /* 0x00000099c54b7812 */ /* 0x040fe400078efcff */
[C---:B------:R-:W-:Y:S02]  /*2d80*/  LOP3.LUT R5, R197.reuse, 0xa1, RZ, 0xfc, !PT ;  /* 0x000000a1c5057812 */ /* 0x040fe400078efcff */
[----:B------:R-:W-:Y:S01]  /*2d90*/  LOP3.LUT R83, R197, 0x90, RZ, 0xfc, !PT ;  /* 0x00000090c5537812 */ /* 0x000fe200078efcff */
[----:B--2---:R-:W-:Y:S01]  /*2da0*/  HMMA.16816.F32.BF16 R48, R140, R64, R48 ;  /* 0x000000408c30723c */ /* 0x004fe20000041830 */
[----:B------:R-:W-:-:S02]  /*2db0*/  FSEL R70, R69, -INF , !P6 ;  /* 0xff80000045467808 */ /* 0x000fc40007000000 */
[----:B------:R-:W-:Y:S02]  /*2dc0*/  FSEL R121, R71, -INF , !P4 ;  /* 0xff80000047797808 */ /* 0x000fe40006000000 */
[----:B------:R-:W-:Y:S02]  /*2dd0*/  FSEL R113, R79, -INF , !P5 ;  /* 0xff8000004f717808 */ /* 0x000fe40006800000 */
[----:B------:R-:W-:Y:S01]  /*2de0*/  FSEL R198, R60, -INF , !P2 ;  /* 0xff8000003cc67808 */ /* 0x000fe20005000000 */
[----:B------:R-:W-:Y:S01]  /*2df0*/  HMMA.16816.F32.BF16 R44, R140, R66, R44 ;  /* 0x000000428c2c723c */ /* 0x000fe2000004182c */
[----:B------:R-:W-:Y:S02]  /*2e00*/  ISETP.GE.AND P6, PT, R73, R154, PT ;  /* 0x0000009a4900720c */ /* 0x000fe40003fc6270 */
[-C--:B------:R-:W-:Y:S02]  /*2e10*/  ISETP.GE.AND P4, PT, R75, R156.reuse, PT ;  /* 0x0000009c4b00720c */ /* 0x080fe40003f86270 */
        /* <DEDUP_REMOVED lines=11> */
[----:B------:R-:W-:Y:S02]  /*2ed0*/  FSEL R196, R77, -INF , !P3 ;  /* 0xff8000004dc47808 */ /* 0x000fe40005800000 */
[----:B------:R-:W-:-:S02]  /*2ee0*/  ISETP.GE.AND P6, PT, R5, R156, PT ;  /* 0x0000009c0500720c */ /* 0x000fc40003fc6270 */
[-C--:B------:R-:W-:Y:S02]  /*2ef0*/  ISETP.GE.AND P4, PT, R5, R154.reuse, PT ;  /* 0x0000009a0500720c */ /* 0x080fe40003f86270 */
[----:B------:R-:W-:Y:S02]  /*2f00*/  ISETP.GE.AND P1, PT, R75, R154, PT ;  /* 0x0000009a4b00720c */ /* 0x000fe40003f26270 */
[C---:B------:R-:W-:Y:S02]  /*2f10*/  ISETP.GE.AND P0, PT, R69.reuse, R156, PT ;  /* 0x0000009c4500720c */ /* 0x040fe40003f06270 */
[----:B------:R-:W-:Y:S02]  /*2f20*/  ISETP.GE.AND P3, PT, R69, R154, PT ;  /* 0x0000009a4500720c */ /* 0x000fe40003f66270 */
[C---:B------:R-:W-:Y:S02]  /*2f30*/  LOP3.LUT R7, R197.reuse, 0xa9, RZ, 0xfc, !PT ;  /* 0x000000a9c5077812 */ /* 0x040fe400078efcff */
[----:B------:R-:W-:-:S02]  /*2f40*/  LOP3.LUT R5, R197, 0xb0, RZ, 0xfc, !PT ;  /* 0x000000b0c5057812 */ /* 0x000fc400078efcff */
[----:B------:R-:W-:Y:S02]  /*2f50*/  FSEL R111, R63, -INF , !P1 ;  /* 0xff8000003f6f7808 */ /* 0x000fe40004800000 */
[----:B------:R-:W-:Y:S02]  /*2f60*/  FSEL R202, R104, -INF , !P0 ;  /* 0xff80000068ca7808 */ /* 0x000fe40004000000 */
[----:B------:R-:W-:Y:S02]  /*2f70*/  FSEL R109, R106, -INF , !P3 ;  /* 0xff8000006a6d7808 */ /* 0x000fe40005800000 */
[----:B------:R-:W-:Y:S02]  /*2f80*/  FSEL R64, R105, -INF , !P5 ;  /* 0xff80000069407808 */ /* 0x000fe40006800000 */
[C---:B------:R-:W-:Y:S02]  /*2f90*/  ISETP.GE.AND P1, PT, R7.reuse, R156, PT ;  /* 0x0000009c0700720c */ /* 0x040fe40003f26270 */
[----:B------:R-:W-:-:S02]  /*2fa0*/  ISETP.GE.AND P0, PT, R7, R154, PT ;  /* 0x0000009a0700720c */ /* 0x000fc40003f06270 */
[C---:B------:R-:W-:Y:S02]  /*2fb0*/  ISETP.GE.AND P3, PT, R5.reuse, R156, PT ;  /* 0x0000009c0500720c */ /* 0x040fe40003f66270 */
[----:B------:R-:W-:Y:S02]  /*2fc0*/  ISETP.GE.AND P5, PT, R5, R154, PT ;  /* 0x0000009a0500720c */ /* 0x000fe40003fa6270 */
[----:B------:R-:W2:Y:S01]  /*2fd0*/  LDSM.16.M88.4 R4, [R152+0x4400] ;  /* 0x004400009804783b */ /* 0x000ea20000000200 */
        /* <DEDUP_REMOVED lines=8> */
[----:B------:R-:W-:Y:S02]  /*3060*/  LOP3.LUT R53, R197, 0xc0, RZ, 0xfc, !PT ;  /* 0x000000c0c5357812 */ /* 0x000fe400078efcff */
[----:B------:R-:W-:-:S02]  /*3070*/  FSEL R103, R54, -INF , !P4 ;  /* 0xff80000036677808 */ /* 0x000fc40006000000 */
[----:B------:R-:W-:Y:S02]  /*3080*/  FSEL R101, R55, -INF , !P0 ;  /* 0xff80000037657808 */ /* 0x000fe40004000000 */
[----:B------:R-:W-:Y:S02]  /*3090*/  FSEL R210, R48, -INF , !P3 ;  /* 0xff80000030d27808 */ /* 0x000fe40005800000 */
[C---:B------:R-:W-:Y:S02]  /*30a0*/  ISETP.GE.AND P4, PT, R61.reuse, R156, PT ;  /* 0x0000009c3d00720c */ /* 0x040fe40003f86270 */
[----:B------:R-:W-:Y:S02]  /*30b0*/  ISETP.GE.AND P1, PT, R61, R154, PT ;  /* 0x0000009a3d00720c */ /* 0x000fe40003f26270 */
[C---:B------:R-:W-:Y:S02]  /*30c0*/  ISETP.GE.AND P0, PT, R63.reuse, R156, PT ;  /* 0x0000009c3f00720c */ /* 0x040fe40003f06270 */
[----:B------:R-:W-:-:S02]  /*30d0*/  ISETP.GE.AND P3, PT, R63, R154, PT ;  /* 0x0000009a3f00720c */ /* 0x000fc40003f66270 */
[C---:B-1----:R-:W-:Y:S01]  /*30e0*/  HMMA.16816.F32.BF16 R60, R140.reuse, R56, R40 ;  /* 0x000000388c3c723c */ /* 0x042fe20000041828 */
[----:B------:R-:W-:Y:S02]  /*30f0*/  FSEL R41, R50, -INF , !P5 ;  /* 0xff80000032297808 */ /* 0x000fe40006800000 */
[----:B------:R-:W-:Y:S02]  /*3100*/  FSEL R224, R49, -INF , !P2 ;  /* 0xff80000031e07808 */ /* 0x000fe40005000000 */
[C---:B------:R-:W-:Y:S02]  /*3110*/  ISETP.GE.AND P5, PT, R53.reuse, R156, PT ;  /* 0x0000009c3500720c */ /* 0x040fe40003fa6270 */
[----:B------:R-:W-:Y:S01]  /*3120*/  ISETP.GE.AND P2, PT, R53, R154, PT ;  /* 0x0000009a3500720c */ /* 0x000fe20003f46270 */
[----:B------:R-:W-:Y:S01]  /*3130*/  HMMA.16816.F32.BF16 R56, R140, R58, R36 ;  /* 0x0000003a8c38723c */ /* 0x000fe20000041824 */
[----:B------:R-:W1:Y:S01]  /*3140*/  LDSM.16.M88.4 R52, [R152+0x4800] ;  /* 0x004800009834783b */ /* 0x000e620000000200 */
[----:B------:R-:W-:-:S02]  /*3150*/  FSEL R40, R51, -INF , !P6 ;  /* 0xff80000033287808 */ /* 0x000fc40007000000 */
        /* <DEDUP_REMOVED lines=70> */
[----:B------:R-:W-:Y:S02]  /*35c0*/  ISETP.GT.AND P0, PT, R218, R213, PT ;  /* 0x000000d5da00720c */ /* 0x000fe40003f04270 */
        /* <DEDUP_REMOVED lines=36> */
.L_x_1367:
[----:B------:R-:W1:Y:S01]  /*3810*/  LDC R6, c[0x0][0x4f0] ;  /* 0x00013c00ff067b82 */ /* 0x000e620000000800 */
[----:B------:R-:W-:Y:S02]  /*3820*/  IADD3 R19, PT, PT, R227, -0x100, RZ ;  /* 0xffffff00e3137810 */ /* 0x000fe40007ffe0ff */
        /* <DEDUP_REMOVED lines=39> */
[----:B------:R-:W2:Y:S04]  /*3aa0*/  LDG.E R12, desc[UR24][R20.64] ;  /* 0x00000018140c7981 */ /* 0x000ea8000c1e1900 */
[----:B------:R-:W2:Y:S01]  /*3ab0*/  LDG.E R7, desc[UR24][R18.64] ;  /* 0x0000001812077981 */ /* 0x000ea2000c1e1900 */
[----:B------:R-:W-:-:S04]  /*3ac0*/  IMAD.IADD R5, R5, 0x1, -R13 ;  /* 0x0000000105057824 */ /* 0x000fc800078e0a0d */
[----:B------:R-:W-:-:S05]  /*3ad0*/  IMAD R5, R5, R6, -0x100 ;  /* 0xffffff0005057424 */ /* 0x000fca00078e0206 */
[----:B------:R-:W-:-:S05]  /*3ae0*/  SHF.R.S32.HI R13, RZ, 0x1f, R5 ;  /* 0x0000001fff0d7819 */ /* 0x000fca0000011405 */
[-C--:B------:R-:W-:Y:S01]  /*3af0*/  IMAD R6, R13, R148.reuse, RZ ;  /* 0x000000940d067224 */ /* 0x080fe200078e02ff */
[----:B--2---:R-:W-:Y:S01]  /*3b00*/  IADD3 R7, PT, PT, R12, -R7, RZ ;  /* 0x800000070c077210 */ /* 0x004fe20007ffe0ff */
[----:B------:R-:W-:-:S04]  /*3b10*/  IMAD.WIDE.U32 R12, R5, R148, RZ ;  /* 0x00000094050c7225 */ /* 0x000fc800078e00ff */
[----:B------:R-:W-:Y:S01]  /*3b20*/  IMAD R5, R5, R149, R6 ;  /* 0x0000009505057224 */ /* 0x000fe200078e0206 */
[----:B------:R-:W-:-:S03]  /*3b30*/  SHF.R.S32.HI R6, RZ, 0x1f, R7 ;  /* 0x0000001fff067819 */ /* 0x000fc60000011407 */
[----:B------:R-:W-:Y:S02]  /*3b40*/  IMAD.IADD R13, R13, 0x1, R5 ;  /* 0x000000010d0d7824 */ /* 0x000fe400078e0205 */
[----:B------:R-:W-:Y:S02]  /*3b50*/  IMAD R6, R6, UR18, RZ ;  /* 0x0000001206067c24 */ /* 0x000fe4000f8e02ff */
[----:B------:R-:W-:-:S04]  /*3b60*/  IMAD.WIDE.U32 R12, R7, UR18, R12 ;  /* 0x00000012070c7c25 */ /* 0x000fc8000f8e000c */
[----:B------:R-:W-:Y:S01]  /*3b70*/  IMAD R6, R7, UR19, R6 ;  /* 0x0000001307067c24 */ /* 0x000fe2000f8e0206 */
[----:B------:R-:W-:-:S04]  /*3b80*/  LEA R214, P0, R12, R214, 0x1 ;  /* 0x000000d60cd67211 */ /* 0x000fc800078008ff */
[----:B------:R-:W-:-:S04]  /*3b90*/  IADD3 R6, PT, PT, R13, R6, RZ ;  /* 0x000000060d067210 */ /* 0x000fc80007ffe0ff */
[----:B------:R-:W-:-:S07]  /*3ba0*/  LEA.HI.X R215, R12, R215, R6, 0x1, P0 ;  /* 0x000000d70cd77211 */ /* 0x000fce00000f0c06 */
.L_x_1368:
        /* <DEDUP_REMOVED lines=26> */
.L_x_1366:
[----:B------:R-:W-:Y:S01]  /*3d50*/  FMNMX3.FTZ R5, R8, R10, R136, !PT ;  /* 0x0000000a08057276 */ /* 0x000fe20007810088 */
[----:B------:R-:W2:Y:S01]  /*3d60*/  LDCU UR4, c[0x0][0x45c] ;  /* 0x00008b80ff0477ac */ /* 0x000ea20008000800 */
        /* <DEDUP_REMOVED lines=32> */
[----:B------:R-:W3:Y:S02]  /*3f70*/  SHFL.BFLY PT, R5, R0, 0x2, 0x1f ;  /* 0x0c401f0000057f89 */ /* 0x000ee400000e0000 */
[----:B---3--:R-:W-:Y:S02]  /*3f80*/  FMNMX.FTZ R5, R0, R5, !PT ;  /* 0x0000000500057209 */ /* 0x008fe40007810000 */
[----:B------:R-:W-:-:S03]  /*3f90*/  FMNMX3.FTZ R0, R183, R11, R9, !PT ;  /* 0x0000000bb7007276 */ /* 0x000fc60007810009 */
[----:B-1----:R-:W1:Y:S01]  /*3fa0*/  SHFL.BFLY PT, R2, R5, 0x1, 0x1f ;  /* 0x0c201f0005027f89 */ /* 0x002e6200000e0000 */
        /* <DEDUP_REMOVED lines=17> */
[----:B------:R-:W-:Y:S01]  /*40c0*/  LEA R210, R3, UR5, 0x1 ;  /* 0x0000000503d27c11 */ /* 0x000fe2000f8e08ff */
[----:B------:R-:W-:Y:S01]  /*40d0*/  FFMA.FTZ R62, R4, UR4, -R99 ;  /* 0x00000004043e7c23 */ /* 0x000fe20008010863 */
[----:B------:R-:W-:Y:S01]  /*40e0*/  FMNMX3.FTZ R0, R0, R133, R139, !PT ;  /* 0x0000008500007276 */ /* 0x000fe2000781008b */
[--C-:B------:R-:W-:Y:S01]  /*40f0*/  FFMA.FTZ R94, R124, UR4, -R99.reuse ;  /* 0x000000047c5e7c23 */ /* 0x100fe20008010863 */
[----:B------:R-:W-:Y:S01]  /*4100*/  IADD3 R3, PT, PT, R151, R210, RZ ;  /* 0x000000d297037210 */ /* 0x000fe20007ffe0ff */
[----:B------:R-:W-:Y:S01]  /*4110*/  FFMA.FTZ R92, R126, UR4, -R99 ;  /* 0x000000047e5c7c23 */ /* 0x000fe20008010863 */
[----:B------:R-:W-:Y:S01]  /*4120*/  FMNMX3.FTZ R0, R0, R137, R135, !PT ;  /* 0x0000008900007276 */ /* 0x000fe20007810087 */
[--C-:B------:R-:W-:Y:S01]  /*4130*/  FFMA.FTZ R203, R8, UR4, -R99.reuse ;  /* 0x0000000408cb7c23 */ /* 0x100fe20008010863 */
[----:B------:R-:W-:Y:S01]  /*4140*/  FFMA.FTZ R128, R10, UR4, -R99 ;  /* 0x000000040a807c23 */ /* 0x000fe20008010863 */
[----:B------:R-:W-:Y:S01]  /*4150*/  LDSM.16.MT88.4 R12, [R3+0x5000] ;  /* 0x00500000030c783b */ /* 0x000fe20000004200 */
[----:B------:R-:W-:Y:S01]  /*4160*/  FMNMX3.FTZ R0, R0, R125, R131, !PT ;  /* 0x0000007d00007276 */ /* 0x000fe20007810083 */
[--C-:B------:R-:W-:Y:S01]  /*4170*/  FFMA.FTZ R197, R136, UR4, -R99.reuse ;  /* 0x0000000488c57c23 */ /* 0x100fe20008010863 */
[----:B------:R-:W-:Y:S01]  /*4180*/  FFMA.FTZ R120, R158, UR4, -R99 ;  /* 0x000000049e787c23 */ /* 0x000fe20008010863 */
[----:B------:R-:W-:Y:S01]  /*4190*/  MUFU.EX2 R203, R203 ;  /* 0x000000cb00cb7308 */ /* 0x000fe20000000800 */
[----:B------:R-:W-:Y:S01]  /*41a0*/  FMNMX3.FTZ R0, R0, R129, R127, !PT ;  /* 0x0000008100007276 */ /* 0x000fe2000781007f */
[----:B------:R-:W-:Y:S01]  /*41b0*/  LDSM.16.MT88.4 R32, [R210+0x5400] ;  /* 0x00540000d220783b */ /* 0x000fe20000004200 */
[--C-:B------:R-:W-:Y:S01]  /*41c0*/  FFMA.FTZ R90, R116, UR4, -R99.reuse ;  /* 0x00000004745a7c23 */ /* 0x100fe20008010863 */
[----:B------:R-:W-:Y:S01]  /*41d0*/  FFMA.FTZ R88, R118, UR4, -R99 ;  /* 0x0000000476587c23 */ /* 0x000fe20008010863 */
[----:B------:R-:W-:Y:S01]  /*41e0*/  FMNMX3.FTZ R0, R0, R117, R123, !PT ;  /* 0x0000007500007276 */ /* 0x000fe2000781007b */
[----:B------:R-:W-:Y:S01]  /*41f0*/  LDSM.16.MT88.4 R16, [R3+0x5400] ;  /* 0x005400000310783b */ /* 0x000fe20000004200 */
[----:B------:R-:W-:Y:S01]  /*4200*/  FFMA.FTZ R165, R160, UR4, -R99 ;  /* 0x00000004a0a57c23 */ /* 0x000fe20008010863 */
[----:B------:R-:W1:Y:S01]  /*4210*/  MUFU.EX2 R128, R128 ;  /* 0x0000008000807308 */ /* 0x000e620000000800 */
[----:B------:R-:W-:Y:S01]  /*4220*/  FMNMX3.FTZ R0, R0, R121, R119, !PT ;  /* 0x0000007900007276 */ /* 0x000fe20007810077 */
[--C-:B------:R-:W-:Y:S01]  /*4230*/  FFMA.FTZ R114, R130, UR4, -R99.reuse ;  /* 0x0000000482727c23 */ /* 0x100fe20008010863 */
[--C-:B------:R-:W-:Y:S01]  /*4240*/  FFMA.FTZ R149, R162, UR4, -R99.reuse ;  /* 0x00000004a2957c23 */ /* 0x100fe20008010863 */
[----:B------:R-:W-:Y:S01]  /*4250*/  FFMA.FTZ R108, R134, UR4, -R99 ;  /* 0x00000004866c7c23 */ /* 0x000fe20008010863 */
[----:B------:R-:W-:Y:S01]  /*4260*/  FMNMX3.FTZ R0, R0, R113, R115, !PT ;  /* 0x0000007100007276 */ /* 0x000fe20007810073 */
[----:B------:R-:W-:Y:S01]  /*4270*/  LDSM.16.MT88.4 R28, [R210+0x5800] ;  /* 0x00580000d21c783b */ /* 0x000fe20000004200 */
        /* <DEDUP_REMOVED lines=48> */
[----:B------:R-:W-:Y:S01]  /*4580*/  FADD.FTZ R128, R203, R128 ;  /* 0x00000080cb807221 */ /* 0x000fe20000010000 */
[----:B------:R-:W-:Y:S01]  /*4590*/  MUFU.EX2 R143, R143 ;  /* 0x0000008f008f7308 */ /* 0x000fe20000000800 */
[----:B------:R-:W-:Y:S01]  /*45a0*/  FMNMX.FTZ R0, R55, R0, !PT ;  /* 0x0000000037007209 */ /* 0x000fe20007810000 */
[--C-:B------:R-:W-:Y:S01]  /*45b0*/  FFMA.FTZ R71, R202, UR4, -R99.reuse ;  /* 0x00000004ca477c23 */ /* 0x100fe20008010863 */
[----:B------:R-:W-:Y:S01]  /*45c0*/  FADD.FTZ R197, R197, R128 ;  /* 0x00000080c5c57221 */ /* 0x000fe20000010000 */
[--C-:B------:R-:W-:Y:S01]  /*45d0*/  FFMA.FTZ R70, R64, UR4, -R99.reuse ;  /* 0x0000000440467c23 */ /* 0x100fe20008010863 */
[--C-:B------:R-:W-:Y:S01]  /*45e0*/  FFMA.FTZ R69, R206, UR4, -R99.reuse ;  /* 0x00000004ce457c23 */ /* 0x100fe20008010863 */
[----:B------:R-:W1:Y:S01]  /*45f0*/  SHFL.BFLY PT, R5, R0, 0x2, 0x1f ;  /* 0x0c401f0000057f89 */ /* 0x000e6200000e0000 */
        /* <DEDUP_REMOVED lines=12> */
[----:B------:R-:W-:-:S05]  /*46c0*/  FFMA.FTZ R229, R58, UR4, -R99 ;  /* 0x000000043ae57c23 */ /* 0x000fca0008010863 */
        /* <DEDUP_REMOVED lines=12> */
[----:B------:R-:W-:Y:S02]  /*4790*/  FSEL R60, R60, RZ, P0 ;  /* 0x000000ff3c3c7208 */ /* 0x000fe40000000000 */
[----:B------:R-:W-:-:S03]  /*47a0*/  ISETP.GE.AND P0, PT, R150, R213, PT ;  /* 0x000000d59600720c */ /* 0x000fc60003f06270 */
        /* <DEDUP_REMOVED lines=67> */
[----:B------:R-:W-:Y:S01]  /*4be0*/  FFMA.FTZ R167, R186, UR4, -R99 ;  /* 0x00000004baa77c23 */ /* 0x000fe20008010863 */
[--C-:B------:R-:W-:Y:S01]  /*4bf0*/  FFMA.FTZ R45, R45, UR4, -R60.reuse ;  /* 0x000000042d2d7c23 */ /* 0x100fe2000801083c */
        /* <DEDUP_REMOVED lines=10> */
[----:B------:R-:W-:Y:S01]  /*4ca0*/  FFMA.FTZ R57, R57, UR4, -R60 ;  /* 0x0000000439397c23 */ /* 0x000fe2000801083c */
[----:B------:R-:W2:Y:S01]  /*4cb0*/  MUFU.EX2 R112, R112 ;  /* 0x0000007000707308 */ /* 0x000ea20000000800 */
[----:B------:R-:W-:Y:S01]  /*4cc0*/  HMMA.16816.F32.BF16 R20, R20, R14, RZ ;  /* 0x0000000e1414723c */ /* 0x000fe200000418ff */
[----:B------:R-:W-:-:S02]  /*4cd0*/  F2FP.BF16.F32.PACK_AB R14, R108, R149 ;  /* 0x000000956c0e723e */ /* 0x000fc400000010ff */
        /* <DEDUP_REMOVED lines=379> */
[----:B------:R-:W-:Y:S01]  /*6490*/  IMAD.MOV.U32 R3, RZ, RZ, R0 ;  /* 0x000000ffff037224 */ /* 0x000fe200078e0000 */
[----:B------:R-:W-:Y:S01]  /*64a0*/  MOV R149, R2 ;  /* 0x0000000200957202 */ /* 0x000fe20000000f00 */
[C---:B------:R-:W-:Y:S01]  /*64b0*/  VIADD R226, R210.reuse, 0x5000 ;  /* 0x00005000d2e27836 */ /* 0x040fe20000000000 */
[----:B------:R-:W-:Y:S01]  /*64c0*/  UISETP.NE.AND.EX UP0, UPT, UR7, URZ, UPT, UP0 ;  /* 0x000000ff0700728c */ /* 0x000fe2000bf05300 */
[----:B------:R-:W-:Y:S01]  /*64d0*/  IADD3 R224, PT, PT, R210, 0x5020, RZ ;  /* 0x00005020d2e07810 */ /* 0x000fe20007ffe0ff */
[----:B------:R-:W-:Y:S01]  /*64e0*/  IMAD.MOV.U32 R225, RZ, RZ, RZ ;  /* 0x000000ffffe17224 */ /* 0x000fe200078e00ff */
[----:B------:R-:W-:Y:S01]  /*64f0*/  UMOV UR10, 0x400 ;  /* 0x00000400000a7882 */ /* 0x000fe20000000000 */
[----:B------:R-:W2:Y:S02]  /*6500*/  LDCU UR4, c[0x0][0x45c] ;  /* 0x00008b80ff0477ac */ /* 0x000ea40008000800 */
[----:B------:R-:W-:Y:S01]  /*6510*/  PLOP3.LUT P1, PT, PT, PT, UP0, 0x80, 0x8 ;  /* 0x000000000008781c */ /* 0x000fe20003f2f008 */
[----:B------:R-:W3:Y:S01]  /*6520*/  LDCU.64 UR8, c[0x0][0x3a8] ;  /* 0x00007500ff0877ac */ /* 0x000ee20008000a00 */
[----:B------:R-:W4:Y:S01]  /*6530*/  LDCU.64 UR6, c[0x0][0x3a0] ;  /* 0x00007400ff0677ac */ /* 0x000f220008000a00 */
[----:B-1----:R-:W-:-:S12]  /*6540*/  ULEA UR5, UR5, UR10, 0x18 ;  /* 0x0000000a05057291 */ /* 0x002fd8000f8ec0ff */
.L_x_1373:
[----:B------:R-:W-:Y:S01]  /*6550*/  @!P1 IADD3 R9, P0, PT, RZ, -R225, RZ ;  /* 0x800000e1ff099210 */ /* 0x000fe20007f1e0ff */
[----:B------:R-:W1:Y:S01]  /*6560*/  S2R R209, SR_TID.X ;  /* 0x0000000000d17919 */ /* 0x000e620000002100 */
[----:B------:R-:W5:Y:S01]  /*6570*/  @!P1 LDC R124, c[0x0][0x3c0] ;  /* 0x0000f000ff7c9b82 */ /* 0x000f620000000800 */
[----:B------:R-:W-:Y:S07]  /*6580*/  DEPBAR.LE SB0, 0x0 ;  /* 0x000080000000791a */ /* 0x000fee0000000000 */
[----:B------:R-:W2:Y:S08]  /*6590*/  LDC R127, c[0x0][0x3c4] ;  /* 0x0000f100ff7f7b82 */ /* 0x000eb00000000800 */
[----:B------:R-:W-:Y:S01]  /*65a0*/  BAR.SYNC.DEFER_BLOCKING 0x0 ;  /* 0x0000000000007b1d */ /* 0x000fe20000010000 */
[----:B------:R-:W-:Y:S02]  /*65b0*/  IMAD.MOV.U32 R7, RZ, RZ, R216 ;  /* 0x000000ffff077224 */ /* 0x000fe400078e00d8 */
[----:B------:R-:W-:Y:S01]  /*65c0*/  IMAD.MOV.U32 R6, RZ, RZ, R217 ;  /* 0x000000ffff067224 */ /* 0x000fe200078e00d9 */
[----:B-1----:R-:W-:Y:S01]  /*65d0*/  SHF.R.U32.HI R212, RZ, 0x1, R209 ;  /* 0x00000001ffd47819 */ /* 0x002fe200000116d1 */
[----:B-----5:R-:W-:Y:S01]  /*65e0*/  @!P1 IMAD.SHL.U32 R8, R124, 0x100, RZ ;  /* 0x000001007c089824 */ /* 0x020fe200078e00ff */
[C---:B------:R-:W-:Y:S01]  /*65f0*/  LOP3.LUT R219, R209.reuse, 0x18, RZ, 0xc0, !PT ;  /* 0x00000018d1db7812 */ /* 0x040fe200078ec0ff */
[C---:B------:R-:W-:Y:S01]  /*6600*/  IMAD.SHL.U32 R211, R209.reuse, 0x10, RZ ;  /* 0x00000010d1d37824 */ /* 0x040fe200078e00ff */
[----:B------:R-:W-:Y:S01]  /*6610*/  LOP3.LUT R0, R212, 0x8, RZ, 0xc0, !PT ;  /* 0x00000008d4007812 */ /* 0x000fe200078ec0ff */
[----:B------:R-:W-:Y:S02]  /*6620*/  @!P1 IMAD.X R8, RZ, RZ, ~R8, P0 ;  /* 0x000000ffff089224 */ /* 0x000fe400000e0e08 */
[----:B------:R-:W-:Y:S01]  /*6630*/  IMAD.SHL.U32 R220, R209, 0x8, RZ ;  /* 0x00000008d1dc7824 */ /* 0x000fe200078e00ff */
[----:B------:R-:W-:Y:S01]  /*6640*/  LOP3.LUT R153, R211, 0x100, RZ, 0xc0, !PT ;  /* 0x00000100d3997812 */ /* 0x000fe200078ec0ff */
[----:B------:R-:W-:Y:S01]  /*6650*/  IMAD.SHL.U32 R208, R209, 0x4, RZ ;  /* 0x00000004d1d07824 */ /* 0x000fe200078e00ff */
[----:B------:R-:W-:Y:S01]  /*6660*/  @!P1 SHF.R.S64 R9, R9, 0x1f, R8 ;  /* 0x0000001f09099819 */ /* 0x000fe20000001008 */
[----:B------:R-:W-:Y:S01]  /*6670*/  IMAD.SHL.U32 R4, R209, 0x20, RZ ;  /* 0x00000020d1047824 */ /* 0x000fe200078e00ff */
[----:B------:R-:W-:Y:S02]  /*6680*/  LOP3.LUT R211, R211, 0x3e00, RZ, 0xc0, !PT ;  /* 0x00003e00d3d37812 */ /* 0x000fe400078ec0ff */
[----:B------:R-:W-:Y:S02]  /*6690*/  @!P1 IADD3 R216, P0, PT, R216, R9, RZ ;  /* 0x00000009d8d89210 */ /* 0x000fe40007f1e0ff */
[----:B------:R-:W-:Y:S02]  /*66a0*/  LOP3.LUT R126, R220, 0xd8, RZ, 0xc0, !PT ;  /* 0x000000d8dc7e7812 */ /* 0x000fe400078ec0ff */
        /* <DEDUP_REMOVED lines=11> */
[----:B------:R-:W-:Y:S04]  /*6760*/  IABS R10, R9 ;  /* 0x00000009000a7213 */ /* 0x000fe80000000000 */
[----:B------:R-:W2:Y:S01]  /*6770*/  LDC.64 R124, c[0x0][0x3c0] ;  /* 0x0000f000ff7c7b82 */ /* 0x000ea20000000a00 */
[-C--:B-1----:R-:W-:Y:S02]  /*6780*/  IABS R5, R4.reuse ;  /* 0x0000000400057213 */ /* 0x082fe40000000000 */
[-C--:B------:R-:W-:Y:S02]  /*6790*/  LOP3.LUT R9, R9, R4.reuse, RZ, 0x3c, !PT ;  /* 0x0000000409097212 */ /* 0x080fe400078e3cff */
[----:B------:R-:W1:Y:S02]  /*67a0*/  I2F.RP R8, R5 ;  /* 0x0000000500087306 */ /* 0x000e640000209400 */
[----:B------:R-:W-:Y:S02]  /*67b0*/  ISETP.GE.AND P0, PT, R9, RZ, PT ;  /* 0x000000ff0900720c */ /* 0x000fe40003f06270 */
[----:B------:R-:W-:Y:S06]  /*67c0*/  LOP3.LUT R9, RZ, R4, RZ, 0x33, !PT ;  /* 0x00000004ff097212 */ /* 0x000fec00078e33ff */
        /* <DEDUP_REMOVED lines=51> */
.L_x_1370:
[----:B------:R-:W-:Y:S01]  /*6b00*/  IMAD.SHL.U32 R125, R124, 0x40, RZ ;  /* 0x000000407c7d7824 */ /* 0x000fe200078e00ff */
[----:B------:R-:W-:Y:S01]  /*6b10*/  LOP3.LUT R126, R129, R126, RZ, 0xfc, !PT ;  /* 0x0000007e817e7212 */ /* 0x000fe200078efcff */
[----:B------:R-:W-:Y:S01]  /*6b20*/  VIADD R218, R218, 0xffffffff ;  /* 0xffffffffdada7836 */ /* 0x000fe20000000000 */
        /* <DEDUP_REMOVED lines=28> */
[----:B------:R-:W-:Y:S02]  /*6cf0*/  ISETP.GT.AND P2, PT, R218, R213, PT ;  /* 0x000000d5da00720c */ /* 0x000fe40003f44270 */
        /* <DEDUP_REMOVED lines=188> */
.L_x_1372:
        /* <DEDUP_REMOVED lines=28> */
.L_x_1371:
        /* <DEDUP_REMOVED lines=120> */
[----:B------:R-:W-:Y:S03]  /*8200*/  FMUL.FTZ R150, R3, UR4 ;  /* 0x0000000403967c20 */ /* 0x000fe60008410000 */
[----:B------:R-:W-:Y:S01]  /*8210*/  MUFU.EX2 R186, R186 ;  /* 0x000000ba00ba7308 */ /* 0x000fe20000000800 */
[--C-:B------:R-:W-:Y:S01]  /*8220*/  FFMA.FTZ R174, R24, UR4, -R152.reuse ;  /* 0x0000000418ae7c23 */ /* 0x100fe20008010898 */
[--C-:B------:R-:W-:Y:S01]  /*8230*/  FFMA.FTZ R177, R25, UR4, -R152.reuse ;  /* 0x0000000419b17c23 */ /* 0x100fe20008010898 */
[----:B------:R-:W1:Y:S01]  /*8240*/  LDSM.16.MT88.4 R28, [R6] ;  /* 0x00000000061c783b */ /* 0x000e620000004200 */
[--C-:B------:R-:W-:Y:S01]  /*8250*/  FFMA.FTZ R179, R26, UR4, -R151.reuse ;  /* 0x000000041ab37c23 */ /* 0x100fe20008010897 */
[--C-:B------:R-:W-:Y:S01]  /*8260*/  FFMA.FTZ R180, R27, UR4, -R151.reuse ;  /* 0x000000041bb47c23 */ /* 0x100fe20008010897 */
[----:B------:R-:W-:Y:S01]  /*8270*/  FMUL.FTZ R9, R148, R145 ;  /* 0x0000009194097220 */ /* 0x000fe20000410000 */
[--C-:B------:R-:W-:Y:S03]  /*8280*/  FFMA.FTZ R183, R20, UR4, -R152.reuse ;  /* 0x0000000414b77c23 */ /* 0x100fe60008010898 */
[----:B------:R-:W3:Y:S01]  /*8290*/  MUFU.EX2 R3, R150 ;  /* 0x0000009600037308 */ /* 0x000ee20000000800 */
[C---:B------:R-:W-:Y:S01]  /*82a0*/  FMUL.FTZ R20, R148.reuse, R132 ;  /* 0x0000008494147220 */ /* 0x040fe20000410000 */
[--C-:B------:R-:W-:Y:S01]  /*82b0*/  FFMA.FTZ R176, R21, UR4, -R152.reuse ;  /* 0x0000000415b07c23 */ /* 0x100fe20008010898 */
[----:B------:R-:W4:Y:S01]  /*82c0*/  LDSM.16.MT88.4 R36, [R6+0x400] ;  /* 0x000400000624783b */ /* 0x000f220000004200 */
[----:B------:R-:W-:Y:S01]  /*82d0*/  FMUL.FTZ R21, R148, R133 ;  /* 0x0000008594157220 */ /* 0x000fe20000410000 */
[--C-:B------:R-:W-:Y:S01]  /*82e0*/  FFMA.FTZ R182, R22, UR4, -R151.reuse ;  /* 0x0000000416b67c23 */ /* 0x100fe20008010897 */
        /* <DEDUP_REMOVED lines=16> */
[C---:B------:R-:W-:Y:S01]  /*83f0*/  FMUL.FTZ R11, R3.reuse, R147 ;  /* 0x00000093030b7220 */ /* 0x040fe20000410000 */
[--C-:B------:R-:W-:Y:S03]  /*8400*/  FFMA.FTZ R190, R8, UR4, -R152.reuse ;  /* 0x0000000408be7c23 */ /* 0x100fe60008010898 */
[----:B------:R-:W-:Y:S01]  /*8410*/  MUFU.EX2 R199, R199 ;  /* 0x000000c700c77308 */ /* 0x000fe20000000800 */
[----:B------:R-:W-:Y:S01]  /*8420*/  FMUL.FTZ R8, R148, R144 ;  /* 0x0000009094087220 */ /* 0x000fe20000410000 */
[--C-:B------:R-:W-:Y:S01]  /*8430*/  FFMA.FTZ R195, R10, UR4, -R151.reuse ;  /* 0x000000040ac37c23 */ /* 0x100fe20008010897 */
[----:B------:R-:W-:Y:S01]  /*8440*/  FMUL.FTZ R10, R3, R146 ;  /* 0x00000092030a7220 */ /* 0x000fe20000410000 */
[--C-:B------:R-:W-:Y:S01]  /*8450*/  FFMA.FTZ R154, R45, UR4, -R152.reuse ;  /* 0x000000042d9a7c23 */ /* 0x100fe20008010898 */
        /* <DEDUP_REMOVED lines=27> */
[----:B------:R-:W3:Y:S01]  /*8610*/  MUFU.EX2 R195, R195 ;  /* 0x000000c300c37308 */ /* 0x000ee20000000800 */
[----:B-----5:R-:W-:Y:S01]  /*8620*/  F2FP.BF16.F32.PACK_AB R25, R197, R198 ;  /* 0x000000c6c519723e */ /* 0x020fe200000010ff */
[--C-:B------:R-:W-:Y:S01]  /*8630*/  FFMA.FTZ R80, R93, UR4, -R152.reuse ;  /* 0x000000045d507c23 */ /* 0x100fe20008010898 */
[--C-:B------:R-:W-:Y:S01]  /*8640*/  FFMA.FTZ R62, R71, UR4, -R151.reuse ;  /* 0x00000004473e7c23 */ /* 0x100fe20008010897 */
[--C-:B------:R-:W-:Y:S01]  /*8650*/  FFMA.FTZ R71, R81, UR4, -R152.reuse ;  /* 0x0000000451477c23 */ /* 0x100fe20008010898 */
[--C-:B------:R-:W-:Y:S01]  /*8660*/  FFMA.FTZ R81, R95, UR4, -R151.reuse ;  /* 0x000000045f517c23 */ /* 0x100fe20008010897 */
[--C-:B------:R-:W-:Y:S01]  /*8670*/  FFMA.FTZ R63, R72, UR4, -R152.reuse ;  /* 0x00000004483f7c23 */ /* 0x100fe20008010898 */
[--C-:B------:R-:W-:Y:S03]  /*8680*/  FFMA.FTZ R64, R73, UR4, -R152.reuse ;  /* 0x0000000449407c23 */ /* 0x100fe60008010898 */
[----:B------:R-:W-:Y:S01]  /*8690*/  MUFU.EX2 R194, R194 ;  /* 0x000000c200c27308 */ /* 0x000fe20000000800 */
[----:B--2---:R-:W-:Y:S01]  /*86a0*/  F2FP.BF16.F32.PACK_AB R26, R193, R190 ;  /* 0x000000bec11a723e */ /* 0x004fe200000010ff */
[--C-:B------:R-:W-:Y:S01]  /*86b0*/  FFMA.FTZ R65, R74, UR4, -R151.reuse ;  /* 0x000000044a417c23 */ /* 0x100fe20008010897 */
[--C-:B------:R-:W-:Y:S01]  /*86c0*/  FFMA.FTZ R74, R83, UR4, -R151.reuse ;  /* 0x00000004534a7c23 */ /* 0x100fe20008010897 */
[--C-:B------:R-:W-:Y:S01]  /*86d0*/  FFMA.FTZ R83, R96, UR4, -R152.reuse ;  /* 0x0000000460537c23 */ /* 0x100fe20008010898 */
[--C-:B------:R-:W-:Y:S01]  /*86e0*/  FFMA.FTZ R66, R75, UR4, -R151.reuse ;  /* 0x000000044b427c23 */ /* 0x100fe20008010897 */
[----:B------:R-:W-:Y:S01]  /*86f0*/  FFMA.FTZ R75, R85, UR4, -R152 ;  /* 0x00000004554b7c23 */ /* 0x000fe20008010898 */
[----:B------:R-:W-:Y:S03]  /*8700*/  FFMA.FTZ R85, R99, UR4, -R151 ;  /* 0x0000000463557c23 */ /* 0x000fe60008010897 */
[----:B------:R-:W2:Y:S01]  /*8710*/  MUFU.EX2 R189, R189 ;  /* 0x000000bd00bd7308 */ /* 0x000ea20000000800 */
[----:B---3--:R-:W-:Y:S01]  /*8720*/  F2FP.BF16.F32.PACK_AB R27, R196, R195 ;  /* 0x000000c3c41b723e */ /* 0x008fe200000010ff */
[----:B------:R-:W-:Y:S01]  /*8730*/  FFMA.FTZ R199, R148, R229, R199 ;  /* 0x000000e594c77223 */ /* 0x000fe200000100c7 */
[----:B------:R-:W-:Y:S01]  /*8740*/  FFMA.FTZ R198, R3, R228, R198 ;  /* 0x000000e403c67223 */ /* 0x000fe200000100c6 */
[--C-:B------:R-:W-:Y:S01]  /*8750*/  FFMA.FTZ R67, R76, UR4, -R152.reuse ;  /* 0x000000044c437c23 */ /* 0x100fe20008010898 */
[--C-:B------:R-:W-:Y:S01]  /*8760*/  FFMA.FTZ R76, R84, UR4, -R152.reuse ;  /* 0x00000004544c7c23 */ /* 0x100fe20008010898 */
[----:B------:R-:W-:Y:S01]  /*8770*/  FFMA.FTZ R84, R97, UR4, -R152 ;  /* 0x0000000461547c23 */ /* 0x000fe20008010898 */
[----:B------:R-:W-:Y:S03]  /*8780*/  FADD.FTZ R199, R192, R199 ;  /* 0x000000c7c0c77221 */ /* 0x000fe60000010000 */
[----:B------:R-:W-:Y:S01]  /*8790*/  MUFU.EX2 R187, R187 ;  /* 0x000000bb00bb7308 */ /* 0x000fe20000000800 */
[C---:B------:R-:W-:Y:S05]  /*87a0*/  HMMA.16816.F32.BF16 R8, R24.reuse, R16, R8 ;  /* 0x000000101808723c */ /* 0x040fea0000041808 */
[C---:B------:R-:W-:Y:S01]  /*87b0*/  FMUL.FTZ R16, R148.reuse, R136 ;  /* 0x0000008894107220 */ /* 0x040fe20000410000 */
[----:B------:R-:W-:Y:S03]  /*87c0*/  FMUL.FTZ R17, R148, R137 ;  /* 0x0000008994117220 */ /* 0x000fe60000410000 */
[----:B------:R-:W3:Y:S01]  /*87d0*/  MUFU.EX2 R188, R188 ;  /* 0x000000bc00bc7308 */ /* 0x000ee20000000800 */
[C---:B------:R-:W-:Y:S03]  /*87e0*/  HMMA.16816.F32.BF16 R12, R24.reuse, R18, R12 ;  /* 0x00000012180c723c */ /* 0x040fe6000004180c */
[C---:B------:R-:W-:Y:S01]  /*87f0*/  FMUL.FTZ R18, R3.reuse, R138 ;  /* 0x0000008a03127220 */ /* 0x040fe20000410000 */
[----:B------:R-:W-:Y:S01]  /*8800*/  FMUL.FTZ R19, R3, R139 ;  /* 0x0000008b03137220 */ /* 0x000fe20000410000 */
[----:B------:R-:W-:Y:S01]  /*8810*/  FADD.FTZ R198, R197, R198 ;  /* 0x000000c6c5c67221 */ /* 0x000fe20000010000 */
[--C-:B------:R-:W-:Y:S03]  /*8820*/  FFMA.FTZ R68, R77, UR4, -R152.reuse ;  /* 0x000000044d447c23 */ /* 0x100fe60008010898 */
[----:B------:R-:W-:Y:S01]  /*8830*/  MUFU.EX2 R183, R183 ;  /* 0x000000b700b77308 */ /* 0x000fe20000000800 */
[--C-:B------:R-:W-:Y:S01]  /*8840*/  FFMA.FTZ R77, R86, UR4, -R151.reuse ;  /* 0x00000004564d7c23 */ /* 0x100fe20008010897 */
[--C-:B------:R-:W-:Y:S01]  /*8850*/  FFMA.FTZ R86, R98, UR4, -R151.reuse ;  /* 0x0000000462567c23 */ /* 0x100fe20008010897 */
[--C-:B------:R-:W-:Y:S01]  /*8860*/  FFMA.FTZ R69, R78, UR4, -R151.reuse ;  /* 0x000000044e457c23 */ /* 0x100fe20008010897 */
[C---:B-1----:R-:W-:Y:S03]  /*8870*/  HMMA.16816.F32.BF16 R16, R24.reuse, R28, R16 ;  /* 0x0000001c1810723c */ /* 0x042fe60000041810 */
[--C-:B------:R-:W-:Y:S03]  /*8880*/  FFMA.FTZ R78, R87, UR4, -R151.reuse ;  /* 0x00000004574e7c23 */ /* 0x100fe60008010897 */
[----:B------:R-:W1:Y:S01]  /*8890*/  MUFU.EX2 R176, R176 ;  /* 0x000000b000b07308 */ /* 0x000e620000000800 */
[--C-:B------:R-:W-:Y:S01]  /*88a0*/  FFMA.FTZ R87, R100, UR4, -R152.reuse ;  /* 0x0000000464577c23 */ /* 0x100fe20008010898 */
[--C-:B------:R-:W-:Y:S01]  /*88b0*/  FFMA.FTZ R72, R79, UR4, -R151.reuse ;  /* 0x000000044f487c23 */ /* 0x100fe20008010897 */
[--C-:B------:R-:W-:Y:S01]  /*88c0*/  FFMA.FTZ R79, R92, UR4, -R152.reuse ;  /* 0x000000045c4f7c23 */ /* 0x100fe20008010898 */
[----:B------:R-:W-:Y:S01]  /*88d0*/  HMMA.16816.F32.BF16 R20, R24, R30, R20 ;  /* 0x0000001e1814723c */ /* 0x000fe20000041814 */
[----:B------:R-:W5:Y:S02]  /*88e0*/  LDSM.16.MT88.4 R28, [R210+0x5800] ;  /* 0x00580000d21c783b */ /* 0x000f640000004200 */
[----:B------:R-:W-:Y:S03]  /*88f0*/  F2FP.BF16.F32.PACK_AB R24, R186, R191 ;  /* 0x000000bfba18723e */ /* 0x000fe600000010ff */
[----:B------:R-:W-:Y:S01]  /*8900*/  MUFU.EX2 R182, R182 ;  /* 0x000000b600b67308 */ /* 0x000fe20000000800 */
[----:B--2---:R-:W-:Y:S01]  /*8910*/  F2FP.BF16.F32.PACK_AB R25, R189, R194 ;  /* 0x000000c2bd19723e */ /* 0x004fe200000010ff */
[--C-:B------:R-:W-:Y:S01]  /*8920*/  FFMA.FTZ R73, R82, UR4, -R151.reuse ;  /* 0x0000000452497c23 */ /* 0x100fe20008010897 */
[----:B------:R-:W-:Y:S01]  /*8930*/  F2FP.BF16.F32.PACK_AB R26, R185, R184 ;  /* 0x000000b8b91a723e */ /* 0x000fe200000010ff */
[--C-:B------:R-:W-:Y:S01]  /*8940*/  FFMA.FTZ R82, R94, UR4, -R151.reuse ;  /* 0x000000045e527c23 */ /* 0x100fe20008010897 */
[----:B---3--:R-:W-:Y:S01]  /*8950*/  F2FP.BF16.F32.PACK_AB R27, R188, R187 ;  /* 0x000000bbbc1b723e */ /* 0x008fe200000010ff */
[--C-:B------:R-:W-:Y:S01]  /*8960*/  FFMA.FTZ R92, R105, UR4, -R152.reuse ;  /* 0x00000004695c7c23 */ /* 0x100fe20008010898 */
[--C-:B------:R-:W-:Y:S03]  /*8970*/  FFMA.FTZ R3, R106, UR4, -R151.reuse ;  /* 0x000000046a037c23 */ /* 0x100fe60008010897 */
[----:B------:R-:W2:Y:S01]  /*8980*/  MUFU.EX2 R181, R181 ;  /* 0x000000b500b57308 */ /* 0x000ea20000000800 */
[--C-:B------:R-:W-:Y:S01]  /*8990*/  FFMA.FTZ R94, R107, UR4, -R151.reuse ;  /* 0x000000046b5e7c23 */ /* 0x100fe20008010897 */
[--C-:B------:R-:W-:Y:S01]  /*89a0*/  FFMA.FTZ R108, R108, UR4, -R152.reuse ;  /* 0x000000046c6c7c23 */ /* 0x100fe20008010898 */
[--C-:B------:R-:W-:Y:S01]  /*89b0*/  FFMA.FTZ R110, R110, UR4, -R151.reuse ;  /* 0x000000046e6e7c23 */ /* 0x100fe20008010897 */
[C---:B------:R-:W-:Y:S03]  /*89c0*/  HMMA.16816.F32.BF16 R8, R24.reuse, R32, R8 ;  /* 0x000000201808723c */ /* 0x040fe60000041808 */
[--C-:B------:R-:W-:Y:S03]  /*89d0*/  FFMA.FTZ R112, R112, UR4, -R152.reuse ;  /* 0x0000000470707c23 */ /* 0x100fe60008010898 */
[----:B------:R-:W-:Y:S01]  /*89e0*/  MUFU.EX2 R174, R174 ;  /* 0x000000ae00ae7308 */ /* 0x000fe20000000800 */
[--C-:B------:R-:W-:Y:S01]  /*89f0*/  FFMA.FTZ R114, R114, UR4, -R151.reuse ;  /* 0x0000000472727c23 */ /* 0x100fe20008010897 */
[--C-:B------:R-:W-:Y:S01]  /*8a00*/  FFMA.FTZ R116, R116, UR4, -R152.reuse ;  /* 0x0000000474747c23 */ /* 0x100fe20008010898 */
[--C-:B------:R-:W-:Y:S01]  /*8a10*/  FFMA.FTZ R117, R117, UR4, -R152.reuse ;  /* 0x0000000475757c23 */ /* 0x100fe20008010898 */
[C---:B------:R-:W-:Y:S01]  /*8a20*/  HMMA.16816.F32.BF16 R12, R24.reuse, R34, R12 ;  /* 0x00000022180c723c */ /* 0x040fe2000004180c */
[----:B------:R-:W3:Y:S02]  /*8a30*/  LDSM.16.MT88.4 R32, [R6+0x800] ;  /* 0x000800000620783b */ /* 0x000ee40000004200 */
[--C-:B------:R-:W-:Y:S03]  /*8a40*/  FFMA.FTZ R124, R124, UR4, -R152.reuse ;  /* 0x000000047c7c7c23 */ /* 0x100fe60008010898 */
[----:B------:R-:W5:Y:S01]  /*8a50*/  MUFU.EX2 R177, R177 ;  /* 0x000000b100b17308 */ /* 0x000f620000000800 */
[----:B------:R-:W-:Y:S01]  /*8a60*/  ISETP.GT.AND P0, PT, R218, R213, PT ;  /* 0x000000d5da00720c */ /* 0x000fe20003f04270 */
[--C-:B------:R-:W-:Y:S01]  /*8a70*/  FFMA.FTZ R126, R126, UR4, -R151.reuse ;  /* 0x000000047e7e7c23 */ /* 0x100fe20008010897 */
[----:B------:R-:W-:Y:S01]  /*8a80*/  MOV R149, R2 ;  /* 0x0000000200957202 */ /* 0x000fe20000000f00 */
[C---:B----4-:R-:W-:Y:S06]  /*8a90*/  HMMA.16816.F32.BF16 R16, R24.reuse, R36, R16 ;  /* 0x000000241810723c */ /* 0x050fec0000041810 */
[----:B------:R-:W-:Y:S02]  /*8aa0*/  MUFU.EX2 R179, R179 ;  /* 0x000000b300b37308 */ /* 0x000fe40000000800 */
[----:B------:R-:W-:Y:S01]  /*8ab0*/  HMMA.16816.F32.BF16 R20, R24, R38, R20 ;  /* 0x000000261814723c */ /* 0x000fe20000041814 */
[----:B------:R-:W4:Y:S02]  /*8ac0*/  LDSM.16.MT88.4 R36, [R210+0x5c00] ;  /* 0x005c0000d224783b */ /* 0x000f240000004200 */
[----:B-1----:R-:W-:Y:S05]  /*8ad0*/  F2FP.BF16.F32.PACK_AB R24, R176, R183 ;  /* 0x000000b7b018723e */ /* 0x002fea00000010ff */
[----:B------:R-:W1:Y:S01]  /*8ae0*/  MUFU.EX2 R180, R180 ;  /* 0x000000b400b47308 */ /* 0x000e620000000800 */
[----:B--2---:R-:W-:Y:S02]  /*8af0*/  F2FP.BF16.F32.PACK_AB R25, R181, R182 ;  /* 0x000000b6b519723e */ /* 0x004fe400000010ff */
[----:B-----5:R-:W-:Y:S07]  /*8b00*/  F2FP.BF16.F32.PACK_AB R26, R177, R174 ;  /* 0x000000aeb11a723e */ /* 0x020fee00000010ff */
[----:B------:R-:W-:Y:S10]  /*8b10*/  MUFU.EX2 R175, R175 ;  /* 0x000000af00af7308 */ /* 0x000ff40000000800 */
[----:B------:R-:W2:Y:S01]  /*8b20*/  MUFU.EX2 R170, R170 ;  /* 0x000000aa00aa7308 */ /* 0x000ea20000000800 */
[----:B-1----:R-:W-:Y:S09]  /*8b30*/  F2FP.BF16.F32.PACK_AB R27, R180, R179 ;  /* 0x000000b3b41b723e */ /* 0x002ff200000010ff */
        /* <DEDUP_REMOVED lines=19> */
[C---:B----4-:R-:W-:Y:S09]  /*8c70*/  HMMA.16816.F32.BF16 R8, R24.reuse, R36, R8 ;  /* 0x000000241808723c */ /* 0x050ff20000041808 */
[----:B------:R-:W1:Y:S01]  /*8c80*/  MUFU.EX2 R165, R165 ;  /* 0x000000a500a57308 */ /* 0x000e620000000800 */
[C---:B------:R-:W-:Y:S01]  /*8c90*/  HMMA.16816.F32.BF16 R12, R24.reuse, R38, R12 ;  /* 0x00000026180c723c */ /* 0x040fe2000004180c */
[----:B------:R-:W-:Y:S08]  /*8ca0*/  LDSM.16.MT88.4 R36, [R210+0x6800] ;  /* 0x00680000d224783b */ /* 0x000ff00000004200 */
[----:B------:R-:W-:Y:S01]  /*8cb0*/  MUFU.EX2 R158, R158 ;  /* 0x0000009e009e7308 */ /* 0x000fe20000000800 */
[C---:B-----5:R-:W-:Y:S09]  /*8cc0*/  HMMA.16816.F32.BF16 R16, R24.reuse, R28, R16 ;  /* 0x0000001c1810723c */ /* 0x060ff20000041810 */
        /* <DEDUP_REMOVED lines=359> */
.L_x_1369:
[----:B------:R-:W1:Y:S01]  /*a340*/  SHFL.BFLY PT, R4, R229, 0x2, 0x1f ;  /* 0x0c401f00e5047f89 */ /* 0x000e6200000e0000 */
[----:B------:R-:W-:Y:S01]  /*a350*/  SHF.L.U32 R6, R209, 0x1, RZ ;  /* 0x00000001d1067819 */ /* 0x000fe200000006ff */
[----:B------:R-:W2:Y:S01]  /*a360*/  S2UR UR4, SR_CTAID.Y ;  /* 0x00000000000479c3 */ /* 0x000ea20000002600 */
[----:B------:R-:W-:Y:S01]  /*a370*/  LOP3.LUT R8, R219, 0xc0, R220, 0xf8, !PT ;  /* 0x000000c0db087812 */ /* 0x000fe200078ef8dc */
[----:B------:R-:W3:Y:S01]  /*a380*/  SHFL.BFLY PT, R3, R228, 0x2, 0x1f ;  /* 0x0c401f00e4037f89 */ /* 0x000ee200000e0000 */
[----:B------:R-:W-:Y:S01]  /*a390*/  LOP3.LUT R7, R211, 0x6, R6, 0xf8, !PT ;  /* 0x00000006d3077812 */ /* 0x000fe200078ef806 */
[----:B------:R-:W-:Y:S01]  /*a3a0*/  BSSY.RECONVERGENT B0, `(.L_x_1374) ;  /* 0x000005d000007945 */ /* 0x000fe20003800200 */
[----:B------:R-:W-:-:S03]  /*a3b0*/  IADD3 R24, PT, PT, -R221, RZ, RZ ;  /* 0x000000ffdd187210 */ /* 0x000fc60007ffe1ff */
[----:B------:R-:W-:Y:S01]  /*a3c0*/  BAR.SYNC.DEFER_BLOCKING 0x0 ;  /* 0x0000000000007b1d */ /* 0x000fe20000010000 */
[----:B------:R-:W-:Y:S02]  /*a3d0*/  LOP3.LUT R7, R7, 0x20, R220, 0xf8, !PT ;  /* 0x0000002007077812 */ /* 0x000fe400078ef8dc */
[----:B------:R-:W-:Y:S02]  /*a3e0*/  LOP3.LUT P2, RZ, R209, 0x3, RZ, 0xc0, !PT ;  /* 0x00000003d1ff7812 */ /* 0x000fe4000784c0ff */
[----:B------:R-:W-:-:S03]  /*a3f0*/  SHF.R.U32.HI R209, RZ, 0x2, R209 ;  /* 0x00000002ffd17819 */ /* 0x000fc600000116d1 */
[----:B------:R-:W2:Y:S08]  /*a400*/  LDC.64 R20, c[0x0][0x430] ;  /* 0x00010c00ff147b82 */ /* 0x000eb00000000a00 */
[----:B------:R-:W4:Y:S01]  /*a410*/  S2UR UR6, SR_CTAID.Z ;  /* 0x00000000000679c3 */ /* 0x000f220000002700 */
[----:B-1----:R-:W-:Y:S01]  /*a420*/  FADD.FTZ R9, R4, R229 ;  /* 0x000000e504097221 */ /* 0x002fe20000010000 */
[----:B---3--:R-:W-:-:S04]  /*a430*/  FADD.FTZ R10, R3, R228 ;  /* 0x000000e4030a7221 */ /* 0x008fc80000010000 */
[----:B------:R-:W1:Y:S02]  /*a440*/  SHFL.BFLY PT, R22, R9, 0x1, 0x1f ;  /* 0x0c201f0009167f89 */ /* 0x000e6400000e0000 */
[----:B------:R-:W4:Y:S02]  /*a450*/  LDC R23, c[0x0][0x3e0] ;  /* 0x0000f800ff177b82 */ /* 0x000f240000000800 */
[----:B------:R-:W3:Y:S01]  /*a460*/  SHFL.BFLY PT, R3, R10, 0x1, 0x1f ;  /* 0x0c201f000a037f89 */ /* 0x000ee200000e0000 */
[----:B--2---:R-:W-:Y:S01]  /*a470*/  IMAD R20, R20, UR4, R221 ;  /* 0x0000000414147c24 */ /* 0x004fe2000f8e02dd */
[----:B------:R-:W2:Y:S01]  /*a480*/  LDCU UR4, c[0x0][0x44c] ;  /* 0x00008980ff0477ac */ /* 0x000ea20008000800 */
[----:B-1----:R-:W-:Y:S01]  /*a490*/  FADD.FTZ R22, R9, R22 ;  /* 0x0000001609167221 */ /* 0x002fe20000010000 */
[----:B------:R-:W-:Y:S01]  /*a4a0*/  LOP3.LUT R9, R208, 0xd8, RZ, 0xc0, !PT ;  /* 0x000000d8d0097812 */ /* 0x000fe200078ec0ff */
[----:B----4-:R-:W-:Y:S02]  /*a4b0*/  IMAD R24, R23, R24, UR6 ;  /* 0x0000000617187e24 */ /* 0x010fe4000f8e0218 */
[----:B------:R-:W1:Y:S01]  /*a4c0*/  MUFU.RCP R5, R22 ;  /* 0x0000001600057308 */ /* 0x000e620000001000 */
[----:B---3--:R-:W-:Y:S01]  /*a4d0*/  FADD.FTZ R3, R10, R3 ;  /* 0x000000030a037221 */ /* 0x008fe20000010000 */
[----:B------:R-:W-:Y:S01]  /*a4e0*/  FSETP.NE.FTZ.AND P1, PT, R22, RZ, PT ;  /* 0x000000ff1600720b */ /* 0x000fe20003f35000 */
[----:B------:R-:W-:Y:S01]  /*a4f0*/  IMAD R20, R20, R23, R24 ;  /* 0x0000001714147224 */ /* 0x000fe200078e0218 */
[----:B------:R-:W-:-:S02]  /*a500*/  LOP3.LUT R9, R9, 0x18, R212, 0x78, !PT ;  /* 0x0000001809097812 */ /* 0x000fc400078e78d4 */
[----:B------:R-:W-:Y:S02]  /*a510*/  FSETP.NE.FTZ.AND P0, PT, R3, RZ, PT ;  /* 0x000000ff0300720b */ /* 0x000fe40003f15000 */
[----:B------:R-:W3:Y:S01]  /*a520*/  MUFU.RCP R4, R3 ;  /* 0x0000000300047308 */ /* 0x000ee20000001000 */
[----:B------:R-:W-:Y:S02]  /*a530*/  LOP3.LUT R9, R9, 0xf24, R208, 0xf8, !PT ;  /* 0x00000f2409097812 */ /* 0x000fe400078ef8d0 */
[----:B------:R-:W-:Y:S02]  /*a540*/  MOV R23, 0xff800000 ;  /* 0xff80000000177802 */ /* 0x000fe40000000f00 */
[----:B------:R-:W-:Y:S02]  /*a550*/  LEA R26, R9, UR5, 0x2 ;  /* 0x00000005091a7c11 */ /* 0x000fe4000f8e10ff */
[----:B------:R-:W4:Y:S01]  /*a560*/  @P1 LDC R27, c[0x0][0x458] ;  /* 0x00011600ff1b1b82 */ /* 0x000f220000000800 */
[----:B------:R-:W5:Y:S01]  /*a570*/  @P1 MUFU.LG2 R22, R22 ;  /* 0x0000001600161308 */ /* 0x000f620000000c00 */
[----:B-1----:R-:W-:-:S02]  /*a580*/  FSEL R6, R5, 1, P1 ;  /* 0x3f80000005067808 */ /* 0x002fc40000800000 */
[----:B------:R-:W-:Y:S02]  /*a590*/  LOP3.LUT R5, R7, R8, RZ, 0xfc, !PT ;  /* 0x0000000807057212 */ /* 0x000fe400078efcff */
[----:B------:R-:W-:Y:S01]  /*a5a0*/  LOP3.LUT R212, R212, 0x30, RZ, 0xc0, !PT ;  /* 0x00000030d4d47812 */ /* 0x000fe200078ec0ff */
        /* <DEDUP_REMOVED lines=8> */
[----:B------:R-:W-:Y:S01]  /*a630*/  LOP3.LUT R6, R220, 0x40, RZ, 0xc0, !PT ;  /* 0x00000040dc067812 */ /* 0x000fe200078ec0ff */
[----:B------:R-:W1:Y:S01]  /*a640*/  @P0 LDC R25, c[0x0][0x458] ;  /* 0x00011600ff190b82 */ /* 0x000e620000000800 */
[----:B---3--:R-:W-:Y:S01]  /*a650*/  FSEL R4, R4, 1, P0 ;  /* 0x3f80000004047808 */ /* 0x008fe20000000000 */
[----:B------:R-:W3:Y:S01]  /*a660*/  @P0 MUFU.LG2 R3, R3 ;  /* 0x0000000300030308 */ /* 0x000ee20000000c00 */
[----:B------:R-:W-:Y:S01]  /*a670*/  LEA R5, R5, UR5, 0x2 ;  /* 0x0000000505057c11 */ /* 0x000fe2000f8e10ff */
[----:B-----5:R-:W-:Y:S01]  /*a680*/  @P1 FMUL.FTZ R29, R22, 0.69314718246459960938 ;  /* 0x3f317218161d1820 */ /* 0x020fe20000410000 */
[----:B------:R-:W-:Y:S01]  /*a690*/  LOP3.LUT R220, R220, 0x80, RZ, 0xc0, !PT ;  /* 0x00000080dcdc7812 */ /* 0x000fe200078ec0ff */
[C---:B------:R-:W-:Y:S01]  /*a6a0*/  FMUL.FTZ R146, R4.reuse, R146 ;  /* 0x0000009204927220 */ /* 0x040fe20000410000 */
[C---:B------:R-:W-:Y:S01]  /*a6b0*/  FMUL.FTZ R147, R4.reuse, R147 ;  /* 0x0000009304937220 */ /* 0x040fe20000410000 */
[C---:B------:R-:W-:Y:S01]  /*a6c0*/  FMUL.FTZ R142, R4.reuse, R142 ;  /* 0x0000008e048e7220 */ /* 0x040fe20000410000 */
[C---:B------:R-:W-:Y:S01]  /*a6d0*/  IADD3 R7, PT, PT, R5.reuse, -R220, RZ ;  /* 0x800000dc05077210 */ /* 0x040fe20007ffe0ff */
[C---:B------:R-:W-:Y:S01]  /*a6e0*/  FMUL.FTZ R143, R4.reuse, R143 ;  /* 0x0000008f048f7220 */ /* 0x040fe20000410000 */
[C---:B------:R-:W-:Y:S01]  /*a6f0*/  FMUL.FTZ R138, R4.reuse, R138 ;  /* 0x0000008a048a7220 */ /* 0x040fe20000410000 */
[C---:B------:R-:W-:Y:S01]  /*a700*/  FMUL.FTZ R139, R4.reuse, R139 ;  /* 0x0000008b048b7220 */ /* 0x040fe20000410000 */
[C---:B------:R-:W-:Y:S01]  /*a710*/  FMUL.FTZ R134, R4.reuse, R134 ;  /* 0x0000008604867220 */ /* 0x040fe20000410000 */
[----:B------:R-:W-:Y:S01]  /*a720*/  FMUL.FTZ R135, R4, R135 ;  /* 0x0000008704877220 */ /* 0x000fe20000410000 */
[----:B------:R-:W-:Y:S01]  /*a730*/  IADD3 R4, PT, PT, R5, -R6, RZ ;  /* 0x8000000605047210 */ /* 0x000fe20007ffe0ff */
[----:B------:R1:W-:Y:S01]  /*a740*/  STS.64 [R5], R144 ;  /* 0x0000009005007388 */ /* 0x0003e20000000a00 */
[----:B------:R-:W-:Y:S01]  /*a750*/  IADD3 R28, PT, PT, -R6, R7, RZ ;  /* 0x00000007061c7210 */ /* 0x000fe20007ffe1ff */
[----:B------:R-:W5:Y:S01]  /*a760*/  S2UR UR5, SR_CTAID.X ;  /* 0x00000000000579c3 */ /* 0x000f620000002500 */
[----:B---3--:R-:W-:Y:S01]  /*a770*/  @P0 FMUL.FTZ R3, R3, 0.69314718246459960938 ;  /* 0x3f31721803030820 */ /* 0x008fe20000410000 */
[----:B------:R3:W-:Y:S01]  /*a780*/  STS.64 [R5+0x400], R146 ;  /* 0x0004009205007388 */ /* 0x0007e20000000a00 */
[----:B------:R-:W-:Y:S01]  /*a790*/  MOV R24, 0xff800000 ;  /* 0xff80000000187802 */ /* 0x000fe20000000f00 */
[----:B----4-:R-:W-:Y:S01]  /*a7a0*/  @P1 FFMA.FTZ R24, R2, R27, R29 ;  /* 0x0000001b02181223 */ /* 0x010fe2000001001d */
[----:B------:R-:W-:Y:S01]  /*a7b0*/  LOP3.LUT R209, R212, 0x7, R209, 0xf8, !PT ;  /* 0x00000007d4d17812 */ /* 0x000fe200078ef8d1 */
[----:B------:R3:W-:Y:S01]  /*a7c0*/  STS.64 [R4+0x20], R140 ;  /* 0x0000208c04007388 */ /* 0x0007e20000000a00 */
[----:B-1----:R-:W-:-:S03]  /*a7d0*/  @P0 FFMA.FTZ R23, R0, R25, R3 ;  /* 0x0000001900170223 */ /* 0x002fc60000010003 */
[----:B------:R3:W-:Y:S04]  /*a7e0*/  STS.64 [R4+0x420], R142 ;  /* 0x0004208e04007388 */ /* 0x0007e80000000a00 */
[----:B------:R3:W-:Y:S04]  /*a7f0*/  STS.64 [R7+0x40], R136 ;  /* 0x0000408807007388 */ /* 0x0007e80000000a00 */
[----:B------:R3:W-:Y:S04]  /*a800*/  STS.64 [R7+0x440], R138 ;  /* 0x0004408a07007388 */ /* 0x0007e80000000a00 */
[----:B------:R3:W-:Y:S01]  /*a810*/  STS.64 [R28+0x60], R132 ;  /* 0x000060841c007388 */ /* 0x0007e20000000a00 */
[----:B-----5:R-:W-:-:S03]  /*a820*/  USHF.L.U32 UR6, UR5, 0x6, URZ ;  /* 0x0000000605067899 */ /* 0x020fc600080006ff */
[----:B------:R3:W-:Y:S01]  /*a830*/  STS.64 [R28+0x460], R134 ;  /* 0x000460861c007388 */ /* 0x0007e20000000a00 */
[----:B------:R-:W-:Y:S02]  /*a840*/  BAR.SYNC.DEFER_BLOCKING 0x0 ;  /* 0x0000000000007b1d */ /* 0x000fe40000010000 */
[----:B------:R-:W-:-:S04]  /*a850*/  IMAD R20, R20, R21, UR6 ;  /* 0x0000000614147e24 */ /* 0x000fc8000f8e0215 */
[----:B--2---:R-:W-:Y:S01]  /*a860*/  IMAD R0, R20, UR4, RZ ;  /* 0x0000000414007c24 */ /* 0x004fe2000f8e02ff */
[----:B------:R3:W1:Y:S04]  /*a870*/  LDS.128 R16, [R26] ;  /* 0x000000001a107984 */ /* 0x0006680000000c00 */
[----:B------:R3:W2:Y:S04]  /*a880*/  LDS.128 R12, [R26+0x800] ;  /* 0x000800001a0c7984 */ /* 0x0006a80000000c00 */
[----:B------:R3:W4:Y:S04]  /*a890*/  LDS.128 R8, [R26+0x1000] ;  /* 0x001000001a087984 */ /* 0x0007280000000c00 */
[----:B------:R3:W1:Y:S01]  /*a8a0*/  LDS.128 R4, [R26+0x1800] ;  /* 0x001800001a047984 */ /* 0x0006620000000c00 */
[----:B------:R-:W-:Y:S05]  /*a8b0*/  @P2 BRA `(.L_x_1375) ;  /* 0x00000000002c2947 */ /* 0x000fea0003800000 */
[----:B------:R-:W5:Y:S01]  /*a8c0*/  LDCU.64 UR4, c[0x0][0x428] ;  /* 0x00008500ff0477ac */ /* 0x000f620008000a00 */
[----:B------:R-:W-:Y:S01]  /*a8d0*/  VIADD R2, R21, -UR6 ;  /* 0x8000000615027c36 */ /* 0x000fe20008000000 */
[----:B------:R-:W-:Y:S01]  /*a8e0*/  IADD3 R3, P0, PT, R20, R209, RZ ;  /* 0x000000d114037210 */ /* 0x000fe20007f1e0ff */
[----:B------:R-:W-:-:S03]  /*a8f0*/  VIADD R21, R209, 0x8 ;  /* 0x00000008d1157836 */ /* 0x000fc60000000000 */
[-C--:B------:R-:W-:Y:S02]  /*a900*/  ISETP.GE.AND P2, PT, R209, R2.reuse, PT ;  /* 0x00000002d100720c */ /* 0x080fe40003f46270 */
[----:B------:R-:W-:Y:S02]  /*a910*/  ISETP.GE.AND P1, PT, R21, R2, PT ;  /* 0x000000021500720c */ /* 0x000fe40003f26270 */
[----:B------:R-:W-:Y:S02]  /*a920*/  LEA.HI.X.SX32 R20, R20, RZ, 0x1, P0 ;  /* 0x000000ff14147211 */ /* 0x000fe400000f0eff */
[----:B-----5:R-:W-:-:S04]  /*a930*/  LEA R2, P0, R3, UR4, 0x2 ;  /* 0x0000000403027c11 */ /* 0x020fc8000f8010ff */
[----:B------:R-:W-:-:S05]  /*a940*/  LEA.HI.X R3, R3, UR5, R20, 0x2, P0 ;  /* 0x0000000503037c11 */ /* 0x000fca00080f1414 */
[----:B------:R1:W-:Y:S04]  /*a950*/  @!P2 STG.E desc[UR24][R2.64], R24 ;  /* 0x000000180200a986 */ /* 0x0003e8000c101918 */
[----:B------:R1:W-:Y:S02]  /*a960*/  @!P1 STG.E desc[UR24][R2.64+0x20], R23 ;  /* 0x0000201702009986 */ /* 0x0003e4000c101918 */
.L_x_1375:
[----:B------:R-:W-:Y:S05]  /*a970*/  BSYNC.RECONVERGENT B0 ;  /* 0x0000000000007941 */ /* 0x000fea0003800200 */
.L_x_1374:
[----:B------:R-:W5:Y:S01]  /*a980*/  LDCU.64 UR4, c[0x0][0x3f8] ;  /* 0x00007f00ff0477ac */ /* 0x000f620008000a00 */
[----:B-1----:R-:W-:-:S04]  /*a990*/  LOP3.LUT R3, R208, 0xffc, RZ, 0xc0, !PT ;  /* 0x00000ffcd0037812 */ /* 0x002fc800078ec0ff */
[----:B------:R-:W-:-:S04]  /*a9a0*/  IADD3 R2, P0, PT, R0, R3, RZ ;  /* 0x0000000300027210 */ /* 0x000fc80007f1e0ff */
[----:B------:R-:W-:Y:S02]  /*a9b0*/  LEA.HI.X.SX32 R3, R0, RZ, 0x1, P0 ;  /* 0x000000ff00037211 */ /* 0x000fe400000f0eff */
[----:B-----5:R-:W-:-:S04]  /*a9c0*/  LEA R20, P0, R2, UR4, 0x2 ;  /* 0x0000000402147c11 */ /* 0x020fc8000f8010ff */
[----:B------:R-:W-:-:S05]  /*a9d0*/  LEA.HI.X R21, R2, UR5, R3, 0x2, P0 ;  /* 0x0000000502157c11 */ /* 0x000fca00080f1403 */
[----:B------:R-:W-:Y:S04]  /*a9e0*/  STG.E.128 desc[UR24][R20.64], R16 ;  /* 0x0000001014007986 */ /* 0x000fe8000c101d18 */
[----:B--2---:R-:W-:Y:S04]  /*a9f0*/  STG.E.128 desc[UR24][R20.64+0x800], R12 ;  /* 0x0008000c14007986 */ /* 0x004fe8000c101d18 */
[----:B----4-:R-:W-:Y:S04]  /*aa00*/  STG.E.128 desc[UR24][R20.64+0x1000], R8 ;  /* 0x0010000814007986 */ /* 0x010fe8000c101d18 */
[----:B------:R-:W-:Y:S01]  /*aa10*/  STG.E.128 desc[UR24][R20.64+0x1800], R4 ;  /* 0x0018000414007986 */ /* 0x000fe2000c101d18 */
[----:B------:R-:W-:Y:S05]  /*aa20*/  EXIT ;  /* 0x000000000000794d */ /* 0x000fea0003800000 */
.L_x_1376:
        /* <DEDUP_REMOVED lines=13> */
.L_x_4884:


//--------------------- .text._ZN5flash24flash_fwd_splitkv_kernelI23Flash_fwd_kernel_traitsILi32ELi64ELi256ELi4ELb0ELb0EN7cutlass10bfloat16_tE19Flash_kernel_traitsILi32ELi64ELi256ELi4ES3_EELb1ELb0ELb0ELb1ELb1ELb1ELb1ELb0EEEvNS_16Flash_fwd_paramsE --------------------------
	.section	.text._ZN5flash24flash_fwd_splitkv_kernelI23Flash_fwd_kernel_traitsILi32ELi64ELi256ELi4ELb0ELb0EN7cutlass10bfloat16_tE19Flash_kernel_traitsILi32ELi64ELi256ELi4ES3_EELb1ELb0ELb0ELb1ELb1ELb1ELb1ELb0EEEvNS_16Flash_fwd_paramsE,"ax",@progbits
	.align	128
        .global         _ZN5flash24flash_fwd_splitkv_kernelI23Flash_fwd_kernel_traitsILi32ELi64ELi256ELi4ELb0ELb0EN7cutlass10bfloat16_tE19Flash_kernel_traitsILi32ELi64ELi256ELi4ES3_EELb1ELb0ELb0ELb1ELb1ELb1ELb1ELb0EEEvNS_16Flash_fwd_paramsE
        .type           _ZN5flash24flash_fwd_splitkv_kernelI23Flash_fwd_kernel_traitsILi32ELi64ELi256ELi4ELb0ELb0EN7cutlass10bfloat16_tE19Flash_kernel_traitsILi32ELi64ELi256ELi4ES3_EELb1ELb0ELb0ELb1ELb1ELb1ELb1ELb0EEEvNS_16Flash_fwd_paramsE,@function
        .size           _ZN5flash24flash_fwd_splitkv_kernelI23Flash_fwd_kernel_traitsILi32ELi64ELi256ELi4ELb0ELb0EN7cutlass10bfloat16_tE19Flash_kernel_traitsILi32ELi64ELi256ELi4ES3_EELb1ELb0ELb0ELb1ELb1ELb1ELb1ELb0EEEvNS_16Flash_fwd_paramsE,(.L_x_4885 - _ZN5flash24flash_fwd_splitkv_kernelI23Flash_fwd_kernel_traitsILi32ELi64ELi256ELi4ELb0ELb0EN7cutlass10bfloat16_tE19Flash_kernel_traitsILi32ELi64ELi256ELi4ES3_EELb1ELb0ELb0ELb1ELb1ELb1ELb1ELb0EEEvNS_16Flash_fwd_paramsE)
        .other          _ZN5flash24flash_fwd_splitkv_kernelI23Flash_fwd_kernel_traitsILi32ELi64ELi256ELi4ELb0ELb0EN7cutlass10bfloat16_tE19Flash_kernel_traitsILi32ELi64ELi256ELi4ES3_EELb1ELb0ELb0ELb1ELb1ELb1ELb1ELb0EEEvNS_16Flash_fwd_paramsE,@"STO_CUDA_ENTRY STV_DEFAULT"
_ZN5flash24flash_fwd_splitkv_kernelI23Flash_fwd_kernel_traitsILi32ELi64ELi256ELi4ELb0ELb0EN7cutlass10bfloat16_tE19Flash_kernel_traitsILi32ELi64ELi256ELi4ES3_EELb1ELb0ELb0ELb1ELb1ELb1ELb1ELb0EEEvNS_16Flash_fwd_paramsE:
.text._ZN5flash24flash_fwd_splitkv_kernelI23Flash_fwd_kernel_traitsILi32ELi64ELi256ELi4ELb0ELb0EN7cutlass10bfloat16_tE19Flash_kernel_traitsILi32ELi64ELi256ELi4ES3_EELb1ELb0ELb0ELb1ELb1ELb1ELb1ELb0EEEvNS_16Flash_fwd_paramsE:
        /* <DEDUP_REMOVED lines=20> */
[----:B--2---:R-:W-:-:S04]  /*0140*/  IMAD.MOV R6, RZ, RZ, -R7 ;  /* 0x000000ffff067224 */ /* 0x004fc800078e0a07 */
[----:B------:R-:W-:Y:S01]  /*0150*/  IMAD R8, R6, R0, RZ ;  /* 0x0000000006087224 */ /* 0x000fe200078e02ff */
[----:B------:R-:W-:-:S05]  /*0160*/  MOV R6, RZ ;  /* 0x000000ff00067202 */ /* 0x000fca0000000f00 */
        /* <DEDUP_REMOVED lines=22> */
[----:B-1----:R-:W1:Y:S08]  /*02d0*/  LDC R2, c[0x0][0x438] ;  /* 0x00010e00ff027b82 */ /* 0x002e700000000800 */
[----:B------:R-:W4:Y:S01]  /*02e0*/  LDC R41, c[0x0][0x508] ;  /* 0x00014200ff297b82 */ /* 0x000f220000000800 */
[----:B--2---:R-:W-:-:S02]  /*02f0*/  IABS R9, R7 ;  /* 0x0000000700097213 */ /* 0x004fc40000000000 */
[----:B------:R-:W-:Y:S02]  /*0300*/  IABS R10, R7 ;  /* 0x00000007000a7213 */ /* 0x000fe40000000000 */
[----:B------:R-:W2:Y:S03]  /*0310*/  I2F.RP R4, R9 ;  /* 0x0000000900047306 */ /* 0x000ea60000209400 */
[----:B------:R-:W-:Y:S02]  /*0320*/  IMAD.MOV R10, RZ, RZ, -R10 ;  /* 0x000000ffff0a7224 */ /* 0x000fe400078e0a0a */
[----:B-1----:R-:W-:-:S05]  /*0330*/  VIADD R2, R2, 0xff ;  /* 0x000000ff02027836 */ /* 0x002fca0000000000 */
[----:B------:R-:W-:-:S04]  /*0340*/  SHF.R.S32.HI R11, RZ, 0x1f, R2 ;  /* 0x0000001fff0b7819 */ /* 0x000fc80000011402 */
[----:B------:R-:W-:Y:S01]  /*0350*/  LEA.HI R11, R11, R2, RZ, 0x8 ;  /* 0x000000020b0b7211 */ /* 0x000fe200078f40ff */
[----:B--2---:R-:W1:Y:S03]  /*0360*/  MUFU.RCP R4, R4 ;  /* 0x0000000400047308 */ /* 0x004e660000001000 */
[----:B------:R-:W-:-:S05]  /*0370*/  LEA.HI.SX32 R11, R11, R7, 0x18 ;  /* 0x000000070b0b7211 */ /* 0x000fca00078fc2ff */
[----:B------:R-:W-:-:S05]  /*0380*/  VIADD R11, R11, 0xffffffff ;  /* 0xffffffff0b0b7836 */ /* 0x000fca0000000000 */
[----:B------:R-:W-:Y:S02]  /*0390*/  IABS R2, R11 ;  /* 0x0000000b00027213 */ /* 0x000fe40000000000 */
[----:B------:R-:W-:Y:S01]  /*03a0*/  LOP3.LUT R11, R11, R7, RZ, 0x3c, !PT ;  /* 0x000000070b0b7212 */ /* 0x000fe200078e3cff */
[----:B-1----:R-:W-:-:S04]  /*03b0*/  VIADD R4, R4, 0xffffffe ;  /* 0x0ffffffe04047836 */ /* 0x002fc80000000000 */
[----:B------:R-:W1:Y:S02]  /*03c0*/  F2I.FTZ.U32.TRUNC.NTZ R5, R4 ;  /* 0x0000000400057305 */ /* 0x000e64000021f000 */
[----:B-1----:R-:W-:Y:S02]  /*03d0*/  IMAD.MOV R8, RZ, RZ, -R5 ;  /* 0x000000ffff087224 */ /* 0x002fe400078e0a05 */
[----:B------:R-:W-:Y:S02]  /*03e0*/  IMAD.MOV.U32 R4, RZ, RZ, RZ ;  /* 0x000000ffff047224 */ /* 0x000fe400078e00ff */
[----:B------:R-:W-:-:S04]  /*03f0*/  IMAD R8, R8, R9, RZ ;  /* 0x0000000908087224 */ /* 0x000fc800078e02ff */
[----:B------:R-:W-:Y:S02]  /*0400*/  IMAD.HI.U32 R8, R5, R8, R4 ;  /* 0x0000000805087227 */ /* 0x000fe400078e0004 */
[----:B------:R-:W1:Y:S04]  /*0410*/  @!P0 LDC.64 R4, c[0x0][0x488] ;  /* 0x00012200ff048b82 */ /* 0x000e680000000a00 */
[----:B------:R-:W-:-:S04]  /*0420*/  IMAD.HI.U32 R8, R8, R2, RZ ;  /* 0x0000000208087227 */ /* 0x000fc800078e00ff */
[----:B------:R-:W-:Y:S02]  /*0430*/  IMAD R10, R8, R10, R2 ;  /* 0x0000000a080a7224 */ /* 0x000fe400078e0202 */
[----:B------:R-:W2:Y:S03]  /*0440*/  @!P0 LDC.64 R2, c[0x0][0x438] ;  /* 0x00010e00ff028b82 */ /* 0x000ea60000000a00 */
[----:B------:R-:W-:Y:S02]  /*0450*/  ISETP.GT.U32.AND P2, PT, R9, R10, PT ;  /* 0x0000000a0900720c */ /* 0x000fe40003f44070 */
[----:B-1----:R-:W-:Y:S02]  /*0460*/  @!P0 ISETP.NE.U32.AND P1, PT, R4, RZ, PT ;  /* 0x000000ff0400820c */ /* 0x002fe40003f25070 */
[----:B------:R-:W1:Y:S09]  /*0470*/  S2R R4, SR_CTAID.Y ;  /* 0x0000000000047919 */ /* 0x000e720000002600 */
[----:B------:R-:W-:Y:S01]  /*0480*/  @!P2 IMAD.IADD R10, R10, 0x1, -R9 ;  /* 0x000000010a0aa824 */ /* 0x000fe200078e0a09 */
[----:B------:R-:W-:Y:S01]  /*0490*/  @!P0 ISETP.NE.AND.EX P1, PT, R5, RZ, PT, P1 ;  /* 0x000000ff0500820c */ /* 0x000fe20003f25310 */
[----:B------:R-:W-:-:S03]  /*04a0*/  @!P2 VIADD R8, R8, 0x1 ;  /* 0x000000010808a836 */ /* 0x000fc60000000000 */
[----:B------:R-:W-:Y:S02]  /*04b0*/  ISETP.GE.U32.AND P3, PT, R10, R9, PT ;  /* 0x000000090a00720c */ /* 0x000fe40003f66070 */
[----:B--2---:R-:W-:Y:S02]  /*04c0*/  @!P0 SEL R3, R3, RZ, P1 ;  /* 0x000000ff03038207 */ /* 0x004fe40000800000 */
        /* <DEDUP_REMOVED lines=8> */
[----:B----4-:R-:W-:Y:S02]  /*0550*/  IADD3 R3, PT, PT, R3, 0x40, R41 ;  /* 0x0000004003037810 */ /* 0x010fe40007ffe029 */
        /* <DEDUP_REMOVED lines=10> */
[----:B---3--:R-:W-:Y:S05]  /*0600*/  @!P0 BRA `(.L_x_1377) ;  /* 0x0000000000ac8947 */ /* 0x008fea0003800000 */
[----:B------:R-:W1:Y:S01]  /*0610*/  LDC R2, c[0x0][0x430] ;  /* 0x00010c00ff027b82 */ /* 0x000e620000000800 */
[----:B------:R-:W2:Y:S01]  /*0620*/  LDCU UR8, c[0x0][0x44c] ;  /* 0x00008980ff0877ac */ /* 0x000ea20008000800 */
[----:B------:R-:W3:Y:S01]  /*0630*/  LDCU.64 UR4, c[0x0][0x428] ;  /* 0x00008500ff0477ac */ /* 0x000ee20008000a00 */
[----:B------:R-:W4:Y:S01]  /*0640*/  LDCU.64 UR6, c[0x0][0x3f8] ;  /* 0x00007f00ff0677ac */ /* 0x000f220008000a00 */
[----:B-1----:R-:W-:Y:S01]  /*0650*/  IMAD R4, R4, R2, R175 ;  /* 0x0000000204047224 */ /* 0x002fe200078e02af */
[----:B------:R-:W-:-:S03]  /*0660*/  SHF.R.U32.HI R2, RZ, 0x3, R151 ;  /* 0x00000003ff027819 */ /* 0x000fc60000011697 */
[----:B------:R-:W-:Y:S01]  /*0670*/  IMAD R6, R4, R0, R6 ;  /* 0x0000000004067224 */ /* 0x000fe200078e0206 */
[----:B------:R-:W-:Y:S01]  /*0680*/  IADD3 R0, PT, PT, -R36, UR22, RZ ;  /* 0x0000001624007c10 */ /* 0x000fe2000fffe1ff */
[----:B------:R-:W-:Y:S01]  /*0690*/  VIADD R3, R2, 0x20 ;  /* 0x0000002002037836 */ /* 0x000fe20000000000 */
[----:B------:R-:W-:Y:S01]  /*06a0*/  LOP3.LUT P4, R4, R151, 0x7, RZ, 0xc0, !PT ;  /* 0x0000000797047812 */ /* 0x000fe2000788c0ff */
[----:B------:R-:W-:Y:S02]  /*06b0*/  IMAD R6, R6, UR22, R36 ;  /* 0x0000001606067c24 */ /* 0x000fe4000f8e0224 */
[----:B------:R-:W-:Y:S01]  /*06c0*/  VIADD R5, R2, 0x10 ;  /* 0x0000001002057836 */ /* 0x000fe20000000000 */
[----:B------:R-:W-:Y:S02]  /*06d0*/  ISETP.GE.AND P2, PT, R3, R0, PT ;  /* 0x000000000300720c */ /* 0x000fe40003f46270 */
[C---:B------:R-:W-:Y:S02]  /*06e0*/  IADD3 R3, P0, PT, R6.reuse, R2, RZ ;  /* 0x0000000206037210 */ /* 0x040fe40007f1e0ff */
[-C--:B------:R-:W-:Y:S01]  /*06f0*/  ISETP.GE.AND P3, PT, R5, R0.reuse, PT ;  /* 0x000000000500720c */ /* 0x080fe20003f66270 */
[----:B--2---:R-:W-:Y:S01]  /*0700*/  IMAD R5, R6, UR8, RZ ;  /* 0x0000000806057c24 */ /* 0x004fe2000f8e02ff */
[C---:B------:R-:W-:Y:S01]  /*0710*/  ISETP.GE.OR P4, PT, R2.reuse, R0, P4 ;  /* 0x000000000200720c */ /* 0x040fe20002786670 */
[----:B------:R-:W-:Y:S01]  /*0720*/  VIADD R2, R2, 0x30 ;  /* 0x0000003002027836 */ /* 0x000fe20000000000 */
[----:B------:R-:W-:-:S02]  /*0730*/  LEA.HI.X.SX32 R6, R6, RZ, 0x1, P0 ;  /* 0x000000ff06067211 */ /* 0x000fc400000f0eff */
[C---:B---3--:R-:W-:Y:S02]  /*0740*/  LEA R8, P0, R3.reuse, UR4, 0x2 ;  /* 0x0000000403087c11 */ /* 0x048fe4000f8010ff */
[C---:B------:R-:W-:Y:S02]  /*0750*/  ISETP.NE.OR P3, PT, R4.reuse, RZ, P3 ;  /* 0x000000ff0400720c */ /* 0x040fe40001f65670 */
[----:B------:R-:W-:Y:S02]  /*0760*/  ISETP.NE.OR P2, PT, R4, RZ, P2 ;  /* 0x000000ff0400720c */ /* 0x000fe40001745670 */
[----:B------:R-:W-:Y:S02]  /*0770*/  LEA.HI.X R9, R3, UR5, R6, 0x2, P0 ;  /* 0x0000000503097c11 */ /* 0x000fe400080f1406 */
[----:B------:R-:W-:Y:S01]  /*0780*/  ISETP.GE.AND P0, PT, R2, R0, PT ;  /* 0x000000000200720c */ /* 0x000fe20003f06270 */
[----:B------:R-:W-:Y:S01]  /*0790*/  @!P4 IMAD.MOV.U32 R6, RZ, RZ, -0x800000 ;  /* 0xff800000ff06c424 */ /* 0x000fe200078e00ff */
[----:B------:R-:W-:-:S02]  /*07a0*/  LEA R151, P1, R151, R5, 0x2 ;  /* 0x0000000597977211 */ /* 0x000fc400078210ff */
[----:B------:R-:W-:Y:S02]  /*07b0*/  ISETP.NE.OR P0, PT, R4, RZ, P0 ;  /* 0x000000ff0400720c */ /* 0x000fe40000705670 */
[----:B------:R-:W-:Y:S02]  /*07c0*/  LEA.HI.X.SX32 R5, R5, RZ, 0x1, P1 ;  /* 0x000000ff05057211 */ /* 0x000fe400008f0eff */
[----:B----4-:R-:W-:Y:S01]  /*07d0*/  LEA R10, P1, R151, UR6, 0x2 ;  /* 0x00000006970a7c11 */ /* 0x010fe2000f8210ff */
[----:B------:R-:W-:-:S03]  /*07e0*/  @!P2 IMAD.MOV.U32 R3, RZ, RZ, -0x800000 ;  /* 0xff800000ff03a424 */ /* 0x000fc600078e00ff */
[----:B------:R-:W-:Y:S01]  /*07f0*/  LEA.HI.X R11, R151, UR7, R5, 0x2, P1 ;  /* 0x00000007970b7c11 */ /* 0x000fe200088f1405 */
[----:B------:R-:W-:-:S04]  /*0800*/  @!P3 IMAD.MOV.U32 R5, RZ, RZ, -0x800000 ;  /* 0xff800000ff05b424 */ /* 0x000fc800078e00ff */
        /* <DEDUP_REMOVED lines=11> */
.L_x_1377:
        /* <DEDUP_REMOVED lines=8> */
.L_x_1378:
[----:B------:R-:W2:Y:S02]  /*0940*/  LDCU.64 UR18, c[0x0][0x4e0] ;  /* 0x00009c00ff1277ac */ /* 0x000ea40008000a00 */
[----:B--2---:R-:W-:-:S04]  /*0950*/  UISETP.NE.U32.AND UP0, UPT, UR18, URZ, UPT ;  /* 0x000000ff1200728c */ /* 0x004fc8000bf05070 */
[----:B------:R-:W-:-:S09]  /*0960*/  UISETP.NE.AND.EX UP0, UPT, UR19, URZ, UPT, UP0 ;  /* 0x000000ff1300728c */ /* 0x000fd2000bf05300 */
[----:B------:R-:W-:Y:S05]  /*0970*/  BRA.U !UP0, `(.L_x_1379) ;  /* 0x00000005088c7547 */ /* 0x000fea000b800000 */
[----:B------:R-:W2:Y:S01]  /*0980*/  LDC R5, c[0x0][0x4f0] ;  /* 0x00013c00ff057b82 */ /* 0x000ea20000000800 */
[----:B-1----:R-:W-:Y:S01]  /*0990*/  LEA R2, R37, 0xffffff00, 0x8 ;  /* 0xffffff0025027811 */ /* 0x002fe200078e40ff */
[----:B------:R-:W1:Y:S03]  /*09a0*/  LDCU.64 UR4, c[0x0][0x4e8] ;  /* 0x00009d00ff0477ac */ /* 0x000e660008000a00 */
[----:B------:R-:W-:Y:S01]  /*09b0*/  IABS R0, R2 ;  /* 0x0000000200007213 */ /* 0x000fe20000000000 */
[----:B------:R-:W3:Y:S01]  /*09c0*/  LDCU.64 UR8, c[0x0][0x3a8] ;  /* 0x00007500ff0877ac */ /* 0x000ee20008000a00 */
[----:B------:R-:W4:Y:S01]  /*09d0*/  LDCU.64 UR16, c[0x0][0x3a0] ;  /* 0x00007400ff1077ac */ /* 0x000f220008000a00 */
[----:B------:R-:W3:Y:S01]  /*09e0*/  LDCU.64 UR6, c[0x0][0x3c0] ;  /* 0x00007800ff0677ac */ /* 0x000ee20008000a00 */
        /* <DEDUP_REMOVED lines=21> */
[----:B------:R-:W-:Y:S01]  /*0b40*/  LOP3.LUT R0, R2, R5, RZ, 0x3c, !PT ;  /* 0x0000000502007212 */ /* 0x000fe200078e3cff */
[----:B------:R-:W2:Y:S03]  /*0b50*/  LDC R4, c[0x0][0x3e8] ;  /* 0x0000fa00ff047b82 */ /* 0x000ea60000000800 */
[----:B------:R-:W-:-:S07]  /*0b60*/  ISETP.GE.AND P1, PT, R0, RZ, PT ;  /* 0x000000ff0000720c */ /* 0x000fce0003f26270 */
[----:B------:R-:W-:Y:S01]  /*0b70*/  @P0 VIADD R7, R7, 0x1 ;  /* 0x0000000107070836 */ /* 0x000fe20000000000 */
[----:B------:R-:W-:-:S04]  /*0b80*/  LEA R70, P0, R8, UR18, 0x2 ;  /* 0x0000001208467c11 */ /* 0x000fc8000f8010ff */
[----:B------:R-:W-:Y:S02]  /*0b90*/  LEA.HI.X R69, R8, UR19, R69, 0x2, P0 ;  /* 0x0000001308457c11 */ /* 0x000fe400080f1445 */
[----:B------:R-:W-:Y:S02]  /*0ba0*/  @!P1 IADD3 R7, PT, PT, -R7, RZ, RZ ;  /* 0x000000ff07079210 */ /* 0x000fe40007ffe1ff */
[----:B------:R-:W-:Y:S01]  /*0bb0*/  @!P2 LOP3.LUT R7, RZ, R5, RZ, 0x33, !PT ;  /* 0x00000005ff07a212 */ /* 0x000fe200078e33ff */
[----:B------:R-:W-:Y:S01]  /*0bc0*/  IMAD.MOV.U32 R9, RZ, RZ, R69 ;  /* 0x000000ffff097224 */ /* 0x000fe200078e0045 */
[----:B------:R-:W-:-:S05]  /*0bd0*/  MOV R8, R70 ;  /* 0x0000004600087202 */ /* 0x000fca0000000f00 */
[----:B------:R-:W-:-:S06]  /*0be0*/  IMAD.WIDE R10, R7, 0x4, R8 ;  /* 0x00000004070a7825 */ /* 0x000fcc00078e0208 */
[----:B------:R-:W4:Y:S01]  /*0bf0*/  LDG.E R10, desc[UR24][R10.64] ;  /* 0x000000180a0a7981 */ /* 0x000f22000c1e1900 */
[----:B--2---:R-:W-:Y:S02]  /*0c00*/  IABS R0, R4 ;  /* 0x0000000400007213 */ /* 0x004fe40000000000 */
[----:B------:R-:W-:Y:S02]  /*0c10*/  IADD3 R7, PT, PT, -R7, RZ, RZ ;  /* 0x000000ff07077210 */ /* 0x000fe40007ffe1ff */
[----:B------:R-:W2:Y:S01]  /*0c20*/  I2F.RP R14, R0 ;  /* 0x00000000000e7306 */ /* 0x000ea20000209400 */
[----:B-1----:R-:W-:Y:S02]  /*0c30*/  MOV R32, UR4 ;  /* 0x0000000400207c02 */ /* 0x002fe40008000f00 */
[----:B------:R-:W-:Y:S01]  /*0c40*/  IMAD R2, R5, R7, R2 ;  /* 0x0000000705027224 */ /* 0x000fe200078e0202 */
[----:B------:R-:W-:-:S04]  /*0c50*/  MOV R33, UR5 ;  /* 0x0000000500217c02 */ /* 0x000fc80008000f00 */
[----:B--2---:R-:W1:Y:S02]  /*0c60*/  MUFU.RCP R14, R14 ;  /* 0x0000000e000e7308 */ /* 0x004e640000001000 */
[----:B-1----:R-:W-:-:S06]  /*0c70*/  IADD3 R14, PT, PT, R14, 0xffffffe, RZ ;  /* 0x0ffffffe0e0e7810 */ /* 0x002fcc0007ffe0ff */
[----:B------:R-:W1:Y:S02]  /*0c80*/  F2I.FTZ.U32.TRUNC.NTZ R15, R14 ;  /* 0x0000000e000f7305 */ /* 0x000e64000021f000 */
[----:B-1----:R-:W-:Y:S01]  /*0c90*/  IADD3 R3, PT, PT, RZ, -R15, RZ ;  /* 0x8000000fff037210 */ /* 0x002fe20007ffe0ff */
[----:B------:R-:W-:-:S04]  /*0ca0*/  IMAD.MOV.U32 R14, RZ, RZ, RZ ;  /* 0x000000ffff0e7224 */ /* 0x000fc800078e00ff */
[----:B------:R-:W-:Y:S01]  /*0cb0*/  IMAD R8, R3, R0, RZ ;  /* 0x0000000003087224 */ /* 0x000fe200078e02ff */
[----:B------:R-:W-:-:S03]  /*0cc0*/  IABS R3, R6 ;  /* 0x0000000600037213 */ /* 0x000fc60000000000 */
[----:B------:R-:W-:Y:S01]  /*0cd0*/  IMAD.HI.U32 R8, R15, R8, R14 ;  /* 0x000000080f087227 */ /* 0x000fe200078e000e */
[----:B------:R-:W-:-:S05]  /*0ce0*/  MOV R9, R3 ;  /* 0x0000000300097202 */ /* 0x000fca0000000f00 */
        /* <DEDUP_REMOVED lines=10> */
[----:B------:R-:W-:-:S05]  /*0d90*/  SHF.R.S32.HI R0, RZ, 0x1f, R2 ;  /* 0x0000001fff007819 */ /* 0x000fca0000011402 */
[----:B------:R-:W-:-:S06]  /*0da0*/  @P2 VIADD R3, R3, 0x1 ;  /* 0x0000000103032836 */ /* 0x000fcc0000000000 */
[----:B------:R-:W-:Y:S02]  /*0db0*/  @!P0 IADD3 R3, PT, PT, -R3, RZ, RZ ;  /* 0x000000ff03038210 */ /* 0x000fe40007ffe1ff */
[----:B------:R-:W-:Y:S01]  /*0dc0*/  @!P1 LOP3.LUT R3, RZ, R4, RZ, 0x33, !PT ;  /* 0x00000004ff039212 */ /* 0x000fe200078e33ff */
[C---:B------:R-:W-:Y:S02]  /*0dd0*/  IMAD R4, R0.reuse, R32, RZ ;  /* 0x0000002000047224 */ /* 0x040fe400078e02ff */
[----:B---3--:R-:W-:Y:S02]  /*0de0*/  IMAD R0, R0, UR6, RZ ;  /* 0x0000000600007c24 */ /* 0x008fe4000f8e02ff */
[C---:B------:R-:W-:Y:S02]  /*0df0*/  IMAD R4, R2.reuse, R33, R4 ;  /* 0x0000002102047224 */ /* 0x040fe400078e0204 */
[----:B------:R-:W-:Y:S01]  /*0e00*/  IMAD R0, R2, UR7, R0 ;  /* 0x0000000702007c24 */ /* 0x000fe2000f8e0200 */
[----:B----4-:R-:W-:Y:S01]  /*0e10*/  SHF.R.S32.HI R7, RZ, 0x1f, R10 ;  /* 0x0000001fff077819 */ /* 0x010fe2000001140a */
[----:B------:R-:W-:-:S04]  /*0e20*/  IMAD.WIDE.U32 R8, R10, UR8, RZ ;  /* 0x000000080a087c25 */ /* 0x000fc8000f8e00ff */
[C---:B------:R-:W-:Y:S02]  /*0e30*/  IMAD R5, R7.reuse, UR8, RZ ;  /* 0x0000000807057c24 */ /* 0x040fe4000f8e02ff */
[----:B------:R-:W-:Y:S02]  /*0e40*/  IMAD R7, R7, UR16, RZ ;  /* 0x0000001007077c24 */ /* 0x000fe4000f8e02ff */
[C---:B------:R-:W-:Y:S01]  /*0e50*/  IMAD R5, R10.reuse, UR9, R5 ;  /* 0x000000090a057c24 */ /* 0x040fe2000f8e0205 */
[----:B------:R-:W1:Y:S01]  /*0e60*/  LDCU.128 UR8, c[0x0][0x3d0] ;  /* 0x00007a00ff0877ac */ /* 0x000e620008000c00 */
[C---:B------:R-:W-:Y:S02]  /*0e70*/  IMAD R7, R10.reuse, UR17, R7 ;  /* 0x000000110a077c24 */ /* 0x040fe4000f8e0207 */
[----:B------:R-:W-:Y:S01]  /*0e80*/  IMAD.WIDE.U32 R10, R10, UR16, RZ ;  /* 0x000000100a0a7c25 */ /* 0x000fe2000f8e00ff */
[----:B------:R-:W-:-:S03]  /*0e90*/  IADD3 R9, PT, PT, R9, R5, RZ ;  /* 0x0000000509097210 */ /* 0x000fc60007ffe0ff */
[----:B------:R-:W-:Y:S02]  /*0ea0*/  IMAD.IADD R11, R11, 0x1, R7 ;  /* 0x000000010b0b7824 */ /* 0x000fe400078e0207 */
[----:B------:R-:W-:-:S04]  /*0eb0*/  IMAD.WIDE.U32 R8, R2, UR6, R8 ;  /* 0x0000000602087c25 */ /* 0x000fc8000f8e0008 */
[----:B------:R-:W-:Y:S01]  /*0ec0*/  IMAD.WIDE.U32 R10, R2, R32, R10 ;  /* 0x00000020020a7225 */ /* 0x000fe200078e000a */
[----:B------:R-:W-:Y:S02]  /*0ed0*/  SHF.R.S32.HI R2, RZ, 0x1f, R3 ;  /* 0x0000001fff027819 */ /* 0x000fe40000011403 */
[----:B------:R-:W-:Y:S01]  /*0ee0*/  IADD3 R9, PT, PT, R9, R0, RZ ;  /* 0x0000000009097210 */ /* 0x000fe20007ffe0ff */
[----:B------:R-:W-:Y:S01]  /*0ef0*/  IMAD.IADD R5, R11, 0x1, R4 ;  /* 0x000000010b057824 */ /* 0x000fe200078e0204 */
[----:B------:R-:W-:Y:S01]  /*0f00*/  MOV R4, R10 ;  /* 0x0000000a00047202 */ /* 0x000fe20000000f00 */
[C---:B-1----:R-:W-:Y:S02]  /*0f10*/  IMAD R0, R2.reuse, UR8, RZ ;  /* 0x0000000802007c24 */ /* 0x042fe4000f8e02ff */
[----:B------:R-:W-:Y:S02]  /*0f20*/  IMAD R2, R2, UR10, RZ ;  /* 0x0000000a02027c24 */ /* 0x000fe4000f8e02ff */
[----:B------:R-:W-:-:S04]  /*0f30*/  IMAD.WIDE.U32 R14, R3, UR8, R4 ;  /* 0x00000008030e7c25 */ /* 0x000fc8000f8e0004 */
[C---:B------:R-:W-:Y:S02]  /*0f40*/  IMAD R0, R3.reuse, UR9, R0 ;  /* 0x0000000903007c24 */ /* 0x040fe4000f8e0200 */
[C---:B------:R-:W-:Y:S02]  /*0f50*/  IMAD R4, R3.reuse, UR11, R2 ;  /* 0x0000000b03047c24 */ /* 0x040fe4000f8e0202 */
[----:B------:R-:W-:-:S04]  /*0f60*/  IMAD.WIDE.U32 R8, R3, UR10, R8 ;  /* 0x0000000a03087c25 */ /* 0x000fc8000f8e0008 */
[----:B------:R-:W-:Y:S01]  /*0f70*/  IMAD.IADD R2, R15, 0x1, R0 ;  /* 0x000000010f027824 */ /* 0x000fe200078e0200 */
[----:B------:R-:W-:Y:S02]  /*0f80*/  IADD3 R0, PT, PT, R9, R4, RZ ;  /* 0x0000000409007210 */ /* 0x000fe40007ffe0ff */
[----:B------:R-:W-:Y:S01]  /*0f90*/  MOV R10, R8 ;  /* 0x00000008000a7202 */ /* 0x000fe20000000f00 */
[----:B------:R-:W-:Y:S06]  /*0fa0*/  BRA `(.L_x_1380) ;  /* 0x00000004001c7947 */ /* 0x000fec0003800000 */
.L_x_1379:
[----:B------:R-:W2:Y:S01]  /*0fb0*/  LDC R7, c[0x0][0x3e8] ;  /* 0x0000fa00ff077b82 */ /* 0x000ea20000000800 */
[----:B------:R-:W-:Y:S01]  /*0fc0*/  IABS R8, R6 ;  /* 0x0000000600087213 */ /* 0x000fe20000000000 */
[----:B------:R-:W3:Y:S01]  /*0fd0*/  LDCU.64 UR6, c[0x0][0x3c0] ;  /* 0x00007800ff0677ac */ /* 0x000ee20008000a00 */
[----:B------:R-:W-:Y:S02]  /*0fe0*/  SHF.R.S32.HI R14, RZ, 0x1f, R16 ;  /* 0x0000001fff0e7819 */ /* 0x000fe40000011410 */
[----:B-----5:R-:W-:Y:S01]  /*0ff0*/  SHF.R.S32.HI R13, RZ, 0x1f, R4 ;  /* 0x0000001fff0d7819 */ /* 0x020fe20000011404 */
[----:B------:R-:W4:Y:S01]  /*1000*/  LDCU.64 UR16, c[0x0][0x3a0] ;  /* 0x00007400ff1077ac */ /* 0x000f220008000a00 */
[----:B------:R-:W-:Y:S01]  /*1010*/  MOV R70, RZ ;  /* 0x000000ff00467202 */ /* 0x000fe20000000f00 */
[----:B------:R-:W4:Y:S01]  /*1020*/  LDC.64 R32, c[0x0][0x3b8] ;  /* 0x0000ee00ff207b82 */ /* 0x000f220000000a00 */
[----:B------:R-:W-:Y:S01]  /*1030*/  MOV R69, RZ ;  /* 0x000000ff00457202 */ /* 0x000fe20000000f00 */
[----:B---3--:R-:W-:-:S02]  /*1040*/  IMAD R10, R14, UR6, RZ ;  /* 0x000000060e0a7c24 */ /* 0x008fc4000f8e02ff */
[----:B------:R-:W-:Y:S01]  /*1050*/  IMAD.WIDE.U32 R18, R16, UR6, RZ ;  /* 0x0000000610127c25 */ /* 0x000fe2000f8e00ff */
[----:B--2---:R-:W-:-:S03]  /*1060*/  IABS R9, R7 ;  /* 0x0000000700097213 */ /* 0x004fc60000000000 */
[----:B------:R-:W-:Y:S01]  /*1070*/  IMAD R10, R16, UR7, R10 ;  /* 0x00000007100a7c24 */ /* 0x000fe2000f8e020a */
[----:B-1----:R-:W1:Y:S04]  /*1080*/  I2F.RP R2, R9 ;  /* 0x0000000900027306 */ /* 0x002e680000209400 */
[----:B------:R-:W-:Y:S01]  /*1090*/  IADD3 R11, PT, PT, R19, R10, RZ ;  /* 0x0000000a130b7210 */ /* 0x000fe20007ffe0ff */
[----:B----4-:R-:W-:Y:S01]  /*10a0*/  IMAD R14, R14, R32, RZ ;  /* 0x000000200e0e7224 */ /* 0x010fe200078e02ff */
[----:B------:R-:W-:-:S03]  /*10b0*/  MOV R10, R18 ;  /* 0x00000012000a7202 */ /* 0x000fc60000000f00 */
[C---:B------:R-:W-:Y:S02]  /*10c0*/  IMAD R14, R16.reuse, R33, R14 ;  /* 0x00000021100e7224 */ /* 0x040fe400078e020e */
[----:B------:R-:W-:Y:S01]  /*10d0*/  IMAD.WIDE.U32 R16, R16, R32, RZ ;  /* 0x0000002010107225 */ /* 0x000fe200078e00ff */
[----:B-1----:R-:W1:Y:S04]  /*10e0*/  MUFU.RCP R2, R2 ;  /* 0x0000000200027308 */ /* 0x002e680000001000 */
[----:B------:R-:W-:Y:S02]  /*10f0*/  IADD3 R15, PT, PT, R17, R14, RZ ;  /* 0x0000000e110f7210 */ /* 0x000fe40007ffe0ff */
[----:B------:R-:W-:-:S05]  /*1100*/  MOV R14, R16 ;  /* 0x00000010000e7202 */ /* 0x000fca0000000f00 */
[----:B------:R-:W-:Y:S01]  /*1110*/  IMAD.WIDE.U32 R14, R4, UR16, R14 ;  /* 0x00000010040e7c25 */ /* 0x000fe2000f8e000e */
[----:B-1----:R-:W-:-:S04]  /*1120*/  IADD3 R2, PT, PT, R2, 0xffffffe, RZ ;  /* 0x0ffffffe02027810 */ /* 0x002fc80007ffe0ff */
[----:B------:R-:W1:Y:S02]  /*1130*/  F2I.FTZ.U32.TRUNC.NTZ R3, R2 ;  /* 0x0000000200037305 */ /* 0x000e64000021f000 */
[----:B-1----:R-:W-:Y:S02]  /*1140*/  IADD3 R0, PT, PT, RZ, -R3, RZ ;  /* 0x80000003ff007210 */ /* 0x002fe40007ffe0ff */
[----:B------:R-:W-:-:S03]  /*1150*/  MOV R2, RZ ;  /* 0x000000ff00027202 */ /* 0x000fc60000000f00 */
[----:B------:R-:W-:-:S04]  /*1160*/  IMAD R0, R0, R9, RZ ;  /* 0x0000000900007224 */ /* 0x000fc800078e02ff */
[----:B------:R-:W-:Y:S02]  /*1170*/  IMAD.HI.U32 R0, R3, R0, R2 ;  /* 0x0000000003007227 */ /* 0x000fe400078e0002 */
[----:B------:R-:W1:Y:S04]  /*1180*/  LDC.64 R2, c[0x0][0x3a8] ;  /* 0x0000ea00ff027b82 */ /* 0x000e680000000a00 */
[----:B------:R-:W-:-:S05]  /*1190*/  IMAD.HI.U32 R0, R0, R8, RZ ;  /* 0x0000000800007227 */ /* 0x000fca00078e00ff */
[----:B------:R-:W-:-:S05]  /*11a0*/  IADD3 R5, PT, PT, -R0, RZ, RZ ;  /* 0x000000ff00057210 */ /* 0x000fca0007ffe1ff */
[----:B------:R-:W-:-:S05]  /*11b0*/  IMAD R5, R9, R5, R8 ;  /* 0x0000000509057224 */ /* 0x000fca00078e0208 */
[----:B------:R-:W-:Y:S01]  /*11c0*/  ISETP.GT.U32.AND P0, PT, R9, R5, PT ;  /* 0x000000050900720c */ /* 0x000fe20003f04070 */
[CC--:B-1----:R-:W-:Y:S02]  /*11d0*/  IMAD R8, R13.reuse, R2.reuse, RZ ;  /* 0x000000020d087224 */ /* 0x0c2fe400078e02ff */
[----:B------:R-:W-:Y:S02]  /*11e0*/  IMAD R13, R13, UR16, RZ ;  /* 0x000000100d0d7c24 */ /* 0x000fe4000f8e02ff */
[----:B------:R-:W-:Y:S01]  /*11f0*/  IMAD R8, R4, R3, R8 ;  /* 0x0000000304087224 */ /* 0x000fe200078e0208 */
[----:B------:R-:W-:Y:S01]  /*1200*/  LOP3.LUT R3, R6, R7, RZ, 0x3c, !PT ;  /* 0x0000000706037212 */ /* 0x000fe200078e3cff */
[----:B------:R-:W-:Y:S01]  /*1210*/  IMAD.WIDE.U32 R16, R4, R2, R10 ;  /* 0x0000000204107225 */ /* 0x000fe200078e000a */
[----:B------:R-:W-:-:S05]  /*1220*/  LEA R10, R37, 0xffffff00, 0x8 ;  /* 0xffffff00250a7811 */ /* 0x000fca00078e40ff */
[-C--:B------:R-:W-:Y:S01]  /*1230*/  @!P0 IADD3 R5, PT, PT, R5, -R9.reuse, RZ ;  /* 0x8000000905058210 */ /* 0x080fe20007ffe0ff */
[----:B------:R-:W-:Y:S01]  /*1240*/  @!P0 VIADD R0, R0, 0x1 ;  /* 0x0000000100008836 */ /* 0x000fe20000000000 */
[----:B------:R-:W-:Y:S02]  /*1250*/  ISETP.GE.AND P1, PT, R3, RZ, PT ;  /* 0x000000ff0300720c */ /* 0x000fe40003f26270 */
[----:B------:R-:W-:Y:S01]  /*1260*/  ISETP.GE.U32.AND P2, PT, R5, R9, PT ;  /* 0x000000090500720c */ /* 0x000fe20003f46070 */
[----:B------:R-:W-:Y:S01]  /*1270*/  IMAD R9, R4, UR17, R13 ;  /* 0x0000001104097c24 */ /* 0x000fe2000f8e020d */
[----:B------:R-:W1:Y:S01]  /*1280*/  LDC.64 R2, c[0x0][0x3d8] ;  /* 0x0000f600ff027b82 */ /* 0x000e620000000a00 */
[----:B------:R-:W-:Y:S02]  /*1290*/  ISETP.NE.AND P0, PT, R7, RZ, PT ;  /* 0x000000ff0700720c */ /* 0x000fe40003f05270 */
[----:B------:R-:W-:Y:S02]  /*12a0*/  IADD3 R17, PT, PT, R17, R8, RZ ;  /* 0x0000000811117210 */ /* 0x000fe40007ffe0ff */
[----:B------:R-:W-:-:S02]  /*12b0*/  IADD3 R15, PT, PT, R15, R9, RZ ;  /* 0x000000090f0f7210 */ /* 0x000fc40007ffe0ff */
[----:B------:R-:W-:Y:S01]  /*12c0*/  SHF.R.S32.HI R9, RZ, 0x1f, R10 ;  /* 0x0000001fff097819 */ /* 0x000fe2000001140a */
[----:B------:R-:W2:Y:S01]  /*12d0*/  LDC.64 R4, c[0x0][0x3d0] ;  /* 0x0000f400ff047b82 */ /* 0x000ea20000000a00 */
[-C--:B------:R-:W-:Y:S02]  /*12e0*/  IMAD.WIDE.U32 R14, R10, R32.reuse, R14 ;  /* 0x000000200a0e7225 */ /* 0x080fe400078e000e */
[----:B------:R-:W-:Y:S02]  /*12f0*/  @P2 IADD3 R0, PT, PT, R0, 0x1, RZ ;  /* 0x0000000100002810 */ /* 0x000fe40007ffe0ff */
[C---:B------:R-:W-:Y:S02]  /*1300*/  IMAD R8, R9.reuse, UR6, RZ ;  /* 0x0000000609087c24 */ /* 0x040fe4000f8e02ff */
[----:B------:R-:W-:Y:S01]  /*1310*/  @!P1 IADD3 R0, PT, PT, -R0, RZ, RZ ;  /* 0x000000ff00009210 */ /* 0x000fe20007ffe1ff */
[----:B------:R-:W-:Y:S01]  /*1320*/  IMAD R9, R9, R32, RZ ;  /* 0x0000002009097224 */ /* 0x000fe200078e02ff */
[----:B------:R-:W-:Y:S01]  /*1330*/  @!P0 LOP3.LUT R0, RZ, R7, RZ, 0x33, !PT ;  /* 0x00000007ff008212 */ /* 0x000fe200078e33ff */
[----:B------:R-:W-:-:S02]  /*1340*/  IMAD R8, R10, UR7, R8 ;  /* 0x000000070a087c24 */ /* 0x000fc4000f8e0208 */
[C---:B------:R-:W-:Y:S01]  /*1350*/  IMAD R9, R10.reuse, R33, R9 ;  /* 0x000000210a097224 */ /* 0x040fe200078e0209 */
[----:B------:R-:W-:Y:S01]  /*1360*/  SHF.R.S32.HI R7, RZ, 0x1f, R0 ;  /* 0x0000001fff077819 */ /* 0x000fe20000011400 */
[----:B------:R-:W-:-:S04]  /*1370*/  IMAD.WIDE.U32 R10, R10, UR6, R16 ;  /* 0x000000060a0a7c25 */ /* 0x000fc8000f8e0010 */
[----:B------:R-:W-:Y:S01]  /*1380*/  IMAD.IADD R15, R15, 0x1, R9 ;  /* 0x000000010f0f7824 */ /* 0x000fe200078e0209 */
[----:B------:R-:W-:Y:S01]  /*1390*/  IADD3 R11, PT, PT, R11, R8, RZ ;  /* 0x000000080b0b7210 */ /* 0x000fe20007ffe0ff */
[C---:B--2---:R-:W-:Y:S02]  /*13a0*/  IMAD R8, R7.reuse, R4, RZ ;  /* 0x0000000407087224 */ /* 0x044fe400078e02ff */
[----:B-1----:R-:W-:Y:S02]  /*13b0*/  IMAD R7, R7, R2, RZ ;  /* 0x0000000207077224 */ /* 0x002fe400078e02ff */
[----:B------:R-:W-:-:S04]  /*13c0*/  IMAD.WIDE.U32 R14, R0, R4, R14 ;  /* 0x00000004000e7225 */ /* 0x000fc800078e000e */
[C---:B------:R-:W-:Y:S02]  /*13d0*/  IMAD R5, R0.reuse, R5, R8 ;  /* 0x0000000500057224 */ /* 0x040fe400078e0208 */
[----:B------:R-:W-:-:S03]  /*13e0*/  IMAD.WIDE.U32 R10, R0, R2, R10 ;  /* 0x00000002000a7225 */ /* 0x000fc600078e000a */
[----:B------:R-:W-:Y:S01]  /*13f0*/  IADD3 R2, PT, PT, R15, R5, RZ ;  /* 0x000000050f027210 */ /* 0x000fe20007ffe0ff */
[----:B------:R-:W-:-:S05]  /*1400*/  IMAD R0, R0, R3, R7 ;  /* 0x0000000300007224 */ /* 0x000fca00078e0207 */
[----:B------:R-:W-:-:S07]  /*1410*/  IADD3 R0, PT, PT, R11, R0, RZ ;  /* 0x000000000b007210 */ /* 0x000fce0007ffe0ff */
.L_x_1380:
[----:B------:R-:W1:Y:S01]  /*1420*/  LDCU.128 UR12, c[0x0][0x390] ;  /* 0x00007200ff0c77ac */ /* 0x000e620008000c00 */
[C---:B------:R-:W-:Y:S01]  /*1430*/  IMAD.SHL.U32 R174, R151.reuse, 0x8, RZ ;  /* 0x0000000897ae7824 */ /* 0x040fe200078e00ff */
[----:B------:R-:W-:Y:S01]  /*1440*/  LOP3.LUT R173, R151, 0x18, RZ, 0xc0, !PT ;  /* 0x0000001897ad7812 */ /* 0x000fe200078ec0ff */
[----:B------:R-:W-:Y:S01]  /*1450*/  IMAD.MOV.U32 R9, RZ, RZ, RZ ;  /* 0x000000ffff097224 */ /* 0x000fe200078e00ff */
[----:B------:R-:W2:Y:S01]  /*1460*/  LDCU.64 UR4, c[0x0][0x3b0] ;  /* 0x00007600ff0477ac */ /* 0x000ea20008000a00 */
[----:B------:R-:W-:Y:S01]  /*1470*/  SHF.R.S32.HI R3, RZ, 0x1f, R6 ;  /* 0x0000001fff037819 */ /* 0x000fe20000011406 */
[----:B------:R-:W3:Y:S01]  /*1480*/  S2UR UR23, SR_CgaCtaId ;  /* 0x00000000001779c3 */ /* 0x000ee20000008800 */
[C---:B------:R-:W-:Y:S01]  /*1490*/  LOP3.LUT R8, R174.reuse, 0x18, RZ, 0xc0, !PT ;  /* 0x00000018ae087812 */ /* 0x040fe200078ec0ff */
[----:B------:R-:W4:Y:S01]  /*14a0*/  LDCU.64 UR20, c[0x0][0x3c8] ;  /* 0x00007900ff1477ac */ /* 0x000f220008000a00 */
[----:B------:R-:W-:Y:S01]  /*14b0*/  LOP3.LUT R68, R174, 0xd8, RZ, 0xc0, !PT ;  /* 0x000000d8ae447812 */ /* 0x000fe200078ec0ff */
[----:B------:R-:W-:Y:S01]  /*14c0*/  IMAD.MOV.U32 R99, RZ, RZ, RZ ;  /* 0x000000ffff637224 */ /* 0x000fe200078e00ff */
[C---:B------:R-:W-:Y:S01]  /*14d0*/  IADD3 R14, P0, PT, R8.reuse, R14, RZ ;  /* 0x0000000e080e7210 */ /* 0x040fe20007f1e0ff */
[----:B------:R-:W5:Y:S01]  /*14e0*/  LDCU.128 UR8, c[0x0][0x380] ;  /* 0x00007000ff0877ac */ /* 0x000f620008000c00 */
[----:B------:R-:W-:Y:S01]  /*14f0*/  IADD3 R10, P2, PT, R8, R10, RZ ;  /* 0x0000000a080a7210 */ /* 0x000fe20007f5e0ff */
[----:B------:R-:W-:Y:S01]  /*1500*/  IMAD.SHL.U32 R67, R32, 0x40, RZ ;  /* 0x0000004020437824 */ /* 0x000fe200078e00ff */
[----:B------:R-:W-:Y:S01]  /*1510*/  LOP3.LUT R4, R174, 0x1f20, RZ, 0xc0, !PT ;  /* 0x00001f20ae047812 */ /* 0x000fe200078ec0ff */
[----:B------:R-:W-:Y:S01]  /*1520*/  IMAD.X R15, RZ, RZ, R2, P0 ;  /* 0x000000ffff0f7224 */ /* 0x000fe200000e0602 */
[----:B------:R-:W-:Y:S01]  /*1530*/  LOP3.LUT R68, R68, R173, RZ, 0x3c, !PT ;  /* 0x000000ad44447212 */ /* 0x000fe200078e3cff */
[----:B-1----:R-:W-:Y:S01]  /*1540*/  IMAD.WIDE.U32 R8, R175, UR14, R8 ;  /* 0x0000000eaf087c25 */ /* 0x002fe2000f8e0008 */
[----:B------:R-:W-:-:S02]  /*1550*/  SHF.R.U32.HI R98, RZ, 0x2, R151 ;  /* 0x00000002ff627819 */ /* 0x000fc40000011697 */
[----:B------:R-:W-:Y:S01]  /*1560*/  LOP3.LUT R68, R4, R68, RZ, 0xfc, !PT ;  /* 0x0000004404447212 */ /* 0x000fe200078efcff */
[----:B------:R-:W-:Y:S01]  /*1570*/  IMAD R5, R175, UR15, R9 ;  /* 0x0000000faf057c24 */ /* 0x000fe2000f8e0209 */
[----:B--2---:R-:W-:Y:S01]  /*1580*/  USHF.L.U32 UR15, UR4, 0x5, URZ ;  /* 0x00000005040f7899 */ /* 0x004fe200080006ff */
[----:B------:R-:W-:Y:S01]  /*1590*/  IMAD.MOV.U32 R4, RZ, RZ, R8 ;  /* 0x000000ffff047224 */ /* 0x000fe200078e0008 */
[----:B------:R-:W-:Y:S01]  /*15a0*/  USHF.L.U64.HI UR14, UR4, 0x5, UR5 ;  /* 0x00000005040e7899 */ /* 0x000fe20008010205 */
[----:B----4-:R-:W-:Y:S01]  /*15b0*/  IMAD R3, R3, UR20, RZ ;  /* 0x0000001403037c24 */ /* 0x010fe2000f8e02ff */
[----:B------:R-:W-:Y:S01]  /*15c0*/  SHF.L.U64.HI R2, R32, 0x6, R33 ;  /* 0x0000000620027819 */ /* 0x000fe20000010221 */
[----:B------:R-:W-:Y:S01]  /*15d0*/  IMAD.WIDE.U32 R12, R12, 0x40, R98 ;  /* 0x000000400c0c7825 */ /* 0x000fe200078e0062 */
[----:B------:R-:W-:-:S03]  /*15e0*/  SHF.R.U32.HI R166, RZ, 0x1, R151 ;  /* 0x00000001ffa67819 */ /* 0x000fc60000011697 */
[C---:B------:R-:W-:Y:S02]  /*15f0*/  IMAD R8, R6.reuse, UR21, R3 ;  /* 0x0000001506087c24 */ /* 0x040fe4000f8e0203 */
        /* <DEDUP_REMOVED lines=10> */
[----:B------:R-:W-:Y:S01]  /*16a0*/  IMAD.MOV.U32 R8, RZ, RZ, R4 ;  /* 0x000000ffff087224 */ /* 0x000fe200078e0004 */
[----:B------:R-:W-:Y:S01]  /*16b0*/  IADD3 R4, P0, PT, R4, R6, RZ ;  /* 0x0000000604047210 */ /* 0x000fe20007f1e0ff */
[C---:B------:R-:W-:Y:S01]  /*16c0*/  IMAD R3, R12.reuse, UR5, R3 ;  /* 0x000000050c037c24 */ /* 0x040fe2000f8e0203 */
[----:B------:R-:W-:Y:S01]  /*16d0*/  UMOV UR5, 0x400 ;  /* 0x0000040000057882 */ /* 0x000fe20000000000 */
[----:B------:R-:W-:Y:S01]  /*16e0*/  IMAD.WIDE.U32 R12, R12, UR4, R8 ;  /* 0x000000040c0c7c25 */ /* 0x000fe2000f8e0008 */
[----:B---3--:R-:W-:Y:S02]  /*16f0*/  ULEA UR5, UR23, UR5, 0x18 ;  /* 0x0000000517057291 */ /* 0x008fe4000f8ec0ff */
[----:B------:R-:W-:Y:S01]  /*1700*/  USHF.L.U32 UR4, UR6, 0x6, URZ ;  /* 0x0000000606047899 */ /* 0x000fe200080006ff */
[----:B------:R-:W-:Y:S01]  /*1710*/  IMAD.IADD R5, R13, 0x1, R3 ;  /* 0x000000010d057824 */ /* 0x000fe200078e0203 */
[----:B------:R-:W-:Y:S01]  /*1720*/  IADD3.X R3, PT, PT, R9, R3, R7, P0, !PT ;  /* 0x0000000309037210 */ /* 0x000fe200007fe407 */
[----:B------:R-:W-:Y:S01]  /*1730*/  IMAD.X R11, RZ, RZ, R0, P2 ;  /* 0x000000ffff0b7224 */ /* 0x000fe200010e0600 */
[----:B------:R-:W-:Y:S01]  /*1740*/  IADD3 R6, P0, PT, R67, R169, RZ ;  /* 0x000000a943067210 */ /* 0x000fe20007f1e0ff */
[C---:B------:R-:W-:Y:S01]  /*1750*/  IMAD.SHL.U32 R150, R151.reuse, 0x4, RZ ;  /* 0x0000000497967824 */ /* 0x040fe200078e00ff */
[----:B------:R-:W-:Y:S01]  /*1760*/  LEA R8, P1, R12, UR8, 0x1 ;  /* 0x000000080c087c11 */ /* 0x000fe2000f8208ff */
[----:B------:R-:W-:Y:S01]  /*1770*/  IMAD.WIDE.U32 R10, R98, UR6, R10 ;  /* 0x00000006620a7c25 */ /* 0x000fe2000f8e000a */
[----:B------:R-:W-:Y:S01]  /*1780*/  LEA R68, R68, UR5, 0x1 ;  /* 0x0000000544447c11 */ /* 0x000fe2000f8e08ff */
[----:B------:R-:W-:Y:S01]  /*1790*/  USHF.L.U64.HI UR6, UR6, 0x6, UR7 ;  /* 0x0000000606067899 */ /* 0x000fe20008010207 */
[----:B------:R-:W-:Y:S01]  /*17a0*/  LEA.HI.X R9, R12, UR9, R5, 0x1, P1 ;  /* 0x000000090c097c11 */ /* 0x000fe200088f0c05 */
[----:B------:R-:W-:Y:S01]  /*17b0*/  IMAD.X R7, R2, 0x1, R168, P0 ;  /* 0x0000000102077824 */ /* 0x000fe200000e06a8 */
[-C--:B------:R-:W-:Y:S01]  /*17c0*/  IADD3 R14, P0, PT, R6, R67.reuse, RZ ;  /* 0x00000043060e7210 */ /* 0x080fe20007f1e0ff */
[----:B------:R-:W-:Y:S01]  /*17d0*/  IMAD R170, R98, UR7, R11 ;  /* 0x0000000762aa7c24 */ /* 0x000fe2000f8e020b */
[----:B------:R-:W-:Y:S01]  /*17e0*/  LEA R12, P1, R4, UR8, 0x1 ;  /* 0x00000008040c7c11 */ /* 0x000fe2000f8208ff */
[----:B------:R-:W-:Y:S01]  /*17f0*/  @!PT LDS RZ, [RZ] ;  /* 0x00000000fffff984 */ /* 0x000fe20000000800 */
[----:B------:R-:W-:Y:S01]  /*1800*/  @!PT LDS RZ, [RZ] ;  /* 0x00000000fffff984 */ /* 0x000fe20000000800 */
[----:B------:R-:W-:Y:S01]  /*1810*/  @!PT LDS RZ, [RZ] ;  /* 0x00000000fffff984 */ /* 0x000fe20000000800 */
[----:B------:R1:W-:Y:S01]  /*1820*/  LDGSTS.E.BYPASS.LTC128B.128 [R68], desc[UR24][R8.64] ;  /* 0x0000000008447fae */ /* 0x0003e2000b981a18 */
[----:B------:R-:W-:Y:S01]  /*1830*/  IMAD.SHL.U32 R40, R151, 0x20, RZ ;  /* 0x0000002097287824 */ /* 0x000fe200078e00ff */
[----:B------:R-:W-:Y:S01]  /*1840*/  LOP3.LUT R98, R98, 0x7, RZ, 0xc0, !PT ;  /* 0x0000000762627812 */ /* 0x000fe200078ec0ff */
[--C-:B------:R-:W-:Y:S01]  /*1850*/  IMAD.X R15, R7, 0x1, R2.reuse, P0 ;  /* 0x00000001070f7824 */ /* 0x100fe200000e0602 */
[----:B------:R-:W-:Y:S01]  /*1860*/  LEA.HI.X R13, R4, UR9, R3, 0x1, P1 ;  /* 0x00000009040d7c11 */ /* 0x000fe200088f0c03 */
[----:B------:R-:W-:Y:S01]  /*1870*/  IMAD.SHL.U32 R165, R151, 0x10, RZ ;  /* 0x0000001097a57824 */ /* 0x000fe200078e00ff */
[----:B------:R-:W-:Y:S01]  /*1880*/  IADD3 R4, P0, PT, R14, R67, RZ ;  /* 0x000000430e047210 */ /* 0x000fe20007f1e0ff */
[----:B------:R-:W-:Y:S01]  /*1890*/  IMAD.MOV.U32 R119, RZ, RZ, 0x20 ;  /* 0x00000020ff777424 */ /* 0x000fe200078e00ff */
[----:B------:R-:W-:Y:S01]  /*18a0*/  LEA R171, P1, R10, UR12, 0x1 ;  /* 0x0000000c0aab7c11 */ /* 0x000fe2000f8208ff */
[----:B------:R-:W-:Y:S01]  /*18b0*/  LDGSTS.E.BYPASS.LTC128B.128 [R68+0x800], desc[UR24][R12.64] ;  /* 0x008000000c447fae */ /* 0x000fe2000b981a18 */
[----:B------:R-:W-:Y:S01]  /*18c0*/  LOP3.LUT R3, R150, 0x18, RZ, 0xc0, !PT ;  /* 0x0000001896037812 */ /* 0x000fe200078ec0ff */
[----:B------:R-:W-:Y:S01]  /*18d0*/  IMAD.X R5, R15, 0x1, R2, P0 ;  /* 0x000000010f057824 */ /* 0x000fe200000e0602 */
[----:B------:R-:W-:Y:S01]  /*18e0*/  LEA.HI.X R170, R10, UR13, R170, 0x1, P1 ;  /* 0x0000000d0aaa7c11 */ /* 0x000fe200088f0caa */
[----:B------:R-:W-:Y:S01]  /*18f0*/  VIADD R172, R37, 0xffffffff ;  /* 0xffffffff25ac7836 */ /* 0x000fe20000000000 */
[----:B------:R-:W-:Y:S01]  /*1900*/  LOP3.LUT R3, R3, 0xc0, R40, 0xf8, !PT ;  /* 0x000000c003037812 */ /* 0x000fe200078ef828 */
[----:B------:R-:W-:Y:S01]  /*1910*/  IMAD.MOV.U32 R176, RZ, RZ, R70 ;  /* 0x000000ffffb07224 */ /* 0x000fe200078e0046 */
[----:B------:R-:W-:Y:S01]  /*1920*/  LOP3.LUT R0, R165, 0x100, RZ, 0xc0, !PT ;  /* 0x00000100a5007812 */ /* 0x000fe200078ec0ff */
[----:B------:R-:W-:Y:S01]  /*1930*/  IMAD.MOV.U32 R177, RZ, RZ, R69 ;  /* 0x000000ffffb17224 */ /* 0x000fe200078e0045 */
[----:B------:R-:W-:-:S02]  /*1940*/  LOP3.LUT R43, R3, 0x8, R151, 0x78, !PT ;  /* 0x00000008032b7812 */ /* 0x000fc400078e7897 */
[----:B------:R-:W-:Y:S02]  /*1950*/  LOP3.LUT R165, R165, 0x3e00, RZ, 0xc0, !PT ;  /* 0x00003e00a5a57812 */ /* 0x000fe400078ec0ff */
[----:B------:R-:W-:-:S04]  /*1960*/  LOP3.LUT R0, R0, 0x20, R40, 0xf8, !PT ;  /* 0x0000002000007812 */ /* 0x000fc800078ef828 */
[----:B------:R-:W-:Y:S01]  /*1970*/  LOP3.LUT R43, R0, R43, RZ, 0xfc, !PT ;  /* 0x0000002b002b7212 */ /* 0x000fe200078efcff */
[----:B-1----:R-:W-:Y:S02]  /*1980*/  IMAD.MOV.U32 R8, RZ, RZ, R169 ;  /* 0x000000ffff087224 */ /* 0x002fe400078e00a9 */
[----:B------:R-:W-:Y:S01]  /*1990*/  IMAD.MOV.U32 R9, RZ, RZ, R168 ;  /* 0x000000ffff097224 */ /* 0x000fe200078e00a8 */
[----:B------:R-:W-:-:S04]  /*19a0*/  LEA R43, R43, UR5, 0x1 ;  /* 0x000000052b2b7c11 */ /* 0x000fc8000f8e08ff */
[----:B------:R1:W-:Y:S04]  /*19b0*/  LDGSTS.E.BYPASS.LTC128B.128 [R68+0x1000], desc[UR24][R8.64] ;  /* 0x0100000008447fae */ /* 0x0003e8000b981a18 */
[----:B------:R2:W-:Y:S04]  /*19c0*/  LDGSTS.E.BYPASS.LTC128B.128 [R68+0x1800], desc[UR24][R6.64] ;  /* 0x0180000006447fae */ /* 0x0005e8000b981a18 */
[----:B------:R-:W-:Y:S04]  /*19d0*/  LDGSTS.E.BYPASS.LTC128B.128 [R68+0x2000], desc[UR24][R14.64] ;  /* 0x020000000e447fae */ /* 0x000fe8000b981a18 */
[----:B------:R3:W-:Y:S01]  /*19e0*/  LDGSTS.E.BYPASS.LTC128B.128 [R68+0x2800], desc[UR24][R4.64] ;  /* 0x0280000004447fae */ /* 0x0007e2000b981a18 */
[----:B-1----:R-:W-:-:S05]  /*19f0*/  IADD3 R8, P0, PT, R4, R67, RZ ;  /* 0x0000004304087210 */ /* 0x002fca0007f1e0ff */
[----:B------:R-:W-:Y:S01]  /*1a00*/  IMAD.X R9, R5, 0x1, R2, P0 ;  /* 0x0000000105097824 */ /* 0x000fe200000e0602 */
[----:B--2---:R-:W-:-:S04]  /*1a10*/  IADD3 R6, P0, PT, R8, R67, RZ ;  /* 0x0000004308067210 */ /* 0x004fc80007f1e0ff */
[----:B------:R1:W-:Y:S01]  /*1a20*/  LDGSTS.E.BYPASS.LTC128B.128 [R68+0x3000], desc[UR24][R8.64] ;  /* 0x0300000008447fae */ /* 0x0003e2000b981a18 */
[----:B------:R-:W-:Y:S01]  /*1a30*/  IMAD.X R7, R9, 0x1, R2, P0 ;  /* 0x0000000109077824 */ /* 0x000fe200000e0602 */
[----:B------:R-:W-:-:S04]  /*1a40*/  IADD3 R12, P0, PT, R6, R67, RZ ;  /* 0x00000043060c7210 */ /* 0x000fc80007f1e0ff */
[----:B------:R2:W-:Y:S01]  /*1a50*/  LDGSTS.E.BYPASS.LTC128B.128 [R68+0x3800], desc[UR24][R6.64] ;  /* 0x0380000006447fae */ /* 0x0005e2000b981a18 */
[----:B------:R-:W-:Y:S01]  /*1a60*/  IMAD.X R13, R7, 0x1, R2, P0 ;  /* 0x00000001070d7824 */ /* 0x000fe200000e0602 */
[----:B---3--:R-:W-:-:S04]  /*1a70*/  IADD3 R4, P0, PT, R12, R67, RZ ;  /* 0x000000430c047210 */ /* 0x008fc80007f1e0ff */
[----:B------:R3:W-:Y:S01]  /*1a80*/  LDGSTS.E.BYPASS.LTC128B.128 [R68+0x4000], desc[UR24][R12.64] ;  /* 0x040000000c447fae */ /* 0x0007e2000b981a18 */
[----:B------:R-:W-:-:S05]  /*1a90*/  IMAD.X R5, R13, 0x1, R2, P0 ;  /* 0x000000010d057824 */ /* 0x000fca00000e0602 */
[----:B------:R4:W-:Y:S04]  /*1aa0*/  LDGSTS.E.BYPASS.LTC128B.128 [R68+0x4800], desc[UR24][R4.64] ;  /* 0x0480000004447fae */ /* 0x0009e8000b981a18 */
[----:B------:R-:W0:Y:S01]  /*1ab0*/  LDGDEPBAR ;  /* 0x00000000000079af */ /* 0x000e220000000000 */
[----:B-1----:R-:W-:-:S04]  /*1ac0*/  IADD3 R8, P0, PT, R171, UR4, RZ ;  /* 0x00000004ab087c10 */ /* 0x002fc8000ff1e0ff */
[----:B------:R-:W-:Y:S02]  /*1ad0*/  IADD3.X R9, PT, PT, R170, UR6, RZ, P0, !PT ;  /* 0x00000006aa097c10 */ /* 0x000fe400087fe4ff */
[----:B--2---:R-:W-:-:S04]  /*1ae0*/  IADD3 R6, P0, PT, R8, UR4, RZ ;  /* 0x0000000408067c10 */ /* 0x004fc8000ff1e0ff */
[----:B------:R-:W-:Y:S02]  /*1af0*/  IADD3.X R7, PT, PT, R9, UR6, RZ, P0, !PT ;  /* 0x0000000609077c10 */ /* 0x000fe400087fe4ff */
[----:B---3--:R-:W-:-:S04]  /*1b00*/  IADD3 R12, P0, PT, R6, UR4, RZ ;  /* 0x00000004060c7c10 */ /* 0x008fc8000ff1e0ff */
[----:B------:R-:W-:Y:S02]  /*1b10*/  IADD3.X R13, PT, PT, R7, UR6, RZ, P0, !PT ;  /* 0x00000006070d7c10 */ /* 0x000fe400087fe4ff */
[----:B----4-:R-:W-:Y:S01]  /*1b20*/  LOP3.LUT R4, R166, 0x8, RZ, 0xc0, !PT ;  /* 0x00000008a6047812 */ /* 0x010fe200078ec0ff */
[----:B------:R-:W-:-:S04]  /*1b30*/  DEPBAR.LE SB0, 0x0 ;  /* 0x000080000000791a */ /* 0x000fc80000000000 */
[----:B------:R-:W-:Y:S01]  /*1b40*/  LOP3.LUT R3, R3, R4, RZ, 0x3c, !PT ;  /* 0x0000000403037212 */ /* 0x000fe200078e3cff */
[----:B------:R-:W-:Y:S02]  /*1b50*/  IMAD.MOV.U32 R4, RZ, RZ, R171 ;  /* 0x000000ffff047224 */ /* 0x000fe400078e00ab */
[----:B------:R-:W-:Y:S01]  /*1b60*/  IMAD.MOV.U32 R5, RZ, RZ, R170 ;  /* 0x000000ffff057224 */ /* 0x000fe200078e00aa */
[----:B------:R-:W-:Y:S06]  /*1b70*/  BAR.SYNC.DEFER_BLOCKING 0x0 ;  /* 0x0000000000007b1d */ /* 0x000fec0000010000 */
[----:B------:R-:W-:Y:S01]  /*1b80*/  @!PT LDS RZ, [RZ] ;  /* 0x00000000fffff984 */ /* 0x000fe20000000800 */
[----:B------:R-:W-:Y:S01]  /*1b90*/  @!PT LDS RZ, [RZ] ;  /* 0x00000000fffff984 */ /* 0x000fe20000000800 */
[----:B------:R-:W-:Y:S01]  /*1ba0*/  @!PT LDS RZ, [RZ] ;  /* 0x00000000fffff984 */ /* 0x000fe20000000800 */
[----:B------:R1:W-:Y:S04]  /*1bb0*/  LDGSTS.E.BYPASS.LTC128B.128 [R68+0x5000], desc[UR24][R4.64] ;  /* 0x0500000004447fae */ /* 0x0003e8000b981a18 */
[----:B------:R2:W-:Y:S04]  /*1bc0*/  LDGSTS.E.BYPASS.LTC128B.128 [R68+0x5800], desc[UR24][R8.64] ;  /* 0x0580000008447fae */ /* 0x0005e8000b981a18 */
[----:B------:R3:W-:Y:S04]  /*1bd0*/  LDGSTS.E.BYPASS.LTC128B.128 [R68+0x6000], desc[UR24][R6.64] ;  /* 0x0600000006447fae */ /* 0x0007e8000b981a18 */
[----:B------:R-:W-:Y:S01]  /*1be0*/  LDGSTS.E.BYPASS.LTC128B.128 [R68+0x6800], desc[UR24][R12.64] ;  /* 0x068000000c447fae */ /* 0x000fe2000b981a18 */
[----:B-1----:R-:W-:-:S04]  /*1bf0*/  IADD3 R4, P0, PT, R12, UR4, RZ ;  /* 0x000000040c047c10 */ /* 0x002fc8000ff1e0ff */
[----:B------:R-:W-:Y:S02]  /*1c00*/  IADD3.X R5, PT, PT, R13, UR6, RZ, P0, !PT ;  /* 0x000000060d057c10 */ /* 0x000fe400087fe4ff */
[----:B------:R-:W-:Y:S02]  /*1c10*/  IADD3 R10, P0, PT, R4, UR4, RZ ;  /* 0x00000004040a7c10 */ /* 0x000fe4000ff1e0ff */
[----:B--2---:R-:W-:Y:S01]  /*1c20*/  LOP3.LUT R8, R165, 0x120, R40, 0xf8, !PT ;  /* 0x00000120a5087812 */ /* 0x004fe200078ef828 */
[----:B------:R1:W-:Y:S01]  /*1c30*/  LDGSTS.E.BYPASS.LTC128B.128 [R68+0x7000], desc[UR24][R4.64] ;  /* 0x0700000004447fae */ /* 0x0003e2000b981a18 */
[----:B------:R-:W-:Y:S02]  /*1c40*/  IADD3.X R11, PT, PT, R5, UR6, RZ, P0, !PT ;  /* 0x00000006050b7c10 */ /* 0x000fe400087fe4ff */
[----:B---3--:R-:W-:Y:S02]  /*1c50*/  IADD3 R6, P0, PT, R10, UR4, RZ ;  /* 0x000000040a067c10 */ /* 0x008fe4000ff1e0ff */
[----:B------:R-:W-:Y:S01]  /*1c60*/  LOP3.LUT R8, R8, R3, RZ, 0xfc, !PT ;  /* 0x0000000308087212 */ /* 0x000fe200078efcff */
[----:B------:R-:W-:Y:S01]  /*1c70*/  LDGSTS.E.BYPASS.LTC128B.128 [R68+0x7800], desc[UR24][R10.64] ;  /* 0x078000000a447fae */ /* 0x000fe2000b981a18 */
[----:B------:R-:W-:-:S02]  /*1c80*/  IADD3.X R7, PT, PT, R11, UR6, RZ, P0, !PT ;  /* 0x000000060b077c10 */ /* 0x000fc400087fe4ff */
[----:B------:R-:W-:Y:S02]  /*1c90*/  LEA R8, R8, UR5, 0x1 ;  /* 0x0000000508087c11 */ /* 0x000fe4000f8e08ff */
[----:B------:R-:W-:Y:S01]  /*1ca0*/  LOP3.LUT R3, R3, 0x120, R40, 0xf8, !PT ;  /* 0x0000012003037812 */ /* 0x000fe200078ef828 */
[----:B------:R-:W-:Y:S01]  /*1cb0*/  LDGSTS.E.BYPASS.LTC128B.128 [R68+0x8000], desc[UR24][R6.64] ;  /* 0x0800000006447fae */ /* 0x000fe2000b981a18 */
[----:B-1----:R-:W-:Y:S01]  /*1cc0*/  IADD3 R4, P0, PT, R6, UR4, RZ ;  /* 0x0000000406047c10 */ /* 0x002fe2000ff1e0ff */
[----:B------:R-:W1:Y:S03]  /*1cd0*/  LDCU UR4, c[0x0][0x50c] ;  /* 0x0000a180ff0477ac */ /* 0x000e660008000800 */
[----:B------:R-:W-:Y:S02]  /*1ce0*/  IADD3.X R5, PT, PT, R7, UR6, RZ, P0, !PT ;  /* 0x0000000607057c10 */ /* 0x000fe400087fe4ff */
[----:B------:R-:W-:-:S03]  /*1cf0*/  LOP3.LUT P0, RZ, R151, 0x4, RZ, 0xc0, !PT ;  /* 0x0000000497ff7812 */ /* 0x000fc6000780c0ff */
[----:B------:R2:W-:Y:S01]  /*1d00*/  LDGSTS.E.BYPASS.LTC128B.128 [R68+0x8800], desc[UR24][R4.64] ;  /* 0x0880000004447fae */ /* 0x0005e2000b981a18 */
[----:B------:R-:W-:-:S03]  /*1d10*/  SEL R119, R119, 0xffffffe0, !P0 ;  /* 0xffffffe077777807 */ /* 0x000fc60004000000 */
[----:B------:R3:W-:Y:S02]  /*1d20*/  LDSM.16.M88.4 R12, [R8] ;  /* 0x00000000080c783b */ /* 0x0007e40000000200 */
[C---:B------:R-:W-:Y:S02]  /*1d30*/  IMAD.IADD R42, R119.reuse, 0x1, R43 ;  /* 0x00000001772a7824 */ /* 0x040fe400078e022b */
[----:B------:R-:W4:Y:S04]  /*1d40*/  LDSM.16.M88.4 R20, [R43+0x1400] ;  /* 0x001400002b14783b */ /* 0x000f280000000200 */
[----:B------:R-:W-:Y:S04]  /*1d50*/  LDSM.16.M88.4 R16, [R42+0x1000] ;  /* 0x001000002a10783b */ /* 0x000fe80000000200 */
[----:B------:R-:W-:Y:S04]  /*1d60*/  LDSM.16.M88.4 R48, [R42+0x1400] ;  /* 0x001400002a30783b */ /* 0x000fe80000000200 */
[----:B------:R-:W-:Y:S04]  /*1d70*/  LDSM.16.M88.4 R56, [R42+0x3000] ;  /* 0x003000002a38783b */ /* 0x000fe80000000200 */
[----:B------:R-:W0:Y:S01]  /*1d80*/  LDGDEPBAR ;  /* 0x00000000000079af */ /* 0x000e220000000000 */
[----:B---3--:R-:W-:-:S03]  /*1d90*/  IMAD.IADD R8, R119, 0x1, R8 ;  /* 0x0000000177087824 */ /* 0x008fc600078e0208 */
[----:B--2---:R-:W2:Y:S04]  /*1da0*/  LDSM.16.M88.4 R4, [R43+0x1000] ;  /* 0x001000002b04783b */ /* 0x004ea80000000200 */
[----:B------:R-:W3:Y:S01]  /*1db0*/  LDSM.16.M88.4 R8, [R8] ;  /* 0x000000000808783b */ /* 0x000ee20000000200 */
[C---:B----4-:R-:W-:Y:S08]  /*1dc0*/  HMMA.16816.F32.BF16 R28, R12.reuse, R20, RZ ;  /* 0x000000140c1c723c */ /* 0x050ff000000418ff */
[C---:B------:R-:W-:Y:S08]  /*1dd0*/  HMMA.16816.F32.BF16 R20, R12.reuse, R22, RZ ;  /* 0x000000160c14723c */ /* 0x040ff000000418ff */
[C---:B--2---:R-:W-:Y:S08]  /*1de0*/  HMMA.16816.F32.BF16 R24, R12.reuse, R4, RZ ;  /* 0x000000040c18723c */ /* 0x044ff000000418ff */
[----:B------:R-:W-:Y:S08]  /*1df0*/  HMMA.16816.F32.BF16 R4, R12, R6, RZ ;  /* 0x000000060c04723c */ /* 0x000ff000000418ff */
[C---:B---3--:R-:W-:Y:S08]  /*1e00*/  HMMA.16816.F32.BF16 R28, R8.reuse, R48, R28 ;  /* 0x00000030081c723c */ /* 0x048ff0000004181c */
[C---:B------:R-:W-:Y:S08]  /*1e10*/  HMMA.16816.F32.BF16 R24, R8.reuse, R16, R24 ;  /* 0x000000100818723c */ /* 0x040ff00000041818 */
[C---:B------:R-:W-:Y:S01]  /*1e20*/  HMMA.16816.F32.BF16 R4, R8.reuse, R18, R4 ;  /* 0x000000120804723c */ /* 0x040fe20000041804 */
[----:B------:R-:W2:Y:S02]  /*1e30*/  LDSM.16.M88.4 R16, [R43+0x1800] ;  /* 0x001800002b10783b */ /* 0x000ea40000000200 */
[----:B-1----:R-:W-:Y:S01]  /*1e40*/  FMUL.FTZ R28, R28, UR4 ;  /* 0x000000041c1c7c20 */ /* 0x002fe20008410000 */
[----:B------:R-:W-:Y:S01]  /*1e50*/  FMUL.FTZ R29, R29, UR4 ;  /* 0x000000041d1d7c20 */ /* 0x000fe20008410000 */
[----:B------:R-:W-:Y:S01]  /*1e60*/  FMUL.FTZ R30, R30, UR4 ;  /* 0x000000041e1e7c20 */ /* 0x000fe20008410000 */
[----:B------:R-:W-:Y:S01]  /*1e70*/  FMUL.FTZ R31, R31, UR4 ;  /* 0x000000041f1f7c20 */ /* 0x000fe20008410000 */
[----:B------:R-:W-:Y:S01]  /*1e80*/  MUFU.TANH R63, R28 ;  /* 0x0000001c003f7308 */ /* 0x000fe20000002400 */
[----:B------:R-:W-:Y:S01]  /*1e90*/  HMMA.16816.F32.BF16 R20, R8, R50, R20 ;  /* 0x000000320814723c */ /* 0x000fe20000041814 */
        /* <DEDUP_REMOVED lines=15> */
[----:B------:R-:W1:Y:S08]  /*1f90*/  MUFU.TANH R116, R26 ;  /* 0x0000001a00747308 */ /* 0x000e700000002400 */
[----:B------:R3:W4:Y:S01]  /*1fa0*/  MUFU.TANH R115, R27 ;  /* 0x0000001b00737308 */ /* 0x0007220000002400 */
[C---:B--2---:R-:W-:Y:S07]  /*1fb0*/  HMMA.16816.F32.BF16 R44, R12.reuse, R16, RZ ;  /* 0x000000100c2c723c */ /* 0x044fee00000418ff */
[----:B------:R-:W2:Y:S01]  /*1fc0*/  MUFU.TANH R65, R4 ;  /* 0x0000000400417308 */ /* 0x000ea20000002400 */
[----:B------:R-:W-:Y:S07]  /*1fd0*/  HMMA.16816.F32.BF16 R16, R12, R18, RZ ;  /* 0x000000120c10723c */ /* 0x000fee00000418ff */
[----:B------:R-:W-:Y:S01]  /*1fe0*/  MUFU.TANH R64, R5 ;  /* 0x0000000500407308 */ /* 0x000fe20000002400 */
[----:B---3--:R-:W3:Y:S07]  /*1ff0*/  LDSM.16.M88.4 R24, [R42+0x1800] ;  /* 0x001800002a18783b */ /* 0x008eee0000000200 */
[----:B------:R-:W5:Y:S08]  /*2000*/  MUFU.TANH R114, R6 ;  /* 0x0000000600727308 */ /* 0x000f700000002400 */
[----:B------:R1:W5:Y:S08]  /*2010*/  MUFU.TANH R113, R7 ;  /* 0x0000000700717308 */ /* 0x0003700000002400 */
[----:B------:R-:W-:Y:S08]  /*2020*/  MUFU.TANH R62, R29 ;  /* 0x0000001d003e7308 */ /* 0x000ff00000002400 */
[----:B------:R-:W-:Y:S01]  /*2030*/  MUFU.TANH R112, R30 ;  /* 0x0000001e00707308 */ /* 0x000fe20000002400 */
[----:B-1----:R-:W1:Y:S07]  /*2040*/  LDSM.16.M88.4 R4, [R43+0x1c00] ;  /* 0x001c00002b04783b */ /* 0x002e6e0000000200 */
[----:B------:R4:W5:Y:S01]  /*2050*/  MUFU.TANH R111, R31 ;  /* 0x0000001f006f7308 */ /* 0x0009620000002400 */
[C---:B---3--:R-:W-:Y:S07]  /*2060*/  HMMA.16816.F32.BF16 R16, R8.reuse, R26, R16 ;  /* 0x0000001a0810723c */ /* 0x048fee0000041810 */
[----:B------:R-:W3:Y:S01]  /*2070*/  MUFU.TANH R61, R20 ;  /* 0x00000014003d7308 */ /* 0x000ee20000002400 */
[----:B------:R-:W-:Y:S01]  /*2080*/  HMMA.16816.F32.BF16 R44, R8, R24, R44 ;  /* 0x00000018082c723c */ /* 0x000fe2000004182c */
[----:B------:R-:W-:Y:S06]  /*2090*/  LDSM.16.M88.4 R24, [R43+0x2000] ;  /* 0x002000002b18783b */ /* 0x000fec0000000200 */
[----:B------:R-:W-:Y:S01]  /*20a0*/  MUFU.TANH R60, R21 ;  /* 0x00000015003c7308 */ /* 0x000fe20000002400 */
[----:B----4-:R-:W4:Y:S03]  /*20b0*/  LDSM.16.M88.4 R28, [R42+0x1c00] ;  /* 0x001c00002a1c783b */ /* 0x010f260000000200 */
[----:B------:R-:W-:Y:S01]  /*20c0*/  FMUL.FTZ R16, R16, UR4 ;  /* 0x0000000410107c20 */ /* 0x000fe20008410000 */
[----:B------:R-:W-:Y:S01]  /*20d0*/  FMUL.FTZ R17, R17, UR4 ;  /* 0x0000000411117c20 */ /* 0x000fe20008410000 */
[----:B------:R-:W-:Y:S01]  /*20e0*/  FMUL.FTZ R18, R18, UR4 ;  /* 0x0000000412127c20 */ /* 0x000fe20008410000 */
[----:B------:R-:W-:Y:S01]  /*20f0*/  FMUL.FTZ R19, R19, UR4 ;  /* 0x0000000413137c20 */ /* 0x000fe20008410000 */
[----:B------:R-:W3:Y:S04]  /*2100*/  MUFU.TANH R90, R22 ;  /* 0x00000016005a7308 */ /* 0x000ee80000002400 */
[----:B------:R-:W-:Y:S01]  /*2110*/  FMUL.FTZ R44, R44, UR4 ;  /* 0x000000042c2c7c20 */ /* 0x000fe20008410000 */
[----:B------:R-:W-:Y:S01]  /*2120*/  FMUL.FTZ R45, R45, UR4 ;  /* 0x000000042d2d7c20 */ /* 0x000fe20008410000 */
[----:B------:R-:W-:Y:S01]  /*2130*/  FMUL.FTZ R47, R47, UR4 ;  /* 0x000000042f2f7c20 */ /* 0x000fe20008410000 */
[----:B------:R-:W-:Y:S01]  /*2140*/  FMUL.FTZ R34, R46, UR4 ;  /* 0x000000042e227c20 */ /* 0x000fe20008410000 */
[----:B------:R1:W-:Y:S08]  /*2150*/  MUFU.TANH R35, R23 ;  /* 0x0000001700237308 */ /* 0x0003f00000002400 */
[----:B------:R-:W-:Y:S08]  /*2160*/  MUFU.TANH R107, R16 ;  /* 0x00000010006b7308 */ /* 0x000ff00000002400 */
[----:B------:R-:W-:Y:S01]  /*2170*/  MUFU.TANH R105, R17 ;  /* 0x0000001100697308 */ /* 0x000fe20000002400 */
[C---:B-1----:R-:W-:Y:S07]  /*2180*/  HMMA.16816.F32.BF16 R20, R12.reuse, R4, RZ ;  /* 0x000000040c14723c */ /* 0x042fee00000418ff */
[----:B------:R-:W-:Y:S01]  /*2190*/  MUFU.TANH R106, R18 ;  /* 0x00000012006a7308 */ /* 0x000fe20000002400 */
[----:B------:R-:W-:Y:S07]  /*21a0*/  HMMA.16816.F32.BF16 R4, R12, R6, RZ ;  /* 0x000000060c04723c */ /* 0x000fee00000418ff */
[----:B------:R1:W-:Y:S05]  /*21b0*/  MUFU.TANH R99, R19 ;  /* 0x0000001300637308 */ /* 0x0003ea0000002400 */
[C---:B----4-:R-:W-:Y:S03]  /*21c0*/  HMMA.16816.F32.BF16 R20, R8.reuse, R28, R20 ;  /* 0x0000001c0814723c */ /* 0x050fe60000041814 */
[----:B------:R-:W-:Y:S05]  /*21d0*/  MUFU.TANH R110, R44 ;  /* 0x0000002c006e7308 */ /* 0x000fea0000002400 */
[----:B------:R-:W-:Y:S03]  /*21e0*/  HMMA.16816.F32.BF16 R4, R8, R30, R4 ;  /* 0x0000001e0804723c */ /* 0x000fe60000041804 */
[----:B------:R-:W-:Y:S01]  /*21f0*/  MUFU.TANH R109, R45 ;  /* 0x0000002d006d7308 */ /* 0x000fe20000002400 */
[----:B-1----:R-:W1:Y:S04]  /*2200*/  LDSM.16.M88.4 R16, [R43+0x2400] ;  /* 0x002400002b10783b */ /* 0x002e680000000200 */
[C---:B------:R-:W-:Y:S03]  /*2210*/  HMMA.16816.F32.BF16 R28, R12.reuse, R24, RZ ;  /* 0x000000180c1c723c */ /* 0x040fe600000418ff */
[----:B------:R4:W-:Y:S01]  /*2220*/  MUFU.TANH R108, R47 ;  /* 0x0000002f006c7308 */ /* 0x0009e20000002400 */
        /* <DEDUP_REMOVED lines=9> */
[----:B------:R-:W-:Y:S01]  /*22c0*/  MUFU.TANH R55, R20 ;  /* 0x0000001400377308 */ /* 0x000fe20000002400 */
[----:B----4-:R-:W4:Y:S04]  /*22d0*/  LDSM.16.M88.4 R44, [R42+0x2400] ;  /* 0x002400002a2c783b */ /* 0x010f280000000200 */
[C---:B------:R-:W-:Y:S03]  /*22e0*/  HMMA.16816.F32.BF16 R28, R8.reuse, R48, R28 ;  /* 0x00000030081c723c */ /* 0x040fe6000004181c */
[----:B------:R-:W-:Y:S05]  /*22f0*/  MUFU.TANH R104, R22 ;  /* 0x0000001600687308 */ /* 0x000fea0000002400 */
[----:B------:R-:W-:Y:S03]  /*2300*/  HMMA.16816.F32.BF16 R24, R8, R50, R24 ;  /* 0x000000320818723c */ /* 0x000fe60000041818 */
[----:B------:R1:W-:Y:S08]  /*2310*/  MUFU.TANH R103, R23 ;  /* 0x0000001700677308 */ /* 0x0003f00000002400 */
[----:B------:R-:W-:Y:S01]  /*2320*/  MUFU.TANH R71, R4 ;  /* 0x0000000400477308 */ /* 0x000fe20000002400 */
[----:B------:R-:W-:Y:S01]  /*2330*/  FMUL.FTZ R28, R28, UR4 ;  /* 0x000000041c1c7c20 */ /* 0x000fe20008410000 */
[----:B------:R-:W-:Y:S01]  /*2340*/  FMUL.FTZ R29, R29, UR4 ;  /* 0x000000041d1d7c20 */ /* 0x000fe20008410000 */
[----:B------:R-:W-:Y:S01]  /*2350*/  FMUL.FTZ R30, R30, UR4 ;  /* 0x000000041e1e7c20 */ /* 0x000fe20008410000 */
[----:B------:R-:W-:-:S04]  /*2360*/  FMUL.FTZ R31, R31, UR4 ;  /* 0x000000041f1f7c20 */ /* 0x000fc80008410000 */
[----:B------:R-:W-:Y:S01]  /*2370*/  MUFU.TANH R73, R5 ;  /* 0x0000000500497308 */ /* 0x000fe20000002400 */
[----:B-1----:R-:W-:Y:S01]  /*2380*/  HMMA.16816.F32.BF16 R20, R12, R16, RZ ;  /* 0x000000100c14723c */ /* 0x002fe200000418ff */
[----:B------:R-:W-:Y:S01]  /*2390*/  FMUL.FTZ R24, R24, UR4 ;  /* 0x0000000418187c20 */ /* 0x000fe20008410000 */
[----:B------:R-:W-:Y:S01]  /*23a0*/  FMUL.FTZ R25, R25, UR4 ;  /* 0x0000000419197c20 */ /* 0x000fe20008410000 */
[----:B------:R-:W-:Y:S01]  /*23b0*/  FMUL.FTZ R26, R26, UR4 ;  /* 0x000000041a1a7c20 */ /* 0x000fe20008410000 */
[----:B------:R-:W-:-:S03]  /*23c0*/  FMUL.FTZ R27, R27, UR4 ;  /* 0x000000041b1b7c20 */ /* 0x000fc60008410000 */
[----:B------:R-:W-:Y:S01]  /*23d0*/  MUFU.TANH R102, R6 ;  /* 0x0000000600667308 */ /* 0x000fe20000002400 */
[----:B------:R-:W-:Y:S07]  /*23e0*/  HMMA.16816.F32.BF16 R16, R12, R18, RZ ;  /* 0x000000120c10723c */ /* 0x000fee00000418ff */
[----:B------:R1:W-:Y:S05]  /*23f0*/  MUFU.TANH R101, R7 ;  /* 0x0000000700657308 */ /* 0x0003ea0000002400 */
[C---:B----4-:R-:W-:Y:S03]  /*2400*/  HMMA.16816.F32.BF16 R20, R8.reuse, R44, R20 ;  /* 0x0000002c0814723c */ /* 0x050fe60000041814 */
[----:B------:R-:W-:Y:S05]  /*2410*/  MUFU.TANH R74, R28 ;  /* 0x0000001c004a7308 */ /* 0x000fea0000002400 */
[----:B------:R-:W-:Y:S03]  /*2420*/  HMMA.16816.F32.BF16 R16, R8, R46, R16 ;  /* 0x0000002e0810723c */ /* 0x000fe60000041810 */
[----:B------:R-:W-:Y:S01]  /*2430*/  MUFU.TANH R72, R29 ;  /* 0x0000001d00487308 */ /* 0x000fe20000002400 */
[----:B-1----:R-:W1:Y:S07]  /*2440*/  LDSM.16.M88.4 R4, [R43+0x2800] ;  /* 0x002800002b04783b */ /* 0x002e6e0000000200 */
[----:B------:R-:W-:Y:S01]  /*2450*/  MUFU.TANH R96, R30 ;  /* 0x0000001e00607308 */ /* 0x000fe20000002400 */
[----:B------:R-:W-:Y:S01]  /*2460*/  FMUL.FTZ R20, R20, UR4 ;  /* 0x0000000414147c20 */ /* 0x000fe20008410000 */
[----:B------:R-:W-:Y:S01]  /*2470*/  FMUL.FTZ R21, R21, UR4 ;  /* 0x0000000415157c20 */ /* 0x000fe20008410000 */
[----:B------:R-:W-:Y:S01]  /*2480*/  FMUL.FTZ R22, R22, UR4 ;  /* 0x0000000416167c20 */ /* 0x000fe20008410000 */
[----:B------:R-:W-:-:S04]  /*2490*/  FMUL.FTZ R23, R23, UR4 ;  /* 0x0000000417177c20 */ /* 0x000fc80008410000 */
[----:B------:R4:W-:Y:S01]  /*24a0*/  MUFU.TANH R94, R31 ;  /* 0x0000001f005e7308 */ /* 0x0009e20000002400 */
[----:B------:R-:W-:Y:S01]  /*24b0*/  FMUL.FTZ R16, R16, UR4 ;  /* 0x0000000410107c20 */ /* 0x000fe20008410000 */
[----:B------:R-:W-:Y:S01]  /*24c0*/  FMUL.FTZ R17, R17, UR4 ;  /* 0x0000000411117c20 */ /* 0x000fe20008410000 */
[----:B------:R-:W-:Y:S01]  /*24d0*/  FMUL.FTZ R18, R18, UR4 ;  /* 0x0000000412127c20 */ /* 0x000fe20008410000 */
[----:B------:R-:W-:-:S04]  /*24e0*/  FMUL.FTZ R19, R19, UR4 ;  /* 0x0000000413137c20 */ /* 0x000fc80008410000 */
[----:B------:R-:W-:Y:S08]  /*24f0*/  MUFU.TANH R75, R24 ;  /* 0x00000018004b7308 */ /* 0x000ff00000002400 */
[----:B------:R-:W-:Y:S01]  /*2500*/  MUFU.TANH R78, R25 ;  /* 0x00000019004e7308 */ /* 0x000fe20000002400 */
[----:B----4-:R-:W4:Y:S07]  /*2510*/  LDSM.16.M88.4 R28, [R42+0x2800] ;  /* 0x002800002a1c783b */ /* 0x010f2e0000000200 */
[----:B------:R-:W-:Y:S01]  /*2520*/  MUFU.TANH R93, R26 ;  /* 0x0000001a005d7308 */ /* 0x000fe20000002400 */
[C---:B-1----:R-:W-:Y:S07]  /*2530*/  HMMA.16816.F32.BF16 R44, R12.reuse, R4, RZ ;  /* 0x000000040c2c723c */ /* 0x042fee00000418ff */
[----:B------:R1:W-:Y:S01]  /*2540*/  MUFU.TANH R92, R27 ;  /* 0x0000001b005c7308 */ /* 0x0003e20000002400 */
[----:B------:R-:W-:Y:S07]  /*2550*/  HMMA.16816.F32.BF16 R4, R12, R6, RZ ;  /* 0x000000060c04723c */ /* 0x000fee00000418ff */
[----:B------:R-:W-:Y:S08]  /*2560*/  MUFU.TANH R77, R20 ;  /* 0x00000014004d7308 */ /* 0x000ff00000002400 */
[----:B------:R-:W-:Y:S01]  /*2570*/  MUFU.TANH R76, R21 ;  /* 0x00000015004c7308 */ /* 0x000fe20000002400 */
[----:B-1----:R-:W1:Y:S07]  /*2580*/  LDSM.16.M88.4 R24, [R43+0x2c00] ;  /* 0x002c00002b18783b */ /* 0x002e6e0000000200 */
[----:B------:R-:W-:Y:S01]  /*2590*/  MUFU.TANH R91, R22 ;  /* 0x00000016005b7308 */ /* 0x000fe20000002400 */
[C---:B----4-:R-:W-:Y:S07]  /*25a0*/  HMMA.16816.F32.BF16 R44, R8.reuse, R28, R44 ;  /* 0x0000001c082c723c */ /* 0x050fee000004182c */
[----:B------:R4:W-:Y:S01]  /*25b0*/  MUFU.TANH R89, R23 ;  /* 0x0000001700597308 */ /* 0x0009e20000002400 */
[----:B------:R-:W-:Y:S07]  /*25c0*/  HMMA.16816.F32.BF16 R4, R8, R30, R4 ;  /* 0x0000001e0804723c */ /* 0x000fee0000041804 */
[----:B------:R-:W-:Y:S04]  /*25d0*/  MUFU.TANH R88, R16 ;  /* 0x0000001000587308 */ /* 0x000fe80000002400 */
[----:B------:R-:W-:Y:S01]  /*25e0*/  FMUL.FTZ R46, R46, UR4 ;  /* 0x000000042e2e7c20 */ /* 0x000fe20008410000 */
[----:B------:R-:W-:Y:S01]  /*25f0*/  FMUL.FTZ R47, R47, UR4 ;  /* 0x000000042f2f7c20 */ /* 0x000fe20008410000 */
[----:B------:R-:W-:Y:S01]  /*2600*/  FMUL.FTZ R45, R45, UR4 ;  /* 0x000000042d2d7c20 */ /* 0x000fe20008410000 */
[----:B------:R-:W-:Y:S01]  /*2610*/  FMUL.FTZ R44, R44, UR4 ;  /* 0x000000042c2c7c20 */ /* 0x000fe20008410000 */
[----:B------:R-:W-:Y:S01]  /*2620*/  MUFU.TANH R86, R17 ;  /* 0x0000001100567308 */ /* 0x000fe20000002400 */
[----:B----4-:R-:W4:Y:S03]  /*2630*/  LDSM.16.M88.4 R20, [R42+0x2c00] ;  /* 0x002c00002a14783b */ /* 0x010f260000000200 */
[----:B------:R-:W-:Y:S01]  /*2640*/  FMUL.FTZ R4, R4, UR4 ;  /* 0x0000000404047c20 */ /* 0x000fe20008410000 */
[----:B------:R-:W-:Y:S01]  /*2650*/  FMUL.FTZ R5, R5, UR4 ;  /* 0x0000000405057c20 */ /* 0x000fe20008410000 */
[----:B------:R-:W-:Y:S01]  /*2660*/  FMUL.FTZ R6, R6, UR4 ;  /* 0x0000000406067c20 */ /* 0x000fe20008410000 */
[----:B------:R-:W-:Y:S01]  /*2670*/  FMUL.FTZ R7, R7, UR4 ;  /* 0x0000000407077c20 */ /* 0x000fe20008410000 */
        /* <DEDUP_REMOVED lines=10> */
[----:B------:R-:W-:Y:S01]  /*2720*/  HMMA.16816.F32.BF16 R24, R8, R22, R24 ;  /* 0x000000160818723c */ /* 0x000fe20000041818 */
[----:B------:R-:W4:Y:S06]  /*2730*/  LDSM.16.M88.4 R20, [R43+0x3400] ;  /* 0x003400002b14783b */ /* 0x000f2c0000000200 */
        /* <DEDUP_REMOVED lines=11> */
[C---:B-1----:R-:W-:Y:S07]  /*27f0*/  HMMA.16816.F32.BF16 R4, R12.reuse, R16, RZ ;  /* 0x000000100c04723c */ /* 0x042fee00000418ff */
[----:B------:R-:W-:Y:S01]  /*2800*/  MUFU.TANH R51, R30 ;  /* 0x0000001e00337308 */ /* 0x000fe20000002400 */
[----:B------:R-:W-:Y:S07]  /*2810*/  HMMA.16816.F32.BF16 R16, R12, R18, RZ ;  /* 0x000000120c10723c */ /* 0x000fee00000418ff */
[----:B------:R1:W-:Y:S05]  /*2820*/  MUFU.TANH R49, R31 ;  /* 0x0000001f00317308 */ /* 0x0003ea0000002400 */
[C---:B------:R-:W-:Y:S03]  /*2830*/  HMMA.16816.F32.BF16 R4, R8.reuse, R56, R4 ;  /* 0x000000380804723c */ /* 0x040fe60000041804 */
        /* <DEDUP_REMOVED lines=9> */
[----:B------:R-:W-:Y:S01]  /*28d0*/  MUFU.TANH R48, R26 ;  /* 0x0000001a00307308 */ /* 0x000fe20000002400 */
[----:B------:R-:W-:Y:S01]  /*28e0*/  FMUL.FTZ R16, R16, UR4 ;  /* 0x0000000410107c20 */ /* 0x000fe20008410000 */
[----:B------:R-:W-:Y:S01]  /*28f0*/  FMUL.FTZ R18, R18, UR4 ;  /* 0x0000000412127c20 */ /* 0x000fe20008410000 */
[----:B------:R-:W-:-:S05]  /*2900*/  FMUL.FTZ R19, R19, UR4 ;  /* 0x0000000413137c20 */ /* 0x000fca0008410000 */
[----:B------:R4:W-:Y:S08]  /*2910*/  MUFU.TANH R46, R27 ;  /* 0x0000001b002e7308 */ /* 0x0009f00000002400 */
[----:B------:R-:W-:Y:S08]  /*2920*/  MUFU.TANH R82, R45 ;  /* 0x0000002d00527308 */ /* 0x000ff00000002400 */
[----:B------:R2:W-:Y:S01]  /*2930*/  MUFU.TANH R45, R4 ;  /* 0x00000004002d7308 */ /* 0x0005e20000002400 */
[C---:B----4-:R-:W-:Y:S07]  /*2940*/  HMMA.16816.F32.BF16 R24, R12.reuse, R20, RZ ;  /* 0x000000140c18723c */ /* 0x050fee00000418ff */
[----:B------:R-:W-:Y:S01]  /*2950*/  MUFU.TANH R84, R44 ;  /* 0x0000002c00547308 */ /* 0x000fe20000002400 */
[----:B------:R-:W-:Y:S07]  /*2960*/  HMMA.16816.F32.BF16 R20, R12, R22, RZ ;  /* 0x000000160c14723c */ /* 0x000fee00000418ff */
[----:B------:R-:W-:Y:S01]  /*2970*/  MUFU.TANH R44, R5 ;  /* 0x00000005002c7308 */ /* 0x000fe20000002400 */
[----:B--2---:R-:W-:-:S04]  /*2980*/  LOP3.LUT R4, R166, 0x1f0, RZ, 0xc0, !PT ;  /* 0x000001f0a6047812 */ /* 0x004fc800078ec0ff */
[----:B------:R-:W-:Y:S01]  /*2990*/  IADD3 R36, PT, PT, R98, R4, R36 ;  /* 0x0000000462247210 */ /* 0x000fe20007ffe024 */
[----:B------:R-:W-:Y:S01]  /*29a0*/  FMUL.FTZ R98, R17, UR4 ;  /* 0x0000000411627c20 */ /* 0x000fe20008410000 */
[----:B------:R-:W-:Y:S01]  /*29b0*/  IMAD.SHL.U32 R17, R151, 0x2, RZ ;  /* 0x0000000297117824 */ /* 0x000fe200078e00ff */
[----:B------:R-:W-:Y:S05]  /*29c0*/  MUFU.TANH R183, R6 ;  /* 0x0000000600b77308 */ /* 0x000fea0000002400 */
[C---:B-1----:R-:W-:Y:S03]  /*29d0*/  HMMA.16816.F32.BF16 R20, R8.reuse, R30, R20 ;  /* 0x0000001e0814723c */ /* 0x042fe60000041814 */
[----:B------:R1:W-:Y:S08]  /*29e0*/  MUFU.TANH R163, R7 ;  /* 0x0000000700a37308 */ /* 0x0003f00000002400 */
[----:B------:R2:W-:Y:S08]  /*29f0*/  MUFU.TANH R95, R16 ;  /* 0x00000010005f7308 */ /* 0x0005f00000002400 */
[----:B------:R-:W-:Y:S01]  /*2a00*/  MUFU.TANH R162, R18 ;  /* 0x0000001200a27308 */ /* 0x000fe20000002400 */
[----:B-1----:R-:W-:Y:S01]  /*2a10*/  HMMA.16816.F32.BF16 R4, R8, R28, R24 ;  /* 0x0000001c0804723c */ /* 0x002fe20000041818 */
[----:B------:R-:W1:Y:S01]  /*2a20*/  LDSM.16.M88.4 R24, [R43+0x3800] ;  /* 0x003800002b18783b */ /* 0x000e620000000200 */
[----:B------:R-:W-:Y:S01]  /*2a30*/  FMUL.FTZ R20, R20, UR4 ;  /* 0x0000000414147c20 */ /* 0x000fe20008410000 */
[----:B------:R-:W-:Y:S01]  /*2a40*/  FMUL.FTZ R21, R21, UR4 ;  /* 0x0000000415157c20 */ /* 0x000fe20008410000 */
[----:B------:R-:W-:Y:S01]  /*2a50*/  FMUL.FTZ R22, R22, UR4 ;  /* 0x0000000416167c20 */ /* 0x000fe20008410000 */
[----:B------:R-:W-:-:S02]  /*2a60*/  FMUL.FTZ R23, R23, UR4 ;  /* 0x0000000417177c20 */ /* 0x000fc40008410000 */
[----:B------:R4:W-:Y:S01]  /*2a70*/  MUFU.TANH R160, R19 ;  /* 0x0000001300a07308 */ /* 0x0009e20000002400 */
[----:B--2---:R-:W-:Y:S01]  /*2a80*/  IADD3 R16, PT, PT, R39, -UR22, R36 ;  /* 0x8000001627107c10 */ /* 0x004fe2000fffe024 */
[----:B------:R-:W-:-:S04]  /*2a90*/  IMAD.SHL.U32 R36, R172, 0x100, RZ ;  /* 0x00000100ac247824 */ /* 0x000fc800078e00ff */
[----:B------:R-:W-:Y:S01]  /*2aa0*/  IMAD.IADD R16, R16, 0x1, R41 ;  /* 0x0000000110107824 */ /* 0x000fe200078e0229 */
[----:B------:R-:W-:Y:S01]  /*2ab0*/  LOP3.LUT R41, R36, 0x6, R17, 0xf8, !PT ;  /* 0x0000000624297812 */ /* 0x000fe200078ef811 */
[----:B------:R-:W2:Y:S03]  /*2ac0*/  MUFU.TANH R34, R34 ;  /* 0x0000002200227308 */ /* 0x000ea60000002400 */
[--C-:B------:R-:W-:Y:S01]  /*2ad0*/  VIADDMNMX R40, R16, 0x1, R39.reuse, PT ;  /* 0x0000000110287846 */ /* 0x100fe20003800127 */
[----:B------:R-:W-:Y:S01]  /*2ae0*/  FMUL.FTZ R4, R4, UR4 ;  /* 0x0000000404047c20 */ /* 0x000fe20008410000 */
[----:B------:R-:W-:Y:S01]  /*2af0*/  VIADDMNMX R39, R16, 0x9, R39, PT ;  /* 0x0000000910277846 */ /* 0x000fe20003800127 */
[----:B------:R-:W-:Y:S01]  /*2b00*/  FMUL.FTZ R5, R5, UR4 ;  /* 0x0000000405057c20 */ /* 0x000fe20008410000 */
[C---:B------:R-:W-:Y:S01]  /*2b10*/  LOP3.LUT R28, R41.reuse, 0x1, RZ, 0xfc, !PT ;  /* 0x00000001291c7812 */ /* 0x040fe200078efcff */
[----:B------:R5:W-:Y:S01]  /*2b20*/  MUFU.TANH R97, R4 ;  /* 0x0000000400617308 */ /* 0x000be20000002400 */
[----:B----4-:R-:W4:Y:S01]  /*2b30*/  LDSM.16.M88.4 R16, [R42+0x3800] ;  /* 0x003800002a10783b */ /* 0x010f220000000200 */
[----:B------:R-:W-:Y:S01]  /*2b40*/  ISETP.GE.AND P4, PT, R41, R39, PT ;  /* 0x000000272900720c */ /* 0x000fe20003f86270 */
[----:B------:R-:W-:Y:S01]  /*2b50*/  FMUL.FTZ R6, R6, UR4 ;  /* 0x0000000406067c20 */ /* 0x000fe20008410000 */
[----:B------:R-:W-:Y:S01]  /*2b60*/  ISETP.GE.AND P1, PT, R28, R40, PT ;  /* 0x000000281c00720c */ /* 0x000fe20003f26270 */
[----:B------:R-:W-:Y:S01]  /*2b70*/  FMUL.FTZ R7, R7, UR4 ;  /* 0x0000000407077c20 */ /* 0x000fe20008410000 */
[----:B------:R-:W-:-:S02]  /*2b80*/  LOP3.LUT R29, R41, 0x8, RZ, 0xfc, !PT ;  /* 0x00000008291d7812 */ /* 0x000fc400078efcff */
[----:B------:R-:W-:Y:S01]  /*2b90*/  FSEL R126, R116, -INF , !P4 ;  /* 0xff800000747e7808 */ /* 0x000fe20006000000 */
[----:B------:R3:W-:Y:S01]  /*2ba0*/  MUFU.TANH R120, R5 ;  /* 0x0000000500787308 */ /* 0x0007e20000002400 */
[----:B------:R-:W-:Y:S02]  /*2bb0*/  FSEL R66, R66, -INF , !P1 ;  /* 0xff80000042427808 */ /* 0x000fe40004800000 */
[----:B------:R-:W-:Y:S02]  /*2bc0*/  ISETP.GE.AND P0, PT, R28, R39, PT ;  /* 0x000000271c00720c */ /* 0x000fe40003f06270 */
[----:B------:R-:W-:Y:S02]  /*2bd0*/  ISETP.GE.AND P3, PT, R29, R40, PT ;  /* 0x000000281d00720c */ /* 0x000fe40003f66270 */
[C---:B------:R-:W-:Y:S01]  /*2be0*/  LOP3.LUT R28, R41.reuse, 0x9, RZ, 0xfc, !PT ;  /* 0x00000009291c7812 */ /* 0x040fe200078efcff */
[----:B------:R-:W-:Y:S01]  /*2bf0*/  MUFU.TANH R154, R6 ;  /* 0x00000006009a7308 */ /* 0x000fe20000002400 */
[----:B-----5:R-:W-:-:S02]  /*2c00*/  LOP3.LUT R4, R41, 0x10, RZ, 0xfc, !PT ;  /* 0x0000001029047812 */ /* 0x020fc400078efcff */
[----:B------:R-:W-:Y:S02]  /*2c10*/  FSEL R121, R115, -INF , !P0 ;  /* 0xff80000073797808 */ /* 0x000fe40004000000 */
[CC--:B------:R-:W-:Y:S02]  /*2c20*/  ISETP.GE.AND P4, PT, R4.reuse, R40.reuse, PT ;  /* 0x000000280400720c */ /* 0x0c0fe40003f86270 */
[----:B------:R-:W-:Y:S01]  /*2c30*/  ISETP.GE.AND P1, PT, R4, R39, PT ;  /* 0x000000270400720c */ /* 0x000fe20003f26270 */
[----:B------:R5:W-:Y:S01]  /*2c40*/  MUFU.TANH R146, R7 ;  /* 0x0000000700927308 */ /* 0x000be20000002400 */
[----:B------:R-:W-:Y:S02]  /*2c50*/  LOP3.LUT R4, R41, 0x11, RZ, 0xfc, !PT ;  /* 0x0000001129047812 */ /* 0x000fe400078efcff */
[----:B------:R-:W-:Y:S02]  /*2c60*/  FSEL R65, R65, -INF , !P3 ;  /* 0xff80000041417808 */ /* 0x000fe40005800000 */
[----:B------:R-:W-:-:S02]  /*2c70*/  ISETP.GE.AND P0, PT, R4, R40, PT ;  /* 0x000000280400720c */ /* 0x000fc40003f06270 */
[-C--:B------:R-:W-:Y:S01]  /*2c80*/  ISETP.GE.AND P3, PT, R4, R39.reuse, PT ;  /* 0x000000270400720c */ /* 0x080fe20003f66270 */
[----:B------:R-:W-:Y:S01]  /*2c90*/  MUFU.TANH R122, R20 ;  /* 0x00000014007a7308 */ /* 0x000fe20000002400 */
[-C--:B------:R-:W-:Y:S02]  /*2ca0*/  ISETP.GE.AND P5, PT, R29, R39.reuse, PT ;  /* 0x000000271d00720c */ /* 0x080fe40003fa6270 */
[C---:B------:R-:W-:Y:S02]  /*2cb0*/  ISETP.GE.AND P2, PT, R28.reuse, R40, PT ;  /* 0x000000281c00720c */ /* 0x040fe40003f46270 */
[----:B------:R-:W-:Y:S02]  /*2cc0*/  ISETP.GE.AND P6, PT, R28, R39, PT ;  /* 0x000000271c00720c */ /* 0x000fe40003fc6270 */
[C---:B---3--:R-:W-:Y:S01]  /*2cd0*/  LOP3.LUT R5, R41.reuse, 0x18, RZ, 0xfc, !PT ;  /* 0x0000001829057812 */ /* 0x048fe200078efcff */
[----:B-1----:R-:W-:Y:S01]  /*2ce0*/  HMMA.16816.F32.BF16 R28, R12, R24, RZ ;  /* 0x000000180c1c723c */ /* 0x002fe200000418ff */
[----:B------:R-:W-:Y:S01]  /*2cf0*/  LOP3.LUT R4, R41, 0x19, RZ, 0xfc, !PT ;  /* 0x0000001929047812 */ /* 0x000fe200078efcff */
[----:B------:R-:W-:Y:S01]  /*2d00*/  MUFU.TANH R115, R21 ;  /* 0x0000001500737308 */ /* 0x000fe20000002400 */
[----:B------:R-:W-:-:S02]  /*2d10*/  FSEL R118, R114, -INF , !P5 ;  /* 0xff80000072767808 */ /* 0x000fc40006800000 */
[----:B------:R-:W-:Y:S02]  /*2d20*/  FSEL R64, R64, -INF , !P2 ;  /* 0xff80000040407808 */ /* 0x000fe40005000000 */
[----:B------:R-:W-:Y:S01]  /*2d30*/  FSEL R117, R113, -INF , !P6 ;  /* 0xff80000071757808 */ /* 0x000fe20007000000 */
[----:B------:R-:W-:Y:S01]  /*2d40*/  HMMA.16816.F32.BF16 R24, R12, R26, RZ ;  /* 0x0000001a0c18723c */ /* 0x000fe200000418ff */
[----:B------:R-:W-:Y:S01]  /*2d50*/  FSEL R63, R63, -INF , !P4 ;  /* 0xff8000003f3f7808 */ /* 0x000fe20006000000 */
[----:B------:R-:W-:Y:S01]  /*2d60*/  MUFU.TANH R145, R22 ;  /* 0x0000001600917308 */ /* 0x000fe20000002400 */
[CC--:B------:R-:W-:Y:S02]  /*2d70*/  ISETP.GE.AND P5, PT, R5.reuse, R40.reuse, PT ;  /* 0x000000280500720c */ /* 0x0c0fe40003fa6270 */
[----:B------:R-:W-:Y:S02]  /*2d80*/  ISETP.GE.AND P2, PT, R5, R39, PT ;  /* 0x000000270500720c */ /* 0x000fe40003f46270 */
[----:B------:R-:W-:-:S02]  /*2d90*/  ISETP.GE.AND P6, PT, R4, R40, PT ;  /* 0x000000280400720c */ /* 0x000fc40003fc6270 */
[-C--:B------:R-:W-:Y:S01]  /*2da0*/  ISETP.GE.AND P4, PT, R4, R39.reuse, PT ;  /* 0x000000270400720c */ /* 0x080fe20003f86270 */
[----:B------:R1:W-:Y:S01]  /*2db0*/  MUFU.TANH R144, R23 ;  /* 0x0000001700907308 */ /* 0x0003e20000002400 */
[----:B-----5:R-:W3:Y:S01]  /*2dc0*/  LDSM.16.M88.4 R4, [R43+0x3c00] ;  /* 0x003c00002b04783b */ /* 0x020ee20000000200 */
[C---:B----4-:R-:W-:Y:S01]  /*2dd0*/  HMMA.16816.F32.BF16 R28, R8.reuse, R16, R28 ;  /* 0x00000010081c723c */ /* 0x050fe2000004181c */
[----:B------:R-:W-:Y:S02]  /*2de0*/  LOP3.LUT R16, R41, 0x21, RZ, 0xfc, !PT ;  /* 0x0000002129107812 */ /* 0x000fe400078efcff */
[----:B------:R-:W-:Y:S02]  /*2df0*/  FSEL R113, R111, -INF , !P3 ;  /* 0xff8000006f717808 */ /* 0x000fe40005800000 */
[----:B------:R-:W-:Y:S01]  /*2e00*/  FSEL R61, R61, -INF , !P5 ;  /* 0xff8000003d3d7808 */ /* 0x000fe20006800000 */
[----:B------:R-:W4:Y:S01]  /*2e10*/  MUFU.TANH R0, R0 ;  /* 0x0000000000007308 */ /* 0x000f220000002400 */
[C---:B------:R-:W-:Y:S01]  /*2e20*/  ISETP.GE.AND P3, PT, R16.reuse, R40, PT ;  /* 0x000000281000720c */ /* 0x040fe20003f66270 */
[----:B------:R-:W-:Y:S01]  /*2e30*/  HMMA.16816.F32.BF16 R24, R8, R18, R24 ;  /* 0x000000120818723c */ /* 0x000fe20000041818 */
[----:B------:R-:W-:-:S02]  /*2e40*/  ISETP.GE.AND P5, PT, R16, R39, PT ;  /* 0x000000271000720c */ /* 0x000fc40003fa6270 */
[C---:B------:R-:W-:Y:S02]  /*2e50*/  LOP3.LUT R17, R41.reuse, 0x20, RZ, 0xfc, !PT ;  /* 0x0000002029117812 */ /* 0x040fe400078efcff */
[----:B------:R-:W-:Y:S01]  /*2e60*/  LOP3.LUT R16, R41, 0x28, RZ, 0xfc, !PT ;  /* 0x0000002829107812 */ /* 0x000fe200078efcff */
[----:B------:R-:W5:Y:S01]  /*2e70*/  MUFU.TANH R98, R98 ;  /* 0x0000006200627308 */ /* 0x000f620000002400 */
[----:B-1----:R-:W1:Y:S01]  /*2e80*/  LDSM.16.M88.4 R20, [R42+0x3c00] ;  /* 0x003c00002a14783b */ /* 0x002e620000000200 */
[----:B------:R-:W-:Y:S02]  /*2e90*/  FSEL R62, R62, -INF , !P0 ;  /* 0xff8000003e3e7808 */ /* 0x000fe40004000000 */
        /* <DEDUP_REMOVED lines=8> */
[----:B------:R-:W-:Y:S01]  /*2f20*/  ISETP.GE.AND P6, PT, R16, R39, PT ;  /* 0x000000271000720c */ /* 0x000fe20003fc6270 */
[----:B------:R-:W-:Y:S01]  /*2f30*/  MUFU.TANH R140, R30 ;  /* 0x0000001e008c7308 */ /* 0x000fe20000002400 */
[----:B------:R-:W-:Y:S01]  /*2f40*/  LOP3.LUT R16, R41, 0x30, RZ, 0xfc, !PT ;  /* 0x0000003029107812 */ /* 0x000fe200078efcff */
[----:B------:R-:W-:Y:S01]  /*2f50*/  FMUL.FTZ R24, R24, UR4 ;  /* 0x0000000418187c20 */ /* 0x000fe20008410000 */
[----:B------:R-:W-:Y:S01]  /*2f60*/  FSEL R116, R112, -INF , !P1 ;  /* 0xff80000070747808 */ /* 0x000fe20004800000 */
[----:B------:R-:W-:Y:S01]  /*2f70*/  FMUL.FTZ R25, R25, UR4 ;  /* 0x0000000419197c20 */ /* 0x000fe20008410000 */
[----:B--2---:R-:W-:Y:S01]  /*2f80*/  FSEL R34, R34, -INF , !P0 ;  /* 0xff80000022227808 */ /* 0x004fe20004000000 */
[----:B------:R-:W-:Y:S01]  /*2f90*/  FMUL.FTZ R26, R26, UR4 ;  /* 0x000000041a1a7c20 */ /* 0x000fe20008410000 */
[----:B------:R-:W-:Y:S01]  /*2fa0*/  FSEL R58, R109, -INF , !P3 ;  /* 0xff8000006d3a7808 */ /* 0x000fe20005800000 */
[----:B------:R-:W-:Y:S01]  /*2fb0*/  MUFU.TANH R139, R31 ;  /* 0x0000001f008b7308 */ /* 0x000fe20000002400 */
[----:B------:R-:W-:-:S02]  /*2fc0*/  ISETP.GE.AND P1, PT, R17, R40, PT ;  /* 0x000000281100720c */ /* 0x000fc40003f26270 */
[C---:B------:R-:W-:Y:S02]  /*2fd0*/  ISETP.GE.AND P0, PT, R16.reuse, R40, PT ;  /* 0x000000281000720c */ /* 0x040fe40003f06270 */
[----:B------:R-:W-:Y:S02]  /*2fe0*/  ISETP.GE.AND P3, PT, R16, R39, PT ;  /* 0x000000271000720c */ /* 0x000fe40003f66270 */
[C---:B------:R-:W-:Y:S01]  /*2ff0*/  LOP3.LUT R17, R41.reuse, 0x29, RZ, 0xfc, !PT ;  /* 0x0000002929117812 */ /* 0x040fe200078efcff */
[----:B------:R-:W-:Y:S01]  /*3000*/  MUFU.TANH R109, R29 ;  /* 0x0000001d006d7308 */ /* 0x000fe20000002400 */
[----:B------:R-:W-:Y:S02]  /*3010*/  LOP3.LUT R16, R41, 0x31, RZ, 0xfc, !PT ;  /* 0x0000003129107812 */ /* 0x000fe400078efcff */
[----:B------:R-:W-:Y:S02]  /*3020*/  FSEL R35, R35, -INF , !P4 ;  /* 0xff80000023237808 */ /* 0x000fe40006000000 */
[----:B------:R-:W-:-:S02]  /*3030*/  FSEL R59, R110, -INF , !P1 ;  /* 0xff8000006e3b7808 */ /* 0x000fc40004800000 */
[----:B------:R-:W-:Y:S01]  /*3040*/  FSEL R108, R108, -INF , !P5 ;  /* 0xff8000006c6c7808 */ /* 0x000fe20006800000 */
[----:B------:R2:W5:Y:S01]  /*3050*/  MUFU.TANH R110, R28 ;  /* 0x0000001c006e7308 */ /* 0x0005620000002400 */
[----:B------:R-:W-:Y:S02]  /*3060*/  FSEL R57, R107, -INF , !P2 ;  /* 0xff8000006b397808 */ /* 0x000fe40005000000 */
[CC--:B------:R-:W-:Y:S02]  /*3070*/  ISETP.GE.AND P4, PT, R17.reuse, R40.reuse, PT ;  /* 0x000000281100720c */ /* 0x0c0fe40003f86270 */
[-C--:B------:R-:W-:Y:S02]  /*3080*/  ISETP.GE.AND P1, PT, R17, R39.reuse, PT ;  /* 0x000000271100720c */ /* 0x080fe40003f26270 */
[C---:B------:R-:W-:Y:S01]  /*3090*/  ISETP.GE.AND P5, PT, R16.reuse, R40, PT ;  /* 0x000000281000720c */ /* 0x040fe20003fa6270 */
[----:B------:R-:W5:Y:S01]  /*30a0*/  MUFU.TANH R128, R26 ;  /* 0x0000001a00807308 */ /* 0x000f620000002400 */
[----:B------:R-:W-:-:S02]  /*30b0*/  ISETP.GE.AND P2, PT, R16, R39, PT ;  /* 0x000000271000720c */ /* 0x000fc40003f46270 */
[----:B---3--:R-:W-:Y:S01]  /*30c0*/  HMMA.16816.F32.BF16 R16, R12, R4, RZ ;  /* 0x000000040c10723c */ /* 0x008fe200000418ff */
[----:B------:R-:W-:Y:S02]  /*30d0*/  FSEL R112, R106, -INF , !P6 ;  /* 0xff8000006a707808 */ /* 0x000fe40007000000 */
[----:B------:R-:W-:Y:S02]  /*30e0*/  FSEL R56, R105, -INF , !P4 ;  /* 0xff80000069387808 */ /* 0x000fe40006000000 */
[C---:B------:R-:W-:Y:S01]  /*30f0*/  LOP3.LUT R4, R41.reuse, 0x40, RZ, 0xfc, !PT ;  /* 0x0000004029047812 */ /* 0x040fe200078efcff */
[----:B------:R-:W3:Y:S01]  /*3100*/  MUFU.TANH R105, R25 ;  /* 0x0000001900697308 */ /* 0x000ee20000002400 */
[----:B--2---:R-:W-:Y:S02]  /*3110*/  LOP3.LUT R28, R41, 0x38, RZ, 0xfc, !PT ;  /* 0x00000038291c7812 */ /* 0x004fe400078efcff */
[----:B------:R-:W-:Y:S02]  /*3120*/  FSEL R135, R104, -INF , !P3 ;  /* 0xff80000068877808 */ /* 0x000fe40005800000 */
[----:B------:R-:W-:-:S02]  /*3130*/  ISETP.GE.AND P6, PT, R28, R40, PT ;  /* 0x000000281c00720c */ /* 0x000fc40003fc6270 */
[-C--:B------:R-:W-:Y:S01]  /*3140*/  ISETP.GE.AND P4, PT, R28, R39.reuse, PT ;  /* 0x000000271c00720c */ /* 0x080fe20003f86270 */
[----:B------:R2:W3:Y:S01]  /*3150*/  MUFU.TANH R104, R24 ;  /* 0x0000001800687308 */ /* 0x0004e20000002400 */
[----:B------:R-:W5:Y:S01]  /*3160*/  LDSM.16.M88.4 R28, [R43+0x4000] ;  /* 0x004000002b1c783b */ /* 0x000f620000000200 */
[----:B----4-:R-:W-:Y:S02]  /*3170*/  FSEL R0, R0, -INF , !P5 ;  /* 0xff80000000007808 */ /* 0x010fe40006800000 */
[C---:B------:R-:W-:Y:S02]  /*3180*/  ISETP.GE.AND P3, PT, R4.reuse, R40, PT ;  /* 0x000000280400720c */ /* 0x040fe40003f66270 */
[----:B-1----:R-:W-:Y:S01]  /*3190*/  HMMA.16816.F32.BF16 R16, R8, R20, R16 ;  /* 0x000000140810723c */ /* 0x002fe20000041810 */
[----:B------:R-:W-:Y:S02]  /*31a0*/  ISETP.GE.AND P5, PT, R4, R39, PT ;  /* 0x000000270400720c */ /* 0x000fe40003fa6270 */
[----:B------:R-:W-:-:S02]  /*31b0*/  LOP3.LUT R5, R41, 0x39, RZ, 0xfc, !PT ;  /* 0x0000003929057812 */ /* 0x000fc400078efcff */
[----:B------:R-:W-:Y:S02]  /*31c0*/  LOP3.LUT R4, R41, 0x41, RZ, 0xfc, !PT ;  /* 0x0000004129047812 */ /* 0x000fe400078efcff */
[----:B------:R-:W-:Y:S02]  /*31d0*/  FSEL R99, R99, -INF , !P1 ;  /* 0xff80000063637808 */ /* 0x000fe40004800000 */
[----:B------:R-:W-:Y:S02]  /*31e0*/  FSEL R55, R55, -INF , !P0 ;  /* 0xff80000037377808 */ /* 0x000fe40004000000 */
[----:B------:R-:W-:Y:S02]  /*31f0*/  FSEL R125, R103, -INF , !P2 ;  /* 0xff800000677d7808 */ /* 0x000fe40005000000 */
[----:B------:R-:W-:Y:S02]  /*3200*/  FSEL R71, R71, -INF , !P6 ;  /* 0xff80000047477808 */ /* 0x000fe40007000000 */
[----:B------:R-:W-:-:S02]  /*3210*/  ISETP.GE.AND P1, PT, R5, R40, PT ;  /* 0x000000280500720c */ /* 0x000fc40003f26270 */
[-C--:B------:R-:W-:Y:S02]  /*3220*/  ISETP.GE.AND P0, PT, R5, R39.reuse, PT ;  /* 0x000000270500720c */ /* 0x080fe40003f06270 */
[-C--:B------:R-:W-:Y:S01]  /*3230*/  ISETP.GE.AND P2, PT, R4, R40.reuse, PT ;  /* 0x000000280400720c */ /* 0x080fe20003f46270 */
[----:B------:R-:W-:Y:S01]  /*3240*/  FMUL.FTZ R16, R16, UR4 ;  /* 0x0000000410107c20 */ /* 0x000fe20008410000 */
[----:B------:R-:W-:Y:S01]  /*3250*/  ISETP.GE.AND P6, PT, R4, R39, PT ;  /* 0x000000270400720c */ /* 0x000fe20003fc6270 */
[----:B------:R-:W-:Y:S01]  /*3260*/  FMUL.FTZ R17, R17, UR4 ;  /* 0x0000000411117c20 */ /* 0x000fe20008410000 */
[----:B------:R-:W-:Y:S01]  /*3270*/  HMMA.16816.F32.BF16 R4, R12, R6, RZ ;  /* 0x000000060c04723c */ /* 0x000fe200000418ff */
[----:B------:R-:W-:Y:S01]  /*3280*/  FSEL R132, R102, -INF , !P4 ;  /* 0xff80000066847808 */ /* 0x000fe20006000000 */
[----:B------:R-:W-:Y:S01]  /*3290*/  FMUL.FTZ R102, R27, UR4 ;  /* 0x000000041b667c20 */ /* 0x000fe20008410000 */
[C---:B------:R-:W-:Y:S01]  /*32a0*/  LOP3.LUT R20, R41.reuse, 0x48, RZ, 0xfc, !PT ;  /* 0x0000004829147812 */ /* 0x040fe200078efcff */
[----:B--2---:R-:W1:Y:S01]  /*32b0*/  LDSM.16.M88.4 R24, [R42+0x4000] ;  /* 0x004000002a18783b */ /* 0x004e620000000200 */
[----:B------:R-:W-:Y:S01]  /*32c0*/  FSEL R143, R96, -INF , !P5 ;  /* 0xff800000608f7808 */ /* 0x000fe20006800000 */
[----:B------:R-:W-:Y:S01]  /*32d0*/  FMUL.FTZ R18, R18, UR4 ;  /* 0x0000000412127c20 */ /* 0x000fe20008410000 */
[----:B------:R-:W-:Y:S01]  /*32e0*/  ISETP.GE.AND P4, PT, R20, R40, PT ;  /* 0x000000281400720c */ /* 0x000fe20003f86270 */
[----:B------:R2:W-:Y:S01]  /*32f0*/  MUFU.TANH R96, R16 ;  /* 0x0000001000607308 */ /* 0x0005e20000002400 */
[----:B------:R-:W-:Y:S01]  /*3300*/  LOP3.LUT R21, R41, 0x49, RZ, 0xfc, !PT ;  /* 0x0000004929157812 */ /* 0x000fe200078efcff */
[----:B------:R-:W-:Y:S01]  /*3310*/  FMUL.FTZ R19, R19, UR4 ;  /* 0x0000000413137c20 */ /* 0x000fe20008410000 */
[----:B------:R-:W-:-:S02]  /*3320*/  FSEL R73, R73, -INF , !P1 ;  /* 0xff80000049497808 */ /* 0x000fc40004800000 */
[----:B------:R-:W-:Y:S02]  /*3330*/  ISETP.GE.AND P1, PT, R20, R39, PT ;  /* 0x000000271400720c */ /* 0x000fe40003f26270 */
[----:B------:R-:W-:Y:S01]  /*3340*/  FSEL R114, R101, -INF , !P0 ;  /* 0xff80000065727808 */ /* 0x000fe20004000000 */
[----:B------:R-:W-:Y:S01]  /*3350*/  MUFU.TANH R107, R19 ;  /* 0x00000013006b7308 */ /* 0x000fe20000002400 */
[----:B------:R-:W-:Y:S02]  /*3360*/  FSEL R137, R94, -INF , !P6 ;  /* 0xff8000005e897808 */ /* 0x000fe40007000000 */
[----:B------:R-:W-:Y:S01]  /*3370*/  FSEL R75, R75, -INF , !P4 ;  /* 0xff8000004b4b7808 */ /* 0x000fe20006000000 */
[----:B------:R-:W-:Y:S01]  /*3380*/  HMMA.16816.F32.BF16 R4, R8, R22, R4 ;  /* 0x000000160804723c */ /* 0x000fe20000041804 */
[----:B------:R-:W-:Y:S02]  /*3390*/  LOP3.LUT R20, R41, 0x50, RZ, 0xfc, !PT ;  /* 0x0000005029147812 */ /* 0x000fe400078efcff */
[----:B------:R-:W-:Y:S01]  /*33a0*/  ISETP.GE.AND P0, PT, R21, R40, PT ;  /* 0x000000281500720c */ /* 0x000fe20003f06270 */
[----:B------:R4:W-:Y:S01]  /*33b0*/  MUFU.TANH R94, R17 ;  /* 0x00000011005e7308 */ /* 0x0009e20000002400 */
[----:B--2---:R-:W-:-:S02]  /*33c0*/  LOP3.LUT R16, R41, 0x51, RZ, 0xfc, !PT ;  /* 0x0000005129107812 */ /* 0x004fc400078efcff */
[----:B------:R-:W-:Y:S02]  /*33d0*/  FSEL R74, R74, -INF , !P3 ;  /* 0xff8000004a4a7808 */ /* 0x000fe40005800000 */
[C---:B------:R-:W-:Y:S02]  /*33e0*/  ISETP.GE.AND P6, PT, R16.reuse, R40, PT ;  /* 0x000000281000720c */ /* 0x040fe40003fc6270 */
[-C--:B------:R-:W-:Y:S01]  /*33f0*/  ISETP.GE.AND P4, PT, R16, R39.reuse, PT ;  /* 0x000000271000720c */ /* 0x080fe20003f86270 */
[----:B------:R-:W2:Y:S01]  /*3400*/  MUFU.TANH R102, R102 ;  /* 0x0000006600667308 */ /* 0x000ea20000002400 */
[----:B------:R-:W-:Y:S02]  /*3410*/  LOP3.LUT R16, R41, 0x58, RZ, 0xfc, !PT ;  /* 0x0000005829107812 */ /* 0x000fe400078efcff */
[----:B------:R-:W-:Y:S02]  /*3420*/  FSEL R72, R72, -INF , !P2 ;  /* 0xff80000048487808 */ /* 0x000fe40005000000 */
[----:B------:R-:W-:-:S02]  /*3430*/  ISETP.GE.AND P3, PT, R21, R39, PT ;  /* 0x000000271500720c */ /* 0x000fc40003f66270 */
[-C--:B------:R-:W-:Y:S01]  /*3440*/  ISETP.GE.AND P5, PT, R20, R40.reuse, PT ;  /* 0x000000281400720c */ /* 0x080fe20003fa6270 */
[----:B------:R-:W-:Y:S01]  /*3450*/  FMUL.FTZ R4, R4, UR4 ;  /* 0x0000000404047c20 */ /* 0x000fe20008410000 */
[-C--:B------:R-:W-:Y:S01]  /*3460*/  ISETP.GE.AND P2, PT, R20, R39.reuse, PT ;  /* 0x000000271400720c */ /* 0x080fe20003f46270 */
[----:B------:R-:W-:Y:S01]  /*3470*/  FMUL.FTZ R5, R5, UR4 ;  /* 0x0000000405057c20 */ /* 0x000fe20008410000 */
[----:B------:R-:W-:Y:S01]  /*3480*/  FSEL R141, R93, -INF , !P1 ;  /* 0xff8000005d8d7808 */ /* 0x000fe20004800000 */
[----:B-----5:R-:W-:Y:S01]  /*3490*/  HMMA.16816.F32.BF16 R20, R12, R28, RZ ;  /* 0x0000001c0c14723c */ /* 0x020fe200000418ff */
[----:B------:R-:W-:Y:S01]  /*34a0*/  FSEL R78, R78, -INF , !P0 ;  /* 0xff8000004e4e7808 */ /* 0x000fe20004000000 */
[----:B------:R5:W2:Y:S01]  /*34b0*/  MUFU.TANH R93, R18 ;  /* 0x00000012005d7308 */ /* 0x000aa20000002400 */
[----:B------:R-:W-:Y:S01]  /*34c0*/  ISETP.GE.AND P1, PT, R16, R40, PT ;  /* 0x000000281000720c */ /* 0x000fe20003f26270 */
[----:B------:R-:W-:Y:S01]  /*34d0*/  FMUL.FTZ R6, R6, UR4 ;  /* 0x0000000406067c20 */ /* 0x000fe20008410000 */
[----:B------:R-:W-:Y:S01]  /*34e0*/  ISETP.GE.AND P0, PT, R16, R39, PT ;  /* 0x000000271000720c */ /* 0x000fe20003f06270 */
[----:B------:R-:W-:Y:S01]  /*34f0*/  FMUL.FTZ R28, R7, UR4 ;  /* 0x00000004071c7c20 */ /* 0x000fe20008410000 */
[----:B----4-:R-:W-:-:S02]  /*3500*/  LOP3.LUT R17, R41, 0x59, RZ, 0xfc, !PT ;  /* 0x0000005929117812 */ /* 0x010fc400078efcff */
[----:B------:R-:W-:Y:S02]  /*3510*/  LOP3.LUT R16, R41, 0x60, RZ, 0xfc, !PT ;  /* 0x0000006029107812 */ /* 0x000fe400078efcff */
[----:B------:R-:W-:Y:S02]  /*3520*/  FSEL R142, R92, -INF , !P3 ;  /* 0xff8000005c8e7808 */ /* 0x000fe40005800000 */
[----:B------:R-:W-:Y:S02]  /*3530*/  FSEL R77, R77, -INF , !P5 ;  /* 0xff8000004d4d7808 */ /* 0x000fe40006800000 */
[----:B------:R-:W-:Y:S02]  /*3540*/  FSEL R153, R91, -INF , !P2 ;  /* 0xff8000005b997808 */ /* 0x000fe40005000000 */
[----:B------:R-:W-:Y:S01]  /*3550*/  FSEL R76, R76, -INF , !P6 ;  /* 0xff8000004c4c7808 */ /* 0x000fe20007000000 */
[----:B------:R4:W2:Y:S01]  /*3560*/  MUFU.TANH R91, R4 ;  /* 0x00000004005b7308 */ /* 0x0008a20000002400 */
[C---:B------:R-:W-:Y:S01]  /*3570*/  ISETP.GE.AND P3, PT, R17.reuse, R40, PT ;  /* 0x000000281100720c */ /* 0x040fe20003f66270 */
[----:B-1----:R-:W-:Y:S01]  /*3580*/  HMMA.16816.F32.BF16 R20, R8, R24, R20 ;  /* 0x000000180814723c */ /* 0x002fe20000041814 */
[----:B------:R-:W-:-:S02]  /*3590*/  ISETP.GE.AND P5, PT, R17, R39, PT ;  /* 0x000000271100720c */ /* 0x000fc40003fa6270 */
[C---:B------:R-:W-:Y:S02]  /*35a0*/  ISETP.GE.AND P2, PT, R16.reuse, R40, PT ;  /* 0x000000281000720c */ /* 0x040fe40003f46270 */
[----:B------:R-:W-:Y:S02]  /*35b0*/  ISETP.GE.AND P6, PT, R16, R39, PT ;  /* 0x000000271000720c */ /* 0x000fe40003fc6270 */
[----:B-----5:R-:W1:Y:S01]  /*35c0*/  LDSM.16.M88.4 R16, [R43+0x4400] ;  /* 0x004400002b10783b */ /* 0x020e620000000200 */
[----:B------:R-:W-:Y:S02]  /*35d0*/  FSEL R147, R89, -INF , !P4 ;  /* 0xff80000059937808 */ /* 0x000fe40006000000 */
[----:B------:R-:W-:Y:S01]  /*35e0*/  FSEL R149, R87, -INF , !P0 ;  /* 0xff80000057957808 */ /* 0x000fe20004000000 */
[----:B------:R-:W-:Y:S01]  /*35f0*/  MUFU.TANH R89, R5 ;  /* 0x0000000500597308 */ /* 0x000fe20000002400 */
[----:B------:R-:W-:Y:S02]  /*3600*/  FSEL R130, R86, -INF , !P3 ;  /* 0xff80000056827808 */ /* 0x000fe40005800000 */
[----:B------:R-:W-:-:S02]  /*3610*/  FSEL R131, R84, -INF , !P2 ;  /* 0xff80000054837808 */ /* 0x000fc40005000000 */
[C---:B----4-:R-:W-:Y:S02]  /*3620*/  LOP3.LUT R4, R41.reuse, 0x68, RZ, 0xfc, !PT ;  /* 0x0000006829047812 */ /* 0x050fe400078efcff */
[----:B------:R-:W-:Y:S01]  /*3630*/  LOP3.LUT R24, R41, 0x61, RZ, 0xfc, !PT ;  /* 0x0000006129187812 */ /* 0x000fe200078efcff */
[----:B------:R4:W5:Y:S01]  /*3640*/  MUFU.TANH R86, R6 ;  /* 0x0000000600567308 */ /* 0x0009620000002400 */
[-C--:B------:R-:W-:Y:S01]  /*3650*/  ISETP.GE.AND P0, PT, R4, R40.reuse, PT ;  /* 0x000000280400720c */ /* 0x080fe20003f06270 */
[----:B------:R-:W-:Y:S01]  /*3660*/  FMUL.FTZ R20, R20, UR4 ;  /* 0x0000000414147c20 */ /* 0x000fe20008410000 */
[-C--:B------:R-:W-:Y:S01]  /*3670*/  ISETP.GE.AND P3, PT, R4, R39.reuse, PT ;  /* 0x000000270400720c */ /* 0x080fe20003f66270 */
[----:B------:R-:W-:Y:S01]  /*3680*/  FMUL.FTZ R21, R21, UR4 ;  /* 0x0000000415157c20 */ /* 0x000fe20008410000 */
[----:B------:R-:W-:Y:S01]  /*3690*/  FSEL R127, R88, -INF , !P1 ;  /* 0xff800000587f7808 */ /* 0x000fe20004800000 */
[----:B------:R-:W-:Y:S01]  /*36a0*/  FMUL.FTZ R22, R22, UR4 ;  /* 0x0000000416167c20 */ /* 0x000fe20008410000 */
[C---:B------:R-:W-:Y:S01]  /*36b0*/  ISETP.GE.AND P4, PT, R24.reuse, R40, PT ;  /* 0x000000281800720c */ /* 0x040fe20003f86270 */
[----:B------:R3:W5:Y:S01]  /*36c0*/  MUFU.TANH R84, R28 ;  /* 0x0000001c00547308 */ /* 0x0007620000002400 */
[----:B------:R-:W-:Y:S01]  /*36d0*/  ISETP.GE.AND P1, PT, R24, R39, PT ;  /* 0x000000271800720c */ /* 0x000fe20003f26270 */
[----:B------:R-:W-:Y:S01]  /*36e0*/  FMUL.FTZ R23, R23, UR4 ;  /* 0x0000000417177c20 */ /* 0x000fe20008410000 */
[----:B------:R-:W-:-:S02]  /*36f0*/  LOP3.LUT R24, R41, 0x69, RZ, 0xfc, !PT ;  /* 0x0000006929187812 */ /* 0x000fc400078efcff */
[----:B------:R-:W-:Y:S02]  /*3700*/  FSEL R152, R85, -INF , !P5 ;  /* 0xff80000055987808 */ /* 0x000fe40006800000 */
[C---:B------:R-:W-:Y:S01]  /*3710*/  ISETP.GE.AND P5, PT, R24.reuse, R40, PT ;  /* 0x000000281800720c */ /* 0x040fe20003fa6270 */
[----:B----4-:R-:W-:Y:S01]  /*3720*/  HMMA.16816.F32.BF16 R4, R12, R30, RZ ;  /* 0x0000001e0c04723c */ /* 0x010fe200000418ff */
[----:B------:R-:W-:Y:S02]  /*3730*/  ISETP.GE.AND P2, PT, R24, R39, PT ;  /* 0x000000271800720c */ /* 0x000fe40003f46270 */
[C---:B------:R-:W-:Y:S02]  /*3740*/  LOP3.LUT R25, R41.reuse, 0x70, RZ, 0xfc, !PT ;  /* 0x0000007029197812 */ /* 0x040fe400078efcff */
[----:B------:R-:W-:Y:S02]  /*3750*/  LOP3.LUT R24, R41, 0x71, RZ, 0xfc, !PT ;  /* 0x0000007129187812 */ /* 0x000fe400078efcff */
[----:B------:R-:W-:Y:S01]  /*3760*/  FSEL R136, R82, -INF , !P4 ;  /* 0xff80000052887808 */ /* 0x000fe20006000000 */
[----:B---3--:R-:W3:Y:S01]  /*3770*/  LDSM.16.M88.4 R28, [R42+0x4400] ;  /* 0x004400002a1c783b */ /* 0x008ee20000000200 */
[----:B------:R4:W5:Y:S01]  /*3780*/  MUFU.TANH R82, R20 ;  /* 0x0000001400527308 */ /* 0x0009620000002400 */
[----:B------:R-:W-:-:S02]  /*3790*/  FSEL R158, R83, -INF , !P6 ;  /* 0xff800000539e7808 */ /* 0x000fc40007000000 */
[----:B------:R-:W-:Y:S02]  /*37a0*/  FSEL R157, R81, -INF , !P1 ;  /* 0xff800000519d7808 */ /* 0x000fe40004800000 */
[----:B------:R-:W-:Y:S02]  /*37b0*/  FSEL R80, R80, -INF , !P0 ;  /* 0xff80000050507808 */ /* 0x000fe40004000000 */
[CC--:B------:R-:W-:Y:S01]  /*37c0*/  ISETP.GE.AND P6, PT, R25.reuse, R40.reuse, PT ;  /* 0x000000281900720c */ /* 0x0c0fe20003fc6270 */
[----:B------:R-:W-:Y:S01]  /*37d0*/  MUFU.TANH R81, R21 ;  /* 0x0000001500517308 */ /* 0x000fe20000002400 */
[-C--:B------:R-:W-:Y:S02]  /*37e0*/  ISETP.GE.AND P4, PT, R25, R39.reuse, PT ;  /* 0x000000271900720c */ /* 0x080fe40003f86270 */
[----:B------:R-:W-:Y:S01]  /*37f0*/  HMMA.16816.F32.BF16 R4, R8, R26, R4 ;  /* 0x0000001a0804723c */ /* 0x000fe20000041804 */
[C---:B------:R-:W-:Y:S02]  /*3800*/  ISETP.GE.AND P1, PT, R24.reuse, R40, PT ;  /* 0x000000281800720c */ /* 0x040fe40003f26270 */
[----:B------:R-:W-:-:S02]  /*3810*/  ISETP.GE.AND P0, PT, R24, R39, PT ;  /* 0x000000271800720c */ /* 0x000fc40003f06270 */
[----:B------:R-:W-:Y:S02]  /*3820*/  FSEL R159, R79, -INF , !P3 ;  /* 0xff8000004f9f7808 */ /* 0x000fe40005800000 */
[C---:B----4-:R-:W-:Y:S01]  /*3830*/  LOP3.LUT R20, R41.reuse, 0x78, RZ, 0xfc, !PT ;  /* 0x0000007829147812 */ /* 0x050fe200078efcff */
[----:B-1----:R-:W-:Y:S01]  /*3840*/  HMMA.16816.F32.BF16 R24, R12, R16, RZ ;  /* 0x000000100c18723c */ /* 0x002fe200000418ff */
[----:B------:R-:W-:Y:S02]  /*3850*/  FSEL R79, R54, -INF , !P5 ;  /* 0xff800000364f7808 */ /* 0x000fe40006800000 */
[C---:B------:R-:W-:Y:S01]  /*3860*/  ISETP.GE.AND P3, PT, R20.reuse, R40, PT ;  /* 0x000000281400720c */ /* 0x040fe20003f66270 */
[----:B------:R-:W1:Y:S01]  /*3870*/  MUFU.TANH R54, R22 ;  /* 0x0000001600367308 */ /* 0x000e620000002400 */
[----:B------:R-:W-:Y:S02]  /*3880*/  ISETP.GE.AND P5, PT, R20, R39, PT ;  /* 0x000000271400720c */ /* 0x000fe40003fa6270 */
[----:B------:R-:W-:-:S02]  /*3890*/  LOP3.LUT R20, R41, 0x79, RZ, 0xfc, !PT ;  /* 0x0000007929147812 */ /* 0x000fc400078efcff */
[----:B------:R-:W-:Y:S02]  /*38a0*/  FSEL R161, R53, -INF , !P2 ;  /* 0xff80000035a17808 */ /* 0x000fe40005000000 */
[----:B------:R-:W-:Y:S01]  /*38b0*/  FSEL R164, R52, -INF , !P6 ;  /* 0xff80000034a47808 */ /* 0x000fe20007000000 */
[----:B------:R-:W-:Y:S01]  /*38c0*/  FMUL.FTZ R4, R4, UR4 ;  /* 0x0000000404047c20 */ /* 0x000fe20008410000 */
[C---:B------:R-:W-:Y:S01]  /*38d0*/  ISETP.GE.AND P2, PT, R20.reuse, R40, PT ;  /* 0x000000281400720c */ /* 0x040fe20003f46270 */
[----:B------:R4:W-:Y:S01]  /*38e0*/  MUFU.TANH R52, R23 ;  /* 0x0000001700347308 */ /* 0x0009e20000002400 */
[----:B------:R-:W-:Y:S01]  /*38f0*/  ISETP.GE.AND P6, PT, R20, R39, PT ;  /* 0x000000271400720c */ /* 0x000fe20003fc6270 */
[----:B------:R-:W-:Y:S01]  /*3900*/  FMUL.FTZ R6, R6, UR4 ;  /* 0x0000000406067c20 */ /* 0x000fe20008410000 */
[----:B------:R-:W-:Y:S02]  /*3910*/  LOP3.LUT R17, R41, 0x80, RZ, 0xfc, !PT ;  /* 0x0000008029117812 */ /* 0x000fe400078efcff */
[----:B------:R-:W-:Y:S01]  /*3920*/  FSEL R186, R50, -INF , !P1 ;  /* 0xff80000032ba7808 */ /* 0x000fe20004800000 */
[----:B---3--:R-:W-:Y:S01]  /*3930*/  HMMA.16816.F32.BF16 R24, R8, R28, R24 ;  /* 0x0000001c0818723c */ /* 0x008fe20000041818 */
[----:B------:R-:W-:Y:S01]  /*3940*/  FSEL R178, R49, -INF , !P0 ;  /* 0xff80000031b27808 */ /* 0x000fe20004000000 */
[----:B------:R-:W-:Y:S01]  /*3950*/  FMUL.FTZ R50, R5, UR4 ;  /* 0x0000000405327c20 */ /* 0x000fe20008410000 */
[----:B------:R-:W-:Y:S01]  /*3960*/  FSEL R181, R51, -INF , !P4 ;  /* 0xff80000033b57808 */ /* 0x000fe20006000000 */
[----:B------:R3:W1:Y:S01]  /*3970*/  MUFU.TANH R49, R4 ;  /* 0x0000000400317308 */ /* 0x0006620000002400 */
[----:B------:R-:W-:-:S02]  /*3980*/  LOP3.LUT R16, R41, 0x81, RZ, 0xfc, !PT ;  /* 0x0000008129107812 */ /* 0x000fc400078efcff */
[-C--:B------:R-:W-:Y:S02]  /*3990*/  ISETP.GE.AND P4, PT, R17, R40.reuse, PT ;  /* 0x000000281100720c */ /* 0x080fe40003f86270 */
[----:B------:R-:W-:Y:S01]  /*39a0*/  LOP3.LUT R5, R41, 0x88, RZ, 0xfc, !PT ;  /* 0x0000008829057812 */ /* 0x000fe200078efcff */
[----:B----4-:R-:W4:Y:S01]  /*39b0*/  LDSM.16.M88.4 R20, [R43+0x4800] ;  /* 0x004800002b14783b */ /* 0x010f220000000200 */
[----:B------:R-:W-:Y:S01]  /*39c0*/  FSEL R187, R100, -INF , !P3 ;  /* 0xff80000064bb7808 */ /* 0x000fe20005800000 */
[----:B------:R-:W-:Y:S01]  /*39d0*/  MUFU.TANH R50, R50 ;  /* 0x0000003200327308 */ /* 0x000fe20000002400 */
[-C--:B------:R-:W-:Y:S02]  /*39e0*/  ISETP.GE.AND P1, PT, R17, R39.reuse, PT ;  /* 0x000000271100720c */ /* 0x080fe40003f26270 */
[C---:B------:R-:W-:Y:S02]  /*39f0*/  ISETP.GE.AND P0, PT, R16.reuse, R40, PT ;  /* 0x000000281000720c */ /* 0x040fe40003f06270 */
[----:B------:R-:W-:-:S02]  /*3a00*/  ISETP.GE.AND P3, PT, R16, R39, PT ;  /* 0x000000271000720c */ /* 0x000fc40003f66270 */
[----:B------:R-:W-:Y:S01]  /*3a10*/  FMUL.FTZ R24, R24, UR4 ;  /* 0x0000000418187c20 */ /* 0x000fe20008410000 */
[----:B------:R-:W-:Y:S01]  /*3a20*/  FSEL R182, R48, -INF , !P5 ;  /* 0xff80000030b67808 */ /* 0x000fe20006800000 */
[----:B------:R-:W-:Y:S01]  /*3a30*/  HMMA.16816.F32.BF16 R16, R12, R18, RZ ;  /* 0x000000120c10723c */ /* 0x000fe200000418ff */
[----:B---3--:R-:W-:Y:S01]  /*3a40*/  LOP3.LUT R4, R41, 0x89, RZ, 0xfc, !PT ;  /* 0x0000008929047812 */ /* 0x008fe200078efcff */
[----:B------:R3:W-:Y:S01]  /*3a50*/  MUFU.TANH R185, R24 ;  /* 0x0000001800b97308 */ /* 0x0007e20000002400 */
[----:B------:R-:W-:Y:S01]  /*3a60*/  FSEL R188, R47, -INF , !P2 ;  /* 0xff8000002fbc7808 */ /* 0x000fe20005000000 */
[----:B------:R-:W-:Y:S01]  /*3a70*/  FMUL.FTZ R25, R25, UR4 ;  /* 0x0000000419197c20 */ /* 0x000fe20008410000 */
[----:B------:R-:W-:Y:S01]  /*3a80*/  FSEL R180, R46, -INF , !P6 ;  /* 0xff8000002eb47808 */ /* 0x000fe20007000000 */
[----:B------:R-:W-:Y:S01]  /*3a90*/  FMUL.FTZ R26, R26, UR4 ;  /* 0x000000041a1a7c20 */ /* 0x000fe20008410000 */
[----:B------:R-:W-:Y:S01]  /*3aa0*/  FSEL R189, R45, -INF , !P4 ;  /* 0xff8000002dbd7808 */ /* 0x000fe20006000000 */
[----:B------:R-:W-:Y:S01]  /*3ab0*/  FMUL.FTZ R45, R7, UR4 ;  /* 0x00000004072d7c20 */ /* 0x000fe20008410000 */
[CC--:B------:R-:W-:Y:S01]  /*3ac0*/  ISETP.GE.AND P5, PT, R5.reuse, R40.reuse, PT ;  /* 0x000000280500720c */ /* 0x0c0fe20003fa6270 */
[----:B------:R2:W1:Y:S01]  /*3ad0*/  MUFU.TANH R46, R6 ;  /* 0x00000006002e7308 */ /* 0x0004620000002400 */
[----:B------:R-:W-:Y:S01]  /*3ae0*/  ISETP.GE.AND P2, PT, R5, R39, PT ;  /* 0x000000270500720c */ /* 0x000fe20003f46270 */
[----:B------:R-:W-:Y:S01]  /*3af0*/  FMUL.FTZ R27, R27, UR4 ;  /* 0x000000041b1b7c20 */ /* 0x000fe20008410000 */
[----:B------:R-:W-:-:S02]  /*3b00*/  ISETP.GE.AND P6, PT, R4, R40, PT ;  /* 0x000000280400720c */ /* 0x000fc40003fc6270 */
[----:B------:R-:W-:Y:S02]  /*3b10*/  ISETP.GE.AND P4, PT, R4, R39, PT ;  /* 0x000000270400720c */ /* 0x000fe40003f86270 */
[C---:B------:R-:W-:Y:S01]  /*3b20*/  LOP3.LUT R29, R41.reuse, 0x90, RZ, 0xfc, !PT ;  /* 0x00000090291d7812 */ /* 0x040fe200078efcff */
[----:B------:R-:W-:Y:S01]  /*3b30*/  MUFU.TANH R184, R25 ;  /* 0x0000001900b87308 */ /* 0x000fe20000002400 */
[C---:B------:R-:W-:Y:S01]  /*3b40*/  LOP3.LUT R28, R41.reuse, 0x91, RZ, 0xfc, !PT ;  /* 0x00000091291c7812 */ /* 0x040fe200078efcff */
[----:B------:R-:W-:Y:S01]  /*3b50*/  HMMA.16816.F32.BF16 R16, R8, R30, R16 ;  /* 0x0000001e0810723c */ /* 0x000fe20000041810 */
[----:B---3--:R-:W-:Y:S02]  /*3b60*/  LOP3.LUT R24, R41, 0x98, RZ, 0xfc, !PT ;  /* 0x0000009829187812 */ /* 0x008fe400078efcff */
[----:B------:R-:W-:Y:S02]  /*3b70*/  FSEL R183, R183, -INF , !P1 ;  /* 0xff800000b7b77808 */ /* 0x000fe40004800000 */
[----:B------:R-:W-:Y:S01]  /*3b80*/  FSEL R190, R44, -INF , !P0 ;  /* 0xff8000002cbe7808 */ /* 0x000fe20004000000 */
[----:B------:R-:W3:Y:S01]  /*3b90*/  MUFU.TANH R48, R27 ;  /* 0x0000001b00307308 */ /* 0x000ee20000002400 */
[----:B--2---:R-:W2:Y:S01]  /*3ba0*/  LDSM.16.M88.4 R4, [R42+0x4800] ;  /* 0x004800002a04783b */ /* 0x004ea20000000200 */
[----:B------:R-:W-:-:S02]  /*3bb0*/  FSEL R163, R163, -INF , !P3 ;  /* 0xff800000a3a37808 */ /* 0x000fc40005800000 */
[----:B------:R-:W-:Y:S02]  /*3bc0*/  FSEL R191, R95, -INF , !P5 ;  /* 0xff8000005fbf7808 */ /* 0x000fe40006800000 */
[CC--:B------:R-:W-:Y:S02]  /*3bd0*/  ISETP.GE.AND P1, PT, R29.reuse, R40.reuse, PT ;  /* 0x000000281d00720c */ /* 0x0c0fe40003f26270 */
[-C--:B------:R-:W-:Y:S01]  /*3be0*/  ISETP.GE.AND P0, PT, R29, R39.reuse, PT ;  /* 0x000000271d00720c */ /* 0x080fe20003f06270 */
[----:B------:R5:W-:Y:S01]  /*3bf0*/  MUFU.TANH R44, R26 ;  /* 0x0000001a002c7308 */ /* 0x000be20000002400 */
[CC--:B------:R-:W-:Y:S02]  /*3c00*/  ISETP.GE.AND P3, PT, R28.reuse, R40.reuse, PT ;  /* 0x000000281c00720c */ /* 0x0c0fe40003f66270 */
[-C--:B------:R-:W-:Y:S01]  /*3c10*/  ISETP.GE.AND P5, PT, R28, R39.reuse, PT ;  /* 0x000000271c00720c */ /* 0x080fe20003fa6270 */
[----:B------:R-:W-:Y:S01]  /*3c20*/  FMUL.FTZ R16, R16, UR4 ;  /* 0x0000000410107c20 */ /* 0x000fe20008410000 */
[----:B------:R-:W-:Y:S01]  /*3c30*/  FSEL R162, R162, -INF , !P2 ;  /* 0xff800000a2a27808 */ /* 0x000fe20005000000 */
[----:B----4-:R-:W-:Y:S01]  /*3c40*/  HMMA.16816.F32.BF16 R28, R12, R20, RZ ;  /* 0x000000140c1c723c */ /* 0x010fe200000418ff */
[----:B------:R-:W-:Y:S01]  /*3c50*/  FSEL R192, R98, -INF , !P6 ;  /* 0xff80000062c07808 */ /* 0x000fe20007000000 */
[----:B------:R-:W-:Y:S01]  /*3c60*/  FMUL.FTZ R17, R17, UR4 ;  /* 0x0000000411117c20 */ /* 0x000fe20008410000 */
[----:B------:R-:W-:Y:S01]  /*3c70*/  ISETP.GE.AND P2, PT, R24, R40, PT ;  /* 0x000000281800720c */ /* 0x000fe20003f46270 */
[----:B------:R-:W-:Y:S01]  /*3c80*/  FMUL.FTZ R18, R18, UR4 ;  /* 0x0000000412127c20 */ /* 0x000fe20008410000 */
[----:B------:R-:W-:Y:S01]  /*3c90*/  ISETP.GE.AND P6, PT, R24, R39, PT ;  /* 0x000000271800720c */ /* 0x000fe20003fc6270 */
[----:B------:R-:W-:Y:S01]  /*3ca0*/  FMUL.FTZ R19, R19, UR4 ;  /* 0x0000000413137c20 */ /* 0x000fe20008410000 */
[----:B------:R-:W-:Y:S01]  /*3cb0*/  LOP3.LUT R24, R41, 0x99, RZ, 0xfc, !PT ;  /* 0x0000009929187812 */ /* 0x000fe200078efcff */
[----:B------:R-:W4:Y:S01]  /*3cc0*/  MUFU.TANH R138, R16 ;  /* 0x00000010008a7308 */ /* 0x000f220000002400 */
[----:B------:R-:W-:-:S02]  /*3cd0*/  FSEL R160, R160, -INF , !P4 ;  /* 0xff800000a0a07808 */ /* 0x000fc40006000000 */
[----:B------:R-:W-:Y:S02]  /*3ce0*/  FSEL R193, R97, -INF , !P1 ;  /* 0xff80000061c17808 */ /* 0x000fe40004800000 */
[C---:B------:R-:W-:Y:S02]  /*3cf0*/  ISETP.GE.AND P4, PT, R24.reuse, R40, PT ;  /* 0x000000281800720c */ /* 0x040fe40003f86270 */
[----:B------:R-:W-:Y:S01]  /*3d00*/  ISETP.GE.AND P1, PT, R24, R39, PT ;  /* 0x000000271800720c */ /* 0x000fe20003f26270 */
[----:B------:R-:W-:Y:S01]  /*3d10*/  MUFU.TANH R148, R17 ;  /* 0x0000001100947308 */ /* 0x000fe20000002400 */
[----:B-----5:R5:W1:Y:S01]  /*3d20*/  LDSM.16.M88.4 R24, [R43+0x4c00] ;  /* 0x004c00002b18783b */ /* 0x020a620000000200 */
[C---:B------:R-:W-:Y:S02]  /*3d30*/  LOP3.LUT R21, R41.reuse, 0xa0, RZ, 0xfc, !PT ;  /* 0x000000a029157812 */ /* 0x040fe400078efcff */
[----:B------:R-:W-:Y:S02]  /*3d40*/  LOP3.LUT R20, R41, 0xa1, RZ, 0xfc, !PT ;  /* 0x000000a129147812 */ /* 0x000fe400078efcff */
[----:B------:R-:W-:-:S02]  /*3d50*/  FSEL R154, R154, -INF , !P0 ;  /* 0xff8000009a9a7808 */ /* 0x000fc40004000000 */
[----:B------:R-:W-:Y:S01]  /*3d60*/  FSEL R194, R120, -INF , !P3 ;  /* 0xff80000078c27808 */ /* 0x000fe20005800000 */
[----:B------:R-:W-:Y:S01]  /*3d70*/  MUFU.TANH R47, R18 ;  /* 0x00000012002f7308 */ /* 0x000fe20000002400 */
[----:B--2---:R-:W-:Y:S01]  /*3d80*/  HMMA.16816.F32.BF16 R28, R8, R4, R28 ;  /* 0x00000004081c723c */ /* 0x004fe2000004181c */
[----:B------:R-:W-:Y:S02]  /*3d90*/  FSEL R146, R146, -INF , !P5 ;  /* 0xff80000092927808 */ /* 0x000fe40006800000 */
[----:B------:R-:W-:Y:S02]  /*3da0*/  FSEL R195, R122, -INF , !P2 ;  /* 0xff8000007ac37808 */ /* 0x000fe40005000000 */
[CC--:B------:R-:W-:Y:S02]  /*3db0*/  ISETP.GE.AND P0, PT, R21.reuse, R40.reuse, PT ;  /* 0x000000281500720c */ /* 0x0c0fe40003f06270 */
[----:B------:R-:W-:Y:S01]  /*3dc0*/  ISETP.GE.AND P3, PT, R21, R39, PT ;  /* 0x000000271500720c */ /* 0x000fe20003f66270 */
[----:B------:R-:W2:Y:S01]  /*3dd0*/  MUFU.TANH R45, R45 ;  /* 0x0000002d002d7308 */ /* 0x000ea20000002400 */
[----:B------:R-:W-:-:S02]  /*3de0*/  ISETP.GE.AND P5, PT, R20, R40, PT ;  /* 0x000000281400720c */ /* 0x000fc40003fa6270 */
[-C--:B------:R-:W-:Y:S02]  /*3df0*/  ISETP.GE.AND P2, PT, R20, R39.reuse, PT ;  /* 0x000000271400720c */ /* 0x080fe40003f46270 */
[----:B------:R-:W-:Y:S01]  /*3e00*/  HMMA.16816.F32.BF16 R20, R12, R22, RZ ;  /* 0x000000160c14723c */ /* 0x000fe200000418ff */
[----:B------:R-:W-:Y:S02]  /*3e10*/  LOP3.LUT R4, R41, 0xa9, RZ, 0xfc, !PT ;  /* 0x000000a929047812 */ /* 0x000fe400078efcff */
[----:B-----5:R5:W2:Y:S01]  /*3e20*/  MUFU.TANH R43, R19 ;  /* 0x00000013002b7308 */ /* 0x020aa20000002400 */
[----:B------:R-:W-:Y:S02]  /*3e30*/  FSEL R144, R144, -INF , !P1 ;  /* 0xff80000090907808 */ /* 0x000fe40004800000 */
[----:B------:R-:W-:Y:S01]  /*3e40*/  FSEL R197, R110, -INF , !P0 ;  /* 0xff8000006ec57808 */ /* 0x000fe20004000000 */
[----:B------:R-:W-:Y:S01]  /*3e50*/  FMUL.FTZ R179, R29, UR4 ;  /* 0x000000041db37c20 */ /* 0x000fe20008410000 */
[----:B------:R-:W-:Y:S01]  /*3e60*/  ISETP.GE.AND P1, PT, R4, R40, PT ;  /* 0x000000280400720c */ /* 0x000fe20003f26270 */
[----:B------:R-:W-:Y:S01]  /*3e70*/  FMUL.FTZ R156, R28, UR4 ;  /* 0x000000041c9c7c20 */ /* 0x000fe20008410000 */
[----:B------:R-:W-:Y:S01]  /*3e80*/  ISETP.GE.AND P0, PT, R4, R39, PT ;  /* 0x000000270400720c */ /* 0x000fe20003f06270 */
[----:B------:R-:W-:Y:S01]  /*3e90*/  FMUL.FTZ R53, R31, UR4 ;  /* 0x000000041f357c20 */ /* 0x000fe20008410000 */
[C---:B------:R-:W-:Y:S01]  /*3ea0*/  LOP3.LUT R5, R41.reuse, 0xa8, RZ, 0xfc, !PT ;  /* 0x000000a829057812 */ /* 0x040fe200078efcff */
[----:B------:R-:W-:Y:S01]  /*3eb0*/  MUFU.TANH R179, R179 ;  /* 0x000000b300b37308 */ /* 0x000fe20000002400 */
[----:B------:R-:W-:-:S02]  /*3ec0*/  LOP3.LUT R4, R41, 0xb0, RZ, 0xfc, !PT ;  /* 0x000000b029047812 */ /* 0x000fc400078efcff */
[----:B------:R-:W-:Y:S02]  /*3ed0*/  FSEL R196, R115, -INF , !P4 ;  /* 0xff80000073c47808 */ /* 0x000fe40006000000 */
[----:B------:R-:W-:Y:S01]  /*3ee0*/  FSEL R140, R140, -INF , !P3 ;  /* 0xff8000008c8c7808 */ /* 0x000fe20005800000 */
[----:B-----5:R5:W3:Y:S01]  /*3ef0*/  LDSM.16.M88.4 R16, [R42+0x4c00] ;  /* 0x004c00002a10783b */ /* 0x020ae20000000200 */
[----:B------:R-:W-:Y:S01]  /*3f00*/  FSEL R198, R109, -INF , !P5 ;  /* 0xff8000006dc67808 */ /* 0x000fe20006800000 */
[----:B------:R-:W-:Y:S01]  /*3f10*/  HMMA.16816.F32.BF16 R20, R8, R6, R20 ;  /* 0x000000060814723c */ /* 0x000fe20000041814 */
[----:B------:R-:W-:Y:S01]  /*3f20*/  ISETP.GE.AND P4, PT, R5, R39, PT ;  /* 0x000000270500720c */ /* 0x000fe20003f86270 */
[----:B------:R-:W2:Y:S01]  /*3f30*/  MUFU.TANH R156, R156 ;  /* 0x0000009c009c7308 */ /* 0x000ea20000002400 */
[----:B------:R-:W-:Y:S01]  /*3f40*/  ISETP.GE.AND P3, PT, R4, R40, PT ;  /* 0x000000280400720c */ /* 0x000fe20003f66270 */
[----:B------:R-:W-:-:S04]  /*3f50*/  DEPBAR.LE SB0, 0x0 ;  /* 0x000080000000791a */ /* 0x000fc80000000000 */
[-C--:B------:R-:W-:Y:S02]  /*3f60*/  ISETP.GE.AND P5, PT, R4, R39.reuse, PT ;  /* 0x000000270400720c */ /* 0x080fe40003fa6270 */
[----:B------:R-:W-:Y:S02]  /*3f70*/  LOP3.LUT R4, R41, 0xb8, RZ, 0xfc, !PT ;  /* 0x000000b829047812 */ /* 0x000fe400078efcff */
[----:B------:R-:W-:Y:S02]  /*3f80*/  FSEL R145, R145, -INF , !P6 ;  /* 0xff80000091917808 */ /* 0x000fe40007000000 */
[----:B------:R-:W-:Y:S02]  /*3f90*/  FSEL R128, R128, -INF , !P4 ;  /* 0xff80000080807808 */ /* 0x000fe40006000000 */
[----:B------:R-:W-:Y:S02]  /*3fa0*/  FSEL R29, R105, -INF , !P1 ;  /* 0xff800000691d7808 */ /* 0x000fe40004800000 */
[-C--:B------:R-:W-:Y:S01]  /*3fb0*/  ISETP.GE.AND P6, PT, R5, R40.reuse, PT ;  /* 0x000000280500720c */ /* 0x080fe20003fc6270 */
[----:B------:R-:W-:Y:S01]  /*3fc0*/  FMUL.FTZ R155, R20, UR4 ;  /* 0x00000004149b7c20 */ /* 0x000fe20008410000 */
[----:B------:R-:W-:Y:S01]  /*3fd0*/  ISETP.GE.AND P4, PT, R4, R40, PT ;  /* 0x000000280400720c */ /* 0x000fe20003f86270 */
[----:B-----5:R-:W-:Y:S01]  /*3fe0*/  FMUL.FTZ R42, R30, UR4 ;  /* 0x000000041e2a7c20 */ /* 0x020fe20008410000 */
[----:B------:R-:W-:Y:S01]  /*3ff0*/  ISETP.GE.AND P1, PT, R4, R39, PT ;  /* 0x000000270400720c */ /* 0x000fe20003f26270 */
[----:B------:R-:W-:Y:S01]  /*4000*/  FMUL.FTZ R115, R21, UR4 ;  /* 0x0000000415737c20 */ /* 0x000fe20008410000 */
[C---:B------:R-:W-:Y:S01]  /*4010*/  LOP3.LUT R5, R41.reuse, 0xb1, RZ, 0xfc, !PT ;  /* 0x000000b129057812 */ /* 0x040fe200078efcff */
[----:B------:R-:W-:Y:S01]  /*4020*/  MUFU.TANH R155, R155 ;  /* 0x0000009b009b7308 */ /* 0x000fe20000002400 */
[----:B------:R-:W-:Y:S01]  /*4030*/  LOP3.LUT R4, R41, 0xb9, RZ, 0xfc, !PT ;  /* 0x000000b929047812 */ /* 0x000fe200078efcff */
[----:B------:R-:W-:Y:S01]  /*4040*/  FMUL.FTZ R22, R22, UR4 ;  /* 0x0000000416167c20 */ /* 0x000fe20008410000 */
[----:B------:R-:W-:Y:S01]  /*4050*/  FSEL R139, R139, -INF , !P2 ;  /* 0xff8000008b8b7808 */ /* 0x000fe20005000000 */
[----:B------:R-:W-:Y:S01]  /*4060*/  FMUL.FTZ R23, R23, UR4 ;  /* 0x0000000417177c20 */ /* 0x000fe20008410000 */
[----:B------:R-:W-:-:S02]  /*4070*/  FSEL R28, R104, -INF , !P6 ;  /* 0xff800000681c7808 */ /* 0x000fc40007000000 */
[----:B------:R-:W-:Y:S01]  /*4080*/  FSEL R122, R102, -INF , !P0 ;  /* 0xff800000667a7808 */ /* 0x000fe20004000000 */
[----:B------:R-:W-:Y:S01]  /*4090*/  MUFU.TANH R42, R42 ;  /* 0x0000002a002a7308 */ /* 0x000fe20000002400 */
[----:B------:R-:W-:Y:S02]  /*40a0*/  FSEL R30, R96, -INF , !P3 ;  /* 0xff800000601e7808 */ /* 0x000fe40005800000 */
[CC--:B------:R-:W-:Y:S02]  /*40b0*/  ISETP.GE.AND P2, PT, R5.reuse, R40.reuse, PT ;  /* 0x000000280500720c */ /* 0x0c0fe40003f46270 */
[-C--:B------:R-:W-:Y:S02]  /*40c0*/  ISETP.GE.AND P6, PT, R5, R39.reuse, PT ;  /* 0x000000270500720c */ /* 0x080fe40003fc6270 */
[C---:B------:R-:W-:Y:S01]  /*40d0*/  ISETP.GE.AND P0, PT, R4.reuse, R40, PT ;  /* 0x000000280400720c */ /* 0x040fe20003f06270 */
[----:B------:R-:W-:Y:S01]  /*40e0*/  MUFU.TANH R115, R115 ;  /* 0x0000007300737308 */ /* 0x000fe20000002400 */
[----:B------:R-:W-:-:S02]  /*40f0*/  ISETP.GE.AND P3, PT, R4, R39, PT ;  /* 0x000000270400720c */ /* 0x000fc40003f66270 */
[C---:B-1----:R-:W-:Y:S01]  /*4100*/  HMMA.16816.F32.BF16 R4, R12.reuse, R24, RZ ;  /* 0x000000180c04723c */ /* 0x042fe200000418ff */
[C---:B------:R-:W-:Y:S02]  /*4110*/  LOP3.LUT R51, R41.reuse, 0xc0, RZ, 0xfc, !PT ;  /* 0x000000c029337812 */ /* 0x040fe400078efcff */
[----:B------:R-:W-:Y:S02]  /*4120*/  LOP3.LUT R31, R41, 0xc1, RZ, 0xfc, !PT ;  /* 0x000000c1291f7812 */ /* 0x000fe400078efcff */
[----:B------:R-:W-:Y:S01]  /*4130*/  FSEL R109, R93, -INF , !P5 ;  /* 0xff8000005d6d7808 */ /* 0x000fe20006800000 */
[----:B------:R-:W-:Y:S01]  /*4140*/  MUFU.TANH R22, R22 ;  /* 0x0000001600167308 */ /* 0x000fe20000002400 */
[----:B------:R-:W-:Y:S01]  /*4150*/  ISETP.GE.AND P5, PT, R51, R40, PT ;  /* 0x000000283300720c */ /* 0x000fe20003fa6270 */
[----:B------:R-:W-:Y:S01]  /*4160*/  HMMA.16816.F32.BF16 R12, R12, R26, RZ ;  /* 0x0000001a0c0c723c */ /* 0x000fe200000418ff */
[----:B------:R-:W-:Y:S02]  /*4170*/  LOP3.LUT R24, R41, 0xc8, RZ, 0xfc, !PT ;  /* 0x000000c829187812 */ /* 0x000fe400078efcff */
[----:B------:R-:W-:-:S02]  /*4180*/  FSEL R25, R94, -INF , !P2 ;  /* 0xff8000005e197808 */ /* 0x000fc40005000000 */
[----:B------:R-:W-:Y:S01]  /*4190*/  FSEL R107, R107, -INF , !P6 ;  /* 0xff8000006b6b7808 */ /* 0x000fe20007000000 */
[----:B------:R-:W-:Y:S01]  /*41a0*/  MUFU.TANH R23, R23 ;  /* 0x0000001700177308 */ /* 0x000fe20000002400 */
[----:B------:R-:W-:Y:S02]  /*41b0*/  FSEL R20, R91, -INF , !P4 ;  /* 0xff8000005b147808 */ /* 0x000fe40006000000 */
[-C--:B------:R-:W-:Y:S02]  /*41c0*/  ISETP.GE.AND P2, PT, R51, R39.reuse, PT ;  /* 0x000000273300720c */ /* 0x080fe40003f46270 */
[----:B------:R-:W-:Y:S01]  /*41d0*/  ISETP.GE.AND P6, PT, R31, R40, PT ;  /* 0x000000281f00720c */ /* 0x000fe20003fc6270 */
[----:B---3--:R-:W-:Y:S01]  /*41e0*/  HMMA.16816.F32.BF16 R4, R8, R16, R4 ;  /* 0x000000100804723c */ /* 0x008fe20000041804 */
[----:B------:R-:W-:Y:S01]  /*41f0*/  LOP3.LUT R17, R41, 0xc9, RZ, 0xfc, !PT ;  /* 0x000000c929117812 */ /* 0x000fe200078efcff */
[----:B------:R-:W1:Y:S01]  /*4200*/  MUFU.TANH R51, R53 ;  /* 0x0000003500337308 */ /* 0x000e620000002400 */
[----:B------:R-:W-:-:S02]  /*4210*/  ISETP.GE.AND P4, PT, R31, R39, PT ;  /* 0x000000271f00720c */ /* 0x000fc40003f86270 */
[----:B------:R-:W-:Y:S02]  /*4220*/  FSEL R102, R86, -INF , !P1 ;  /* 0xff80000056667808 */ /* 0x000fe40004800000 */
[----:B------:R-:W-:Y:S01]  /*4230*/  FSEL R31, R89, -INF , !P0 ;  /* 0xff800000591f7808 */ /* 0x000fe20004000000 */
[----:B------:R-:W-:Y:S01]  /*4240*/  HMMA.16816.F32.BF16 R12, R8, R18, R12 ;  /* 0x00000012080c723c */ /* 0x000fe2000004180c */
[----:B------:R-:W-:Y:S02]  /*4250*/  LOP3.LUT R21, R41, 0xd0, RZ, 0xfc, !PT ;  /* 0x000000d029157812 */ /* 0x000fe400078efcff */
[C---:B------:R-:W-:Y:S02]  /*4260*/  ISETP.GE.AND P1, PT, R24.reuse, R40, PT ;  /* 0x000000281800720c */ /* 0x040fe40003f26270 */
[----:B------:R-:W-:Y:S02]  /*4270*/  ISETP.GE.AND P0, PT, R24, R39, PT ;  /* 0x000000271800720c */ /* 0x000fe40003f06270 */
[----:B------:R-:W-:-:S02]  /*4280*/  FSEL R100, R84, -INF , !P3 ;  /* 0xff80000054647808 */ /* 0x000fc40005800000 */
[----:B------:R-:W-:Y:S02]  /*4290*/  FSEL R16, R82, -INF , !P5 ;  /* 0xff80000052107808 */ /* 0x000fe40006800000 */
[CC--:B------:R-:W-:Y:S01]  /*42a0*/  ISETP.GE.AND P3, PT, R17.reuse, R40.reuse, PT ;  /* 0x000000281100720c */ /* 0x0c0fe20003f66270 */
[----:B------:R-:W-:Y:S01]  /*42b0*/  FMUL.FTZ R4, R4, UR4 ;  /* 0x0000000404047c20 */ /* 0x000fe20008410000 */
[----:B------:R-:W-:Y:S01]  /*42c0*/  ISETP.GE.AND P5, PT, R17, R39, PT ;  /* 0x000000271100720c */ /* 0x000fe20003fa6270 */
[----:B------:R-:W-:Y:S01]  /*42d0*/  FMUL.FTZ R5, R5, UR4 ;  /* 0x0000000405057c20 */ /* 0x000fe20008410000 */
[C---:B------:R-:W-:Y:S01]  /*42e0*/  LOP3.LUT R24, R41.reuse, 0xd1, RZ, 0xfc, !PT ;  /* 0x000000d129187812 */ /* 0x040fe200078efcff */
[----:B------:R-:W-:Y:S01]  /*42f0*/  FMUL.FTZ R6, R6, UR4 ;  /* 0x0000000406067c20 */ /* 0x000fe20008410000 */
[----:B------:R-:W-:Y:S01]  /*4300*/  LOP3.LUT R27, R41, 0xd8, RZ, 0xfc, !PT ;  /* 0x000000d8291b7812 */ /* 0x000fe200078efcff */
[----:B------:R3:W5:Y:S01]  /*4310*/  MUFU.TANH R53, R5 ;  /* 0x0000000500357308 */ /* 0x0007620000002400 */
[----:B------:R-:W-:Y:S01]  /*4320*/  FSEL R96, R54, -INF , !P2 ;  /* 0xff80000036607808 */ /* 0x000fe20005000000 */
[----:B------:R-:W-:Y:S01]  /*4330*/  FMUL.FTZ R12, R12, UR4 ;  /* 0x000000040c0c7c20 */ /* 0x000fe20008410000 */
[----:B------:R-:W-:Y:S01]  /*4340*/  FSEL R17, R81, -INF , !P6 ;  /* 0xff80000051117808 */ /* 0x000fe20007000000 */
[----:B------:R-:W-:Y:S01]  /*4350*/  FMUL.FTZ R13, R13, UR4 ;  /* 0x000000040d0d7c20 */ /* 0x000fe20008410000 */
[----:B------:R-:W-:-:S02]  /*4360*/  ISETP.GE.AND P2, PT, R21, R40, PT ;  /* 0x000000281500720c */ /* 0x000fc40003f46270 */
[-C--:B------:R-:W-:Y:S01]  /*4370*/  ISETP.GE.AND P6, PT, R21, R39.reuse, PT ;  /* 0x000000271500720c */ /* 0x080fe20003fc6270 */
[----:B------:R4:W5:Y:S01]  /*4380*/  MUFU.TANH R54, R4 ;  /* 0x0000000400367308 */ /* 0x0009620000002400 */
[----:B------:R-:W-:Y:S02]  /*4390*/  FSEL R21, R49, -INF , !P1 ;  /* 0xff80000031157808 */ /* 0x000fe40004800000 */
[----:B------:R-:W-:Y:S02]  /*43a0*/  FSEL R91, R46, -INF , !P0 ;  /* 0xff8000002e5b7808 */ /* 0x000fe40004000000 */
[----:B------:R-:W-:Y:S02]  /*43b0*/  ISETP.GE.AND P1, PT, R24, R39, PT ;  /* 0x000000271800720c */ /* 0x000fe40003f26270 */
[----:B------:R-:W-:Y:S02]  /*43c0*/  ISETP.GE.AND P0, PT, R27, R40, PT ;  /* 0x000000281b00720c */ /* 0x000fe40003f06270 */
[----:B------:R-:W-:Y:S01]  /*43d0*/  LOP3.LUT R8, R41, 0xe1, RZ, 0xfc, !PT ;  /* 0x000000e129087812 */ /* 0x000fe200078efcff */
[----:B---3--:R-:W-:Y:S01]  /*43e0*/  FMUL.FTZ R5, R7, UR4 ;  /* 0x0000000407057c20 */ /* 0x008fe20008410000 */
[----:B------:R-:W-:-:S02]  /*43f0*/  FSEL R95, R52, -INF , !P4 ;  /* 0xff800000345f7808 */ /* 0x000fc40006000000 */
[----:B------:R-:W-:Y:S01]  /*4400*/  ISETP.GE.AND P4, PT, R24, R40, PT ;  /* 0x000000281800720c */ /* 0x000fe20003f86270 */
[----:B------:R-:W-:Y:S01]  /*4410*/  MUFU.TANH R52, R12 ;  /* 0x0000000c00347308 */ /* 0x000fe20000002400 */
[----:B------:R-:W-:Y:S02]  /*4420*/  FSEL R24, R50, -INF , !P3 ;  /* 0xff80000032187808 */ /* 0x000fe40005800000 */
[----:B----4-:R-:W-:Y:S02]  /*4430*/  LOP3.LUT R4, R41, 0xe0, RZ, 0xfc, !PT ;  /* 0x000000e029047812 */ /* 0x010fe400078efcff */
[----:B------:R-:W-:Y:S02]  /*4440*/  FSEL R48, R48, -INF , !P1 ;  /* 0xff80000030307808 */ /* 0x000fe40004800000 */
[----:B------:R-:W-:Y:S01]  /*4450*/  FSEL R138, R138, -INF , !P0 ;  /* 0xff8000008a8a7808 */ /* 0x000fe20004000000 */
[----:B------:R-:W-:Y:S01]  /*4460*/  MUFU.TANH R5, R5 ;  /* 0x0000000500057308 */ /* 0x000fe20000002400 */
[----:B------:R-:W-:-:S02]  /*4470*/  ISETP.GE.AND P3, PT, R27, R39, PT ;  /* 0x000000271b00720c */ /* 0x000fc40003f66270 */
[C---:B------:R-:W-:Y:S02]  /*4480*/  ISETP.GE.AND P1, PT, R8.reuse, R40, PT ;  /* 0x000000280800720c */ /* 0x040fe40003f26270 */
[----:B------:R-:W-:Y:S02]  /*4490*/  ISETP.GE.AND P0, PT, R8, R39, PT ;  /* 0x000000270800720c */ /* 0x000fe40003f06270 */
[C---:B------:R-:W-:Y:S02]  /*44a0*/  LOP3.LUT R26, R41.reuse, 0xd9, RZ, 0xfc, !PT ;  /* 0x000000d9291a7812 */ /* 0x040fe400078efcff */
[----:B------:R-:W-:Y:S02]  /*44b0*/  LOP3.LUT R8, R41, 0xe8, RZ, 0xfc, !PT ;  /* 0x000000e829087812 */ /* 0x000fe400078efcff */
[----:B------:R-:W-:Y:S02]  /*44c0*/  FSEL R49, R44, -INF , !P6 ;  /* 0xff8000002c317808 */ /* 0x000fe40007000000 */
[----:B------:R-:W-:-:S02]  /*44d0*/  FSEL R184, R184, -INF , !P4 ;  /* 0xff800000b8b87808 */ /* 0x000fc40006000000 */
[----:B--2---:R-:W-:Y:S02]  /*44e0*/  FSEL R50, R45, -INF , !P5 ;  /* 0xff8000002d327808 */ /* 0x004fe40006800000 */
[----:B------:R-:W-:Y:S02]  /*44f0*/  FSEL R185, R185, -INF , !P2 ;  /* 0xff800000b9b97808 */ /* 0x000fe40005000000 */
[CC--:B------:R-:W-:Y:S02]  /*4500*/  ISETP.GE.AND P6, PT, R4.reuse, R40.reuse, PT ;  /* 0x000000280400720c */ /* 0x0c0fe40003fc6270 */
[----:B------:R-:W-:Y:S02]  /*4510*/  ISETP.GE.AND P4, PT, R4, R39, PT ;  /* 0x000000270400720c */ /* 0x000fe40003f86270 */
[----:B------:R-:W-:Y:S01]  /*4520*/  FSEL R47, R47, -INF , !P3 ;  /* 0xff8000002f2f7808 */ /* 0x000fe20005800000 */
[----:B------:R2:W3:Y:S01]  /*4530*/  MUFU.TANH R4, R6 ;  /* 0x0000000600047308 */ /* 0x0004e20000002400 */
[----:B------:R-:W-:-:S02]  /*4540*/  ISETP.GE.AND P5, PT, R26, R40, PT ;  /* 0x000000281a00720c */ /* 0x000fc40003fa6270 */
[----:B------:R-:W-:Y:S02]  /*4550*/  ISETP.GE.AND P2, PT, R26, R39, PT ;  /* 0x000000271a00720c */ /* 0x000fe40003f46270 */
[----:B------:R-:W-:Y:S02]  /*4560*/  ISETP.GE.AND P3, PT, R8, R40, PT ;  /* 0x000000280800720c */ /* 0x000fe40003f66270 */
[----:B------:R-:W-:Y:S02]  /*4570*/  LOP3.LUT R7, R41, 0xf1, RZ, 0xfc, !PT ;  /* 0x000000f129077812 */ /* 0x000fe400078efcff */
[----:B------:R-:W-:Y:S02]  /*4580*/  FSEL R148, R148, -INF , !P5 ;  /* 0xff80000094947808 */ /* 0x000fe40006800000 */
[----:B------:R-:W-:Y:S02]  /*4590*/  FSEL R46, R43, -INF , !P2 ;  /* 0xff8000002b2e7808 */ /* 0x000fe40005000000 */
[----:B------:R-:W-:-:S02]  /*45a0*/  FSEL R156, R156, -INF , !P6 ;  /* 0xff8000009c9c7808 */ /* 0x000fc40007000000 */
[----:B-1----:R-:W-:Y:S02]  /*45b0*/  FSEL R44, R51, -INF , !P0 ;  /* 0xff800000332c7808 */ /* 0x002fe40004000000 */
[----:B--2---:R-:W-:Y:S02]  /*45c0*/  LOP3.LUT R6, R41, 0xe9, RZ, 0xfc, !PT ;  /* 0x000000e929067812 */ /* 0x004fe400078efcff */
[----:B------:R-:W-:Y:S02]  /*45d0*/  FSEL R155, R155, -INF , !P3 ;  /* 0xff8000009b9b7808 */ /* 0x000fe40005800000 */
[-C--:B------:R-:W-:Y:S01]  /*45e0*/  ISETP.GE.AND P5, PT, R8, R39.reuse, PT ;  /* 0x000000270800720c */ /* 0x080fe20003fa6270 */
[----:B------:R-:W-:Y:S01]  /*45f0*/  FMUL.FTZ R8, R14, UR4 ;  /* 0x000000040e087c20 */ /* 0x000fe20008410000 */
[C---:B------:R-:W-:Y:S02]  /*4600*/  ISETP.GE.AND P2, PT, R6.reuse, R40, PT ;  /* 0x000000280600720c */ /* 0x040fe40003f46270 */
[----:B------:R-:W-:-:S02]  /*4610*/  ISETP.GE.AND P6, PT, R6, R39, PT ;  /* 0x000000270600720c */ /* 0x000fc40003fc6270 */
[CC--:B------:R-:W-:Y:S01]  /*4620*/  ISETP.GE.AND P0, PT, R7.reuse, R40.reuse, PT ;  /* 0x000000280700720c */ /* 0x0c0fe20003f06270 */
[----:B------:R-:W1:Y:S01]  /*4630*/  MUFU.TANH R8, R8 ;  /* 0x0000000800087308 */ /* 0x000e620000002400 */
[----:B------:R-:W-:Y:S01]  /*4640*/  ISETP.GE.AND P3, PT, R7, R39, PT ;  /* 0x000000270700720c */ /* 0x000fe20003f66270 */
[----:B------:R-:W-:Y:S01]  /*4650*/  FMUL.FTZ R7, R15, UR4 ;  /* 0x000000040f077c20 */ /* 0x000fe20008410000 */
[----:B------:R-:W-:Y:S02]  /*4660*/  LOP3.LUT R6, R41, 0xf0, RZ, 0xfc, !PT ;  /* 0x000000f029067812 */ /* 0x000fe400078efcff */
[----:B------:R-:W-:Y:S02]  /*4670*/  FSEL R45, R42, -INF , !P4 ;  /* 0xff8000002a2d7808 */ /* 0x000fe40006000000 */
[----:B------:R-:W-:Y:S01]  /*4680*/  FSEL R179, R179, -INF , !P1 ;  /* 0xff800000b3b37808 */ /* 0x000fe20004800000 */
[----:B------:R-:W-:Y:S01]  /*4690*/  MUFU.TANH R7, R7 ;  /* 0x0000000700077308 */ /* 0x000fe20000002400 */
[----:B------:R-:W-:Y:S01]  /*46a0*/  BAR.SYNC.DEFER_BLOCKING 0x0 ;  /* 0x0000000000007b1d */ /* 0x000fe20000010000 */
[----:B------:R-:W-:-:S02]  /*46b0*/  ISETP.GE.AND P4, PT, R6, R40, PT ;  /* 0x000000280600720c */ /* 0x000fc40003f86270 */
[----:B------:R-:W-:Y:S02]  /*46c0*/  ISETP.GE.AND P1, PT, R6, R39, PT ;  /* 0x000000270600720c */ /* 0x000fe40003f26270 */
[----:B-----5:R-:W-:Y:S02]  /*46d0*/  FSEL R53, R53, -INF , !P0 ;  /* 0xff80000035357808 */ /* 0x020fe40004000000 */
[----:B------:R-:W2:Y:S01]  /*46e0*/  MUFU.TANH R6, R13 ;  /* 0x0000000d00067308 */ /* 0x000ea20000002400 */
[----:B------:R-:W-:Y:S02]  /*46f0*/  ISETP.GT.AND P0, PT, R172, R167, PT ;  /* 0x000000a7ac00720c */ /* 0x000fe40003f04270 */
[----:B------:R-:W-:Y:S02]  /*4700*/  LOP3.LUT R9, R41, 0xf8, RZ, 0xfc, !PT ;  /* 0x000000f829097812 */ /* 0x000fe400078efcff */
[----:B------:R-:W-:Y:S02]  /*4710*/  FSEL R43, R22, -INF , !P5 ;  /* 0xff800000162b7808 */ /* 0x000fe40006800000 */
[----:B------:R-:W-:-:S02]  /*4720*/  FSEL R115, R115, -INF , !P2 ;  /* 0xff80000073737808 */ /* 0x000fc40005000000 */
[CC--:B------:R-:W-:Y:S02]  /*4730*/  ISETP.GE.AND P5, PT, R9.reuse, R40.reuse, PT ;  /* 0x000000280900720c */ /* 0x0c0fe40003fa6270 */
[----:B------:R-:W-:Y:S02]  /*4740*/  ISETP.GE.AND P2, PT, R9, R39, PT ;  /* 0x000000270900720c */ /* 0x000fe40003f46270 */
[----:B------:R-:W-:Y:S02]  /*4750*/  LOP3.LUT R9, R41, 0xf9, RZ, 0xfc, !PT ;  /* 0x000000f929097812 */ /* 0x000fe400078efcff */
[----:B------:R-:W-:Y:S02]  /*4760*/  FSEL R42, R23, -INF , !P6 ;  /* 0xff800000172a7808 */ /* 0x000fe40007000000 */
[----:B------:R-:W-:Y:S02]  /*4770*/  ISETP.GE.AND P6, PT, R41, R40, PT ;  /* 0x000000282900720c */ /* 0x000fe40003fc6270 */
[----:B------:R-:W-:-:S02]  /*4780*/  FSEL R54, R54, -INF , !P4 ;  /* 0xff80000036367808 */ /* 0x000fc40006000000 */
[----:B---3--:R-:W-:Y:S02]  /*4790*/  FSEL R41, R4, -INF , !P1 ;  /* 0xff80000004297808 */ /* 0x008fe40004800000 */
[C---:B------:R-:W-:Y:S02]  /*47a0*/  ISETP.GE.AND P4, PT, R9.reuse, R40, PT ;  /* 0x000000280900720c */ /* 0x040fe40003f86270 */
[----:B------:R-:W-:Y:S02]  /*47b0*/  ISETP.GE.AND P1, PT, R9, R39, PT ;  /* 0x000000270900720c */ /* 0x000fe40003f26270 */
[----:B------:R-:W-:Y:S02]  /*47c0*/  FSEL R4, R38, -INF , !P6 ;  /* 0xff80000026047808 */ /* 0x000fe40007000000 */
[----:B------:R-:W-:Y:S02]  /*47d0*/  FSEL R40, R5, -INF , !P3 ;  /* 0xff80000005287808 */ /* 0x000fe40005800000 */
[----:B------:R-:W-:-:S02]  /*47e0*/  FSEL R52, R52, -INF , !P5 ;  /* 0xff80000034347808 */ /* 0x000fc40006800000 */
[----:B-1----:R-:W-:Y:S02]  /*47f0*/  FSEL R39, R8, -INF , !P2 ;  /* 0xff80000008277808 */ /* 0x002fe40005000000 */
[----:B--2---:R-:W-:Y:S02]  /*4800*/  FSEL R51, R6, -INF , !P4 ;  /* 0xff80000006337808 */ /* 0x004fe40006000000 */
        /* <DEDUP_REMOVED lines=15> */
.L_x_1382:
        /* <DEDUP_REMOVED lines=47> */
[----:B------:R-:W-:-:S04]  /*4bf0*/  IMAD R5, R5, R32, RZ ;  /* 0x0000002005057224 */ /* 0x000fc800078e02ff */
[----:B------:R-:W-:Y:S01]  /*4c00*/  IMAD R5, R6, R33, R5 ;  /* 0x0000002106057224 */ /* 0x000fe200078e0205 */
[----:B--2---:R-:W-:Y:S01]  /*4c10*/  IADD3 R7, PT, PT, R8, -R7, RZ ;  /* 0x8000000708077210 */ /* 0x004fe20007ffe0ff */
[----:B------:R-:W-:-:S03]  /*4c20*/  IMAD.WIDE.U32 R8, R6, R32, RZ ;  /* 0x0000002006087225 */ /* 0x000fc600078e00ff */
[----:B------:R-:W-:Y:S01]  /*4c30*/  SHF.R.S32.HI R6, RZ, 0x1f, R7 ;  /* 0x0000001fff067819 */ /* 0x000fe20000011407 */
[----:B------:R-:W-:-:S04]  /*4c40*/  IMAD.IADD R9, R9, 0x1, R5 ;  /* 0x0000000109097824 */ /* 0x000fc800078e0205 */
[----:B------:R-:W-:Y:S02]  /*4c50*/  IMAD R6, R6, UR16, RZ ;  /* 0x0000001006067c24 */ /* 0x000fe4000f8e02ff */
[----:B------:R-:W-:-:S04]  /*4c60*/  IMAD.WIDE.U32 R8, R7, UR16, R8 ;  /* 0x0000001007087c25 */ /* 0x000fc8000f8e0008 */
[----:B------:R-:W-:Y:S01]  /*4c70*/  IMAD R6, R7, UR17, R6 ;  /* 0x0000001107067c24 */ /* 0x000fe2000f8e0206 */
[----:B------:R-:W-:-:S04]  /*4c80*/  LEA R169, P0, R8, R169, 0x1 ;  /* 0x000000a908a97211 */ /* 0x000fc800078008ff */
[----:B------:R-:W-:-:S04]  /*4c90*/  IADD3 R6, PT, PT, R9, R6, RZ ;  /* 0x0000000609067210 */ /* 0x000fc80007ffe0ff */
[----:B------:R-:W-:-:S07]  /*4ca0*/  LEA.HI.X R168, R8, R168, R6, 0x1, P0 ;  /* 0x000000a808a87211 */ /* 0x000fce00000f0c06 */
.L_x_1383:
[----:B------:R-:W-:Y:S01]  /*4cb0*/  LEA R8, P0, R12, R169, 0x1 ;  /* 0x000000a90c087211 */ /* 0x000fe200078008ff */
[----:B------:R-:W-:-:S03]  /*4cc0*/  IMAD.MOV.U32 R10, RZ, RZ, R169 ;  /* 0x000000ffff0a7224 */ /* 0x000fc600078e00a9 */
[-C--:B------:R-:W-:Y:S02]  /*4cd0*/  IADD3 R6, P1, PT, R8, R67.reuse, RZ ;  /* 0x0000004308067210 */ /* 0x080fe40007f3e0ff */
[----:B------:R-:W-:Y:S01]  /*4ce0*/  LEA.HI.X R9, R12, R168, R11, 0x1, P0 ;  /* 0x000000a80c097211 */ /* 0x000fe200000f0c0b */
[----:B------:R-:W-:Y:S01]  /*4cf0*/  IMAD.MOV.U32 R11, RZ, RZ, R168 ;  /* 0x000000ffff0b7224 */ /* 0x000fe200078e00a8 */
[----:B------:R-:W-:-:S03]  /*4d00*/  IADD3 R14, P0, PT, R6, R67, RZ ;  /* 0x00000043060e7210 */ /* 0x000fc60007f1e0ff */
[--C-:B------:R-:W-:Y:S01]  /*4d10*/  IMAD.X R7, R9, 0x1, R2.reuse, P1 ;  /* 0x0000000109077824 */ /* 0x100fe200008e0602 */
[-C--:B------:R-:W-:Y:S01]  /*4d20*/  IADD3 R12, P1, PT, R14, R67.reuse, RZ ;  /* 0x000000430e0c7210 */ /* 0x080fe20007f3e0ff */
[----:B------:R-:W-:Y:S01]  /*4d30*/  @!PT LDS RZ, [RZ] ;  /* 0x00000000fffff984 */ /* 0x000fe20000000800 */
[----:B------:R-:W-:Y:S01]  /*4d40*/  @!PT LDS RZ, [RZ] ;  /* 0x00000000fffff984 */ /* 0x000fe20000000800 */
[----:B------:R-:W-:Y:S01]  /*4d50*/  @!PT LDS RZ, [RZ] ;  /* 0x00000000fffff984 */ /* 0x000fe20000000800 */
[----:B------:R1:W-:Y:S02]  /*4d60*/  LDGSTS.E.BYPASS.LTC128B.128 [R68+0x1000], desc[UR24][R10.64] ;  /* 0x010000000a447fae */ /* 0x0003e4000b981a18 */
[--C-:B------:R-:W-:Y:S02]  /*4d70*/  IMAD.X R15, R7, 0x1, R2.reuse, P0 ;  /* 0x00000001070f7824 */ /* 0x100fe400000e0602 */
[----:B------:R2:W-:Y:S02]  /*4d80*/  LDGSTS.E.BYPASS.LTC128B.128 [R68+0x1800], desc[UR24][R8.64] ;  /* 0x0180000008447fae */ /* 0x0005e4000b981a18 */
[----:B------:R-:W-:Y:S02]  /*4d90*/  IMAD.X R13, R15, 0x1, R2, P1 ;  /* 0x000000010f0d7824 */ /* 0x000fe400008e0602 */
[----:B------:R3:W-:Y:S04]  /*4da0*/  LDGSTS.E.BYPASS.LTC128B.128 [R68+0x2000], desc[UR24][R6.64] ;  /* 0x0200000006447fae */ /* 0x0007e8000b981a18 */
[----:B------:R4:W-:Y:S04]  /*4db0*/  LDGSTS.E.BYPASS.LTC128B.128 [R68+0x2800], desc[UR24][R14.64] ;  /* 0x028000000e447fae */ /* 0x0009e8000b981a18 */
[----:B------:R4:W-:Y:S01]  /*4dc0*/  LDGSTS.E.BYPASS.LTC128B.128 [R68+0x3000], desc[UR24][R12.64] ;  /* 0x030000000c447fae */ /* 0x0009e2000b981a18 */
[----:B-1----:R-:W-:-:S04]  /*4dd0*/  IADD3 R10, P0, PT, R12, R67, RZ ;  /* 0x000000430c0a7210 */ /* 0x002fc80007f1e0ff */
[----:B--2---:R-:W-:Y:S01]  /*4de0*/  IADD3 R8, P1, PT, R10, R67, RZ ;  /* 0x000000430a087210 */ /* 0x004fe20007f3e0ff */
[----:B------:R-:W-:-:S03]  /*4df0*/  IMAD.X R11, R13, 0x1, R2, P0 ;  /* 0x000000010d0b7824 */ /* 0x000fc600000e0602 */
[----:B---3--:R-:W-:Y:S01]  /*4e00*/  IADD3 R6, P0, PT, R8, R67, RZ ;  /* 0x0000004308067210 */ /* 0x008fe20007f1e0ff */
[--C-:B------:R-:W-:Y:S01]  /*4e10*/  IMAD.X R9, R11, 0x1, R2.reuse, P1 ;  /* 0x000000010b097824 */ /* 0x100fe200008e0602 */
[----:B------:R4:W-:Y:S03]  /*4e20*/  LDGSTS.E.BYPASS.LTC128B.128 [R68+0x3800], desc[UR24][R10.64] ;  /* 0x038000000a447fae */ /* 0x0009e6000b981a18 */
[----:B------:R-:W-:Y:S01]  /*4e30*/  IMAD.X R7, R9, 0x1, R2, P0 ;  /* 0x0000000109077824 */ /* 0x000fe200000e0602 */
[----:B------:R4:W-:Y:S04]  /*4e40*/  LDGSTS.E.BYPASS.LTC128B.128 [R68+0x4000], desc[UR24][R8.64] ;  /* 0x0400000008447fae */ /* 0x0009e8000b981a18 */
[----:B------:R4:W-:Y:S04]  /*4e50*/  LDGSTS.E.BYPASS.LTC128B.128 [R68+0x4800], desc[UR24][R6.64] ;  /* 0x0480000006447fae */ /* 0x0009e8000b981a18 */
[----:B------:R-:W0:Y:S02]  /*4e60*/  LDGDEPBAR ;  /* 0x00000000000079af */ /* 0x000e240000000000 */
.L_x_1381:
[----:B------:R-:W-:Y:S01]  /*4e70*/  FMNMX3.FTZ R2, R4, R66, R65, !PT ;  /* 0x0000004204027276 */ /* 0x000fe20007810041 */
[----:B------:R-:W1:Y:S01]  /*4e80*/  LDCU UR4, c[0x0][0x45c] ;  /* 0x00008b80ff0477ac */ /* 0x000e620008000800 */
        /* <DEDUP_REMOVED lines=32> */
[----:B------:R-:W2:Y:S02]  /*5090*/  SHFL.BFLY PT, R5, R2, 0x2, 0x1f ;  /* 0x0c401f0002057f89 */ /* 0x000ea400000e0000 */
[----:B--2---:R-:W-:-:S05]  /*50a0*/  FMNMX.FTZ R5, R2, R5, !PT ;  /* 0x0000000502057209 */ /* 0x004fca0007810000 */
[----:B------:R-:W2:Y:S02]  /*50b0*/  SHFL.BFLY PT, R2, R5, 0x1, 0x1f ;  /* 0x0c201f0005027f89 */ /* 0x000ea400000e0000 */
[----:B--2---:R-:W-:-:S04]  /*50c0*/  FMNMX.FTZ R2, R5, R2, !PT ;  /* 0x0000000205027209 */ /* 0x004fc80007810000 */
[C---:B------:R-:W-:Y:S01]  /*50d0*/  FSETP.NEU.FTZ.AND P0, PT, R2.reuse, -INF , PT ;  /* 0xff8000000200780b */ /* 0x040fe20003f1d000 */
[----:B-1----:R-:W-:-:S05]  /*50e0*/  FMUL.FTZ R89, R2, UR4 ;  /* 0x0000000402597c20 */ /* 0x002fca0008410000 */
[----:B------:R-:W-:-:S05]  /*50f0*/  FSEL R89, R89, RZ, P0 ;  /* 0x000000ff59597208 */ /* 0x000fca0000000000 */
[--C-:B------:R-:W-:Y:S01]  /*5100*/  FFMA.FTZ R98, R0, UR4, -R89.reuse ;  /* 0x0000000400627c23 */ /* 0x100fe20008010859 */
[----:B------:R-:W-:Y:S01]  /*5110*/  FMNMX3.FTZ R0, R126, R121, R118, !PT ;  /* 0x000000797e007276 */ /* 0x000fe20007810076 */
[--C-:B------:R-:W-:Y:S01]  /*5120*/  FFMA.FTZ R134, R4, UR4, -R89.reuse ;  /* 0x0000000404867c23 */ /* 0x100fe20008010859 */
[--C-:B------:R-:W-:Y:S01]  /*5130*/  FFMA.FTZ R87, R78, UR4, -R89.reuse ;  /* 0x000000044e577c23 */ /* 0x100fe20008010859 */
[--C-:B------:R-:W-:Y:S01]  /*5140*/  FFMA.FTZ R78, R164, UR4, -R89.reuse ;  /* 0x00000004a44e7c23 */ /* 0x100fe20008010859 */
[----:B------:R-:W-:Y:S01]  /*5150*/  FMNMX3.FTZ R0, R0, R117, R116, !PT ;  /* 0x0000007500007276 */ /* 0x000fe20007810074 */
[--C-:B------:R-:W-:Y:S01]  /*5160*/  FFMA.FTZ R101, R55, UR4, -R89.reuse ;  /* 0x0000000437657c23 */ /* 0x100fe20008010859 */
[----:B------:R-:W-:Y:S01]  /*5170*/  LEA R164, R3, UR5, 0x1 ;  /* 0x0000000503a47c11 */ /* 0x000fe2000f8e08ff */
[--C-:B------:R-:W-:Y:S01]  /*5180*/  FFMA.FTZ R82, R131, UR4, -R89.reuse ;  /* 0x0000000483527c23 */ /* 0x100fe20008010859 */
[----:B------:R-:W-:Y:S01]  /*5190*/  FMNMX3.FTZ R0, R0, R113, R90, !PT ;  /* 0x0000007100007276 */ /* 0x000fe2000781005a */
[--C-:B------:R-:W-:Y:S01]  /*51a0*/  FFMA.FTZ R84, R127, UR4, -R89.reuse ;  /* 0x000000047f547c23 */ /* 0x100fe20008010859 */
[----:B------:R-:W-:Y:S01]  /*51b0*/  IADD3 R3, PT, PT, R119, R164, RZ ;  /* 0x000000a477037210 */ /* 0x000fe20007ffe0ff */
[--C-:B------:R-:W-:Y:S01]  /*51c0*/  FFMA.FTZ R83, R130, UR4, -R89.reuse ;  /* 0x0000000482537c23 */ /* 0x100fe20008010859 */
[----:B------:R-:W-:Y:S01]  /*51d0*/  FMNMX3.FTZ R0, R0, R35, R34, !PT ;  /* 0x0000002300007276 */ /* 0x000fe20007810022 */
[--C-:B------:R-:W-:Y:S01]  /*51e0*/  FFMA.FTZ R133, R66, UR4, -R89.reuse ;  /* 0x0000000442857c23 */ /* 0x100fe20008010859 */
[--C-:B------:R-:W-:Y:S01]  /*51f0*/  FFMA.FTZ R129, R65, UR4, -R89.reuse ;  /* 0x0000000441817c23 */ /* 0x100fe20008010859 */
[--C-:B------:R-:W-:Y:S01]  /*5200*/  FFMA.FTZ R124, R64, UR4, -R89.reuse ;  /* 0x00000004407c7c23 */ /* 0x100fe20008010859 */
[----:B------:R-:W-:Y:S01]  /*5210*/  FMNMX3.FTZ R0, R0, R108, R112, !PT ;  /* 0x0000006c00007276 */ /* 0x000fe20007810070 */
[----:B----4-:R-:W-:Y:S01]  /*5220*/  LDSM.16.MT88.4 R12, [R3+0x5000] ;  /* 0x00500000030c783b */ /* 0x010fe20000004200 */
[----:B------:R-:W-:Y:S01]  /*5230*/  MUFU.EX2 R134, R134 ;  /* 0x0000008600867308 */ /* 0x000fe20000000800 */
[----:B------:R-:W-:Y:S01]  /*5240*/  FFMA.FTZ R105, R58, UR4, -R89 ;  /* 0x000000043a697c23 */ /* 0x000fe20008010859 */
[----:B------:R-:W-:Y:S01]  /*5250*/  FMNMX3.FTZ R0, R0, R99, R135, !PT ;  /* 0x0000006300007276 */ /* 0x000fe20007810087 */
[--C-:B------:R-:W-:Y:S01]  /*5260*/  FFMA.FTZ R104, R57, UR4, -R89.reuse ;  /* 0x0000000439687c23 */ /* 0x100fe20008010859 */
[--C-:B------:R-:W-:Y:S01]  /*5270*/  FFMA.FTZ R58, R16, UR4, -R89.reuse ;  /* 0x00000004103a7c23 */ /* 0x100fe20008010859 */
[--C-:B------:R-:W-:Y:S01]  /*5280*/  FFMA.FTZ R57, R17, UR4, -R89.reuse ;  /* 0x0000000411397c23 */ /* 0x100fe20008010859 */
[----:B------:R-:W-:Y:S01]  /*5290*/  FMNMX3.FTZ R0, R0, R125, R132, !PT ;  /* 0x0000007d00007276 */ /* 0x000fe20007810084 */
[----:B------:R-:W-:Y:S01]  /*52a0*/  LDSM.16.MT88.4 R16, [R164+0x5400] ;  /* 0x00540000a410783b */ /* 0x000fe20000004200 */
        /* <DEDUP_REMOVED lines=16> */
[----:B------:R-:W2:Y:S01]  /*53b0*/  MUFU.EX2 R124, R124 ;  /* 0x0000007c007c7308 */ /* 0x000ea20000000800 */
[--C-:B------:R-:W-:Y:S01]  /*53c0*/  FFMA.FTZ R59, R31, UR4, -R89.reuse ;  /* 0x000000041f3b7c23 */ /* 0x100fe20008010859 */
[----:B------:R-:W-:Y:S01]  /*53d0*/  FMNMX3.FTZ R0, R0, R152, R158, !PT ;  /* 0x0000009800007276 */ /* 0x000fe2000781009e */
[----:B------:R-:W-:Y:S01]  /*53e0*/  FFMA.FTZ R56, R21, UR4, -R89 ;  /* 0x0000000415387c23 */ /* 0x000fe20008010859 */
[----:B-1----:R-:W-:Y:S01]  /*53f0*/  F2FP.BF16.F32.PACK_AB R20, R133, R134 ;  /* 0x000000868514723e */ /* 0x002fe200000010ff */
[----:B------:R-:W-:Y:S01]  /*5400*/  LDSM.16.MT88.4 R28, [R3+0x5400] ;  /* 0x00540000031c783b */ /* 0x000fe20000004200 */
[----:B------:R-:W-:Y:S01]  /*5410*/  FMNMX3.FTZ R0, R0, R157, R159, !PT ;  /* 0x0000009d00007276 */ /* 0x000fe2000781009f */
[--C-:B------:R-:W-:Y:S01]  /*5420*/  FFMA.FTZ R61, R25, UR4, -R89.reuse ;  /* 0x00000004193d7c23 */ /* 0x100fe20008010859 */
        /* <DEDUP_REMOVED lines=8> */
[----:B------:R-:W-:Y:S01]  /*54b0*/  MUFU.EX2 R120, R120 ;  /* 0x0000007800787308 */ /* 0x000fe20000000800 */
[----:B--2---:R-:W-:Y:S01]  /*54c0*/  F2FP.BF16.F32.PACK_AB R22, R124, R129 ;  /* 0x000000817c16723e */ /* 0x004fe200000010ff */
[----:B------:R-:W-:Y:S01]  /*54d0*/  FFMA.FTZ R88, R75, UR4, -R89 ;  /* 0x000000044b587c23 */ /* 0x000fe20008010859 */
        /* <DEDUP_REMOVED lines=23> */
[----:B------:R-:W-:Y:S01]  /*5650*/  FFMA.FTZ R67, R196, UR4, -R89 ;  /* 0x00000004c4437c23 */ /* 0x000fe20008010859 */
[----:B------:R-:W-:Y:S01]  /*5660*/  FMNMX3.FTZ R0, R0, R122, R109, !PT ;  /* 0x0000007a00007276 */ /* 0x000fe2000781006d */
[----:B------:R-:W-:Y:S01]  /*5670*/  FADD.FTZ R133, R134, R133 ;  /* 0x0000008586857221 */ /* 0x000fe20000010000 */
[--C-:B------:R-:W-:Y:S01]  /*5680*/  FFMA.FTZ R66, R197, UR4, -R89.reuse ;  /* 0x00000004c5427c23 */ /* 0x100fe20008010859 */
[----:B------:R-:W-:Y:S01]  /*5690*/  FFMA.FTZ R65, R198, UR4, -R89 ;  /* 0x00000004c6417c23 */ /* 0x000fe20008010859 */
[----:B------:R-:W-:Y:S01]  /*56a0*/  FMNMX3.FTZ R0, R0, R107, R102, !PT ;  /* 0x0000006b00007276 */ /* 0x000fe20007810066 */
[----:B------:R-:W-:Y:S01]  /*56b0*/  MUFU.EX2 R105, R105 ;  /* 0x0000006900697308 */ /* 0x000fe20000000800 */
[----:B------:R-:W-:Y:S01]  /*56c0*/  FADD.FTZ R129, R129, R133 ;  /* 0x0000008581817221 */ /* 0x000fe20000010000 */
[--C-:B------:R-:W-:Y:S01]  /*56d0*/  FFMA.FTZ R138, R138, UR4, -R89.reuse ;  /* 0x000000048a8a7c23 */ /* 0x100fe20008010859 */
[----:B------:R-:W-:Y:S01]  /*56e0*/  FMNMX3.FTZ R0, R0, R100, R96, !PT ;  /* 0x0000006400007276 */ /* 0x000fe20007810060 */
[----:B------:R-:W-:Y:S01]  /*56f0*/  FFMA.FTZ R148, R148, UR4, -R89 ;  /* 0x0000000494947c23 */ /* 0x000fe20008010859 */
[----:B------:R-:W-:Y:S01]  /*5700*/  FADD.FTZ R129, R124, R129 ;  /* 0x000000817c817221 */ /* 0x000fe20000010000 */
[----:B------:R-:W-:Y:S01]  /*5710*/  FFMA.FTZ R156, R156, UR4, -R89 ;  /* 0x000000049c9c7c23 */ /* 0x000fe20008010859 */
[----:B------:R-:W-:Y:S01]  /*5720*/  FMNMX3.FTZ R0, R0, R95, R91, !PT ;  /* 0x0000005f00007276 */ /* 0x000fe2000781005b */
[----:B------:R-:W-:Y:S01]  /*5730*/  MUFU.EX2 R104, R104 ;  /* 0x0000006800687308 */ /* 0x000fe20000000800 */
[--C-:B------:R-:W-:Y:S01]  /*5740*/  FFMA.FTZ R179, R179, UR4, -R89.reuse ;  /* 0x00000004b3b37c23 */ /* 0x100fe20008010859 */
[----:B------:R-:W-:Y:S01]  /*5750*/  FFMA.FTZ R155, R155, UR4, -R89 ;  /* 0x000000049b9b7c23 */ /* 0x000fe20008010859 */
[----:B------:R-:W-:Y:S01]  /*5760*/  FMNMX3.FTZ R0, R0, R50, R49, !PT ;  /* 0x0000003200007276 */ /* 0x000fe20007810031 */
[--C-:B------:R-:W-:Y:S01]  /*5770*/  FFMA.FTZ R115, R115, UR4, -R89.reuse ;  /* 0x0000000473737c23 */ /* 0x100fe20008010859 */
[----:B------:R-:W-:-:S02]  /*5780*/  FFMA.FTZ R53, R53, UR4, -R89 ;  /* 0x0000000435357c23 */ /* 0x000fc40008010859 */
[----:B------:R-:W-:Y:S01]  /*5790*/  FMNMX3.FTZ R0, R0, R48, R47, !PT ;  /* 0x0000003000007276 */ /* 0x000fe2000781002f */
[----:B------:R-:W-:Y:S03]  /*57a0*/  MUFU.EX2 R103, R103 ;  /* 0x0000006700677308 */ /* 0x000fe60000000800 */
[----:B------:R-:W-:-:S04]  /*57b0*/  FMNMX3.FTZ R0, R0, R46, R45, !PT ;  /* 0x0000002e00007276 */ /* 0x000fc8000781002d */
[----:B------:R-:W-:Y:S01]  /*57c0*/  FMNMX3.FTZ R0, R0, R44, R43, !PT ;  /* 0x0000002c00007276 */ /* 0x000fe2000781002b */
[----:B------:R-:W-:Y:S03]  /*57d0*/  MUFU.EX2 R101, R101 ;  /* 0x0000006500657308 */ /* 0x000fe60000000800 */
[----:B------:R-:W-:-:S04]  /*57e0*/  FMNMX3.FTZ R0, R0, R42, R41, !PT ;  /* 0x0000002a00007276 */ /* 0x000fc80007810029 */
[----:B------:R-:W-:Y:S01]  /*57f0*/  FMNMX3.FTZ R0, R0, R40, R39, !PT ;  /* 0x0000002800007276 */ /* 0x000fe20007810027 */
[----:B------:R-:W-:Y:S03]  /*5800*/  MUFU.EX2 R98, R98 ;  /* 0x0000006200627308 */ /* 0x000fe60000000800 */
[----:B------:R-:W-:-:S05]  /*5810*/  FMNMX.FTZ R0, R38, R0, !PT ;  /* 0x0000000026007209 */ /* 0x000fca0007810000 */
        /* <DEDUP_REMOVED lines=68> */
[----:B------:R-:W-:Y:S01]  /*5c60*/  FADD.FTZ R130, R131, R130 ;  /* 0x0000008283827221 */ /* 0x000fe20000010000 */
[--C-:B------:R-:W-:Y:S01]  /*5c70*/  FFMA.FTZ R140, R140, UR4, -R55.reuse ;  /* 0x000000048c8c7c23 */ /* 0x100fe20008010837 */
[--C-:B------:R-:W-:Y:S01]  /*5c80*/  FFMA.FTZ R139, R139, UR4, -R55.reuse ;  /* 0x000000048b8b7c23 */ /* 0x100fe20008010837 */
[--C-:B------:R-:W-:Y:S01]  /*5c90*/  FFMA.FTZ R128, R128, UR4, -R55.reuse ;  /* 0x0000000480807c23 */ /* 0x100fe20008010837 */
[----:B------:R-:W-:Y:S01]  /*5ca0*/  FADD.FTZ R130, R127, R130 ;  /* 0x000000827f827221 */ /* 0x000fe20000010000 */
[----:B------:R-:W-:Y:S01]  /*5cb0*/  MUFU.EX2 R113, R113 ;  /* 0x0000007100717308 */ /* 0x000fe20000000800 */
[C---:B-1----:R-:W-:Y:S01]  /*5cc0*/  HMMA.16816.F32.BF16 R8, R20.reuse, R4, RZ ;  /* 0x000000041408723c */ /* 0x042fe200000418ff */
[--C-:B------:R-:W-:Y:S01]  /*5cd0*/  FFMA.FTZ R122, R122, UR4, -R55.reuse ;  /* 0x000000047a7a7c23 */ /* 0x100fe20008010837 */
[----:B------:R-:W-:Y:S01]  /*5ce0*/  FADD.FTZ R126, R126, R130 ;  /* 0x000000827e7e7221 */ /* 0x000fe20000010000 */
[--C-:B------:R-:W-:Y:S01]  /*5cf0*/  FFMA.FTZ R102, R102, UR4, -R55.reuse ;  /* 0x0000000466667c23 */ /* 0x100fe20008010837 */
[--C-:B------:R-:W-:Y:S01]  /*5d00*/  FFMA.FTZ R100, R100, UR4, -R55.reuse ;  /* 0x0000000464647c23 */ /* 0x100fe20008010837 */
[--C-:B------:R-:W-:Y:S01]  /*5d10*/  FFMA.FTZ R109, R109, UR4, -R55.reuse ;  /* 0x000000046d6d7c23 */ /* 0x100fe20008010837 */
[----:B---3--:R-:W-:Y:S01]  /*5d20*/  FADD.FTZ R126, R121, R126 ;  /* 0x0000007e797e7221 */ /* 0x008fe20000010000 */
[----:B------:R-:W1:Y:S01]  /*5d30*/  MUFU.EX2 R118, R118 ;  /* 0x0000007600767308 */ /* 0x000e620000000800 */
[C---:B------:R-:W-:Y:S01]  /*5d40*/  HMMA.16816.F32.BF16 R4, R20.reuse, R6, RZ ;  /* 0x000000061404723c */ /* 0x040fe200000418ff */
[--C-:B------:R-:W-:Y:S01]  /*5d50*/  FFMA.FTZ R96, R96, UR4, -R55.reuse ;  /* 0x0000000460607c23 */ /* 0x100fe20008010837 */
[--C-:B------:R-:W-:Y:S01]  /*5d60*/  FFMA.FTZ R91, R91, UR4, -R55.reuse ;  /* 0x000000045b5b7c23 */ /* 0x100fe20008010837 */
[--C-:B------:R-:W-:Y:S01]  /*5d70*/  FFMA.FTZ R95, R95, UR4, -R55.reuse ;  /* 0x000000045f5f7c23 */ /* 0x100fe20008010837 */
[----:B------:R-:W-:Y:S01]  /*5d80*/  FFMA.FTZ R50, R50, UR4, -R55 ;  /* 0x0000000432327c23 */ /* 0x000fe20008010837 */
[--C-:B------:R-:W-:Y:S01]  /*5d90*/  FFMA.FTZ R99, R185, UR4, -R89.reuse ;  /* 0x00000004b9637c23 */ /* 0x100fe20008010859 */
[----:B------:R-:W-:Y:S01]  /*5da0*/  FFMA.FTZ R114, R184, UR4, -R89 ;  /* 0x00000004b8727c23 */ /* 0x000fe20008010859 */
[----:B------:R-:W3:Y:S01]  /*5db0*/  MUFU.EX2 R117, R117 ;  /* 0x0000007500757308 */ /* 0x000ee20000000800 */
[C---:B------:R-:W-:Y:S01]  /*5dc0*/  HMMA.16816.F32.BF16 R24, R20.reuse, R12, RZ ;  /* 0x0000000c1418723c */ /* 0x040fe200000418ff */
[C---:B------:R-:W-:Y:S01]  /*5dd0*/  F2FP.BF16.F32.PACK_AB R12, R120.reuse, R123 ;  /* 0x0000007b780c723e */ /* 0x040fe200000010ff */
[----:B------:R-:W-:Y:S01]  /*5de0*/  FADD.FTZ R123, R123, R129 ;  /* 0x000000817b7b7221 */ /* 0x000fe20000010000 */
[C---:B-----5:R-:W-:Y:S01]  /*5df0*/  F2FP.BF16.F32.PACK_AB R13, R119.reuse, R121 ;  /* 0x00000079770d723e */ /* 0x060fe200000010ff */
[----:B------:R-:W-:Y:S01]  /*5e00*/  FADD.FTZ R119, R119, R126 ;  /* 0x0000007e77777221 */ /* 0x000fe20000010000 */
[----:B------:R-:W-:Y:S01]  /*5e10*/  FFMA.FTZ R49, R49, UR4, -R55 ;  /* 0x0000000431317c23 */ /* 0x000fe20008010837 */
[----:B------:R-:W-:Y:S01]  /*5e20*/  FADD.FTZ R123, R120, R123 ;  /* 0x0000007b787b7221 */ /* 0x000fe20000010000 */
[----:B------:R-:W4:Y:S01]  /*5e30*/  MUFU.EX2 R108, R108 ;  /* 0x0000006c006c7308 */ /* 0x000f220000000800 */
[----:B------:R-:W-:Y:S01]  /*5e40*/  HMMA.16816.F32.BF16 R20, R20, R14, RZ ;  /* 0x0000000e1414723c */ /* 0x000fe200000418ff */
[----:B------:R-:W-:Y:S01]  /*5e50*/  F2FP.BF16.F32.PACK_AB R14, R110, R111 ;  /* 0x0000006f6e0e723e */ /* 0x000fe200000010ff */
[----:B------:R-:W-:Y:S01]  /*5e60*/  FADD.FTZ R123, R111, R123 ;  /* 0x0000007b6f7b7221 */ /* 0x000fe20000010000 */
[----:B-1----:R-:W-:Y:S01]  /*5e70*/  F2FP.BF16.F32.PACK_AB R15, R118, R113 ;  /* 0x00000071760f723e */ /* 0x002fe200000010ff */
[----:B------:R-:W-:Y:S01]  /*5e80*/  FADD.FTZ R119, R113, R119 ;  /* 0x0000007771777221 */ /* 0x000fe20000010000 */
[----:B------:R-:W-:Y:S01]  /*5e90*/  FFMA.FTZ R48, R48, UR4, -R55 ;  /* 0x0000000430307c23 */ /* 0x000fe20008010837 */
[----:B------:R-:W-:Y:S01]  /*5ea0*/  FADD.FTZ R110, R110, R123 ;  /* 0x0000007b6e6e7221 */ /* 0x000fe20000010000 */
[----:B------:R-:W-:Y:S01]  /*5eb0*/  MUFU.EX2 R112, R112 ;  /* 0x0000007000707308 */ /* 0x000fe20000000800 */
[----:B------:R-:W-:Y:S01]  /*5ec0*/  FADD.FTZ R118, R118, R119 ;  /* 0x0000007776767221 */ /* 0x000fe20000010000 */
[--C-:B------:R-:W-:Y:S01]  /*5ed0*/  FFMA.FTZ R47, R47, UR4, -R55.reuse ;  /* 0x000000042f2f7c23 */ /* 0x100fe20008010837 */
[C---:B------:R-:W-:Y:S01]  /*5ee0*/  HMMA.16816.F32.BF16 R8, R12.reuse, R16, R8 ;  /* 0x000000100c08723c */ /* 0x040fe20000041808 */
[----:B------:R-:W-:Y:S01]  /*5ef0*/  FADD.FTZ R110, R106, R110 ;  /* 0x0000006e6a6e7221 */ /* 0x000fe20000010000 */
[----:B---3--:R-:W-:Y:S01]  /*5f00*/  FADD.FTZ R118, R117, R118 ;  /* 0x0000007675767221 */ /* 0x008fe20000010000 */
[--C-:B------:R-:W-:Y:S01]  /*5f10*/  FFMA.FTZ R45, R45, UR4, -R55.reuse ;  /* 0x000000042d2d7c23 */ /* 0x100fe20008010837 */
[--C-:B------:R-:W-:Y:S01]  /*5f20*/  FFMA.FTZ R44, R44, UR4, -R55.reuse ;  /* 0x000000042c2c7c23 */ /* 0x100fe20008010837 */
[----:B------:R-:W1:Y:S01]  /*5f30*/  MUFU.EX2 R116, R116 ;  /* 0x0000007400747308 */ /* 0x000e620000000800 */
[----:B----4-:R-:W-:Y:S01]  /*5f40*/  FADD.FTZ R118, R108, R118 ;  /* 0x000000766c767221 */ /* 0x010fe20000010000 */
[--C-:B------:R-:W-:Y:S01]  /*5f50*/  FFMA.FTZ R43, R43, UR4, -R55.reuse ;  /* 0x000000042b2b7c23 */ /* 0x100fe20008010837 */
[----:B------:R-:W-:Y:S01]  /*5f60*/  HMMA.16816.F32.BF16 R4, R12, R18, R4 ;  /* 0x000000120c04723c */ /* 0x000fe20000041804 */
[----:B------:R-:W3:Y:S01]  /*5f70*/  LDSM.16.MT88.4 R16, [R3+0x5800] ;  /* 0x005800000310783b */ /* 0x000ee20000004200 */
[----:B------:R-:W-:-:S03]  /*5f80*/  FFMA.FTZ R42, R42, UR4, -R55 ;  /* 0x000000042a2a7c23 */ /* 0x000fc60008010837 */
[----:B------:R-:W-:Y:S03]  /*5f90*/  MUFU.EX2 R136, R136 ;  /* 0x0000008800887308 */ /* 0x000fe60000000800 */
[C---:B------:R-:W-:Y:S05]  /*5fa0*/  HMMA.16816.F32.BF16 R24, R12.reuse, R28, R24 ;  /* 0x0000001c0c18723c */ /* 0x040fea0000041818 */
[----:B------:R-:W4:Y:S03]  /*5fb0*/  MUFU.EX2 R125, R125 ;  /* 0x0000007d007d7308 */ /* 0x000f260000000800 */
[----:B------:R-:W-:Y:S01]  /*5fc0*/  HMMA.16816.F32.BF16 R20, R12, R30, R20 ;  /* 0x0000001e0c14723c */ /* 0x000fe20000041814 */
[C---:B------:R-:W-:Y:S01]  /*5fd0*/  F2FP.BF16.F32.PACK_AB R12, R105.reuse, R106 ;  /* 0x0000006a690c723e */ /* 0x040fe200000010ff */
[----:B------:R-:W5:Y:S01]  /*5fe0*/  LDSM.16.MT88.4 R28, [R164+0x5c00] ;  /* 0x005c0000a41c783b */ /* 0x000f620000004200 */
[----:B------:R-:W-:Y:S01]  /*5ff0*/  F2FP.BF16.F32.PACK_AB R13, R108, R117 ;  /* 0x000000756c0d723e */ /* 0x000fe200000010ff */
[----:B------:R-:W-:Y:S01]  /*6000*/  FADD.FTZ R105, R105, R110 ;  /* 0x0000006e69697221 */ /* 0x000fe20000010000 */
[----:B------:R-:W-:Y:S01]  /*6010*/  F2FP.BF16.F32.PACK_AB R14, R103, R104 ;  /* 0x00000068670e723e */ /* 0x000fe200000010ff */
[----:B------:R-:W-:Y:S01]  /*6020*/  MUFU.EX2 R132, R132 ;  /* 0x0000008400847308 */ /* 0x000fe20000000800 */
[----:B-1----:R-:W-:Y:S01]  /*6030*/  F2FP.BF16.F32.PACK_AB R15, R116, R112 ;  /* 0x00000070740f723e */ /* 0x002fe200000010ff */
[----:B------:R-:W-:Y:S01]  /*6040*/  FADD.FTZ R105, R104, R105 ;  /* 0x0000006968697221 */ /* 0x000fe20000010000 */
[----:B------:R-:W-:-:S03]  /*6050*/  FADD.FTZ R112, R112, R118 ;  /* 0x0000007670707221 */ /* 0x000fc60000010000 */
[----:B------:R-:W-:Y:S01]  /*6060*/  FADD.FTZ R103, R103, R105 ;  /* 0x0000006967677221 */ /* 0x000fe20000010000 */
[----:B------:R-:W-:Y:S01]  /*6070*/  FADD.FTZ R112, R116, R112 ;  /* 0x0000007074707221 */ /* 0x000fe20000010000 */
[----:B--2---:R-:W-:Y:S01]  /*6080*/  HMMA.16816.F32.BF16 R8, R12, R32, R8 ;  /* 0x000000200c08723c */ /* 0x004fe20000041808 */
[----:B------:R-:W1:Y:S01]  /*6090*/  MUFU.EX2 R135, R135 ;  /* 0x0000008700877308 */ /* 0x000e620000000800 */
[----:B------:R-:W-:-:S04]  /*60a0*/  FADD.FTZ R103, R101, R103 ;  /* 0x0000006765677221 */ /* 0x000fc80000010000 */
[C---:B------:R-:W-:Y:S02]  /*60b0*/  FADD.FTZ R103, R98.reuse, R103 ;  /* 0x0000006762677221 */ /* 0x040fe40000010000 */
[C---:B------:R-:W-:Y:S01]  /*60c0*/  HMMA.16816.F32.BF16 R4, R12.reuse, R34, R4 ;  /* 0x000000220c04723c */ /* 0x040fe20000041804 */
[----:B------:R-:W2:Y:S01]  /*60d0*/  LDSM.16.MT88.4 R32, [R3+0x5c00] ;  /* 0x005c00000320783b */ /* 0x000ea20000004200 */
[----:B------:R-:W-:Y:S06]  /*60e0*/  MUFU.EX2 R143, R143 ;  /* 0x0000008f008f7308 */ /* 0x000fec0000000800 */
[C---:B---3--:R-:W-:Y:S02]  /*60f0*/  HMMA.16816.F32.BF16 R24, R12.reuse, R16, R24 ;  /* 0x000000100c18723c */ /* 0x048fe40000041818 */
[----:B------:R-:W3:Y:S06]  /*6100*/  MUFU.EX2 R137, R137 ;  /* 0x0000008900897308 */ /* 0x000eec0000000800 */
[----:B------:R-:W-:Y:S01]  /*6110*/  HMMA.16816.F32.BF16 R20, R12, R18, R20 ;  /* 0x000000120c14723c */ /* 0x000fe20000041814 */
[----:B------:R-:W3:Y:S01]  /*6120*/  LDSM.16.MT88.4 R16, [R164+0x6000] ;  /* 0x00600000a410783b */ /* 0x000ee20000004200 */
[----:B------:R-:W-:Y:S01]  /*6130*/  F2FP.BF16.F32.PACK_AB R12, R98, R101 ;  /* 0x00000065620c723e */ /* 0x000fe200000010ff */
[----:B------:R-:W-:Y:S01]  /*6140*/  MUFU.EX2 R141, R141 ;  /* 0x0000008d008d7308 */ /* 0x000fe20000000800 */
[----:B----4-:R-:W-:Y:S01]  /*6150*/  F2FP.BF16.F32.PACK_AB R13, R125, R136 ;  /* 0x000000887d0d723e */ /* 0x010fe200000010ff */
[----:B------:R-:W-:Y:S01]  /*6160*/  FADD.FTZ R136, R136, R112 ;  /* 0x0000007088887221 */ /* 0x000fe20000010000 */
[----:B------:R-:W-:Y:S01]  /*6170*/  F2FP.BF16.F32.PACK_AB R14, R94, R97 ;  /* 0x000000615e0e723e */ /* 0x000fe200000010ff */
[----:B------:R-:W-:Y:S01]  /*6180*/  FADD.FTZ R97, R97, R103 ;  /* 0x0000006761617221 */ /* 0x000fe20000010000 */
[----:B-1----:R-:W-:Y:S01]  /*6190*/  F2FP.BF16.F32.PACK_AB R15, R135, R132 ;  /* 0x00000084870f723e */ /* 0x002fe200000010ff */
[----:B------:R-:W-:-:S02]  /*61a0*/  FADD.FTZ R136, R125, R136 ;  /* 0x000000887d887221 */ /* 0x000fc40000010000 */
[----:B------:R-:W1:Y:S01]  /*61b0*/  MUFU.EX2 R142, R142 ;  /* 0x0000008e008e7308 */ /* 0x000e620000000800 */
[----:B------:R-:W-:Y:S01]  /*61c0*/  FADD.FTZ R97, R94, R97 ;  /* 0x000000615e617221 */ /* 0x000fe20000010000 */
[----:B------:R-:W-:Y:S02]  /*61d0*/  FADD.FTZ R132, R132, R136 ;  /* 0x0000008884847221 */ /* 0x000fe40000010000 */
[C---:B-----5:R-:W-:Y:S01]  /*61e0*/  HMMA.16816.F32.BF16 R8, R12.reuse, R28, R8 ;  /* 0x0000001c0c08723c */ /* 0x060fe20000041808 */
[----:B------:R-:W-:Y:S01]  /*61f0*/  FADD.FTZ R97, R93, R97 ;  /* 0x000000615d617221 */ /* 0x000fe20000010000 */
[----:B------:R-:W-:Y:S02]  /*6200*/  FADD.FTZ R132, R135, R132 ;  /* 0x0000008487847221 */ /* 0x000fe40000010000 */
[----:B------:R-:W-:Y:S04]  /*6210*/  MUFU.EX2 R83, R83 ;  /* 0x0000005300537308 */ /* 0x000fe80000000800 */
[C---:B------:R-:W-:Y:S01]  /*6220*/  HMMA.16816.F32.BF16 R4, R12.reuse, R30, R4 ;  /* 0x0000001e0c04723c */ /* 0x040fe20000041804 */
[----:B------:R-:W4:Y:S03]  /*6230*/  LDSM.16.MT88.4 R28, [R3+0x6000] ;  /* 0x00600000031c783b */ /* 0x000f260000004200 */
[----:B------:R-:W-:Y:S04]  /*6240*/  MUFU.EX2 R153, R153 ;  /* 0x0000009900997308 */ /* 0x000fe80000000800 */
[C---:B--2---:R-:W-:Y:S04]  /*6250*/  HMMA.16816.F32.BF16 R24, R12.reuse, R32, R24 ;  /* 0x000000200c18723c */ /* 0x044fe80000041818 */
[----:B------:R-:W2:Y:S04]  /*6260*/  MUFU.EX2 R147, R147 ;  /* 0x0000009300937308 */ /* 0x000ea80000000800 */
[----:B------:R-:W-:Y:S01]  /*6270*/  HMMA.16816.F32.BF16 R20, R12, R34, R20 ;  /* 0x000000220c14723c */ /* 0x000fe20000041814 */
[----:B------:R-:W5:Y:S01]  /*6280*/  LDSM.16.MT88.4 R32, [R164+0x6400] ;  /* 0x00640000a420783b */ /* 0x000f620000004200 */
[C---:B------:R-:W-:Y:S01]  /*6290*/  F2FP.BF16.F32.PACK_AB R12, R92.reuse, R93 ;  /* 0x0000005d5c0c723e */ /* 0x040fe200000010ff */
[----:B------:R-:W-:Y:S01]  /*62a0*/  FADD.FTZ R92, R92, R97 ;  /* 0x000000615c5c7221 */ /* 0x000fe20000010000 */
[----:B---3--:R-:W-:Y:S01]  /*62b0*/  F2FP.BF16.F32.PACK_AB R13, R137, R143 ;  /* 0x0000008f890d723e */ /* 0x008fe200000010ff */
[----:B------:R-:W-:Y:S01]  /*62c0*/  MUFU.EX2 R149, R149 ;  /* 0x0000009500957308 */ /* 0x000fe20000000800 */
[----:B------:R-:W-:Y:S01]  /*62d0*/  F2FP.BF16.F32.PACK_AB R14, R87, R88 ;  /* 0x00000058570e723e */ /* 0x000fe200000010ff */
[----:B------:R-:W-:Y:S01]  /*62e0*/  FADD.FTZ R143, R143, R132 ;  /* 0x000000848f8f7221 */ /* 0x000fe20000010000 */
[----:B-1----:R-:W-:Y:S01]  /*62f0*/  F2FP.BF16.F32.PACK_AB R15, R142, R141 ;  /* 0x0000008d8e0f723e */ /* 0x002fe200000010ff */
[----:B------:R-:W-:Y:S02]  /*6300*/  LDSM.16.MT88.4 R132, [R3+0x8c00] ;  /* 0x008c00000384783b */ /* 0x000fe40000004200 */
[----:B------:R-:W-:-:S02]  /*6310*/  FADD.FTZ R143, R137, R143 ;  /* 0x0000008f898f7221 */ /* 0x000fc40000010000 */
[----:B------:R-:W1:Y:S02]  /*6320*/  MUFU.EX2 R152, R152 ;  /* 0x0000009800987308 */ /* 0x000e640000000800 */
[----:B------:R-:W-:Y:S01]  /*6330*/  HMMA.16816.F32.BF16 R8, R12, R16, R8 ;  /* 0x000000100c08723c */ /* 0x000fe20000041808 */
[----:B------:R-:W-:-:S04]  /*6340*/  FADD.FTZ R141, R141, R143 ;  /* 0x0000008f8d8d7221 */ /* 0x000fc80000010000 */
[----:B------:R-:W-:Y:S01]  /*6350*/  FADD.FTZ R141, R142, R141 ;  /* 0x0000008d8e8d7221 */ /* 0x000fe20000010000 */
[----:B------:R-:W-:Y:S02]  /*6360*/  MUFU.EX2 R82, R82 ;  /* 0x0000005200527308 */ /* 0x000fe40000000800 */
[C---:B------:R-:W-:Y:S01]  /*6370*/  HMMA.16816.F32.BF16 R4, R12.reuse, R18, R4 ;  /* 0x000000120c04723c */ /* 0x040fe20000041804 */
[----:B------:R-:W3:Y:S05]  /*6380*/  LDSM.16.MT88.4 R16, [R3+0x6400] ;  /* 0x006400000310783b */ /* 0x000eea0000004200 */
[----:B------:R-:W-:Y:S02]  /*6390*/  MUFU.EX2 R81, R81 ;  /* 0x0000005100517308 */ /* 0x000fe40000000800 */
[C---:B----4-:R-:W-:Y:S06]  /*63a0*/  HMMA.16816.F32.BF16 R24, R12.reuse, R28, R24 ;  /* 0x0000001c0c18723c */ /* 0x050fec0000041818 */
[----:B------:R-:W-:Y:S02]  /*63b0*/  MUFU.EX2 R80, R80 ;  /* 0x0000005000507308 */ /* 0x000fe40000000800 */
[----:B------:R-:W-:Y:S01]  /*63c0*/  HMMA.16816.F32.BF16 R20, R12, R30, R20 ;  /* 0x0000001e0c14723c */ /* 0x000fe20000041814 */
[----:B------:R-:W-:Y:S01]  /*63d0*/  F2FP.BF16.F32.PACK_AB R12, R85, R86 ;  /* 0x00000056550c723e */ /* 0x000fe200000010ff */
[----:B------:R-:W4:Y:S01]  /*63e0*/  LDSM.16.MT88.4 R28, [R164+0x6800] ;  /* 0x00680000a41c783b */ /* 0x000f220000004200 */
[----:B--2---:R-:W-:Y:S01]  /*63f0*/  F2FP.BF16.F32.PACK_AB R13, R147, R153 ;  /* 0x00000099930d723e */ /* 0x004fe200000010ff */
[----:B------:R-:W-:Y:S01]  /*6400*/  FADD.FTZ R153, R153, R141 ;  /* 0x0000008d99997221 */ /* 0x000fe20000010000 */
[----:B------:R-:W-:Y:S01]  /*6410*/  F2FP.BF16.F32.PACK_AB R14, R83, R84 ;  /* 0x00000054530e723e */ /* 0x000fe200000010ff */
[----:B------:R-:W-:Y:S01]  /*6420*/  MUFU.EX2 R79, R79 ;  /* 0x0000004f004f7308 */ /* 0x000fe20000000800 */
[----:B-1----:R-:W-:Y:S01]  /*6430*/  F2FP.BF16.F32.PACK_AB R15, R152, R149 ;  /* 0x00000095980f723e */ /* 0x002fe200000010ff */
[----:B------:R-:W-:-:S04]  /*6440*/  FADD.FTZ R153, R147, R153 ;  /* 0x0000009993997221 */ /* 0x000fc80000010000 */
[----:B------:R-:W-:Y:S02]  /*6450*/  FADD.FTZ R149, R149, R153 ;  /* 0x0000009995957221 */ /* 0x000fe40000010000 */
[----:B-----5:R-:W-:Y:S01]  /*6460*/  HMMA.16816.F32.BF16 R8, R12, R32, R8 ;  /* 0x000000200c08723c */ /* 0x020fe20000041808 */
[----:B------:R-:W1:Y:S01]  /*6470*/  MUFU.EX2 R158, R158 ;  /* 0x0000009e009e7308 */ /* 0x000e620000000800 */
[----:B------:R-:W-:-:S06]  /*6480*/  FADD.FTZ R149, R152, R149 ;  /* 0x0000009598957221 */ /* 0x000fcc0000010000 */
[C---:B------:R-:W-:Y:S01]  /*6490*/  HMMA.16816.F32.BF16 R4, R12.reuse, R34, R4 ;  /* 0x000000220c04723c */ /* 0x040fe20000041804 */
[----:B------:R-:W2:Y:S01]  /*64a0*/  LDSM.16.MT88.4 R32, [R3+0x6800] ;  /* 0x006800000320783b */ /* 0x000ea20000004200 */
[----:B------:R-:W5:Y:S06]  /*64b0*/  MUFU.EX2 R157, R157 ;  /* 0x0000009d009d7308 */ /* 0x000f6c0000000800 */
[----:B---3--:R-:W-:Y:S02]  /*64c0*/  HMMA.16816.F32.BF16 R24, R12, R16, R24 ;  /* 0x000000100c18723c */ /* 0x008fe40000041818 */
[----:B------:R-:W3:Y:S01]  /*64d0*/  MUFU.EX2 R159, R159 ;  /* 0x0000009f009f7308 */ /* 0x000ee20000000800 */
[----:B-1----:R-:W-:-:S05]  /*64e0*/  FADD.FTZ R149, R158, R149 ;  /* 0x000000959e957221 */ /* 0x002fca0000010000 */
[----:B------:R-:W-:Y:S01]  /*64f0*/  HMMA.16816.F32.BF16 R20, R12, R18, R20 ;  /* 0x000000120c14723c */ /* 0x000fe20000041814 */
[----:B------:R-:W1:Y:S01]  /*6500*/  LDSM.16.MT88.4 R16, [R164+0x6c00] ;  /* 0x006c0000a410783b */ /* 0x000e620000004200 */
[----:B------:R-:W4:Y:S01]  /*6510*/  MUFU.EX2 R161, R161 ;  /* 0x000000a100a17308 */ /* 0x000f220000000800 */
[----:B------:R-:W-:Y:S02]  /*6520*/  F2FP.BF16.F32.PACK_AB R12, R81, R82 ;  /* 0x00000052510c723e */ /* 0x000fe400000010ff */
[C---:B-----5:R-:W-:Y:S01]  /*6530*/  F2FP.BF16.F32.PACK_AB R13, R157.reuse, R158 ;  /* 0x0000009e9d0d723e */ /* 0x060fe200000010ff */
[----:B------:R-:W-:Y:S01]  /*6540*/  FADD.FTZ R157, R157, R149 ;  /* 0x000000959d9d7221 */ /* 0x000fe20000010000 */
[----:B------:R-:W-:-:S03]  /*6550*/  F2FP.BF16.F32.PACK_AB R14, R79, R80 ;  /* 0x000000504f0e723e */ /* 0x000fc600000010ff */
[----:B------:R-:W-:Y:S01]  /*6560*/  MUFU.EX2 R78, R78 ;  /* 0x0000004e004e7308 */ /* 0x000fe20000000800 */
[----:B---3--:R-:W-:-:S07]  /*6570*/  FADD.FTZ R157, R159, R157 ;  /* 0x0000009d9f9d7221 */ /* 0x008fce0000010000 */
[----:B------:R-:W3:Y:S01]  /*6580*/  MUFU.EX2 R77, R77 ;  /* 0x0000004d004d7308 */ /* 0x000ee20000000800 */
[C---:B----4-:R-:W-:Y:S01]  /*6590*/  F2FP.BF16.F32.PACK_AB R15, R161.reuse, R159 ;  /* 0x0000009fa10f723e */ /* 0x050fe200000010ff */
[----:B------:R-:W-:-:S06]  /*65a0*/  FADD.FTZ R157, R161, R157 ;  /* 0x0000009da19d7221 */ /* 0x000fcc0000010000 */
[C---:B------:R-:W-:Y:S01]  /*65b0*/  HMMA.16816.F32.BF16 R8, R12.reuse, R28, R8 ;  /* 0x0000001c0c08723c */ /* 0x040fe20000041808 */
[----:B------:R-:W-:Y:S07]  /*65c0*/  MUFU.EX2 R76, R76 ;  /* 0x0000004c004c7308 */ /* 0x000fee0000000800 */
[C---:B------:R-:W-:Y:S01]  /*65d0*/  HMMA.16816.F32.BF16 R4, R12.reuse, R30, R4 ;  /* 0x0000001e0c04723c */ /* 0x040fe20000041804 */
[----:B------:R-:W4:Y:S01]  /*65e0*/  LDSM.16.MT88.4 R28, [R3+0x6c00] ;  /* 0x006c0000031c783b */ /* 0x000f220000004200 */
[----:B------:R-:W5:Y:S06]  /*65f0*/  MUFU.EX2 R75, R75 ;  /* 0x0000004b004b7308 */ /* 0x000f6c0000000800 */
[C---:B--2---:R-:W-:Y:S02]  /*6600*/  HMMA.16816.F32.BF16 R24, R12.reuse, R32, R24 ;  /* 0x000000200c18723c */ /* 0x044fe40000041818 */
[----:B------:R-:W-:Y:S06]  /*6610*/  MUFU.EX2 R181, R181 ;  /* 0x000000b500b57308 */ /* 0x000fec0000000800 */
[----:B------:R-:W-:Y:S01]  /*6620*/  HMMA.16816.F32.BF16 R20, R12, R34, R20 ;  /* 0x000000220c14723c */ /* 0x000fe20000041814 */
[----:B------:R-:W2:Y:S01]  /*6630*/  LDSM.16.MT88.4 R32, [R164+0x7000] ;  /* 0x00700000a420783b */ /* 0x000ea20000004200 */
[----:B------:R-:W1:Y:S01]  /*6640*/  MUFU.EX2 R178, R178 ;  /* 0x000000b200b27308 */ /* 0x000e620000000800 */
[----:B---3--:R-:W-:-:S02]  /*6650*/  F2FP.BF16.F32.PACK_AB R12, R77, R78 ;  /* 0x0000004e4d0c723e */ /* 0x008fc400000010ff */
[----:B-----5:R-:W-:-:S05]  /*6660*/  F2FP.BF16.F32.PACK_AB R14, R75, R76 ;  /* 0x0000004c4b0e723e */ /* 0x020fca00000010ff */
[----:B------:R-:W-:Y:S08]  /*6670*/  MUFU.EX2 R182, R182 ;  /* 0x000000b600b67308 */ /* 0x000ff00000000800 */
[----:B------:R-:W3:Y:S01]  /*6680*/  MUFU.EX2 R180, R180 ;  /* 0x000000b400b47308 */ /* 0x000ee20000000800 */
[----:B-1----:R-:W-:Y:S01]  /*6690*/  F2FP.BF16.F32.PACK_AB R13, R178, R181 ;  /* 0x000000b5b20d723e */ /* 0x002fe200000010ff */
[----:B------:R-:W-:-:S04]  /*66a0*/  FADD.FTZ R181, R181, R157 ;  /* 0x0000009db5b57221 */ /* 0x000fc80000010000 */
[----:B------:R-:W-:Y:S02]  /*66b0*/  FADD.FTZ R181, R178, R181 ;  /* 0x000000b5b2b57221 */ /* 0x000fe40000010000 */
[----:B------:R-:W-:Y:S08]  /*66c0*/  MUFU.EX2 R74, R74 ;  /* 0x0000004a004a7308 */ /* 0x000ff00000000800 */
[----:B------:R-:W1:Y:S01]  /*66d0*/  MUFU.EX2 R73, R73 ;  /* 0x0000004900497308 */ /* 0x000e620000000800 */
[----:B---3--:R-:W-:Y:S01]  /*66e0*/  F2FP.BF16.F32.PACK_AB R15, R180, R182 ;  /* 0x000000b6b40f723e */ /* 0x008fe200000010ff */
[----:B------:R-:W-:-:S04]  /*66f0*/  FADD.FTZ R182, R182, R181 ;  /* 0x000000b5b6b67221 */ /* 0x000fc80000010000 */
[----:B------:R-:W-:Y:S02]  /*6700*/  FADD.FTZ R182, R180, R182 ;  /* 0x000000b6b4b67221 */ /* 0x000fe40000010000 */
[----:B------:R-:W-:Y:S01]  /*6710*/  MUFU.EX2 R72, R72 ;  /* 0x0000004800487308 */ /* 0x000fe20000000800 */
[C---:B------:R-:W-:Y:S07]  /*6720*/  HMMA.16816.F32.BF16 R8, R12.reuse, R16, R8 ;  /* 0x000000100c08723c */ /* 0x040fee0000041808 */
[----:B------:R-:W3:Y:S01]  /*6730*/  MUFU.EX2 R71, R71 ;  /* 0x0000004700477308 */ /* 0x000ee20000000800 */
[C---:B------:R-:W-:Y:S01]  /*6740*/  HMMA.16816.F32.BF16 R4, R12.reuse, R18, R4 ;  /* 0x000000120c04723c */ /* 0x040fe20000041804 */
[----:B------:R-:W5:Y:S06]  /*6750*/  LDSM.16.MT88.4 R16, [R3+0x7000] ;  /* 0x007000000310783b */ /* 0x000f6c0000004200 */
[----:B------:R-:W-:Y:S01]  /*6760*/  MUFU.EX2 R183, R183 ;  /* 0x000000b700b77308 */ /* 0x000fe20000000800 */
[C---:B----4-:R-:W-:Y:S07]  /*6770*/  HMMA.16816.F32.BF16 R24, R12.reuse, R28, R24 ;  /* 0x0000001c0c18723c */ /* 0x050fee0000041818 */
[----:B------:R-:W4:Y:S01]  /*6780*/  MUFU.EX2 R163, R163 ;  /* 0x000000a300a37308 */ /* 0x000f220000000800 */
[----:B------:R-:W-:Y:S01]  /*6790*/  HMMA.16816.F32.BF16 R20, R12, R30, R20 ;  /* 0x0000001e0c14723c */ /* 0x000fe20000041814 */
[----:B-1----:R-:W-:Y:S01]  /*67a0*/  F2FP.BF16.F32.PACK_AB R12, R73, R74 ;  /* 0x0000004a490c723e */ /* 0x002fe200000010ff */
[----:B------:R-:W1:Y:S01]  /*67b0*/  LDSM.16.MT88.4 R28, [R164+0x7400] ;  /* 0x00740000a41c783b */ /* 0x000e620000004200 */
[----:B---3--:R-:W-:-:S04]  /*67c0*/  F2FP.BF16.F32.PACK_AB R14, R71, R72 ;  /* 0x00000048470e723e */ /* 0x008fc800000010ff */
[----:B------:R-:W3:Y:S08]  /*67d0*/  MUFU.EX2 R162, R162 ;  /* 0x000000a200a27308 */ /* 0x000ef00000000800 */
[----:B------:R-:W2:Y:S01]  /*67e0*/  MUFU.EX2 R160, R160 ;  /* 0x000000a000a07308 */ /* 0x000ea20000000800 */
[----:B----4-:R-:W-:Y:S01]  /*67f0*/  F2FP.BF16.F32.PACK_AB R13, R163, R183 ;  /* 0x000000b7a30d723e */ /* 0x010fe200000010ff */
[----:B------:R-:W-:Y:S01]  /*6800*/  FADD.FTZ R183, R183, R182 ;  /* 0x000000b6b7b77221 */ /* 0x000fe20000010000 */
[----:B------:R-:W-:-:S03]  /*6810*/  FFMA.FTZ R182, R38, UR4, -R55 ;  /* 0x0000000426b67c23 */ /* 0x000fc60008010837 */
[----:B------:R-:W-:Y:S02]  /*6820*/  FADD.FTZ R183, R163, R183 ;  /* 0x000000b7a3b77221 */ /* 0x000fe40000010000 */
[----:B------:R-:W-:Y:S02]  /*6830*/  MUFU.EX2 R70, R70 ;  /* 0x0000004600467308 */ /* 0x000fe40000000800 */
[----:B---3--:R-:W-:-:S06]  /*6840*/  FADD.FTZ R183, R162, R183 ;  /* 0x000000b7a2b77221 */ /* 0x008fcc0000010000 */
[----:B------:R-:W3:Y:S01]  /*6850*/  MUFU.EX2 R69, R69 ;  /* 0x0000004500457308 */ /* 0x000ee20000000800 */
[C---:B--2---:R-:W-:Y:S01]  /*6860*/  F2FP.BF16.F32.PACK_AB R15, R160.reuse, R162 ;  /* 0x000000a2a00f723e */ /* 0x044fe200000010ff */
[----:B------:R-:W-:Y:S01]  /*6870*/  FADD.FTZ R160, R160, R183 ;  /* 0x000000b7a0a07221 */ /* 0x000fe20000010000 */
[----:B------:R-:W-:-:S05]  /*6880*/  FFMA.FTZ R183, R51, UR4, -R89 ;  /* 0x0000000433b77c23 */ /* 0x000fca0008010859 */
[C---:B------:R-:W-:Y:S01]  /*6890*/  HMMA.16816.F32.BF16 R8, R12.reuse, R32, R8 ;  /* 0x000000200c08723c */ /* 0x040fe20000041808 */
[----:B------:R-:W-:Y:S07]  /*68a0*/  MUFU.EX2 R68, R68 ;  /* 0x0000004400447308 */ /* 0x000fee0000000800 */
[C---:B------:R-:W-:Y:S01]  /*68b0*/  HMMA.16816.F32.BF16 R4, R12.reuse, R34, R4 ;  /* 0x000000220c04723c */ /* 0x040fe20000041804 */
[----:B------:R-:W2:Y:S01]  /*68c0*/  LDSM.16.MT88.4 R32, [R3+0x7400] ;  /* 0x007400000320783b */ /* 0x000ea20000004200 */
[----:B------:R-:W4:Y:S06]  /*68d0*/  MUFU.EX2 R67, R67 ;  /* 0x0000004300437308 */ /* 0x000f2c0000000800 */
[C---:B-----5:R-:W-:Y:S01]  /*68e0*/  HMMA.16816.F32.BF16 R24, R12.reuse, R16, R24 ;  /* 0x000000100c18723c */ /* 0x060fe20000041818 */
[----:B---3--:R-:W-:Y:S01]  /*68f0*/  F2FP.BF16.F32.PACK_AB R16, R69, R70 ;  /* 0x000000464510723e */ /* 0x008fe200000010ff */
[----:B------:R-:W3:Y:S06]  /*6900*/  MUFU.EX2 R154, R154 ;  /* 0x0000009a009a7308 */ /* 0x000eec0000000800 */
[----:B------:R-:W-:Y:S01]  /*6910*/  HMMA.16816.F32.BF16 R20, R12, R18, R20 ;  /* 0x000000120c14723c */ /* 0x000fe20000041814 */
[----:B------:R-:W5:Y:S01]  /*6920*/  LDSM.16.MT88.4 R12, [R164+0x7800] ;  /* 0x00780000a40c783b */ /* 0x000f620000004200 */
[----:B------:R-:W1:Y:S01]  /*6930*/  MUFU.EX2 R146, R146 ;  /* 0x0000009200927308 */ /* 0x000e620000000800 */
[----:B----4-:R-:W-:-:S07]  /*6940*/  F2FP.BF16.F32.PACK_AB R18, R67, R68 ;  /* 0x000000444312723e */ /* 0x010fce00000010ff */
[----:B------:R-:W4:Y:S01]  /*6950*/  MUFU.EX2 R145, R145 ;  /* 0x0000009100917308 */ /* 0x000f220000000800 */
[----:B---3--:R-:W-:-:S07]  /*6960*/  FADD.FTZ R160, R154, R160 ;  /* 0x000000a09aa07221 */ /* 0x008fce0000010000 */
[----:B------:R-:W3:Y:S01]  /*6970*/  MUFU.EX2 R144, R144 ;  /* 0x0000009000907308 */ /* 0x000ee20000000800 */
[C---:B-1----:R-:W-:Y:S01]  /*6980*/  F2FP.BF16.F32.PACK_AB R17, R146.reuse, R154 ;  /* 0x0000009a9211723e */ /* 0x042fe200000010ff */
[----:B------:R-:W-:-:S06]  /*6990*/  FADD.FTZ R146, R146, R160 ;  /* 0x000000a092927221 */ /* 0x000fcc0000010000 */
[----:B------:R-:W-:Y:S01]  /*69a0*/  MUFU.EX2 R66, R66 ;  /* 0x0000004200427308 */ /* 0x000fe20000000800 */
[----:B----4-:R-:W-:-:S07]  /*69b0*/  FADD.FTZ R146, R145, R146 ;  /* 0x0000009291927221 */ /* 0x010fce0000010000 */
[----:B------:R-:W1:Y:S01]  /*69c0*/  MUFU.EX2 R65, R65 ;  /* 0x0000004100417308 */ /* 0x000e620000000800 */
[C---:B---3--:R-:W-:Y:S01]  /*69d0*/  F2FP.BF16.F32.PACK_AB R19, R144.reuse, R145 ;  /* 0x000000919013723e */ /* 0x048fe200000010ff */
[----:B------:R-:W-:-:S06]  /*69e0*/  FADD.FTZ R144, R144, R146 ;  /* 0x0000009290907221 */ /* 0x000fcc0000010000 */
[C---:B------:R-:W-:Y:S01]  /*69f0*/  HMMA.16816.F32.BF16 R8, R16.reuse, R28, R8 ;  /* 0x0000001c1008723c */ /* 0x040fe20000041808 */
[----:B------:R-:W-:Y:S07]  /*6a00*/  MUFU.EX2 R64, R64 ;  /* 0x0000004000407308 */ /* 0x000fee0000000800 */
[C---:B------:R-:W-:Y:S01]  /*6a10*/  HMMA.16816.F32.BF16 R4, R16.reuse, R30, R4 ;  /* 0x0000001e1004723c */ /* 0x040fe20000041804 */
[----:B------:R-:W3:Y:S01]  /*6a20*/  LDSM.16.MT88.4 R28, [R3+0x7800] ;  /* 0x00780000031c783b */ /* 0x000ee20000004200 */
[----:B------:R-:W4:Y:S06]  /*6a30*/  MUFU.EX2 R63, R63 ;  /* 0x0000003f003f7308 */ /* 0x000f2c0000000800 */
[C---:B--2---:R-:W-:Y:S01]  /*6a40*/  HMMA.16816.F32.BF16 R24, R16.reuse, R32, R24 ;  /* 0x000000201018723c */ /* 0x044fe20000041818 */
[----:B-1----:R-:W-:Y:S01]  /*6a50*/  F2FP.BF16.F32.PACK_AB R32, R65, R66 ;  /* 0x000000424120723e */ /* 0x002fe200000010ff */
[----:B------:R-:W1:Y:S06]  /*6a60*/  MUFU.EX2 R140, R140 ;  /* 0x0000008c008c7308 */ /* 0x000e6c0000000800 */
[----:B------:R-:W-:Y:S01]  /*6a70*/  HMMA.16816.F32.BF16 R20, R16, R34, R20 ;  /* 0x000000221014723c */ /* 0x000fe20000041814 */
[----:B------:R-:W-:Y:S01]  /*6a80*/  FFMA.FTZ R16, R107, UR4, -R55 ;  /* 0x000000046b107c23 */ /* 0x000fe20008010837 */
[----:B------:R-:W2:Y:S01]  /*6a90*/  MUFU.EX2 R139, R139 ;  /* 0x0000008b008b7308 */ /* 0x000ea20000000800 */
[----:B----4-:R-:W-:-:S07]  /*6aa0*/  F2FP.BF16.F32.PACK_AB R34, R63, R64 ;  /* 0x000000403f22723e */ /* 0x010fce00000010ff */
[----:B------:R-:W-:Y:S01]  /*6ab0*/  MUFU.EX2 R128, R128 ;  /* 0x0000008000807308 */ /* 0x000fe20000000800 */
[----:B-1----:R-:W-:-:S07]  /*6ac0*/  FADD.FTZ R144, R140, R144 ;  /* 0x000000908c907221 */ /* 0x002fce0000010000 */
[----:B------:R-:W1:Y:S01]  /*6ad0*/  MUFU.EX2 R122, R122 ;  /* 0x0000007a007a7308 */ /* 0x000e620000000800 */
[C---:B--2---:R-:W-:Y:S01]  /*6ae0*/  F2FP.BF16.F32.PACK_AB R33, R139.reuse, R140 ;  /* 0x0000008c8b21723e */ /* 0x044fe200000010ff */
[----:B------:R-:W-:Y:S01]  /*6af0*/  FADD.FTZ R144, R139, R144 ;  /* 0x000000908b907221 */ /* 0x000fe20000010000 */
[----:B------:R-:W-:Y:S05]  /*6b00*/  LDSM.16.MT88.4 R140, [R164+0x8c00] ;  /* 0x008c0000a48c783b */ /* 0x000fea0000004200 */
[----:B------:R2:W-:Y:S08]  /*6b10*/  MUFU.EX2 R106, R16 ;  /* 0x00000010006a7308 */ /* 0x0005f00000000800 */
[----:B------:R-:W-:Y:S01]  /*6b20*/  MUFU.EX2 R62, R62 ;  /* 0x0000003e003e7308 */ /* 0x000fe20000000800 */
[----:B-1----:R-:W-:Y:S01]  /*6b30*/  F2FP.BF16.F32.PACK_AB R35, R122, R128 ;  /* 0x000000807a23723e */ /* 0x002fe200000010ff */
[----:B------:R-:W-:-:S04]  /*6b40*/  FADD.FTZ R128, R128, R144 ;  /* 0x0000009080807221 */ /* 0x000fc80000010000 */
[----:B------:R-:W-:Y:S02]  /*6b50*/  FADD.FTZ R128, R122, R128 ;  /* 0x000000807a807221 */ /* 0x000fe40000010000 */
[----:B------:R-:W1:Y:S01]  /*6b60*/  MUFU.EX2 R61, R61 ;  /* 0x0000003d003d7308 */ /* 0x000e620000000800 */
[----:B--2---:R-:W2:Y:S01]  /*6b70*/  LDSM.16.MT88.4 R16, [R164+0x7c00] ;  /* 0x007c0000a410783b */ /* 0x004ea20000004200 */
[C---:B-----5:R-:W-:Y:S06]  /*6b80*/  HMMA.16816.F32.BF16 R8, R32.reuse, R12, R8 ;  /* 0x0000000c2008723c */ /* 0x060fec0000041808 */
[----:B------:R-:W-:Y:S02]  /*6b90*/  MUFU.EX2 R60, R60 ;  /* 0x0000003c003c7308 */ /* 0x000fe40000000800 */
[C---:B---3--:R-:W-:Y:S06]  /*6ba0*/  HMMA.16816.F32.BF16 R24, R32.reuse, R28, R24 ;  /* 0x0000001c2018723c */ /* 0x048fec0000041818 */
[----:B------:R-:W3:Y:S02]  /*6bb0*/  MUFU.EX2 R59, R59 ;  /* 0x0000003b003b7308 */ /* 0x000ee40000000800 */
[C---:B------:R-:W-:Y:S01]  /*6bc0*/  HMMA.16816.F32.BF16 R4, R32.reuse, R14, R4 ;  /* 0x0000000e2004723c */ /* 0x040fe20000041804 */
[----:B------:R-:W4:Y:S05]  /*6bd0*/  LDSM.16.MT88.4 R12, [R3+0x7c00] ;  /* 0x007c0000030c783b */ /* 0x000f2a0000004200 */
[----:B------:R-:W5:Y:S02]  /*6be0*/  MUFU.EX2 R107, R109 ;  /* 0x0000006d006b7308 */ /* 0x000f640000000800 */
[----:B------:R-:W-:Y:S01]  /*6bf0*/  HMMA.16816.F32.BF16 R28, R32, R30, R20 ;  /* 0x0000001e201c723c */ /* 0x000fe20000041814 */
[----:B-1----:R-:W-:Y:S01]  /*6c00*/  F2FP.BF16.F32.PACK_AB R32, R61, R62 ;  /* 0x0000003e3d20723e */ /* 0x002fe200000010ff */
[----:B------:R-:W1:Y:S04]  /*6c10*/  LDSM.16.MT88.4 R20, [R164+0x8000] ;  /* 0x00800000a414783b */ /* 0x000e680000004200 */
[----:B------:R-:W2:Y:S01]  /*6c20*/  MUFU.EX2 R102, R102 ;  /* 0x0000006600667308 */ /* 0x000ea20000000800 */
[----:B---3--:R-:W-:-:S07]  /*6c30*/  F2FP.BF16.F32.PACK_AB R34, R59, R60 ;  /* 0x0000003c3b22723e */ /* 0x008fce00000010ff */
[----:B------:R-:W3:Y:S01]  /*6c40*/  MUFU.EX2 R100, R100 ;  /* 0x0000006400647308 */ /* 0x000ee20000000800 */
[----:B-----5:R-:W-:Y:S01]  /*6c50*/  F2FP.BF16.F32.PACK_AB R33, R106, R107 ;  /* 0x0000006b6a21723e */ /* 0x020fe200000010ff */
[----:B------:R-:W-:-:S04]  /*6c60*/  FADD.FTZ R107, R107, R128 ;  /* 0x000000806b6b7221 */ /* 0x000fc80000010000 */
[----:B------:R-:W-:Y:S02]  /*6c70*/  FADD.FTZ R106, R106, R107 ;  /* 0x0000006b6a6a7221 */ /* 0x000fe40000010000 */
[----:B------:R-:W-:Y:S02]  /*6c80*/  MUFU.EX2 R58, R58 ;  /* 0x0000003a003a7308 */ /* 0x000fe40000000800 */
[----:B--2---:R-:W-:-:S06]  /*6c90*/  FADD.FTZ R106, R102, R106 ;  /* 0x0000006a666a7221 */ /* 0x004fcc0000010000 */
[----:B------:R-:W2:Y:S01]  /*6ca0*/  MUFU.EX2 R57, R57 ;  /* 0x0000003900397308 */ /* 0x000ea20000000800 */
[C---:B---3--:R-:W-:Y:S01]  /*6cb0*/  F2FP.BF16.F32.PACK_AB R35, R100.reuse, R102 ;  /* 0x000000666423723e */ /* 0x048fe200000010ff */
[----:B------:R-:W-:-:S06]  /*6cc0*/  FADD.FTZ R100, R100, R106 ;  /* 0x0000006a64647221 */ /* 0x000fcc0000010000 */
[----:B------:R-:W-:Y:S01]  /*6cd0*/  HMMA.16816.F32.BF16 R8, R32, R16, R8 ;  /* 0x000000102008723c */ /* 0x000fe20000041808 */
[----:B------:R-:W-:Y:S01]  /*6ce0*/  FADD.FTZ R16, R88, R92 ;  /* 0x0000005c58107221 */ /* 0x000fe20000010000 */
[----:B------:R-:W-:Y:S03]  /*6cf0*/  MUFU.EX2 R56, R56 ;  /* 0x0000003800387308 */ /* 0x000fe60000000800 */
[----:B------:R-:W-:-:S03]  /*6d00*/  FADD.FTZ R16, R87, R16 ;  /* 0x0000001057107221 */ /* 0x000fc60000010000 */
[C---:B------:R-:W-:Y:S01]  /*6d10*/  HMMA.16816.F32.BF16 R4, R32.reuse, R18, R4 ;  /* 0x000000122004723c */ /* 0x040fe20000041804 */
[----:B------:R-:W-:Y:S01]  /*6d20*/  FADD.FTZ R16, R86, R16 ;  /* 0x0000001056107221 */ /* 0x000fe20000010000 */
[----:B------:R-:W3:Y:S03]  /*6d30*/  MUFU.EX2 R90, R90 ;  /* 0x0000005a005a7308 */ /* 0x000ee60000000800 */
[----:B------:R-:W-:Y:S02]  /*6d40*/  FADD.FTZ R85, R85, R16 ;  /* 0x0000001055557221 */ /* 0x000fe40000010000 */
[----:B------:R-:W5:Y:S01]  /*6d50*/  LDSM.16.MT88.4 R16, [R3+0x8000] ;  /* 0x008000000310783b */ /* 0x000f620000004200 */
[----:B----4-:R-:W-:Y:S01]  /*6d60*/  HMMA.16816.F32.BF16 R24, R32, R12, R24 ;  /* 0x0000000c2018723c */ /* 0x010fe20000041818 */
[----:B------:R-:W-:Y:S01]  /*6d70*/  FADD.FTZ R85, R84, R85 ;  /* 0x0000005554557221 */ /* 0x000fe20000010000 */
[----:B------:R-:W4:Y:S01]  /*6d80*/  MUFU.EX2 R96, R96 ;  /* 0x0000006000607308 */ /* 0x000f220000000800 */
[----:B--2---:R-:W-:-:S02]  /*6d90*/  F2FP.BF16.F32.PACK_AB R12, R57, R58 ;  /* 0x0000003a390c723e */ /* 0x004fc400000010ff */
[----:B------:R-:W-:-:S03]  /*6da0*/  FADD.FTZ R83, R83, R85 ;  /* 0x0000005553537221 */ /* 0x000fc60000010000 */
[----:B------:R-:W-:Y:S01]  /*6db0*/  HMMA.16816.F32.BF16 R28, R32, R14, R28 ;  /* 0x0000000e201c723c */ /* 0x000fe2000004181c */
[----:B------:R-:W-:Y:S01]  /*6dc0*/  FADD.FTZ R83, R82, R83 ;  /* 0x0000005352537221 */ /* 0x000fe20000010000 */
[----:B------:R-:W2:Y:S01]  /*6dd0*/  MUFU.EX2 R94, R95 ;  /* 0x0000005f005e7308 */ /* 0x000ea20000000800 */
[----:B---3--:R-:W-:Y:S01]  /*6de0*/  F2FP.BF16.F32.PACK_AB R14, R90, R56 ;  /* 0x000000385a0e723e */ /* 0x008fe200000010ff */
[----:B------:R-:W3:Y:S01]  /*6df0*/  LDSM.16.MT88.4 R32, [R164+0x8400] ;  /* 0x00840000a420783b */ /* 0x000ee20000004200 */
[----:B------:R-:W-:-:S04]  /*6e00*/  FADD.FTZ R81, R81, R83 ;  /* 0x0000005351517221 */ /* 0x000fc80000010000 */
[----:B------:R-:W-:Y:S01]  /*6e10*/  FADD.FTZ R81, R80, R81 ;  /* 0x0000005150517221 */ /* 0x000fe20000010000 */
[----:B------:R-:W-:Y:S01]  /*6e20*/  MUFU.EX2 R91, R91 ;  /* 0x0000005b005b7308 */ /* 0x000fe20000000800 */
[----:B----4-:R-:W-:Y:S02]  /*6e30*/  FADD.FTZ R100, R96, R100 ;  /* 0x0000006460647221 */ /* 0x010fe40000010000 */
[----:B------:R-:W-:-:S04]  /*6e40*/  FADD.FTZ R81, R79, R81 ;  /* 0x000000514f517221 */ /* 0x000fc80000010000 */
[----:B------:R-:W-:Y:S01]  /*6e50*/  FADD.FTZ R78, R78, R81 ;  /* 0x000000514e4e7221 */ /* 0x000fe20000010000 */
[----:B------:R-:W4:Y:S01]  /*6e60*/  MUFU.EX2 R87, R50 ;  /* 0x0000003200577308 */ /* 0x000f220000000800 */
[C---:B--2---:R-:W-:Y:S01]  /*6e70*/  F2FP.BF16.F32.PACK_AB R13, R94.reuse, R96 ;  /* 0x000000605e0d723e */ /* 0x044fe200000010ff */
[----:B------:R-:W-:Y:S01]  /*6e80*/  FADD.FTZ R100, R94, R100 ;  /* 0x000000645e647221 */ /* 0x000fe20000010000 */
[----:B------:R-:W-:-:S04]  /*6e90*/  FADD.FTZ R78, R77, R78 ;  /* 0x0000004e4d4e7221 */ /* 0x000fc80000010000 */
[----:B------:R-:W-:Y:S01]  /*6ea0*/  FADD.FTZ R76, R76, R78 ;  /* 0x0000004e4c4c7221 */ /* 0x000fe20000010000 */
[----:B------:R-:W-:Y:S03]  /*6eb0*/  MUFU.EX2 R99, R99 ;  /* 0x0000006300637308 */ /* 0x000fe60000000800 */
[----:B------:R-:W-:-:S04]  /*6ec0*/  FADD.FTZ R76, R75, R76 ;  /* 0x0000004c4b4c7221 */ /* 0x000fc80000010000 */
[----:B------:R-:W-:Y:S01]  /*6ed0*/  FADD.FTZ R74, R74, R76 ;  /* 0x0000004c4a4a7221 */ /* 0x000fe20000010000 */
[----:B------:R-:W2:Y:S01]  /*6ee0*/  MUFU.EX2 R114, R114 ;  /* 0x0000007200727308 */ /* 0x000ea20000000800 */
[----:B----4-:R-:W-:Y:S01]  /*6ef0*/  F2FP.BF16.F32.PACK_AB R15, R87, R91 ;  /* 0x0000005b570f723e */ /* 0x010fe200000010ff */
[----:B------:R-:W-:Y:S01]  /*6f00*/  FFMA.FTZ R50, R54, UR4, -R89 ;  /* 0x0000000436327c23 */ /* 0x000fe20008010859 */
[----:B------:R-:W-:Y:S01]  /*6f10*/  FADD.FTZ R74, R73, R74 ;  /* 0x0000004a494a7221 */ /* 0x000fe20000010000 */
[----:B------:R-:W-:Y:S01]  /*6f20*/  FFMA.FTZ R54, R46, UR4, -R55 ;  /* 0x000000042e367c23 */ /* 0x000fe20008010837 */
[----:B------:R-:W-:Y:S01]  /*6f30*/  FADD.FTZ R91, R91, R100 ;  /* 0x000000645b5b7221 */ /* 0x000fe20000010000 */
[----:B------:R-:W-:Y:S01]  /*6f40*/  FFMA.FTZ R46, R52, UR4, -R89 ;  /* 0x00000004342e7c23 */ /* 0x000fe20008010859 */
[----:B------:R-:W-:Y:S01]  /*6f50*/  FADD.FTZ R74, R72, R74 ;  /* 0x0000004a484a7221 */ /* 0x000fe20000010000 */
[----:B-1----:R-:W-:Y:S01]  /*6f60*/  HMMA.16816.F32.BF16 R8, R12, R20, R8 ;  /* 0x000000140c08723c */ /* 0x002fe20000041808 */
[----:B------:R-:W-:Y:S01]  /*6f70*/  MUFU.EX2 R138, R138 ;  /* 0x0000008a008a7308 */ /* 0x000fe20000000800 */
[----:B------:R-:W-:Y:S01]  /*6f80*/  FADD.FTZ R91, R87, R91 ;  /* 0x0000005b575b7221 */ /* 0x000fe20000010000 */
[----:B------:R-:W-:-:S04]  /*6f90*/  FADD.FTZ R71, R71, R74 ;  /* 0x0000004a47477221 */ /* 0x000fc80000010000 */
[----:B------:R-:W-:Y:S01]  /*6fa0*/  FADD.FTZ R71, R70, R71 ;  /* 0x0000004746477221 */ /* 0x000fe20000010000 */
[----:B------:R-:W-:Y:S01]  /*6fb0*/  HMMA.16816.F32.BF16 R4, R12, R22, R4 ;  /* 0x000000160c04723c */ /* 0x000fe20000041804 */
[----:B------:R-:W1:Y:S01]  /*6fc0*/  LDSM.16.MT88.4 R20, [R3+0x8400] ;  /* 0x008400000314783b */ /* 0x000e620000004200 */
[----:B------:R-:W4:Y:S01]  /*6fd0*/  MUFU.EX2 R148, R148 ;  /* 0x0000009400947308 */ /* 0x000f220000000800 */
[----:B------:R-:W-:-:S04]  /*6fe0*/  FADD.FTZ R69, R69, R71 ;  /* 0x0000004745457221 */ /* 0x000fc80000010000 */
[----:B------:R-:W-:Y:S01]  /*6ff0*/  FADD.FTZ R69, R68, R69 ;  /* 0x0000004544457221 */ /* 0x000fe20000010000 */
[----:B-----5:R-:W-:Y:S02]  /*7000*/  HMMA.16816.F32.BF16 R24, R12, R16, R24 ;  /* 0x000000100c18723c */ /* 0x020fe40000041818 */
[----:B------:R-:W5:Y:S01]  /*7010*/  MUFU.EX2 R49, R49 ;  /* 0x0000003100317308 */ /* 0x000f620000000800 */
[----:B------:R-:W-:-:S04]  /*7020*/  FADD.FTZ R67, R67, R69 ;  /* 0x0000004543437221 */ /* 0x000fc80000010000 */
[----:B------:R-:W-:Y:S01]  /*7030*/  FADD.FTZ R67, R66, R67 ;  /* 0x0000004342437221 */ /* 0x000fe20000010000 */
[----:B------:R-:W-:Y:S01]  /*7040*/  HMMA.16816.F32.BF16 R28, R12, R18, R28 ;  /* 0x000000120c1c723c */ /* 0x000fe2000004181c */
[----:B------:R-:W1:Y:S01]  /*7050*/  LDSM.16.MT88.4 R16, [R164+0x8800] ;  /* 0x00880000a410783b */ /* 0x000e620000004200 */
[----:B------:R-:W3:Y:S01]  /*7060*/  MUFU.EX2 R48, R48 ;  /* 0x0000003000307308 */ /* 0x000ee20000000800 */
        /* <DEDUP_REMOVED lines=9> */
[C---:B---3--:R-:W-:Y:S01]  /*7100*/  F2FP.BF16.F32.PACK_AB R13, R48.reuse, R49 ;  /* 0x00000031300d723e */ /* 0x048fe200000010ff */
[----:B------:R-:W-:Y:S01]  /*7110*/  FADD.FTZ R61, R61, R62 ;  /* 0x0000003e3d3d7221 */ /* 0x000fe20000010000 */
[----:B------:R-:W-:-:S03]  /*7120*/  FADD.FTZ R48, R48, R91 ;  /* 0x0000005b30307221 */ /* 0x000fc60000010000 */
[----:B------:R-:W-:Y:S02]  /*7130*/  FADD.FTZ R61, R60, R61 ;  /* 0x0000003d3c3d7221 */ /* 0x000fe40000010000 */
[----:B------:R-:W3:Y:S01]  /*7140*/  MUFU.EX2 R156, R156 ;  /* 0x0000009c009c7308 */ /* 0x000ee20000000800 */
[----:B--2---:R-:W-:Y:S01]  /*7150*/  FADD.FTZ R48, R47, R48 ;  /* 0x000000302f307221 */ /* 0x004fe20000010000 */
[----:B------:R-:W-:-:S04]  /*7160*/  FADD.FTZ R59, R59, R61 ;  /* 0x0000003d3b3b7221 */ /* 0x000fc80000010000 */
[----:B------:R-:W-:Y:S02]  /*7170*/  FADD.FTZ R59, R58, R59 ;  /* 0x0000003b3a3b7221 */ /* 0x000fe40000010000 */
[----:B------:R-:W2:Y:S01]  /*7180*/  MUFU.EX2 R179, R179 ;  /* 0x000000b300b37308 */ /* 0x000ea20000000800 */
[C---:B----4-:R-:W-:Y:S01]  /*7190*/  F2FP.BF16.F32.PACK_AB R15, R54.reuse, R47 ;  /* 0x0000002f360f723e */ /* 0x050fe200000010ff */
[----:B------:R-:W-:Y:S01]  /*71a0*/  FADD.FTZ R59, R57, R59 ;  /* 0x0000003b393b7221 */ /* 0x000fe20000010000 */
[----:B------:R-:W-:-:S03]  /*71b0*/  FADD.FTZ R54, R54, R48 ;  /* 0x0000003036367221 */ /* 0x000fc60000010000 */
[----:B------:R-:W-:Y:S02]  /*71c0*/  FADD.FTZ R59, R56, R59 ;  /* 0x0000003b383b7221 */ /* 0x000fe40000010000 */
[----:B------:R-:W-:Y:S01]  /*71d0*/  HMMA.16816.F32.BF16 R8, R12, R32, R8 ;  /* 0x000000200c08723c */ /* 0x000fe20000041808 */
[----:B------:R-:W-:Y:S01]  /*71e0*/  MUFU.EX2 R155, R155 ;  /* 0x0000009b009b7308 */ /* 0x000fe20000000800 */
[----:B------:R-:W-:-:S04]  /*71f0*/  FADD.FTZ R90, R90, R59 ;  /* 0x0000003b5a5a7221 */ /* 0x000fc80000010000 */
[----:B------:R-:W-:Y:S02]  /*7200*/  FADD.FTZ R90, R99, R90 ;  /* 0x0000005a635a7221 */ /* 0x000fe40000010000 */
[----:B------:R-:W-:Y:S01]  /*7210*/  HMMA.16816.F32.BF16 R4, R12, R34, R4 ;  /* 0x000000220c04723c */ /* 0x000fe20000041804 */
[----:B------:R-:W4:Y:S01]  /*7220*/  LDSM.16.MT88.4 R32, [R3+0x8800] ;  /* 0x008800000320783b */ /* 0x000f220000004200 */
[----:B------:R-:W5:Y:S01]  /*7230*/  MUFU.EX2 R111, R115 ;  /* 0x00000073006f7308 */ /* 0x000f620000000800 */
[----:B------:R-:W-:-:S04]  /*7240*/  FADD.FTZ R114, R114, R90 ;  /* 0x0000005a72727221 */ /* 0x000fc80000010000 */
[----:B------:R-:W-:Y:S01]  /*7250*/  FADD.FTZ R114, R138, R114 ;  /* 0x000000728a727221 */ /* 0x000fe20000010000 */
[----:B-1----:R-:W-:Y:S01]  /*7260*/  HMMA.16816.F32.BF16 R24, R12, R20, R24 ;  /* 0x000000140c18723c */ /* 0x002fe20000041818 */
[----:B------:R-:W-:Y:S01]  /*7270*/  FFMA.FTZ R21, R41, UR4, -R55 ;  /* 0x0000000429157c23 */ /* 0x000fe20008010837 */
[----:B------:R-:W1:Y:S01]  /*7280*/  MUFU.EX2 R45, R45 ;  /* 0x0000002d002d7308 */ /* 0x000e620000000800 */
[----:B------:R-:W-:-:S04]  /*7290*/  FADD.FTZ R148, R148, R114 ;  /* 0x0000007294947221 */ /* 0x000fc80000010000 */
[----:B---3--:R-:W-:Y:S01]  /*72a0*/  FADD.FTZ R148, R156, R148 ;  /* 0x000000949c947221 */ /* 0x008fe20000010000 */
[----:B------:R-:W-:Y:S01]  /*72b0*/  HMMA.16816.F32.BF16 R28, R12, R22, R28 ;  /* 0x000000160c1c723c */ /* 0x000fe2000004181c */
[----:B--2---:R-:W-:Y:S01]  /*72c0*/  F2FP.BF16.F32.PACK_AB R12, R179, R156 ;  /* 0x0000009cb30c723e */ /* 0x004fe200000010ff */
[----:B------:R-:W2:Y:S01]  /*72d0*/  MUFU.EX2 R44, R44 ;  /* 0x0000002c002c7308 */ /* 0x000ea20000000800 */
[----:B-----5:R-:W-:Y:S01]  /*72e0*/  F2FP.BF16.F32.PACK_AB R14, R111, R155 ;  /* 0x0000009b6f0e723e */ /* 0x020fe200000010ff */
[----:B------:R-:W-:Y:S01]  /*72f0*/  FFMA.FTZ R22, R40, UR4, -R55 ;  /* 0x0000000428167c23 */ /* 0x000fe20008010837 */
[----:B------:R-:W-:-:S04]  /*7300*/  FADD.FTZ R179, R179, R148 ;  /* 0x00000094b3b37221 */ /* 0x000fc80000010000 */
[----:B------:R-:W-:Y:S01]  /*7310*/  FADD.FTZ R179, R155, R179 ;  /* 0x000000b39bb37221 */ /* 0x000fe20000010000 */
[----:B------:R-:W3:Y:S01]  /*7320*/  MUFU.EX2 R43, R43 ;  /* 0x0000002b002b7308 */ /* 0x000ee20000000800 */
[----:B-1----:R-:W-:Y:S02]  /*7330*/  FADD.FTZ R54, R45, R54 ;  /* 0x000000362d367221 */ /* 0x002fe40000010000 */
[----:B------:R-:W-:-:S05]  /*7340*/  FADD.FTZ R111, R111, R179 ;  /* 0x000000b36f6f7221 */ /* 0x000fca0000010000 */
[----:B------:R-:W1:Y:S01]  /*7350*/  MUFU.EX2 R20, R42 ;  /* 0x0000002a00147308 */ /* 0x000e620000000800 */
[C---:B--2---:R-:W-:Y:S01]  /*7360*/  F2FP.BF16.F32.PACK_AB R13, R44.reuse, R45 ;  /* 0x0000002d2c0d723e */ /* 0x044fe200000010ff */
[----:B------:R-:W-:-:S06]  /*7370*/  FADD.FTZ R44, R44, R54 ;  /* 0x000000362c2c7221 */ /* 0x000fcc0000010000 */
[----:B------:R-:W2:Y:S01]  /*7380*/  MUFU.EX2 R50, R50 ;  /* 0x0000003200327308 */ /* 0x000ea20000000800 */
[----:B---3--:R-:W-:-:S07]  /*7390*/  FADD.FTZ R44, R43, R44 ;  /* 0x0000002c2b2c7221 */ /* 0x008fce0000010000 */
[----:B------:R-:W3:Y:S01]  /*73a0*/  MUFU.EX2 R21, R21 ;  /* 0x0000001500157308 */ /* 0x000ee20000000800 */
[C---:B-1----:R-:W-:Y:S01]  /*73b0*/  F2FP.BF16.F32.PACK_AB R15, R20.reuse, R43 ;  /* 0x0000002b140f723e */ /* 0x042fe200000010ff */
[----:B------:R-:W-:-:S06]  /*73c0*/  FADD.FTZ R20, R20, R44 ;  /* 0x0000002c14147221 */ /* 0x000fcc0000010000 */
[----:B------:R-:W-:Y:S01]  /*73d0*/  HMMA.16816.F32.BF16 R8, R12, R16, R8 ;  /* 0x000000100c08723c */ /* 0x000fe20000041808 */
[----:B------:R-:W-:Y:S01]  /*73e0*/  FFMA.FTZ R16, R39, UR4, -R55 ;  /* 0x0000000427107c23 */ /* 0x000fe20008010837 */
[----:B------:R-:W1:Y:S01]  /*73f0*/  MUFU.EX2 R53, R53 ;  /* 0x0000003500357308 */ /* 0x000e620000000800 */
[----:B--2---:R-:W-:-:S05]  /*7400*/  FADD.FTZ R111, R50, R111 ;  /* 0x0000006f326f7221 */ /* 0x004fca0000010000 */
[C---:B----4-:R-:W-:Y:S01]  /*7410*/  HMMA.16816.F32.BF16 R24, R12.reuse, R32, R24 ;  /* 0x000000200c18723c */ /* 0x050fe20000041818 */
[----:B---3--:R-:W-:Y:S01]  /*7420*/  FADD.FTZ R20, R21, R20 ;  /* 0x0000001415147221 */ /* 0x008fe20000010000 */
[----:B------:R-:W2:Y:S06]  /*7430*/  MUFU.EX2 R46, R46 ;  /* 0x0000002e002e7308 */ /* 0x000eac0000000800 */
[----:B------:R-:W-:Y:S02]  /*7440*/  HMMA.16816.F32.BF16 R4, R12, R18, R4 ;  /* 0x000000120c04723c */ /* 0x000fe40000041804 */
[----:B------:R-:W3:Y:S01]  /*7450*/  MUFU.EX2 R183, R183 ;  /* 0x000000b700b77308 */ /* 0x000ee20000000800 */
[----:B-1----:R-:W-:-:S05]  /*7460*/  FADD.FTZ R111, R53, R111 ;  /* 0x0000006f356f7221 */ /* 0x002fca0000010000 */
[----:B------:R-:W-:Y:S01]  /*7470*/  HMMA.16816.F32.BF16 R28, R12, R34, R28 ;  /* 0x000000220c1c723c */ /* 0x000fe2000004181c */
[----:B------:R-:W-:Y:S01]  /*7480*/  F2FP.BF16.F32.PACK_AB R12, R53, R50 ;  /* 0x00000032350c723e */ /* 0x000fe200000010ff */
[----:B------:R-:W1:Y:S01]  /*7490*/  MUFU.EX2 R22, R22 ;  /* 0x0000001600167308 */ /* 0x000e620000000800 */
[----:B--2---:R-:W-:-:S07]  /*74a0*/  FADD.FTZ R111, R46, R111 ;  /* 0x0000006f2e6f7221 */ /* 0x004fce0000010000 */
[----:B------:R-:W2:Y:S01]  /*74b0*/  MUFU.EX2 R16, R16 ;  /* 0x0000001000107308 */ /* 0x000ea20000000800 */
[C---:B---3--:R-:W-:Y:S01]  /*74c0*/  F2FP.BF16.F32.PACK_AB R14, R183.reuse, R46 ;  /* 0x0000002eb70e723e */ /* 0x048fe200000010ff */
[----:B------:R-:W-:-:S06]  /*74d0*/  FADD.FTZ R183, R183, R111 ;  /* 0x0000006fb7b77221 */ /* 0x000fcc0000010000 */
[----:B------:R-:W3:Y:S01]  /*74e0*/  MUFU.EX2 R182, R182 ;  /* 0x000000b600b67308 */ /* 0x000ee20000000800 */
[C---:B-1----:R-:W-:Y:S01]  /*74f0*/  F2FP.BF16.F32.PACK_AB R13, R22.reuse, R21 ;  /* 0x00000015160d723e */ /* 0x042fe200000010ff */
[----:B------:R-:W-:-:S04]  /*7500*/  FADD.FTZ R20, R22, R20 ;  /* 0x0000001416147221 */ /* 0x000fc80000010000 */
[----:B--2---:R-:W-:Y:S01]  /*7510*/  FADD.FTZ R20, R16, R20 ;  /* 0x0000001410147221 */ /* 0x004fe20000010000 */
[----:B---3--:R-:W-:-:S03]  /*7520*/  F2FP.BF16.F32.PACK_AB R15, R182, R16 ;  /* 0x00000010b60f723e */ /* 0x008fc600000010ff */
[----:B------:R-:W-:-:S04]  /*7530*/  FADD.FTZ R182, R182, R20 ;  /* 0x00000014b6b67221 */ /* 0x000fc80000010000 */
[C---:B------:R-:W-:Y:S08]  /*7540*/  HMMA.16816.F32.BF16 R144, R12.reuse, R140, R8 ;  /* 0x0000008c0c90723c */ /* 0x040ff00000041808 */
[C---:B------:R-:W-:Y:S08]  /*7550*/  HMMA.16816.F32.BF16 R136, R12.reuse, R132, R24 ;  /* 0x000000840c88723c */ /* 0x040ff00000041818 */
[C---:B------:R-:W-:Y:S08]  /*7560*/  HMMA.16816.F32.BF16 R140, R12.reuse, R142, R4 ;  /* 0x0000008e0c8c723c */ /* 0x040ff00000041804 */
[----:B------:R-:W-:Y:S01]  /*7570*/  HMMA.16816.F32.BF16 R132, R12, R134, R28 ;  /* 0x000000860c84723c */ /* 0x000fe2000004181c */
[----:B------:R-:W-:-:S04]  /*7580*/  NOP ;  /* 0x0000000000007918 */ /* 0x000fc80000000000 */
[----:B------:R-:W-:-:S15]  /*7590*/  @!P0 BRA `(.L_x_1384) ;  /* 0x0000004c00c88947 */ /* 0x000fde0003800000 */
[----:B------:R-:W1:Y:S01]  /*75a0*/  S2UR UR5, SR_CgaCtaId ;  /* 0x00000000000579c3 */ /* 0x000e620000008800 */
[----:B------:R-:W-:Y:S01]  /*75b0*/  UISETP.NE.U32.AND UP0, UPT, UR18, URZ, UPT ;  /* 0x000000ff1200728c */ /* 0x000fe2000bf05070 */
[----:B------:R-:W-:Y:S01]  /*75c0*/  IMAD.MOV.U32 R181, RZ, RZ, R36 ;  /* 0x000000ffffb57224 */ /* 0x000fe200078e0024 */
[----:B------:R-:W-:Y:S01]  /*75d0*/  MOV R149, R2 ;  /* 0x0000000200957202 */ /* 0x000fe20000000f00 */
[----:B------:R-:W-:Y:S01]  /*75e0*/  IMAD.MOV.U32 R148, RZ, RZ, R0 ;  /* 0x000000ffff947224 */ /* 0x000fe200078e0000 */
[----:B------:R-:W-:Y:S01]  /*75f0*/  UISETP.NE.AND.EX UP0, UPT, UR19, URZ, UPT, UP0 ;  /* 0x000000ff1300728c */ /* 0x000fe2000bf05300 */
[C---:B------:R-:W-:Y:S01]  /*7600*/  IADD3 R180, PT, PT, R164.reuse, 0x5000, RZ ;  /* 0x00005000a4b47810 */ /* 0x040fe20007ffe0ff */
[----:B------:R-:W-:Y:S01]  /*7610*/  UMOV UR11, 0x400 ;  /* 0x00000400000b7882 */ /* 0x000fe20000000000 */
[----:B------:R-:W2:Y:S03]  /*7620*/  LDCU UR10, c[0x0][0x50c] ;  /* 0x0000a180ff0a77ac */ /* 0x000ea60008000800 */
[----:B------:R-:W-:Y:S01]  /*7630*/  PLOP3.LUT P1, PT, PT, PT, UP0, 0x80, 0x8 ;  /* 0x000000000008781c */ /* 0x000fe20003f2f008 */
[----:B------:R-:W3:Y:S01]  /*7640*/  LDCU UR4, c[0x0][0x45c] ;  /* 0x00008b80ff0477ac */ /* 0x000ee20008000800 */
[----:B------:R-:W4:Y:S01]  /*7650*/  LDCU.64 UR8, c[0x0][0x3a8] ;  /* 0x00007500ff0877ac */ /* 0x000f220008000a00 */
[----:B------:R-:W2:Y:S01]  /*7660*/  LDCU.64 UR6, c[0x0][0x3a0] ;  /* 0x00007400ff0677ac */ /* 0x000ea20008000a00 */
[----:B-1----:R-:W-:Y:S01]  /*7670*/  ULEA UR5, UR5, UR11, 0x18 ;  /* 0x0000000b05057291 */ /* 0x002fe2000f8ec0ff */
[----:B------:R-:W-:-:S02]  /*7680*/  IADD3 R178, PT, PT, R164, 0x5020, RZ ;  /* 0x00005020a4b27810 */ /* 0x000fc40007ffe0ff */
[----:B------:R-:W-:-:S09]  /*7690*/  MOV R179, RZ ;  /* 0x000000ff00b37202 */ /* 0x000fd20000000f00 */
.L_x_1388:
        /* <DEDUP_REMOVED lines=11> */
[C---:B------:R-:W-:Y:S02]  /*7750*/  IMAD.SHL.U32 R165, R151.reuse, 0x10, RZ ;  /* 0x0000001097a57824 */ /* 0x040fe400078e00ff */
[----:B------:R-:W-:Y:S02]  /*7760*/  @!P1 IMAD.X R0, RZ, RZ, ~R0, P0 ;  /* 0x000000ffff009224 */ /* 0x000fe400000e0e00 */
[----:B------:R-:W-:Y:S01]  /*7770*/  IMAD.SHL.U32 R150, R151, 0x4, RZ ;  /* 0x0000000497967824 */ /* 0x000fe200078e00ff */
[----:B------:R-:W-:Y:S01]  /*7780*/  LOP3.LUT R4, R165, 0x100, RZ, 0xc0, !PT ;  /* 0x00000100a5047812 */ /* 0x000fe200078ec0ff */
[----:B------:R-:W-:Y:S01]  /*7790*/  IMAD.SHL.U32 R174, R151, 0x8, RZ ;  /* 0x0000000897ae7824 */ /* 0x000fe200078e00ff */
[----:B------:R-:W-:Y:S02]  /*77a0*/  @!P1 SHF.R.S64 R2, R2, 0x1f, R0 ;  /* 0x0000001f02029819 */ /* 0x000fe40000001000 */
[----:B------:R-:W-:Y:S02]  /*77b0*/  LOP3.LUT R3, R150, 0x18, RZ, 0xc0, !PT ;  /* 0x0000001896037812 */ /* 0x000fe400078ec0ff */
[----:B------:R-:W-:Y:S01]  /*77c0*/  @!P1 IADD3 R171, P0, PT, R171, R2, RZ ;  /* 0x00000002abab9210 */ /* 0x000fe20007f1e0ff */
[----:B------:R-:W-:Y:S01]  /*77d0*/  IMAD.SHL.U32 R2, R151, 0x20, RZ ;  /* 0x0000002097027824 */ /* 0x000fe200078e00ff */
[----:B------:R-:W-:Y:S02]  /*77e0*/  LOP3.LUT R165, R165, 0x3e00, RZ, 0xc0, !PT ;  /* 0x00003e00a5a57812 */ /* 0x000fe400078ec0ff */
[----:B------:R-:W-:Y:S02]  /*77f0*/  LOP3.LUT R10, R174, 0xd8, RZ, 0xc0, !PT ;  /* 0x000000d8ae0a7812 */ /* 0x000fe400078ec0ff */
[----:B------:R-:W-:Y:S02]  /*7800*/  @!P1 LEA.HI.X.SX32 R170, R0, R170, 0x1, P0 ;  /* 0x000000aa00aa9211 */ /* 0x000fe400000f0eff */
[--C-:B------:R-:W-:Y:S02]  /*7810*/  LOP3.LUT R3, R3, 0xc0, R2.reuse, 0xf8, !PT ;  /* 0x000000c003037812 */ /* 0x100fe400078ef802 */
[--C-:B------:R-:W-:Y:S02]  /*7820*/  LOP3.LUT R4, R4, 0x20, R2.reuse, 0xf8, !PT ;  /* 0x0000002004047812 */ /* 0x100fe400078ef802 */
[----:B------:R-:W-:Y:S02]  /*7830*/  LOP3.LUT R11, R174, 0x1f20, RZ, 0xc0, !PT ;  /* 0x00001f20ae0b7812 */ /* 0x000fe400078ec0ff */
[----:B------:R-:W-:Y:S02]  /*7840*/  LOP3.LUT R0, R166, 0x8, RZ, 0xc0, !PT ;  /* 0x00000008a6007812 */ /* 0x000fe400078ec0ff */
[----:B------:R-:W-:Y:S02]  /*7850*/  LOP3.LUT R10, R10, R173, RZ, 0x3c, !PT ;  /* 0x000000ad0a0a7212 */ /* 0x000fe400078e3cff */
        /* <DEDUP_REMOVED lines=32> */
[-C--:B------:R-:W-:Y:S04]  /*7a60*/  LOP3.LUT R6, R181, R12.reuse, RZ, 0x3c, !PT ;  /* 0x0000000cb5067212 */ /* 0x080fe800078e3cff */
        /* <DEDUP_REMOVED lines=16> */
[----:B-----5:R-:W1:Y:S04]  /*7b70*/  LDC.64 R6, c[0x0][0x3c0] ;  /* 0x0000f000ff067b82 */ /* 0x020e680000000a00 */
[----:B------:R-:W-:Y:S05]  /*7b80*/  SHF.R.S32.HI R12, RZ, 0x1f, R15 ;  /* 0x0000001fff0c7819 */ /* 0x000fea000001140f */
        /* <DEDUP_REMOVED lines=12> */
.L_x_1385:
[----:B------:R-:W-:Y:S02]  /*7c50*/  MOV R12, R171 ;  /* 0x000000ab000c7202 */ /* 0x000fe40000000f00 */
[----:B------:R-:W-:Y:S02]  /*7c60*/  MOV R13, R170 ;  /* 0x000000aa000d7202 */ /* 0x000fe40000000f00 */
[----:B------:R-:W-:Y:S02]  /*7c70*/  LOP3.LUT R0, R2, R3, R0, 0xf6, !PT ;  /* 0x0000000302007212 */ /* 0x000fe400078ef600 */
[----:B------:R-:W-:Y:S02]  /*7c80*/  LOP3.LUT R10, R11, R10, RZ, 0xfc, !PT ;  /* 0x0000000a0b0a7212 */ /* 0x000fe400078efcff */
[----:B------:R-:W-:Y:S02]  /*7c90*/  LEA R156, R0, UR5, 0x1 ;  /* 0x00000005009c7c11 */ /* 0x000fe4000f8e08ff */
[----:B------:R-:W-:Y:S02]  /*7ca0*/  LEA R184, R10, UR5, 0x1 ;  /* 0x000000050ab87c11 */ /* 0x000fe4000f8e08ff */
[C---:B------:R-:W-:Y:S02]  /*7cb0*/  SHF.L.U32 R7, R6.reuse, 0x6, RZ ;  /* 0x0000000606077819 */ /* 0x040fe400000006ff */
[----:B------:R-:W-:Y:S01]  /*7cc0*/  SHF.L.U64.HI R5, R6, 0x6, R5 ;  /* 0x0000000606057819 */ /* 0x000fe20000010205 */
[----:B------:R-:W-:Y:S01]  /*7cd0*/  @!PT LDS RZ, [RZ] ;  /* 0x00000000fffff984 */ /* 0x000fe20000000800 */
[----:B------:R-:W-:Y:S01]  /*7ce0*/  @!PT LDS RZ, [RZ] ;  /* 0x00000000fffff984 */ /* 0x000fe20000000800 */
[----:B------:R-:W-:Y:S01]  /*7cf0*/  @!PT LDS RZ, [RZ] ;  /* 0x00000000fffff984 */ /* 0x000fe20000000800 */
[----:B------:R1:W-:Y:S01]  /*7d00*/  LDGSTS.E.BYPASS.LTC128B.128 [R184+0x5000], desc[UR24][R12.64] ;  /* 0x050000000cb87fae */ /* 0x0003e2000b981a18 */
[----:B------:R-:W-:Y:S02]  /*7d10*/  IADD3 R8, P0, PT, R7, R171, RZ ;  /* 0x000000ab07087210 */ /* 0x000fe40007f1e0ff */
[----:B------:R-:W-:Y:S02]  /*7d20*/  MOV R0, 0x20 ;  /* 0x0000002000007802 */ /* 0x000fe40000000f00 */
[----:B------:R-:W-:Y:S02]  /*7d30*/  IADD3.X R9, PT, PT, R5, R170, RZ, P0, !PT ;  /* 0x000000aa05097210 */ /* 0x000fe400007fe4ff */
[----:B------:R-:W-:Y:S02]  /*7d40*/  IADD3 R10, P2, PT, R8, R7, RZ ;  /* 0x00000007080a7210 */ /* 0x000fe40007f5e0ff */
[----:B------:R-:W-:Y:S01]  /*7d50*/  LOP3.LUT R2, R151, 0x8, RZ, 0xc0, !PT ;  /* 0x0000000897027812 */ /* 0x000fe200078ec0ff */
[----:B------:R2:W-:Y:S01]  /*7d60*/  LDGSTS.E.BYPASS.LTC128B.128 [R184+0x5800], desc[UR24][R8.64] ;  /* 0x0580000008b87fae */ /* 0x0005e2000b981a18 */
[----:B------:R-:W-:Y:S02]  /*7d70*/  IADD3.X R11, PT, PT, R9, R5, RZ, P2, !PT ;  /* 0x00000005090b7210 */ /* 0x000fe400017fe4ff */
[----:B------:R-:W-:Y:S02]  /*7d80*/  IADD3 R14, P0, PT, R10, R7, RZ ;  /* 0x000000070a0e7210 */ /* 0x000fe40007f1e0ff */
[----:B------:R-:W-:Y:S02]  /*7d90*/  LOP3.LUT R2, R4, R3, R2, 0xf6, !PT ;  /* 0x0000000304027212 */ /* 0x000fe400078ef602 */
[----:B------:R-:W-:Y:S01]  /*7da0*/  IADD3.X R15, PT, PT, R11, R5, RZ, P0, !PT ;  /* 0x000000050b0f7210 */ /* 0x000fe200007fe4ff */
[----:B------:R-:W-:Y:S01]  /*7db0*/  LDGSTS.E.BYPASS.LTC128B.128 [R184+0x6000], desc[UR24][R10.64] ;  /* 0x060000000ab87fae */ /* 0x000fe2000b981a18 */
[----:B------:R-:W-:Y:S02]  /*7dc0*/  LEA R152, R2, UR5, 0x1 ;  /* 0x0000000502987c11 */ /* 0x000fe4000f8e08ff */
[----:B------:R-:W-:Y:S05]  /*7dd0*/  IADD3 R172, PT, PT, R172, -0x1, RZ ;  /* 0xffffffffacac7810 */ /* 0x000fea0007ffe0ff */
[----:B------:R-:W-:Y:S01]  /*7de0*/  LDGSTS.E.BYPASS.LTC128B.128 [R184+0x6800], desc[UR24][R14.64] ;  /* 0x068000000eb87fae */ /* 0x000fe2000b981a18 */
[----:B-1----:R-:W-:Y:S04]  /*7df0*/  IADD3 R12, P2, PT, R14, R7, RZ ;  /* 0x000000070e0c7210 */ /* 0x002fe80007f5e0ff */
[----:B------:R-:W-:Y:S05]  /*7e00*/  IADD3.X R13, PT, PT, R15, R5, RZ, P2, !PT ;  /* 0x000000050f0d7210 */ /* 0x000fea00017fe4ff */
[----:B------:R-:W-:Y:S01]  /*7e10*/  LDGSTS.E.BYPASS.LTC128B.128 [R184+0x7000], desc[UR24][R12.64] ;  /* 0x070000000cb87fae */ /* 0x000fe2000b981a18 */
[----:B--2---:R-:W-:Y:S04]  /*7e20*/  IADD3 R8, P0, PT, R12, R7, RZ ;  /* 0x000000070c087210 */ /* 0x004fe80007f1e0ff */
[----:B------:R-:W-:Y:S02]  /*7e30*/  IADD3.X R9, PT, PT, R13, R5, RZ, P0, !PT ;  /* 0x000000050d097210 */ /* 0x000fe400007fe4ff */
[-C--:B------:R-:W-:Y:S03]  /*7e40*/  IADD3 R6, P2, PT, R8, R7.reuse, RZ ;  /* 0x0000000708067210 */ /* 0x080fe60007f5e0ff */
[----:B------:R1:W-:Y:S01]  /*7e50*/  LDGSTS.E.BYPASS.LTC128B.128 [R184+0x7800], desc[UR24][R8.64] ;  /* 0x0780000008b87fae */ /* 0x0003e2000b981a18 */
[----:B------:R-:W-:Y:S02]  /*7e60*/  IADD3 R4, P0, PT, R6, R7, RZ ;  /* 0x0000000706047210 */ /* 0x000fe40007f1e0ff */
[----:B------:R-:W-:Y:S02]  /*7e70*/  IADD3.X R7, PT, PT, R9, R5, RZ, P2, !PT ;  /* 0x0000000509077210 */ /* 0x000fe400017fe4ff */
[----:B------:R-:W-:Y:S02]  /*7e80*/  ISETP.GT.AND P2, PT, R172, R167, PT ;  /* 0x000000a7ac00720c */ /* 0x000fe40003f44270 */
[----:B------:R-:W-:Y:S01]  /*7e90*/  IADD3.X R5, PT, PT, R7, R5, RZ, P0, !PT ;  /* 0x0000000507057210 */ /* 0x000fe200007fe4ff */
[----:B------:R-:W-:Y:S01]  /*7ea0*/  LDGSTS.E.BYPASS.LTC128B.128 [R184+0x8000], desc[UR24][R6.64] ;  /* 0x0800000006b87fae */ /* 0x000fe2000b981a18 */
[----:B------:R-:W-:Y:S04]  /*7eb0*/  LOP3.LUT P0, RZ, R151, 0x4, RZ, 0xc0, !PT ;  /* 0x0000000497ff7812 */ /* 0x000fe8000780c0ff */
[----:B------:R-:W-:Y:S03]  /*7ec0*/  SEL R0, R0, 0xffffffe0, !P0 ;  /* 0xffffffe000007807 */ /* 0x000fe60004000000 */
[----:B------:R2:W-:Y:S08]  /*7ed0*/  LDGSTS.E.BYPASS.LTC128B.128 [R184+0x8800], desc[UR24][R4.64] ;  /* 0x0880000004b87fae */ /* 0x0005f0000b981a18 */
[----:B------:R5:W-:Y:S08]  /*7ee0*/  LDSM.16.M88.4 R128, [R156] ;  /* 0x000000009c80783b */ /* 0x000bf00000000200 */
[----:B------:R-:W0:Y:S08]  /*7ef0*/  LDGDEPBAR ;  /* 0x00000000000079af */ /* 0x000e300000000000 */
[----:B-1----:R-:W2:Y:S08]  /*7f00*/  LDSM.16.M88.4 R8, [R152+0x1000] ;  /* 0x001000009808783b */ /* 0x002eb00000000200 */
[----:B------:R-:W1:Y:S01]  /*7f10*/  LDSM.16.M88.4 R16, [R152+0x1400] ;  /* 0x001400009810783b */ /* 0x000e620000000200 */
[C---:B-----5:R-:W-:Y:S02]  /*7f20*/  IADD3 R156, PT, PT, R0.reuse, R156, RZ ;  /* 0x0000009c009c7210 */ /* 0x060fe40007ffe0ff */
[----:B------:R-:W-:Y:S05]  /*7f30*/  IADD3 R0, PT, PT, R0, R152, RZ ;  /* 0x0000009800007210 */ /* 0x000fea0007ffe0ff */
[----:B------:R-:W5:Y:S08]  /*7f40*/  LDSM.16.M88.4 R24, [R152+0x1800] ;  /* 0x001800009818783b */ /* 0x000f700000000200 */
[----:B------:R-:W3:Y:S08]  /*7f50*/  LDSM.16.M88.4 R32, [R152+0x1c00] ;  /* 0x001c00009820783b */ /* 0x000ef00000000200 */
        /* <DEDUP_REMOVED lines=16> */
[C---:B-1----:R-:W-:Y:S08]  /*8060*/  HMMA.16816.F32.BF16 R12, R128.reuse, R16, RZ ;  /* 0x00000010800c723c */ /* 0x042ff000000418ff */
[C---:B------:R-:W-:Y:S08]  /*8070*/  HMMA.16816.F32.BF16 R16, R128.reuse, R18, RZ ;  /* 0x000000128010723c */ /* 0x040ff000000418ff */
[C---:B-----5:R-:W-:Y:S08]  /*8080*/  HMMA.16816.F32.BF16 R20, R128.reuse, R24, RZ ;  /* 0x000000188014723c */ /* 0x060ff000000418ff */
        /* <DEDUP_REMOVED lines=355> */
[----:B------:R-:W-:Y:S02]  /*96c0*/  LOP3.LUT R5, R5, R2, RZ, 0x3c, !PT ;  /* 0x0000000205057212 */ /* 0x000fe400078e3cff */
[----:B------:R-:W-:Y:S07]  /*96d0*/  ISETP.GE.AND P2, PT, R11, RZ, PT ;  /* 0x000000ff0b00720c */ /* 0x000fee0003f46270 */
        /* <DEDUP_REMOVED lines=16> */
[--C-:B------:R-:W-:Y:S01]  /*97e0*/  @!P3 IMAD.IADD R7, R7, 0x1, -R4.reuse ;  /* 0x000000010707b824 */ /* 0x100fe200078e0a04 */
[----:B------:R-:W-:Y:S04]  /*97f0*/  ISETP.GE.AND P3, PT, R5, RZ, PT ;  /* 0x000000ff0500720c */ /* 0x000fe80003f66270 */
[-C--:B------:R-:W-:Y:S01]  /*9800*/  ISETP.GE.U32.AND P5, PT, R7, R4.reuse, PT ;  /* 0x000000040700720c */ /* 0x080fe20003fa6070 */
[----:B------:R-:W-:Y:S02]  /*9810*/  @!P4 IMAD.IADD R9, R9, 0x1, -R4 ;  /* 0x000000010909c824 */ /* 0x000fe400078e0a04 */
[----:B------:R-:W-:Y:S01]  /*9820*/  @!P4 VIADD R23, R23, 0x1 ;  /* 0x000000011717c836 */ /* 0x000fe20000000000 */
[----:B------:R-:W-:Y:S02]  /*9830*/  ISETP.NE.AND P4, PT, R2, RZ, PT ;  /* 0x000000ff0200720c */ /* 0x000fe40003f85270 */
[----:B------:R-:W-:Y:S02]  /*9840*/  ISETP.GE.U32.AND P6, PT, R9, R4, PT ;  /* 0x000000040900720c */ /* 0x000fe40003fc6070 */
[----:B------:R-:W-:Y:S05]  /*9850*/  LOP3.LUT R4, RZ, R2, RZ, 0x33, !PT ;  /* 0x00000002ff047212 */ /* 0x000fea00078e33ff */
[----:B------:R-:W-:Y:S04]  /*9860*/  @P5 VIADD R10, R10, 0x1 ;  /* 0x000000010a0a5836 */ /* 0x000fe80000000000 */
[----:B------:R-:W-:Y:S02]  /*9870*/  @!P2 IMAD.MOV R10, RZ, RZ, -R10 ;  /* 0x000000ffff0aa224 */ /* 0x000fe400078e0a0a */
[----:B------:R-:W-:Y:S03]  /*9880*/  @P6 IADD3 R23, PT, PT, R23, 0x1, RZ ;  /* 0x0000000117176810 */ /* 0x000fe60007ffe0ff */
[----:B------:R-:W-:Y:S02]  /*9890*/  SEL R10, R4, R10, !P4 ;  /* 0x0000000a040a7207 */ /* 0x000fe40006000000 */
[----:B------:R-:W-:Y:S02]  /*98a0*/  @!P3 IMAD.MOV R23, RZ, RZ, -R23 ;  /* 0x000000ffff17b224 */ /* 0x000fe400078e0a17 */
[-C--:B------:R-:W-:Y:S03]  /*98b0*/  LEA R6, P3, R10, R176.reuse, 0x2 ;  /* 0x000000b00a067211 */ /* 0x080fe600078610ff */
[----:B------:R-:W-:Y:S02]  /*98c0*/  SEL R23, R4, R23, !P4 ;  /* 0x0000001704177207 */ /* 0x000fe40006000000 */
[-C--:B------:R-:W-:Y:S02]  /*98d0*/  LEA.HI.X.SX32 R7, R10, R177.reuse, 0x2, P3 ;  /* 0x000000b10a077211 */ /* 0x080fe400018f16ff */
[C---:B------:R-:W-:Y:S02]  /*98e0*/  LEA R4, P2, R23.reuse, R176, 0x2 ;  /* 0x000000b017047211 */ /* 0x040fe400078410ff */
[C---:B------:R-:W-:Y:S02]  /*98f0*/  IADD3 R8, PT, PT, R23.reuse, -R10, RZ ;  /* 0x8000000a17087210 */ /* 0x040fe40007ffe0ff */
[----:B------:R-:W2:Y:S01]  /*9900*/  LDG.E R7, desc[UR24][R6.64] ;  /* 0x0000001806077981 */ /* 0x000ea2000c1e1900 */
[----:B------:R-:W-:Y:S02]  /*9910*/  LEA.HI.X.SX32 R5, R23, R177, 0x2, P2 ;  /* 0x000000b117057211 */ /* 0x000fe400010f16ff */
[----:B------:R-:W-:Y:S05]  /*9920*/  IMAD R8, R8, R2, -0x100 ;  /* 0xffffff0008087424 */ /* 0x000fea00078e0202 */
[----:B------:R-:W-:Y:S01]  /*9930*/  SHF.R.S32.HI R2, RZ, 0x1f, R8 ;  /* 0x0000001fff027819 */ /* 0x000fe20000011408 */
[----:B------:R3:W2:Y:S02]  /*9940*/  LDG.E R6, desc[UR24][R4.64] ;  /* 0x0000001804067981 */ /* 0x0006a4000c1e1900 */
[----:B---3--:R-:W3:Y:S02]  /*9950*/  LDC.64 R4, c[0x0][0x3b8] ;  /* 0x0000ee00ff047b82 */ /* 0x008ee40000000a00 */
[-C--:B---3--:R-:W-:Y:S02]  /*9960*/  IMAD R2, R2, R4.reuse, RZ ;  /* 0x0000000402027224 */ /* 0x088fe400078e02ff */
        /* <DEDUP_REMOVED lines=11> */
.L_x_1387:
[C---:B------:R-:W-:Y:S01]  /*9a20*/  IMAD.SHL.U32 R2, R4.reuse, 0x40, RZ ;  /* 0x0000004004027824 */ /* 0x040fe200078e00ff */
[----:B------:R-:W-:Y:S01]  /*9a30*/  SHF.L.U64.HI R0, R4, 0x6, R0 ;  /* 0x0000000604007819 */ /* 0x000fe20000010200 */
[----:B------:R-:W-:Y:S02]  /*9a40*/  IMAD.MOV.U32 R4, RZ, RZ, R169 ;  /* 0x000000ffff047224 */ /* 0x000fe400078e00a9 */
[----:B------:R-:W-:Y:S01]  /*9a50*/  IMAD.MOV.U32 R5, RZ, RZ, R168 ;  /* 0x000000ffff057224 */ /* 0x000fe200078e00a8 */
[-C--:B------:R-:W-:Y:S04]  /*9a60*/  IADD3 R6, P2, PT, R169, R2.reuse, RZ ;  /* 0x00000002a9067210 */ /* 0x080fe80007f5e0ff */
[----:B------:R-:W-:Y:S01]  /*9a70*/  @!PT LDS RZ, [RZ] ;  /* 0x00000000fffff984 */ /* 0x000fe20000000800 */
[----:B------:R-:W-:Y:S01]  /*9a80*/  @!PT LDS RZ, [RZ] ;  /* 0x00000000fffff984 */ /* 0x000fe20000000800 */
[----:B------:R-:W-:Y:S01]  /*9a90*/  @!PT LDS RZ, [RZ] ;  /* 0x00000000fffff984 */ /* 0x000fe20000000800 */
[----:B------:R2:W-:Y:S01]  /*9aa0*/  LDGSTS.E.BYPASS.LTC128B.128 [R184+0x1000], desc[UR24][R4.64] ;  /* 0x0100000004b87fae */ /* 0x0005e2000b981a18 */
[-C--:B------:R-:W-:Y:S01]  /*9ab0*/  IADD3 R68, P3, PT, R6, R2.reuse, RZ ;  /* 0x0000000206447210 */ /* 0x080fe20007f7e0ff */
[--C-:B------:R-:W-:Y:S03]  /*9ac0*/  IMAD.X R7, R168, 0x1, R0.reuse, P2 ;  /* 0x00000001a8077824 */ /* 0x100fe600010e0600 */
[-C--:B------:R-:W-:Y:S01]  /*9ad0*/  IADD3 R10, P2, PT, R68, R2.reuse, RZ ;  /* 0x00000002440a7210 */ /* 0x080fe20007f5e0ff */
[--C-:B------:R-:W-:Y:S01]  /*9ae0*/  IMAD.X R69, R7, 0x1, R0.reuse, P3 ;  /* 0x0000000107457824 */ /* 0x100fe200018e0600 */
[----:B------:R3:W-:Y:S02]  /*9af0*/  LDGSTS.E.BYPASS.LTC128B.128 [R184+0x1800], desc[UR24][R6.64] ;  /* 0x0180000006b87fae */ /* 0x0007e4000b981a18 */
[----:B------:R-:W-:Y:S02]  /*9b00*/  IADD3 R8, P3, PT, R10, R2, RZ ;  /* 0x000000020a087210 */ /* 0x000fe40007f7e0ff */
[----:B------:R4:W-:Y:S01]  /*9b10*/  LDGSTS.E.BYPASS.LTC128B.128 [R184+0x2000], desc[UR24][R68.64] ;  /* 0x0200000044b87fae */ /* 0x0009e2000b981a18 */
[----:B------:R-:W-:Y:S05]  /*9b20*/  IADD3.X R11, PT, PT, R69, R0, RZ, P2, !PT ;  /* 0x00000000450b7210 */ /* 0x000fea00017fe4ff */
[----:B------:R1:W-:Y:S01]  /*9b30*/  LDGSTS.E.BYPASS.LTC128B.128 [R184+0x2800], desc[UR24][R10.64] ;  /* 0x028000000ab87fae */ /* 0x0003e2000b981a18 */
[--C-:B------:R-:W-:Y:S05]  /*9b40*/  IMAD.X R9, R11, 0x1, R0.reuse, P3 ;  /* 0x000000010b097824 */ /* 0x100fea00018e0600 */
[----:B------:R1:W-:Y:S01]  /*9b50*/  LDGSTS.E.BYPASS.LTC128B.128 [R184+0x3000], desc[UR24][R8.64] ;  /* 0x0300000008b87fae */ /* 0x0003e2000b981a18 */
[-C--:B--2---:R-:W-:Y:S05]  /*9b60*/  IADD3 R4, P2, PT, R8, R2.reuse, RZ ;  /* 0x0000000208047210 */ /* 0x084fea0007f5e0ff */
[--C-:B------:R-:W-:Y:S01]  /*9b70*/  IMAD.X R5, R9, 0x1, R0.reuse, P2 ;  /* 0x0000000109057824 */ /* 0x100fe200010e0600 */
[-C--:B---3--:R-:W-:Y:S04]  /*9b80*/  IADD3 R6, P3, PT, R4, R2.reuse, RZ ;  /* 0x0000000204067210 */ /* 0x088fe80007f7e0ff */
[----:B------:R2:W-:Y:S01]  /*9b90*/  LDGSTS.E.BYPASS.LTC128B.128 [R184+0x3800], desc[UR24][R4.64] ;  /* 0x0380000004b87fae */ /* 0x0005e2000b981a18 */
[----:B----4-:R-:W-:Y:S02]  /*9ba0*/  IADD3 R68, P2, PT, R6, R2, RZ ;  /* 0x0000000206447210 */ /* 0x010fe40007f5e0ff */
[----:B------:R-:W-:Y:S05]  /*9bb0*/  IADD3.X R7, PT, PT, R5, R0, RZ, P3, !PT ;  /* 0x0000000005077210 */ /* 0x000fea0001ffe4ff */
[----:B------:R2:W-:Y:S01]  /*9bc0*/  LDGSTS.E.BYPASS.LTC128B.128 [R184+0x4000], desc[UR24][R6.64] ;  /* 0x0400000006b87fae */ /* 0x0005e2000b981a18 */
[----:B------:R-:W-:Y:S05]  /*9bd0*/  IMAD.X R69, R7, 0x1, R0, P2 ;  /* 0x0000000107457824 */ /* 0x000fea00010e0600 */
[----:B------:R2:W-:Y:S04]  /*9be0*/  LDGSTS.E.BYPASS.LTC128B.128 [R184+0x4800], desc[UR24][R68.64] ;  /* 0x0480000044b87fae */ /* 0x0005e8000b981a18 */
[----:B-1----:R-:W0:Y:S02]  /*9bf0*/  LDGDEPBAR ;  /* 0x00000000000079af */ /* 0x002e240000000000 */
.L_x_1386:
        /* <DEDUP_REMOVED lines=97> */
[----:B------:R-:W3:Y:S03]  /*a210*/  LDSM.16.MT88.4 R12, [R164+0x5000] ;  /* 0x00500000a40c783b */ /* 0x000ee60000004200 */
[----:B------:R-:W-:Y:S01]  /*a220*/  MUFU.EX2 R184, R184 ;  /* 0x000000b800b87308 */ /* 0x000fe20000000800 */
[--C-:B------:R-:W-:Y:S01]  /*a230*/  FFMA.FTZ R104, R33, UR4, -R46.reuse ;  /* 0x0000000421687c23 */ /* 0x100fe2000801082e */
[--C-:B------:R-:W-:Y:S01]  /*a240*/  FFMA.FTZ R100, R38, UR4, -R46.reuse ;  /* 0x0000000426647c23 */ /* 0x100fe2000801082e */
[--C-:B------:R-:W-:Y:S01]  /*a250*/  FFMA.FTZ R99, R37, UR4, -R46.reuse ;  /* 0x0000000425637c23 */ /* 0x100fe2000801082e */
[--C-:B------:R-:W-:Y:S01]  /*a260*/  FFMA.FTZ R95, R43, UR4, -R46.reuse ;  /* 0x000000042b5f7c23 */ /* 0x100fe2000801082e */
[--C-:B------:R-:W-:Y:S01]  /*a270*/  FFMA.FTZ R89, R42, UR4, -R46.reuse ;  /* 0x000000042a597c23 */ /* 0x100fe2000801082e */
[--C-:B------:R-:W-:Y:S01]  /*a280*/  FFMA.FTZ R80, R41, UR4, -R46.reuse ;  /* 0x0000000429507c23 */ /* 0x100fe2000801082e */
[----:B------:R-:W4:Y:S03]  /*a290*/  LDSM.16.MT88.4 R32, [R44] ;  /* 0x000000002c20783b */ /* 0x000f260000004200 */
[----:B------:R-:W-:Y:S01]  /*a2a0*/  MUFU.EX2 R158, R158 ;  /* 0x0000009e009e7308 */ /* 0x000fe20000000800 */
[--C-:B------:R-:W-:Y:S01]  /*a2b0*/  FFMA.FTZ R88, R40, UR4, -R46.reuse ;  /* 0x0000000428587c23 */ /* 0x100fe2000801082e */
[--C-:B------:R-:W-:Y:S01]  /*a2c0*/  FFMA.FTZ R20, R20, UR4, -R46.reuse ;  /* 0x0000000414147c23 */ /* 0x100fe2000801082e */
[--C-:B------:R-:W-:Y:S01]  /*a2d0*/  FFMA.FTZ R203, R195, UR4, -R46.reuse ;  /* 0x00000004c3cb7c23 */ /* 0x100fe2000801082e */
[--C-:B------:R-:W-:Y:S01]  /*a2e0*/  FFMA.FTZ R200, R193, UR4, -R46.reuse ;  /* 0x00000004c1c87c23 */ /* 0x100fe2000801082e */
[--C-:B------:R-:W-:Y:S01]  /*a2f0*/  FFMA.FTZ R195, R209, UR4, -R46.reuse ;  /* 0x00000004d1c37c23 */ /* 0x100fe2000801082e */
[--C-:B------:R-:W-:Y:S01]  /*a300*/  FFMA.FTZ R119, R29, UR4, -R46.reuse ;  /* 0x000000041d777c23 */ /* 0x100fe2000801082e */
[----:B------:R-:W5:Y:S03]  /*a310*/  LDSM.16.MT88.4 R36, [R164+0x5400] ;  /* 0x00540000a424783b */ /* 0x000f660000004200 */
[----:B------:R-:W-:Y:S01]  /*a320*/  MUFU.EX2 R149, R149 ;  /* 0x0000009500957308 */ /* 0x000fe20000000800 */
[--C-:B------:R-:W-:Y:S01]  /*a330*/  FFMA.FTZ R116, R28, UR4, -R46.reuse ;  /* 0x000000041c747c23 */ /* 0x100fe2000801082e */
[--C-:B------:R-:W-:Y:S01]  /*a340*/  FFMA.FTZ R112, R31, UR4, -R46.reuse ;  /* 0x000000041f707c23 */ /* 0x100fe2000801082e */
[--C-:B------:R-:W-:Y:S01]  /*a350*/  FFMA.FTZ R111, R30, UR4, -R46.reuse ;  /* 0x000000041e6f7c23 */ /* 0x100fe2000801082e */
[C---:B-1----:R-:W-:Y:S01]  /*a360*/  FMUL.FTZ R4, R24.reuse, R144 ;  /* 0x0000009018047220 */ /* 0x042fe20000410000 */
[C---:B------:R-:W-:Y:S01]  /*a370*/  FMUL.FTZ R5, R24.reuse, R145 ;  /* 0x0000009118057220 */ /* 0x040fe20000410000 */
[C---:B--2---:R-:W-:Y:S01]  /*a380*/  FMUL.FTZ R6, R23.reuse, R146 ;  /* 0x0000009217067220 */ /* 0x044fe20000410000 */
[----:B------:R-:W1:Y:S03]  /*a390*/  LDSM.16.MT88.4 R40, [R44+0x400] ;  /* 0x000400002c28783b */ /* 0x000e660000004200 */
[----:B------:R-:W-:Y:S01]  /*a3a0*/  MUFU.EX2 R203, R203 ;  /* 0x000000cb00cb7308 */ /* 0x000fe20000000800 */
[C---:B------:R-:W-:Y:S01]  /*a3b0*/  FMUL.FTZ R7, R23.reuse, R147 ;  /* 0x0000009317077220 */ /* 0x040fe20000410000 */
[C---:B------:R-:W-:Y:S01]  /*a3c0*/  FMUL.FTZ R8, R24.reuse, R140 ;  /* 0x0000008c18087220 */ /* 0x040fe20000410000 */
[----:B------:R-:W-:Y:S01]  /*a3d0*/  FMUL.FTZ R9, R24, R141 ;  /* 0x0000008d18097220 */ /* 0x000fe20000410000 */
[C---:B------:R-:W-:Y:S01]  /*a3e0*/  FMUL.FTZ R10, R23.reuse, R142 ;  /* 0x0000008e170a7220 */ /* 0x040fe20000410000 */
[--C-:B------:R-:W-:Y:S01]  /*a3f0*/  FFMA.FTZ R142, R186, UR4, -R46.reuse ;  /* 0x00000004ba8e7c23 */ /* 0x100fe2000801082e */
[----:B------:R-:W-:Y:S01]  /*a400*/  FMUL.FTZ R11, R23, R143 ;  /* 0x0000008f170b7220 */ /* 0x000fe20000410000 */
[--C-:B------:R-:W-:Y:S03]  /*a410*/  FFMA.FTZ R143, R185, UR4, -R49.reuse ;  /* 0x00000004b98f7c23 */ /* 0x100fe60008010831 */
[----:B------:R-:W2:Y:S01]  /*a420*/  MUFU.EX2 R200, R200 ;  /* 0x000000c800c87308 */ /* 0x000ea20000000800 */
[--C-:B------:R-:W-:Y:S01]  /*a430*/  FFMA.FTZ R156, R16, UR4, -R49.reuse ;  /* 0x00000004109c7c23 */ /* 0x100fe20008010831 */
[----:B------:R-:W-:Y:S01]  /*a440*/  FMUL.FTZ R16, R24, R132 ;  /* 0x0000008418107220 */ /* 0x000fe20000410000 */
[--C-:B------:R-:W-:Y:S01]  /*a450*/  FFMA.FTZ R128, R19, UR4, -R49.reuse ;  /* 0x0000000413807c23 */ /* 0x100fe20008010831 */
        /* <DEDUP_REMOVED lines=24> */
[----:B------:R-:W-:Y:S01]  /*a5e0*/  FFMA.FTZ R106, R220, UR4, -R49 ;  /* 0x00000004dc6a7c23 */ /* 0x000fe20008010831 */
[--C-:B------:R-:W-:Y:S01]  /*a5f0*/  FFMA.FTZ R110, R219, UR4, -R46.reuse ;  /* 0x00000004db6e7c23 */ /* 0x100fe2000801082e */
[--C-:B------:R-:W-:Y:S01]  /*a600*/  FFMA.FTZ R109, R215, UR4, -R46.reuse ;  /* 0x00000004d76d7c23 */ /* 0x100fe2000801082e */
[----:B------:R-:W-:Y:S03]  /*a610*/  FFMA.FTZ R203, R23, R182, R203 ;  /* 0x000000b617cb7223 */ /* 0x000fe600000100cb */
        /* <DEDUP_REMOVED lines=58> */
[----:B------:R-:W-:Y:S01]  /*a9c0*/  FFMA.FTZ R204, R24, R183, R204 ;  /* 0x000000b718cc7223 */ /* 0x000fe200000100cc */
        /* <DEDUP_REMOVED lines=14> */
[----:B---3--:R-:W-:Y:S01]  /*aab0*/  F2FP.BF16.F32.PACK_AB R30, R197, R198 ;  /* 0x000000c6c51e723e */ /* 0x008fe200000010ff */
[--C-:B------:R-:W-:Y:S01]  /*aac0*/  FFMA.FTZ R57, R57, UR4, -R49.reuse ;  /* 0x0000000439397c23 */ /* 0x100fe20008010831 */
[--C-:B------:R-:W-:Y:S01]  /*aad0*/  FFMA.FTZ R55, R55, UR4, -R49.reuse ;  /* 0x0000000437377c23 */ /* 0x100fe20008010831 */
[----:B------:R-:W-:Y:S01]  /*aae0*/  FFMA.FTZ R53, R53, UR4, -R49 ;  /* 0x0000000435357c23 */ /* 0x000fe20008010831 */
[----:B------:R-:W-:Y:S01]  /*aaf0*/  FADD.FTZ R203, R200, R203 ;  /* 0x000000cbc8cb7221 */ /* 0x000fe20000010000 */
[----:B------:R-:W-:Y:S01]  /*ab00*/  FADD.FTZ R204, R201, R204 ;  /* 0x000000ccc9cc7221 */ /* 0x000fe20000010000 */
[----:B------:R-:W-:Y:S03]  /*ab10*/  FFMA.FTZ R48, R48, UR4, -R49 ;  /* 0x0000000430307c23 */ /* 0x000fe60008010831 */
[----:B------:R-:W3:Y:S01]  /*ab20*/  MUFU.EX2 R159, R159 ;  /* 0x0000009f009f7308 */ /* 0x000ee20000000800 */
[C---:B--2---:R-:W-:Y:S01]  /*ab30*/  F2FP.BF16.F32.PACK_AB R31, R195.reuse, R196 ;  /* 0x000000c4c31f723e */ /* 0x044fe200000010ff */
[----:B------:R-:W-:Y:S01]  /*ab40*/  FADD.FTZ R203, R196, R203 ;  /* 0x000000cbc4cb7221 */ /* 0x000fe20000010000 */
[----:B------:R-:W-:Y:S01]  /*ab50*/  FADD.FTZ R204, R198, R204 ;  /* 0x000000ccc6cc7221 */ /* 0x000fe20000010000 */
[----:B------:R-:W-:Y:S01]  /*ab60*/  FFMA.FTZ R50, R50, UR4, -R49 ;  /* 0x0000000432327c23 */ /* 0x000fe20008010831 */
[----:B------:R-:W-:Y:S01]  /*ab70*/  ISETP.GT.AND P0, PT, R172, R167, PT ;  /* 0x000000a7ac00720c */ /* 0x000fe20003f04270 */
[----:B------:R-:W-:Y:S01]  /*ab80*/  FADD.FTZ R195, R195, R203 ;  /* 0x000000cbc3c37221 */ /* 0x000fe20000010000 */
[----:B------:R-:W-:Y:S03]  /*ab90*/  FADD.FTZ R197, R197, R204 ;  /* 0x000000ccc5c57221 */ /* 0x000fe60000010000 */
[----:B------:R-:W2:Y:S01]  /*aba0*/  MUFU.EX2 R157, R157 ;  /* 0x0000009d009d7308 */ /* 0x000ea20000000800 */
[C---:B------:R-:W-:Y:S05]  /*abb0*/  HMMA.16816.F32.BF16 R4, R28.reuse, R12, R4 ;  /* 0x0000000c1c04723c */ /* 0x040fea0000041804 */
[C---:B------:R-:W-:Y:S01]  /*abc0*/  FMUL.FTZ R12, R24.reuse, R136 ;  /* 0x00000088180c7220 */ /* 0x040fe20000410000 */
[----:B------:R-:W-:Y:S03]  /*abd0*/  FMUL.FTZ R13, R24, R137 ;  /* 0x00000089180d7220 */ /* 0x000fe60000410000 */
[----:B------:R-:W1:Y:S01]  /*abe0*/  MUFU.EX2 R131, R131 ;  /* 0x0000008300837308 */ /* 0x000e620000000800 */
        /* <DEDUP_REMOVED lines=9> */
[C---:B----4-:R-:W-:Y:S03]  /*ac80*/  HMMA.16816.F32.BF16 R12, R28.reuse, R32, R12 ;  /* 0x000000201c0c723c */ /* 0x050fe6000004180c */
[----:B------:R-:W-:Y:S03]  /*ac90*/  FADD.FTZ R195, R184, R195 ;  /* 0x000000c3b8c37221 */ /* 0x000fe60000010000 */
[----:B------:R-:W4:Y:S01]  /*aca0*/  MUFU.EX2 R123, R123 ;  /* 0x0000007b007b7308 */ /* 0x000f220000000800 */
[----:B-----5:R-:W-:Y:S01]  /*acb0*/  FADD.FTZ R197, R193, R197 ;  /* 0x000000c5c1c57221 */ /* 0x020fe20000010000 */
[----:B------:R-:W-:Y:S01]  /*acc0*/  HMMA.16816.F32.BF16 R16, R28, R34, R16 ;  /* 0x000000221c10723c */ /* 0x000fe20000041810 */
[----:B------:R-:W5:Y:S02]  /*acd0*/  LDSM.16.MT88.4 R32, [R164+0x5800] ;  /* 0x00580000a420783b */ /* 0x000f640000004200 */
[C---:B---3--:R-:W-:Y:S05]  /*ace0*/  F2FP.BF16.F32.PACK_AB R28, R159.reuse, R193 ;  /* 0x000000c19f1c723e */ /* 0x048fea00000010ff */
[----:B------:R-:W3:Y:S01]  /*acf0*/  MUFU.EX2 R121, R121 ;  /* 0x0000007900797308 */ /* 0x000ee20000000800 */
[C---:B------:R-:W-:Y:S01]  /*ad00*/  F2FP.BF16.F32.PACK_AB R29, R158.reuse, R184 ;  /* 0x000000b89e1d723e */ /* 0x040fe200000010ff */
[----:B------:R-:W-:Y:S01]  /*ad10*/  FADD.FTZ R158, R158, R195 ;  /* 0x000000c39e9e7221 */ /* 0x000fe20000010000 */
[----:B--2---:R-:W-:Y:S01]  /*ad20*/  F2FP.BF16.F32.PACK_AB R30, R156, R157 ;  /* 0x0000009d9c1e723e */ /* 0x004fe200000010ff */
[----:B------:R-:W-:Y:S01]  /*ad30*/  FADD.FTZ R159, R159, R197 ;  /* 0x000000c59f9f7221 */ /* 0x000fe20000010000 */
[----:B------:R-:W-:Y:S05]  /*ad40*/  F2FP.BF16.F32.PACK_AB R31, R148, R149 ;  /* 0x00000095941f723e */ /* 0x000fea00000010ff */
[----:B------:R-:W2:Y:S01]  /*ad50*/  MUFU.EX2 R120, R120 ;  /* 0x0000007800787308 */ /* 0x000ea20000000800 */
[----:B------:R-:W-:Y:S01]  /*ad60*/  FADD.FTZ R159, R157, R159 ;  /* 0x0000009f9d9f7221 */ /* 0x000fe20000010000 */
[C---:B------:R-:W-:Y:S03]  /*ad70*/  HMMA.16816.F32.BF16 R4, R28.reuse, R36, R4 ;  /* 0x000000241c04723c */ /* 0x040fe60000041804 */
[----:B------:R-:W-:Y:S05]  /*ad80*/  FADD.FTZ R156, R156, R159 ;  /* 0x0000009f9c9c7221 */ /* 0x000fea0000010000 */
[----:B------:R-:W2:Y:S01]  /*ad90*/  MUFU.EX2 R118, R118 ;  /* 0x0000007600767308 */ /* 0x000ea20000000800 */
[----:B-1----:R-:W-:Y:S01]  /*ada0*/  FADD.FTZ R156, R131, R156 ;  /* 0x0000009c839c7221 */ /* 0x002fe20000010000 */
[C---:B------:R-:W-:Y:S01]  /*adb0*/  HMMA.16816.F32.BF16 R8, R28.reuse, R38, R8 ;  /* 0x000000261c08723c */ /* 0x040fe20000041808 */
[----:B------:R-:W1:Y:S07]  /*adc0*/  LDSM.16.MT88.4 R36, [R44+0x800] ;  /* 0x000800002c24783b */ /* 0x000e6e0000004200 */
[----:B------:R-:W-:Y:S01]  /*add0*/  MUFU.EX2 R119, R119 ;  /* 0x0000007700777308 */ /* 0x000fe20000000800 */
[C---:B------:R-:W-:Y:S09]  /*ade0*/  HMMA.16816.F32.BF16 R12, R28.reuse, R40, R12 ;  /* 0x000000281c0c723c */ /* 0x040ff2000004180c */
[----:B------:R-:W1:Y:S01]  /*adf0*/  MUFU.EX2 R116, R116 ;  /* 0x0000007400747308 */ /* 0x000e620000000800 */
[----:B------:R-:W-:Y:S01]  /*ae00*/  HMMA.16816.F32.BF16 R16, R28, R42, R16 ;  /* 0x0000002a1c10723c */ /* 0x000fe20000041810 */
[----:B------:R-:W1:Y:S02]  /*ae10*/  LDSM.16.MT88.4 R40, [R164+0x5c00] ;  /* 0x005c0000a428783b */ /* 0x000e640000004200 */
[----:B------:R-:W-:Y:S06]  /*ae20*/  F2FP.BF16.F32.PACK_AB R28, R128, R131 ;  /* 0x00000083801c723e */ /* 0x000fec00000010ff */
[----:B------:R-:W-:Y:S01]  /*ae30*/  MUFU.EX2 R114, R114 ;  /* 0x0000007200727308 */ /* 0x000fe20000000800 */
[----:B------:R-:W-:Y:S01]  /*ae40*/  F2FP.BF16.F32.PACK_AB R29, R126, R130 ;  /* 0x000000827e1d723e */ /* 0x000fe200000010ff */
[----:B------:R-:W-:Y:S01]  /*ae50*/  FADD.FTZ R128, R128, R156 ;  /* 0x0000009c80807221 */ /* 0x000fe20000010000 */
[----:B----4-:R-:W-:Y:S02]  /*ae60*/  F2FP.BF16.F32.PACK_AB R30, R123, R124 ;  /* 0x0000007c7b1e723e */ /* 0x010fe400000010ff */
[----:B---3--:R-:W-:Y:S01]  /*ae70*/  F2FP.BF16.F32.PACK_AB R31, R121, R122 ;  /* 0x0000007a791f723e */ /* 0x008fe200000010ff */
[----:B------:R-:W-:Y:S04]  /*ae80*/  FADD.FTZ R128, R124, R128 ;  /* 0x000000807c807221 */ /* 0x000fe80000010000 */
[----:B------:R-:W3:Y:S01]  /*ae90*/  MUFU.EX2 R113, R113 ;  /* 0x0000007100717308 */ /* 0x000ee20000000800 */
[----:B------:R-:W-:Y:S01]  /*aea0*/  FADD.FTZ R123, R123, R128 ;  /* 0x000000807b7b7221 */ /* 0x000fe20000010000 */
[C---:B-----5:R-:W-:Y:S03]  /*aeb0*/  HMMA.16816.F32.BF16 R4, R28.reuse, R32, R4 ;  /* 0x000000201c04723c */ /* 0x060fe60000041804 */
[----:B--2---:R-:W-:Y:S05]  /*aec0*/  FADD.FTZ R123, R120, R123 ;  /* 0x0000007b787b7221 */ /* 0x004fea0000010000 */
[----:B------:R-:W-:Y:S01]  /*aed0*/  MUFU.EX2 R112, R112 ;  /* 0x0000007000707308 */ /* 0x000fe20000000800 */
[C---:B------:R-:W-:Y:S01]  /*aee0*/  HMMA.16816.F32.BF16 R8, R28.reuse, R34, R8 ;  /* 0x000000221c08723c */ /* 0x040fe20000041808 */
[----:B------:R-:W2:Y:S08]  /*aef0*/  LDSM.16.MT88.4 R32, [R44+0xc00] ;  /* 0x000c00002c20783b */ /* 0x000eb00000004200 */
[----:B------:R-:W4:Y:S01]  /*af00*/  MUFU.EX2 R111, R111 ;  /* 0x0000006f006f7308 */ /* 0x000f220000000800 */
[C---:B-1----:R-:W-:Y:S09]  /*af10*/  HMMA.16816.F32.BF16 R12, R28.reuse, R36, R12 ;  /* 0x000000241c0c723c */ /* 0x042ff2000004180c */
[----:B------:R-:W1:Y:S01]  /*af20*/  MUFU.EX2 R108, R108 ;  /* 0x0000006c006c7308 */ /* 0x000e620000000800 */
[----:B------:R-:W-:Y:S01]  /*af30*/  HMMA.16816.F32.BF16 R16, R28, R38, R16 ;  /* 0x000000261c10723c */ /* 0x000fe20000041810 */
[----:B------:R-:W5:Y:S02]  /*af40*/  LDSM.16.MT88.4 R36, [R164+0x6000] ;  /* 0x00600000a424783b */ /* 0x000f640000004200 */
[----:B------:R-:W-:Y:S06]  /*af50*/  F2FP.BF16.F32.PACK_AB R28, R118, R120 ;  /* 0x00000078761c723e */ /* 0x000fec00000010ff */
[----:B------:R-:W2:Y:S01]  /*af60*/  MUFU.EX2 R105, R105 ;  /* 0x0000006900697308 */ /* 0x000ea20000000800 */
[----:B------:R-:W-:Y:S01]  /*af70*/  F2FP.BF16.F32.PACK_AB R29, R116, R119 ;  /* 0x00000077741d723e */ /* 0x000fe200000010ff */
[----:B------:R-:W-:Y:S01]  /*af80*/  FADD.FTZ R118, R118, R123 ;  /* 0x0000007b76767221 */ /* 0x000fe20000010000 */
[----:B---3--:R-:W-:Y:S02]  /*af90*/  F2FP.BF16.F32.PACK_AB R30, R113, R114 ;  /* 0x00000072711e723e */ /* 0x008fe400000010ff */
[----:B----4-:R-:W-:Y:S01]  /*afa0*/  F2FP.BF16.F32.PACK_AB R31, R111, R112 ;  /* 0x000000706f1f723e */ /* 0x010fe200000010ff */
[----:B------:R-:W-:Y:S04]  /*afb0*/  FADD.FTZ R118, R114, R118 ;  /* 0x0000007672767221 */ /* 0x000fe80000010000 */
[----:B------:R-:W-:Y:S01]  /*afc0*/  MUFU.EX2 R107, R107 ;  /* 0x0000006b006b7308 */ /* 0x000fe20000000800 */
[----:B------:R-:W-:Y:S01]  /*afd0*/  FADD.FTZ R113, R113, R118 ;  /* 0x0000007671717221 */ /* 0x000fe20000010000 */
[C---:B------:R-:W-:Y:S03]  /*afe0*/  HMMA.16816.F32.BF16 R4, R28.reuse, R40, R4 ;  /* 0x000000281c04723c */ /* 0x040fe60000041804 */
[----:B-1----:R-:W-:Y:S05]  /*aff0*/  FADD.FTZ R113, R108, R113 ;  /* 0x000000716c717221 */ /* 0x002fea0000010000 */
        /* <DEDUP_REMOVED lines=8> */
[C---:B------:R-:W-:Y:S06]  /*b080*/  F2FP.BF16.F32.PACK_AB R28, R105.reuse, R108 ;  /* 0x0000006c691c723e */ /* 0x040fec00000010ff */
[----:B------:R-:W-:Y:S01]  /*b090*/  MUFU.EX2 R100, R100 ;  /* 0x0000006400647308 */ /* 0x000fe20000000800 */
[----:B-1----:R-:W-:Y:S01]  /*b0a0*/  F2FP.BF16.F32.PACK_AB R29, R104, R107 ;  /* 0x0000006b681d723e */ /* 0x002fe200000010ff */
[----:B------:R-:W-:Y:S04]  /*b0b0*/  FADD.FTZ R105, R105, R113 ;  /* 0x0000007169697221 */ /* 0x000fe80000010000 */
[----:B----4-:R-:W-:Y:S04]  /*b0c0*/  FADD.FTZ R105, R103, R105 ;  /* 0x0000006967697221 */ /* 0x010fe80000010000 */
[----:B------:R-:W1:Y:S01]  /*b0d0*/  MUFU.EX2 R99, R99 ;  /* 0x0000006300637308 */ /* 0x000e620000000800 */
[C---:B--2---:R-:W-:Y:S01]  /*b0e0*/  F2FP.BF16.F32.PACK_AB R30, R102.reuse, R103 ;  /* 0x00000067661e723e */ /* 0x044fe200000010ff */
[----:B------:R-:W-:Y:S08]  /*b0f0*/  FADD.FTZ R102, R102, R105 ;  /* 0x0000006966667221 */ /* 0x000ff00000010000 */
[----:B------:R-:W2:Y:S10]  /*b100*/  MUFU.EX2 R96, R96 ;  /* 0x0000006000607308 */ /* 0x000eb40000000800 */
[----:B------:R-:W4:Y:S01]  /*b110*/  MUFU.EX2 R91, R91 ;  /* 0x0000005b005b7308 */ /* 0x000f220000000800 */
[----:B-1----:R-:W-:Y:S09]  /*b120*/  F2FP.BF16.F32.PACK_AB R31, R99, R100 ;  /* 0x00000064631f723e */ /* 0x002ff200000010ff */
[----:B------:R-:W-:Y:S01]  /*b130*/  MUFU.EX2 R95, R95 ;  /* 0x0000005f005f7308 */ /* 0x000fe20000000800 */
[C---:B-----5:R-:W-:Y:S03]  /*b140*/  HMMA.16816.F32.BF16 R4, R28.reuse, R36, R4 ;  /* 0x000000241c04723c */ /* 0x060fe60000041804 */
        /* <DEDUP_REMOVED lines=89> */
[----:B------:R-:W-:Y:S01]  /*b6e0*/  MUFU.EX2 R129, R129 ;  /* 0x0000008100817308 */ /* 0x000fe20000000800 */
[C---:B------:R-:W-:Y:S01]  /*b6f0*/  HMMA.16816.F32.BF16 R8, R28.reuse, R34, R8 ;  /* 0x000000221c08723c */ /* 0x040fe20000041808 */
[----:B------:R-:W1:Y:S02]  /*b700*/  LDSM.16.MT88.4 R32, [R44+0x2400] ;  /* 0x002400002c20783b */ /* 0x000e640000004200 */
[C---:B----4-:R-:W-:Y:S01]  /*b710*/  F2FP.BF16.F32.PACK_AB R24, R117.reuse, R115 ;  /* 0x000000737518723e */ /* 0x050fe200000010ff */
[----:B------:R-:W-:Y:S05]  /*b720*/  FADD.FTZ R117, R117, R106 ;  /* 0x0000006a75757221 */ /* 0x000fea0000010000 */
[----:B------:R-:W2:Y:S01]  /*b730*/  MUFU.EX2 R127, R127 ;  /* 0x0000007f007f7308 */ /* 0x000ea20000000800 */
[C---:B---3--:R-:W-:Y:S03]  /*b740*/  HMMA.16816.F32.BF16 R12, R28.reuse, R36, R12 ;  /* 0x000000241c0c723c */ /* 0x048fe6000004180c */
[----:B------:R-:W-:Y:S01]  /*b750*/  FADD.FTZ R36, R149, R158 ;  /* 0x0000009e95247221 */ /* 0x000fe20000010000 */
[----:B------:R-:W-:Y:S05]  /*b760*/  MOV R149, R2 ;  /* 0x0000000200957202 */ /* 0x000fea0000000f00 */
[----:B------:R-:W3:Y:S01]  /*b770*/  MUFU.EX2 R132, R132 ;  /* 0x0000008400847308 */ /* 0x000ee20000000800 */
[----:B------:R-:W-:Y:S01]  /*b780*/  HMMA.16816.F32.BF16 R16, R28, R38, R16 ;  /* 0x000000261c10723c */ /* 0x000fe20000041810 */
[----:B------:R-:W4:Y:S02]  /*b790*/  LDSM.16.MT88.4 R28, [R164+0x7800] ;  /* 0x00780000a41c783b */ /* 0x000f240000004200 */
[----:B------:R-:W-:Y:S06]  /*b7a0*/  FADD.FTZ R36, R148, R36 ;  /* 0x0000002494247221 */ /* 0x000fec0000010000 */
[----:B------:R-:W-:Y:S01]  /*b7b0*/  MUFU.EX2 R133, R133 ;  /* 0x0000008500857308 */ /* 0x000fe20000000800 */
[----:B------:R-:W-:Y:S01]  /*b7c0*/  FADD.FTZ R36, R130, R36 ;  /* 0x0000002482247221 */ /* 0x000fe20000010000 */
[----:B--2---:R-:W-:Y:S03]  /*b7d0*/  FADD.FTZ R117, R127, R117 ;  /* 0x000000757f757221 */ /* 0x004fe60000010000 */
[----:B------:R-:W-:Y:S02]  /*b7e0*/  FADD.FTZ R126, R126, R36 ;  /* 0x000000247e7e7221 */ /* 0x000fe40000010000 */
[----:B------:R-:W2:Y:S03]  /*b7f0*/  LDSM.16.MT88.4 R36, [R44+0x2800] ;  /* 0x002800002c24783b */ /* 0x000ea60000004200 */
[----:B------:R-:W5:Y:S01]  /*b800*/  MUFU.EX2 R135, R135 ;  /* 0x0000008700877308 */ /* 0x000f620000000800 */
[C---:B---3--:R-:W-:Y:S01]  /*b810*/  F2FP.BF16.F32.PACK_AB R26, R132.reuse, R127 ;  /* 0x0000007f841a723e */ /* 0x048fe200000010ff */
        /* <DEDUP_REMOVED lines=11> */
[----:B---3--:R-:W-:Y:S01]  /*b8d0*/  F2FP.BF16.F32.PACK_AB R25, R129, R125 ;  /* 0x0000007d8119723e */ /* 0x008fe200000010ff */
        /* <DEDUP_REMOVED lines=12> */
[----:B------:R-:W3:Y:S01]  /*b9a0*/  MUFU.EX2 R139, R139 ;  /* 0x0000008b008b7308 */ /* 0x000ee20000000800 */
[C---:B------:R-:W-:Y:S03]  /*b9b0*/  HMMA.16816.F32.BF16 R12, R24.reuse, R32, R12 ;  /* 0x00000020180c723c */ /* 0x040fe6000004180c */
[----:B------:R-:W-:Y:S01]  /*b9c0*/  FFMA.FTZ R46, R3, UR4, -R46 ;  /* 0x00000004032e7c23 */ /* 0x000fe2000801082e */
[----:B------:R-:W-:Y:S05]  /*b9d0*/  FADD.FTZ R104, R100, R104 ;  /* 0x0000006864687221 */ /* 0x000fea0000010000 */
[----:B------:R-:W4:Y:S01]  /*b9e0*/  MUFU.EX2 R140, R140 ;  /* 0x0000008c008c7308 */ /* 0x000f220000000800 */
[----:B------:R-:W-:Y:S01]  /*b9f0*/  HMMA.16816.F32.BF16 R16, R24, R34, R16 ;  /* 0x000000221810723c */ /* 0x000fe20000041810 */
[----:B------:R-:W2:Y:S02]  /*ba00*/  LDSM.16.MT88.4 R32, [R164+0x7c00] ;  /* 0x007c0000a420783b */ /* 0x000ea40000004200 */
[C---:B-----5:R-:W-:Y:S01]  /*ba10*/  F2FP.BF16.F32.PACK_AB R24, R134.reuse, R136 ;  /* 0x000000888618723e */ /* 0x060fe200000010ff */
[----:B------:R-:W-:Y:S01]  /*ba20*/  FADD.FTZ R134, R134, R132 ;  /* 0x0000008486867221 */ /* 0x000fe20000010000 */
[----:B-1----:R-:W-:Y:S01]  /*ba30*/  F2FP.BF16.F32.PACK_AB R25, R138, R137 ;  /* 0x000000898a19723e */ /* 0x002fe200000010ff */
[----:B------:R-:W-:Y:S03]  /*ba40*/  FADD.FTZ R99, R99, R104 ;  /* 0x0000006863637221 */ /* 0x000fe60000010000 */
[----:B------:R-:W-:Y:S01]  /*ba50*/  MUFU.EX2 R141, R141 ;  /* 0x0000008d008d7308 */ /* 0x000fe20000000800 */
[----:B---3--:R-:W-:Y:S01]  /*ba60*/  FADD.FTZ R134, R139, R134 ;  /* 0x000000868b867221 */ /* 0x008fe20000010000 */
[----:B------:R-:W-:Y:S04]  /*ba70*/  FADD.FTZ R99, R95, R99 ;  /* 0x000000635f637221 */ /* 0x000fe80000010000 */
[----:B------:R-:W-:Y:S04]  /*ba80*/  FADD.FTZ R89, R89, R99 ;  /* 0x0000006359597221 */ /* 0x000fe80000010000 */
[----:B------:R-:W1:Y:S01]  /*ba90*/  MUFU.EX2 R142, R142 ;  /* 0x0000008e008e7308 */ /* 0x000e620000000800 */
[C---:B----4-:R-:W-:Y:S01]  /*baa0*/  F2FP.BF16.F32.PACK_AB R26, R140.reuse, R139 ;  /* 0x0000008b8c1a723e */ /* 0x050fe200000010ff */
        /* <DEDUP_REMOVED lines=12> */
[----:B---3--:R-:W-:Y:S01]  /*bb70*/  FADD.FTZ R140, R143, R140 ;  /* 0x0000008c8f8c7221 */ /* 0x008fe20000010000 */
[----:B------:R-:W-:Y:S05]  /*bb80*/  FADD.FTZ R69, R68, R69 ;  /* 0x0000004544457221 */ /* 0x000fea0000010000 */
[----:B------:R-:W1:Y:S01]  /*bb90*/  MUFU.EX2 R145, R145 ;  /* 0x0000009100917308 */ /* 0x000e620000000800 */
[C---:B------:R-:W-:Y:S01]  /*bba0*/  HMMA.16816.F32.BF16 R8, R24.reuse, R30, R8 ;  /* 0x0000001e1808723c */ /* 0x040fe20000041808 */
[----:B------:R-:W3:Y:S02]  /*bbb0*/  LDSM.16.MT88.4 R28, [R44+0x2c00] ;  /* 0x002c00002c1c783b */ /* 0x000ee40000004200 */
[----:B------:R-:W-:Y:S06]  /*bbc0*/  FADD.FTZ R73, R73, R69 ;  /* 0x0000004549497221 */ /* 0x000fec0000010000 */
[----:B------:R-:W5:Y:S01]  /*bbd0*/  MUFU.EX2 R147, R147 ;  /* 0x0000009300937308 */ /* 0x000f620000000800 */
[C---:B--2---:R-:W-:Y:S03]  /*bbe0*/  HMMA.16816.F32.BF16 R12, R24.reuse, R36, R12 ;  /* 0x00000024180c723c */ /* 0x044fe6000004180c */
[----:B------:R-:W-:Y:S06]  /*bbf0*/  FADD.FTZ R73, R80, R73 ;  /* 0x0000004950497221 */ /* 0x000fec0000010000 */
[----:B------:R-:W2:Y:S01]  /*bc00*/  MUFU.EX2 R155, R155 ;  /* 0x0000009b009b7308 */ /* 0x000ea20000000800 */
[----:B------:R-:W-:Y:S01]  /*bc10*/  HMMA.16816.F32.BF16 R16, R24, R38, R16 ;  /* 0x000000261810723c */ /* 0x000fe20000041810 */
[----:B------:R-:W3:Y:S02]  /*bc20*/  LDSM.16.MT88.4 R36, [R164+0x8000] ;  /* 0x00800000a424783b */ /* 0x000ee40000004200 */
        /* <DEDUP_REMOVED lines=9> */
[C---:B--2---:R-:W-:Y:S01]  /*bcc0*/  F2FP.BF16.F32.PACK_AB R26, R155.reuse, R147 ;  /* 0x000000939b1a723e */ /* 0x044fe200000010ff */
        /* <DEDUP_REMOVED lines=13> */
[----:B--2---:R-:W-:Y:S05]  /*bda0*/  FADD.FTZ R155, R152, R155 ;  /* 0x0000009b989b7221 */ /* 0x004fea0000010000 */
[----:B------:R-:W1:Y:S01]  /*bdb0*/  MUFU.EX2 R87, R87 ;  /* 0x0000005700577308 */ /* 0x000e620000000800 */
[C---:B------:R-:W-:Y:S01]  /*bdc0*/  HMMA.16816.F32.BF16 R8, R24.reuse, R34, R8 ;  /* 0x000000221808723c */ /* 0x040fe20000041808 */
[----:B------:R-:W2:Y:S02]  /*bdd0*/  LDSM.16.MT88.4 R32, [R44+0x3000] ;  /* 0x003000002c20783b */ /* 0x000ea40000004200 */
[----:B------:R-:W-:Y:S01]  /*bde0*/  FADD.FTZ R135, R138, R135 ;  /* 0x000000878a877221 */ /* 0x000fe20000010000 */
[----:B----4-:R-:W-:Y:S05]  /*bdf0*/  FADD.FTZ R155, R98, R155 ;  /* 0x0000009b629b7221 */ /* 0x010fea0000010000 */
[----:B------:R-:W-:Y:S01]  /*be00*/  MUFU.EX2 R92, R92 ;  /* 0x0000005c005c7308 */ /* 0x000fe20000000800 */
[C---:B---3--:R-:W-:Y:S03]  /*be10*/  HMMA.16816.F32.BF16 R12, R24.reuse, R28, R12 ;  /* 0x0000001c180c723c */ /* 0x048fe6000004180c */
[----:B------:R-:W-:Y:S06]  /*be20*/  FADD.FTZ R141, R141, R135 ;  /* 0x000000878d8d7221 */ /* 0x000fec0000010000 */
[----:B------:R-:W3:Y:S01]  /*be30*/  MUFU.EX2 R81, R81 ;  /* 0x0000005100517308 */ /* 0x000ee20000000800 */
        /* <DEDUP_REMOVED lines=10> */
[----:B---3--:R-:W-:Y:S01]  /*bee0*/  F2FP.BF16.F32.PACK_AB R26, R81, R92 ;  /* 0x0000005c511a723e */ /* 0x008fe200000010ff */
        /* <DEDUP_REMOVED lines=8> */
[----:B------:R-:W3:Y:S01]  /*bf70*/  MUFU.EX2 R41, R41 ;  /* 0x0000002900297308 */ /* 0x000ee20000000800 */
        /* <DEDUP_REMOVED lines=8> */
[----:B---3--:R-:W-:Y:S06]  /*c000*/  FADD.FTZ R3, R41, R3 ;  /* 0x0000000329037221 */ /* 0x008fec0000010000 */
[----:B------:R-:W3:Y:S01]  /*c010*/  MUFU.EX2 R61, R61 ;  /* 0x0000003d003d7308 */ /* 0x000ee20000000800 */
[C---:B--2---:R-:W-:Y:S09]  /*c020*/  HMMA.16816.F32.BF16 R12, R24.reuse, R32, R12 ;  /* 0x00000020180c723c */ /* 0x044ff2000004180c */
        /* <DEDUP_REMOVED lines=8> */
[----:B---3--:R-:W-:Y:S01]  /*c0b0*/  F2FP.BF16.F32.PACK_AB R26, R61, R43 ;  /* 0x0000002b3d1a723e */ /* 0x008fe200000010ff */
[----:B------:R-:W-:Y:S01]  /*c0c0*/  FADD.FTZ R40, R43, R40 ;  /* 0x000000282b287221 */ /* 0x000fe20000010000 */
[----:B------:R-:W-:Y:S03]  /*c0d0*/  MOV R148, R0 ;  /* 0x0000000000947202 */ /* 0x000fe60000000f00 */
[----:B------:R-:W-:Y:S04]  /*c0e0*/  FADD.FTZ R61, R61, R40 ;  /* 0x000000283d3d7221 */ /* 0x000fe80000010000 */
[----:B------:R-:W3:Y:S01]  /*c0f0*/  MUFU.EX2 R59, R59 ;  /* 0x0000003b003b7308 */ /* 0x000ee20000000800 */
[----:B--2---:R-:W-:Y:S09]  /*c100*/  FADD.FTZ R42, R60, R42 ;  /* 0x0000002a3c2a7221 */ /* 0x004ff20000010000 */
[----:B------:R-:W2:Y:S01]  /*c110*/  MUFU.EX2 R57, R57 ;  /* 0x0000003900397308 */ /* 0x000ea20000000800 */
[C---:B-1----:R-:W-:Y:S01]  /*c120*/  F2FP.BF16.F32.PACK_AB R27, R58.reuse, R60 ;  /* 0x0000003c3a1b723e */ /* 0x042fe200000010ff */
[----:B------:R-:W-:Y:S08]  /*c130*/  FADD.FTZ R42, R58, R42 ;  /* 0x0000002a3a2a7221 */ /* 0x000ff00000010000 */
[----:B------:R-:W-:Y:S01]  /*c140*/  MUFU.EX2 R56, R56 ;  /* 0x0000003800387308 */ /* 0x000fe20000000800 */
[C---:B----4-:R-:W-:Y:S03]  /*c150*/  HMMA.16816.F32.BF16 R4, R24.reuse, R28, R4 ;  /* 0x0000001c1804723c */ /* 0x050fe60000041804 */
[----:B---3--:R-:W-:Y:S06]  /*c160*/  FADD.FTZ R61, R59, R61 ;  /* 0x0000003d3b3d7221 */ /* 0x008fec0000010000 */
[----:B------:R-:W1:Y:S01]  /*c170*/  MUFU.EX2 R54, R54 ;  /* 0x0000003600367308 */ /* 0x000e620000000800 */
[C---:B------:R-:W-:Y:S01]  /*c180*/  HMMA.16816.F32.BF16 R8, R24.reuse, R30, R8 ;  /* 0x0000001e1808723c */ /* 0x040fe20000041808 */
[----:B------:R-:W3:Y:S08]  /*c190*/  LDSM.16.MT88.4 R28, [R44+0x3800] ;  /* 0x003800002c1c783b */ /* 0x000ef00000004200 */
[----:B------:R-:W4:Y:S01]  /*c1a0*/  MUFU.EX2 R55, R55 ;  /* 0x0000003700377308 */ /* 0x000f220000000800 */
[C---:B-----5:R-:W-:Y:S03]  /*c1b0*/  HMMA.16816.F32.BF16 R12, R24.reuse, R36, R12 ;  /* 0x00000024180c723c */ /* 0x060fe6000004180c */
[--C-:B------:R-:W-:Y:S01]  /*c1c0*/  FFMA.FTZ R36, R45, UR4, -R49.reuse ;  /* 0x000000042d247c23 */ /* 0x100fe20008010831 */
[----:B------:R-:W-:Y:S05]  /*c1d0*/  FFMA.FTZ R49, R47, UR4, -R49 ;  /* 0x000000042f317c23 */ /* 0x000fea0008010831 */
[----:B------:R-:W5:Y:S01]  /*c1e0*/  MUFU.EX2 R53, R53 ;  /* 0x0000003500357308 */ /* 0x000f620000000800 */
[----:B------:R-:W-:Y:S03]  /*c1f0*/  HMMA.16816.F32.BF16 R16, R24, R38, R16 ;  /* 0x000000261810723c */ /* 0x000fe60000041810 */
[C---:B--2---:R-:W-:Y:S01]  /*c200*/  F2FP.BF16.F32.PACK_AB R24, R57.reuse, R59 ;  /* 0x0000003b3918723e */ /* 0x044fe200000010ff */
        /* <DEDUP_REMOVED lines=9> */
[----:B------:R-:W2:Y:S10]  /*c2a0*/  MUFU.EX2 R48, R48 ;  /* 0x0000003000307308 */ /* 0x000eb40000000800 */
[----:B------:R-:W4:Y:S01]  /*c2b0*/  MUFU.EX2 R50, R50 ;  /* 0x0000003200327308 */ /* 0x000f220000000800 */
[C---:B-1----:R-:W-:Y:S01]  /*c2c0*/  F2FP.BF16.F32.PACK_AB R27, R51.reuse, R52 ;  /* 0x00000034331b723e */ /* 0x042fe200000010ff */
[----:B------:R-:W-:Y:S04]  /*c2d0*/  FADD.FTZ R52, R52, R56 ;  /* 0x0000003834347221 */ /* 0x000fe80000010000 */
[----:B------:R-:W-:Y:S02]  /*c2e0*/  FADD.FTZ R52, R51, R52 ;  /* 0x0000003433347221 */ /* 0x000fe40000010000 */
[C---:B------:R-:W-:Y:S02]  /*c2f0*/  HMMA.16816.F32.BF16 R4, R24.reuse, R32, R4 ;  /* 0x000000201804723c */ /* 0x040fe40000041804 */
[----:B------:R1:W-:Y:S01]  /*c300*/  MUFU.EX2 R32, R20 ;  /* 0x0000001400207308 */ /* 0x0003e20000000800 */
[----:B--2---:R-:W-:Y:S05]  /*c310*/  FADD.FTZ R53, R48, R53 ;  /* 0x0000003530357221 */ /* 0x004fea0000010000 */
[C---:B------:R-:W-:Y:S04]  /*c320*/  HMMA.16816.F32.BF16 R8, R24.reuse, R34, R8 ;  /* 0x000000221808723c */ /* 0x040fe80000041808 */
[----:B------:R-:W-:Y:S01]  /*c330*/  MUFU.EX2 R62, R62 ;  /* 0x0000003e003e7308 */ /* 0x000fe20000000800 */
[C---:B----4-:R-:W-:Y:S01]  /*c340*/  F2FP.BF16.F32.PACK_AB R132, R50.reuse, R48 ;  /* 0x000000303284723e */ /* 0x050fe200000010ff */
[----:B------:R-:W-:Y:S02]  /*c350*/  FADD.FTZ R50, R50, R53 ;  /* 0x0000003532327221 */ /* 0x000fe40000010000 */
[C---:B---3--:R-:W-:Y:S06]  /*c360*/  HMMA.16816.F32.BF16 R12, R24.reuse, R28, R12 ;  /* 0x0000001c180c723c */ /* 0x048fec000004180c */
        /* <DEDUP_REMOVED lines=21> */
.L_x_1384:
[----:B------:R-:W1:Y:S01]  /*c4c0*/  SHFL.BFLY PT, R22, R183, 0x2, 0x1f ;  /* 0x0c401f00b7167f89 */ /* 0x000e6200000e0000 */
[----:B------:R-:W-:Y:S01]  /*c4d0*/  SHF.L.U32 R5, R151, 0x1, RZ ;  /* 0x0000000197057819 */ /* 0x000fe200000006ff */
[----:B------:R-:W2:Y:S01]  /*c4e0*/  S2UR UR4, SR_CTAID.Y ;  /* 0x00000000000479c3 */ /* 0x000ea20000002600 */
[--C-:B------:R-:W-:Y:S01]  /*c4f0*/  LOP3.LUT R173, R173, 0xc0, R174.reuse, 0xf8, !PT ;  /* 0x000000c0adad7812 */ /* 0x100fe200078ef8ae */
[----:B------:R-:W3:Y:S01]  /*c500*/  SHFL.BFLY PT, R3, R182, 0x2, 0x1f ;  /* 0x0c401f00b6037f89 */ /* 0x000ee200000e0000 */
[----:B------:R-:W-:Y:S01]  /*c510*/  LOP3.LUT R5, R165, 0x6, R5, 0xf8, !PT ;  /* 0x00000006a5057812 */ /* 0x000fe200078ef805 */
[----:B------:R-:W-:Y:S04]  /*c520*/  BSSY.RECONVERGENT B0, `(.L_x_1389) ;  /* 0x000005d000007945 */ /* 0x000fe80003800200 */
[----:B------:R-:W-:Y:S01]  /*c530*/  BAR.SYNC.DEFER_BLOCKING 0x0 ;  /* 0x0000000000007b1d */ /* 0x000fe20000010000 */
[----:B------:R-:W-:-:S02]  /*c540*/  LOP3.LUT R5, R5, 0x20, R174, 0xf8, !PT ;  /* 0x0000002005057812 */ /* 0x000fc400078ef8ae */
[----:B------:R-:W-:Y:S02]  /*c550*/  LOP3.LUT P2, RZ, R151, 0x3, RZ, 0xc0, !PT ;  /* 0x0000000397ff7812 */ /* 0x000fe4000784c0ff */
[----:B------:R-:W-:-:S03]  /*c560*/  LOP3.LUT R5, R5, R173, RZ, 0xfc, !PT ;  /* 0x000000ad05057212 */ /* 0x000fc600078efcff */
[----:B------:R-:W2:Y:S01]  /*c570*/  LDC.64 R20, c[0x0][0x430] ;  /* 0x00010c00ff147b82 */ /* 0x000ea20000000a00 */
[----:B------:R-:W-:Y:S02]  /*c580*/  SHF.R.U32.HI R151, RZ, 0x2, R151 ;  /* 0x00000002ff977819 */ /* 0x000fe40000011697 */
[----:B------:R-:W-:-:S05]  /*c590*/  LEA R5, R5, UR5, 0x2 ;  /* 0x0000000505057c11 */ /* 0x000fca000f8e10ff */
        /* <DEDUP_REMOVED lines=8> */
[----:B-1----:R-:W-:-:S04]  /*c620*/  FADD.FTZ R22, R22, R4 ;  /* 0x0000000416167221 */ /* 0x002fc80000010000 */
[----:B------:R-:W1:Y:S01]  /*c630*/  MUFU.RCP R6, R22 ;  /* 0x0000001600067308 */ /* 0x000e620000001000 */
[----:B---3--:R-:W-:Y:S01]  /*c640*/  FADD.FTZ R3, R182, R3 ;  /* 0x00000003b6037221 */ /* 0x008fe20000010000 */
[----:B------:R-:W-:-:S04]  /*c650*/  FSETP.NE.FTZ.AND P1, PT, R22, RZ, PT ;  /* 0x000000ff1600720b */ /* 0x000fc80003f35000 */
[----:B------:R-:W-:Y:S02]  /*c660*/  FSETP.NE.FTZ.AND P0, PT, R3, RZ, PT ;  /* 0x000000ff0300720b */ /* 0x000fe40003f15000 */
[----:B------:R-:W3:Y:S07]  /*c670*/  MUFU.RCP R4, R3 ;  /* 0x0000000300047308 */ /* 0x000eee0000001000 */
[----:B------:R-:W5:Y:S01]  /*c680*/  @P1 LDC R25, c[0x0][0x458] ;  /* 0x00011600ff191b82 */ /* 0x000f620000000800 */
[----:B------:R4:W2:Y:S01]  /*c690*/  @P1 MUFU.LG2 R26, R22 ;  /* 0x00000016001a1308 */ /* 0x0008a20000000c00 */
[----:B-1----:R-:W-:-:S05]  /*c6a0*/  FSEL R6, R6, 1, P1 ;  /* 0x3f80000006067808 */ /* 0x002fca0000800000 */
        /* <DEDUP_REMOVED lines=9> */
[----:B------:R-:W-:Y:S01]  /*c740*/  STS.64 [R5], R144 ;  /* 0x0000009005007388 */ /* 0x000fe20000000a00 */
[----:B---3--:R-:W-:Y:S01]  /*c750*/  FSEL R4, R4, 1, P0 ;  /* 0x3f80000004047808 */ /* 0x008fe20000000000 */
[----:B------:R-:W1:Y:S01]  /*c760*/  @P0 LDC R24, c[0x0][0x458] ;  /* 0x00011600ff180b82 */ /* 0x000e620000000800 */
[----:B------:R-:W-:Y:S01]  /*c770*/  LOP3.LUT R174, R174, 0x80, RZ, 0xc0, !PT ;  /* 0x00000080aeae7812 */ /* 0x000fe200078ec0ff */
[----:B------:R-:W3:Y:S01]  /*c780*/  @P0 MUFU.LG2 R3, R3 ;  /* 0x0000000300030308 */ /* 0x000ee20000000c00 */
[----:B----4-:R-:W-:Y:S01]  /*c790*/  IADD3 R22, PT, PT, -R175, RZ, RZ ;  /* 0x000000ffaf167210 */ /* 0x010fe20007ffe1ff */
[C---:B------:R-:W-:Y:S01]  /*c7a0*/  FMUL.FTZ R146, R4.reuse, R146 ;  /* 0x0000009204927220 */ /* 0x040fe20000410000 */
[C---:B------:R-:W-:Y:S01]  /*c7b0*/  IADD3 R174, PT, PT, R5.reuse, -R174, RZ ;  /* 0x800000ae05ae7210 */ /* 0x040fe20007ffe0ff */
[C---:B------:R-:W-:Y:S01]  /*c7c0*/  FMUL.FTZ R147, R4.reuse, R147 ;  /* 0x0000009304937220 */ /* 0x040fe20000410000 */
[C---:B------:R-:W-:Y:S01]  /*c7d0*/  FMUL.FTZ R142, R4.reuse, R142 ;  /* 0x0000008e048e7220 */ /* 0x040fe20000410000 */
[C---:B------:R-:W-:Y:S01]  /*c7e0*/  FMUL.FTZ R143, R4.reuse, R143 ;  /* 0x0000008f048f7220 */ /* 0x040fe20000410000 */
[C---:B------:R-:W-:Y:S01]  /*c7f0*/  FMUL.FTZ R138, R4.reuse, R138 ;  /* 0x0000008a048a7220 */ /* 0x040fe20000410000 */
[C---:B------:R-:W-:Y:S01]  /*c800*/  FMUL.FTZ R139, R4.reuse, R139 ;  /* 0x0000008b048b7220 */ /* 0x040fe20000410000 */
[C---:B------:R-:W-:Y:S01]  /*c810*/  FMUL.FTZ R134, R4.reuse, R134 ;  /* 0x0000008604867220 */ /* 0x040fe20000410000 */
[----:B------:R-:W-:Y:S01]  /*c820*/  FMUL.FTZ R135, R4, R135 ;  /* 0x0000008704877220 */ /* 0x000fe20000410000 */
[----:B------:R-:W-:Y:S01]  /*c830*/  IADD3 R4, PT, PT, R5, -R6, RZ ;  /* 0x8000000605047210 */ /* 0x000fe20007ffe0ff */
[----:B------:R4:W-:Y:S01]  /*c840*/  STS.64 [R5+0x400], R146 ;  /* 0x0004009205007388 */ /* 0x0009e20000000a00 */
[----:B------:R-:W-:Y:S01]  /*c850*/  IADD3 R6, PT, PT, -R6, R174, RZ ;  /* 0x000000ae06067210 */ /* 0x000fe20007ffe1ff */
[----:B------:R-:W-:-:S02]  /*c860*/  IMAD R22, R23, R22, UR6 ;  /* 0x0000000617167e24 */ /* 0x000fc4000f8e0216 */
[----:B--2---:R-:W-:Y:S01]  /*c870*/  @P1 FMUL.FTZ R26, R26, 0.69314718246459960938 ;  /* 0x3f3172181a1a1820 */ /* 0x004fe20000410000 */
[----:B------:R-:W-:Y:S01]  /*c880*/  STS.64 [R4+0x20], R140 ;  /* 0x0000208c04007388 */ /* 0x000fe20000000a00 */
[----:B---3--:R-:W-:Y:S01]  /*c890*/  @P0 FMUL.FTZ R3, R3, 0.69314718246459960938 ;  /* 0x3f31721803030820 */ /* 0x008fe20000410000 */
[----:B------:R-:W-:Y:S01]  /*c8a0*/  IMAD R23, R20, R23, R22 ;  /* 0x0000001714177224 */ /* 0x000fe200078e0216 */
[----:B------:R-:W-:Y:S01]  /*c8b0*/  MOV R20, 0xff800000 ;  /* 0xff80000000147802 */ /* 0x000fe20000000f00 */
[----:B------:R2:W-:Y:S01]  /*c8c0*/  STS.64 [R4+0x420], R142 ;  /* 0x0004208e04007388 */ /* 0x0005e20000000a00 */
[----:B------:R-:W-:Y:S01]  /*c8d0*/  MOV R22, 0xff800000 ;  /* 0xff80000000167802 */ /* 0x000fe20000000f00 */
[----:B-1----:R-:W-:Y:S01]  /*c8e0*/  @P0 FFMA.FTZ R20, R0, R24, R3 ;  /* 0x0000001800140223 */ /* 0x002fe20000010003 */
[----:B-----5:R-:W-:Y:S01]  /*c8f0*/  @P1 FFMA.FTZ R22, R2, R25, R26 ;  /* 0x0000001902161223 */ /* 0x020fe2000001001a */
[----:B------:R1:W-:Y:S04]  /*c900*/  STS.64 [R174+0x40], R136 ;  /* 0x00004088ae007388 */ /* 0x0003e80000000a00 */
[----:B------:R1:W-:Y:S04]  /*c910*/  STS.64 [R174+0x440], R138 ;  /* 0x0004408aae007388 */ /* 0x0003e80000000a00 */
[----:B------:R1:W-:Y:S04]  /*c920*/  STS.64 [R6+0x60], R132 ;  /* 0x0000608406007388 */ /* 0x0003e80000000a00 */
[----:B------:R1:W-:Y:S01]  /*c930*/  STS.64 [R6+0x460], R134 ;  /* 0x0004608606007388 */ /* 0x0003e20000000a00 */
[----:B----4-:R-:W-:-:S04]  /*c940*/  LOP3.LUT R5, R150, 0xd8, RZ, 0xc0, !PT ;  /* 0x000000d896057812 */ /* 0x010fc800078ec0ff */
[----:B------:R-:W-:Y:S02]  /*c950*/  LOP3.LUT R5, R5, 0x18, R166, 0x78, !PT ;  /* 0x0000001805057812 */ /* 0x000fe400078e78a6 */
[----:B------:R-:W-:Y:S02]  /*c960*/  LOP3.LUT R166, R166, 0x30, RZ, 0xc0, !PT ;  /* 0x00000030a6a67812 */ /* 0x000fe400078ec0ff */
[----:B--2---:R-:W-:Y:S02]  /*c970*/  LOP3.LUT R4, R5, 0xf24, R150, 0xf8, !PT ;  /* 0x00000f2405047812 */ /* 0x004fe400078ef896 */
[----:B------:R-:W-:Y:S02]  /*c980*/  LOP3.LUT R151, R166, 0x7, R151, 0xf8, !PT ;  /* 0x00000007a6977812 */ /* 0x000fe400078ef897 */
[----:B------:R-:W-:Y:S01]  /*c990*/  LEA R4, R4, UR5, 0x2 ;  /* 0x0000000504047c11 */ /* 0x000fe2000f8e10ff */
[----:B------:R-:W-:Y:S08]  /*c9a0*/  BAR.SYNC.DEFER_BLOCKING 0x0 ;  /* 0x0000000000007b1d */ /* 0x000ff00000010000 */
[----:B------:R-:W2:Y:S01]  /*c9b0*/  S2UR UR5, SR_CTAID.X ;  /* 0x00000000000579c3 */ /* 0x000ea20000002500 */
[----:B------:R1:W3:Y:S04]  /*c9c0*/  LDS.128 R16, [R4] ;  /* 0x0000000004107984 */ /* 0x0002e80000000c00 */
[----:B------:R1:W4:Y:S01]  /*c9d0*/  LDS.128 R12, [R4+0x800] ;  /* 0x00080000040c7984 */ /* 0x0003220000000c00 */
[----:B--2---:R-:W-:-:S03]  /*c9e0*/  USHF.L.U32 UR6, UR5, 0x6, URZ ;  /* 0x0000000605067899 */ /* 0x004fc600080006ff */
[----:B------:R1:W2:Y:S04]  /*c9f0*/  LDS.128 R8, [R4+0x1000] ;  /* 0x0010000004087984 */ /* 0x0002a80000000c00 */
[----:B------:R-:W1:Y:S01]  /*ca00*/  LDS.128 R4, [R4+0x1800] ;  /* 0x0018000004047984 */ /* 0x000e620000000c00 */
[----:B------:R-:W-:-:S04]  /*ca10*/  IMAD R23, R23, R21, UR6 ;  /* 0x0000000617177e24 */ /* 0x000fc8000f8e0215 */
[----:B------:R-:W-:Y:S01]  /*ca20*/  IMAD R0, R23, UR4, RZ ;  /* 0x0000000417007c24 */ /* 0x000fe2000f8e02ff */
[----:B------:R-:W-:Y:S06]  /*ca30*/  @P2 BRA `(.L_x_1390) ;  /* 0x00000000002c2947 */ /* 0x000fec0003800000 */
        /* <DEDUP_REMOVED lines=11> */
.L_x_1390:
[----:B------:R-:W-:Y:S05]  /*caf0*/  BSYNC.RECONVERGENT B0 ;  /* 0x0000000000007941 */ /* 0x000fea0003800200 */
.L_x_1389:
[----:B------:R-:W1:Y:S01]  /*cb00*/  LDCU.64 UR4, c[0x0][0x3f8] ;  /* 0x00007f00ff0477ac */ /* 0x000e620008000a00 */
[----:B------:R-:W-:-:S04]  /*cb10*/  LOP3.LUT R2, R150, 0xffc, RZ, 0xc0, !PT ;  /* 0x00000ffc96027812 */ /* 0x000fc800078ec0ff */
[----:B------:R-:W-:-:S04]  /*cb20*/  IADD3 R2, P0, PT, R0, R2, RZ ;  /* 0x0000000200027210 */ /* 0x000fc80007f1e0ff */
[----:B------:R-:W-:Y:S02]  /*cb30*/  LEA.HI.X.SX32 R0, R0, RZ, 0x1, P0 ;  /* 0x000000ff00007211 */ /* 0x000fe400000f0eff */
[----:B-1----:R-:W-:-:S04]  /*cb40*/  LEA R20, P0, R2, UR4, 0x2 ;  /* 0x0000000402147c11 */ /* 0x002fc8000f8010ff */
[----:B------:R-:W-:-:S05]  /*cb50*/  LEA.HI.X R21, R2, UR5, R0, 0x2, P0 ;  /* 0x0000000502157c11 */ /* 0x000fca00080f1400 */
[----:B---3--:R-:W-:Y:S04]  /*cb60*/  STG.E.128 desc[UR24][R20.64], R16 ;  /* 0x0000001014007986 */ /* 0x008fe8000c101d18 */
[----:B----4-:R-:W-:Y:S04]  /*cb70*/  STG.E.128 desc[UR24][R20.64+0x800], R12 ;  /* 0x0008000c14007986 */ /* 0x010fe8000c101d18 */
[----:B--2---:R-:W-:Y:S04]  /*cb80*/  STG.E.128 desc[UR24][R20.64+0x1000], R8 ;  /* 0x0010000814007986 */ /* 0x004fe8000c101d18 */
[----:B------:R-:W-:Y:S01]  /*cb90*/  STG.E.128 desc[UR24][R20.64+0x1800], R4 ;  /* 0x0018000414007986 */ /* 0x000fe2000c101d18 */
[----:B------:R-:W-:Y:S05]  /*cba0*/  EXIT ;  /* 0x000000000000794d */ /* 0x000fea0003800000 */
.L_x_1391:
        /* <DEDUP_REMOVED lines=13> */
.L_x_4885:


//--------------------- .text._ZN5flash24flash_fwd_splitkv_kernelI23Flash_fwd_kernel_traitsILi32ELi64ELi256ELi4ELb0ELb0EN7cutlass10bfloat16_tE19Flash_kernel_traitsILi32ELi64ELi256ELi4ES3_EELb1ELb0ELb0ELb0ELb1ELb0ELb0ELb0EEEvNS_16Flash_fwd_paramsE --------------------------
	.section	.text._ZN5flash24flash_fwd_splitkv_kernelI23Flash_fwd_kernel_traitsILi32ELi64ELi256ELi4ELb0ELb0EN7cutlass10bfloat16_tE19Flash_kernel_traitsILi32ELi64ELi256ELi4ES3_EELb1ELb0ELb0ELb0ELb1ELb0ELb0ELb0EEEvNS_16Flash_fwd_paramsE,"ax",@progbits
	.align	128
        .global         _ZN5flash24flash_fwd_splitkv_kernelI23Flash_fwd_kernel_traitsILi32ELi64ELi256ELi4ELb0ELb0EN7cutlass10bfloat16_tE19Flash_kernel_traitsILi32ELi64ELi256ELi4ES3_EELb1ELb0ELb0ELb0ELb1ELb0ELb0ELb0EEEvNS_16Flash_fwd_paramsE
        .type           _ZN5flash24flash_fwd_splitkv_kernelI23Flash_fwd_kernel_traitsILi32ELi64ELi256ELi4ELb0ELb0EN7cutlass10bfloat16_tE19Flash_kernel_traitsILi32ELi64ELi256ELi4ES3_EELb1ELb0ELb0ELb0ELb1ELb0ELb0ELb0EEEvNS_16Flash_fwd_paramsE,@function
        .size           _ZN5flash24flash_fwd_splitkv_kernelI23Flash_fwd_kernel_traitsILi32ELi64ELi256ELi4ELb0ELb0EN7cutlass10bfloat16_tE19Flash_kernel_traitsILi32ELi64ELi256ELi4ES3_EELb1ELb0ELb0ELb0ELb1ELb0ELb0ELb0EEEvNS_16Flash_fwd_paramsE,(.L_x_4886 - _ZN5flash24flash_fwd_splitkv_kernelI23Flash_fwd_kernel_traitsILi32ELi64ELi256ELi4ELb0ELb0EN7cutlass10bfloat16_tE19Flash_kernel_traitsILi32ELi64ELi256ELi4ES3_EELb1ELb0ELb0ELb0ELb1ELb0ELb0ELb0EEEvNS_16Flash_fwd_paramsE)
        .other          _ZN5flash24flash_fwd_splitkv_kernelI23Flash_fwd_kernel_traitsILi32ELi64ELi256ELi4ELb0ELb0EN7cutlass10bfloat16_tE19Flash_kernel_traitsILi32ELi64ELi256ELi4ES3_EELb1ELb0ELb0ELb0ELb1ELb0ELb0ELb0EEEvNS_16Flash_fwd_paramsE,@"STO_CUDA_ENTRY STV_DEFAULT"
_ZN5flash24flash_fwd_splitkv_kernelI23Flash_fwd_kernel_traitsILi32ELi64ELi256ELi4ELb0ELb0EN7cutlass10bfloat16_tE19Flash_kernel_traitsILi32ELi64ELi256ELi4ES3_EELb1ELb0ELb0ELb0ELb1ELb0ELb0ELb0EEEvNS_16Flash_fwd_paramsE:
.text._ZN5flash24flash_fwd_splitkv_kernelI23Flash_fwd_kernel_traitsILi32ELi64ELi256ELi4ELb0ELb0EN7cutlass10bfloat16_tE19Flash_kernel_traitsILi32ELi64ELi256ELi4ES3_EELb1ELb0ELb0ELb0ELb1ELb0ELb0ELb0EEEvNS_16Flash_fwd_paramsE:
        /* <DEDUP_REMOVED lines=26> */
[----:B------:R-:W-:-:S02]  /*01a0*/  @P3 IADD3 R16, P1, PT, R9, UR6, RZ ;  /* 0x0000000609103c10 */ /* 0x000fc4000ff3e0ff */
[C---:B------:R-:W-:Y:S02]  /*01b0*/  @P2 IADD3.X R3, PT, PT, R8.reuse, UR5, RZ, P0, !PT ;  /* 0x0000000508032c10 */ /* 0x040fe400087fe4ff */
[----:B------:R-:W-:Y:S02]  /*01c0*/  IADD3 R12, P0, PT, R9, R6, RZ ;  /* 0x00000006090c7210 */ /* 0x000fe40007f1e0ff */
[C---:B------:R-:W-:Y:S01]  /*01d0*/  @P3 IADD3.X R17, PT, PT, R8.reuse, UR7, RZ, P1, !PT ;  /* 0x0000000708113c10 */ /* 0x040fe20008ffe4ff */
[----:B------:R-:W2:Y:S01]  /*01e0*/  @!P4 LDC R197, c[0x0][0x434] ;  /* 0x00010d00ffc5cb82 */ /* 0x000ea20000000800 */
[----:B------:R2:W5:Y:S01]  /*01f0*/  @P2 LDG.E R11, desc[UR16][R2.64] ;  /* 0x00000010020b2981 */ /* 0x000562000c1e1900 */
[----:B------:R-:W-:Y:S01]  /*0200*/  IMAD.X R13, R8, 0x1, R7, P0 ;  /* 0x00000001080d7824 */ /* 0x000fe200000e0607 */
[----:B------:R-:W-:Y:S02]  /*0210*/  ISETP.NE.U32.AND P0, PT, R6, RZ, PT ;  /* 0x000000ff0600720c */ /* 0x000fe40003f05070 */
[----:B------:R2:W5:Y:S02]  /*0220*/  @P3 LDG.E R0, desc[UR16][R16.64] ;  /* 0x0000001010003981 */ /* 0x000564000c1e1900 */
[----:B------:R-:W-:-:S02]  /*0230*/  ISETP.NE.AND.EX P0, PT, R7, RZ, PT, P0 ;  /* 0x000000ff0700720c */ /* 0x000fc40003f05300 */
[----:B---3--:R-:W-:Y:S02]  /*0240*/  ISETP.NE.AND P1, PT, RZ, UR4, PT ;  /* 0x00000004ff007c0c */ /* 0x008fe4000bf25270 */
[----:B------:R-:W-:Y:S01]  /*0250*/  ISETP.EQ.U32.AND P3, PT, R6, RZ, PT ;  /* 0x000000ff0600720c */ /* 0x000fe20003f62070 */
[----:B-1----:R-:W1:Y:S03]  /*0260*/  @!P2 LDC R4, c[0x0][0x43c] ;  /* 0x00010f00ff04ab82 */ /* 0x002e660000000800 */
[----:B------:R-:W-:-:S05]  /*0270*/  ISETP.EQ.OR.EX P3, PT, R7, RZ, !P1, P3 ;  /* 0x000000ff0700720c */ /* 0x000fca0004f62730 */
[----:B------:R-:W3:Y:S08]  /*0280*/  @!P0 LDC R7, c[0x0][0x438] ;  /* 0x00010e00ff078b82 */ /* 0x000ef00000000800 */
[----:B------:R-:W1:Y:S01]  /*0290*/  @!P2 LDC.64 R2, c[0x0][0x488] ;  /* 0x00012200ff02ab82 */ /* 0x000e620000000a00 */
[----:B------:R-:W-:Y:S02]  /*02a0*/  IMAD.MOV.U32 R5, RZ, RZ, -0x1 ;  /* 0xffffffffff057424 */ /* 0x000fe400078e00ff */
[----:B----4-:R-:W-:-:S04]  /*02b0*/  IMAD.SHL.U32 R222, R29, 0x40, RZ ;  /* 0x000000401dde7824 */ /* 0x010fc800078e00ff */
[----:B------:R4:W5:Y:S01]  /*02c0*/  @!P3 LDG.E R5, desc[UR16][R12.64] ;  /* 0x000000100c05b981 */ /* 0x000962000c1e1900 */
[----:B--2---:R-:W-:-:S05]  /*02d0*/  @P4 IMAD.IADD R197, R15, 0x1, -R220 ;  /* 0x000000010fc54824 */ /* 0x004fca00078e0adc */
[----:B------:R-:W-:Y:S01]  /*02e0*/  ISETP.GT.AND P3, PT, R197, R222, PT ;  /* 0x000000dec500720c */ /* 0x000fe20003f64270 */
[----:B-1-34-:R-:W-:-:S12]  /*02f0*/  @!P0 BRA `(.L_x_1392) ;  /* 0x00000000000c8947 */ /* 0x01afd80003800000 */
[----:B------:R-:W2:Y:S02]  /*0300*/  @P1 LDG.E R6, desc[UR16][R12.64+0x4] ;  /* 0x000004100c061981 */ /* 0x000ea4000c1e1900 */
[----:B--2--5:R-:W-:-:S06]  /*0310*/  @P1 IADD3 R7, PT, PT, R6, -R5, RZ ;  /* 0x8000000506071210 */ /* 0x024fcc0007ffe0ff */
[----:B------:R1:W5:Y:S02]  /*0320*/  @!P1 LDG.E R7, desc[UR16][R12.64] ;  /* 0x000000100c079981 */ /* 0x000364000c1e1900 */
.L_x_1392:
[----:B------:R-:W-:Y:S01]  /*0330*/  @!P2 ISETP.NE.U32.AND P0, PT, R2, RZ, PT ;  /* 0x000000ff0200a20c */ /* 0x000fe20003f05070 */
[----:B------:R-:W-:-:S12]  /*0340*/  @!P3 EXIT ;  /* 0x000000000000b94d */ /* 0x000fd80003800000 */
[----:B------:R-:W2:Y:S01]  /*0350*/  LDCU UR5, c[0x0][0x438] ;  /* 0x00008700ff0577ac */ /* 0x000ea20008000800 */
[----:B------:R-:W-:Y:S01]  /*0360*/  @!P2 ISETP.NE.AND.EX P0, PT, R3, RZ, PT, P0 ;  /* 0x000000ff0300a20c */ /* 0x000fe20003f05300 */
[----:B-----5:R-:W-:Y:S01]  /*0370*/  @P2 IMAD.IADD R196, R11, 0x1, -R0 ;  /* 0x000000010bc42824 */ /* 0x020fe200078e0a00 */
[----:B------:R-:W3:Y:S01]  /*0380*/  S2R R3, SR_CTAID.Z ;  /* 0x0000000000037919 */ /* 0x000ee20000002700 */
[----:B------:R-:W4:Y:S01]  /*0390*/  LDCU UR14, c[0x0][0x508] ;  /* 0x0000a100ff0e77ac */ /* 0x000f220008000800 */
[----:B------:R-:W-:Y:S01]  /*03a0*/  @!P2 SEL R4, R4, RZ, P0 ;  /* 0x000000ff0404a207 */ /* 0x000fe20000000000 */
[----:B------:R-:W-:-:S03]  /*03b0*/  VIADD R2, R29, 0x1 ;  /* 0x000000011d027836 */ /* 0x000fc60000000000 */
[----:B------:R-:W-:Y:S01]  /*03c0*/  @!P2 IADD3 R196, PT, PT, R4, R7, -R0 ;  /* 0x0000000704c4a210 */ /* 0x000fe20007ffe800 */
[----:B------:R-:W-:-:S04]  /*03d0*/  IMAD R2, R2, 0x40, -R197 ;  /* 0x0000004002027824 */ /* 0x000fc800078e0ac5 */
[----:B------:R-:W-:Y:S01]  /*03e0*/  VIADD R11, R196, 0xff ;  /* 0x000000ffc40b7836 */ /* 0x000fe20000000000 */
[----:B--2---:R-:W-:-:S04]  /*03f0*/  UIADD3 UR5, UPT, UPT, UR5, 0xff, URZ ;  /* 0x000000ff05057890 */ /* 0x004fc8000fffe0ff */
[----:B------:R-:W-:Y:S02]  /*0400*/  SHF.R.S32.HI R6, RZ, 0x1f, R11 ;  /* 0x0000001fff067819 */ /* 0x000fe4000001140b */
[----:B----4-:R-:W-:Y:S01]  /*0410*/  IADD3 R7, PT, PT, R11, UR14, R2 ;  /* 0x0000000e0b077c10 */ /* 0x010fe2000fffe002 */
[----:B------:R-:W-:Y:S01]  /*0420*/  USHF.R.S32.HI UR4, URZ, 0x1f, UR5 ;  /* 0x0000001fff047899 */ /* 0x000fe20008011405 */
[----:B------:R-:W-:Y:S01]  /*0430*/  LEA.HI R6, R6, R11, RZ, 0x8 ;  /* 0x0000000b06067211 */ /* 0x000fe200078f40ff */
[----:B------:R-:W2:Y:S01]  /*0440*/  S2R R2, SR_TID.X ;  /* 0x0000000000027919 */ /* 0x000ea20000002100 */
[----:B------:R-:W-:Y:S01]  /*0450*/  SHF.R.S32.HI R4, RZ, 0x1f, R7 ;  /* 0x0000001fff047819 */ /* 0x000fe20000011407 */
[----:B------:R-:W-:Y:S01]  /*0460*/  ULEA.HI UR4, UR4, UR5, URZ, 0x8 ;  /* 0x0000000504047291 */ /* 0x000fe2000f8f40ff */
[----:B------:R-:W-:Y:S02]  /*0470*/  SHF.R.S32.HI R6, RZ, 0x8, R6 ;  /* 0x00000008ff067819 */ /* 0x000fe40000011406 */
[----:B------:R-:W-:Y:S01]  /*0480*/  LEA.HI R4, R4, R7, RZ, 0x8 ;  /* 0x0000000704047211 */ /* 0x000fe200078f40ff */
[----:B------:R-:W-:-:S03]  /*0490*/  USHF.R.S32.HI UR4, URZ, 0x8, UR4 ;  /* 0x00000008ff047899 */ /* 0x000fc60008011404 */
[----:B------:R-:W-:-:S04]  /*04a0*/  SHF.R.S32.HI R7, RZ, 0x8, R4 ;  /* 0x00000008ff077819 */ /* 0x000fc80000011404 */
[----:B------:R-:W-:-:S04]  /*04b0*/  VIMNMX3 R192, R6, UR4, R7, PT ;  /* 0x0000000406c07c0f */ /* 0x000fc8000b800107 */
[----:B------:R-:W-:-:S13]  /*04c0*/  ISETP.GT.AND P0, PT, R192, RZ, PT ;  /* 0x000000ffc000720c */ /* 0x000fda0003f04270 */
[----:B---3--:R-:W-:Y:S05]  /*04d0*/  @P0 BRA `(.L_x_1393) ;  /* 0x0000000000fc0947 */ /* 0x008fea0003800000 */
[----:B------:R-:W-:Y:S01]  /*04e0*/  ISETP.NE.AND P0, PT, R220, -0x1, PT ;  /* 0xffffffffdc00780c */ /* 0x000fe20003f05270 */
[----:B------:R-:W1:Y:S01]  /*04f0*/  LDC.64 R4, c[0x0][0x408] ;  /* 0x00010200ff047b82 */ /* 0x000e620000000a00 */
[----:B------:R-:W-:Y:S01]  /*0500*/  IADD3 R197, PT, PT, -R222, R197, RZ ;  /* 0x000000c5dec57210 */ /* 0x000fe20007ffe1ff */
[----:B------:R-:W-:Y:S01]  /*0510*/  IMAD.MOV.U32 R11, RZ, RZ, RZ ;  /* 0x000000ffff0b7224 */ /* 0x000fe200078e00ff */
[----:B--2---:R-:W-:Y:S01]  /*0520*/  SHF.R.U32.HI R0, RZ, 0x2, R2 ;  /* 0x00000002ff007819 */ /* 0x004fe20000011602 */
[----:B------:R-:W2:Y:S01]  /*0530*/  LDCU.64 UR4, c[0x0][0x410] ;  /* 0x00008200ff0477ac */ /* 0x000ea20008000a00 */
[----:B------:R-:W-:Y:S01]  /*0540*/  SHF.L.U32 R10, R2, 0x3, RZ ;  /* 0x00000003020a7819 */ /* 0x000fe200000006ff */
[----:B------:R-:W-:Y:S01]  /*0550*/  BSSY.RECONVERGENT B0, `(.L_x_1394) ;  /* 0x0000029000007945 */ /* 0x000fe20003800200 */
[----:B------:R-:W-:Y:S01]  /*0560*/  ISETP.GE.AND P2, PT, R0, R197, PT ;  /* 0x000000c50000720c */ /* 0x000fe20003f46270 */
[----:B------:R-:W3:Y:S01]  /*0570*/  LDCU UR6, c[0x0][0x3e0] ;  /* 0x00007c00ff0677ac */ /* 0x000ee20008000800 */
[----:B------:R-:W-:-:S03]  /*0580*/  LOP3.LUT R10, R10, 0x18, RZ, 0xc0, !PT ;  /* 0x000000180a0a7812 */ /* 0x000fc600078ec0ff */
[----:B------:R-:W4:Y:S01]  /*0590*/  @!P0 LDC.64 R6, c[0x0][0x400] ;  /* 0x00010000ff068b82 */ /* 0x000f220000000a00 */
[----:B-1----:R-:W-:-:S04]  /*05a0*/  @P0 IMAD.WIDE.U32 R12, R220, R4, RZ ;  /* 0x00000004dc0c0225 */ /* 0x002fc800078e00ff */
[----:B------:R-:W-:-:S04]  /*05b0*/  IMAD.WIDE.U32 R10, R222, R4, R10 ;  /* 0x00000004de0a7225 */ /* 0x000fc800078e000a */
[----:B----4-:R-:W-:-:S03]  /*05c0*/  @!P0 IMAD.WIDE.U32 R8, R221, R6, RZ ;  /* 0x00000006dd088225 */ /* 0x010fc600078e00ff */
[----:B------:R-:W-:Y:S01]  /*05d0*/  @!P0 MOV R6, R8 ;  /* 0x0000000800068202 */ /* 0x000fe20000000f00 */
[----:B------:R-:W-:Y:S01]  /*05e0*/  @!P0 IMAD R8, R221, R7, R9 ;  /* 0x00000007dd088224 */ /* 0x000fe200078e0209 */
[----:B------:R-:W-:Y:S01]  /*05f0*/  @P0 MOV R6, R12 ;  /* 0x0000000c00060202 */ /* 0x000fe20000000f00 */
[-C--:B------:R-:W-:Y:S02]  /*0600*/  @P0 IMAD R8, R220, R5.reuse, R13 ;  /* 0x00000005dc080224 */ /* 0x080fe400078e020d */
[----:B------:R-:W-:Y:S01]  /*0610*/  IMAD R9, R222, R5, R11 ;  /* 0x00000005de097224 */ /* 0x000fe200078e020b */
[----:B------:R-:W-:Y:S02]  /*0620*/  IADD3 R12, P0, PT, R6, R10, RZ ;  /* 0x0000000a060c7210 */ /* 0x000fe40007f1e0ff */
[----:B------:R-:W1:Y:S01]  /*0630*/  @!P2 LDC.64 R6, c[0x0][0x3f0] ;  /* 0x0000fc00ff06ab82 */ /* 0x000e620000000a00 */
[----:B------:R-:W-:Y:S02]  /*0640*/  IADD3 R10, PT, PT, R0, 0x20, RZ ;  /* 0x00000020000a7810 */ /* 0x000fe40007ffe0ff */
[----:B------:R-:W-:-:S02]  /*0650*/  IMAD.X R13, R8, 0x1, R9, P0 ;  /* 0x00000001080d7824 */ /* 0x000fc400000e0609 */
[----:B------:R-:W-:Y:S01]  /*0660*/  ISETP.GE.AND P1, PT, R10, R197, PT ;  /* 0x000000c50a00720c */ /* 0x000fe20003f26270 */
[C---:B--2---:R-:W-:Y:S01]  /*0670*/  IMAD.WIDE.U32 R12, R3.reuse, UR4, R12 ;  /* 0x00000004030c7c25 */ /* 0x044fe2000f8e000c */
[----:B------:R-:W2:Y:S03]  /*0680*/  LDCU UR4, c[0x0][0x434] ;  /* 0x00008680ff0477ac */ /* 0x000ea60008000800 */
[----:B------:R-:W-:Y:S01]  /*0690*/  IMAD R15, R3, UR5, R13 ;  /* 0x00000005030f7c24 */ /* 0x000fe2000f8e020d */
[----:B------:R-:W-:Y:S01]  /*06a0*/  @!P2 MOV R14, R12 ;  /* 0x0000000c000ea202 */ /* 0x000fe20000000f00 */
[----:B---3--:R-:W-:-:S04]  /*06b0*/  IMAD R3, R221, UR6, R3 ;  /* 0x00000006dd037c24 */ /* 0x008fc8000f8e0203 */
[----:B------:R-:W-:-:S04]  /*06c0*/  @!P2 IMAD.WIDE.U32 R16, R0, R4, R14 ;  /* 0x000000040010a225 */ /* 0x000fc800078e000e */
[----:B------:R-:W-:Y:S01]  /*06d0*/  @!P2 IMAD R8, R0, R5, R17 ;  /* 0x000000050008a224 */ /* 0x000fe200078e0211 */
[----:B-1----:R-:W-:Y:S01]  /*06e0*/  @!P2 LEA R6, P0, R16, R6, 0x1 ;  /* 0x000000061006a211 */ /* 0x002fe200078008ff */
[----:B--2---:R-:W-:-:S03]  /*06f0*/  IMAD R3, R3, UR4, R222 ;  /* 0x0000000403037c24 */ /* 0x004fc6000f8e02de */
        /* <DEDUP_REMOVED lines=14> */
.L_x_1395:
[----:B------:R-:W-:Y:S05]  /*07e0*/  BSYNC.RECONVERGENT B0 ;  /* 0x0000000000007941 */ /* 0x000fea0003800200 */
.L_x_1394:
[----:B------:R-:W2:Y:S01]  /*07f0*/  LDCU.64 UR4, c[0x0][0x420] ;  /* 0x00008400ff0477ac */ /* 0x000ea20008000a00 */
[----:B------:R-:W-:-:S04]  /*0800*/  LOP3.LUT P2, R2, R2, 0x3, RZ, 0xc0, !PT ;  /* 0x0000000302027812 */ /* 0x000fc8000784c0ff */
[----:B------:R-:W-:Y:S02]  /*0810*/  ISETP.GE.OR P2, PT, R0, R197, P2 ;  /* 0x000000c50000720c */ /* 0x000fe40001746670 */
[C---:B------:R-:W-:Y:S02]  /*0820*/  IADD3 R0, P0, PT, R3.reuse, R0, RZ ;  /* 0x0000000003007210 */ /* 0x040fe40007f1e0ff */
[----:B------:R-:W-:Y:S02]  /*0830*/  ISETP.NE.OR P1, PT, R2, RZ, P1 ;  /* 0x000000ff0200720c */ /* 0x000fe40000f25670 */
[----:B------:R-:W-:Y:S02]  /*0840*/  LEA.HI.X.SX32 R3, R3, RZ, 0x1, P0 ;  /* 0x000000ff03037211 */ /* 0x000fe400000f0eff */
[----:B--2---:R-:W-:-:S04]  /*0850*/  LEA R4, P0, R0, UR4, 0x2 ;  /* 0x0000000400047c11 */ /* 0x004fc8000f8010ff */
[----:B------:R-:W-:Y:S01]  /*0860*/  LEA.HI.X R5, R0, UR5, R3, 0x2, P0 ;  /* 0x0000000500057c11 */ /* 0x000fe200080f1403 */
[----:B------:R-:W-:-:S05]  /*0870*/  @!P2 IMAD.MOV.U32 R3, RZ, RZ, 0x7f800000 ;  /* 0x7f800000ff03a424 */ /* 0x000fca00078e00ff */
[----:B------:R2:W-:Y:S01]  /*0880*/  @!P2 STG.E desc[UR16][R4.64], R3 ;  /* 0x000000030400a986 */ /* 0x0005e2000c101910 */
[----:B------:R-:W-:Y:S05]  /*0890*/  @P1 EXIT ;  /* 0x000000000000194d */ /* 0x000fea0003800000 */
[----:B--2---:R-:W-:-:S05]  /*08a0*/  MOV R3, 0x7f800000 ;  /* 0x7f80000000037802 */ /* 0x004fca0000000f00 */
[----:B------:R-:W-:Y:S01]  /*08b0*/  STG.E desc[UR16][R4.64+0x80], R3 ;  /* 0x0000800304007986 */ /* 0x000fe2000c101910 */
[----:B------:R-:W-:Y:S05]  /*08c0*/  EXIT ;  /* 0x000000000000794d */ /* 0x000fea0003800000 */
.L_x_1393:
[----:B------:R-:W3:Y:S01]  /*08d0*/  LDCU.64 UR4, c[0x0][0x4d8] ;  /* 0x00009b00ff0477ac */ /* 0x000ee20008000a00 */
[----:B------:R-:W-:Y:S01]  /*08e0*/  MOV R4, R221 ;  /* 0x000000dd00047202 */ /* 0x000fe20000000f00 */
[----:B------:R-:W4:Y:S01]  /*08f0*/  LDCU.64 UR8, c[0x0][0x4e0] ;  /* 0x00009c00ff0877ac */ /* 0x000f220008000a00 */
[----:B---3--:R-:W-:-:S04]  /*0900*/  UISETP.NE.U32.AND UP0, UPT, UR4, URZ, UPT ;  /* 0x000000ff0400728c */ /* 0x008fc8000bf05070 */
[----:B------:R-:W-:Y:S02]  /*0910*/  UISETP.NE.AND.EX UP0, UPT, UR5, URZ, UPT, UP0 ;  /* 0x000000ff0500728c */ /* 0x000fe4000bf05300 */
[----:B----4-:R-:W-:-:S04]  /*0920*/  UISETP.NE.U32.AND UP1, UPT, UR8, URZ, UPT ;  /* 0x000000ff0800728c */ /* 0x010fc8000bf25070 */
[----:B------:R-:W-:-:S03]  /*0930*/  UISETP.NE.AND.EX UP1, UPT, UR9, URZ, UPT, UP1 ;  /* 0x000000ff0900728c */ /* 0x000fc6000bf25310 */
[----:B------:R-:W-:Y:S08]  /*0940*/  BRA.U !UP0, `(.L_x_1396) ;  /* 0x00000001080c7547 */ /* 0x000ff0000b800000 */
[----:B------:R-:W-:-:S04]  /*0950*/  IADD3 R6, P0, PT, R9, UR4, RZ ;  /* 0x0000000409067c10 */ /* 0x000fc8000ff1e0ff */
[----:B------:R-:W-:-:S05]  /*0960*/  IADD3.X R7, PT, PT, R8, UR5, RZ, P0, !PT ;  /* 0x0000000508077c10 */ /* 0x000fca00087fe4ff */
[----:B------:R3:W5:Y:S04]  /*0970*/  LDG.E R4, desc[UR16][R6.64] ;  /* 0x0000001006047981 */ /* 0x000768000c1e1900 */
.L_x_1396:
[----:B------:R-:W-:Y:S05]  /*0980*/  BRA.U !UP1, `(.L_x_1397) ;  /* 0x0000000509807547 */ /* 0x000fea000b800000 */
[----:B------:R-:W3:Y:S01]  /*0990*/  LDC R9, c[0x0][0x4f0] ;  /* 0x00013c00ff097b82 */ /* 0x000ee20000000800 */
[----:B------:R-:W-:Y:S01]  /*09a0*/  LEA R0, R192, 0xffffff00, 0x8 ;  /* 0xffffff00c0007811 */ /* 0x000fe200078e40ff */
[----:B------:R-:W4:Y:S03]  /*09b0*/  LDCU.64 UR4, c[0x0][0x4e8] ;  /* 0x00009d00ff0477ac */ /* 0x000f260008000a00 */
[----:B-----5:R-:W-:Y:S01]  /*09c0*/  IABS R4, R0 ;  /* 0x0000000000047213 */ /* 0x020fe20000000000 */
[----:B------:R-:W2:Y:S01]  /*09d0*/  LDCU.64 UR6, c[0x0][0x3a0] ;  /* 0x00007400ff0677ac */ /* 0x000ea20008000a00 */
[----:B------:R-:W1:Y:S01]  /*09e0*/  LDCU.64 UR12, c[0x0][0x3b8] ;  /* 0x00007700ff0c77ac */ /* 0x000e620008000a00 */
[----:B------:R-:W2:Y:S01]  /*09f0*/  LDCU.64 UR10, c[0x0][0x3c0] ;  /* 0x00007800ff0a77ac */ /* 0x000ea20008000a00 */
[----:B---3--:R-:W-:-:S04]  /*0a00*/  IABS R6, R9 ;  /* 0x0000000900067213 */ /* 0x008fc80000000000 */
[----:B------:R-:W3:Y:S08]  /*0a10*/  I2F.RP R7, R6 ;  /* 0x0000000600077306 */ /* 0x000ef00000209400 */
[----:B---3--:R-:W3:Y:S02]  /*0a20*/  MUFU.RCP R10, R7 ;  /* 0x00000007000a7308 */ /* 0x008ee40000001000 */
[----:B---3--:R-:W-:-:S06]  /*0a30*/  IADD3 R10, PT, PT, R10, 0xffffffe, RZ ;  /* 0x0ffffffe0a0a7810 */ /* 0x008fcc0007ffe0ff */
[----:B------:R-:W3:Y:S02]  /*0a40*/  F2I.FTZ.U32.TRUNC.NTZ R11, R10 ;  /* 0x0000000a000b7305 */ /* 0x000ee4000021f000 */
[----:B---3--:R-:W-:Y:S01]  /*0a50*/  IMAD.MOV R5, RZ, RZ, -R11 ;  /* 0x000000ffff057224 */ /* 0x008fe200078e0a0b */
        /* <DEDUP_REMOVED lines=8> */
[----:B------:R-:W-:Y:S02]  /*0ae0*/  ISETP.GE.AND P1, PT, R4, RZ, PT ;  /* 0x000000ff0400720c */ /* 0x000fe40003f26270 */
[----:B------:R-:W3:Y:S09]  /*0af0*/  LDC R4, c[0x0][0x3e8] ;  /* 0x0000fa00ff047b82 */ /* 0x000ef20000000800 */
[----:B------:R-:W-:Y:S01]  /*0b00*/  @!P2 IADD3 R7, PT, PT, R7, -R6, RZ ;  /* 0x800000060707a210 */ /* 0x000fe20007ffe0ff */
[----:B------:R-:W-:Y:S01]  /*0b10*/  @!P2 VIADD R5, R5, 0x1 ;  /* 0x000000010505a836 */ /* 0x000fe20000000000 */
[----:B------:R-:W-:-:S02]  /*0b20*/  ISETP.NE.AND P2, PT, R9, RZ, PT ;  /* 0x000000ff0900720c */ /* 0x000fc40003f45270 */
[----:B------:R-:W-:Y:S01]  /*0b30*/  ISETP.GE.U32.AND P0, PT, R7, R6, PT ;  /* 0x000000060700720c */ /* 0x000fe20003f06070 */
[----:B----4-:R-:W-:-:S04]  /*0b40*/  IMAD.WIDE.U32 R6, R221, UR4, RZ ;  /* 0x00000004dd067c25 */ /* 0x010fc8000f8e00ff */
[----:B------:R-:W-:Y:S01]  /*0b50*/  IMAD R231, R221, UR5, R7 ;  /* 0x00000005dde77c24 */ /* 0x000fe2000f8e0207 */
[----:B------:R-:W4:Y:S07]  /*0b60*/  LDCU.64 UR4, c[0x0][0x3a8] ;  /* 0x00007500ff0477ac */ /* 0x000f2e0008000a00 */
[----:B------:R-:W-:Y:S02]  /*0b70*/  @P0 IADD3 R5, PT, PT, R5, 0x1, RZ ;  /* 0x0000000105050810 */ /* 0x000fe40007ffe0ff */
[----:B------:R-:W-:-:S03]  /*0b80*/  LEA R230, P0, R6, UR8, 0x2 ;  /* 0x0000000806e67c11 */ /* 0x000fc6000f8010ff */
[----:B------:R-:W-:Y:S01]  /*0b90*/  @!P1 IMAD.MOV R5, RZ, RZ, -R5 ;  /* 0x000000ffff059224 */ /* 0x000fe200078e0a05 */
[----:B------:R-:W-:Y:S02]  /*0ba0*/  LEA.HI.X R231, R6, UR9, R231, 0x2, P0 ;  /* 0x0000000906e77c11 */ /* 0x000fe400080f14e7 */
[----:B------:R-:W-:-:S05]  /*0bb0*/  @!P2 LOP3.LUT R5, RZ, R9, RZ, 0x33, !PT ;  /* 0x00000009ff05a212 */ /* 0x000fca00078e33ff */
[----:B------:R-:W-:-:S05]  /*0bc0*/  IMAD.WIDE R16, R5, 0x4, R230 ;  /* 0x0000000405107825 */ /* 0x000fca00078e02e6 */
[----:B------:R-:W4:Y:S01]  /*0bd0*/  LDG.E R8, desc[UR16][R16.64] ;  /* 0x0000001010087981 */ /* 0x000f22000c1e1900 */
[----:B---3--:R-:W-:Y:S01]  /*0be0*/  IABS R7, R4 ;  /* 0x0000000400077213 */ /* 0x008fe20000000000 */
[----:B------:R-:W-:Y:S01]  /*0bf0*/  IMAD.MOV R5, RZ, RZ, -R5 ;  /* 0x000000ffff057224 */ /* 0x000fe200078e0a05 */
[----:B--2---:R-:W-:Y:S01]  /*0c00*/  MOV R190, UR10 ;  /* 0x0000000a00be7c02 */ /* 0x004fe20008000f00 */
[----:B-1----:R-:W-:Y:S01]  /*0c10*/  IMAD.U32 R188, RZ, RZ, UR12 ;  /* 0x0000000cffbc7e24 */ /* 0x002fe2000f8e00ff */
[----:B------:R-:W1:Y:S01]  /*0c20*/  I2F.RP R14, R7 ;  /* 0x00000007000e7306 */ /* 0x000e620000209400 */
[----:B------:R-:W-:Y:S01]  /*0c30*/  IMAD R0, R9, R5, R0 ;  /* 0x0000000509007224 */ /* 0x000fe200078e0200 */
[----:B------:R-:W-:Y:S01]  /*0c40*/  MOV R191, UR11 ;  /* 0x0000000b00bf7c02 */ /* 0x000fe20008000f00 */
[----:B------:R-:W-:-:S03]  /*0c50*/  IMAD.U32 R189, RZ, RZ, UR13 ;  /* 0x0000000dffbd7e24 */ /* 0x000fc6000f8e00ff */
[----:B------:R-:W-:Y:S02]  /*0c60*/  SHF.R.S32.HI R5, RZ, 0x1f, R0 ;  /* 0x0000001fff057819 */ /* 0x000fe40000011400 */
[----:B-1----:R-:W1:Y:S02]  /*0c70*/  MUFU.RCP R12, R14 ;  /* 0x0000000e000c7308 */ /* 0x002e640000001000 */
        /* <DEDUP_REMOVED lines=17> */
[----:B------:R-:W-:-:S07]  /*0d90*/  ISETP.GE.AND P0, PT, R10, RZ, PT ;  /* 0x000000ff0a00720c */ /* 0x000fce0003f06270 */
[----:B------:R-:W-:-:S06]  /*0da0*/  @P2 IADD3 R6, PT, PT, R6, 0x1, RZ ;  /* 0x0000000106062810 */ /* 0x000fcc0007ffe0ff */
[----:B------:R-:W-:Y:S02]  /*0db0*/  @!P0 IADD3 R6, PT, PT, -R6, RZ, RZ ;  /* 0x000000ff06068210 */ /* 0x000fe40007ffe1ff */
[----:B------:R-:W-:Y:S01]  /*0dc0*/  @!P1 LOP3.LUT R6, RZ, R4, RZ, 0x33, !PT ;  /* 0x00000004ff069212 */ /* 0x000fe200078e33ff */
[C---:B------:R-:W-:Y:S02]  /*0dd0*/  IMAD R4, R5.reuse, R188, RZ ;  /* 0x000000bc05047224 */ /* 0x040fe400078e02ff */
[----:B------:R-:W-:Y:S02]  /*0de0*/  IMAD R5, R5, R190, RZ ;  /* 0x000000be05057224 */ /* 0x000fe400078e02ff */
[C---:B------:R-:W-:Y:S02]  /*0df0*/  IMAD R4, R0.reuse, R189, R4 ;  /* 0x000000bd00047224 */ /* 0x040fe400078e0204 */
[----:B------:R-:W-:Y:S01]  /*0e00*/  IMAD R5, R0, R191, R5 ;  /* 0x000000bf00057224 */ /* 0x000fe200078e0205 */
[----:B----4-:R-:W-:Y:S01]  /*0e10*/  SHF.R.S32.HI R7, RZ, 0x1f, R8 ;  /* 0x0000001fff077819 */ /* 0x010fe20000011408 */
[----:B------:R-:W-:-:S04]  /*0e20*/  IMAD.WIDE.U32 R10, R8, UR6, RZ ;  /* 0x00000006080a7c25 */ /* 0x000fc8000f8e00ff */
[C---:B------:R-:W-:Y:S02]  /*0e30*/  IMAD R13, R7.reuse, UR6, RZ ;  /* 0x00000006070d7c24 */ /* 0x040fe4000f8e02ff */
[----:B------:R-:W-:Y:S02]  /*0e40*/  IMAD R7, R7, UR4, RZ ;  /* 0x0000000407077c24 */ /* 0x000fe4000f8e02ff */
[C---:B------:R-:W-:Y:S02]  /*0e50*/  IMAD R13, R8.reuse, UR7, R13 ;  /* 0x00000007080d7c24 */ /* 0x040fe4000f8e020d */
[C---:B------:R-:W-:Y:S02]  /*0e60*/  IMAD R7, R8.reuse, UR5, R7 ;  /* 0x0000000508077c24 */ /* 0x040fe4000f8e0207 */
[----:B------:R-:W-:Y:S01]  /*0e70*/  IMAD.WIDE.U32 R8, R8, UR4, RZ ;  /* 0x0000000408087c25 */ /* 0x000fe2000f8e00ff */
[----:B------:R-:W1:Y:S01]  /*0e80*/  LDCU.128 UR4, c[0x0][0x3d0] ;  /* 0x00007a00ff0477ac */ /* 0x000e620008000c00 */
[----:B------:R-:W-:-:S03]  /*0e90*/  IADD3 R11, PT, PT, R11, R13, RZ ;  /* 0x0000000d0b0b7210 */ /* 0x000fc60007ffe0ff */
[----:B------:R-:W-:Y:S01]  /*0ea0*/  IADD3 R9, PT, PT, R9, R7, RZ ;  /* 0x0000000709097210 */ /* 0x000fe20007ffe0ff */
[----:B------:R-:W-:-:S04]  /*0eb0*/  IMAD.WIDE.U32 R10, R0, R188, R10 ;  /* 0x000000bc000a7225 */ /* 0x000fc800078e000a */
[----:B------:R-:W-:Y:S01]  /*0ec0*/  IMAD.WIDE.U32 R8, R0, R190, R8 ;  /* 0x000000be00087225 */ /* 0x000fe200078e0008 */
[----:B------:R-:W-:Y:S02]  /*0ed0*/  SHF.R.S32.HI R0, RZ, 0x1f, R6 ;  /* 0x0000001fff007819 */ /* 0x000fe40000011406 */
[----:B------:R-:W-:Y:S01]  /*0ee0*/  IADD3 R11, PT, PT, R11, R4, RZ ;  /* 0x000000040b0b7210 */ /* 0x000fe20007ffe0ff */
[----:B------:R-:W-:Y:S02]  /*0ef0*/  IMAD.IADD R9, R9, 0x1, R5 ;  /* 0x0000000109097824 */ /* 0x000fe400078e0205 */
[C---:B-1----:R-:W-:Y:S02]  /*0f00*/  IMAD R5, R0.reuse, UR4, RZ ;  /* 0x0000000400057c24 */ /* 0x042fe4000f8e02ff */
[----:B------:R-:W-:Y:S02]  /*0f10*/  IMAD R7, R0, UR6, RZ ;  /* 0x0000000600077c24 */ /* 0x000fe4000f8e02ff */
[----:B------:R-:W-:-:S02]  /*0f20*/  IMAD R5, R6, UR5, R5 ;  /* 0x0000000506057c24 */ /* 0x000fc4000f8e0205 */
[----:B------:R-:W-:-:S04]  /*0f30*/  IMAD.WIDE.U32 R10, R6, UR4, R10 ;  /* 0x00000004060a7c25 */ /* 0x000fc8000f8e000a */
[C---:B------:R-:W-:Y:S02]  /*0f40*/  IMAD R7, R6.reuse, UR7, R7 ;  /* 0x0000000706077c24 */ /* 0x040fe4000f8e0207 */
[----:B------:R-:W-:Y:S01]  /*0f50*/  IMAD.WIDE.U32 R14, R6, UR6, R8 ;  /* 0x00000006060e7c25 */ /* 0x000fe2000f8e0008 */
[----:B------:R-:W-:-:S04]  /*0f60*/  IADD3 R8, PT, PT, R11, R5, RZ ;  /* 0x000000050b087210 */ /* 0x000fc80007ffe0ff */
[----:B------:R-:W-:Y:S01]  /*0f70*/  IADD3 R0, PT, PT, R15, R7, RZ ;  /* 0x000000070f007210 */ /* 0x000fe20007ffe0ff */
[----:B------:R-:W-:Y:S06]  /*0f80*/  BRA `(.L_x_1398) ;  /* 0x0000000400507947 */ /* 0x000fec0003800000 */
.L_x_1397:
[----:B------:R-:W-:-:S13]  /*0f90*/  ISETP.NE.AND P0, PT, R5, -0x1, PT ;  /* 0xffffffff0500780c */ /* 0x000fda0003f05270 */
[----:B------:R-:W-:Y:S05]  /*0fa0*/  @P0 BRA `(.L_x_1399) ;  /* 0x0000000000340947 */ /* 0x000fea0003800000 */
[----:B------:R-:W4:Y:S01]  /*0fb0*/  LDC.64 R188, c[0x0][0x3b8] ;  /* 0x0000ee00ffbc7b82 */ /* 0x000f220000000a00 */
[----:B------:R-:W1:Y:S01]  /*0fc0*/  LDCU.64 UR4, c[0x0][0x3a0] ;  /* 0x00007400ff0477ac */ /* 0x000e620008000a00 */
[----:B---3--:R-:W-:-:S05]  /*0fd0*/  SHF.R.S32.HI R7, RZ, 0x1f, R0 ;  /* 0x0000001fff077819 */ /* 0x008fca0000011400 */
[-C--:B----4-:R-:W-:Y:S01]  /*0fe0*/  IMAD R6, R7, R188.reuse, RZ ;  /* 0x000000bc07067224 */ /* 0x090fe200078e02ff */
[----:B-----5:R-:W-:Y:S01]  /*0ff0*/  SHF.R.S32.HI R7, RZ, 0x1f, R4 ;  /* 0x0000001fff077819 */ /* 0x020fe20000011404 */
[----:B------:R-:W-:-:S04]  /*1000*/  IMAD.WIDE.U32 R8, R0, R188, RZ ;  /* 0x000000bc00087225 */ /* 0x000fc800078e00ff */
[----:B------:R-:W-:Y:S02]  /*1010*/  IMAD R6, R0, R189, R6 ;  /* 0x000000bd00067224 */ /* 0x000fe400078e0206 */
[----:B-1----:R-:W-:-:S03]  /*1020*/  IMAD R7, R7, UR4, RZ ;  /* 0x0000000407077c24 */ /* 0x002fc6000f8e02ff */
[----:B------:R-:W-:Y:S01]  /*1030*/  IADD3 R9, PT, PT, R9, R6, RZ ;  /* 0x0000000609097210 */ /* 0x000fe20007ffe0ff */
[C---:B------:R-:W-:Y:S02]  /*1040*/  IMAD R7, R4.reuse, UR5, R7 ;  /* 0x0000000504077c24 */ /* 0x040fe4000f8e0207 */
[----:B------:R-:W-:-:S05]  /*1050*/  IMAD.WIDE.U32 R10, R4, UR4, R8 ;  /* 0x00000004040a7c25 */ /* 0x000fca000f8e0008 */
[----:B------:R-:W-:Y:S01]  /*1060*/  IADD3 R9, PT, PT, R11, R7, RZ ;  /* 0x000000070b097210 */ /* 0x000fe20007ffe0ff */
[----:B------:R-:W-:Y:S05]  /*1070*/  BRA `(.L_x_1400) ;  /* 0x0000000000147947 */ /* 0x000fea0003800000 */
.L_x_1399:
[----:B------:R-:W4:Y:S01]  /*1080*/  LDC.64 R188, c[0x0][0x3b8] ;  /* 0x0000ee00ffbc7b82 */ /* 0x000f220000000a00 */
[----:B------:R-:W-:-:S05]  /*1090*/  IADD3 R10, PT, PT, R0, R5, RZ ;  /* 0x00000005000a7210 */ /* 0x000fca0007ffe0ff */
[C---:B----4-:R-:W-:Y:S02]  /*10a0*/  IMAD R9, R10.reuse, R189, RZ ;  /* 0x000000bd0a097224 */ /* 0x050fe400078e02ff */
[----:B------:R-:W-:-:S05]  /*10b0*/  IMAD.WIDE.U32 R10, R10, R188, RZ ;  /* 0x000000bc0a0a7225 */ /* 0x000fca00078e00ff */
[----:B------:R-:W-:Y:S02]  /*10c0*/  IADD3 R9, PT, PT, R11, R9, RZ ;  /* 0x000000090b097210 */ /* 0x000fe40007ffe0ff */
.L_x_1400:
[----:B------:R-:W-:Y:S05]  /*10d0*/  @P0 BRA `(.L_x_1401) ;  /* 0x0000000000340947 */ /* 0x000fea0003800000 */
[----:B------:R-:W3:Y:S01]  /*10e0*/  LDC.64 R190, c[0x0][0x3c0] ;  /* 0x0000f000ffbe7b82 */ /* 0x000ee20000000a00 */
[----:B------:R-:W4:Y:S01]  /*10f0*/  LDCU.64 UR4, c[0x0][0x3a8] ;  /* 0x00007500ff0477ac */ /* 0x000f220008000a00 */
[----:B------:R-:W-:-:S05]  /*1100*/  SHF.R.S32.HI R5, RZ, 0x1f, R0 ;  /* 0x0000001fff057819 */ /* 0x000fca0000011400 */
[-C--:B---3--:R-:W-:Y:S01]  /*1110*/  IMAD R6, R5, R190.reuse, RZ ;  /* 0x000000be05067224 */ /* 0x088fe200078e02ff */
[----:B-----5:R-:W-:Y:S01]  /*1120*/  SHF.R.S32.HI R5, RZ, 0x1f, R4 ;  /* 0x0000001fff057819 */ /* 0x020fe20000011404 */
[----:B-1----:R-:W-:-:S04]  /*1130*/  IMAD.WIDE.U32 R12, R0, R190, RZ ;  /* 0x000000be000c7225 */ /* 0x002fc800078e00ff */
[----:B------:R-:W-:Y:S02]  /*1140*/  IMAD R6, R0, R191, R6 ;  /* 0x000000bf00067224 */ /* 0x000fe400078e0206 */
[----:B----4-:R-:W-:-:S03]  /*1150*/  IMAD R5, R5, UR4, RZ ;  /* 0x0000000405057c24 */ /* 0x010fc6000f8e02ff */
[----:B------:R-:W-:Y:S01]  /*1160*/  IADD3 R13, PT, PT, R13, R6, RZ ;  /* 0x000000060d0d7210 */ /* 0x000fe20007ffe0ff */
[C---:B------:R-:W-:Y:S02]  /*1170*/  IMAD R5, R4.reuse, UR5, R5 ;  /* 0x0000000504057c24 */ /* 0x040fe4000f8e0205 */
[----:B------:R-:W-:-:S05]  /*1180*/  IMAD.WIDE.U32 R12, R4, UR4, R12 ;  /* 0x00000004040c7c25 */ /* 0x000fca000f8e000c */
[----:B------:R-:W-:Y:S01]  /*1190*/  IADD3 R11, PT, PT, R13, R5, RZ ;  /* 0x000000050d0b7210 */ /* 0x000fe20007ffe0ff */
[----:B------:R-:W-:Y:S06]  /*11a0*/  BRA `(.L_x_1402) ;  /* 0x0000000000147947 */ /* 0x000fec0003800000 */
.L_x_1401:
[----:B------:R-:W4:Y:S01]  /*11b0*/  LDC.64 R190, c[0x0][0x3c0] ;  /* 0x0000f000ffbe7b82 */ /* 0x000f220000000a00 */
[----:B------:R-:W-:-:S05]  /*11c0*/  IADD3 R0, PT, PT, R0, R5, RZ ;  /* 0x0000000500007210 */ /* 0x000fca0007ffe0ff */
[C---:B----4-:R-:W-:Y:S02]  /*11d0*/  IMAD R11, R0.reuse, R191, RZ ;  /* 0x000000bf000b7224 */ /* 0x050fe400078e02ff */
[----:B-1----:R-:W-:-:S05]  /*11e0*/  IMAD.WIDE.U32 R12, R0, R190, RZ ;  /* 0x000000be000c7225 */ /* 0x002fca00078e00ff */
[----:B------:R-:W-:-:S07]  /*11f0*/  IADD3 R11, PT, PT, R13, R11, RZ ;  /* 0x0000000b0d0b7210 */ /* 0x000fce0007ffe0ff */
.L_x_1402:
[----:B------:R-:W1:Y:S01]  /*1200*/  LDC R0, c[0x0][0x3e8] ;  /* 0x0000fa00ff007b82 */ /* 0x000e620000000800 */
[----:B------:R-:W-:Y:S02]  /*1210*/  LEA R8, R192, 0xffffff00, 0x8 ;  /* 0xffffff00c0087811 */ /* 0x000fe400078e40ff */
[----:B------:R-:W-:Y:S02]  /*1220*/  CS2R R230, SRZ ;  /* 0x0000000000e67805 */ /* 0x000fe4000001ff00 */
[----:B-1---5:R-:W-:-:S04]  /*1230*/  IABS R4, R0 ;  /* 0x0000000000047213 */ /* 0x022fc80000000000 */
[----:B---3--:R-:W1:Y:S08]  /*1240*/  I2F.RP R7, R4 ;  /* 0x0000000400077306 */ /* 0x008e700000209400 */
        /* <DEDUP_REMOVED lines=8> */
[----:B------:R-:W-:Y:S02]  /*12d0*/  MOV R14, R12 ;  /* 0x0000000c000e7202 */ /* 0x000fe40000000f00 */
[----:B------:R-:W-:Y:S01]  /*12e0*/  MOV R15, R11 ;  /* 0x0000000b000f7202 */ /* 0x000fe20000000f00 */
[----:B------:R-:W-:Y:S02]  /*12f0*/  IMAD.MOV.U32 R6, RZ, RZ, R5 ;  /* 0x000000ffff067224 */ /* 0x000fe400078e0005 */
[----:B------:R-:W-:Y:S02]  /*1300*/  IMAD.MOV.U32 R11, RZ, RZ, R9 ;  /* 0x000000ffff0b7224 */ /* 0x000fe400078e0009 */
[----:B------:R-:W-:-:S04]  /*1310*/  IMAD.HI.U32 R13, R13, R6, RZ ;  /* 0x000000060d0d7227 */ /* 0x000fc800078e00ff */
[----:B------:R-:W-:Y:S01]  /*1320*/  IMAD.WIDE.U32 R14, R8, R190, R14 ;  /* 0x000000be080e7225 */ /* 0x000fe200078e000e */
[----:B------:R-:W-:-:S03]  /*1330*/  IADD3 R5, PT, PT, -R13, RZ, RZ ;  /* 0x000000ff0d057210 */ /* 0x000fc60007ffe1ff */
[----:B------:R-:W-:-:S04]  /*1340*/  IMAD.WIDE.U32 R10, R8, R188, R10 ;  /* 0x000000bc080a7225 */ /* 0x000fc800078e000a */
[----:B------:R-:W-:Y:S02]  /*1350*/  IMAD R5, R4, R5, R6 ;  /* 0x0000000504057224 */ /* 0x000fe400078e0206 */
[----:B------:R-:W1:Y:S01]  /*1360*/  LDC.64 R6, c[0x0][0x3d8] ;  /* 0x0000f600ff067b82 */ /* 0x000e620000000a00 */
[----:B------:R-:W-:Y:S02]  /*1370*/  IMAD R15, R8, R191, R15 ;  /* 0x000000bf080f7224 */ /* 0x000fe400078e020f */
[----:B------:R-:W-:Y:S01]  /*1380*/  ISETP.GT.U32.AND P0, PT, R4, R5, PT ;  /* 0x000000050400720c */ /* 0x000fe20003f04070 */
[----:B------:R-:W-:-:S12]  /*1390*/  IMAD R11, R8, R189, R11 ;  /* 0x000000bd080b7224 */ /* 0x000fd800078e020b */
[----:B------:R-:W-:Y:S01]  /*13a0*/  @!P0 IMAD.IADD R5, R5, 0x1, -R4 ;  /* 0x0000000105058824 */ /* 0x000fe200078e0a04 */
[----:B------:R-:W-:Y:S02]  /*13b0*/  @!P0 IADD3 R13, PT, PT, R13, 0x1, RZ ;  /* 0x000000010d0d8810 */ /* 0x000fe40007ffe0ff */
[----:B------:R-:W-:Y:S02]  /*13c0*/  ISETP.NE.AND P0, PT, R0, RZ, PT ;  /* 0x000000ff0000720c */ /* 0x000fe40003f05270 */
[----:B------:R-:W-:Y:S02]  /*13d0*/  ISETP.GE.U32.AND P2, PT, R5, R4, PT ;  /* 0x000000040500720c */ /* 0x000fe40003f46070 */
[----:B------:R-:W-:-:S04]  /*13e0*/  LOP3.LUT R4, R3, R0, RZ, 0x3c, !PT ;  /* 0x0000000003047212 */ /* 0x000fc800078e3cff */
[----:B------:R-:W-:Y:S02]  /*13f0*/  ISETP.GE.AND P1, PT, R4, RZ, PT ;  /* 0x000000ff0400720c */ /* 0x000fe40003f26270 */
[----:B------:R-:W3:Y:S05]  /*1400*/  LDC.64 R4, c[0x0][0x3d0] ;  /* 0x0000f400ff047b82 */ /* 0x000eea0000000a00 */
[----:B------:R-:W-:-:S06]  /*1410*/  @P2 IADD3 R13, PT, PT, R13, 0x1, RZ ;  /* 0x000000010d0d2810 */ /* 0x000fcc0007ffe0ff */
[----:B------:R-:W-:Y:S01]  /*1420*/  @!P1 IMAD.MOV R13, RZ, RZ, -R13 ;  /* 0x000000ffff0d9224 */ /* 0x000fe200078e0a0d */
[----:B------:R-:W-:-:S04]  /*1430*/  @!P0 LOP3.LUT R13, RZ, R0, RZ, 0x33, !PT ;  /* 0x00000000ff0d8212 */ /* 0x000fc800078e33ff */
[----:B------:R-:W-:Y:S01]  /*1440*/  SHF.R.S32.HI R9, RZ, 0x1f, R13 ;  /* 0x0000001fff097819 */ /* 0x000fe2000001140d */
[----:B-1----:R-:W-:-:S04]  /*1450*/  IMAD.WIDE.U32 R14, R13, R6, R14 ;  /* 0x000000060d0e7225 */ /* 0x002fc800078e000e */
[C---:B------:R-:W-:Y:S02]  /*1460*/  IMAD R0, R9.reuse, R6, RZ ;  /* 0x0000000609007224 */ /* 0x040fe400078e02ff */
[-C--:B---3--:R-:W-:Y:S02]  /*1470*/  IMAD R8, R9, R4.reuse, RZ ;  /* 0x0000000409087224 */ /* 0x088fe400078e02ff */
[C---:B------:R-:W-:Y:S02]  /*1480*/  IMAD R0, R13.reuse, R7, R0 ;  /* 0x000000070d007224 */ /* 0x040fe400078e0200 */
[----:B------:R-:W-:-:S03]  /*1490*/  IMAD.WIDE.U32 R10, R13, R4, R10 ;  /* 0x000000040d0a7225 */ /* 0x000fc600078e000a */
[----:B------:R-:W-:Y:S01]  /*14a0*/  IADD3 R0, PT, PT, R15, R0, RZ ;  /* 0x000000000f007210 */ /* 0x000fe20007ffe0ff */
[----:B------:R-:W-:-:S05]  /*14b0*/  IMAD R5, R13, R5, R8 ;  /* 0x000000050d057224 */ /* 0x000fca00078e0208 */
[----:B------:R-:W-:-:S07]  /*14c0*/  IADD3 R8, PT, PT, R11, R5, RZ ;  /* 0x000000050b087210 */ /* 0x000fce0007ffe0ff */
.L_x_1398:
[----:B------:R-:W-:Y:S01]  /*14d0*/  ISETP.NE.AND P0, PT, R220, -0x1, PT ;  /* 0xffffffffdc00780c */ /* 0x000fe20003f05270 */
[----:B------:R-:W-:Y:S01]  /*14e0*/  IMAD.IADD R214, R197, 0x1, -R222 ;  /* 0x00000001c5d67824 */ /* 0x000fe200078e0ade */
[----:B--2---:R-:W-:Y:S01]  /*14f0*/  SHF.R.U32.HI R224, RZ, 0x2, R2 ;  /* 0x00000002ffe07819 */ /* 0x004fe20000011602 */
[----:B------:R-:W-:Y:S01]  /*1500*/  IMAD.SHL.U32 R223, R2, 0x8, RZ ;  /* 0x0000000802df7824 */ /* 0x000fe200078e00ff */
[----:B------:R-:W1:Y:S01]  /*1510*/  LDCU.64 UR4, c[0x0][0x3c8] ;  /* 0x00007900ff0477ac */ /* 0x000e620008000a00 */
[----:B------:R-:W-:Y:S01]  /*1520*/  IMAD.MOV.U32 R225, RZ, RZ, RZ ;  /* 0x000000ffffe17224 */ /* 0x000fe200078e00ff */
[C---:B------:R-:W-:Y:S01]  /*1530*/  ISETP.GE.AND P4, PT, R224.reuse, R214, PT ;  /* 0x000000d6e000720c */ /* 0x040fe20003f86270 */
[----:B------:R-:W-:Y:S01]  /*1540*/  VIADD R13, R224, 0x20 ;  /* 0x00000020e00d7836 */ /* 0x000fe20000000000 */
[----:B------:R-:W2:Y:S01]  /*1550*/  LDCU.64 UR6, c[0x0][0x388] ;  /* 0x00007100ff0677ac */ /* 0x000ea20008000a00 */
[----:B------:R-:W-:Y:S01]  /*1560*/  LOP3.LUT R12, R223, 0x18, RZ, 0xc0, !PT ;  /* 0x00000018df0c7812 */ /* 0x000fe200078ec0ff */
[----:B------:R-:W-:Y:S01]  /*1570*/  IMAD.WIDE.U32 R28, R29, 0x40, R224 ;  /* 0x000000401d1c7825 */ /* 0x000fe200078e00e0 */
[----:B------:R-:W-:-:S02]  /*1580*/  SHF.R.U32.HI R198, RZ, 0x1, R2 ;  /* 0x00000001ffc67819 */ /* 0x000fc40000011602 */
[----:B------:R-:W3:Y:S01]  /*1590*/  @P0 LDC.64 R4, c[0x0][0x3b0] ;  /* 0x0000ec00ff040b82 */ /* 0x000ee20000000a00 */
[----:B------:R-:W-:Y:S01]  /*15a0*/  ISETP.GE.AND P3, PT, R13, R214, PT ;  /* 0x000000d60d00720c */ /* 0x000fe20003f66270 */
[----:B------:R-:W-:Y:S01]  /*15b0*/  VIADD R15, R224, 0x40 ;  /* 0x00000040e00f7836 */ /* 0x000fe20000000000 */
[----:B------:R-:W-:Y:S01]  /*15c0*/  IADD3 R10, P1, PT, R12, R10, RZ ;  /* 0x0000000a0c0a7210 */ /* 0x000fe20007f3e0ff */
[----:B------:R-:W-:-:S04]  /*15d0*/  IMAD.SHL.U32 R195, R2, 0x20, RZ ;  /* 0x0000002002c37824 */ /* 0x000fc800078e00ff */
[----:B------:R-:W4:Y:S01]  /*15e0*/  @!P0 LDC.64 R6, c[0x0][0x398] ;  /* 0x0000e600ff068b82 */ /* 0x000f220000000a00 */
[----:B------:R-:W-:Y:S01]  /*15f0*/  IMAD.X R11, RZ, RZ, R8, P1 ;  /* 0x000000ffff0b7224 */ /* 0x000fe200008e0608 */
[----:B------:R-:W-:-:S06]  /*1600*/  LOP3.LUT R213, R195, 0x120, RZ, 0xc0, !PT ;  /* 0x00000120c3d57812 */ /* 0x000fcc00078ec0ff */
[----:B------:R-:W5:Y:S01]  /*1610*/  @!P4 LDC.64 R8, c[0x0][0x3b0] ;  /* 0x0000ec00ff08cb82 */ /* 0x000f620000000a00 */
[----:B---3--:R-:W-:-:S04]  /*1620*/  @P0 IMAD.WIDE.U32 R16, R220, R4, RZ ;  /* 0x00000004dc100225 */ /* 0x008fc800078e00ff */
[----:B----4-:R-:W-:-:S04]  /*1630*/  @!P0 IMAD.WIDE.U32 R26, R221, R6, RZ ;  /* 0x00000006dd1a8225 */ /* 0x010fc800078e00ff */
[----:B------:R-:W-:Y:S01]  /*1640*/  @P0 IMAD.MOV.U32 R26, RZ, RZ, R16 ;  /* 0x000000ffff1a0224 */ /* 0x000fe200078e0010 */
[----:B------:R-:W-:Y:S01]  /*1650*/  SHF.L.U64.HI R16, R188, 0x5, R189 ;  /* 0x00000005bc107819 */ /* 0x000fe200000102bd */
[----:B------:R-:W-:Y:S02]  /*1660*/  @!P0 IMAD R7, R221, R7, R27 ;  /* 0x00000007dd078224 */ /* 0x000fe400078e021b */
[----:B------:R-:W-:Y:S01]  /*1670*/  @P0 IMAD R7, R220, R5, R17 ;  /* 0x00000005dc070224 */ /* 0x000fe200078e0211 */
[----:B------:R-:W-:Y:S01]  /*1680*/  IADD3 R26, P0, PT, R12, R26, RZ ;  /* 0x0000001a0c1a7210 */ /* 0x000fe20007f1e0ff */
[----:B------:R-:W-:Y:S01]  /*1690*/  IMAD.WIDE.U32 R4, R224, R188, R10 ;  /* 0x000000bce0047225 */ /* 0x000fe200078e000a */
[----:B------:R-:W-:Y:S01]  /*16a0*/  @!P3 IADD3 R17, P1, PT, R28, 0x20, RZ ;  /* 0x000000201c11b810 */ /* 0x000fe20007f3e0ff */
[----:B------:R-:W3:Y:S02]  /*16b0*/  @!P4 LDC.64 R10, c[0x0][0x380] ;  /* 0x0000e000ff0acb82 */ /* 0x000ee40000000a00 */
[----:B------:R-:W-:Y:S01]  /*16c0*/  IMAD.X R27, RZ, RZ, R7, P0 ;  /* 0x000000ffff1b7224 */ /* 0x000fe200000e0607 */
[----:B--2---:R-:W-:Y:S01]  /*16d0*/  LEA R216, P0, R4, UR6, 0x1 ;  /* 0x0000000604d87c11 */ /* 0x004fe2000f8008ff */
[----:B------:R-:W-:Y:S01]  /*16e0*/  IMAD R215, R224, R189, R5 ;  /* 0x000000bde0d77224 */ /* 0x000fe200078e0205 */
[----:B------:R-:W-:Y:S01]  /*16f0*/  LOP3.LUT R5, R223, 0xd8, RZ, 0xc0, !PT ;  /* 0x000000d8df057812 */ /* 0x000fe200078ec0ff */
[----:B-1----:R-:W-:-:S02]  /*1700*/  IMAD.WIDE.U32 R26, R3, UR4, R26 ;  /* 0x00000004031a7c25 */ /* 0x002fc4000f8e001a */
[----:B------:R-:W1:Y:S01]  /*1710*/  @!P3 LDC.64 R6, c[0x0][0x3b0] ;  /* 0x0000ec00ff06bb82 */ /* 0x000e620000000a00 */
[----:B------:R-:W-:Y:S01]  /*1720*/  LEA.HI.X R215, R4, UR7, R215, 0x1, P0 ;  /* 0x0000000704d77c11 */ /* 0x000fe200080f0cd7 */
[----:B------:R-:W-:Y:S01]  /*1730*/  IMAD R27, R3, UR5, R27 ;  /* 0x00000005031b7c24 */ /* 0x000fe2000f8e021b */
[----:B------:R-:W-:Y:S01]  /*1740*/  SHF.L.U32 R3, R188, 0x5, RZ ;  /* 0x00000005bc037819 */ /* 0x000fe200000006ff */
[----:B-----5:R-:W-:Y:S01]  /*1750*/  @!P4 IMAD R20, R29, R8, RZ ;  /* 0x000000081d14c224 */ /* 0x020fe200078e02ff */
[----:B------:R-:W-:Y:S01]  /*1760*/  LOP3.LUT R18, R5, 0x18, R2, 0x78, !PT ;  /* 0x0000001805127812 */ /* 0x000fe200078e7802 */
[----:B------:R-:W-:Y:S01]  /*1770*/  @!P3 IMAD.X R19, RZ, RZ, R29, P1 ;  /* 0x000000ffff13b224 */ /* 0x000fe200008e061d */
[C---:B------:R-:W-:Y:S01]  /*1780*/  LEA R22, P0, R3.reuse, R216, 0x1 ;  /* 0x000000d803167211 */ /* 0x040fe200078008ff */
[----:B------:R-:W2:Y:S01]  /*1790*/  @!P3 LDC.64 R4, c[0x0][0x380] ;  /* 0x0000e000ff04bb82 */ /* 0x000ea20000000a00 */
[----:B------:R-:W-:Y:S01]  /*17a0*/  @!P3 IMAD.MOV.U32 R24, RZ, RZ, R26 ;  /* 0x000000ffff18b224 */ /* 0x000fe200078e001a */
[----:B------:R-:W-:Y:S01]  /*17b0*/  LOP3.LUT R223, R18, 0x1f20, R223, 0xf8, !PT ;  /* 0x00001f2012df7812 */ /* 0x000fe200078ef8df */
[--C-:B------:R-:W-:Y:S01]  /*17c0*/  @!P3 IMAD.MOV.U32 R25, RZ, RZ, R27.reuse ;  /* 0x000000ffff19b224 */ /* 0x100fe200078e001b */
[----:B------:R-:W-:Y:S01]  /*17d0*/  LEA.HI.X R23, R3, R215, R16, 0x1, P0 ;  /* 0x000000d703177211 */ /* 0x000fe200000f0c10 */
[----:B------:R-:W-:Y:S01]  /*17e0*/  IMAD.SHL.U32 R3, R192, 0x100, RZ ;  /* 0x00000100c0037824 */ /* 0x000fe200078e00ff */
[----:B------:R-:W-:Y:S01]  /*17f0*/  UMOV UR5, 0x400 ;  /* 0x0000040000057882 */ /* 0x000fe20000000000 */
[C---:B------:R-:W-:Y:S01]  /*1800*/  @!P4 IMAD R9, R28.reuse, R9, R20 ;  /* 0x000000091c09c224 */ /* 0x040fe200078e0214 */
[----:B------:R-:W4:Y:S01]  /*1810*/  S2UR UR4, SR_CgaCtaId ;  /* 0x00000000000479c3 */ /* 0x000f220000008800 */
[----:B------:R-:W-:Y:S01]  /*1820*/  VIADD R193, R3, 0xffffff00 ;  /* 0xffffff0003c17836 */ /* 0x000fe20000000000 */
[----:B------:R-:W5:Y:S01]  /*1830*/  LDCU.64 UR6, c[0x0][0x390] ;  /* 0x00007200ff0677ac */ /* 0x000f620008000a00 */
[----:B------:R-:W-:-:S03]  /*1840*/  @!P4 IMAD.WIDE.U32 R26, R28, R8, R26 ;  /* 0x000000081c1ac225 */ /* 0x000fc600078e001a */
[----:B------:R-:W-:Y:S01]  /*1850*/  IADD3 R16, PT, PT, -R193, R196, RZ ;  /* 0x000000c4c1107210 */ /* 0x000fe20007ffe1ff */
[----:B------:R-:W-:Y:S01]  /*1860*/  @!P4 IMAD.IADD R9, R27, 0x1, R9 ;  /* 0x000000011b09c824 */ /* 0x000fe200078e0209 */
[C---:B---3--:R-:W-:Y:S01]  /*1870*/  @!P4 LEA R10, P0, R26.reuse, R10, 0x1 ;  /* 0x0000000a1a0ac211 */ /* 0x048fe200078008ff */
[----:B-1----:R-:W-:Y:S01]  /*1880*/  @!P3 IMAD R18, R19, R6, RZ ;  /* 0x000000061312b224 */ /* 0x002fe200078e02ff */
[----:B------:R-:W-:Y:S01]  /*1890*/  ISETP.GE.AND P5, PT, R15, R16, PT ;  /* 0x000000100f00720c */ /* 0x000fe20003fa6270 */
[C---:B------:R-:W-:Y:S01]  /*18a0*/  @!P3 IMAD.WIDE.U32 R24, R17.reuse, R6, R24 ;  /* 0x000000061118b225 */ /* 0x040fe200078e0018 */
[----:B------:R-:W-:Y:S02]  /*18b0*/  @!P4 LEA.HI.X R11, R26, R11, R9, 0x1, P0 ;  /* 0x0000000b1a0bc211 */ /* 0x000fe400000f0c09 */
[----:B------:R-:W-:Y:S01]  /*18c0*/  ISETP.GE.AND P0, PT, R224, R16, PT ;  /* 0x00000010e000720c */ /* 0x000fe20003f06270 */
[----:B------:R-:W-:Y:S01]  /*18d0*/  @!P3 IMAD R7, R17, R7, R18 ;  /* 0x000000071107b224 */ /* 0x000fe200078e0212 */
[----:B--2---:R-:W-:Y:S01]  /*18e0*/  @!P3 LEA R20, P1, R24, R4, 0x1 ;  /* 0x000000041814b211 */ /* 0x004fe200078208ff */
[----:B------:R-:W-:Y:S01]  /*18f0*/  IMAD.WIDE.U32 R18, R188, 0x40, RZ ;  /* 0x00000040bc127825 */ /* 0x000fe200078e00ff */
[----:B------:R-:W-:-:S02]  /*1900*/  ISETP.GE.AND P2, PT, R13, R16, PT ;  /* 0x000000100d00720c */ /* 0x000fc40003f46270 */
[C---:B------:R-:W-:Y:S01]  /*1910*/  IADD3 R9, PT, PT, R224.reuse, 0xc0, RZ ;  /* 0x000000c0e0097810 */ /* 0x040fe20007ffe0ff */
[----:B------:R-:W-:Y:S02]  /*1920*/  @!P3 IMAD.IADD R6, R25, 0x1, R7 ;  /* 0x000000011906b824 */ /* 0x000fe400078e0207 */
[----:B------:R-:W-:Y:S01]  /*1930*/  IMAD.SHL.U32 R7, R189, 0x40, RZ ;  /* 0x00000040bd077824 */ /* 0x000fe200078e00ff */
[----:B----4-:R-:W-:Y:S01]  /*1940*/  ULEA UR4, UR4, UR5, 0x18 ;  /* 0x0000000504047291 */ /* 0x010fe2000f8ec0ff */
[----:B------:R-:W-:Y:S01]  /*1950*/  VIADD R17, R224, 0x80 ;  /* 0x00000080e0117836 */ /* 0x000fe20000000000 */
[----:B------:R-:W-:Y:S01]  /*1960*/  @!P3 LEA.HI.X R21, R24, R5, R6, 0x1, P1 ;  /* 0x000000051815b211 */ /* 0x000fe200008f0c06 */
[----:B------:R-:W-:Y:S01]  /*1970*/  VIADD R5, R224, 0x60 ;  /* 0x00000060e0057836 */ /* 0x000fe20000000000 */
[----:B------:R-:W-:Y:S01]  /*1980*/  @!P5 IADD3 R18, P1, PT, R22, R18, RZ ;  /* 0x000000121612d210 */ /* 0x000fe20007f3e0ff */
[----:B------:R-:W-:Y:S01]  /*1990*/  @!P0 IMAD.MOV.U32 R217, RZ, RZ, R215 ;  /* 0x000000ffffd98224 */ /* 0x000fe200078e00d7 */
[----:B------:R-:W-:-:S02]  /*19a0*/  LEA R223, R223, UR4, 0x1 ;  /* 0x00000004dfdf7c11 */ /* 0x000fc4000f8e08ff */
[----:B------:R-:W-:Y:S01]  /*19b0*/  @!P5 IADD3.X R19, PT, PT, R23, R19, R7, P1, !PT ;  /* 0x000000131713d210 */ /* 0x000fe20000ffe407 */
[----:B------:R-:W-:Y:S01]  /*19c0*/  VIADD R7, R224, 0xe0 ;  /* 0x000000e0e0077836 */ /* 0x000fe20000000000 */
[-C--:B------:R-:W-:Y:S01]  /*19d0*/  ISETP.GE.AND P1, PT, R5, R16.reuse, PT ;  /* 0x000000100500720c */ /* 0x080fe20003f26270 */
[----:B------:R-:W-:Y:S01]  /*19e0*/  @!PT LDS RZ, [RZ] ;  /* 0x00000000fffff984 */ /* 0x000fe20000000800 */
[----:B------:R-:W-:Y:S01]  /*19f0*/  @!PT LDS RZ, [RZ] ;  /* 0x00000000fffff984 */ /* 0x000fe20000000800 */
[----:B------:R-:W-:Y:S01]  /*1a00*/  @!PT LDS RZ, [RZ] ;  /* 0x00000000fffff984 */ /* 0x000fe20000000800 */
[----:B------:R1:W-:Y:S01]  /*1a10*/  @!P4 LDGSTS.E.BYPASS.LTC128B.128 [R223], desc[UR16][R10.64] ;  /* 0x000000000adfcfae */ /* 0x0003e2000b981a10 */
[-C--:B------:R-:W-:Y:S02]  /*1a20*/  ISETP.GE.AND P6, PT, R17, R16.reuse, PT ;  /* 0x000000101100720c */ /* 0x080fe40003fc6270 */
[-C--:B------:R-:W-:Y:S01]  /*1a30*/  ISETP.GE.AND P4, PT, R9, R16.reuse, PT ;  /* 0x000000100900720c */ /* 0x080fe20003f86270 */
[----:B------:R2:W-:Y:S01]  /*1a40*/  @!P3 LDGSTS.E.BYPASS.LTC128B.128 [R223+0x800], desc[UR16][R20.64] ;  /* 0x0080000014dfbfae */ /* 0x0005e2000b981a10 */
[----:B------:R-:W-:-:S03]  /*1a50*/  ISETP.GE.AND P3, PT, R7, R16, PT ;  /* 0x000000100700720c */ /* 0x000fc60003f66270 */
[----:B------:R-:W-:Y:S04]  /*1a60*/  @!P0 LDGSTS.E.BYPASS.LTC128B.128 [R223+0x1000], desc[UR16][R216.64] ;  /* 0x01000000d8df8fae */ /* 0x000fe8000b981a10 */
[----:B------:R-:W-:Y:S01]  /*1a70*/  @!P2 LDGSTS.E.BYPASS.LTC128B.128 [R223+0x1800], desc[UR16][R22.64] ;  /* 0x0180000016dfafae */ /* 0x000fe2000b981a10 */
[C---:B------:R-:W-:Y:S01]  /*1a80*/  @!P1 LEA R26, P2, R188.reuse, R22, 0x7 ;  /* 0x00000016bc1a9211 */ /* 0x040fe200078438ff */
[----:B------:R-:W-:Y:S02]  /*1a90*/  @!P6 IMAD.MOV.U32 R24, RZ, RZ, R22 ;  /* 0x000000ffff18e224 */ /* 0x000fe400078e0016 */
[----:B------:R3:W-:Y:S01]  /*1aa0*/  @!P5 LDGSTS.E.BYPASS.LTC128B.128 [R223+0x2000], desc[UR16][R18.64] ;  /* 0x0200000012dfdfae */ /* 0x0007e2000b981a10 */
[----:B------:R-:W-:Y:S01]  /*1ab0*/  @!P1 LEA.HI.X R27, R188, R23, R189, 0x7, P2 ;  /* 0x00000017bc1b9211 */ /* 0x000fe200010f3cbd */
[----:B------:R-:W-:-:S02]  /*1ac0*/  @!P6 IMAD.MOV.U32 R25, RZ, RZ, R23 ;  /* 0x000000ffff19e224 */ /* 0x000fc400078e0017 */
[----:B------:R-:W-:Y:S02]  /*1ad0*/  @!P6 IMAD R8, R189, 0xc0, RZ ;  /* 0x000000c0bd08e824 */ /* 0x000fe400078e02ff */
[----:B------:R4:W-:Y:S01]  /*1ae0*/  @!P1 LDGSTS.E.BYPASS.LTC128B.128 [R223+0x2800], desc[UR16][R26.64] ;  /* 0x028000001adf9fae */ /* 0x0009e2000b981a10 */
[----:B------:R-:W-:-:S04]  /*1af0*/  @!P6 IMAD.WIDE.U32 R24, R188, 0xc0, R24 ;  /* 0x000000c0bc18e825 */ /* 0x000fc800078e0018 */
[----:B-1----:R-:W-:Y:S02]  /*1b00*/  VIADD R11, R224, 0xa0 ;  /* 0x000000a0e00b7836 */ /* 0x002fe40000000000 */
[----:B------:R-:W-:Y:S02]  /*1b10*/  @!P4 IMAD R6, R189, 0x140, RZ ;  /* 0x00000140bd06c824 */ /* 0x000fe400078e02ff */
[----:B--2---:R-:W-:Y:S01]  /*1b20*/  @!P4 IMAD.MOV.U32 R20, RZ, RZ, R22 ;  /* 0x000000ffff14c224 */ /* 0x004fe200078e0016 */
[----:B------:R-:W-:Y:S01]  /*1b30*/  ISETP.GE.AND P5, PT, R11, R16, PT ;  /* 0x000000100b00720c */ /* 0x000fe20003fa6270 */
[----:B------:R-:W-:Y:S02]  /*1b40*/  @!P4 IMAD.MOV.U32 R21, RZ, RZ, R23 ;  /* 0x000000ffff15c224 */ /* 0x000fe400078e0017 */
[----:B------:R-:W-:Y:S02]  /*1b50*/  @!P3 IMAD R4, R189, 0x180, RZ ;  /* 0x00000180bd04b824 */ /* 0x000fe400078e02ff */
[----:B------:R-:W-:-:S04]  /*1b60*/  @!P4 IMAD.WIDE.U32 R20, R188, 0x140, R20 ;  /* 0x00000140bc14c825 */ /* 0x000fc800078e0014 */
[----:B------:R-:W-:Y:S01]  /*1b70*/  @!P6 IMAD.IADD R25, R25, 0x1, R8 ;  /* 0x000000011919e824 */ /* 0x000fe200078e0208 */
[-C--:B---3--:R-:W-:Y:S01]  /*1b80*/  @!P3 MOV R18, R22.reuse ;  /* 0x000000160012b202 */ /* 0x088fe20000000f00 */
[----:B------:R-:W-:Y:S02]  /*1b90*/  @!P3 IMAD.MOV.U32 R19, RZ, RZ, R23 ;  /* 0x000000ffff13b224 */ /* 0x000fe400078e0017 */
[C---:B------:R-:W-:Y:S01]  /*1ba0*/  @!P5 LEA R22, P1, R188.reuse, R22, 0x8 ;  /* 0x00000016bc16d211 */ /* 0x040fe200078240ff */
[----:B------:R-:W-:Y:S01]  /*1bb0*/  @!P4 IMAD.IADD R21, R21, 0x1, R6 ;  /* 0x000000011515c824 */ /* 0x000fe200078e0206 */
[----:B------:R-:W-:Y:S01]  /*1bc0*/  @!P6 LDGSTS.E.BYPASS.LTC128B.128 [R223+0x3000], desc[UR16][R24.64] ;  /* 0x0300000018dfefae */ /* 0x000fe2000b981a10 */
[C---:B------:R-:W-:Y:S01]  /*1bd0*/  @!P3 IMAD.WIDE.U32 R18, R188.reuse, 0x180, R18 ;  /* 0x00000180bc12b825 */ /* 0x040fe200078e0012 */
[----:B------:R-:W-:Y:S02]  /*1be0*/  @!P5 LEA.HI.X R23, R188, R23, R189, 0x8, P1 ;  /* 0x00000017bc17d211 */ /* 0x000fe400008f44bd */
[----:B----4-:R-:W-:Y:S01]  /*1bf0*/  IADD3 R26, P2, PT, R12, R14, RZ ;  /* 0x0000000e0c1a7210 */ /* 0x010fe20007f5e0ff */
[----:B------:R-:W-:Y:S01]  /*1c00*/  @!P3 IMAD.IADD R29, R19, 0x1, R4 ;  /* 0x00000001131db824 */ /* 0x000fe200078e0204 */
[----:B------:R-:W-:Y:S01]  /*1c10*/  ISETP.GE.AND P1, PT, R15, R16, PT ;  /* 0x000000100f00720c */ /* 0x000fe20003f26270 */
[----:B------:R-:W-:Y:S01]  /*1c20*/  @!P3 IMAD.MOV.U32 R28, RZ, RZ, R18 ;  /* 0x000000ffff1cb224 */ /* 0x000fe200078e0012 */
[----:B------:R-:W-:Y:S01]  /*1c30*/  @!P5 LDGSTS.E.BYPASS.LTC128B.128 [R223+0x3800], desc[UR16][R22.64] ;  /* 0x0380000016dfdfae */ /* 0x000fe2000b981a10 */
[----:B------:R-:W-:Y:S01]  /*1c40*/  IADD3.X R27, PT, PT, RZ, R0, RZ, P2, !PT ;  /* 0x00000000ff1b7210 */ /* 0x000fe200017fe4ff */
[----:B------:R-:W-:Y:S01]  /*1c50*/  IMAD.SHL.U32 R19, R2, 0x4, RZ ;  /* 0x0000000402137824 */ /* 0x000fe200078e00ff */
[----:B------:R-:W-:Y:S01]  /*1c60*/  LOP3.LUT R0, R195, 0xc0, RZ, 0xc0, !PT ;  /* 0x000000c0c3007812 */ /* 0x000fe200078ec0ff */
[----:B------:R1:W-:Y:S01]  /*1c70*/  @!P4 LDGSTS.E.BYPASS.LTC128B.128 [R223+0x4000], desc[UR16][R20.64] ;  /* 0x0400000014dfcfae */ /* 0x0003e2000b981a10 */
[----:B------:R-:W-:Y:S01]  /*1c80*/  ISETP.GE.AND P4, PT, R13, R16, PT ;  /* 0x000000100d00720c */ /* 0x000fe20003f86270 */
[----:B------:R-:W-:Y:S01]  /*1c90*/  IMAD.WIDE.U32 R26, R224, R190, R26 ;  /* 0x000000bee01a7225 */ /* 0x000fe200078e001a */
[----:B------:R-:W-:Y:S01]  /*1ca0*/  LOP3.LUT R19, R0, 0x18, R19, 0xf8, !PT ;  /* 0x0000001800137812 */ /* 0x000fe200078ef813 */
[----:B------:R-:W-:Y:S01]  /*1cb0*/  @!P3 LDGSTS.E.BYPASS.LTC128B.128 [R223+0x4800], desc[UR16][R28.64] ;  /* 0x048000001cdfbfae */ /* 0x000fe2000b981a10 */
[-C--:B------:R-:W-:Y:S01]  /*1cc0*/  ISETP.GE.AND P6, PT, R5, R16.reuse, PT ;  /* 0x000000100500720c */ /* 0x080fe20003fc6270 */
[----:B------:R-:W-:Y:S01]  /*1cd0*/  IMAD R219, R224, R191, R27 ;  /* 0x000000bfe0db7224 */ /* 0x000fe200078e021b */
[----:B-----5:R-:W-:Y:S01]  /*1ce0*/  LEA R218, P2, R26, UR6, 0x1 ;  /* 0x000000061ada7c11 */ /* 0x020fe2000f8408ff */
[----:B------:R-:W0:Y:S01]  /*1cf0*/  LDGDEPBAR ;  /* 0x00000000000079af */ /* 0x000e220000000000 */
[----:B------:R-:W-:Y:S01]  /*1d00*/  IMAD.SHL.U32 R0, R190, 0x20, RZ ;  /* 0x00000020be007824 */ /* 0x000fe200078e00ff */
[----:B------:R-:W-:Y:S01]  /*1d10*/  ISETP.GE.AND P5, PT, R17, R16, PT ;  /* 0x000000101100720c */ /* 0x000fe20003fa6270 */
[----:B------:R-:W-:Y:S01]  /*1d20*/  IMAD.SHL.U32 R6, R2, 0x10, RZ ;  /* 0x0000001002067824 */ /* 0x000fe200078e00ff */
[----:B------:R-:W-:Y:S01]  /*1d30*/  LEA.HI.X R219, R26, UR7, R219, 0x1, P2 ;  /* 0x000000071adb7c11 */ /* 0x000fe200090f0cdb */
[C---:B------:R-:W-:Y:S01]  /*1d40*/  IMAD.WIDE.U32 R12, R190.reuse, 0x40, RZ ;  /* 0x00000040be0c7825 */ /* 0x040fe200078e00ff */
[----:B------:R-:W-:-:S02]  /*1d50*/  SHF.L.U64.HI R5, R190, 0x5, R191 ;  /* 0x00000005be057819 */ /* 0x000fc400000102bf */
[C---:B------:R-:W-:Y:S02]  /*1d60*/  LEA R4, P2, R0.reuse, R218, 0x1 ;  /* 0x000000da00047211 */ /* 0x040fe400078408ff */
[-C--:B------:R-:W-:Y:S01]  /*1d70*/  ISETP.GE.AND P3, PT, R9, R16.reuse, PT ;  /* 0x000000100900720c */ /* 0x080fe20003f66270 */
[----:B------:R-:W-:Y:S01]  /*1d80*/  IMAD.SHL.U32 R9, R191, 0x40, RZ ;  /* 0x00000040bf097824 */ /* 0x000fe200078e00ff */
[----:B------:R-:W-:Y:S02]  /*1d90*/  LEA.HI.X R5, R0, R219, R5, 0x1, P2 ;  /* 0x000000db00057211 */ /* 0x000fe400010f0c05 */
[----:B------:R-:W-:Y:S02]  /*1da0*/  LOP3.LUT R213, R213, 0x3e00, R6, 0xf8, !PT ;  /* 0x00003e00d5d57812 */ /* 0x000fe400078ef806 */
[----:B------:R-:W-:Y:S01]  /*1db0*/  LOP3.LUT R6, R6, 0x100, RZ, 0xc0, !PT ;  /* 0x0000010006067812 */ /* 0x000fe200078ec0ff */
[----:B------:R-:W-:Y:S01]  /*1dc0*/  @!P5 IMAD.WIDE.U32 R14, R190, 0xc0, R4 ;  /* 0x000000c0be0ed825 */ /* 0x000fe200078e0004 */
[----:B------:R-:W-:-:S02]  /*1dd0*/  ISETP.GE.AND P2, PT, R7, R16, PT ;  /* 0x000000100700720c */ /* 0x000fc40003f46270 */
[----:B------:R-:W-:Y:S01]  /*1de0*/  LOP3.LUT R211, R6, 0x20, R195, 0xf8, !PT ;  /* 0x0000002006d37812 */ /* 0x000fe200078ef8c3 */
[----:B------:R-:W-:Y:S01]  /*1df0*/  @!P5 IMAD R6, R191, 0xc0, RZ ;  /* 0x000000c0bf06d824 */ /* 0x000fe200078e02ff */
[----:B------:R-:W-:Y:S01]  /*1e00*/  LOP3.LUT R0, R19, 0x8, R2, 0x78, !PT ;  /* 0x0000000813007812 */ /* 0x000fe200078e7802 */
[----:B-1----:R-:W-:Y:S01]  /*1e10*/  @!P3 IMAD.MOV.U32 R20, RZ, RZ, R4 ;  /* 0x000000ffff14b224 */ /* 0x002fe200078e0004 */
[----:B------:R-:W-:-:S04]  /*1e20*/  DEPBAR.LE SB0, 0x0 ;  /* 0x000080000000791a */ /* 0x000fc80000000000 */
[----:B------:R-:W-:Y:S01]  /*1e30*/  BAR.SYNC.DEFER_BLOCKING 0x0 ;  /* 0x0000000000007b1d */ /* 0x000fe20000010000 */
[----:B------:R-:W-:Y:S01]  /*1e40*/  @!P5 IMAD.IADD R7, R15, 0x1, R6 ;  /* 0x000000010f07d824 */ /* 0x000fe200078e0206 */
[----:B------:R-:W-:Y:S01]  /*1e50*/  @!P5 MOV R6, R14 ;  /* 0x0000000e0006d202 */ /* 0x000fe20000000f00 */
[--C-:B------:R-:W-:Y:S01]  /*1e60*/  @!P3 IMAD.MOV.U32 R21, RZ, RZ, R5.reuse ;  /* 0x000000ffff15b224 */ /* 0x100fe200078e0005 */
[----:B------:R-:W-:Y:S01]  /*1e70*/  LOP3.LUT R194, R19, 0x8, R198, 0x78, !PT ;  /* 0x0000000813c27812 */ /* 0x000fe200078e78c6 */
[----:B------:R-:W-:Y:S02]  /*1e80*/  @!P2 IMAD.MOV.U32 R17, RZ, RZ, R5 ;  /* 0x000000ffff11a224 */ /* 0x000fe400078e0005 */
[----:B------:R-:W-:Y:S02]  /*1e90*/  @!P3 IMAD R10, R191, 0x140, RZ ;  /* 0x00000140bf0ab824 */ /* 0x000fe400078e02ff */
[----:B------:R-:W-:-:S04]  /*1ea0*/  @!P3 IMAD.WIDE.U32 R20, R190, 0x140, R20 ;  /* 0x00000140be14b825 */ /* 0x000fc800078e0014 */
[----:B------:R-:W-:Y:S02]  /*1eb0*/  @!P2 IMAD R8, R191, 0x180, RZ ;  /* 0x00000180bf08a824 */ /* 0x000fe400078e02ff */
[----:B------:R-:W-:Y:S02]  /*1ec0*/  IMAD.IADD R211, R0, 0x1, R211 ;  /* 0x0000000100d37824 */ /* 0x000fe400078e02d3 */
[----:B------:R-:W-:Y:S02]  /*1ed0*/  IMAD.IADD R213, R213, 0x1, R194 ;  /* 0x00000001d5d57824 */ /* 0x000fe400078e02c2 */
[----:B------:R-:W-:Y:S01]  /*1ee0*/  IMAD.MOV.U32 R0, RZ, RZ, 0x20 ;  /* 0x00000020ff007424 */ /* 0x000fe200078e00ff */
[----:B------:R-:W-:Y:S02]  /*1ef0*/  LEA R211, R211, UR4, 0x1 ;  /* 0x00000004d3d37c11 */ /* 0x000fe4000f8e08ff */
[----:B------:R-:W-:Y:S01]  /*1f00*/  LEA R213, R213, UR4, 0x1 ;  /* 0x00000004d5d57c11 */ /* 0x000fe2000f8e08ff */
[----:B------:R-:W-:Y:S01]  /*1f10*/  @!PT LDS RZ, [RZ] ;  /* 0x00000000fffff984 */ /* 0x000fe20000000800 */
[----:B------:R-:W-:Y:S01]  /*1f20*/  @!PT LDS RZ, [RZ] ;  /* 0x00000000fffff984 */ /* 0x000fe20000000800 */
[----:B------:R-:W-:Y:S01]  /*1f30*/  @!PT LDS RZ, [RZ] ;  /* 0x00000000fffff984 */ /* 0x000fe20000000800 */
[----:B------:R-:W-:Y:S04]  /*1f40*/  @!P0 LDGSTS.E.BYPASS.LTC128B.128 [R223+0x5000], desc[UR16][R218.64] ;  /* 0x05000000dadf8fae */ /* 0x000fe8000b981a10 */
[----:B------:R-:W-:Y:S01]  /*1f50*/  @P0 STS.128 [R223+0x5000], RZ ;  /* 0x005000ffdf000388 */ /* 0x000fe20000000c00 */
[----:B------:R-:W-:-:S03]  /*1f60*/  @!P1 IADD3 R12, P0, PT, R4, R12, RZ ;  /* 0x0000000c040c9210 */ /* 0x000fc60007f1e0ff */
[----:B------:R-:W-:Y:S01]  /*1f70*/  @P4 STS.128 [R223+0x5800], RZ ;  /* 0x005800ffdf004388 */ /* 0x000fe20000000c00 */
[----:B------:R-:W-:-:S03]  /*1f80*/  @!P1 IADD3.X R13, PT, PT, R5, R13, R9, P0, !PT ;  /* 0x0000000d050d9210 */ /* 0x000fc600007fe409 */
[----:B------:R-:W-:Y:S01]  /*1f90*/  @!PT LDS RZ, [RZ] ;  /* 0x00000000fffff984 */ /* 0x000fe20000000800 */
[----:B------:R-:W-:Y:S01]  /*1fa0*/  @!PT LDS RZ, [RZ] ;  /* 0x00000000fffff984 */ /* 0x000fe20000000800 */
[----:B------:R-:W-:Y:S01]  /*1fb0*/  @!PT LDS RZ, [RZ] ;  /* 0x00000000fffff984 */ /* 0x000fe20000000800 */
[----:B------:R-:W-:Y:S01]  /*1fc0*/  @!P4 LDGSTS.E.BYPASS.LTC128B.128 [R223+0x5800], desc[UR16][R4.64] ;  /* 0x0580000004dfcfae */ /* 0x000fe2000b981a10 */
[----:B------:R-:W-:Y:S01]  /*1fd0*/  ISETP.GE.AND P4, PT, R11, R16, PT ;  /* 0x000000100b00720c */ /* 0x000fe20003f86270 */
[----:B------:R-:W-:Y:S02]  /*1fe0*/  @!P2 IMAD.MOV.U32 R16, RZ, RZ, R4 ;  /* 0x000000ffff10a224 */ /* 0x000fe400078e0004 */
[----:B------:R-:W-:Y:S01]  /*1ff0*/  @P1 STS.128 [R223+0x6000], RZ ;  /* 0x006000ffdf001388 */ /* 0x000fe20000000c00 */
[----:B------:R-:W-:Y:S01]  /*2000*/  @!P3 IMAD.IADD R11, R21, 0x1, R10 ;  /* 0x00000001150bb824 */ /* 0x000fe200078e020a */
[----:B------:R-:W-:Y:S01]  /*2010*/  @!P3 MOV R10, R20 ;  /* 0x00000014000ab202 */ /* 0x000fe20000000f00 */
[C---:B------:R-:W-:Y:S01]  /*2020*/  @!P2 IMAD.WIDE.U32 R16, R190.reuse, 0x180, R16 ;  /* 0x00000180be10a825 */ /* 0x040fe200078e0010 */
[----:B------:R-:W-:Y:S01]  /*2030*/  @!PT LDS RZ, [RZ] ;  /* 0x00000000fffff984 */ /* 0x000fe20000000800 */
[----:B------:R-:W-:Y:S01]  /*2040*/  @!PT LDS RZ, [RZ] ;  /* 0x00000000fffff984 */ /* 0x000fe20000000800 */
[----:B------:R-:W-:Y:S01]  /*2050*/  @!PT LDS RZ, [RZ] ;  /* 0x00000000fffff984 */ /* 0x000fe20000000800 */
[----:B------:R-:W-:Y:S01]  /*2060*/  @!P1 LDGSTS.E.BYPASS.LTC128B.128 [R223+0x6000], desc[UR16][R12.64] ;  /* 0x060000000cdf9fae */ /* 0x000fe2000b981a10 */
[CC--:B------:R-:W-:Y:S02]  /*2070*/  @!P6 LEA R14, P1, R190.reuse, R4.reuse, 0x7 ;  /* 0x00000004be0ee211 */ /* 0x0c0fe400078238ff */
[----:B------:R-:W-:Y:S01]  /*2080*/  @!P2 IMAD.IADD R9, R17, 0x1, R8 ;  /* 0x000000011109a824 */ /* 0x000fe200078e0208 */
[----:B------:R-:W-:Y:S01]  /*2090*/  @P6 STS.128 [R223+0x6800], RZ ;  /* 0x006800ffdf006388 */ /* 0x000fe20000000c00 */
[C---:B------:R-:W-:Y:S01]  /*20a0*/  @!P6 LEA.HI.X R15, R190.reuse, R5, R191, 0x7, P1 ;  /* 0x00000005be0fe211 */ /* 0x040fe200008f3cbf */
[----:B------:R-:W-:Y:S01]  /*20b0*/  @!P2 IMAD.MOV.U32 R8, RZ, RZ, R16 ;  /* 0x000000ffff08a224 */ /* 0x000fe200078e0010 */
[----:B------:R-:W-:-:S03]  /*20c0*/  @!P4 LEA R18, P0, R190, R4, 0x8 ;  /* 0x00000004be12c211 */ /* 0x000fc600078040ff */
[----:B------:R-:W-:Y:S01]  /*20d0*/  @!PT LDS RZ, [RZ] ;  /* 0x00000000fffff984 */ /* 0x000fe20000000800 */
[----:B------:R-:W-:Y:S01]  /*20e0*/  @!PT LDS RZ, [RZ] ;  /* 0x00000000fffff984 */ /* 0x000fe20000000800 */
[----:B------:R-:W-:Y:S01]  /*20f0*/  @!PT LDS RZ, [RZ] ;  /* 0x00000000fffff984 */ /* 0x000fe20000000800 */
[----:B------:R-:W-:Y:S01]  /*2100*/  @!P6 LDGSTS.E.BYPASS.LTC128B.128 [R223+0x6800], desc[UR16][R14.64] ;  /* 0x068000000edfefae */ /* 0x000fe2000b981a10 */
[----:B------:R-:W-:Y:S02]  /*2110*/  @!P4 LEA.HI.X R19, R190, R5, R191, 0x8, P0 ;  /* 0x00000005be13c211 */ /* 0x000fe400000f44bf */
[----:B------:R-:W-:Y:S01]  /*2120*/  LOP3.LUT P6, RZ, R2, 0x4, RZ, 0xc0, !PT ;  /* 0x0000000402ff7812 */ /* 0x000fe200078cc0ff */
[----:B------:R-:W-:Y:S01]  /*2130*/  @P5 STS.128 [R223+0x7000], RZ ;  /* 0x007000ffdf005388 */ /* 0x000fe20000000c00 */
[----:B------:R-:W-:Y:S02]  /*2140*/  ISETP.NE.AND P0, PT, R192, 0x1, PT ;  /* 0x00000001c000780c */ /* 0x000fe40003f05270 */
[----:B------:R-:W-:Y:S01]  /*2150*/  SEL R0, R0, 0xffffffe0, !P6 ;  /* 0xffffffe000007807 */ /* 0x000fe20007000000 */
[----:B------:R-:W-:Y:S01]  /*2160*/  @!PT LDS RZ, [RZ] ;  /* 0x00000000fffff984 */ /* 0x000fe20000000800 */
[----:B------:R-:W-:Y:S01]  /*2170*/  @!PT LDS RZ, [RZ] ;  /* 0x00000000fffff984 */ /* 0x000fe20000000800 */
[----:B------:R-:W-:Y:S01]  /*2180*/  @!PT LDS RZ, [RZ] ;  /* 0x00000000fffff984 */ /* 0x000fe20000000800 */
[----:B------:R1:W-:Y:S04]  /*2190*/  @!P5 LDGSTS.E.BYPASS.LTC128B.128 [R223+0x7000], desc[UR16][R6.64] ;  /* 0x0700000006dfdfae */ /* 0x0003e8000b981a10 */
[----:B------:R-:W-:Y:S01]  /*21a0*/  @P4 STS.128 [R223+0x7800], RZ ;  /* 0x007800ffdf004388 */ /* 0x000fe20000000c00 */
[----:B------:R-:W-:-:S02]  /*21b0*/  IMAD.IADD R212, R213, 0x1, R0 ;  /* 0x00000001d5d47824 */ /* 0x000fc400078e0200 */
[----:B------:R-:W-:Y:S01]  /*21c0*/  IMAD.IADD R208, R0, 0x1, R211 ;  /* 0x0000000100d07824 */ /* 0x000fe200078e02d3 */
[----:B------:R-:W-:Y:S01]  /*21d0*/  @!PT LDS RZ, [RZ] ;  /* 0x00000000fffff984 */ /* 0x000fe20000000800 */
[----:B------:R-:W-:Y:S01]  /*21e0*/  @!PT LDS RZ, [RZ] ;  /* 0x00000000fffff984 */ /* 0x000fe20000000800 */
[----:B------:R-:W-:Y:S01]  /*21f0*/  @!PT LDS RZ, [RZ] ;  /* 0x00000000fffff984 */ /* 0x000fe20000000800 */
[----:B------:R-:W-:Y:S01]  /*2200*/  @!P4 LDGSTS.E.BYPASS.LTC128B.128 [R223+0x7800], desc[UR16][R18.64] ;  /* 0x0780000012dfcfae */ /* 0x000fe2000b981a10 */
[----:B------:R-:W-:-:S03]  /*2210*/  LOP3.LUT R0, R224, 0x7, RZ, 0xc0, !PT ;  /* 0x00000007e0007812 */ /* 0x000fc600078ec0ff */
        /* <DEDUP_REMOVED lines=11> */
[----:B-1----:R-:W2:Y:S04]  /*22d0*/  LDSM.16.M88.4 R4, [R211+0x1800] ;  /* 0x00180000d304783b */ /* 0x002ea80000000200 */
[----:B------:R-:W1:Y:S04]  /*22e0*/  LDSM.16.M88.4 R20, [R211+0x1000] ;  /* 0x00100000d314783b */ /* 0x000e680000000200 */
[----:B------:R-:W3:Y:S04]  /*22f0*/  LDSM.16.M88.4 R12, [R211+0x1400] ;  /* 0x00140000d30c783b */ /* 0x000ee80000000200 */
[----:B------:R-:W-:Y:S04]  /*2300*/  LDSM.16.M88.4 R184, [R212] ;  /* 0x00000000d4b8783b */ /* 0x000fe80000000200 */
[----:B------:R-:W4:Y:S04]  /*2310*/  LDSM.16.M88.4 R132, [R208+0x1800] ;  /* 0x00180000d084783b */ /* 0x000f280000000200 */
[----:B------:R-:W5:Y:S04]  /*2320*/  LDSM.16.M88.4 R36, [R211+0x1c00] ;  /* 0x001c0000d324783b */ /* 0x000f680000000200 */
[----:B------:R-:W5:Y:S04]  /*2330*/  LDSM.16.M88.4 R28, [R211+0x2000] ;  /* 0x00200000d31c783b */ /* 0x000f680000000200 */
[----:B------:R-:W5:Y:S04]  /*2340*/  LDSM.16.M88.4 R124, [R211+0x2400] ;  /* 0x00240000d37c783b */ /* 0x000f680000000200 */
[----:B------:R-:W5:Y:S04]  /*2350*/  LDSM.16.M88.4 R116, [R211+0x2800] ;  /* 0x00280000d374783b */ /* 0x000f680000000200 */
[----:B------:R-:W5:Y:S04]  /*2360*/  LDSM.16.M88.4 R108, [R211+0x2c00] ;  /* 0x002c0000d36c783b */ /* 0x000f680000000200 */
[----:B------:R-:W5:Y:S01]  /*2370*/  LDSM.16.M88.4 R100, [R211+0x3000] ;  /* 0x00300000d364783b */ /* 0x000f620000000200 */
[C---:B--2---:R-:W-:Y:S03]  /*2380*/  HMMA.16816.F32.BF16 R8, R44.reuse, R4, RZ ;  /* 0x000000042c08723c */ /* 0x044fe600000418ff */
[----:B------:R-:W2:Y:S04]  /*2390*/  LDSM.16.M88.4 R92, [R211+0x3400] ;  /* 0x00340000d35c783b */ /* 0x000ea80000000200 */
[----:B------:R-:W2:Y:S01]  /*23a0*/  LDSM.16.M88.4 R84, [R211+0x3800] ;  /* 0x00380000d354783b */ /* 0x000ea20000000200 */
[C---:B------:R-:W-:Y:S03]  /*23b0*/  HMMA.16816.F32.BF16 R4, R44.reuse, R6, RZ ;  /* 0x000000062c04723c */ /* 0x040fe600000418ff */
[----:B------:R-:W2:Y:S04]  /*23c0*/  LDSM.16.M88.4 R76, [R211+0x3c00] ;  /* 0x003c0000d34c783b */ /* 0x000ea80000000200 */
[----:B------:R-:W2:Y:S01]  /*23d0*/  LDSM.16.M88.4 R68, [R211+0x4000] ;  /* 0x00400000d344783b */ /* 0x000ea20000000200 */
[C---:B-1----:R-:W-:Y:S03]  /*23e0*/  HMMA.16816.F32.BF16 R24, R44.reuse, R20, RZ ;  /* 0x000000142c18723c */ /* 0x042fe600000418ff */
[----:B------:R-:W1:Y:S04]  /*23f0*/  LDSM.16.M88.4 R60, [R211+0x4400] ;  /* 0x00440000d33c783b */ /* 0x000e680000000200 */
[----:B------:R-:W1:Y:S01]  /*2400*/  LDSM.16.M88.4 R52, [R211+0x4800] ;  /* 0x00480000d334783b */ /* 0x000e620000000200 */
[C---:B---3--:R-:W-:Y:S03]  /*2410*/  HMMA.16816.F32.BF16 R16, R44.reuse, R12, RZ ;  /* 0x0000000c2c10723c */ /* 0x048fe600000418ff */
[----:B------:R-:W3:Y:S04]  /*2420*/  LDSM.16.M88.4 R144, [R211+0x4c00] ;  /* 0x004c0000d390783b */ /* 0x000ee80000000200 */
[----:B------:R-:W3:Y:S01]  /*2430*/  LDSM.16.M88.4 R140, [R208+0x1000] ;  /* 0x00100000d08c783b */ /* 0x000ee20000000200 */
[C---:B------:R-:W-:Y:S03]  /*2440*/  HMMA.16816.F32.BF16 R20, R44.reuse, R22, RZ ;  /* 0x000000162c14723c */ /* 0x040fe600000418ff */
[----:B------:R-:W3:Y:S04]  /*2450*/  LDSM.16.M88.4 R136, [R208+0x1400] ;  /* 0x00140000d088783b */ /* 0x000ee80000000200 */
[----:B------:R-:W-:Y:S01]  /*2460*/  LDSM.16.M88.4 R180, [R208+0x1c00] ;  /* 0x001c0000d0b4783b */ /* 0x000fe20000000200 */
[----:B------:R-:W-:Y:S03]  /*2470*/  HMMA.16816.F32.BF16 R12, R44, R14, RZ ;  /* 0x0000000e2c0c723c */ /* 0x000fe600000418ff */
[----:B------:R-:W-:Y:S04]  /*2480*/  LDSM.16.M88.4 R176, [R208+0x2000] ;  /* 0x00200000d0b0783b */ /* 0x000fe80000000200 */
[----:B------:R-:W-:Y:S01]  /*2490*/  LDSM.16.M88.4 R172, [R208+0x2400] ;  /* 0x00240000d0ac783b */ /* 0x000fe20000000200 */
[C---:B----4-:R-:W-:Y:S03]  /*24a0*/  HMMA.16816.F32.BF16 R8, R184.reuse, R132, R8 ;  /* 0x00000084b808723c */ /* 0x050fe60000041808 */
[----:B------:R-:W-:Y:S04]  /*24b0*/  LDSM.16.M88.4 R168, [R208+0x2800] ;  /* 0x00280000d0a8783b */ /* 0x000fe80000000200 */
[----:B------:R-:W-:Y:S01]  /*24c0*/  LDSM.16.M88.4 R164, [R208+0x2c00] ;  /* 0x002c0000d0a4783b */ /* 0x000fe20000000200 */
[----:B------:R-:W-:Y:S03]  /*24d0*/  HMMA.16816.F32.BF16 R4, R184, R134, R4 ;  /* 0x00000086b804723c */ /* 0x000fe60000041804 */
[----:B------:R-:W4:Y:S04]  /*24e0*/  LDSM.16.M88.4 R132, [R208+0x4c00] ;  /* 0x004c0000d084783b */ /* 0x000f280000000200 */
[----:B------:R-:W4:Y:S01]  /*24f0*/  LDSM.16.M88.4 R160, [R208+0x3000] ;  /* 0x00300000d0a0783b */ /* 0x000f220000000200 */
[C---:B-----5:R-:W-:Y:S03]  /*2500*/  HMMA.16816.F32.BF16 R40, R44.reuse, R36, RZ ;  /* 0x000000242c28723c */ /* 0x060fe600000418ff */
[----:B------:R-:W5:Y:S04]  /*2510*/  LDSM.16.M88.4 R156, [R208+0x3400] ;  /* 0x00340000d09c783b */ /* 0x000f680000000200 */
[----:B------:R-:W5:Y:S01]  /*2520*/  LDSM.16.M88.4 R152, [R208+0x3800] ;  /* 0x00380000d098783b */ /* 0x000f620000000200 */
[C---:B------:R-:W-:Y:S03]  /*2530*/  HMMA.16816.F32.BF16 R32, R44.reuse, R28, RZ ;  /* 0x0000001c2c20723c */ /* 0x040fe600000418ff */
[----:B------:R-:W5:Y:S04]  /*2540*/  LDSM.16.M88.4 R148, [R208+0x3c00] ;  /* 0x003c0000d094783b */ /* 0x000f680000000200 */
[----:B------:R-:W0:Y:S01]  /*2550*/  LDGDEPBAR ;  /* 0x00000000000079af */ /* 0x000e220000000000 */
        /* <DEDUP_REMOVED lines=23> */
[----:B------:R-:W-:Y:S01]  /*26d0*/  HMMA.16816.F32.BF16 R44, R44, R146, RZ ;  /* 0x000000922c2c723c */ /* 0x000fe200000418ff */
[----:B------:R-:W1:Y:S07]  /*26e0*/  LDSM.16.M88.4 R144, [R208+0x4000] ;  /* 0x00400000d090783b */ /* 0x000e6e0000000200 */
[C---:B------:R-:W-:Y:S08]  /*26f0*/  HMMA.16816.F32.BF16 R24, R184.reuse, R140, R24 ;  /* 0x0000008cb818723c */ /* 0x040ff00000041818 */
[C---:B------:R-:W-:Y:S01]  /*2700*/  HMMA.16816.F32.BF16 R20, R184.reuse, R142, R20 ;  /* 0x0000008eb814723c */ /* 0x040fe20000041814 */
[----:B------:R-:W2:Y:S07]  /*2710*/  LDSM.16.M88.4 R140, [R208+0x4400] ;  /* 0x00440000d08c783b */ /* 0x000eae0000000200 */
[C---:B------:R-:W-:Y:S08]  /*2720*/  HMMA.16816.F32.BF16 R16, R184.reuse, R136, R16 ;  /* 0x00000088b810723c */ /* 0x040ff00000041810 */
[----:B------:R-:W-:Y:S01]  /*2730*/  HMMA.16816.F32.BF16 R12, R184, R138, R12 ;  /* 0x0000008ab80c723c */ /* 0x000fe2000004180c */
[----:B------:R-:W3:Y:S01]  /*2740*/  LDSM.16.M88.4 R136, [R208+0x4800] ;  /* 0x00480000d088783b */ /* 0x000ee20000000200 */
[----:B------:R-:W-:-:S06]  /*2750*/  DEPBAR.LE SB0, 0x0 ;  /* 0x000080000000791a */ /* 0x000fcc0000000000 */
[----:B----4-:R-:W-:Y:S01]  /*2760*/  HMMA.16816.F32.BF16 R48, R184, R132, R48 ;  /* 0x00000084b830723c */ /* 0x010fe20000041830 */
[----:B------:R-:W-:-:S04]  /*2770*/  LOP3.LUT R133, R198, 0x1f0, RZ, 0xc0, !PT ;  /* 0x000001f0c6857812 */ /* 0x000fc800078ec0ff */
[----:B------:R-:W-:-:S03]  /*2780*/  IADD3 R133, PT, PT, R133, 0x1, R222 ;  /* 0x0000000185857810 */ /* 0x000fc60007ffe0de */
[----:B------:R-:W-:Y:S01]  /*2790*/  HMMA.16816.F32.BF16 R40, R184, R180, R40 ;  /* 0x000000b4b828723c */ /* 0x000fe20000041828 */
[----:B------:R-:W-:-:S04]  /*27a0*/  IADD3 R133, PT, PT, -R197, R133, R0 ;  /* 0x00000085c5857210 */ /* 0x000fc80007ffe100 */
[----:B------:R-:W-:-:S03]  /*27b0*/  IADD3 R133, PT, PT, R133, UR14, R196 ;  /* 0x0000000e85857c10 */ /* 0x000fc6000fffe0c4 */
        /* <DEDUP_REMOVED lines=11> */
[C---:B------:R-:W-:Y:S08]  /*2870*/  HMMA.16816.F32.BF16 R104, R184.reuse, R160, R104 ;  /* 0x000000a0b868723c */ /* 0x040ff00000041868 */
[C---:B------:R-:W-:Y:S08]  /*2880*/  HMMA.16816.F32.BF16 R100, R184.reuse, R162, R100 ;  /* 0x000000a2b864723c */ /* 0x040ff00000041864 */
[C---:B-----5:R-:W-:Y:S08]  /*2890*/  HMMA.16816.F32.BF16 R96, R184.reuse, R156, R96 ;  /* 0x0000009cb860723c */ /* 0x060ff00000041860 */
        /* <DEDUP_REMOVED lines=25> */
.L_x_1404:
        /* <DEDUP_REMOVED lines=59> */
.L_x_1405:
[C---:B------:R-:W-:Y:S01]  /*2de0*/  IMAD.SHL.U32 R133, R188.reuse, 0x40, RZ ;  /* 0x00000040bc857824 */ /* 0x040fe200078e00ff */
[----:B------:R-:W-:Y:S01]  /*2df0*/  SHF.L.U64.HI R0, R188, 0x6, R189 ;  /* 0x00000006bc007819 */ /* 0x000fe200000102bd */
[----:B------:R-:W-:-:S03]  /*2e00*/  IMAD.MOV.U32 R217, RZ, RZ, R215 ;  /* 0x000000ffffd97224 */ /* 0x000fc600078e00d7 */
[----:B------:R-:W-:Y:S02]  /*2e10*/  IADD3 R140, P1, PT, R133, R216, RZ ;  /* 0x000000d8858c7210 */ /* 0x000fe40007f3e0ff */
[----:B------:R-:W-:Y:S01]  /*2e20*/  @!PT LDS RZ, [RZ] ;  /* 0x00000000fffff984 */ /* 0x000fe20000000800 */
[----:B------:R-:W-:Y:S01]  /*2e30*/  @!PT LDS RZ, [RZ] ;  /* 0x00000000fffff984 */ /* 0x000fe20000000800 */
[----:B------:R-:W-:Y:S01]  /*2e40*/  @!PT LDS RZ, [RZ] ;  /* 0x00000000fffff984 */ /* 0x000fe20000000800 */
[----:B------:R1:W-:Y:S02]  /*2e50*/  LDGSTS.E.BYPASS.LTC128B.128 [R223+0x1000], desc[UR16][R216.64] ;  /* 0x01000000d8df7fae */ /* 0x0003e4000b981a10 */
[----:B------:R-:W-:Y:S01]  /*2e60*/  IADD3 R138, P2, PT, R140, R133, RZ ;  /* 0x000000858c8a7210 */ /* 0x000fe20007f5e0ff */
[----:B------:R-:W-:-:S03]  /*2e70*/  IMAD.X R141, R0, 0x1, R215, P1 ;  /* 0x00000001008d7824 */ /* 0x000fc600008e06d7 */
[-C--:B------:R-:W-:Y:S01]  /*2e80*/  IADD3 R136, P1, PT, R138, R133.reuse, RZ ;  /* 0x000000858a887210 */ /* 0x080fe20007f3e0ff */
[----:B------:R-:W-:Y:S01]  /*2e90*/  IMAD.X R139, R141, 0x1, R0, P2 ;  /* 0x000000018d8b7824 */ /* 0x000fe200010e0600 */
[----:B------:R1:W-:Y:S02]  /*2ea0*/  LDGSTS.E.BYPASS.LTC128B.128 [R223+0x1800], desc[UR16][R140.64] ;  /* 0x018000008cdf7fae */ /* 0x0003e4000b981a10 */
[-C--:B------:R-:W-:Y:S02]  /*2eb0*/  IADD3 R134, P2, PT, R136, R133.reuse, RZ ;  /* 0x0000008588867210 */ /* 0x080fe40007f5e0ff */
[----:B------:R-:W-:Y:S01]  /*2ec0*/  IADD3.X R137, PT, PT, R139, R0, RZ, P1, !PT ;  /* 0x000000008b897210 */ /* 0x000fe20000ffe4ff */
[----:B------:R1:W-:Y:S01]  /*2ed0*/  LDGSTS.E.BYPASS.LTC128B.128 [R223+0x2000], desc[UR16][R138.64] ;  /* 0x020000008adf7fae */ /* 0x0003e2000b981a10 */
[----:B------:R-:W-:-:S03]  /*2ee0*/  IADD3 R142, P1, PT, R134, R133, RZ ;  /* 0x00000085868e7210 */ /* 0x000fc60007f3e0ff */
[--C-:B------:R-:W-:Y:S01]  /*2ef0*/  IMAD.X R135, R137, 0x1, R0.reuse, P2 ;  /* 0x0000000189877824 */ /* 0x100fe200010e0600 */
[-C--:B------:R-:W-:Y:S01]  /*2f00*/  IADD3 R132, P2, PT, R142, R133.reuse, RZ ;  /* 0x000000858e847210 */ /* 0x080fe20007f5e0ff */
[----:B------:R1:W-:Y:S02]  /*2f10*/  LDGSTS.E.BYPASS.LTC128B.128 [R223+0x2800], desc[UR16][R136.64] ;  /* 0x0280000088df7fae */ /* 0x0003e4000b981a10 */
[--C-:B------:R-:W-:Y:S01]  /*2f20*/  IMAD.X R143, R135, 0x1, R0.reuse, P1 ;  /* 0x00000001878f7824 */ /* 0x100fe200008e0600 */
[----:B------:R-:W-:Y:S01]  /*2f30*/  IADD3 R144, P1, PT, R132, R133, RZ ;  /* 0x0000008584907210 */ /* 0x000fe20007f3e0ff */
[----:B------:R1:W-:Y:S03]  /*2f40*/  LDGSTS.E.BYPASS.LTC128B.128 [R223+0x3000], desc[UR16][R134.64] ;  /* 0x0300000086df7fae */ /* 0x0003e6000b981a10 */
[----:B------:R-:W-:Y:S01]  /*2f50*/  IADD3.X R133, PT, PT, R143, R0, RZ, P2, !PT ;  /* 0x000000008f857210 */ /* 0x000fe200017fe4ff */
[----:B------:R1:W-:Y:S04]  /*2f60*/  LDGSTS.E.BYPASS.LTC128B.128 [R223+0x3800], desc[UR16][R142.64] ;  /* 0x038000008edf7fae */ /* 0x0003e8000b981a10 */
[----:B------:R-:W-:Y:S01]  /*2f70*/  IMAD.X R145, R133, 0x1, R0, P1 ;  /* 0x0000000185917824 */ /* 0x000fe200008e0600 */
[----:B------:R1:W-:Y:S04]  /*2f80*/  LDGSTS.E.BYPASS.LTC128B.128 [R223+0x4000], desc[UR16][R132.64] ;  /* 0x0400000084df7fae */ /* 0x0003e8000b981a10 */
[----:B------:R1:W-:Y:S04]  /*2f90*/  LDGSTS.E.BYPASS.LTC128B.128 [R223+0x4800], desc[UR16][R144.64] ;  /* 0x0480000090df7fae */ /* 0x0003e8000b981a10 */
[----:B------:R-:W0:Y:S02]  /*2fa0*/  LDGDEPBAR ;  /* 0x00000000000079af */ /* 0x000e240000000000 */
.L_x_1403:
[----:B------:R-:W-:Y:S01]  /*2fb0*/  IMAD.SHL.U32 R167, R2, 0x2, RZ ;  /* 0x0000000202a77824 */ /* 0x000fe200078e00ff */
[----:B------:R-:W2:Y:S04]  /*2fc0*/  LDCU UR6, c[0x0][0x45c] ;  /* 0x00008b80ff0677ac */ /* 0x000ea80008000800 */
[----:B------:R-:W-:-:S05]  /*2fd0*/  LOP3.LUT R167, R167, 0x6, RZ, 0xc0, !PT ;  /* 0x00000006a7a77812 */ /* 0x000fca00078ec0ff */
[----:B------:R-:W-:-:S04]  /*2fe0*/  IMAD R0, R192, 0x100, R167 ;  /* 0x00000100c0007824 */ /* 0x000fc800078e02a7 */
        /* <DEDUP_REMOVED lines=12> */
[----:B-1----:R-:W-:Y:S01]  /*30b0*/  VIADD R217, R0, 0xffffff19 ;  /* 0xffffff1900d97836 */ /* 0x002fe20000000000 */
        /* <DEDUP_REMOVED lines=216> */
[-C--:B------:R-:W-:Y:S01]  /*3e40*/  ISETP.GE.AND P3, PT, R227, R164.reuse, PT ;  /* 0x000000a4e300720c */ /* 0x080fe20003f66270 */
[----:B------:R-:W-:Y:S01]  /*3e50*/  IMAD.MOV.U32 R227, RZ, RZ, -0x1 ;  /* 0xffffffffffe37424 */ /* 0x000fe200078e00ff */
[----:B------:R-:W-:Y:S02]  /*3e60*/  ISETP.GE.AND P5, PT, R232, R164, PT ;  /* 0x000000a4e800720c */ /* 0x000fe40003fa6270 */
[----:B-1----:R-:W-:-:S05]  /*3e70*/  FMNMX.FTZ R45, R44, R45, !PT ;  /* 0x0000002d2c2d7209 */ /* 0x002fca0007810000 */
[----:B------:R-:W1:Y:S02]  /*3e80*/  SHFL.BFLY PT, R2, R45, 0x1, 0x1f ;  /* 0x0c201f002d027f89 */ /* 0x000e6400000e0000 */
[----:B-1----:R-:W-:-:S04]  /*3e90*/  FMNMX.FTZ R2, R45, R2, !PT ;  /* 0x000000022d027209 */ /* 0x002fc80007810000 */
[C---:B------:R-:W-:Y:S01]  /*3ea0*/  FSETP.NEU.FTZ.AND P1, PT, R2.reuse, -INF , PT ;  /* 0xff8000000200780b */ /* 0x040fe20003f3d000 */
[----:B--2---:R-:W-:-:S05]  /*3eb0*/  FMUL.FTZ R61, R2, UR6 ;  /* 0x00000006023d7c20 */ /* 0x004fca0008410000 */
        /* <DEDUP_REMOVED lines=29> */
[-C--:B------:R-:W-:Y:S01]  /*4090*/  ISETP.GE.AND P2, PT, R217, R164.reuse, PT ;  /* 0x000000a4d900720c */ /* 0x080fe20003f46270 */
[--C-:B------:R-:W-:Y:S01]  /*40a0*/  FFMA.FTZ R9, R9, UR6, -R61.reuse ;  /* 0x0000000609097c23 */ /* 0x100fe2000801083d */
[----:B------:R-:W-:Y:S01]  /*40b0*/  ISETP.GE.AND P1, PT, R209, R164, PT ;  /* 0x000000a4d100720c */ /* 0x000fe20003f26270 */
[--C-:B------:R-:W-:Y:S01]  /*40c0*/  FFMA.FTZ R84, R125, UR6, -R61.reuse ;  /* 0x000000067d547c23 */ /* 0x100fe2000801083d */
[----:B------:R-:W-:Y:S01]  /*40d0*/  FMNMX3.FTZ R7, R7, R26, R22, !PT ;  /* 0x0000001a07077276 */ /* 0x000fe20007810016 */
        /* <DEDUP_REMOVED lines=32> */
[----:B------:R2:W-:Y:S01]  /*42e0*/  MUFU.EX2 R38, R228 ;  /* 0x000000e400267308 */ /* 0x0005e20000000800 */
[-C--:B------:R-:W-:Y:S01]  /*42f0*/  ISETP.GE.AND P4, PT, R166, R164.reuse, PT ;  /* 0x000000a4a600720c */ /* 0x080fe20003f86270 */
[--C-:B------:R-:W-:Y:S01]  /*4300*/  FFMA.FTZ R39, R226, UR6, -R61.reuse ;  /* 0x00000006e2277c23 */ /* 0x100fe2000801083d */
[-C--:B------:R-:W-:Y:S01]  /*4310*/  ISETP.GE.AND P2, PT, R197, R164.reuse, PT ;  /* 0x000000a4c500720c */ /* 0x080fe20003f46270 */
[--C-:B------:R-:W-:Y:S01]  /*4320*/  FFMA.FTZ R81, R129, UR6, -R61.reuse ;  /* 0x0000000681517c23 */ /* 0x100fe2000801083d */
[----:B------:R-:W-:Y:S01]  /*4330*/  ISETP.GE.AND P1, PT, R196, R164, PT ;  /* 0x000000a4c400720c */ /* 0x000fe20003f26270 */
[--C-:B------:R-:W-:Y:S01]  /*4340*/  FFMA.FTZ R77, R199, UR6, -R61.reuse ;  /* 0x00000006c74d7c23 */ /* 0x100fe2000801083d */
[----:B------:R-:W-:Y:S01]  /*4350*/  FSEL R166, R34, -INF , !P3 ;  /* 0xff80000022a67808 */ /* 0x000fe20005800000 */
[----:B------:R-:W3:Y:S01]  /*4360*/  MUFU.EX2 R57, R57 ;  /* 0x0000003900397308 */ /* 0x000ee20000000800 */
[----:B------:R-:W-:Y:S01]  /*4370*/  FMNMX3.FTZ R7, R7, R242, R240, !PT ;  /* 0x000000f207077276 */ /* 0x000fe200078100f0 */
[--C-:B------:R-:W-:Y:S01]  /*4380*/  FFMA.FTZ R80, R187, UR6, -R61.reuse ;  /* 0x00000006bb507c23 */ /* 0x100fe2000801083d */
[----:B------:R-:W-:Y:S01]  /*4390*/  ISETP.GE.AND P5, PT, R186, R164, PT ;  /* 0x000000a4ba00720c */ /* 0x000fe20003fa6270 */
[--C-:B------:R-:W-:Y:S01]  /*43a0*/  FFMA.FTZ R100, R100, UR6, -R61.reuse ;  /* 0x0000000664647c23 */ /* 0x100fe2000801083d */
[----:B------:R-:W-:Y:S01]  /*43b0*/  FSEL R236, R35, -INF , !P2 ;  /* 0xff80000023ec7808 */ /* 0x000fe20005000000 */
[--C-:B------:R-:W-:Y:S01]  /*43c0*/  FFMA.FTZ R96, R96, UR6, -R61.reuse ;  /* 0x0000000660607c23 */ /* 0x100fe2000801083d */
[----:B------:R-:W-:Y:S01]  /*43d0*/  FSEL R234, R30, -INF , !P1 ;  /* 0xff8000001eea7808 */ /* 0x000fe20004800000 */
[----:B------:R-:W-:Y:S01]  /*43e0*/  MUFU.EX2 R56, R56 ;  /* 0x0000003800387308 */ /* 0x000fe20000000800 */
        /* <DEDUP_REMOVED lines=11> */
[----:B------:R-:W-:Y:S01]  /*44a0*/  FFMA.FTZ R41, R41, UR6, -R61 ;  /* 0x0000000629297c23 */ /* 0x000fe2000801083d */
[----:B------:R-:W-:-:S02]  /*44b0*/  FMNMX3.FTZ R7, R7, R236, R234, !PT ;  /* 0x000000ec07077276 */ /* 0x000fc400078100ea */
[----:B------:R-:W-:Y:S01]  /*44c0*/  ISETP.GE.AND P1, PT, R183, R164, PT ;  /* 0x000000a4b700720c */ /* 0x000fe20003f26270 */
[----:B------:R-:W-:Y:S01]  /*44d0*/  MUFU.EX2 R52, R52 ;  /* 0x0000003400347308 */ /* 0x000fe20000000800 */
[----:B--2---:R-:W-:Y:S02]  /*44e0*/  FSEL R228, R131, -INF , !P3 ;  /* 0xff80000083e47808 */ /* 0x004fe40005800000 */
[----:B------:R-:W-:Y:S01]  /*44f0*/  FSEL R226, R126, -INF , !P2 ;  /* 0xff8000007ee27808 */ /* 0x000fe20005000000 */
[----:B------:R-:W-:Y:S01]  /*4500*/  FFMA.FTZ R126, R162, UR6, -R61 ;  /* 0x00000006a27e7c23 */ /* 0x000fe2000801083d */
        /* <DEDUP_REMOVED lines=18> */
[----:B------:R-:W-:Y:S01]  /*4630*/  FSEL R198, R114, -INF , !P1 ;  /* 0xff80000072c67808 */ /* 0x000fe20004800000 */
[----:B------:R-:W-:Y:S01]  /*4640*/  FFMA.FTZ R119, R176, UR6, -R61 ;  /* 0x00000006b0777c23 */ /* 0x000fe2000801083d */
[----:B------:R-:W-:-:S02]  /*4650*/  FMNMX3.FTZ R7, R7, R204, R202, !PT ;  /* 0x000000cc07077276 */ /* 0x000fc400078100ca */
[-C--:B------:R-:W-:Y:S02]  /*4660*/  ISETP.GE.AND P3, PT, R174, R164.reuse, PT ;  /* 0x000000a4ae00720c */ /* 0x080fe40003f66270 */
        /* <DEDUP_REMOVED lines=14> */
[----:B------:R-:W-:Y:S01]  /*4750*/  FSEL R174, R107, -INF , !P1 ;  /* 0xff8000006bae7808 */ /* 0x000fe20004800000 */
[--C-:B------:R-:W-:Y:S01]  /*4760*/  FFMA.FTZ R107, R154, UR6, -R61.reuse ;  /* 0x000000069a6b7c23 */ /* 0x100fe2000801083d */
[----:B------:R-:W-:Y:S01]  /*4770*/  FSEL R170, R102, -INF , !P5 ;  /* 0xff80000066aa7808 */ /* 0x000fe20006800000 */
[----:B------:R-:W-:Y:S01]  /*4780*/  MUFU.EX2 R72, R72 ;  /* 0x0000004800487308 */ /* 0x000fe20000000800 */
[----:B------:R-:W-:Y:S01]  /*4790*/  FMNMX3.FTZ R7, R7, R182, R180, !PT ;  /* 0x000000b607077276 */ /* 0x000fe200078100b4 */
[----:B------:R-:W-:Y:S01]  /*47a0*/  FFMA.FTZ R102, R252, UR6, -R61 ;  /* 0x00000006fc667c23 */ /* 0x000fe2000801083d */
[----:B------:R-:W-:-:S02]  /*47b0*/  ISETP.GE.AND P2, PT, R163, R164, PT ;  /* 0x000000a4a300720c */ /* 0x000fc40003f46270 */
[----:B------:R-:W-:Y:S01]  /*47c0*/  FSEL R168, R103, -INF , !P4 ;  /* 0xff80000067a87808 */ /* 0x000fe20006000000 */
[--C-:B------:R-:W-:Y:S01]  /*47d0*/  FFMA.FTZ R103, R5, UR6, -R61.reuse ;  /* 0x0000000605677c23 */ /* 0x100fe2000801083d */
[-C--:B------:R-:W-:Y:S01]  /*47e0*/  ISETP.GE.AND P4, PT, R158, R164.reuse, PT ;  /* 0x000000a49e00720c */ /* 0x080fe20003f86270 */
[----:B------:R-:W-:Y:S01]  /*47f0*/  MUFU.EX2 R73, R73 ;  /* 0x0000004900497308 */ /* 0x000fe20000000800 */
[----:B------:R-:W-:Y:S02]  /*4800*/  ISETP.GE.AND P1, PT, R161, R164, PT ;  /* 0x000000a4a100720c */ /* 0x000fe40003f26270 */
[----:B------:R-:W-:Y:S01]  /*4810*/  FSEL R158, R98, -INF , !P3 ;  /* 0xff800000629e7808 */ /* 0x000fe20005800000 */
[--C-:B------:R-:W-:Y:S01]  /*4820*/  FFMA.FTZ R98, R210, UR6, -R61.reuse ;  /* 0x00000006d2627c23 */ /* 0x100fe2000801083d */
[----:B------:R-:W-:Y:S02]  /*4830*/  FMNMX3.FTZ R7, R7, R174, R170, !PT ;  /* 0x000000ae07077276 */ /* 0x000fe400078100aa */
[-C--:B------:R-:W-:Y:S01]  /*4840*/  ISETP.GE.AND P3, PT, R150, R164.reuse, PT ;  /* 0x000000a49600720c */ /* 0x080fe20003f66270 */
[----:B------:R-:W-:Y:S01]  /*4850*/  MUFU.EX2 R39, R39 ;  /* 0x0000002700277308 */ /* 0x000fe20000000800 */
[----:B------:R-:W-:Y:S01]  /*4860*/  FSEL R150, R99, -INF , !P2 ;  /* 0xff80000063967808 */ /* 0x000fe20005000000 */
[----:B------:R-:W-:Y:S01]  /*4870*/  FFMA.FTZ R99, R248, UR6, -R61 ;  /* 0x00000006f8637c23 */ /* 0x000fe2000801083d */
[----:B------:R-:W-:-:S02]  /*4880*/  ISETP.GE.AND P2, PT, R148, R164, PT ;  /* 0x000000a49400720c */ /* 0x000fc40003f46270 */
[----:B------:R-:W-:Y:S02]  /*4890*/  ISETP.GE.AND P5, PT, R159, R164, PT ;  /* 0x000000a49f00720c */ /* 0x000fe40003fa6270 */
[----:B------:R-:W-:Y:S01]  /*48a0*/  FSEL R148, R94, -INF , !P1 ;  /* 0xff8000005e947808 */ /* 0x000fe20004800000 */
[--C-:B------:R-:W-:Y:S01]  /*48b0*/  FFMA.FTZ R94, R32, UR6, -R61.reuse ;  /* 0x00000006205e7c23 */ /* 0x100fe2000801083d */
[----:B------:R-:W-:Y:S01]  /*48c0*/  FMNMX3.FTZ R7, R7, R168, R158, !PT ;  /* 0x000000a807077276 */ /* 0x000fe2000781009e */
        /* <DEDUP_REMOVED lines=17> */
[--C-:B------:R-:W-:Y:S01]  /*49e0*/  FFMA.FTZ R87, R101, UR6, -R61.reuse ;  /* 0x0000000665577c23 */ /* 0x100fe2000801083d */
[----:B------:R-:W-:Y:S01]  /*49f0*/  FSEL R120, R82, -INF , !P5 ;  /* 0xff80000052787808 */ /* 0x000fe20006800000 */
[----:B------:R-:W-:Y:S01]  /*4a00*/  MUFU.EX2 R77, R77 ;  /* 0x0000004d004d7308 */ /* 0x000fe20000000800 */
[----:B------:R-:W-:Y:S01]  /*4a10*/  FMNMX3.FTZ R7, R7, R132, R128, !PT ;  /* 0x0000008407077276 */ /* 0x000fe20007810080 */
[--C-:B------:R-:W-:Y:S01]  /*4a20*/  FFMA.FTZ R101, R250, UR6, -R61.reuse ;  /* 0x00000006fa657c23 */ /* 0x100fe2000801083d */
[----:B------:R-:W-:Y:S01]  /*4a30*/  FSEL R118, R83, -INF , !P4 ;  /* 0xff80000053767808 */ /* 0x000fe20006000000 */
[----:B------:R-:W-:Y:S01]  /*4a40*/  FFMA.FTZ R83, R116, UR6, -R61 ;  /* 0x0000000674537c23 */ /* 0x000fe2000801083d */
[----:B------:R-:W-:-:S02]  /*4a50*/  ISETP.GE.AND P2, PT, R153, R164, PT ;  /* 0x000000a49900720c */ /* 0x000fc40003f46270 */
[----:B------:R-:W-:Y:S01]  /*4a60*/  ISETP.GE.AND P1, PT, R152, R164, PT ;  /* 0x000000a49800720c */ /* 0x000fe20003f26270 */
[----:B------:R2:W-:Y:S01]  /*4a70*/  MUFU.EX2 R82, R6 ;  /* 0x0000000600527308 */ /* 0x0005e20000000800 */
[----:B------:R-:W-:Y:S02]  /*4a80*/  FSEL R116, R78, -INF , !P3 ;  /* 0xff8000004e747808 */ /* 0x000fe40005800000 */
[----:B------:R-:W-:Y:S02]  /*4a90*/  FMNMX3.FTZ R7, R7, R122, R120, !PT ;  /* 0x0000007a07077276 */ /* 0x000fe40007810078 */
[-C--:B------:R-:W-:Y:S02]  /*4aa0*/  ISETP.GE.AND P5, PT, R151, R164.reuse, PT ;  /* 0x000000a49700720c */ /* 0x080fe40003fa6270 */
[----:B------:R-:W-:Y:S01]  /*4ab0*/  ISETP.GE.AND P4, PT, R149, R164, PT ;  /* 0x000000a49500720c */ /* 0x000fe20003f86270 */
[----:B------:R-:W-:Y:S01]  /*4ac0*/  MUFU.EX2 R80, R80 ;  /* 0x0000005000507308 */ /* 0x000fe20000000800 */
[----:B------:R-:W-:Y:S01]  /*4ad0*/  FSEL R114, R79, -INF , !P2 ;  /* 0xff8000004f727808 */ /* 0x000fe20005000000 */
[--C-:B------:R-:W-:Y:S01]  /*4ae0*/  FFMA.FTZ R79, R105, UR6, -R61.reuse ;  /* 0x00000006694f7c23 */ /* 0x100fe2000801083d */
[----:B------:R-:W-:Y:S01]  /*4af0*/  FMNMX3.FTZ R7, R7, R118, R116, !PT ;  /* 0x0000007607077276 */ /* 0x000fe20007810074 */
[--C-:B------:R-:W-:Y:S01]  /*4b00*/  FFMA.FTZ R105, R97, UR6, -R61.reuse ;  /* 0x0000000661697c23 */ /* 0x100fe2000801083d */
[-C--:B------:R-:W-:Y:S01]  /*4b10*/  ISETP.GE.AND P3, PT, R147, R164.reuse, PT ;  /* 0x000000a49300720c */ /* 0x080fe20003f66270 */
[--C-:B------:R-:W-:Y:S01]  /*4b20*/  FFMA.FTZ R97, R112, UR6, -R61.reuse ;  /* 0x0000000670617c23 */ /* 0x100fe2000801083d */
[----:B------:R-:W-:Y:S01]  /*4b30*/  ISETP.GE.AND P2, PT, R146, R164, PT ;  /* 0x000000a49200720c */ /* 0x000fe20003f46270 */
[--C-:B------:R-:W-:Y:S01]  /*4b40*/  FFMA.FTZ R112, R16, UR6, -R61.reuse ;  /* 0x0000000610707c23 */ /* 0x100fe2000801083d */
[--C-:B--2---:R-:W-:Y:S01]  /*4b50*/  FFMA.FTZ R6, R108, UR6, -R61.reuse ;  /* 0x000000066c067c23 */ /* 0x104fe2000801083d */
[----:B------:R-:W-:Y:S01]  /*4b60*/  FSEL R108, R74, -INF , !P1 ;  /* 0xff8000004a6c7808 */ /* 0x000fe20004800000 */
[----:B------:R-:W-:Y:S01]  /*4b70*/  MUFU.EX2 R81, R81 ;  /* 0x0000005100517308 */ /* 0x000fe20000000800 */
[----:B------:R-:W-:Y:S01]  /*4b80*/  FSEL R110, R75, -INF , !P5 ;  /* 0xff8000004b6e7808 */ /* 0x000fe20006800000 */
[----:B------:R-:W-:Y:S01]  /*4b90*/  FFMA.FTZ R75, R29, UR6, -R61 ;  /* 0x000000061d4b7c23 */ /* 0x000fe2000801083d */
[----:B------:R-:W-:-:S02]  /*4ba0*/  FSEL R70, R70, -INF , !P4 ;  /* 0xff80000046467808 */ /* 0x000fc40006000000 */
[----:B------:R-:W-:Y:S02]  /*4bb0*/  FMNMX3.FTZ R7, R7, R114, R108, !PT ;  /* 0x0000007207077276 */ /* 0x000fe4000781006c */
[-C--:B------:R-:W-:Y:S01]  /*4bc0*/  ISETP.GE.AND P1, PT, R145, R164.reuse, PT ;  /* 0x000000a49100720c */ /* 0x080fe20003f26270 */
[----:B------:R-:W-:Y:S01]  /*4bd0*/  MUFU.EX2 R74, R6 ;  /* 0x00000006004a7308 */ /* 0x000fe20000000800 */
[----:B------:R-:W-:Y:S02]  /*4be0*/  ISETP.GE.AND P5, PT, R143, R164, PT ;  /* 0x000000a48f00720c */ /* 0x000fe40003fa6270 */
        /* <DEDUP_REMOVED lines=16> */
[----:B------:R-:W-:Y:S02]  /*4cf0*/  FSEL R54, R54, -INF , !P1 ;  /* 0xff80000036367808 */ /* 0x000fe40004800000 */
[-C--:B------:R-:W-:Y:S01]  /*4d00*/  ISETP.GE.AND P1, PT, R0, R164.reuse, PT ;  /* 0x000000a40000720c */ /* 0x080fe20003f26270 */
[----:B------:R-:W-:Y:S01]  /*4d10*/  MUFU.EX2 R58, R17 ;  /* 0x00000011003a7308 */ /* 0x000fe20000000800 */
[-C--:B------:R-:W-:Y:S01]  /*4d20*/  ISETP.GE.AND P5, PT, R137, R164.reuse, PT ;  /* 0x000000a48900720c */ /* 0x080fe20003fa6270 */
[--C-:B------:R-:W-:Y:S01]  /*4d30*/  FFMA.FTZ R137, R172, UR6, -R61.reuse ;  /* 0x00000006ac897c23 */ /* 0x100fe2000801083d */
[----:B------:R-:W-:Y:S01]  /*4d40*/  ISETP.GE.AND P4, PT, R136, R164, PT ;  /* 0x000000a48800720c */ /* 0x000fe20003f86270 */
[----:B------:R-:W-:Y:S01]  /*4d50*/  FFMA.FTZ R172, R144, UR6, -R61 ;  /* 0x0000000690ac7c23 */ /* 0x000fe2000801083d */
        /* <DEDUP_REMOVED lines=9> */
[----:B------:R-:W-:Y:S02]  /*4df0*/  FSEL R51, R51, -INF , !P3 ;  /* 0xff80000033337808 */ /* 0x000fe40005800000 */
[----:B------:R-:W-:Y:S02]  /*4e00*/  FSEL R90, R46, -INF , !P2 ;  /* 0xff8000002e5a7808 */ /* 0x000fe40005000000 */
[----:B------:R-:W-:Y:S01]  /*4e10*/  FMNMX3.FTZ R0, R0, R55, R50, !PT ;  /* 0x0000003700007276 */ /* 0x000fe20007810032 */
[----:B------:R2:W-:Y:S01]  /*4e20*/  MUFU.EX2 R46, R9 ;  /* 0x00000009002e7308 */ /* 0x0005e20000000800 */
[----:B------:R-:W-:Y:S02]  /*4e30*/  FSEL R106, R47, -INF , !P1 ;  /* 0xff8000002f6a7808 */ /* 0x000fe40004800000 */
[----:B------:R-:W-:Y:S02]  /*4e40*/  FMNMX3.FTZ R7, R0, R51, R90, !PT ;  /* 0x0000003300077276 */ /* 0x000fe4000781005a */
[----:B------:R-:W-:-:S02]  /*4e50*/  LOP3.LUT R210, R194, 0x120, R195, 0xf8, !PT ;  /* 0x00000120c2d27812 */ /* 0x000fc400078ef8c3 */
[----:B------:R-:W-:Y:S01]  /*4e60*/  FMNMX.FTZ R0, R106, R7, !PT ;  /* 0x000000076a007209 */ /* 0x000fe20007810000 */
[----:B------:R-:W-:Y:S01]  /*4e70*/  MUFU.EX2 R83, R83 ;  /* 0x0000005300537308 */ /* 0x000fe20000000800 */
[----:B------:R-:W-:-:S03]  /*4e80*/  LEA R210, R210, UR4, 0x1 ;  /* 0x00000004d2d27c11 */ /* 0x000fc6000f8e08ff */
[----:B------:R-:W4:Y:S02]  /*4e90*/  SHFL.BFLY PT, R5, R0, 0x2, 0x1f ;  /* 0x0c401f0000057f89 */ /* 0x000f2400000e0000 */
[C---:B------:R-:W-:Y:S02]  /*4ea0*/  VIADD R209, R210.reuse, 0x5020 ;  /* 0x00005020d2d17836 */ /* 0x040fe40000000000 */
[----:B------:R-:W-:Y:S01]  /*4eb0*/  LDSM.16.MT88.4 R28, [R210+0x5400] ;  /* 0x00540000d21c783b */ /* 0x000fe20000004200 */
[----:B--2---:R-:W-:Y:S01]  /*4ec0*/  VIADD R9, R210, 0x5000 ;  /* 0x00005000d2097836 */ /* 0x004fe20000000000 */
[----:B------:R-:W-:Y:S03]  /*4ed0*/  MUFU.EX2 R75, R75 ;  /* 0x0000004b004b7308 */ /* 0x000fe60000000800 */
[----:B------:R-:W-:-:S05]  /*4ee0*/  @P6 VIADD R209, R9, 0xffffffe0 ;  /* 0xffffffe009d16836 */ /* 0x000fca0000000000 */
[----:B------:R-:W-:Y:S01]  /*4ef0*/  LDSM.16.MT88.4 R32, [R209+0x400] ;  /* 0x00040000d120783b */ /* 0x000fe20000004200 */
[----:B------:R-:W-:Y:S08]  /*4f00*/  MUFU.EX2 R79, R79 ;  /* 0x0000004f004f7308 */ /* 0x000ff00000000800 */
[----:B------:R-:W-:Y:S01]  /*4f10*/  MUFU.EX2 R87, R87 ;  /* 0x0000005700577308 */ /* 0x000fe20000000800 */
[----:B----4-:R-:W-:-:S05]  /*4f20*/  FMNMX.FTZ R5, R0, R5, !PT ;  /* 0x0000000500057209 */ /* 0x010fca0007810000 */
[----:B------:R-:W2:Y:S02]  /*4f30*/  SHFL.BFLY PT, R0, R5, 0x1, 0x1f ;  /* 0x0c201f0005007f89 */ /* 0x000ea400000e0000 */
[----:B------:R-:W-:Y:S08]  /*4f40*/  MUFU.EX2 R105, R105 ;  /* 0x0000006900697308 */ /* 0x000ff00000000800 */
[----:B------:R-:W-:Y:S08]  /*4f50*/  MUFU.EX2 R103, R103 ;  /* 0x0000006700677308 */ /* 0x000ff00000000800 */
[----:B------:R-:W-:Y:S01]  /*4f60*/  MUFU.EX2 R102, R102 ;  /* 0x0000006600667308 */ /* 0x000fe20000000800 */
[----:B--2---:R-:W-:-:S02]  /*4f70*/  FMNMX.FTZ R0, R5, R0, !PT ;  /* 0x0000000005007209 */ /* 0x004fc40007810000 */
[----:B------:R-:W2:Y:S05]  /*4f80*/  LDSM.16.MT88.4 R4, [R210+0x5000] ;  /* 0x00500000d204783b */ /* 0x000eaa0000004200 */
[----:B------:R-:W-:Y:S01]  /*4f90*/  MUFU.EX2 R101, R101 ;  /* 0x0000006500657308 */ /* 0x000fe20000000800 */
[C---:B------:R-:W-:Y:S01]  /*4fa0*/  FSETP.NEU.FTZ.AND P1, PT, R0.reuse, -INF , PT ;  /* 0xff8000000000780b */ /* 0x040fe20003f3d000 */
[----:B------:R-:W-:-:S05]  /*4fb0*/  FMUL.FTZ R47, R0, UR6 ;  /* 0x00000006002f7c20 */ /* 0x000fca0008410000 */
[----:B------:R-:W-:Y:S01]  /*4fc0*/  FSEL R47, R47, RZ, P1 ;  /* 0x000000ff2f2f7208 */ /* 0x000fe20000800000 */
[----:B------:R-:W-:Y:S04]  /*4fd0*/  MUFU.EX2 R100, R100 ;  /* 0x0000006400647308 */ /* 0x000fe80000000800 */
[--C-:B------:R-:W-:Y:S01]  /*4fe0*/  FFMA.FTZ R146, R13, UR6, -R47.reuse ;  /* 0x000000060d927c23 */ /* 0x100fe2000801082f */
[--C-:B------:R-:W-:Y:S01]  /*4ff0*/  FFMA.FTZ R152, R21, UR6, -R47.reuse ;  /* 0x0000000615987c23 */ /* 0x100fe2000801082f */
[----:B------:R-:W4:Y:S01]  /*5000*/  LDSM.16.MT88.4 R12, [R209] ;  /* 0x00000000d10c783b */ /* 0x000f220000004200 */
[--C-:B------:R-:W-:Y:S01]  /*5010*/  FFMA.FTZ R125, R27, UR6, -R47.reuse ;  /* 0x000000061b7d7c23 */ /* 0x100fe2000801082f */
[--C-:B------:R-:W-:Y:S01]  /*5020*/  FFMA.FTZ R123, R26, UR6, -R47.reuse ;  /* 0x000000061a7b7c23 */ /* 0x100fe2000801082f */
[--C-:B------:R-:W-:Y:S01]  /*5030*/  FFMA.FTZ R140, R22, UR6, -R47.reuse ;  /* 0x00000006168c7c23 */ /* 0x100fe2000801082f */
[----:B------:R-:W-:Y:S01]  /*5040*/  MUFU.EX2 R146, R146 ;  /* 0x0000009200927308 */ /* 0x000fe20000000800 */
[--C-:B------:R-:W-:Y:S01]  /*5050*/  FFMA.FTZ R117, R20, UR6, -R47.reuse ;  /* 0x0000000614757c23 */ /* 0x100fe2000801082f */
[--C-:B------:R-:W-:Y:S01]  /*5060*/  FFMA.FTZ R115, R8, UR6, -R47.reuse ;  /* 0x0000000608737c23 */ /* 0x100fe2000801082f */
[--C-:B------:R-:W-:Y:S01]  /*5070*/  FFMA.FTZ R138, R24, UR6, -R47.reuse ;  /* 0x00000006188a7c23 */ /* 0x100fe2000801082f */
[----:B-1----:R-:W-:Y:S01]  /*5080*/  F2FP.BF16.F32.PACK_AB R20, R104, R109 ;  /* 0x0000006d6814723e */ /* 0x002fe200000010ff */
[--C-:B------:R-:W-:Y:S01]  /*5090*/  FFMA.FTZ R136, R18, UR6, -R47.reuse ;  /* 0x0000000612887c23 */ /* 0x100fe2000801082f */
[----:B---3--:R-:W-:Y:S01]  /*50a0*/  F2FP.BF16.F32.PACK_AB R22, R57, R60 ;  /* 0x0000003c3916723e */ /* 0x008fe200000010ff */
[----:B------:R-:W1:Y:S01]  /*50b0*/  LDSM.16.MT88.4 R16, [R210+0x5800] ;  /* 0x00580000d210783b */ /* 0x000e620000004200 */
        /* <DEDUP_REMOVED lines=33> */
[----:B-----5:R-:W-:Y:S01]  /*52d0*/  F2FP.BF16.F32.PACK_AB R23, R123, R146 ;  /* 0x000000927b17723e */ /* 0x020fe200000010ff */
[--C-:B------:R-:W-:Y:S01]  /*52e0*/  FFMA.FTZ R151, R158, UR6, -R47.reuse ;  /* 0x000000069e977c23 */ /* 0x100fe2000801082f */
[--C-:B------:R-:W-:Y:S01]  /*52f0*/  FFMA.FTZ R150, R150, UR6, -R47.reuse ;  /* 0x0000000696967c23 */ /* 0x100fe2000801082f */
[--C-:B------:R-:W-:Y:S01]  /*5300*/  FFMA.FTZ R148, R148, UR6, -R47.reuse ;  /* 0x0000000694947c23 */ /* 0x100fe2000801082f */
[----:B------:R-:W-:Y:S01]  /*5310*/  FFMA.FTZ R153, R142, UR6, -R47 ;  /* 0x000000068e997c23 */ /* 0x000fe2000801082f */
[----:B------:R-:W-:Y:S01]  /*5320*/  FADD.FTZ R109, R109, R104 ;  /* 0x000000686d6d7221 */ /* 0x000fe20000010000 */
[----:B------:R-:W-:Y:S01]  /*5330*/  FADD.FTZ R125, R152, R125 ;  /* 0x0000007d987d7221 */ /* 0x000fe20000010000 */
[----:B------:R-:W-:Y:S01]  /*5340*/  MUFU.EX2 R115, R115 ;  /* 0x0000007300737308 */ /* 0x000fe20000000800 */
[C---:B--2---:R-:W-:Y:S01]  /*5350*/  HMMA.16816.F32.BF16 R8, R20.reuse, R4, RZ ;  /* 0x000000041408723c */ /* 0x044fe200000418ff */
[----:B------:R-:W-:Y:S01]  /*5360*/  FADD.FTZ R104, R60, R109 ;  /* 0x0000006d3c687221 */ /* 0x000fe20000010000 */
[----:B------:R-:W-:Y:S01]  /*5370*/  FADD.FTZ R146, R146, R125 ;  /* 0x0000007d92927221 */ /* 0x000fe20000010000 */
[--C-:B------:R-:W-:Y:S01]  /*5380*/  FFMA.FTZ R130, R130, UR6, -R47.reuse ;  /* 0x0000000682827c23 */ /* 0x100fe2000801082f */
[--C-:B------:R-:W-:Y:S01]  /*5390*/  FFMA.FTZ R155, R132, UR6, -R47.reuse ;  /* 0x00000006849b7c23 */ /* 0x100fe2000801082f */
[--C-:B------:R-:W-:Y:S01]  /*53a0*/  FFMA.FTZ R128, R128, UR6, -R47.reuse ;  /* 0x0000000680807c23 */ /* 0x100fe2000801082f */
[----:B------:R-:W-:Y:S01]  /*53b0*/  FADD.FTZ R123, R123, R146 ;  /* 0x000000927b7b7221 */ /* 0x000fe20000010000 */
[----:B------:R-:W2:Y:S01]  /*53c0*/  MUFU.EX2 R138, R138 ;  /* 0x0000008a008a7308 */ /* 0x000ea20000000800 */
[----:B------:R-:W-:Y:S01]  /*53d0*/  HMMA.16816.F32.BF16 R4, R20, R6, RZ ;  /* 0x000000061404723c */ /* 0x000fe200000418ff */
[--C-:B------:R-:W-:Y:S01]  /*53e0*/  FFMA.FTZ R116, R116, UR6, -R47.reuse ;  /* 0x0000000674747c23 */ /* 0x100fe2000801082f */
[--C-:B------:R-:W-:Y:S01]  /*53f0*/  FFMA.FTZ R63, R63, UR6, -R47.reuse ;  /* 0x000000063f3f7c23 */ /* 0x100fe2000801082f */
[--C-:B------:R-:W-:Y:S01]  /*5400*/  FFMA.FTZ R59, R59, UR6, -R47.reuse ;  /* 0x000000063b3b7c23 */ /* 0x100fe2000801082f */
[----:B------:R-:W-:-:S03]  /*5410*/  FFMA.FTZ R55, R55, UR6, -R47 ;  /* 0x0000000637377c23 */ /* 0x000fc6000801082f */
[----:B------:R-:W-:Y:S01]  /*5420*/  MUFU.EX2 R136, R136 ;  /* 0x0000008800887308 */ /* 0x000fe20000000800 */
[----:B----4-:R-:W-:Y:S01]  /*5430*/  HMMA.16816.F32.BF16 R24, R20, R12, RZ ;  /* 0x0000000c1418723c */ /* 0x010fe200000418ff */
[----:B------:R-:W-:Y:S02]  /*5440*/  F2FP.BF16.F32.PACK_AB R12, R53, R56 ;  /* 0x00000038350c723e */ /* 0x000fe400000010ff */
[----:B---3--:R-:W-:Y:S01]  /*5450*/  F2FP.BF16.F32.PACK_AB R13, R117, R140 ;  /* 0x0000008c750d723e */ /* 0x008fe200000010ff */
[----:B------:R-:W-:-:S03]  /*5460*/  FADD.FTZ R140, R140, R123 ;  /* 0x0000007b8c8c7221 */ /* 0x000fc60000010000 */
[----:B------:R-:W3:Y:S01]  /*5470*/  MUFU.EX2 R111, R111 ;  /* 0x0000006f006f7308 */ /* 0x000ee20000000800 */
[----:B------:R-:W-:Y:S01]  /*5480*/  HMMA.16816.F32.BF16 R20, R20, R14, RZ ;  /* 0x0000000e1414723c */ /* 0x000fe200000418ff */
[----:B------:R-:W-:Y:S02]  /*5490*/  F2FP.BF16.F32.PACK_AB R14, R49, R52 ;  /* 0x00000034310e723e */ /* 0x000fe400000010ff */
[----:B--2---:R-:W-:-:S04]  /*54a0*/  F2FP.BF16.F32.PACK_AB R15, R138, R115 ;  /* 0x000000738a0f723e */ /* 0x004fc800000010ff */
[----:B------:R-:W-:Y:S03]  /*54b0*/  MUFU.EX2 R113, R113 ;  /* 0x0000007100717308 */ /* 0x000fe60000000800 */
[C---:B------:R-:W-:Y:S05]  /*54c0*/  HMMA.16816.F32.BF16 R8, R12.reuse, R28, R8 ;  /* 0x0000001c0c08723c */ /* 0x040fea0000041808 */
[----:B------:R-:W2:Y:S03]  /*54d0*/  MUFU.EX2 R134, R134 ;  /* 0x0000008600867308 */ /* 0x000ea60000000800 */
        /* <DEDUP_REMOVED lines=10> */
[----:B---3--:R-:W-:Y:S02]  /*5580*/  F2FP.BF16.F32.PACK_AB R13, R111, R136 ;  /* 0x000000886f0d723e */ /* 0x008fe400000010ff */
[----:B--2---:R-:W-:-:S05]  /*5590*/  F2FP.BF16.F32.PACK_AB R15, R134, R113 ;  /* 0x00000071860f723e */ /* 0x004fca00000010ff */
        /* <DEDUP_REMOVED lines=66> */
[----:B------:R-:W-:Y:S01]  /*59c0*/  MUFU.EX2 R151, R151 ;  /* 0x0000009700977308 */ /* 0x000fe20000000800 */
[----:B------:R-:W-:-:S05]  /*59d0*/  F2FP.BF16.F32.PACK_AB R17, R143, R198 ;  /* 0x000000c68f11723e */ /* 0x000fca00000010ff */
[----:B------:R-:W-:Y:S01]  /*59e0*/  HMMA.16816.F32.BF16 R20, R12, R18, R20 ;  /* 0x000000120c14723c */ /* 0x000fe20000041814 */
[----:B------:R-:W1:Y:S01]  /*59f0*/  LDSM.16.MT88.4 R12, [R210+0x7000] ;  /* 0x00700000d20c783b */ /* 0x000e620000004200 */
[----:B------:R-:W-:Y:S01]  /*5a00*/  F2FP.BF16.F32.PACK_AB R18, R75, R74 ;  /* 0x0000004a4b12723e */ /* 0x000fe200000010ff */
[----:B------:R-:W1:Y:S01]  /*5a10*/  MUFU.EX2 R150, R150 ;  /* 0x0000009600967308 */ /* 0x000e620000000800 */
[----:B------:R-:W-:-:S07]  /*5a20*/  F2FP.BF16.F32.PACK_AB R19, R145, R186 ;  /* 0x000000ba9113723e */ /* 0x000fce00000010ff */
[C---:B----4-:R-:W-:Y:S01]  /*5a30*/  HMMA.16816.F32.BF16 R8, R16.reuse, R28, R8 ;  /* 0x0000001c1008723c */ /* 0x050fe20000041808 */
[----:B------:R-:W-:Y:S07]  /*5a40*/  MUFU.EX2 R148, R148 ;  /* 0x0000009400947308 */ /* 0x000fee0000000800 */
[C---:B------:R-:W-:Y:S01]  /*5a50*/  HMMA.16816.F32.BF16 R4, R16.reuse, R30, R4 ;  /* 0x0000001e1004723c */ /* 0x040fe20000041804 */
[----:B------:R-:W4:Y:S01]  /*5a60*/  LDSM.16.MT88.4 R28, [R209+0x2000] ;  /* 0x00200000d11c783b */ /* 0x000f220000004200 */
[----:B------:R-:W4:Y:S06]  /*5a70*/  MUFU.EX2 R153, R153 ;  /* 0x0000009900997308 */ /* 0x000f2c0000000800 */
[----:B--2---:R-:W-:Y:S01]  /*5a80*/  HMMA.16816.F32.BF16 R24, R16, R32, R24 ;  /* 0x000000201018723c */ /* 0x004fe20000041818 */
[----:B------:R-:W-:Y:S01]  /*5a90*/  F2FP.BF16.F32.PACK_AB R32, R79, R66 ;  /* 0x000000424f20723e */ /* 0x000fe200000010ff */
[----:B------:R-:W-:Y:S01]  /*5aa0*/  MUFU.EX2 R99, R99 ;  /* 0x0000006300637308 */ /* 0x000fe20000000800 */
[----:B---3--:R-:W-:-:S05]  /*5ab0*/  F2FP.BF16.F32.PACK_AB R33, R144, R149 ;  /* 0x000000959021723e */ /* 0x008fca00000010ff */
[----:B------:R-:W-:Y:S01]  /*5ac0*/  HMMA.16816.F32.BF16 R20, R16, R34, R20 ;  /* 0x000000221014723c */ /* 0x000fe20000041814 */
[----:B------:R-:W2:Y:S01]  /*5ad0*/  LDSM.16.MT88.4 R16, [R210+0x7400] ;  /* 0x00740000d210783b */ /* 0x000ea20000004200 */
[----:B------:R-:W-:Y:S01]  /*5ae0*/  F2FP.BF16.F32.PACK_AB R34, R87, R58 ;  /* 0x0000003a5722723e */ /* 0x000fe200000010ff */
[----:B------:R-:W-:Y:S01]  /*5af0*/  MUFU.EX2 R98, R98 ;  /* 0x0000006200627308 */ /* 0x000fe20000000800 */
[----:B-----5:R-:W-:-:S07]  /*5b00*/  F2FP.BF16.F32.PACK_AB R35, R168, R147 ;  /* 0x00000093a823723e */ /* 0x020fce00000010ff */
[C---:B-1----:R-:W-:Y:S01]  /*5b10*/  HMMA.16816.F32.BF16 R8, R32.reuse, R12, R8 ;  /* 0x0000000c2008723c */ /* 0x042fe20000041808 */
[----:B------:R-:W-:Y:S07]  /*5b20*/  MUFU.EX2 R130, R130 ;  /* 0x0000008200827308 */ /* 0x000fee0000000800 */
[C---:B------:R-:W-:Y:S01]  /*5b30*/  HMMA.16816.F32.BF16 R4, R32.reuse, R14, R4 ;  /* 0x0000000e2004723c */ /* 0x040fe20000041804 */
[----:B------:R-:W1:Y:S01]  /*5b40*/  LDSM.16.MT88.4 R12, [R209+0x2400] ;  /* 0x00240000d10c783b */ /* 0x000e620000004200 */
[----:B------:R-:W3:Y:S06]  /*5b50*/  MUFU.EX2 R155, R155 ;  /* 0x0000009b009b7308 */ /* 0x000eec0000000800 */
        /* <DEDUP_REMOVED lines=8> */
[----:B------:R-:W-:-:S05]  /*5be0*/  F2FP.BF16.F32.PACK_AB R35, R153, R148 ;  /* 0x000000949923723e */ /* 0x000fca00000010ff */
[----:B------:R-:W-:Y:S02]  /*5bf0*/  MUFU.EX2 R96, R96 ;  /* 0x0000006000607308 */ /* 0x000fe40000000800 */
[----:B--2---:R-:W-:Y:S01]  /*5c00*/  HMMA.16816.F32.BF16 R8, R32, R16, R8 ;  /* 0x000000102008723c */ /* 0x004fe20000041808 */
        /* <DEDUP_REMOVED lines=8> */
[----:B------:R-:W2:Y:S01]  /*5c90*/  LDSM.16.MT88.4 R16, [R209+0x2800] ;  /* 0x00280000d110783b */ /* 0x000ea20000004200 */
[----:B------:R-:W-:Y:S01]  /*5ca0*/  FADD.FTZ R52, R52, R53 ;  /* 0x0000003534347221 */ /* 0x000fe20000010000 */
[----:B------:R-:W5:Y:S01]  /*5cb0*/  MUFU.EX2 R57, R57 ;  /* 0x0000003900397308 */ /* 0x000f620000000800 */
[----:B------:R-:W-:Y:S01]  /*5cc0*/  FADD.FTZ R115, R115, R36 ;  /* 0x0000002473737221 */ /* 0x000fe20000010000 */
[C---:B-1----:R-:W-:Y:S01]  /*5cd0*/  HMMA.16816.F32.BF16 R24, R32.reuse, R12, R24 ;  /* 0x0000000c2018723c */ /* 0x042fe20000041818 */
[----:B------:R-:W-:Y:S01]  /*5ce0*/  FADD.FTZ R109, R49, R52 ;  /* 0x00000034316d7221 */ /* 0x000fe20000010000 */
[----:B------:R-:W-:Y:S01]  /*5cf0*/  F2FP.BF16.F32.PACK_AB R12, R100, R101 ;  /* 0x00000065640c723e */ /* 0x000fe200000010ff */
[----:B------:R-:W-:Y:S01]  /*5d00*/  FADD.FTZ R115, R138, R115 ;  /* 0x000000738a737221 */ /* 0x000fe20000010000 */
[----:B---3--:R-:W-:Y:S01]  /*5d10*/  F2FP.BF16.F32.PACK_AB R13, R155, R130 ;  /* 0x000000829b0d723e */ /* 0x008fe200000010ff */
        /* <DEDUP_REMOVED lines=9> */
[----:B------:R-:W1:Y:S01]  /*5db0*/  MUFU.EX2 R94, R94 ;  /* 0x0000005e005e7308 */ /* 0x000e620000000800 */
        /* <DEDUP_REMOVED lines=20> */
[----:B--2---:R-:W-:Y:S01]  /*5f00*/  HMMA.16816.F32.BF16 R24, R12, R16, R24 ;  /* 0x000000100c18723c */ /* 0x004fe20000041818 */
[----:B------:R-:W-:-:S02]  /*5f10*/  FADD.FTZ R72, R72, R69 ;  /* 0x0000004548487221 */ /* 0x000fc40000010000 */
[----:B------:R-:W-:Y:S01]  /*5f20*/  FADD.FTZ R166, R166, R127 ;  /* 0x0000007fa6a67221 */ /* 0x000fe20000010000 */
[----:B------:R-:W-:Y:S01]  /*5f30*/  MUFU.EX2 R44, R116 ;  /* 0x00000074002c7308 */ /* 0x000fe20000000800 */
[----:B------:R-:W-:Y:S02]  /*5f40*/  FADD.FTZ R73, R73, R72 ;  /* 0x0000004849497221 */ /* 0x000fe40000010000 */
[----:B------:R-:W-:Y:S01]  /*5f50*/  FADD.FTZ R166, R129, R166 ;  /* 0x000000a681a67221 */ /* 0x000fe20000010000 */
[----:B------:R-:W-:Y:S01]  /*5f60*/  HMMA.16816.F32.BF16 R28, R12, R18, R28 ;  /* 0x000000120c1c723c */ /* 0x000fe2000004181c */
[----:B------:R-:W-:Y:S01]  /*5f70*/  FADD.FTZ R16, R38, R73 ;  /* 0x0000004926107221 */ /* 0x000fe20000010000 */
[----:B------:R-:W-:Y:S01]  /*5f80*/  F2FP.BF16.F32.PACK_AB R12, R96, R97 ;  /* 0x00000061600c723e */ /* 0x000fe200000010ff */
[----:B------:R-:W-:Y:S01]  /*5f90*/  FADD.FTZ R131, R131, R166 ;  /* 0x000000a683837221 */ /* 0x000fe20000010000 */
[----:B------:R-:W2:Y:S01]  /*5fa0*/  MUFU.EX2 R45, R45 ;  /* 0x0000002d002d7308 */ /* 0x000ea20000000800 */
[----:B------:R-:W-:Y:S01]  /*5fb0*/  FADD.FTZ R39, R39, R16 ;  /* 0x0000001027277221 */ /* 0x000fe20000010000 */
[----:B-1----:R-:W-:Y:S01]  /*5fc0*/  F2FP.BF16.F32.PACK_AB R14, R94, R95 ;  /* 0x0000005f5e0e723e */ /* 0x002fe200000010ff */
[----:B------:R-:W-:Y:S01]  /*5fd0*/  FADD.FTZ R131, R162, R131 ;  /* 0x00000083a2837221 */ /* 0x000fe20000010000 */
[----:B------:R-:W1:Y:S01]  /*5fe0*/  LDSM.16.MT88.4 R16, [R210+0x8000] ;  /* 0x00800000d210783b */ /* 0x000e620000004200 */
[----:B------:R-:W-:Y:S01]  /*5ff0*/  FADD.FTZ R42, R42, R39 ;  /* 0x000000272a2a7221 */ /* 0x000fe20000010000 */
[----:B----4-:R-:W-:Y:S01]  /*6000*/  F2FP.BF16.F32.PACK_AB R13, R36, R49 ;  /* 0x00000031240d723e */ /* 0x010fe200000010ff */
[----:B------:R-:W-:Y:S01]  /*6010*/  FADD.FTZ R178, R178, R131 ;  /* 0x00000083b2b27221 */ /* 0x000fe20000010000 */
[--C-:B------:R-:W-:Y:S01]  /*6020*/  FFMA.FTZ R38, R70, UR6, -R47.reuse ;  /* 0x0000000646267c23 */ /* 0x100fe2000801082f */
[----:B------:R-:W-:Y:S01]  /*6030*/  FADD.FTZ R43, R43, R42 ;  /* 0x0000002a2b2b7221 */ /* 0x000fe20000010000 */
[----:B------:R-:W-:Y:S01]  /*6040*/  FFMA.FTZ R39, R71, UR6, -R47 ;  /* 0x0000000647277c23 */ /* 0x000fe2000801082f */
[----:B------:R-:W-:Y:S01]  /*6050*/  FADD.FTZ R178, R133, R178 ;  /* 0x000000b285b27221 */ /* 0x000fe20000010000 */
[----:B------:R-:W-:Y:S01]  /*6060*/  MUFU.EX2 R93, R93 ;  /* 0x0000005d005d7308 */ /* 0x000fe20000000800 */
[----:B------:R-:W-:Y:S01]  /*6070*/  FADD.FTZ R76, R76, R43 ;  /* 0x0000002b4c4c7221 */ /* 0x000fe20000010000 */
[--C-:B------:R-:W-:Y:S01]  /*6080*/  FFMA.FTZ R42, R78, UR6, -R47.reuse ;  /* 0x000000064e2a7c23 */ /* 0x100fe2000801082f */
[----:B------:R-:W-:Y:S01]  /*6090*/  FADD.FTZ R135, R135, R178 ;  /* 0x000000b287877221 */ /* 0x000fe20000010000 */
[----:B------:R-:W-:Y:S01]  /*60a0*/  FFMA.FTZ R43, R67, UR6, -R47 ;  /* 0x00000006432b7c23 */ /* 0x000fe2000801082f */
[----:B------:R-:W-:Y:S01]  /*60b0*/  FADD.FTZ R77, R77, R76 ;  /* 0x0000004c4d4d7221 */ /* 0x000fe20000010000 */
[----:B--2---:R-:W-:Y:S01]  /*60c0*/  F2FP.BF16.F32.PACK_AB R15, R45, R44 ;  /* 0x0000002c2d0f723e */ /* 0x004fe200000010ff */
[----:B------:R-:W-:Y:S01]  /*60d0*/  FADD.FTZ R135, R176, R135 ;  /* 0x00000087b0877221 */ /* 0x000fe20000010000 */
[----:B------:R-:W2:Y:S01]  /*60e0*/  MUFU.EX2 R92, R92 ;  /* 0x0000005c005c7308 */ /* 0x000ea20000000800 */
[----:B------:R-:W-:-:S04]  /*60f0*/  FADD.FTZ R80, R80, R77 ;  /* 0x0000004d50507221 */ /* 0x000fc80000010000 */
[C---:B---3--:R-:W-:Y:S01]  /*6100*/  HMMA.16816.F32.BF16 R24, R12.reuse, R20, R24 ;  /* 0x000000140c18723c */ /* 0x048fe20000041818 */
[----:B------:R-:W-:Y:S01]  /*6110*/  FADD.FTZ R81, R81, R80 ;  /* 0x0000005051517221 */ /* 0x000fe20000010000 */
[----:B------:R-:W-:Y:S01]  /*6120*/  FADD.FTZ R20, R184, R135 ;  /* 0x00000087b8147221 */ /* 0x000fe20000010000 */
[----:B------:R-:W-:Y:S01]  /*6130*/  MUFU.EX2 R91, R91 ;  /* 0x0000005b005b7308 */ /* 0x000fe20000000800 */
[----:B------:R-:W-:Y:S01]  /*6140*/  LDSM.16.MT88.4 R132, [R209+0x3c00] ;  /* 0x003c0000d184783b */ /* 0x000fe20000004200 */
[----:B------:R-:W-:Y:S01]  /*6150*/  FADD.FTZ R84, R84, R81 ;  /* 0x0000005154547221 */ /* 0x000fe20000010000 */
[----:B------:R-:W-:Y:S02]  /*6160*/  FADD.FTZ R20, R139, R20 ;  /* 0x000000148b147221 */ /* 0x000fe40000010000 */
[----:B------:R-:W-:Y:S01]  /*6170*/  HMMA.16816.F32.BF16 R8, R12, R32, R8 ;  /* 0x000000200c08723c */ /* 0x000fe20000041808 */
[----:B------:R-:W-:Y:S01]  /*6180*/  FADD.FTZ R85, R85, R84 ;  /* 0x0000005455557221 */ /* 0x000fe20000010000 */
[----:B------:R-:W-:Y:S01]  /*6190*/  FADD.FTZ R141, R141, R20 ;  /* 0x000000148d8d7221 */ /* 0x000fe20000010000 */
[----:B------:R-:W3:Y:S02]  /*61a0*/  MUFU.EX2 R112, R112 ;  /* 0x0000007000707308 */ /* 0x000ee40000000800 */
[----:B------:R-:W-:Y:S01]  /*61b0*/  FADD.FTZ R88, R88, R85 ;  /* 0x0000005558587221 */ /* 0x000fe20000010000 */
[----:B------:R-:W-:-:S02]  /*61c0*/  FADD.FTZ R141, R194, R141 ;  /* 0x0000008dc28d7221 */ /* 0x000fc40000010000 */
[C---:B------:R-:W-:Y:S01]  /*61d0*/  HMMA.16816.F32.BF16 R4, R12.reuse, R34, R4 ;  /* 0x000000220c04723c */ /* 0x040fe20000041804 */
[----:B------:R-:W4:Y:S01]  /*61e0*/  LDSM.16.MT88.4 R32, [R209+0x3000] ;  /* 0x00300000d120783b */ /* 0x000f220000004200 */
[----:B------:R-:W-:Y:S01]  /*61f0*/  FADD.FTZ R89, R89, R88 ;  /* 0x0000005859597221 */ /* 0x000fe20000010000 */
[----:B------:R-:W-:Y:S01]  /*6200*/  MUFU.EX2 R48, R48 ;  /* 0x0000003000307308 */ /* 0x000fe20000000800 */
[----:B------:R-:W-:Y:S02]  /*6210*/  FADD.FTZ R198, R198, R141 ;  /* 0x0000008dc6c67221 */ /* 0x000fe40000010000 */
[----:B------:R-:W-:Y:S02]  /*6220*/  FADD.FTZ R82, R82, R89 ;  /* 0x0000005952527221 */ /* 0x000fe40000010000 */
[----:B------:R-:W-:Y:S01]  /*6230*/  HMMA.16816.F32.BF16 R28, R12, R22, R28 ;  /* 0x000000160c1c723c */ /* 0x000fe2000004181c */
[----:B------:R-:W5:Y:S01]  /*6240*/  LDSM.16.MT88.4 R20, [R210+0x8400] ;  /* 0x00840000d214783b */ /* 0x000f620000004200 */
[----:B--2---:R-:W-:Y:S01]  /*6250*/  F2FP.BF16.F32.PACK_AB R12, R92, R93 ;  /* 0x0000005d5c0c723e */ /* 0x004fe200000010ff */
[----:B------:R-:W2:Y:S01]  /*6260*/  MUFU.EX2 R65, R65 ;  /* 0x0000004100417308 */ /* 0x000ea20000000800 */
[----:B---3--:R-:W-:Y:S01]  /*6270*/  F2FP.BF16.F32.PACK_AB R14, R112, R91 ;  /* 0x0000005b700e723e */ /* 0x008fe200000010ff */
        /* <DEDUP_REMOVED lines=18> */
[----:B------:R-:W-:-:S05]  /*63a0*/  FADD.FTZ R168, R168, R147 ;  /* 0x00000093a8a87221 */ /* 0x000fca0000010000 */
[----:B------:R-:W2:Y:S01]  /*63b0*/  MUFU.EX2 R126, R126 ;  /* 0x0000007e007e7308 */ /* 0x000ea20000000800 */
[----:B---3--:R-:W-:-:S07]  /*63c0*/  F2FP.BF16.F32.PACK_AB R15, R39, R38 ;  /* 0x00000026270f723e */ /* 0x008fce00000010ff */
[----:B------:R-:W-:Y:S01]  /*63d0*/  MUFU.EX2 R119, R119 ;  /* 0x0000007700777308 */ /* 0x000fe20000000800 */
[C---:B-1----:R-:W-:Y:S07]  /*63e0*/  HMMA.16816.F32.BF16 R8, R12.reuse, R16, R8 ;  /* 0x000000100c08723c */ /* 0x042fee0000041808 */
[----:B------:R-:W1:Y:S01]  /*63f0*/  MUFU.EX2 R160, R160 ;  /* 0x000000a000a07308 */ /* 0x000e620000000800 */
[C---:B------:R-:W-:Y:S01]  /*6400*/  HMMA.16816.F32.BF16 R4, R12.reuse, R18, R4 ;  /* 0x000000120c04723c */ /* 0x040fe20000041804 */
[----:B------:R-:W3:Y:S06]  /*6410*/  LDSM.16.MT88.4 R16, [R209+0x3400] ;  /* 0x00340000d110783b */ /* 0x000eec0000004200 */
[----:B------:R-:W-:Y:S01]  /*6420*/  MUFU.EX2 R42, R42 ;  /* 0x0000002a002a7308 */ /* 0x000fe20000000800 */
[C---:B----4-:R-:W-:Y:S07]  /*6430*/  HMMA.16816.F32.BF16 R24, R12.reuse, R32, R24 ;  /* 0x000000200c18723c */ /* 0x050fee0000041818 */
[----:B------:R-:W4:Y:S01]  /*6440*/  MUFU.EX2 R43, R43 ;  /* 0x0000002b002b7308 */ /* 0x000f220000000800 */
[----:B------:R-:W-:Y:S01]  /*6450*/  HMMA.16816.F32.BF16 R28, R12, R34, R28 ;  /* 0x000000220c1c723c */ /* 0x000fe2000004181c */
[----:B--2---:R-:W-:Y:S01]  /*6460*/  F2FP.BF16.F32.PACK_AB R12, R126, R107 ;  /* 0x0000006b7e0c723e */ /* 0x004fe200000010ff */
[----:B------:R-:W2:Y:S01]  /*6470*/  LDSM.16.MT88.4 R32, [R210+0x8800] ;  /* 0x00880000d220783b */ /* 0x000ea20000004200 */
[----:B-1----:R-:W-:-:S04]  /*6480*/  F2FP.BF16.F32.PACK_AB R14, R160, R119 ;  /* 0x00000077a00e723e */ /* 0x002fc800000010ff */
[----:B------:R-:W-:Y:S08]  /*6490*/  MUFU.EX2 R52, R52 ;  /* 0x0000003400347308 */ /* 0x000ff00000000800 */
[----:B------:R-:W1:Y:S01]  /*64a0*/  MUFU.EX2 R63, R63 ;  /* 0x0000003f003f7308 */ /* 0x000e620000000800 */
[----:B----4-:R-:W-:-:S07]  /*64b0*/  F2FP.BF16.F32.PACK_AB R13, R43, R42 ;  /* 0x0000002a2b0d723e */ /* 0x010fce00000010ff */
[----:B------:R4:W-:Y:S08]  /*64c0*/  MUFU.EX2 R53, R56 ;  /* 0x0000003800357308 */ /* 0x0009f00000000800 */
[----:B------:R-:W-:Y:S01]  /*64d0*/  MUFU.EX2 R137, R137 ;  /* 0x0000008900897308 */ /* 0x000fe20000000800 */
[----:B-1----:R-:W-:-:S07]  /*64e0*/  F2FP.BF16.F32.PACK_AB R15, R63, R52 ;  /* 0x000000343f0f723e */ /* 0x002fce00000010ff */
[C---:B-----5:R-:W-:Y:S01]  /*64f0*/  HMMA.16816.F32.BF16 R8, R12.reuse, R20, R8 ;  /* 0x000000140c08723c */ /* 0x060fe20000041808 */
[----:B------:R-:W-:Y:S01]  /*6500*/  FADD.FTZ R20, R46, R87 ;  /* 0x000000572e147221 */ /* 0x000fe20000010000 */
[----:B------:R-:W-:Y:S01]  /*6510*/  FADD.FTZ R21, R151, R168 ;  /* 0x000000a897157221 */ /* 0x000fe20000010000 */
[--C-:B----4-:R-:W-:Y:S01]  /*6520*/  FFMA.FTZ R56, R86, UR6, -R47.reuse ;  /* 0x0000000656387c23 */ /* 0x110fe2000801082f */
[----:B------:R-:W-:Y:S01]  /*6530*/  FFMA.FTZ R46, R54, UR6, -R47 ;  /* 0x00000006362e7c23 */ /* 0x000fe2000801082f */
[----:B------:R-:W-:Y:S01]  /*6540*/  FADD.FTZ R20, R105, R20 ;  /* 0x0000001469147221 */ /* 0x000fe20000010000 */
[----:B------:R-:W-:Y:S01]  /*6550*/  FADD.FTZ R21, R150, R21 ;  /* 0x0000001596157221 */ /* 0x000fe20000010000 */
[----:B------:R-:W1:Y:S01]  /*6560*/  MUFU.EX2 R172, R172 ;  /* 0x000000ac00ac7308 */ /* 0x000e620000000800 */
[----:B---3--:R-:W-:Y:S01]  /*6570*/  HMMA.16816.F32.BF16 R24, R12, R16, R24 ;  /* 0x000000100c18723c */ /* 0x008fe20000041818 */
        /* <DEDUP_REMOVED lines=16> */
[----:B-1----:R-:W-:Y:S01]  /*6680*/  F2FP.BF16.F32.PACK_AB R12, R172, R137 ;  /* 0x00000089ac0c723e */ /* 0x002fe200000010ff */
[----:B------:R-:W-:Y:S01]  /*6690*/  FFMA.FTZ R18, R50, UR6, -R47 ;  /* 0x0000000632127c23 */ /* 0x000fe2000801082f */
[----:B------:R-:W-:Y:S01]  /*66a0*/  FADD.FTZ R98, R98, R99 ;  /* 0x0000006362627221 */ /* 0x000fe20000010000 */
[----:B------:R-:W-:Y:S01]  /*66b0*/  FADD.FTZ R60, R57, R60 ;  /* 0x0000003c393c7221 */ /* 0x000fe20000010000 */
[----:B------:R-:W1:Y:S01]  /*66c0*/  MUFU.EX2 R59, R59 ;  /* 0x0000003b003b7308 */ /* 0x000e620000000800 */
[----:B---3--:R-:W-:Y:S01]  /*66d0*/  F2FP.BF16.F32.PACK_AB R14, R53, R124 ;  /* 0x0000007c350e723e */ /* 0x008fe200000010ff */
[----:B------:R-:W-:Y:S01]  /*66e0*/  FADD.FTZ R97, R97, R98 ;  /* 0x0000006261617221 */ /* 0x000fe20000010000 */
[----:B------:R-:W-:Y:S01]  /*66f0*/  FADD.FTZ R49, R49, R60 ;  /* 0x0000003c31317221 */ /* 0x000fe20000010000 */
[----:B------:R-:W-:-:S02]  /*6700*/  FFMA.FTZ R19, R51, UR6, -R47 ;  /* 0x0000000633137c23 */ /* 0x000fc4000801082f */
        /* <DEDUP_REMOVED lines=8> */
[----:B-1----:R-:W-:Y:S01]  /*6790*/  F2FP.BF16.F32.PACK_AB R13, R59, R56 ;  /* 0x000000383b0d723e */ /* 0x002fe200000010ff */
        /* <DEDUP_REMOVED lines=10> */
[----:B---3--:R-:W-:Y:S01]  /*6840*/  F2FP.BF16.F32.PACK_AB R15, R17, R46 ;  /* 0x0000002e110f723e */ /* 0x008fe200000010ff */
[----:B------:R-:W-:Y:S01]  /*6850*/  FADD.FTZ R107, R107, R112 ;  /* 0x000000706b6b7221 */ /* 0x000fe20000010000 */
[----:B------:R-:W-:-:S03]  /*6860*/  FADD.FTZ R42, R42, R39 ;  /* 0x000000272a2a7221 */ /* 0x000fc60000010000 */
[----:B------:R-:W-:Y:S01]  /*6870*/  FADD.FTZ R126, R126, R107 ;  /* 0x0000006b7e7e7221 */ /* 0x000fe20000010000 */
[----:B------:R-:W-:Y:S01]  /*6880*/  FADD.FTZ R43, R43, R42 ;  /* 0x0000002a2b2b7221 */ /* 0x000fe20000010000 */
[----:B--2---:R-:W-:Y:S01]  /*6890*/  HMMA.16816.F32.BF16 R8, R12, R32, R8 ;  /* 0x000000200c08723c */ /* 0x004fe20000041808 */
[--C-:B------:R-:W-:Y:S01]  /*68a0*/  FFMA.FTZ R32, R90, UR6, -R47.reuse ;  /* 0x000000065a207c23 */ /* 0x100fe2000801082f */
[----:B------:R-:W-:Y:S01]  /*68b0*/  FFMA.FTZ R33, R106, UR6, -R47 ;  /* 0x000000066a217c23 */ /* 0x000fe2000801082f */
[----:B------:R-:W-:Y:S01]  /*68c0*/  MUFU.EX2 R41, R41 ;  /* 0x0000002900297308 */ /* 0x000fe20000000800 */
[----:B------:R-:W-:Y:S01]  /*68d0*/  FADD.FTZ R119, R119, R126 ;  /* 0x0000007e77777221 */ /* 0x000fe20000010000 */
[----:B------:R-:W-:-:S03]  /*68e0*/  FADD.FTZ R52, R52, R43 ;  /* 0x0000002b34347221 */ /* 0x000fc60000010000 */
[C---:B------:R-:W-:Y:S01]  /*68f0*/  HMMA.16816.F32.BF16 R4, R12.reuse, R34, R4 ;  /* 0x000000220c04723c */ /* 0x040fe20000041804 */
[----:B------:R-:W-:Y:S01]  /*6900*/  FADD.FTZ R160, R160, R119 ;  /* 0x00000077a0a07221 */ /* 0x000fe20000010000 */
[----:B------:R-:W-:Y:S01]  /*6910*/  FADD.FTZ R63, R63, R52 ;  /* 0x000000343f3f7221 */ /* 0x000fe20000010000 */
[----:B------:R-:W2:Y:S03]  /*6920*/  MUFU.EX2 R16, R16 ;  /* 0x0000001000107308 */ /* 0x000ea60000000800 */
[----:B------:R-:W-:Y:S02]  /*6930*/  FADD.FTZ R56, R56, R63 ;  /* 0x0000003f38387221 */ /* 0x000fe40000010000 */
[----:B----4-:R-:W-:Y:S02]  /*6940*/  HMMA.16816.F32.BF16 R24, R12, R20, R24 ;  /* 0x000000140c18723c */ /* 0x010fe40000041818 */
[----:B------:R-:W-:Y:S01]  /*6950*/  FADD.FTZ R59, R59, R56 ;  /* 0x000000383b3b7221 */ /* 0x000fe20000010000 */
[----:B------:R-:W-:Y:S03]  /*6960*/  MUFU.EX2 R18, R18 ;  /* 0x0000001200127308 */ /* 0x000fe60000000800 */
[----:B------:R-:W-:-:S02]  /*6970*/  FADD.FTZ R46, R46, R59 ;  /* 0x0000003b2e2e7221 */ /* 0x000fc40000010000 */
[----:B------:R-:W-:Y:S01]  /*6980*/  HMMA.16816.F32.BF16 R28, R12, R22, R28 ;  /* 0x000000160c1c723c */ /* 0x000fe2000004181c */
[----:B-1----:R-:W-:Y:S01]  /*6990*/  F2FP.BF16.F32.PACK_AB R12, R40, R37 ;  /* 0x00000025280c723e */ /* 0x002fe200000010ff */
[----:B------:R-:W-:Y:S01]  /*69a0*/  FADD.FTZ R17, R17, R46 ;  /* 0x0000002e11117221 */ /* 0x000fe20000010000 */
[----:B------:R-:W1:Y:S01]  /*69b0*/  MUFU.EX2 R19, R19 ;  /* 0x0000001300137308 */ /* 0x000e620000000800 */
[----:B--2---:R-:W-:-:S07]  /*69c0*/  F2FP.BF16.F32.PACK_AB R14, R16, R41 ;  /* 0x00000029100e723e */ /* 0x004fce00000010ff */
[----:B------:R-:W-:Y:S08]  /*69d0*/  MUFU.EX2 R32, R32 ;  /* 0x0000002000207308 */ /* 0x000ff00000000800 */
[----:B------:R-:W2:Y:S01]  /*69e0*/  MUFU.EX2 R33, R33 ;  /* 0x0000002100217308 */ /* 0x000ea20000000800 */
[----:B-1----:R-:W-:Y:S01]  /*69f0*/  F2FP.BF16.F32.PACK_AB R13, R19, R18 ;  /* 0x00000012130d723e */ /* 0x002fe200000010ff */
[----:B------:R-:W-:-:S04]  /*6a00*/  FADD.FTZ R18, R18, R17 ;  /* 0x0000001112127221 */ /* 0x000fc80000010000 */
[----:B------:R-:W-:Y:S01]  /*6a10*/  FADD.FTZ R19, R19, R18 ;  /* 0x0000001213137221 */ /* 0x000fe20000010000 */
[----:B--2---:R-:W-:-:S03]  /*6a20*/  F2FP.BF16.F32.PACK_AB R15, R33, R32 ;  /* 0x00000020210f723e */ /* 0x004fc600000010ff */
        /* <DEDUP_REMOVED lines=78> */
.L_x_1407:
[----:B------:R-:W-:Y:S01]  /*6f10*/  UMOV UR4, URZ ;  /* 0x000000ff00047c82 */ /* 0x000fe20008000000 */
[----:B------:R-:W-:Y:S01]  /*6f20*/  IMAD.SHL.U32 R4, R190, 0x100, RZ ;  /* 0x00000100be047824 */ /* 0x000fe200078e00ff */
[----:B------:R-:W-:-:S05]  /*6f30*/  IADD3 R5, P0, PT, RZ, -UR4, RZ ;  /* 0x80000004ff057c10 */ /* 0x000fca000ff1e0ff */
[----:B------:R-:W-:-:S05]  /*6f40*/  IMAD.X R4, RZ, RZ, ~R4, P0 ;  /* 0x000000ffff047224 */ /* 0x000fca00000e0e04 */
[----:B------:R-:W-:-:S04]  /*6f50*/  SHF.R.S64 R5, R5, 0x1f, R4 ;  /* 0x0000001f05057819 */ /* 0x000fc80000001004 */
[----:B------:R-:W-:-:S04]  /*6f60*/  IADD3 R218, P0, PT, R5, R218, RZ ;  /* 0x000000da05da7210 */ /* 0x000fc80007f1e0ff */
[----:B------:R-:W-:-:S09]  /*6f70*/  LEA.HI.X.SX32 R219, R4, R219, 0x1, P0 ;  /* 0x000000db04db7211 */ /* 0x000fd200000f0eff */
.L_x_1408:
[C---:B------:R-:W-:Y:S01]  /*6f80*/  IMAD.SHL.U32 R5, R190.reuse, 0x40, RZ ;  /* 0x00000040be057824 */ /* 0x040fe200078e00ff */
[----:B------:R-:W-:Y:S01]  /*6f90*/  SHF.L.U64.HI R190, R190, 0x6, R191 ;  /* 0x00000006bebe7819 */ /* 0x000fe200000102bf */
[----:B------:R-:W-:Y:S01]  /*6fa0*/  @!PT LDS RZ, [RZ] ;  /* 0x00000000fffff984 */ /* 0x000fe20000000800 */
[----:B------:R-:W-:Y:S01]  /*6fb0*/  @!PT LDS RZ, [RZ] ;  /* 0x00000000fffff984 */ /* 0x000fe20000000800 */
[----:B------:R-:W-:Y:S01]  /*6fc0*/  @!PT LDS RZ, [RZ] ;  /* 0x00000000fffff984 */ /* 0x000fe20000000800 */
[----:B------:R-:W-:Y:S01]  /*6fd0*/  LDGSTS.E.BYPASS.LTC128B.128 [R223+0x5000], desc[UR16][R218.64] ;  /* 0x05000000dadf7fae */ /* 0x000fe2000b981a10 */
[----:B------:R-:W-:Y:S02]  /*6fe0*/  PRMT R166, R167, 0x6540, R192 ;  /* 0x00006540a7a67816 */ /* 0x000fe400000000c0 */
[----:B------:R-:W-:-:S04]  /*6ff0*/  IADD3 R6, P0, PT, R5, R218, RZ ;  /* 0x000000da05067210 */ /* 0x000fc80007f1e0ff */
[----:B------:R-:W-:Y:S01]  /*7000*/  IADD3 R10, P1, PT, R6, R5, RZ ;  /* 0x00000005060a7210 */ /* 0x000fe20007f3e0ff */
[----:B------:R-:W-:-:S03]  /*7010*/  IMAD.X R7, R190, 0x1, R219, P0 ;  /* 0x00000001be077824 */ /* 0x000fc600000e06db */
[-C--:B------:R-:W-:Y:S01]  /*7020*/  IADD3 R8, P0, PT, R10, R5.reuse, RZ ;  /* 0x000000050a087210 */ /* 0x080fe20007f1e0ff */
[--C-:B------:R-:W-:Y:S01]  /*7030*/  IMAD.X R11, R7, 0x1, R190.reuse, P1 ;  /* 0x00000001070b7824 */ /* 0x100fe200008e06be */
[----:B------:R1:W-:Y:S02]  /*7040*/  LDGSTS.E.BYPASS.LTC128B.128 [R223+0x5800], desc[UR16][R6.64] ;  /* 0x0580000006df7fae */ /* 0x0003e4000b981a10 */
[-C--:B------:R-:W-:Y:S01]  /*7050*/  IADD3 R16, P1, PT, R8, R5.reuse, RZ ;  /* 0x0000000508107210 */ /* 0x080fe20007f3e0ff */
[--C-:B------:R-:W-:Y:S01]  /*7060*/  IMAD.X R9, R11, 0x1, R190.reuse, P0 ;  /* 0x000000010b097824 */ /* 0x100fe200000e06be */
[----:B------:R-:W-:Y:S02]  /*7070*/  LDGSTS.E.BYPASS.LTC128B.128 [R223+0x6000], desc[UR16][R10.64] ;  /* 0x060000000adf7fae */ /* 0x000fe4000b981a10 */
[-C--:B------:R-:W-:Y:S01]  /*7080*/  IADD3 R18, P0, PT, R16, R5.reuse, RZ ;  /* 0x0000000510127210 */ /* 0x080fe20007f1e0ff */
[--C-:B------:R-:W-:Y:S01]  /*7090*/  IMAD.X R17, R9, 0x1, R190.reuse, P1 ;  /* 0x0000000109117824 */ /* 0x100fe200008e06be */
[----:B------:R2:W-:Y:S02]  /*70a0*/  LDGSTS.E.BYPASS.LTC128B.128 [R223+0x6800], desc[UR16][R8.64] ;  /* 0x0680000008df7fae */ /* 0x0005e4000b981a10 */
[-C--:B------:R-:W-:Y:S01]  /*70b0*/  IADD3 R20, P1, PT, R18, R5.reuse, RZ ;  /* 0x0000000512147210 */ /* 0x080fe20007f3e0ff */
[--C-:B------:R-:W-:Y:S01]  /*70c0*/  IMAD.X R19, R17, 0x1, R190.reuse, P0 ;  /* 0x0000000111137824 */ /* 0x100fe200000e06be */
[----:B------:R-:W-:Y:S02]  /*70d0*/  LDGSTS.E.BYPASS.LTC128B.128 [R223+0x7000], desc[UR16][R16.64] ;  /* 0x0700000010df7fae */ /* 0x000fe4000b981a10 */
[----:B------:R-:W-:Y:S01]  /*70e0*/  IADD3 R22, P0, PT, R20, R5, RZ ;  /* 0x0000000514167210 */ /* 0x000fe20007f1e0ff */
[--C-:B------:R-:W-:Y:S01]  /*70f0*/  IMAD.X R21, R19, 0x1, R190.reuse, P1 ;  /* 0x0000000113157824 */ /* 0x100fe200008e06be */
[----:B------:R-:W-:Y:S03]  /*7100*/  LDGSTS.E.BYPASS.LTC128B.128 [R223+0x7800], desc[UR16][R18.64] ;  /* 0x0780000012df7fae */ /* 0x000fe6000b981a10 */
[----:B------:R-:W-:Y:S01]  /*7110*/  IMAD.X R23, R21, 0x1, R190, P0 ;  /* 0x0000000115177824 */ /* 0x000fe200000e06be */
[----:B------:R-:W-:Y:S04]  /*7120*/  LDGSTS.E.BYPASS.LTC128B.128 [R223+0x8000], desc[UR16][R20.64] ;  /* 0x0800000014df7fae */ /* 0x000fe8000b981a10 */
[----:B------:R3:W-:Y:S04]  /*7130*/  LDGSTS.E.BYPASS.LTC128B.128 [R223+0x8800], desc[UR16][R22.64] ;  /* 0x0880000016df7fae */ /* 0x0007e8000b981a10 */
[----:B------:R-:W-:Y:S04]  /*7140*/  LDSM.16.M88.4 R12, [R213] ;  /* 0x00000000d50c783b */ /* 0x000fe80000000200 */
[----:B-1----:R-:W2:Y:S04]  /*7150*/  LDSM.16.M88.4 R4, [R211+0x1000] ;  /* 0x00100000d304783b */ /* 0x002ea80000000200 */
[----:B------:R-:W1:Y:S04]  /*7160*/  LDSM.16.M88.4 R124, [R211+0x1400] ;  /* 0x00140000d37c783b */ /* 0x000e680000000200 */
[----:B------:R-:W4:Y:S04]  /*7170*/  LDSM.16.M88.4 R116, [R211+0x1800] ;  /* 0x00180000d374783b */ /* 0x000f280000000200 */
        /* <DEDUP_REMOVED lines=13> */
[----:B---3--:R-:W3:Y:S01]  /*7250*/  LDSM.16.M88.4 R20, [R211+0x4800] ;  /* 0x00480000d314783b */ /* 0x008ee20000000200 */
[C---:B-1----:R-:W-:Y:S03]  /*7260*/  HMMA.16816.F32.BF16 R128, R12.reuse, R124, RZ ;  /* 0x0000007c0c80723c */ /* 0x042fe600000418ff */
[----:B------:R-:W-:Y:S04]  /*7270*/  LDSM.16.M88.4 R156, [R212] ;  /* 0x00000000d49c783b */ /* 0x000fe80000000200 */
[----:B------:R-:W1:Y:S01]  /*7280*/  LDSM.16.M88.4 R160, [R208+0x1000] ;  /* 0x00100000d0a0783b */ /* 0x000e620000000200 */
[C---:B----4-:R-:W-:Y:S03]  /*7290*/  HMMA.16816.F32.BF16 R120, R12.reuse, R116, RZ ;  /* 0x000000740c78723c */ /* 0x050fe600000418ff */
[----:B------:R-:W4:Y:S04]  /*72a0*/  LDSM.16.M88.4 R148, [R211+0x4c00] ;  /* 0x004c0000d394783b */ /* 0x000f280000000200 */
[----:B------:R-:W4:Y:S01]  /*72b0*/  LDSM.16.M88.4 R152, [R208+0x1400] ;  /* 0x00140000d098783b */ /* 0x000f220000000200 */
[C---:B-----5:R-:W-:Y:S03]  /*72c0*/  HMMA.16816.F32.BF16 R112, R12.reuse, R108, RZ ;  /* 0x0000006c0c70723c */ /* 0x060fe600000418ff */
[----:B------:R-:W0:Y:S05]  /*72d0*/  LDGDEPBAR ;  /* 0x00000000000079af */ /* 0x000e2a0000000000 */
        /* <DEDUP_REMOVED lines=10> */
[----:B---3--:R-:W-:Y:S08]  /*7380*/  HMMA.16816.F32.BF16 R24, R12, R20, RZ ;  /* 0x000000140c18723c */ /* 0x008ff000000418ff */
[----:B-1----:R-:W-:Y:S01]  /*7390*/  HMMA.16816.F32.BF16 R8, R156, R160, R8 ;  /* 0x000000a09c08723c */ /* 0x002fe20000041808 */
[----:B------:R-:W-:-:S02]  /*73a0*/  VIADD R160, R166, 0xfffffe00 ;  /* 0xfffffe00a6a07836 */ /* 0x000fc40000000000 */
[----:B------:R-:W-:-:S03]  /*73b0*/  VIADD R161, R166, 0xfffffe09 ;  /* 0xfffffe09a6a17836 */ /* 0x000fc60000000000 */
[CC--:B------:R-:W-:Y:S02]  /*73c0*/  ISETP.GE.AND P2, PT, R160.reuse, R165.reuse, PT ;  /* 0x000000a5a000720c */ /* 0x0c0fe40003f46270 */
[----:B------:R-:W-:Y:S01]  /*73d0*/  HMMA.16816.F32.BF16 R124, R12, R126, RZ ;  /* 0x0000007e0c7c723c */ /* 0x000fe200000418ff */
[----:B------:R-:W-:Y:S01]  /*73e0*/  ISETP.GE.AND P1, PT, R160, R164, PT ;  /* 0x000000a4a000720c */ /* 0x000fe20003f26270 */
[----:B------:R-:W-:Y:S01]  /*73f0*/  VIADD R160, R166, 0xfffffe01 ;  /* 0xfffffe01a6a07836 */ /* 0x000fe20000000000 */
[----:B------:R-:W-:-:S04]  /*7400*/  ISETP.GE.AND P5, PT, R161, R165, PT ;  /* 0x000000a5a100720c */ /* 0x000fc80003fa6270 */
[C---:B------:R-:W-:Y:S01]  /*7410*/  ISETP.GE.AND P0, PT, R160.reuse, R165, PT ;  /* 0x000000a5a000720c */ /* 0x040fe20003f06270 */
[C---:B------:R-:W-:Y:S01]  /*7420*/  HMMA.16816.F32.BF16 R116, R12.reuse, R118, RZ ;  /* 0x000000760c74723c */ /* 0x040fe200000418ff */
[-C--:B------:R-:W-:Y:S01]  /*7430*/  ISETP.GE.AND P6, PT, R160, R164.reuse, PT ;  /* 0x000000a4a000720c */ /* 0x080fe20003fc6270 */
[----:B------:R-:W-:Y:S01]  /*7440*/  VIADD R160, R166, 0xfffffe10 ;  /* 0xfffffe10a6a07836 */ /* 0x000fe20000000000 */
[----:B------:R-:W-:Y:S01]  /*7450*/  FSEL R181, R8, -INF , !P2 ;  /* 0xff80000008b57808 */ /* 0x000fe20005000000 */
[C---:B------:R-:W-:Y:S01]  /*7460*/  VIADD R8, R166.reuse, 0xfffffe11 ;  /* 0xfffffe11a6087836 */ /* 0x040fe20000000000 */
[----:B------:R-:W-:Y:S01]  /*7470*/  FSEL R187, R9, -INF , !P0 ;  /* 0xff80000009bb7808 */ /* 0x000fe20004000000 */
[----:B------:R-:W-:Y:S01]  /*7480*/  VIADD R9, R166, 0xfffffe29 ;  /* 0xfffffe29a6097836 */ /* 0x000fe20000000000 */
[-C--:B------:R-:W-:Y:S01]  /*7490*/  ISETP.GE.AND P2, PT, R161, R164.reuse, PT ;  /* 0x000000a4a100720c */ /* 0x080fe20003f46270 */
[----:B------:R-:W-:Y:S01]  /*74a0*/  HMMA.16816.F32.BF16 R108, R12, R110, RZ ;  /* 0x0000006e0c6c723c */ /* 0x000fe200000418ff */
[----:B------:R-:W-:-:S02]  /*74b0*/  ISETP.GE.AND P0, PT, R160, R164, PT ;  /* 0x000000a4a000720c */ /* 0x000fc40003f06270 */
[----:B------:R-:W-:Y:S02]  /*74c0*/  FSEL R167, R11, -INF , !P6 ;  /* 0xff8000000ba77808 */ /* 0x000fe40007000000 */
[----:B------:R-:W-:-:S03]  /*74d0*/  ISETP.GE.AND P6, PT, R8, R165, PT ;  /* 0x000000a50800720c */ /* 0x000fc60003fc6270 */
        /* <DEDUP_REMOVED lines=11> */
[C---:B----4-:R-:W-:Y:S08]  /*7590*/  HMMA.16816.F32.BF16 R16, R12.reuse, R148, RZ ;  /* 0x000000940c10723c */ /* 0x050ff000000418ff */
[----:B------:R-:W-:Y:S01]  /*75a0*/  HMMA.16816.F32.BF16 R12, R12, R150, RZ ;  /* 0x000000960c0c723c */ /* 0x000fe200000418ff */
[----:B------:R-:W1:Y:S07]  /*75b0*/  LDSM.16.M88.4 R148, [R208+0x1800] ;  /* 0x00180000d094783b */ /* 0x000e6e0000000200 */
[----:B------:R-:W-:Y:S01]  /*75c0*/  HMMA.16816.F32.BF16 R4, R156, R162, R4 ;  /* 0x000000a29c04723c */ /* 0x000fe20000041804 */
[----:B------:R-:W-:-:S05]  /*75d0*/  VIADD R162, R166, 0xfffffe08 ;  /* 0xfffffe08a6a27836 */ /* 0x000fca0000000000 */
[-C--:B------:R-:W-:Y:S02]  /*75e0*/  ISETP.GE.AND P3, PT, R162, R165.reuse, PT ;  /* 0x000000a5a200720c */ /* 0x080fe40003f66270 */
[C---:B------:R-:W-:Y:S01]  /*75f0*/  HMMA.16816.F32.BF16 R128, R156.reuse, R152, R128 ;  /* 0x000000989c80723c */ /* 0x040fe20000041880 */
[----:B------:R-:W-:Y:S02]  /*7600*/  FSEL R153, R10, -INF , !P1 ;  /* 0xff8000000a997808 */ /* 0x000fe40004800000 */
[----:B------:R-:W-:Y:S02]  /*7610*/  ISETP.GE.AND P4, PT, R162, R164, PT ;  /* 0x000000a4a200720c */ /* 0x000fe40003f86270 */
[----:B------:R-:W-:Y:S02]  /*7620*/  ISETP.GE.AND P1, PT, R160, R165, PT ;  /* 0x000000a5a000720c */ /* 0x000fe40003f26270 */
[----:B------:R-:W2:Y:S01]  /*7630*/  LDSM.16.M88.4 R160, [R208+0x1c00] ;  /* 0x001c0000d0a0783b */ /* 0x000ea20000000200 */
[----:B------:R-:W-:Y:S03]  /*7640*/  HMMA.16816.F32.BF16 R124, R156, R154, R124 ;  /* 0x0000009a9c7c723c */ /* 0x000fe6000004187c */
[----:B------:R-:W-:Y:S01]  /*7650*/  FSEL R191, R4, -INF , !P3 ;  /* 0xff80000004bf7808 */ /* 0x000fe20005800000 */
[----:B------:R-:W-:Y:S01]  /*7660*/  VIADD R4, R166, 0xfffffe18 ;  /* 0xfffffe18a6047836 */ /* 0x000fe20000000000 */
[----:B------:R-:W-:-:S02]  /*7670*/  FSEL R173, R6, -INF , !P4 ;  /* 0xff80000006ad7808 */ /* 0x000fc40006000000 */
[----:B------:R-:W-:Y:S02]  /*7680*/  FSEL R193, R5, -INF , !P5 ;  /* 0xff80000005c17808 */ /* 0x000fe40006800000 */
[CC--:B------:R-:W-:Y:S02]  /*7690*/  ISETP.GE.AND P4, PT, R4.reuse, R165.reuse, PT ;  /* 0x000000a50400720c */ /* 0x0c0fe40003f86270 */
[----:B------:R-:W-:Y:S01]  /*76a0*/  ISETP.GE.AND P5, PT, R4, R164, PT ;  /* 0x000000a40400720c */ /* 0x000fe20003fa6270 */
[----:B------:R-:W-:Y:S01]  /*76b0*/  VIADD R4, R166, 0xfffffe20 ;  /* 0xfffffe20a6047836 */ /* 0x000fe20000000000 */
[----:B------:R-:W-:Y:S02]  /*76c0*/  FSEL R177, R130, -INF , !P0 ;  /* 0xff80000082b17808 */ /* 0x000fe40004000000 */
[----:B------:R-:W-:Y:S02]  /*76d0*/  FSEL R129, R129, -INF , !P6 ;  /* 0xff80000081817808 */ /* 0x000fe40007000000 */
[----:B------:R-:W-:Y:S01]  /*76e0*/  FSEL R171, R7, -INF , !P2 ;  /* 0xff80000007ab7808 */ /* 0x000fe20005000000 */
[----:B-1----:R-:W-:Y:S01]  /*76f0*/  HMMA.16816.F32.BF16 R120, R156, R148, R120 ;  /* 0x000000949c78723c */ /* 0x002fe20000041878 */
[----:B------:R-:W-:-:S02]  /*7700*/  ISETP.GE.AND P0, PT, R4, R165, PT ;  /* 0x000000a50400720c */ /* 0x000fc40003f06270 */
[-C--:B------:R-:W-:Y:S02]  /*7710*/  ISETP.GE.AND P6, PT, R4, R164.reuse, PT ;  /* 0x000000a40400720c */ /* 0x080fe40003fc6270 */
[----:B------:R-:W1:Y:S01]  /*7720*/  LDSM.16.M88.4 R4, [R208+0x2000] ;  /* 0x00200000d004783b */ /* 0x000e620000000200 */
[-C--:B------:R-:W-:Y:S01]  /*7730*/  ISETP.GE.AND P3, PT, R8, R164.reuse, PT ;  /* 0x000000a40800720c */ /* 0x080fe20003f66270 */
[----:B------:R-:W-:Y:S01]  /*7740*/  VIADD R8, R166, 0xfffffe19 ;  /* 0xfffffe19a6087836 */ /* 0x000fe20000000000 */
[----:B------:R-:W-:Y:S01]  /*7750*/  FSEL R195, R128, -INF , !P1 ;  /* 0xff80000080c37808 */ /* 0x000fe20004800000 */
[----:B------:R-:W-:Y:S01]  /*7760*/  HMMA.16816.F32.BF16 R116, R156, R150, R116 ;  /* 0x000000969c74723c */ /* 0x000fe20000041874 */
[----:B------:R-:W-:Y:S02]  /*7770*/  FSEL R179, R131, -INF , !P3 ;  /* 0xff80000083b37808 */ /* 0x000fe40005800000 */
[C---:B------:R-:W-:Y:S02]  /*7780*/  ISETP.GE.AND P2, PT, R8.reuse, R165, PT ;  /* 0x000000a50800720c */ /* 0x040fe40003f46270 */
[----:B------:R-:W-:Y:S01]  /*7790*/  ISETP.GE.AND P1, PT, R8, R164, PT ;  /* 0x000000a40800720c */ /* 0x000fe20003f26270 */
[----:B------:R-:W-:Y:S01]  /*77a0*/  VIADD R8, R166, 0xfffffe21 ;  /* 0xfffffe21a6087836 */ /* 0x000fe20000000000 */
[----:B------:R-:W-:-:S02]  /*77b0*/  FSEL R131, R124, -INF , !P4 ;  /* 0xff8000007c837808 */ /* 0x000fc40006000000 */
[----:B------:R-:W-:Y:S02]  /*77c0*/  FSEL R175, R126, -INF , !P5 ;  /* 0xff8000007eaf7808 */ /* 0x000fe40006800000 */
[CC--:B------:R-:W-:Y:S01]  /*77d0*/  ISETP.GE.AND P3, PT, R8.reuse, R165.reuse, PT ;  /* 0x000000a50800720c */ /* 0x0c0fe20003f66270 */
[C---:B--2---:R-:W-:Y:S01]  /*77e0*/  HMMA.16816.F32.BF16 R112, R156.reuse, R160, R112 ;  /* 0x000000a09c70723c */ /* 0x044fe20000041870 */
[-C--:B------:R-:W-:Y:S01]  /*77f0*/  ISETP.GE.AND P4, PT, R8, R164.reuse, PT ;  /* 0x000000a40800720c */ /* 0x080fe20003f86270 */
[----:B------:R-:W-:Y:S01]  /*7800*/  VIADD R8, R166, 0xfffffe28 ;  /* 0xfffffe28a6087836 */ /* 0x000fe20000000000 */
[----:B------:R-:W-:Y:S02]  /*7810*/  FSEL R125, R125, -INF , !P2 ;  /* 0xff8000007d7d7808 */ /* 0x000fe40005000000 */
[----:B------:R-:W-:Y:S02]  /*7820*/  FSEL R169, R127, -INF , !P1 ;  /* 0xff8000007fa97808 */ /* 0x000fe40004800000 */
[C---:B------:R-:W-:Y:S01]  /*7830*/  ISETP.GE.AND P5, PT, R8.reuse, R165, PT ;  /* 0x000000a50800720c */ /* 0x040fe20003fa6270 */
[----:B------:R-:W-:Y:S01]  /*7840*/  HMMA.16816.F32.BF16 R108, R156, R162, R108 ;  /* 0x000000a29c6c723c */ /* 0x000fe2000004186c */
[----:B------:R-:W-:Y:S01]  /*7850*/  ISETP.GE.AND P2, PT, R8, R164, PT ;  /* 0x000000a40800720c */ /* 0x000fe20003f46270 */
[----:B------:R-:W-:Y:S01]  /*7860*/  VIADD R8, R166, 0xfffffe30 ;  /* 0xfffffe30a6087836 */ /* 0x000fe20000000000 */
[----:B------:R-:W-:Y:S01]  /*7870*/  FSEL R127, R120, -INF , !P0 ;  /* 0xff800000787f7808 */ /* 0x000fe20004000000 */
[----:B------:R-:W-:Y:S01]  /*7880*/  VIADD R120, R166, 0xfffffe31 ;  /* 0xfffffe31a6787836 */ /* 0x000fe20000000000 */
[----:B------:R-:W-:Y:S01]  /*7890*/  FSEL R151, R122, -INF , !P6 ;  /* 0xff8000007a977808 */ /* 0x000fe20007000000 */
[----:B------:R-:W-:Y:S01]  /*78a0*/  VIADD R122, R166, 0xfffffe39 ;  /* 0xfffffe39a67a7836 */ /* 0x000fe20000000000 */
[----:B------:R-:W-:-:S02]  /*78b0*/  FSEL R149, R121, -INF , !P3 ;  /* 0xff80000079957808 */ /* 0x000fc40005800000 */
[CC--:B------:R-:W-:Y:S02]  /*78c0*/  ISETP.GE.AND P1, PT, R9.reuse, R165.reuse, PT ;  /* 0x000000a50900720c */ /* 0x0c0fe40003f26270 */
[-C--:B------:R-:W-:Y:S02]  /*78d0*/  ISETP.GE.AND P0, PT, R9, R164.reuse, PT ;  /* 0x000000a40900720c */ /* 0x080fe40003f06270 */
[CC--:B------:R-:W-:Y:S02]  /*78e0*/  ISETP.GE.AND P6, PT, R8.reuse, R165.reuse, PT ;  /* 0x000000a50800720c */ /* 0x0c0fe40003fc6270 */
[-C--:B------:R-:W-:Y:S01]  /*78f0*/  ISETP.GE.AND P3, PT, R8, R164.reuse, PT ;  /* 0x000000a40800720c */ /* 0x080fe20003f66270 */
[C---:B-1----:R-:W-:Y:S01]  /*7900*/  HMMA.16816.F32.BF16 R104, R156.reuse, R4, R104 ;  /* 0x000000049c68723c */ /* 0x042fe20000041868 */
[----:B------:R-:W1:Y:S01]  /*7910*/  LDSM.16.M88.4 R8, [R208+0x2400] ;  /* 0x00240000d008783b */ /* 0x000e620000000200 */
[----:B------:R-:W-:Y:S01]  /*7920*/  FSEL R199, R116, -INF , !P5 ;  /* 0xff80000074c77808 */ /* 0x000fe20006800000 */
[C---:B------:R-:W-:Y:S01]  /*7930*/  VIADD R116, R166.reuse, 0xfffffe38 ;  /* 0xfffffe38a6747836 */ /* 0x040fe20000000000 */
[----:B------:R-:W-:Y:S01]  /*7940*/  FSEL R123, R123, -INF , !P4 ;  /* 0xff8000007b7b7808 */ /* 0x000fe20006000000 */
[----:B------:R-:W-:Y:S01]  /*7950*/  VIADD R4, R166, 0xfffffe41 ;  /* 0xfffffe41a6047836 */ /* 0x000fe20000000000 */
[----:B------:R-:W-:Y:S01]  /*7960*/  ISETP.GE.AND P4, PT, R120, R165, PT ;  /* 0x000000a57800720c */ /* 0x000fe20003f86270 */
[----:B------:R-:W-:Y:S01]  /*7970*/  VIADD R5, R166, 0xfffffe49 ;  /* 0xfffffe49a6057836 */ /* 0x000fe20000000000 */
[----:B------:R-:W-:Y:S01]  /*7980*/  ISETP.GE.AND P5, PT, R120, R164, PT ;  /* 0x000000a47800720c */ /* 0x000fe20003fa6270 */
[----:B------:R-:W-:Y:S01]  /*7990*/  HMMA.16816.F32.BF16 R100, R156, R6, R100 ;  /* 0x000000069c64723c */ /* 0x000fe20000041864 */
[----:B------:R-:W-:-:S02]  /*79a0*/  FSEL R120, R118, -INF , !P2 ;  /* 0xff80000076787808 */ /* 0x000fc40005000000 */
[C---:B------:R-:W-:Y:S02]  /*79b0*/  ISETP.GE.AND P2, PT, R116.reuse, R165, PT ;  /* 0x000000a57400720c */ /* 0x040fe40003f46270 */
[----:B------:R-:W-:Y:S02]  /*79c0*/  FSEL R203, R117, -INF , !P1 ;  /* 0xff80000075cb7808 */ /* 0x000fe40004800000 */
[----:B------:R-:W-:Y:S02]  /*79d0*/  ISETP.GE.AND P1, PT, R116, R164, PT ;  /* 0x000000a47400720c */ /* 0x000fe40003f26270 */
[----:B------:R-:W-:Y:S02]  /*79e0*/  FSEL R121, R119, -INF , !P0 ;  /* 0xff80000077797808 */ /* 0x000fe40004000000 */
[----:B------:R-:W-:Y:S01]  /*79f0*/  FSEL R115, R115, -INF , !P5 ;  /* 0xff80000073737808 */ /* 0x000fe20006800000 */
[----:B------:R-:W2:Y:S01]  /*7a00*/  LDSM.16.M88.4 R116, [R208+0x2800] ;  /* 0x00280000d074783b */ /* 0x000ea20000000200 */
[----:B------:R-:W-:-:S02]  /*7a10*/  FSEL R207, R108, -INF , !P2 ;  /* 0xff8000006ccf7808 */ /* 0x000fc40005000000 */
[CC--:B------:R-:W-:Y:S02]  /*7a20*/  ISETP.GE.AND P5, PT, R4.reuse, R165.reuse, PT ;  /* 0x000000a50400720c */ /* 0x0c0fe40003fa6270 */
[----:B------:R-:W-:Y:S01]  /*7a30*/  ISETP.GE.AND P2, PT, R4, R164, PT ;  /* 0x000000a40400720c */ /* 0x000fe20003f46270 */
[----:B------:R-:W-:Y:S01]  /*7a40*/  VIADD R4, R166, 0xfffffe48 ;  /* 0xfffffe48a6047836 */ /* 0x000fe20000000000 */
[----:B------:R-:W-:Y:S02]  /*7a50*/  ISETP.GE.AND P0, PT, R122, R165, PT ;  /* 0x000000a57a00720c */ /* 0x000fe40003f06270 */
[----:B------:R-:W-:Y:S01]  /*7a60*/  FSEL R205, R112, -INF , !P6 ;  /* 0xff80000070cd7808 */ /* 0x000fe20007000000 */
[----:B------:R-:W-:Y:S01]  /*7a70*/  VIADD R112, R166, 0xfffffe40 ;  /* 0xfffffe40a6707836 */ /* 0x000fe20000000000 */
[----:B------:R-:W-:Y:S02]  /*7a80*/  FSEL R110, R110, -INF , !P1 ;  /* 0xff8000006e6e7808 */ /* 0x000fe40004800000 */
[----:B------:R-:W-:-:S02]  /*7a90*/  FSEL R109, R109, -INF , !P0 ;  /* 0xff8000006d6d7808 */ /* 0x000fc40004000000 */
[----:B------:R-:W-:Y:S02]  /*7aa0*/  FSEL R114, R114, -INF , !P3 ;  /* 0xff80000072727808 */ /* 0x000fe40005800000 */
[----:B------:R-:W-:Y:S02]  /*7ab0*/  FSEL R113, R113, -INF , !P4 ;  /* 0xff80000071717808 */ /* 0x000fe40006000000 */
[CC--:B------:R-:W-:Y:S01]  /*7ac0*/  ISETP.GE.AND P1, PT, R4.reuse, R165.reuse, PT ;  /* 0x000000a50400720c */ /* 0x0c0fe20003f26270 */
[C---:B-1----:R-:W-:Y:S01]  /*7ad0*/  HMMA.16816.F32.BF16 R96, R156.reuse, R8, R96 ;  /* 0x000000089c60723c */ /* 0x042fe20000041860 */
[-C--:B------:R-:W-:Y:S01]  /*7ae0*/  ISETP.GE.AND P0, PT, R4, R164.reuse, PT ;  /* 0x000000a40400720c */ /* 0x080fe20003f06270 */
[----:B------:R-:W-:Y:S01]  /*7af0*/  VIADD R4, R166, 0xfffffe50 ;  /* 0xfffffe50a6047836 */ /* 0x000fe20000000000 */
[-C--:B------:R-:W-:Y:S01]  /*7b00*/  ISETP.GE.AND P6, PT, R122, R164.reuse, PT ;  /* 0x000000a47a00720c */ /* 0x080fe20003fc6270 */
[----:B------:R-:W-:Y:S01]  /*7b10*/  VIADD R8, R166, 0xfffffe51 ;  /* 0xfffffe51a6087836 */ /* 0x000fe20000000000 */
[----:B------:R-:W-:Y:S01]  /*7b20*/  ISETP.GE.AND P3, PT, R112, R165, PT ;  /* 0x000000a57000720c */ /* 0x000fe20003f66270 */
[----:B------:R-:W-:Y:S01]  /*7b30*/  VIADD R9, R166, 0xfffffe59 ;  /* 0xfffffe59a6097836 */ /* 0x000fe20000000000 */
[----:B------:R-:W-:Y:S01]  /*7b40*/  ISETP.GE.AND P4, PT, R112, R164, PT ;  /* 0x000000a47000720c */ /* 0x000fe20003f86270 */
[----:B------:R-:W-:Y:S01]  /*7b50*/  HMMA.16816.F32.BF16 R92, R156, R10, R92 ;  /* 0x0000000a9c5c723c */ /* 0x000fe2000004185c */
[----:B------:R-:W-:-:S02]  /*7b60*/  FSEL R111, R111, -INF , !P6 ;  /* 0xff8000006f6f7808 */ /* 0x000fc40007000000 */
[----:B------:R-:W-:Y:S02]  /*7b70*/  FSEL R227, R104, -INF , !P3 ;  /* 0xff80000068e37808 */ /* 0x000fe40005800000 */
[----:B------:R-:W-:Y:S02]  /*7b80*/  FSEL R106, R106, -INF , !P4 ;  /* 0xff8000006a6a7808 */ /* 0x000fe40006000000 */
[----:B------:R-:W-:Y:S02]  /*7b90*/  FSEL R105, R105, -INF , !P5 ;  /* 0xff80000069697808 */ /* 0x000fe40006800000 */
[CC--:B------:R-:W-:Y:S02]  /*7ba0*/  ISETP.GE.AND P6, PT, R5.reuse, R165.reuse, PT ;  /* 0x000000a50500720c */ /* 0x0c0fe40003fc6270 */
[----:B------:R-:W-:Y:S01]  /*7bb0*/  ISETP.GE.AND P3, PT, R5, R164, PT ;  /* 0x000000a40500720c */ /* 0x000fe20003f66270 */
[----:B--2---:R-:W-:Y:S01]  /*7bc0*/  HMMA.16816.F32.BF16 R88, R156, R116, R88 ;  /* 0x000000749c58723c */ /* 0x004fe20000041858 */
[----:B------:R-:W-:-:S02]  /*7bd0*/  ISETP.GE.AND P4, PT, R4, R165, PT ;  /* 0x000000a50400720c */ /* 0x000fc40003f86270 */
[-C--:B------:R-:W-:Y:S02]  /*7be0*/  ISETP.GE.AND P5, PT, R4, R164.reuse, PT ;  /* 0x000000a40400720c */ /* 0x080fe40003fa6270 */
[----:B------:R-:W1:Y:S01]  /*7bf0*/  LDSM.16.M88.4 R4, [R208+0x2c00] ;  /* 0x002c0000d004783b */ /* 0x000e620000000200 */
[----:B------:R-:W-:Y:S02]  /*7c00*/  FSEL R107, R107, -INF , !P2 ;  /* 0xff8000006b6b7808 */ /* 0x000fe40005000000 */
[----:B------:R-:W-:Y:S01]  /*7c10*/  FSEL R233, R100, -INF , !P1 ;  /* 0xff80000064e97808 */ /* 0x000fe20004800000 */
[----:B------:R-:W-:Y:S01]  /*7c20*/  HMMA.16816.F32.BF16 R84, R156, R118, R84 ;  /* 0x000000769c54723c */ /* 0x000fe20000041854 */
[----:B------:R-:W-:Y:S01]  /*7c30*/  ISETP.GE.AND P2, PT, R8, R165, PT ;  /* 0x000000a50800720c */ /* 0x000fe20003f46270 */
[----:B------:R-:W-:Y:S01]  /*7c40*/  VIADD R100, R166, 0xfffffe69 ;  /* 0xfffffe69a6647836 */ /* 0x000fe20000000000 */
        /* <DEDUP_REMOVED lines=9> */
[----:B------:R-:W-:Y:S01]  /*7ce0*/  VIADD R96, R166, 0xfffffe61 ;  /* 0xfffffe61a6607836 */ /* 0x000fe20000000000 */
[----:B------:R-:W-:-:S02]  /*7cf0*/  FSEL R98, R98, -INF , !P5 ;  /* 0xff80000062627808 */ /* 0x000fc40006800000 */
[----:B------:R-:W-:Y:S02]  /*7d00*/  FSEL R117, R97, -INF , !P2 ;  /* 0xff80000061757808 */ /* 0x000fe40005000000 */
        /* <DEDUP_REMOVED lines=8> */
[CC--:B------:R-:W-:Y:S02]  /*7d90*/  ISETP.GE.AND P1, PT, R96.reuse, R165.reuse, PT ;  /* 0x000000a56000720c */ /* 0x0c0fe40003f26270 */
[-C--:B------:R-:W-:Y:S01]  /*7da0*/  ISETP.GE.AND P0, PT, R96, R164.reuse, PT ;  /* 0x000000a46000720c */ /* 0x080fe20003f06270 */
[C---:B-1----:R-:W-:Y:S01]  /*7db0*/  HMMA.16816.F32.BF16 R80, R156.reuse, R4, R80 ;  /* 0x000000049c50723c */ /* 0x042fe20000041850 */
[----:B------:R-:W-:Y:S01]  /*7dc0*/  FSEL R96, R94, -INF , !P6 ;  /* 0xff8000005e607808 */ /* 0x000fe20007000000 */
[C---:B------:R-:W-:Y:S01]  /*7dd0*/  VIADD R4, R166.reuse, 0xfffffe71 ;  /* 0xfffffe71a6047836 */ /* 0x040fe20000000000 */
[----:B------:R-:W-:Y:S01]  /*7de0*/  FSEL R241, R93, -INF , !P3 ;  /* 0xff8000005df17808 */ /* 0x000fe20005800000 */
[----:B------:R-:W-:Y:S01]  /*7df0*/  VIADD R5, R166, 0xfffffe79 ;  /* 0xfffffe79a6057836 */ /* 0x000fe20000000000 */
[C---:B------:R-:W-:Y:S02]  /*7e00*/  ISETP.GE.AND P6, PT, R92.reuse, R165, PT ;  /* 0x000000a55c00720c */ /* 0x040fe40003fc6270 */
[----:B------:R-:W-:Y:S01]  /*7e10*/  ISETP.GE.AND P3, PT, R92, R164, PT ;  /* 0x000000a45c00720c */ /* 0x000fe20003f66270 */
[----:B------:R-:W-:Y:S01]  /*7e20*/  HMMA.16816.F32.BF16 R76, R156, R6, R76 ;  /* 0x000000069c4c723c */ /* 0x000fe2000004184c */
[----:B------:R-:W-:-:S02]  /*7e30*/  FSEL R97, R95, -INF , !P4 ;  /* 0xff8000005f617808 */ /* 0x000fc40006000000 */
[----:B------:R-:W1:Y:S01]  /*7e40*/  LDSM.16.M88.4 R92, [R208+0x3400] ;  /* 0x00340000d05c783b */ /* 0x000e620000000200 */
[----:B------:R-:W-:Y:S02]  /*7e50*/  FSEL R91, R91, -INF , !P0 ;  /* 0xff8000005b5b7808 */ /* 0x000fe40004000000 */
[----:B------:R-:W-:Y:S02]  /*7e60*/  FSEL R245, R84, -INF , !P6 ;  /* 0xff80000054f57808 */ /* 0x000fe40007000000 */
[CC--:B------:R-:W-:Y:S02]  /*7e70*/  ISETP.GE.AND P0, PT, R4.reuse, R165.reuse, PT ;  /* 0x000000a50400720c */ /* 0x0c0fe40003f06270 */
[----:B------:R-:W-:Y:S01]  /*7e80*/  ISETP.GE.AND P6, PT, R4, R164, PT ;  /* 0x000000a40400720c */ /* 0x000fe20003fc6270 */
[----:B------:R-:W-:Y:S01]  /*7e90*/  VIADD R4, R166, 0xfffffe78 ;  /* 0xfffffe78a6047836 */ /* 0x000fe20000000000 */
[----:B------:R-:W-:Y:S02]  /*7ea0*/  ISETP.GE.AND P4, PT, R100, R165, PT ;  /* 0x000000a56400720c */ /* 0x000fe40003f86270 */
[----:B------:R-:W-:Y:S01]  /*7eb0*/  FSEL R243, R88, -INF , !P5 ;  /* 0xff80000058f37808 */ /* 0x000fe20006800000 */
[----:B------:R-:W-:Y:S01]  /*7ec0*/  VIADD R88, R166, 0xfffffe70 ;  /* 0xfffffe70a6587836 */ /* 0x000fe20000000000 */
[----:B------:R-:W-:-:S02]  /*7ed0*/  FSEL R86, R86, -INF , !P3 ;  /* 0xff80000056567808 */ /* 0x000fc40005800000 */
[----:B------:R-:W-:Y:S02]  /*7ee0*/  FSEL R85, R85, -INF , !P4 ;  /* 0xff80000055557808 */ /* 0x000fe40006000000 */
[----:B------:R-:W-:Y:S02]  /*7ef0*/  FSEL R90, R90, -INF , !P2 ;  /* 0xff8000005a5a7808 */ /* 0x000fe40005000000 */
[----:B------:R-:W-:Y:S02]  /*7f00*/  FSEL R89, R89, -INF , !P1 ;  /* 0xff80000059597808 */ /* 0x000fe40004800000 */
[CC--:B------:R-:W-:Y:S01]  /*7f10*/  ISETP.GE.AND P3, PT, R4.reuse, R165.reuse, PT ;  /* 0x000000a50400720c */ /* 0x0c0fe20003f66270 */
[C---:B--2---:R-:W-:Y:S01]  /*7f20*/  HMMA.16816.F32.BF16 R72, R156.reuse, R8, R72 ;  /* 0x000000089c48723c */ /* 0x044fe20000041848 */
        /* <DEDUP_REMOVED lines=8> */
[----:B------:R-:W-:Y:S01]  /*7fb0*/  FSEL R87, R87, -INF , !P5 ;  /* 0xff80000057577808 */ /* 0x000fe20006800000 */
[----:B------:R-:W-:Y:S01]  /*7fc0*/  VIADD R88, R166, 0xfffffe99 ;  /* 0xfffffe99a6587836 */ /* 0x000fe20000000000 */
[----:B------:R-:W-:-:S02]  /*7fd0*/  FSEL R247, R80, -INF , !P2 ;  /* 0xff80000050f77808 */ /* 0x000fc40005000000 */
[----:B------:R-:W-:Y:S02]  /*7fe0*/  FSEL R82, R82, -INF , !P1 ;  /* 0xff80000052527808 */ /* 0x000fe40004800000 */
[----:B------:R-:W-:Y:S02]  /*7ff0*/  FSEL R81, R81, -INF , !P0 ;  /* 0xff80000051517808 */ /* 0x000fe40004000000 */
[CC--:B------:R-:W-:Y:S01]  /*8000*/  ISETP.GE.AND P5, PT, R5.reuse, R165.reuse, PT ;  /* 0x000000a50500720c */ /* 0x0c0fe20003fa6270 */
[----:B-1----:R-:W-:Y:S01]  /*8010*/  HMMA.16816.F32.BF16 R64, R156, R92, R64 ;  /* 0x0000005c9c40723c */ /* 0x002fe20000041840 */
[-C--:B------:R-:W-:Y:S02]  /*8020*/  ISETP.GE.AND P2, PT, R5, R164.reuse, PT ;  /* 0x000000a40500720c */ /* 0x080fe40003f46270 */
[C---:B------:R-:W-:Y:S02]  /*8030*/  ISETP.GE.AND P1, PT, R4.reuse, R165, PT ;  /* 0x000000a50400720c */ /* 0x040fe40003f26270 */
[----:B------:R-:W-:-:S02]  /*8040*/  ISETP.GE.AND P0, PT, R4, R164, PT ;  /* 0x000000a40400720c */ /* 0x000fc40003f06270 */
[----:B------:R-:W1:Y:S01]  /*8050*/  LDSM.16.M88.4 R4, [R208+0x3800] ;  /* 0x00380000d004783b */ /* 0x000e620000000200 */
[----:B------:R-:W-:Y:S01]  /*8060*/  FSEL R83, R83, -INF , !P6 ;  /* 0xff80000053537808 */ /* 0x000fe20007000000 */
[----:B------:R-:W-:Y:S01]  /*8070*/  HMMA.16816.F32.BF16 R60, R156, R94, R60 ;  /* 0x0000005e9c3c723c */ /* 0x000fe2000004183c */
[----:B------:R-:W-:Y:S02]  /*8080*/  FSEL R251, R76, -INF , !P3 ;  /* 0xff8000004cfb7808 */ /* 0x000fe40005800000 */
[C---:B------:R-:W-:Y:S02]  /*8090*/  ISETP.GE.AND P6, PT, R8.reuse, R165, PT ;  /* 0x000000a50800720c */ /* 0x040fe40003fc6270 */
[----:B------:R-:W-:Y:S01]  /*80a0*/  ISETP.GE.AND P3, PT, R8, R164, PT ;  /* 0x000000a40800720c */ /* 0x000fe20003f66270 */
[----:B------:R-:W-:Y:S01]  /*80b0*/  VIADD R8, R166, 0xfffffe88 ;  /* 0xfffffe88a6087836 */ /* 0x000fe20000000000 */
[----:B------:R-:W-:Y:S02]  /*80c0*/  FSEL R78, R78, -INF , !P4 ;  /* 0xff8000004e4e7808 */ /* 0x000fe40006000000 */
[----:B------:R-:W-:-:S02]  /*80d0*/  FSEL R77, R77, -INF , !P5 ;  /* 0xff8000004d4d7808 */ /* 0x000fc40006800000 */
[C---:B------:R-:W-:Y:S02]  /*80e0*/  ISETP.GE.AND P4, PT, R8.reuse, R165, PT ;  /* 0x000000a50800720c */ /* 0x040fe40003f86270 */
[----:B------:R-:W-:Y:S01]  /*80f0*/  ISETP.GE.AND P5, PT, R8, R164, PT ;  /* 0x000000a40800720c */ /* 0x000fe20003fa6270 */
[----:B------:R-:W-:Y:S01]  /*8100*/  VIADD R8, R166, 0xfffffe90 ;  /* 0xfffffe90a6087836 */ /* 0x000fe20000000000 */
[----:B------:R-:W-:Y:S02]  /*8110*/  FSEL R79, R79, -INF , !P2 ;  /* 0xff8000004f4f7808 */ /* 0x000fe40005000000 */
[----:B------:R-:W-:Y:S01]  /*8120*/  FSEL R76, R72, -INF , !P1 ;  /* 0xff800000484c7808 */ /* 0x000fe20004800000 */
[----:B------:R-:W-:Y:S01]  /*8130*/  VIADD R72, R166, 0xfffffe91 ;  /* 0xfffffe91a6487836 */ /* 0x000fe20000000000 */
[----:B------:R-:W-:Y:S02]  /*8140*/  FSEL R74, R74, -INF , !P0 ;  /* 0xff8000004a4a7808 */ /* 0x000fe40004000000 */
        /* <DEDUP_REMOVED lines=18> */
[----:B------:R-:W-:Y:S01]  /*8270*/  VIADD R68, R166, 0xfffffea0 ;  /* 0xfffffea0a6447836 */ /* 0x000fe20000000000 */
[----:B------:R-:W-:Y:S01]  /*8280*/  FSEL R66, R66, -INF , !P6 ;  /* 0xff80000042427808 */ /* 0x000fe20007000000 */
[----:B------:R-:W-:Y:S01]  /*8290*/  HMMA.16816.F32.BF16 R52, R156, R6, R52 ;  /* 0x000000069c34723c */ /* 0x000fe20000041834 */
[----:B------:R-:W-:-:S02]  /*82a0*/  FSEL R65, R65, -INF , !P3 ;  /* 0xff80000041417808 */ /* 0x000fc40005800000 */
[----:B------:R-:W-:Y:S02]  /*82b0*/  FSEL R73, R71, -INF , !P1 ;  /* 0xff80000047497808 */ /* 0x000fe40004800000 */
[CC--:B------:R-:W-:Y:S02]  /*82c0*/  ISETP.GE.AND P6, PT, R68.reuse, R165.reuse, PT ;  /* 0x000000a54400720c */ /* 0x0c0fe40003fc6270 */
[----:B------:R-:W-:Y:S02]  /*82d0*/  ISETP.GE.AND P3, PT, R68, R164, PT ;  /* 0x000000a44400720c */ /* 0x000fe40003f66270 */
[----:B------:R-:W1:Y:S01]  /*82e0*/  LDSM.16.M88.4 R68, [R208+0x4000] ;  /* 0x00400000d044783b */ /* 0x000e620000000200 */
[----:B------:R-:W-:Y:S02]  /*82f0*/  FSEL R67, R67, -INF , !P4 ;  /* 0xff80000043437808 */ /* 0x000fe40006000000 */
[----:B------:R-:W-:Y:S02]  /*8300*/  FSEL R60, R60, -INF , !P5 ;  /* 0xff8000003c3c7808 */ /* 0x000fe40006800000 */
[----:B------:R-:W-:-:S02]  /*8310*/  ISETP.GE.AND P4, PT, R4, R165, PT ;  /* 0x000000a50400720c */ /* 0x000fc40003f86270 */
[-C--:B------:R-:W-:Y:S01]  /*8320*/  ISETP.GE.AND P5, PT, R4, R164.reuse, PT ;  /* 0x000000a40400720c */ /* 0x080fe20003fa6270 */
[----:B------:R-:W-:Y:S01]  /*8330*/  VIADD R4, R166, 0xfffffea8 ;  /* 0xfffffea8a6047836 */ /* 0x000fe20000000000 */
[-C--:B------:R-:W-:Y:S02]  /*8340*/  ISETP.GE.AND P1, PT, R88, R165.reuse, PT ;  /* 0x000000a55800720c */ /* 0x080fe40003f26270 */
[----:B------:R-:W-:Y:S02]  /*8350*/  FSEL R62, R62, -INF , !P2 ;  /* 0xff8000003e3e7808 */ /* 0x000fe40005000000 */
[----:B------:R-:W-:Y:S01]  /*8360*/  FSEL R61, R61, -INF , !P1 ;  /* 0xff8000003d3d7808 */ /* 0x000fe20004800000 */
[C---:B--2---:R-:W-:Y:S01]  /*8370*/  HMMA.16816.F32.BF16 R48, R156.reuse, R8, R48 ;  /* 0x000000089c30723c */ /* 0x044fe20000041830 */
[----:B------:R-:W-:Y:S01]  /*8380*/  FSEL R64, R64, -INF , !P0 ;  /* 0xff80000040407808 */ /* 0x000fe20004000000 */
[----:B------:R-:W-:Y:S01]  /*8390*/  VIADD R8, R166, 0xfffffeb1 ;  /* 0xfffffeb1a6087836 */ /* 0x000fe20000000000 */
[----:B------:R-:W-:Y:S01]  /*83a0*/  ISETP.GE.AND P2, PT, R4, R165, PT ;  /* 0x000000a50400720c */ /* 0x000fe20003f46270 */
[----:B------:R-:W-:Y:S01]  /*83b0*/  VIADD R9, R166, 0xfffffeb9 ;  /* 0xfffffeb9a6097836 */ /* 0x000fe20000000000 */
[-C--:B------:R-:W-:Y:S01]  /*83c0*/  ISETP.GE.AND P1, PT, R4, R164.reuse, PT ;  /* 0x000000a40400720c */ /* 0x080fe20003f26270 */
        /* <DEDUP_REMOVED lines=8> */
[----:B------:R-:W-:Y:S02]  /*8450*/  ISETP.GE.AND P6, PT, R5, R164, PT ;  /* 0x000000a40500720c */ /* 0x000fe40003fc6270 */
[----:B------:R-:W-:-:S02]  /*8460*/  ISETP.GE.AND P3, PT, R4, R165, PT ;  /* 0x000000a50400720c */ /* 0x000fc40003f66270 */
[-C--:B------:R-:W-:Y:S02]  /*8470*/  ISETP.GE.AND P4, PT, R4, R164.reuse, PT ;  /* 0x000000a40400720c */ /* 0x080fe40003f86270 */
[----:B------:R-:W2:Y:S01]  /*8480*/  LDSM.16.M88.4 R4, [R208+0x4400] ;  /* 0x00440000d004783b */ /* 0x000ea20000000200 */
[----:B------:R-:W-:Y:S01]  /*8490*/  FSEL R59, R59, -INF , !P5 ;  /* 0xff8000003b3b7808 */ /* 0x000fe20006800000 */
[C---:B-1----:R-:W-:Y:S01]  /*84a0*/  HMMA.16816.F32.BF16 R40, R156.reuse, R68, R40 ;  /* 0x000000449c28723c */ /* 0x042fe20000041828 */
        /* <DEDUP_REMOVED lines=8> */
[C---:B------:R-:W-:Y:S02]  /*8530*/  ISETP.GE.AND P1, PT, R8.reuse, R165, PT ;  /* 0x000000a50800720c */ /* 0x040fe40003f26270 */
[----:B------:R-:W-:Y:S01]  /*8540*/  ISETP.GE.AND P0, PT, R8, R164, PT ;  /* 0x000000a40800720c */ /* 0x000fe20003f06270 */
[----:B------:R-:W-:Y:S01]  /*8550*/  VIADD R8, R166, 0xfffffec0 ;  /* 0xfffffec0a6087836 */ /* 0x000fe20000000000 */
[----:B------:R-:W-:Y:S01]  /*8560*/  FSEL R174, R48, -INF , !P3 ;  /* 0xff80000030ae7808 */ /* 0x000fe20005800000 */
[----:B------:R-:W-:Y:S01]  /*8570*/  VIADD R48, R166, 0xfffffec1 ;  /* 0xfffffec1a6307836 */ /* 0x000fe20000000000 */
        /* <DEDUP_REMOVED lines=9> */
[----:B------:R-:W1:Y:S01]  /*8610*/  LDSM.16.M88.4 R8, [R208+0x4800] ;  /* 0x00480000d008783b */ /* 0x000e620000000200 */
[----:B------:R-:W-:-:S02]  /*8620*/  FSEL R51, R51, -INF , !P2 ;  /* 0xff80000033337808 */ /* 0x000fc40005000000 */
[CC--:B------:R-:W-:Y:S02]  /*8630*/  ISETP.GE.AND P2, PT, R48.reuse, R165.reuse, PT ;  /* 0x000000a53000720c */ /* 0x0c0fe40003f46270 */
[-C--:B------:R-:W-:Y:S01]  /*8640*/  ISETP.GE.AND P1, PT, R48, R164.reuse, PT ;  /* 0x000000a43000720c */ /* 0x080fe20003f26270 */
[C---:B--2---:R-:W-:Y:S01]  /*8650*/  HMMA.16816.F32.BF16 R32, R156.reuse, R4, R32 ;  /* 0x000000049c20723c */ /* 0x044fe20000041820 */
[----:B------:R-:W-:Y:S02]  /*8660*/  FSEL R48, R46, -INF , !P0 ;  /* 0xff8000002e307808 */ /* 0x000fe40004000000 */
[----:B------:R-:W-:Y:S02]  /*8670*/  FSEL R178, R45, -INF , !P6 ;  /* 0xff8000002db27808 */ /* 0x000fe40007000000 */
[CC--:B------:R-:W-:Y:S02]  /*8680*/  ISETP.GE.AND P0, PT, R44.reuse, R165.reuse, PT ;  /* 0x000000a52c00720c */ /* 0x0c0fe40003f06270 */
[----:B------:R-:W-:Y:S01]  /*8690*/  ISETP.GE.AND P6, PT, R44, R164, PT ;  /* 0x000000a42c00720c */ /* 0x000fe20003fc6270 */
[----:B------:R-:W-:Y:S01]  /*86a0*/  VIADD R44, R166, 0xfffffed0 ;  /* 0xfffffed0a62c7836 */ /* 0x000fe20000000000 */
[----:B------:R-:W-:Y:S01]  /*86b0*/  FSEL R42, R42, -INF , !P5 ;  /* 0xff8000002a2a7808 */ /* 0x000fe20006800000 */
[----:B------:R-:W-:Y:S01]  /*86c0*/  HMMA.16816.F32.BF16 R28, R156, R6, R28 ;  /* 0x000000069c1c723c */ /* 0x000fe2000004181c */
[----:B------:R-:W-:Y:S01]  /*86d0*/  FSEL R4, R41, -INF , !P2 ;  /* 0xff80000029047808 */ /* 0x000fe20005000000 */
[C---:B------:R-:W-:Y:S01]  /*86e0*/  VIADD R6, R166.reuse, 0xfffffed9 ;  /* 0xfffffed9a6067836 */ /* 0x040fe20000000000 */
[----:B------:R-:W-:Y:S01]  /*86f0*/  FSEL R49, R47, -INF , !P3 ;  /* 0xff8000002f317808 */ /* 0x000fe20005800000 */
[----:B------:R-:W-:Y:S01]  /*8700*/  VIADD R7, R166, 0xfffffee1 ;  /* 0xfffffee1a6077836 */ /* 0x000fe20000000000 */
[----:B------:R-:W-:-:S02]  /*8710*/  ISETP.GE.AND P5, PT, R44, R165, PT ;  /* 0x000000a52c00720c */ /* 0x000fc40003fa6270 */
[-C--:B------:R-:W-:Y:S02]  /*8720*/  ISETP.GE.AND P2, PT, R44, R164.reuse, PT ;  /* 0x000000a42c00720c */ /* 0x080fe40003f46270 */
[----:B------:R-:W2:Y:S01]  /*8730*/  LDSM.16.M88.4 R44, [R208+0x4c00] ;  /* 0x004c0000d02c783b */ /* 0x000ea20000000200 */
[----:B------:R-:W-:Y:S01]  /*8740*/  FSEL R176, R40, -INF , !P4 ;  /* 0xff80000028b07808 */ /* 0x000fe20006000000 */
[----:B------:R-:W-:Y:S01]  /*8750*/  VIADD R40, R166, 0xfffffed1 ;  /* 0xfffffed1a6287836 */ /* 0x000fe20000000000 */
[----:B------:R-:W-:Y:S01]  /*8760*/  ISETP.GE.AND P4, PT, R52, R164, PT ;  /* 0x000000a43400720c */ /* 0x000fe20003f86270 */
[----:B------:R-:W-:-:S04]  /*8770*/  DEPBAR.LE SB0, 0x0 ;  /* 0x000080000000791a */ /* 0x000fc80000000000 */
[----:B------:R-:W-:Y:S02]  /*8780*/  FSEL R39, R39, -INF , !P4 ;  /* 0xff80000027277808 */ /* 0x000fe40006000000 */
[----:B------:R-:W-:Y:S02]  /*8790*/  FSEL R249, R32, -INF , !P5 ;  /* 0xff80000020f97808 */ /* 0x000fe40006800000 */
[----:B------:R-:W-:Y:S02]  /*87a0*/  FSEL R43, R43, -INF , !P1 ;  /* 0xff8000002b2b7808 */ /* 0x000fe40004800000 */
[CC--:B------:R-:W-:Y:S01]  /*87b0*/  ISETP.GE.AND P4, PT, R6.reuse, R165.reuse, PT ;  /* 0x000000a50600720c */ /* 0x0c0fe20003f86270 */
[----:B-1----:R-:W-:Y:S01]  /*87c0*/  HMMA.16816.F32.BF16 R24, R156, R8, R24 ;  /* 0x000000089c18723c */ /* 0x002fe20000041818 */
[----:B------:R-:W-:Y:S01]  /*87d0*/  ISETP.GE.AND P5, PT, R6, R164, PT ;  /* 0x000000a40600720c */ /* 0x000fe20003fa6270 */
[----:B------:R-:W-:Y:S01]  /*87e0*/  VIADD R6, R166, 0xfffffee0 ;  /* 0xfffffee0a6067836 */ /* 0x000fe20000000000 */
[----:B------:R-:W-:-:S02]  /*87f0*/  ISETP.GE.AND P1, PT, R40, R165, PT ;  /* 0x000000a52800720c */ /* 0x000fc40003f26270 */
[----:B------:R-:W-:Y:S02]  /*8800*/  FSEL R34, R34, -INF , !P2 ;  /* 0xff80000022227808 */ /* 0x000fe40005000000 */
[----:B------:R-:W-:Y:S01]  /*8810*/  FSEL R239, R33, -INF , !P1 ;  /* 0xff80000021ef7808 */ /* 0x000fe20004800000 */
[----:B------:R-:W-:Y:S01]  /*8820*/  HMMA.16816.F32.BF16 R20, R156, R10, R20 ;  /* 0x0000000a9c14723c */ /* 0x000fe20000041814 */
[C---:B------:R-:W-:Y:S02]  /*8830*/  ISETP.GE.AND P2, PT, R6.reuse, R165, PT ;  /* 0x000000a50600720c */ /* 0x040fe40003f46270 */
[-C--:B------:R-:W-:Y:S01]  /*8840*/  ISETP.GE.AND P1, PT, R6, R164.reuse, PT ;  /* 0x000000a40600720c */ /* 0x080fe20003f26270 */
[----:B------:R-:W-:Y:S01]  /*8850*/  VIADD R6, R166, 0xfffffee9 ;  /* 0xfffffee9a6067836 */ /* 0x000fe20000000000 */
[----:B------:R-:W-:Y:S01]  /*8860*/  FSEL R5, R36, -INF , !P0 ;  /* 0xff80000024057808 */ /* 0x000fe20004000000 */
[----:B------:R-:W-:Y:S01]  /*8870*/  VIADD R36, R166, 0xfffffed8 ;  /* 0xfffffed8a6247836 */ /* 0x000fe20000000000 */
[----:B------:R-:W-:-:S02]  /*8880*/  ISETP.GE.AND P0, PT, R40, R164, PT ;  /* 0x000000a42800720c */ /* 0x000fc40003f06270 */
[----:B------:R-:W-:Y:S02]  /*8890*/  FSEL R33, R31, -INF , !P5 ;  /* 0xff8000001f217808 */ /* 0x000fe40006800000 */
[----:B------:R-:W-:Y:S02]  /*88a0*/  FSEL R197, R24, -INF , !P2 ;  /* 0xff80000018c57808 */ /* 0x000fe40005000000 */
[----:B------:R-:W-:Y:S02]  /*88b0*/  FSEL R35, R35, -INF , !P0 ;  /* 0xff80000023237808 */ /* 0x000fe40004000000 */
[CC--:B------:R-:W-:Y:S01]  /*88c0*/  ISETP.GE.AND P5, PT, R6.reuse, R165.reuse, PT ;  /* 0x000000a50600720c */ /* 0x0c0fe20003fa6270 */
[----:B--2---:R-:W-:Y:S01]  /*88d0*/  HMMA.16816.F32.BF16 R16, R156, R44, R16 ;  /* 0x0000002c9c10723c */ /* 0x004fe20000041810 */
[----:B------:R-:W-:Y:S01]  /*88e0*/  BAR.SYNC.DEFER_BLOCKING 0x0 ;  /* 0x0000000000007b1d */ /* 0x000fe20000010000 */
[----:B------:R-:W-:Y:S01]  /*88f0*/  ISETP.GE.AND P2, PT, R6, R164, PT ;  /* 0x000000a40600720c */ /* 0x000fe20003f46270 */
[----:B------:R-:W-:Y:S01]  /*8900*/  VIADD R6, R166, 0xfffffef0 ;  /* 0xfffffef0a6067836 */ /* 0x000fe20000000000 */
[----:B------:R-:W-:-:S02]  /*8910*/  ISETP.GE.AND P0, PT, R7, R165, PT ;  /* 0x000000a50700720c */ /* 0x000fc40003f06270 */
[----:B------:R-:W-:Y:S02]  /*8920*/  FSEL R38, R38, -INF , !P6 ;  /* 0xff80000026267808 */ /* 0x000fe40007000000 */
[-C--:B------:R-:W-:Y:S01]  /*8930*/  ISETP.GE.AND P6, PT, R36, R165.reuse, PT ;  /* 0x000000a52400720c */ /* 0x080fe20003fc6270 */
[----:B------:R-:W-:Y:S01]  /*8940*/  HMMA.16816.F32.BF16 R12, R156, R46, R12 ;  /* 0x0000002e9c0c723c */ /* 0x000fe2000004180c */
[----:B------:R-:W-:Y:S02]  /*8950*/  ISETP.GE.AND P3, PT, R52, R165, PT ;  /* 0x000000a53400720c */ /* 0x000fe40003f66270 */
[----:B------:R-:W-:Y:S02]  /*8960*/  FSEL R185, R25, -INF , !P0 ;  /* 0xff80000019b97808 */ /* 0x000fe40004000000 */
[----:B------:R-:W-:Y:S02]  /*8970*/  ISETP.GE.AND P0, PT, R6, R164, PT ;  /* 0x000000a40600720c */ /* 0x000fe40003f06270 */
[----:B------:R-:W-:-:S02]  /*8980*/  FSEL R217, R28, -INF , !P6 ;  /* 0xff8000001cd97808 */ /* 0x000fc40007000000 */
[----:B------:R-:W-:Y:S02]  /*8990*/  FSEL R170, R37, -INF , !P3 ;  /* 0xff80000025aa7808 */ /* 0x000fe40005800000 */
[-C--:B------:R-:W-:Y:S01]  /*89a0*/  ISETP.GE.AND P6, PT, R7, R164.reuse, PT ;  /* 0x000000a40700720c */ /* 0x080fe20003fc6270 */
[----:B------:R-:W-:Y:S01]  /*89b0*/  VIADD R7, R166, 0xfffffee8 ;  /* 0xfffffee8a6077836 */ /* 0x000fe20000000000 */
[----:B------:R-:W-:Y:S02]  /*89c0*/  ISETP.GE.AND P3, PT, R36, R164, PT ;  /* 0x000000a42400720c */ /* 0x000fe40003f66270 */
[----:B------:R-:W-:Y:S02]  /*89d0*/  FSEL R45, R18, -INF , !P0 ;  /* 0xff800000122d7808 */ /* 0x000fe40004000000 */
[----:B------:R-:W-:Y:S02]  /*89e0*/  ISETP.GE.AND P0, PT, R192, 0x3, PT ;  /* 0x00000003c000780c */ /* 0x000fe40003f06270 */
[----:B------:R-:W-:-:S02]  /*89f0*/  FSEL R32, R30, -INF , !P3 ;  /* 0xff8000001e207808 */ /* 0x000fc40005800000 */
[----:B------:R-:W-:Y:S02]  /*8a00*/  FSEL R201, R29, -INF , !P4 ;  /* 0xff8000001dc97808 */ /* 0x000fe40006000000 */
[----:B------:R-:W-:Y:S02]  /*8a10*/  FSEL R36, R26, -INF , !P1 ;  /* 0xff8000001a247808 */ /* 0x000fe40004800000 */
[CC--:B------:R-:W-:Y:S02]  /*8a20*/  ISETP.GE.AND P3, PT, R7.reuse, R165.reuse, PT ;  /* 0x000000a50700720c */ /* 0x0c0fe40003f66270 */
[----:B------:R-:W-:Y:S01]  /*8a30*/  ISETP.GE.AND P4, PT, R7, R164, PT ;  /* 0x000000a40700720c */ /* 0x000fe20003f86270 */
[----:B------:R-:W-:Y:S01]  /*8a40*/  VIADD R7, R166, 0xfffffef1 ;  /* 0xfffffef1a6077836 */ /* 0x000fe20000000000 */
[----:B------:R-:W-:Y:S01]  /*8a50*/  ISETP.GE.AND P1, PT, R6, R165, PT ;  /* 0x000000a50600720c */ /* 0x000fe20003f26270 */
[C---:B------:R-:W-:Y:S01]  /*8a60*/  VIADD R6, R166.reuse, 0xfffffef9 ;  /* 0xfffffef9a6067836 */ /* 0x040fe20000000000 */
[----:B------:R-:W-:Y:S01]  /*8a70*/  FSEL R37, R27, -INF , !P6 ;  /* 0xff8000001b257808 */ /* 0x000fe20007000000 */
[----:B------:R-:W-:Y:S01]  /*8a80*/  VIADD R166, R166, 0xfffffef8 ;  /* 0xfffffef8a6a67836 */ /* 0x000fe20000000000 */
[----:B------:R-:W-:-:S02]  /*8a90*/  FSEL R183, R20, -INF , !P3 ;  /* 0xff80000014b77808 */ /* 0x000fc40005800000 */
[----:B------:R-:W-:Y:S02]  /*8aa0*/  FSEL R40, R22, -INF , !P4 ;  /* 0xff80000016287808 */ /* 0x000fe40006000000 */
[----:B------:R-:W-:Y:S02]  /*8ab0*/  FSEL R155, R21, -INF , !P5 ;  /* 0xff800000159b7808 */ /* 0x000fe40006800000 */
[----:B------:R-:W-:Y:S02]  /*8ac0*/  FSEL R41, R23, -INF , !P2 ;  /* 0xff80000017297808 */ /* 0x000fe40005000000 */
[----:B------:R-:W-:Y:S02]  /*8ad0*/  FSEL R44, R16, -INF , !P1 ;  /* 0xff800000102c7808 */ /* 0x000fe40004800000 */
[C---:B------:R-:W-:Y:S02]  /*8ae0*/  ISETP.GE.AND P6, PT, R7.reuse, R165, PT ;  /* 0x000000a50700720c */ /* 0x040fe40003fc6270 */
[----:B------:R-:W-:-:S02]  /*8af0*/  ISETP.GE.AND P3, PT, R7, R164, PT ;  /* 0x000000a40700720c */ /* 0x000fc40003f66270 */
[-C--:B------:R-:W-:Y:S02]  /*8b00*/  ISETP.GE.AND P4, PT, R6, R165.reuse, PT ;  /* 0x000000a50600720c */ /* 0x080fe40003f86270 */
[C---:B------:R-:W-:Y:S02]  /*8b10*/  ISETP.GE.AND P5, PT, R166.reuse, R165, PT ;  /* 0x000000a5a600720c */ /* 0x040fe40003fa6270 */
[-C--:B------:R-:W-:Y:S02]  /*8b20*/  ISETP.GE.AND P2, PT, R166, R164.reuse, PT ;  /* 0x000000a4a600720c */ /* 0x080fe40003f46270 */
[----:B------:R-:W-:Y:S02]  /*8b30*/  ISETP.GE.AND P1, PT, R6, R164, PT ;  /* 0x000000a40600720c */ /* 0x000fe40003f26270 */
[----:B------:R-:W-:Y:S02]  /*8b40*/  FSEL R47, R17, -INF , !P6 ;  /* 0xff800000112f7808 */ /* 0x000fe40007000000 */
        /* <DEDUP_REMOVED lines=40> */
[----:B------:R-:W-:-:S09]  /*8dd0*/  LOP3.LUT R3, RZ, R7, RZ, 0x33, !PT ;  /* 0x00000007ff037212 */ /* 0x000fd200078e33ff */
        /* <DEDUP_REMOVED lines=27> */
.L_x_1410:
[----:B------:R-:W-:Y:S01]  /*8f90*/  UMOV UR4, URZ ;  /* 0x000000ff00047c82 */ /* 0x000fe20008000000 */
[----:B------:R-:W-:Y:S01]  /*8fa0*/  IMAD.SHL.U32 R3, R188, 0x100, RZ ;  /* 0x00000100bc037824 */ /* 0x000fe200078e00ff */
[----:B------:R-:W-:-:S05]  /*8fb0*/  IADD3 R6, P0, PT, RZ, -UR4, RZ ;  /* 0x80000004ff067c10 */ /* 0x000fca000ff1e0ff */
[----:B------:R-:W-:-:S05]  /*8fc0*/  IMAD.X R3, RZ, RZ, ~R3, P0 ;  /* 0x000000ffff037224 */ /* 0x000fca00000e0e03 */
[----:B------:R-:W-:-:S04]  /*8fd0*/  SHF.R.S64 R7, R6, 0x1f, R3 ;  /* 0x0000001f06077819 */ /* 0x000fc80000001003 */
[----:B------:R-:W-:-:S04]  /*8fe0*/  IADD3 R216, P0, PT, R7, R216, RZ ;  /* 0x000000d807d87210 */ /* 0x000fc80007f1e0ff */
[----:B------:R-:W-:-:S09]  /*8ff0*/  LEA.HI.X.SX32 R215, R3, R215, 0x1, P0 ;  /* 0x000000d703d77211 */ /* 0x000fd200000f0eff */
.L_x_1411:
[C---:B------:R-:W-:Y:S01]  /*9000*/  IMAD.SHL.U32 R3, R188.reuse, 0x40, RZ ;  /* 0x00000040bc037824 */ /* 0x040fe200078e00ff */
[----:B------:R-:W-:Y:S01]  /*9010*/  SHF.L.U64.HI R188, R188, 0x6, R189 ;  /* 0x00000006bcbc7819 */ /* 0x000fe200000102bd */
[----:B------:R-:W-:Y:S02]  /*9020*/  IMAD.MOV.U32 R18, RZ, RZ, R216 ;  /* 0x000000ffff127224 */ /* 0x000fe400078e00d8 */
[----:B------:R-:W-:Y:S01]  /*9030*/  IMAD.MOV.U32 R19, RZ, RZ, R215 ;  /* 0x000000ffff137224 */ /* 0x000fe200078e00d7 */
[----:B------:R-:W-:-:S04]  /*9040*/  IADD3 R6, P0, PT, R3, R216, RZ ;  /* 0x000000d803067210 */ /* 0x000fc80007f1e0ff */
[-C--:B------:R-:W-:Y:S01]  /*9050*/  IADD3 R14, P1, PT, R6, R3.reuse, RZ ;  /* 0x00000003060e7210 */ /* 0x080fe20007f3e0ff */
[----:B------:R-:W-:Y:S01]  /*9060*/  IMAD.X R7, R188, 0x1, R215, P0 ;  /* 0x00000001bc077824 */ /* 0x000fe200000e06d7 */
[----:B------:R-:W-:Y:S01]  /*9070*/  @!PT LDS RZ, [RZ] ;  /* 0x00000000fffff984 */ /* 0x000fe20000000800 */
[----:B------:R-:W-:Y:S01]  /*9080*/  @!PT LDS RZ, [RZ] ;  /* 0x00000000fffff984 */ /* 0x000fe20000000800 */
[----:B------:R-:W-:Y:S01]  /*9090*/  @!PT LDS RZ, [RZ] ;  /* 0x00000000fffff984 */ /* 0x000fe20000000800 */
[----:B------:R1:W-:Y:S02]  /*90a0*/  LDGSTS.E.BYPASS.LTC128B.128 [R223+0x1000], desc[UR16][R18.64] ;  /* 0x0100000012df7fae */ /* 0x0003e4000b981a10 */
        /* <DEDUP_REMOVED lines=19> */
.L_x_1409:
[----:B-1----:R-:W-:Y:S01]  /*91e0*/  FMNMX3.FTZ R6, R2, R181, R187, !PT ;  /* 0x000000b502067276 */ /* 0x002fe200078100bb */
[----:B------:R-:W-:Y:S01]  /*91f0*/  LDSM.16.MT88.4 R20, [R210+0x5400] ;  /* 0x00540000d214783b */ /* 0x000fe20000004200 */
[----:B------:R-:W-:Y:S02]  /*9200*/  VIMNMX R192, PT, PT, R192, 0x2, !PT ;  /* 0x00000002c0c07848 */ /* 0x000fe40007fe0100 */
[----:B------:R-:W-:Y:S01]  /*9210*/  FMNMX3.FTZ R6, R6, R191, R193, !PT ;  /* 0x000000bf06067276 */ /* 0x000fe200078100c1 */
        /* <DEDUP_REMOVED lines=116> */
[----:B--2---:R-:W-:Y:S01]  /*9960*/  F2FP.BF16.F32.PACK_AB R14, R158, R163 ;  /* 0x000000a39e0e723e */ /* 0x004fe200000010ff */
        /* <DEDUP_REMOVED lines=10> */
[--C-:B------:R-:W-:Y:S01]  /*9a10*/  FFMA.FTZ R64, R176, UR6, -R148.reuse ;  /* 0x00000006b0407c23 */ /* 0x100fe20008010894 */
[----:B------:R-:W-:Y:S01]  /*9a20*/  FFMA.FTZ R56, R56, UR6, -R148 ;  /* 0x0000000638387c23 */ /* 0x000fe20008010894 */
[----:B------:R-:W-:-:S02]  /*9a30*/  IADD3 R227, PT, PT, R192, -0x3, RZ ;  /* 0xfffffffdc0e37810 */ /* 0x000fc40007ffe0ff */
[----:B------:R-:W-:Y:S01]  /*9a40*/  FMNMX3.FTZ R6, R6, R53, R46, !PT ;  /* 0x0000003506067276 */ /* 0x000fe2000781002e */
[----:B------:R-:W2:Y:S01]  /*9a50*/  MUFU.EX2 R154, R154 ;  /* 0x0000009a009a7308 */ /* 0x000ea20000000800 */
[----:B-1----:R-:W-:-:S03]  /*9a60*/  F2FP.BF16.F32.PACK_AB R28, R156, R161 ;  /* 0x000000a19c1c723e */ /* 0x002fc600000010ff */
[----:B------:R-:W1:Y:S04]  /*9a70*/  SHFL.BFLY PT, R3, R6, 0x2, 0x1f ;  /* 0x0c401f0006037f89 */ /* 0x000e6800000e0000 */
[----:B------:R-:W-:Y:S08]  /*9a80*/  MUFU.EX2 R157, R157 ;  /* 0x0000009d009d7308 */ /* 0x000ff00000000800 */
[----:B------:R-:W-:Y:S01]  /*9a90*/  MUFU.EX2 R152, R152 ;  /* 0x0000009800987308 */ /* 0x000fe20000000800 */
[----:B--2---:R-:W-:-:S07]  /*9aa0*/  F2FP.BF16.F32.PACK_AB R30, R154, R159 ;  /* 0x0000009f9a1e723e */ /* 0x004fce00000010ff */
        /* <DEDUP_REMOVED lines=8> */
[----:B------:R-:W-:Y:S01]  /*9b30*/  FFMA.FTZ R3, R5, UR6, -R148 ;  /* 0x0000000605037c23 */ /* 0x000fe20008010894 */
[----:B------:R-:W-:-:S02]  /*9b40*/  FSEL R5, R150, RZ, P1 ;  /* 0x000000ff96057208 */ /* 0x000fc40000800000 */
        /* <DEDUP_REMOVED lines=8> */
[----:B------:R-:W-:Y:S02]  /*9bd0*/  FADD.FTZ R9, R0, -R9 ;  /* 0x8000000900097221 */ /* 0x000fe40000010000 */
[--C-:B------:R-:W-:Y:S01]  /*9be0*/  FFMA.FTZ R181, R153, UR6, -R60.reuse ;  /* 0x0000000699b57c23 */ /* 0x100fe2000801083c */
[--C-:B------:R-:W-:Y:S01]  /*9bf0*/  FFMA.FTZ R162, R167, UR6, -R60.reuse ;  /* 0x00000006a7a27c23 */ /* 0x100fe2000801083c */
[--C-:B------:R-:W-:Y:S01]  /*9c00*/  FFMA.FTZ R160, R173, UR6, -R60.reuse ;  /* 0x00000006ada07c23 */ /* 0x100fe2000801083c */
[--C-:B------:R-:W-:Y:S01]  /*9c10*/  FFMA.FTZ R153, R171, UR6, -R60.reuse ;  /* 0x00000006ab997c23 */ /* 0x100fe2000801083c */
[----:B------:R-:W-:Y:S01]  /*9c20*/  FMUL.FTZ R167, R9, UR6 ;  /* 0x0000000609a77c20 */ /* 0x000fe20008410000 */
[----:B------:R-:W2:Y:S01]  /*9c30*/  MUFU.EX2 R168, R2 ;  /* 0x0000000200a87308 */ /* 0x000ea20000000800 */
[----:B------:R-:W3:Y:S01]  /*9c40*/  LDSM.16.MT88.4 R8, [R209] ;  /* 0x00000000d108783b */ /* 0x000ee20000004200 */
        /* <DEDUP_REMOVED lines=15> */
[-C--:B--2---:R-:W-:Y:S01]  /*9d40*/  FMUL.FTZ R16, R144, R168.reuse ;  /* 0x000000a890107220 */ /* 0x084fe20000410000 */
[-C--:B------:R-:W-:Y:S01]  /*9d50*/  FMUL.FTZ R17, R145, R168.reuse ;  /* 0x000000a891117220 */ /* 0x080fe20000410000 */
[-C--:B------:R-:W-:Y:S01]  /*9d60*/  FMUL.FTZ R140, R140, R168.reuse ;  /* 0x000000a88c8c7220 */ /* 0x080fe20000410000 */
[-C--:B------:R-:W-:Y:S01]  /*9d70*/  FMUL.FTZ R141, R141, R168.reuse ;  /* 0x000000a88d8d7220 */ /* 0x080fe20000410000 */
[--C-:B------:R-:W-:Y:S01]  /*9d80*/  FFMA.FTZ R144, R175, UR6, -R60.reuse ;  /* 0x00000006af907c23 */ /* 0x100fe2000801083c */
[-C--:B------:R-:W-:Y:S01]  /*9d90*/  FMUL.FTZ R136, R136, R168.reuse ;  /* 0x000000a888887220 */ /* 0x080fe20000410000 */
[-C--:B------:R-:W-:Y:S01]  /*9da0*/  FMUL.FTZ R137, R137, R168.reuse ;  /* 0x000000a889897220 */ /* 0x080fe20000410000 */
[----:B------:R-:W-:Y:S01]  /*9db0*/  MUFU.EX2 R160, R160 ;  /* 0x000000a000a07308 */ /* 0x000fe20000000800 */
[-C--:B------:R-:W-:Y:S01]  /*9dc0*/  FMUL.FTZ R132, R132, R168.reuse ;  /* 0x000000a884847220 */ /* 0x080fe20000410000 */
[-C--:B------:R-:W-:Y:S01]  /*9dd0*/  FMUL.FTZ R133, R133, R168.reuse ;  /* 0x000000a885857220 */ /* 0x080fe20000410000 */
[--C-:B------:R-:W-:Y:S01]  /*9de0*/  FFMA.FTZ R97, R97, UR6, -R60.reuse ;  /* 0x0000000661617c23 */ /* 0x100fe2000801083c */
[--C-:B------:R-:W-:Y:S01]  /*9df0*/  FFMA.FTZ R86, R86, UR6, -R60.reuse ;  /* 0x0000000656567c23 */ /* 0x100fe2000801083c */
[--C-:B------:R-:W-:Y:S01]  /*9e00*/  FFMA.FTZ R82, R82, UR6, -R60.reuse ;  /* 0x0000000652527c23 */ /* 0x100fe2000801083c */
[--C-:B------:R-:W-:Y:S01]  /*9e10*/  FFMA.FTZ R83, R83, UR6, -R60.reuse ;  /* 0x0000000653537c23 */ /* 0x100fe2000801083c */
[--C-:B------:R-:W-:Y:S01]  /*9e20*/  FFMA.FTZ R79, R79, UR6, -R60.reuse ;  /* 0x000000064f4f7c23 */ /* 0x100fe2000801083c */
[----:B------:R-:W2:Y:S01]  /*9e30*/  MUFU.EX2 R153, R153 ;  /* 0x0000009900997308 */ /* 0x000ea20000000800 */
[----:B----4-:R-:W-:Y:S01]  /*9e40*/  F2FP.BF16.F32.PACK_AB R13, R162, R181 ;  /* 0x000000b5a20d723e */ /* 0x010fe200000010ff */
[--C-:B------:R-:W-:Y:S01]  /*9e50*/  FFMA.FTZ R74, R74, UR6, -R60.reuse ;  /* 0x000000064a4a7c23 */ /* 0x100fe2000801083c */
[--C-:B------:R-:W-:Y:S01]  /*9e60*/  FFMA.FTZ R75, R75, UR6, -R60.reuse ;  /* 0x000000064b4b7c23 */ /* 0x100fe2000801083c */
[--C-:B------:R-:W-:Y:S01]  /*9e70*/  FFMA.FTZ R72, R72, UR6, -R60.reuse ;  /* 0x0000000648487c23 */ /* 0x100fe2000801083c */
[--C-:B------:R-:W-:Y:S01]  /*9e80*/  FFMA.FTZ R145, R73, UR6, -R60.reuse ;  /* 0x0000000649917c23 */ /* 0x100fe2000801083c */
[--C-:B------:R-:W-:Y:S01]  /*9e90*/  FFMA.FTZ R62, R62, UR6, -R60.reuse ;  /* 0x000000063e3e7c23 */ /* 0x100fe2000801083c */
[----:B------:R-:W-:Y:S01]  /*9ea0*/  FFMA.FTZ R63, R63, UR6, -R60 ;  /* 0x000000063f3f7c23 */ /* 0x000fe2000801083c */
[----:B------:R-:W4:Y:S01]  /*9eb0*/  MUFU.EX2 R167, R167 ;  /* 0x000000a700a77308 */ /* 0x000f220000000800 */
[----:B------:R-:W-:Y:S01]  /*9ec0*/  FFMA.FTZ R229, R229, R168, R166 ;  /* 0x000000a8e5e57223 */ /* 0x000fe200000100a6 */
[--C-:B------:R-:W-:Y:S01]  /*9ed0*/  FFMA.FTZ R58, R58, UR6, -R60.reuse ;  /* 0x000000063a3a7c23 */ /* 0x100fe2000801083c */
[--C-:B------:R-:W-:Y:S01]  /*9ee0*/  FFMA.FTZ R59, R59, UR6, -R60.reuse ;  /* 0x000000063b3b7c23 */ /* 0x100fe2000801083c */
[--C-:B------:R-:W-:Y:S01]  /*9ef0*/  FFMA.FTZ R54, R54, UR6, -R60.reuse ;  /* 0x0000000636367c23 */ /* 0x100fe2000801083c */
[----:B------:R-:W-:Y:S01]  /*9f00*/  FADD.FTZ R164, R164, R229 ;  /* 0x000000e5a4a47221 */ /* 0x000fe20000010000 */
[--C-:B------:R-:W-:Y:S01]  /*9f10*/  FFMA.FTZ R55, R55, UR6, -R60.reuse ;  /* 0x0000000637377c23 */ /* 0x100fe2000801083c */
[----:B------:R-:W-:Y:S01]  /*9f20*/  FFMA.FTZ R48, R48, UR6, -R60 ;  /* 0x0000000630307c23 */ /* 0x000fe2000801083c */
[----:B------:R-:W-:Y:S01]  /*9f30*/  MUFU.EX2 R165, R165 ;  /* 0x000000a500a57308 */ /* 0x000fe20000000800 */
[----:B--2---:R-:W-:Y:S01]  /*9f40*/  F2FP.BF16.F32.PACK_AB R15, R153, R160 ;  /* 0x000000a0990f723e */ /* 0x004fe200000010ff */
[----:B------:R-:W-:Y:S01]  /*9f50*/  FADD.FTZ R163, R163, R164 ;  /* 0x000000a4a3a37221 */ /* 0x000fe20000010000 */
[----:B------:R-:W-:Y:S01]  /*9f60*/  FFMA.FTZ R49, R49, UR6, -R60 ;  /* 0x0000000631317c23 */ /* 0x000fe2000801083c */
[----:B------:R-:W-:Y:S01]  /*9f70*/  FFMA.FTZ R2, R170, UR6, -R148 ;  /* 0x00000006aa027c23 */ /* 0x000fe20008010894 */
[--C-:B------:R-:W-:Y:S01]  /*9f80*/  FFMA.FTZ R42, R42, UR6, -R60.reuse ;  /* 0x000000062a2a7c23 */ /* 0x100fe2000801083c */
[----:B------:R-:W-:Y:S01]  /*9f90*/  FADD.FTZ R158, R158, R163 ;  /* 0x000000a39e9e7221 */ /* 0x000fe20000010000 */
[--C-:B------:R-:W-:Y:S01]  /*9fa0*/  FFMA.FTZ R43, R43, UR6, -R60.reuse ;  /* 0x000000062b2b7c23 */ /* 0x100fe2000801083c */
[----:B------:R-:W2:Y:S01]  /*9fb0*/  MUFU.EX2 R0, R0 ;  /* 0x0000000000007308 */ /* 0x000ea20000000800 */
[-C--:B----4-:R-:W-:Y:S01]  /*9fc0*/  FMUL.FTZ R18, R146, R167.reuse ;  /* 0x000000a792127220 */ /* 0x090fe20000410000 */
        /* <DEDUP_REMOVED lines=11> */
[----:B------:R-:W-:Y:S01]  /*a080*/  FFMA.FTZ R167, R232, R167, R181 ;  /* 0x000000a7e8a77223 */ /* 0x000fe200000100b5 */
[----:B------:R-:W-:Y:S01]  /*a090*/  FADD.FTZ R161, R161, R158 ;  /* 0x0000009ea1a17221 */ /* 0x000fe20000010000 */
[--C-:B------:R-:W-:Y:S01]  /*a0a0*/  FFMA.FTZ R67, R50, UR6, -R60.reuse ;  /* 0x0000000632437c23 */ /* 0x100fe2000801083c */
[----:B------:R-:W-:Y:S01]  /*a0b0*/  MUFU.EX2 R123, R123 ;  /* 0x0000007b007b7308 */ /* 0x000fe20000000800 */
[C---:B------:R-:W-:Y:S01]  /*a0c0*/  HMMA.16816.F32.BF16 R4, R12.reuse, R6, R140 ;  /* 0x000000060c04723c */ /* 0x040fe2000004188c */
[----:B--2---:R-:W-:Y:S01]  /*a0d0*/  F2FP.BF16.F32.PACK_AB R29, R0, R165 ;  /* 0x000000a5001d723e */ /* 0x004fe200000010ff */
[--C-:B------:R-:W-:Y:S01]  /*a0e0*/  FFMA.FTZ R143, R90, UR6, -R60.reuse ;  /* 0x000000065a8f7c23 */ /* 0x100fe2000801083c */
[--C-:B------:R-:W-:Y:S01]  /*a0f0*/  FFMA.FTZ R90, R91, UR6, -R60.reuse ;  /* 0x000000065b5a7c23 */ /* 0x100fe2000801083c */
[--C-:B------:R-:W-:Y:S01]  /*a100*/  FFMA.FTZ R91, R87, UR6, -R60.reuse ;  /* 0x00000006575b7c23 */ /* 0x100fe2000801083c */
[--C-:B------:R-:W-:Y:S01]  /*a110*/  FFMA.FTZ R142, R78, UR6, -R60.reuse ;  /* 0x000000064e8e7c23 */ /* 0x100fe2000801083c */
[----:B------:R-:W-:Y:S01]  /*a120*/  FADD.FTZ R167, R162, R167 ;  /* 0x000000a7a2a77221 */ /* 0x000fe20000010000 */
[----:B------:R-:W1:Y:S01]  /*a130*/  MUFU.EX2 R141, R169 ;  /* 0x000000a9008d7308 */ /* 0x000e620000000800 */
[C---:B---3--:R-:W-:Y:S01]  /*a140*/  HMMA.16816.F32.BF16 R136, R12.reuse, R8, R136 ;  /* 0x000000080c88723c */ /* 0x048fe20000041888 */
        /* <DEDUP_REMOVED lines=11> */
[--C-:B------:R-:W-:Y:S01]  /*a200*/  FFMA.FTZ R114, R110, UR6, -R60.reuse ;  /* 0x000000066e727c23 */ /* 0x100fe2000801083c */
[--C-:B------:R-:W-:Y:S01]  /*a210*/  FFMA.FTZ R135, R106, UR6, -R60.reuse ;  /* 0x000000066a877c23 */ /* 0x100fe2000801083c */
[----:B------:R-:W-:Y:S01]  /*a220*/  FFMA.FTZ R106, R107, UR6, -R60 ;  /* 0x000000066b6a7c23 */ /* 0x000fe2000801083c */
[----:B------:R-:W3:Y:S01]  /*a230*/  MUFU.EX2 R132, R151 ;  /* 0x0000009700847308 */ /* 0x000ee20000000800 */
[----:B-1----:R-:W-:Y:S01]  /*a240*/  F2FP.BF16.F32.PACK_AB R31, R141, R144 ;  /* 0x000000908d1f723e */ /* 0x002fe200000010ff */
[----:B------:R-:W-:Y:S01]  /*a250*/  FADD.FTZ R165, R165, R160 ;  /* 0x000000a0a5a57221 */ /* 0x000fe20000010000 */
[----:B------:R-:W-:Y:S01]  /*a260*/  FADD.FTZ R154, R154, R159 ;  /* 0x0000009f9a9a7221 */ /* 0x000fe20000010000 */
[--C-:B------:R-:W-:Y:S01]  /*a270*/  FFMA.FTZ R121, R249, UR6, -R148.reuse ;  /* 0x00000006f9797c23 */ /* 0x100fe20008010894 */
[--C-:B------:R-:W-:Y:S01]  /*a280*/  FFMA.FTZ R110, R239, UR6, -R148.reuse ;  /* 0x00000006ef6e7c23 */ /* 0x100fe20008010894 */
[----:B------:R-:W-:Y:S01]  /*a290*/  FADD.FTZ R165, R0, R165 ;  /* 0x000000a500a57221 */ /* 0x000fe20000010000 */
[--C-:B------:R-:W-:Y:S01]  /*a2a0*/  FFMA.FTZ R107, R217, UR6, -R148.reuse ;  /* 0x00000006d96b7c23 */ /* 0x100fe20008010894 */
[C---:B------:R-:W-:Y:S01]  /*a2b0*/  HMMA.16816.F32.BF16 R16, R28.reuse, R20, R16 ;  /* 0x000000141c10723c */ /* 0x040fe20000041810 */
[----:B------:R-:W1:Y:S01]  /*a2c0*/  MUFU.EX2 R133, R133 ;  /* 0x0000008500857308 */ /* 0x000e620000000800 */
[----:B------:R-:W-:Y:S01]  /*a2d0*/  FADD.FTZ R144, R144, R165 ;  /* 0x000000a590907221 */ /* 0x000fe20000010000 */
[----:B------:R-:W-:Y:S01]  /*a2e0*/  FFMA.FTZ R140, R201, UR6, -R148 ;  /* 0x00000006c98c7c23 */ /* 0x000fe20008010894 */
[--C-:B------:R-:W-:Y:S01]  /*a2f0*/  FFMA.FTZ R34, R34, UR6, -R60.reuse ;  /* 0x0000000622227c23 */ /* 0x100fe2000801083c */
[----:B------:R-:W-:Y:S01]  /*a300*/  FFMA.FTZ R35, R35, UR6, -R60 ;  /* 0x0000000623237c23 */ /* 0x000fe2000801083c */
[----:B------:R-:W-:Y:S01]  /*a310*/  FADD.FTZ R141, R141, R144 ;  /* 0x000000908d8d7221 */ /* 0x000fe20000010000 */
[----:B------:R-:W-:Y:S01]  /*a320*/  FFMA.FTZ R32, R32, UR6, -R60 ;  /* 0x0000000620207c23 */ /* 0x000fe2000801083c */
[C---:B------:R-:W-:Y:S01]  /*a330*/  HMMA.16816.F32.BF16 R4, R28.reuse, R22, R4 ;  /* 0x000000161c04723c */ /* 0x040fe20000041804 */
[----:B------:R-:W4:Y:S01]  /*a340*/  LDSM.16.MT88.4 R20, [R209+0x800] ;  /* 0x00080000d114783b */ /* 0x000f220000004200 */
[----:B------:R-:W-:Y:S01]  /*a350*/  MUFU.EX2 R134, R134 ;  /* 0x0000008600867308 */ /* 0x000fe20000000800 */
[--C-:B------:R-:W-:Y:S01]  /*a360*/  FFMA.FTZ R87, R197, UR6, -R148.reuse ;  /* 0x00000006c5577c23 */ /* 0x100fe20008010894 */
[--C-:B------:R-:W-:Y:S01]  /*a370*/  FFMA.FTZ R78, R185, UR6, -R148.reuse ;  /* 0x00000006b94e7c23 */ /* 0x100fe20008010894 */
[--C-:B------:R-:W-:Y:S01]  /*a380*/  FFMA.FTZ R73, R183, UR6, -R148.reuse ;  /* 0x00000006b7497c23 */ /* 0x100fe20008010894 */
[----:B------:R-:W-:Y:S01]  /*a390*/  FFMA.FTZ R0, R155, UR6, -R148 ;  /* 0x000000069b007c23 */ /* 0x000fe20008010894 */
[--C-:B------:R-:W-:Y:S01]  /*a3a0*/  FFMA.FTZ R36, R36, UR6, -R60.reuse ;  /* 0x0000000624247c23 */ /* 0x100fe2000801083c */
[----:B------:R-:W-:Y:S01]  /*a3b0*/  HMMA.16816.F32.BF16 R136, R28, R24, R136 ;  /* 0x000000181c88723c */ /* 0x000fe20000041888 */
[--C-:B------:R-:W-:Y:S01]  /*a3c0*/  FFMA.FTZ R37, R37, UR6, -R60.reuse ;  /* 0x0000000625257c23 */ /* 0x100fe2000801083c */
[----:B------:R-:W5:Y:S01]  /*a3d0*/  MUFU.EX2 R115, R115 ;  /* 0x0000007300737308 */ /* 0x000f620000000800 */
[--C-:B------:R-:W-:Y:S01]  /*a3e0*/  FFMA.FTZ R40, R40, UR6, -R60.reuse ;  /* 0x0000000628287c23 */ /* 0x100fe2000801083c */
[----:B------:R-:W-:-:S04]  /*a3f0*/  FFMA.FTZ R41, R41, UR6, -R60 ;  /* 0x0000000629297c23 */ /* 0x000fc8000801083c */
[----:B------:R-:W-:Y:S01]  /*a400*/  HMMA.16816.F32.BF16 R24, R28, R26, R12 ;  /* 0x0000001a1c18723c */ /* 0x000fe2000004180c */
[----:B------:R-:W5:Y:S01]  /*a410*/  LDSM.16.MT88.4 R12, [R210+0x5c00] ;  /* 0x005c0000d20c783b */ /* 0x000f620000004200 */
[----:B------:R-:W-:Y:S01]  /*a420*/  F2FP.BF16.F32.PACK_AB R28, R152, R157 ;  /* 0x0000009d981c723e */ /* 0x000fe200000010ff */
[----:B------:R-:W-:Y:S01]  /*a430*/  MUFU.EX2 R114, R114 ;  /* 0x0000007200727308 */ /* 0x000fe20000000800 */
[----:B---3--:R-:W-:Y:S01]  /*a440*/  F2FP.BF16.F32.PACK_AB R29, R123, R132 ;  /* 0x000000847b1d723e */ /* 0x008fe200000010ff */
[----:B------:R-:W-:Y:S01]  /*a450*/  FADD.FTZ R157, R157, R154 ;  /* 0x0000009a9d9d7221 */ /* 0x000fe20000010000 */
[----:B------:R-:W-:Y:S01]  /*a460*/  F2FP.BF16.F32.PACK_AB R30, R130, R131 ;  /* 0x00000083821e723e */ /* 0x000fe200000010ff */
[----:B------:R-:W-:Y:S01]  /*a470*/  FADD.FTZ R132, R132, R141 ;  /* 0x0000008d84847221 */ /* 0x000fe20000010000 */
[----:B-1----:R-:W-:Y:S01]  /*a480*/  F2FP.BF16.F32.PACK_AB R31, R133, R120 ;  /* 0x00000078851f723e */ /* 0x002fe200000010ff */
[----:B------:R-:W-:Y:S02]  /*a490*/  FADD.FTZ R152, R152, R157 ;  /* 0x0000009d98987221 */ /* 0x000fe40000010000 */
[----:B------:R-:W1:Y:S01]  /*a4a0*/  MUFU.EX2 R111, R111 ;  /* 0x0000006f006f7308 */ /* 0x000e620000000800 */
[----:B------:R-:W-:Y:S01]  /*a4b0*/  FADD.FTZ R123, R123, R132 ;  /* 0x000000847b7b7221 */ /* 0x000fe20000010000 */
[----:B------:R-:W-:-:S02]  /*a4c0*/  FADD.FTZ R131, R131, R152 ;  /* 0x0000009883837221 */ /* 0x000fc40000010000 */
[----:B--2---:R-:W-:Y:S01]  /*a4d0*/  HMMA.16816.F32.BF16 R16, R28, R8, R16 ;  /* 0x000000081c10723c */ /* 0x004fe20000041810 */
[----:B------:R-:W-:Y:S01]  /*a4e0*/  FADD.FTZ R120, R120, R123 ;  /* 0x0000007b78787221 */ /* 0x000fe20000010000 */
[----:B------:R-:W-:Y:S02]  /*a4f0*/  FADD.FTZ R130, R130, R131 ;  /* 0x0000008382827221 */ /* 0x000fe40000010000 */
[----:B------:R-:W-:Y:S01]  /*a500*/  MUFU.EX2 R125, R125 ;  /* 0x0000007d007d7308 */ /* 0x000fe20000000800 */
[----:B------:R-:W-:-:S03]  /*a510*/  FADD.FTZ R133, R133, R120 ;  /* 0x0000007885857221 */ /* 0x000fc60000010000 */
[C---:B------:R-:W-:Y:S01]  /*a520*/  HMMA.16816.F32.BF16 R4, R28.reuse, R10, R4 ;  /* 0x0000000a1c04723c */ /* 0x040fe20000041804 */
[----:B------:R-:W2:Y:S03]  /*a530*/  LDSM.16.MT88.4 R8, [R209+0xc00] ;  /* 0x000c0000d108783b */ /* 0x000ea60000004200 */
[----:B------:R-:W3:Y:S04]  /*a540*/  MUFU.EX2 R124, R124 ;  /* 0x0000007c007c7308 */ /* 0x000ee80000000800 */
[C---:B----4-:R-:W-:Y:S04]  /*a550*/  HMMA.16816.F32.BF16 R136, R28.reuse, R20, R136 ;  /* 0x000000141c88723c */ /* 0x050fe80000041888 */
[----:B------:R-:W-:Y:S04]  /*a560*/  MUFU.EX2 R122, R122 ;  /* 0x0000007a007a7308 */ /* 0x000fe80000000800 */
[----:B------:R-:W-:Y:S01]  /*a570*/  HMMA.16816.F32.BF16 R24, R28, R22, R24 ;  /* 0x000000161c18723c */ /* 0x000fe20000041818 */
[----:B------:R-:W4:Y:S01]  /*a580*/  LDSM.16.MT88.4 R20, [R210+0x6000] ;  /* 0x00600000d214783b */ /* 0x000f220000004200 */
[----:B------:R-:W-:Y:S01]  /*a590*/  F2FP.BF16.F32.PACK_AB R28, R128, R129 ;  /* 0x00000081801c723e */ /* 0x000fe200000010ff */
[----:B------:R-:W-:Y:S01]  /*a5a0*/  FADD.FTZ R129, R129, R130 ;  /* 0x0000008281817221 */ /* 0x000fe20000010000 */
[----:B-----5:R-:W-:Y:S01]  /*a5b0*/  F2FP.BF16.F32.PACK_AB R29, R115, R134 ;  /* 0x00000086731d723e */ /* 0x020fe200000010ff */
[----:B------:R-:W-:Y:S01]  /*a5c0*/  MUFU.EX2 R119, R119 ;  /* 0x0000007700777308 */ /* 0x000fe20000000800 */
[----:B------:R-:W-:Y:S01]  /*a5d0*/  F2FP.BF16.F32.PACK_AB R30, R126, R127 ;  /* 0x0000007f7e1e723e */ /* 0x000fe200000010ff */
[----:B------:R-:W-:Y:S01]  /*a5e0*/  FADD.FTZ R134, R134, R133 ;  /* 0x0000008586867221 */ /* 0x000fe20000010000 */
[----:B-1----:R-:W-:Y:S01]  /*a5f0*/  F2FP.BF16.F32.PACK_AB R31, R111, R114 ;  /* 0x000000726f1f723e */ /* 0x002fe200000010ff */
[----:B------:R-:W-:-:S02]  /*a600*/  FADD.FTZ R128, R128, R129 ;  /* 0x0000008180807221 */ /* 0x000fc40000010000 */
[----:B------:R-:W-:Y:S02]  /*a610*/  FADD.FTZ R115, R115, R134 ;  /* 0x0000008673737221 */ /* 0x000fe40000010000 */
[----:B------:R-:W-:Y:S01]  /*a620*/  MUFU.EX2 R135, R135 ;  /* 0x0000008700877308 */ /* 0x000fe20000000800 */
[----:B------:R-:W-:Y:S01]  /*a630*/  FADD.FTZ R127, R127, R128 ;  /* 0x000000807f7f7221 */ /* 0x000fe20000010000 */
[----:B------:R-:W-:Y:S03]  /*a640*/  HMMA.16816.F32.BF16 R16, R28, R12, R16 ;  /* 0x0000000c1c10723c */ /* 0x000fe60000041810 */
[----:B------:R-:W-:-:S03]  /*a650*/  FADD.FTZ R126, R126, R127 ;  /* 0x0000007f7e7e7221 */ /* 0x000fc60000010000 */
[----:B------:R-:W1:Y:S02]  /*a660*/  MUFU.EX2 R106, R106 ;  /* 0x0000006a006a7308 */ /* 0x000e640000000800 */
[C---:B------:R-:W-:Y:S01]  /*a670*/  HMMA.16816.F32.BF16 R4, R28.reuse, R14, R4 ;  /* 0x0000000e1c04723c */ /* 0x040fe20000041804 */
[----:B------:R-:W5:Y:S05]  /*a680*/  LDSM.16.MT88.4 R12, [R209+0x1000] ;  /* 0x00100000d10c783b */ /* 0x000f6a0000004200 */
[----:B------:R-:W-:Y:S02]  /*a690*/  MUFU.EX2 R102, R102 ;  /* 0x0000006600667308 */ /* 0x000fe40000000800 */
[C---:B--2---:R-:W-:Y:S06]  /*a6a0*/  HMMA.16816.F32.BF16 R136, R28.reuse, R8, R136 ;  /* 0x000000081c88723c */ /* 0x044fec0000041888 */
[----:B------:R-:W2:Y:S02]  /*a6b0*/  MUFU.EX2 R103, R103 ;  /* 0x0000006700677308 */ /* 0x000ea40000000800 */
[----:B------:R-:W-:Y:S01]  /*a6c0*/  HMMA.16816.F32.BF16 R24, R28, R10, R24 ;  /* 0x0000000a1c18723c */ /* 0x000fe20000041818 */
[----:B------:R-:W5:Y:S01]  /*a6d0*/  LDSM.16.MT88.4 R8, [R210+0x6400] ;  /* 0x00640000d208783b */ /* 0x000f620000004200 */
[----:B---3--:R-:W-:Y:S01]  /*a6e0*/  F2FP.BF16.F32.PACK_AB R28, R124, R125 ;  /* 0x0000007d7c1c723e */ /* 0x008fe200000010ff */
        /* <DEDUP_REMOVED lines=9> */
[C---:B----4-:R-:W-:Y:S03]  /*a780*/  HMMA.16816.F32.BF16 R16, R28.reuse, R20, R16 ;  /* 0x000000141c10723c */ /* 0x050fe60000041810 */
[----:B------:R-:W-:Y:S05]  /*a790*/  MUFU.EX2 R116, R116 ;  /* 0x0000007400747308 */ /* 0x000fea0000000800 */
[C---:B------:R-:W-:Y:S01]  /*a7a0*/  HMMA.16816.F32.BF16 R4, R28.reuse, R22, R4 ;  /* 0x000000161c04723c */ /* 0x040fe20000041804 */
[----:B------:R-:W2:Y:S02]  /*a7b0*/  LDSM.16.MT88.4 R20, [R209+0x1400] ;  /* 0x00140000d114783b */ /* 0x000ea40000004200 */
[----:B------:R-:W3:Y:S05]  /*a7c0*/  MUFU.EX2 R113, R113 ;  /* 0x0000007100717308 */ /* 0x000eea0000000800 */
[C---:B-----5:R-:W-:Y:S03]  /*a7d0*/  HMMA.16816.F32.BF16 R136, R28.reuse, R12, R136 ;  /* 0x0000000c1c88723c */ /* 0x060fe60000041888 */
[----:B------:R-:W-:Y:S05]  /*a7e0*/  MUFU.EX2 R98, R98 ;  /* 0x0000006200627308 */ /* 0x000fea0000000800 */
[----:B------:R-:W-:Y:S01]  /*a7f0*/  HMMA.16816.F32.BF16 R24, R28, R14, R24 ;  /* 0x0000000e1c18723c */ /* 0x000fe20000041818 */
[----:B------:R-:W4:Y:S02]  /*a800*/  LDSM.16.MT88.4 R12, [R210+0x6800] ;  /* 0x00680000d20c783b */ /* 0x000f240000004200 */
[----:B------:R-:W5:Y:S01]  /*a810*/  MUFU.EX2 R99, R99 ;  /* 0x0000006300637308 */ /* 0x000f620000000800 */
[----:B-1----:R-:W-:Y:S01]  /*a820*/  F2FP.BF16.F32.PACK_AB R28, R117, R118 ;  /* 0x00000076751c723e */ /* 0x002fe200000010ff */
[----:B------:R-:W-:Y:S01]  /*a830*/  FADD.FTZ R118, R118, R119 ;  /* 0x0000007776767221 */ /* 0x000fe20000010000 */
[----:B---3--:R-:W-:-:S03]  /*a840*/  F2FP.BF16.F32.PACK_AB R30, R113, R116 ;  /* 0x00000074711e723e */ /* 0x008fc600000010ff */
[----:B------:R-:W-:Y:S02]  /*a850*/  FADD.FTZ R117, R117, R118 ;  /* 0x0000007675757221 */ /* 0x000fe40000010000 */
[----:B------:R-:W-:Y:S02]  /*a860*/  MUFU.EX2 R96, R96 ;  /* 0x0000006000607308 */ /* 0x000fe40000000800 */
[----:B------:R-:W-:-:S04]  /*a870*/  FADD.FTZ R116, R116, R117 ;  /* 0x0000007574747221 */ /* 0x000fc80000010000 */
[----:B------:R-:W-:Y:S02]  /*a880*/  FADD.FTZ R113, R113, R116 ;  /* 0x0000007471717221 */ /* 0x000fe40000010000 */
[----:B------:R-:W1:Y:S01]  /*a890*/  MUFU.EX2 R97, R97 ;  /* 0x0000006100617308 */ /* 0x000e620000000800 */
[----:B-----5:R-:W-:-:S07]  /*a8a0*/  F2FP.BF16.F32.PACK_AB R29, R99, R98 ;  /* 0x00000062631d723e */ /* 0x020fce00000010ff */
[----:B------:R-:W-:Y:S08]  /*a8b0*/  MUFU.EX2 R112, R112 ;  /* 0x0000007000707308 */ /* 0x000ff00000000800 */
[----:B------:R-:W3:Y:S01]  /*a8c0*/  MUFU.EX2 R109, R109 ;  /* 0x0000006d006d7308 */ /* 0x000ee20000000800 */
[----:B-1----:R-:W-:-:S07]  /*a8d0*/  F2FP.BF16.F32.PACK_AB R31, R97, R96 ;  /* 0x00000060611f723e */ /* 0x002fce00000010ff */
[----:B------:R-:W-:Y:S01]  /*a8e0*/  MUFU.EX2 R108, R108 ;  /* 0x0000006c006c7308 */ /* 0x000fe20000000800 */
[C---:B------:R-:W-:Y:S07]  /*a8f0*/  HMMA.16816.F32.BF16 R16, R28.reuse, R8, R16 ;  /* 0x000000081c10723c */ /* 0x040fee0000041810 */
[----:B------:R-:W1:Y:S01]  /*a900*/  MUFU.EX2 R105, R105 ;  /* 0x0000006900697308 */ /* 0x000e620000000800 */
[C---:B------:R-:W-:Y:S01]  /*a910*/  HMMA.16816.F32.BF16 R4, R28.reuse, R10, R4 ;  /* 0x0000000a1c04723c */ /* 0x040fe20000041804 */
[----:B------:R-:W5:Y:S06]  /*a920*/  LDSM.16.MT88.4 R8, [R209+0x1800] ;  /* 0x00180000d108783b */ /* 0x000f6c0000004200 */
[----:B------:R-:W-:Y:S01]  /*a930*/  MUFU.EX2 R143, R143 ;  /* 0x0000008f008f7308 */ /* 0x000fe20000000800 */
[C---:B--2---:R-:W-:Y:S07]  /*a940*/  HMMA.16816.F32.BF16 R136, R28.reuse, R20, R136 ;  /* 0x000000141c88723c */ /* 0x044fee0000041888 */
[----:B------:R-:W2:Y:S01]  /*a950*/  MUFU.EX2 R90, R90 ;  /* 0x0000005a005a7308 */ /* 0x000ea20000000800 */
[----:B------:R-:W-:Y:S01]  /*a960*/  HMMA.16816.F32.BF16 R24, R28, R22, R24 ;  /* 0x000000161c18723c */ /* 0x000fe20000041818 */
[----:B------:R-:W5:Y:S01]  /*a970*/  LDSM.16.MT88.4 R20, [R210+0x6c00] ;  /* 0x006c0000d214783b */ /* 0x000f620000004200 */
[----:B---3--:R-:W-:Y:S01]  /*a980*/  F2FP.BF16.F32.PACK_AB R28, R109, R112 ;  /* 0x000000706d1c723e */ /* 0x008fe200000010ff */
[----:B------:R-:W-:Y:S01]  /*a990*/  FADD.FTZ R112, R112, R113 ;  /* 0x0000007170707221 */ /* 0x000fe20000010000 */
[----:B-1----:R-:W-:-:S03]  /*a9a0*/  F2FP.BF16.F32.PACK_AB R30, R105, R108 ;  /* 0x0000006c691e723e */ /* 0x002fc600000010ff */
        /* <DEDUP_REMOVED lines=37> */
[----:B---3--:R-:W-:Y:S01]  /*ac00*/  F2FP.BF16.F32.PACK_AB R12, R93, R94 ;  /* 0x0000005e5d0c723e */ /* 0x008fe200000010ff */
[----:B------:R-:W-:Y:S01]  /*ac10*/  MUFU.EX2 R74, R74 ;  /* 0x0000004a004a7308 */ /* 0x000fe20000000800 */
[----:B------:R-:W-:-:S04]  /*ac20*/  FADD.FTZ R94, R94, R95 ;  /* 0x0000005f5e5e7221 */ /* 0x000fc80000010000 */
[----:B------:R-:W-:Y:S01]  /*ac30*/  FADD.FTZ R93, R93, R94 ;  /* 0x0000005e5d5d7221 */ /* 0x000fe20000010000 */
[----:B------:R-:W-:Y:S01]  /*ac40*/  HMMA.16816.F32.BF16 R24, R28, R14, R24 ;  /* 0x0000000e1c18723c */ /* 0x000fe20000041818 */
[----:B------:R-:W1:Y:S01]  /*ac50*/  LDSM.16.MT88.4 R28, [R210+0x7400] ;  /* 0x00740000d21c783b */ /* 0x000e620000004200 */
[----:B------:R-:W3:Y:S01]  /*ac60*/  MUFU.EX2 R75, R75 ;  /* 0x0000004b004b7308 */ /* 0x000ee20000000800 */
[----:B-----5:R-:W-:Y:S01]  /*ac70*/  F2FP.BF16.F32.PACK_AB R14, R89, R92 ;  /* 0x0000005c590e723e */ /* 0x020fe200000010ff */
[----:B------:R-:W-:-:S04]  /*ac80*/  FADD.FTZ R92, R92, R93 ;  /* 0x0000005d5c5c7221 */ /* 0x000fc80000010000 */
[----:B------:R-:W-:Y:S02]  /*ac90*/  FADD.FTZ R89, R89, R92 ;  /* 0x0000005c59597221 */ /* 0x000fe40000010000 */
[----:B------:R-:W-:Y:S08]  /*aca0*/  MUFU.EX2 R72, R72 ;  /* 0x0000004800487308 */ /* 0x000ff00000000800 */
[----:B------:R-:W5:Y:S01]  /*acb0*/  MUFU.EX2 R145, R145 ;  /* 0x0000009100917308 */ /* 0x000f620000000800 */
[----:B---3--:R-:W-:-:S07]  /*acc0*/  F2FP.BF16.F32.PACK_AB R13, R75, R74 ;  /* 0x0000004a4b0d723e */ /* 0x008fce00000010ff */
[----:B------:R-:W-:Y:S08]  /*acd0*/  MUFU.EX2 R88, R88 ;  /* 0x0000005800587308 */ /* 0x000ff00000000800 */
[----:B------:R-:W3:Y:S01]  /*ace0*/  MUFU.EX2 R85, R85 ;  /* 0x0000005500557308 */ /* 0x000ee20000000800 */
[----:B-----5:R-:W-:-:S07]  /*acf0*/  F2FP.BF16.F32.PACK_AB R15, R145, R72 ;  /* 0x00000048910f723e */ /* 0x020fce00000010ff */
[----:B------:R-:W-:Y:S01]  /*ad00*/  MUFU.EX2 R84, R84 ;  /* 0x0000005400547308 */ /* 0x000fe20000000800 */
[C---:B----4-:R-:W-:Y:S07]  /*ad10*/  HMMA.16816.F32.BF16 R16, R12.reuse, R8, R16 ;  /* 0x000000080c10723c */ /* 0x050fee0000041810 */
[----:B------:R-:W4:Y:S01]  /*ad20*/  MUFU.EX2 R81, R81 ;  /* 0x0000005100517308 */ /* 0x000f220000000800 */
[C---:B------:R-:W-:Y:S01]  /*ad30*/  HMMA.16816.F32.BF16 R4, R12.reuse, R10, R4 ;  /* 0x0000000a0c04723c */ /* 0x040fe20000041804 */
[----:B------:R-:W5:Y:S06]  /*ad40*/  LDSM.16.MT88.4 R8, [R209+0x2400] ;  /* 0x00240000d108783b */ /* 0x000f6c0000004200 */
[----:B------:R-:W-:Y:S01]  /*ad50*/  MUFU.EX2 R147, R147 ;  /* 0x0000009300937308 */ /* 0x000fe20000000800 */
[----:B--2---:R-:W-:Y:S01]  /*ad60*/  HMMA.16816.F32.BF16 R136, R12, R20, R136 ;  /* 0x000000140c88723c */ /* 0x004fe20000041888 */
[----:B---3--:R-:W-:Y:S01]  /*ad70*/  F2FP.BF16.F32.PACK_AB R20, R85, R88 ;  /* 0x000000585514723e */ /* 0x008fe200000010ff */
[----:B------:R-:W-:-:S04]  /*ad80*/  FADD.FTZ R88, R88, R89 ;  /* 0x0000005958587221 */ /* 0x000fc80000010000 */
[----:B------:R-:W-:Y:S01]  /*ad90*/  FADD.FTZ R85, R85, R88 ;  /* 0x0000005855557221 */ /* 0x000fe20000010000 */
[----:B------:R-:W2:Y:S01]  /*ada0*/  MUFU.EX2 R66, R66 ;  /* 0x0000004200427308 */ /* 0x000ea20000000800 */
[----:B------:R-:W-:Y:S01]  /*adb0*/  HMMA.16816.F32.BF16 R24, R12, R22, R24 ;  /* 0x000000160c18723c */ /* 0x000fe20000041818 */
[----:B------:R-:W3:Y:S01]  /*adc0*/  LDSM.16.MT88.4 R12, [R210+0x7800] ;  /* 0x00780000d20c783b */ /* 0x000ee20000004200 */
[----:B----4-:R-:W-:Y:S01]  /*add0*/  F2FP.BF16.F32.PACK_AB R22, R81, R84 ;  /* 0x000000545116723e */ /* 0x010fe200000010ff */
[----:B------:R-:W-:-:S04]  /*ade0*/  FADD.FTZ R84, R84, R85 ;  /* 0x0000005554547221 */ /* 0x000fc80000010000 */
[----:B------:R-:W-:Y:S01]  /*adf0*/  MUFU.EX2 R62, R62 ;  /* 0x0000003e003e7308 */ /* 0x000fe20000000800 */
[----:B------:R-:W-:-:S07]  /*ae00*/  FADD.FTZ R81, R81, R84 ;  /* 0x0000005451517221 */ /* 0x000fce0000010000 */
[----:B------:R-:W4:Y:S01]  /*ae10*/  MUFU.EX2 R63, R63 ;  /* 0x0000003f003f7308 */ /* 0x000f220000000800 */
[----:B--2---:R-:W-:-:S07]  /*ae20*/  F2FP.BF16.F32.PACK_AB R21, R66, R147 ;  /* 0x000000934215723e */ /* 0x004fce00000010ff */
[----:B------:R-:W-:Y:S08]  /*ae30*/  MUFU.EX2 R80, R80 ;  /* 0x0000005000507308 */ /* 0x000ff00000000800 */
[----:B------:R-:W2:Y:S01]  /*ae40*/  MUFU.EX2 R77, R77 ;  /* 0x0000004d004d7308 */ /* 0x000ea20000000800 */
[----:B----4-:R-:W-:-:S07]  /*ae50*/  F2FP.BF16.F32.PACK_AB R23, R63, R62 ;  /* 0x0000003e3f17723e */ /* 0x010fce00000010ff */
        /* <DEDUP_REMOVED lines=11> */
[----:B------:R-:W-:Y:S01]  /*af10*/  LDSM.16.MT88.4 R20, [R210+0x7c00] ;  /* 0x007c0000d214783b */ /* 0x000fe20000004200 */
[----:B------:R-:W2:Y:S01]  /*af20*/  MUFU.EX2 R59, R59 ;  /* 0x0000003b003b7308 */ /* 0x000ea20000000800 */
[----:B----4-:R-:W-:Y:S01]  /*af30*/  F2FP.BF16.F32.PACK_AB R10, R71, R76 ;  /* 0x0000004c470a723e */ /* 0x010fe200000010ff */
[----:B------:R-:W-:-:S04]  /*af40*/  FADD.FTZ R76, R76, R77 ;  /* 0x0000004d4c4c7221 */ /* 0x000fc80000010000 */
[----:B------:R-:W-:Y:S02]  /*af50*/  FADD.FTZ R71, R71, R76 ;  /* 0x0000004c47477221 */ /* 0x000fe40000010000 */
[----:B------:R-:W-:Y:S08]  /*af60*/  MUFU.EX2 R54, R54 ;  /* 0x0000003600367308 */ /* 0x000ff00000000800 */
[----:B------:R-:W4:Y:S01]  /*af70*/  MUFU.EX2 R55, R55 ;  /* 0x0000003700377308 */ /* 0x000f220000000800 */
[----:B--2---:R-:W-:-:S07]  /*af80*/  F2FP.BF16.F32.PACK_AB R9, R59, R58 ;  /* 0x0000003a3b09723e */ /* 0x004fce00000010ff */
[----:B------:R-:W-:Y:S08]  /*af90*/  MUFU.EX2 R70, R70 ;  /* 0x0000004600467308 */ /* 0x000ff00000000800 */
[----:B------:R-:W2:Y:S01]  /*afa0*/  MUFU.EX2 R69, R69 ;  /* 0x0000004500457308 */ /* 0x000ea20000000800 */
[----:B----4-:R-:W-:-:S07]  /*afb0*/  F2FP.BF16.F32.PACK_AB R11, R55, R54 ;  /* 0x00000036370b723e */ /* 0x010fce00000010ff */
[C---:B---3--:R-:W-:Y:S01]  /*afc0*/  HMMA.16816.F32.BF16 R16, R8.reuse, R12, R16 ;  /* 0x0000000c0810723c */ /* 0x048fe20000041810 */
[----:B------:R-:W-:Y:S07]  /*afd0*/  MUFU.EX2 R68, R68 ;  /* 0x0000004400447308 */ /* 0x000fee0000000800 */
[C---:B------:R-:W-:Y:S01]  /*afe0*/  HMMA.16816.F32.BF16 R4, R8.reuse, R14, R4 ;  /* 0x0000000e0804723c */ /* 0x040fe20000041804 */
[----:B------:R-:W3:Y:S01]  /*aff0*/  LDSM.16.MT88.4 R12, [R209+0x2c00] ;  /* 0x002c0000d10c783b */ /* 0x000ee20000004200 */
[----:B------:R-:W4:Y:S06]  /*b000*/  MUFU.EX2 R65, R65 ;  /* 0x0000004100417308 */ /* 0x000f2c0000000800 */
[----:B-1----:R-:W-:Y:S01]  /*b010*/  HMMA.16816.F32.BF16 R136, R8, R28, R136 ;  /* 0x0000001c0888723c */ /* 0x002fe20000041888 */
[----:B------:R-:W-:Y:S01]  /*b020*/  FADD.FTZ R28, R114, R115 ;  /* 0x00000073721c7221 */ /* 0x000fe20000010000 */
[----:B------:R-:W-:Y:S03]  /*b030*/  MUFU.EX2 R67, R67 ;  /* 0x0000004300437308 */ /* 0x000fe60000000800 */
[----:B------:R-:W-:-:S03]  /*b040*/  FADD.FTZ R28, R111, R28 ;  /* 0x0000001c6f1c7221 */ /* 0x000fc60000010000 */
[----:B------:R-:W-:Y:S01]  /*b050*/  HMMA.16816.F32.BF16 R24, R8, R30, R24 ;  /* 0x0000001e0818723c */ /* 0x000fe20000041818 */
[----:B------:R-:W-:Y:S01]  /*b060*/  FADD.FTZ R51, R135, R28 ;  /* 0x0000001c87337221 */ /* 0x000fe20000010000 */
[----:B------:R-:W1:Y:S01]  /*b070*/  MUFU.EX2 R50, R50 ;  /* 0x0000003200327308 */ /* 0x000e620000000800 */
[----:B--2---:R-:W-:Y:S01]  /*b080*/  F2FP.BF16.F32.PACK_AB R8, R69, R70 ;  /* 0x000000464508723e */ /* 0x004fe200000010ff */
[----:B------:R-:W2:Y:S01]  /*b090*/  LDSM.16.MT88.4 R28, [R210+0x8000] ;  /* 0x00800000d21c783b */ /* 0x000ea20000004200 */
[----:B------:R-:W-:Y:S01]  /*b0a0*/  FADD.FTZ R51, R106, R51 ;  /* 0x000000336a337221 */ /* 0x000fe20000010000 */
[----:B----4-:R-:W-:Y:S01]  /*b0b0*/  F2FP.BF16.F32.PACK_AB R10, R65, R68 ;  /* 0x00000044410a723e */ /* 0x010fe200000010ff */
[----:B------:R-:W-:Y:S01]  /*b0c0*/  FADD.FTZ R70, R70, R71 ;  /* 0x0000004746467221 */ /* 0x000fe20000010000 */
[----:B------:R-:W-:Y:S01]  /*b0d0*/  LDSM.16.MT88.4 R132, [R209+0x3c00] ;  /* 0x003c0000d184783b */ /* 0x000fe20000004200 */
[----:B------:R-:W-:Y:S01]  /*b0e0*/  FADD.FTZ R102, R102, R51 ;  /* 0x0000003366667221 */ /* 0x000fe20000010000 */
[----:B------:R-:W-:Y:S01]  /*b0f0*/  MUFU.EX2 R48, R48 ;  /* 0x0000003000307308 */ /* 0x000fe20000000800 */
[----:B------:R-:W-:Y:S01]  /*b100*/  FFMA.FTZ R51, R39, UR6, -R60 ;  /* 0x0000000627337c23 */ /* 0x000fe2000801083c */
[----:B------:R-:W-:Y:S01]  /*b110*/  FFMA.FTZ R39, R44, UR6, -R148 ;  /* 0x000000062c277c23 */ /* 0x000fe20008010894 */
[----:B------:R-:W-:Y:S01]  /*b120*/  FADD.FTZ R103, R103, R102 ;  /* 0x0000006667677221 */ /* 0x000fe20000010000 */
[----:B------:R-:W-:Y:S01]  /*b130*/  FFMA.FTZ R44, R47, UR6, -R148 ;  /* 0x000000062f2c7c23 */ /* 0x000fe20008010894 */
[----:B------:R-:W-:Y:S01]  /*b140*/  FFMA.FTZ R47, R33, UR6, -R60 ;  /* 0x00000006212f7c23 */ /* 0x000fe2000801083c */
[----:B------:R-:W-:Y:S01]  /*b150*/  FADD.FTZ R69, R69, R70 ;  /* 0x0000004645457221 */ /* 0x000fe20000010000 */
[----:B------:R-:W-:Y:S01]  /*b160*/  FADD.FTZ R98, R98, R103 ;  /* 0x0000006762627221 */ /* 0x000fe20000010000 */
[----:B------:R-:W4:Y:S01]  /*b170*/  MUFU.EX2 R49, R49 ;  /* 0x0000003100317308 */ /* 0x000f220000000800 */
[----:B-1----:R-:W-:Y:S01]  /*b180*/  F2FP.BF16.F32.PACK_AB R9, R50, R67 ;  /* 0x000000433209723e */ /* 0x002fe200000010ff */
[----:B------:R-:W-:Y:S01]  /*b190*/  FADD.FTZ R68, R68, R69 ;  /* 0x0000004544447221 */ /* 0x000fe20000010000 */
[----:B------:R-:W-:Y:S01]  /*b1a0*/  FADD.FTZ R99, R99, R98 ;  /* 0x0000006263637221 */ /* 0x000fe20000010000 */
[----:B------:R-:W-:Y:S01]  /*b1b0*/  FFMA.FTZ R33, R57, UR6, -R148 ;  /* 0x0000000639217c23 */ /* 0x000fe20008010894 */
[----:B------:R-:W-:Y:S01]  /*b1c0*/  FFMA.FTZ R57, R45, UR6, -R60 ;  /* 0x000000062d397c23 */ /* 0x000fe2000801083c */
[----:B------:R-:W-:Y:S01]  /*b1d0*/  FADD.FTZ R65, R65, R68 ;  /* 0x0000004441417221 */ /* 0x000fe20000010000 */
[----:B------:R-:W-:Y:S01]  /*b1e0*/  FFMA.FTZ R45, R52, UR6, -R60 ;  /* 0x00000006342d7c23 */ /* 0x000fe2000801083c */
[----:B------:R-:W-:Y:S08]  /*b1f0*/  MUFU.EX2 R64, R64 ;  /* 0x0000004000407308 */ /* 0x000ff00000000800 */
[----:B------:R-:W1:Y:S01]  /*b200*/  MUFU.EX2 R61, R61 ;  /* 0x0000003d003d7308 */ /* 0x000e620000000800 */
[----:B----4-:R-:W-:-:S07]  /*b210*/  F2FP.BF16.F32.PACK_AB R11, R49, R48 ;  /* 0x00000030310b723e */ /* 0x010fce00000010ff */
[----:B---3--:R-:W-:Y:S01]  /*b220*/  HMMA.16816.F32.BF16 R136, R8, R12, R136 ;  /* 0x0000000c0888723c */ /* 0x008fe20000041888 */
[----:B------:R-:W-:Y:S01]  /*b230*/  FADD.FTZ R12, R96, R99 ;  /* 0x00000063600c7221 */ /* 0x000fe20000010000 */
[----:B------:R-:W-:Y:S03]  /*b240*/  MUFU.EX2 R3, R3 ;  /* 0x0000000300037308 */ /* 0x000fe60000000800 */
[----:B------:R-:W-:-:S03]  /*b250*/  FADD.FTZ R12, R97, R12 ;  /* 0x0000000c610c7221 */ /* 0x000fc60000010000 */
[----:B------:R-:W-:Y:S01]  /*b260*/  HMMA.16816.F32.BF16 R16, R8, R20, R16 ;  /* 0x000000140810723c */ /* 0x000fe20000041810 */
[----:B------:R-:W-:Y:S01]  /*b270*/  FADD.FTZ R143, R143, R12 ;  /* 0x0000000c8f8f7221 */ /* 0x000fe20000010000 */
[----:B------:R-:W3:Y:S03]  /*b280*/  MUFU.EX2 R2, R2 ;  /* 0x0000000200027308 */ /* 0x000ee60000000800 */
        /* <DEDUP_REMOVED lines=9> */
[----:B-1----:R-:W-:Y:S01]  /*b320*/  F2FP.BF16.F32.PACK_AB R8, R61, R64 ;  /* 0x000000403d08723e */ /* 0x002fe200000010ff */
[----:B------:R-:W-:Y:S01]  /*b330*/  LDSM.16.MT88.4 R12, [R210+0x8400] ;  /* 0x00840000d20c783b */ /* 0x000fe20000004200 */
[----:B------:R-:W-:Y:S01]  /*b340*/  FADD.FTZ R83, R83, R82 ;  /* 0x0000005253537221 */ /* 0x000fe20000010000 */
[----:B---3--:R-:W-:Y:S01]  /*b350*/  F2FP.BF16.F32.PACK_AB R10, R2, R3 ;  /* 0x00000003020a723e */ /* 0x008fe200000010ff */
[----:B------:R-:W-:Y:S02]  /*b360*/  FADD.FTZ R64, R64, R65 ;  /* 0x0000004140407221 */ /* 0x000fe40000010000 */
        /* <DEDUP_REMOVED lines=19> */
[----:B------:R-:W-:Y:S02]  /*b4a0*/  MUFU.EX2 R107, R107 ;  /* 0x0000006b006b7308 */ /* 0x000fe40000000800 */
[----:B------:R-:W-:-:S04]  /*b4b0*/  FADD.FTZ R63, R63, R62 ;  /* 0x0000003e3f3f7221 */ /* 0x000fc80000010000 */
[----:B------:R-:W-:Y:S01]  /*b4c0*/  FADD.FTZ R58, R58, R63 ;  /* 0x0000003f3a3a7221 */ /* 0x000fe20000010000 */
[----:B------:R-:W-:Y:S01]  /*b4d0*/  HMMA.16816.F32.BF16 R4, R8, R30, R4 ;  /* 0x0000001e0804723c */ /* 0x000fe20000041804 */
[----:B------:R-:W1:Y:S01]  /*b4e0*/  LDSM.16.MT88.4 R28, [R209+0x3400] ;  /* 0x00340000d11c783b */ /* 0x000e620000004200 */
[----:B------:R-:W2:Y:S01]  /*b4f0*/  MUFU.EX2 R140, R140 ;  /* 0x0000008c008c7308 */ /* 0x000ea20000000800 */
[----:B------:R-:W-:-:S05]  /*b500*/  FADD.FTZ R59, R59, R58 ;  /* 0x0000003a3b3b7221 */ /* 0x000fca0000010000 */
[C---:B----4-:R-:W-:Y:S02]  /*b510*/  HMMA.16816.F32.BF16 R136, R8.reuse, R20, R136 ;  /* 0x000000140888723c */ /* 0x050fe40000041888 */
[----:B------:R-:W-:Y:S06]  /*b520*/  MUFU.EX2 R34, R34 ;  /* 0x0000002200227308 */ /* 0x000fec0000000800 */
[----:B------:R-:W-:Y:S01]  /*b530*/  HMMA.16816.F32.BF16 R24, R8, R22, R24 ;  /* 0x000000160818723c */ /* 0x000fe20000041818 */
[----:B---3--:R-:W-:Y:S01]  /*b540*/  F2FP.BF16.F32.PACK_AB R8, R110, R121 ;  /* 0x000000796e08723e */ /* 0x008fe200000010ff */
[----:B------:R-:W3:Y:S01]  /*b550*/  MUFU.EX2 R35, R35 ;  /* 0x0000002300237308 */ /* 0x000ee20000000800 */
[----:B--2---:R-:W-:Y:S01]  /*b560*/  F2FP.BF16.F32.PACK_AB R10, R140, R107 ;  /* 0x0000006b8c0a723e */ /* 0x004fe200000010ff */
[----:B------:R-:W2:Y:S01]  /*b570*/  LDSM.16.MT88.4 R20, [R210+0x8800] ;  /* 0x00880000d214783b */ /* 0x000ea20000004200 */
[----:B------:R-:W-:Y:S01]  /*b580*/  FADD.FTZ R121, R121, R2 ;  /* 0x0000000279797221 */ /* 0x000fe20000010000 */
[----:B------:R-:W-:-:S03]  /*b590*/  MOV R2, R150 ;  /* 0x0000009600027202 */ /* 0x000fc60000000f00 */
[----:B------:R-:W-:Y:S01]  /*b5a0*/  FADD.FTZ R110, R110, R121 ;  /* 0x000000796e6e7221 */ /* 0x000fe20000010000 */
[----:B------:R-:W-:Y:S03]  /*b5b0*/  MUFU.EX2 R32, R32 ;  /* 0x0000002000207308 */ /* 0x000fe60000000800 */
[----:B------:R-:W-:-:S04]  /*b5c0*/  FADD.FTZ R107, R107, R110 ;  /* 0x0000006e6b6b7221 */ /* 0x000fc80000010000 */
[----:B------:R-:W-:Y:S01]  /*b5d0*/  FADD.FTZ R140, R140, R107 ;  /* 0x0000006b8c8c7221 */ /* 0x000fe20000010000 */
[----:B------:R-:W4:Y:S01]  /*b5e0*/  MUFU.EX2 R47, R47 ;  /* 0x0000002f002f7308 */ /* 0x000f220000000800 */
[----:B---3--:R-:W-:-:S07]  /*b5f0*/  F2FP.BF16.F32.PACK_AB R9, R35, R34 ;  /* 0x000000222309723e */ /* 0x008fce00000010ff */
[----:B------:R-:W-:Y:S08]  /*b600*/  MUFU.EX2 R87, R87 ;  /* 0x0000005700577308 */ /* 0x000ff00000000800 */
[----:B------:R-:W3:Y:S01]  /*b610*/  MUFU.EX2 R78, R78 ;  /* 0x0000004e004e7308 */ /* 0x000ee20000000800 */
[----:B----4-:R-:W-:-:S07]  /*b620*/  F2FP.BF16.F32.PACK_AB R11, R47, R32 ;  /* 0x000000202f0b723e */ /* 0x010fce00000010ff */
[----:B-1----:R-:W-:Y:S01]  /*b630*/  HMMA.16816.F32.BF16 R136, R8, R28, R136 ;  /* 0x0000001c0888723c */ /* 0x002fe20000041888 */
[----:B------:R-:W-:Y:S01]  /*b640*/  FADD.FTZ R28, R54, R59 ;  /* 0x0000003b361c7221 */ /* 0x000fe20000010000 */
[----:B------:R-:W-:Y:S03]  /*b650*/  MUFU.EX2 R73, R73 ;  /* 0x0000004900497308 */ /* 0x000fe60000000800 */
[----:B------:R-:W-:-:S03]  /*b660*/  FADD.FTZ R28, R55, R28 ;  /* 0x0000001c371c7221 */ /* 0x000fc60000010000 */
[----:B------:R-:W-:Y:S01]  /*b670*/  HMMA.16816.F32.BF16 R16, R8, R12, R16 ;  /* 0x0000000c0810723c */ /* 0x000fe20000041810 */
[----:B------:R-:W-:Y:S01]  /*b680*/  FADD.FTZ R55, R67, R28 ;  /* 0x0000001c43377221 */ /* 0x000fe20000010000 */
[----:B------:R-:W1:Y:S01]  /*b690*/  MUFU.EX2 R0, R0 ;  /* 0x0000000000007308 */ /* 0x000e620000000800 */
[----:B---3--:R-:W-:Y:S01]  /*b6a0*/  F2FP.BF16.F32.PACK_AB R28, R78, R87 ;  /* 0x000000574e1c723e */ /* 0x008fe200000010ff */
[----:B------:R-:W-:Y:S01]  /*b6b0*/  FADD.FTZ R87, R87, R140 ;  /* 0x0000008c57577221 */ /* 0x000fe20000010000 */
[----:B------:R-:W-:-:S03]  /*b6c0*/  FADD.FTZ R55, R50, R55 ;  /* 0x0000003732377221 */ /* 0x000fc60000010000 */
[----:B------:R-:W-:Y:S01]  /*b6d0*/  HMMA.16816.F32.BF16 R4, R8, R14, R4 ;  /* 0x0000000e0804723c */ /* 0x000fe20000041804 */
[----:B------:R-:W3:Y:S01]  /*b6e0*/  LDSM.16.MT88.4 R12, [R209+0x3800] ;  /* 0x00380000d10c783b */ /* 0x000ee20000004200 */
[----:B------:R-:W-:Y:S01]  /*b6f0*/  MUFU.EX2 R36, R36 ;  /* 0x0000002400247308 */ /* 0x000fe20000000800 */
[----:B------:R-:W-:Y:S01]  /*b700*/  FADD.FTZ R48, R48, R55 ;  /* 0x0000003730307221 */ /* 0x000fe20000010000 */
[----:B------:R-:W-:-:S03]  /*b710*/  FADD.FTZ R78, R78, R87 ;  /* 0x000000574e4e7221 */ /* 0x000fc60000010000 */
[----:B------:R-:W-:Y:S01]  /*b720*/  FADD.FTZ R49, R49, R48 ;  /* 0x0000003031317221 */ /* 0x000fe20000010000 */
[----:B------:R-:W-:Y:S01]  /*b730*/  HMMA.16816.F32.BF16 R24, R8, R30, R24 ;  /* 0x0000001e0818723c */ /* 0x000fe20000041818 */
[----:B------:R-:W4:Y:S01]  /*b740*/  LDSM.16.MT88.4 R8, [R210+0x8c00] ;  /* 0x008c0000d208783b */ /* 0x000f220000004200 */
[----:B------:R-:W5:Y:S01]  /*b750*/  MUFU.EX2 R37, R37 ;  /* 0x0000002500257308 */ /* 0x000f620000000800 */
[----:B------:R-:W-:Y:S01]  /*b760*/  FADD.FTZ R42, R42, R49 ;  /* 0x000000312a2a7221 */ /* 0x000fe20000010000 */
[C---:B-1----:R-:W-:Y:S01]  /*b770*/  F2FP.BF16.F32.PACK_AB R30, R0.reuse, R73 ;  /* 0x00000049001e723e */ /* 0x042fe200000010ff */
[----:B------:R-:W-:Y:S02]  /*b780*/  FADD.FTZ R73, R73, R78 ;  /* 0x0000004e49497221 */ /* 0x000fe40000010000 */
[----:B------:R-:W-:Y:S02]  /*b790*/  FADD.FTZ R43, R43, R42 ;  /* 0x0000002a2b2b7221 */ /* 0x000fe40000010000 */
[----:B------:R-:W-:Y:S01]  /*b7a0*/  FADD.FTZ R0, R0, R73 ;  /* 0x0000004900007221 */ /* 0x000fe20000010000 */
[----:B------:R-:W-:Y:S01]  /*b7b0*/  MUFU.EX2 R40, R40 ;  /* 0x0000002800287308 */ /* 0x000fe20000000800 */
[----:B------:R-:W-:-:S04]  /*b7c0*/  FADD.FTZ R38, R38, R43 ;  /* 0x0000002b26267221 */ /* 0x000fc80000010000 */
[----:B------:R-:W-:-:S03]  /*b7d0*/  FADD.FTZ R51, R51, R38 ;  /* 0x0000002633337221 */ /* 0x000fc60000010000 */
[----:B------:R-:W1:Y:S01]  /*b7e0*/  MUFU.EX2 R41, R41 ;  /* 0x0000002900297308 */ /* 0x000e620000000800 */
[----:B-----5:R-:W-:Y:S01]  /*b7f0*/  F2FP.BF16.F32.PACK_AB R29, R37, R36 ;  /* 0x00000024251d723e */ /* 0x020fe200000010ff */
[----:B------:R-:W-:-:S04]  /*b800*/  FADD.FTZ R34, R34, R51 ;  /* 0x0000003322227221 */ /* 0x000fc80000010000 */
[----:B------:R-:W-:Y:S02]  /*b810*/  FADD.FTZ R35, R35, R34 ;  /* 0x0000002223237221 */ /* 0x000fe40000010000 */
[----:B------:R-:W-:Y:S02]  /*b820*/  MUFU.EX2 R39, R39 ;  /* 0x0000002700277308 */ /* 0x000fe40000000800 */
[----:B------:R-:W-:-:S04]  /*b830*/  FADD.FTZ R32, R32, R35 ;  /* 0x0000002320207221 */ /* 0x000fc80000010000 */
[----:B------:R-:W-:Y:S02]  /*b840*/  FADD.FTZ R47, R47, R32 ;  /* 0x000000202f2f7221 */ /* 0x000fe40000010000 */
[----:B------:R-:W5:Y:S01]  /*b850*/  MUFU.EX2 R44, R44 ;  /* 0x0000002c002c7308 */ /* 0x000f620000000800 */
[----:B-1----:R-:W-:Y:S01]  /*b860*/  F2FP.BF16.F32.PACK_AB R31, R41, R40 ;  /* 0x00000028291f723e */ /* 0x002fe200000010ff */
[----:B------:R-:W-:-:S04]  /*b870*/  FADD.FTZ R36, R36, R47 ;  /* 0x0000002f24247221 */ /* 0x000fc80000010000 */
[----:B------:R-:W-:Y:S02]  /*b880*/  FADD.FTZ R37, R37, R36 ;  /* 0x0000002425257221 */ /* 0x000fe40000010000 */
[----:B--2---:R-:W-:Y:S01]  /*b890*/  HMMA.16816.F32.BF16 R16, R28, R20, R16 ;  /* 0x000000141c10723c */ /* 0x004fe20000041810 */
[--C-:B------:R-:W-:Y:S01]  /*b8a0*/  FFMA.FTZ R20, R53, UR6, -R60.reuse ;  /* 0x0000000635147c23 */ /* 0x100fe2000801083c */
[----:B------:R-:W-:Y:S01]  /*b8b0*/  FFMA.FTZ R21, R46, UR6, -R60 ;  /* 0x000000062e157c23 */ /* 0x000fe2000801083c */
[----:B------:R-:W-:Y:S01]  /*b8c0*/  MUFU.EX2 R33, R33 ;  /* 0x0000002100217308 */ /* 0x000fe20000000800 */
[----:B------:R-:W-:-:S04]  /*b8d0*/  FADD.FTZ R40, R40, R37 ;  /* 0x0000002528287221 */ /* 0x000fc80000010000 */
[----:B---3--:R-:W-:Y:S01]  /*b8e0*/  HMMA.16816.F32.BF16 R136, R28, R12, R136 ;  /* 0x0000000c1c88723c */ /* 0x008fe20000041888 */
[----:B-----5:R-:W-:Y:S01]  /*b8f0*/  F2FP.BF16.F32.PACK_AB R12, R44, R39 ;  /* 0x000000272c0c723e */ /* 0x020fe200000010ff */
[----:B------:R-:W-:Y:S01]  /*b900*/  FADD.FTZ R41, R41, R40 ;  /* 0x0000002829297221 */ /* 0x000fe20000010000 */
[----:B------:R-:W1:Y:S01]  /*b910*/  MUFU.EX2 R54, R56 ;  /* 0x0000003800367308 */ /* 0x000e620000000800 */
[----:B------:R-:W-:Y:S01]  /*b920*/  FADD.FTZ R39, R39, R0 ;  /* 0x0000000027277221 */ /* 0x000fe20000010000 */
[----:B------:R-:W-:-:S03]  /*b930*/  MOV R0, R149 ;  /* 0x0000009500007202 */ /* 0x000fc60000000f00 */
[C---:B------:R-:W-:Y:S01]  /*b940*/  HMMA.16816.F32.BF16 R4, R28.reuse, R22, R4 ;  /* 0x000000161c04723c */ /* 0x040fe20000041804 */
[----:B------:R-:W-:Y:S02]  /*b950*/  FADD.FTZ R44, R44, R39 ;  /* 0x000000272c2c7221 */ /* 0x000fe40000010000 */
[----:B------:R-:W-:Y:S05]  /*b960*/  MUFU.EX2 R52, R57 ;  /* 0x0000003900347308 */ /* 0x000fea0000000800 */
[----:B------:R-:W-:Y:S03]  /*b970*/  HMMA.16816.F32.BF16 R24, R28, R14, R24 ;  /* 0x0000000e1c18723c */ /* 0x000fe60000041818 */
        /* <DEDUP_REMOVED lines=13> */
[C---:B----4-:R-:W-:Y:S08]  /*ba50*/  HMMA.16816.F32.BF16 R144, R12.reuse, R8, R16 ;  /* 0x000000080c90723c */ /* 0x050ff00000041810 */
[C---:B------:R-:W-:Y:S08]  /*ba60*/  HMMA.16816.F32.BF16 R140, R12.reuse, R10, R4 ;  /* 0x0000000a0c8c723c */ /* 0x040ff00000041804 */
[----:B------:R-:W-:-:S15]  /*ba70*/  HMMA.16816.F32.BF16 R132, R12, R134, R24 ;  /* 0x000000860c84723c */ /* 0x000fde0000041818 */
[----:B------:R-:W-:-:S05]  /*ba80*/  NOP ;  /* 0x0000000000007918 */ /* 0x000fca0000000000 */
.L_x_1406:
[----:B------:R-:W-:-:S13]  /*ba90*/  ISETP.GE.AND P0, PT, R227, RZ, PT ;  /* 0x000000ffe300720c */ /* 0x000fda0003f06270 */
[----:B------:R-:W-:Y:S05]  /*baa0*/  @!P0 BRA `(.L_x_1412) ;  /* 0x0000003c00308947 */ /* 0x000fea0003800000 */
[----:B------:R-:W-:Y:S01]  /*bab0*/  UISETP.NE.U32.AND UP0, UPT, UR8, URZ, UPT ;  /* 0x000000ff0800728c */ /* 0x000fe2000bf05070 */
[C---:B------:R-:W-:Y:S01]  /*bac0*/  LEA R228, R227.reuse, 0x100, 0x8 ;  /* 0x00000100e3e47811 */ /* 0x040fe200078e40ff */
[----:B------:R-:W-:Y:S01]  /*bad0*/  IMAD.MOV.U32 R3, RZ, RZ, R0 ;  /* 0x000000ffff037224 */ /* 0x000fe200078e0000 */
[----:B------:R-:W-:Y:S01]  /*bae0*/  IADD3 R227, PT, PT, R227, 0x1, RZ ;  /* 0x00000001e3e37810 */ /* 0x000fe20007ffe0ff */
[----:B------:R-:W-:Y:S01]  /*baf0*/  UISETP.NE.AND.EX UP0, UPT, UR9, URZ, UPT, UP0 ;  /* 0x000000ff0900728c */ /* 0x000fe2000bf05300 */
[----:B------:R-:W-:Y:S01]  /*bb00*/  IMAD.MOV.U32 R149, RZ, RZ, R2 ;  /* 0x000000ffff957224 */ /* 0x000fe200078e0002 */
[----:B------:R-:W1:Y:S01]  /*bb10*/  LDCU UR4, c[0x0][0x45c] ;  /* 0x00008b80ff0477ac */ /* 0x000e620008000800 */
[----:B------:R-:W-:-:S03]  /*bb20*/  IMAD.MOV.U32 R226, RZ, RZ, RZ ;  /* 0x000000ffffe27224 */ /* 0x000fc600078e00ff */
[----:B------:R-:W-:Y:S01]  /*bb30*/  PLOP3.LUT P0, PT, PT, PT, UP0, 0x80, 0x8 ;  /* 0x000000000008781c */ /* 0x000fe20003f0f008 */
[----:B------:R-:W2:Y:S01]  /*bb40*/  LDCU.64 UR6, c[0x0][0x3a0] ;  /* 0x00007400ff0677ac */ /* 0x000ea20008000a00 */
[----:B------:R-:W3:Y:S11]  /*bb50*/  LDCU.64 UR8, c[0x0][0x3a8] ;  /* 0x00007500ff0877ac */ /* 0x000ef60008000a00 */
.L_x_1416:
[----:B------:R-:W4:Y:S01]  /*bb60*/  @!P0 LDC R150, c[0x0][0x3c0] ;  /* 0x0000f000ff968b82 */ /* 0x000f220000000800 */
[----:B------:R-:W-:Y:S07]  /*bb70*/  DEPBAR.LE SB0, 0x0 ;  /* 0x000080000000791a */ /* 0x000fee0000000000 */
[----:B------:R-:W-:Y:S01]  /*bb80*/  BAR.SYNC.DEFER_BLOCKING 0x0 ;  /* 0x0000000000007b1d */ /* 0x000fe20000010000 */
[----:B------:R-:W-:Y:S01]  /*bb90*/  @!P0 IADD3 R5, P1, PT, RZ, -R226, RZ ;  /* 0x800000e2ff058210 */ /* 0x000fe20007f3e0ff */
[----:B------:R-:W-:Y:S02]  /*bba0*/  IMAD.MOV.U32 R2, RZ, RZ, R218 ;  /* 0x000000ffff027224 */ /* 0x000fe400078e00da */
[----:B------:R-:W-:Y:S02]  /*bbb0*/  IMAD.MOV.U32 R0, RZ, RZ, R219 ;  /* 0x000000ffff007224 */ /* 0x000fe400078e00db */
[----:B----4-:R-:W-:Y:S04]  /*bbc0*/  @!P0 IMAD.SHL.U32 R4, R150, 0x100, RZ ;  /* 0x0000010096048824 */ /* 0x010fe800078e00ff */
[----:B------:R-:W-:Y:S01]  /*bbd0*/  @!P0 IMAD.X R4, RZ, RZ, ~R4, P1 ;  /* 0x000000ffff048224 */ /* 0x000fe200008e0e04 */
[----:B------:R-:W4:Y:S04]  /*bbe0*/  LDC R217, c[0x0][0x3c4] ;  /* 0x0000f100ffd97b82 */ /* 0x000f280000000800 */
[----:B------:R-:W-:Y:S04]  /*bbf0*/  @!P0 SHF.R.S64 R5, R5, 0x1f, R4 ;  /* 0x0000001f05058819 */ /* 0x000fe80000001004 */
[----:B------:R-:W-:Y:S04]  /*bc00*/  @!P0 IADD3 R218, P1, PT, R218, R5, RZ ;  /* 0x00000005dada8210 */ /* 0x000fe80007f3e0ff */
[----:B------:R-:W-:Y:S01]  /*bc10*/  @!P0 LEA.HI.X.SX32 R219, R4, R219, 0x1, P1 ;  /* 0x000000db04db8211 */ /* 0x000fe200008f0eff */
[----:B------:R-:W-:Y:S08]  /*bc20*/  @!P0 BRA `(.L_x_1413) ;  /* 0x0000000000f48947 */ /* 0x000ff00003800000 */
[----:B------:R-:W5:Y:S01]  /*bc30*/  LDC R5, c[0x0][0x4f0] ;  /* 0x00013c00ff057b82 */ /* 0x000f620000000800 */
[----:B------:R-:W-:Y:S07]  /*bc40*/  IABS R10, R228 ;  /* 0x000000e4000a7213 */ /* 0x000fee0000000000 */
[----:B------:R-:W1:Y:S01]  /*bc50*/  LDC.64 R150, c[0x0][0x3c0] ;  /* 0x0000f000ff967b82 */ /* 0x000e620000000a00 */
[-C--:B-----5:R-:W-:Y:S04]  /*bc60*/  IABS R4, R5.reuse ;  /* 0x0000000500047213 */ /* 0x0a0fe80000000000 */
[----:B------:R-:W5:Y:S10]  /*bc70*/  I2F.RP R9, R4 ;  /* 0x0000000400097306 */ /* 0x000f740000209400 */
[----:B-----5:R-:W5:Y:S02]  /*bc80*/  MUFU.RCP R6, R9 ;  /* 0x0000000900067308 */ /* 0x020f640000001000 */
[----:B-----5:R-:W-:Y:S02]  /*bc90*/  VIADD R12, R6, 0xffffffe ;  /* 0x0ffffffe060c7836 */ /* 0x020fe40000000000 */
[----:B------:R-:W-:Y:S06]  /*bca0*/  VIADD R6, R228, 0xffffff00 ;  /* 0xffffff00e4067836 */ /* 0x000fec0000000000 */
[----:B------:R-:W5:Y:S01]  /*bcb0*/  F2I.FTZ.U32.TRUNC.NTZ R13, R12 ;  /* 0x0000000c000d7305 */ /* 0x000f62000021f000 */
[----:B------:R-:W-:Y:S02]  /*bcc0*/  IABS R8, R6 ;  /* 0x0000000600087213 */ /* 0x000fe40000000000 */
[----:B------:R-:W-:Y:S04]  /*bcd0*/  LOP3.LUT R6, R6, R5, RZ, 0x3c, !PT ;  /* 0x0000000506067212 */ /* 0x000fe800078e3cff */
[----:B------:R-:W-:Y:S01]  /*bce0*/  ISETP.GE.AND P1, PT, R6, RZ, PT ;  /* 0x000000ff0600720c */ /* 0x000fe20003f26270 */
        /* <DEDUP_REMOVED lines=8> */
[C---:B------:R-:W-:Y:S01]  /*bd70*/  IMAD R8, R4.reuse, R7, R8 ;  /* 0x0000000704087224 */ /* 0x040fe200078e0208 */
[----:B------:R-:W-:Y:S01]  /*bd80*/  LOP3.LUT R7, RZ, R5, RZ, 0x33, !PT ;  /* 0x00000005ff077212 */ /* 0x000fe200078e33ff */
        /* <DEDUP_REMOVED lines=24> */
[----:B------:R-:W5:Y:S01]  /*bf10*/  LDG.E R9, desc[UR16][R8.64] ;  /* 0x0000001008097981 */ /* 0x000f62000c1e1900 */
[-C--:B-1----:R-:W-:Y:S01]  /*bf20*/  IMAD.WIDE.U32 R10, R5, R150.reuse, RZ ;  /* 0x00000096050a7225 */ /* 0x082fe200078e00ff */
[----:B------:R-:W-:Y:S02]  /*bf30*/  SHF.R.S32.HI R7, RZ, 0x1f, R5 ;  /* 0x0000001fff077819 */ /* 0x000fe40000011405 */
[----:B------:R-:W5:Y:S03]  /*bf40*/  LDG.E R4, desc[UR16][R14.64] ;  /* 0x000000100e047981 */ /* 0x000f66000c1e1900 */
[----:B------:R-:W-:Y:S04]  /*bf50*/  IMAD R6, R7, R150, RZ ;  /* 0x0000009607067224 */ /* 0x000fe800078e02ff */
[----:B------:R-:W-:Y:S05]  /*bf60*/  IMAD R6, R5, R151, R6 ;  /* 0x0000009705067224 */ /* 0x000fea00078e0206 */
[----:B------:R-:W-:Y:S01]  /*bf70*/  IADD3 R11, PT, PT, R11, R6, RZ ;  /* 0x000000060b0b7210 */ /* 0x000fe20007ffe0ff */
[----:B-----5:R-:W-:Y:S04]  /*bf80*/  IMAD.IADD R4, R9, 0x1, -R4 ;  /* 0x0000000109047824 */ /* 0x020fe800078e0a04 */
[----:B---3--:R-:W-:Y:S01]  /*bf90*/  IMAD.WIDE.U32 R10, R4, UR8, R10 ;  /* 0x00000008040a7c25 */ /* 0x008fe2000f8e000a */
[----:B------:R-:W-:Y:S02]  /*bfa0*/  SHF.R.S32.HI R5, RZ, 0x1f, R4 ;  /* 0x0000001fff057819 */ /* 0x000fe40000011404 */
[----:B------:R-:W-:Y:S03]  /*bfb0*/  LEA R218, P1, R10, R2, 0x1 ;  /* 0x000000020ada7211 */ /* 0x000fe600078208ff */
[----:B------:R-:W-:Y:S04]  /*bfc0*/  IMAD R5, R5, UR8, RZ ;  /* 0x0000000805057c24 */ /* 0x000fe8000f8e02ff */
[----:B------:R-:W-:Y:S04]  /*bfd0*/  IMAD R5, R4, UR9, R5 ;  /* 0x0000000904057c24 */ /* 0x000fe8000f8e0205 */
[----:B------:R-:W-:Y:S05]  /*bfe0*/  IMAD.IADD R5, R11, 0x1, R5 ;  /* 0x000000010b057824 */ /* 0x000fea00078e0205 */
[----:B------:R-:W-:Y:S07]  /*bff0*/  LEA.HI.X R219, R10, R0, R5, 0x1, P1 ;  /* 0x000000000adb7211 */ /* 0x000fee00008f0c05 */
.L_x_1413:
[C---:B------:R-:W-:Y:S01]  /*c000*/  IMAD.SHL.U32 R151, R150.reuse, 0x40, RZ ;  /* 0x0000004096977824 */ /* 0x040fe200078e00ff */
[----:B----4-:R-:W-:Y:S01]  /*c010*/  SHF.L.U64.HI R150, R150, 0x6, R217 ;  /* 0x0000000696967819 */ /* 0x010fe200000102d9 */
[----:B------:R-:W-:Y:S01]  /*c020*/  @!PT LDS RZ, [RZ] ;  /* 0x00000000fffff984 */ /* 0x000fe20000000800 */
[----:B------:R-:W-:Y:S01]  /*c030*/  @!PT LDS RZ, [RZ] ;  /* 0x00000000fffff984 */ /* 0x000fe20000000800 */
[----:B------:R-:W-:Y:S01]  /*c040*/  @!PT LDS RZ, [RZ] ;  /* 0x00000000fffff984 */ /* 0x000fe20000000800 */
[----:B------:R4:W-:Y:S03]  /*c050*/  LDGSTS.E.BYPASS.LTC128B.128 [R223+0x5000], desc[UR16][R218.64] ;  /* 0x05000000dadf7fae */ /* 0x0009e6000b981a10 */
[----:B------:R-:W-:Y:S04]  /*c060*/  IADD3 R234, P1, PT, R151, R218, RZ ;  /* 0x000000da97ea7210 */ /* 0x000fe80007f3e0ff */
[-C--:B------:R-:W-:Y:S01]  /*c070*/  IADD3 R242, P2, PT, R234, R151.reuse, RZ ;  /* 0x00000097eaf27210 */ /* 0x080fe20007f5e0ff */
[----:B------:R-:W-:Y:S03]  /*c080*/  IMAD.X R235, R150, 0x1, R219, P1 ;  /* 0x0000000196eb7824 */ /* 0x000fe600008e06db */
[-C--:B------:R-:W-:Y:S01]  /*c090*/  IADD3 R240, P1, PT, R242, R151.reuse, RZ ;  /* 0x00000097f2f07210 */ /* 0x080fe20007f3e0ff */
[--C-:B------:R-:W-:Y:S01]  /*c0a0*/  IMAD.X R243, R235, 0x1, R150.reuse, P2 ;  /* 0x00000001ebf37824 */ /* 0x100fe200010e0696 */
[----:B------:R4:W-:Y:S02]  /*c0b0*/  LDGSTS.E.BYPASS.LTC128B.128 [R223+0x5800], desc[UR16][R234.64] ;  /* 0x05800000eadf7fae */ /* 0x0009e4000b981a10 */
[-C--:B------:R-:W-:Y:S01]  /*c0c0*/  IADD3 R238, P2, PT, R240, R151.reuse, RZ ;  /* 0x00000097f0ee7210 */ /* 0x080fe20007f5e0ff */
[--C-:B------:R-:W-:Y:S02]  /*c0d0*/  IMAD.X R241, R243, 0x1, R150.reuse, P1 ;  /* 0x00000001f3f17824 */ /* 0x100fe400008e0696 */
[----:B------:R4:W-:Y:S01]  /*c0e0*/  LDGSTS.E.BYPASS.LTC128B.128 [R223+0x6000], desc[UR16][R242.64] ;  /* 0x06000000f2df7fae */ /* 0x0009e2000b981a10 */
[-C--:B------:R-:W-:Y:S01]  /*c0f0*/  IADD3 R236, P1, PT, R238, R151.reuse, RZ ;  /* 0x00000097eeec7210 */ /* 0x080fe20007f3e0ff */
[--C-:B------:R-:W-:Y:S03]  /*c100*/  IMAD.X R239, R241, 0x1, R150.reuse, P2 ;  /* 0x00000001f1ef7824 */ /* 0x100fe600010e0696 */
[----:B------:R4:W-:Y:S01]  /*c110*/  LDGSTS.E.BYPASS.LTC128B.128 [R223+0x6800], desc[UR16][R240.64] ;  /* 0x06800000f0df7fae */ /* 0x0009e2000b981a10 */
[-C--:B------:R-:W-:Y:S01]  /*c120*/  IADD3 R244, P2, PT, R236, R151.reuse, RZ ;  /* 0x00000097ecf47210 */ /* 0x080fe20007f5e0ff */
[--C-:B------:R-:W-:Y:S03]  /*c130*/  IMAD.X R237, R239, 0x1, R150.reuse, P1 ;  /* 0x00000001efed7824 */ /* 0x100fe600008e0696 */
[----:B------:R4:W-:Y:S01]  /*c140*/  LDGSTS.E.BYPASS.LTC128B.128 [R223+0x7000], desc[UR16][R238.64] ;  /* 0x07000000eedf7fae */ /* 0x0009e2000b981a10 */
[----:B------:R-:W-:Y:S01]  /*c150*/  IADD3 R246, P1, PT, R244, R151, RZ ;  /* 0x00000097f4f67210 */ /* 0x000fe20007f3e0ff */
[--C-:B------:R-:W-:Y:S03]  /*c160*/  IMAD.X R245, R237, 0x1, R150.reuse, P2 ;  /* 0x00000001edf57824 */ /* 0x100fe600010e0696 */
[----:B------:R4:W-:Y:S01]  /*c170*/  LDGSTS.E.BYPASS.LTC128B.128 [R223+0x7800], desc[UR16][R236.64] ;  /* 0x07800000ecdf7fae */ /* 0x0009e2000b981a10 */
[----:B------:R-:W-:Y:S04]  /*c180*/  IMAD.X R247, R245, 0x1, R150, P1 ;  /* 0x00000001f5f77824 */ /* 0x000fe800008e0696 */
[----:B------:R4:W-:Y:S01]  /*c190*/  LDGSTS.E.BYPASS.LTC128B.128 [R223+0x8000], desc[UR16][R244.64] ;  /* 0x08000000f4df7fae */ /* 0x0009e2000b981a10 */
[----:B------:R-:W-:Y:S04]  /*c1a0*/  ISETP.NE.AND P1, PT, R227, 0x1, PT ;  /* 0x00000001e300780c */ /* 0x000fe80003f25270 */
[----:B------:R4:W-:Y:S05]  /*c1b0*/  LDGSTS.E.BYPASS.LTC128B.128 [R223+0x8800], desc[UR16][R246.64] ;  /* 0x08800000f6df7fae */ /* 0x0009ea000b981a10 */
[----:B------:R-:W-:Y:S05]  /*c1c0*/  LDSM.16.M88.4 R152, [R213] ;  /* 0x00000000d598783b */ /* 0x000fea0000000200 */
[----:B------:R-:W5:Y:S05]  /*c1d0*/  LDSM.16.M88.4 R156, [R211+0x1000] ;  /* 0x00100000d39c783b */ /* 0x000f6a0000000200 */
[----:B------:R-:W1:Y:S05]  /*c1e0*/  LDSM.16.M88.4 R160, [R211+0x1400] ;  /* 0x00140000d3a0783b */ /* 0x000e6a0000000200 */
[----:B------:R-:W2:Y:S05]  /*c1f0*/  LDSM.16.M88.4 R164, [R211+0x1800] ;  /* 0x00180000d3a4783b */ /* 0x000eaa0000000200 */
[----:B------:R-:W0:Y:S05]  /*c200*/  LDGDEPBAR ;  /* 0x00000000000079af */ /* 0x000e2a0000000000 */
[----:B------:R-:W3:Y:S05]  /*c210*/  LDSM.16.M88.4 R168, [R211+0x1c00] ;  /* 0x001c0000d3a8783b */ /* 0x000eea0000000200 */
[----:B------:R-:W4:Y:S05]  /*c220*/  LDSM.16.M88.4 R172, [R211+0x2000] ;  /* 0x00200000d3ac783b */ /* 0x000f2a0000000200 */
[----:B------:R-:W4:Y:S05]  /*c230*/  LDSM.16.M88.4 R176, [R211+0x2400] ;  /* 0x00240000d3b0783b */ /* 0x000f2a0000000200 */
[----:B------:R-:W-:Y:S05]  /*c240*/  LDSM.16.M88.4 R180, [R211+0x2c00] ;  /* 0x002c0000d3b4783b */ /* 0x000fea0000000200 */
[----:B------:R-:W-:Y:S01]  /*c250*/  LDSM.16.M88.4 R184, [R211+0x3000] ;  /* 0x00300000d3b8783b */ /* 0x000fe20000000200 */
[C---:B-----5:R-:W-:Y:S04]  /*c260*/  HMMA.16816.F32.BF16 R4, R152.reuse, R156, RZ ;  /* 0x0000009c9804723c */ /* 0x060fe800000418ff */
[----:B------:R-:W-:Y:S04]  /*c270*/  LDSM.16.M88.4 R188, [R211+0x3400] ;  /* 0x00340000d3bc783b */ /* 0x000fe80000000200 */
[C---:B------:R-:W-:Y:S01]  /*c280*/  HMMA.16816.F32.BF16 R8, R152.reuse, R158, RZ ;  /* 0x0000009e9808723c */ /* 0x040fe200000418ff */
[----:B------:R-:W5:Y:S05]  /*c290*/  LDSM.16.M88.4 R156, [R211+0x2800] ;  /* 0x00280000d39c783b */ /* 0x000f6a0000000200 */
[----:B------:R-:W5:Y:S02]  /*c2a0*/  LDSM.16.M88.4 R192, [R211+0x3800] ;  /* 0x00380000d3c0783b */ /* 0x000f640000000200 */
[C---:B-1----:R-:W-:Y:S03]  /*c2b0*/  HMMA.16816.F32.BF16 R12, R152.reuse, R160, RZ ;  /* 0x000000a0980c723c */ /* 0x042fe600000418ff */
[----:B------:R-:W-:Y:S05]  /*c2c0*/  LDSM.16.M88.4 R196, [R211+0x4c00] ;  /* 0x004c0000d3c4783b */ /* 0x000fea0000000200 */
[C---:B------:R-:W-:Y:S01]  /*c2d0*/  HMMA.16816.F32.BF16 R16, R152.reuse, R162, RZ ;  /* 0x000000a29810723c */ /* 0x040fe200000418ff */
[----:B------:R-:W1:Y:S05]  /*c2e0*/  LDSM.16.M88.4 R160, [R211+0x3c00] ;  /* 0x003c0000d3a0783b */ /* 0x000e6a0000000200 */
[----:B------:R-:W-:Y:S02]  /*c2f0*/  LDSM.16.M88.4 R200, [R212] ;  /* 0x00000000d4c8783b */ /* 0x000fe40000000200 */
        /* <DEDUP_REMOVED lines=10> */
[C---:B------:R-:W-:Y:S08]  /*c3a0*/  HMMA.16816.F32.BF16 R44, R152.reuse, R176, RZ ;  /* 0x000000b0982c723c */ /* 0x040ff000000418ff */
[C---:B------:R-:W-:Y:S01]  /*c3b0*/  HMMA.16816.F32.BF16 R48, R152.reuse, R178, RZ ;  /* 0x000000b29830723c */ /* 0x040fe200000418ff */
[----:B------:R-:W-:Y:S07]  /*c3c0*/  LDSM.16.M88.4 R176, [R208+0x1800] ;  /* 0x00180000d0b0783b */ /* 0x000fee0000000200 */
[C---:B-----5:R-:W-:Y:S08]  /*c3d0*/  HMMA.16816.F32.BF16 R52, R152.reuse, R156, RZ ;  /* 0x0000009c9834723c */ /* 0x060ff000000418ff */
[C---:B------:R-:W-:Y:S01]  /*c3e0*/  HMMA.16816.F32.BF16 R56, R152.reuse, R158, RZ ;  /* 0x0000009e9838723c */ /* 0x040fe200000418ff */
[----:B------:R-:W5:Y:S07]  /*c3f0*/  LDSM.16.M88.4 R156, [R208+0x1400] ;  /* 0x00140000d09c783b */ /* 0x000f6e0000000200 */
        /* <DEDUP_REMOVED lines=15> */
[C---:B--2---:R-:W-:Y:S08]  /*c4f0*/  HMMA.16816.F32.BF16 R100, R152.reuse, R164, RZ ;  /* 0x000000a49864723c */ /* 0x044ff000000418ff */
[C---:B------:R-:W-:Y:S01]  /*c500*/  HMMA.16816.F32.BF16 R104, R152.reuse, R166, RZ ;  /* 0x000000a69868723c */ /* 0x040fe200000418ff */
[----:B------:R-:W-:Y:S07]  /*c510*/  LDSM.16.M88.4 R164, [R208+0x2400] ;  /* 0x00240000d0a4783b */ /* 0x000fee0000000200 */
[C---:B---3--:R-:W-:Y:S08]  /*c520*/  HMMA.16816.F32.BF16 R108, R152.reuse, R168, RZ ;  /* 0x000000a8986c723c */ /* 0x048ff000000418ff */
[C---:B------:R-:W-:Y:S01]  /*c530*/  HMMA.16816.F32.BF16 R112, R152.reuse, R170, RZ ;  /* 0x000000aa9870723c */ /* 0x040fe200000418ff */
[----:B------:R-:W-:Y:S07]  /*c540*/  LDSM.16.M88.4 R168, [R208+0x2800] ;  /* 0x00280000d0a8783b */ /* 0x000fee0000000200 */
[C---:B----4-:R-:W-:Y:S08]  /*c550*/  HMMA.16816.F32.BF16 R116, R152.reuse, R172, RZ ;  /* 0x000000ac9874723c */ /* 0x050ff000000418ff */
        /* <DEDUP_REMOVED lines=9> */
[C---:B-----5:R-:W-:Y:S08]  /*c5f0*/  HMMA.16816.F32.BF16 R12, R200.reuse, R156, R12 ;  /* 0x0000009cc80c723c */ /* 0x060ff0000004180c */
[C---:B------:R-:W-:Y:S01]  /*c600*/  HMMA.16816.F32.BF16 R16, R200.reuse, R158, R16 ;  /* 0x0000009ec810723c */ /* 0x040fe20000041810 */
[----:B------:R-:W2:Y:S07]  /*c610*/  LDSM.16.M88.4 R156, [R208+0x3400] ;  /* 0x00340000d09c783b */ /* 0x000eae0000000200 */
[C---:B------:R-:W-:Y:S08]  /*c620*/  HMMA.16816.F32.BF16 R20, R200.reuse, R176, R20 ;  /* 0x000000b0c814723c */ /* 0x040ff00000041814 */
        /* <DEDUP_REMOVED lines=52> */
[----:B------:R-:W1:Y:S02]  /*c970*/  I2F.RP R152, R2 ;  /* 0x0000000200987306 */ /* 0x000e640000209400 */
[----:B------:R-:W-:Y:S08]  /*c980*/  ISETP.GE.AND P3, PT, R151, RZ, PT ;  /* 0x000000ff9700720c */ /* 0x000ff00003f66270 */
        /* <DEDUP_REMOVED lines=22> */
[----:B------:R-:W-:Y:S01]  /*caf0*/  ISETP.NE.AND P2, PT, R0, RZ, PT ;  /* 0x000000ff0000720c */ /* 0x000fe20003f45270 */
[----:B------:R-:W-:Y:S01]  /*cb00*/  @!P4 VIADD R154, R154, 0x1 ;  /* 0x000000019a9ac836 */ /* 0x000fe20000000000 */
[-C--:B------:R-:W-:Y:S02]  /*cb10*/  ISETP.GE.U32.AND P6, PT, R150, R2.reuse, PT ;  /* 0x000000029600720c */ /* 0x080fe40003fc6070 */
[----:B------:R-:W-:Y:S01]  /*cb20*/  ISETP.GE.U32.AND P5, PT, R148, R2, PT ;  /* 0x000000029400720c */ /* 0x000fe20003fa6070 */
[----:B------:R-:W1:Y:S10]  /*cb30*/  LDC.64 R150, c[0x0][0x3b8] ;  /* 0x0000ee00ff967b82 */ /* 0x000e740000000a00 */
        /* <DEDUP_REMOVED lines=27> */
.L_x_1415:
[C---:B------:R-:W-:Y:S01]  /*ccf0*/  IMAD.SHL.U32 R151, R150.reuse, 0x40, RZ ;  /* 0x0000004096977824 */ /* 0x040fe200078e00ff */
[----:B------:R-:W-:Y:S01]  /*cd00*/  SHF.L.U64.HI R150, R150, 0x6, R153 ;  /* 0x0000000696967819 */ /* 0x000fe20000010299 */
[--C-:B------:R-:W-:Y:S03]  /*cd10*/  IMAD.MOV.U32 R217, RZ, RZ, R215.reuse ;  /* 0x000000ffffd97224 */ /* 0x100fe600078e00d7 */
[----:B------:R-:W-:Y:S02]  /*cd20*/  IADD3 R152, P1, PT, R151, R216, RZ ;  /* 0x000000d897987210 */ /* 0x000fe40007f3e0ff */
[----:B------:R-:W-:Y:S01]  /*cd30*/  @!PT LDS RZ, [RZ] ;  /* 0x00000000fffff984 */ /* 0x000fe20000000800 */
[----:B------:R-:W-:Y:S01]  /*cd40*/  @!PT LDS RZ, [RZ] ;  /* 0x00000000fffff984 */ /* 0x000fe20000000800 */
[----:B------:R-:W-:Y:S01]  /*cd50*/  @!PT LDS RZ, [RZ] ;  /* 0x00000000fffff984 */ /* 0x000fe20000000800 */
[----:B------:R1:W-:Y:S02]  /*cd60*/  LDGSTS.E.BYPASS.LTC128B.128 [R223+0x1000], desc[UR16][R216.64] ;  /* 0x01000000d8df7fae */ /* 0x0003e4000b981a10 */
[-C--:B------:R-:W-:Y:S01]  /*cd70*/  IADD3 R160, P2, PT, R152, R151.reuse, RZ ;  /* 0x0000009798a07210 */ /* 0x080fe20007f5e0ff */
[----:B------:R-:W-:Y:S03]  /*cd80*/  IMAD.X R153, R150, 0x1, R215, P1 ;  /* 0x0000000196997824 */ /* 0x000fe600008e06d7 */
[-C--:B------:R-:W-:Y:S01]  /*cd90*/  IADD3 R158, P1, PT, R160, R151.reuse, RZ ;  /* 0x00000097a09e7210 */ /* 0x080fe20007f3e0ff */
[--C-:B------:R-:W-:Y:S01]  /*cda0*/  IMAD.X R161, R153, 0x1, R150.reuse, P2 ;  /* 0x0000000199a17824 */ /* 0x100fe200010e0696 */
[----:B------:R1:W-:Y:S02]  /*cdb0*/  LDGSTS.E.BYPASS.LTC128B.128 [R223+0x1800], desc[UR16][R152.64] ;  /* 0x0180000098df7fae */ /* 0x0003e4000b981a10 */
[-C--:B------:R-:W-:Y:S02]  /*cdc0*/  IADD3 R156, P2, PT, R158, R151.reuse, RZ ;  /* 0x000000979e9c7210 */ /* 0x080fe40007f5e0ff */
[----:B------:R1:W-:Y:S01]  /*cdd0*/  LDGSTS.E.BYPASS.LTC128B.128 [R223+0x2000], desc[UR16][R160.64] ;  /* 0x02000000a0df7fae */ /* 0x0003e2000b981a10 */
[-C--:B------:R-:W-:Y:S02]  /*cde0*/  IADD3.X R159, PT, PT, R161, R150.reuse, RZ, P1, !PT ;  /* 0x00000096a19f7210 */ /* 0x080fe40000ffe4ff */
[-C--:B------:R-:W-:Y:S03]  /*cdf0*/  IADD3 R154, P1, PT, R156, R151.reuse, RZ ;  /* 0x000000979c9a7210 */ /* 0x080fe60007f3e0ff */
[----:B------:R1:W-:Y:S01]  /*ce00*/  LDGSTS.E.BYPASS.LTC128B.128 [R223+0x2800], desc[UR16][R158.64] ;  /* 0x028000009edf7fae */ /* 0x0003e2000b981a10 */
[--C-:B------:R-:W-:Y:S01]  /*ce10*/  IMAD.X R157, R159, 0x1, R150.reuse, P2 ;  /* 0x000000019f9d7824 */ /* 0x100fe200010e0696 */
[-C--:B------:R-:W-:Y:S03]  /*ce20*/  IADD3 R162, P2, PT, R154, R151.reuse, RZ ;  /* 0x000000979aa27210 */ /* 0x080fe60007f5e0ff */
[--C-:B------:R-:W-:Y:S01]  /*ce30*/  IMAD.X R155, R157, 0x1, R150.reuse, P1 ;  /* 0x000000019d9b7824 */ /* 0x100fe200008e0696 */
[----:B------:R1:W-:Y:S01]  /*ce40*/  LDGSTS.E.BYPASS.LTC128B.128 [R223+0x3000], desc[UR16][R156.64] ;  /* 0x030000009cdf7fae */ /* 0x0003e2000b981a10 */
[----:B------:R-:W-:Y:S03]  /*ce50*/  IADD3 R164, P1, PT, R162, R151, RZ ;  /* 0x00000097a2a47210 */ /* 0x000fe60007f3e0ff */
[----:B------:R1:W-:Y:S01]  /*ce60*/  LDGSTS.E.BYPASS.LTC128B.128 [R223+0x3800], desc[UR16][R154.64] ;  /* 0x038000009adf7fae */ /* 0x0003e2000b981a10 */
[----:B------:R-:W-:Y:S05]  /*ce70*/  IADD3.X R163, PT, PT, R155, R150, RZ, P2, !PT ;  /* 0x000000969ba37210 */ /* 0x000fea00017fe4ff */
[----:B------:R1:W-:Y:S01]  /*ce80*/  LDGSTS.E.BYPASS.LTC128B.128 [R223+0x4000], desc[UR16][R162.64] ;  /* 0x04000000a2df7fae */ /* 0x0003e2000b981a10 */
[----:B------:R-:W-:Y:S05]  /*ce90*/  IMAD.X R165, R163, 0x1, R150, P1 ;  /* 0x00000001a3a57824 */ /* 0x000fea00008e0696 */
[----:B------:R1:W-:Y:S04]  /*cea0*/  LDGSTS.E.BYPASS.LTC128B.128 [R223+0x4800], desc[UR16][R164.64] ;  /* 0x04800000a4df7fae */ /* 0x0003e8000b981a10 */
[----:B------:R-:W0:Y:S02]  /*ceb0*/  LDGDEPBAR ;  /* 0x00000000000079af */ /* 0x000e240000000000 */
.L_x_1414:
        /* <DEDUP_REMOVED lines=77> */
[C---:B------:R-:W-:Y:S01]  /*d390*/  FMUL.FTZ R152, R2.reuse, UR4 ;  /* 0x0000000402987c20 */ /* 0x040fe20008410000 */
[----:B------:R-:W-:Y:S01]  /*d3a0*/  FADD.FTZ R148, -R2, R149 ;  /* 0x0000009502947221 */ /* 0x000fe20000010100 */
[----:B------:R-:W-:Y:S03]  /*d3b0*/  FMUL.FTZ R150, R3, UR4 ;  /* 0x0000000403967c20 */ /* 0x000fe60008410000 */
[----:B------:R-:W-:Y:S01]  /*d3c0*/  FSEL R152, R152, RZ, P1 ;  /* 0x000000ff98987208 */ /* 0x000fe20000800000 */
[----:B------:R-:W-:Y:S01]  /*d3d0*/  MUFU.EX2 R3, R150 ;  /* 0x0000009600037308 */ /* 0x000fe20000000800 */
[----:B------:R-:W-:Y:S01]  /*d3e0*/  FSETP.NEU.FTZ.AND P1, PT, R0, -INF , PT ;  /* 0xff8000000000780b */ /* 0x000fe20003f3d000 */
[----:B------:R-:W-:Y:S02]  /*d3f0*/  FMUL.FTZ R149, R148, UR4 ;  /* 0x0000000494957c20 */ /* 0x000fe40008410000 */
        /* <DEDUP_REMOVED lines=11> */
[----:B------:R-:W-:Y:S03]  /*d4b0*/  FSEL R151, R151, RZ, P1 ;  /* 0x000000ff97977208 */ /* 0x000fe60000800000 */
[----:B------:R-:W-:Y:S01]  /*d4c0*/  MUFU.EX2 R184, R184 ;  /* 0x000000b800b87308 */ /* 0x000fe20000000800 */
[--C-:B------:R-:W-:Y:S01]  /*d4d0*/  FFMA.FTZ R191, R12, UR4, -R152.reuse ;  /* 0x000000040cbf7c23 */ /* 0x100fe20008010898 */
[--C-:B------:R-:W-:Y:S01]  /*d4e0*/  FFMA.FTZ R186, R13, UR4, -R152.reuse ;  /* 0x000000040dba7c23 */ /* 0x100fe20008010898 */
[--C-:B------:R-:W-:Y:S01]  /*d4f0*/  FFMA.FTZ R193, R9, UR4, -R152.reuse ;  /* 0x0000000409c17c23 */ /* 0x100fe20008010898 */
[--C-:B------:R-:W-:Y:S01]  /*d500*/  FFMA.FTZ R187, R18, UR4, -R151.reuse ;  /* 0x0000000412bb7c23 */ /* 0x100fe20008010897 */
[--C-:B------:R-:W-:Y:S01]  /*d510*/  FFMA.FTZ R188, R19, UR4, -R151.reuse ;  /* 0x0000000413bc7c23 */ /* 0x100fe20008010897 */
[--C-:B------:R-:W-:Y:S01]  /*d520*/  FFMA.FTZ R178, R30, UR4, -R151.reuse ;  /* 0x000000041eb27c23 */ /* 0x100fe20008010897 */
[----:B------:R-:W2:Y:S03]  /*d530*/  LDSM.16.MT88.4 R16, [R210+0x5000] ;  /* 0x00500000d210783b */ /* 0x000ea60000004200 */
[----:B------:R-:W-:Y:S01]  /*d540*/  MUFU.EX2 R191, R191 ;  /* 0x000000bf00bf7308 */ /* 0x000fe20000000800 */
[--C-:B------:R-:W-:Y:S01]  /*d550*/  FFMA.FTZ R173, R31, UR4, -R151.reuse ;  /* 0x000000041fad7c23 */ /* 0x100fe20008010897 */
[--C-:B------:R-:W-:Y:S01]  /*d560*/  FFMA.FTZ R171, R34, UR4, -R151.reuse ;  /* 0x0000000422ab7c23 */ /* 0x100fe20008010897 */
[--C-:B------:R-:W-:Y:S01]  /*d570*/  FFMA.FTZ R172, R35, UR4, -R151.reuse ;  /* 0x0000000423ac7c23 */ /* 0x100fe20008010897 */
[C---:B-1----:R-:W-:Y:S01]  /*d580*/  FMUL.FTZ R12, R148.reuse, R140 ;  /* 0x0000008c940c7220 */ /* 0x042fe20000410000 */
[----:B------:R-:W-:Y:S01]  /*d590*/  FMUL.FTZ R13, R148, R141 ;  /* 0x0000008d940d7220 */ /* 0x000fe20000410000 */
[--C-:B------:R-:W-:Y:S01]  /*d5a0*/  FFMA.FTZ R166, R38, UR4, -R151.reuse ;  /* 0x0000000426a67c23 */ /* 0x100fe20008010897 */
[----:B------:R-:W1:Y:S03]  /*d5b0*/  LDSM.16.MT88.4 R28, [R209] ;  /* 0x00000000d11c783b */ /* 0x000e660000004200 */
[----:B------:R-:W-:Y:S01]  /*d5c0*/  MUFU.EX2 R193, R193 ;  /* 0x000000c100c17308 */ /* 0x000fe20000000800 */
[--C-:B------:R-:W-:Y:S01]  /*d5d0*/  FFMA.FTZ R165, R39, UR4, -R151.reuse ;  /* 0x0000000427a57c23 */ /* 0x100fe20008010897 */
[--C-:B------:R-:W-:Y:S01]  /*d5e0*/  FFMA.FTZ R163, R42, UR4, -R151.reuse ;  /* 0x000000042aa37c23 */ /* 0x100fe20008010897 */
[--C-:B------:R-:W-:Y:S01]  /*d5f0*/  FFMA.FTZ R164, R43, UR4, -R151.reuse ;  /* 0x000000042ba47c23 */ /* 0x100fe20008010897 */
[--C-:B------:R-:W-:Y:S01]  /*d600*/  FFMA.FTZ R194, R14, UR4, -R151.reuse ;  /* 0x000000040ec27c23 */ /* 0x100fe20008010897 */
[----:B------:R-:W-:Y:S01]  /*d610*/  FMUL.FTZ R14, R3, R142 ;  /* 0x0000008e030e7220 */ /* 0x000fe20000410000 */
[--C-:B------:R-:W-:Y:S01]  /*d620*/  FFMA.FTZ R189, R15, UR4, -R151.reuse ;  /* 0x000000040fbd7c23 */ /* 0x100fe20008010897 */
[----:B------:R-:W3:Y:S03]  /*d630*/  LDSM.16.MT88.4 R32, [R210+0x5400] ;  /* 0x00540000d220783b */ /* 0x000ee60000004200 */
[----:B------:R-:W-:Y:S01]  /*d640*/  MUFU.EX2 R186, R186 ;  /* 0x000000ba00ba7308 */ /* 0x000fe20000000800 */
[----:B------:R-:W-:Y:S01]  /*d650*/  FMUL.FTZ R15, R3, R143 ;  /* 0x0000008f030f7220 */ /* 0x000fe20000410000 */
[--C-:B------:R-:W-:Y:S01]  /*d660*/  FFMA.FTZ R196, R11, UR4, -R151.reuse ;  /* 0x000000040bc47c23 */ /* 0x100fe20008010897 */
[--C-:B------:R-:W-:Y:S01]  /*d670*/  FFMA.FTZ R174, R24, UR4, -R152.reuse ;  /* 0x0000000418ae7c23 */ /* 0x100fe20008010898 */
[--C-:B------:R-:W-:Y:S01]  /*d680*/  FFMA.FTZ R177, R25, UR4, -R152.reuse ;  /* 0x0000000419b17c23 */ /* 0x100fe20008010898 */
[--C-:B------:R-:W-:Y:S01]  /*d690*/  FFMA.FTZ R179, R26, UR4, -R151.reuse ;  /* 0x000000041ab37c23 */ /* 0x100fe20008010897 */
[--C-:B------:R-:W-:Y:S01]  /*d6a0*/  FFMA.FTZ R180, R27, UR4, -R151.reuse ;  /* 0x000000041bb47c23 */ /* 0x100fe20008010897 */
[----:B------:R-:W4:Y:S03]  /*d6b0*/  LDSM.16.MT88.4 R36, [R209+0x400] ;  /* 0x00040000d124783b */ /* 0x000f260000004200 */
[----:B------:R-:W-:Y:S01]  /*d6c0*/  MUFU.EX2 R196, R196 ;  /* 0x000000c400c47308 */ /* 0x000fe20000000800 */
[----:B------:R-:W-:Y:S01]  /*d6d0*/  FMUL.FTZ R9, R148, R145 ;  /* 0x0000009194097220 */ /* 0x000fe20000410000 */
[----:B------:R-:W-:Y:S01]  /*d6e0*/  FMUL.FTZ R11, R3, R147 ;  /* 0x00000093030b7220 */ /* 0x000fe20000410000 */
[--C-:B------:R-:W-:Y:S01]  /*d6f0*/  FFMA.FTZ R183, R20, UR4, -R152.reuse ;  /* 0x0000000414b77c23 */ /* 0x100fe20008010898 */
[C---:B------:R-:W-:Y:S01]  /*d700*/  FMUL.FTZ R20, R148.reuse, R132 ;  /* 0x0000008494147220 */ /* 0x040fe20000410000 */
[--C-:B------:R-:W-:Y:S01]  /*d710*/  FFMA.FTZ R176, R21, UR4, -R152.reuse ;  /* 0x0000000415b07c23 */ /* 0x100fe20008010898 */
[----:B------:R-:W-:Y:S01]  /*d720*/  FMUL.FTZ R21, R148, R133 ;  /* 0x0000008594157220 */ /* 0x000fe20000410000 */
[----:B------:R-:W-:Y:S03]  /*d730*/  LDSM.16.MT88.4 R40, [R209+0x1000] ;  /* 0x00100000d128783b */ /* 0x000fe60000004200 */
[----:B------:R-:W-:Y:S01]  /*d740*/  MUFU.EX2 R194, R194 ;  /* 0x000000c200c27308 */ /* 0x000fe20000000800 */
[--C-:B------:R-:W-:Y:S01]  /*d750*/  FFMA.FTZ R182, R22, UR4, -R151.reuse ;  /* 0x0000000416b67c23 */ /* 0x100fe20008010897 */
[----:B------:R-:W-:Y:S01]  /*d760*/  FMUL.FTZ R22, R3, R134 ;  /* 0x0000008603167220 */ /* 0x000fe20000410000 */
[--C-:B------:R-:W-:Y:S01]  /*d770*/  FFMA.FTZ R181, R23, UR4, -R151.reuse ;  /* 0x0000000417b57c23 */ /* 0x100fe20008010897 */
[----:B------:R-:W-:Y:S01]  /*d780*/  FMUL.FTZ R23, R3, R135 ;  /* 0x0000008703177220 */ /* 0x000fe20000410000 */
[--C-:B------:R-:W-:Y:S01]  /*d790*/  FFMA.FTZ R159, R44, UR4, -R152.reuse ;  /* 0x000000042c9f7c23 */ /* 0x100fe20008010898 */
[--C-:B------:R-:W-:Y:S01]  /*d7a0*/  FFMA.FTZ R162, R46, UR4, -R151.reuse ;  /* 0x000000042ea27c23 */ /* 0x100fe20008010897 */
[----:B------:R-:W-:Y:S03]  /*d7b0*/  LDSM.16.MT88.4 R140, [R210+0x8c00] ;  /* 0x008c0000d28c783b */ /* 0x000fe60000004200 */
        /* <DEDUP_REMOVED lines=12> */
[----:B------:R-:W-:Y:S01]  /*d880*/  FMUL.FTZ R8, R148, R144 ;  /* 0x0000009094087220 */ /* 0x000fe20000410000 */
[--C-:B------:R-:W-:Y:S01]  /*d890*/  FFMA.FTZ R195, R10, UR4, -R151.reuse ;  /* 0x000000040ac37c23 */ /* 0x100fe20008010897 */
[----:B------:R-:W-:Y:S01]  /*d8a0*/  FMUL.FTZ R10, R3, R146 ;  /* 0x00000092030a7220 */ /* 0x000fe20000410000 */
        /* <DEDUP_REMOVED lines=42> */
[----:B--2---:R-:W-:Y:S01]  /*db50*/  F2FP.BF16.F32.PACK_AB R25, R197, R198 ;  /* 0x000000c6c519723e */ /* 0x004fe200000010ff */
[--C-:B------:R-:W-:Y:S01]  /*db60*/  FFMA.FTZ R85, R98, UR4, -R151.reuse ;  /* 0x0000000462557c23 */ /* 0x100fe20008010897 */
[--C-:B------:R-:W-:Y:S01]  /*db70*/  FFMA.FTZ R65, R75, UR4, -R151.reuse ;  /* 0x000000044b417c23 */ /* 0x100fe20008010897 */
[----:B------:R-:W-:Y:S01]  /*db80*/  FFMA.FTZ R75, R84, UR4, -R152 ;  /* 0x00000004544b7c23 */ /* 0x000fe20008010898 */
[----:B------:R-:W-:Y:S01]  /*db90*/  FFMA.FTZ R84, R99, UR4, -R151 ;  /* 0x0000000463547c23 */ /* 0x000fe20008010897 */
[----:B------:R-:W-:Y:S01]  /*dba0*/  FFMA.FTZ R199, R148, R229, R199 ;  /* 0x000000e594c77223 */ /* 0x000fe200000100c7 */
[----:B------:R-:W-:Y:S03]  /*dbb0*/  FFMA.FTZ R198, R3, R232, R198 ;  /* 0x000000e803c67223 */ /* 0x000fe600000100c6 */
[----:B------:R-:W-:Y:S01]  /*dbc0*/  MUFU.EX2 R187, R187 ;  /* 0x000000bb00bb7308 */ /* 0x000fe20000000800 */
[----:B-----5:R-:W-:Y:S01]  /*dbd0*/  F2FP.BF16.F32.PACK_AB R26, R193, R190 ;  /* 0x000000bec11a723e */ /* 0x020fe200000010ff */
[----:B------:R-:W-:Y:S01]  /*dbe0*/  FADD.FTZ R199, R192, R199 ;  /* 0x000000c7c0c77221 */ /* 0x000fe20000010000 */
[----:B------:R-:W-:Y:S01]  /*dbf0*/  FADD.FTZ R198, R197, R198 ;  /* 0x000000c6c5c67221 */ /* 0x000fe20000010000 */
[--C-:B------:R-:W-:Y:S01]  /*dc00*/  FFMA.FTZ R66, R76, UR4, -R152.reuse ;  /* 0x000000044c427c23 */ /* 0x100fe20008010898 */
[--C-:B------:R-:W-:Y:S01]  /*dc10*/  FFMA.FTZ R76, R86, UR4, -R151.reuse ;  /* 0x00000004564c7c23 */ /* 0x100fe20008010897 */
[--C-:B------:R-:W-:Y:S01]  /*dc20*/  FFMA.FTZ R86, R100, UR4, -R152.reuse ;  /* 0x0000000464567c23 */ /* 0x100fe20008010898 */
[--C-:B------:R-:W-:Y:S03]  /*dc30*/  FFMA.FTZ R67, R77, UR4, -R152.reuse ;  /* 0x000000044d437c23 */ /* 0x100fe60008010898 */
[----:B------:R-:W2:Y:S01]  /*dc40*/  MUFU.EX2 R188, R188 ;  /* 0x000000bc00bc7308 */ /* 0x000ea20000000800 */
        /* <DEDUP_REMOVED lines=23> */
[----:B------:R-:W5:Y:S01]  /*ddc0*/  MUFU.EX2 R181, R181 ;  /* 0x000000b500b57308 */ /* 0x000f620000000800 */
[--C-:B------:R-:W-:Y:S01]  /*ddd0*/  FFMA.FTZ R122, R122, UR4, -R151.reuse ;  /* 0x000000047a7a7c23 */ /* 0x100fe20008010897 */
[--C-:B------:R-:W-:Y:S01]  /*dde0*/  FFMA.FTZ R126, R126, UR4, -R151.reuse ;  /* 0x000000047e7e7c23 */ /* 0x100fe20008010897 */
[----:B------:R-:W-:Y:S01]  /*ddf0*/  ISETP.NE.AND P1, PT, R227, RZ, PT ;  /* 0x000000ffe300720c */ /* 0x000fe20003f25270 */
[----:B------:R-:W-:Y:S01]  /*de00*/  HMMA.16816.F32.BF16 R20, R24, R30, R20 ;  /* 0x0000001e1814723c */ /* 0x000fe20000041814 */
[----:B------:R-:W5:Y:S02]  /*de10*/  LDSM.16.MT88.4 R28, [R210+0x5800] ;  /* 0x00580000d21c783b */ /* 0x000f640000004200 */
[----:B------:R-:W-:Y:S03]  /*de20*/  F2FP.BF16.F32.PACK_AB R24, R186, R191 ;  /* 0x000000bfba18723e */ /* 0x000fe600000010ff */
[----:B------:R-:W-:Y:S01]  /*de30*/  MUFU.EX2 R174, R174 ;  /* 0x000000ae00ae7308 */ /* 0x000fe20000000800 */
[----:B------:R-:W-:Y:S01]  /*de40*/  F2FP.BF16.F32.PACK_AB R25, R189, R194 ;  /* 0x000000c2bd19723e */ /* 0x000fe200000010ff */
[--C-:B------:R-:W-:Y:S01]  /*de50*/  FFMA.FTZ R127, R127, UR4, -R151.reuse ;  /* 0x000000047f7f7c23 */ /* 0x100fe20008010897 */
[----:B------:R-:W-:Y:S02]  /*de60*/  F2FP.BF16.F32.PACK_AB R26, R185, R184 ;  /* 0x000000b8b91a723e */ /* 0x000fe400000010ff */
[----:B--2---:R-:W-:Y:S02]  /*de70*/  F2FP.BF16.F32.PACK_AB R27, R188, R187 ;  /* 0x000000bbbc1b723e */ /* 0x004fe400000010ff */
[----:B------:R-:W-:Y:S03]  /*de80*/  MOV R149, R2 ;  /* 0x0000000200957202 */ /* 0x000fe60000000f00 */
[----:B------:R-:W2:Y:S02]  /*de90*/  MUFU.EX2 R177, R177 ;  /* 0x000000b100b17308 */ /* 0x000ea40000000800 */
[C---:B---3--:R-:W-:Y:S08]  /*dea0*/  HMMA.16816.F32.BF16 R8, R24.reuse, R32, R8 ;  /* 0x000000201808723c */ /* 0x048ff00000041808 */
[----:B------:R-:W-:Y:S01]  /*deb0*/  MUFU.EX2 R179, R179 ;  /* 0x000000b300b37308 */ /* 0x000fe20000000800 */
[C---:B------:R-:W-:Y:S01]  /*dec0*/  HMMA.16816.F32.BF16 R12, R24.reuse, R34, R12 ;  /* 0x00000022180c723c */ /* 0x040fe2000004180c */
[----:B------:R-:W3:Y:S08]  /*ded0*/  LDSM.16.MT88.4 R32, [R209+0x800] ;  /* 0x00080000d120783b */ /* 0x000ef00000004200 */
[----:B------:R-:W2:Y:S01]  /*dee0*/  MUFU.EX2 R180, R180 ;  /* 0x000000b400b47308 */ /* 0x000ea20000000800 */
[C---:B----4-:R-:W-:Y:S09]  /*def0*/  HMMA.16816.F32.BF16 R16, R24.reuse, R36, R16 ;  /* 0x000000241810723c */ /* 0x050ff20000041810 */
[----:B------:R-:W-:Y:S01]  /*df00*/  MUFU.EX2 R175, R175 ;  /* 0x000000af00af7308 */ /* 0x000fe20000000800 */
[----:B------:R-:W-:Y:S01]  /*df10*/  HMMA.16816.F32.BF16 R20, R24, R38, R20 ;  /* 0x000000261814723c */ /* 0x000fe20000041814 */
[----:B------:R-:W4:Y:S02]  /*df20*/  LDSM.16.MT88.4 R36, [R210+0x5c00] ;  /* 0x005c0000d224783b */ /* 0x000f240000004200 */
[----:B-1----:R-:W-:Y:S06]  /*df30*/  F2FP.BF16.F32.PACK_AB R24, R176, R183 ;  /* 0x000000b7b018723e */ /* 0x002fec00000010ff */
[----:B------:R-:W1:Y:S01]  /*df40*/  MUFU.EX2 R170, R170 ;  /* 0x000000aa00aa7308 */ /* 0x000e620000000800 */
[----:B-----5:R-:W-:Y:S02]  /*df50*/  F2FP.BF16.F32.PACK_AB R25, R181, R182 ;  /* 0x000000b6b519723e */ /* 0x020fe400000010ff */
[----:B--2---:R-:W-:Y:S02]  /*df60*/  F2FP.BF16.F32.PACK_AB R26, R177, R174 ;  /* 0x000000aeb11a723e */ /* 0x004fe400000010ff */
[----:B------:R-:W-:Y:S05]  /*df70*/  F2FP.BF16.F32.PACK_AB R27, R180, R179 ;  /* 0x000000b3b41b723e */ /* 0x000fea00000010ff */
[----:B------:R-:W-:Y:S02]  /*df80*/  MUFU.EX2 R178, R178 ;  /* 0x000000b200b27308 */ /* 0x000fe40000000800 */
[C---:B------:R-:W-:Y:S08]  /*df90*/  HMMA.16816.F32.BF16 R8, R24.reuse, R28, R8 ;  /* 0x0000001c1808723c */ /* 0x040ff00000041808 */
[----:B------:R-:W2:Y:S01]  /*dfa0*/  MUFU.EX2 R173, R173 ;  /* 0x000000ad00ad7308 */ /* 0x000ea20000000800 */
[C---:B------:R-:W-:Y:S01]  /*dfb0*/  HMMA.16816.F32.BF16 R12, R24.reuse, R30, R12 ;  /* 0x0000001e180c723c */ /* 0x040fe2000004180c */
[----:B------:R-:W5:Y:S08]  /*dfc0*/  LDSM.16.MT88.4 R28, [R209+0xc00] ;  /* 0x000c0000d11c783b */ /* 0x000f700000004200 */
[----:B------:R-:W-:Y:S01]  /*dfd0*/  MUFU.EX2 R168, R168 ;  /* 0x000000a800a87308 */ /* 0x000fe20000000800 */
[C---:B---3--:R-:W-:Y:S09]  /*dfe0*/  HMMA.16816.F32.BF16 R16, R24.reuse, R32, R16 ;  /* 0x000000201810723c */ /* 0x048ff20000041810 */
[----:B------:R-:W3:Y:S01]  /*dff0*/  MUFU.EX2 R169, R169 ;  /* 0x000000a900a97308 */ /* 0x000ee20000000800 */
[----:B------:R-:W-:Y:S01]  /*e000*/  HMMA.16816.F32.BF16 R20, R24, R34, R20 ;  /* 0x000000221814723c */ /* 0x000fe20000041814 */
[----:B------:R-:W5:Y:S02]  /*e010*/  LDSM.16.MT88.4 R32, [R210+0x6000] ;  /* 0x00600000d220783b */ /* 0x000f640000004200 */
[----:B-1----:R-:W-:Y:S06]  /*e020*/  F2FP.BF16.F32.PACK_AB R24, R170, R175 ;  /* 0x000000afaa18723e */ /* 0x002fec00000010ff */
[----:B------:R-:W-:Y:S01]  /*e030*/  MUFU.EX2 R171, R171 ;  /* 0x000000ab00ab7308 */ /* 0x000fe20000000800 */
[----:B--2---:R-:W-:Y:S09]  /*e040*/  F2FP.BF16.F32.PACK_AB R25, R173, R178 ;  /* 0x000000b2ad19723e */ /* 0x004ff200000010ff */
        /* <DEDUP_REMOVED lines=192> */
[----:B------:R-:W-:Y:S03]  /*ec50*/  HMMA.16816.F32.BF16 R20, R24, R38, R20 ;  /* 0x000000261814723c */ /* 0x000fe60000041814 */
[----:B------:R-:W-:Y:S01]  /*ec60*/  FADD.FTZ R51, R51, R36 ;  /* 0x0000002433337221 */ /* 0x000fe20000010000 */
[----:B------:R-:W-:Y:S04]  /*ec70*/  FADD.FTZ R37, R155, R102 ;  /* 0x000000669b257221 */ /* 0x000fe80000010000 */
[----:B------:R-:W-:Y:S01]  /*ec80*/  MUFU.EX2 R85, R85 ;  /* 0x0000005500557308 */ /* 0x000fe20000000800 */
[----:B---3--:R-:W-:Y:S01]  /*ec90*/  F2FP.BF16.F32.PACK_AB R24, R79, R78 ;  /* 0x0000004e4f18723e */ /* 0x008fe200000010ff */
[----:B------:R-:W-:Y:S01]  /*eca0*/  FADD.FTZ R51, R46, R51 ;  /* 0x000000332e337221 */ /* 0x000fe20000010000 */
[----:B------:R-:W-:Y:S01]  /*ecb0*/  FADD.FTZ R37, R156, R37 ;  /* 0x000000259c257221 */ /* 0x000fe20000010000 */
[----:B-1----:R-:W-:Y:S03]  /*ecc0*/  F2FP.BF16.F32.PACK_AB R25, R80, R81 ;  /* 0x000000515019723e */ /* 0x002fe600000010ff */
[----:B------:R-:W-:Y:S03]  /*ecd0*/  FADD.FTZ R52, R52, R37 ;  /* 0x0000002534347221 */ /* 0x000fe60000010000 */
[----:B------:R-:W1:Y:S01]  /*ece0*/  MUFU.EX2 R84, R84 ;  /* 0x0000005400547308 */ /* 0x000e620000000800 */
[----:B------:R-:W3:Y:S01]  /*ecf0*/  LDSM.16.MT88.4 R36, [R210+0x8000] ;  /* 0x00800000d224783b */ /* 0x000ee20000004200 */
[----:B-----5:R-:W-:Y:S01]  /*ed00*/  F2FP.BF16.F32.PACK_AB R26, R83, R82 ;  /* 0x00000052531a723e */ /* 0x020fe200000010ff */
[----:B------:R-:W-:Y:S01]  /*ed10*/  FADD.FTZ R52, R49, R52 ;  /* 0x0000003431347221 */ /* 0x000fe20000010000 */
[----:B------:R-:W-:Y:S06]  /*ed20*/  FFMA.FTZ R49, R124, UR4, -R152 ;  /* 0x000000047c317c23 */ /* 0x000fec0008010898 */
[----:B------:R-:W-:Y:S10]  /*ed30*/  MUFU.EX2 R86, R86 ;  /* 0x0000005600567308 */ /* 0x000ff40000000800 */
[----:B------:R-:W5:Y:S01]  /*ed40*/  MUFU.EX2 R87, R87 ;  /* 0x0000005700577308 */ /* 0x000f620000000800 */
[----:B-1----:R-:W-:Y:S09]  /*ed50*/  F2FP.BF16.F32.PACK_AB R27, R84, R85 ;  /* 0x00000055541b723e */ /* 0x002ff200000010ff */
[----:B------:R-:W-:Y:S01]  /*ed60*/  MUFU.EX2 R88, R88 ;  /* 0x0000005800587308 */ /* 0x000fe20000000800 */
[C---:B----4-:R-:W-:Y:S03]  /*ed70*/  HMMA.16816.F32.BF16 R8, R24.reuse, R28, R8 ;  /* 0x0000001c1808723c */ /* 0x050fe60000041808 */
        /* <DEDUP_REMOVED lines=16> */
[----:B------:R-:W-:Y:S01]  /*ee80*/  FFMA.FTZ R6, R120, UR4, -R152 ;  /* 0x0000000478067c23 */ /* 0x000fe20008010898 */
[----:B------:R-:W-:Y:S01]  /*ee90*/  FADD.FTZ R32, R55, R32 ;  /* 0x0000002037207221 */ /* 0x000fe20000010000 */
[----:B------:R-:W-:Y:S03]  /*eea0*/  HMMA.16816.F32.BF16 R20, R24, R34, R20 ;  /* 0x000000221814723c */ /* 0x000fe60000041814 */
[----:B------:R-:W-:Y:S01]  /*eeb0*/  FADD.FTZ R47, R57, R32 ;  /* 0x00000020392f7221 */ /* 0x000fe20000010000 */
[----:B-----5:R-:W-:Y:S03]  /*eec0*/  F2FP.BF16.F32.PACK_AB R24, R87, R86 ;  /* 0x000000565718723e */ /* 0x020fe600000010ff */
[----:B------:R-:W-:Y:S01]  /*eed0*/  MUFU.EX2 R91, R91 ;  /* 0x0000005b005b7308 */ /* 0x000fe20000000800 */
[----:B------:R-:W5:Y:S01]  /*eee0*/  LDSM.16.MT88.4 R32, [R210+0x8400] ;  /* 0x00840000d220783b */ /* 0x000f620000004200 */
[----:B-1----:R-:W-:Y:S01]  /*eef0*/  F2FP.BF16.F32.PACK_AB R25, R89, R88 ;  /* 0x000000585919723e */ /* 0x002fe200000010ff */
[----:B------:R-:W-:Y:S01]  /*ef00*/  FADD.FTZ R47, R58, R47 ;  /* 0x0000002f3a2f7221 */ /* 0x000fe20000010000 */
[----:B------:R-:W-:Y:S01]  /*ef10*/  FFMA.FTZ R45, R121, UR4, -R152 ;  /* 0x00000004792d7c23 */ /* 0x000fe20008010898 */
[----:B------:R-:W-:Y:S01]  /*ef20*/  FFMA.FTZ R48, R123, UR4, -R151 ;  /* 0x000000047b307c23 */ /* 0x000fe20008010897 */
[----:B------:R-:W-:Y:S01]  /*ef30*/  FADD.FTZ R53, R53, R50 ;  /* 0x0000003235357221 */ /* 0x000fe20000010000 */
[----:B------:R-:W-:Y:S03]  /*ef40*/  FADD.FTZ R62, R62, R47 ;  /* 0x0000002f3e3e7221 */ /* 0x000fe60000010000 */
        /* <DEDUP_REMOVED lines=14> */
[----:B------:R-:W-:Y:S01]  /*f030*/  FADD.FTZ R70, R70, R69 ;  /* 0x0000004546467221 */ /* 0x000fe20000010000 */
[----:B------:R-:W-:Y:S02]  /*f040*/  FFMA.FTZ R50, R125, UR4, -R152 ;  /* 0x000000047d327c23 */ /* 0x000fe40008010898 */
        /* <DEDUP_REMOVED lines=15> */
[----:B------:R-:W3:Y:S02]  /*f140*/  LDSM.16.MT88.4 R28, [R210+0x8800] ;  /* 0x00880000d21c783b */ /* 0x000ee40000004200 */
        /* <DEDUP_REMOVED lines=18> */
[C---:B-----5:R-:W-:Y:S03]  /*f270*/  HMMA.16816.F32.BF16 R8, R24.reuse, R32, R8 ;  /* 0x000000201808723c */ /* 0x060fe60000041808 */
[----:B------:R-:W-:Y:S01]  /*f280*/  FADD.FTZ R32, R40, R51 ;  /* 0x0000003328207221 */ /* 0x000fe20000010000 */
[----:B------:R-:W-:Y:S05]  /*f290*/  FADD.FTZ R88, R88, R85 ;  /* 0x0000005558587221 */ /* 0x000fea0000010000 */
[----:B------:R-:W1:Y:S01]  /*f2a0*/  MUFU.EX2 R7, R7 ;  /* 0x0000000700077308 */ /* 0x000e620000000800 */
[----:B------:R-:W-:Y:S01]  /*f2b0*/  FADD.FTZ R41, R41, R32 ;  /* 0x0000002029297221 */ /* 0x000fe20000010000 */
[C---:B------:R-:W-:Y:S01]  /*f2c0*/  HMMA.16816.F32.BF16 R12, R24.reuse, R34, R12 ;  /* 0x00000022180c723c */ /* 0x040fe2000004180c */
[----:B------:R-:W4:Y:S02]  /*f2d0*/  LDSM.16.MT88.4 R32, [R209+0x3800] ;  /* 0x00380000d120783b */ /* 0x000f240000004200 */
[----:B------:R-:W-:Y:S01]  /*f2e0*/  FADD.FTZ R78, R78, R41 ;  /* 0x000000294e4e7221 */ /* 0x000fe20000010000 */
[----:B------:R-:W-:Y:S04]  /*f2f0*/  FADD.FTZ R88, R89, R88 ;  /* 0x0000005859587221 */ /* 0x000fe80000010000 */
        /* <DEDUP_REMOVED lines=41> */
[----:B------:R-:W3:Y:S01]  /*f590*/  MUFU.EX2 R41, R127 ;  /* 0x0000007f00297308 */ /* 0x000ee20000000800 */
[----:B--2---:R-:W-:Y:S01]  /*f5a0*/  F2FP.BF16.F32.PACK_AB R132, R50, R49 ;  /* 0x000000313284723e */ /* 0x004fe200000010ff */
[----:B------:R-:W-:Y:S01]  /*f5b0*/  FADD.FTZ R3, R46, R3 ;  /* 0x000000032e037221 */ /* 0x000fe20000010000 */
[----:B------:R-:W-:Y:S01]  /*f5c0*/  FADD.FTZ R47, R48, R47 ;  /* 0x0000002f302f7221 */ /* 0x000fe20000010000 */
[C---:B----4-:R-:W-:Y:S06]  /*f5d0*/  HMMA.16816.F32.BF16 R16, R24.reuse, R32, R16 ;  /* 0x000000201810723c */ /* 0x050fec0000041810 */
[----:B------:R-:W-:Y:S01]  /*f5e0*/  MUFU.EX2 R36, R36 ;  /* 0x0000002400247308 */ /* 0x000fe20000000800 */
[----:B------:R-:W-:Y:S04]  /*f5f0*/  FADD.FTZ R6, R6, R3 ;  /* 0x0000000306067221 */ /* 0x000fe80000010000 */
[----:B------:R-:W-:Y:S01]  /*f600*/  FADD.FTZ R6, R45, R6 ;  /* 0x000000062d067221 */ /* 0x000fe20000010000 */
[----:B------:R-:W-:Y:S04]  /*f610*/  HMMA.16816.F32.BF16 R20, R24, R34, R20 ;  /* 0x000000221814723c */ /* 0x000fe80000041814 */
[----:B------:R-:W2:Y:S01]  /*f620*/  MUFU.EX2 R229, R152 ;  /* 0x0000009800e57308 */ /* 0x000ea20000000800 */
[----:B---3--:R-:W-:Y:S01]  /*f630*/  F2FP.BF16.F32.PACK_AB R133, R41, R40 ;  /* 0x000000282985723e */ /* 0x008fe200000010ff */
[----:B------:R-:W-:Y:S01]  /*f640*/  FADD.FTZ R3, R49, R6 ;  /* 0x0000000631037221 */ /* 0x000fe20000010000 */
[----:B------:R-:W-:Y:S03]  /*f650*/  FADD.FTZ R40, R40, R47 ;  /* 0x0000002f28287221 */ /* 0x000fe60000010000 */
[----:B------:R-:W-:Y:S01]  /*f660*/  FADD.FTZ R3, R50, R3 ;  /* 0x0000000332037221 */ /* 0x000fe20000010000 */
[----:B------:R-:W-:Y:S03]  /*f670*/  FADD.FTZ R40, R41, R40 ;  /* 0x0000002829287221 */ /* 0x000fe60000010000 */
[----:B------:R-:W-:Y:S10]  /*f680*/  MUFU.EX2 R37, R37 ;  /* 0x0000002500257308 */ /* 0x000ff40000000800 */
        /* <DEDUP_REMOVED lines=14> */
.L_x_1412:
[----:B------:R-:W1:Y:S01]  /*f770*/  SHFL.BFLY PT, R4, R229, 0x2, 0x1f ;  /* 0x0c401f00e5047f89 */ /* 0x000e6200000e0000 */
[----:B------:R-:W2:Y:S01]  /*f780*/  S2UR UR4, SR_CgaCtaId ;  /* 0x00000000000479c3 */ /* 0x000ea20000008800 */
[----:B------:R-:W-:Y:S01]  /*f790*/  ISETP.NE.AND P2, PT, R220, -0x1, PT ;  /* 0xffffffffdc00780c */ /* 0x000fe20003f45270 */
[----:B------:R-:W-:Y:S01]  /*f7a0*/  UMOV UR5, 0x400 ;  /* 0x0000040000057882 */ /* 0x000fe20000000000 */
[----:B------:R-:W3:Y:S01]  /*f7b0*/  S2R R3, SR_TID.X ;  /* 0x0000000000037919 */ /* 0x000ee20000002100 */
[----:B------:R-:W4:Y:S01]  /*f7c0*/  LDCU.64 UR6, c[0x0][0x408] ;  /* 0x00008100ff0677ac */ /* 0x000f220008000a00 */
[----:B------:R-:W-:Y:S01]  /*f7d0*/  BSSY.RECONVERGENT B0, `(.L_x_1417) ;  /* 0x000006d000007945 */ /* 0x000fe20003800200 */
[----:B------:R-:W-:Y:S01]  /*f7e0*/  ISETP.GE.AND P1, PT, R224, R214, PT ;  /* 0x000000d6e000720c */ /* 0x000fe20003f26270 */
[----:B------:R-:W5:Y:S01]  /*f7f0*/  SHFL.BFLY PT, R5, R232, 0x2, 0x1f ;  /* 0x0c401f00e8057f89 */ /* 0x000f6200000e0000 */
[----:B-1----:R-:W-:Y:S01]  /*f800*/  FADD.FTZ R11, R4, R229 ;  /* 0x000000e5040b7221 */ /* 0x002fe20000010000 */
[----:B--2---:R-:W-:-:S04]  /*f810*/  ULEA UR4, UR4, UR5, 0x18 ;  /* 0x0000000504047291 */ /* 0x004fc8000f8ec0ff */
[----:B------:R-:W1:Y:S01]  /*f820*/  SHFL.BFLY PT, R10, R11, 0x1, 0x1f ;  /* 0x0c201f000b0a7f89 */ /* 0x000e6200000e0000 */
[----:B-----5:R-:W-:Y:S01]  /*f830*/  FADD.FTZ R14, R5, R232 ;  /* 0x000000e8050e7221 */ /* 0x020fe20000010000 */
[----:B---3--:R-:W-:-:S04]  /*f840*/  SHF.L.U32 R9, R3, 0x1, RZ ;  /* 0x0000000103097819 */ /* 0x008fc800000006ff */
[----:B------:R-:W2:Y:S01]  /*f850*/  SHFL.BFLY PT, R5, R14, 0x1, 0x1f ;  /* 0x0c201f000e057f89 */ /* 0x000ea200000e0000 */
[C---:B------:R-:W-:Y:S01]  /*f860*/  SHF.L.U32 R4, R3.reuse, 0x3, RZ ;  /* 0x0000000303047819 */ /* 0x040fe200000006ff */
[C---:B------:R-:W-:Y:S01]  /*f870*/  IMAD.SHL.U32 R13, R3.reuse, 0x4, RZ ;  /* 0x00000004030d7824 */ /* 0x040fe200078e00ff */
[----:B------:R-:W-:Y:S02]  /*f880*/  SHF.L.U32 R6, R3, 0x4, RZ ;  /* 0x0000000403067819 */ /* 0x000fe400000006ff */
[----:B------:R-:W-:Y:S02]  /*f890*/  LOP3.LUT R9, R9, 0x6, RZ, 0xc0, !PT ;  /* 0x0000000609097812 */ /* 0x000fe400078ec0ff */
[----:B------:R-:W-:Y:S02]  /*f8a0*/  LOP3.LUT R12, R4, 0xc0, RZ, 0xc0, !PT ;  /* 0x000000c0040c7812 */ /* 0x000fe400078ec0ff */
[----:B------:R-:W-:Y:S02]  /*f8b0*/  LOP3.LUT R9, R9, 0x3e00, R6, 0xf8, !PT ;  /* 0x00003e0009097812 */ /* 0x000fe400078ef806 */
[----:B------:R-:W-:-:S02]  /*f8c0*/  LOP3.LUT R6, R12, 0x18, R3, 0xf8, !PT ;  /* 0x000000180c067812 */ /* 0x000fc400078ef803 */
[----:B------:R-:W3:Y:S01]  /*f8d0*/  S2R R12, SR_CTAID.Z ;  /* 0x00000000000c7919 */ /* 0x000ee20000002700 */
[----:B------:R-:W-:Y:S01]  /*f8e0*/  LOP3.LUT R16, R13, 0x40, RZ, 0xc0, !PT ;  /* 0x000000400d107812 */ /* 0x000fe200078ec0ff */
[----:B-1----:R-:W-:Y:S01]  /*f8f0*/  FADD.FTZ R10, R11, R10 ;  /* 0x0000000a0b0a7221 */ /* 0x002fe20000010000 */
[----:B------:R-:W-:Y:S02]  /*f900*/  LOP3.LUT R11, R9, 0x20, R4, 0xf8, !PT ;  /* 0x00000020090b7812 */ /* 0x000fe400078ef804 */
[----:B------:R-:W-:Y:S01]  /*f910*/  LOP3.LUT P6, RZ, R3, 0x3, RZ, 0xc0, !PT ;  /* 0x0000000303ff7812 */ /* 0x000fe200078cc0ff */
[----:B------:R-:W1:Y:S01]  /*f920*/  MUFU.RCP R8, R10 ;  /* 0x0000000a00087308 */ /* 0x000e620000001000 */
[----:B------:R-:W-:Y:S02]  /*f930*/  LOP3.LUT R11, R11, R6, RZ, 0xfc, !PT ;  /* 0x000000060b0b7212 */ /* 0x000fe400078efcff */
[----:B------:R-:W5:Y:S01]  /*f940*/  LDC.U8 R6, c[0x0][0x548] ;  /* 0x00015200ff067b82 */ /* 0x000f620000000000 */
[----:B--2---:R-:W-:Y:S01]  /*f950*/  FADD.FTZ R5, R14, R5 ;  /* 0x000000050e057221 */ /* 0x004fe20000010000 */
[----:B------:R-:W-:-:S02]  /*f960*/  FSETP.NE.FTZ.AND P5, PT, R10, RZ, PT ;  /* 0x000000ff0a00720b */ /* 0x000fc40003fb5000 */
[----:B------:R-:W-:Y:S01]  /*f970*/  LEA R11, R11, UR4, 0x1 ;  /* 0x000000040b0b7c11 */ /* 0x000fe2000f8e08ff */
[----:B------:R-:W2:Y:S01]  /*f980*/  MUFU.RCP R7, R5 ;  /* 0x0000000500077308 */ /* 0x000ea20000001000 */
[----:B------:R-:W-:Y:S02]  /*f990*/  FSETP.NE.FTZ.AND P4, PT, R5, RZ, PT ;  /* 0x000000ff0500720b */ /* 0x000fe40003f95000 */
[----:B------:R-:W-:Y:S02]  /*f9a0*/  LOP3.LUT R14, R13, 0x20, RZ, 0xc0, !PT ;  /* 0x000000200d0e7812 */ /* 0x000fe400078ec0ff */
[C---:B------:R-:W-:Y:S02]  /*f9b0*/  IADD3 R17, PT, PT, R11.reuse, -R16, RZ ;  /* 0x800000100b117210 */ /* 0x040fe40007ffe0ff */
[----:B------:R-:W4:Y:S01]  /*f9c0*/  LDC R16, c[0x0][0x434] ;  /* 0x00010d00ff107b82 */ /* 0x000f220000000800 */
[----:B------:R-:W-:Y:S02]  /*f9d0*/  IADD3 R15, PT, PT, R11, -R14, RZ ;  /* 0x8000000e0b0f7210 */ /* 0x000fe40007ffe0ff */
[----:B-1----:R-:W-:Y:S01]  /*f9e0*/  FSEL R8, R8, 1, P5 ;  /* 0x3f80000008087808 */ /* 0x002fe20002800000 */
[----:B------:R-:W-:Y:S04]  /*f9f0*/  @P5 MUFU.LG2 R10, R10 ;  /* 0x0000000a000a5308 */ /* 0x000fe80000000c00 */
[C---:B------:R-:W-:Y:S01]  /*fa00*/  FMUL.FTZ R144, R8.reuse, R144 ;  /* 0x0000009008907220 */ /* 0x040fe20000410000 */
[C---:B------:R-:W-:Y:S01]  /*fa10*/  FMUL.FTZ R145, R8.reuse, R145 ;  /* 0x0000009108917220 */ /* 0x040fe20000410000 */
[----:B--2---:R-:W-:Y:S01]  /*fa20*/  FSEL R7, R7, 1, P4 ;  /* 0x3f80000007077808 */ /* 0x004fe20002000000 */
[----:B------:R-:W-:Y:S01]  /*fa30*/  FMUL.FTZ R140, R8, R140 ;  /* 0x0000008c088c7220 */ /* 0x000fe20000410000 */
[----:B-----5:R-:W-:Y:S01]  /*fa40*/  ISETP.NE.AND P3, PT, R6, RZ, PT ;  /* 0x000000ff0600720c */ /* 0x020fe20003f65270 */
        /* <DEDUP_REMOVED lines=13> */
[----:B------:R-:W1:Y:S01]  /*fb20*/  @!P2 LDC.64 R8, c[0x0][0x400] ;  /* 0x00010000ff08ab82 */ /* 0x000e620000000a00 */
[----:B------:R-:W2:Y:S01]  /*fb30*/  @P4 MUFU.LG2 R5, R5 ;  /* 0x0000000500054308 */ /* 0x000ea20000000c00 */
[----:B------:R-:W-:-:S02]  /*fb40*/  ISETP.NE.OR P0, PT, R220, -0x1, !P3 ;  /* 0xffffffffdc00780c */ /* 0x000fc40005f05670 */
[----:B------:R-:W-:Y:S02]  /*fb50*/  F2FP.BF16.F32.PACK_AB R144, R145, R144 ;  /* 0x000000909190723e */ /* 0x000fe400000010ff */
[----:B------:R-:W-:Y:S02]  /*fb60*/  F2FP.BF16.F32.PACK_AB R146, R147, R146 ;  /* 0x000000929392723e */ /* 0x000fe400000010ff */
[----:B------:R-:W5:Y:S01]  /*fb70*/  @P2 LDC.64 R6, c[0x0][0x408] ;  /* 0x00010200ff062b82 */ /* 0x000f620000000a00 */
[----:B------:R-:W-:Y:S01]  /*fb80*/  F2FP.BF16.F32.PACK_AB R140, R141, R140 ;  /* 0x0000008c8d8c723e */ /* 0x000fe200000010ff */
[----:B------:R-:W-:Y:S01]  /*fb90*/  STS [R11], R144 ;  /* 0x000000900b007388 */ /* 0x000fe20000000800 */
[----:B------:R-:W-:Y:S02]  /*fba0*/  F2FP.BF16.F32.PACK_AB R142, R143, R142 ;  /* 0x0000008e8f8e723e */ /* 0x000fe400000010ff */
[----:B------:R-:W-:Y:S01]  /*fbb0*/  F2FP.BF16.F32.PACK_AB R136, R137, R136 ;  /* 0x000000888988723e */ /* 0x000fe200000010ff */
[----:B------:R3:W-:Y:S01]  /*fbc0*/  STS [R11+0x200], R146 ;  /* 0x000200920b007388 */ /* 0x0007e20000000800 */
[----:B------:R-:W-:Y:S01]  /*fbd0*/  F2FP.BF16.F32.PACK_AB R138, R139, R138 ;  /* 0x0000008a8b8a723e */ /* 0x000fe200000010ff */
[----:B------:R-:W4:Y:S01]  /*fbe0*/  @!P3 LDC R13, c[0x0][0x3e0] ;  /* 0x0000f800ff0dbb82 */ /* 0x000f220000000800 */
[----:B------:R-:W-:Y:S01]  /*fbf0*/  F2FP.BF16.F32.PACK_AB R132, R133, R132 ;  /* 0x000000848584723e */ /* 0x000fe200000010ff */
[----:B------:R-:W-:Y:S01]  /*fc00*/  STS [R15+0x10], R140 ;  /* 0x0000108c0f007388 */ /* 0x000fe20000000800 */
[----:B------:R-:W-:Y:S01]  /*fc10*/  F2FP.BF16.F32.PACK_AB R134, R135, R134 ;  /* 0x000000868786723e */ /* 0x000fe200000010ff */
[----:B--2---:R-:W-:-:S02]  /*fc20*/  @P4 FMUL.FTZ R5, R5, 0.69314718246459960938 ;  /* 0x3f31721805054820 */ /* 0x004fc40000410000 */
[----:B------:R2:W-:Y:S02]  /*fc30*/  STS [R15+0x210], R142 ;  /* 0x0002108e0f007388 */ /* 0x0005e40000000800 */
[----:B------:R-:W2:Y:S01]  /*fc40*/  @P5 LDC R21, c[0x0][0x458] ;  /* 0x00011600ff155b82 */ /* 0x000ea20000000800 */
[C---:B-1----:R-:W-:Y:S01]  /*fc50*/  @!P2 IMAD.WIDE.U32 R24, R221.reuse, R8, RZ ;  /* 0x00000008dd18a225 */ /* 0x042fe200078e00ff */
[----:B------:R1:W-:Y:S03]  /*fc60*/  STS [R17+0x20], R136 ;  /* 0x0000208811007388 */ /* 0x0003e60000000800 */
[----:B------:R-:W-:Y:S01]  /*fc70*/  @!P2 IMAD R9, R221, R9, R25 ;  /* 0x00000009dd09a224 */ /* 0x000fe200078e0219 */
[----:B------:R1:W-:Y:S02]  /*fc80*/  STS [R17+0x220], R138 ;  /* 0x0002208a11007388 */ /* 0x0003e40000000800 */
[----:B------:R-:W1:Y:S01]  /*fc90*/  @P4 LDC R19, c[0x0][0x458] ;  /* 0x00011600ff134b82 */ /* 0x000e620000000800 */
[----:B-----5:R-:W-:Y:S01]  /*fca0*/  @P2 IMAD.WIDE.U32 R26, R220, R6, RZ ;  /* 0x00000006dc1a2225 */ /* 0x020fe200078e00ff */
[----:B------:R-:W-:-:S03]  /*fcb0*/  MOV R6, 0x7f800000 ;  /* 0x7f80000000067802 */ /* 0x000fc60000000f00 */
[----:B------:R-:W-:Y:S01]  /*fcc0*/  @P2 IMAD R9, R220, R7, R27 ;  /* 0x00000007dc092224 */ /* 0x000fe200078e021b */
[----:B------:R-:W-:Y:S01]  /*fcd0*/  MOV R7, 0x7f800000 ;  /* 0x7f80000000077802 */ /* 0x000fe20000000f00 */
[----:B---3--:R-:W-:Y:S01]  /*fce0*/  IMAD.IADD R11, R17, 0x1, -R14 ;  /* 0x00000001110b7824 */ /* 0x008fe200078e0a0e */
[----:B------:R-:W3:Y:S01]  /*fcf0*/  @P3 LDC R23, c[0x0][0x454] ;  /* 0x00011500ff173b82 */ /* 0x000ee20000000800 */
[C---:B----4-:R-:W-:Y:S02]  /*fd00*/  @!P3 IMAD R13, R221.reuse, R13, R12 ;  /* 0x0000000ddd0db224 */ /* 0x050fe400078e020c */
[-C--:B------:R-:W-:Y:S01]  /*fd10*/  @!P0 IMAD R220, R221, R16.reuse, RZ ;  /* 0x00000010dddc8224 */ /* 0x080fe200078e02ff */
[----:B------:R4:W-:Y:S01]  /*fd20*/  STS [R11+0x30], R132 ;  /* 0x000030840b007388 */ /* 0x0009e20000000800 */
[----:B------:R-:W-:Y:S02]  /*fd30*/  @!P3 IMAD R13, R13, R16, RZ ;  /* 0x000000100d0db224 */ /* 0x000fe400078e02ff */
[----:B--2---:R-:W-:Y:S01]  /*fd40*/  @P5 FMUL.FTZ R15, R10, 0.69314718246459960938 ;  /* 0x3f3172180a0f5820 */ /* 0x004fe20000410000 */
[----:B------:R4:W-:Y:S01]  /*fd50*/  STS [R11+0x230], R134 ;  /* 0x000230860b007388 */ /* 0x0009e20000000800 */
[----:B------:R-:W-:-:S02]  /*fd60*/  LOP3.LUT R10, R4, 0x18, RZ, 0xc0, !PT ;  /* 0x00000018040a7812 */ /* 0x000fc400078ec0ff */
[----:B------:R-:W-:Y:S01]  /*fd70*/  @P5 FFMA.FTZ R7, R2, R21, R15 ;  /* 0x0000001502075223 */ /* 0x000fe2000001000f */
[----:B-1----:R-:W-:Y:S01]  /*fd80*/  @P4 FFMA.FTZ R6, R0, R19, R5 ;  /* 0x0000001300064223 */ /* 0x002fe20000010005 */
[----:B---3--:R-:W-:Y:S01]  /*fd90*/  @P3 IMAD R13, R12, R23, R220 ;  /* 0x000000170c0d3224 */ /* 0x008fe200078e02dc */
[----:B------:R-:W-:Y:S06]  /*fda0*/  BAR.SYNC.DEFER_BLOCKING 0x0 ;  /* 0x0000000000007b1d */ /* 0x000fec0000010000 */
[----:B----4-:R-:W-:Y:S05]  /*fdb0*/  @P6 BRA `(.L_x_1418) ;  /* 0x0000000000386947 */ /* 0x010fea0003800000 */
[----:B------:R-:W-:Y:S01]  /*fdc0*/  SHF.R.U32.HI R3, RZ, 0x1, R3 ;  /* 0x00000001ff037819 */ /* 0x000fe20000011603 */
[----:B------:R-:W1:Y:S01]  /*fdd0*/  LDCU.64 UR4, c[0x0][0x420] ;  /* 0x00008400ff0477ac */ /* 0x000e620008000a00 */
[----:B------:R-:W-:Y:S02]  /*fde0*/  IMAD.IADD R0, R222, 0x1, R13 ;  /* 0x00000001de007824 */ /* 0x000fe400078e020d */
[----:B------:R-:W-:-:S04]  /*fdf0*/  LOP3.LUT R3, R3, 0x30, RZ, 0xc0, !PT ;  /* 0x0000003003037812 */ /* 0x000fc800078ec0ff */
        /* <DEDUP_REMOVED lines=10> */
.L_x_1418:
[----:B------:R-:W-:Y:S05]  /*fea0*/  BSYNC.RECONVERGENT B0 ;  /* 0x0000000000007941 */ /* 0x000fea0003800200 */
.L_x_1417:
[----:B------:R-:W-:Y:S01]  /*feb0*/  MOV R11, RZ ;  /* 0x000000ff000b7202 */ /* 0x000fe20000000f00 */
[----:B------:R-:W2:Y:S01]  /*fec0*/  LDCU.64 UR4, c[0x0][0x410] ;  /* 0x00008200ff0477ac */ /* 0x000ea20008000a00 */
[----:B------:R-:W-:Y:S01]  /*fed0*/  @P2 MOV R24, R26 ;  /* 0x0000001a00182202 */ /* 0x000fe20000000f00 */
[----:B------:R-:W3:Y:S01]  /*fee0*/  @!P1 LDC.64 R2, c[0x0][0x3f0] ;  /* 0x0000fc00ff029b82 */ /* 0x000ee20000000a00 */
[----:B-1----:R-:W1:Y:S01]  /*fef0*/  LDS.128 R4, [R223] ;  /* 0x00000000df047984 */ /* 0x002e620000000c00 */
[----:B------:R-:W-:-:S04]  /*ff00*/  IMAD.WIDE.U32 R10, R222, UR6, R10 ;  /* 0x00000006de0a7c25 */ /* 0x000fc8000f8e000a */
[----:B------:R-:W-:Y:S01]  /*ff10*/  IMAD R222, R222, UR7, R11 ;  /* 0x00000007dede7c24 */ /* 0x000fe2000f8e020b */
[----:B------:R-:W-:-:S04]  /*ff20*/  IADD3 R10, P0, PT, R24, R10, RZ ;  /* 0x0000000a180a7210 */ /* 0x000fc80007f1e0ff */
[----:B------:R-:W-:Y:S02]  /*ff30*/  IADD3.X R11, PT, PT, R9, R222, RZ, P0, !PT ;  /* 0x000000de090b7210 */ /* 0x000fe400007fe4ff */
[----:B------:R-:W-:Y:S01]  /*ff40*/  IADD3 R9, PT, PT, R224, 0x20, RZ ;  /* 0x00000020e0097810 */ /* 0x000fe20007ffe0ff */
[----:B--2---:R-:W-:-:S03]  /*ff50*/  IMAD.WIDE.U32 R10, R12, UR4, R10 ;  /* 0x000000040c0a7c25 */ /* 0x004fc6000f8e000a */
[----:B------:R-:W-:Y:S01]  /*ff60*/  ISETP.GE.AND P0, PT, R9, R214, PT ;  /* 0x000000d60900720c */ /* 0x000fe20003f06270 */
[----:B------:R-:W-:Y:S01]  /*ff70*/  IMAD R17, R12, UR5, R11 ;  /* 0x000000050c117c24 */ /* 0x000fe2000f8e020b */
[----:B------:R-:W-:-:S05]  /*ff80*/  @!P1 MOV R16, R10 ;  /* 0x0000000a00109202 */ /* 0x000fca0000000f00 */
[----:B------:R-:W-:-:S04]  /*ff90*/  @!P1 IMAD.WIDE.U32 R12, R224, UR6, R16 ;  /* 0x00000006e00c9c25 */ /* 0x000fc8000f8e0010 */
[----:B------:R-:W-:Y:S01]  /*ffa0*/  @!P1 IMAD R0, R224, UR7, R13 ;  /* 0x00000007e0009c24 */ /* 0x000fe2000f8e020d */
[----:B---3--:R-:W-:-:S04]  /*ffb0*/  @!P1 LEA R2, P2, R12, R2, 0x1 ;  /* 0x000000020c029211 */ /* 0x008fc800078408ff */
[----:B------:R-:W-:Y:S02]  /*ffc0*/  @!P1 LEA.HI.X R3, R12, R3, R0, 0x1, P2 ;  /* 0x000000030c039211 */ /* 0x000fe400010f0c00 */
[----:B------:R2:W3:Y:S04]  /*ffd0*/  LDS.128 R12, [R223+0x800] ;  /* 0x00080000df0c7984 */ /* 0x0004e80000000c00 */
[----:B-1----:R2:W-:Y:S01]  /*ffe0*/  @!P1 STG.E.128 desc[UR16][R2.64], R4 ;  /* 0x0000000402009986 */ /* 0x0025e2000c101d10 */
[----:B------:R-:W-:Y:S05]  /*fff0*/  @P0 EXIT ;  /* 0x000000000000094d */ /* 0x000fea0003800000 */
[----:B------:R-:W1:Y:S01]  /*10000*/  LDCU.64 UR4, c[0x0][0x3f0] ;  /* 0x00007e00ff0477ac */ /* 0x000e620008000a00 */
[----:B------:R-:W-:Y:S01]  /*10010*/  IADD3 R225, P0, PT, R224, 0x20, RZ ;  /* 0x00000020e0e17810 */ /* 0x000fe20007f1e0ff */
[----:B--2---:R-:W-:Y:S01]  /*10020*/  IMAD.MOV.U32 R2, RZ, RZ, R10 ;  /* 0x000000ffff027224 */ /* 0x004fe200078e000a */
[----:B------:R-:W-:-:S03]  /*10030*/  MOV R3, R17 ;  /* 0x0000001100037202 */ /* 0x000fc60000000f00 */
[----:B------:R-:W-:Y:S02]  /*10040*/  IMAD.X R0, RZ, RZ, RZ, P0 ;  /* 0x000000ffff007224 */ /* 0x000fe400000e06ff */
[----:B------:R-:W-:-:S04]  /*10050*/  IMAD.WIDE.U32 R2, R225, UR6, R2 ;  /* 0x00000006e1027c25 */ /* 0x000fc8000f8e0002 */
[----:B------:R-:W-:-:S04]  /*10060*/  IMAD R0, R0, UR6, RZ ;  /* 0x0000000600007c24 */ /* 0x000fc8000f8e02ff */
[----:B------:R-:W-:Y:S01]  /*10070*/  IMAD R0, R225, UR7, R0 ;  /* 0x00000007e1007c24 */ /* 0x000fe2000f8e0200 */
[----:B-1----:R-:W-:-:S04]  /*10080*/  LEA R4, P0, R2, UR4, 0x1 ;  /* 0x0000000402047c11 */ /* 0x002fc8000f8008ff */
[----:B------:R-:W-:-:S04]  /*10090*/  IADD3 R3, PT, PT, R0, R3, RZ ;  /* 0x0000000300037210 */ /* 0x000fc80007ffe0ff */
[----:B------:R-:W-:-:S05]  /*100a0*/  LEA.HI.X R5, R2, UR5, R3, 0x1, P0 ;  /* 0x0000000502057c11 */ /* 0x000fca00080f0c03 */
[----:B---3--:R-:W-:Y:S01]  /*100b0*/  STG.E.128 desc[UR16][R4.64], R12 ;  /* 0x0000000c04007986 */ /* 0x008fe2000c101d10 */
[----:B------:R-:W-:Y:S05]  /*100c0*/  EXIT ;  /* 0x000000000000794d */ /* 0x000fea0003800000 */
.L_x_1419:
        /* <DEDUP_REMOVED lines=11> */
.L_x_4886:


//--------------------- .text._ZN5flash24flash_fwd_splitkv_kernelI23Flash_fwd_kernel_traitsILi32ELi64ELi256ELi4ELb0ELb0EN7cutlass10bfloat16_tE19Flash_kernel_traitsILi32ELi64ELi256ELi4ES3_EELb1ELb0ELb0ELb0ELb1ELb1ELb0ELb0EEEvNS_16Flash_fwd_paramsE --------------------------
	.section	.text._ZN5flash24flash_fwd_splitkv_kernelI23Flash_fwd_kernel_traitsILi32ELi64ELi256ELi4ELb0ELb0EN7cutlass10bfloat16_tE19Flash_kernel_traitsILi32ELi64ELi256ELi4ES3_EELb1ELb0ELb0ELb0ELb1ELb1ELb0ELb0EEEvNS_16Flash_fwd_paramsE,"ax",@progbits
	.align	128
        .global         _ZN5flash24flash_fwd_splitkv_kernelI23Flash_fwd_kernel_traitsILi32ELi64ELi256ELi4ELb0ELb0EN7cutlass10bfloat16_tE19Flash_kernel_traitsILi32ELi64ELi256ELi4ES3_EELb1ELb0ELb0ELb0ELb1ELb1ELb0ELb0EEEvNS_16Flash_fwd_paramsE
        .type           _ZN5flash24flash_fwd_splitkv_kernelI23Flash_fwd_kernel_traitsILi32ELi64ELi256ELi4ELb0ELb0EN7cutlass10bfloat16_tE19Flash_kernel_traitsILi32ELi64ELi256ELi4ES3_EELb1ELb0ELb0ELb0ELb1ELb1ELb0ELb0EEEvNS_16Flash_fwd_paramsE,@function
        .size           _ZN5flash24flash_fwd_splitkv_kernelI23Flash_fwd_kernel_traitsILi32ELi64ELi256ELi4ELb0ELb0EN7cutlass10bfloat16_tE19Flash_kernel_traitsILi32ELi64ELi256ELi4ES3_EELb1ELb0ELb0ELb0ELb1ELb1ELb0ELb0EEEvNS_16Flash_fwd_paramsE,(.L_x_4887 - _ZN5flash24flash_fwd_splitkv_kernelI23Flash_fwd_kernel_traitsILi32ELi64ELi256ELi4ELb0ELb0EN7cutlass10bfloat16_tE19Flash_kernel_traitsILi32ELi64ELi256ELi4ES3_EELb1ELb0ELb0ELb0ELb1ELb1ELb0ELb0EEEvNS_16Flash_fwd_paramsE)
        .other          _ZN5flash24flash_fwd_splitkv_kernelI23Flash_fwd_kernel_traitsILi32ELi64ELi256ELi4ELb0ELb0EN7cutlass10bfloat16_tE19Flash_kernel_traitsILi32ELi64ELi256ELi4ES3_EELb1ELb0ELb0ELb0ELb1ELb1ELb0ELb0EEEvNS_16Flash_fwd_paramsE,@"STO_CUDA_ENTRY STV_DEFAULT"
_ZN5flash24flash_fwd_splitkv_kernelI23Flash_fwd_kernel_traitsILi32ELi64ELi256ELi4ELb0ELb0EN7cutlass10bfloat16_tE19Flash_kernel_traitsILi32ELi64ELi256ELi4ES3_EELb1ELb0ELb0ELb0ELb1ELb1ELb0ELb0EEEvNS_16Flash_fwd_paramsE:
.text._ZN5flash24flash_fwd_splitkv_kernelI23Flash_fwd_kernel_traitsILi32ELi64ELi256ELi4ELb0ELb0EN7cutlass10bfloat16_tE19Flash_kernel_traitsILi32ELi64ELi256ELi4ES3_EELb1ELb0ELb0ELb0ELb1ELb1ELb0ELb0EEEvNS_16Flash_fwd_paramsE:
[----:B------:R-:W1:Y:S08]  /*0000*/  LDC R1, c[0x0][0x37c] ;  /* 0x0000df00ff017b82 */ /* 0x000e700000000800 */
[----:B------:R-:W2:Y:S01]  /*0010*/  LDC.64 R2, c[0x0][0x460] ;  /* 0x00011800ff027b82 */ /* 0x000ea20000000a00 */
[----:B------:R-:W3:Y:S01]  /*0020*/  S2R R15, SR_CTAID.Y ;  /* 0x00000000000f7919 */ /* 0x000ee20000002600 */
[----:B------:R-:W4:Y:S01]  /*0030*/  LDCU.64 UR16, c[0x0][0x358] ;  /* 0x00006b00ff1077ac */ /* 0x000f220008000a00 */
[----:B------:R-:W-:-:S02]  /*0040*/  IMAD.MOV.U32 R228, RZ, RZ, -0x1 ;  /* 0xffffffffffe47424 */ /* 0x000fc400078e00ff */
[----:B-1----:R-:W-:Y:S01]  /*0050*/  VIADD R1, R1, 0xfffffff8 ;  /* 0xfffffff801017836 */ /* 0x002fe20000000000 */
[----:B------:R-:W1:Y:S02]  /*0060*/  LDCU.64 UR6, c[0x0][0x470] ;  /* 0x00008e00ff0677ac */ /* 0x000e640008000a00 */
[----:B------:R-:W3:Y:S01]  /*0070*/  LDC.64 R4, c[0x0][0x460] ;  /* 0x00011800ff047b82 */ /* 0x000ee20000000a00 */
[----:B------:R-:W4:Y:S01]  /*0080*/  LDCU.64 UR4, c[0x0][0x478] ;  /* 0x00008f00ff0477ac */ /* 0x000f220008000a00 */
[C---:B--2---:R-:W-:Y:S02]  /*0090*/  ISETP.NE.U32.AND P0, PT, R2.reuse, RZ, PT ;  /* 0x000000ff0200720c */ /* 0x044fe40003f05070 */
[----:B------:R-:W-:Y:S02]  /*00a0*/  ISETP.NE.U32.AND P4, PT, R2, RZ, PT ;  /* 0x000000ff0200720c */ /* 0x000fe40003f85070 */
[C---:B------:R-:W-:Y:S02]  /*00b0*/  ISETP.NE.AND.EX P0, PT, R3.reuse, RZ, PT, P0 ;  /* 0x000000ff0300720c */ /* 0x040fe40003f05300 */
[----:B------:R-:W-:-:S02]  /*00c0*/  ISETP.NE.AND.EX P4, PT, R3, RZ, PT, P4 ;  /* 0x000000ff0300720c */ /* 0x000fc40003f85340 */
[----:B-1----:R-:W-:Y:S01]  /*00d0*/  ISETP.NE.U32.AND P3, PT, RZ, UR6, PT ;  /* 0x00000006ff007c0c */ /* 0x002fe2000bf65070 */
[C---:B---3--:R-:W-:Y:S01]  /*00e0*/  IMAD.WIDE.U32 R2, R15.reuse, 0x4, R4 ;  /* 0x000000040f027825 */ /* 0x048fe200078e0004 */
[----:B------:R-:W-:Y:S02]  /*00f0*/  SHF.R.U32.HI R13, RZ, 0x1e, R15 ;  /* 0x0000001eff0d7819 */ /* 0x000fe4000001160f */
[----:B------:R-:W-:Y:S01]  /*0100*/  ISETP.NE.AND.EX P3, PT, RZ, UR7, PT, P3 ;  /* 0x00000007ff007c0c */ /* 0x000fe2000bf65330 */
[----:B------:R-:W-:Y:S01]  /*0110*/  IMAD.SHL.U32 R12, R15, 0x4, RZ ;  /* 0x000000040f0c7824 */ /* 0x000fe200078e00ff */
[----:B----4-:R-:W-:-:S03]  /*0120*/  ISETP.NE.U32.AND P2, PT, RZ, UR4, PT ;  /* 0x00000004ff007c0c */ /* 0x010fc6000bf45070 */
[----:B------:R-:W2:Y:S01]  /*0130*/  @P0 LDG.E R228, desc[UR16][R2.64] ;  /* 0x0000001002e40981 */ /* 0x000ea2000c1e1900 */
[----:B------:R-:W-:Y:S01]  /*0140*/  IMAD.MOV.U32 R6, RZ, RZ, RZ ;  /* 0x000000ffff067224 */ /* 0x000fe200078e00ff */
[----:B------:R-:W-:Y:S02]  /*0150*/  ISETP.NE.AND.EX P2, PT, RZ, UR5, PT, P2 ;  /* 0x00000005ff007c0c */ /* 0x000fe4000bf45320 */
[----:B------:R-:W2:Y:S04]  /*0160*/  @P4 LDG.E R0, desc[UR16][R2.64+0x4] ;  /* 0x0000041002004981 */ /* 0x000ea8000c1e1900 */
[----:B------:R-:W-:-:S04]  /*0170*/  @P3 IADD3 R4, P1, PT, R12, UR6, RZ ;  /* 0x000000060c043c10 */ /* 0x000fc8000ff3e0ff */
[----:B------:R-:W-:Y:S01]  /*0180*/  @P3 IADD3.X R5, PT, PT, R13, UR7, RZ, P1, !PT ;  /* 0x000000070d053c10 */ /* 0x000fe20008ffe4ff */
[----:B------:R-:W1:Y:S01]  /*0190*/  S2R R17, SR_CTAID.X ;  /* 0x0000000000117919 */ /* 0x000e620000002500 */
[----:B------:R-:W3:Y:S03]  /*01a0*/  @!P4 LDC R49, c[0x0][0x434] ;  /* 0x00010d00ff31cb82 */ /* 0x000ee60000000800 */
[----:B------:R4:W5:Y:S05]  /*01b0*/  @P3 LDG.E R6, desc[UR16][R4.64] ;  /* 0x0000001004063981 */ /* 0x00096a000c1e1900 */
[----:B------:R-:W1:Y:S08]  /*01c0*/  @!P2 LDC R11, c[0x0][0x43c] ;  /* 0x00010f00ff0bab82 */ /* 0x000e700000000800 */
[----:B------:R-:W1:Y:S08]  /*01d0*/  @!P2 LDC.64 R8, c[0x0][0x488] ;  /* 0x00012200ff08ab82 */ /* 0x000e700000000a00 */
[----:B----4-:R-:W4:Y:S01]  /*01e0*/  LDC.64 R4, c[0x0][0x468] ;  /* 0x00011a00ff047b82 */ /* 0x010f220000000a00 */
[----:B------:R-:W-:-:S04]  /*01f0*/  @P2 IADD3 R2, P0, PT, R12, UR4, RZ ;  /* 0x000000040c022c10 */ /* 0x000fc8000ff1e0ff */
[----:B------:R-:W-:-:S05]  /*0200*/  @P2 IADD3.X R3, PT, PT, R13, UR5, RZ, P0, !PT ;  /* 0x000000050d032c10 */ /* 0x000fca00087fe4ff */
[----:B------:R4:W5:Y:S01]  /*0210*/  @P2 LDG.E R7, desc[UR16][R2.64] ;  /* 0x0000001002072981 */ /* 0x000962000c1e1900 */
[----:B------:R-:W3:Y:S01]  /*0220*/  LDCU.U8 UR4, c[0x0][0x532] ;  /* 0x0000a640ff0477ac */ /* 0x000ee20008000000 */
[----:B----4-:R-:W-:-:S05]  /*0230*/  IADD3 R2, P0, PT, R12, R4, RZ ;  /* 0x000000040c027210 */ /* 0x010fca0007f1e0ff */
[----:B------:R-:W-:Y:S01]  /*0240*/  IMAD.X R3, R13, 0x1, R5, P0 ;  /* 0x000000010d037824 */ /* 0x000fe200000e0605 */
[----:B------:R-:W-:-:S04]  /*0250*/  ISETP.NE.U32.AND P0, PT, R4, RZ, PT ;  /* 0x000000ff0400720c */ /* 0x000fc80003f05070 */
[----:B------:R-:W-:Y:S02]  /*0260*/  ISETP.NE.AND.EX P0, PT, R5, RZ, PT, P0 ;  /* 0x000000ff0500720c */ /* 0x000fe40003f05300 */
[----:B------:R-:W-:Y:S02]  /*0270*/  ISETP.EQ.U32.AND P3, PT, R4, RZ, PT ;  /* 0x000000ff0400720c */ /* 0x000fe40003f62070 */
[----:B---3--:R-:W-:-:S09]  /*0280*/  ISETP.NE.AND P1, PT, RZ, UR4, PT ;  /* 0x00000004ff007c0c */ /* 0x008fd2000bf25270 */
[----:B------:R-:W3:Y:S01]  /*0290*/  @!P0 LDC R4, c[0x0][0x438] ;  /* 0x00010e00ff048b82 */ /* 0x000ee20000000800 */
[----:B------:R-:W-:Y:S01]  /*02a0*/  ISETP.EQ.OR.EX P3, PT, R5, RZ, !P1, P3 ;  /* 0x000000ff0500720c */ /* 0x000fe20004f62730 */
[----:B------:R-:W-:Y:S02]  /*02b0*/  IMAD.MOV.U32 R10, RZ, RZ, -0x1 ;  /* 0xffffffffff0a7424 */ /* 0x000fe400078e00ff */
[----:B-1----:R-:W-:-:S10]  /*02c0*/  IMAD.SHL.U32 R68, R17, 0x40, RZ ;  /* 0x0000004011447824 */ /* 0x002fd400078e00ff */
[----:B------:R1:W5:Y:S01]  /*02d0*/  @!P3 LDG.E R10, desc[UR16][R2.64] ;  /* 0x00000010020ab981 */ /* 0x000362000c1e1900 */
[----:B--2---:R-:W-:-:S05]  /*02e0*/  @P4 IMAD.IADD R49, R0, 0x1, -R228 ;  /* 0x0000000100314824 */ /* 0x004fca00078e0ae4 */
[----:B------:R-:W-:Y:S01]  /*02f0*/  ISETP.GT.AND P3, PT, R49, R68, PT ;  /* 0x000000443100720c */ /* 0x000fe20003f64270 */
[----:B-1-3--:R-:W-:-:S12]  /*0300*/  @!P0 BRA `(.L_x_1420) ;  /* 0x00000000000c8947 */ /* 0x00afd80003800000 */
[----:B------:R-:W2:Y:S02]  /*0310*/  @P1 LDG.E R4, desc[UR16][R2.64+0x4] ;  /* 0x0000041002041981 */ /* 0x000ea4000c1e1900 */
[----:B--2--5:R-:W-:-:S06]  /*0320*/  @P1 IADD3 R4, PT, PT, R4, -R10, RZ ;  /* 0x8000000a04041210 */ /* 0x024fcc0007ffe0ff */
[----:B------:R1:W5:Y:S02]  /*0330*/  @!P1 LDG.E R4, desc[UR16][R2.64] ;  /* 0x0000001002049981 */ /* 0x000364000c1e1900 */
.L_x_1420:
        /* <DEDUP_REMOVED lines=8> */
[----:B------:R-:W3:Y:S03]  /*03c0*/  S2R R61, SR_TID.X ;  /* 0x00000000003d7919 */ /* 0x000ee60000002100 */
[----:B------:R-:W-:Y:S01]  /*03d0*/  @!P2 IADD3 R48, PT, PT, R0, R4, -R6 ;  /* 0x000000040030a210 */ /* 0x000fe20007ffe806 */
[----:B------:R-:W-:-:S04]  /*03e0*/  VIADD R0, R17, 0x1 ;  /* 0x0000000111007836 */ /* 0x000fc80000000000 */
[----:B-1----:R-:W-:Y:S02]  /*03f0*/  VIADD R2, R48, 0xff ;  /* 0x000000ff30027836 */ /* 0x002fe40000000000 */
[----:B------:R-:W-:Y:S01]  /*0400*/  IMAD R0, R0, 0x40, -R49 ;  /* 0x0000004000007824 */ /* 0x000fe200078e0a31 */
[----:B--2---:R-:W-:Y:S02]  /*0410*/  UIADD3 UR5, UPT, UPT, UR5, 0xff, URZ ;  /* 0x000000ff05057890 */ /* 0x004fe4000fffe0ff */
[----:B------:R-:W-:Y:S02]  /*0420*/  SHF.R.S32.HI R3, RZ, 0x1f, R2 ;  /* 0x0000001fff037819 */ /* 0x000fe40000011402 */
[----:B----4-:R-:W-:Y:S01]  /*0430*/  IADD3 R0, PT, PT, R2, UR14, R0 ;  /* 0x0000000e02007c10 */ /* 0x010fe2000fffe000 */
        /* <DEDUP_REMOVED lines=14> */
[----:B------:R-:W2:Y:S01]  /*0520*/  LDCU.64 UR4, c[0x0][0x410] ;  /* 0x00008200ff0477ac */ /* 0x000ea20008000a00 */
[----:B------:R-:W-:Y:S01]  /*0530*/  SHF.R.U32.HI R13, RZ, 0x2, R61 ;  /* 0x00000002ff0d7819 */ /* 0x000fe2000001163d */
[----:B------:R-:W-:Y:S01]  /*0540*/  BSSY.RECONVERGENT B0, `(.L_x_1422) ;  /* 0x000002b000007945 */ /* 0x000fe20003800200 */
[----:B------:R-:W-:Y:S01]  /*0550*/  SHF.L.U32 R0, R61, 0x3, RZ ;  /* 0x000000033d007819 */ /* 0x000fe200000006ff */
[----:B------:R-:W3:Y:S01]  /*0560*/  LDCU UR6, c[0x0][0x3e0] ;  /* 0x00007c00ff0677ac */ /* 0x000ee20008000800 */
[C---:B------:R-:W-:Y:S02]  /*0570*/  ISETP.GE.AND P2, PT, R13.reuse, R12, PT ;  /* 0x0000000c0d00720c */ /* 0x040fe40003f46270 */
[----:B------:R-:W-:-:S03]  /*0580*/  IADD3 R14, PT, PT, R13, 0x20, RZ ;  /* 0x000000200d0e7810 */ /* 0x000fc60007ffe0ff */
[----:B------:R-:W4:Y:S01]  /*0590*/  @!P0 LDC.64 R2, c[0x0][0x400] ;  /* 0x00010000ff028b82 */ /* 0x000f220000000a00 */
[----:B------:R-:W-:Y:S01]  /*05a0*/  ISETP.GE.AND P1, PT, R14, R12, PT ;  /* 0x0000000c0e00720c */ /* 0x000fe20003f26270 */
[----:B-1----:R-:W-:-:S04]  /*05b0*/  @P0 IMAD.WIDE.U32 R4, R228, R10, RZ ;  /* 0x0000000ae4040225 */ /* 0x002fc800078e00ff */
[C---:B----4-:R-:W-:Y:S01]  /*05c0*/  @!P0 IMAD.WIDE.U32 R6, R15.reuse, R2, RZ ;  /* 0x000000020f068225 */ /* 0x050fe200078e00ff */
[----:B------:R-:W-:Y:S02]  /*05d0*/  LOP3.LUT R2, R0, 0x18, RZ, 0xc0, !PT ;  /* 0x0000001800027812 */ /* 0x000fe400078ec0ff */
[----:B------:R-:W-:Y:S01]  /*05e0*/  @!P0 MOV R8, R6 ;  /* 0x0000000600088202 */ /* 0x000fe20000000f00 */
[----:B------:R-:W-:Y:S01]  /*05f0*/  @!P0 IMAD R6, R15, R3, R7 ;  /* 0x000000030f068224 */ /* 0x000fe200078e0207 */
[----:B------:R-:W-:Y:S01]  /*0600*/  @P0 MOV R8, R4 ;  /* 0x0000000400080202 */ /* 0x000fe20000000f00 */
[----:B------:R-:W-:Y:S02]  /*0610*/  IMAD.MOV.U32 R3, RZ, RZ, RZ ;  /* 0x000000ffff037224 */ /* 0x000fe400078e00ff */
[----:B------:R-:W-:Y:S02]  /*0620*/  @P0 IMAD R6, R228, R11, R5 ;  /* 0x0000000be4060224 */ /* 0x000fe400078e0205 */
[----:B------:R-:W-:-:S04]  /*0630*/  IMAD.WIDE.U32 R2, R68, R10, R2 ;  /* 0x0000000a44027225 */ /* 0x000fc800078e0002 */
[----:B------:R-:W-:Y:S01]  /*0640*/  IMAD R0, R68, R11, R3 ;  /* 0x0000000b44007224 */ /* 0x000fe200078e0203 */
[----:B------:R-:W-:Y:S02]  /*0650*/  IADD3 R2, P0, PT, R8, R2, RZ ;  /* 0x0000000208027210 */ /* 0x000fe40007f1e0ff */
[----:B------:R-:W1:Y:S03]  /*0660*/  @!P2 LDC.64 R8, c[0x0][0x3f0] ;  /* 0x0000fc00ff08ab82 */ /* 0x000e660000000a00 */
[----:B------:R-:W-:Y:S02]  /*0670*/  IMAD.X R3, R6, 0x1, R0, P0 ;  /* 0x0000000106037824 */ /* 0x000fe400000e0600 */
[C---:B--2---:R-:W-:Y:S01]  /*0680*/  IMAD.WIDE.U32 R4, R16.reuse, UR4, R2 ;  /* 0x0000000410047c25 */ /* 0x044fe2000f8e0002 */
[----:B------:R-:W2:Y:S03]  /*0690*/  LDCU UR4, c[0x0][0x434] ;  /* 0x00008680ff0477ac */ /* 0x000ea60008000800 */
[----:B------:R-:W-:Y:S01]  /*06a0*/  IMAD R3, R16, UR5, R5 ;  /* 0x0000000510037c24 */ /* 0x000fe2000f8e0205 */
[----:B------:R-:W-:-:S05]  /*06b0*/  @!P2 MOV R2, R4 ;  /* 0x000000040002a202 */ /* 0x000fca0000000f00 */
[----:B------:R-:W-:-:S04]  /*06c0*/  @!P2 IMAD.WIDE.U32 R6, R13, R10, R2 ;  /* 0x0000000a0d06a225 */ /* 0x000fc800078e0002 */
[----:B------:R-:W-:Y:S02]  /*06d0*/  @!P2 IMAD R0, R13, R11, R7 ;  /* 0x0000000b0d00a224 */ /* 0x000fe400078e0207 */
[----:B---3--:R-:W-:Y:S01]  /*06e0*/  IMAD R7, R15, UR6, R16 ;  /* 0x000000060f077c24 */ /* 0x008fe2000f8e0210 */
[----:B-1----:R-:W-:-:S03]  /*06f0*/  @!P2 LEA R8, P0, R6, R8, 0x1 ;  /* 0x000000080608a211 */ /* 0x002fc600078008ff */
[----:B--2---:R-:W-:Y:S01]  /*0700*/  IMAD R7, R7, UR4, R68 ;  /* 0x0000000407077c24 */ /* 0x004fe2000f8e0244 */
[----:B------:R-:W-:-:S05]  /*0710*/  @!P2 LEA.HI.X R9, R6, R9, R0, 0x1, P0 ;  /* 0x000000090609a211 */ /* 0x000fca00000f0c00 */
        /* <DEDUP_REMOVED lines=13> */
.L_x_1423:
[----:B------:R-:W-:Y:S05]  /*07f0*/  BSYNC.RECONVERGENT B0 ;  /* 0x0000000000007941 */ /* 0x000fea0003800200 */
.L_x_1422:
[----:B------:R-:W3:Y:S01]  /*0800*/  LDCU.64 UR4, c[0x0][0x420] ;  /* 0x00008400ff0477ac */ /* 0x000ee20008000a00 */
[----:B------:R-:W-:Y:S02]  /*0810*/  LOP3.LUT P2, R4, R61, 0x3, RZ, 0xc0, !PT ;  /* 0x000000033d047812 */ /* 0x000fe4000784c0ff */
[----:B------:R-:W-:Y:S02]  /*0820*/  IADD3 R0, P0, PT, R7, R13, RZ ;  /* 0x0000000d07007210 */ /* 0x000fe40007f1e0ff */
[----:B------:R-:W-:Y:S02]  /*0830*/  ISETP.GE.OR P2, PT, R13, R12, P2 ;  /* 0x0000000c0d00720c */ /* 0x000fe40001746670 */
[----:B------:R-:W-:Y:S02]  /*0840*/  ISETP.NE.OR P1, PT, R4, RZ, P1 ;  /* 0x000000ff0400720c */ /* 0x000fe40000f25670 */
        /* <DEDUP_REMOVED lines=9> */
.L_x_1421:
[----:B------:R-:W1:Y:S01]  /*08e0*/  LDCU.64 UR4, c[0x0][0x4d8] ;  /* 0x00009b00ff0477ac */ /* 0x000e620008000a00 */
[----:B------:R-:W-:Y:S01]  /*08f0*/  MOV R5, R15 ;  /* 0x0000000f00057202 */ /* 0x000fe20000000f00 */
        /* <DEDUP_REMOVED lines=9> */
.L_x_1424:
[----:B------:R-:W-:Y:S05]  /*0990*/  BRA.U !UP1, `(.L_x_1425) ;  /* 0x0000000509ac7547 */ /* 0x000fea000b800000 */
[----:B------:R-:W2:Y:S01]  /*09a0*/  LDC R11, c[0x0][0x4f0] ;  /* 0x00013c00ff0b7b82 */ /* 0x000ea20000000800 */
[----:B------:R-:W-:Y:S01]  /*09b0*/  LEA R7, R213, 0xffffff00, 0x8 ;  /* 0xffffff00d5077811 */ /* 0x000fe200078e40ff */
[----:B------:R-:W3:Y:S03]  /*09c0*/  LDCU.64 UR4, c[0x0][0x4e8] ;  /* 0x00009d00ff0477ac */ /* 0x000ee60008000a00 */
[----:B------:R-:W-:Y:S01]  /*09d0*/  IABS R4, R7 ;  /* 0x0000000700047213 */ /* 0x000fe20000000000 */
[----:B------:R-:W4:Y:S02]  /*09e0*/  LDCU.64 UR6, c[0x0][0x3a0] ;  /* 0x00007400ff0677ac */ /* 0x000f240008000a00 */
[----:B------:R-:W4:Y:S01]  /*09f0*/  LDC R10, c[0x0][0x3e8] ;  /* 0x0000fa00ff0a7b82 */ /* 0x000f220000000800 */
[----:B------:R-:W-:Y:S01]  /*0a00*/  IABS R8, R16 ;  /* 0x0000001000087213 */ /* 0x000fe20000000000 */
[----:B------:R-:W4:Y:S01]  /*0a10*/  LDCU.64 UR12, c[0x0][0x3b8] ;  /* 0x00007700ff0c77ac */ /* 0x000f220008000a00 */
[----:B------:R-:W4:Y:S01]  /*0a20*/  LDCU.64 UR10, c[0x0][0x3c0] ;  /* 0x00007800ff0a77ac */ /* 0x000f220008000a00 */
[----:B--2---:R-:W-:-:S04]  /*0a30*/  IABS R0, R11 ;  /* 0x0000000b00007213 */ /* 0x004fc80000000000 */
[----:B-----5:R-:W-:-:S04]  /*0a40*/  MOV R5, R0 ;  /* 0x0000000000057202 */ /* 0x020fc80000000f00 */
        /* <DEDUP_REMOVED lines=16> */
[----:B------:R-:W-:Y:S02]  /*0b50*/  ISETP.NE.AND P2, PT, R11, RZ, PT ;  /* 0x000000ff0b00720c */ /* 0x000fe40003f45270 */
[----:B------:R-:W-:Y:S02]  /*0b60*/  ISETP.GE.U32.AND P0, PT, R0, R5, PT ;  /* 0x000000050000720c */ /* 0x000fe40003f06070 */
[----:B------:R-:W-:-:S04]  /*0b70*/  LOP3.LUT R0, R7, R11, RZ, 0x3c, !PT ;  /* 0x0000000b07007212 */ /* 0x000fc800078e3cff */
[----:B------:R-:W-:Y:S01]  /*0b80*/  ISETP.GE.AND P1, PT, R0, RZ, PT ;  /* 0x000000ff0000720c */ /* 0x000fe20003f26270 */
[----:B------:R-:W-:Y:S01]  /*0b90*/  IMAD R0, R15, UR5, R3 ;  /* 0x000000050f007c24 */ /* 0x000fe2000f8e0203 */
[----:B----4-:R-:W-:Y:S01]  /*0ba0*/  IABS R5, R10 ;  /* 0x0000000a00057213 */ /* 0x010fe20000000000 */
[----:B------:R-:W1:Y:S04]  /*0bb0*/  LDCU.64 UR4, c[0x0][0x3a8] ;  /* 0x00007500ff0477ac */ /* 0x000e680008000a00 */
[----:B------:R-:W-:Y:S02]  /*0bc0*/  @P0 IADD3 R4, PT, PT, R4, 0x1, RZ ;  /* 0x0000000104040810 */ /* 0x000fe40007ffe0ff */
[----:B------:R-:W-:-:S03]  /*0bd0*/  LEA R179, P0, R2, UR8, 0x2 ;  /* 0x0000000802b37c11 */ /* 0x000fc6000f8010ff */
[----:B------:R-:W-:Y:S01]  /*0be0*/  IMAD.MOV.U32 R6, RZ, RZ, R4 ;  /* 0x000000ffff067224 */ /* 0x000fe200078e0004 */
[----:B------:R-:W-:Y:S01]  /*0bf0*/  LEA.HI.X R178, R2, UR9, R0, 0x2, P0 ;  /* 0x0000000902b27c11 */ /* 0x000fe200080f1400 */
[----:B------:R-:W-:-:S03]  /*0c00*/  IMAD.MOV.U32 R2, RZ, RZ, R179 ;  /* 0x000000ffff027224 */ /* 0x000fc600078e00b3 */
[----:B------:R-:W-:Y:S02]  /*0c10*/  @!P1 IADD3 R6, PT, PT, -R6, RZ, RZ ;  /* 0x000000ff06069210 */ /* 0x000fe40007ffe1ff */
[----:B------:R-:W-:Y:S02]  /*0c20*/  @!P2 LOP3.LUT R6, RZ, R11, RZ, 0x33, !PT ;  /* 0x0000000bff06a212 */ /* 0x000fe400078e33ff */
[----:B------:R-:W-:-:S03]  /*0c30*/  MOV R3, R178 ;  /* 0x000000b200037202 */ /* 0x000fc60000000f00 */
[----:B------:R-:W-:-:S05]  /*0c40*/  IMAD.WIDE R2, R6, 0x4, R2 ;  /* 0x0000000406027825 */ /* 0x000fca00078e0202 */
[----:B------:R2:W3:Y:S01]  /*0c50*/  LDG.E R4, desc[UR16][R2.64] ;  /* 0x0000001002047981 */ /* 0x0004e2000c1e1900 */
[----:B------:R-:W-:Y:S01]  /*0c60*/  IMAD.MOV R6, RZ, RZ, -R6 ;  /* 0x000000ffff067224 */ /* 0x000fe200078e0a06 */
[----:B------:R-:W-:Y:S02]  /*0c70*/  MOV R90, UR12 ;  /* 0x0000000c005a7c02 */ /* 0x000fe40008000f00 */
[----:B------:R-:W-:Y:S01]  /*0c80*/  MOV R74, UR10 ;  /* 0x0000000a004a7c02 */ /* 0x000fe20008000f00 */
[----:B------:R-:W-:Y:S01]  /*0c90*/  IMAD R6, R11, R6, R7 ;  /* 0x000000060b067224 */ /* 0x000fe200078e0207 */
[----:B------:R-:W-:Y:S02]  /*0ca0*/  MOV R91, UR13 ;  /* 0x0000000d005b7c02 */ /* 0x000fe40008000f00 */
        /* <DEDUP_REMOVED lines=22> */
[----:B------:R-:W-:Y:S02]  /*0e10*/  @!P1 LOP3.LUT R0, RZ, R10, RZ, 0x33, !PT ;  /* 0x0000000aff009212 */ /* 0x000fe400078e33ff */
[----:B---3--:R-:W-:Y:S01]  /*0e20*/  SHF.R.S32.HI R5, RZ, 0x1f, R4 ;  /* 0x0000001fff057819 */ /* 0x008fe20000011404 */
[----:B------:R-:W-:-:S04]  /*0e30*/  IMAD.WIDE.U32 R8, R4, UR6, RZ ;  /* 0x0000000604087c25 */ /* 0x000fc8000f8e00ff */
[C---:B------:R-:W-:Y:S02]  /*0e40*/  IMAD R2, R5.reuse, UR6, RZ ;  /* 0x0000000605027c24 */ /* 0x040fe4000f8e02ff */
[----:B-1----:R-:W-:Y:S02]  /*0e50*/  IMAD R5, R5, UR4, RZ ;  /* 0x0000000405057c24 */ /* 0x002fe4000f8e02ff */
[C---:B------:R-:W-:Y:S02]  /*0e60*/  IMAD R2, R4.reuse, UR7, R2 ;  /* 0x0000000704027c24 */ /* 0x040fe4000f8e0202 */
[----:B------:R-:W-:-:S03]  /*0e70*/  IMAD R5, R4, UR5, R5 ;  /* 0x0000000504057c24 */ /* 0x000fc6000f8e0205 */
[----:B------:R-:W-:Y:S01]  /*0e80*/  IADD3 R3, PT, PT, R9, R2, RZ ;  /* 0x0000000209037210 */ /* 0x000fe20007ffe0ff */
[----:B------:R-:W-:Y:S02]  /*0e90*/  IMAD.MOV.U32 R2, RZ, RZ, R8 ;  /* 0x000000ffff027224 */ /* 0x000fe400078e0008 */
[----:B------:R-:W-:Y:S01]  /*0ea0*/  IMAD.WIDE.U32 R8, R4, UR4, RZ ;  /* 0x0000000404087c25 */ /* 0x000fe2000f8e00ff */
[----:B------:R-:W1:Y:S01]  /*0eb0*/  LDCU.128 UR4, c[0x0][0x3d0] ;  /* 0x00007a00ff0477ac */ /* 0x000e620008000c00 */
[----:B------:R-:W-:Y:S02]  /*0ec0*/  SHF.R.S32.HI R4, RZ, 0x1f, R6 ;  /* 0x0000001fff047819 */ /* 0x000fe40000011406 */
[----:B------:R-:W-:Y:S02]  /*0ed0*/  IMAD.IADD R5, R9, 0x1, R5 ;  /* 0x0000000109057824 */ /* 0x000fe400078e0205 */
[----:B------:R-:W-:-:S04]  /*0ee0*/  IMAD.WIDE.U32 R2, R6, R90, R2 ;  /* 0x0000005a06027225 */ /* 0x000fc800078e0002 */
[C---:B------:R-:W-:Y:S02]  /*0ef0*/  IMAD R7, R4.reuse, R90, RZ ;  /* 0x0000005a04077224 */ /* 0x040fe400078e02ff */
[-C--:B------:R-:W-:Y:S02]  /*0f00*/  IMAD R9, R4, R74.reuse, RZ ;  /* 0x0000004a04097224 */ /* 0x080fe400078e02ff */
[----:B------:R-:W-:Y:S01]  /*0f10*/  IMAD.MOV.U32 R4, RZ, RZ, R8 ;  /* 0x000000ffff047224 */ /* 0x000fe200078e0008 */
[----:B------:R-:W-:Y:S01]  /*0f20*/  SHF.R.S32.HI R8, RZ, 0x1f, R0 ;  /* 0x0000001fff087819 */ /* 0x000fe20000011400 */
[C---:B------:R-:W-:Y:S02]  /*0f30*/  IMAD R10, R6.reuse, R91, R7 ;  /* 0x0000005b060a7224 */ /* 0x040fe400078e0207 */
[C---:B------:R-:W-:Y:S02]  /*0f40*/  IMAD R9, R6.reuse, R75, R9 ;  /* 0x0000004b06097224 */ /* 0x040fe400078e0209 */
[----:B------:R-:W-:Y:S01]  /*0f50*/  IMAD.WIDE.U32 R6, R6, R74, R4 ;  /* 0x0000004a06067225 */ /* 0x000fe200078e0004 */
[----:B------:R-:W-:-:S03]  /*0f60*/  IADD3 R5, PT, PT, R3, R10, RZ ;  /* 0x0000000a03057210 */ /* 0x000fc60007ffe0ff */
[----:B------:R-:W-:Y:S01]  /*0f70*/  IMAD.MOV.U32 R4, RZ, RZ, R2 ;  /* 0x000000ffff047224 */ /* 0x000fe200078e0002 */
[----:B------:R-:W-:Y:S01]  /*0f80*/  IADD3 R3, PT, PT, R7, R9, RZ ;  /* 0x0000000907037210 */ /* 0x000fe20007ffe0ff */
[C---:B-1----:R-:W-:Y:S01]  /*0f90*/  IMAD R9, R8.reuse, UR4, RZ ;  /* 0x0000000408097c24 */ /* 0x042fe2000f8e02ff */
[----:B------:R-:W-:Y:S01]  /*0fa0*/  MOV R2, R6 ;  /* 0x0000000600027202 */ /* 0x000fe20000000f00 */
        /* <DEDUP_REMOVED lines=10> */
.L_x_1425:
        /* <DEDUP_REMOVED lines=16> */
.L_x_1427:
[----:B------:R-:W2:Y:S01]  /*1150*/  LDC.64 R90, c[0x0][0x3b8] ;  /* 0x0000ee00ff5a7b82 */ /* 0x000ea20000000a00 */
[----:B-1----:R-:W-:-:S05]  /*1160*/  IADD3 R2, PT, PT, R6, R10, RZ ;  /* 0x0000000a06027210 */ /* 0x002fca0007ffe0ff */
[C---:B--2---:R-:W-:Y:S02]  /*1170*/  IMAD R0, R2.reuse, R91, RZ ;  /* 0x0000005b02007224 */ /* 0x044fe400078e02ff */
[----:B------:R-:W-:-:S05]  /*1180*/  IMAD.WIDE.U32 R2, R2, R90, RZ ;  /* 0x0000005a02027225 */ /* 0x000fca00078e00ff */
[----:B------:R-:W-:Y:S02]  /*1190*/  IADD3 R9, PT, PT, R3, R0, RZ ;  /* 0x0000000003097210 */ /* 0x000fe40007ffe0ff */
[----:B------:R-:W-:Y:S02]  /*11a0*/  MOV R8, R2 ;  /* 0x0000000200087202 */ /* 0x000fe40000000f00 */
.L_x_1428:
        /* <DEDUP_REMOVED lines=15> */
.L_x_1429:
[----:B------:R-:W1:Y:S01]  /*12a0*/  LDC.64 R74, c[0x0][0x3c0] ;  /* 0x0000f000ff4a7b82 */ /* 0x000e620000000a00 */
[----:B------:R-:W-:-:S05]  /*12b0*/  IADD3 R0, PT, PT, R6, R10, RZ ;  /* 0x0000000a06007210 */ /* 0x000fca0007ffe0ff */
[C---:B-1----:R-:W-:Y:S02]  /*12c0*/  IMAD R4, R0.reuse, R75, RZ ;  /* 0x0000004b00047224 */ /* 0x042fe400078e02ff */
[----:B------:R-:W-:-:S05]  /*12d0*/  IMAD.WIDE.U32 R2, R0, R74, RZ ;  /* 0x0000004a00027225 */ /* 0x000fca00078e00ff */
[----:B-----5:R-:W-:Y:S02]  /*12e0*/  IADD3 R5, PT, PT, R3, R4, RZ ;  /* 0x0000000403057210 */ /* 0x020fe40007ffe0ff */
[----:B------:R-:W-:-:S07]  /*12f0*/  MOV R4, R2 ;  /* 0x0000000200047202 */ /* 0x000fce0000000f00 */
.L_x_1430:
[----:B------:R-:W1:Y:S01]  /*1300*/  LDC R14, c[0x0][0x3e8] ;  /* 0x0000fa00ff0e7b82 */ /* 0x000e620000000800 */
[----:B------:R-:W-:Y:S02]  /*1310*/  IABS R7, R16 ;  /* 0x0000001000077213 */ /* 0x000fe40000000000 */
[----:B------:R-:W-:-:S05]  /*1320*/  CS2R R178, SRZ ;  /* 0x0000000000b27805 */ /* 0x000fca000001ff00 */
        /* <DEDUP_REMOVED lines=19> */
[----:B------:R-:W-:Y:S02]  /*1460*/  @!P0 IADD3 R0, PT, PT, R0, 0x1, RZ ;  /* 0x0000000100008810 */ /* 0x000fe40007ffe0ff */
[----:B------:R-:W-:Y:S02]  /*1470*/  ISETP.NE.AND P0, PT, R14, RZ, PT ;  /* 0x000000ff0e00720c */ /* 0x000fe40003f05270 */
[----:B------:R-:W-:Y:S02]  /*1480*/  ISETP.GE.U32.AND P2, PT, R2, R6, PT ;  /* 0x000000060200720c */ /* 0x000fe40003f46070 */
[----:B------:R-:W-:-:S04]  /*1490*/  LOP3.LUT R2, R16, R14, RZ, 0x3c, !PT ;  /* 0x0000000e10027212 */ /* 0x000fc800078e3cff */
[----:B------:R-:W-:Y:S01]  /*14a0*/  ISETP.GE.AND P1, PT, R2, RZ, PT ;  /* 0x000000ff0200720c */ /* 0x000fe20003f26270 */
[----:B------:R-:W-:-:S04]  /*14b0*/  IMAD.MOV.U32 R2, RZ, RZ, R4 ;  /* 0x000000ffff027224 */ /* 0x000fc800078e0004 */
[----:B------:R-:W-:Y:S01]  /*14c0*/  IMAD.WIDE.U32 R4, R7, R74, R2 ;  /* 0x0000004a07047225 */ /* 0x000fe200078e0002 */
[----:B------:R-:W-:-:S03]  /*14d0*/  MOV R3, R9 ;  /* 0x0000000900037202 */ /* 0x000fc60000000f00 */
[----:B------:R-:W-:Y:S02]  /*14e0*/  @P2 VIADD R0, R0, 0x1 ;  /* 0x0000000100002836 */ /* 0x000fe40000000000 */
[----:B------:R-:W-:Y:S02]  /*14f0*/  IMAD.MOV.U32 R2, RZ, RZ, R8 ;  /* 0x000000ffff027224 */ /* 0x000fe400078e0008 */
[C---:B------:R-:W-:Y:S01]  /*1500*/  IMAD R5, R7.reuse, R75, R5 ;  /* 0x0000004b07057224 */ /* 0x040fe200078e0205 */
[----:B------:R-:W-:Y:S01]  /*1510*/  @!P1 IADD3 R0, PT, PT, -R0, RZ, RZ ;  /* 0x000000ff00009210 */ /* 0x000fe20007ffe1ff */
[----:B------:R-:W-:Y:S01]  /*1520*/  IMAD.WIDE.U32 R2, R7, R90, R2 ;  /* 0x0000005a07027225 */ /* 0x000fe200078e0002 */
[----:B------:R-:W-:-:S03]  /*1530*/  @!P0 LOP3.LUT R0, RZ, R14, RZ, 0x33, !PT ;  /* 0x0000000eff008212 */ /* 0x000fc600078e33ff */
[----:B------:R-:W-:Y:S01]  /*1540*/  IMAD R3, R7, R91, R3 ;  /* 0x0000005b07037224 */ /* 0x000fe200078e0203 */
[----:B------:R-:W-:Y:S01]  /*1550*/  SHF.R.S32.HI R6, RZ, 0x1f, R0 ;  /* 0x0000001fff067819 */ /* 0x000fe20000011400 */
[----:B--2---:R-:W-:-:S04]  /*1560*/  IMAD.WIDE.U32 R4, R0, R10, R4 ;  /* 0x0000000a00047225 */ /* 0x004fc800078e0004 */
[C---:B------:R-:W-:Y:S01]  /*1570*/  IMAD R8, R6.reuse, R10, RZ ;  /* 0x0000000a06087224 */ /* 0x040fe200078e02ff */
[----:B------:R-:W-:Y:S01]  /*1580*/  MOV R23, R4 ;  /* 0x0000000400177202 */ /* 0x000fe20000000f00 */
[-C--:B---3--:R-:W-:Y:S02]  /*1590*/  IMAD R7, R6, R12.reuse, RZ ;  /* 0x0000000c06077224 */ /* 0x088fe400078e02ff */
[C---:B------:R-:W-:Y:S02]  /*15a0*/  IMAD R6, R0.reuse, R11, R8 ;  /* 0x0000000b00067224 */ /* 0x040fe400078e0208 */
[----:B------:R-:W-:-:S04]  /*15b0*/  IMAD.WIDE.U32 R2, R0, R12, R2 ;  /* 0x0000000c00027225 */ /* 0x000fc800078e0002 */
[----:B------:R-:W-:Y:S02]  /*15c0*/  IMAD R0, R0, R13, R7 ;  /* 0x0000000d00007224 */ /* 0x000fe400078e0207 */
[----:B------:R-:W-:Y:S01]  /*15d0*/  IMAD.IADD R24, R5, 0x1, R6 ;  /* 0x0000000105187824 */ /* 0x000fe200078e0206 */
[----:B------:R-:W-:Y:S02]  /*15e0*/  MOV R6, R2 ;  /* 0x0000000200067202 */ /* 0x000fe40000000f00 */
[----:B------:R-:W-:-:S07]  /*15f0*/  IADD3 R0, PT, PT, R3, R0, RZ ;  /* 0x0000000003007210 */ /* 0x000fce0007ffe0ff */
.L_x_1426:
[----:B------:R-:W-:Y:S01]  /*1600*/  ISETP.NE.AND P0, PT, R228, -0x1, PT ;  /* 0xffffffffe400780c */ /* 0x000fe20003f05270 */
[----:B------:R-:W1:Y:S01]  /*1610*/  LDCU.64 UR4, c[0x0][0x3c8] ;  /* 0x00007900ff0477ac */ /* 0x000e620008000a00 */
[----:B------:R-:W-:Y:S02]  /*1620*/  SHF.R.U32.HI R224, RZ, 0x2, R61 ;  /* 0x00000002ffe07819 */ /* 0x000fe4000001163d */
[----:B------:R-:W-:Y:S01]  /*1630*/  IADD3 R12, PT, PT, -R68, R49, RZ ;  /* 0x00000031440c7210 */ /* 0x000fe20007ffe1ff */
[----:B------:R-:W2:Y:S01]  /*1640*/  LDCU.64 UR6, c[0x0][0x388] ;  /* 0x00007100ff0677ac */ /* 0x000ea20008000a00 */
[C---:B------:R-:W-:Y:S02]  /*1650*/  IADD3 R20, PT, PT, R224.reuse, 0x20, RZ ;  /* 0x00000020e0147810 */ /* 0x040fe40007ffe0ff */
[----:B------:R-:W-:Y:S01]  /*1660*/  SHF.L.U32 R169, R61, 0x3, RZ ;  /* 0x000000033da97819 */ /* 0x000fe200000006ff */
[----:B------:R3:W-:Y:S01]  /*1670*/  STL [R1+0x4], R12 ;  /* 0x0000040c01007387 */ /* 0x0007e20000100800 */
[-C--:B------:R-:W-:Y:S01]  /*1680*/  ISETP.GE.AND P4, PT, R224, R12.reuse, PT ;  /* 0x0000000ce000720c */ /* 0x080fe20003f86270 */
[----:B------:R-:W4:Y:S01]  /*1690*/  LDCU UR10, c[0x0][0x50c] ;  /* 0x0000a180ff0a77ac */ /* 0x000f220008000800 */
[----:B------:R-:W-:Y:S01]  /*16a0*/  ISETP.GE.AND P3, PT, R20, R12, PT ;  /* 0x0000000c1400720c */ /* 0x000fe20003f66270 */
[----:B------:R-:W5:Y:S01]  /*16b0*/  @!P0 LDC.64 R4, c[0x0][0x398] ;  /* 0x0000e600ff048b82 */ /* 0x000f620000000a00 */
[----:B------:R-:W-:-:S02]  /*16c0*/  LOP3.LUT R25, R169, 0x18, RZ, 0xc0, !PT ;  /* 0x00000018a9197812 */ /* 0x000fc400078ec0ff */
[----:B------:R-:W-:Y:S02]  /*16d0*/  MOV R225, RZ ;  /* 0x000000ff00e17202 */ /* 0x000fe40000000f00 */
[----:B------:R-:W-:Y:S02]  /*16e0*/  IADD3 R6, P1, PT, R25, R6, RZ ;  /* 0x0000000619067210 */ /* 0x000fe40007f3e0ff */
[----:B------:R-:W-:Y:S01]  /*16f0*/  SHF.L.U32 R67, R213, 0x8, RZ ;  /* 0x00000008d5437819 */ /* 0x000fe200000006ff */
[----:B------:R-:W1:Y:S01]  /*1700*/  @P0 LDC.64 R10, c[0x0][0x3b0] ;  /* 0x0000ec00ff0a0b82 */ /* 0x000e620000000a00 */
[----:B------:R-:W-:Y:S02]  /*1710*/  IADD3.X R7, PT, PT, RZ, R0, RZ, P1, !PT ;  /* 0x00000000ff077210 */ /* 0x000fe40000ffe4ff */
[----:B------:R-:W-:Y:S01]  /*1720*/  IADD3 R210, PT, PT, R67, -0x100, RZ ;  /* 0xffffff0043d27810 */ /* 0x000fe20007ffe0ff */
[----:B------:R-:W-:Y:S01]  /*1730*/  STL [R1], R67 ;  /* 0x0000004301007387 */ /* 0x000fe20000100800 */
[----:B------:R-:W-:-:S02]  /*1740*/  IADD3 R22, PT, PT, R224, 0x40, RZ ;  /* 0x00000040e0167810 */ /* 0x000fc40007ffe0ff */
[----:B------:R-:W-:Y:S01]  /*1750*/  IADD3 R21, PT, PT, -R210, R48, RZ ;  /* 0x00000030d2157210 */ /* 0x000fe20007ffe1ff */
[----:B------:R-:W4:Y:S01]  /*1760*/  @!P3 LDC.64 R18, c[0x0][0x380] ;  /* 0x0000e000ff12bb82 */ /* 0x000f220000000a00 */
[----:B------:R-:W-:Y:S02]  /*1770*/  SHF.L.U32 R26, R61, 0x5, RZ ;  /* 0x000000053d1a7819 */ /* 0x000fe400000006ff */
[-C--:B------:R-:W-:Y:S02]  /*1780*/  ISETP.GE.AND P5, PT, R22, R21.reuse, PT ;  /* 0x000000151600720c */ /* 0x080fe40003fa6270 */
[----:B------:R-:W-:Y:S02]  /*1790*/  ISETP.GE.AND P2, PT, R20, R21, PT ;  /* 0x000000151400720c */ /* 0x000fe40003f46270 */
[----:B------:R-:W-:Y:S01]  /*17a0*/  SHF.R.U32.HI R62, RZ, 0x1, R61 ;  /* 0x00000001ff3e7819 */ /* 0x000fe2000001163d */
[----:B-----5:R-:W-:Y:S01]  /*17b0*/  @!P0 IMAD.WIDE.U32 R8, R15, R4, RZ ;  /* 0x000000040f088225 */ /* 0x020fe200078e00ff */
[----:B---3--:R-:W3:Y:S01]  /*17c0*/  @!P4 LDC.64 R12, c[0x0][0x3b0] ;  /* 0x0000ec00ff0ccb82 */ /* 0x008ee20000000a00 */
[----:B------:R-:W-:-:S02]  /*17d0*/  LOP3.LUT R179, R179, R178, RZ, 0x3c, !PT ;  /* 0x000000b2b3b37212 */ /* 0x000fc400078e3cff */
[----:B------:R-:W-:Y:S01]  /*17e0*/  @!P0 IMAD R5, R15, R5, R9 ;  /* 0x000000050f058224 */ /* 0x000fe200078e0209 */
[----:B------:R-:W-:Y:S02]  /*17f0*/  @!P0 MOV R4, R8 ;  /* 0x0000000800048202 */ /* 0x000fe40000000f00 */
[----:B------:R-:W-:Y:S01]  /*1800*/  LOP3.LUT R8, R169, 0xd8, RZ, 0xc0, !PT ;  /* 0x000000d8a9087812 */ /* 0x000fe200078ec0ff */
[C---:B-1----:R-:W-:Y:S01]  /*1810*/  @P0 IMAD.WIDE.U32 R2, R228.reuse, R10, RZ ;  /* 0x0000000ae4020225 */ /* 0x042fe200078e00ff */
[----:B------:R-:W1:Y:S01]  /*1820*/  @!P3 LDC.64 R14, c[0x0][0x3b0] ;  /* 0x0000ec00ff0ebb82 */ /* 0x000e620000000a00 */
[----:B------:R-:W-:Y:S02]  /*1830*/  LOP3.LUT R178, R179, R178, RZ, 0x3c, !PT ;  /* 0x000000b2b3b27212 */ /* 0x000fe400078e3cff */
[----:B------:R-:W-:Y:S01]  /*1840*/  @P0 IMAD R5, R228, R11, R3 ;  /* 0x0000000be4050224 */ /* 0x000fe200078e0203 */
[----:B------:R-:W-:Y:S01]  /*1850*/  @P0 MOV R4, R2 ;  /* 0x0000000200040202 */ /* 0x000fe20000000f00 */
[----:B------:R-:W-:Y:S01]  /*1860*/  IMAD.WIDE.U32 R2, R224, R90, R6 ;  /* 0x0000005ae0027225 */ /* 0x000fe200078e0006 */
[----:B------:R-:W-:-:S02]  /*1870*/  LOP3.LUT R8, R8, 0x18, R61, 0x78, !PT ;  /* 0x0000001808087812 */ /* 0x000fc400078e783d */
[----:B------:R-:W-:Y:S01]  /*1880*/  IADD3 R4, P0, PT, R25, R4, RZ ;  /* 0x0000000419047210 */ /* 0x000fe20007f1e0ff */
[----:B------:R-:W-:Y:S01]  /*1890*/  IMAD.WIDE.U32 R6, R17, 0x40, R224 ;  /* 0x0000004011067825 */ /* 0x000fe200078e00e0 */
[----:B------:R-:W-:Y:S02]  /*18a0*/  LOP3.LUT R169, R8, 0x1f20, R169, 0xf8, !PT ;  /* 0x00001f2008a97812 */ /* 0x000fe400078ef8a9 */
[----:B------:R-:W-:Y:S01]  /*18b0*/  IADD3.X R5, PT, PT, RZ, R5, RZ, P0, !PT ;  /* 0x00000005ff057210 */ /* 0x000fe200007fe4ff */
[----:B------:R-:W-:Y:S01]  /*18c0*/  IMAD R0, R224, R91, R3 ;  /* 0x0000005be0007224 */ /* 0x000fe200078e0203 */
[----:B--2---:R-:W-:Y:S02]  /*18d0*/  LEA R219, P0, R2, UR6, 0x1 ;  /* 0x0000000602db7c11 */ /* 0x004fe4000f8008ff */
[----:B------:R-:W-:Y:S01]  /*18e0*/  @!P3 IADD3 R10, P1, PT, R6, 0x20, RZ ;  /* 0x00000020060ab810 */ /* 0x000fe20007f3e0ff */
[----:B------:R-:W-:Y:S01]  /*18f0*/  IMAD.WIDE.U32 R4, R16, UR4, R4 ;  /* 0x0000000410047c25 */ /* 0x000fe2000f8e0004 */
[----:B------:R-:W-:Y:S01]  /*1900*/  LEA.HI.X R218, R2, UR7, R0, 0x1, P0 ;  /* 0x0000000702da7c11 */ /* 0x000fe200080f0c00 */
[----:B------:R-:W2:Y:S01]  /*1910*/  S2UR UR4, SR_CgaCtaId ;  /* 0x00000000000479c3 */ /* 0x000ea20000008800 */
[----:B------:R-:W-:Y:S01]  /*1920*/  SHF.L.U32 R0, R90, 0x5, RZ ;  /* 0x000000055a007819 */ /* 0x000fe200000006ff */
[----:B------:R-:W-:Y:S01]  /*1930*/  IMAD R5, R16, UR5, R5 ;  /* 0x0000000510057c24 */ /* 0x000fe2000f8e0205 */
[----:B------:R-:W-:Y:S01]  /*1940*/  SHF.L.U64.HI R3, R90, 0x5, R91 ;  /* 0x000000055a037819 */ /* 0x000fe2000001025b */
[----:B------:R-:W-:Y:S01]  /*1950*/  UMOV UR5, 0x400 ;  /* 0x0000040000057882 */ /* 0x000fe20000000000 */
[C---:B------:R-:W-:Y:S01]  /*1960*/  LEA R2, P0, R0.reuse, R219, 0x1 ;  /* 0x000000db00027211 */ /* 0x040fe200078008ff */
[----:B------:R-:W5:Y:S01]  /*1970*/  LDCU.64 UR6, c[0x0][0x390] ;  /* 0x00007200ff0677ac */ /* 0x000f620008000a00 */
[----:B------:R-:W-:Y:S01]  /*1980*/  @!P3 IADD3.X R11, PT, PT, RZ, R7, RZ, P1, !PT ;  /* 0x00000007ff0bb210 */ /* 0x000fe20000ffe4ff */
[----:B------:R-:W5:Y:S01]  /*1990*/  @!P4 LDC.64 R16, c[0x0][0x380] ;  /* 0x0000e000ff10cb82 */ /* 0x000f620000000a00 */
[----:B------:R-:W-:Y:S01]  /*19a0*/  LEA.HI.X R3, R0, R218, R3, 0x1, P0 ;  /* 0x000000da00037211 */ /* 0x000fe200000f0c03 */
[----:B---3--:R-:W-:Y:S01]  /*19b0*/  @!P4 IMAD R0, R7, R12, RZ ;  /* 0x0000000c0700c224 */ /* 0x008fe200078e02ff */
[----:B------:R-:W-:Y:S01]  /*19c0*/  @!P3 MOV R8, R4 ;  /* 0x000000040008b202 */ /* 0x000fe20000000f00 */
[----:B-1----:R-:W-:Y:S01]  /*19d0*/  @!P3 IMAD R7, R11, R14, RZ ;  /* 0x0000000e0b07b224 */ /* 0x002fe200078e02ff */
[----:B------:R-:W-:Y:S01]  /*19e0*/  @!P3 MOV R9, R5 ;  /* 0x000000050009b202 */ /* 0x000fe20000000f00 */
[C---:B------:R-:W-:Y:S01]  /*19f0*/  @!P4 IMAD R11, R6.reuse, R13, R0 ;  /* 0x0000000d060bc224 */ /* 0x040fe200078e0200 */
[----:B------:R-:W-:Y:S01]  /*1a00*/  LOP3.LUT R179, R179, R178, RZ, 0x3c, !PT ;  /* 0x000000b2b3b37212 */ /* 0x000fe200078e3cff */
[----:B------:R-:W-:-:S04]  /*1a10*/  @!P4 IMAD.WIDE.U32 R4, R6, R12, R4 ;  /* 0x0000000c0604c225 */ /* 0x000fc800078e0004 */
[C---:B------:R-:W-:Y:S01]  /*1a20*/  @!P3 IMAD R0, R10.reuse, R15, R7 ;  /* 0x0000000f0a00b224 */ /* 0x040fe200078e0207 */
[----:B------:R-:W-:Y:S01]  /*1a30*/  @!P4 IADD3 R5, PT, PT, R5, R11, RZ ;  /* 0x0000000b0505c210 */ /* 0x000fe20007ffe0ff */
[----:B------:R-:W-:Y:S01]  /*1a40*/  @!P3 IMAD.WIDE.U32 R8, R10, R14, R8 ;  /* 0x0000000e0a08b225 */ /* 0x000fe200078e0008 */
[----:B------:R-:W-:Y:S01]  /*1a50*/  IADD3 R14, PT, PT, R224, 0xc0, RZ ;  /* 0x000000c0e00e7810 */ /* 0x000fe20007ffe0ff */
[----:B--2---:R-:W-:Y:S01]  /*1a60*/  ULEA UR4, UR4, UR5, 0x18 ;  /* 0x0000000504047291 */ /* 0x004fe2000f8ec0ff */
[----:B------:R-:W-:Y:S01]  /*1a70*/  LOP3.LUT R15, R26, 0xc0, RZ, 0xc0, !PT ;  /* 0x000000c01a0f7812 */ /* 0x000fe200078ec0ff */
[----:B------:R-:W-:Y:S01]  /*1a80*/  IMAD.WIDE.U32 R6, R90, 0x40, RZ ;  /* 0x000000405a067825 */ /* 0x000fe200078e00ff */
[----:B------:R-:W-:Y:S02]  /*1a90*/  @!P3 IADD3 R0, PT, PT, R9, R0, RZ ;  /* 0x000000000900b210 */ /* 0x000fe40007ffe0ff */
[----:B----4-:R-:W-:Y:S02]  /*1aa0*/  @!P3 LEA R10, P1, R8, R18, 0x1 ;  /* 0x00000012080ab211 */ /* 0x010fe400078208ff */
[----:B------:R-:W-:-:S02]  /*1ab0*/  LEA R169, R169, UR4, 0x1 ;  /* 0x00000004a9a97c11 */ /* 0x000fc4000f8e08ff */
[----:B-----5:R-:W-:Y:S02]  /*1ac0*/  @!P4 LEA R12, P0, R4, R16, 0x1 ;  /* 0x00000010040cc211 */ /* 0x020fe400078008ff */
[----:B------:R-:W-:Y:S02]  /*1ad0*/  @!P3 LEA.HI.X R11, R8, R19, R0, 0x1, P1 ;  /* 0x00000013080bb211 */ /* 0x000fe400008f0c00 */
[----:B------:R-:W-:Y:S02]  /*1ae0*/  @!P4 LEA.HI.X R13, R4, R17, R5, 0x1, P0 ;  /* 0x00000011040dc211 */ /* 0x000fe400000f0c05 */
[----:B------:R-:W-:Y:S02]  /*1af0*/  ISETP.GE.AND P0, PT, R224, R21, PT ;  /* 0x00000015e000720c */ /* 0x000fe40003f06270 */
[----:B------:R-:W-:Y:S01]  /*1b00*/  SHF.L.U32 R0, R91, 0x6, RZ ;  /* 0x000000065b007819 */ /* 0x000fe200000006ff */
[----:B------:R-:W-:Y:S01]  /*1b10*/  @!PT LDS RZ, [RZ] ;  /* 0x00000000fffff984 */ /* 0x000fe20000000800 */
[----:B------:R-:W-:Y:S01]  /*1b20*/  @!PT LDS RZ, [RZ] ;  /* 0x00000000fffff984 */ /* 0x000fe20000000800 */
[----:B------:R-:W-:Y:S01]  /*1b30*/  @!PT LDS RZ, [RZ] ;  /* 0x00000000fffff984 */ /* 0x000fe20000000800 */
[----:B------:R1:W-:Y:S01]  /*1b40*/  @!P4 LDGSTS.E.BYPASS.LTC128B.128 [R169], desc[UR16][R12.64] ;  /* 0x000000000ca9cfae */ /* 0x0003e2000b981a10 */
[----:B------:R-:W-:-:S02]  /*1b50*/  @!P5 IADD3 R6, P1, PT, R2, R6, RZ ;  /* 0x000000060206d210 */ /* 0x000fc40007f3e0ff */
[----:B------:R-:W-:Y:S01]  /*1b60*/  IADD3 R16, PT, PT, R224, 0x60, RZ ;  /* 0x00000060e0107810 */ /* 0x000fe20007ffe0ff */
[----:B------:R2:W-:Y:S01]  /*1b70*/  @!P3 LDGSTS.E.BYPASS.LTC128B.128 [R169+0x800], desc[UR16][R10.64] ;  /* 0x008000000aa9bfae */ /* 0x0005e2000b981a10 */
[----:B------:R-:W-:Y:S02]  /*1b80*/  @!P5 IADD3.X R7, PT, PT, R3, R7, R0, P1, !PT ;  /* 0x000000070307d210 */ /* 0x000fe40000ffe400 */
[----:B------:R-:W-:Y:S02]  /*1b90*/  ISETP.GE.AND P1, PT, R16, R21, PT ;  /* 0x000000151000720c */ /* 0x000fe40003f26270 */
[----:B------:R-:W-:Y:S02]  /*1ba0*/  IADD3 R17, PT, PT, R224, 0xa0, RZ ;  /* 0x000000a0e0117810 */ /* 0x000fe40007ffe0ff */
[----:B------:R-:W-:Y:S02]  /*1bb0*/  @!P0 MOV R4, R219 ;  /* 0x000000db00048202 */ /* 0x000fe40000000f00 */
[----:B------:R-:W-:-:S02]  /*1bc0*/  @!P0 MOV R5, R218 ;  /* 0x000000da00058202 */ /* 0x000fc40000000f00 */
[----:B------:R-:W-:-:S03]  /*1bd0*/  ISETP.GE.AND P4, PT, R14, R21, PT ;  /* 0x000000150e00720c */ /* 0x000fc60003f86270 */
[----:B------:R3:W-:Y:S04]  /*1be0*/  @!P0 LDGSTS.E.BYPASS.LTC128B.128 [R169+0x1000], desc[UR16][R4.64] ;  /* 0x0100000004a98fae */ /* 0x0007e8000b981a10 */
[----:B------:R-:W-:Y:S04]  /*1bf0*/  @!P2 LDGSTS.E.BYPASS.LTC128B.128 [R169+0x1800], desc[UR16][R2.64] ;  /* 0x0180000002a9afae */ /* 0x000fe8000b981a10 */
[----:B------:R4:W-:Y:S01]  /*1c00*/  @!P5 LDGSTS.E.BYPASS.LTC128B.128 [R169+0x2000], desc[UR16][R6.64] ;  /* 0x0200000006a9dfae */ /* 0x0009e2000b981a10 */
[C---:B-1----:R-:W-:Y:S02]  /*1c10*/  IADD3 R12, PT, PT, R224.reuse, 0x80, RZ ;  /* 0x00000080e00c7810 */ /* 0x042fe40007ffe0ff */
[----:B------:R-:W-:-:S02]  /*1c20*/  IADD3 R13, PT, PT, R224, 0xe0, RZ ;  /* 0x000000e0e00d7810 */ /* 0x000fc40007ffe0ff */
[-C--:B------:R-:W-:Y:S01]  /*1c30*/  ISETP.GE.AND P6, PT, R12, R21.reuse, PT ;  /* 0x000000150c00720c */ /* 0x080fe20003fc6270 */
[----:B--2---:R-:W-:Y:S01]  /*1c40*/  @!P4 IMAD R10, R91, 0x140, RZ ;  /* 0x000001405b0ac824 */ /* 0x004fe200078e02ff */
[-C--:B------:R-:W-:Y:S02]  /*1c50*/  ISETP.GE.AND P3, PT, R13, R21.reuse, PT ;  /* 0x000000150d00720c */ /* 0x080fe40003f66270 */
[----:B------:R-:W-:-:S09]  /*1c60*/  ISETP.GE.AND P5, PT, R17, R21, PT ;  /* 0x000000151100720c */ /* 0x000fd20003fa6270 */
[----:B------:R-:W-:Y:S01]  /*1c70*/  @!P6 IMAD R0, R91, 0xc0, RZ ;  /* 0x000000c05b00e824 */ /* 0x000fe200078e02ff */
[C---:B---3--:R-:W-:Y:S01]  /*1c80*/  @!P1 LEA R4, P2, R90.reuse, R2, 0x7 ;  /* 0x000000025a049211 */ /* 0x048fe200078438ff */
[----:B------:R-:W-:-:S03]  /*1c90*/  @!P6 IMAD.WIDE.U32 R8, R90, 0xc0, R2 ;  /* 0x000000c05a08e825 */ /* 0x000fc600078e0002 */
[C---:B------:R-:W-:Y:S01]  /*1ca0*/  @!P1 LEA.HI.X R5, R90.reuse, R3, R91, 0x7, P2 ;  /* 0x000000035a059211 */ /* 0x040fe200010f3c5b */
[----:B------:R-:W-:Y:S01]  /*1cb0*/  @!P3 IMAD R11, R91, 0x180, RZ ;  /* 0x000001805b0bb824 */ /* 0x000fe200078e02ff */
[----:B------:R-:W-:Y:S01]  /*1cc0*/  @!P6 IADD3 R9, PT, PT, R9, R0, RZ ;  /* 0x000000000909e210 */ /* 0x000fe20007ffe0ff */
[----:B----4-:R-:W-:Y:S02]  /*1cd0*/  @!P4 IMAD.WIDE.U32 R6, R90, 0x140, R2 ;  /* 0x000001405a06c825 */ /* 0x010fe400078e0002 */
[----:B------:R1:W-:Y:S01]  /*1ce0*/  @!P1 LDGSTS.E.BYPASS.LTC128B.128 [R169+0x2800], desc[UR16][R4.64] ;  /* 0x0280000004a99fae */ /* 0x0003e2000b981a10 */
[----:B------:R-:W-:Y:S02]  /*1cf0*/  SHF.L.U32 R0, R61, 0x2, RZ ;  /* 0x000000023d007819 */ /* 0x000fe400000006ff */
[----:B------:R-:W-:Y:S01]  /*1d00*/  @!P4 IADD3 R7, PT, PT, R7, R10, RZ ;  /* 0x0000000a0707c210 */ /* 0x000fe20007ffe0ff */
[----:B------:R2:W-:Y:S01]  /*1d10*/  @!P6 LDGSTS.E.BYPASS.LTC128B.128 [R169+0x3000], desc[UR16][R8.64] ;  /* 0x0300000008a9efae */ /* 0x0005e2000b981a10 */
[----:B------:R-:W-:-:S02]  /*1d20*/  IADD3 R10, P2, PT, R25, R23, RZ ;  /* 0x00000017190a7210 */ /* 0x000fc40007f5e0ff */
[----:B------:R-:W-:Y:S02]  /*1d30*/  LOP3.LUT R15, R15, 0x18, R0, 0xf8, !PT ;  /* 0x000000180f0f7812 */ /* 0x000fe400078ef800 */
[----:B------:R-:W-:Y:S02]  /*1d40*/  ISETP.GE.AND P6, PT, R16, R21, PT ;  /* 0x000000151000720c */ /* 0x000fe40003fc6270 */
[----:B------:R-:W-:Y:S02]  /*1d50*/  LOP3.LUT R16, R26, 0x120, RZ, 0xc0, !PT ;  /* 0x000001201a107812 */ /* 0x000fe400078ec0ff */
[----:B------:R-:W-:Y:S01]  /*1d60*/  LOP3.LUT R198, R15, 0x8, R62, 0x78, !PT ;  /* 0x000000080fc67812 */ /* 0x000fe200078e783e */
[C---:B-1----:R-:W-:Y:S01]  /*1d70*/  @!P3 IMAD.WIDE.U32 R4, R90.reuse, 0x180, R2 ;  /* 0x000001805a04b825 */ /* 0x042fe200078e0002 */
[----:B------:R-:W-:-:S04]  /*1d80*/  @!P5 LEA R2, P1, R90, R2, 0x8 ;  /* 0x000000025a02d211 */ /* 0x000fc800078240ff */
[----:B------:R-:W-:Y:S02]  /*1d90*/  @!P5 LEA.HI.X R3, R90, R3, R91, 0x8, P1 ;  /* 0x000000035a03d211 */ /* 0x000fe400008f445b */
[----:B------:R-:W-:Y:S02]  /*1da0*/  @!P3 IADD3 R5, PT, PT, R5, R11, RZ ;  /* 0x0000000b0505b210 */ /* 0x000fe40007ffe0ff */
[----:B------:R-:W-:Y:S01]  /*1db0*/  IADD3.X R11, PT, PT, RZ, R24, RZ, P2, !PT ;  /* 0x00000018ff0b7210 */ /* 0x000fe200017fe4ff */
[----:B------:R1:W-:Y:S01]  /*1dc0*/  @!P5 LDGSTS.E.BYPASS.LTC128B.128 [R169+0x3800], desc[UR16][R2.64] ;  /* 0x0380000002a9dfae */ /* 0x0003e2000b981a10 */
[-C--:B------:R-:W-:Y:S02]  /*1dd0*/  ISETP.GE.AND P1, PT, R22, R21.reuse, PT ;  /* 0x000000151600720c */ /* 0x080fe40003f26270 */
[-C--:B------:R-:W-:Y:S01]  /*1de0*/  ISETP.GE.AND P5, PT, R12, R21.reuse, PT ;  /* 0x000000150c00720c */ /* 0x080fe20003fa6270 */
[----:B------:R3:W-:Y:S01]  /*1df0*/  @!P4 LDGSTS.E.BYPASS.LTC128B.128 [R169+0x4000], desc[UR16][R6.64] ;  /* 0x0400000006a9cfae */ /* 0x0007e2000b981a10 */
[----:B------:R-:W-:-:S02]  /*1e00*/  ISETP.GE.AND P4, PT, R20, R21, PT ;  /* 0x000000151400720c */ /* 0x000fc40003f86270 */
[----:B--2---:R-:W-:Y:S01]  /*1e10*/  SHF.L.U32 R9, R75, 0x6, RZ ;  /* 0x000000064b097819 */ /* 0x004fe200000006ff */
[----:B------:R2:W-:Y:S01]  /*1e20*/  @!P3 LDGSTS.E.BYPASS.LTC128B.128 [R169+0x4800], desc[UR16][R4.64] ;  /* 0x0480000004a9bfae */ /* 0x0005e2000b981a10 */
[----:B------:R-:W-:-:S03]  /*1e30*/  ISETP.GE.AND P3, PT, R14, R21, PT ;  /* 0x000000150e00720c */ /* 0x000fc60003f66270 */
[----:B------:R-:W0:Y:S04]  /*1e40*/  LDGDEPBAR ;  /* 0x00000000000079af */ /* 0x000e280000000000 */
[----:B------:R-:W-:Y:S02]  /*1e50*/  @!P5 IMAD R12, R75, 0xc0, RZ ;  /* 0x000000c04b0cd824 */ /* 0x000fe400078e02ff */
[----:B-1----:R-:W-:Y:S01]  /*1e60*/  IMAD.WIDE.U32 R2, R224, R74, R10 ;  /* 0x0000004ae0027225 */ /* 0x002fe200078e000a */
[----:B------:R-:W-:-:S03]  /*1e70*/  LOP3.LUT R10, R15, 0x8, R61, 0x78, !PT ;  /* 0x000000080f0a7812 */ /* 0x000fc600078e783d */
[----:B------:R-:W-:Y:S01]  /*1e80*/  IMAD R0, R224, R75, R3 ;  /* 0x0000004be0007224 */ /* 0x000fe200078e0203 */
[----:B------:R-:W-:Y:S01]  /*1e90*/  LEA R221, P2, R2, UR6, 0x1 ;  /* 0x0000000602dd7c11 */ /* 0x000fe2000f8408ff */
[C---:B---3--:R-:W-:Y:S01]  /*1ea0*/  IMAD.WIDE.U32 R6, R74.reuse, 0x40, RZ ;  /* 0x000000404a067825 */ /* 0x048fe200078e00ff */
[----:B------:R-:W-:Y:S01]  /*1eb0*/  SHF.L.U32 R3, R74, 0x5, RZ ;  /* 0x000000054a037819 */ /* 0x000fe200000006ff */
[----:B------:R-:W-:-:S04]  /*1ec0*/  DEPBAR.LE SB0, 0x0 ;  /* 0x000080000000791a */ /* 0x000fc80000000000 */
[----:B------:R-:W-:Y:S01]  /*1ed0*/  LEA.HI.X R220, R2, UR7, R0, 0x1, P2 ;  /* 0x0000000702dc7c11 */ /* 0x000fe200090f0c00 */
[----:B------:R-:W-:Y:S01]  /*1ee0*/  @!P3 IMAD R11, R75, 0x140, RZ ;  /* 0x000001404b0bb824 */ /* 0x000fe200078e02ff */
[----:B------:R-:W-:Y:S01]  /*1ef0*/  SHF.L.U64.HI R0, R74, 0x5, R75 ;  /* 0x000000054a007819 */ /* 0x000fe2000001024b */
[----:B------:R-:W-:Y:S01]  /*1f00*/  BAR.SYNC.DEFER_BLOCKING 0x0 ;  /* 0x0000000000007b1d */ /* 0x000fe20000010000 */
[----:B------:R-:W-:Y:S02]  /*1f10*/  LEA R2, P2, R3, R221, 0x1 ;  /* 0x000000dd03027211 */ /* 0x000fe400078408ff */
[----:B--2---:R-:W-:Y:S02]  /*1f20*/  SHF.L.U32 R4, R61, 0x4, RZ ;  /* 0x000000043d047819 */ /* 0x004fe400000006ff */
[----:B------:R-:W-:Y:S02]  /*1f30*/  LEA.HI.X R3, R3, R220, R0, 0x1, P2 ;  /* 0x000000dc03037211 */ /* 0x000fe400010f0c00 */
[----:B------:R-:W-:-:S02]  /*1f40*/  LOP3.LUT R16, R16, 0x3e00, R4, 0xf8, !PT ;  /* 0x00003e0010107812 */ /* 0x000fc400078ef804 */
[----:B------:R-:W-:Y:S02]  /*1f50*/  LOP3.LUT R0, R4, 0x100, RZ, 0xc0, !PT ;  /* 0x0000010004007812 */ /* 0x000fe400078ec0ff */
[----:B------:R-:W-:Y:S02]  /*1f60*/  @!P0 MOV R4, R221 ;  /* 0x000000dd00048202 */ /* 0x000fe40000000f00 */
[----:B------:R-:W-:Y:S02]  /*1f70*/  @!P0 MOV R5, R220 ;  /* 0x000000dc00058202 */ /* 0x000fe40000000f00 */
[----:B------:R-:W-:Y:S02]  /*1f80*/  ISETP.GE.AND P2, PT, R13, R21, PT ;  /* 0x000000150d00720c */ /* 0x000fe40003f46270 */
[----:B------:R-:W-:-:S04]  /*1f90*/  LOP3.LUT R0, R0, 0x20, R26, 0xf8, !PT ;  /* 0x0000002000007812 */ /* 0x000fc800078ef81a */
[----:B------:R-:W-:Y:S01]  /*1fa0*/  IADD3 R0, PT, PT, R10, R0, RZ ;  /* 0x000000000a007210 */ /* 0x000fe20007ffe0ff */
[----:B------:R-:W-:Y:S01]  /*1fb0*/  @!PT LDS RZ, [RZ] ;  /* 0x00000000fffff984 */ /* 0x000fe20000000800 */
[----:B------:R-:W-:Y:S01]  /*1fc0*/  @!PT LDS RZ, [RZ] ;  /* 0x00000000fffff984 */ /* 0x000fe20000000800 */
[----:B------:R-:W-:Y:S01]  /*1fd0*/  @!PT LDS RZ, [RZ] ;  /* 0x00000000fffff984 */ /* 0x000fe20000000800 */
[----:B------:R1:W-:Y:S03]  /*1fe0*/  @!P0 LDGSTS.E.BYPASS.LTC128B.128 [R169+0x5000], desc[UR16][R4.64] ;  /* 0x0500000004a98fae */ /* 0x0003e6000b981a10 */
[----:B------:R-:W-:Y:S02]  /*1ff0*/  LEA R164, R0, UR4, 0x1 ;  /* 0x0000000400a47c11 */ /* 0x000fe4000f8e08ff */
[----:B------:R-:W-:Y:S01]  /*2000*/  MOV R0, 0x20 ;  /* 0x0000002000007802 */ /* 0x000fe20000000f00 */
[----:B------:R-:W-:Y:S01]  /*2010*/  @P0 STS.128 [R169+0x5000], RZ ;  /* 0x005000ffa9000388 */ /* 0x000fe20000000c00 */
[----:B------:R-:W-:Y:S01]  /*2020*/  @!P1 IADD3 R8, P0, PT, R2, R6, RZ ;  /* 0x0000000602089210 */ /* 0x000fe20007f1e0ff */
[----:B------:R-:W-:Y:S02]  /*2030*/  @!P2 IMAD R14, R75, 0x180, RZ ;  /* 0x000001804b0ea824 */ /* 0x000fe400078e02ff */
[----:B------:R-:W-:Y:S01]  /*2040*/  @P4 STS.128 [R169+0x5800], RZ ;  /* 0x005800ffa9004388 */ /* 0x000fe20000000c00 */
[----:B------:R-:W-:Y:S01]  /*2050*/  @!P1 IADD3.X R9, PT, PT, R3, R7, R9, P0, !PT ;  /* 0x0000000703099210 */ /* 0x000fe200007fe409 */
[----:B------:R-:W-:-:S02]  /*2060*/  @!P3 IMAD.WIDE.U32 R6, R74, 0x140, R2 ;  /* 0x000001404a06b825 */ /* 0x000fc400078e0002 */
[----:B------:R-:W-:Y:S01]  /*2070*/  @!PT LDS RZ, [RZ] ;  /* 0x00000000fffff984 */ /* 0x000fe20000000800 */
[----:B------:R-:W-:Y:S01]  /*2080*/  @!PT LDS RZ, [RZ] ;  /* 0x00000000fffff984 */ /* 0x000fe20000000800 */
[----:B------:R-:W-:Y:S01]  /*2090*/  @!PT LDS RZ, [RZ] ;  /* 0x00000000fffff984 */ /* 0x000fe20000000800 */
[----:B------:R-:W-:Y:S01]  /*20a0*/  @!P4 LDGSTS.E.BYPASS.LTC128B.128 [R169+0x5800], desc[UR16][R2.64] ;  /* 0x0580000002a9cfae */ /* 0x000fe2000b981a10 */
[----:B------:R-:W-:Y:S02]  /*20b0*/  ISETP.GE.AND P4, PT, R17, R21, PT ;  /* 0x000000151100720c */ /* 0x000fe40003f86270 */
[----:B------:R-:W-:Y:S01]  /*20c0*/  @!P3 IADD3 R7, PT, PT, R7, R11, RZ ;  /* 0x0000000b0707b210 */ /* 0x000fe20007ffe0ff */
[----:B------:R-:W-:Y:S04]  /*20d0*/  @P1 STS.128 [R169+0x6000], RZ ;  /* 0x006000ffa9001388 */ /* 0x000fe80000000c00 */
[----:B------:R-:W-:Y:S01]  /*20e0*/  @!PT LDS RZ, [RZ] ;  /* 0x00000000fffff984 */ /* 0x000fe20000000800 */
[----:B------:R-:W-:Y:S01]  /*20f0*/  @!PT LDS RZ, [RZ] ;  /* 0x00000000fffff984 */ /* 0x000fe20000000800 */
[----:B------:R-:W-:Y:S01]  /*2100*/  @!PT LDS RZ, [RZ] ;  /* 0x00000000fffff984 */ /* 0x000fe20000000800 */
[----:B------:R2:W-:Y:S01]  /*2110*/  @!P1 LDGSTS.E.BYPASS.LTC128B.128 [R169+0x6000], desc[UR16][R8.64] ;  /* 0x0600000008a99fae */ /* 0x0005e2000b981a10 */
[----:B------:R-:W-:-:S03]  /*2120*/  @!P6 LEA R10, P1, R74, R2, 0x7 ;  /* 0x000000024a0ae211 */ /* 0x000fc600078238ff */
[----:B------:R-:W-:Y:S01]  /*2130*/  @P6 STS.128 [R169+0x6800], RZ ;  /* 0x006800ffa9006388 */ /* 0x000fe20000000c00 */
[C---:B------:R-:W-:Y:S01]  /*2140*/  @!P6 LEA.HI.X R11, R74.reuse, R3, R75, 0x7, P1 ;  /* 0x000000034a0be211 */ /* 0x040fe200008f3c4b */
[----:B-1----:R-:W-:-:S04]  /*2150*/  @!P5 IMAD.WIDE.U32 R4, R74, 0xc0, R2 ;  /* 0x000000c04a04d825 */ /* 0x002fc800078e0002 */
[----:B------:R-:W-:Y:S01]  /*2160*/  @!PT LDS RZ, [RZ] ;  /* 0x00000000fffff984 */ /* 0x000fe20000000800 */
[----:B------:R-:W-:Y:S01]  /*2170*/  @!PT LDS RZ, [RZ] ;  /* 0x00000000fffff984 */ /* 0x000fe20000000800 */
[----:B------:R-:W-:Y:S01]  /*2180*/  @!PT LDS RZ, [RZ] ;  /* 0x00000000fffff984 */ /* 0x000fe20000000800 */
[----:B------:R-:W-:Y:S01]  /*2190*/  @!P6 LDGSTS.E.BYPASS.LTC128B.128 [R169+0x6800], desc[UR16][R10.64] ;  /* 0x068000000aa9efae */ /* 0x000fe2000b981a10 */
[----:B------:R-:W-:Y:S02]  /*21a0*/  LOP3.LUT P6, RZ, R61, 0x4, RZ, 0xc0, !PT ;  /* 0x000000043dff7812 */ /* 0x000fe400078cc0ff */
[----:B------:R-:W-:Y:S01]  /*21b0*/  @!P5 IADD3 R13, PT, PT, R5, R12, RZ ;  /* 0x0000000c050dd210 */ /* 0x000fe20007ffe0ff */
[----:B------:R-:W-:Y:S01]  /*21c0*/  @P5 STS.128 [R169+0x7000], RZ ;  /* 0x007000ffa9005388 */ /* 0x000fe20000000c00 */
[----:B------:R-:W-:Y:S02]  /*21d0*/  @!P5 MOV R12, R4 ;  /* 0x00000004000cd202 */ /* 0x000fe40000000f00 */
[----:B------:R-:W-:Y:S02]  /*21e0*/  @!P2 MOV R4, R2 ;  /* 0x000000020004a202 */ /* 0x000fe40000000f00 */
[----:B------:R-:W-:Y:S01]  /*21f0*/  @!P2 MOV R5, R3 ;  /* 0x000000030005a202 */ /* 0x000fe20000000f00 */
[----:B------:R-:W-:Y:S01]  /*2200*/  @!PT LDS RZ, [RZ] ;  /* 0x00000000fffff984 */ /* 0x000fe20000000800 */
[----:B------:R-:W-:Y:S01]  /*2210*/  @!PT LDS RZ, [RZ] ;  /* 0x00000000fffff984 */ /* 0x000fe20000000800 */
[----:B------:R-:W-:Y:S01]  /*2220*/  @!PT LDS RZ, [RZ] ;  /* 0x00000000fffff984 */ /* 0x000fe20000000800 */
[----:B------:R-:W-:Y:S01]  /*2230*/  @!P5 LDGSTS.E.BYPASS.LTC128B.128 [R169+0x7000], desc[UR16][R12.64] ;  /* 0x070000000ca9dfae */ /* 0x000fe2000b981a10 */
[----:B------:R-:W-:Y:S01]  /*2240*/  SEL R0, R0, 0xffffffe0, !P6 ;  /* 0xffffffe000007807 */ /* 0x000fe20007000000 */
[----:B------:R-:W-:-:S02]  /*2250*/  @!P2 IMAD.WIDE.U32 R4, R74, 0x180, R4 ;  /* 0x000001804a04a825 */ /* 0x000fc400078e0004 */
[----:B------:R-:W-:Y:S01]  /*2260*/  @P4 STS.128 [R169+0x7800], RZ ;  /* 0x007800ffa9004388 */ /* 0x000fe20000000c00 */
[----:B------:R-:W-:Y:S02]  /*2270*/  IADD3 R165, PT, PT, R0, R164, RZ ;  /* 0x000000a400a57210 */ /* 0x000fe40007ffe0ff */
[----:B--2---:R-:W-:Y:S02]  /*2280*/  @!P4 LEA R8, P0, R74, R2, 0x8 ;  /* 0x000000024a08c211 */ /* 0x004fe400078040ff */
[----:B------:R-:W-:Y:S02]  /*2290*/  IADD3 R2, PT, PT, R16, R198, RZ ;  /* 0x000000c610027210 */ /* 0x000fe40007ffe0ff */
[----:B------:R-:W-:Y:S02]  /*22a0*/  @!P4 LEA.HI.X R9, R74, R3, R75, 0x8, P0 ;  /* 0x000000034a09c211 */ /* 0x000fe400000f444b */
[----:B------:R-:W-:Y:S02]  /*22b0*/  @!P2 IADD3 R5, PT, PT, R5, R14, RZ ;  /* 0x0000000e0505a210 */ /* 0x000fe40007ffe0ff */
[----:B------:R-:W-:Y:S01]  /*22c0*/  LEA R166, R2, UR4, 0x1 ;  /* 0x0000000402a67c11 */ /* 0x000fe2000f8e08ff */
[----:B------:R-:W-:Y:S01]  /*22d0*/  @!PT LDS RZ, [RZ] ;  /* 0x00000000fffff984 */ /* 0x000fe20000000800 */
[----:B------:R-:W-:Y:S01]  /*22e0*/  @!PT LDS RZ, [RZ] ;  /* 0x00000000fffff984 */ /* 0x000fe20000000800 */
[----:B------:R-:W-:Y:S01]  /*22f0*/  @!PT LDS RZ, [RZ] ;  /* 0x00000000fffff984 */ /* 0x000fe20000000800 */
[----:B------:R1:W-:Y:S01]  /*2300*/  @!P4 LDGSTS.E.BYPASS.LTC128B.128 [R169+0x7800], desc[UR16][R8.64] ;  /* 0x0780000008a9cfae */ /* 0x0003e2000b981a10 */
[----:B------:R-:W-:-:S02]  /*2310*/  ISETP.NE.AND P0, PT, R213, 0x1, PT ;  /* 0x00000001d500780c */ /* 0x000fc40003f05270 */
[----:B------:R-:W-:Y:S01]  /*2320*/  IADD3 R167, PT, PT, R166, R0, RZ ;  /* 0x00000000a6a77210 */ /* 0x000fe20007ffe0ff */
        /* <DEDUP_REMOVED lines=10> */
[----:B------:R-:W-:Y:S04]  /*23d0*/  LDSM.16.M88.4 R16, [R164+0x1000] ;  /* 0x00100000a410783b */ /* 0x000fe80000000200 */
[----:B------:R-:W-:Y:S04]  /*23e0*/  LDSM.16.M88.4 R24, [R165+0x1000] ;  /* 0x00100000a518783b */ /* 0x000fe80000000200 */
[----:B-1----:R-:W1:Y:S04]  /*23f0*/  LDSM.16.M88.4 R8, [R166] ;  /* 0x00000000a608783b */ /* 0x002e680000000200 */
[----:B------:R-:W-:Y:S04]  /*2400*/  LDSM.16.M88.4 R28, [R164+0x1400] ;  /* 0x00140000a41c783b */ /* 0x000fe80000000200 */
[----:B------:R-:W-:Y:S04]  /*2410*/  LDSM.16.M88.4 R32, [R165+0x1400] ;  /* 0x00140000a520783b */ /* 0x000fe80000000200 */
[----:B------:R-:W-:Y:S04]  /*2420*/  LDSM.16.M88.4 R40, [R164+0x1800] ;  /* 0x00180000a428783b */ /* 0x000fe80000000200 */
[----:B--2---:R-:W2:Y:S04]  /*2430*/  LDSM.16.M88.4 R4, [R167] ;  /* 0x00000000a704783b */ /* 0x004ea80000000200 */
[----:B------:R-:W-:Y:S04]  /*2440*/  LDSM.16.M88.4 R36, [R165+0x1c00] ;  /* 0x001c0000a524783b */ /* 0x000fe80000000200 */
[----:B------:R-:W-:Y:S04]  /*2450*/  LDSM.16.M88.4 R44, [R164+0x3000] ;  /* 0x00300000a42c783b */ /* 0x000fe80000000200 */
[----:B------:R-:W0:Y:S01]  /*2460*/  LDGDEPBAR ;  /* 0x00000000000079af */ /* 0x000e220000000000 */
[----:B-1----:R-:W-:-:S15]  /*2470*/  HMMA.16816.F32.BF16 R12, R8, R16, RZ ;  /* 0x00000010080c723c */ /* 0x002fde00000418ff */
[----:B------:R-:W-:-:S05]  /*2480*/  NOP ;  /* 0x0000000000007918 */ /* 0x000fca0000000000 */
[----:B--2---:R-:W-:Y:S08]  /*2490*/  HMMA.16816.F32.BF16 R20, R4, R24, R12 ;  /* 0x000000180414723c */ /* 0x004ff0000004180c */
[C---:B------:R-:W-:Y:S08]  /*24a0*/  HMMA.16816.F32.BF16 R12, R8.reuse, R18, RZ ;  /* 0x00000012080c723c */ /* 0x040ff000000418ff */
[----:B------:R-:W-:Y:S03]  /*24b0*/  HMMA.16816.F32.BF16 R16, R8, R28, RZ ;  /* 0x0000001c0810723c */ /* 0x000fe600000418ff */
[----:B------:R-:W-:Y:S01]  /*24c0*/  FMUL.FTZ R0, R21, UR10 ;  /* 0x0000000a15007c20 */ /* 0x000fe20008410000 */
[----:B------:R-:W-:-:S03]  /*24d0*/  FMUL.FTZ R20, R20, UR10 ;  /* 0x0000000a14147c20 */ /* 0x000fc60008410000 */
[----:B------:R1:W2:Y:S05]  /*24e0*/  MUFU.TANH R235, R0 ;  /* 0x0000000000eb7308 */ /* 0x0002aa0000002400 */
[----:B------:R-:W-:Y:S03]  /*24f0*/  HMMA.16816.F32.BF16 R24, R4, R26, R12 ;  /* 0x0000001a0418723c */ /* 0x000fe6000004180c */
[----:B------:R-:W3:Y:S05]  /*2500*/  MUFU.TANH R238, R20 ;  /* 0x0000001400ee7308 */ /* 0x000eea0000002400 */
[----:B------:R-:W-:Y:S01]  /*2510*/  HMMA.16816.F32.BF16 R12, R8, R30, RZ ;  /* 0x0000001e080c723c */ /* 0x000fe200000418ff */
[----:B------:R-:W4:Y:S01]  /*2520*/  LDSM.16.M88.4 R28, [R165+0x1800] ;  /* 0x00180000a51c783b */ /* 0x000f220000000200 */
[----:B-1----:R-:W-:-:S04]  /*2530*/  FMUL.FTZ R0, R22, UR10 ;  /* 0x0000000a16007c20 */ /* 0x002fc80008410000 */
[----:B------:R1:W1:-:S14]  /*2540*/  MUFU.TANH R66, R0 ;  /* 0x0000000000427308 */ /* 0x00025c0000002400 */
[----:B------:R-:W-:Y:S01]  /*2550*/  HMMA.16816.F32.BF16 R12, R4, R34, R12 ;  /* 0x00000022040c723c */ /* 0x000fe2000004180c */
[----:B-1----:R-:W-:-:S07]  /*2560*/  FMUL.FTZ R0, R23, UR10 ;  /* 0x0000000a17007c20 */ /* 0x002fce0008410000 */
[----:B------:R-:W-:Y:S01]  /*2570*/  HMMA.16816.F32.BF16 R20, R4, R32, R16 ;  /* 0x000000200414723c */ /* 0x000fe20000041810 */
[----:B------:R1:W1:Y:S01]  /*2580*/  MUFU.TANH R65, R0 ;  /* 0x0000000000417308 */ /* 0x0002620000002400 */
[----:B------:R-:W5:Y:S06]  /*2590*/  LDSM.16.M88.4 R32, [R164+0x1c00] ;  /* 0x001c0000a420783b */ /* 0x000f6c0000000200 */
        /* <DEDUP_REMOVED lines=89> */
[----:B----4-:R-:W-:-:S04]  /*2b30*/  FMUL.FTZ R0, R12, UR10 ;  /* 0x0000000a0c007c20 */ /* 0x010fc80008410000 */
        /* <DEDUP_REMOVED lines=74> */
[----:B----4-:R-:W-:-:S14]  /*2fe0*/  FMUL.FTZ R0, R24, UR10 ;  /* 0x0000000a18007c20 */ /* 0x010fdc0008410000 */
[----:B------:R-:W-:Y:S01]  /*2ff0*/  HMMA.16816.F32.BF16 R12, R4, R36, R12 ;  /* 0x00000024040c723c */ /* 0x000fe2000004180c */
[----:B------:R4:W1:Y:S02]  /*3000*/  MUFU.TANH R149, R0 ;  /* 0x0000000000957308 */ /* 0x0008640000002400 */
[----:B----4-:R-:W-:-:S06]  /*3010*/  FMUL.FTZ R0, R25, UR10 ;  /* 0x0000000a19007c20 */ /* 0x010fcc0008410000 */
[----:B------:R4:W1:Y:S02]  /*3020*/  MUFU.TANH R148, R0 ;  /* 0x0000000000947308 */ /* 0x0008640000002400 */
[----:B----4-:R-:W-:-:S06]  /*3030*/  FMUL.FTZ R0, R26, UR10 ;  /* 0x0000000a1a007c20 */ /* 0x010fcc0008410000 */
[----:B------:R4:W1:Y:S02]  /*3040*/  MUFU.TANH R201, R0 ;  /* 0x0000000000c97308 */ /* 0x0008640000002400 */
[----:B----4-:R-:W-:Y:S02]  /*3050*/  FMUL.FTZ R0, R27, UR10 ;  /* 0x0000000a1b007c20 */ /* 0x010fe40008410000 */
[----:B------:R-:W-:Y:S01]  /*3060*/  HMMA.16816.F32.BF16 R24, R4, R38, R16 ;  /* 0x000000260418723c */ /* 0x000fe20000041810 */
[----:B------:R-:W-:Y:S03]  /*3070*/  LDSM.16.M88.4 R36, [R164+0x4000] ;  /* 0x00400000a424783b */ /* 0x000fe60000000200 */
        /* <DEDUP_REMOVED lines=11> */
[----:B--2---:R-:W-:Y:S01]  /*3130*/  HMMA.16816.F32.BF16 R16, R8, R40, RZ ;  /* 0x000000280810723c */ /* 0x004fe200000418ff */
[----:B-1----:R-:W-:-:S04]  /*3140*/  FMUL.FTZ R0, R12, UR10 ;  /* 0x0000000a0c007c20 */ /* 0x002fc80008410000 */
[----:B------:R1:W2:Y:S02]  /*3150*/  MUFU.TANH R45, R0 ;  /* 0x00000000002d7308 */ /* 0x0002a40000002400 */
        /* <DEDUP_REMOVED lines=37> */
[----:B------:R-:W-:Y:S04]  /*33b0*/  HMMA.16816.F32.BF16 R12, R8, R36, RZ ;  /* 0x00000024080c723c */ /* 0x000fe800000418ff */
[----:B------:R4:W1:Y:S02]  /*33c0*/  MUFU.TANH R195, R0 ;  /* 0x0000000000c37308 */ /* 0x0008640000002400 */
[----:B----4-:R-:W-:-:S14]  /*33d0*/  FMUL.FTZ R0, R24, UR10 ;  /* 0x0000000a18007c20 */ /* 0x010fdc0008410000 */
[----:B-----5:R-:W-:Y:S01]  /*33e0*/  HMMA.16816.F32.BF16 R16, R4, R28, R12 ;  /* 0x0000001c0410723c */ /* 0x020fe2000004180c */
[----:B------:R4:W1:Y:S07]  /*33f0*/  MUFU.TANH R54, R0 ;  /* 0x0000000000367308 */ /* 0x00086e0000002400 */
[----:B------:R-:W-:Y:S01]  /*3400*/  HMMA.16816.F32.BF16 R12, R8, R38, RZ ;  /* 0x00000026080c723c */ /* 0x000fe200000418ff */
[----:B------:R-:W-:Y:S01]  /*3410*/  LDSM.16.M88.4 R36, [R165+0x4800] ;  /* 0x00480000a524783b */ /* 0x000fe20000000200 */
[----:B----4-:R-:W-:-:S04]  /*3420*/  FMUL.FTZ R0, R25, UR10 ;  /* 0x0000000a19007c20 */ /* 0x010fc80008410000 */
[----:B------:R4:W1:Y:S02]  /*3430*/  MUFU.TANH R56, R0 ;  /* 0x0000000000387308 */ /* 0x0008640000002400 */
[----:B----4-:R-:W-:-:S06]  /*3440*/  FMUL.FTZ R0, R26, UR10 ;  /* 0x0000000a1a007c20 */ /* 0x010fcc0008410000 */
[----:B------:R4:W1:Y:S02]  /*3450*/  MUFU.TANH R181, R0 ;  /* 0x0000000000b57308 */ /* 0x0008640000002400 */
[----:B----4-:R-:W-:Y:S02]  /*3460*/  FMUL.FTZ R0, R27, UR10 ;  /* 0x0000000a1b007c20 */ /* 0x010fe40008410000 */
[----:B------:R-:W4:Y:S04]  /*3470*/  LDSM.16.M88.4 R24, [R165+0x4400] ;  /* 0x00440000a518783b */ /* 0x000f280000000200 */
[----:B------:R5:W1:Y:S02]  /*3480*/  MUFU.TANH R194, R0 ;  /* 0x0000000000c27308 */ /* 0x000a640000002400 */
[----:B-----5:R-:W-:-:S06]  /*3490*/  FMUL.FTZ R0, R20, UR10 ;  /* 0x0000000a14007c20 */ /* 0x020fcc0008410000 */
[----:B------:R5:W1:Y:S02]  /*34a0*/  MUFU.TANH R55, R0 ;  /* 0x0000000000377308 */ /* 0x000a640000002400 */
[----:B-----5:R-:W-:-:S06]  /*34b0*/  FMUL.FTZ R0, R21, UR10 ;  /* 0x0000000a15007c20 */ /* 0x020fcc0008410000 */
[----:B------:R5:W1:Y:S02]  /*34c0*/  MUFU.TANH R59, R0 ;  /* 0x00000000003b7308 */ /* 0x000a640000002400 */
[----:B-----5:R-:W-:-:S06]  /*34d0*/  FMUL.FTZ R0, R22, UR10 ;  /* 0x0000000a16007c20 */ /* 0x020fcc0008410000 */
[----:B------:R5:W1:Y:S02]  /*34e0*/  MUFU.TANH R183, R0 ;  /* 0x0000000000b77308 */ /* 0x000a640000002400 */
[----:B-----5:R-:W-:Y:S02]  /*34f0*/  FMUL.FTZ R0, R23, UR10 ;  /* 0x0000000a17007c20 */ /* 0x020fe40008410000 */
[----:B------:R-:W-:Y:S01]  /*3500*/  HMMA.16816.F32.BF16 R20, R4, R30, R12 ;  /* 0x0000001e0414723c */ /* 0x000fe2000004180c */
[----:B------:R-:W5:Y:S03]  /*3510*/  LDSM.16.M88.4 R28, [R164+0x4800] ;  /* 0x00480000a41c783b */ /* 0x000f660000000200 */
[----:B------:R2:W2:Y:S04]  /*3520*/  MUFU.TANH R193, R0 ;  /* 0x0000000000c17308 */ /* 0x0004a80000002400 */
[----:B-1----:R-:W-:Y:S01]  /*3530*/  HMMA.16816.F32.BF16 R12, R8, R32, RZ ;  /* 0x00000020080c723c */ /* 0x002fe200000418ff */
[----:B--2---:R-:W-:-:S04]  /*3540*/  FMUL.FTZ R0, R16, UR10 ;  /* 0x0000000a10007c20 */ /* 0x004fc80008410000 */
[----:B------:R1:W2:-:S15]  /*3550*/  MUFU.TANH R58, R0 ;  /* 0x00000000003a7308 */ /* 0x00029e0000002400 */
[----:B----4-:R-:W-:Y:S01]  /*3560*/  HMMA.16816.F32.BF16 R12, R4, R24, R12 ;  /* 0x00000018040c723c */ /* 0x010fe2000004180c */
[----:B-1----:R-:W-:-:S04]  /*3570*/  FMUL.FTZ R0, R17, UR10 ;  /* 0x0000000a11007c20 */ /* 0x002fc80008410000 */
[----:B------:R1:W4:Y:S02]  /*3580*/  MUFU.TANH R57, R0 ;  /* 0x0000000000397308 */ /* 0x0003240000002400 */
[----:B-1----:R-:W-:-:S06]  /*3590*/  FMUL.FTZ R0, R18, UR10 ;  /* 0x0000000a12007c20 */ /* 0x002fcc0008410000 */
[----:B------:R1:W1:Y:S02]  /*35a0*/  MUFU.TANH R176, R0 ;  /* 0x0000000000b07308 */ /* 0x0002640000002400 */
[----:B-1----:R-:W-:Y:S02]  /*35b0*/  FMUL.FTZ R0, R19, UR10 ;  /* 0x0000000a13007c20 */ /* 0x002fe40008410000 */
[----:B------:R-:W-:Y:S01]  /*35c0*/  HMMA.16816.F32.BF16 R16, R8, R34, RZ ;  /* 0x000000220810723c */ /* 0x000fe200000418ff */
[----:B------:R-:W1:Y:S03]  /*35d0*/  LDSM.16.M88.4 R32, [R164+0x4c00] ;  /* 0x004c0000a420783b */ /* 0x000e660000000200 */
[----:B------:R3:W1:Y:S02]  /*35e0*/  MUFU.TANH R191, R0 ;  /* 0x0000000000bf7308 */ /* 0x0006640000002400 */
[----:B---3--:R-:W-:-:S14]  /*35f0*/  FMUL.FTZ R0, R20, UR10 ;  /* 0x0000000a14007c20 */ /* 0x008fdc0008410000 */
[----:B------:R-:W-:Y:S01]  /*3600*/  HMMA.16816.F32.BF16 R24, R4, R26, R16 ;  /* 0x0000001a0418723c */ /* 0x000fe20000041810 */
[----:B------:R3:W1:Y:S07]  /*3610*/  MUFU.TANH R60, R0 ;  /* 0x00000000003c7308 */ /* 0x00066e0000002400 */
[----:B-----5:R-:W-:Y:S01]  /*3620*/  HMMA.16816.F32.BF16 R16, R8, R28, RZ ;  /* 0x0000001c0810723c */ /* 0x020fe200000418ff */
[----:B---3--:R-:W-:-:S04]  /*3630*/  FMUL.FTZ R0, R21, UR10 ;  /* 0x0000000a15007c20 */ /* 0x008fc80008410000 */
[----:B------:R3:W1:Y:S02]  /*3640*/  MUFU.TANH R72, R0 ;  /* 0x0000000000487308 */ /* 0x0006640000002400 */
[----:B---3--:R-:W-:-:S06]  /*3650*/  FMUL.FTZ R0, R22, UR10 ;  /* 0x0000000a16007c20 */ /* 0x008fcc0008410000 */
[----:B------:R3:W1:Y:S02]  /*3660*/  MUFU.TANH R189, R0 ;  /* 0x0000000000bd7308 */ /* 0x0006640000002400 */
[----:B---3--:R-:W-:Y:S02]  /*3670*/  FMUL.FTZ R0, R23, UR10 ;  /* 0x0000000a17007c20 */ /* 0x008fe40008410000 */
[----:B------:R-:W-:Y:S01]  /*3680*/  HMMA.16816.F32.BF16 R20, R8, R30, RZ ;  /* 0x0000001e0814723c */ /* 0x000fe200000418ff */
[----:B------:R-:W3:Y:S03]  /*3690*/  LDSM.16.M88.4 R28, [R165+0x4c00] ;  /* 0x004c0000a51c783b */ /* 0x000ee60000000200 */
[----:B------:R5:W1:Y:S01]  /*36a0*/  MUFU.TANH R192, R0 ;  /* 0x0000000000c07308 */ /* 0x000a620000002400 */
[----:B------:R-:W-:-:S04]  /*36b0*/  DEPBAR.LE SB0, 0x0 ;  /* 0x000080000000791a */ /* 0x000fc80000000000 */
[----:B-----5:R-:W-:-:S11]  /*36c0*/  FMUL.FTZ R0, R12, UR10 ;  /* 0x0000000a0c007c20 */ /* 0x020fd60008410000 */
[----:B------:R-:W-:Y:S01]  /*36d0*/  HMMA.16816.F32.BF16 R20, R4, R38, R20 ;  /* 0x000000260414723c */ /* 0x000fe20000041814 */
[----:B------:R5:W1:-:S15]  /*36e0*/  MUFU.TANH R93, R0 ;  /* 0x00000000005d7308 */ /* 0x000a5e0000002400 */
[----:B------:R-:W-:-:S03]  /*36f0*/  NOP ;  /* 0x0000000000007918 */ /* 0x000fc60000000000 */
[----:B------:R-:W-:Y:S01]  /*3700*/  FMUL.FTZ R21, R21, UR10 ;  /* 0x0000000a15157c20 */ /* 0x000fe20008410000 */
[----:B-----5:R-:W-:-:S03]  /*3710*/  FMUL.FTZ R0, R13, UR10 ;  /* 0x0000000a0d007c20 */ /* 0x020fc60008410000 */
[----:B------:R-:W1:Y:S08]  /*3720*/  MUFU.TANH R117, R21 ;  /* 0x0000001500757308 */ /* 0x000e700000002400 */
[----:B------:R5:W1:Y:S02]  /*3730*/  MUFU.TANH R110, R0 ;  /* 0x00000000006e7308 */ /* 0x000a640000002400 */
[----:B-----5:R-:W-:-:S06]  /*3740*/  FMUL.FTZ R0, R14, UR10 ;  /* 0x0000000a0e007c20 */ /* 0x020fcc0008410000 */
[----:B------:R5:W1:Y:S02]  /*3750*/  MUFU.TANH R182, R0 ;  /* 0x0000000000b67308 */ /* 0x000a640000002400 */
[----:B-----5:R-:W-:Y:S02]  /*3760*/  FMUL.FTZ R0, R15, UR10 ;  /* 0x0000000a0f007c20 */ /* 0x020fe40008410000 */
[----:B------:R-:W-:Y:S04]  /*3770*/  HMMA.16816.F32.BF16 R12, R4, R36, R16 ;  /* 0x00000024040c723c */ /* 0x000fe80000041810 */
[----:B------:R5:W2:Y:S04]  /*3780*/  MUFU.TANH R186, R0 ;  /* 0x0000000000ba7308 */ /* 0x000aa80000002400 */
[C---:B-1----:R-:W-:Y:S08]  /*3790*/  HMMA.16816.F32.BF16 R16, R8.reuse, R32, RZ ;  /* 0x000000200810723c */ /* 0x042ff000000418ff */
[----:B------:R-:W-:Y:S01]  /*37a0*/  HMMA.16816.F32.BF16 R8, R8, R34, RZ ;  /* 0x000000220808723c */ /* 0x000fe200000418ff */
[----:B-----5:R-:W-:-:S04]  /*37b0*/  FMUL.FTZ R0, R24, UR10 ;  /* 0x0000000a18007c20 */ /* 0x020fc80008410000 */
[----:B------:R1:W1:Y:S02]  /*37c0*/  MUFU.TANH R125, R0 ;  /* 0x00000000007d7308 */ /* 0x0002640000002400 */
        /* <DEDUP_REMOVED lines=12> */
[----:B-1----:R-:W-:Y:S02]  /*3890*/  FMUL.FTZ R0, R15, UR10 ;  /* 0x0000000a0f007c20 */ /* 0x002fe40008410000 */
[C---:B---3--:R-:W-:Y:S04]  /*38a0*/  HMMA.16816.F32.BF16 R12, R4.reuse, R28, R16 ;  /* 0x0000001c040c723c */ /* 0x048fe80000041810 */
[----:B------:R1:W3:Y:S04]  /*38b0*/  MUFU.TANH R151, R0 ;  /* 0x0000000000977308 */ /* 0x0002e80000002400 */
[----:B------:R-:W-:Y:S01]  /*38c0*/  HMMA.16816.F32.BF16 R4, R4, R30, R8 ;  /* 0x0000001e0404723c */ /* 0x000fe20000041808 */
[----:B-1----:R-:W-:-:S10]  /*38d0*/  FMUL.FTZ R0, R20, UR10 ;  /* 0x0000000a14007c20 */ /* 0x002fd40008410000 */
[----:B------:R-:W-:Y:S01]  /*38e0*/  FMUL.FTZ R12, R12, UR10 ;  /* 0x0000000a0c0c7c20 */ /* 0x000fe20008410000 */
[----:B------:R1:W1:Y:S07]  /*38f0*/  MUFU.TANH R119, R0 ;  /* 0x0000000000777308 */ /* 0x00026e0000002400 */
        /* <DEDUP_REMOVED lines=8> */
[----:B-----5:R-:W-:-:S04]  /*3980*/  LOP3.LUT R5, R62, 0x1f0, RZ, 0xc0, !PT ;  /* 0x000001f03e057812 */ /* 0x020fc800078ec0ff */
[----:B------:R-:W-:-:S03]  /*3990*/  IADD3 R5, PT, PT, R5, 0x1, R68 ;  /* 0x0000000105057810 */ /* 0x000fc60007ffe044 */
[----:B------:R-:W2:Y:S08]  /*39a0*/  MUFU.TANH R139, R6 ;  /* 0x00000006008b7308 */ /* 0x000eb00000002400 */
[----:B------:R-:W2:Y:S01]  /*39b0*/  MUFU.TANH R138, R7 ;  /* 0x00000007008a7308 */ /* 0x000ea20000002400 */
[----:B-1----:R-:W-:-:S07]  /*39c0*/  FMUL.FTZ R0, R23, UR10 ;  /* 0x0000000a17007c20 */ /* 0x002fce0008410000 */
[----:B------:R1:W1:Y:S08]  /*39d0*/  MUFU.TANH R143, R0 ;  /* 0x00000000008f7308 */ /* 0x0002700000002400 */
[----:B------:R-:W2:Y:S01]  /*39e0*/  MUFU.TANH R103, R4 ;  /* 0x0000000400677308 */ /* 0x000ea20000002400 */
[----:B-1----:R-:W-:-:S07]  /*39f0*/  FMUL.FTZ R0, R13, UR10 ;  /* 0x0000000a0d007c20 */ /* 0x002fce0008410000 */
[----:B------:R1:W1:Y:S02]  /*3a00*/  MUFU.TANH R106, R0 ;  /* 0x00000000006a7308 */ /* 0x0002640000002400 */
[----:B-1----:R-:W-:-:S06]  /*3a10*/  FMUL.FTZ R0, R14, UR10 ;  /* 0x0000000a0e007c20 */ /* 0x002fcc0008410000 */
[----:B------:R1:W1:Y:S02]  /*3a20*/  MUFU.TANH R141, R0 ;  /* 0x00000000008d7308 */ /* 0x0002640000002400 */
[----:B-1----:R-:W-:-:S06]  /*3a30*/  FMUL.FTZ R0, R15, UR10 ;  /* 0x0000000a0f007c20 */ /* 0x002fcc0008410000 */
[----:B------:R1:W1:Y:S02]  /*3a40*/  MUFU.TANH R140, R0 ;  /* 0x00000000008c7308 */ /* 0x0002640000002400 */
[----:B-1----:R-:W-:-:S04]  /*3a50*/  LOP3.LUT R0, R224, 0x7, RZ, 0xc0, !PT ;  /* 0x00000007e0007812 */ /* 0x002fc800078ec0ff */
[----:B------:R-:W-:-:S04]  /*3a60*/  IADD3 R5, PT, PT, -R49, R5, R0 ;  /* 0x0000000531057210 */ /* 0x000fc80007ffe100 */
[----:B------:R-:W-:-:S04]  /*3a70*/  IADD3 R5, PT, PT, R5, UR14, R48 ;  /* 0x0000000e05057c10 */ /* 0x000fc8000fffe030 */
[C---:B------:R-:W-:Y:S02]  /*3a80*/  VIMNMX R4, PT, PT, R5.reuse, R48, PT ;  /* 0x0000003005047248 */ /* 0x040fe40003fe0100 */
[----:B------:R-:W-:Y:S01]  /*3a90*/  VIADDMNMX R5, R5, 0x8, R48, PT ;  /* 0x0000000805057846 */ /* 0x000fe20003800130 */
        /* <DEDUP_REMOVED lines=13> */
.L_x_1432:
        /* <DEDUP_REMOVED lines=10> */
[----:B-1----:R-:W-:Y:S02]  /*3c10*/  IMAD.MOV R0, RZ, RZ, -R3 ;  /* 0x000000ffff007224 */ /* 0x002fe400078e0a03 */
[----:B------:R-:W-:Y:S02]  /*3c20*/  IMAD.MOV.U32 R2, RZ, RZ, RZ ;  /* 0x000000ffff027224 */ /* 0x000fe400078e00ff */
        /* <DEDUP_REMOVED lines=18> */
[-C--:B------:R-:W-:Y:S02]  /*3d50*/  LOP3.LUT R3, R8, R11.reuse, RZ, 0x3c, !PT ;  /* 0x0000000b08037212 */ /* 0x080fe400078e3cff */
[----:B------:R-:W-:-:S02]  /*3d60*/  LOP3.LUT R6, R210, R11, RZ, 0x3c, !PT ;  /* 0x0000000bd2067212 */ /* 0x000fc400078e3cff */
        /* <DEDUP_REMOVED lines=17> */
[----:B------:R-:W-:Y:S01]  /*3e80*/  IMAD R2, R2, R90, RZ ;  /* 0x0000005a02027224 */ /* 0x000fe200078e02ff */
[----:B---3--:R-:W-:-:S03]  /*3e90*/  IADD3 R8, PT, PT, R8, -R6, RZ ;  /* 0x8000000608087210 */ /* 0x008fc60007ffe0ff */
[C---:B------:R-:W-:Y:S02]  /*3ea0*/  IMAD R6, R0.reuse, R91, R2 ;  /* 0x0000005b00067224 */ /* 0x040fe400078e0202 */
[----:B------:R-:W-:Y:S01]  /*3eb0*/  IMAD.WIDE.U32 R2, R0, R90, RZ ;  /* 0x0000005a00027225 */ /* 0x000fe200078e00ff */
[----:B------:R-:W-:-:S03]  /*3ec0*/  SHF.R.S32.HI R0, RZ, 0x1f, R8 ;  /* 0x0000001fff007819 */ /* 0x000fc60000011408 */
[----:B------:R-:W-:Y:S02]  /*3ed0*/  IMAD.IADD R3, R3, 0x1, R6 ;  /* 0x0000000103037824 */ /* 0x000fe400078e0206 */
[----:B--2---:R-:W-:Y:S02]  /*3ee0*/  IMAD R0, R0, UR6, RZ ;  /* 0x0000000600007c24 */ /* 0x004fe4000f8e02ff */
[----:B------:R-:W-:-:S04]  /*3ef0*/  IMAD.WIDE.U32 R2, R8, UR6, R2 ;  /* 0x0000000608027c25 */ /* 0x000fc8000f8e0002 */
[----:B------:R-:W-:Y:S01]  /*3f00*/  IMAD R0, R8, UR7, R0 ;  /* 0x0000000708007c24 */ /* 0x000fe2000f8e0200 */
[----:B------:R-:W-:-:S04]  /*3f10*/  LEA R219, P1, R2, R219, 0x1 ;  /* 0x000000db02db7211 */ /* 0x000fc800078208ff */
[----:B------:R-:W-:-:S04]  /*3f20*/  IADD3 R0, PT, PT, R3, R0, RZ ;  /* 0x0000000003007210 */ /* 0x000fc80007ffe0ff */
[----:B------:R-:W-:-:S07]  /*3f30*/  LEA.HI.X R218, R2, R218, R0, 0x1, P1 ;  /* 0x000000da02da7211 */ /* 0x000fce00008f0c00 */
.L_x_1433:
        /* <DEDUP_REMOVED lines=12> */
[--C-:B------:R-:W-:Y:S01]  /*4000*/  IMAD.X R13, R3, 0x1, R0.reuse, P2 ;  /* 0x00000001030d7824 */ /* 0x100fe200010e0600 */
[----:B------:R2:W-:Y:S02]  /*4010*/  LDGSTS.E.BYPASS.LTC128B.128 [R169+0x1800], desc[UR16][R2.64] ;  /* 0x0180000002a97fae */ /* 0x0005e4000b981a10 */
[----:B------:R-:W-:Y:S02]  /*4020*/  IADD3 R8, P2, PT, R10, R14, RZ ;  /* 0x0000000e0a087210 */ /* 0x000fe40007f5e0ff */
[----:B------:R-:W-:Y:S01]  /*4030*/  IADD3.X R11, PT, PT, R13, R0, RZ, P1, !PT ;  /* 0x000000000d0b7210 */ /* 0x000fe20000ffe4ff */
[----:B------:R3:W-:Y:S04]  /*4040*/  LDGSTS.E.BYPASS.LTC128B.128 [R169+0x2000], desc[UR16][R12.64] ;  /* 0x020000000ca97fae */ /* 0x0007e8000b981a10 */
[----:B------:R-:W-:Y:S01]  /*4050*/  IMAD.X R9, R11, 0x1, R0, P2 ;  /* 0x000000010b097824 */ /* 0x000fe200010e0600 */
[----:B------:R4:W-:Y:S04]  /*4060*/  LDGSTS.E.BYPASS.LTC128B.128 [R169+0x2800], desc[UR16][R10.64] ;  /* 0x028000000aa97fae */ /* 0x0009e8000b981a10 */
[----:B------:R4:W-:Y:S01]  /*4070*/  LDGSTS.E.BYPASS.LTC128B.128 [R169+0x3000], desc[UR16][R8.64] ;  /* 0x0300000008a97fae */ /* 0x0009e2000b981a10 */
[----:B-1----:R-:W-:-:S04]  /*4080*/  IADD3 R6, P1, PT, R8, R14, RZ ;  /* 0x0000000e08067210 */ /* 0x002fc80007f3e0ff */
[----:B--2---:R-:W-:Y:S01]  /*4090*/  IADD3 R2, P2, PT, R6, R14, RZ ;  /* 0x0000000e06027210 */ /* 0x004fe20007f5e0ff */
[----:B------:R-:W-:-:S03]  /*40a0*/  IMAD.X R7, R9, 0x1, R0, P1 ;  /* 0x0000000109077824 */ /* 0x000fc600008e0600 */
[----:B---3--:R-:W-:Y:S02]  /*40b0*/  IADD3 R12, P1, PT, R2, R14, RZ ;  /* 0x0000000e020c7210 */ /* 0x008fe40007f3e0ff */
[----:B------:R4:W-:Y:S01]  /*40c0*/  LDGSTS.E.BYPASS.LTC128B.128 [R169+0x3800], desc[UR16][R6.64] ;  /* 0x0380000006a97fae */ /* 0x0009e2000b981a10 */
[----:B------:R-:W-:-:S05]  /*40d0*/  IADD3.X R3, PT, PT, R7, R0, RZ, P2, !PT ;  /* 0x0000000007037210 */ /* 0x000fca00017fe4ff */
[----:B------:R-:W-:Y:S01]  /*40e0*/  IMAD.X R13, R3, 0x1, R0, P1 ;  /* 0x00000001030d7824 */ /* 0x000fe200008e0600 */
[----:B------:R4:W-:Y:S04]  /*40f0*/  LDGSTS.E.BYPASS.LTC128B.128 [R169+0x4000], desc[UR16][R2.64] ;  /* 0x0400000002a97fae */ /* 0x0009e8000b981a10 */
[----:B------:R4:W-:Y:S04]  /*4100*/  LDGSTS.E.BYPASS.LTC128B.128 [R169+0x4800], desc[UR16][R12.64] ;  /* 0x048000000ca97fae */ /* 0x0009e8000b981a10 */
[----:B------:R-:W0:Y:S02]  /*4110*/  LDGDEPBAR ;  /* 0x00000000000079af */ /* 0x000e240000000000 */
.L_x_1431:
[----:B------:R-:W-:Y:S01]  /*4120*/  IMAD.SHL.U32 R61, R61, 0x2, RZ ;  /* 0x000000023d3d7824 */ /* 0x000fe200078e00ff */
[----:B------:R-:W1:Y:S01]  /*4130*/  LDCU UR6, c[0x0][0x45c] ;  /* 0x00008b80ff0677ac */ /* 0x000e620008000800 */
[----:B----4-:R-:W-:Y:S02]  /*4140*/  IMAD.MOV.U32 R6, RZ, RZ, R63 ;  /* 0x000000ffff067224 */ /* 0x010fe400078e003f */
[----:B------:R-:W-:Y:S01]  /*4150*/  IMAD.MOV.U32 R7, RZ, RZ, R64 ;  /* 0x000000ffff077224 */ /* 0x000fe200078e0040 */
[----:B------:R-:W-:Y:S01]  /*4160*/  LOP3.LUT R0, R61, 0x6, RZ, 0xc0, !PT ;  /* 0x000000063d007812 */ /* 0x000fe200078ec0ff */
[----:B------:R-:W-:Y:S02]  /*4170*/  IMAD.MOV.U32 R8, RZ, RZ, R65 ;  /* 0x000000ffff087224 */ /* 0x000fe400078e0041 */
[----:B------:R-:W-:Y:S02]  /*4180*/  IMAD.MOV.U32 R2, RZ, RZ, R66 ;  /* 0x000000ffff027224 */ /* 0x000fe400078e0042 */
        /* <DEDUP_REMOVED lines=10> */
[----:B------:R-:W-:Y:S01]  /*4230*/  FSEL R3, R238, -INF , !P2 ;  /* 0xff800000ee037808 */ /* 0x000fe20005000000 */
[----:B------:R-:W-:Y:S01]  /*4240*/  IMAD.MOV.U32 R238, RZ, RZ, R6 ;  /* 0x000000ffffee7224 */ /* 0x000fe200078e0006 */
[----:B------:R-:W-:Y:S01]  /*4250*/  FSEL R6, R235, -INF , !P1 ;  /* 0xff800000eb067808 */ /* 0x000fe20004800000 */
[C---:B------:R-:W-:Y:S01]  /*4260*/  VIADD R63, R0.reuse, 0xffffff18 ;  /* 0xffffff18003f7836 */ /* 0x040fe20000000000 */
[-C--:B------:R-:W-:Y:S01]  /*4270*/  ISETP.GE.AND P4, PT, R61, R4.reuse, PT ;  /* 0x000000043d00720c */ /* 0x080fe20003f86270 */
[----:B------:R-:W-:Y:S01]  /*4280*/  IMAD.MOV.U32 R235, RZ, RZ, R7 ;  /* 0x000000ffffeb7224 */ /* 0x000fe200078e0007 */
[-C--:B------:R-:W-:Y:S01]  /*4290*/  ISETP.GE.AND P3, PT, R47, R4.reuse, PT ;  /* 0x000000042f00720c */ /* 0x080fe20003f66270 */
[----:B------:R-:W-:Y:S01]  /*42a0*/  VIADD R64, R0, 0xffffff19 ;  /* 0xffffff1900407836 */ /* 0x000fe20000000000 */
[----:B------:R-:W-:Y:S01]  /*42b0*/  FSEL R7, R232, -INF , !P5 ;  /* 0xff800000e8077808 */ /* 0x000fe20006800000 */
[----:B------:R-:W-:Y:S01]  /*42c0*/  VIADD R65, R0, 0xffffff20 ;  /* 0xffffff2000417836 */ /* 0x000fe20000000000 */
[-C--:B------:R-:W-:Y:S01]  /*42d0*/  ISETP.GE.AND P2, PT, R62, R4.reuse, PT ;  /* 0x000000043e00720c */ /* 0x080fe20003f46270 */
[----:B------:R-:W-:Y:S01]  /*42e0*/  IMAD.MOV.U32 R232, RZ, RZ, R8 ;  /* 0x000000ffffe87224 */ /* 0x000fe200078e0008 */
[----:B------:R-:W-:Y:S01]  /*42f0*/  ISETP.GE.AND P1, PT, R63, R4, PT ;  /* 0x000000043f00720c */ /* 0x000fe20003f26270 */
[C---:B------:R-:W-:Y:S01]  /*4300*/  VIADD R66, R0.reuse, 0xffffff21 ;  /* 0xffffff2100427836 */ /* 0x040fe20000000000 */
        /* <DEDUP_REMOVED lines=109> */
[----:B------:R-:W-:Y:S01]  /*49e0*/  IMAD.MOV.U32 R231, RZ, RZ, R2 ;  /* 0x000000ffffe77224 */ /* 0x000fe200078e0002 */
        /* <DEDUP_REMOVED lines=88> */
[----:B------:R-:W-:Y:S02]  /*4f70*/  ISETP.GE.AND P2, PT, R136, R4, PT ;  /* 0x000000048800720c */ /* 0x000fe40003f46270 */
[----:B------:R-:W-:Y:S02]  /*4f80*/  FSEL R212, R106, -INF , !P1 ;  /* 0xff8000006ad47808 */ /* 0x000fe40004800000 */
[----:B------:R-:W-:-:S02]  /*4f90*/  FSEL R214, R103, -INF , !P4 ;  /* 0xff80000067d67808 */ /* 0x000fc40006000000 */
[----:B------:R-:W-:Y:S02]  /*4fa0*/  FMNMX3.FTZ R20, R20, R159, R211, !PT ;  /* 0x0000009f14147276 */ /* 0x000fe400078100d3 */
[----:B------:R-:W-:Y:S02]  /*4fb0*/  FSEL R215, R102, -INF , !P2 ;  /* 0xff80000066d77808 */ /* 0x000fe40005000000 */
[----:B------:R-:W-:Y:S02]  /*4fc0*/  FMNMX3.FTZ R20, R20, R212, R214, !PT ;  /* 0x000000d414147276 */ /* 0x000fe400078100d6 */
[-C--:B------:R-:W-:Y:S02]  /*4fd0*/  ISETP.GE.AND P4, PT, R44, R5.reuse, PT ;  /* 0x000000052c00720c */ /* 0x080fe40003f86270 */
[----:B------:R-:W-:Y:S02]  /*4fe0*/  FMNMX.FTZ R20, R215, R20, !PT ;  /* 0x00000014d7147209 */ /* 0x000fe40007810000 */
[----:B------:R-:W-:-:S02]  /*4ff0*/  ISETP.GE.AND P3, PT, R39, R5, PT ;  /* 0x000000052700720c */ /* 0x000fc40003f66270 */
[-C--:B------:R-:W-:Y:S01]  /*5000*/  ISETP.GE.AND P2, PT, R38, R5.reuse, PT ;  /* 0x000000052600720c */ /* 0x080fe20003f46270 */
[----:B------:R-:W2:Y:S01]  /*5010*/  SHFL.BFLY PT, R0, R20, 0x2, 0x1f ;  /* 0x0c401f0014007f89 */ /* 0x000ea200000e0000 */
[----:B------:R-:W-:-:S04]  /*5020*/  ISETP.GE.AND P5, PT, R47, R5, PT ;  /* 0x000000052f00720c */ /* 0x000fc80003fa6270 */
[----:B------:R-:W-:Y:S02]  /*5030*/  FSEL R39, R252, -INF , !P5 ;  /* 0xff800000fc277808 */ /* 0x000fe40006800000 */
[----:B------:R-:W-:Y:S02]  /*5040*/  ISETP.GE.AND P5, PT, R66, R5, PT ;  /* 0x000000054200720c */ /* 0x000fe40003fa6270 */
        /* <DEDUP_REMOVED lines=11> */
[----:B------:R1:W2:Y:S02]  /*5100*/  MUFU.EX2 R145, R0 ;  /* 0x0000000000917308 */ /* 0x0002a40000000800 */
[----:B-1----:R-:W-:-:S06]  /*5110*/  FFMA.FTZ R0, R7, UR6, -R2 ;  /* 0x0000000607007c23 */ /* 0x002fcc0008010802 */
[----:B------:R1:W3:Y:S02]  /*5120*/  MUFU.EX2 R147, R0 ;  /* 0x0000000000937308 */ /* 0x0002e40000000800 */
[----:B-1----:R-:W-:Y:S01]  /*5130*/  FFMA.FTZ R0, R8, UR6, -R2 ;  /* 0x0000000608007c23 */ /* 0x002fe20008010802 */
[----:B------:R-:W-:Y:S02]  /*5140*/  FSEL R8, R231, -INF , !P4 ;  /* 0xff800000e7087808 */ /* 0x000fe40006000000 */
[----:B------:R-:W-:-:S03]  /*5150*/  ISETP.GE.AND P4, PT, R62, R5, PT ;  /* 0x000000053e00720c */ /* 0x000fc60003f86270 */
[----:B------:R1:W4:Y:S01]  /*5160*/  MUFU.EX2 R148, R0 ;  /* 0x0000000000947308 */ /* 0x0003220000000800 */
[----:B------:R-:W-:Y:S02]  /*5170*/  FSEL R62, R247, -INF , !P5 ;  /* 0xff800000f73e7808 */ /* 0x000fe40006800000 */
[----:B------:R-:W-:Y:S02]  /*5180*/  FSEL R38, R251, -INF , !P4 ;  /* 0xff800000fb267808 */ /* 0x000fe40006000000 */
[-C--:B------:R-:W-:Y:S02]  /*5190*/  ISETP.GE.AND P4, PT, R67, R5.reuse, PT ;  /* 0x000000054300720c */ /* 0x080fe40003f86270 */
[-C--:B------:R-:W-:Y:S01]  /*51a0*/  ISETP.GE.AND P5, PT, R71, R5.reuse, PT ;  /* 0x000000054700720c */ /* 0x080fe20003fa6270 */
[----:B-1----:R-:W-:Y:S01]  /*51b0*/  FFMA.FTZ R0, R9, UR6, -R2 ;  /* 0x0000000609007c23 */ /* 0x002fe20008010802 */
[----:B------:R-:W-:Y:S02]  /*51c0*/  FSEL R9, R232, -INF , !P3 ;  /* 0xff800000e8097808 */ /* 0x000fe40005800000 */
[----:B------:R-:W-:Y:S01]  /*51d0*/  ISETP.GE.AND P3, PT, R63, R5, PT ;  /* 0x000000053f00720c */ /* 0x000fe20003f66270 */
[----:B------:R1:W5:Y:S01]  /*51e0*/  MUFU.EX2 R149, R0 ;  /* 0x0000000000957308 */ /* 0x0003620000000800 */
[----:B------:R-:W-:-:S02]  /*51f0*/  FSEL R63, R246, -INF , !P4 ;  /* 0xff800000f63f7808 */ /* 0x000fc40006000000 */
[----:B------:R-:W-:Y:S02]  /*5200*/  FSEL R44, R250, -INF , !P3 ;  /* 0xff800000fa2c7808 */ /* 0x000fe40005800000 */
[-C--:B------:R-:W-:Y:S02]  /*5210*/  ISETP.GE.AND P3, PT, R68, R5.reuse, PT ;  /* 0x000000054400720c */ /* 0x080fe40003f66270 */
[----:B------:R-:W-:-:S04]  /*5220*/  ISETP.GE.AND P4, PT, R73, R5, PT ;  /* 0x000000054900720c */ /* 0x000fc80003f86270 */
[----:B------:R-:W-:Y:S02]  /*5230*/  FSEL R66, R241, -INF , !P4 ;  /* 0xff800000f1427808 */ /* 0x000fe40006000000 */
[-C--:B------:R-:W-:Y:S01]  /*5240*/  ISETP.GE.AND P4, PT, R80, R5.reuse, PT ;  /* 0x000000055000720c */ /* 0x080fe20003f86270 */
[----:B-1----:R-:W-:Y:S01]  /*5250*/  FFMA.FTZ R0, R10, UR6, -R2 ;  /* 0x000000060a007c23 */ /* 0x002fe20008010802 */
[----:B------:R-:W-:Y:S02]  /*5260*/  FSEL R10, R235, -INF , !P2 ;  /* 0xff800000eb0a7808 */ /* 0x000fe40005000000 */
[----:B------:R-:W-:Y:S01]  /*5270*/  ISETP.GE.AND P2, PT, R64, R5, PT ;  /* 0x000000054000720c */ /* 0x000fe20003f46270 */
[----:B------:R1:W5:Y:S01]  /*5280*/  MUFU.EX2 R150, R0 ;  /* 0x0000000000967308 */ /* 0x0003620000000800 */
[----:B------:R-:W-:Y:S02]  /*5290*/  FMNMX3.FTZ R3, R8, R9, R10, !PT ;  /* 0x0000000908037276 */ /* 0x000fe4000781000a */
[----:B------:R-:W-:-:S02]  /*52a0*/  FSEL R47, R249, -INF , !P2 ;  /* 0xff800000f92f7808 */ /* 0x000fc40005000000 */
[----:B------:R-:W-:-:S04]  /*52b0*/  ISETP.GE.AND P2, PT, R69, R5, PT ;  /* 0x000000054500720c */ /* 0x000fc80003f46270 */
[----:B------:R-:W-:Y:S02]  /*52c0*/  FSEL R64, R244, -INF , !P2 ;  /* 0xff800000f4407808 */ /* 0x000fe40005000000 */
[-C--:B------:R-:W-:Y:S01]  /*52d0*/  ISETP.GE.AND P2, PT, R77, R5.reuse, PT ;  /* 0x000000054d00720c */ /* 0x080fe20003f46270 */
[----:B-1----:R-:W-:Y:S01]  /*52e0*/  FFMA.FTZ R0, R11, UR6, -R2 ;  /* 0x000000060b007c23 */ /* 0x002fe20008010802 */
[----:B------:R-:W-:Y:S02]  /*52f0*/  FSEL R11, R238, -INF , !P1 ;  /* 0xff800000ee0b7808 */ /* 0x000fe40004800000 */
[----:B------:R-:W-:Y:S01]  /*5300*/  ISETP.GE.AND P1, PT, R65, R5, PT ;  /* 0x000000054100720c */ /* 0x000fe20003f26270 */
[----:B------:R1:W5:Y:S01]  /*5310*/  MUFU.EX2 R152, R0 ;  /* 0x0000000000987308 */ /* 0x0003620000000800 */
[----:B------:R-:W-:Y:S01]  /*5320*/  FMNMX3.FTZ R3, R3, R11, R39, !PT ;  /* 0x0000000b03037276 */ /* 0x000fe20007810027 */
[----:B------:R-:W2:Y:S01]  /*5330*/  S2R R238, SR_TID.X ;  /* 0x0000000000ee7919 */ /* 0x000ea20000002100 */
[----:B------:R-:W-:-:S02]  /*5340*/  FSEL R61, R248, -INF , !P1 ;  /* 0xff800000f83d7808 */ /* 0x000fc40004800000 */
[----:B------:R-:W-:Y:S02]  /*5350*/  FMNMX3.FTZ R3, R3, R38, R44, !PT ;  /* 0x0000002603037276 */ /* 0x000fe4000781002c */
[----:B------:R-:W-:Y:S02]  /*5360*/  ISETP.GE.AND P1, PT, R70, R5, PT ;  /* 0x000000054600720c */ /* 0x000fe40003f26270 */
[----:B------:R-:W-:Y:S02]  /*5370*/  FMNMX3.FTZ R3, R3, R47, R61, !PT ;  /* 0x0000002f03037276 */ /* 0x000fe4000781003d */
[----:B------:R-:W-:Y:S02]  /*5380*/  FSEL R65, R243, -INF , !P1 ;  /* 0xff800000f3417808 */ /* 0x000fe40004800000 */
[----:B------:R-:W-:Y:S02]  /*5390*/  FMNMX3.FTZ R3, R3, R62, R63, !PT ;  /* 0x0000003e03037276 */ /* 0x000fe4000781003f */
[----:B------:R-:W-:Y:S01]  /*53a0*/  ISETP.GE.AND P1, PT, R78, R5, PT ;  /* 0x000000054e00720c */ /* 0x000fe20003f26270 */
[----:B-1----:R-:W-:Y:S01]  /*53b0*/  FFMA.FTZ R0, R12, UR6, -R2 ;  /* 0x000000060c007c23 */ /* 0x002fe20008010802 */
[----:B------:R-:W-:-:S02]  /*53c0*/  FSEL R70, R234, -INF , !P4 ;  /* 0xff800000ea467808 */ /* 0x000fc40006000000 */
[----:B------:R-:W-:Y:S01]  /*53d0*/  FSEL R68, R237, -INF , !P1 ;  /* 0xff800000ed447808 */ /* 0x000fe20004800000 */
[----:B------:R1:W-:Y:S01]  /*53e0*/  MUFU.EX2 R153, R0 ;  /* 0x0000000000997308 */ /* 0x0003e20000000800 */
[-C--:B------:R-:W-:Y:S02]  /*53f0*/  ISETP.GE.AND P1, PT, R83, R5.reuse, PT ;  /* 0x000000055300720c */ /* 0x080fe40003f26270 */
[----:B------:R-:W-:-:S04]  /*5400*/  ISETP.GE.AND P4, PT, R87, R5, PT ;  /* 0x000000055700720c */ /* 0x000fc80003f86270 */
[----:B------:R-:W-:Y:S02]  /*5410*/  FSEL R78, R223, -INF , !P4 ;  /* 0xff800000df4e7808 */ /* 0x000fe40006000000 */
[----:B------:R-:W-:Y:S01]  /*5420*/  ISETP.GE.AND P4, PT, R88, R5, PT ;  /* 0x000000055800720c */ /* 0x000fe20003f86270 */
[----:B--2---:R-:W-:Y:S02]  /*5430*/  IMAD.SHL.U32 R238, R238, 0x20, RZ ;  /* 0x00000020eeee7824 */ /* 0x004fe400078e00ff */
        /* <DEDUP_REMOVED lines=20> */
[-C--:B------:R-:W-:Y:S02]  /*5580*/  ISETP.GE.AND P3, PT, R81, R5.reuse, PT ;  /* 0x000000055100720c */ /* 0x080fe40003f66270 */
[----:B------:R-:W-:Y:S02]  /*5590*/  FSEL R76, R229, -INF , !P1 ;  /* 0xff800000e54c7808 */ /* 0x000fe40004800000 */
[----:B------:R-:W-:Y:S02]  /*55a0*/  FSEL R71, R233, -INF , !P3 ;  /* 0xff800000e9477808 */ /* 0x000fe40005800000 */
[----:B------:R-:W-:-:S02]  /*55b0*/  ISETP.GE.AND P3, PT, R86, R5, PT ;  /* 0x000000055600720c */ /* 0x000fc40003f66270 */
[-C--:B------:R-:W-:Y:S01]  /*55c0*/  ISETP.GE.AND P1, PT, R92, R5.reuse, PT ;  /* 0x000000055c00720c */ /* 0x080fe20003f26270 */
        /* <DEDUP_REMOVED lines=8> */
[----:B------:R-:W-:Y:S02]  /*5650*/  FSEL R79, R222, -INF , !P3 ;  /* 0xff800000de4f7808 */ /* 0x000fe40005800000 */
[----:B------:R-:W-:Y:S02]  /*5660*/  FSEL R77, R226, -INF , !P5 ;  /* 0xff800000e24d7808 */ /* 0x000fe40006800000 */
[----:B------:R-:W-:Y:S02]  /*5670*/  ISETP.GE.AND P5, PT, R89, R5, PT ;  /* 0x000000055900720c */ /* 0x000fe40003fa6270 */
[----:B------:R-:W-:Y:S01]  /*5680*/  FSEL R86, R216, -INF , !P1 ;  /* 0xff800000d8567808 */ /* 0x000fe20004800000 */
[----:B-1----:R-:W-:Y:S01]  /*5690*/  FFMA.FTZ R0, R23, UR6, -R2 ;  /* 0x0000000617007c23 */ /* 0x002fe20008010802 */
[----:B------:R-:W-:-:S02]  /*56a0*/  FSEL R23, R239, -INF , !P2 ;  /* 0xff800000ef177808 */ /* 0x000fc40005000000 */
[----:B------:R-:W-:Y:S01]  /*56b0*/  ISETP.GE.AND P2, PT, R82, R5, PT ;  /* 0x000000055200720c */ /* 0x000fe20003f46270 */
[----:B------:R1:W-:Y:S01]  /*56c0*/  MUFU.EX2 R162, R0 ;  /* 0x0000000000a27308 */ /* 0x0003e20000000800 */
[----:B------:R-:W-:Y:S02]  /*56d0*/  FMNMX3.FTZ R3, R3, R23, R68, !PT ;  /* 0x0000001703037276 */ /* 0x000fe40007810044 */
[----:B------:R-:W-:Y:S02]  /*56e0*/  FSEL R73, R230, -INF , !P2 ;  /* 0xff800000e6497808 */ /* 0x000fe40005000000 */
[----:B------:R-:W-:Y:S02]  /*56f0*/  FMNMX3.FTZ R3, R3, R69, R70, !PT ;  /* 0x0000004503037276 */ /* 0x000fe40007810046 */
[----:B------:R-:W-:Y:S02]  /*5700*/  ISETP.GE.AND P2, PT, R85, R5, PT ;  /* 0x000000055500720c */ /* 0x000fe40003f46270 */
[----:B------:R-:W-:-:S02]  /*5710*/  FMNMX3.FTZ R3, R3, R71, R73, !PT ;  /* 0x0000004703037276 */ /* 0x000fc40007810049 */
[----:B------:R-:W-:Y:S02]  /*5720*/  FSEL R82, R217, -INF , !P2 ;  /* 0xff800000d9527808 */ /* 0x000fe40005000000 */
[----:B------:R-:W-:Y:S02]  /*5730*/  FMNMX3.FTZ R3, R3, R76, R77, !PT ;  /* 0x0000004c03037276 */ /* 0x000fe4000781004d */
[-C--:B------:R-:W-:Y:S01]  /*5740*/  ISETP.GE.AND P2, PT, R95, R5.reuse, PT ;  /* 0x000000055f00720c */ /* 0x080fe20003f46270 */
[----:B-1----:R-:W-:Y:S01]  /*5750*/  FFMA.FTZ R0, R25, UR6, -R2 ;  /* 0x0000000619007c23 */ /* 0x002fe20008010802 */
[----:B------:R-:W-:Y:S02]  /*5760*/  FMNMX3.FTZ R3, R3, R78, R79, !PT ;  /* 0x0000004e03037276 */ /* 0x000fe4000781004f */
[----:B------:R-:W-:Y:S01]  /*5770*/  ISETP.GE.AND P3, PT, R96, R5, PT ;  /* 0x000000056000720c */ /* 0x000fe20003f66270 */
[----:B------:R1:W-:Y:S01]  /*5780*/  MUFU.EX2 R175, R0 ;  /* 0x0000000000af7308 */ /* 0x0003e20000000800 */
[----:B------:R-:W-:-:S02]  /*5790*/  FSEL R92, R209, -INF , !P5 ;  /* 0xff800000d15c7808 */ /* 0x000fc40006800000 */
[----:B------:R-:W-:Y:S02]  /*57a0*/  FSEL R95, R206, -INF , !P4 ;  /* 0xff800000ce5f7808 */ /* 0x000fe40006000000 */
[----:B------:R-:W-:Y:S02]  /*57b0*/  FMNMX3.FTZ R3, R3, R82, R86, !PT ;  /* 0x0000005203037276 */ /* 0x000fe40007810056 */
[-C--:B------:R-:W-:Y:S02]  /*57c0*/  ISETP.GE.AND P1, PT, R94, R5.reuse, PT ;  /* 0x000000055e00720c */ /* 0x080fe40003f26270 */
[----:B------:R-:W-:Y:S02]  /*57d0*/  ISETP.GE.AND P5, PT, R99, R5, PT ;  /* 0x000000056300720c */ /* 0x000fe40003fa6270 */
[----:B------:R-:W-:Y:S02]  /*57e0*/  FSEL R102, R205, -INF , !P3 ;  /* 0xff800000cd667808 */ /* 0x000fe40005800000 */
[----:B------:R-:W-:-:S02]  /*57f0*/  FSEL R103, R201, -INF , !P2 ;  /* 0xff800000c9677808 */ /* 0x000fc40005000000 */
[----:B------:R-:W-:Y:S01]  /*5800*/  FMNMX3.FTZ R3, R3, R92, R95, !PT ;  /* 0x0000005c03037276 */ /* 0x000fe2000781005f */
[----:B-1----:R-:W-:Y:S01]  /*5810*/  FFMA.FTZ R0, R24, UR6, -R2 ;  /* 0x0000000618007c23 */ /* 0x002fe20008010802 */
[-C--:B------:R-:W-:Y:S02]  /*5820*/  ISETP.GE.AND P4, PT, R98, R5.reuse, PT ;  /* 0x000000056200720c */ /* 0x080fe40003f86270 */
[----:B------:R-:W-:Y:S01]  /*5830*/  ISETP.GE.AND P3, PT, R97, R5, PT ;  /* 0x000000056100720c */ /* 0x000fe20003f66270 */
[----:B------:R1:W-:Y:S01]  /*5840*/  MUFU.EX2 R172, R0 ;  /* 0x0000000000ac7308 */ /* 0x0003e20000000800 */
[----:B------:R-:W-:Y:S02]  /*5850*/  FSEL R106, R202, -INF , !P1 ;  /* 0xff800000ca6a7808 */ /* 0x000fe40004800000 */
[----:B------:R-:W-:Y:S02]  /*5860*/  FSEL R107, R177, -INF , !P5 ;  /* 0xff800000b16b7808 */ /* 0x000fe40006800000 */
[----:B------:R-:W-:-:S02]  /*5870*/  FMNMX3.FTZ R3, R3, R102, R103, !PT ;  /* 0x0000006603037276 */ /* 0x000fc40007810067 */
[-C--:B------:R-:W-:Y:S02]  /*5880*/  ISETP.GE.AND P5, PT, R104, R5.reuse, PT ;  /* 0x000000056800720c */ /* 0x080fe40003fa6270 */
[-C--:B------:R-:W-:Y:S02]  /*5890*/  ISETP.GE.AND P2, PT, R100, R5.reuse, PT ;  /* 0x000000056400720c */ /* 0x080fe40003f46270 */
[----:B------:R-:W-:Y:S02]  /*58a0*/  FSEL R104, R200, -INF , !P4 ;  /* 0xff800000c8687808 */ /* 0x000fe40006000000 */
[-C--:B------:R-:W-:Y:S02]  /*58b0*/  ISETP.GE.AND P4, PT, R105, R5.reuse, PT ;  /* 0x000000056900720c */ /* 0x080fe40003f86270 */
[----:B------:R-:W-:Y:S01]  /*58c0*/  ISETP.GE.AND P1, PT, R101, R5, PT ;  /* 0x000000056500720c */ /* 0x000fe20003f26270 */
[----:B-1----:R-:W-:Y:S01]  /*58d0*/  FFMA.FTZ R0, R28, UR6, -R2 ;  /* 0x000000061c007c23 */ /* 0x002fe20008010802 */
[----:B------:R-:W-:-:S02]  /*58e0*/  FSEL R105, R180, -INF , !P3 ;  /* 0xff800000b4697808 */ /* 0x000fc40005800000 */
[----:B------:R-:W-:Y:S01]  /*58f0*/  FMNMX3.FTZ R3, R3, R106, R107, !PT ;  /* 0x0000006a03037276 */ /* 0x000fe2000781006b */
[----:B------:R1:W-:Y:S01]  /*5900*/  MUFU.EX2 R174, R0 ;  /* 0x0000000000ae7308 */ /* 0x0003e20000000800 */
[-C--:B------:R-:W-:Y:S02]  /*5910*/  ISETP.GE.AND P3, PT, R108, R5.reuse, PT ;  /* 0x000000056c00720c */ /* 0x080fe40003f66270 */
[----:B------:R-:W-:Y:S02]  /*5920*/  FSEL R108, R199, -INF , !P2 ;  /* 0xff800000c76c7808 */ /* 0x000fe40005000000 */
[----:B------:R-:W-:Y:S02]  /*5930*/  ISETP.GE.AND P2, PT, R109, R5, PT ;  /* 0x000000056d00720c */ /* 0x000fe40003f46270 */
[----:B------:R-:W-:Y:S02]  /*5940*/  FSEL R109, R184, -INF , !P1 ;  /* 0xff800000b86d7808 */ /* 0x000fe40004800000 */
[----:B------:R-:W-:-:S02]  /*5950*/  FMNMX3.FTZ R3, R3, R104, R105, !PT ;  /* 0x0000006803037276 */ /* 0x000fc40007810069 */
[-C--:B------:R-:W-:Y:S02]  /*5960*/  ISETP.GE.AND P1, PT, R111, R5.reuse, PT ;  /* 0x000000056f00720c */ /* 0x080fe40003f26270 */
[----:B------:R-:W-:Y:S02]  /*5970*/  FSEL R111, R197, -INF , !P5 ;  /* 0xff800000c56f7808 */ /* 0x000fe40006800000 */
[----:B------:R-:W-:Y:S01]  /*5980*/  FSEL R117, R187, -INF , !P4 ;  /* 0xff800000bb757808 */ /* 0x000fe20006000000 */
[----:B-1----:R-:W-:Y:S01]  /*5990*/  FFMA.FTZ R0, R27, UR6, -R2 ;  /* 0x000000061b007c23 */ /* 0x002fe20008010802 */
[----:B------:R-:W-:Y:S02]  /*59a0*/  FMNMX3.FTZ R3, R3, R108, R109, !PT ;  /* 0x0000006c03037276 */ /* 0x000fe4000781006d */
[-C--:B------:R-:W-:Y:S01]  /*59b0*/  ISETP.GE.AND P5, PT, R112, R5.reuse, PT ;  /* 0x000000057000720c */ /* 0x080fe20003fa6270 */
[----:B------:R1:W-:Y:S01]  /*59c0*/  MUFU.EX2 R171, R0 ;  /* 0x0000000000ab7308 */ /* 0x0003e20000000800 */
        /* <DEDUP_REMOVED lines=9> */
[----:B-1----:R-:W-:Y:S01]  /*5a60*/  FFMA.FTZ R0, R26, UR6, -R2 ;  /* 0x000000061a007c23 */ /* 0x002fe20008010802 */
[----:B------:R-:W-:Y:S02]  /*5a70*/  FMNMX3.FTZ R3, R3, R112, R113, !PT ;  /* 0x0000007003037276 */ /* 0x000fe40007810071 */
[-C--:B------:R-:W-:Y:S01]  /*5a80*/  ISETP.GE.AND P1, PT, R116, R5.reuse, PT ;  /* 0x000000057400720c */ /* 0x080fe20003f26270 */
[----:B------:R1:W-:Y:S01]  /*5a90*/  MUFU.EX2 R173, R0 ;  /* 0x0000000000ad7308 */ /* 0x0003e20000000800 */
[----:B------:R-:W-:Y:S02]  /*5aa0*/  ISETP.GE.AND P5, PT, R118, R5, PT ;  /* 0x000000057600720c */ /* 0x000fe40003fa6270 */
[----:B------:R-:W-:Y:S02]  /*5ab0*/  FSEL R116, R194, -INF , !P4 ;  /* 0xff800000c2747808 */ /* 0x000fe40006000000 */
[----:B------:R-:W-:-:S02]  /*5ac0*/  FSEL R118, R183, -INF , !P3 ;  /* 0xff800000b7767808 */ /* 0x000fc40005800000 */
[----:B------:R-:W-:Y:S02]  /*5ad0*/  FMNMX3.FTZ R3, R3, R114, R115, !PT ;  /* 0x0000007203037276 */ /* 0x000fe40007810073 */
[-C--:B------:R-:W-:Y:S02]  /*5ae0*/  ISETP.GE.AND P3, PT, R121, R5.reuse, PT ;  /* 0x000000057900720c */ /* 0x080fe40003f66270 */
[----:B------:R-:W-:Y:S02]  /*5af0*/  ISETP.GE.AND P4, PT, R120, R5, PT ;  /* 0x000000057800720c */ /* 0x000fe40003f86270 */
[----:B------:R-:W-:Y:S02]  /*5b00*/  FSEL R119, R193, -INF , !P2 ;  /* 0xff800000c1777808 */ /* 0x000fe40005000000 */
[----:B------:R-:W-:Y:S01]  /*5b10*/  FSEL R121, R176, -INF , !P1 ;  /* 0xff800000b0797808 */ /* 0x000fe20004800000 */
[----:B-1----:R-:W-:Y:S01]  /*5b20*/  FFMA.FTZ R0, R29, UR6, -R2 ;  /* 0x000000061d007c23 */ /* 0x002fe20008010802 */
[----:B------:R-:W-:-:S02]  /*5b30*/  FMNMX3.FTZ R3, R3, R116, R118, !PT ;  /* 0x0000007403037276 */ /* 0x000fc40007810076 */
[-C--:B------:R-:W-:Y:S01]  /*5b40*/  ISETP.GE.AND P2, PT, R122, R5.reuse, PT ;  /* 0x000000057a00720c */ /* 0x080fe20003f46270 */
[----:B------:R1:W-:Y:S01]  /*5b50*/  MUFU.EX2 R177, R0 ;  /* 0x0000000000b17308 */ /* 0x0003e20000000800 */
[----:B------:R-:W-:Y:S02]  /*5b60*/  ISETP.GE.AND P1, PT, R123, R5, PT ;  /* 0x000000057b00720c */ /* 0x000fe40003f26270 */
[----:B------:R-:W-:Y:S02]  /*5b70*/  FSEL R122, R191, -INF , !P5 ;  /* 0xff800000bf7a7808 */ /* 0x000fe40006800000 */
[----:B------:R-:W-:Y:S02]  /*5b80*/  FSEL R123, R189, -INF , !P4 ;  /* 0xff800000bd7b7808 */ /* 0x000fe40006000000 */
[----:B------:R-:W-:Y:S02]  /*5b90*/  FMNMX3.FTZ R3, R3, R119, R121, !PT ;  /* 0x0000007703037276 */ /* 0x000fe40007810079 */
[----:B------:R-:W-:-:S02]  /*5ba0*/  ISETP.GE.AND P5, PT, R124, R5, PT ;  /* 0x000000057c00720c */ /* 0x000fc40003fa6270 */
[-C--:B------:R-:W-:Y:S02]  /*5bb0*/  ISETP.GE.AND P4, PT, R126, R5.reuse, PT ;  /* 0x000000057e00720c */ /* 0x080fe40003f86270 */
[----:B------:R-:W-:Y:S02]  /*5bc0*/  FSEL R124, R192, -INF , !P3 ;  /* 0xff800000c07c7808 */ /* 0x000fe40005800000 */
[----:B------:R-:W-:Y:S01]  /*5bd0*/  FSEL R126, R182, -INF , !P2 ;  /* 0xff800000b67e7808 */ /* 0x000fe20005000000 */
[----:B-1----:R-:W-:Y:S01]  /*5be0*/  FFMA.FTZ R0, R30, UR6, -R2 ;  /* 0x000000061e007c23 */ /* 0x002fe20008010802 */
[----:B------:R-:W-:Y:S02]  /*5bf0*/  FMNMX3.FTZ R3, R3, R122, R123, !PT ;  /* 0x0000007a03037276 */ /* 0x000fe4000781007b */
[----:B------:R-:W-:Y:S01]  /*5c00*/  ISETP.GE.AND P3, PT, R127, R5, PT ;  /* 0x000000057f00720c */ /* 0x000fe20003f66270 */
[----:B------:R1:W-:Y:S01]  /*5c10*/  MUFU.EX2 R180, R0 ;  /* 0x0000000000b47308 */ /* 0x0003e20000000800 */
[----:B------:R-:W-:-:S02]  /*5c20*/  FSEL R127, R186, -INF , !P1 ;  /* 0xff800000ba7f7808 */ /* 0x000fc40004800000 */
[-C--:B------:R-:W-:Y:S02]  /*5c30*/  ISETP.GE.AND P1, PT, R130, R5.reuse, PT ;  /* 0x000000058200720c */ /* 0x080fe40003f26270 */
[----:B------:R-:W-:Y:S02]  /*5c40*/  FSEL R130, R185, -INF , !P5 ;  /* 0xff800000b9827808 */ /* 0x000fe40006800000 */
[----:B------:R-:W-:Y:S02]  /*5c50*/  FMNMX3.FTZ R3, R3, R124, R126, !PT ;  /* 0x0000007c03037276 */ /* 0x000fe4000781007e */
[-C--:B------:R-:W-:Y:S02]  /*5c60*/  ISETP.GE.AND P5, PT, R131, R5.reuse, PT ;  /* 0x000000058300720c */ /* 0x080fe40003fa6270 */
[----:B------:R-:W-:Y:S02]  /*5c70*/  ISETP.GE.AND P2, PT, R128, R5, PT ;  /* 0x000000058000720c */ /* 0x000fe40003f46270 */
[----:B------:R-:W-:-:S02]  /*5c80*/  FSEL R131, R188, -INF , !P4 ;  /* 0xff800000bc837808 */ /* 0x000fc40006000000 */
[----:B------:R-:W-:Y:S01]  /*5c90*/  FSEL R154, R154, -INF , !P3 ;  /* 0xff8000009a9a7808 */ /* 0x000fe20005800000 */
[----:B-1----:R-:W-:Y:S01]  /*5ca0*/  FFMA.FTZ R0, R31, UR6, -R2 ;  /* 0x000000061f007c23 */ /* 0x002fe20008010802 */
[----:B------:R-:W-:Y:S02]  /*5cb0*/  FMNMX3.FTZ R3, R3, R127, R130, !PT ;  /* 0x0000007f03037276 */ /* 0x000fe40007810082 */
        /* <DEDUP_REMOVED lines=8> */
[----:B------:R-:W-:Y:S02]  /*5d40*/  FSEL R205, R141, -INF , !P4 ;  /* 0xff8000008dcd7808 */ /* 0x000fe40006000000 */
[----:B------:R-:W-:Y:S01]  /*5d50*/  FMNMX3.FTZ R3, R3, R188, R193, !PT ;  /* 0x000000bc03037276 */ /* 0x000fe200078100c1 */
[----:B-1----:R-:W-:Y:S01]  /*5d60*/  FFMA.FTZ R0, R32, UR6, -R2 ;  /* 0x0000000620007c23 */ /* 0x002fe20008010802 */
[----:B------:R-:W-:-:S02]  /*5d70*/  ISETP.GE.AND P1, PT, R136, R5, PT ;  /* 0x000000058800720c */ /* 0x000fc40003f26270 */
[----:B------:R-:W-:Y:S01]  /*5d80*/  FSEL R204, R140, -INF , !P3 ;  /* 0xff8000008ccc7808 */ /* 0x000fe20005800000 */
[----:B------:R1:W-:Y:S01]  /*5d90*/  MUFU.EX2 R187, R0 ;  /* 0x0000000000bb7308 */ /* 0x0003e20000000800 */
[----:B------:R-:W-:Y:S02]  /*5da0*/  FSEL R208, R139, -INF , !P2 ;  /* 0xff8000008bd07808 */ /* 0x000fe40005000000 */
[----:B------:R-:W-:Y:S02]  /*5db0*/  FMNMX3.FTZ R3, R3, R197, R205, !PT ;  /* 0x000000c503037276 */ /* 0x000fe400078100cd */
[----:B------:R-:W-:Y:S02]  /*5dc0*/  FSEL R209, R138, -INF , !P1 ;  /* 0xff8000008ad17808 */ /* 0x000fe40004800000 */
[----:B------:R-:W-:Y:S02]  /*5dd0*/  FMNMX3.FTZ R3, R3, R204, R208, !PT ;  /* 0x000000cc03037276 */ /* 0x000fe400078100d0 */
[----:B------:R-:W-:-:S02]  /*5de0*/  LOP3.LUT R134, R198, 0x120, R238, 0xf8, !PT ;  /* 0x00000120c6867812 */ /* 0x000fc400078ef8ee */
[----:B------:R-:W-:Y:S02]  /*5df0*/  FMNMX.FTZ R3, R209, R3, !PT ;  /* 0x00000003d1037209 */ /* 0x000fe40007810000 */
[----:B------:R-:W-:-:S03]  /*5e00*/  LEA R134, R134, UR4, 0x1 ;  /* 0x0000000486867c11 */ /* 0x000fc6000f8e08ff */
[----:B------:R-:W2:Y:S01]  /*5e10*/  SHFL.BFLY PT, R7, R3, 0x2, 0x1f ;  /* 0x0c401f0003077f89 */ /* 0x000ea200000e0000 */
[--C-:B-1----:R-:W-:Y:S01]  /*5e20*/  FFMA.FTZ R0, R33, UR6, -R2.reuse ;  /* 0x0000000621007c23 */ /* 0x102fe20008010802 */
[----:B------:R-:W-:Y:S02]  /*5e30*/  VIADD R135, R134, 0x5020 ;  /* 0x0000502086877836 */ /* 0x000fe40000000000 */
[----:B------:R-:W-:Y:S01]  /*5e40*/  LDSM.16.MT88.4 R16, [R134+0x5000] ;  /* 0x005000008610783b */ /* 0x000fe20000004200 */
[----:B------:R1:W-:Y:S02]  /*5e50*/  MUFU.EX2 R190, R0 ;  /* 0x0000000000be7308 */ /* 0x0003e40000000800 */
[----:B-1----:R-:W-:Y:S01]  /*5e60*/  FFMA.FTZ R0, R34, UR6, -R2 ;  /* 0x0000000622007c23 */ /* 0x002fe20008010802 */
[----:B--2---:R-:W-:Y:S01]  /*5e70*/  FMNMX.FTZ R3, R3, R7, !PT ;  /* 0x0000000703037209 */ /* 0x004fe20007810000 */
[----:B------:R-:W-:-:S04]  /*5e80*/  VIADD R7, R134, 0x5000 ;  /* 0x0000500086077836 */ /* 0x000fc80000000000 */
[----:B------:R1:W-:Y:S01]  /*5e90*/  MUFU.EX2 R181, R0 ;  /* 0x0000000000b57308 */ /* 0x0003e20000000800 */
[----:B------:R-:W2:Y:S01]  /*5ea0*/  SHFL.BFLY PT, R6, R3, 0x1, 0x1f ;  /* 0x0c201f0003067f89 */ /* 0x000ea200000e0000 */
[----:B------:R-:W-:Y:S02]  /*5eb0*/  @P6 VIADD R135, R7, 0xffffffe0 ;  /* 0xffffffe007876836 */ /* 0x000fe40000000000 */
[----:B------:R-:W-:-:S03]  /*5ec0*/  FADD.FTZ R7, R146, R145 ;  /* 0x0000009192077221 */ /* 0x000fc60000010000 */
[----:B------:R-:W2:Y:S01]  /*5ed0*/  LDSM.16.MT88.4 R12, [R135] ;  /* 0x00000000870c783b */ /* 0x000ea20000004200 */
[----:B---3--:R-:W-:-:S04]  /*5ee0*/  FADD.FTZ R7, R147, R7 ;  /* 0x0000000793077221 */ /* 0x008fc80000010000 */
[----:B----4-:R-:W-:Y:S01]  /*5ef0*/  FADD.FTZ R7, R148, R7 ;  /* 0x0000000794077221 */ /* 0x010fe20000010000 */
[----:B-1----:R-:W-:-:S03]  /*5f00*/  FFMA.FTZ R0, R35, UR6, -R2 ;  /* 0x0000000623007c23 */ /* 0x002fc60008010802 */
[----:B-----5:R-:W-:Y:S01]  /*5f10*/  FADD.FTZ R7, R149, R7 ;  /* 0x0000000795077221 */ /* 0x020fe20000010000 */
[----:B------:R-:W1:Y:S01]  /*5f20*/  LDSM.16.MT88.4 R32, [R134+0x5400] ;  /* 0x005400008620783b */ /* 0x000e620000004200 */
[----:B------:R3:W-:Y:S02]  /*5f30*/  MUFU.EX2 R183, R0 ;  /* 0x0000000000b77308 */ /* 0x0007e40000000800 */
[----:B------:R-:W-:-:S04]  /*5f40*/  FADD.FTZ R7, R150, R7 ;  /* 0x0000000796077221 */ /* 0x000fc80000010000 */
[----:B------:R-:W-:Y:S01]  /*5f50*/  FADD.FTZ R7, R152, R7 ;  /* 0x0000000798077221 */ /* 0x000fe20000010000 */
[----:B--2---:R-:W-:Y:S01]  /*5f60*/  FMNMX.FTZ R3, R3, R6, !PT ;  /* 0x0000000603037209 */ /* 0x004fe20007810000 */
[----:B------:R-:W-:-:S03]  /*5f70*/  FFMA.FTZ R6, R60, UR6, -R2 ;  /* 0x000000063c067c23 */ /* 0x000fc60008010802 */
[----:B------:R-:W-:Y:S01]  /*5f80*/  FSETP.NEU.FTZ.AND P1, PT, R3, -INF , PT ;  /* 0xff8000000300780b */ /* 0x000fe20003f3d000 */
[----:B------:R-:W-:Y:S01]  /*5f90*/  MUFU.EX2 R207, R6 ;  /* 0x0000000600cf7308 */ /* 0x000fe20000000800 */
[----:B---3--:R-:W-:-:S07]  /*5fa0*/  FFMA.FTZ R0, R36, UR6, -R2 ;  /* 0x0000000624007c23 */ /* 0x008fce0008010802 */
        /* <DEDUP_REMOVED lines=8> */
[----:B------:R2:W-:Y:S02]  /*6030*/  MUFU.EX2 R185, R0 ;  /* 0x0000000000b97308 */ /* 0x0005e40000000800 */
[--C-:B--2---:R-:W-:Y:S02]  /*6040*/  FFMA.FTZ R0, R43, UR6, -R2.reuse ;  /* 0x000000062b007c23 */ /* 0x104fe40008010802 */
[----:B------:R-:W-:Y:S04]  /*6050*/  LDSM.16.MT88.4 R40, [R134+0x5800] ;  /* 0x005800008628783b */ /* 0x000fe80000004200 */
        /* <DEDUP_REMOVED lines=28> */
[----:B--2---:R-:W-:-:S05]  /*6220*/  FMUL.FTZ R0, R3, UR6 ;  /* 0x0000000603007c20 */ /* 0x004fca0008410000 */
[----:B------:R-:W-:-:S05]  /*6230*/  FSEL R0, R0, RZ, P1 ;  /* 0x000000ff00007208 */ /* 0x000fca0000800000 */
[----:B------:R-:W-:Y:S01]  /*6240*/  FFMA.FTZ R6, R8, UR6, -R0 ;  /* 0x0000000608067c23 */ /* 0x000fe20008010800 */
[----:B------:R-:W-:-:S03]  /*6250*/  F2FP.BF16.F32.PACK_AB R8, R145, R146 ;  /* 0x000000929108723e */ /* 0x000fc600000010ff */
[----:B------:R2:W-:Y:S02]  /*6260*/  MUFU.EX2 R53, R6 ;  /* 0x0000000600357308 */ /* 0x0005e40000000800 */
[----:B--2---:R-:W-:-:S06]  /*6270*/  FFMA.FTZ R6, R9, UR6, -R0 ;  /* 0x0000000609067c23 */ /* 0x004fcc0008010800 */
[----:B------:R2:W3:Y:S02]  /*6280*/  MUFU.EX2 R52, R6 ;  /* 0x0000000600347308 */ /* 0x0004e40000000800 */
[----:B--2---:R-:W-:Y:S01]  /*6290*/  FFMA.FTZ R6, R10, UR6, -R0 ;  /* 0x000000060a067c23 */ /* 0x004fe20008010800 */
[----:B------:R-:W-:Y:S02]  /*62a0*/  F2FP.BF16.F32.PACK_AB R10, R148, R147 ;  /* 0x00000093940a723e */ /* 0x000fe400000010ff */
[----:B---3--:R-:W-:-:S03]  /*62b0*/  F2FP.BF16.F32.PACK_AB R9, R52, R53 ;  /* 0x000000353409723e */ /* 0x008fc600000010ff */
        /* <DEDUP_REMOVED lines=8> */
[----:B--2---:R-:W-:-:S02]  /*6340*/  FFMA.FTZ R6, R38, UR6, -R0 ;  /* 0x0000000626067c23 */ /* 0x004fc40008010800 */
[----:B------:R-:W2:Y:S05]  /*6350*/  LDSM.16.MT88.4 R36, [R135+0x400] ;  /* 0x000400008724783b */ /* 0x000eaa0000004200 */
[C---:B------:R-:W-:Y:S01]  /*6360*/  HMMA.16816.F32.BF16 R16, R8.reuse, R12, RZ ;  /* 0x0000000c0810723c */ /* 0x040fe200000418ff */
[----:B------:R3:W4:Y:S07]  /*6370*/  MUFU.EX2 R59, R6 ;  /* 0x00000006003b7308 */ /* 0x00072e0000000800 */
[----:B------:R-:W-:Y:S01]  /*6380*/  HMMA.16816.F32.BF16 R12, R8, R14, RZ ;  /* 0x0000000e080c723c */ /* 0x000fe200000418ff */
[----:B------:R-:W-:-:S02]  /*6390*/  F2FP.BF16.F32.PACK_AB R8, R150, R149 ;  /* 0x000000959608723e */ /* 0x000fc400000010ff */
[----:B------:R-:W-:Y:S01]  /*63a0*/  F2FP.BF16.F32.PACK_AB R10, R153, R152 ;  /* 0x00000098990a723e */ /* 0x000fe200000010ff */
[----:B---3--:R-:W-:Y:S01]  /*63b0*/  FFMA.FTZ R6, R44, UR6, -R0 ;  /* 0x000000062c067c23 */ /* 0x008fe20008010800 */
[----:B----4-:R-:W-:-:S03]  /*63c0*/  F2FP.BF16.F32.PACK_AB R9, R59, R58 ;  /* 0x0000003a3b09723e */ /* 0x010fc600000010ff */
[----:B------:R3:W-:Y:S02]  /*63d0*/  MUFU.EX2 R99, R6 ;  /* 0x0000000600637308 */ /* 0x0007e40000000800 */
[----:B---3--:R-:W-:Y:S02]  /*63e0*/  FFMA.FTZ R6, R47, UR6, -R0 ;  /* 0x000000062f067c23 */ /* 0x008fe40008010800 */
[----:B------:R-:W3:Y:S04]  /*63f0*/  LDSM.16.MT88.4 R44, [R135+0x800] ;  /* 0x00080000872c783b */ /* 0x000ee80000004200 */
[----:B------:R4:W5:Y:S02]  /*6400*/  MUFU.EX2 R98, R6 ;  /* 0x0000000600627308 */ /* 0x0009640000000800 */
[----:B----4-:R-:W-:Y:S01]  /*6410*/  FFMA.FTZ R6, R72, UR6, -R2 ;  /* 0x0000000648067c23 */ /* 0x010fe20008010802 */
[----:B-----5:R-:W-:-:S05]  /*6420*/  F2FP.BF16.F32.PACK_AB R11, R98, R99 ;  /* 0x00000063620b723e */ /* 0x020fca00000010ff */
[----:B------:R4:W-:Y:S02]  /*6430*/  MUFU.EX2 R198, R6 ;  /* 0x0000000600c67308 */ /* 0x0009e40000000800 */
[C---:B-1----:R-:W-:Y:S08]  /*6440*/  HMMA.16816.F32.BF16 R28, R8.reuse, R32, R28 ;  /* 0x00000020081c723c */ /* 0x042ff0000004181c */
[----:B------:R-:W-:Y:S01]  /*6450*/  HMMA.16816.F32.BF16 R24, R8, R34, R24 ;  /* 0x000000220818723c */ /* 0x000fe20000041818 */
[----:B------:R-:W1:Y:S01]  /*6460*/  LDSM.16.MT88.4 R32, [R134+0x5c00] ;  /* 0x005c00008620783b */ /* 0x000e620000004200 */
[----:B----4-:R-:W-:-:S06]  /*6470*/  FFMA.FTZ R6, R61, UR6, -R0 ;  /* 0x000000063d067c23 */ /* 0x010fcc0008010800 */
[C---:B--2---:R-:W-:Y:S01]  /*6480*/  HMMA.16816.F32.BF16 R16, R8.reuse, R36, R16 ;  /* 0x000000240810723c */ /* 0x044fe20000041810 */
[----:B------:R2:W-:Y:S07]  /*6490*/  MUFU.EX2 R97, R6 ;  /* 0x0000000600617308 */ /* 0x0005ee0000000800 */
[----:B------:R-:W-:Y:S01]  /*64a0*/  HMMA.16816.F32.BF16 R12, R8, R38, R12 ;  /* 0x00000026080c723c */ /* 0x000fe2000004180c */
[----:B------:R-:W-:Y:S01]  /*64b0*/  F2FP.BF16.F32.PACK_AB R8, R156, R155 ;  /* 0x0000009b9c08723e */ /* 0x000fe200000010ff */
[----:B------:R-:W4:Y:S01]  /*64c0*/  LDSM.16.MT88.4 R36, [R135+0xc00] ;  /* 0x000c00008724783b */ /* 0x000f220000004200 */
[----:B------:R-:W-:Y:S01]  /*64d0*/  F2FP.BF16.F32.PACK_AB R10, R157, R160 ;  /* 0x000000a09d0a723e */ /* 0x000fe200000010ff */
[----:B--2---:R-:W-:-:S04]  /*64e0*/  FFMA.FTZ R6, R62, UR6, -R0 ;  /* 0x000000063e067c23 */ /* 0x004fc80008010800 */
[----:B------:R2:W5:Y:S02]  /*64f0*/  MUFU.EX2 R62, R6 ;  /* 0x00000006003e7308 */ /* 0x0005640000000800 */
[----:B--2---:R-:W-:Y:S01]  /*6500*/  FFMA.FTZ R6, R63, UR6, -R0 ;  /* 0x000000063f067c23 */ /* 0x004fe20008010800 */
[----:B-----5:R-:W-:-:S05]  /*6510*/  F2FP.BF16.F32.PACK_AB R9, R62, R97 ;  /* 0x000000613e09723e */ /* 0x020fca00000010ff */
[----:B------:R2:W-:Y:S02]  /*6520*/  MUFU.EX2 R101, R6 ;  /* 0x0000000600657308 */ /* 0x0005e40000000800 */
[----:B--2---:R-:W-:-:S06]  /*6530*/  FFMA.FTZ R6, R21, UR6, -R0 ;  /* 0x0000000615067c23 */ /* 0x004fcc0008010800 */
[----:B------:R2:W5:Y:S02]  /*6540*/  MUFU.EX2 R100, R6 ;  /* 0x0000000600647308 */ /* 0x0005640000000800 */
[----:B--2---:R-:W-:Y:S01]  /*6550*/  FFMA.FTZ R6, R93, UR6, -R2 ;  /* 0x000000065d067c23 */ /* 0x004fe20008010802 */
[----:B-----5:R-:W-:-:S05]  /*6560*/  F2FP.BF16.F32.PACK_AB R11, R100, R101 ;  /* 0x00000065640b723e */ /* 0x020fca00000010ff */
[----:B------:R2:W-:Y:S02]  /*6570*/  MUFU.EX2 R133, R6 ;  /* 0x0000000600857308 */ /* 0x0005e40000000800 */
[C---:B------:R-:W-:Y:S08]  /*6580*/  HMMA.16816.F32.BF16 R28, R8.reuse, R40, R28 ;  /* 0x00000028081c723c */ /* 0x040ff0000004181c */
[----:B------:R-:W-:Y:S01]  /*6590*/  HMMA.16816.F32.BF16 R24, R8, R42, R24 ;  /* 0x0000002a0818723c */ /* 0x000fe20000041818 */
[----:B------:R-:W5:Y:S01]  /*65a0*/  LDSM.16.MT88.4 R40, [R134+0x6000] ;  /* 0x006000008628783b */ /* 0x000f620000004200 */
[----:B--2---:R-:W-:-:S06]  /*65b0*/  FFMA.FTZ R6, R64, UR6, -R0 ;  /* 0x0000000640067c23 */ /* 0x004fcc0008010800 */
[C---:B---3--:R-:W-:Y:S01]  /*65c0*/  HMMA.16816.F32.BF16 R16, R8.reuse, R44, R16 ;  /* 0x0000002c0810723c */ /* 0x048fe20000041810 */
[----:B------:R2:W-:Y:S07]  /*65d0*/  MUFU.EX2 R56, R6 ;  /* 0x0000000600387308 */ /* 0x0005ee0000000800 */
[----:B------:R-:W-:Y:S01]  /*65e0*/  HMMA.16816.F32.BF16 R12, R8, R46, R12 ;  /* 0x0000002e080c723c */ /* 0x000fe2000004180c */
[----:B------:R-:W-:Y:S01]  /*65f0*/  F2FP.BF16.F32.PACK_AB R8, R168, R158 ;  /* 0x0000009ea808723e */ /* 0x000fe200000010ff */
[----:B------:R-:W3:Y:S01]  /*6600*/  LDSM.16.MT88.4 R44, [R135+0x1000] ;  /* 0x00100000872c783b */ /* 0x000ee20000004200 */
[----:B------:R-:W-:Y:S01]  /*6610*/  F2FP.BF16.F32.PACK_AB R10, R163, R161 ;  /* 0x000000a1a30a723e */ /* 0x000fe200000010ff */
[----:B--2---:R-:W-:-:S04]  /*6620*/  FFMA.FTZ R6, R65, UR6, -R0 ;  /* 0x0000000641067c23 */ /* 0x004fc80008010800 */
[----:B------:R2:W1:Y:S02]  /*6630*/  MUFU.EX2 R96, R6 ;  /* 0x0000000600607308 */ /* 0x0004640000000800 */
[----:B--2---:R-:W-:Y:S01]  /*6640*/  FFMA.FTZ R6, R22, UR6, -R0 ;  /* 0x0000000616067c23 */ /* 0x004fe20008010800 */
[----:B-1----:R-:W-:-:S05]  /*6650*/  F2FP.BF16.F32.PACK_AB R9, R96, R56 ;  /* 0x000000386009723e */ /* 0x002fca00000010ff */
        /* <DEDUP_REMOVED lines=10> */
[C---:B----4-:R-:W-:Y:S01]  /*6700*/  HMMA.16816.F32.BF16 R16, R8.reuse, R36, R16 ;  /* 0x000000240810723c */ /* 0x050fe20000041810 */
[----:B------:R1:W-:Y:S07]  /*6710*/  MUFU.EX2 R60, R6 ;  /* 0x00000006003c7308 */ /* 0x0003ee0000000800 */
[----:B------:R-:W-:Y:S01]  /*6720*/  HMMA.16816.F32.BF16 R12, R8, R38, R12 ;  /* 0x00000026080c723c */ /* 0x000fe2000004180c */
[----:B------:R-:W-:Y:S01]  /*6730*/  F2FP.BF16.F32.PACK_AB R8, R162, R170 ;  /* 0x000000aaa208723e */ /* 0x000fe200000010ff */
[----:B------:R-:W4:Y:S01]  /*6740*/  LDSM.16.MT88.4 R36, [R135+0x1400] ;  /* 0x001400008724783b */ /* 0x000f220000004200 */
        /* <DEDUP_REMOVED lines=11> */
[C---:B------:R-:W-:Y:S08]  /*6800*/  HMMA.16816.F32.BF16 R28, R8.reuse, R40, R28 ;  /* 0x00000028081c723c */ /* 0x040ff0000004181c */
[----:B------:R-:W-:Y:S01]  /*6810*/  HMMA.16816.F32.BF16 R24, R8, R42, R24 ;  /* 0x0000002a0818723c */ /* 0x000fe20000041818 */
[----:B------:R-:W5:Y:S01]  /*6820*/  LDSM.16.MT88.4 R40, [R134+0x6800] ;  /* 0x006800008628783b */ /* 0x000f620000004200 */
        /* <DEDUP_REMOVED lines=37> */
[C---:B-----5:R-:W-:Y:S08]  /*6a80*/  HMMA.16816.F32.BF16 R28, R8.reuse, R40, R28 ;  /* 0x00000028081c723c */ /* 0x060ff0000004181c */
        /* <DEDUP_REMOVED lines=22> */
[C---:B----4-:R-:W-:Y:S01]  /*6bf0*/  HMMA.16816.F32.BF16 R16, R8.reuse, R40, R16 ;  /* 0x000000280810723c */ /* 0x050fe20000041810 */
        /* <DEDUP_REMOVED lines=15> */
[C---:B---3--:R-:W-:Y:S08]  /*6cf0*/  HMMA.16816.F32.BF16 R32, R8.reuse, R44, R28 ;  /* 0x0000002c0820723c */ /* 0x048ff0000004181c */
[----:B------:R-:W-:Y:S01]  /*6d00*/  HMMA.16816.F32.BF16 R28, R8, R46, R24 ;  /* 0x0000002e081c723c */ /* 0x000fe20000041818 */
[----:B------:R-:W2:Y:S01]  /*6d10*/  LDSM.16.MT88.4 R44, [R135+0x2400] ;  /* 0x00240000872c783b */ /* 0x000ea20000004200 */
[----:B-1----:R-:W-:-:S06]  /*6d20*/  FFMA.FTZ R6, R105, UR6, -R0 ;  /* 0x0000000669067c23 */ /* 0x002fcc0008010800 */
[C---:B------:R-:W-:Y:S01]  /*6d30*/  HMMA.16816.F32.BF16 R24, R8.reuse, R36, R16 ;  /* 0x000000240818723c */ /* 0x040fe20000041810 */
[----:B------:R1:W-:Y:S07]  /*6d40*/  MUFU.EX2 R22, R6 ;  /* 0x0000000600167308 */ /* 0x0003ee0000000800 */
[----:B------:R-:W-:Y:S01]  /*6d50*/  HMMA.16816.F32.BF16 R16, R8, R38, R12 ;  /* 0x000000260810723c */ /* 0x000fe2000004180c */
[----:B------:R-:W-:Y:S01]  /*6d60*/  FADD.FTZ R13, R153, R7 ;  /* 0x00000007990d7221 */ /* 0x000fe20000010000 */
[--C-:B------:R-:W-:Y:S01]  /*6d70*/  FFMA.FTZ R7, R115, UR6, -R0.reuse ;  /* 0x0000000673077c23 */ /* 0x100fe20008010800 */
[--C-:B------:R-:W-:Y:S01]  /*6d80*/  FFMA.FTZ R12, R113, UR6, -R0.reuse ;  /* 0x00000006710c7c23 */ /* 0x100fe20008010800 */
[----:B------:R-:W-:Y:S01]  /*6d90*/  F2FP.BF16.F32.PACK_AB R8, R144, R140 ;  /* 0x0000008c9008723e */ /* 0x000fe200000010ff */
[----:B------:R-:W-:Y:S01]  /*6da0*/  LDSM.16.MT88.4 R36, [R134+0x7c00] ;  /* 0x007c00008624783b */ /* 0x000fe20000004200 */
[----:B------:R3:W-:Y:S01]  /*6db0*/  MUFU.EX2 R61, R7 ;  /* 0x00000007003d7308 */ /* 0x0007e20000000800 */
[----:B------:R-:W-:Y:S01]  /*6dc0*/  F2FP.BF16.F32.PACK_AB R10, R189, R151 ;  /* 0x00000097bd0a723e */ /* 0x000fe200000010ff */
[----:B-1----:R-:W-:-:S06]  /*6dd0*/  FFMA.FTZ R6, R108, UR6, -R0 ;  /* 0x000000066c067c23 */ /* 0x002fcc0008010800 */
[----:B------:R1:W4:Y:S08]  /*6de0*/  MUFU.EX2 R68, R6 ;  /* 0x0000000600447308 */ /* 0x0003300000000800 */
[----:B------:R5:W-:Y:S01]  /*6df0*/  MUFU.EX2 R64, R12 ;  /* 0x0000000c00407308 */ /* 0x000be20000000800 */
[----:B---3--:R-:W-:-:S04]  /*6e00*/  FADD.FTZ R7, R155, R13 ;  /* 0x0000000d9b077221 */ /* 0x008fc80000010000 */
[----:B------:R-:W-:Y:S01]  /*6e10*/  FADD.FTZ R7, R156, R7 ;  /* 0x000000079c077221 */ /* 0x000fe20000010000 */
[----:B-1----:R-:W-:-:S03]  /*6e20*/  FFMA.FTZ R6, R109, UR6, -R0 ;  /* 0x000000066d067c23 */ /* 0x002fc60008010800 */
[----:B------:R-:W-:Y:S01]  /*6e30*/  FADD.FTZ R7, R160, R7 ;  /* 0x00000007a0077221 */ /* 0x000fe20000010000 */
[----:B----4-:R-:W-:Y:S01]  /*6e40*/  F2FP.BF16.F32.PACK_AB R9, R68, R22 ;  /* 0x000000164409723e */ /* 0x010fe200000010ff */
[----:B------:R1:W-:Y:S02]  /*6e50*/  MUFU.EX2 R67, R6 ;  /* 0x0000000600437308 */ /* 0x0003e40000000800 */
[----:B------:R-:W-:Y:S01]  /*6e60*/  FADD.FTZ R7, R157, R7 ;  /* 0x000000079d077221 */ /* 0x000fe20000010000 */
[----:B-----5:R-:W-:-:S03]  /*6e70*/  FFMA.FTZ R12, R114, UR6, -R0 ;  /* 0x00000006720c7c23 */ /* 0x020fc60008010800 */
[----:B------:R-:W-:Y:S02]  /*6e80*/  FADD.FTZ R7, R158, R7 ;  /* 0x000000079e077221 */ /* 0x000fe40000010000 */
[----:B------:R3:W-:Y:S02]  /*6e90*/  MUFU.EX2 R14, R12 ;  /* 0x0000000c000e7308 */ /* 0x0007e40000000800 */
[----:B------:R-:W-:-:S04]  /*6ea0*/  FADD.FTZ R7, R168, R7 ;  /* 0x00000007a8077221 */ /* 0x000fc80000010000 */
[----:B------:R-:W-:Y:S01]  /*6eb0*/  FADD.FTZ R7, R161, R7 ;  /* 0x00000007a1077221 */ /* 0x000fe20000010000 */
[----:B-1----:R-:W-:-:S03]  /*6ec0*/  FFMA.FTZ R6, R111, UR6, -R0 ;  /* 0x000000066f067c23 */ /* 0x002fc60008010800 */
[----:B------:R-:W-:Y:S01]  /*6ed0*/  FADD.FTZ R7, R163, R7 ;  /* 0x00000007a3077221 */ /* 0x000fe20000010000 */
[----:B------:R1:W4:Y:S03]  /*6ee0*/  MUFU.EX2 R66, R6 ;  /* 0x0000000600427308 */ /* 0x0003260000000800 */
[----:B------:R-:W-:Y:S01]  /*6ef0*/  FADD.FTZ R7, R170, R7 ;  /* 0x00000007aa077221 */ /* 0x000fe20000010000 */
[----:B---3--:R-:W-:-:S03]  /*6f00*/  FFMA.FTZ R12, R159, UR6, -R2 ;  /* 0x000000069f0c7c23 */ /* 0x008fc60008010802 */
[----:B------:R-:W-:Y:S01]  /*6f10*/  FADD.FTZ R7, R162, R7 ;  /* 0x00000007a2077221 */ /* 0x000fe20000010000 */
[----:B------:R3:W-:Y:S03]  /*6f20*/  MUFU.EX2 R82, R12 ;  /* 0x0000000c00527308 */ /* 0x0007e60000000800 */
[----:B------:R-:W-:-:S04]  /*6f30*/  FADD.FTZ R7, R175, R7 ;  /* 0x00000007af077221 */ /* 0x000fc80000010000 */
[----:B------:R-:W-:Y:S01]  /*6f40*/  FADD.FTZ R7, R172, R7 ;  /* 0x00000007ac077221 */ /* 0x000fe20000010000 */
[--C-:B-1----:R-:W-:Y:S01]  /*6f50*/  FFMA.FTZ R6, R117, UR6, -R0.reuse ;  /* 0x0000000675067c23 */ /* 0x102fe20008010800 */
[----:B----4-:R-:W-:Y:S02]  /*6f60*/  F2FP.BF16.F32.PACK_AB R11, R66, R67 ;  /* 0x00000043420b723e */ /* 0x010fe400000010ff */
[----:B------:R-:W-:Y:S01]  /*6f70*/  FADD.FTZ R7, R174, R7 ;  /* 0x00000007ae077221 */ /* 0x000fe20000010000 */
[----:B------:R1:W-:Y:S03]  /*6f80*/  MUFU.EX2 R65, R6 ;  /* 0x0000000600417308 */ /* 0x0003e60000000800 */
[----:B------:R-:W-:Y:S01]  /*6f90*/  FADD.FTZ R7, R171, R7 ;  /* 0x00000007ab077221 */ /* 0x000fe20000010000 */
[----:B---3--:R-:W-:Y:S01]  /*6fa0*/  FFMA.FTZ R12, R116, UR6, -R0 ;  /* 0x00000006740c7c23 */ /* 0x008fe20008010800 */
[----:B--2---:R-:W-:Y:S02]  /*6fb0*/  HMMA.16816.F32.BF16 R16, R8, R46, R16 ;  /* 0x0000002e0810723c */ /* 0x004fe40000041810 */
[----:B------:R-:W-:Y:S01]  /*6fc0*/  FADD.FTZ R7, R173, R7 ;  /* 0x00000007ad077221 */ /* 0x000fe20000010000 */
[----:B------:R2:W-:Y:S03]  /*6fd0*/  MUFU.EX2 R63, R12 ;  /* 0x0000000c003f7308 */ /* 0x0005e60000000800 */
[----:B------:R-:W-:-:S02]  /*6fe0*/  FADD.FTZ R7, R177, R7 ;  /* 0x00000007b1077221 */ /* 0x000fc40000010000 */
[----:B------:R-:W-:Y:S01]  /*6ff0*/  HMMA.16816.F32.BF16 R32, R8, R40, R32 ;  /* 0x000000280820723c */ /* 0x000fe20000041820 */
[----:B-1----:R-:W-:-:S04]  /*7000*/  FFMA.FTZ R6, R112, UR6, -R0 ;  /* 0x0000000670067c23 */ /* 0x002fc80008010800 */
[----:B------:R1:W3:Y:S03]  /*7010*/  MUFU.EX2 R21, R6 ;  /* 0x0000000600157308 */ /* 0x0002e60000000800 */
[----:B------:R-:W-:Y:S01]  /*7020*/  HMMA.16816.F32.BF16 R28, R8, R42, R28 ;  /* 0x0000002a081c723c */ /* 0x000fe2000004181c */
[----:B------:R-:W-:Y:S01]  /*7030*/  LDSM.16.MT88.4 R40, [R135+0x2c00] ;  /* 0x002c00008728783b */ /* 0x000fe20000004200 */
[----:B--2---:R-:W-:-:S06]  /*7040*/  FFMA.FTZ R12, R118, UR6, -R0 ;  /* 0x00000006760c7c23 */ /* 0x004fcc0008010800 */
[----:B------:R-:W-:Y:S01]  /*7050*/  HMMA.16816.F32.BF16 R24, R8, R44, R24 ;  /* 0x0000002c0818723c */ /* 0x000fe20000041818 */
[----:B------:R-:W-:Y:S01]  /*7060*/  F2FP.BF16.F32.PACK_AB R8, R194, R192 ;  /* 0x000000c0c208723e */ /* 0x000fe200000010ff */
[----:B------:R-:W-:Y:S01]  /*7070*/  LDSM.16.MT88.4 R44, [R134+0x8000] ;  /* 0x00800000862c783b */ /* 0x000fe20000004200 */
[----:B------:R-:W-:Y:S02]  /*7080*/  F2FP.BF16.F32.PACK_AB R10, R196, R195 ;  /* 0x000000c3c40a723e */ /* 0x000fe400000010ff */
[----:B------:R-:W-:Y:S01]  /*7090*/  F2FP.BF16.F32.PACK_AB R11, R14, R64 ;  /* 0x000000400e0b723e */ /* 0x000fe200000010ff */
[----:B-1----:R-:W-:Y:S01]  /*70a0*/  FADD.FTZ R6, R53, R52 ;  /* 0x0000003435067221 */ /* 0x002fe20000010000 */
[----:B---3--:R-:W-:-:S03]  /*70b0*/  F2FP.BF16.F32.PACK_AB R9, R21, R65 ;  /* 0x000000411509723e */ /* 0x008fc600000010ff */
[----:B------:R-:W-:-:S04]  /*70c0*/  FADD.FTZ R6, R54, R6 ;  /* 0x0000000636067221 */ /* 0x000fc80000010000 */
[----:B------:R-:W-:Y:S01]  /*70d0*/  FADD.FTZ R6, R55, R6 ;  /* 0x0000000637067221 */ /* 0x000fe20000010000 */
[----:B------:R-:W-:Y:S01]  /*70e0*/  HMMA.16816.F32.BF16 R32, R8, R48, R32 ;  /* 0x000000300820723c */ /* 0x000fe20000041820 */
[----:B------:R-:W1:Y:S02]  /*70f0*/  LDSM.16.MT88.4 R52, [R135+0x2800] ;  /* 0x002800008734783b */ /* 0x000e640000004200 */
[----:B------:R-:W-:-:S04]  /*7100*/  FADD.FTZ R6, R58, R6 ;  /* 0x000000063a067221 */ /* 0x000fc80000010000 */
[----:B------:R-:W-:Y:S01]  /*7110*/  FADD.FTZ R6, R59, R6 ;  /* 0x000000063b067221 */ /* 0x000fe20000010000 */
[----:B------:R-:W-:Y:S03]  /*7120*/  HMMA.16816.F32.BF16 R28, R8, R50, R28 ;  /* 0x00000032081c723c */ /* 0x000fe6000004181c */
[----:B------:R-:W-:-:S04]  /*7130*/  FADD.FTZ R6, R99, R6 ;  /* 0x0000000663067221 */ /* 0x000fc80000010000 */
[----:B------:R-:W-:-:S04]  /*7140*/  FADD.FTZ R6, R98, R6 ;  /* 0x0000000662067221 */ /* 0x000fc80000010000 */
[----:B------:R-:W-:-:S04]  /*7150*/  FADD.FTZ R6, R97, R6 ;  /* 0x0000000661067221 */ /* 0x000fc80000010000 */
[----:B------:R-:W-:Y:S02]  /*7160*/  FADD.FTZ R6, R62, R6 ;  /* 0x000000063e067221 */ /* 0x000fe40000010000 */
[----:B------:R2:W-:Y:S02]  /*7170*/  MUFU.EX2 R62, R12 ;  /* 0x0000000c003e7308 */ /* 0x0005e40000000800 */
[----:B------:R-:W-:-:S04]  /*7180*/  FADD.FTZ R6, R101, R6 ;  /* 0x0000000665067221 */ /* 0x000fc80000010000 */
[----:B------:R-:W-:-:S04]  /*7190*/  FADD.FTZ R6, R100, R6 ;  /* 0x0000000664067221 */ /* 0x000fc80000010000 */
[----:B------:R-:W-:-:S04]  /*71a0*/  FADD.FTZ R6, R56, R6 ;  /* 0x0000000638067221 */ /* 0x000fc80000010000 */
[----:B------:R-:W-:Y:S01]  /*71b0*/  FADD.FTZ R6, R96, R6 ;  /* 0x0000000660067221 */ /* 0x000fe20000010000 */
[C---:B-1----:R-:W-:Y:S01]  /*71c0*/  HMMA.16816.F32.BF16 R16, R8.reuse, R54, R16 ;  /* 0x000000360810723c */ /* 0x042fe20000041810 */
[----:B--2---:R-:W-:Y:S02]  /*71d0*/  FFMA.FTZ R12, R119, UR6, -R0 ;  /* 0x00000006770c7c23 */ /* 0x004fe40008010800 */
[----:B------:R-:W-:Y:S02]  /*71e0*/  FADD.FTZ R6, R94, R6 ;  /* 0x000000065e067221 */ /* 0x000fe40000010000 */
[----:B------:R1:W2:Y:S02]  /*71f0*/  MUFU.EX2 R59, R12 ;  /* 0x0000000c003b7308 */ /* 0x0002a40000000800 */
[----:B------:R-:W-:Y:S01]  /*7200*/  FADD.FTZ R6, R93, R6 ;  /* 0x000000065d067221 */ /* 0x000fe20000010000 */
[----:B------:R-:W-:Y:S01]  /*7210*/  HMMA.16816.F32.BF16 R24, R8, R52, R24 ;  /* 0x000000340818723c */ /* 0x000fe20000041818 */
[----:B------:R-:W-:-:S02]  /*7220*/  F2FP.BF16.F32.PACK_AB R8, R200, R199 ;  /* 0x000000c7c808723e */ /* 0x000fc400000010ff */
        /* <DEDUP_REMOVED lines=24> */
[----:B------:R-:W4:Y:S01]  /*73b0*/  LDSM.16.MT88.4 R40, [R134+0x8400] ;  /* 0x008400008628783b */ /* 0x000f220000004200 */
[----:B------:R-:W-:Y:S01]  /*73c0*/  F2FP.BF16.F32.PACK_AB R8, R206, R203 ;  /* 0x000000cbce08723e */ /* 0x000fe200000010ff */
        /* <DEDUP_REMOVED lines=17> */
[----:B-1----:R-:W-:-:S03]  /*74e0*/  FFMA.FTZ R12, R211, UR6, -R2 ;  /* 0x00000006d30c7c23 */ /* 0x002fc60008010802 */
[----:B------:R-:W-:Y:S01]  /*74f0*/  FADD.FTZ R6, R66, R6 ;  /* 0x0000000642067221 */ /* 0x000fe20000010000 */
[----:B---3--:R-:W-:Y:S01]  /*7500*/  F2FP.BF16.F32.PACK_AB R11, R54, R55 ;  /* 0x00000037360b723e */ /* 0x008fe200000010ff */
[----:B------:R1:W-:Y:S02]  /*7510*/  MUFU.EX2 R60, R12 ;  /* 0x0000000c003c7308 */ /* 0x0003e40000000800 */
[----:B------:R-:W-:-:S04]  /*7520*/  FADD.FTZ R6, R65, R6 ;  /* 0x0000000641067221 */ /* 0x000fc80000010000 */
[C---:B------:R-:W-:Y:S08]  /*7530*/  HMMA.16816.F32.BF16 R32, R8.reuse, R44, R32 ;  /* 0x0000002c0820723c */ /* 0x040ff00000041820 */
[----:B------:R-:W-:Y:S01]  /*7540*/  HMMA.16816.F32.BF16 R28, R8, R46, R28 ;  /* 0x0000002e081c723c */ /* 0x000fe2000004181c */
[----:B------:R-:W3:Y:S01]  /*7550*/  LDSM.16.MT88.4 R44, [R135+0x3400] ;  /* 0x00340000872c783b */ /* 0x000ee20000004200 */
[----:B-1----:R-:W-:-:S04]  /*7560*/  FFMA.FTZ R12, R212, UR6, -R2 ;  /* 0x00000006d40c7c23 */ /* 0x002fc80008010802 */
[----:B------:R1:W5:Y:S02]  /*7570*/  MUFU.EX2 R57, R12 ;  /* 0x0000000c00397308 */ /* 0x0003640000000800 */
[C---:B--2---:R-:W-:Y:S08]  /*7580*/  HMMA.16816.F32.BF16 R24, R8.reuse, R36, R24 ;  /* 0x000000240818723c */ /* 0x044ff00000041818 */
[----:B------:R-:W-:Y:S01]  /*7590*/  HMMA.16816.F32.BF16 R16, R8, R38, R16 ;  /* 0x000000260810723c */ /* 0x000fe20000041810 */
[----:B------:R-:W-:Y:S01]  /*75a0*/  F2FP.BF16.F32.PACK_AB R8, R128, R133 ;  /* 0x000000858008723e */ /* 0x000fe200000010ff */
[----:B------:R-:W-:Y:S01]  /*75b0*/  LDSM.16.MT88.4 R36, [R134+0x8c00] ;  /* 0x008c00008624783b */ /* 0x000fe20000004200 */
[----:B------:R-:W-:Y:S01]  /*75c0*/  F2FP.BF16.F32.PACK_AB R10, R120, R125 ;  /* 0x0000007d780a723e */ /* 0x000fe200000010ff */
[----:B-1----:R-:W-:Y:S01]  /*75d0*/  FADD.FTZ R12, R180, R7 ;  /* 0x00000007b40c7221 */ /* 0x002fe20000010000 */
[----:B------:R-:W-:Y:S01]  /*75e0*/  FFMA.FTZ R7, R126, UR6, -R0 ;  /* 0x000000067e077c23 */ /* 0x000fe20008010800 */
[----:B-----5:R-:W-:-:S03]  /*75f0*/  F2FP.BF16.F32.PACK_AB R148, R57, R60 ;  /* 0x0000003c3994723e */ /* 0x020fc600000010ff */
        /* <DEDUP_REMOVED lines=18> */
[----:B------:R-:W-:Y:S02]  /*7720*/  FADD.FTZ R7, R140, R7 ;  /* 0x000000078c077221 */ /* 0x000fe40000010000 */
[----:B------:R-:W1:Y:S01]  /*7730*/  LDSM.16.MT88.4 R140, [R134+0x8800] ;  /* 0x00880000868c783b */ /* 0x000e620000004200 */
[----:B------:R2:W5:Y:S01]  /*7740*/  MUFU.EX2 R49, R12 ;  /* 0x0000000c00317308 */ /* 0x0005620000000800 */
[----:B------:R-:W-:-:S04]  /*7750*/  FADD.FTZ R7, R144, R7 ;  /* 0x0000000790077221 */ /* 0x000fc80000010000 */
[----:B------:R-:W-:-:S04]  /*7760*/  FADD.FTZ R7, R151, R7 ;  /* 0x0000000797077221 */ /* 0x000fc80000010000 */
[----:B------:R-:W-:-:S04]  /*7770*/  FADD.FTZ R7, R189, R7 ;  /* 0x00000007bd077221 */ /* 0x000fc80000010000 */
[----:B------:R-:W-:Y:S01]  /*7780*/  FADD.FTZ R7, R192, R7 ;  /* 0x00000007c0077221 */ /* 0x000fe20000010000 */
[----:B--2---:R-:W-:-:S03]  /*7790*/  FFMA.FTZ R12, R214, UR6, -R2 ;  /* 0x00000006d60c7c23 */ /* 0x004fc60008010802 */
[----:B------:R-:W-:Y:S01]  /*77a0*/  FADD.FTZ R7, R194, R7 ;  /* 0x00000007c2077221 */ /* 0x000fe20000010000 */
[----:B-----5:R-:W-:Y:S01]  /*77b0*/  F2FP.BF16.F32.PACK_AB R11, R49, R51 ;  /* 0x00000033310b723e */ /* 0x020fe200000010ff */
[----:B------:R2:W-:Y:S02]  /*77c0*/  MUFU.EX2 R52, R12 ;  /* 0x0000000c00347308 */ /* 0x0005e40000000800 */
[----:B------:R-:W-:-:S04]  /*77d0*/  FADD.FTZ R7, R195, R7 ;  /* 0x00000007c3077221 */ /* 0x000fc80000010000 */
[----:B------:R-:W-:Y:S01]  /*77e0*/  FADD.FTZ R7, R196, R7 ;  /* 0x00000007c4077221 */ /* 0x000fe20000010000 */
[----:B----4-:R-:W-:Y:S01]  /*77f0*/  HMMA.16816.F32.BF16 R136, R8, R40, R32 ;  /* 0x000000280888723c */ /* 0x010fe20000041820 */
[----:B------:R-:W4:Y:S02]  /*7800*/  LDSM.16.MT88.4 R32, [R135+0x3800] ;  /* 0x003800008720783b */ /* 0x000f240000004200 */
[----:B------:R-:W-:-:S05]  /*7810*/  FADD.FTZ R7, R199, R7 ;  /* 0x00000007c7077221 */ /* 0x000fca0000010000 */
[----:B---3--:R-:W-:Y:S01]  /*7820*/  HMMA.16816.F32.BF16 R144, R8, R44, R24 ;  /* 0x0000002c0890723c */ /* 0x008fe20000041818 */
[----:B------:R-:W3:Y:S01]  /*7830*/  LDSM.16.MT88.4 R24, [R135+0x3c00] ;  /* 0x003c00008718783b */ /* 0x000ee20000004200 */
[----:B--2---:R-:W-:-:S04]  /*7840*/  FFMA.FTZ R12, R154, UR6, -R0 ;  /* 0x000000069a0c7c23 */ /* 0x004fc80008010800 */
[----:B------:R2:W-:Y:S02]  /*7850*/  MUFU.EX2 R48, R12 ;  /* 0x0000000c00307308 */ /* 0x0005e40000000800 */
[C---:B------:R-:W-:Y:S08]  /*7860*/  HMMA.16816.F32.BF16 R28, R8.reuse, R42, R28 ;  /* 0x0000002a081c723c */ /* 0x040ff0000004181c */
[----:B------:R-:W-:Y:S01]  /*7870*/  HMMA.16816.F32.BF16 R16, R8, R46, R16 ;  /* 0x0000002e0810723c */ /* 0x000fe20000041810 */
[----:B------:R-:W-:-:S02]  /*7880*/  F2FP.BF16.F32.PACK_AB R8, R92, R110 ;  /* 0x0000006e5c08723e */ /* 0x000fc400000010ff */
        /* <DEDUP_REMOVED lines=9> */
[----:B------:R-:W-:Y:S01]  /*7920*/  FADD.FTZ R2, R21, R6 ;  /* 0x0000000615027221 */ /* 0x000fe20000010000 */
[----:B-----5:R-:W-:-:S04]  /*7930*/  F2FP.BF16.F32.PACK_AB R11, R15, R22 ;  /* 0x000000160f0b723e */ /* 0x020fc800000010ff */
[----:B------:R2:W5:Y:S01]  /*7940*/  MUFU.EX2 R21, R12 ;  /* 0x0000000c00157308 */ /* 0x0005620000000800 */
[----:B------:R-:W-:Y:S01]  /*7950*/  FADD.FTZ R6, R64, R2 ;  /* 0x0000000240067221 */ /* 0x000fe20000010000 */
[----:B------:R-:W-:-:S03]  /*7960*/  FFMA.FTZ R2, R205, UR6, -R0 ;  /* 0x00000006cd027c23 */ /* 0x000fc60008010800 */
[----:B------:R-:W-:Y:S01]  /*7970*/  FADD.FTZ R6, R14, R6 ;  /* 0x000000060e067221 */ /* 0x000fe20000010000 */
[C---:B-1----:R-:W-:Y:S02]  /*7980*/  HMMA.16816.F32.BF16 R136, R8.reuse, R140, R136 ;  /* 0x0000008c0888723c */ /* 0x042fe40000041888 */
[----:B------:R1:W-:Y:S06]  /*7990*/  MUFU.EX2 R14, R2 ;  /* 0x00000002000e7308 */ /* 0x0003ec0000000800 */
[----:B------:R-:W-:Y:S01]  /*79a0*/  HMMA.16816.F32.BF16 R140, R8, R142, R28 ;  /* 0x0000008e088c723c */ /* 0x000fe2000004181c */
[----:B--2---:R-:W-:Y:S01]  /*79b0*/  FFMA.FTZ R12, R204, UR6, -R0 ;  /* 0x00000006cc0c7c23 */ /* 0x004fe20008010800 */
[----:B-----5:R-:W-:-:S03]  /*79c0*/  F2FP.BF16.F32.PACK_AB R150, R21, R52 ;  /* 0x000000341596723e */ /* 0x020fc600000010ff */
[----:B------:R-:W2:Y:S03]  /*79d0*/  MUFU.EX2 R13, R12 ;  /* 0x0000000c000d7308 */ /* 0x000ea60000000800 */
[C---:B----4-:R-:W-:Y:S01]  /*79e0*/  HMMA.16816.F32.BF16 R144, R8.reuse, R32, R144 ;  /* 0x000000200890723c */ /* 0x050fe20000041890 */
[----:B-1----:R-:W-:Y:S01]  /*79f0*/  FADD.FTZ R2, R61, R6 ;  /* 0x000000063d027221 */ /* 0x002fe20000010000 */
        /* <DEDUP_REMOVED lines=10> */
[----:B--2---:R-:W-:Y:S01]  /*7aa0*/  F2FP.BF16.F32.PACK_AB R149, R13, R14 ;  /* 0x0000000e0d95723e */ /* 0x004fe200000010ff */
[----:B-1----:R-:W-:Y:S01]  /*7ab0*/  FFMA.FTZ R7, R209, UR6, -R0 ;  /* 0x00000006d1077c23 */ /* 0x002fe20008010800 */
[----:B------:R-:W-:Y:S01]  /*7ac0*/  FADD.FTZ R0, R58, R2 ;  /* 0x000000023a007221 */ /* 0x000fe20000010000 */
[----:B------:R-:W-:-:S03]  /*7ad0*/  FADD.FTZ R2, R206, R6 ;  /* 0x00000006ce027221 */ /* 0x000fc60000010000 */
[----:B------:R-:W-:Y:S01]  /*7ae0*/  FADD.FTZ R0, R56, R0 ;  /* 0x0000000038007221 */ /* 0x000fe20000010000 */
[----:B------:R-:W-:Y:S01]  /*7af0*/  FADD.FTZ R2, R207, R2 ;  /* 0x00000002cf027221 */ /* 0x000fe20000010000 */
[----:B------:R-:W1:Y:S02]  /*7b00*/  MUFU.EX2 R7, R7 ;  /* 0x0000000700077308 */ /* 0x000e640000000800 */
        /* <DEDUP_REMOVED lines=8> */
[----:B-1----:R-:W-:Y:S02]  /*7b90*/  F2FP.BF16.F32.PACK_AB R151, R7, R12 ;  /* 0x0000000c0797723e */ /* 0x002fe400000010ff */
        /* <DEDUP_REMOVED lines=14> */
[----:B---3--:R-:W-:Y:S02]  /*7c80*/  HMMA.16816.F32.BF16 R144, R148, R24, R144 ;  /* 0x000000189490723c */ /* 0x008fe40000041890 */
        /* <DEDUP_REMOVED lines=11> */
[----:B------:R-:W-:Y:S06]  /*7d40*/  BAR.SYNC.DEFER_BLOCKING 0x0 ;  /* 0x0000000000007b1d */ /* 0x000fec0000010000 */
[----:B------:R-:W-:Y:S05]  /*7d50*/  BRA.U !UP1, `(.L_x_1435) ;  /* 0x0000000109fc7547 */ /* 0x000fea000b800000 */
[----:B------:R-:W2:Y:S01]  /*7d60*/  LDL R238, [R1] ;  /* 0x0000000001ee7983 */ /* 0x000ea20000100800 */
[----:B------:R-:W1:Y:S01]  /*7d70*/  LDC R12, c[0x0][0x4f0] ;  /* 0x00013c00ff0c7b82 */ /* 0x000e620000000800 */
[----:B------:R-:W-:Y:S01]  /*7d80*/  IABS R9, R210 ;  /* 0x000000d200097213 */ /* 0x000fe20000000000 */
[----:B------:R-:W3:Y:S01]  /*7d90*/  LDCU.64 UR4, c[0x0][0x3a8] ;  /* 0x00007500ff0477ac */ /* 0x000ee20008000a00 */
        /* <DEDUP_REMOVED lines=8> */
[----:B------:R-:W-:Y:S01]  /*7e20*/  IMAD.HI.U32 R2, R7, R2, R6 ;  /* 0x0000000207027227 */ /* 0x000fe200078e0006 */
[----:B------:R-:W-:Y:S02]  /*7e30*/  MOV R7, R9 ;  /* 0x0000000900077202 */ /* 0x000fe40000000f00 */
[----:B--2---:R-:W-:-:S04]  /*7e40*/  IADD3 R8, PT, PT, R238, -0x200, RZ ;  /* 0xfffffe00ee087810 */ /* 0x004fc80007ffe0ff */
[----:B------:R-:W-:Y:S02]  /*7e50*/  IABS R0, R8 ;  /* 0x0000000800007213 */ /* 0x000fe40000000000 */
[----:B------:R-:W-:-:S03]  /*7e60*/  LOP3.LUT R8, R8, R12, RZ, 0x3c, !PT ;  /* 0x0000000c08087212 */ /* 0x000fc600078e3cff */
[----:B------:R-:W-:Y:S01]  /*7e70*/  IMAD.MOV.U32 R6, RZ, RZ, R0 ;  /* 0x000000ffff067224 */ /* 0x000fe200078e0000 */
[----:B------:R-:W-:-:S03]  /*7e80*/  ISETP.GE.AND P0, PT, R8, RZ, PT ;  /* 0x000000ff0800720c */ /* 0x000fc60003f06270 */
        /* <DEDUP_REMOVED lines=44> */
.L_x_1435:
[----:B------:R-:W-:Y:S01]  /*8150*/  UMOV UR4, URZ ;  /* 0x000000ff00047c82 */ /* 0x000fe20008000000 */
[----:B------:R-:W-:Y:S01]  /*8160*/  IMAD.SHL.U32 R0, R74, 0x100, RZ ;  /* 0x000001004a007824 */ /* 0x000fe200078e00ff */
[----:B------:R-:W-:-:S05]  /*8170*/  IADD3 R2, P0, PT, RZ, -UR4, RZ ;  /* 0x80000004ff027c10 */ /* 0x000fca000ff1e0ff */
[----:B------:R-:W-:-:S05]  /*8180*/  IMAD.X R0, RZ, RZ, ~R0, P0 ;  /* 0x000000ffff007224 */ /* 0x000fca00000e0e00 */
[----:B------:R-:W-:-:S04]  /*8190*/  SHF.R.S64 R2, R2, 0x1f, R0 ;  /* 0x0000001f02027819 */ /* 0x000fc80000001000 */
[----:B------:R-:W-:-:S04]  /*81a0*/  IADD3 R221, P0, PT, R2, R221, RZ ;  /* 0x000000dd02dd7210 */ /* 0x000fc80007f1e0ff */
[----:B------:R-:W-:-:S09]  /*81b0*/  LEA.HI.X.SX32 R220, R0, R220, 0x1, P0 ;  /* 0x000000dc00dc7211 */ /* 0x000fd200000f0eff */
.L_x_1436:
[C---:B------:R-:W-:Y:S01]  /*81c0*/  IMAD.SHL.U32 R2, R74.reuse, 0x40, RZ ;  /* 0x000000404a027824 */ /* 0x040fe200078e00ff */
[----:B------:R-:W-:Y:S01]  /*81d0*/  SHF.L.U64.HI R0, R74, 0x6, R75 ;  /* 0x000000064a007819 */ /* 0x000fe2000001024b */
[----:B------:R-:W-:Y:S01]  /*81e0*/  IMAD.MOV.U32 R8, RZ, RZ, R221 ;  /* 0x000000ffff087224 */ /* 0x000fe200078e00dd */
[----:B------:R-:W1:Y:S01]  /*81f0*/  S2R R21, SR_TID.X ;  /* 0x0000000000157919 */ /* 0x000e620000002100 */
        /* <DEDUP_REMOVED lines=11> */
[-C--:B------:R-:W-:Y:S01]  /*82b0*/  IADD3 R10, P1, PT, R12, R2.reuse, RZ ;  /* 0x000000020c0a7210 */ /* 0x080fe20007f3e0ff */
[--C-:B------:R-:W-:Y:S01]  /*82c0*/  IMAD.X R13, R15, 0x1, R0.reuse, P0 ;  /* 0x000000010f0d7824 */ /* 0x100fe200000e0600 */
[----:B------:R4:W-:Y:S03]  /*82d0*/  LDGSTS.E.BYPASS.LTC128B.128 [R169+0x6000], desc[UR16][R14.64] ;  /* 0x060000000ea97fae */ /* 0x0009e6000b981a10 */
[----:B------:R-:W-:Y:S01]  /*82e0*/  IMAD.X R11, R13, 0x1, R0, P1 ;  /* 0x000000010d0b7824 */ /* 0x000fe200008e0600 */
[----:B------:R-:W-:Y:S04]  /*82f0*/  LDGSTS.E.BYPASS.LTC128B.128 [R169+0x6800], desc[UR16][R12.64] ;  /* 0x068000000ca97fae */ /* 0x000fe8000b981a10 */
[----:B------:R-:W-:Y:S01]  /*8300*/  LDGSTS.E.BYPASS.LTC128B.128 [R169+0x7000], desc[UR16][R10.64] ;  /* 0x070000000aa97fae */ /* 0x000fe2000b981a10 */
[----:B-1----:R-:W-:Y:S01]  /*8310*/  IMAD.SHL.U32 R21, R21, 0x2, RZ ;  /* 0x0000000215157824 */ /* 0x002fe200078e00ff */
[----:B--2---:R-:W-:-:S04]  /*8320*/  IADD3 R8, P0, PT, R10, R2, RZ ;  /* 0x000000020a087210 */ /* 0x004fc80007f1e0ff */
[----:B------:R-:W-:Y:S02]  /*8330*/  LOP3.LUT R21, R21, 0x6, RZ, 0xc0, !PT ;  /* 0x0000000615157812 */ /* 0x000fe400078ec0ff */
[----:B---3--:R-:W-:Y:S01]  /*8340*/  IADD3 R6, P1, PT, R8, R2, RZ ;  /* 0x0000000208067210 */ /* 0x008fe20007f3e0ff */
[----:B------:R-:W-:-:S03]  /*8350*/  IMAD.X R9, R11, 0x1, R0, P0 ;  /* 0x000000010b097824 */ /* 0x000fc600000e0600 */
[----:B----4-:R-:W-:Y:S01]  /*8360*/  IADD3 R14, P0, PT, R6, R2, RZ ;  /* 0x00000002060e7210 */ /* 0x010fe20007f1e0ff */
[--C-:B------:R-:W-:Y:S01]  /*8370*/  IMAD.X R7, R9, 0x1, R0.reuse, P1 ;  /* 0x0000000109077824 */ /* 0x100fe200008e0600 */
[----:B------:R1:W-:Y:S03]  /*8380*/  LDGSTS.E.BYPASS.LTC128B.128 [R169+0x7800], desc[UR16][R8.64] ;  /* 0x0780000008a97fae */ /* 0x0003e6000b981a10 */
[----:B------:R-:W-:Y:S01]  /*8390*/  IMAD.X R15, R7, 0x1, R0, P0 ;  /* 0x00000001070f7824 */ /* 0x000fe200000e0600 */
[----:B------:R2:W-:Y:S01]  /*83a0*/  LDGSTS.E.BYPASS.LTC128B.128 [R169+0x8000], desc[UR16][R6.64] ;  /* 0x0800000006a97fae */ /* 0x0005e2000b981a10 */
[----:B------:R-:W-:-:S03]  /*83b0*/  PRMT R0, R21, 0x6540, R213 ;  /* 0x0000654015007816 */ /* 0x000fc600000000d5 */
[----:B------:R3:W-:Y:S02]  /*83c0*/  LDGSTS.E.BYPASS.LTC128B.128 [R169+0x8800], desc[UR16][R14.64] ;  /* 0x088000000ea97fae */ /* 0x0007e4000b981a10 */
[----:B------:R-:W-:Y:S02]  /*83d0*/  VIADD R2, R0, 0xfffffe01 ;  /* 0xfffffe0100027836 */ /* 0x000fe40000000000 */
[----:B------:R-:W-:Y:S03]  /*83e0*/  LDSM.16.M88.4 R16, [R164+0x1000] ;  /* 0x00100000a410783b */ /* 0x000fe60000000200 */
[C---:B------:R-:W-:Y:S01]  /*83f0*/  ISETP.GE.AND P0, PT, R2.reuse, R4, PT ;  /* 0x000000040200720c */ /* 0x040fe20003f06270 */
[----:B------:R-:W-:Y:S01]  /*8400*/  LDSM.16.M88.4 R32, [R165+0x1000] ;  /* 0x00100000a520783b */ /* 0x000fe20000000200 */
[----:B------:R-:W-:Y:S01]  /*8410*/  ISETP.GE.AND P6, PT, R2, R5, PT ;  /* 0x000000050200720c */ /* 0x000fe20003fc6270 */
[----:B------:R-:W-:-:S02]  /*8420*/  VIADD R2, R0, 0xfffffe09 ;  /* 0xfffffe0900027836 */ /* 0x000fc40000000000 */
[----:B------:R-:W-:Y:S03]  /*8430*/  LDSM.16.M88.4 R40, [R164+0x1400] ;  /* 0x00140000a428783b */ /* 0x000fe60000000200 */
[----:B------:R-:W-:Y:S01]  /*8440*/  ISETP.GE.AND P5, PT, R2, R4, PT ;  /* 0x000000040200720c */ /* 0x000fe20003fa6270 */
[----:B------:R-:W-:Y:S04]  /*8450*/  LDSM.16.M88.4 R36, [R165+0x1400] ;  /* 0x00140000a524783b */ /* 0x000fe80000000200 */
[----:B-1----:R-:W-:Y:S01]  /*8460*/  LDSM.16.M88.4 R8, [R167] ;  /* 0x00000000a708783b */ /* 0x002fe20000000200 */
[----:B--2---:R-:W-:-:S03]  /*8470*/  VIADD R6, R0, 0xfffffe00 ;  /* 0xfffffe0000067836 */ /* 0x004fc60000000000 */
[----:B------:R-:W-:Y:S04]  /*8480*/  LDSM.16.M88.4 R48, [R164+0x1800] ;  /* 0x00180000a430783b */ /* 0x000fe80000000200 */
[----:B---3--:R-:W1:Y:S01]  /*8490*/  LDSM.16.M88.4 R12, [R166] ;  /* 0x00000000a60c783b */ /* 0x008e620000000200 */
[C---:B------:R-:W-:Y:S02]  /*84a0*/  ISETP.GE.AND P2, PT, R6.reuse, R4, PT ;  /* 0x000000040600720c */ /* 0x040fe40003f46270 */
[----:B------:R-:W-:Y:S01]  /*84b0*/  ISETP.GE.AND P1, PT, R6, R5, PT ;  /* 0x000000050600720c */ /* 0x000fe20003f26270 */
[----:B------:R-:W2:Y:S01]  /*84c0*/  LDSM.16.M88.4 R44, [R165+0x1800] ;  /* 0x00180000a52c783b */ /* 0x000ea20000000200 */
[----:B------:R-:W-:-:S03]  /*84d0*/  VIADD R6, R0, 0xfffffe08 ;  /* 0xfffffe0800067836 */ /* 0x000fc60000000000 */
[----:B------:R-:W0:Y:S02]  /*84e0*/  LDGDEPBAR ;  /* 0x00000000000079af */ /* 0x000e240000000000 */
[C---:B------:R-:W-:Y:S02]  /*84f0*/  ISETP.GE.AND P3, PT, R6.reuse, R4, PT ;  /* 0x000000040600720c */ /* 0x040fe40003f66270 */
[----:B------:R-:W-:Y:S01]  /*8500*/  ISETP.GE.AND P4, PT, R6, R5, PT ;  /* 0x000000050600720c */ /* 0x000fe20003f86270 */
[----:B------:R-:W-:Y:S01]  /*8510*/  VIADD R6, R0, 0xfffffe18 ;  /* 0xfffffe1800067836 */ /* 0x000fe20000000000 */
[C---:B-1----:R-:W-:Y:S08]  /*8520*/  HMMA.16816.F32.BF16 R24, R12.reuse, R16, RZ ;  /* 0x000000100c18723c */ /* 0x042ff000000418ff */
[----:B------:R-:W-:-:S12]  /*8530*/  HMMA.16816.F32.BF16 R16, R12, R18, RZ ;  /* 0x000000120c10723c */ /* 0x000fd800000418ff */
[----:B------:R-:W-:Y:S08]  /*8540*/  HMMA.16816.F32.BF16 R28, R8, R32, R24 ;  /* 0x00000020081c723c */ /* 0x000ff00000041818 */
[----:B------:R-:W-:Y:S08]  /*8550*/  HMMA.16816.F32.BF16 R24, R12, R40, RZ ;  /* 0x000000280c18723c */ /* 0x000ff000000418ff */
[C---:B------:R-:W-:Y:S03]  /*8560*/  HMMA.16816.F32.BF16 R16, R8.reuse, R34, R16 ;  /* 0x000000220810723c */ /* 0x040fe60000041810 */
[----:B------:R-:W-:Y:S01]  /*8570*/  FMUL.FTZ R28, R28, UR10 ;  /* 0x0000000a1c1c7c20 */ /* 0x000fe20008410000 */
[----:B------:R-:W-:Y:S01]  /*8580*/  FMUL.FTZ R29, R29, UR10 ;  /* 0x0000000a1d1d7c20 */ /* 0x000fe20008410000 */
[----:B------:R-:W-:Y:S01]  /*8590*/  FMUL.FTZ R30, R30, UR10 ;  /* 0x0000000a1e1e7c20 */ /* 0x000fe20008410000 */
[----:B------:R-:W-:Y:S01]  /*85a0*/  FMUL.FTZ R31, R31, UR10 ;  /* 0x0000000a1f1f7c20 */ /* 0x000fe20008410000 */
[----:B------:R-:W1:Y:S05]  /*85b0*/  MUFU.TANH R96, R28 ;  /* 0x0000001c00607308 */ /* 0x000e6a0000002400 */
[----:B------:R-:W-:Y:S03]  /*85c0*/  HMMA.16816.F32.BF16 R32, R8, R36, R24 ;  /* 0x000000240820723c */ /* 0x000fe60000041818 */
[----:B------:R-:W3:Y:S04]  /*85d0*/  MUFU.TANH R92, R29 ;  /* 0x0000001d005c7308 */ /* 0x000ee80000002400 */
[----:B------:R-:W-:Y:S01]  /*85e0*/  FMUL.FTZ R16, R16, UR10 ;  /* 0x0000000a10107c20 */ /* 0x000fe20008410000 */
[----:B------:R-:W-:Y:S01]  /*85f0*/  HMMA.16816.F32.BF16 R24, R12, R42, RZ ;  /* 0x0000002a0c18723c */ /* 0x000fe200000418ff */
[----:B------:R-:W-:Y:S01]  /*8600*/  FMUL.FTZ R17, R17, UR10 ;  /* 0x0000000a11117c20 */ /* 0x000fe20008410000 */
[----:B------:R-:W-:Y:S01]  /*8610*/  FMUL.FTZ R18, R18, UR10 ;  /* 0x0000000a12127c20 */ /* 0x000fe20008410000 */
[----:B------:R-:W-:Y:S01]  /*8620*/  FMUL.FTZ R19, R19, UR10 ;  /* 0x0000000a13137c20 */ /* 0x000fe20008410000 */
[----:B------:R-:W4:Y:S01]  /*8630*/  MUFU.TANH R95, R16 ;  /* 0x00000010005f7308 */ /* 0x000f220000002400 */
[----:B------:R-:W-:Y:S01]  /*8640*/  LDSM.16.M88.4 R40, [R165+0x1c00] ;  /* 0x001c0000a528783b */ /* 0x000fe20000000200 */
[----:B-1----:R-:W-:-:S02]  /*8650*/  FSEL R96, R96, -INF , !P2 ;  /* 0xff80000060607808 */ /* 0x002fc40005000000 */
[-C--:B------:R-:W-:Y:S01]  /*8660*/  ISETP.GE.AND P2, PT, R2, R5.reuse, PT ;  /* 0x000000050200720c */ /* 0x080fe20003f46270 */
[----:B------:R-:W-:Y:S02]  /*8670*/  VIADD R2, R0, 0xfffffe10 ;  /* 0xfffffe1000027836 */ /* 0x000fe40000000000 */
[----:B------:R-:W-:Y:S01]  /*8680*/  FMUL.FTZ R32, R32, UR10 ;  /* 0x0000000a20207c20 */ /* 0x000fe20008410000 */
[----:B------:R-:W1:Y:S01]  /*8690*/  MUFU.TANH R94, R17 ;  /* 0x00000011005e7308 */ /* 0x000e620000002400 */
[----:B------:R-:W-:Y:S01]  /*86a0*/  FMUL.FTZ R33, R33, UR10 ;  /* 0x0000000a21217c20 */ /* 0x000fe20008410000 */
[----:B------:R-:W-:Y:S01]  /*86b0*/  FMUL.FTZ R34, R34, UR10 ;  /* 0x0000000a22227c20 */ /* 0x000fe20008410000 */
[----:B------:R-:W-:Y:S01]  /*86c0*/  FMUL.FTZ R35, R35, UR10 ;  /* 0x0000000a23237c20 */ /* 0x000fe20008410000 */
[----:B---3--:R-:W-:Y:S02]  /*86d0*/  FSEL R92, R92, -INF , !P0 ;  /* 0xff8000005c5c7808 */ /* 0x008fe40004000000 */
[----:B------:R-:W-:-:S02]  /*86e0*/  ISETP.GE.AND P0, PT, R2, R5, PT ;  /* 0x000000050200720c */ /* 0x000fc40003f06270 */
[----:B------:R-:W3:Y:S01]  /*86f0*/  MUFU.TANH R108, R18 ;  /* 0x00000012006c7308 */ /* 0x000ee20000002400 */
[----:B----4-:R-:W-:-:S07]  /*8700*/  FSEL R95, R95, -INF , !P3 ;  /* 0xff8000005f5f7808 */ /* 0x010fce0005800000 */
[----:B------:R4:W5:Y:S01]  /*8710*/  MUFU.TANH R110, R19 ;  /* 0x00000013006e7308 */ /* 0x0009620000002400 */
[----:B-1----:R-:W-:Y:S02]  /*8720*/  FSEL R94, R94, -INF , !P5 ;  /* 0xff8000005e5e7808 */ /* 0x002fe40006800000 */
[----:B------:R-:W-:-:S05]  /*8730*/  ISETP.GE.AND P5, PT, R6, R5, PT ;  /* 0x000000050600720c */ /* 0x000fca0003fa6270 */
[----:B------:R-:W1:Y:S01]  /*8740*/  MUFU.TANH R106, R30 ;  /* 0x0000001e006a7308 */ /* 0x000e620000002400 */
[----:B---3--:R-:W-:Y:S02]  /*8750*/  FSEL R108, R108, -INF , !P4 ;  /* 0xff8000006c6c7808 */ /* 0x008fe40006000000 */
[----:B------:R-:W-:Y:S01]  /*8760*/  ISETP.GE.AND P4, PT, R6, R4, PT ;  /* 0x000000040600720c */ /* 0x000fe20003f86270 */
[----:B------:R-:W-:-:S04]  /*8770*/  VIADD R6, R0, 0xfffffe20 ;  /* 0xfffffe2000067836 */ /* 0x000fc80000000000 */
[----:B------:R3:W2:Y:S01]  /*8780*/  MUFU.TANH R105, R31 ;  /* 0x0000001f00697308 */ /* 0x0006a20000002400 */
[----:B----4-:R-:W-:Y:S01]  /*8790*/  HMMA.16816.F32.BF16 R16, R12, R48, RZ ;  /* 0x000000300c10723c */ /* 0x010fe200000418ff */
[----:B-----5:R-:W-:-:S06]  /*87a0*/  FSEL R110, R110, -INF , !P2 ;  /* 0xff8000006e6e7808 */ /* 0x020fcc0005000000 */
[----:B------:R-:W4:Y:S01]  /*87b0*/  MUFU.TANH R93, R32 ;  /* 0x00000020005d7308 */ /* 0x000f220000002400 */
[----:B-1----:R-:W-:Y:S02]  /*87c0*/  FSEL R106, R106, -INF , !P1 ;  /* 0xff8000006a6a7808 */ /* 0x002fe40004800000 */
[----:B------:R-:W-:Y:S01]  /*87d0*/  ISETP.GE.AND P1, PT, R2, R4, PT ;  /* 0x000000040200720c */ /* 0x000fe20003f26270 */
[----:B------:R-:W-:-:S04]  /*87e0*/  VIADD R2, R0, 0xfffffe11 ;  /* 0xfffffe1100027836 */ /* 0x000fc80000000000 */
[----:B------:R-:W1:Y:S01]  /*87f0*/  MUFU.TANH R87, R33 ;  /* 0x0000002100577308 */ /* 0x000e620000002400 */
[----:B---3--:R-:W-:Y:S01]  /*8800*/  HMMA.16816.F32.BF16 R28, R8, R38, R24 ;  /* 0x00000026081c723c */ /* 0x008fe20000041818 */
[----:B------:R-:W3:Y:S01]  /*8810*/  LDSM.16.M88.4 R36, [R164+0x1c00] ;  /* 0x001c0000a424783b */ /* 0x000ee20000000200 */
[----:B--2---:R-:W-:Y:S02]  /*8820*/  FSEL R105, R105, -INF , !P6 ;  /* 0xff80000069697808 */ /* 0x004fe40007000000 */
[C---:B------:R-:W-:Y:S02]  /*8830*/  ISETP.GE.AND P6, PT, R2.reuse, R4, PT ;  /* 0x000000040200720c */ /* 0x040fe40003fc6270 */
[----:B------:R-:W-:Y:S01]  /*8840*/  ISETP.GE.AND P3, PT, R2, R5, PT ;  /* 0x000000050200720c */ /* 0x000fe20003f66270 */
[----:B------:R-:W2:Y:S01]  /*8850*/  MUFU.TANH R109, R34 ;  /* 0x00000022006d7308 */ /* 0x000ea20000002400 */
[----:B------:R-:W-:Y:S01]  /*8860*/  HMMA.16816.F32.BF16 R24, R12, R50, RZ ;  /* 0x000000320c18723c */ /* 0x000fe200000418ff */
[----:B------:R-:W-:Y:S01]  /*8870*/  LDSM.16.M88.4 R48, [R164+0x2400] ;  /* 0x00240000a430783b */ /* 0x000fe20000000200 */
[----:B------:R-:W-:Y:S01]  /*8880*/  VIADD R2, R0, 0xfffffe19 ;  /* 0xfffffe1900027836 */ /* 0x000fe20000000000 */
[----:B----4-:R-:W-:-:S04]  /*8890*/  FSEL R93, R93, -INF , !P1 ;  /* 0xff8000005d5d7808 */ /* 0x010fc80004800000 */
[----:B------:R4:W5:Y:S01]  /*88a0*/  MUFU.TANH R107, R35 ;  /* 0x00000023006b7308 */ /* 0x0009620000002400 */
[----:B------:R-:W-:Y:S01]  /*88b0*/  HMMA.16816.F32.BF16 R16, R8, R44, R16 ;  /* 0x0000002c0810723c */ /* 0x000fe20000041810 */
[----:B------:R-:W-:Y:S02]  /*88c0*/  ISETP.GE.AND P2, PT, R2, R4, PT ;  /* 0x000000040200720c */ /* 0x000fe40003f46270 */
[----:B------:R-:W-:Y:S01]  /*88d0*/  FMUL.FTZ R28, R28, UR10 ;  /* 0x0000000a1c1c7c20 */ /* 0x000fe20008410000 */
[----:B------:R-:W-:Y:S01]  /*88e0*/  FMUL.FTZ R29, R29, UR10 ;  /* 0x0000000a1d1d7c20 */ /* 0x000fe20008410000 */
[----:B------:R-:W-:Y:S01]  /*88f0*/  FMUL.FTZ R30, R30, UR10 ;  /* 0x0000000a1e1e7c20 */ /* 0x000fe20008410000 */
[----:B------:R-:W-:Y:S01]  /*8900*/  FMUL.FTZ R31, R31, UR10 ;  /* 0x0000000a1f1f7c20 */ /* 0x000fe20008410000 */
[----:B------:R-:W3:Y:S01]  /*8910*/  MUFU.TANH R86, R28 ;  /* 0x0000001c00567308 */ /* 0x000ee20000002400 */
[----:B------:R-:W-:Y:S01]  /*8920*/  ISETP.GE.AND P1, PT, R2, R5, PT ;  /* 0x000000050200720c */ /* 0x000fe20003f26270 */
[----:B------:R-:W-:Y:S01]  /*8930*/  VIADD R2, R0, 0xfffffe21 ;  /* 0xfffffe2100027836 */ /* 0x000fe20000000000 */
[----:B-1----:R-:W-:-:S02]  /*8940*/  FSEL R87, R87, -INF , !P6 ;  /* 0xff80000057577808 */ /* 0x002fc40007000000 */
[----:B------:R-:W-:Y:S02]  /*8950*/  ISETP.GE.AND P6, PT, R6, R5, PT ;  /* 0x000000050600720c */ /* 0x000fe40003fc6270 */
[----:B--2---:R-:W-:Y:S01]  /*8960*/  FSEL R109, R109, -INF , !P0 ;  /* 0xff8000006d6d7808 */ /* 0x004fe20004000000 */
[----:B------:R-:W1:Y:S01]  /*8970*/  MUFU.TANH R85, R29 ;  /* 0x0000001d00557308 */ /* 0x000e620000002400 */
[----:B----4-:R-:W-:Y:S01]  /*8980*/  HMMA.16816.F32.BF16 R32, R8, R46, R24 ;  /* 0x0000002e0820723c */ /* 0x010fe20000041818 */
[----:B------:R-:W2:Y:S01]  /*8990*/  LDSM.16.M88.4 R44, [R164+0x2000] ;  /* 0x00200000a42c783b */ /* 0x000ea20000000200 */
[----:B-----5:R-:W-:Y:S01]  /*89a0*/  FSEL R107, R107, -INF , !P3 ;  /* 0xff8000006b6b7808 */ /* 0x020fe20005800000 */
[----:B------:R-:W-:Y:S01]  /*89b0*/  FMUL.FTZ R16, R16, UR10 ;  /* 0x0000000a10107c20 */ /* 0x000fe20008410000 */
[----:B------:R-:W-:Y:S01]  /*89c0*/  FMUL.FTZ R17, R17, UR10 ;  /* 0x0000000a11117c20 */ /* 0x000fe20008410000 */
[----:B------:R-:W-:Y:S01]  /*89d0*/  FMUL.FTZ R18, R18, UR10 ;  /* 0x0000000a12127c20 */ /* 0x000fe20008410000 */
[----:B------:R-:W-:Y:S01]  /*89e0*/  FMUL.FTZ R19, R19, UR10 ;  /* 0x0000000a13137c20 */ /* 0x000fe20008410000 */
[----:B------:R-:W4:Y:S01]  /*89f0*/  MUFU.TANH R84, R16 ;  /* 0x0000001000547308 */ /* 0x000f220000002400 */
[----:B---3--:R-:W-:Y:S01]  /*8a00*/  FSEL R86, R86, -INF , !P4 ;  /* 0xff80000056567808 */ /* 0x008fe20006000000 */
[----:B------:R-:W-:Y:S01]  /*8a10*/  HMMA.16816.F32.BF16 R24, R12, R36, RZ ;  /* 0x000000240c18723c */ /* 0x000fe200000418ff */
[----:B------:R-:W-:-:S02]  /*8a20*/  ISETP.GE.AND P3, PT, R2, R4, PT ;  /* 0x000000040200720c */ /* 0x000fc40003f66270 */
[-C--:B------:R-:W-:Y:S01]  /*8a30*/  ISETP.GE.AND P4, PT, R2, R5.reuse, PT ;  /* 0x000000050200720c */ /* 0x080fe20003f86270 */
[----:B------:R-:W-:Y:S01]  /*8a40*/  VIADD R2, R0, 0xfffffe28 ;  /* 0xfffffe2800027836 */ /* 0x000fe20000000000 */
[----:B------:R-:W-:Y:S01]  /*8a50*/  ISETP.GE.AND P0, PT, R6, R4, PT ;  /* 0x000000040600720c */ /* 0x000fe20003f06270 */
[----:B------:R-:W3:Y:S01]  /*8a60*/  MUFU.TANH R83, R17 ;  /* 0x0000001100537308 */ /* 0x000ee20000002400 */
[----:B-1----:R-:W-:Y:S01]  /*8a70*/  FSEL R85, R85, -INF , !P2 ;  /* 0xff80000055557808 */ /* 0x002fe20005000000 */
[----:B------:R-:W-:Y:S01]  /*8a80*/  VIADD R6, R0, 0xfffffe29 ;  /* 0xfffffe2900067836 */ /* 0x000fe20000000000 */
[----:B------:R-:W-:Y:S01]  /*8a90*/  ISETP.GE.AND P2, PT, R2, R5, PT ;  /* 0x000000050200720c */ /* 0x000fe20003f46270 */
[----:B------:R-:W-:Y:S01]  /*8aa0*/  FMUL.FTZ R32, R32, UR10 ;  /* 0x0000000a20207c20 */ /* 0x000fe20008410000 */
[----:B------:R-:W-:Y:S01]  /*8ab0*/  FMUL.FTZ R33, R33, UR10 ;  /* 0x0000000a21217c20 */ /* 0x000fe20008410000 */
[----:B------:R-:W-:Y:S01]  /*8ac0*/  FMUL.FTZ R34, R34, UR10 ;  /* 0x0000000a22227c20 */ /* 0x000fe20008410000 */
[----:B------:R-:W-:Y:S01]  /*8ad0*/  FMUL.FTZ R35, R35, UR10 ;  /* 0x0000000a23237c20 */ /* 0x000fe20008410000 */
[----:B------:R-:W1:Y:S01]  /*8ae0*/  MUFU.TANH R118, R18 ;  /* 0x0000001200767308 */ /* 0x000e620000002400 */
[----:B----4-:R-:W-:-:S02]  /*8af0*/  FSEL R84, R84, -INF , !P0 ;  /* 0xff80000054547808 */ /* 0x010fc40004000000 */
[----:B------:R-:W-:-:S05]  /*8b00*/  ISETP.GE.AND P0, PT, R6, R5, PT ;  /* 0x000000050600720c */ /* 0x000fca0003f06270 */
[----:B------:R4:W5:Y:S01]  /*8b10*/  MUFU.TANH R120, R19 ;  /* 0x0000001300787308 */ /* 0x0009620000002400 */
[----:B---3--:R-:W-:-:S07]  /*8b20*/  FSEL R83, R83, -INF , !P3 ;  /* 0xff80000053537808 */ /* 0x008fce0005800000 */
[----:B------:R-:W3:Y:S01]  /*8b30*/  MUFU.TANH R111, R30 ;  /* 0x0000001e006f7308 */ /* 0x000ee20000002400 */
[----:B-1----:R-:W-:-:S07]  /*8b40*/  FSEL R118, R118, -INF , !P6 ;  /* 0xff80000076767808 */ /* 0x002fce0007000000 */
[----:B------:R1:W2:Y:S01]  /*8b50*/  MUFU.TANH R114, R31 ;  /* 0x0000001f00727308 */ /* 0x0002a20000002400 */
[----:B----4-:R-:W-:Y:S01]  /*8b60*/  HMMA.16816.F32.BF16 R16, R12, R38, RZ ;  /* 0x000000260c10723c */ /* 0x010fe200000418ff */
[----:B------:R-:W4:Y:S01]  /*8b70*/  LDSM.16.M88.4 R36, [R165+0x2000] ;  /* 0x00200000a524783b */ /* 0x000f220000000200 */
[----:B-----5:R-:W-:-:S05]  /*8b80*/  FSEL R120, R120, -INF , !P4 ;  /* 0xff80000078787808 */ /* 0x020fca0006000000 */
[----:B------:R-:W5:Y:S01]  /*8b90*/  MUFU.TANH R81, R32 ;  /* 0x0000002000517308 */ /* 0x000f620000002400 */
[----:B---3--:R-:W-:Y:S02]  /*8ba0*/  FSEL R111, R111, -INF , !P5 ;  /* 0xff8000006f6f7808 */ /* 0x008fe40006800000 */
[----:B------:R-:W-:Y:S01]  /*8bb0*/  ISETP.GE.AND P5, PT, R2, R4, PT ;  /* 0x000000040200720c */ /* 0x000fe20003fa6270 */
[----:B------:R-:W-:-:S04]  /*8bc0*/  VIADD R2, R0, 0xfffffe30 ;  /* 0xfffffe3000027836 */ /* 0x000fc80000000000 */
[----:B------:R-:W-:Y:S01]  /*8bd0*/  MUFU.TANH R80, R33 ;  /* 0x0000002100507308 */ /* 0x000fe20000002400 */
[C---:B-1----:R-:W-:Y:S01]  /*8be0*/  HMMA.16816.F32.BF16 R28, R8.reuse, R40, R24 ;  /* 0x00000028081c723c */ /* 0x042fe20000041818 */
[C---:B------:R-:W-:Y:S02]  /*8bf0*/  ISETP.GE.AND P6, PT, R2.reuse, R4, PT ;  /* 0x000000040200720c */ /* 0x040fe40003fc6270 */
[----:B------:R-:W-:Y:S01]  /*8c00*/  ISETP.GE.AND P3, PT, R2, R5, PT ;  /* 0x000000050200720c */ /* 0x000fe20003f66270 */
[----:B------:R-:W-:Y:S01]  /*8c10*/  VIADD R2, R0, 0xfffffe31 ;  /* 0xfffffe3100027836 */ /* 0x000fe20000000000 */
[----:B--2---:R-:W-:Y:S02]  /*8c20*/  FSEL R114, R114, -INF , !P1 ;  /* 0xff80000072727808 */ /* 0x004fe40004800000 */
[----:B------:R-:W1:Y:S01]  /*8c30*/  MUFU.TANH R119, R34 ;  /* 0x0000002200777308 */ /* 0x000e620000002400 */
[----:B------:R-:W-:Y:S01]  /*8c40*/  HMMA.16816.F32.BF16 R16, R8, R42, R16 ;  /* 0x0000002a0810723c */ /* 0x000fe20000041810 */
[----:B------:R-:W2:Y:S01]  /*8c50*/  LDSM.16.M88.4 R40, [R165+0x2400] ;  /* 0x00240000a528783b */ /* 0x000ea20000000200 */
[----:B-----5:R-:W-:-:S02]  /*8c60*/  FSEL R81, R81, -INF , !P5 ;  /* 0xff80000051517808 */ /* 0x020fc40006800000 */
[CC--:B------:R-:W-:Y:S02]  /*8c70*/  ISETP.GE.AND P4, PT, R2.reuse, R4.reuse, PT ;  /* 0x000000040200720c */ /* 0x0c0fe40003f86270 */
[----:B------:R-:W-:Y:S01]  /*8c80*/  ISETP.GE.AND P5, PT, R2, R5, PT ;  /* 0x000000050200720c */ /* 0x000fe20003fa6270 */
[----:B------:R4:W3:Y:S01]  /*8c90*/  MUFU.TANH R121, R35 ;  /* 0x0000002300797308 */ /* 0x0008e20000002400 */
[----:B------:R-:W-:Y:S01]  /*8ca0*/  HMMA.16816.F32.BF16 R24, R12, R44, RZ ;  /* 0x0000002c0c18723c */ /* 0x000fe200000418ff */
[-C--:B------:R-:W-:Y:S01]  /*8cb0*/  ISETP.GE.AND P1, PT, R6, R4.reuse, PT ;  /* 0x000000040600720c */ /* 0x080fe20003f26270 */
[----:B------:R-:W-:Y:S02]  /*8cc0*/  VIADD R2, R0, 0xfffffe38 ;  /* 0xfffffe3800027836 */ /* 0x000fe40000000000 */
[----:B------:R-:W-:Y:S01]  /*8cd0*/  FMUL.FTZ R28, R28, UR10 ;  /* 0x0000000a1c1c7c20 */ /* 0x000fe20008410000 */
[----:B------:R-:W-:Y:S01]  /*8ce0*/  FMUL.FTZ R29, R29, UR10 ;  /* 0x0000000a1d1d7c20 */ /* 0x000fe20008410000 */
[----:B------:R-:W-:Y:S01]  /*8cf0*/  FMUL.FTZ R30, R30, UR10 ;  /* 0x0000000a1e1e7c20 */ /* 0x000fe20008410000 */
[----:B------:R-:W-:Y:S01]  /*8d00*/  FMUL.FTZ R31, R31, UR10 ;  /* 0x0000000a1f1f7c20 */ /* 0x000fe20008410000 */
[----:B------:R-:W5:Y:S01]  /*8d10*/  MUFU.TANH R79, R28 ;  /* 0x0000001c004f7308 */ /* 0x000f620000002400 */
[----:B-1----:R-:W-:Y:S01]  /*8d20*/  FSEL R119, R119, -INF , !P2 ;  /* 0xff80000077777808 */ /* 0x002fe20005000000 */
[----:B------:R-:W-:Y:S01]  /*8d30*/  VIADD R6, R0, 0xfffffe39 ;  /* 0xfffffe3900067836 */ /* 0x000fe20000000000 */
[----:B------:R-:W-:Y:S01]  /*8d40*/  FSEL R80, R80, -INF , !P1 ;  /* 0xff80000050507808 */ /* 0x000fe20004800000 */
[----:B------:R-:W-:Y:S01]  /*8d50*/  FMUL.FTZ R16, R16, UR10 ;  /* 0x0000000a10107c20 */ /* 0x000fe20008410000 */
[----:B------:R-:W-:Y:S01]  /*8d60*/  FMUL.FTZ R17, R17, UR10 ;  /* 0x0000000a11117c20 */ /* 0x000fe20008410000 */
[----:B------:R-:W-:Y:S01]  /*8d70*/  FMUL.FTZ R18, R18, UR10 ;  /* 0x0000000a12127c20 */ /* 0x000fe20008410000 */
[----:B------:R-:W-:Y:S01]  /*8d80*/  FMUL.FTZ R19, R19, UR10 ;  /* 0x0000000a13137c20 */ /* 0x000fe20008410000 */
[----:B------:R-:W1:Y:S01]  /*8d90*/  MUFU.TANH R76, R16 ;  /* 0x00000010004c7308 */ /* 0x000e620000002400 */
[----:B------:R-:W-:-:S02]  /*8da0*/  ISETP.GE.AND P2, PT, R2, R4, PT ;  /* 0x000000040200720c */ /* 0x000fc40003f46270 */
[-C--:B------:R-:W-:Y:S01]  /*8db0*/  ISETP.GE.AND P1, PT, R2, R5.reuse, PT ;  /* 0x000000050200720c */ /* 0x080fe20003f26270 */
[----:B------:R-:W-:Y:S01]  /*8dc0*/  VIADD R2, R0, 0xfffffe40 ;  /* 0xfffffe4000027836 */ /* 0x000fe20000000000 */
[----:B----4-:R-:W-:Y:S01]  /*8dd0*/  HMMA.16816.F32.BF16 R32, R8, R36, R24 ;  /* 0x000000240820723c */ /* 0x010fe20000041818 */
[----:B---3--:R-:W-:Y:S02]  /*8de0*/  FSEL R121, R121, -INF , !P0 ;  /* 0xff80000079797808 */ /* 0x008fe40004000000 */
[----:B------:R-:W3:Y:S01]  /*8df0*/  MUFU.TANH R74, R17 ;  /* 0x00000011004a7308 */ /* 0x000ee20000002400 */
[----:B-----5:R-:W-:Y:S02]  /*8e00*/  FSEL R79, R79, -INF , !P6 ;  /* 0xff8000004f4f7808 */ /* 0x020fe40007000000 */
[C---:B------:R-:W-:Y:S02]  /*8e10*/  ISETP.GE.AND P0, PT, R6.reuse, R4, PT ;  /* 0x000000040600720c */ /* 0x040fe40003f06270 */
[----:B------:R-:W-:Y:S01]  /*8e20*/  HMMA.16816.F32.BF16 R24, R12, R46, RZ ;  /* 0x0000002e0c18723c */ /* 0x000fe200000418ff */
[----:B------:R-:W4:Y:S01]  /*8e30*/  LDSM.16.M88.4 R44, [R164+0x2800] ;  /* 0x00280000a42c783b */ /* 0x000f220000000200 */
[----:B------:R-:W-:Y:S01]  /*8e40*/  ISETP.GE.AND P6, PT, R6, R5, PT ;  /* 0x000000050600720c */ /* 0x000fe20003fc6270 */
[----:B------:R-:W5:Y:S01]  /*8e50*/  MUFU.TANH R127, R18 ;  /* 0x00000012007f7308 */ /* 0x000f620000002400 */
[----:B-1----:R-:W-:Y:S01]  /*8e60*/  FSEL R76, R76, -INF , !P2 ;  /* 0xff8000004c4c7808 */ /* 0x002fe20005000000 */
[----:B------:R-:W-:-:S06]  /*8e70*/  VIADD R6, R0, 0xfffffe48 ;  /* 0xfffffe4800067836 */ /* 0x000fcc0000000000 */
[----:B------:R1:W2:Y:S01]  /*8e80*/  MUFU.TANH R126, R19 ;  /* 0x00000013007e7308 */ /* 0x0002a20000002400 */
[----:B------:R-:W-:Y:S01]  /*8e90*/  FMUL.FTZ R32, R32, UR10 ;  /* 0x0000000a20207c20 */ /* 0x000fe20008410000 */
[----:B------:R-:W-:Y:S01]  /*8ea0*/  FMUL.FTZ R33, R33, UR10 ;  /* 0x0000000a21217c20 */ /* 0x000fe20008410000 */
[----:B------:R-:W-:Y:S01]  /*8eb0*/  FMUL.FTZ R34, R34, UR10 ;  /* 0x0000000a22227c20 */ /* 0x000fe20008410000 */
[----:B------:R-:W-:Y:S01]  /*8ec0*/  FMUL.FTZ R35, R35, UR10 ;  /* 0x0000000a23237c20 */ /* 0x000fe20008410000 */
[----:B---3--:R-:W-:Y:S02]  /*8ed0*/  FSEL R74, R74, -INF , !P0 ;  /* 0xff8000004a4a7808 */ /* 0x008fe40004000000 */
[C---:B------:R-:W-:Y:S01]  /*8ee0*/  ISETP.GE.AND P0, PT, R6.reuse, R5, PT ;  /* 0x000000050600720c */ /* 0x040fe20003f06270 */
[----:B------:R-:W3:Y:S01]  /*8ef0*/  MUFU.TANH R78, R29 ;  /* 0x0000001d004e7308 */ /* 0x000ee20000002400 */
[----:B-----5:R-:W-:Y:S02]  /*8f00*/  FSEL R127, R127, -INF , !P1 ;  /* 0xff8000007f7f7808 */ /* 0x020fe40004800000 */
[----:B------:R-:W-:Y:S01]  /*8f10*/  ISETP.GE.AND P1, PT, R6, R4, PT ;  /* 0x000000040600720c */ /* 0x000fe20003f26270 */
[----:B------:R-:W-:-:S04]  /*8f20*/  VIADD R6, R0, 0xfffffe49 ;  /* 0xfffffe4900067836 */ /* 0x000fc80000000000 */
[----:B------:R-:W5:Y:S01]  /*8f30*/  MUFU.TANH R124, R30 ;  /* 0x0000001e007c7308 */ /* 0x000f620000002400 */
[----:B-1----:R-:W-:Y:S01]  /*8f40*/  HMMA.16816.F32.BF16 R16, R12, R48, RZ ;  /* 0x000000300c10723c */ /* 0x002fe200000418ff */
[----:B--2---:R-:W-:Y:S02]  /*8f50*/  FSEL R126, R126, -INF , !P6 ;  /* 0xff8000007e7e7808 */ /* 0x004fe40007000000 */
[----:B------:R-:W-:-:S04]  /*8f60*/  ISETP.GE.AND P6, PT, R6, R4, PT ;  /* 0x000000040600720c */ /* 0x000fc80003fc6270 */
[----:B------:R-:W1:Y:S01]  /*8f70*/  MUFU.TANH R125, R31 ;  /* 0x0000001f007d7308 */ /* 0x000e620000002400 */
[----:B---3--:R-:W-:Y:S02]  /*8f80*/  FSEL R78, R78, -INF , !P4 ;  /* 0xff8000004e4e7808 */ /* 0x008fe40006000000 */
[----:B------:R-:W-:-:S05]  /*8f90*/  ISETP.GE.AND P4, PT, R2, R5, PT ;  /* 0x000000050200720c */ /* 0x000fca0003f86270 */
[----:B------:R-:W2:Y:S01]  /*8fa0*/  MUFU.TANH R73, R32 ;  /* 0x0000002000497308 */ /* 0x000ea20000002400 */
[----:B-----5:R-:W-:Y:S02]  /*8fb0*/  FSEL R124, R124, -INF , !P3 ;  /* 0xff8000007c7c7808 */ /* 0x020fe40005800000 */
[-C--:B------:R-:W-:Y:S01]  /*8fc0*/  ISETP.GE.AND P3, PT, R2, R4.reuse, PT ;  /* 0x000000040200720c */ /* 0x080fe20003f66270 */
[----:B------:R-:W-:Y:S01]  /*8fd0*/  VIADD R2, R0, 0xfffffe41 ;  /* 0xfffffe4100027836 */ /* 0x000fe20000000000 */
[----:B------:R-:W-:Y:S03]  /*8fe0*/  HMMA.16816.F32.BF16 R16, R8, R40, R16 ;  /* 0x000000280810723c */ /* 0x000fe60000041810 */
[----:B------:R-:W3:Y:S01]  /*8ff0*/  MUFU.TANH R72, R33 ;  /* 0x0000002100487308 */ /* 0x000ee20000002400 */
[----:B-1----:R-:W-:Y:S02]  /*9000*/  FSEL R125, R125, -INF , !P5 ;  /* 0xff8000007d7d7808 */ /* 0x002fe40006800000 */
[----:B------:R-:W-:-:S02]  /*9010*/  ISETP.GE.AND P5, PT, R2, R4, PT ;  /* 0x000000040200720c */ /* 0x000fc40003fa6270 */
[----:B------:R-:W-:Y:S01]  /*9020*/  HMMA.16816.F32.BF16 R28, R8, R38, R24 ;  /* 0x00000026081c723c */ /* 0x000fe20000041818 */
[----:B------:R-:W1:Y:S01]  /*9030*/  LDSM.16.M88.4 R36, [R165+0x2800] ;  /* 0x00280000a524783b */ /* 0x000e620000000200 */
[-C--:B------:R-:W-:Y:S01]  /*9040*/  ISETP.GE.AND P2, PT, R2, R5.reuse, PT ;  /* 0x000000050200720c */ /* 0x080fe20003f46270 */
[----:B------:R-:W5:Y:S01]  /*9050*/  MUFU.TANH R128, R34 ;  /* 0x0000002200807308 */ /* 0x000f620000002400 */
[----:B------:R-:W-:Y:S01]  /*9060*/  VIADD R2, R0, 0xfffffe50 ;  /* 0xfffffe5000027836 */ /* 0x000fe20000000000 */
[----:B--2---:R-:W-:Y:S02]  /*9070*/  FSEL R73, R73, -INF , !P3 ;  /* 0xff80000049497808 */ /* 0x004fe40005800000 */
[----:B------:R-:W-:Y:S01]  /*9080*/  ISETP.GE.AND P3, PT, R6, R5, PT ;  /* 0x000000050600720c */ /* 0x000fe20003f66270 */
[----:B------:R-:W-:Y:S01]  /*9090*/  HMMA.16816.F32.BF16 R24, R12, R50, RZ ;  /* 0x000000320c18723c */ /* 0x000fe200000418ff */
[----:B------:R-:W2:Y:S01]  /*90a0*/  LDSM.16.M88.4 R48, [R164+0x2c00] ;  /* 0x002c0000a430783b */ /* 0x000ea20000000200 */
[----:B------:R-:W-:Y:S01]  /*90b0*/  VIADD R6, R0, 0xfffffe59 ;  /* 0xfffffe5900067836 */ /* 0x000fe20000000000 */
[----:B------:R4:W4:Y:S01]  /*90c0*/  MUFU.TANH R130, R35 ;  /* 0x0000002300827308 */ /* 0x0009220000002400 */
[----:B------:R-:W-:Y:S01]  /*90d0*/  FMUL.FTZ R16, R16, UR10 ;  /* 0x0000000a10107c20 */ /* 0x000fe20008410000 */
[----:B------:R-:W-:Y:S01]  /*90e0*/  FMUL.FTZ R17, R17, UR10 ;  /* 0x0000000a11117c20 */ /* 0x000fe20008410000 */
[----:B------:R-:W-:Y:S01]  /*90f0*/  FMUL.FTZ R18, R18, UR10 ;  /* 0x0000000a12127c20 */ /* 0x000fe20008410000 */
[----:B------:R-:W-:Y:S01]  /*9100*/  FMUL.FTZ R19, R19, UR10 ;  /* 0x0000000a13137c20 */ /* 0x000fe20008410000 */
[----:B---3--:R-:W-:-:S02]  /*9110*/  FSEL R72, R72, -INF , !P5 ;  /* 0xff80000048487808 */ /* 0x008fc40006800000 */
[----:B------:R-:W-:Y:S01]  /*9120*/  ISETP.GE.AND P5, PT, R2, R5, PT ;  /* 0x000000050200720c */ /* 0x000fe20003fa6270 */
[----:B------:R-:W3:Y:S01]  /*9130*/  MUFU.TANH R69, R16 ;  /* 0x0000001000457308 */ /* 0x000ee20000002400 */
[----:B------:R-:W-:Y:S01]  /*9140*/  FMUL.FTZ R28, R28, UR10 ;  /* 0x0000000a1c1c7c20 */ /* 0x000fe20008410000 */
[----:B------:R-:W-:Y:S01]  /*9150*/  FMUL.FTZ R29, R29, UR10 ;  /* 0x0000000a1d1d7c20 */ /* 0x000fe20008410000 */
[----:B------:R-:W-:Y:S01]  /*9160*/  FMUL.FTZ R30, R30, UR10 ;  /* 0x0000000a1e1e7c20 */ /* 0x000fe20008410000 */
[----:B------:R-:W-:Y:S01]  /*9170*/  FMUL.FTZ R31, R31, UR10 ;  /* 0x0000000a1f1f7c20 */ /* 0x000fe20008410000 */
[----:B-----5:R-:W-:Y:S02]  /*9180*/  FSEL R128, R128, -INF , !P4 ;  /* 0xff80000080807808 */ /* 0x020fe40006000000 */
[----:B------:R-:W-:Y:S01]  /*9190*/  ISETP.GE.AND P4, PT, R2, R4, PT ;  /* 0x000000040200720c */ /* 0x000fe20003f86270 */
[----:B------:R-:W5:Y:S01]  /*91a0*/  MUFU.TANH R68, R17 ;  /* 0x0000001100447308 */ /* 0x000f620000002400 */
[----:B----4-:R-:W-:Y:S01]  /*91b0*/  HMMA.16816.F32.BF16 R32, R8, R42, R24 ;  /* 0x0000002a0820723c */ /* 0x010fe20000041818 */
[----:B------:R-:W4:Y:S01]  /*91c0*/  LDSM.16.M88.4 R40, [R165+0x2c00] ;  /* 0x002c0000a528783b */ /* 0x000f220000000200 */
[----:B------:R-:W-:Y:S01]  /*91d0*/  VIADD R2, R0, 0xfffffe51 ;  /* 0xfffffe5100027836 */ /* 0x000fe20000000000 */
[----:B------:R-:W-:-:S04]  /*91e0*/  FSEL R130, R130, -INF , !P2 ;  /* 0xff80000082827808 */ /* 0x000fc80005000000 */
[----:B------:R-:W1:Y:S01]  /*91f0*/  MUFU.TANH R132, R18 ;  /* 0x0000001200847308 */ /* 0x000e620000002400 */
[----:B------:R-:W-:Y:S01]  /*9200*/  HMMA.16816.F32.BF16 R24, R12, R44, RZ ;  /* 0x0000002c0c18723c */ /* 0x000fe200000418ff */
[----:B------:R-:W-:Y:S02]  /*9210*/  ISETP.GE.AND P2, PT, R2, R4, PT ;  /* 0x000000040200720c */ /* 0x000fe40003f46270 */
[----:B---3--:R-:W-:Y:S02]  /*9220*/  FSEL R69, R69, -INF , !P4 ;  /* 0xff80000045457808 */ /* 0x008fe40006000000 */
[----:B------:R-:W-:Y:S02]  /*9230*/  ISETP.GE.AND P4, PT, R6, R5, PT ;  /* 0x000000050600720c */ /* 0x000fe40003f86270 */
[----:B------:R3:W-:Y:S01]  /*9240*/  MUFU.TANH R133, R19 ;  /* 0x0000001300857308 */ /* 0x0007e20000002400 */
[----:B-----5:R-:W-:-:S03]  /*9250*/  FSEL R68, R68, -INF , !P2 ;  /* 0xff80000044447808 */ /* 0x020fc60005000000 */
[----:B------:R-:W-:Y:S01]  /*9260*/  FMUL.FTZ R32, R32, UR10 ;  /* 0x0000000a20207c20 */ /* 0x000fe20008410000 */
[----:B------:R-:W-:Y:S01]  /*9270*/  FMUL.FTZ R33, R33, UR10 ;  /* 0x0000000a21217c20 */ /* 0x000fe20008410000 */
[----:B------:R-:W-:Y:S01]  /*9280*/  FMUL.FTZ R34, R34, UR10 ;  /* 0x0000000a22227c20 */ /* 0x000fe20008410000 */
[----:B------:R-:W-:Y:S01]  /*9290*/  FMUL.FTZ R35, R35, UR10 ;  /* 0x0000000a23237c20 */ /* 0x000fe20008410000 */
[----:B------:R-:W5:Y:S01]  /*92a0*/  MUFU.TANH R71, R28 ;  /* 0x0000001c00477308 */ /* 0x000f620000002400 */
[----:B-1----:R-:W-:-:S07]  /*92b0*/  FSEL R132, R132, -INF , !P5 ;  /* 0xff80000084847808 */ /* 0x002fce0006800000 */
[----:B------:R-:W1:Y:S01]  /*92c0*/  MUFU.TANH R70, R29 ;  /* 0x0000001d00467308 */ /* 0x000e620000002400 */
[----:B---3--:R-:W-:Y:S01]  /*92d0*/  HMMA.16816.F32.BF16 R16, R12, R46, RZ ;  /* 0x0000002e0c10723c */ /* 0x008fe200000418ff */
[----:B------:R-:W-:Y:S06]  /*92e0*/  LDSM.16.M88.4 R44, [R164+0x3800] ;  /* 0x00380000a42c783b */ /* 0x000fec0000000200 */
[----:B------:R-:W3:Y:S01]  /*92f0*/  MUFU.TANH R129, R30 ;  /* 0x0000001e00817308 */ /* 0x000ee20000002400 */
[----:B-----5:R-:W-:Y:S02]  /*9300*/  FSEL R71, R71, -INF , !P1 ;  /* 0xff80000047477808 */ /* 0x020fe40004800000 */
[----:B------:R-:W-:Y:S01]  /*9310*/  ISETP.GE.AND P1, PT, R2, R5, PT ;  /* 0x000000050200720c */ /* 0x000fe20003f26270 */
[----:B------:R-:W-:-:S03]  /*9320*/  VIADD R2, R0, 0xfffffe58 ;  /* 0xfffffe5800027836 */ /* 0x000fc60000000000 */
[----:B------:R-:W-:Y:S01]  /*9330*/  FSEL R133, R133, -INF , !P1 ;  /* 0xff80000085857808 */ /* 0x000fe20004800000 */
[----:B------:R5:W2:Y:S01]  /*9340*/  MUFU.TANH R131, R31 ;  /* 0x0000001f00837308 */ /* 0x000aa20000002400 */
[----:B-1----:R-:W-:Y:S02]  /*9350*/  FSEL R70, R70, -INF , !P6 ;  /* 0xff80000046467808 */ /* 0x002fe40007000000 */
[----:B------:R-:W-:-:S05]  /*9360*/  ISETP.GE.AND P6, PT, R2, R5, PT ;  /* 0x000000050200720c */ /* 0x000fca0003fc6270 */
[----:B------:R-:W1:Y:S01]  /*9370*/  MUFU.TANH R66, R32 ;  /* 0x0000002000427308 */ /* 0x000e620000002400 */
[----:B---3--:R-:W-:Y:S02]  /*9380*/  FSEL R129, R129, -INF , !P0 ;  /* 0xff80000081817808 */ /* 0x008fe40004000000 */
[----:B------:R-:W-:Y:S01]  /*9390*/  ISETP.GE.AND P0, PT, R2, R4, PT ;  /* 0x000000040200720c */ /* 0x000fe20003f06270 */
[----:B------:R-:W-:-:S04]  /*93a0*/  VIADD R2, R0, 0xfffffe60 ;  /* 0xfffffe6000027836 */ /* 0x000fc80000000000 */
[----:B------:R-:W3:Y:S01]  /*93b0*/  MUFU.TANH R67, R33 ;  /* 0x0000002100437308 */ /* 0x000ee20000002400 */
[C---:B-----5:R-:W-:Y:S01]  /*93c0*/  HMMA.16816.F32.BF16 R28, R8.reuse, R36, R24 ;  /* 0x00000024081c723c */ /* 0x060fe20000041818 */
[----:B--2---:R-:W-:Y:S02]  /*93d0*/  FSEL R131, R131, -INF , !P3 ;  /* 0xff80000083837808 */ /* 0x004fe40005800000 */
[CC--:B------:R-:W-:Y:S02]  /*93e0*/  ISETP.GE.AND P5, PT, R2.reuse, R4.reuse, PT ;  /* 0x000000040200720c */ /* 0x0c0fe40003fa6270 */
[----:B------:R-:W-:Y:S01]  /*93f0*/  ISETP.GE.AND P2, PT, R2, R5, PT ;  /* 0x000000050200720c */ /* 0x000fe20003f46270 */
[----:B------:R-:W-:Y:S01]  /*9400*/  VIADD R2, R0, 0xfffffe68 ;  /* 0xfffffe6800027836 */ /* 0x000fe20000000000 */
[----:B------:R-:W2:Y:S01]  /*9410*/  MUFU.TANH R153, R34 ;  /* 0x0000002200997308 */ /* 0x000ea20000002400 */
[----:B------:R-:W-:Y:S01]  /*9420*/  HMMA.16816.F32.BF16 R24, R8, R38, R16 ;  /* 0x000000260818723c */ /* 0x000fe20000041810 */
[----:B------:R-:W5:Y:S01]  /*9430*/  LDSM.16.M88.4 R36, [R164+0x3000] ;  /* 0x00300000a424783b */ /* 0x000f620000000200 */
[----:B------:R-:W-:Y:S01]  /*9440*/  ISETP.GE.AND P3, PT, R6, R4, PT ;  /* 0x000000040600720c */ /* 0x000fe20003f66270 */
[----:B------:R-:W-:Y:S01]  /*9450*/  VIADD R6, R0, 0xfffffe61 ;  /* 0xfffffe6100067836 */ /* 0x000fe20000000000 */
[----:B-1----:R-:W-:-:S03]  /*9460*/  FSEL R66, R66, -INF , !P0 ;  /* 0xff80000042427808 */ /* 0x002fc60004000000 */
[----:B------:R1:W4:Y:S01]  /*9470*/  MUFU.TANH R152, R35 ;  /* 0x0000002300987308 */ /* 0x0003220000002400 */
[----:B------:R-:W-:Y:S01]  /*9480*/  HMMA.16816.F32.BF16 R16, R12, R48, RZ ;  /* 0x000000300c10723c */ /* 0x000fe200000418ff */
[----:B---3--:R-:W-:Y:S02]  /*9490*/  FSEL R67, R67, -INF , !P3 ;  /* 0xff80000043437808 */ /* 0x008fe40005800000 */
[----:B------:R-:W-:Y:S01]  /*94a0*/  FMUL.FTZ R28, R28, UR10 ;  /* 0x0000000a1c1c7c20 */ /* 0x000fe20008410000 */
[----:B------:R-:W-:Y:S01]  /*94b0*/  FMUL.FTZ R29, R29, UR10 ;  /* 0x0000000a1d1d7c20 */ /* 0x000fe20008410000 */
[----:B------:R-:W-:Y:S01]  /*94c0*/  FMUL.FTZ R30, R30, UR10 ;  /* 0x0000000a1e1e7c20 */ /* 0x000fe20008410000 */
[----:B------:R-:W-:Y:S01]  /*94d0*/  FMUL.FTZ R31, R31, UR10 ;  /* 0x0000000a1f1f7c20 */ /* 0x000fe20008410000 */
[----:B------:R-:W3:Y:S01]  /*94e0*/  MUFU.TANH R65, R28 ;  /* 0x0000001c00417308 */ /* 0x000ee20000002400 */
[----:B--2---:R-:W-:Y:S02]  /*94f0*/  FSEL R153, R153, -INF , !P6 ;  /* 0xff80000099997808 */ /* 0x004fe40007000000 */
[----:B------:R-:W-:Y:S01]  /*9500*/  ISETP.GE.AND P6, PT, R2, R4, PT ;  /* 0x000000040200720c */ /* 0x000fe20003fc6270 */
[----:B------:R-:W-:Y:S01]  /*9510*/  FMUL.FTZ R24, R24, UR10 ;  /* 0x0000000a18187c20 */ /* 0x000fe20008410000 */
[----:B------:R-:W-:Y:S01]  /*9520*/  FMUL.FTZ R25, R25, UR10 ;  /* 0x0000000a19197c20 */ /* 0x000fe20008410000 */
[----:B------:R-:W-:Y:S01]  /*9530*/  FMUL.FTZ R26, R26, UR10 ;  /* 0x0000000a1a1a7c20 */ /* 0x000fe20008410000 */
[----:B------:R-:W-:Y:S01]  /*9540*/  FMUL.FTZ R27, R27, UR10 ;  /* 0x0000000a1b1b7c20 */ /* 0x000fe20008410000 */
[----:B------:R-:W2:Y:S01]  /*9550*/  MUFU.TANH R64, R29 ;  /* 0x0000001d00407308 */ /* 0x000ea20000002400 */
[----:B-1----:R-:W1:Y:S01]  /*9560*/  LDSM.16.M88.4 R32, [R165+0x3000] ;  /* 0x00300000a520783b */ /* 0x002e620000000200 */
[----:B------:R-:W-:Y:S01]  /*9570*/  ISETP.GE.AND P3, PT, R2, R5, PT ;  /* 0x000000050200720c */ /* 0x000fe20003f66270 */
[----:B------:R-:W-:Y:S01]  /*9580*/  VIADD R2, R0, 0xfffffe69 ;  /* 0xfffffe6900027836 */ /* 0x000fe20000000000 */
[----:B----4-:R-:W-:-:S02]  /*9590*/  FSEL R152, R152, -INF , !P4 ;  /* 0xff80000098987808 */ /* 0x010fc40006000000 */
[-C--:B------:R-:W-:Y:S02]  /*95a0*/  ISETP.GE.AND P0, PT, R6, R5.reuse, PT ;  /* 0x000000050600720c */ /* 0x080fe40003f06270 */
[----:B------:R-:W4:Y:S01]  /*95b0*/  MUFU.TANH R154, R30 ;  /* 0x0000001e009a7308 */ /* 0x000f220000002400 */
[----:B---3--:R-:W-:Y:S02]  /*95c0*/  FSEL R65, R65, -INF , !P5 ;  /* 0xff80000041417808 */ /* 0x008fe40006800000 */
[CC--:B------:R-:W-:Y:S02]  /*95d0*/  ISETP.GE.AND P4, PT, R2.reuse, R4.reuse, PT ;  /* 0x000000040200720c */ /* 0x0c0fe40003f86270 */
[----:B------:R-:W-:Y:S01]  /*95e0*/  ISETP.GE.AND P5, PT, R2, R5, PT ;  /* 0x000000050200720c */ /* 0x000fe20003fa6270 */
[----:B------:R-:W-:Y:S01]  /*95f0*/  VIADD R2, R0, 0xfffffe71 ;  /* 0xfffffe7100027836 */ /* 0x000fe20000000000 */
[----:B------:R-:W-:Y:S01]  /*9600*/  ISETP.GE.AND P1, PT, R6, R4, PT ;  /* 0x000000040600720c */ /* 0x000fe20003f26270 */
[----:B------:R3:W5:Y:S01]  /*9610*/  MUFU.TANH R158, R31 ;  /* 0x0000001f009e7308 */ /* 0x0007620000002400 */
[----:B------:R-:W-:-:S02]  /*9620*/  VIADD R6, R0, 0xfffffe70 ;  /* 0xfffffe7000067836 */ /* 0x000fc40000000000 */
[----:B--2---:R-:W-:-:S03]  /*9630*/  FSEL R64, R64, -INF , !P1 ;  /* 0xff80000040407808 */ /* 0x004fc60004800000 */
[----:B------:R-:W-:Y:S02]  /*9640*/  ISETP.GE.AND P1, PT, R6, R5, PT ;  /* 0x000000050600720c */ /* 0x000fe40003f26270 */
[----:B------:R-:W2:Y:S01]  /*9650*/  MUFU.TANH R63, R24 ;  /* 0x00000018003f7308 */ /* 0x000ea20000002400 */
[----:B----4-:R-:W-:Y:S02]  /*9660*/  FSEL R154, R154, -INF , !P2 ;  /* 0xff8000009a9a7808 */ /* 0x010fe40005000000 */
[----:B------:R-:W-:Y:S01]  /*9670*/  ISETP.GE.AND P2, PT, R6, R4, PT ;  /* 0x000000040600720c */ /* 0x000fe20003f46270 */
[----:B------:R-:W-:-:S04]  /*9680*/  VIADD R6, R0, 0xfffffe80 ;  /* 0xfffffe8000067836 */ /* 0x000fc80000000000 */
[----:B------:R-:W4:Y:S01]  /*9690*/  MUFU.TANH R62, R25 ;  /* 0x00000019003e7308 */ /* 0x000f220000002400 */
[----:B---3--:R-:W-:Y:S01]  /*96a0*/  HMMA.16816.F32.BF16 R28, R8, R40, R16 ;  /* 0x00000028081c723c */ /* 0x008fe20000041810 */
[----:B-----5:R-:W-:Y:S02]  /*96b0*/  FSEL R158, R158, -INF , !P0 ;  /* 0xff8000009e9e7808 */ /* 0x020fe40004000000 */
[----:B------:R-:W-:-:S04]  /*96c0*/  ISETP.GE.AND P0, PT, R2, R4, PT ;  /* 0x000000040200720c */ /* 0x000fc80003f06270 */
[----:B------:R-:W3:Y:S01]  /*96d0*/  MUFU.TANH R157, R26 ;  /* 0x0000001a009d7308 */ /* 0x000ee20000002400 */
[----:B------:R-:W-:Y:S01]  /*96e0*/  HMMA.16816.F32.BF16 R16, R12, R50, RZ ;  /* 0x000000320c10723c */ /* 0x000fe200000418ff */
[----:B--2---:R-:W-:Y:S02]  /*96f0*/  FSEL R63, R63, -INF , !P6 ;  /* 0xff8000003f3f7808 */ /* 0x004fe40007000000 */
[----:B------:R-:W-:Y:S01]  /*9700*/  ISETP.GE.AND P6, PT, R2, R5, PT ;  /* 0x000000050200720c */ /* 0x000fe20003fc6270 */
[----:B------:R-:W-:-:S03]  /*9710*/  VIADD R2, R0, 0xfffffe78 ;  /* 0xfffffe7800027836 */ /* 0x000fc60000000000 */
[----:B------:R-:W2:Y:S01]  /*9720*/  MUFU.TANH R156, R27 ;  /* 0x0000001b009c7308 */ /* 0x000ea20000002400 */
[----:B----4-:R-:W-:Y:S02]  /*9730*/  FSEL R62, R62, -INF , !P4 ;  /* 0xff8000003e3e7808 */ /* 0x010fe40006000000 */
[----:B------:R-:W-:Y:S01]  /*9740*/  ISETP.GE.AND P4, PT, R2, R5, PT ;  /* 0x000000050200720c */ /* 0x000fe20003f86270 */
[----:B------:R-:W-:Y:S01]  /*9750*/  FMUL.FTZ R28, R28, UR10 ;  /* 0x0000000a1c1c7c20 */ /* 0x000fe20008410000 */
[----:B------:R-:W-:Y:S01]  /*9760*/  FMUL.FTZ R29, R29, UR10 ;  /* 0x0000000a1d1d7c20 */ /* 0x000fe20008410000 */
[----:B------:R-:W-:Y:S01]  /*9770*/  FMUL.FTZ R30, R30, UR10 ;  /* 0x0000000a1e1e7c20 */ /* 0x000fe20008410000 */
[----:B------:R-:W-:Y:S01]  /*9780*/  FMUL.FTZ R31, R31, UR10 ;  /* 0x0000000a1f1f7c20 */ /* 0x000fe20008410000 */
[----:B------:R-:W4:Y:S01]  /*9790*/  MUFU.TANH R60, R28 ;  /* 0x0000001c003c7308 */ /* 0x000f220000002400 */
[----:B---3--:R-:W-:Y:S02]  /*97a0*/  FSEL R157, R157, -INF , !P3 ;  /* 0xff8000009d9d7808 */ /* 0x008fe40005800000 */
[----:B------:R-:W-:Y:S01]  /*97b0*/  ISETP.GE.AND P3, PT, R2, R4, PT ;  /* 0x000000040200720c */ /* 0x000fe20003f66270 */
[----:B------:R-:W-:Y:S01]  /*97c0*/  VIADD R2, R0, 0xfffffe79 ;  /* 0xfffffe7900027836 */ /* 0x000fe20000000000 */
[----:B------:R-:W-:Y:S01]  /*97d0*/  HMMA.16816.F32.BF16 R16, R8, R42, R16 ;  /* 0x0000002a0810723c */ /* 0x000fe20000041810 */
[----:B------:R-:W3:Y:S02]  /*97e0*/  LDSM.16.M88.4 R40, [R164+0x3400] ;  /* 0x00340000a428783b */ /* 0x000ee40000000200 */
[----:B------:R-:W5:Y:S01]  /*97f0*/  MUFU.TANH R59, R29 ;  /* 0x0000001d003b7308 */ /* 0x000f620000002400 */
[----:B--2---:R-:W-:-:S02]  /*9800*/  FSEL R156, R156, -INF , !P5 ;  /* 0xff8000009c9c7808 */ /* 0x004fc40006800000 */
[----:B------:R-:W-:Y:S02]  /*9810*/  ISETP.GE.AND P5, PT, R2, R4, PT ;  /* 0x000000040200720c */ /* 0x000fe40003fa6270 */
[----:B------:R-:W-:Y:S03]  /*9820*/  HMMA.16816.F32.BF16 R24, R12, R36, RZ ;  /* 0x000000240c18723c */ /* 0x000fe600000418ff */
[----:B------:R-:W2:Y:S01]  /*9830*/  MUFU.TANH R159, R30 ;  /* 0x0000001e009f7308 */ /* 0x000ea20000002400 */
        /* <DEDUP_REMOVED lines=15> */
[----:B-1----:R-:W-:Y:S01]  /*9930*/  HMMA.16816.F32.BF16 R28, R8, R32, R24 ;  /* 0x00000020081c723c */ /* 0x002fe20000041818 */
[----:B----4-:R-:W-:Y:S02]  /*9940*/  FSEL R163, R163, -INF , !P6 ;  /* 0xff800000a3a37808 */ /* 0x010fe40007000000 */
[----:B------:R-:W-:-:S04]  /*9950*/  ISETP.GE.AND P6, PT, R2, R4, PT ;  /* 0x000000040200720c */ /* 0x000fc80003fc6270 */
[----:B------:R-:W1:Y:S01]  /*9960*/  MUFU.TANH R161, R18 ;  /* 0x0000001200a17308 */ /* 0x000e620000002400 */
[----:B------:R-:W-:Y:S01]  /*9970*/  HMMA.16816.F32.BF16 R24, R12, R38, RZ ;  /* 0x000000260c18723c */ /* 0x000fe200000418ff */
[----:B------:R-:W4:Y:S01]  /*9980*/  LDSM.16.M88.4 R36, [R165+0x3400] ;  /* 0x00340000a524783b */ /* 0x000f220000000200 */
[----:B-----5:R-:W-:Y:S02]  /*9990*/  FSEL R61, R61, -INF , !P3 ;  /* 0xff8000003d3d7808 */ /* 0x020fe40005800000 */
[-C--:B------:R-:W-:Y:S01]  /*99a0*/  ISETP.GE.AND P3, PT, R2, R5.reuse, PT ;  /* 0x000000050200720c */ /* 0x080fe20003f66270 */
[----:B------:R-:W-:Y:S02]  /*99b0*/  VIADD R2, R0, 0xfffffe88 ;  /* 0xfffffe8800027836 */ /* 0x000fe40000000000 */
[----:B------:R-:W5:Y:S01]  /*99c0*/  MUFU.TANH R162, R19 ;  /* 0x0000001300a27308 */ /* 0x000f620000002400 */
[----:B--2---:R-:W-:Y:S02]  /*99d0*/  FSEL R57, R57, -INF , !P5 ;  /* 0xff80000039397808 */ /* 0x004fe40006800000 */
[----:B------:R-:W-:Y:S01]  /*99e0*/  ISETP.GE.AND P5, PT, R2, R5, PT ;  /* 0x000000050200720c */ /* 0x000fe20003fa6270 */
[----:B------:R-:W-:Y:S01]  /*99f0*/  FMUL.FTZ R28, R28, UR10 ;  /* 0x0000000a1c1c7c20 */ /* 0x000fe20008410000 */
[----:B------:R-:W-:Y:S01]  /*9a00*/  FMUL.FTZ R29, R29, UR10 ;  /* 0x0000000a1d1d7c20 */ /* 0x000fe20008410000 */
[----:B------:R-:W-:Y:S01]  /*9a10*/  FMUL.FTZ R30, R30, UR10 ;  /* 0x0000000a1e1e7c20 */ /* 0x000fe20008410000 */
[----:B------:R-:W-:Y:S01]  /*9a20*/  FMUL.FTZ R31, R31, UR10 ;  /* 0x0000000a1f1f7c20 */ /* 0x000fe20008410000 */
[----:B------:R-:W2:Y:S01]  /*9a30*/  MUFU.TANH R56, R28 ;  /* 0x0000001c00387308 */ /* 0x000ea20000002400 */
[----:B-1----:R-:W-:-:S02]  /*9a40*/  FSEL R161, R161, -INF , !P4 ;  /* 0xff800000a1a17808 */ /* 0x002fc40006000000 */
[-C--:B------:R-:W-:Y:S01]  /*9a50*/  ISETP.GE.AND P4, PT, R2, R4.reuse, PT ;  /* 0x000000040200720c */ /* 0x080fe20003f86270 */
[----:B------:R-:W-:Y:S01]  /*9a60*/  VIADD R2, R0, 0xfffffe91 ;  /* 0xfffffe9100027836 */ /* 0x000fe20000000000 */
[----:B------:R-:W-:Y:S01]  /*9a70*/  HMMA.16816.F32.BF16 R24, R8, R34, R24 ;  /* 0x000000220818723c */ /* 0x000fe20000041818 */
[----:B------:R-:W1:Y:S02]  /*9a80*/  LDSM.16.M88.4 R32, [R165+0x3800] ;  /* 0x00380000a520783b */ /* 0x000e640000000200 */
[----:B------:R-:W4:Y:S01]  /*9a90*/  MUFU.TANH R54, R29 ;  /* 0x0000001d00367308 */ /* 0x000f220000002400 */
[----:B-----5:R-:W-:Y:S02]  /*9aa0*/  FSEL R162, R162, -INF , !P2 ;  /* 0xff800000a2a27808 */ /* 0x020fe40005000000 */
[----:B------:R-:W-:Y:S02]  /*9ab0*/  ISETP.GE.AND P2, PT, R6, R4, PT ;  /* 0x000000040600720c */ /* 0x000fe40003f46270 */
[----:B---3--:R-:W-:Y:S03]  /*9ac0*/  HMMA.16816.F32.BF16 R16, R12, R40, RZ ;  /* 0x000000280c10723c */ /* 0x008fe600000418ff */
[----:B------:R-:W3:Y:S01]  /*9ad0*/  MUFU.TANH R168, R30 ;  /* 0x0000001e00a87308 */ /* 0x000ee20000002400 */
[----:B--2---:R-:W-:-:S02]  /*9ae0*/  FSEL R56, R56, -INF , !P1 ;  /* 0xff80000038387808 */ /* 0x004fc40004800000 */
[----:B------:R-:W-:Y:S01]  /*9af0*/  ISETP.GE.AND P1, PT, R6, R5, PT ;  /* 0x000000050600720c */ /* 0x000fe20003f26270 */
[----:B------:R-:W-:-:S04]  /*9b00*/  VIADD R6, R0, 0xfffffe90 ;  /* 0xfffffe9000067836 */ /* 0x000fc80000000000 */
[----:B------:R2:W5:Y:S01]  /*9b10*/  MUFU.TANH R172, R31 ;  /* 0x0000001f00ac7308 */ /* 0x0005620000002400 */
[----:B------:R-:W-:Y:S01]  /*9b20*/  FMUL.FTZ R24, R24, UR10 ;  /* 0x0000000a18187c20 */ /* 0x000fe20008410000 */
[----:B------:R-:W-:Y:S01]  /*9b30*/  FMUL.FTZ R25, R25, UR10 ;  /* 0x0000000a19197c20 */ /* 0x000fe20008410000 */
[----:B------:R-:W-:Y:S01]  /*9b40*/  FMUL.FTZ R26, R26, UR10 ;  /* 0x0000000a1a1a7c20 */ /* 0x000fe20008410000 */
[----:B------:R-:W-:Y:S01]  /*9b50*/  FMUL.FTZ R27, R27, UR10 ;  /* 0x0000000a1b1b7c20 */ /* 0x000fe20008410000 */
[----:B----4-:R-:W-:Y:S02]  /*9b60*/  FSEL R54, R54, -INF , !P6 ;  /* 0xff80000036367808 */ /* 0x010fe40007000000 */
[----:B------:R-:W-:Y:S01]  /*9b70*/  ISETP.GE.AND P6, PT, R6, R5, PT ;  /* 0x000000050600720c */ /* 0x000fe20003fc6270 */
[----:B------:R-:W4:Y:S01]  /*9b80*/  MUFU.TANH R55, R24 ;  /* 0x0000001800377308 */ /* 0x000f220000002400 */
[----:B---3--:R-:W-:Y:S02]  /*9b90*/  FSEL R168, R168, -INF , !P0 ;  /* 0xff800000a8a87808 */ /* 0x008fe40004000000 */
[----:B------:R-:W-:Y:S01]  /*9ba0*/  ISETP.GE.AND P0, PT, R6, R4, PT ;  /* 0x000000040600720c */ /* 0x000fe20003f06270 */
[----:B------:R-:W-:-:S04]  /*9bb0*/  VIADD R6, R0, 0xfffffea0 ;  /* 0xfffffea000067836 */ /* 0x000fc80000000000 */
[----:B------:R-:W3:Y:S01]  /*9bc0*/  MUFU.TANH R53, R25 ;  /* 0x0000001900357308 */ /* 0x000ee20000002400 */
[----:B--2---:R-:W-:Y:S01]  /*9bd0*/  HMMA.16816.F32.BF16 R28, R8, R36, R16 ;  /* 0x00000024081c723c */ /* 0x004fe20000041810 */
[----:B-----5:R-:W-:Y:S02]  /*9be0*/  FSEL R172, R172, -INF , !P3 ;  /* 0xff800000acac7808 */ /* 0x020fe40005800000 */
[----:B------:R-:W-:-:S04]  /*9bf0*/  ISETP.GE.AND P3, PT, R2, R4, PT ;  /* 0x000000040200720c */ /* 0x000fc80003f66270 */
[----:B------:R-:W2:Y:S01]  /*9c00*/  MUFU.TANH R171, R26 ;  /* 0x0000001a00ab7308 */ /* 0x000ea20000002400 */
[----:B------:R-:W-:Y:S01]  /*9c10*/  HMMA.16816.F32.BF16 R16, R12, R42, RZ ;  /* 0x0000002a0c10723c */ /* 0x000fe200000418ff */
[----:B------:R-:W-:Y:S01]  /*9c20*/  LDSM.16.M88.4 R40, [R165+0x3c00] ;  /* 0x003c0000a528783b */ /* 0x000fe20000000200 */
[----:B----4-:R-:W-:Y:S02]  /*9c30*/  FSEL R55, R55, -INF , !P4 ;  /* 0xff80000037377808 */ /* 0x010fe40006000000 */
[-C--:B------:R-:W-:Y:S01]  /*9c40*/  ISETP.GE.AND P4, PT, R2, R5.reuse, PT ;  /* 0x000000050200720c */ /* 0x080fe20003f86270 */
[----:B------:R-:W-:Y:S02]  /*9c50*/  VIADD R2, R0, 0xfffffe98 ;  /* 0xfffffe9800027836 */ /* 0x000fe40000000000 */
        /* <DEDUP_REMOVED lines=8> */
[----:B--2---:R-:W-:-:S02]  /*9ce0*/  FSEL R171, R171, -INF , !P5 ;  /* 0xff800000abab7808 */ /* 0x004fc40006800000 */
[----:B------:R-:W-:Y:S01]  /*9cf0*/  ISETP.GE.AND P5, PT, R2, R4, PT ;  /* 0x000000040200720c */ /* 0x000fe20003fa6270 */
[----:B------:R-:W-:-:S04]  /*9d00*/  VIADD R2, R0, 0xfffffe99 ;  /* 0xfffffe9900027836 */ /* 0x000fc80000000000 */
[----:B------:R-:W2:Y:S01]  /*9d10*/  MUFU.TANH R51, R29 ;  /* 0x0000001d00337308 */ /* 0x000ea20000002400 */
[----:B----4-:R-:W-:Y:S01]  /*9d20*/  HMMA.16816.F32.BF16 R24, R8, R38, R16 ;  /* 0x000000260818723c */ /* 0x010fe20000041810 */
[----:B------:R-:W4:Y:S01]  /*9d30*/  LDSM.16.M88.4 R36, [R164+0x3c00] ;  /* 0x003c0000a424783b */ /* 0x000f220000000200 */
[----:B-----5:R-:W-:Y:S02]  /*9d40*/  FSEL R170, R170, -INF , !P1 ;  /* 0xff800000aaaa7808 */ /* 0x020fe40004800000 */
[----:B------:R-:W-:-:S03]  /*9d50*/  ISETP.GE.AND P1, PT, R2, R4, PT ;  /* 0x000000040200720c */ /* 0x000fc60003f26270 */
[----:B------:R-:W5:Y:S01]  /*9d60*/  MUFU.TANH R173, R30 ;  /* 0x0000001e00ad7308 */ /* 0x000f620000002400 */
[----:B------:R-:W-:Y:S01]  /*9d70*/  HMMA.16816.F32.BF16 R16, R12, R44, RZ ;  /* 0x0000002c0c10723c */ /* 0x000fe200000418ff */
[----:B---3--:R-:W-:Y:S02]  /*9d80*/  FSEL R52, R52, -INF , !P0 ;  /* 0xff80000034347808 */ /* 0x008fe40004000000 */
[----:B------:R-:W-:Y:S01]  /*9d90*/  ISETP.GE.AND P0, PT, R2, R5, PT ;  /* 0x000000050200720c */ /* 0x000fe20003f06270 */
[----:B------:R-:W-:-:S03]  /*9da0*/  VIADD R2, R0, 0xfffffea1 ;  /* 0xfffffea100027836 */ /* 0x000fc60000000000 */
[----:B------:R1:W3:Y:S01]  /*9db0*/  MUFU.TANH R49, R31 ;  /* 0x0000001f00317308 */ /* 0x0002e20000002400 */
[----:B--2---:R-:W-:Y:S02]  /*9dc0*/  FSEL R51, R51, -INF , !P3 ;  /* 0xff80000033337808 */ /* 0x004fe40005800000 */
[----:B------:R-:W-:Y:S01]  /*9dd0*/  ISETP.GE.AND P3, PT, R6, R5, PT ;  /* 0x000000050600720c */ /* 0x000fe20003f66270 */
[----:B------:R-:W-:Y:S01]  /*9de0*/  FMUL.FTZ R24, R24, UR10 ;  /* 0x0000000a18187c20 */ /* 0x000fe20008410000 */
[----:B------:R-:W-:Y:S01]  /*9df0*/  FMUL.FTZ R25, R25, UR10 ;  /* 0x0000000a19197c20 */ /* 0x000fe20008410000 */
[----:B------:R-:W-:Y:S01]  /*9e00*/  FMUL.FTZ R26, R26, UR10 ;  /* 0x0000000a1a1a7c20 */ /* 0x000fe20008410000 */
[----:B------:R-:W-:Y:S01]  /*9e10*/  FMUL.FTZ R27, R27, UR10 ;  /* 0x0000000a1b1b7c20 */ /* 0x000fe20008410000 */
[----:B------:R-:W2:Y:S01]  /*9e20*/  MUFU.TANH R50, R24 ;  /* 0x0000001800327308 */ /* 0x000ea20000002400 */
[----:B-----5:R-:W-:Y:S02]  /*9e30*/  FSEL R173, R173, -INF , !P6 ;  /* 0xff800000adad7808 */ /* 0x020fe40007000000 */
[----:B------:R-:W-:Y:S01]  /*9e40*/  ISETP.GE.AND P6, PT, R6, R4, PT ;  /* 0x000000040600720c */ /* 0x000fe20003fc6270 */
[----:B------:R-:W-:-:S04]  /*9e50*/  VIADD R6, R0, 0xfffffea8 ;  /* 0xfffffea800067836 */ /* 0x000fc80000000000 */
[----:B------:R-:W5:Y:S01]  /*9e60*/  MUFU.TANH R175, R25 ;  /* 0x0000001900af7308 */ /* 0x000f620000002400 */
[----:B-1----:R-:W-:Y:S01]  /*9e70*/  HMMA.16816.F32.BF16 R28, R8, R32, R16 ;  /* 0x00000020081c723c */ /* 0x002fe20000041810 */
[----:B---3--:R-:W-:Y:S02]  /*9e80*/  FSEL R176, R49, -INF , !P4 ;  /* 0xff80000031b07808 */ /* 0x008fe40006000000 */
[----:B------:R-:W-:-:S04]  /*9e90*/  ISETP.GE.AND P4, PT, R2, R4, PT ;  /* 0x000000040200720c */ /* 0x000fc80003f86270 */
[----:B------:R-:W1:Y:S01]  /*9ea0*/  MUFU.TANH R44, R26 ;  /* 0x0000001a002c7308 */ /* 0x000e620000002400 */
[----:B------:R-:W-:Y:S01]  /*9eb0*/  HMMA.16816.F32.BF16 R16, R12, R46, RZ ;  /* 0x0000002e0c10723c */ /* 0x000fe200000418ff */
[----:B--2---:R-:W-:Y:S02]  /*9ec0*/  FSEL R50, R50, -INF , !P5 ;  /* 0xff80000032327808 */ /* 0x004fe40006800000 */
[----:B------:R-:W-:Y:S01]  /*9ed0*/  ISETP.GE.AND P5, PT, R2, R5, PT ;  /* 0x000000050200720c */ /* 0x000fe20003fa6270 */
[----:B------:R-:W-:-:S03]  /*9ee0*/  VIADD R2, R0, 0xfffffea9 ;  /* 0xfffffea900027836 */ /* 0x000fc60000000000 */
[----:B------:R2:W3:Y:S01]  /*9ef0*/  MUFU.TANH R160, R27 ;  /* 0x0000001b00a07308 */ /* 0x0004e20000002400 */
[----:B-----5:R-:W-:Y:S02]  /*9f00*/  FSEL R49, R175, -INF , !P1 ;  /* 0xff800000af317808 */ /* 0x020fe40004800000 */
[----:B------:R-:W-:Y:S01]  /*9f10*/  ISETP.GE.AND P1, PT, R6, R5, PT ;  /* 0x000000050600720c */ /* 0x000fe20003f26270 */
[----:B------:R-:W-:Y:S01]  /*9f20*/  FMUL.FTZ R28, R28, UR10 ;  /* 0x0000000a1c1c7c20 */ /* 0x000fe20008410000 */
[----:B------:R-:W-:Y:S01]  /*9f30*/  FMUL.FTZ R29, R29, UR10 ;  /* 0x0000000a1d1d7c20 */ /* 0x000fe20008410000 */
[----:B------:R-:W-:Y:S01]  /*9f40*/  FMUL.FTZ R30, R30, UR10 ;  /* 0x0000000a1e1e7c20 */ /* 0x000fe20008410000 */
[----:B------:R-:W-:Y:S01]  /*9f50*/  FMUL.FTZ R31, R31, UR10 ;  /* 0x0000000a1f1f7c20 */ /* 0x000fe20008410000 */
[----:B------:R-:W5:Y:S01]  /*9f60*/  MUFU.TANH R48, R28 ;  /* 0x0000001c00307308 */ /* 0x000f620000002400 */
[----:B-1----:R-:W-:Y:S02]  /*9f70*/  FSEL R174, R44, -INF , !P2 ;  /* 0xff8000002cae7808 */ /* 0x002fe40005000000 */
[----:B------:R-:W-:Y:S01]  /*9f80*/  ISETP.GE.AND P2, PT, R6, R4, PT ;  /* 0x000000040600720c */ /* 0x000fe20003f46270 */
[----:B------:R-:W-:-:S04]  /*9f90*/  VIADD R6, R0, 0xfffffeb1 ;  /* 0xfffffeb100067836 */ /* 0x000fc80000000000 */
[----:B------:R-:W1:Y:S01]  /*9fa0*/  MUFU.TANH R47, R29 ;  /* 0x0000001d002f7308 */ /* 0x000e620000002400 */
[----:B--2---:R-:W-:Y:S01]  /*9fb0*/  HMMA.16816.F32.BF16 R24, R8, R34, R16 ;  /* 0x000000220818723c */ /* 0x004fe20000041810 */
[----:B------:R-:W2:Y:S01]  /*9fc0*/  LDSM.16.M88.4 R32, [R164+0x4000] ;  /* 0x00400000a420783b */ /* 0x000ea20000000200 */
[----:B---3--:R-:W-:Y:S02]  /*9fd0*/  FSEL R160, R160, -INF , !P0 ;  /* 0xff800000a0a07808 */ /* 0x008fe40004000000 */
[----:B------:R-:W-:-:S03]  /*9fe0*/  ISETP.GE.AND P0, PT, R2, R4, PT ;  /* 0x000000040200720c */ /* 0x000fc60003f06270 */
[----:B------:R-:W3:Y:S01]  /*9ff0*/  MUFU.TANH R7, R30 ;  /* 0x0000001e00077308 */ /* 0x000ee20000002400 */
[----:B----4-:R-:W-:Y:S01]  /*a000*/  HMMA.16816.F32.BF16 R16, R12, R36, RZ ;  /* 0x000000240c10723c */ /* 0x010fe200000418ff */
[----:B-----5:R-:W-:Y:S02]  /*a010*/  FSEL R48, R48, -INF , !P6 ;  /* 0xff80000030307808 */ /* 0x020fe40007000000 */
[----:B------:R-:W-:Y:S01]  /*a020*/  ISETP.GE.AND P6, PT, R2, R5, PT ;  /* 0x000000050200720c */ /* 0x000fe20003fc6270 */
[----:B------:R-:W-:-:S03]  /*a030*/  VIADD R2, R0, 0xfffffeb0 ;  /* 0xfffffeb000027836 */ /* 0x000fc60000000000 */
[----:B------:R4:W5:Y:S01]  /*a040*/  MUFU.TANH R155, R31 ;  /* 0x0000001f009b7308 */ /* 0x0009620000002400 */
[----:B-1----:R-:W-:Y:S02]  /*a050*/  FSEL R47, R47, -INF , !P4 ;  /* 0xff8000002f2f7808 */ /* 0x002fe40006000000 */
[----:B------:R-:W-:Y:S01]  /*a060*/  ISETP.GE.AND P4, PT, R2, R5, PT ;  /* 0x000000050200720c */ /* 0x000fe20003f86270 */
[----:B------:R-:W-:Y:S01]  /*a070*/  FMUL.FTZ R24, R24, UR10 ;  /* 0x0000000a18187c20 */ /* 0x000fe20008410000 */
[----:B------:R-:W-:Y:S01]  /*a080*/  FMUL.FTZ R25, R25, UR10 ;  /* 0x0000000a19197c20 */ /* 0x000fe20008410000 */
[----:B------:R-:W-:Y:S01]  /*a090*/  FMUL.FTZ R26, R26, UR10 ;  /* 0x0000000a1a1a7c20 */ /* 0x000fe20008410000 */
[----:B------:R-:W-:Y:S01]  /*a0a0*/  FMUL.FTZ R27, R27, UR10 ;  /* 0x0000000a1b1b7c20 */ /* 0x000fe20008410000 */
[----:B------:R-:W1:Y:S01]  /*a0b0*/  MUFU.TANH R46, R24 ;  /* 0x00000018002e7308 */ /* 0x000e620000002400 */
[----:B---3--:R-:W-:Y:S02]  /*a0c0*/  FSEL R175, R7, -INF , !P3 ;  /* 0xff80000007af7808 */ /* 0x008fe40005800000 */
[----:B------:R-:W-:Y:S01]  /*a0d0*/  ISETP.GE.AND P3, PT, R2, R4, PT ;  /* 0x000000040200720c */ /* 0x000fe20003f66270 */
[----:B------:R-:W-:-:S04]  /*a0e0*/  VIADD R2, R0, 0xfffffeb8 ;  /* 0xfffffeb800027836 */ /* 0x000fc80000000000 */
[----:B------:R-:W-:Y:S01]  /*a0f0*/  MUFU.TANH R123, R25 ;  /* 0x00000019007b7308 */ /* 0x000fe20000002400 */
[----:B----4-:R-:W-:Y:S01]  /*a100*/  HMMA.16816.F32.BF16 R28, R8, R40, R16 ;  /* 0x00000028081c723c */ /* 0x010fe20000041810 */
[----:B-----5:R-:W-:Y:S02]  /*a110*/  FSEL R155, R155, -INF , !P5 ;  /* 0xff8000009b9b7808 */ /* 0x020fe40006800000 */
[----:B------:R-:W-:-:S04]  /*a120*/  ISETP.GE.AND P5, PT, R6, R4, PT ;  /* 0x000000040600720c */ /* 0x000fc80003fa6270 */
[----:B------:R-:W3:Y:S01]  /*a130*/  MUFU.TANH R45, R26 ;  /* 0x0000001a002d7308 */ /* 0x000ee20000002400 */
[----:B------:R-:W-:Y:S01]  /*a140*/  HMMA.16816.F32.BF16 R16, R12, R38, RZ ;  /* 0x000000260c10723c */ /* 0x000fe200000418ff */
[----:B------:R-:W4:Y:S01]  /*a150*/  LDSM.16.M88.4 R36, [R165+0x4000] ;  /* 0x00400000a524783b */ /* 0x000f220000000200 */
[----:B-1----:R-:W-:Y:S02]  /*a160*/  FSEL R46, R46, -INF , !P2 ;  /* 0xff8000002e2e7808 */ /* 0x002fe40005000000 */
[----:B------:R-:W-:Y:S01]  /*a170*/  ISETP.GE.AND P2, PT, R6, R5, PT ;  /* 0x000000050600720c */ /* 0x000fe20003f46270 */
[----:B------:R-:W-:Y:S02]  /*a180*/  VIADD R6, R0, 0xfffffec1 ;  /* 0xfffffec100067836 */ /* 0x000fe40000000000 */
[----:B------:R1:W5:Y:S04]  /*a190*/  MUFU.TANH R122, R27 ;  /* 0x0000001b007a7308 */ /* 0x0003680000002400 */
[----:B------:R-:W-:Y:S01]  /*a1a0*/  FMUL.FTZ R28, R28, UR10 ;  /* 0x0000000a1c1c7c20 */ /* 0x000fe20008410000 */
[----:B------:R-:W-:Y:S01]  /*a1b0*/  FMUL.FTZ R29, R29, UR10 ;  /* 0x0000000a1d1d7c20 */ /* 0x000fe20008410000 */
[----:B------:R-:W-:Y:S01]  /*a1c0*/  FMUL.FTZ R30, R30, UR10 ;  /* 0x0000000a1e1e7c20 */ /* 0x000fe20008410000 */
[----:B------:R-:W-:Y:S01]  /*a1d0*/  FMUL.FTZ R31, R31, UR10 ;  /* 0x0000000a1f1f7c20 */ /* 0x000fe20008410000 */
[----:B------:R-:W-:Y:S01]  /*a1e0*/  MUFU.TANH R117, R28 ;  /* 0x0000001c00757308 */ /* 0x000fe20000002400 */
[----:B---3--:R-:W-:-:S02]  /*a1f0*/  FSEL R177, R45, -INF , !P1 ;  /* 0xff8000002db17808 */ /* 0x008fc40004800000 */
[----:B------:R-:W-:Y:S02]  /*a200*/  FSEL R45, R123, -INF , !P0 ;  /* 0xff8000007b2d7808 */ /* 0x000fe40004000000 */
[C---:B------:R-:W-:Y:S02]  /*a210*/  ISETP.GE.AND P1, PT, R2.reuse, R4, PT ;  /* 0x000000040200720c */ /* 0x040fe40003f26270 */
[----:B------:R-:W-:Y:S01]  /*a220*/  ISETP.GE.AND P0, PT, R2, R5, PT ;  /* 0x000000050200720c */ /* 0x000fe20003f06270 */
[----:B------:R-:W-:Y:S01]  /*a230*/  MUFU.TANH R116, R29 ;  /* 0x0000001d00747308 */ /* 0x000fe20000002400 */
[----:B-1----:R-:W-:Y:S01]  /*a240*/  HMMA.16816.F32.BF16 R24, R8, R42, R16 ;  /* 0x0000002a0818723c */ /* 0x002fe20000041810 */
[----:B------:R-:W1:Y:S01]  /*a250*/  LDSM.16.M88.4 R40, [R164+0x4400] ;  /* 0x00440000a428783b */ /* 0x000e620000000200 */
[----:B------:R-:W-:Y:S01]  /*a260*/  VIADD R2, R0, 0xfffffeb9 ;  /* 0xfffffeb900027836 */ /* 0x000fe20000000000 */
[----:B-----5:R-:W-:-:S04]  /*a270*/  FSEL R122, R122, -INF , !P6 ;  /* 0xff8000007a7a7808 */ /* 0x020fc80007000000 */
[----:B------:R-:W3:Y:S01]  /*a280*/  MUFU.TANH R113, R30 ;  /* 0x0000001e00717308 */ /* 0x000ee20000002400 */
[----:B--2---:R-:W-:Y:S01]  /*a290*/  HMMA.16816.F32.BF16 R16, R12, R32, RZ ;  /* 0x000000200c10723c */ /* 0x004fe200000418ff */
[----:B------:R-:W-:-:S06]  /*a2a0*/  ISETP.GE.AND P6, PT, R2, R4, PT ;  /* 0x000000040200720c */ /* 0x000fcc0003fc6270 */
[----:B------:R4:W2:Y:S04]  /*a2b0*/  MUFU.TANH R115, R31 ;  /* 0x0000001f00737308 */ /* 0x0008a80000002400 */
[----:B------:R-:W-:Y:S01]  /*a2c0*/  FMUL.FTZ R24, R24, UR10 ;  /* 0x0000000a18187c20 */ /* 0x000fe20008410000 */
[----:B------:R-:W-:Y:S01]  /*a2d0*/  FMUL.FTZ R25, R25, UR10 ;  /* 0x0000000a19197c20 */ /* 0x000fe20008410000 */
[----:B------:R-:W-:Y:S01]  /*a2e0*/  FMUL.FTZ R26, R26, UR10 ;  /* 0x0000000a1a1a7c20 */ /* 0x000fe20008410000 */
[----:B------:R-:W-:Y:S01]  /*a2f0*/  FMUL.FTZ R27, R27, UR10 ;  /* 0x0000000a1b1b7c20 */ /* 0x000fe20008410000 */
[----:B------:R-:W-:Y:S01]  /*a300*/  MUFU.TANH R112, R24 ;  /* 0x0000001800707308 */ /* 0x000fe20000002400 */
[----:B---3--:R-:W-:-:S07]  /*a310*/  FSEL R113, R113, -INF , !P4 ;  /* 0xff80000071717808 */ /* 0x008fce0006000000 */
[----:B------:R-:W-:Y:S01]  /*a320*/  MUFU.TANH R104, R25 ;  /* 0x0000001900687308 */ /* 0x000fe20000002400 */
[----:B----4-:R-:W-:Y:S01]  /*a330*/  HMMA.16816.F32.BF16 R28, R8, R36, R16 ;  /* 0x00000024081c723c */ /* 0x010fe20000041810 */
[----:B--2---:R-:W-:Y:S02]  /*a340*/  FSEL R115, R115, -INF , !P2 ;  /* 0xff80000073737808 */ /* 0x004fe40005000000 */
[----:B------:R-:W-:-:S04]  /*a350*/  ISETP.GE.AND P2, PT, R6, R4, PT ;  /* 0x000000040600720c */ /* 0x000fc80003f46270 */
[----:B------:R-:W-:Y:S01]  /*a360*/  MUFU.TANH R23, R26 ;  /* 0x0000001a00177308 */ /* 0x000fe20000002400 */
[----:B------:R-:W-:Y:S01]  /*a370*/  HMMA.16816.F32.BF16 R16, R12, R34, RZ ;  /* 0x000000220c10723c */ /* 0x000fe200000418ff */
[----:B------:R-:W2:Y:S06]  /*a380*/  LDSM.16.M88.4 R32, [R165+0x4400] ;  /* 0x00440000a520783b */ /* 0x000eac0000000200 */
[----:B------:R3:W-:Y:S04]  /*a390*/  MUFU.TANH R103, R27 ;  /* 0x0000001b00677308 */ /* 0x0007e80000002400 */
[----:B------:R-:W-:Y:S01]  /*a3a0*/  FMUL.FTZ R28, R28, UR10 ;  /* 0x0000000a1c1c7c20 */ /* 0x000fe20008410000 */
[----:B------:R-:W-:Y:S01]  /*a3b0*/  FMUL.FTZ R29, R29, UR10 ;  /* 0x0000000a1d1d7c20 */ /* 0x000fe20008410000 */
[----:B------:R-:W-:Y:S01]  /*a3c0*/  FMUL.FTZ R30, R30, UR10 ;  /* 0x0000000a1e1e7c20 */ /* 0x000fe20008410000 */
[----:B------:R-:W-:Y:S01]  /*a3d0*/  FMUL.FTZ R31, R31, UR10 ;  /* 0x0000000a1f1f7c20 */ /* 0x000fe20008410000 */
[----:B------:R-:W-:Y:S08]  /*a3e0*/  MUFU.TANH R102, R28 ;  /* 0x0000001c00667308 */ /* 0x000ff00000002400 */
[----:B------:R-:W4:Y:S01]  /*a3f0*/  MUFU.TANH R22, R29 ;  /* 0x0000001d00167308 */ /* 0x000f220000002400 */
[----:B---3--:R-:W-:Y:S01]  /*a400*/  HMMA.16816.F32.BF16 R24, R8, R38, R16 ;  /* 0x000000260818723c */ /* 0x008fe20000041810 */
[----:B------:R-:W3:Y:S06]  /*a410*/  LDSM.16.M88.4 R36, [R164+0x4800] ;  /* 0x00480000a424783b */ /* 0x000eec0000000200 */
[----:B------:R-:W5:Y:S01]  /*a420*/  MUFU.TANH R21, R30 ;  /* 0x0000001e00157308 */ /* 0x000f620000002400 */
[----:B-1----:R-:W-:Y:S07]  /*a430*/  HMMA.16816.F32.BF16 R16, R12, R40, RZ ;  /* 0x000000280c10723c */ /* 0x002fee00000418ff */
[----:B------:R2:W1:Y:S01]  /*a440*/  MUFU.TANH R101, R31 ;  /* 0x0000001f00657308 */ /* 0x0004620000002400 */
[----:B----4-:R-:W-:-:S03]  /*a450*/  FSEL R22, R22, -INF , !P2 ;  /* 0xff80000016167808 */ /* 0x010fc60005000000 */
[----:B------:R-:W-:Y:S01]  /*a460*/  FMUL.FTZ R24, R24, UR10 ;  /* 0x0000000a18187c20 */ /* 0x000fe20008410000 */
[----:B------:R-:W-:Y:S01]  /*a470*/  FMUL.FTZ R25, R25, UR10 ;  /* 0x0000000a19197c20 */ /* 0x000fe20008410000 */
[----:B------:R-:W-:Y:S01]  /*a480*/  FMUL.FTZ R26, R26, UR10 ;  /* 0x0000000a1a1a7c20 */ /* 0x000fe20008410000 */
[----:B------:R-:W-:Y:S01]  /*a490*/  FMUL.FTZ R27, R27, UR10 ;  /* 0x0000000a1b1b7c20 */ /* 0x000fe20008410000 */
[----:B------:R-:W4:Y:S08]  /*a4a0*/  MUFU.TANH R100, R24 ;  /* 0x0000001800647308 */ /* 0x000f300000002400 */
[----:B------:R-:W-:Y:S01]  /*a4b0*/  MUFU.TANH R99, R25 ;  /* 0x0000001900637308 */ /* 0x000fe20000002400 */
[----:B--2---:R-:W-:Y:S07]  /*a4c0*/  HMMA.16816.F32.BF16 R28, R8, R32, R16 ;  /* 0x00000020081c723c */ /* 0x004fee0000041810 */
[----:B------:R-:W2:Y:S01]  /*a4d0*/  MUFU.TANH R98, R26 ;  /* 0x0000001a00627308 */ /* 0x000ea20000002400 */
[----:B------:R-:W-:Y:S01]  /*a4e0*/  HMMA.16816.F32.BF16 R16, R12, R42, RZ ;  /* 0x0000002a0c10723c */ /* 0x000fe200000418ff */
[----:B------:R-:W5:Y:S06]  /*a4f0*/  LDSM.16.M88.4 R40, [R165+0x4800] ;  /* 0x00480000a528783b */ /* 0x000f6c0000000200 */
[----:B------:R1:W2:Y:S04]  /*a500*/  MUFU.TANH R97, R27 ;  /* 0x0000001b00617308 */ /* 0x0002a80000002400 */
[----:B------:R-:W-:Y:S01]  /*a510*/  FMUL.FTZ R28, R28, UR10 ;  /* 0x0000000a1c1c7c20 */ /* 0x000fe20008410000 */
[----:B------:R-:W-:Y:S01]  /*a520*/  FMUL.FTZ R29, R29, UR10 ;  /* 0x0000000a1d1d7c20 */ /* 0x000fe20008410000 */
[----:B------:R-:W-:Y:S01]  /*a530*/  FMUL.FTZ R30, R30, UR10 ;  /* 0x0000000a1e1e7c20 */ /* 0x000fe20008410000 */
[----:B------:R-:W-:Y:S01]  /*a540*/  FMUL.FTZ R31, R31, UR10 ;  /* 0x0000000a1f1f7c20 */ /* 0x000fe20008410000 */
[----:B------:R-:W2:Y:S08]  /*a550*/  MUFU.TANH R89, R28 ;  /* 0x0000001c00597308 */ /* 0x000eb00000002400 */
[----:B------:R-:W-:Y:S01]  /*a560*/  MUFU.TANH R88, R29 ;  /* 0x0000001d00587308 */ /* 0x000fe20000002400 */
[----:B-1----:R-:W-:Y:S01]  /*a570*/  HMMA.16816.F32.BF16 R24, R8, R34, R16 ;  /* 0x000000220818723c */ /* 0x002fe20000041810 */
[----:B------:R-:W1:Y:S06]  /*a580*/  LDSM.16.M88.4 R32, [R164+0x4c00] ;  /* 0x004c0000a420783b */ /* 0x000e6c0000000200 */
[----:B------:R-:W-:Y:S01]  /*a590*/  MUFU.TANH R77, R30 ;  /* 0x0000001e004d7308 */ /* 0x000fe20000002400 */
[----:B---3--:R-:W-:Y:S07]  /*a5a0*/  HMMA.16816.F32.BF16 R16, R12, R36, RZ ;  /* 0x000000240c10723c */ /* 0x008fee00000418ff */
[----:B------:R5:W3:Y:S04]  /*a5b0*/  MUFU.TANH R82, R31 ;  /* 0x0000001f00527308 */ /* 0x000ae80000002400 */
[----:B------:R-:W-:Y:S01]  /*a5c0*/  FMUL.FTZ R24, R24, UR10 ;  /* 0x0000000a18187c20 */ /* 0x000fe20008410000 */
[----:B------:R-:W-:Y:S01]  /*a5d0*/  FMUL.FTZ R25, R25, UR10 ;  /* 0x0000000a19197c20 */ /* 0x000fe20008410000 */
[----:B------:R-:W-:Y:S01]  /*a5e0*/  FMUL.FTZ R26, R26, UR10 ;  /* 0x0000000a1a1a7c20 */ /* 0x000fe20008410000 */
[----:B------:R-:W-:Y:S01]  /*a5f0*/  FMUL.FTZ R27, R27, UR10 ;  /* 0x0000000a1b1b7c20 */ /* 0x000fe20008410000 */
[----:B------:R-:W3:Y:S08]  /*a600*/  MUFU.TANH R75, R24 ;  /* 0x00000018004b7308 */ /* 0x000ef00000002400 */
[----:B------:R-:W-:Y:S01]  /*a610*/  MUFU.TANH R58, R25 ;  /* 0x00000019003a7308 */ /* 0x000fe20000002400 */
[----:B-----5:R-:W-:Y:S01]  /*a620*/  HMMA.16816.F32.BF16 R28, R8, R40, R16 ;  /* 0x00000028081c723c */ /* 0x020fe20000041810 */
[----:B------:R-:W-:-:S02]  /*a630*/  FSEL R41, R117, -INF , !P3 ;  /* 0xff80000075297808 */ /* 0x000fc40005800000 */
[----:B------:R-:W-:Y:S01]  /*a640*/  ISETP.GE.AND P3, PT, R2, R5, PT ;  /* 0x000000050200720c */ /* 0x000fe20003f66270 */
[----:B------:R-:W-:Y:S01]  /*a650*/  VIADD R2, R0, 0xfffffec0 ;  /* 0xfffffec000027836 */ /* 0x000fe20000000000 */
[----:B------:R-:W-:Y:S02]  /*a660*/  FSEL R40, R116, -INF , !P5 ;  /* 0xff80000074287808 */ /* 0x000fe40006800000 */
[----:B------:R-:W-:Y:S01]  /*a670*/  MUFU.TANH R44, R26 ;  /* 0x0000001a002c7308 */ /* 0x000fe20000002400 */
[----:B------:R-:W-:Y:S01]  /*a680*/  HMMA.16816.F32.BF16 R16, R12, R38, RZ ;  /* 0x000000260c10723c */ /* 0x000fe200000418ff */
[----:B------:R-:W5:Y:S01]  /*a690*/  LDSM.16.M88.4 R36, [R165+0x4c00] ;  /* 0x004c0000a524783b */ /* 0x000f620000000200 */
[----:B------:R-:W-:Y:S01]  /*a6a0*/  ISETP.GE.AND P4, PT, R2, R4, PT ;  /* 0x000000040200720c */ /* 0x000fe20003f86270 */
[----:B------:R-:W-:-:S04]  /*a6b0*/  DEPBAR.LE SB0, 0x0 ;  /* 0x000080000000791a */ /* 0x000fc80000000000 */
[----:B------:R4:W-:Y:S01]  /*a6c0*/  MUFU.TANH R7, R27 ;  /* 0x0000001b00077308 */ /* 0x0009e20000002400 */
[----:B------:R-:W-:Y:S01]  /*a6d0*/  BAR.SYNC.DEFER_BLOCKING 0x0 ;  /* 0x0000000000007b1d */ /* 0x000fe20000010000 */
[----:B------:R-:W-:Y:S01]  /*a6e0*/  ISETP.GE.AND P5, PT, R2, R5, PT ;  /* 0x000000050200720c */ /* 0x000fe20003fa6270 */
[----:B------:R-:W-:Y:S02]  /*a6f0*/  VIADD R2, R0, 0xfffffec8 ;  /* 0xfffffec800027836 */ /* 0x000fe40000000000 */
[----:B------:R-:W-:Y:S01]  /*a700*/  FMUL.FTZ R29, R29, UR10 ;  /* 0x0000000a1d1d7c20 */ /* 0x000fe20008410000 */
[----:B------:R-:W-:Y:S01]  /*a710*/  FMUL.FTZ R30, R30, UR10 ;  /* 0x0000000a1e1e7c20 */ /* 0x000fe20008410000 */
[----:B------:R-:W-:Y:S01]  /*a720*/  FSEL R103, R103, -INF , !P3 ;  /* 0xff80000067677808 */ /* 0x000fe20005800000 */
[----:B------:R-:W-:Y:S01]  /*a730*/  FMUL.FTZ R28, R28, UR10 ;  /* 0x0000000a1c1c7c20 */ /* 0x000fe20008410000 */
[----:B------:R-:W-:Y:S02]  /*a740*/  FMUL.FTZ R31, R31, UR10 ;  /* 0x0000000a1f1f7c20 */ /* 0x000fe40008410000 */
[----:B------:R-:W3:Y:S02]  /*a750*/  MUFU.TANH R29, R29 ;  /* 0x0000001d001d7308 */ /* 0x000ee40000002400 */
[----:B----4-:R-:W-:Y:S06]  /*a760*/  HMMA.16816.F32.BF16 R24, R8, R42, R16 ;  /* 0x0000002a0818723c */ /* 0x010fec0000041810 */
[----:B------:R-:W4:Y:S02]  /*a770*/  MUFU.TANH R30, R30 ;  /* 0x0000001e001e7308 */ /* 0x000f240000002400 */
[----:B-1----:R-:W-:Y:S01]  /*a780*/  HMMA.16816.F32.BF16 R16, R12, R32, RZ ;  /* 0x000000200c10723c */ /* 0x002fe200000418ff */
[----:B------:R-:W-:-:S05]  /*a790*/  FSEL R33, R112, -INF , !P1 ;  /* 0xff80000070217808 */ /* 0x000fca0004800000 */
[----:B------:R-:W1:Y:S01]  /*a7a0*/  MUFU.TANH R28, R28 ;  /* 0x0000001c001c7308 */ /* 0x000e620000002400 */
[----:B------:R-:W-:Y:S02]  /*a7b0*/  FSEL R112, R23, -INF , !P0 ;  /* 0xff80000017707808 */ /* 0x000fe40004000000 */
[----:B------:R-:W-:Y:S02]  /*a7c0*/  FSEL R32, R104, -INF , !P6 ;  /* 0xff80000068207808 */ /* 0x000fe40007000000 */
[CC--:B------:R-:W-:Y:S01]  /*a7d0*/  ISETP.GE.AND P0, PT, R2.reuse, R4.reuse, PT ;  /* 0x000000040200720c */ /* 0x0c0fe20003f06270 */
[----:B------:R-:W-:Y:S01]  /*a7e0*/  HMMA.16816.F32.BF16 R12, R12, R34, RZ ;  /* 0x000000220c0c723c */ /* 0x000fe200000418ff */
[-C--:B------:R-:W-:Y:S01]  /*a7f0*/  ISETP.GE.AND P6, PT, R2, R5.reuse, PT ;  /* 0x000000050200720c */ /* 0x080fe20003fc6270 */
[----:B------:R-:W-:Y:S01]  /*a800*/  VIADD R2, R0, 0xfffffed0 ;  /* 0xfffffed000027836 */ /* 0x000fe20000000000 */
[----:B------:R-:W-:Y:S01]  /*a810*/  FSEL R23, R102, -INF , !P4 ;  /* 0xff80000066177808 */ /* 0x000fe20006000000 */
[----:B------:R-:W-:Y:S01]  /*a820*/  FMUL.FTZ R24, R24, UR10 ;  /* 0x0000000a18187c20 */ /* 0x000fe20008410000 */
[-C--:B------:R-:W-:Y:S01]  /*a830*/  ISETP.GE.AND P1, PT, R6, R5.reuse, PT ;  /* 0x000000050600720c */ /* 0x080fe20003f26270 */
[----:B------:R-:W-:Y:S01]  /*a840*/  VIADD R6, R0, 0xfffffec9 ;  /* 0xfffffec900067836 */ /* 0x000fe20000000000 */
[----:B------:R-:W-:Y:S01]  /*a850*/  FSEL R102, R21, -INF , !P5 ;  /* 0xff80000015667808 */ /* 0x000fe20006800000 */
[----:B------:R-:W-:Y:S01]  /*a860*/  MUFU.TANH R31, R31 ;  /* 0x0000001f001f7308 */ /* 0x000fe20000002400 */
[CC--:B------:R-:W-:Y:S01]  /*a870*/  ISETP.GE.AND P5, PT, R2.reuse, R4.reuse, PT ;  /* 0x000000040200720c */ /* 0x0c0fe20003fa6270 */
[----:B------:R-:W-:Y:S01]  /*a880*/  FMUL.FTZ R25, R25, UR10 ;  /* 0x0000000a19197c20 */ /* 0x000fe20008410000 */
[-C--:B------:R-:W-:Y:S01]  /*a890*/  ISETP.GE.AND P2, PT, R2, R5.reuse, PT ;  /* 0x000000050200720c */ /* 0x080fe20003f46270 */
[C---:B-----5:R-:W-:Y:S01]  /*a8a0*/  HMMA.16816.F32.BF16 R16, R8.reuse, R36, R16 ;  /* 0x000000240810723c */ /* 0x060fe20000041810 */
[----:B------:R-:W-:Y:S01]  /*a8b0*/  VIADD R2, R0, 0xfffffed1 ;  /* 0xfffffed100027836 */ /* 0x000fe20000000000 */
[-C--:B------:R-:W-:Y:S01]  /*a8c0*/  ISETP.GE.AND P3, PT, R6, R4.reuse, PT ;  /* 0x000000040600720c */ /* 0x080fe20003f66270 */
[----:B------:R-:W-:Y:S01]  /*a8d0*/  FMUL.FTZ R26, R26, UR10 ;  /* 0x0000000a1a1a7c20 */ /* 0x000fe20008410000 */
[-C--:B------:R-:W-:Y:S01]  /*a8e0*/  ISETP.GE.AND P4, PT, R6, R5.reuse, PT ;  /* 0x000000050600720c */ /* 0x080fe20003f86270 */
[----:B------:R-:W-:Y:S01]  /*a8f0*/  VIADD R6, R0, 0xfffffed8 ;  /* 0xfffffed800067836 */ /* 0x000fe20000000000 */
[----:B------:R-:W-:Y:S01]  /*a900*/  FSEL R101, R101, -INF , !P1 ;  /* 0xff80000065657808 */ /* 0x000fe20004800000 */
[----:B------:R-:W-:Y:S01]  /*a910*/  MUFU.TANH R24, R24 ;  /* 0x0000001800187308 */ /* 0x000fe20000002400 */
[----:B------:R-:W-:Y:S01]  /*a920*/  FSEL R21, R100, -INF , !P0 ;  /* 0xff80000064157808 */ /* 0x000fe20004000000 */
[----:B------:R-:W-:Y:S01]  /*a930*/  HMMA.16816.F32.BF16 R8, R8, R38, R12 ;  /* 0x000000260808723c */ /* 0x000fe2000004180c */
[C---:B------:R-:W-:Y:S01]  /*a940*/  ISETP.GE.AND P1, PT, R2.reuse, R4, PT ;  /* 0x000000040200720c */ /* 0x040fe20003f26270 */
[----:B------:R-:W-:Y:S01]  /*a950*/  FMUL.FTZ R27, R27, UR10 ;  /* 0x0000000a1b1b7c20 */ /* 0x000fe20008410000 */
[----:B------:R-:W-:Y:S01]  /*a960*/  ISETP.GE.AND P0, PT, R2, R5, PT ;  /* 0x000000050200720c */ /* 0x000fe20003f06270 */
[----:B------:R-:W-:Y:S01]  /*a970*/  VIADD R2, R0, 0xfffffed9 ;  /* 0xfffffed900027836 */ /* 0x000fe20000000000 */
[----:B--2---:R-:W-:Y:S01]  /*a980*/  FSEL R100, R98, -INF , !P6 ;  /* 0xff80000062647808 */ /* 0x004fe20007000000 */
[----:B------:R-:W-:Y:S01]  /*a990*/  MUFU.TANH R25, R25 ;  /* 0x0000001900197308 */ /* 0x000fe20000002400 */
[----:B------:R-:W-:-:S02]  /*a9a0*/  FSEL R34, R99, -INF , !P3 ;  /* 0xff80000063227808 */ /* 0x000fc40005800000 */
[-C--:B------:R-:W-:Y:S01]  /*a9b0*/  ISETP.GE.AND P6, PT, R6, R4.reuse, PT ;  /* 0x000000040600720c */ /* 0x080fe20003fc6270 */
[----:B------:R-:W-:Y:S01]  /*a9c0*/  FMUL.FTZ R18, R18, UR10 ;  /* 0x0000000a12127c20 */ /* 0x000fe20008410000 */
[-C--:B------:R-:W-:Y:S01]  /*a9d0*/  ISETP.GE.AND P3, PT, R6, R5.reuse, PT ;  /* 0x000000050600720c */ /* 0x080fe20003f66270 */
[----:B------:R-:W-:Y:S01]  /*a9e0*/  VIADD R6, R0, 0xfffffee1 ;  /* 0xfffffee100067836 */ /* 0x000fe20000000000 */
[----:B------:R-:W-:Y:S01]  /*a9f0*/  FSEL R99, R97, -INF , !P4 ;  /* 0xff80000061637808 */ /* 0x000fe20006000000 */
[----:B------:R-:W-:Y:S01]  /*aa00*/  FMUL.FTZ R16, R16, UR10 ;  /* 0x0000000a10107c20 */ /* 0x000fe20008410000 */
[----:B------:R-:W-:Y:S01]  /*aa10*/  FSEL R36, R89, -INF , !P5 ;  /* 0xff80000059247808 */ /* 0x000fe20006800000 */
[----:B------:R-:W2:Y:S01]  /*aa20*/  MUFU.TANH R18, R18 ;  /* 0x0000001200127308 */ /* 0x000ea20000002400 */
[CC--:B------:R-:W-:Y:S01]  /*aa30*/  ISETP.GE.AND P4, PT, R2.reuse, R4.reuse, PT ;  /* 0x000000040200720c */ /* 0x0c0fe20003f86270 */
[----:B------:R-:W-:Y:S01]  /*aa40*/  FMUL.FTZ R17, R17, UR10 ;  /* 0x0000000a11117c20 */ /* 0x000fe20008410000 */
[-C--:B------:R-:W-:Y:S01]  /*aa50*/  ISETP.GE.AND P5, PT, R2, R5.reuse, PT ;  /* 0x000000050200720c */ /* 0x080fe20003fa6270 */
[----:B------:R-:W-:Y:S01]  /*aa60*/  VIADD R2, R0, 0xfffffee0 ;  /* 0xfffffee000027836 */ /* 0x000fe20000000000 */
[----:B---3--:R-:W-:Y:S01]  /*aa70*/  FSEL R116, R82, -INF , !P0 ;  /* 0xff80000052747808 */ /* 0x008fe20004000000 */
[----:B------:R-:W-:Y:S01]  /*aa80*/  FMUL.FTZ R19, R19, UR10 ;  /* 0x0000000a13137c20 */ /* 0x000fe20008410000 */
[----:B------:R-:W-:Y:S01]  /*aa90*/  FSEL R75, R75, -INF , !P6 ;  /* 0xff8000004b4b7808 */ /* 0x000fe20007000000 */
[----:B------:R-:W-:Y:S01]  /*aaa0*/  FMUL.FTZ R8, R8, UR10 ;  /* 0x0000000a08087c20 */ /* 0x000fe20008410000 */
[----:B------:R-:W-:Y:S01]  /*aab0*/  FSEL R104, R77, -INF , !P2 ;  /* 0xff8000004d687808 */ /* 0x000fe20005000000 */
[----:B------:R-:W-:Y:S01]  /*aac0*/  FMUL.FTZ R9, R9, UR10 ;  /* 0x0000000a09097c20 */ /* 0x000fe20008410000 */
[----:B------:R-:W-:Y:S01]  /*aad0*/  FSEL R42, R88, -INF , !P1 ;  /* 0xff800000582a7808 */ /* 0x000fe20004800000 */
[----:B------:R-:W-:Y:S01]  /*aae0*/  FMUL.FTZ R10, R10, UR10 ;  /* 0x0000000a0a0a7c20 */ /* 0x000fe20008410000 */
[CC--:B------:R-:W-:Y:S01]  /*aaf0*/  ISETP.GE.AND P0, PT, R6.reuse, R4.reuse, PT ;  /* 0x000000040600720c */ /* 0x0c0fe20003f06270 */
[----:B------:R-:W3:Y:S01]  /*ab00*/  MUFU.TANH R26, R26 ;  /* 0x0000001a001a7308 */ /* 0x000ee20000002400 */
[----:B------:R-:W-:Y:S01]  /*ab10*/  ISETP.GE.AND P6, PT, R6, R5, PT ;  /* 0x000000050600720c */ /* 0x000fe20003fc6270 */
[----:B------:R-:W-:Y:S01]  /*ab20*/  VIADD R6, R0, 0xfffffef0 ;  /* 0xfffffef000067836 */ /* 0x000fe20000000000 */
[----:B------:R-:W-:-:S02]  /*ab30*/  ISETP.GE.AND P2, PT, R2, R4, PT ;  /* 0x000000040200720c */ /* 0x000fc40003f46270 */
[-C--:B------:R-:W-:Y:S01]  /*ab40*/  ISETP.GE.AND P1, PT, R2, R5.reuse, PT ;  /* 0x000000050200720c */ /* 0x080fe20003f26270 */
[----:B------:R-:W-:Y:S01]  /*ab50*/  VIADD R2, R0, 0xfffffee8 ;  /* 0xfffffee800027836 */ /* 0x000fe20000000000 */
[----:B------:R-:W-:Y:S01]  /*ab60*/  FSEL R82, R29, -INF , !P0 ;  /* 0xff8000001d527808 */ /* 0x000fe20004000000 */
[----:B------:R-:W5:Y:S01]  /*ab70*/  MUFU.TANH R27, R27 ;  /* 0x0000001b001b7308 */ /* 0x000f620000002400 */
[----:B----4-:R-:W-:Y:S02]  /*ab80*/  FSEL R181, R30, -INF , !P1 ;  /* 0xff8000001eb57808 */ /* 0x010fe40004800000 */
[----:B------:R-:W-:Y:S02]  /*ab90*/  FSEL R123, R44, -INF , !P3 ;  /* 0xff8000002c7b7808 */ /* 0x000fe40005800000 */
[----:B------:R-:W-:Y:S02]  /*aba0*/  FSEL R43, R58, -INF , !P4 ;  /* 0xff8000003a2b7808 */ /* 0x000fe40006000000 */
[CC--:B------:R-:W-:Y:S01]  /*abb0*/  ISETP.GE.AND P1, PT, R6.reuse, R4.reuse, PT ;  /* 0x000000040600720c */ /* 0x0c0fe20003f26270 */
[----:B------:R-:W4:Y:S01]  /*abc0*/  MUFU.TANH R16, R16 ;  /* 0x0000001000107308 */ /* 0x000f220000002400 */
[----:B------:R-:W-:Y:S01]  /*abd0*/  ISETP.GE.AND P0, PT, R6, R5, PT ;  /* 0x000000050600720c */ /* 0x000fe20003f06270 */
[----:B------:R-:W-:Y:S01]  /*abe0*/  FMUL.FTZ R6, R11, UR10 ;  /* 0x0000000a0b067c20 */ /* 0x000fe20008410000 */
[----:B------:R-:W-:-:S02]  /*abf0*/  ISETP.GE.AND P3, PT, R2, R4, PT ;  /* 0x000000040200720c */ /* 0x000fc40003f66270 */
[-C--:B------:R-:W-:Y:S01]  /*ac00*/  ISETP.GE.AND P4, PT, R2, R5.reuse, PT ;  /* 0x000000050200720c */ /* 0x080fe20003f86270 */
[----:B------:R-:W-:Y:S01]  /*ac10*/  VIADD R2, R0, 0xfffffee9 ;  /* 0xfffffee900027836 */ /* 0x000fe20000000000 */
[----:B------:R-:W-:Y:S01]  /*ac20*/  FSEL R180, R7, -INF , !P5 ;  /* 0xff80000007b47808 */ /* 0x000fe20006800000 */
[----:B------:R-:W4:Y:S01]  /*ac30*/  MUFU.TANH R17, R17 ;  /* 0x0000001100117308 */ /* 0x000f220000002400 */
[----:B-1----:R-:W-:Y:S02]  /*ac40*/  FSEL R77, R28, -INF , !P2 ;  /* 0xff8000001c4d7808 */ /* 0x002fe40005000000 */
[C---:B------:R-:W-:Y:S02]  /*ac50*/  ISETP.GE.AND P5, PT, R2.reuse, R4, PT ;  /* 0x000000040200720c */ /* 0x040fe40003fa6270 */
[----:B------:R-:W-:Y:S01]  /*ac60*/  ISETP.GE.AND P2, PT, R2, R5, PT ;  /* 0x000000050200720c */ /* 0x000fe20003f46270 */
[----:B------:R-:W-:Y:S01]  /*ac70*/  VIADD R2, R0, 0xfffffef1 ;  /* 0xfffffef100027836 */ /* 0x000fe20000000000 */
[----:B--2---:R-:W-:Y:S01]  /*ac80*/  FSEL R186, R18, -INF , !P0 ;  /* 0xff80000012ba7808 */ /* 0x004fe20004000000 */
[----:B------:R-:W1:Y:S01]  /*ac90*/  MUFU.TANH R19, R19 ;  /* 0x0000001300137308 */ /* 0x000e620000002400 */
[----:B------:R-:W-:-:S02]  /*aca0*/  ISETP.GE.AND P0, PT, R213, 0x3, PT ;  /* 0x00000003d500780c */ /* 0x000fc40003f06270 */
[----:B------:R-:W-:Y:S02]  /*acb0*/  FSEL R182, R31, -INF , !P6 ;  /* 0xff8000001fb67808 */ /* 0x000fe40007000000 */
[----:B------:R-:W-:Y:S02]  /*acc0*/  FSEL R88, R24, -INF , !P3 ;  /* 0xff80000018587808 */ /* 0x000fe40005800000 */
[C---:B------:R-:W-:Y:S01]  /*acd0*/  ISETP.GE.AND P6, PT, R2.reuse, R4, PT ;  /* 0x000000040200720c */ /* 0x040fe20003fc6270 */
[----:B------:R-:W2:Y:S01]  /*ace0*/  MUFU.TANH R8, R8 ;  /* 0x0000000800087308 */ /* 0x000ea20000002400 */
[----:B------:R-:W-:Y:S01]  /*acf0*/  ISETP.GE.AND P3, PT, R2, R5, PT ;  /* 0x000000050200720c */ /* 0x000fe20003f66270 */
[----:B------:R-:W-:Y:S01]  /*ad00*/  VIADD R2, R0, 0xfffffef9 ;  /* 0xfffffef900027836 */ /* 0x000fe20000000000 */
[----:B---3--:R-:W-:Y:S01]  /*ad10*/  FSEL R183, R26, -INF , !P4 ;  /* 0xff8000001ab77808 */ /* 0x008fe20006000000 */
[----:B------:R-:W-:Y:S01]  /*ad20*/  VIADD R0, R0, 0xfffffef8 ;  /* 0xfffffef800007836 */ /* 0x000fe20000000000 */
[----:B------:R-:W-:-:S02]  /*ad30*/  FSEL R89, R25, -INF , !P5 ;  /* 0xff80000019597808 */ /* 0x000fc40006800000 */
[----:B-----5:R-:W-:Y:S01]  /*ad40*/  FSEL R184, R27, -INF , !P2 ;  /* 0xff8000001bb87808 */ /* 0x020fe20005000000 */
[----:B------:R-:W3:Y:S01]  /*ad50*/  MUFU.TANH R9, R9 ;  /* 0x0000000900097308 */ /* 0x000ee20000002400 */
[----:B----4-:R-:W-:Y:S02]  /*ad60*/  FSEL R97, R16, -INF , !P1 ;  /* 0xff80000010617808 */ /* 0x010fe40004800000 */
[-C--:B------:R-:W-:Y:S02]  /*ad70*/  ISETP.GE.AND P4, PT, R2, R4.reuse, PT ;  /* 0x000000040200720c */ /* 0x080fe40003f86270 */
[C---:B------:R-:W-:Y:S02]  /*ad80*/  ISETP.GE.AND P5, PT, R0.reuse, R4, PT ;  /* 0x000000040000720c */ /* 0x040fe40003fa6270 */
[-C--:B------:R-:W-:Y:S01]  /*ad90*/  ISETP.GE.AND P2, PT, R0, R5.reuse, PT ;  /* 0x000000050000720c */ /* 0x080fe20003f46270 */
[----:B------:R-:W4:Y:S01]  /*ada0*/  MUFU.TANH R10, R10 ;  /* 0x0000000a000a7308 */ /* 0x000f220000002400 */
[----:B------:R-:W-:-:S02]  /*adb0*/  ISETP.GE.AND P1, PT, R2, R5, PT ;  /* 0x000000050200720c */ /* 0x000fc40003f26270 */
[----:B------:R-:W-:Y:S02]  /*adc0*/  FSEL R98, R17, -INF , !P6 ;  /* 0xff80000011627808 */ /* 0x000fe40007000000 */
[----:B-1----:R-:W-:Y:S02]  /*add0*/  FSEL R187, R19, -INF , !P3 ;  /* 0xff80000013bb7808 */ /* 0x002fe40005800000 */
[----:B--2---:R-:W-:Y:S01]  /*ade0*/  FSEL R117, R8, -INF , !P5 ;  /* 0xff80000008757808 */ /* 0x004fe20006800000 */
[----:B------:R-:W1:Y:S01]  /*adf0*/  MUFU.TANH R6, R6 ;  /* 0x0000000600067308 */ /* 0x000e620000002400 */
[----:B---3--:R-:W-:Y:S02]  /*ae00*/  FSEL R185, R9, -INF , !P4 ;  /* 0xff80000009b97808 */ /* 0x008fe40006000000 */
[----:B----4-:R-:W-:Y:S02]  /*ae10*/  FSEL R188, R10, -INF , !P2 ;  /* 0xff8000000abc7808 */ /* 0x010fe40005000000 */
[----:B-1----:R-:W-:Y:S01]  /*ae20*/  FSEL R189, R6, -INF , !P1 ;  /* 0xff80000006bd7808 */ /* 0x002fe20004800000 */
[----:B------:R-:W-:Y:S06]  /*ae30*/  @!P0 BRA `(.L_x_1437) ;  /* 0x0000000400988947 */ /* 0x000fec0003800000 */
[----:B------:R-:W-:Y:S05]  /*ae40*/  BRA.U !UP1, `(.L_x_1438) ;  /* 0x0000000509007547 */ /* 0x000fea000b800000 */
[----:B------:R-:W2:Y:S01]  /*ae50*/  LDL.LU R190, [R1] ;  /* 0x0000000001be7983 */ /* 0x000ea20000300800 */
[----:B------:R-:W1:Y:S01]  /*ae60*/  LDC R11, c[0x0][0x4f0] ;  /* 0x00013c00ff0b7b82 */ /* 0x000e620000000800 */
[----:B------:R-:W3:Y:S01]  /*ae70*/  LDCU.64 UR4, c[0x0][0x3a0] ;  /* 0x00007400ff0477ac */ /* 0x000ee20008000a00 */
        /* <DEDUP_REMOVED lines=8> */
[----:B------:R-:W-:Y:S01]  /*af00*/  IMAD.HI.U32 R0, R5, R0, R4 ;  /* 0x0000000005007227 */ /* 0x000fe200078e0004 */
[----:B--2---:R-:W-:-:S03]  /*af10*/  IADD3 R7, PT, PT, R190, -0x300, RZ ;  /* 0xfffffd00be077810 */ /* 0x004fc60007ffe0ff */
[----:B------:R-:W-:Y:S01]  /*af20*/  VIADD R6, R190, 0xfffffe00 ;  /* 0xfffffe00be067836 */ /* 0x000fe20000000000 */
[----:B------:R-:W-:-:S04]  /*af30*/  IABS R2, R7 ;  /* 0x0000000700027213 */ /* 0x000fc80000000000 */
[----:B------:R-:W-:Y:S02]  /*af40*/  IABS R8, R6 ;  /* 0x0000000600087213 */ /* 0x000fe40000000000 */
[-C--:B------:R-:W-:Y:S01]  /*af50*/  LOP3.LUT R7, R7, R11.reuse, RZ, 0x3c, !PT ;  /* 0x0000000b07077212 */ /* 0x080fe200078e3cff */
[----:B------:R-:W-:Y:S01]  /*af60*/  IMAD.MOV.U32 R5, RZ, RZ, R2 ;  /* 0x000000ffff057224 */ /* 0x000fe200078e0002 */
[----:B------:R-:W-:Y:S02]  /*af70*/  MOV R4, R8 ;  /* 0x0000000800047202 */ /* 0x000fe40000000f00 */
[----:B------:R-:W-:Y:S01]  /*af80*/  LOP3.LUT R6, R6, R11, RZ, 0x3c, !PT ;  /* 0x0000000b06067212 */ /* 0x000fe200078e3cff */
[----:B------:R-:W-:Y:S01]  /*af90*/  IMAD.HI.U32 R2, R0, R5, RZ ;  /* 0x0000000500027227 */ /* 0x000fe200078e00ff */
[----:B------:R-:W-:Y:S02]  /*afa0*/  ISETP.GE.AND P3, PT, R7, RZ, PT ;  /* 0x000000ff0700720c */ /* 0x000fe40003f66270 */
[----:B------:R-:W-:Y:S01]  /*afb0*/  ISETP.GE.AND P0, PT, R6, RZ, PT ;  /* 0x000000ff0600720c */ /* 0x000fe20003f06270 */
        /* <DEDUP_REMOVED lines=41> */
.L_x_1438:
[----:B------:R-:W-:Y:S01]  /*b250*/  UMOV UR4, URZ ;  /* 0x000000ff00047c82 */ /* 0x000fe20008000000 */
[----:B------:R-:W-:Y:S01]  /*b260*/  IMAD.SHL.U32 R0, R90, 0x100, RZ ;  /* 0x000001005a007824 */ /* 0x000fe200078e00ff */
[----:B------:R-:W-:-:S05]  /*b270*/  IADD3 R2, P0, PT, RZ, -UR4, RZ ;  /* 0x80000004ff027c10 */ /* 0x000fca000ff1e0ff */
[----:B------:R-:W-:-:S05]  /*b280*/  IMAD.X R0, RZ, RZ, ~R0, P0 ;  /* 0x000000ffff007224 */ /* 0x000fca00000e0e00 */
[----:B------:R-:W-:-:S04]  /*b290*/  SHF.R.S64 R2, R2, 0x1f, R0 ;  /* 0x0000001f02027819 */ /* 0x000fc80000001000 */
[----:B------:R-:W-:-:S04]  /*b2a0*/  IADD3 R219, P0, PT, R2, R219, RZ ;  /* 0x000000db02db7210 */ /* 0x000fc80007f1e0ff */
[----:B------:R-:W-:-:S09]  /*b2b0*/  LEA.HI.X.SX32 R218, R0, R218, 0x1, P0 ;  /* 0x000000da00da7211 */ /* 0x000fd200000f0eff */
.L_x_1439:
        /* <DEDUP_REMOVED lines=30> */
.L_x_1437:
[----:B------:R-:W-:Y:S01]  /*b4a0*/  FMNMX3.FTZ R0, R20, R96, R92, !PT ;  /* 0x0000006014007276 */ /* 0x000fe2000781005c */
[----:B----4-:R-:W-:Y:S01]  /*b4b0*/  LDSM.16.MT88.4 R8, [R134+0x5000] ;  /* 0x005000008608783b */ /* 0x010fe20000004200 */
[----:B------:R-:W-:Y:S02]  /*b4c0*/  FMNMX3.FTZ R4, R3, R106, R105, !PT ;  /* 0x0000006a03047276 */ /* 0x000fe40007810069 */
[----:B------:R-:W-:Y:S01]  /*b4d0*/  FMNMX3.FTZ R0, R0, R95, R94, !PT ;  /* 0x0000005f00007276 */ /* 0x000fe2000781005e */
[----:B------:R-:W-:Y:S03]  /*b4e0*/  LDSM.16.MT88.4 R12, [R135] ;  /* 0x00000000870c783b */ /* 0x000fe60000004200 */
[----:B------:R-:W-:Y:S01]  /*b4f0*/  FMNMX3.FTZ R0, R0, R93, R87, !PT ;  /* 0x0000005d00007276 */ /* 0x000fe20007810057 */
[----:B------:R-:W-:Y:S03]  /*b500*/  LDSM.16.MT88.4 R24, [R134+0x5400] ;  /* 0x005400008618783b */ /* 0x000fe60000004200 */
[----:B------:R-:W-:Y:S01]  /*b510*/  FMNMX3.FTZ R0, R0, R86, R85, !PT ;  /* 0x0000005600007276 */ /* 0x000fe20007810055 */
[----:B------:R-:W-:Y:S03]  /*b520*/  LDSM.16.MT88.4 R16, [R134+0x5800] ;  /* 0x005800008610783b */ /* 0x000fe60000004200 */
        /* <DEDUP_REMOVED lines=133> */
[----:B------:R-:W-:-:S04]  /*bd80*/  FADD.FTZ R6, R20, -R6 ;  /* 0x8000000614067221 */ /* 0x000fc80000010000 */
[----:B------:R-:W-:Y:S01]  /*bd90*/  FMUL.FTZ R6, R6, UR6 ;  /* 0x0000000606067c20 */ /* 0x000fe20008410000 */
        /* <DEDUP_REMOVED lines=22> */
[----:B------:R1:W3:Y:S01]  /*bf00*/  MUFU.EX2 R44, R3 ;  /* 0x00000003002c7308 */ /* 0x0002e20000000800 */
[----:B--2---:R-:W-:-:S07]  /*bf10*/  FMUL.FTZ R0, R52, UR6 ;  /* 0x0000000634007c20 */ /* 0x004fce0008410000 */
[----:B------:R2:W-:Y:S01]  /*bf20*/  MUFU.EX2 R237, R4 ;  /* 0x0000000400ed7308 */ /* 0x0005e20000000800 */
[----:B------:R-:W-:-:S05]  /*bf30*/  FSEL R0, R0, RZ, P0 ;  /* 0x000000ff00007208 */ /* 0x000fca0000000000 */
[----:B-1----:R-:W-:Y:S01]  /*bf40*/  FFMA.FTZ R3, R109, UR6, -R0 ;  /* 0x000000066d037c23 */ /* 0x002fe20008010800 */
[-C--:B---3--:R-:W-:Y:S01]  /*bf50*/  FMUL.FTZ R138, R138, R44.reuse ;  /* 0x0000002c8a8a7220 */ /* 0x088fe20000410000 */
        /* <DEDUP_REMOVED lines=21> */
[----:B------:R2:W-:Y:S08]  /*c0b0*/  MUFU.EX2 R243, R4 ;  /* 0x0000000400f37308 */ /* 0x0005f00000000800 */
[----:B------:R3:W4:Y:S01]  /*c0c0*/  MUFU.EX2 R45, R6 ;  /* 0x00000006002d7308 */ /* 0x0007220000000800 */
[----:B-1----:R-:W-:-:S07]  /*c0d0*/  FFMA.FTZ R3, R114, UR6, -R0 ;  /* 0x0000000672037c23 */ /* 0x002fce0008010800 */
[----:B------:R1:W-:Y:S01]  /*c0e0*/  MUFU.EX2 R94, R3 ;  /* 0x00000003005e7308 */ /* 0x0003e20000000800 */
[----:B--2---:R-:W-:-:S07]  /*c0f0*/  FFMA.FTZ R4, R41, UR6, -R2 ;  /* 0x0000000629047c23 */ /* 0x004fce0008010802 */
        /* <DEDUP_REMOVED lines=9> */
[--C-:B-1----:R-:W-:Y:S01]  /*c190*/  FFMA.FTZ R3, R34, UR6, -R2.reuse ;  /* 0x0000000622037c23 */ /* 0x102fe20008010802 */
[----:B------:R-:W-:Y:S01]  /*c1a0*/  FMUL.FTZ R149, R149, R45 ;  /* 0x0000002d95957220 */ /* 0x000fe20000410000 */
[----:B--2---:R-:W-:-:S04]  /*c1b0*/  FFMA.FTZ R4, R40, UR6, -R2 ;  /* 0x0000000628047c23 */ /* 0x004fc80008010802 */
        /* <DEDUP_REMOVED lines=19> */
[----:B------:R3:W4:Y:S01]  /*c2f0*/  MUFU.EX2 R51, R4 ;  /* 0x0000000400337308 */ /* 0x0007220000000800 */
[----:B--2---:R-:W-:-:S07]  /*c300*/  FFMA.FTZ R3, R118, UR6, -R0 ;  /* 0x0000000676037c23 */ /* 0x004fce0008010800 */
[----:B------:R2:W-:Y:S01]  /*c310*/  MUFU.EX2 R55, R3 ;  /* 0x0000000300377308 */ /* 0x0005e20000000800 */
[----:B---3--:R-:W-:Y:S02]  /*c320*/  F2FP.BF16.F32.PACK_AB R4, R191, R190 ;  /* 0x000000bebf04723e */ /* 0x008fe400000010ff */
[----:B----4-:R-:W-:-:S07]  /*c330*/  F2FP.BF16.F32.PACK_AB R7, R51, R49 ;  /* 0x000000313307723e */ /* 0x010fce00000010ff */
[----:B------:R-:W-:Y:S01]  /*c340*/  HMMA.16816.F32.BF16 R136, R4, R8, R136 ;  /* 0x000000080488723c */ /* 0x000fe20000041888 */
[----:B--2---:R-:W-:-:S04]  /*c350*/  FFMA.FTZ R3, R120, UR6, -R0 ;  /* 0x0000000678037c23 */ /* 0x004fc80008010800 */
[----:B------:R2:W3:Y:S03]  /*c360*/  MUFU.EX2 R56, R3 ;  /* 0x0000000300387308 */ /* 0x0004e60000000800 */
[C---:B------:R-:W-:Y:S01]  /*c370*/  HMMA.16816.F32.BF16 R20, R4.reuse, R10, R140 ;  /* 0x0000000a0414723c */ /* 0x040fe2000004188c */
[----:B------:R-:W-:Y:S07]  /*c380*/  LDSM.16.MT88.4 R140, [R134+0x8800] ;  /* 0x00880000868c783b */ /* 0x000fee0000004200 */
[----:B------:R-:W-:Y:S01]  /*c390*/  HMMA.16816.F32.BF16 R144, R4, R12, R144 ;  /* 0x0000000c0490723c */ /* 0x000fe20000041890 */
[----:B--2---:R-:W-:-:S07]  /*c3a0*/  FFMA.FTZ R3, R119, UR6, -R0 ;  /* 0x0000000677037c23 */ /* 0x004fce0008010800 */
[----:B------:R-:W-:Y:S01]  /*c3b0*/  HMMA.16816.F32.BF16 R8, R4, R14, R148 ;  /* 0x0000000e0408723c */ /* 0x000fe20000041894 */
[----:B------:R-:W-:Y:S01]  /*c3c0*/  F2FP.BF16.F32.PACK_AB R4, R195, R194 ;  /* 0x000000c2c304723e */ /* 0x000fe200000010ff */
[----:B------:R2:W-:Y:S01]  /*c3d0*/  MUFU.EX2 R93, R3 ;  /* 0x00000003005d7308 */ /* 0x0005e20000000800 */
[----:B------:R-:W-:Y:S02]  /*c3e0*/  F2FP.BF16.F32.PACK_AB R5, R50, R48 ;  /* 0x000000303205723e */ /* 0x000fe400000010ff */
[----:B------:R-:W-:Y:S02]  /*c3f0*/  F2FP.BF16.F32.PACK_AB R6, R197, R196 ;  /* 0x000000c4c506723e */ /* 0x000fe400000010ff */
[----:B------:R-:W-:-:S07]  /*c400*/  F2FP.BF16.F32.PACK_AB R7, R94, R95 ;  /* 0x0000005f5e07723e */ /* 0x000fce00000010ff */
[----:B------:R-:W-:Y:S01]  /*c410*/  HMMA.16816.F32.BF16 R12, R4, R24, R136 ;  /* 0x00000018040c723c */ /* 0x000fe20000041888 */
[----:B--2---:R-:W-:-:S07]  /*c420*/  FFMA.FTZ R3, R121, UR6, -R0 ;  /* 0x0000000679037c23 */ /* 0x004fce0008010800 */
[C---:B------:R-:W-:Y:S01]  /*c430*/  HMMA.16816.F32.BF16 R20, R4.reuse, R26, R20 ;  /* 0x0000001a0414723c */ /* 0x040fe20000041814 */
[----:B------:R2:W4:Y:S07]  /*c440*/  MUFU.EX2 R54, R3 ;  /* 0x0000000300367308 */ /* 0x00052e0000000800 */
[C---:B-1----:R-:W-:Y:S08]  /*c450*/  HMMA.16816.F32.BF16 R24, R4.reuse, R32, R144 ;  /* 0x000000200418723c */ /* 0x042ff00000041890 */
[----:B------:R-:W-:Y:S01]  /*c460*/  HMMA.16816.F32.BF16 R8, R4, R34, R8 ;  /* 0x000000220408723c */ /* 0x000fe20000041808 */
[----:B------:R-:W1:Y:S01]  /*c470*/  LDSM.16.MT88.4 R32, [R134+0x5c00] ;  /* 0x005c00008620783b */ /* 0x000e620000004200 */
[----:B--2---:R-:W-:Y:S01]  /*c480*/  FFMA.FTZ R3, R36, UR6, -R2 ;  /* 0x0000000624037c23 */ /* 0x004fe20008010802 */
[----:B------:R-:W-:-:S02]  /*c490*/  F2FP.BF16.F32.PACK_AB R4, R199, R198 ;  /* 0x000000c6c704723e */ /* 0x000fc400000010ff */
[----:B---3--:R-:W-:Y:S01]  /*c4a0*/  F2FP.BF16.F32.PACK_AB R5, R56, R55 ;  /* 0x000000373805723e */ /* 0x008fe200000010ff */
[----:B------:R2:W-:Y:S01]  /*c4b0*/  MUFU.EX2 R109, R3 ;  /* 0x00000003006d7308 */ /* 0x0005e20000000800 */
[----:B------:R-:W-:Y:S01]  /*c4c0*/  F2FP.BF16.F32.PACK_AB R6, R201, R200 ;  /* 0x000000c8c906723e */ /* 0x000fe200000010ff */
[----:B------:R-:W3:Y:S01]  /*c4d0*/  LDSM.16.MT88.4 R36, [R135+0xc00] ;  /* 0x000c00008724783b */ /* 0x000ee20000004200 */
[----:B----4-:R-:W-:-:S07]  /*c4e0*/  F2FP.BF16.F32.PACK_AB R7, R54, R93 ;  /* 0x0000005d3607723e */ /* 0x010fce00000010ff */
[----:B------:R-:W-:Y:S01]  /*c4f0*/  HMMA.16816.F32.BF16 R12, R4, R16, R12 ;  /* 0x00000010040c723c */ /* 0x000fe2000004180c */
[----:B--2---:R-:W-:-:S07]  /*c500*/  FFMA.FTZ R3, R124, UR6, -R0 ;  /* 0x000000067c037c23 */ /* 0x004fce0008010800 */
[C---:B------:R-:W-:Y:S01]  /*c510*/  HMMA.16816.F32.BF16 R20, R4.reuse, R18, R20 ;  /* 0x000000120414723c */ /* 0x040fe20000041814 */
[----:B------:R-:W2:Y:S01]  /*c520*/  LDSM.16.MT88.4 R16, [R134+0x6000] ;  /* 0x006000008610783b */ /* 0x000ea20000004200 */
[----:B------:R4:W-:Y:S06]  /*c530*/  MUFU.EX2 R53, R3 ;  /* 0x0000000300357308 */ /* 0x0009ec0000000800 */
[C---:B------:R-:W-:Y:S08]  /*c540*/  HMMA.16816.F32.BF16 R24, R4.reuse, R28, R24 ;  /* 0x0000001c0418723c */ /* 0x040ff00000041818 */
[----:B------:R-:W-:Y:S01]  /*c550*/  HMMA.16816.F32.BF16 R8, R4, R30, R8 ;  /* 0x0000001e0408723c */ /* 0x000fe20000041808 */
[----:B------:R-:W-:Y:S01]  /*c560*/  F2FP.BF16.F32.PACK_AB R4, R203, R202 ;  /* 0x000000cacb04723e */ /* 0x000fe200000010ff */
[----:B------:R-:W5:Y:S01]  /*c570*/  LDSM.16.MT88.4 R28, [R135+0x1000] ;  /* 0x00100000871c783b */ /* 0x000f620000004200 */
[----:B------:R-:W-:Y:S01]  /*c580*/  F2FP.BF16.F32.PACK_AB R6, R205, R204 ;  /* 0x000000cccd06723e */ /* 0x000fe200000010ff */
[----:B----4-:R-:W-:-:S04]  /*c590*/  FFMA.FTZ R3, R125, UR6, -R0 ;  /* 0x000000067d037c23 */ /* 0x010fc80008010800 */
[----:B------:R4:W1:Y:S02]  /*c5a0*/  MUFU.EX2 R91, R3 ;  /* 0x00000003005b7308 */ /* 0x0008640000000800 */
[----:B----4-:R-:W-:Y:S01]  /*c5b0*/  FFMA.FTZ R3, R127, UR6, -R0 ;  /* 0x000000067f037c23 */ /* 0x010fe20008010800 */
[----:B-1----:R-:W-:-:S05]  /*c5c0*/  F2FP.BF16.F32.PACK_AB R5, R91, R53 ;  /* 0x000000355b05723e */ /* 0x002fca00000010ff */
        /* <DEDUP_REMOVED lines=43> */
[----:B-----5:R-:W-:Y:S01]  /*c880*/  F2FP.BF16.F32.PACK_AB R7, R79, R80 ;  /* 0x000000504f07723e */ /* 0x020fe200000010ff */
[----:B------:R-:W-:Y:S04]  /*c890*/  LDSM.16.MT88.4 R40, [R135+0x1c00] ;  /* 0x001c00008728783b */ /* 0x000fe80000004200 */
        /* <DEDUP_REMOVED lines=69> */
[----:B------:R-:W-:Y:S01]  /*ccf0*/  HMMA.16816.F32.BF16 R12, R4, R34, R12 ;  /* 0x00000022040c723c */ /* 0x000fe2000004180c */
[----:B------:R-:W-:Y:S01]  /*cd00*/  MUFU.EX2 R60, R8 ;  /* 0x00000008003c7308 */ /* 0x000fe20000000800 */
[----:B------:R-:W-:Y:S01]  /*cd10*/  FADD.FTZ R9, R49, R9 ;  /* 0x0000000931097221 */ /* 0x000fe20000010000 */
[----:B------:R-:W-:Y:S01]  /*cd20*/  F2FP.BF16.F32.PACK_AB R4, R237, R235 ;  /* 0x000000ebed04723e */ /* 0x000fe200000010ff */
[----:B------:R-:W-:Y:S01]  /*cd30*/  LDSM.16.MT88.4 R32, [R134+0x7c00] ;  /* 0x007c00008620783b */ /* 0x000fe20000004200 */
[----:B------:R-:W-:Y:S01]  /*cd40*/  F2FP.BF16.F32.PACK_AB R6, R239, R238 ;  /* 0x000000eeef06723e */ /* 0x000fe200000010ff */
[----:B------:R-:W-:Y:S01]  /*cd50*/  FADD.FTZ R9, R51, R9 ;  /* 0x0000000933097221 */ /* 0x000fe20000010000 */
[----:B-1----:R-:W-:-:S03]  /*cd60*/  FFMA.FTZ R3, R176, UR6, -R0 ;  /* 0x00000006b0037c23 */ /* 0x002fc60008010800 */
[----:B------:R-:W-:Y:S01]  /*cd70*/  FADD.FTZ R9, R48, R9 ;  /* 0x0000000930097221 */ /* 0x000fe20000010000 */
        /* <DEDUP_REMOVED lines=8> */
[----:B------:R1:W2:Y:S02]  /*ce00*/  MUFU.EX2 R62, R3 ;  /* 0x00000003003e7308 */ /* 0x0002a40000000800 */
[C---:B---3--:R-:W-:Y:S08]  /*ce10*/  HMMA.16816.F32.BF16 R28, R4.reuse, R36, R16 ;  /* 0x00000024041c723c */ /* 0x048ff00000041810 */
[----:B------:R-:W-:Y:S01]  /*ce20*/  HMMA.16816.F32.BF16 R16, R4, R38, R20 ;  /* 0x000000260410723c */ /* 0x000fe20000041814 */
[----:B------:R-:W-:Y:S01]  /*ce30*/  LDSM.16.MT88.4 R36, [R135+0x2c00] ;  /* 0x002c00008724783b */ /* 0x000fe20000004200 */
[----:B-1----:R-:W-:-:S03]  /*ce40*/  FFMA.FTZ R3, R223, R45, R190 ;  /* 0x0000002ddf037223 */ /* 0x002fc600000100be */
[----:B------:R-:W1:Y:S03]  /*ce50*/  LDSM.16.MT88.4 R44, [R134+0x7800] ;  /* 0x00780000862c783b */ /* 0x000e660000004200 */
        /* <DEDUP_REMOVED lines=9> */
[----:B--2---:R-:W-:Y:S01]  /*cef0*/  F2FP.BF16.F32.PACK_AB R5, R60, R62 ;  /* 0x0000003e3c05723e */ /* 0x004fe200000010ff */
[----:B------:R-:W-:Y:S01]  /*cf00*/  FADD.FTZ R8, R194, R8 ;  /* 0x00000008c2087221 */ /* 0x000fe20000010000 */
[----:B------:R-:W-:Y:S01]  /*cf10*/  F2FP.BF16.F32.PACK_AB R6, R243, R242 ;  /* 0x000000f2f306723e */ /* 0x000fe200000010ff */
[----:B---3--:R-:W-:-:S04]  /*cf20*/  FFMA.FTZ R3, R122, UR6, -R0 ;  /* 0x000000067a037c23 */ /* 0x008fc80008010800 */
[----:B------:R2:W3:Y:S02]  /*cf30*/  MUFU.EX2 R57, R3 ;  /* 0x0000000300397308 */ /* 0x0004e40000000800 */
[----:B--2---:R-:W-:Y:S01]  /*cf40*/  FADD.FTZ R3, R195, R8 ;  /* 0x00000008c3037221 */ /* 0x004fe20000010000 */
[----:B------:R-:W-:Y:S01]  /*cf50*/  FADD.FTZ R8, R50, R9 ;  /* 0x0000000932087221 */ /* 0x000fe20000010000 */
[----:B------:R-:W-:Y:S01]  /*cf60*/  FFMA.FTZ R9, R89, UR6, -R2 ;  /* 0x0000000659097c23 */ /* 0x000fe20008010802 */
[----:B------:R-:W2:Y:S01]  /*cf70*/  LDSM.16.MT88.4 R48, [R135+0x2800] ;  /* 0x002800008730783b */ /* 0x000ea20000004200 */
[----:B------:R-:W-:Y:S01]  /*cf80*/  FADD.FTZ R3, R196, R3 ;  /* 0x00000003c4037221 */ /* 0x000fe20000010000 */
[----:B---3--:R-:W-:Y:S01]  /*cf90*/  F2FP.BF16.F32.PACK_AB R7, R57, R59 ;  /* 0x0000003b3907723e */ /* 0x008fe200000010ff */
[----:B------:R3:W-:Y:S02]  /*cfa0*/  MUFU.EX2 R77, R9 ;  /* 0x00000009004d7308 */ /* 0x0007e40000000800 */
[----:B------:R-:W-:-:S04]  /*cfb0*/  FADD.FTZ R3, R197, R3 ;  /* 0x00000003c5037221 */ /* 0x000fc80000010000 */
[----:B------:R-:W-:Y:S01]  /*cfc0*/  FADD.FTZ R10, R198, R3 ;  /* 0x00000003c60a7221 */ /* 0x000fe20000010000 */
[C---:B-1----:R-:W-:Y:S08]  /*cfd0*/  HMMA.16816.F32.BF16 R24, R4.reuse, R46, R16 ;  /* 0x0000002e0418723c */ /* 0x042ff00000041810 */
        /* <DEDUP_REMOVED lines=11> */
[C---:B--2---:R-:W-:Y:S01]  /*d090*/  HMMA.16816.F32.BF16 R16, R4.reuse, R48, R20 ;  /* 0x000000300410723c */ /* 0x044fe20000041814 */
[----:B-1----:R-:W-:Y:S02]  /*d0a0*/  FADD.FTZ R8, R199, R10 ;  /* 0x0000000ac7087221 */ /* 0x002fe40000010000 */
        /* <DEDUP_REMOVED lines=120> */
[----:B-----5:R-:W-:Y:S01]  /*d830*/  HMMA.16816.F32.BF16 R144, R4, R36, R16 ;  /* 0x000000240490723c */ /* 0x020fe20000041810 */
[----:B------:R-:W3:Y:S01]  /*d840*/  LDSM.16.MT88.4 R16, [R135+0x3c00] ;  /* 0x003c00008710783b */ /* 0x000ee20000004200 */
[----:B-1----:R-:W-:-:S06]  /*d850*/  FFMA.FTZ R9, R181, UR6, -R0 ;  /* 0x00000006b5097c23 */ /* 0x002fcc0008010800 */
[C---:B------:R-:W-:Y:S01]  /*d860*/  HMMA.16816.F32.BF16 R20, R4.reuse, R34, R20 ;  /* 0x000000220414723c */ /* 0x040fe20000041814 */
[----:B------:R1:W-:Y:S07]  /*d870*/  MUFU.EX2 R41, R9 ;  /* 0x0000000900297308 */ /* 0x0003ee0000000800 */
[----:B------:R-:W-:Y:S01]  /*d880*/  HMMA.16816.F32.BF16 R12, R4, R38, R12 ;  /* 0x00000026040c723c */ /* 0x000fe2000004180c */
[----:B------:R-:W-:Y:S02]  /*d890*/  F2FP.BF16.F32.PACK_AB R4, R96, R105 ;  /* 0x000000696004723e */ /* 0x000fe400000010ff */
        /* <DEDUP_REMOVED lines=9> */
[----:B------:R-:W-:Y:S01]  /*d930*/  FADD.FTZ R2, R59, R3 ;  /* 0x000000033b027221 */ /* 0x000fe20000010000 */
[----:B-----5:R-:W-:-:S04]  /*d940*/  F2FP.BF16.F32.PACK_AB R7, R32, R33 ;  /* 0x000000212007723e */ /* 0x020fc800000010ff */
[----:B------:R1:W5:Y:S01]  /*d950*/  MUFU.EX2 R223, R9 ;  /* 0x0000000900df7308 */ /* 0x0003620000000800 */
[----:B------:R-:W-:Y:S01]  /*d960*/  FADD.FTZ R3, R57, R2 ;  /* 0x0000000239037221 */ /* 0x000fe20000010000 */
[----:B------:R-:W-:-:S03]  /*d970*/  FFMA.FTZ R2, R186, UR6, -R0 ;  /* 0x00000006ba027c23 */ /* 0x000fc60008010800 */
[----:B------:R-:W-:Y:S01]  /*d980*/  FADD.FTZ R3, R11, R3 ;  /* 0x000000030b037221 */ /* 0x000fe20000010000 */
[C---:B------:R-:W-:Y:S02]  /*d990*/  HMMA.16816.F32.BF16 R136, R4.reuse, R140, R136 ;  /* 0x0000008c0488723c */ /* 0x040fe40000041888 */
[----:B------:R2:W-:Y:S06]  /*d9a0*/  MUFU.EX2 R10, R2 ;  /* 0x00000002000a7308 */ /* 0x0005ec0000000800 */
[----:B------:R-:W-:Y:S01]  /*d9b0*/  HMMA.16816.F32.BF16 R140, R4, R142, R20 ;  /* 0x0000008e048c723c */ /* 0x000fe20000041814 */
[----:B------:R-:W-:Y:S01]  /*d9c0*/  MOV R20, R58 ;  /* 0x0000003a00147202 */ /* 0x000fe20000000f00 */
[----:B-1----:R-:W-:Y:S01]  /*d9d0*/  FFMA.FTZ R9, R187, UR6, -R0 ;  /* 0x00000006bb097c23 */ /* 0x002fe20008010800 */
[----:B-----5:R-:W-:-:S03]  /*d9e0*/  F2FP.BF16.F32.PACK_AB R150, R223, R43 ;  /* 0x0000002bdf96723e */ /* 0x020fc600000010ff */
[----:B------:R-:W1:Y:S02]  /*d9f0*/  MUFU.EX2 R11, R9 ;  /* 0x00000009000b7308 */ /* 0x000e640000000800 */
[C---:B----4-:R-:W-:Y:S01]  /*da00*/  HMMA.16816.F32.BF16 R144, R4.reuse, R24, R144 ;  /* 0x000000180490723c */ /* 0x050fe20000041890 */
[----:B--2---:R-:W-:Y:S01]  /*da10*/  FADD.FTZ R2, R56, R3 ;  /* 0x0000000338027221 */ /* 0x004fe20000010000 */
        /* <DEDUP_REMOVED lines=50> */
.L_x_1434:
[----:B------:R-:W-:-:S13]  /*dd40*/  ISETP.GE.AND P0, PT, R0, RZ, PT ;  /* 0x000000ff0000720c */ /* 0x000fda0003f06270 */
[----:B------:R-:W-:Y:S05]  /*dd50*/  @!P0 BRA `(.L_x_1440) ;  /* 0x0000004c00388947 */ /* 0x000fea0003800000 */
[----:B------:R-:W-:Y:S01]  /*dd60*/  UISETP.NE.U32.AND UP0, UPT, UR8, URZ, UPT ;  /* 0x000000ff0800728c */ /* 0x000fe2000bf05070 */
[----:B------:R-:W-:Y:S01]  /*dd70*/  IMAD.MOV.U32 R133, RZ, RZ, R3 ;  /* 0x000000ffff857224 */ /* 0x000fe200078e0003 */
[C---:B------:R-:W-:Y:S01]  /*dd80*/  LEA R168, R0.reuse, 0x100, 0x8 ;  /* 0x0000010000a87811 */ /* 0x040fe200078e40ff */
[----:B------:R-:W-:Y:S01]  /*dd90*/  IMAD.MOV.U32 R132, RZ, RZ, R20 ;  /* 0x000000ffff847224 */ /* 0x000fe200078e0014 */
[----:B------:R-:W-:Y:S01]  /*dda0*/  UISETP.NE.AND.EX UP0, UPT, UR9, URZ, UPT, UP0 ;  /* 0x000000ff0900728c */ /* 0x000fe2000bf05300 */
[----:B------:R-:W-:Y:S01]  /*ddb0*/  IADD3 R180, PT, PT, R0, 0x1, RZ ;  /* 0x0000000100b47810 */ /* 0x000fe20007ffe0ff */
[----:B------:R-:W-:Y:S01]  /*ddc0*/  IMAD.MOV.U32 R226, RZ, RZ, RZ ;  /* 0x000000ffffe27224 */ /* 0x000fe200078e00ff */
[----:B------:R-:W1:Y:S03]  /*ddd0*/  LDCU UR5, c[0x0][0x50c] ;  /* 0x0000a180ff0577ac */ /* 0x000e660008000800 */
[----:B------:R-:W-:Y:S01]  /*dde0*/  PLOP3.LUT P0, PT, PT, PT, UP0, 0x80, 0x8 ;  /* 0x000000000008781c */ /* 0x000fe20003f0f008 */
[----:B------:R-:W2:Y:S01]  /*ddf0*/  LDCU UR4, c[0x0][0x45c] ;  /* 0x00008b80ff0477ac */ /* 0x000ea20008000800 */
[----:B------:R-:W3:Y:S01]  /*de00*/  LDCU.64 UR6, c[0x0][0x3a0] ;  /* 0x00007400ff0677ac */ /* 0x000ee20008000a00 */
[----:B------:R-:W4:Y:S10]  /*de10*/  LDCU.64 UR8, c[0x0][0x3a8] ;  /* 0x00007500ff0877ac */ /* 0x000f340008000a00 */
.L_x_1444:
[----:B------:R-:W5:Y:S01]  /*de20*/  @!P0 LDC R2, c[0x0][0x3c0] ;  /* 0x0000f000ff028b82 */ /* 0x000f620000000800 */
[----:B------:R-:W-:Y:S07]  /*de30*/  DEPBAR.LE SB0, 0x0 ;  /* 0x000080000000791a */ /* 0x000fee0000000000 */
[----:B------:R-:W-:Y:S01]  /*de40*/  BAR.SYNC.DEFER_BLOCKING 0x0 ;  /* 0x0000000000007b1d */ /* 0x000fe20000010000 */
[----:B------:R-:W-:Y:S01]  /*de50*/  @!P0 IADD3 R3, P1, PT, RZ, -R226, RZ ;  /* 0x800000e2ff038210 */ /* 0x000fe20007f3e0ff */
        /* <DEDUP_REMOVED lines=55> */
[----:B------:R3:W2:Y:S03]  /*e1d0*/  LDG.E R7, desc[UR16][R2.64] ;  /* 0x0000001002077981 */ /* 0x0006a6000c1e1900 */
[----:B-----5:R-:W-:Y:S01]  /*e1e0*/  SHF.R.S32.HI R4, RZ, 0x1f, R0 ;  /* 0x0000001fff047819 */ /* 0x020fe20000011400 */
[----:B---3--:R-:W3:Y:S04]  /*e1f0*/  LDC.64 R2, c[0x0][0x3c0] ;  /* 0x0000f000ff027b82 */ /* 0x008ee80000000a00 */
[-C--:B---3--:R-:W-:Y:S02]  /*e200*/  IMAD R6, R4, R2.reuse, RZ ;  /* 0x0000000204067224 */ /* 0x088fe400078e02ff */
[C---:B------:R-:W-:Y:S04]  /*e210*/  IMAD.WIDE.U32 R4, R0.reuse, R2, RZ ;  /* 0x0000000200047225 */ /* 0x040fe800078e00ff */
[----:B------:R-:W-:Y:S05]  /*e220*/  IMAD R3, R0, R3, R6 ;  /* 0x0000000300037224 */ /* 0x000fea00078e0206 */
[----:B------:R-:W-:Y:S01]  /*e230*/  IADD3 R5, PT, PT, R5, R3, RZ ;  /* 0x0000000305057210 */ /* 0x000fe20007ffe0ff */
[----:B--2---:R-:W-:Y:S04]  /*e240*/  IMAD.IADD R7, R8, 0x1, -R7 ;  /* 0x0000000108077824 */ /* 0x004fe800078e0a07 */
[C---:B----4-:R-:W-:Y:S01]  /*e250*/  IMAD.WIDE.U32 R4, R7.reuse, UR8, R4 ;  /* 0x0000000807047c25 */ /* 0x050fe2000f8e0004 */
[----:B------:R-:W-:Y:S02]  /*e260*/  SHF.R.S32.HI R0, RZ, 0x1f, R7 ;  /* 0x0000001fff007819 */ /* 0x000fe40000011407 */
[----:B------:R-:W-:Y:S03]  /*e270*/  LEA R221, P1, R4, R10, 0x1 ;  /* 0x0000000a04dd7211 */ /* 0x000fe600078208ff */
[----:B------:R-:W-:Y:S04]  /*e280*/  IMAD R0, R0, UR8, RZ ;  /* 0x0000000800007c24 */ /* 0x000fe8000f8e02ff */
[----:B------:R-:W-:Y:S04]  /*e290*/  IMAD R0, R7, UR9, R0 ;  /* 0x0000000907007c24 */ /* 0x000fe8000f8e0200 */
[----:B------:R-:W-:Y:S05]  /*e2a0*/  IMAD.IADD R0, R5, 0x1, R0 ;  /* 0x0000000105007824 */ /* 0x000fea00078e0200 */
[----:B------:R-:W-:Y:S07]  /*e2b0*/  LEA.HI.X R220, R4, R9, R0, 0x1, P1 ;  /* 0x0000000904dc7211 */ /* 0x000fee00008f0c00 */
.L_x_1441:
[-C--:B------:R-:W-:Y:S02]  /*e2c0*/  MOV R3, R220.reuse ;  /* 0x000000dc00037202 */ /* 0x080fe40000000f00 */
[C---:B------:R-:W-:Y:S02]  /*e2d0*/  SHF.L.U32 R14, R2.reuse, 0x6, RZ ;  /* 0x00000006020e7819 */ /* 0x040fe400000006ff */
[----:B-1----:R-:W-:Y:S02]  /*e2e0*/  SHF.L.U64.HI R0, R2, 0x6, R13 ;  /* 0x0000000602007819 */ /* 0x002fe4000001020d */
[-C--:B------:R-:W-:Y:S02]  /*e2f0*/  MOV R2, R221.reuse ;  /* 0x000000dd00027202 */ /* 0x080fe40000000f00 */
[----:B------:R-:W-:Y:S03]  /*e300*/  IADD3 R12, P1, PT, R14, R221, RZ ;  /* 0x000000dd0e0c7210 */ /* 0x000fe60007f3e0ff */
[----:B------:R-:W-:Y:S01]  /*e310*/  @!PT LDS RZ, [RZ] ;  /* 0x00000000fffff984 */ /* 0x000fe20000000800 */
[----:B------:R-:W-:Y:S01]  /*e320*/  @!PT LDS RZ, [RZ] ;  /* 0x00000000fffff984 */ /* 0x000fe20000000800 */
[----:B------:R-:W-:Y:S01]  /*e330*/  @!PT LDS RZ, [RZ] ;  /* 0x00000000fffff984 */ /* 0x000fe20000000800 */
[----:B------:R1:W-:Y:S01]  /*e340*/  LDGSTS.E.BYPASS.LTC128B.128 [R169+0x5000], desc[UR16][R2.64] ;  /* 0x0500000002a97fae */ /* 0x0003e2000b981a10 */
[----:B------:R-:W-:Y:S02]  /*e350*/  IADD3.X R13, PT, PT, R0, R220, RZ, P1, !PT ;  /* 0x000000dc000d7210 */ /* 0x000fe40000ffe4ff */
[----:B------:R-:W-:Y:S04]  /*e360*/  IADD3 R10, P2, PT, R12, R14, RZ ;  /* 0x0000000e0c0a7210 */ /* 0x000fe80007f5e0ff */
[----:B------:R-:W-:Y:S01]  /*e370*/  IADD3.X R11, PT, PT, R13, R0, RZ, P2, !PT ;  /* 0x000000000d0b7210 */ /* 0x000fe200017fe4ff */
[----:B------:R-:W-:Y:S01]  /*e380*/  LDGSTS.E.BYPASS.LTC128B.128 [R169+0x5800], desc[UR16][R12.64] ;  /* 0x058000000ca97fae */ /* 0x000fe2000b981a10 */
[----:B------:R-:W-:Y:S04]  /*e390*/  IADD3 R8, P1, PT, R10, R14, RZ ;  /* 0x0000000e0a087210 */ /* 0x000fe80007f3e0ff */
[----:B------:R-:W-:Y:S02]  /*e3a0*/  IADD3.X R9, PT, PT, R11, R0, RZ, P1, !PT ;  /* 0x000000000b097210 */ /* 0x000fe40000ffe4ff */
[----:B------:R-:W-:Y:S01]  /*e3b0*/  IADD3 R6, P2, PT, R8, R14, RZ ;  /* 0x0000000e08067210 */ /* 0x000fe20007f5e0ff */
[----:B------:R5:W-:Y:S03]  /*e3c0*/  LDGSTS.E.BYPASS.LTC128B.128 [R169+0x6000], desc[UR16][R10.64] ;  /* 0x060000000aa97fae */ /* 0x000be6000b981a10 */
[----:B------:R-:W-:Y:S02]  /*e3d0*/  IADD3.X R7, PT, PT, R9, R0, RZ, P2, !PT ;  /* 0x0000000009077210 */ /* 0x000fe400017fe4ff */
[----:B------:R-:W-:Y:S03]  /*e3e0*/  IADD3 R4, P1, PT, R6, R14, RZ ;  /* 0x0000000e06047210 */ /* 0x000fe60007f3e0ff */
[----:B------:R-:W-:Y:S01]  /*e3f0*/  LDGSTS.E.BYPASS.LTC128B.128 [R169+0x6800], desc[UR16][R8.64] ;  /* 0x0680000008a97fae */ /* 0x000fe2000b981a10 */
[----:B------:R-:W-:Y:S02]  /*e400*/  IADD3.X R5, PT, PT, R7, R0, RZ, P1, !PT ;  /* 0x0000000007057210 */ /* 0x000fe40000ffe4ff */
[----:B-1----:R-:W-:Y:S04]  /*e410*/  IADD3 R2, P2, PT, R4, R14, RZ ;  /* 0x0000000e04027210 */ /* 0x002fe80007f5e0ff */
[----:B------:R-:W-:Y:S01]  /*e420*/  IADD3.X R3, PT, PT, R5, R0, RZ, P2, !PT ;  /* 0x0000000005037210 */ /* 0x000fe200017fe4ff */
[----:B------:R-:W-:Y:S08]  /*e430*/  LDGSTS.E.BYPASS.LTC128B.128 [R169+0x7000], desc[UR16][R6.64] ;  /* 0x0700000006a97fae */ /* 0x000ff0000b981a10 */
[----:B------:R-:W-:Y:S01]  /*e440*/  LDGSTS.E.BYPASS.LTC128B.128 [R169+0x7800], desc[UR16][R4.64] ;  /* 0x0780000004a97fae */ /* 0x000fe2000b981a10 */
[----:B-----5:R-:W-:Y:S04]  /*e450*/  IADD3 R10, P1, PT, R2, R14, RZ ;  /* 0x0000000e020a7210 */ /* 0x020fe80007f3e0ff */
[----:B------:R-:W-:Y:S03]  /*e460*/  IADD3.X R11, PT, PT, R3, R0, RZ, P1, !PT ;  /* 0x00000000030b7210 */ /* 0x000fe60000ffe4ff */
[----:B------:R-:W-:Y:S01]  /*e470*/  LDGSTS.E.BYPASS.LTC128B.128 [R169+0x8000], desc[UR16][R2.64] ;  /* 0x0800000002a97fae */ /* 0x000fe2000b981a10 */
[----:B------:R-:W-:Y:S07]  /*e480*/  ISETP.NE.AND P1, PT, R180, 0x1, PT ;  /* 0x00000001b400780c */ /* 0x000fee0003f25270 */
[----:B------:R1:W-:Y:S08]  /*e490*/  LDGSTS.E.BYPASS.LTC128B.128 [R169+0x8800], desc[UR16][R10.64] ;  /* 0x088000000aa97fae */ /* 0x0003f0000b981a10 */
[----:B------:R-:W-:Y:S08]  /*e4a0*/  LDSM.16.M88.4 R128, [R166] ;  /* 0x00000000a680783b */ /* 0x000ff00000000200 */
[----:B------:R-:W0:Y:S08]  /*e4b0*/  LDGDEPBAR ;  /* 0x00000000000079af */ /* 0x000e300000000000 */
[----:B------:R-:W-:Y:S08]  /*e4c0*/  LDSM.16.M88.4 R16, [R164+0x1400] ;  /* 0x00140000a410783b */ /* 0x000ff00000000200 */
[----:B-1----:R-:W1:Y:S08]  /*e4d0*/  LDSM.16.M88.4 R8, [R164+0x1000] ;  /* 0x00100000a408783b */ /* 0x002e700000000200 */
[----:B------:R-:W5:Y:S08]  /*e4e0*/  LDSM.16.M88.4 R24, [R164+0x1800] ;  /* 0x00180000a418783b */ /* 0x000f700000000200 */
[----:B------:R-:W2:Y:S08]  /*e4f0*/  LDSM.16.M88.4 R32, [R164+0x1c00] ;  /* 0x001c0000a420783b */ /* 0x000eb00000000200 */
        /* <DEDUP_REMOVED lines=14> */
[C---:B-1----:R-:W-:Y:S08]  /*e5e0*/  HMMA.16816.F32.BF16 R4, R128.reuse, R8, RZ ;  /* 0x000000088004723c */ /* 0x042ff000000418ff */
[C---:B------:R-:W-:Y:S08]  /*e5f0*/  HMMA.16816.F32.BF16 R8, R128.reuse, R10, RZ ;  /* 0x0000000a8008723c */ /* 0x040ff000000418ff */
[C---:B------:R-:W-:Y:S08]  /*e600*/  HMMA.16816.F32.BF16 R12, R128.reuse, R16, RZ ;  /* 0x00000010800c723c */ /* 0x040ff000000418ff */
[C---:B------:R-:W-:Y:S08]  /*e610*/  HMMA.16816.F32.BF16 R16, R128.reuse, R18, RZ ;  /* 0x000000128010723c */ /* 0x040ff000000418ff */
[C---:B-----5:R-:W-:Y:S08]  /*e620*/  HMMA.16816.F32.BF16 R20, R128.reuse, R24, RZ ;  /* 0x000000188014723c */ /* 0x060ff000000418ff */
        /* <DEDUP_REMOVED lines=356> */
[----:B------:R-:W-:Y:S02]  /*fc70*/  ISETP.GE.AND P1, PT, R7, RZ, PT ;  /* 0x000000ff0700720c */ /* 0x000fe40003f26270 */
[----:B------:R-:W-:Y:S05]  /*fc80*/  ISETP.GE.AND P3, PT, R6, RZ, PT ;  /* 0x000000ff0600720c */ /* 0x000fea0003f66270 */
        /* <DEDUP_REMOVED lines=9> */
[----:B------:R-:W-:Y:S01]  /*fd20*/  IMAD.MOV R3, RZ, RZ, -R0 ;  /* 0x000000ffff037224 */ /* 0x000fe200078e0a00 */
[----:B------:R-:W-:Y:S03]  /*fd30*/  IADD3 R8, PT, PT, -R2, RZ, RZ ;  /* 0x000000ff02087210 */ /* 0x000fe60007ffe1ff */
        /* <DEDUP_REMOVED lines=9> */
[-C--:B------:R-:W-:Y:S02]  /*fdd0*/  ISETP.GE.U32.AND P5, PT, R3, R9.reuse, PT ;  /* 0x000000090300720c */ /* 0x080fe40003fa6070 */
[----:B------:R-:W-:Y:S02]  /*fde0*/  ISETP.GE.U32.AND P6, PT, R4, R9, PT ;  /* 0x000000090400720c */ /* 0x000fe40003fc6070 */
[----:B------:R-:W-:Y:S09]  /*fdf0*/  LOP3.LUT R3, RZ, R10, RZ, 0x33, !PT ;  /* 0x0000000aff037212 */ /* 0x000ff200078e33ff */
[----:B------:R-:W-:Y:S02]  /*fe00*/  @P5 VIADD R0, R0, 0x1 ;  /* 0x0000000100005836 */ /* 0x000fe40000000000 */
[----:B------:R-:W-:Y:S02]  /*fe10*/  @P6 IADD3 R2, PT, PT, R2, 0x1, RZ ;  /* 0x0000000102026810 */ /* 0x000fe40007ffe0ff */
[----:B------:R-:W-:Y:S03]  /*fe20*/  @!P1 IMAD.MOV R0, RZ, RZ, -R0 ;  /* 0x000000ffff009224 */ /* 0x000fe600078e0a00 */
[----:B------:R-:W-:Y:S02]  /*fe30*/  @!P3 IMAD.MOV R2, RZ, RZ, -R2 ;  /* 0x000000ffff02b224 */ /* 0x000fe400078e0a02 */
[C---:B------:R-:W-:Y:S03]  /*fe40*/  SEL R0, R3.reuse, R0, !P2 ;  /* 0x0000000003007207 */ /* 0x040fe60005000000 */
[----:B------:R-:W-:Y:S02]  /*fe50*/  SEL R2, R3, R2, !P2 ;  /* 0x0000000203027207 */ /* 0x000fe40005000000 */
[-C--:B------:R-:W-:Y:S02]  /*fe60*/  LEA R6, P2, R0, R178.reuse, 0x2 ;  /* 0x000000b200067211 */ /* 0x080fe400078410ff */
[----:B------:R-:W-:Y:S02]  /*fe70*/  LEA R4, P1, R2, R178, 0x2 ;  /* 0x000000b202047211 */ /* 0x000fe400078210ff */
[-C--:B------:R-:W-:Y:S02]  /*fe80*/  LEA.HI.X.SX32 R7, R0, R179.reuse, 0x2, P2 ;  /* 0x000000b300077211 */ /* 0x080fe400010f16ff */
[C---:B------:R-:W-:Y:S02]  /*fe90*/  LEA.HI.X.SX32 R5, R2.reuse, R179, 0x2, P1 ;  /* 0x000000b302057211 */ /* 0x040fe400008f16ff */
[----:B------:R-:W-:Y:S01]  /*fea0*/  IADD3 R0, PT, PT, R2, -R0, RZ ;  /* 0x8000000002007210 */ /* 0x000fe20007ffe0ff */
[----:B------:R-:W2:Y:S04]  /*feb0*/  LDG.E R8, desc[UR16][R6.64] ;  /* 0x0000001006087981 */ /* 0x000ea8000c1e1900 */
[----:B------:R-:W-:Y:S05]  /*fec0*/  IMAD R0, R0, R10, -0x100 ;  /* 0xffffff0000007424 */ /* 0x000fea00078e020a */
[----:B------:R-:W-:Y:S01]  /*fed0*/  SHF.R.S32.HI R2, RZ, 0x1f, R0 ;  /* 0x0000001fff027819 */ /* 0x000fe20000011400 */
[----:B------:R1:W2:Y:S02]  /*fee0*/  LDG.E R7, desc[UR16][R4.64] ;  /* 0x0000001004077981 */ /* 0x0002a4000c1e1900 */
[----:B-1----:R-:W1:Y:S02]  /*fef0*/  LDC.64 R4, c[0x0][0x3b8] ;  /* 0x0000ee00ff047b82 */ /* 0x002e640000000a00 */
        /* <DEDUP_REMOVED lines=12> */
.L_x_1443:
[C---:B------:R-:W-:Y:S01]  /*ffc0*/  IMAD.SHL.U32 R12, R4.reuse, 0x40, RZ ;  /* 0x00000040040c7824 */ /* 0x040fe200078e00ff */
[----:B------:R-:W-:Y:S01]  /*ffd0*/  SHF.L.U64.HI R0, R4, 0x6, R11 ;  /* 0x0000000604007819 */ /* 0x000fe2000001020b */
[----:B------:R-:W-:Y:S02]  /*ffe0*/  IMAD.MOV.U32 R4, RZ, RZ, R219 ;  /* 0x000000ffff047224 */ /* 0x000fe400078e00db */
[--C-:B------:R-:W-:Y:S01]  /*fff0*/  IMAD.MOV.U32 R5, RZ, RZ, R218.reuse ;  /* 0x000000ffff057224 */ /* 0x100fe200078e00da */
[----:B------:R-:W-:Y:S04]  /*10000*/  IADD3 R2, P1, PT, R12, R219, RZ ;  /* 0x000000db0c027210 */ /* 0x000fe80007f3e0ff */
[----:B------:R-:W-:Y:S01]  /*10010*/  @!PT LDS RZ, [RZ] ;  /* 0x00000000fffff984 */ /* 0x000fe20000000800 */
[----:B------:R-:W-:Y:S01]  /*10020*/  @!PT LDS RZ, [RZ] ;  /* 0x00000000fffff984 */ /* 0x000fe20000000800 */
[----:B------:R-:W-:Y:S01]  /*10030*/  @!PT LDS RZ, [RZ] ;  /* 0x00000000fffff984 */ /* 0x000fe20000000800 */
[----:B------:R1:W-:Y:S01]  /*10040*/  LDGSTS.E.BYPASS.LTC128B.128 [R169+0x1000], desc[UR16][R4.64] ;  /* 0x0100000004a97fae */ /* 0x0003e2000b981a10 */
[-C--:B------:R-:W-:Y:S01]  /*10050*/  IADD3 R10, P2, PT, R2, R12.reuse, RZ ;  /* 0x0000000c020a7210 */ /* 0x080fe20007f5e0ff */
[----:B------:R-:W-:Y:S03]  /*10060*/  IMAD.X R3, R0, 0x1, R218, P1 ;  /* 0x0000000100037824 */ /* 0x000fe600008e06da */
        /* <DEDUP_REMOVED lines=9> */
[-C--:B-1----:R-:W-:Y:S05]  /*10100*/  IADD3 R4, P1, PT, R6, R12.reuse, RZ ;  /* 0x0000000c06047210 */ /* 0x082fea0007f3e0ff */
[--C-:B------:R-:W-:Y:S01]  /*10110*/  IMAD.X R5, R7, 0x1, R0.reuse, P1 ;  /* 0x0000000107057824 */ /* 0x100fe200008e0600 */
[-C--:B--2---:R-:W-:Y:S04]  /*10120*/  IADD3 R2, P2, PT, R4, R12.reuse, RZ ;  /* 0x0000000c04027210 */ /* 0x084fe80007f5e0ff */
[----:B------:R4:W-:Y:S01]  /*10130*/  LDGSTS.E.BYPASS.LTC128B.128 [R169+0x3800], desc[UR16][R4.64] ;  /* 0x0380000004a97fae */ /* 0x0009e2000b981a10 */
[----:B---3--:R-:W-:Y:S02]  /*10140*/  IADD3 R10, P1, PT, R2, R12, RZ ;  /* 0x0000000c020a7210 */ /* 0x008fe40007f3e0ff */
[----:B------:R-:W-:Y:S05]  /*10150*/  IADD3.X R3, PT, PT, R5, R0, RZ, P2, !PT ;  /* 0x0000000005037210 */ /* 0x000fea00017fe4ff */
[----:B------:R4:W-:Y:S01]  /*10160*/  LDGSTS.E.BYPASS.LTC128B.128 [R169+0x4000], desc[UR16][R2.64] ;  /* 0x0400000002a97fae */ /* 0x0009e2000b981a10 */
[----:B------:R-:W-:Y:S05]  /*10170*/  IMAD.X R11, R3, 0x1, R0, P1 ;  /* 0x00000001030b7824 */ /* 0x000fea00008e0600 */
[----:B------:R4:W-:Y:S04]  /*10180*/  LDGSTS.E.BYPASS.LTC128B.128 [R169+0x4800], desc[UR16][R10.64] ;  /* 0x048000000aa97fae */ /* 0x0009e8000b981a10 */
[----:B------:R-:W0:Y:S02]  /*10190*/  LDGDEPBAR ;  /* 0x00000000000079af */ /* 0x000e240000000000 */
.L_x_1442:
[----:B-1----:R-:W-:Y:S02]  /*101a0*/  FMNMX3.FTZ R0, R132, R173, R172, !PT ;  /* 0x000000ad84007276 */ /* 0x002fe400078100ac */
[----:B------:R-:W-:Y:S02]  /*101b0*/  IADD3 R180, PT, PT, R180, -0x1, RZ ;  /* 0xffffffffb4b47810 */ /* 0x000fe40007ffe0ff */
[----:B----4-:R-:W-:Y:S02]  /*101c0*/  FMNMX3.FTZ R2, R0, R177, R176, !PT ;  /* 0x000000b100027276 */ /* 0x010fe400078100b0 */
        /* <DEDUP_REMOVED lines=86> */
[--C-:B------:R-:W-:Y:S03]  /*10730*/  FFMA.FTZ R8, R60, UR4, -R25.reuse ;  /* 0x000000043c087c23 */ /* 0x100fe60008010819 */
[----:B------:R2:W-:Y:S01]  /*10740*/  MUFU.EX2 R132, R4 ;  /* 0x0000000400847308 */ /* 0x0005e20000000800 */
[--C-:B------:R-:W-:Y:S01]  /*10750*/  FFMA.FTZ R21, R21, UR4, -R26.reuse ;  /* 0x0000000415157c23 */ /* 0x100fe2000801081a */
[--C-:B------:R-:W-:Y:S01]  /*10760*/  FFMA.FTZ R22, R22, UR4, -R26.reuse ;  /* 0x0000000416167c23 */ /* 0x100fe2000801081a */
[--C-:B------:R-:W-:Y:S01]  /*10770*/  FFMA.FTZ R23, R23, UR4, -R26.reuse ;  /* 0x0000000417177c23 */ /* 0x100fe2000801081a */
[----:B------:R-:W-:Y:S06]  /*10780*/  ISETP.NE.AND P1, PT, R180, RZ, PT ;  /* 0x000000ffb400720c */ /* 0x000fec0003f25270 */
[----:B------:R3:W-:Y:S01]  /*10790*/  MUFU.EX2 R163, R6 ;  /* 0x0000000600a37308 */ /* 0x0007e20000000800 */
[C---:B-1----:R-:W-:Y:S01]  /*107a0*/  FMUL.FTZ R11, R0.reuse, R143 ;  /* 0x0000008f000b7220 */ /* 0x042fe20000410000 */
[----:B------:R-:W-:Y:S08]  /*107b0*/  FMUL.FTZ R10, R0, R142 ;  /* 0x0000008e000a7220 */ /* 0x000ff00000410000 */
[----:B------:R1:W-:Y:S01]  /*107c0*/  MUFU.EX2 R162, R5 ;  /* 0x0000000500a27308 */ /* 0x0003e20000000800 */
[--C-:B--2---:R-:W-:Y:S09]  /*107d0*/  FFMA.FTZ R4, R172, UR4, -R25.reuse ;  /* 0x00000004ac047c23 */ /* 0x104ff20008010819 */
[----:B------:R2:W4:Y:S01]  /*107e0*/  MUFU.EX2 R159, R4 ;  /* 0x00000004009f7308 */ /* 0x0005220000000800 */
[--C-:B---3--:R-:W-:Y:S01]  /*107f0*/  FFMA.FTZ R6, R19, UR4, -R25.reuse ;  /* 0x0000000413067c23 */ /* 0x108fe20008010819 */
[----:B------:R-:W-:Y:S08]  /*10800*/  FMUL.FTZ R19, R0, R151 ;  /* 0x0000009700137220 */ /* 0x000ff00000410000 */
[----:B------:R3:W-:Y:S01]  /*10810*/  MUFU.EX2 R172, R6 ;  /* 0x0000000600ac7308 */ /* 0x0007e20000000800 */
[--C-:B-1----:R-:W-:Y:S01]  /*10820*/  FFMA.FTZ R5, R18, UR4, -R25.reuse ;  /* 0x0000000412057c23 */ /* 0x102fe20008010819 */
[----:B------:R-:W-:Y:S08]  /*10830*/  FMUL.FTZ R18, R0, R150 ;  /* 0x0000009600127220 */ /* 0x000ff00000410000 */
[----:B------:R1:W-:Y:S01]  /*10840*/  MUFU.EX2 R177, R5 ;  /* 0x0000000500b17308 */ /* 0x0003e20000000800 */
[--C-:B--2---:R-:W-:Y:S09]  /*10850*/  FFMA.FTZ R4, R171, UR4, -R26.reuse ;  /* 0x00000004ab047c23 */ /* 0x104ff2000801081a */
[----:B------:R2:W-:Y:S01]  /*10860*/  MUFU.EX2 R131, R4 ;  /* 0x0000000400837308 */ /* 0x0005e20000000800 */
[--C-:B---3--:R-:W-:Y:S01]  /*10870*/  FFMA.FTZ R6, R28, UR4, -R25.reuse ;  /* 0x000000041c067c23 */ /* 0x108fe20008010819 */
[----:B----4-:R-:W-:Y:S08]  /*10880*/  F2FP.BF16.F32.PACK_AB R28, R159, R132 ;  /* 0x000000849f1c723e */ /* 0x010ff000000010ff */
[----:B------:R3:W-:Y:S01]  /*10890*/  MUFU.EX2 R183, R6 ;  /* 0x0000000600b77308 */ /* 0x0007e20000000800 */
[--C-:B-1----:R-:W-:Y:S09]  /*108a0*/  FFMA.FTZ R5, R29, UR4, -R25.reuse ;  /* 0x000000041d057c23 */ /* 0x102ff20008010819 */
[----:B------:R-:W1:Y:S01]  /*108b0*/  MUFU.EX2 R2, R2 ;  /* 0x0000000200027308 */ /* 0x000e620000000800 */
[--C-:B--2---:R-:W-:Y:S09]  /*108c0*/  FFMA.FTZ R4, R170, UR4, -R26.reuse ;  /* 0x00000004aa047c23 */ /* 0x104ff2000801081a */
[----:B------:R2:W4:Y:S01]  /*108d0*/  MUFU.EX2 R133, R4 ;  /* 0x0000000400857308 */ /* 0x0005220000000800 */
[--C-:B---3--:R-:W-:Y:S09]  /*108e0*/  FFMA.FTZ R6, R36, UR4, -R25.reuse ;  /* 0x0000000424067c23 */ /* 0x108ff20008010819 */
[----:B------:R3:W-:Y:S01]  /*108f0*/  MUFU.EX2 R170, R7 ;  /* 0x0000000700aa7308 */ /* 0x0007e20000000800 */
[----:B-1----:R-:W-:Y:S09]  /*10900*/  FMUL.FTZ R9, R2, R141 ;  /* 0x0000008d02097220 */ /* 0x002ff20000410000 */
        /* <DEDUP_REMOVED lines=10> */
[--C-:B---3--:R-:W-:Y:S09]  /*109b0*/  FFMA.FTZ R7, R15, UR4, -R25.reuse ;  /* 0x000000040f077c23 */ /* 0x108ff20008010819 */
[----:B------:R3:W-:Y:S01]  /*109c0*/  MUFU.EX2 R181, R7 ;  /* 0x0000000700b57308 */ /* 0x0007e20000000800 */
[--C-:B-1----:R-:W-:Y:S09]  /*109d0*/  FFMA.FTZ R5, R37, UR4, -R25.reuse ;  /* 0x0000000425057c23 */ /* 0x102ff20008010819 */
[----:B------:R1:W-:Y:S01]  /*109e0*/  MUFU.EX2 R191, R6 ;  /* 0x0000000600bf7308 */ /* 0x0003e20000000800 */
[--C-:B--2---:R-:W-:Y:S09]  /*109f0*/  FFMA.FTZ R4, R174, UR4, -R26.reuse ;  /* 0x00000004ae047c23 */ /* 0x104ff2000801081a */
[----:B------:R2:W5:Y:S01]  /*10a00*/  MUFU.EX2 R157, R4 ;  /* 0x00000004009d7308 */ /* 0x0005620000000800 */
        /* <DEDUP_REMOVED lines=32> */
[C---:B-1----:R-:W-:Y:S09]  /*10c10*/  FMUL.FTZ R5, R2.reuse, R137 ;  /* 0x0000008902057220 */ /* 0x042ff20000410000 */
[----:B------:R-:W-:Y:S01]  /*10c20*/  MUFU.EX2 R23, R23 ;  /* 0x0000001700177308 */ /* 0x000fe20000000800 */
[--C-:B--2---:R-:W-:Y:S01]  /*10c30*/  FFMA.FTZ R4, R17, UR4, -R26.reuse ;  /* 0x0000000411047c23 */ /* 0x104fe2000801081a */
[----:B------:R-:W-:Y:S08]  /*10c40*/  FMUL.FTZ R17, R2, R149 ;  /* 0x0000009502117220 */ /* 0x000ff00000410000 */
[----:B------:R1:W2:Y:S01]  /*10c50*/  MUFU.EX2 R161, R4 ;  /* 0x0000000400a17308 */ /* 0x0002a20000000800 */
[----:B---3--:R-:W-:Y:S01]  /*10c60*/  FMUL.FTZ R6, R0, R138 ;  /* 0x0000008a00067220 */ /* 0x008fe20000410000 */
[--C-:B-1----:R-:W-:Y:S01]  /*10c70*/  FFMA.FTZ R4, R16, UR4, -R26.reuse ;  /* 0x0000000410047c23 */ /* 0x102fe2000801081a */
[--C-:B------:R-:W-:Y:S07]  /*10c80*/  FFMA.FTZ R16, R66, UR4, -R26.reuse ;  /* 0x0000000442107c23 */ /* 0x100fee000801081a */
[----:B------:R1:W3:Y:S02]  /*10c90*/  MUFU.EX2 R173, R4 ;  /* 0x0000000400ad7308 */ /* 0x0002e40000000800 */
[--C-:B-1----:R-:W-:Y:S08]  /*10ca0*/  FFMA.FTZ R4, R14, UR4, -R25.reuse ;  /* 0x000000040e047c23 */ /* 0x102ff00008010819 */
[----:B------:R1:W-:Y:S02]  /*10cb0*/  MUFU.EX2 R182, R4 ;  /* 0x0000000400b67308 */ /* 0x0003e40000000800 */
[--C-:B-1----:R-:W-:Y:S02]  /*10cc0*/  FFMA.FTZ R4, R13, UR4, -R26.reuse ;  /* 0x000000040d047c23 */ /* 0x102fe4000801081a */
[----:B------:R-:W1:Y:S06]  /*10cd0*/  LDSM.16.MT88.4 R12, [R134+0x5000] ;  /* 0x00500000860c783b */ /* 0x000e6c0000004200 */
[----:B------:R4:W3:Y:S02]  /*10ce0*/  MUFU.EX2 R174, R4 ;  /* 0x0000000400ae7308 */ /* 0x0008e40000000800 */
[--C-:B----4-:R-:W-:Y:S01]  /*10cf0*/  FFMA.FTZ R4, R27, UR4, -R26.reuse ;  /* 0x000000041b047c23 */ /* 0x110fe2000801081a */
[--C-:B------:R-:W-:Y:S07]  /*10d00*/  FFMA.FTZ R27, R68, UR4, -R25.reuse ;  /* 0x00000004441b7c23 */ /* 0x100fee0008010819 */
[----:B------:R4:W3:Y:S10]  /*10d10*/  MUFU.EX2 R175, R4 ;  /* 0x0000000400af7308 */ /* 0x0008f40000000800 */
[----:B------:R5:W-:Y:S01]  /*10d20*/  MUFU.EX2 R143, R27 ;  /* 0x0000001b008f7308 */ /* 0x000be20000000800 */
[--C-:B----4-:R-:W-:Y:S01]  /*10d30*/  FFMA.FTZ R4, R30, UR4, -R26.reuse ;  /* 0x000000041e047c23 */ /* 0x110fe2000801081a */
[----:B------:R-:W-:Y:S08]  /*10d40*/  F2FP.BF16.F32.PACK_AB R30, R171, R170 ;  /* 0x000000aaab1e723e */ /* 0x000ff000000010ff */
[----:B------:R4:W3:Y:S01]  /*10d50*/  MUFU.EX2 R176, R4 ;  /* 0x0000000400b07308 */ /* 0x0008e20000000800 */
[--C-:B-----5:R-:W-:Y:S09]  /*10d60*/  FFMA.FTZ R27, R69, UR4, -R25.reuse ;  /* 0x00000004451b7c23 */ /* 0x120ff20008010819 */
[----:B------:R5:W-:Y:S01]  /*10d70*/  MUFU.EX2 R142, R27 ;  /* 0x0000001b008e7308 */ /* 0x000be20000000800 */
[--C-:B----4-:R-:W-:Y:S01]  /*10d80*/  FFMA.FTZ R4, R31, UR4, -R26.reuse ;  /* 0x000000041f047c23 */ /* 0x110fe2000801081a */
[----:B------:R-:W-:Y:S08]  /*10d90*/  F2FP.BF16.F32.PACK_AB R31, R157, R156 ;  /* 0x0000009c9d1f723e */ /* 0x000ff000000010ff */
[----:B------:R4:W3:Y:S01]  /*10da0*/  MUFU.EX2 R184, R4 ;  /* 0x0000000400b87308 */ /* 0x0008e20000000800 */
[--C-:B-----5:R-:W-:Y:S09]  /*10db0*/  FFMA.FTZ R27, R70, UR4, -R26.reuse ;  /* 0x00000004461b7c23 */ /* 0x120ff2000801081a */
[----:B------:R5:W-:Y:S01]  /*10dc0*/  MUFU.EX2 R141, R27 ;  /* 0x0000001b008d7308 */ /* 0x000be20000000800 */
[--C-:B----4-:R-:W-:Y:S09]  /*10dd0*/  FFMA.FTZ R4, R33, UR4, -R25.reuse ;  /* 0x0000000421047c23 */ /* 0x110ff20008010819 */
[----:B------:R4:W-:Y:S01]  /*10de0*/  MUFU.EX2 R189, R4 ;  /* 0x0000000400bd7308 */ /* 0x0009e20000000800 */
[--C-:B-----5:R-:W-:Y:S01]  /*10df0*/  FFMA.FTZ R27, R71, UR4, -R26.reuse ;  /* 0x00000004471b7c23 */ /* 0x120fe2000801081a */
[--C-:B----4-:R-:W-:Y:S08]  /*10e00*/  FFMA.FTZ R4, R34, UR4, -R26.reuse ;  /* 0x0000000422047c23 */ /* 0x110ff0000801081a */
[----:B------:R4:W5:Y:S02]  /*10e10*/  MUFU.EX2 R185, R4 ;  /* 0x0000000400b97308 */ /* 0x0009640000000800 */
[--C-:B----4-:R-:W-:Y:S02]  /*10e20*/  FFMA.FTZ R4, R35, UR4, -R26.reuse ;  /* 0x0000000423047c23 */ /* 0x110fe4000801081a */
[----:B------:R-:W4:Y:S06]  /*10e30*/  LDSM.16.MT88.4 R32, [R135] ;  /* 0x000000008720783b */ /* 0x000f2c0000004200 */
[----:B------:R2:W5:Y:S02]  /*10e40*/  MUFU.EX2 R186, R4 ;  /* 0x0000000400ba7308 */ /* 0x0005640000000800 */
[--C-:B--2---:R-:W-:Y:S08]  /*10e50*/  FFMA.FTZ R4, R38, UR4, -R26.reuse ;  /* 0x0000000426047c23 */ /* 0x104ff0000801081a */
[----:B------:R2:W5:Y:S02]  /*10e60*/  MUFU.EX2 R190, R4 ;  /* 0x0000000400be7308 */ /* 0x0005640000000800 */
[--C-:B--2---:R-:W-:Y:S02]  /*10e70*/  FFMA.FTZ R4, R39, UR4, -R26.reuse ;  /* 0x0000000427047c23 */ /* 0x104fe4000801081a */
[----:B------:R-:W2:Y:S06]  /*10e80*/  LDSM.16.MT88.4 R36, [R134+0x5400] ;  /* 0x005400008624783b */ /* 0x000eac0000004200 */
[----:B------:R1:W5:Y:S02]  /*10e90*/  MUFU.EX2 R192, R4 ;  /* 0x0000000400c07308 */ /* 0x0003640000000800 */
[--C-:B-1----:R-:W-:Y:S08]  /*10ea0*/  FFMA.FTZ R4, R41, UR4, -R25.reuse ;  /* 0x0000000429047c23 */ /* 0x102ff00008010819 */
[----:B------:R1:W-:Y:S02]  /*10eb0*/  MUFU.EX2 R198, R4 ;  /* 0x0000000400c67308 */ /* 0x0003e40000000800 */
[--C-:B-1----:R-:W-:Y:S08]  /*10ec0*/  FFMA.FTZ R4, R42, UR4, -R26.reuse ;  /* 0x000000042a047c23 */ /* 0x102ff0000801081a */
[----:B------:R1:W2:Y:S02]  /*10ed0*/  MUFU.EX2 R193, R4 ;  /* 0x0000000400c17308 */ /* 0x0002a40000000800 */
[--C-:B-1----:R-:W-:Y:S02]  /*10ee0*/  FFMA.FTZ R4, R43, UR4, -R26.reuse ;  /* 0x000000042b047c23 */ /* 0x102fe4000801081a */
[----:B------:R-:W1:Y:S06]  /*10ef0*/  LDSM.16.MT88.4 R40, [R135+0x400] ;  /* 0x000400008728783b */ /* 0x000e6c0000004200 */
[----:B------:R3:W2:Y:S02]  /*10f00*/  MUFU.EX2 R194, R4 ;  /* 0x0000000400c27308 */ /* 0x0006a40000000800 */
[--C-:B---3--:R-:W-:Y:S08]  /*10f10*/  FFMA.FTZ R4, R46, UR4, -R26.reuse ;  /* 0x000000042e047c23 */ /* 0x108ff0000801081a */
[----:B------:R3:W1:Y:S02]  /*10f20*/  MUFU.EX2 R195, R4 ;  /* 0x0000000400c37308 */ /* 0x0006640000000800 */
[--C-:B---3--:R-:W-:Y:S08]  /*10f30*/  FFMA.FTZ R4, R47, UR4, -R26.reuse ;  /* 0x000000042f047c23 */ /* 0x108ff0000801081a */
[----:B------:R3:W1:Y:S02]  /*10f40*/  MUFU.EX2 R200, R4 ;  /* 0x0000000400c87308 */ /* 0x0006640000000800 */
[--C-:B---3--:R-:W-:Y:S08]  /*10f50*/  FFMA.FTZ R4, R49, UR4, -R25.reuse ;  /* 0x0000000431047c23 */ /* 0x108ff00008010819 */
[----:B------:R3:W-:Y:S02]  /*10f60*/  MUFU.EX2 R206, R4 ;  /* 0x0000000400ce7308 */ /* 0x0007e40000000800 */
[--C-:B---3--:R-:W-:Y:S08]  /*10f70*/  FFMA.FTZ R4, R50, UR4, -R26.reuse ;  /* 0x0000000432047c23 */ /* 0x108ff0000801081a */
[----:B------:R3:W-:Y:S10]  /*10f80*/  MUFU.EX2 R50, R27 ;  /* 0x0000001b00327308 */ /* 0x0007f40000000800 */
[----:B------:R4:W1:Y:S01]  /*10f90*/  MUFU.EX2 R201, R4 ;  /* 0x0000000400c97308 */ /* 0x0008620000000800 */
[--C-:B---3--:R-:W-:Y:S09]  /*10fa0*/  FFMA.FTZ R27, R72, UR4, -R25.reuse ;  /* 0x00000004481b7c23 */ /* 0x108ff20008010819 */
[----:B------:R3:W-:Y:S01]  /*10fb0*/  MUFU.EX2 R140, R27 ;  /* 0x0000001b008c7308 */ /* 0x0007e20000000800 */
[--C-:B----4-:R-:W-:Y:S09]  /*10fc0*/  FFMA.FTZ R4, R51, UR4, -R26.reuse ;  /* 0x0000000433047c23 */ /* 0x110ff2000801081a */
        /* <DEDUP_REMOVED lines=12> */
[----:B------:R4:W-:Y:S01]  /*11090*/  MUFU.EX2 R214, R4 ;  /* 0x0000000400d67308 */ /* 0x0009e20000000800 */
[--C-:B---3--:R-:W-:Y:S09]  /*110a0*/  FFMA.FTZ R27, R76, UR4, -R25.reuse ;  /* 0x000000044c1b7c23 */ /* 0x108ff20008010819 */
[----:B------:R3:W-:Y:S01]  /*110b0*/  MUFU.EX2 R137, R27 ;  /* 0x0000001b00897308 */ /* 0x0007e20000000800 */
[--C-:B----4-:R-:W-:Y:S09]  /*110c0*/  FFMA.FTZ R4, R57, UR4, -R25.reuse ;  /* 0x0000000439047c23 */ /* 0x110ff20008010819 */
[----:B------:R4:W-:Y:S01]  /*110d0*/  MUFU.EX2 R215, R4 ;  /* 0x0000000400d77308 */ /* 0x0009e20000000800 */
[--C-:B---3--:R-:W-:Y:S01]  /*110e0*/  FFMA.FTZ R27, R77, UR4, -R25.reuse ;  /* 0x000000044d1b7c23 */ /* 0x108fe20008010819 */
[--C-:B----4-:R-:W-:Y:S08]  /*110f0*/  FFMA.FTZ R4, R59, UR4, -R26.reuse ;  /* 0x000000043b047c23 */ /* 0x110ff0000801081a */
[----:B------:R3:W4:Y:S02]  /*11100*/  MUFU.EX2 R212, R4 ;  /* 0x0000000400d47308 */ /* 0x0007240000000800 */
[--C-:B---3--:R-:W-:Y:S08]  /*11110*/  FFMA.FTZ R4, R61, UR4, -R25.reuse ;  /* 0x000000043d047c23 */ /* 0x108ff00008010819 */
[----:B------:R3:W-:Y:S02]  /*11120*/  MUFU.EX2 R217, R4 ;  /* 0x0000000400d97308 */ /* 0x0007e40000000800 */
[----:B---3--:R-:W-:Y:S08]  /*11130*/  FMUL.FTZ R4, R2, R136 ;  /* 0x0000008802047220 */ /* 0x008ff00000410000 */
[----:B------:R3:W-:Y:S01]  /*11140*/  MUFU.EX2 R136, R27 ;  /* 0x0000001b00887308 */ /* 0x0007e20000000800 */
[C---:B------:R-:W-:Y:S05]  /*11150*/  HMMA.16816.F32.BF16 R4, R28.reuse, R12, R4 ;  /* 0x0000000c1c04723c */ /* 0x040fea0000041804 */
[----:B------:R-:W-:Y:S01]  /*11160*/  FFMA.FTZ R12, R64, UR4, -R25 ;  /* 0x00000004400c7c23 */ /* 0x000fe20008010819 */
[----:B------:R-:W-:Y:S02]  /*11170*/  FMUL.FTZ R13, R2, R145 ;  /* 0x00000091020d7220 */ /* 0x000fe40000410000 */
[C---:B------:R-:W-:Y:S01]  /*11180*/  HMMA.16816.F32.BF16 R8, R28.reuse, R14, R8 ;  /* 0x0000000e1c08723c */ /* 0x040fe20000041808 */
[----:B------:R5:W-:Y:S02]  /*11190*/  MUFU.EX2 R208, R12 ;  /* 0x0000000c00d07308 */ /* 0x000be40000000800 */
[----:B------:R-:W-:Y:S01]  /*111a0*/  FMUL.FTZ R14, R0, R146 ;  /* 0x00000092000e7220 */ /* 0x000fe20000410000 */
[----:B---3--:R-:W-:Y:S01]  /*111b0*/  FFMA.FTZ R27, R78, UR4, -R26 ;  /* 0x000000044e1b7c23 */ /* 0x008fe2000801081a */
[C---:B------:R-:W-:Y:S01]  /*111c0*/  FMUL.FTZ R15, R0.reuse, R147 ;  /* 0x00000093000f7220 */ /* 0x040fe20000410000 */
[----:B------:R-:W-:Y:S05]  /*111d0*/  FFMA.FTZ R0, R0, R222, R131 ;  /* 0x000000de00007223 */ /* 0x000fea0000010083 */
[----:B------:R3:W-:Y:S01]  /*111e0*/  MUFU.EX2 R130, R27 ;  /* 0x0000001b00827308 */ /* 0x0007e20000000800 */
[----:B------:R-:W-:Y:S01]  /*111f0*/  FADD.FTZ R0, R133, R0 ;  /* 0x0000000085007221 */ /* 0x000fe20000010000 */
[----:B------:R-:W-:Y:S03]  /*11200*/  MOV R133, R3 ;  /* 0x0000000300857202 */ /* 0x000fe60000000f00 */
[----:B------:R-:W-:Y:S01]  /*11210*/  FADD.FTZ R0, R156, R0 ;  /* 0x000000009c007221 */ /* 0x000fe20000010000 */
[--C-:B-----5:R-:W-:Y:S03]  /*11220*/  FFMA.FTZ R12, R65, UR4, -R25.reuse ;  /* 0x00000004410c7c23 */ /* 0x120fe60008010819 */
[----:B------:R-:W-:Y:S01]  /*11230*/  FADD.FTZ R0, R157, R0 ;  /* 0x000000009d007221 */ /* 0x000fe20000010000 */
[----:B------:R5:W-:Y:S03]  /*11240*/  MUFU.EX2 R205, R12 ;  /* 0x0000000c00cd7308 */ /* 0x000be60000000800 */
[----:B------:R-:W-:Y:S01]  /*11250*/  FADD.FTZ R0, R158, R0 ;  /* 0x000000009e007221 */ /* 0x000fe20000010000 */
[----:B---3--:R-:W-:Y:S03]  /*11260*/  FFMA.FTZ R27, R79, UR4, -R26 ;  /* 0x000000044f1b7c23 */ /* 0x008fe6000801081a */
        /* <DEDUP_REMOVED lines=9> */
[--C-:B---3--:R-:W-:Y:S01]  /*11300*/  FFMA.FTZ R27, R80, UR4, -R25.reuse ;  /* 0x00000004501b7c23 */ /* 0x108fe20008010819 */
[----:B------:R-:W-:Y:S03]  /*11310*/  FADD.FTZ R0, R174, R0 ;  /* 0x00000000ae007221 */ /* 0x000fe60000010000 */
[----:B------:R3:W-:Y:S01]  /*11320*/  MUFU.EX2 R127, R27 ;  /* 0x0000001b007f7308 */ /* 0x0007e20000000800 */
[----:B------:R-:W-:Y:S01]  /*11330*/  FADD.FTZ R0, R175, R0 ;  /* 0x00000000af007221 */ /* 0x000fe20000010000 */
[----:B-----5:R-:W-:Y:S03]  /*11340*/  FFMA.FTZ R16, R67, UR4, -R26 ;  /* 0x0000000443107c23 */ /* 0x020fe6000801081a */
[----:B------:R-:W-:Y:S05]  /*11350*/  FADD.FTZ R0, R176, R0 ;  /* 0x00000000b0007221 */ /* 0x000fea0000010000 */
[----:B------:R5:W4:Y:S01]  /*11360*/  MUFU.EX2 R51, R16 ;  /* 0x0000001000337308 */ /* 0x000b220000000800 */
[----:B------:R-:W-:Y:S04]  /*11370*/  FADD.FTZ R0, R184, R0 ;  /* 0x00000000b8007221 */ /* 0x000fe80000010000 */
[----:B------:R-:W-:Y:S01]  /*11380*/  FADD.FTZ R0, R185, R0 ;  /* 0x00000000b9007221 */ /* 0x000fe20000010000 */
[--C-:B---3--:R-:W-:Y:S03]  /*11390*/  FFMA.FTZ R27, R81, UR4, -R25.reuse ;  /* 0x00000004511b7c23 */ /* 0x108fe60008010819 */
[----:B------:R-:W-:Y:S01]  /*113a0*/  FADD.FTZ R0, R186, R0 ;  /* 0x00000000ba007221 */ /* 0x000fe20000010000 */
[----:B------:R3:W-:Y:S03]  /*113b0*/  MUFU.EX2 R126, R27 ;  /* 0x0000001b007e7308 */ /* 0x0007e60000000800 */
[----:B------:R-:W-:Y:S01]  /*113c0*/  FADD.FTZ R0, R190, R0 ;  /* 0x00000000be007221 */ /* 0x000fe20000010000 */
[C---:B-----5:R-:W-:Y:S01]  /*113d0*/  FMUL.FTZ R16, R2.reuse, R148 ;  /* 0x0000009402107220 */ /* 0x060fe20000410000 */
[----:B------:R-:W-:Y:S02]  /*113e0*/  FFMA.FTZ R2, R2, R223, R132 ;  /* 0x000000df02027223 */ /* 0x000fe40000010084 */
[----:B------:R-:W-:Y:S01]  /*113f0*/  FADD.FTZ R0, R192, R0 ;  /* 0x00000000c0007221 */ /* 0x000fe20000010000 */
[----:B------:R-:W-:Y:S01]  /*11400*/  MOV R132, R20 ;  /* 0x0000001400847202 */ /* 0x000fe20000000f00 */
[----:B------:R-:W-:Y:S02]  /*11410*/  FADD.FTZ R2, R159, R2 ;  /* 0x000000029f027221 */ /* 0x000fe40000010000 */
[----:B--2---:R-:W-:Y:S01]  /*11420*/  FADD.FTZ R0, R193, R0 ;  /* 0x00000000c1007221 */ /* 0x004fe20000010000 */
[----:B------:R-:W-:Y:S01]  /*11430*/  HMMA.16816.F32.BF16 R16, R28, R34, R16 ;  /* 0x000000221c10723c */ /* 0x000fe20000041810 */
[----:B------:R-:W2:Y:S02]  /*11440*/  LDSM.16.MT88.4 R32, [R134+0x5800] ;  /* 0x005800008620783b */ /* 0x000ea40000004200 */
[----:B------:R-:W-:Y:S01]  /*11450*/  F2FP.BF16.F32.PACK_AB R28, R162, R163 ;  /* 0x000000a3a21c723e */ /* 0x000fe200000010ff */
[----:B------:R-:W-:Y:S01]  /*11460*/  FADD.FTZ R0, R194, R0 ;  /* 0x00000000c2007221 */ /* 0x000fe20000010000 */
[----:B---3--:R-:W-:Y:S01]  /*11470*/  FFMA.FTZ R27, R82, UR4, -R26 ;  /* 0x00000004521b7c23 */ /* 0x008fe2000801081a */
[----:B------:R-:W-:Y:S02]  /*11480*/  F2FP.BF16.F32.PACK_AB R29, R160, R158 ;  /* 0x0000009ea01d723e */ /* 0x000fe400000010ff */
[----:B------:R-:W-:Y:S01]  /*11490*/  F2FP.BF16.F32.PACK_AB R30, R154, R155 ;  /* 0x0000009b9a1e723e */ /* 0x000fe200000010ff */
[----:B------:R3:W5:Y:S01]  /*114a0*/  MUFU.EX2 R47, R27 ;  /* 0x0000001b002f7308 */ /* 0x0007620000000800 */
[----:B------:R-:W-:Y:S01]  /*114b0*/  F2FP.BF16.F32.PACK_AB R31, R152, R153 ;  /* 0x00000099981f723e */ /* 0x000fe200000010ff */
[----:B-1----:R-:W-:Y:S04]  /*114c0*/  FADD.FTZ R0, R195, R0 ;  /* 0x00000000c3007221 */ /* 0x002fe80000010000 */
[----:B------:R-:W-:Y:S02]  /*114d0*/  FADD.FTZ R0, R200, R0 ;  /* 0x00000000c8007221 */ /* 0x000fe40000010000 */
[C---:B------:R-:W-:Y:S03]  /*114e0*/  HMMA.16816.F32.BF16 R4, R28.reuse, R36, R4 ;  /* 0x000000241c04723c */ /* 0x040fe60000041804 */
[----:B------:R-:W-:Y:S04]  /*114f0*/  FADD.FTZ R0, R201, R0 ;  /* 0x00000000c9007221 */ /* 0x000fe80000010000 */
[----:B------:R-:W-:Y:S01]  /*11500*/  FADD.FTZ R0, R202, R0 ;  /* 0x00000000ca007221 */ /* 0x000fe20000010000 */
[C---:B------:R-:W-:Y:S01]  /*11510*/  HMMA.16816.F32.BF16 R8, R28.reuse, R38, R8 ;  /* 0x000000261c08723c */ /* 0x040fe20000041808 */
[----:B------:R-:W1:Y:S02]  /*11520*/  LDSM.16.MT88.4 R36, [R135+0x800] ;  /* 0x000800008724783b */ /* 0x000e640000004200 */
[----:B---3--:R-:W-:Y:S01]  /*11530*/  FFMA.FTZ R27, R83, UR4, -R26 ;  /* 0x00000004531b7c23 */ /* 0x008fe2000801081a */
[----:B------:R-:W-:Y:S03]  /*11540*/  FADD.FTZ R0, R52, R0 ;  /* 0x0000000034007221 */ /* 0x000fe60000010000 */
[----:B------:R3:W5:Y:S01]  /*11550*/  MUFU.EX2 R44, R27 ;  /* 0x0000001b002c7308 */ /* 0x0007620000000800 */
[C---:B------:R-:W-:Y:S03]  /*11560*/  HMMA.16816.F32.BF16 R12, R28.reuse, R40, R12 ;  /* 0x000000281c0c723c */ /* 0x040fe6000004180c */
[----:B------:R-:W-:Y:S04]  /*11570*/  FADD.FTZ R0, R53, R0 ;  /* 0x0000000035007221 */ /* 0x000fe80000010000 */
[----:B------:R-:W-:Y:S01]  /*11580*/  FADD.FTZ R0, R211, R0 ;  /* 0x00000000d3007221 */ /* 0x000fe20000010000 */
[----:B------:R-:W-:Y:S01]  /*11590*/  HMMA.16816.F32.BF16 R16, R28, R42, R16 ;  /* 0x0000002a1c10723c */ /* 0x000fe20000041810 */
[----:B------:R-:W5:Y:S02]  /*115a0*/  LDSM.16.MT88.4 R40, [R134+0x5c00] ;  /* 0x005c00008628783b */ /* 0x000f640000004200 */
[----:B------:R-:W-:Y:S01]  /*115b0*/  F2FP.BF16.F32.PACK_AB R28, R177, R172 ;  /* 0x000000acb11c723e */ /* 0x000fe200000010ff */
[----:B----4-:R-:W-:Y:S01]  /*115c0*/  FADD.FTZ R0, R212, R0 ;  /* 0x00000000d4007221 */ /* 0x010fe20000010000 */
[----:B------:R-:W-:Y:S02]  /*115d0*/  F2FP.BF16.F32.PACK_AB R29, R173, R161 ;  /* 0x000000a1ad1d723e */ /* 0x000fe400000010ff */
[----:B------:R-:W-:Y:S01]  /*115e0*/  F2FP.BF16.F32.PACK_AB R30, R182, R181 ;  /* 0x000000b5b61e723e */ /* 0x000fe200000010ff */
[--C-:B---3--:R-:W-:Y:S01]  /*115f0*/  FFMA.FTZ R27, R84, UR4, -R25.reuse ;  /* 0x00000004541b7c23 */ /* 0x108fe20008010819 */
[----:B------:R-:W-:Y:S01]  /*11600*/  F2FP.BF16.F32.PACK_AB R31, R175, R174 ;  /* 0x000000aeaf1f723e */ /* 0x000fe200000010ff */
[----:B------:R-:W-:Y:S02]  /*11610*/  FADD.FTZ R0, R210, R0 ;  /* 0x00000000d2007221 */ /* 0x000fe40000010000 */
[----:B------:R3:W-:Y:S02]  /*11620*/  MUFU.EX2 R84, R27 ;  /* 0x0000001b00547308 */ /* 0x0007e40000000800 */
[----:B------:R-:W-:Y:S02]  /*11630*/  FADD.FTZ R0, R207, R0 ;  /* 0x00000000cf007221 */ /* 0x000fe40000010000 */
[C---:B--2---:R-:W-:Y:S03]  /*11640*/  HMMA.16816.F32.BF16 R4, R28.reuse, R32, R4 ;  /* 0x000000201c04723c */ /* 0x044fe60000041804 */
[----:B------:R-:W-:Y:S04]  /*11650*/  FADD.FTZ R0, R144, R0 ;  /* 0x0000000090007221 */ /* 0x000fe80000010000 */
[----:B------:R-:W-:Y:S01]  /*11660*/  FADD.FTZ R0, R51, R0 ;  /* 0x0000000033007221 */ /* 0x000fe20000010000 */
[C---:B------:R-:W-:Y:S01]  /*11670*/  HMMA.16816.F32.BF16 R8, R28.reuse, R34, R8 ;  /* 0x000000221c08723c */ /* 0x040fe20000041808 */
[----:B------:R-:W2:Y:S02]  /*11680*/  LDSM.16.MT88.4 R32, [R135+0xc00] ;  /* 0x000c00008720783b */ /* 0x000ea40000004200 */
[----:B------:R-:W-:Y:S01]  /*11690*/  FADD.FTZ R0, R141, R0 ;  /* 0x000000008d007221 */ /* 0x000fe20000010000 */
[--C-:B---3--:R-:W-:Y:S03]  /*116a0*/  FFMA.FTZ R27, R85, UR4, -R25.reuse ;  /* 0x00000004551b7c23 */ /* 0x108fe60008010819 */
[----:B------:R-:W-:Y:S01]  /*116b0*/  FADD.FTZ R0, R50, R0 ;  /* 0x0000000032007221 */ /* 0x000fe20000010000 */
[C---:B-1----:R-:W-:Y:S01]  /*116c0*/  HMMA.16816.F32.BF16 R12, R28.reuse, R36, R12 ;  /* 0x000000241c0c723c */ /* 0x042fe2000004180c */
[----:B------:R1:W3:Y:S02]  /*116d0*/  MUFU.EX2 R85, R27 ;  /* 0x0000001b00557308 */ /* 0x0002e40000000800 */
[----:B------:R-:W-:Y:S04]  /*116e0*/  FADD.FTZ R0, R49, R0 ;  /* 0x0000000031007221 */ /* 0x000fe80000010000 */
[----:B------:R-:W-:Y:S01]  /*116f0*/  FADD.FTZ R0, R138, R0 ;  /* 0x000000008a007221 */ /* 0x000fe20000010000 */
[----:B------:R-:W-:Y:S01]  /*11700*/  HMMA.16816.F32.BF16 R16, R28, R38, R16 ;  /* 0x000000261c10723c */ /* 0x000fe20000041810 */
[----:B------:R-:W4:Y:S02]  /*11710*/  LDSM.16.MT88.4 R36, [R134+0x6000] ;  /* 0x006000008624783b */ /* 0x000f240000004200 */
[----:B------:R-:W-:Y:S01]  /*11720*/  F2FP.BF16.F32.PACK_AB R28, R187, R183 ;  /* 0x000000b7bb1c723e */ /* 0x000fe200000010ff */
[----:B------:R-:W-:Y:S01]  /*11730*/  FADD.FTZ R0, R130, R0 ;  /* 0x0000000082007221 */ /* 0x000fe20000010000 */
[----:B------:R-:W-:Y:S02]  /*11740*/  F2FP.BF16.F32.PACK_AB R29, R184, R176 ;  /* 0x000000b0b81d723e */ /* 0x000fe400000010ff */
[----:B------:R-:W-:Y:S01]  /*11750*/  F2FP.BF16.F32.PACK_AB R30, R189, R188 ;  /* 0x000000bcbd1e723e */ /* 0x000fe200000010ff */
[----:B------:R-:W-:Y:S01]  /*11760*/  FADD.FTZ R0, R48, R0 ;  /* 0x0000000030007221 */ /* 0x000fe20000010000 */
[----:B------:R-:W-:Y:S01]  /*11770*/  F2FP.BF16.F32.PACK_AB R31, R186, R185 ;  /* 0x000000b9ba1f723e */ /* 0x000fe200000010ff */
[----:B-1----:R-:W-:Y:S02]  /*11780*/  FFMA.FTZ R27, R86, UR4, -R26 ;  /* 0x00000004561b7c23 */ /* 0x002fe4000801081a */
[----:B-----5:R-:W-:Y:S02]  /*11790*/  FADD.FTZ R0, R47, R0 ;  /* 0x000000002f007221 */ /* 0x020fe40000010000 */
[----:B------:R1:W-:Y:S02]  /*117a0*/  MUFU.EX2 R46, R27 ;  /* 0x0000001b002e7308 */ /* 0x0003e40000000800 */
[C---:B------:R-:W-:Y:S08]  /*117b0*/  HMMA.16816.F32.BF16 R4, R28.reuse, R40, R4 ;  /* 0x000000281c04723c */ /* 0x040ff00000041804 */
[C---:B------:R-:W-:Y:S01]  /*117c0*/  HMMA.16816.F32.BF16 R8, R28.reuse, R42, R8 ;  /* 0x0000002a1c08723c */ /* 0x040fe20000041808 */
[----:B------:R-:W5:Y:S02]  /*117d0*/  LDSM.16.MT88.4 R40, [R135+0x1000] ;  /* 0x001000008728783b */ /* 0x000f640000004200 */
[--C-:B-1----:R-:W-:Y:S05]  /*117e0*/  FFMA.FTZ R27, R87, UR4, -R26.reuse ;  /* 0x00000004571b7c23 */ /* 0x102fea000801081a */
[C---:B--2---:R-:W-:Y:S01]  /*117f0*/  HMMA.16816.F32.BF16 R12, R28.reuse, R32, R12 ;  /* 0x000000201c0c723c */ /* 0x044fe2000004180c */
[----:B------:R1:W2:Y:S07]  /*11800*/  MUFU.EX2 R83, R27 ;  /* 0x0000001b00537308 */ /* 0x0002ae0000000800 */
[----:B------:R-:W-:Y:S01]  /*11810*/  HMMA.16816.F32.BF16 R16, R28, R34, R16 ;  /* 0x000000221c10723c */ /* 0x000fe20000041810 */
[----:B------:R-:W3:Y:S02]  /*11820*/  LDSM.16.MT88.4 R32, [R134+0x6400] ;  /* 0x006400008620783b */ /* 0x000ee40000004200 */
[----:B------:R-:W-:Y:S02]  /*11830*/  F2FP.BF16.F32.PACK_AB R28, R196, R191 ;  /* 0x000000bfc41c723e */ /* 0x000fe400000010ff */
[----:B------:R-:W-:Y:S02]  /*11840*/  F2FP.BF16.F32.PACK_AB R29, R192, R190 ;  /* 0x000000bec01d723e */ /* 0x000fe400000010ff */
[----:B------:R-:W-:Y:S02]  /*11850*/  F2FP.BF16.F32.PACK_AB R30, R198, R197 ;  /* 0x000000c5c61e723e */ /* 0x000fe400000010ff */
[----:B------:R-:W-:Y:S01]  /*11860*/  F2FP.BF16.F32.PACK_AB R31, R194, R193 ;  /* 0x000000c1c21f723e */ /* 0x000fe200000010ff */
[--C-:B-1----:R-:W-:Y:S06]  /*11870*/  FFMA.FTZ R27, R88, UR4, -R25.reuse ;  /* 0x00000004581b7c23 */ /* 0x102fec0008010819 */
[C---:B----4-:R-:W-:Y:S01]  /*11880*/  HMMA.16816.F32.BF16 R4, R28.reuse, R36, R4 ;  /* 0x000000241c04723c */ /* 0x050fe20000041804 */
[----:B------:R1:W-:Y:S07]  /*11890*/  MUFU.EX2 R82, R27 ;  /* 0x0000001b00527308 */ /* 0x0003ee0000000800 */
[C---:B------:R-:W-:Y:S01]  /*118a0*/  HMMA.16816.F32.BF16 R8, R28.reuse, R38, R8 ;  /* 0x000000261c08723c */ /* 0x040fe20000041808 */
[----:B------:R-:W4:Y:S07]  /*118b0*/  LDSM.16.MT88.4 R36, [R135+0x1400] ;  /* 0x001400008724783b */ /* 0x000f2e0000004200 */
[C---:B-----5:R-:W-:Y:S03]  /*118c0*/  HMMA.16816.F32.BF16 R12, R28.reuse, R40, R12 ;  /* 0x000000281c0c723c */ /* 0x060fe6000004180c */
[--C-:B-1----:R-:W-:Y:S04]  /*118d0*/  FFMA.FTZ R27, R89, UR4, -R25.reuse ;  /* 0x00000004591b7c23 */ /* 0x102fe80008010819 */
[----:B------:R1:W5:Y:S01]  /*118e0*/  MUFU.EX2 R81, R27 ;  /* 0x0000001b00517308 */ /* 0x0003620000000800 */
[----:B------:R-:W-:Y:S01]  /*118f0*/  HMMA.16816.F32.BF16 R16, R28, R42, R16 ;  /* 0x0000002a1c10723c */ /* 0x000fe20000041810 */
[----:B------:R-:W2:Y:S02]  /*11900*/  LDSM.16.MT88.4 R40, [R134+0x6800] ;  /* 0x006800008628783b */ /* 0x000ea40000004200 */
[----:B------:R-:W-:Y:S02]  /*11910*/  F2FP.BF16.F32.PACK_AB R28, R203, R199 ;  /* 0x000000c7cb1c723e */ /* 0x000fe400000010ff */
[----:B------:R-:W-:Y:S02]  /*11920*/  F2FP.BF16.F32.PACK_AB R29, R200, R195 ;  /* 0x000000c3c81d723e */ /* 0x000fe400000010ff */
[----:B------:R-:W-:Y:S02]  /*11930*/  F2FP.BF16.F32.PACK_AB R30, R206, R204 ;  /* 0x000000ccce1e723e */ /* 0x000fe400000010ff */
[----:B------:R-:W-:Y:S07]  /*11940*/  F2FP.BF16.F32.PACK_AB R31, R202, R201 ;  /* 0x000000c9ca1f723e */ /* 0x000fee00000010ff */
[C---:B---3--:R-:W-:Y:S03]  /*11950*/  HMMA.16816.F32.BF16 R4, R28.reuse, R32, R4 ;  /* 0x000000201c04723c */ /* 0x048fe60000041804 */
[--C-:B-1----:R-:W-:Y:S04]  /*11960*/  FFMA.FTZ R27, R90, UR4, -R26.reuse ;  /* 0x000000045a1b7c23 */ /* 0x102fe8000801081a */
[----:B------:R1:W-:Y:S01]  /*11970*/  MUFU.EX2 R45, R27 ;  /* 0x0000001b002d7308 */ /* 0x0003e20000000800 */
[C---:B------:R-:W-:Y:S01]  /*11980*/  HMMA.16816.F32.BF16 R8, R28.reuse, R34, R8 ;  /* 0x000000221c08723c */ /* 0x040fe20000041808 */
[----:B------:R-:W3:Y:S07]  /*11990*/  LDSM.16.MT88.4 R32, [R135+0x1800] ;  /* 0x001800008720783b */ /* 0x000eee0000004200 */
[C---:B----4-:R-:W-:Y:S08]  /*119a0*/  HMMA.16816.F32.BF16 R12, R28.reuse, R36, R12 ;  /* 0x000000241c0c723c */ /* 0x050ff0000004180c */
[----:B------:R-:W-:Y:S01]  /*119b0*/  HMMA.16816.F32.BF16 R16, R28, R38, R16 ;  /* 0x000000261c10723c */ /* 0x000fe20000041810 */
[----:B------:R-:W4:Y:S02]  /*119c0*/  LDSM.16.MT88.4 R36, [R134+0x6c00] ;  /* 0x006c00008624783b */ /* 0x000f240000004200 */
[--C-:B-1----:R-:W-:Y:S01]  /*119d0*/  FFMA.FTZ R27, R91, UR4, -R26.reuse ;  /* 0x000000045b1b7c23 */ /* 0x102fe2000801081a */
[----:B------:R-:W-:Y:S02]  /*119e0*/  F2FP.BF16.F32.PACK_AB R28, R213, R209 ;  /* 0x000000d1d51c723e */ /* 0x000fe400000010ff */
[----:B------:R-:W-:Y:S01]  /*119f0*/  F2FP.BF16.F32.PACK_AB R29, R53, R52 ;  /* 0x00000034351d723e */ /* 0x000fe200000010ff */
[----:B------:R1:W5:Y:S01]  /*11a00*/  MUFU.EX2 R80, R27 ;  /* 0x0000001b00507308 */ /* 0x0003620000000800 */
[----:B------:R-:W-:Y:S02]  /*11a10*/  F2FP.BF16.F32.PACK_AB R30, R215, R214 ;  /* 0x000000d6d71e723e */ /* 0x000fe400000010ff */
[----:B------:R-:W-:Y:S07]  /*11a20*/  F2FP.BF16.F32.PACK_AB R31, R212, R211 ;  /* 0x000000d3d41f723e */ /* 0x000fee00000010ff */
[C---:B--2---:R-:W-:Y:S03]  /*11a30*/  HMMA.16816.F32.BF16 R4, R28.reuse, R40, R4 ;  /* 0x000000281c04723c */ /* 0x044fe60000041804 */
[--C-:B-1----:R-:W-:Y:S05]  /*11a40*/  FFMA.FTZ R27, R92, UR4, -R25.reuse ;  /* 0x000000045c1b7c23 */ /* 0x102fea0008010819 */
[C---:B------:R-:W-:Y:S01]  /*11a50*/  HMMA.16816.F32.BF16 R8, R28.reuse, R42, R8 ;  /* 0x0000002a1c08723c */ /* 0x040fe20000041808 */
[----:B------:R-:W1:Y:S01]  /*11a60*/  LDSM.16.MT88.4 R40, [R135+0x1c00] ;  /* 0x001c00008728783b */ /* 0x000e620000004200 */
[----:B------:R2:W-:Y:S06]  /*11a70*/  MUFU.EX2 R79, R27 ;  /* 0x0000001b004f7308 */ /* 0x0005ec0000000800 */
[C---:B---3--:R-:W-:Y:S08]  /*11a80*/  HMMA.16816.F32.BF16 R12, R28.reuse, R32, R12 ;  /* 0x000000201c0c723c */ /* 0x048ff0000004180c */
[----:B------:R-:W-:Y:S01]  /*11a90*/  HMMA.16816.F32.BF16 R16, R28, R34, R16 ;  /* 0x000000221c10723c */ /* 0x000fe20000041810 */
[----:B------:R-:W3:Y:S02]  /*11aa0*/  LDSM.16.MT88.4 R32, [R134+0x7000] ;  /* 0x007000008620783b */ /* 0x000ee40000004200 */
[----:B------:R-:W-:Y:S01]  /*11ab0*/  F2FP.BF16.F32.PACK_AB R28, R217, R216 ;  /* 0x000000d8d91c723e */ /* 0x000fe200000010ff */
[--C-:B--2---:R-:W-:Y:S01]  /*11ac0*/  FFMA.FTZ R27, R93, UR4, -R25.reuse ;  /* 0x000000045d1b7c23 */ /* 0x104fe20008010819 */
[----:B------:R-:W-:Y:S02]  /*11ad0*/  F2FP.BF16.F32.PACK_AB R29, R207, R210 ;  /* 0x000000d2cf1d723e */ /* 0x000fe400000010ff */
[----:B------:R-:W-:Y:S01]  /*11ae0*/  F2FP.BF16.F32.PACK_AB R30, R205, R208 ;  /* 0x000000d0cd1e723e */ /* 0x000fe200000010ff */
[----:B------:R2:W5:Y:S01]  /*11af0*/  MUFU.EX2 R78, R27 ;  /* 0x0000001b004e7308 */ /* 0x0005620000000800 */
[----:B------:R-:W-:Y:S07]  /*11b00*/  F2FP.BF16.F32.PACK_AB R31, R51, R144 ;  /* 0x00000090331f723e */ /* 0x000fee00000010ff */
[C---:B----4-:R-:W-:Y:S08]  /*11b10*/  HMMA.16816.F32.BF16 R4, R28.reuse, R36, R4 ;  /* 0x000000241c04723c */ /* 0x050ff00000041804 */
[C---:B------:R-:W-:Y:S01]  /*11b20*/  HMMA.16816.F32.BF16 R8, R28.reuse, R38, R8 ;  /* 0x000000261c08723c */ /* 0x040fe20000041808 */
[----:B------:R-:W4:Y:S02]  /*11b30*/  LDSM.16.MT88.4 R36, [R135+0x2000] ;  /* 0x002000008724783b */ /* 0x000f240000004200 */
[--C-:B--2---:R-:W-:Y:S04]  /*11b40*/  FFMA.FTZ R27, R94, UR4, -R26.reuse ;  /* 0x000000045e1b7c23 */ /* 0x104fe8000801081a */
[----:B------:R2:W-:Y:S01]  /*11b50*/  MUFU.EX2 R76, R27 ;  /* 0x0000001b004c7308 */ /* 0x0005e20000000800 */
[C---:B-1----:R-:W-:Y:S08]  /*11b60*/  HMMA.16816.F32.BF16 R12, R28.reuse, R40, R12 ;  /* 0x000000281c0c723c */ /* 0x042ff0000004180c */
[----:B------:R-:W-:Y:S01]  /*11b70*/  HMMA.16816.F32.BF16 R16, R28, R42, R16 ;  /* 0x0000002a1c10723c */ /* 0x000fe20000041810 */
[----:B------:R-:W1:Y:S02]  /*11b80*/  LDSM.16.MT88.4 R40, [R134+0x7400] ;  /* 0x007400008628783b */ /* 0x000e640000004200 */
[----:B------:R-:W-:Y:S02]  /*11b90*/  F2FP.BF16.F32.PACK_AB R28, R142, R143 ;  /* 0x0000008f8e1c723e */ /* 0x000fe400000010ff */
[----:B------:R-:W-:Y:S02]  /*11ba0*/  F2FP.BF16.F32.PACK_AB R29, R50, R141 ;  /* 0x0000008d321d723e */ /* 0x000fe400000010ff */
[----:B------:R-:W-:Y:S01]  /*11bb0*/  F2FP.BF16.F32.PACK_AB R30, R139, R140 ;  /* 0x0000008c8b1e723e */ /* 0x000fe200000010ff */
[----:B--2---:R-:W-:Y:S01]  /*11bc0*/  FFMA.FTZ R27, R95, UR4, -R26 ;  /* 0x000000045f1b7c23 */ /* 0x004fe2000801081a */
[----:B------:R-:W-:Y:S03]  /*11bd0*/  F2FP.BF16.F32.PACK_AB R31, R138, R49 ;  /* 0x000000318a1f723e */ /* 0x000fe600000010ff */
[----:B------:R2:W5:Y:S04]  /*11be0*/  MUFU.EX2 R77, R27 ;  /* 0x0000001b004d7308 */ /* 0x0005680000000800 */
[C---:B---3--:R-:W-:Y:S08]  /*11bf0*/  HMMA.16816.F32.BF16 R4, R28.reuse, R32, R4 ;  /* 0x000000201c04723c */ /* 0x048ff00000041804 */
[C---:B------:R-:W-:Y:S01]  /*11c00*/  HMMA.16816.F32.BF16 R8, R28.reuse, R34, R8 ;  /* 0x000000221c08723c */ /* 0x040fe20000041808 */
[----:B------:R-:W3:Y:S02]  /*11c10*/  LDSM.16.MT88.4 R32, [R135+0x2400] ;  /* 0x002400008720783b */ /* 0x000ee40000004200 */
[--C-:B--2---:R-:W-:Y:S05]  /*11c20*/  FFMA.FTZ R27, R96, UR4, -R25.reuse ;  /* 0x00000004601b7c23 */ /* 0x104fea0008010819 */
[C---:B----4-:R-:W-:Y:S01]  /*11c30*/  HMMA.16816.F32.BF16 R12, R28.reuse, R36, R12 ;  /* 0x000000241c0c723c */ /* 0x050fe2000004180c */
[----:B------:R2:W-:Y:S07]  /*11c40*/  MUFU.EX2 R75, R27 ;  /* 0x0000001b004b7308 */ /* 0x0005ee0000000800 */
[----:B------:R-:W-:Y:S01]  /*11c50*/  HMMA.16816.F32.BF16 R16, R28, R38, R16 ;  /* 0x000000261c10723c */ /* 0x000fe20000041810 */
[----:B------:R-:W4:Y:S02]  /*11c60*/  LDSM.16.MT88.4 R36, [R134+0x7800] ;  /* 0x007800008624783b */ /* 0x000f240000004200 */
[----:B------:R-:W-:Y:S02]  /*11c70*/  F2FP.BF16.F32.PACK_AB R28, R136, R137 ;  /* 0x00000089881c723e */ /* 0x000fe400000010ff */
[----:B------:R-:W-:Y:S02]  /*11c80*/  F2FP.BF16.F32.PACK_AB R29, R48, R130 ;  /* 0x00000082301d723e */ /* 0x000fe400000010ff */
[----:B------:R-:W-:Y:S02]  /*11c90*/  F2FP.BF16.F32.PACK_AB R30, R126, R127 ;  /* 0x0000007f7e1e723e */ /* 0x000fe400000010ff */
[C---:B------:R-:W-:Y:S01]  /*11ca0*/  F2FP.BF16.F32.PACK_AB R31, R44.reuse, R47 ;  /* 0x0000002f2c1f723e */ /* 0x040fe200000010ff */
[--C-:B--2---:R-:W-:Y:S01]  /*11cb0*/  FFMA.FTZ R27, R97, UR4, -R25.reuse ;  /* 0x00000004611b7c23 */ /* 0x104fe20008010819 */
[----:B------:R-:W-:Y:S03]  /*11cc0*/  FADD.FTZ R44, R44, R0 ;  /* 0x000000002c2c7221 */ /* 0x000fe60000010000 */
[----:B------:R2:W4:Y:S02]  /*11cd0*/  MUFU.EX2 R74, R27 ;  /* 0x0000001b004a7308 */ /* 0x0005240000000800 */
[C---:B-1----:R-:W-:Y:S08]  /*11ce0*/  HMMA.16816.F32.BF16 R4, R28.reuse, R40, R4 ;  /* 0x000000281c04723c */ /* 0x042ff00000041804 */
[C---:B------:R-:W-:Y:S01]  /*11cf0*/  HMMA.16816.F32.BF16 R8, R28.reuse, R42, R8 ;  /* 0x0000002a1c08723c */ /* 0x040fe20000041808 */
[----:B------:R-:W1:Y:S02]  /*11d00*/  LDSM.16.MT88.4 R40, [R135+0x2800] ;  /* 0x002800008728783b */ /* 0x000e640000004200 */
[--C-:B--2---:R-:W-:Y:S05]  /*11d10*/  FFMA.FTZ R27, R98, UR4, -R26.reuse ;  /* 0x00000004621b7c23 */ /* 0x104fea000801081a */
[C---:B---3--:R-:W-:Y:S01]  /*11d20*/  HMMA.16816.F32.BF16 R12, R28.reuse, R32, R12 ;  /* 0x000000201c0c723c */ /* 0x048fe2000004180c */
[----:B------:R2:W-:Y:S07]  /*11d30*/  MUFU.EX2 R70, R27 ;  /* 0x0000001b00467308 */ /* 0x0005ee0000000800 */
[----:B------:R-:W-:Y:S01]  /*11d40*/  HMMA.16816.F32.BF16 R16, R28, R34, R16 ;  /* 0x000000221c10723c */ /* 0x000fe20000041810 */
[----:B------:R-:W3:Y:S02]  /*11d50*/  LDSM.16.MT88.4 R32, [R134+0x7c00] ;  /* 0x007c00008620783b */ /* 0x000ee40000004200 */
[----:B------:R-:W-:Y:S02]  /*11d60*/  F2FP.BF16.F32.PACK_AB R28, R85, R84 ;  /* 0x00000054551c723e */ /* 0x000fe400000010ff */
[----:B------:R-:W-:Y:S02]  /*11d70*/  F2FP.BF16.F32.PACK_AB R29, R83, R46 ;  /* 0x0000002e531d723e */ /* 0x000fe400000010ff */
[----:B-----5:R-:W-:Y:S02]  /*11d80*/  F2FP.BF16.F32.PACK_AB R30, R81, R82 ;  /* 0x00000052511e723e */ /* 0x020fe400000010ff */
[----:B------:R-:W-:Y:S01]  /*11d90*/  F2FP.BF16.F32.PACK_AB R31, R80, R45 ;  /* 0x0000002d501f723e */ /* 0x000fe200000010ff */
[--C-:B--2---:R-:W-:Y:S04]  /*11da0*/  FFMA.FTZ R27, R99, UR4, -R26.reuse ;  /* 0x00000004631b7c23 */ /* 0x104fe8000801081a */
[----:B------:R2:W5:Y:S02]  /*11db0*/  MUFU.EX2 R73, R27 ;  /* 0x0000001b00497308 */ /* 0x0005640000000800 */
[C---:B----4-:R-:W-:Y:S08]  /*11dc0*/  HMMA.16816.F32.BF16 R4, R28.reuse, R36, R4 ;  /* 0x000000241c04723c */ /* 0x050ff00000041804 */
[C---:B------:R-:W-:Y:S01]  /*11dd0*/  HMMA.16816.F32.BF16 R8, R28.reuse, R38, R8 ;  /* 0x000000261c08723c */ /* 0x040fe20000041808 */
[----:B------:R-:W4:Y:S02]  /*11de0*/  LDSM.16.MT88.4 R36, [R135+0x2c00] ;  /* 0x002c00008724783b */ /* 0x000f240000004200 */
[--C-:B--2---:R-:W-:Y:S05]  /*11df0*/  FFMA.FTZ R27, R100, UR4, -R25.reuse ;  /* 0x00000004641b7c23 */ /* 0x104fea0008010819 */
[C---:B-1----:R-:W-:Y:S01]  /*11e00*/  HMMA.16816.F32.BF16 R12, R28.reuse, R40, R12 ;  /* 0x000000281c0c723c */ /* 0x042fe2000004180c */
[----:B------:R1:W-:Y:S07]  /*11e10*/  MUFU.EX2 R72, R27 ;  /* 0x0000001b00487308 */ /* 0x0003ee0000000800 */
[----:B------:R-:W-:Y:S01]  /*11e20*/  HMMA.16816.F32.BF16 R16, R28, R42, R16 ;  /* 0x0000002a1c10723c */ /* 0x000fe20000041810 */
[----:B------:R-:W2:Y:S02]  /*11e30*/  LDSM.16.MT88.4 R40, [R134+0x8000] ;  /* 0x008000008628783b */ /* 0x000ea40000004200 */
[----:B------:R-:W-:Y:S02]  /*11e40*/  F2FP.BF16.F32.PACK_AB R28, R78, R79 ;  /* 0x0000004f4e1c723e */ /* 0x000fe400000010ff */
[----:B------:R-:W-:Y:S02]  /*11e50*/  F2FP.BF16.F32.PACK_AB R29, R77, R76 ;  /* 0x0000004c4d1d723e */ /* 0x000fe400000010ff */
[----:B------:R-:W-:Y:S02]  /*11e60*/  F2FP.BF16.F32.PACK_AB R30, R74, R75 ;  /* 0x0000004b4a1e723e */ /* 0x000fe400000010ff */
[----:B-----5:R-:W-:Y:S01]  /*11e70*/  F2FP.BF16.F32.PACK_AB R31, R73, R70 ;  /* 0x00000046491f723e */ /* 0x020fe200000010ff */
[--C-:B-1----:R-:W-:Y:S04]  /*11e80*/  FFMA.FTZ R27, R101, UR4, -R25.reuse ;  /* 0x00000004651b7c23 */ /* 0x102fe80008010819 */
[----:B------:R1:W5:Y:S02]  /*11e90*/  MUFU.EX2 R71, R27 ;  /* 0x0000001b00477308 */ /* 0x0003640000000800 */
[C---:B---3--:R-:W-:Y:S08]  /*11ea0*/  HMMA.16816.F32.BF16 R4, R28.reuse, R32, R4 ;  /* 0x000000201c04723c */ /* 0x048ff00000041804 */
[C---:B------:R-:W-:Y:S01]  /*11eb0*/  HMMA.16816.F32.BF16 R8, R28.reuse, R34, R8 ;  /* 0x000000221c08723c */ /* 0x040fe20000041808 */
[----:B------:R-:W3:Y:S02]  /*11ec0*/  LDSM.16.MT88.4 R32, [R135+0x3000] ;  /* 0x003000008720783b */ /* 0x000ee40000004200 */
[--C-:B-1----:R-:W-:Y:S05]  /*11ed0*/  FFMA.FTZ R27, R102, UR4, -R26.reuse ;  /* 0x00000004661b7c23 */ /* 0x102fea000801081a */
[C---:B----4-:R-:W-:Y:S01]  /*11ee0*/  HMMA.16816.F32.BF16 R12, R28.reuse, R36, R12 ;  /* 0x000000241c0c723c */ /* 0x050fe2000004180c */
[----:B------:R1:W-:Y:S07]  /*11ef0*/  MUFU.EX2 R69, R27 ;  /* 0x0000001b00457308 */ /* 0x0003ee0000000800 */
[----:B------:R-:W-:Y:S01]  /*11f00*/  HMMA.16816.F32.BF16 R16, R28, R38, R16 ;  /* 0x000000261c10723c */ /* 0x000fe20000041810 */
[----:B------:R-:W4:Y:S02]  /*11f10*/  LDSM.16.MT88.4 R36, [R134+0x8400] ;  /* 0x008400008624783b */ /* 0x000f240000004200 */
[----:B-----5:R-:W-:Y:S01]  /*11f20*/  F2FP.BF16.F32.PACK_AB R28, R71, R72 ;  /* 0x00000048471c723e */ /* 0x020fe200000010ff */
[----:B-1----:R-:W-:Y:S04]  /*11f30*/  FFMA.FTZ R27, R103, UR4, -R26 ;  /* 0x00000004671b7c23 */ /* 0x002fe8000801081a */
[----:B------:R1:W5:Y:S02]  /*11f40*/  MUFU.EX2 R68, R27 ;  /* 0x0000001b00447308 */ /* 0x0003640000000800 */
[--C-:B-1----:R-:W-:Y:S01]  /*11f50*/  FFMA.FTZ R27, R104, UR4, -R25.reuse ;  /* 0x00000004681b7c23 */ /* 0x102fe20008010819 */
[----:B-----5:R-:W-:Y:S07]  /*11f60*/  F2FP.BF16.F32.PACK_AB R29, R68, R69 ;  /* 0x00000045441d723e */ /* 0x020fee00000010ff */
[----:B------:R1:W-:Y:S02]  /*11f70*/  MUFU.EX2 R67, R27 ;  /* 0x0000001b00437308 */ /* 0x0003e40000000800 */
[----:B-1----:R-:W-:Y:S08]  /*11f80*/  FFMA.FTZ R27, R105, UR4, -R25 ;  /* 0x00000004691b7c23 */ /* 0x002ff00008010819 */
[----:B------:R1:W5:Y:S02]  /*11f90*/  MUFU.EX2 R66, R27 ;  /* 0x0000001b00427308 */ /* 0x0003640000000800 */
[----:B-1----:R-:W-:Y:S01]  /*11fa0*/  FADD.FTZ R27, R170, R2 ;  /* 0x00000002aa1b7221 */ /* 0x002fe20000010000 */
[--C-:B------:R-:W-:Y:S01]  /*11fb0*/  FFMA.FTZ R2, R106, UR4, -R26.reuse ;  /* 0x000000046a027c23 */ /* 0x100fe2000801081a */
[----:B-----5:R-:W-:Y:S02]  /*11fc0*/  F2FP.BF16.F32.PACK_AB R30, R66, R67 ;  /* 0x00000043421e723e */ /* 0x020fe400000010ff */
[----:B------:R-:W-:Y:S04]  /*11fd0*/  FADD.FTZ R27, R171, R27 ;  /* 0x0000001bab1b7221 */ /* 0x000fe80000010000 */
[----:B------:R1:W-:Y:S02]  /*11fe0*/  MUFU.EX2 R65, R2 ;  /* 0x0000000200417308 */ /* 0x0003e40000000800 */
[----:B-1----:R-:W-:Y:S01]  /*11ff0*/  FADD.FTZ R2, R163, R27 ;  /* 0x0000001ba3027221 */ /* 0x002fe20000010000 */
[----:B------:R-:W-:Y:S03]  /*12000*/  FFMA.FTZ R27, R107, UR4, -R26 ;  /* 0x000000046b1b7c23 */ /* 0x000fe6000801081a */
[----:B------:R-:W-:Y:S04]  /*12010*/  FADD.FTZ R2, R162, R2 ;  /* 0x00000002a2027221 */ /* 0x000fe80000010000 */
[----:B------:R1:W5:Y:S01]  /*12020*/  MUFU.EX2 R64, R27 ;  /* 0x0000001b00407308 */ /* 0x0003620000000800 */
[----:B------:R-:W-:Y:S04]  /*12030*/  FADD.FTZ R2, R155, R2 ;  /* 0x000000029b027221 */ /* 0x000fe80000010000 */
[----:B------:R-:W-:Y:S04]  /*12040*/  FADD.FTZ R2, R154, R2 ;  /* 0x000000029a027221 */ /* 0x000fe80000010000 */
[----:B------:R-:W-:Y:S04]  /*12050*/  FADD.FTZ R2, R172, R2 ;  /* 0x00000002ac027221 */ /* 0x000fe80000010000 */
[----:B------:R-:W-:Y:S01]  /*12060*/  FADD.FTZ R2, R177, R2 ;  /* 0x00000002b1027221 */ /* 0x000fe20000010000 */
[--C-:B-1----:R-:W-:Y:S01]  /*12070*/  FFMA.FTZ R27, R108, UR4, -R25.reuse ;  /* 0x000000046c1b7c23 */ /* 0x102fe20008010819 */
[----:B-----5:R-:W-:Y:S02]  /*12080*/  F2FP.BF16.F32.PACK_AB R31, R64, R65 ;  /* 0x00000041401f723e */ /* 0x020fe400000010ff */
[----:B------:R-:W-:Y:S01]  /*12090*/  FADD.FTZ R2, R181, R2 ;  /* 0x00000002b5027221 */ /* 0x000fe20000010000 */
[----:B------:R1:W-:Y:S03]  /*120a0*/  MUFU.EX2 R63, R27 ;  /* 0x0000001b003f7308 */ /* 0x0003e60000000800 */
[----:B------:R-:W-:Y:S01]  /*120b0*/  FADD.FTZ R2, R182, R2 ;  /* 0x00000002b6027221 */ /* 0x000fe20000010000 */
[C---:B--2---:R-:W-:Y:S03]  /*120c0*/  HMMA.16816.F32.BF16 R4, R28.reuse, R40, R4 ;  /* 0x000000281c04723c */ /* 0x044fe60000041804 */
[----:B------:R-:W-:Y:S04]  /*120d0*/  FADD.FTZ R2, R183, R2 ;  /* 0x00000002b7027221 */ /* 0x000fe80000010000 */
[----:B------:R-:W-:Y:S01]  /*120e0*/  FADD.FTZ R2, R187, R2 ;  /* 0x00000002bb027221 */ /* 0x000fe20000010000 */
[C---:B------:R-:W-:Y:S01]  /*120f0*/  HMMA.16816.F32.BF16 R8, R28.reuse, R42, R8 ;  /* 0x0000002a1c08723c */ /* 0x040fe20000041808 */
[----:B------:R-:W2:Y:S02]  /*12100*/  LDSM.16.MT88.4 R40, [R135+0x3400] ;  /* 0x003400008728783b */ /* 0x000ea40000004200 */
[----:B------:R-:W-:Y:S01]  /*12110*/  FADD.FTZ R2, R188, R2 ;  /* 0x00000002bc027221 */ /* 0x000fe20000010000 */
[--C-:B-1----:R-:W-:Y:S03]  /*12120*/  FFMA.FTZ R27, R109, UR4, -R25.reuse ;  /* 0x000000046d1b7c23 */ /* 0x102fe60008010819 */
[----:B------:R-:W-:Y:S01]  /*12130*/  FADD.FTZ R2, R189, R2 ;  /* 0x00000002bd027221 */ /* 0x000fe20000010000 */
[C---:B---3--:R-:W-:Y:S01]  /*12140*/  HMMA.16816.F32.BF16 R12, R28.reuse, R32, R12 ;  /* 0x000000201c0c723c */ /* 0x048fe2000004180c */
[----:B------:R1:W3:Y:S02]  /*12150*/  MUFU.EX2 R62, R27 ;  /* 0x0000001b003e7308 */ /* 0x0002e40000000800 */
[----:B------:R-:W-:Y:S04]  /*12160*/  FADD.FTZ R2, R191, R2 ;  /* 0x00000002bf027221 */ /* 0x000fe80000010000 */
[----:B------:R-:W-:Y:S01]  /*12170*/  FADD.FTZ R2, R196, R2 ;  /* 0x00000002c4027221 */ /* 0x000fe20000010000 */
[----:B------:R-:W-:Y:S03]  /*12180*/  HMMA.16816.F32.BF16 R16, R28, R34, R16 ;  /* 0x000000221c10723c */ /* 0x000fe60000041810 */
[----:B------:R-:W-:Y:S04]  /*12190*/  FADD.FTZ R2, R197, R2 ;  /* 0x00000002c5027221 */ /* 0x000fe80000010000 */
[----:B------:R-:W-:Y:S01]  /*121a0*/  FADD.FTZ R2, R198, R2 ;  /* 0x00000002c6027221 */ /* 0x000fe20000010000 */
[----:B-1----:R-:W-:Y:S01]  /*121b0*/  FFMA.FTZ R27, R110, UR4, -R26 ;  /* 0x000000046e1b7c23 */ /* 0x002fe2000801081a */
[----:B---3--:R-:W-:Y:S02]  /*121c0*/  F2FP.BF16.F32.PACK_AB R28, R62, R63 ;  /* 0x0000003f3e1c723e */ /* 0x008fe400000010ff */
[----:B------:R-:W-:Y:S01]  /*121d0*/  FADD.FTZ R2, R199, R2 ;  /* 0x00000002c7027221 */ /* 0x000fe20000010000 */
[----:B------:R1:W-:Y:S03]  /*121e0*/  MUFU.EX2 R61, R27 ;  /* 0x0000001b003d7308 */ /* 0x0003e60000000800 */
[----:B------:R-:W-:Y:S04]  /*121f0*/  FADD.FTZ R2, R203, R2 ;  /* 0x00000002cb027221 */ /* 0x000fe80000010000 */
[----:B------:R-:W-:Y:S04]  /*12200*/  FADD.FTZ R2, R204, R2 ;  /* 0x00000002cc027221 */ /* 0x000fe80000010000 */
[----:B------:R-:W-:Y:S04]  /*12210*/  FADD.FTZ R2, R206, R2 ;  /* 0x00000002ce027221 */ /* 0x000fe80000010000 */
[----:B------:R-:W-:Y:S01]  /*12220*/  FADD.FTZ R2, R209, R2 ;  /* 0x00000002d1027221 */ /* 0x000fe20000010000 */
[----:B-1----:R-:W-:Y:S03]  /*12230*/  FFMA.FTZ R27, R111, UR4, -R26 ;  /* 0x000000046f1b7c23 */ /* 0x002fe6000801081a */
[----:B------:R-:W-:Y:S01]  /*12240*/  FADD.FTZ R2, R213, R2 ;  /* 0x00000002d5027221 */ /* 0x000fe20000010000 */
[----:B------:R1:W3:Y:S03]  /*12250*/  MUFU.EX2 R60, R27 ;  /* 0x0000001b003c7308 */ /* 0x0002e60000000800 */
[----:B------:R-:W-:Y:S04]  /*12260*/  FADD.FTZ R2, R214, R2 ;  /* 0x00000002d6027221 */ /* 0x000fe80000010000 */
[----:B------:R-:W-:Y:S04]  /*12270*/  FADD.FTZ R2, R215, R2 ;  /* 0x00000002d7027221 */ /* 0x000fe80000010000 */
[----:B------:R-:W-:Y:S04]  /*12280*/  FADD.FTZ R2, R216, R2 ;  /* 0x00000002d8027221 */ /* 0x000fe80000010000 */
[----:B------:R-:W-:Y:S01]  /*12290*/  FADD.FTZ R2, R217, R2 ;  /* 0x00000002d9027221 */ /* 0x000fe20000010000 */
[--C-:B-1----:R-:W-:Y:S01]  /*122a0*/  FFMA.FTZ R27, R112, UR4, -R25.reuse ;  /* 0x00000004701b7c23 */ /* 0x102fe20008010819 */
[----:B---3--:R-:W-:Y:S02]  /*122b0*/  F2FP.BF16.F32.PACK_AB R29, R60, R61 ;  /* 0x0000003d3c1d723e */ /* 0x008fe400000010ff */
[----:B------:R-:W-:Y:S01]  /*122c0*/  FADD.FTZ R2, R208, R2 ;  /* 0x00000002d0027221 */ /* 0x000fe20000010000 */
[----:B------:R1:W-:Y:S03]  /*122d0*/  MUFU.EX2 R59, R27 ;  /* 0x0000001b003b7308 */ /* 0x0003e60000000800 */
[----:B------:R-:W-:Y:S04]  /*122e0*/  FADD.FTZ R2, R205, R2 ;  /* 0x00000002cd027221 */ /* 0x000fe80000010000 */
[----:B------:R-:W-:Y:S04]  /*122f0*/  FADD.FTZ R2, R143, R2 ;  /* 0x000000028f027221 */ /* 0x000fe80000010000 */
[----:B------:R-:W-:Y:S04]  /*12300*/  FADD.FTZ R2, R142, R2 ;  /* 0x000000028e027221 */ /* 0x000fe80000010000 */
[----:B------:R-:W-:Y:S02]  /*12310*/  FADD.FTZ R2, R140, R2 ;  /* 0x000000028c027221 */ /* 0x000fe40000010000 */
[----:B------:R-:W-:Y:S01]  /*12320*/  LDSM.16.MT88.4 R140, [R134+0x8c00] ;  /* 0x008c0000868c783b */ /* 0x000fe20000004200 */
[--C-:B-1----:R-:W-:Y:S01]  /*12330*/  FFMA.FTZ R27, R113, UR4, -R25.reuse ;  /* 0x00000004711b7c23 */ /* 0x102fe20008010819 */
[----:B------:R-:W-:Y:S03]  /*12340*/  FADD.FTZ R2, R139, R2 ;  /* 0x000000028b027221 */ /* 0x000fe60000010000 */
[----:B------:R1:W3:Y:S01]  /*12350*/  MUFU.EX2 R58, R27 ;  /* 0x0000001b003a7308 */ /* 0x0002e20000000800 */
[----:B------:R-:W-:Y:S04]  /*12360*/  FADD.FTZ R2, R137, R2 ;  /* 0x0000000289027221 */ /* 0x000fe80000010000 */
[----:B------:R-:W-:Y:S04]  /*12370*/  FADD.FTZ R2, R136, R2 ;  /* 0x0000000288027221 */ /* 0x000fe80000010000 */
[----:B------:R-:W-:Y:S04]  /*12380*/  FADD.FTZ R2, R127, R2 ;  /* 0x000000027f027221 */ /* 0x000fe80000010000 */
[----:B------:R-:W-:Y:S01]  /*12390*/  FADD.FTZ R32, R126, R2 ;  /* 0x000000027e207221 */ /* 0x000fe20000010000 */
[--C-:B------:R-:W-:Y:S01]  /*123a0*/  FFMA.FTZ R2, R125, UR4, -R25.reuse ;  /* 0x000000047d027c23 */ /* 0x100fe20008010819 */
[----:B-1----:R-:W-:Y:S02]  /*123b0*/  FFMA.FTZ R27, R114, UR4, -R26 ;  /* 0x00000004721b7c23 */ /* 0x002fe4000801081a */
[----:B------:R-:W-:Y:S01]  /*123c0*/  FADD.FTZ R0, R84, R32 ;  /* 0x0000002054007221 */ /* 0x000fe20000010000 */
[----:B---3--:R-:W-:Y:S01]  /*123d0*/  F2FP.BF16.F32.PACK_AB R30, R58, R59 ;  /* 0x0000003b3a1e723e */ /* 0x008fe200000010ff */
[----:B------:R-:W1:Y:S01]  /*123e0*/  LDSM.16.MT88.4 R32, [R134+0x8800] ;  /* 0x008800008620783b */ /* 0x000e620000004200 */
[----:B------:R3:W-:Y:S01]  /*123f0*/  MUFU.EX2 R57, R27 ;  /* 0x0000001b00397308 */ /* 0x0007e20000000800 */
[----:B------:R-:W-:Y:S04]  /*12400*/  FADD.FTZ R0, R85, R0 ;  /* 0x0000000055007221 */ /* 0x000fe80000010000 */
[----:B------:R-:W-:Y:S04]  /*12410*/  FADD.FTZ R0, R82, R0 ;  /* 0x0000000052007221 */ /* 0x000fe80000010000 */
[----:B------:R-:W-:Y:S04]  /*12420*/  FADD.FTZ R0, R81, R0 ;  /* 0x0000000051007221 */ /* 0x000fe80000010000 */
[----:B------:R-:W-:Y:S01]  /*12430*/  FADD.FTZ R0, R79, R0 ;  /* 0x000000004f007221 */ /* 0x000fe20000010000 */
[--C-:B---3--:R-:W-:Y:S04]  /*12440*/  FFMA.FTZ R27, R115, UR4, -R26.reuse ;  /* 0x00000004731b7c23 */ /* 0x108fe8000801081a */
[----:B------:R3:W5:Y:S02]  /*12450*/  MUFU.EX2 R56, R27 ;  /* 0x0000001b00387308 */ /* 0x0007640000000800 */
[--C-:B---3--:R-:W-:Y:S01]  /*12460*/  FFMA.FTZ R27, R116, UR4, -R25.reuse ;  /* 0x00000004741b7c23 */ /* 0x108fe20008010819 */
[----:B-----5:R-:W-:Y:S07]  /*12470*/  F2FP.BF16.F32.PACK_AB R31, R56, R57 ;  /* 0x00000039381f723e */ /* 0x020fee00000010ff */
[----:B------:R3:W-:Y:S01]  /*12480*/  MUFU.EX2 R55, R27 ;  /* 0x0000001b00377308 */ /* 0x0007e20000000800 */
[C---:B----4-:R-:W-:Y:S08]  /*12490*/  HMMA.16816.F32.BF16 R4, R28.reuse, R36, R4 ;  /* 0x000000241c04723c */ /* 0x050ff00000041804 */
[C---:B------:R-:W-:Y:S01]  /*124a0*/  HMMA.16816.F32.BF16 R8, R28.reuse, R38, R8 ;  /* 0x000000261c08723c */ /* 0x040fe20000041808 */
[----:B------:R-:W4:Y:S02]  /*124b0*/  LDSM.16.MT88.4 R36, [R135+0x3800] ;  /* 0x003800008724783b */ /* 0x000f240000004200 */
[--C-:B---3--:R-:W-:Y:S05]  /*124c0*/  FFMA.FTZ R27, R117, UR4, -R25.reuse ;  /* 0x00000004751b7c23 */ /* 0x108fea0008010819 */
[C---:B--2---:R-:W-:Y:S01]  /*124d0*/  HMMA.16816.F32.BF16 R12, R28.reuse, R40, R12 ;  /* 0x000000281c0c723c */ /* 0x044fe2000004180c */
[----:B------:R2:W3:Y:S07]  /*124e0*/  MUFU.EX2 R54, R27 ;  /* 0x0000001b00367308 */ /* 0x0004ee0000000800 */
[----:B------:R-:W-:Y:S03]  /*124f0*/  HMMA.16816.F32.BF16 R16, R28, R42, R16 ;  /* 0x0000002a1c10723c */ /* 0x000fe60000041810 */
[--C-:B--2---:R-:W-:Y:S01]  /*12500*/  FFMA.FTZ R27, R118, UR4, -R26.reuse ;  /* 0x00000004761b7c23 */ /* 0x104fe2000801081a */
[----:B---3--:R-:W-:Y:S03]  /*12510*/  F2FP.BF16.F32.PACK_AB R28, R54, R55 ;  /* 0x00000037361c723e */ /* 0x008fe600000010ff */
[----:B------:R2:W-:Y:S02]  /*12520*/  MUFU.EX2 R53, R27 ;  /* 0x0000001b00357308 */ /* 0x0005e40000000800 */
[--C-:B--2---:R-:W-:Y:S08]  /*12530*/  FFMA.FTZ R27, R119, UR4, -R26.reuse ;  /* 0x00000004771b7c23 */ /* 0x104ff0000801081a */
[----:B------:R2:W3:Y:S02]  /*12540*/  MUFU.EX2 R52, R27 ;  /* 0x0000001b00347308 */ /* 0x0004e40000000800 */
[--C-:B--2---:R-:W-:Y:S01]  /*12550*/  FFMA.FTZ R27, R120, UR4, -R25.reuse ;  /* 0x00000004781b7c23 */ /* 0x104fe20008010819 */
[----:B---3--:R-:W-:Y:S07]  /*12560*/  F2FP.BF16.F32.PACK_AB R29, R52, R53 ;  /* 0x00000035341d723e */ /* 0x008fee00000010ff */
[----:B------:R2:W-:Y:S02]  /*12570*/  MUFU.EX2 R51, R27 ;  /* 0x0000001b00337308 */ /* 0x0005e40000000800 */
[--C-:B--2---:R-:W-:Y:S08]  /*12580*/  FFMA.FTZ R27, R121, UR4, -R25.reuse ;  /* 0x00000004791b7c23 */ /* 0x104ff00008010819 */
[----:B------:R2:W3:Y:S02]  /*12590*/  MUFU.EX2 R50, R27 ;  /* 0x0000001b00327308 */ /* 0x0004e40000000800 */
[--C-:B--2---:R-:W-:Y:S01]  /*125a0*/  FFMA.FTZ R27, R122, UR4, -R26.reuse ;  /* 0x000000047a1b7c23 */ /* 0x104fe2000801081a */
[----:B---3--:R-:W-:Y:S07]  /*125b0*/  F2FP.BF16.F32.PACK_AB R30, R50, R51 ;  /* 0x00000033321e723e */ /* 0x008fee00000010ff */
[----:B------:R2:W-:Y:S02]  /*125c0*/  MUFU.EX2 R49, R27 ;  /* 0x0000001b00317308 */ /* 0x0005e40000000800 */
[----:B--2---:R-:W-:Y:S08]  /*125d0*/  FFMA.FTZ R27, R123, UR4, -R26 ;  /* 0x000000047b1b7c23 */ /* 0x004ff0000801081a */
[----:B------:R2:W3:Y:S02]  /*125e0*/  MUFU.EX2 R48, R27 ;  /* 0x0000001b00307308 */ /* 0x0004e40000000800 */
[----:B--2---:R-:W-:Y:S01]  /*125f0*/  FFMA.FTZ R27, R124, UR4, -R25 ;  /* 0x000000047c1b7c23 */ /* 0x004fe20008010819 */
[----:B---3--:R-:W-:Y:S07]  /*12600*/  F2FP.BF16.F32.PACK_AB R31, R48, R49 ;  /* 0x00000031301f723e */ /* 0x008fee00000010ff */
[----:B------:R2:W-:Y:S01]  /*12610*/  MUFU.EX2 R47, R27 ;  /* 0x0000001b002f7308 */ /* 0x0005e20000000800 */
[C---:B-1----:R-:W-:Y:S08]  /*12620*/  HMMA.16816.F32.BF16 R4, R28.reuse, R32, R4 ;  /* 0x000000201c04723c */ /* 0x042ff00000041804 */
[C---:B------:R-:W-:Y:S03]  /*12630*/  HMMA.16816.F32.BF16 R8, R28.reuse, R34, R8 ;  /* 0x000000221c08723c */ /* 0x040fe60000041808 */
[----:B--2---:R-:W-:Y:S02]  /*12640*/  FADD.FTZ R27, R46, R44 ;  /* 0x0000002c2e1b7221 */ /* 0x004fe40000010000 */
[----:B------:R1:W2:Y:S03]  /*12650*/  MUFU.EX2 R46, R2 ;  /* 0x00000002002e7308 */ /* 0x0002a60000000800 */
[C---:B----4-:R-:W-:Y:S07]  /*12660*/  HMMA.16816.F32.BF16 R12, R28.reuse, R36, R12 ;  /* 0x000000241c0c723c */ /* 0x050fee000004180c */
[----:B------:R3:W-:Y:S01]  /*12670*/  MUFU.EX2 R44, R22 ;  /* 0x00000016002c7308 */ /* 0x0007e20000000800 */
[----:B------:R-:W-:Y:S03]  /*12680*/  HMMA.16816.F32.BF16 R16, R28, R38, R16 ;  /* 0x000000261c10723c */ /* 0x000fe60000041810 */
[----:B-1----:R-:W-:Y:S01]  /*12690*/  FADD.FTZ R2, R83, R27 ;  /* 0x0000001b53027221 */ /* 0x002fe20000010000 */
[----:B--2---:R-:W-:Y:S03]  /*126a0*/  F2FP.BF16.F32.PACK_AB R148, R46, R47 ;  /* 0x0000002f2e94723e */ /* 0x004fe600000010ff */
[----:B------:R-:W-:Y:S02]  /*126b0*/  FADD.FTZ R2, R45, R2 ;  /* 0x000000022d027221 */ /* 0x000fe40000010000 */
[----:B------:R1:W2:Y:S02]  /*126c0*/  MUFU.EX2 R45, R21 ;  /* 0x00000015002d7308 */ /* 0x0002a40000000800 */
[----:B------:R-:W-:Y:S01]  /*126d0*/  FADD.FTZ R2, R80, R2 ;  /* 0x0000000250027221 */ /* 0x000fe20000010000 */
[----:B---3--:R-:W-:Y:S03]  /*126e0*/  FADD.FTZ R22, R78, R0 ;  /* 0x000000004e167221 */ /* 0x008fe60000010000 */
[----:B------:R-:W-:Y:S04]  /*126f0*/  FADD.FTZ R2, R76, R2 ;  /* 0x000000024c027221 */ /* 0x000fe80000010000 */
[----:B------:R-:W-:Y:S01]  /*12700*/  FADD.FTZ R0, R77, R2 ;  /* 0x000000024d007221 */ /* 0x000fe20000010000 */
[----:B------:R-:W-:Y:S03]  /*12710*/  FADD.FTZ R2, R75, R22 ;  /* 0x000000164b027221 */ /* 0x000fe60000010000 */
[----:B------:R-:W-:Y:S01]  /*12720*/  FADD.FTZ R0, R70, R0 ;  /* 0x0000000046007221 */ /* 0x000fe20000010000 */
[----:B------:R-:W-:Y:S01]  /*12730*/  FADD.FTZ R2, R74, R2 ;  /* 0x000000024a027221 */ /* 0x000fe20000010000 */
[--C-:B-1----:R-:W-:Y:S01]  /*12740*/  FFMA.FTZ R21, R128, UR4, -R25.reuse ;  /* 0x0000000480157c23 */ /* 0x102fe20008010819 */
[----:B------:R-:W-:Y:S01]  /*12750*/  FFMA.FTZ R25, R129, UR4, -R25 ;  /* 0x0000000481197c23 */ /* 0x000fe20008010819 */
[----:B------:R-:W-:Y:S01]  /*12760*/  FADD.FTZ R0, R73, R0 ;  /* 0x0000000049007221 */ /* 0x000fe20000010000 */
[----:B------:R-:W-:Y:S01]  /*12770*/  FADD.FTZ R2, R72, R2 ;  /* 0x0000000248027221 */ /* 0x000fe20000010000 */
[----:B------:R1:W-:Y:S01]  /*12780*/  MUFU.EX2 R41, R21 ;  /* 0x0000001500297308 */ /* 0x0003e20000000800 */
[----:B--2---:R-:W-:Y:S01]  /*12790*/  F2FP.BF16.F32.PACK_AB R149, R44, R45 ;  /* 0x0000002d2c95723e */ /* 0x004fe200000010ff */
[----:B------:R-:W-:Y:S01]  /*127a0*/  FADD.FTZ R0, R69, R0 ;  /* 0x0000000045007221 */ /* 0x000fe20000010000 */
[----:B------:R-:W-:Y:S03]  /*127b0*/  FADD.FTZ R2, R71, R2 ;  /* 0x0000000247027221 */ /* 0x000fe60000010000 */
[----:B------:R-:W-:Y:S01]  /*127c0*/  FADD.FTZ R0, R68, R0 ;  /* 0x0000000044007221 */ /* 0x000fe20000010000 */
[----:B------:R-:W-:Y:S03]  /*127d0*/  FADD.FTZ R2, R67, R2 ;  /* 0x0000000243027221 */ /* 0x000fe60000010000 */
[----:B------:R2:W3:Y:S01]  /*127e0*/  MUFU.EX2 R40, R25 ;  /* 0x0000001900287308 */ /* 0x0004e20000000800 */
[----:B------:R-:W-:Y:S01]  /*127f0*/  FADD.FTZ R0, R65, R0 ;  /* 0x0000000041007221 */ /* 0x000fe20000010000 */
[----:B------:R-:W-:Y:S03]  /*12800*/  FADD.FTZ R2, R66, R2 ;  /* 0x0000000242027221 */ /* 0x000fe60000010000 */
[----:B------:R-:W-:Y:S01]  /*12810*/  FADD.FTZ R0, R64, R0 ;  /* 0x0000000040007221 */ /* 0x000fe20000010000 */
[----:B------:R-:W-:Y:S01]  /*12820*/  FADD.FTZ R2, R63, R2 ;  /* 0x000000023f027221 */ /* 0x000fe20000010000 */
[----:B-1----:R-:W-:Y:S02]  /*12830*/  FFMA.FTZ R21, R24, UR4, -R26 ;  /* 0x0000000418157c23 */ /* 0x002fe4000801081a */
[----:B------:R-:W-:Y:S02]  /*12840*/  FADD.FTZ R0, R61, R0 ;  /* 0x000000003d007221 */ /* 0x000fe40000010000 */
[----:B------:R-:W1:Y:S01]  /*12850*/  MUFU.EX2 R22, R21 ;  /* 0x0000001500167308 */ /* 0x000e620000000800 */
[----:B--2---:R-:W2:Y:S01]  /*12860*/  LDSM.16.MT88.4 R24, [R135+0x3c00] ;  /* 0x003c00008718783b */ /* 0x004ea20000004200 */
[----:B---3--:R-:W-:Y:S02]  /*12870*/  F2FP.BF16.F32.PACK_AB R150, R40, R41 ;  /* 0x000000292896723e */ /* 0x008fe400000010ff */
[----:B-1----:R-:W-:Y:S01]  /*12880*/  F2FP.BF16.F32.PACK_AB R151, R22, R23 ;  /* 0x000000171697723e */ /* 0x002fe200000010ff */
[----:B------:R-:W-:Y:S01]  /*12890*/  FADD.FTZ R21, R62, R2 ;  /* 0x000000023e157221 */ /* 0x000fe20000010000 */
[----:B------:R-:W-:Y:S03]  /*128a0*/  FADD.FTZ R2, R60, R0 ;  /* 0x000000003c027221 */ /* 0x000fe60000010000 */
[----:B------:R-:W-:Y:S01]  /*128b0*/  FADD.FTZ R0, R59, R21 ;  /* 0x000000153b007221 */ /* 0x000fe20000010000 */
        /* <DEDUP_REMOVED lines=8> */
[----:B------:R-:W-:Y:S03]  /*12940*/  FADD.FTZ R0, R52, R0 ;  /* 0x0000000034007221 */ /* 0x000fe60000010000 */
        /* <DEDUP_REMOVED lines=13> */
[----:B------:R-:W-:Y:S01]  /*12a20*/  FADD.FTZ R222, R22, R0 ;  /* 0x0000000016de7221 */ /* 0x000fe20000010000 */
[----:B------:R-:W-:Y:S06]  /*12a30*/  @P1 BRA `(.L_x_1444) ;  /* 0xffffffb000f81947 */ /* 0x000fec000383ffff */
.L_x_1440:
[----:B------:R-:W2:Y:S01]  /*12a40*/  LDL R26, [R1+0x4] ;  /* 0x00000400011a7983 */ /* 0x000ea20000100800 */
[----:B------:R-:W1:Y:S01]  /*12a50*/  LDC.U8 R12, c[0x0][0x548] ;  /* 0x00015200ff0c7b82 */ /* 0x000e620000000000 */
[----:B------:R-:W-:Y:S01]  /*12a60*/  ISETP.NE.AND P2, PT, R228, -0x1, PT ;  /* 0xffffffffe400780c */ /* 0x000fe20003f45270 */
[----:B------:R-:W-:Y:S01]  /*12a70*/  UMOV UR5, 0x400 ;  /* 0x0000040000057882 */ /* 0x000fe20000000000 */
[----:B------:R-:W3:Y:S01]  /*12a80*/  SHFL.BFLY PT, R2, R223, 0x2, 0x1f ;  /* 0x0c401f00df027f89 */ /* 0x000ee200000e0000 */
[----:B------:R-:W4:Y:S01]  /*12a90*/  LDCU.64 UR6, c[0x0][0x408] ;  /* 0x00008100ff0677ac */ /* 0x000f220008000a00 */
[----:B------:R-:W-:Y:S02]  /*12aa0*/  BSSY.RECONVERGENT B0, `(.L_x_1445) ;  /* 0x0000072000007945 */ /* 0x000fe40003800200 */
[----:B------:R-:W5:Y:S01]  /*12ab0*/  SHFL.BFLY PT, R0, R222, 0x2, 0x1f ;  /* 0x0c401f00de007f89 */ /* 0x000f6200000e0000 */
[----:B------:R-:W4:Y:S01]  /*12ac0*/  S2UR UR4, SR_CgaCtaId ;  /* 0x00000000000479c3 */ /* 0x000f220000008800 */
[----:B------:R-:W4:Y:S01]  /*12ad0*/  S2R R22, SR_TID.X ;  /* 0x0000000000167919 */ /* 0x000f220000002100 */
[----:B------:R-:W4:Y:S06]  /*12ae0*/  S2R R27, SR_CTAID.Y ;  /* 0x00000000001b7919 */ /* 0x000f2c0000002600 */
[----:B------:R-:W4:Y:S01]  /*12af0*/  @!P2 LDC.64 R14, c[0x0][0x400] ;  /* 0x00010000ff0eab82 */ /* 0x000f220000000a00 */
[----:B------:R-:W4:Y:S01]  /*12b00*/  S2R R24, SR_CTAID.Z ;  /* 0x0000000000187919 */ /* 0x000f220000002700 */
[----:B-1----:R-:W-:-:S06]  /*12b10*/  ISETP.NE.AND P3, PT, R12, RZ, PT ;  /* 0x000000ff0c00720c */ /* 0x002fcc0003f65270 */
[----:B------:R-:W1:Y:S01]  /*12b20*/  @P2 LDC.64 R18, c[0x0][0x408] ;  /* 0x00010200ff122b82 */ /* 0x000e620000000a00 */
[----:B---3--:R-:W-:Y:S01]  /*12b30*/  FADD.FTZ R2, R2, R223 ;  /* 0x000000df02027221 */ /* 0x008fe20000010000 */
[----:B------:R-:W-:Y:S01]  /*12b40*/  ISETP.NE.OR P0, PT, R228, -0x1, !P3 ;  /* 0xffffffffe400780c */ /* 0x000fe20005f05670 */
[----:B-----5:R-:W-:-:S03]  /*12b50*/  FADD.FTZ R0, R0, R222 ;  /* 0x000000de00007221 */ /* 0x020fc60000010000 */
[----:B------:R-:W3:Y:S01]  /*12b60*/  SHFL.BFLY PT, R4, R2, 0x1, 0x1f ;  /* 0x0c201f0002047f89 */ /* 0x000ee200000e0000 */
[----:B----4-:R-:W-:Y:S01]  /*12b70*/  ULEA UR4, UR4, UR5, 0x18 ;  /* 0x0000000504047291 */ /* 0x010fe2000f8ec0ff */
[----:B------:R-:W4:Y:S02]  /*12b80*/  LDC R25, c[0x0][0x434] ;  /* 0x00010d00ff197b82 */ /* 0x000f240000000800 */
[----:B------:R-:W5:Y:S06]  /*12b90*/  SHFL.BFLY PT, R5, R0, 0x1, 0x1f ;  /* 0x0c201f0000057f89 */ /* 0x000f6c00000e0000 */
[----:B------:R-:W4:Y:S01]  /*12ba0*/  @!P3 LDC R17, c[0x0][0x3e0] ;  /* 0x0000f800ff11bb82 */ /* 0x000f220000000800 */
[C---:B------:R-:W-:Y:S01]  /*12bb0*/  IMAD.SHL.U32 R6, R22.reuse, 0x10, RZ ;  /* 0x0000001016067824 */ /* 0x040fe200078e00ff */
[----:B------:R-:W-:-:S02]  /*12bc0*/  SHF.L.U32 R23, R22, 0x3, RZ ;  /* 0x0000000316177819 */ /* 0x000fc400000006ff */
[C---:B------:R-:W-:Y:S02]  /*12bd0*/  SHF.L.U32 R12, R22.reuse, 0x2, RZ ;  /* 0x00000002160c7819 */ /* 0x040fe400000006ff */
[----:B------:R-:W-:Y:S02]  /*12be0*/  LOP3.LUT P6, RZ, R22, 0x3, RZ, 0xc0, !PT ;  /* 0x0000000316ff7812 */ /* 0x000fe400078cc0ff */
[----:B------:R-:W-:Y:S01]  /*12bf0*/  LOP3.LUT R21, R12, 0x20, RZ, 0xc0, !PT ;  /* 0x000000200c157812 */ /* 0x000fe200078ec0ff */
[----:B---3--:R-:W-:Y:S01]  /*12c00*/  FADD.FTZ R11, R2, R4 ;  /* 0x00000004020b7221 */ /* 0x008fe20000010000 */
[----:B------:R-:W-:-:S03]  /*12c10*/  LOP3.LUT R4, R23, 0xc0, RZ, 0xc0, !PT ;  /* 0x000000c017047812 */ /* 0x000fc600078ec0ff */
[----:B------:R-:W3:Y:S01]  /*12c20*/  MUFU.RCP R2, R11 ;  /* 0x0000000b00027308 */ /* 0x000ee20000001000 */
[----:B-----5:R-:W-:Y:S01]  /*12c30*/  FADD.FTZ R16, R0, R5 ;  /* 0x0000000500107221 */ /* 0x020fe20000010000 */
[----:B------:R-:W-:Y:S02]  /*12c40*/  SHF.L.U32 R0, R22, 0x1, RZ ;  /* 0x0000000116007819 */ /* 0x000fe400000006ff */
[----:B------:R-:W-:Y:S02]  /*12c50*/  FSETP.NE.FTZ.AND P5, PT, R11, RZ, PT ;  /* 0x000000ff0b00720b */ /* 0x000fe40003fb5000 */
[----:B------:R-:W-:Y:S02]  /*12c60*/  LOP3.LUT R0, R0, 0x6, RZ, 0xc0, !PT ;  /* 0x0000000600007812 */ /* 0x000fe400078ec0ff */
[----:B------:R-:W5:Y:S01]  /*12c70*/  MUFU.RCP R5, R16 ;  /* 0x0000001000057308 */ /* 0x000f620000001000 */
[----:B------:R-:W-:Y:S02]  /*12c80*/  LOP3.LUT R4, R4, 0x18, R22, 0xf8, !PT ;  /* 0x0000001804047812 */ /* 0x000fe400078ef816 */
[----:B------:R-:W-:-:S02]  /*12c90*/  LOP3.LUT R0, R0, 0x3e00, R6, 0xf8, !PT ;  /* 0x00003e0000007812 */ /* 0x000fc400078ef806 */
[----:B------:R-:W-:Y:S02]  /*12ca0*/  FSETP.NE.FTZ.AND P4, PT, R16, RZ, PT ;  /* 0x000000ff1000720b */ /* 0x000fe40003f95000 */
[----:B------:R-:W-:Y:S02]  /*12cb0*/  LOP3.LUT R0, R0, 0x20, R23, 0xf8, !PT ;  /* 0x0000002000007812 */ /* 0x000fe400078ef817 */
[----:B---3--:R-:W-:Y:S01]  /*12cc0*/  FSEL R2, R2, 1, P5 ;  /* 0x3f80000002027808 */ /* 0x008fe20002800000 */
[----:B------:R3:W4:Y:S01]  /*12cd0*/  @P5 MUFU.LG2 R13, R11 ;  /* 0x0000000b000d5308 */ /* 0x0007220000000c00 */
[----:B------:R-:W-:-:S03]  /*12ce0*/  LOP3.LUT R6, R0, R4, RZ, 0xfc, !PT ;  /* 0x0000000400067212 */ /* 0x000fc600078efcff */
[C---:B------:R-:W-:Y:S01]  /*12cf0*/  FMUL.FTZ R136, R2.reuse, R136 ;  /* 0x0000008802887220 */ /* 0x040fe20000410000 */
[C---:B------:R-:W-:Y:S01]  /*12d00*/  FMUL.FTZ R137, R2.reuse, R137 ;  /* 0x0000008902897220 */ /* 0x040fe20000410000 */
[C---:B------:R-:W-:Y:S01]  /*12d10*/  FMUL.FTZ R140, R2.reuse, R140 ;  /* 0x0000008c028c7220 */ /* 0x040fe20000410000 */
[----:B-----5:R-:W-:Y:S01]  /*12d20*/  FSEL R0, R5, 1, P4 ;  /* 0x3f80000005007808 */ /* 0x020fe20002000000 */
        /* <DEDUP_REMOVED lines=13> */
[----:B------:R-:W-:-:S02]  /*12e00*/  F2FP.BF16.F32.PACK_AB R2, R137, R136 ;  /* 0x000000888902723e */ /* 0x000fc400000010ff */
[----:B------:R-:W-:Y:S02]  /*12e10*/  LEA R0, R6, UR4, 0x1 ;  /* 0x0000000406007c11 */ /* 0x000fe4000f8e08ff */
[----:B------:R-:W-:Y:S02]  /*12e20*/  LOP3.LUT R6, R12, 0x40, RZ, 0xc0, !PT ;  /* 0x000000400c067812 */ /* 0x000fe400078ec0ff */
[----:B------:R-:W-:Y:S01]  /*12e30*/  F2FP.BF16.F32.PACK_AB R7, R7, R138 ;  /* 0x0000008a0707723e */ /* 0x000fe200000010ff */
[----:B------:R5:W-:Y:S01]  /*12e40*/  STS [R0], R2 ;  /* 0x0000000200007388 */ /* 0x000be20000000800 */
[----:B------:R-:W-:Y:S01]  /*12e50*/  F2FP.BF16.F32.PACK_AB R5, R5, R140 ;  /* 0x0000008c0505723e */ /* 0x000fe200000010ff */
[----:B------:R-:W-:Y:S01]  /*12e60*/  IMAD.IADD R6, R0, 0x1, -R6 ;  /* 0x0000000100067824 */ /* 0x000fe200078e0a06 */
[----:B------:R-:W-:Y:S01]  /*12e70*/  F2FP.BF16.F32.PACK_AB R4, R4, R142 ;  /* 0x0000008e0404723e */ /* 0x000fe200000010ff */
[----:B------:R1:W-:Y:S01]  /*12e80*/  STS [R0+0x200], R7 ;  /* 0x0002000700007388 */ /* 0x0003e20000000800 */
[----:B------:R-:W-:Y:S01]  /*12e90*/  F2FP.BF16.F32.PACK_AB R8, R8, R144 ;  /* 0x000000900808723e */ /* 0x000fe200000010ff */
[----:B------:R-:W4:Y:S01]  /*12ea0*/  @P5 LDC R12, c[0x0][0x458] ;  /* 0x00011600ff0c5b82 */ /* 0x000f220000000800 */
[----:B------:R-:W-:-:S02]  /*12eb0*/  F2FP.BF16.F32.PACK_AB R9, R9, R146 ;  /* 0x000000920909723e */ /* 0x000fc400000010ff */
[----:B------:R-:W-:Y:S02]  /*12ec0*/  F2FP.BF16.F32.PACK_AB R10, R10, R148 ;  /* 0x000000940a0a723e */ /* 0x000fe400000010ff */
[----:B------:R-:W-:Y:S02]  /*12ed0*/  F2FP.BF16.F32.PACK_AB R151, R151, R150 ;  /* 0x000000969797723e */ /* 0x000fe400000010ff */
[----:B---3--:R-:W-:Y:S02]  /*12ee0*/  MOV R11, 0x7f800000 ;  /* 0x7f800000000b7802 */ /* 0x008fe40000000f00 */
[----:B-----5:R-:W-:Y:S02]  /*12ef0*/  IADD3 R2, PT, PT, R0, -R21, RZ ;  /* 0x8000001500027210 */ /* 0x020fe40007ffe0ff */
[----:B-1----:R-:W-:-:S03]  /*12f00*/  IADD3 R0, PT, PT, -R21, R6, RZ ;  /* 0x0000000615007210 */ /* 0x002fc60007ffe1ff */
[----:B------:R-:W-:Y:S01]  /*12f10*/  STS [R2+0x10], R5 ;  /* 0x0000100502007388 */ /* 0x000fe20000000800 */
[----:B------:R-:W1:Y:S03]  /*12f20*/  @P4 LDC R7, c[0x0][0x458] ;  /* 0x00011600ff074b82 */ /* 0x000e660000000800 */
[----:B------:R3:W-:Y:S04]  /*12f30*/  STS [R2+0x210], R4 ;  /* 0x0002100402007388 */ /* 0x0007e80000000800 */
[----:B------:R-:W-:Y:S04]  /*12f40*/  STS [R6+0x20], R8 ;  /* 0x0000200806007388 */ /* 0x000fe80000000800 */
[----:B------:R5:W-:Y:S04]  /*12f50*/  STS [R6+0x220], R9 ;  /* 0x0002200906007388 */ /* 0x000be80000000800 */
[----:B------:R-:W-:Y:S04]  /*12f60*/  STS [R0+0x30], R10 ;  /* 0x0000300a00007388 */ /* 0x000fe80000000800 */
[----:B------:R1:W-:Y:S01]  /*12f70*/  STS [R0+0x230], R151 ;  /* 0x0002309700007388 */ /* 0x0003e20000000800 */
[C---:B---3--:R-:W-:Y:S01]  /*12f80*/  @!P2 IMAD.WIDE.U32 R4, R27.reuse, R14, RZ ;  /* 0x0000000e1b04a225 */ /* 0x048fe200078e00ff */
[----:B------:R-:W3:Y:S01]  /*12f90*/  @P4 MUFU.LG2 R2, R16 ;  /* 0x0000001000024308 */ /* 0x000ee20000000c00 */
[----:B------:R-:W3:Y:S02]  /*12fa0*/  @P3 LDC R14, c[0x0][0x454] ;  /* 0x00011500ff0e3b82 */ /* 0x000ee40000000800 */
[----:B------:R-:W-:-:S02]  /*12fb0*/  @!P2 IMAD R15, R27, R15, R5 ;  /* 0x0000000f1b0fa224 */ /* 0x000fc400078e0205 */
[----:B-----5:R-:W-:-:S04]  /*12fc0*/  @P2 IMAD.WIDE.U32 R8, R228, R18, RZ ;  /* 0x00000012e4082225 */ /* 0x020fc800078e00ff */
[----:B----4-:R-:W-:Y:S01]  /*12fd0*/  @P5 FMUL.FTZ R6, R13, 0.69314718246459960938 ;  /* 0x3f3172180d065820 */ /* 0x010fe20000410000 */
[----:B------:R-:W-:-:S03]  /*12fe0*/  @P2 IMAD R15, R228, R19, R9 ;  /* 0x00000013e40f2224 */ /* 0x000fc600078e0209 */
[----:B------:R-:W-:Y:S01]  /*12ff0*/  @P5 FFMA.FTZ R11, R20, R12, R6 ;  /* 0x0000000c140b5223 */ /* 0x000fe20000010006 */
[C---:B------:R-:W-:Y:S02]  /*13000*/  @!P0 IMAD R228, R27.reuse, R25, RZ ;  /* 0x000000191be48224 */ /* 0x040fe400078e02ff */
[----:B-1----:R-:W-:Y:S02]  /*13010*/  @!P3 IMAD R0, R27, R17, R24 ;  /* 0x000000111b00b224 */ /* 0x002fe400078e0218 */
[----:B------:R-:W1:Y:S01]  /*13020*/  S2R R27, SR_CTAID.X ;  /* 0x00000000001b7919 */ /* 0x000e620000002500 */
[----:B---3--:R-:W-:Y:S01]  /*13030*/  @P4 FMUL.FTZ R2, R2, 0.69314718246459960938 ;  /* 0x3f31721802024820 */ /* 0x008fe20000410000 */
[----:B------:R-:W-:Y:S02]  /*13040*/  IMAD.MOV.U32 R10, RZ, RZ, 0x7f800000 ;  /* 0x7f800000ff0a7424 */ /* 0x000fe400078e00ff */
[----:B------:R-:W-:Y:S02]  /*13050*/  @!P3 IMAD R5, R0, R25, RZ ;  /* 0x000000190005b224 */ /* 0x000fe400078e02ff */
[----:B------:R-:W-:Y:S01]  /*13060*/  @P4 FFMA.FTZ R10, R3, R7, R2 ;  /* 0x00000007030a4223 */ /* 0x000fe20000010002 */
[----:B------:R-:W-:Y:S01]  /*13070*/  @!P2 MOV R7, R4 ;  /* 0x000000040007a202 */ /* 0x000fe20000000f00 */
[----:B------:R-:W-:Y:S01]  /*13080*/  @P3 IMAD R5, R24, R14, R228 ;  /* 0x0000000e18053224 */ /* 0x000fe200078e02e4 */
[----:B------:R-:W-:-:S02]  /*13090*/  LOP3.LUT R2, R23, 0x18, RZ, 0xc0, !PT ;  /* 0x0000001817027812 */ /* 0x000fc400078ec0ff */
[----:B-1----:R-:W-:Y:S01]  /*130a0*/  SHF.L.U32 R27, R27, 0x6, RZ ;  /* 0x000000061b1b7819 */ /* 0x002fe200000006ff */
[----:B------:R-:W-:Y:S01]  /*130b0*/  BAR.SYNC.DEFER_BLOCKING 0x0 ;  /* 0x0000000000007b1d */ /* 0x000fe20000010000 */
[----:B--2---:R-:W-:-:S05]  /*130c0*/  ISETP.GE.AND P1, PT, R224, R26, PT ;  /* 0x0000001ae000720c */ /* 0x004fca0003f26270 */
[----:B------:R-:W-:Y:S08]  /*130d0*/  @P6 BRA `(.L_x_1446) ;  /* 0x0000000000386947 */ /* 0x000ff00003800000 */
[----:B------:R-:W-:Y:S01]  /*130e0*/  SHF.R.U32.HI R0, RZ, 0x1, R22 ;  /* 0x00000001ff007819 */ /* 0x000fe20000011616 */
[----:B------:R-:W1:Y:S01]  /*130f0*/  LDCU.64 UR4, c[0x0][0x420] ;  /* 0x00008400ff0477ac */ /* 0x000e620008000a00 */
[----:B------:R-:W-:Y:S02]  /*13100*/  IMAD.IADD R4, R27, 0x1, R5 ;  /* 0x000000011b047824 */ /* 0x000fe400078e0205 */
[----:B------:R-:W-:-:S04]  /*13110*/  LOP3.LUT R0, R0, 0x30, RZ, 0xc0, !PT ;  /* 0x0000003000007812 */ /* 0x000fc800078ec0ff */
[----:B------:R-:W-:-:S04]  /*13120*/  LOP3.LUT R0, R0, 0x7, R224, 0xf8, !PT ;  /* 0x0000000700007812 */ /* 0x000fc800078ef8e0 */
[----:B------:R-:W-:Y:S01]  /*13130*/  IADD3 R5, P0, PT, R4, R0, RZ ;  /* 0x0000000004057210 */ /* 0x000fe20007f1e0ff */
        /* <DEDUP_REMOVED lines=8> */
.L_x_1446:
[----:B------:R-:W-:Y:S05]  /*131c0*/  BSYNC.RECONVERGENT B0 ;  /* 0x0000000000007941 */ /* 0x000fea0003800200 */
.L_x_1445:
[----:B------:R-:W-:Y:S01]  /*131d0*/  MOV R3, RZ ;  /* 0x000000ff00037202 */ /* 0x000fe20000000f00 */
[----:B------:R-:W1:Y:S01]  /*131e0*/  LDCU.64 UR4, c[0x0][0x410] ;  /* 0x00008200ff0477ac */ /* 0x000e620008000a00 */
[----:B------:R-:W-:Y:S01]  /*131f0*/  @P2 MOV R7, R8 ;  /* 0x0000000800072202 */ /* 0x000fe20000000f00 */
[----:B------:R-:W2:Y:S01]  /*13200*/  LDS.128 R16, [R169] ;  /* 0x00000000a9107984 */ /* 0x000ea20000000c00 */
[----:B------:R-:W3:Y:S01]  /*13210*/  @!P1 LDC.64 R8, c[0x0][0x3f0] ;  /* 0x0000fc00ff089b82 */ /* 0x000ee20000000a00 */
[----:B------:R-:W-:-:S04]  /*13220*/  IMAD.WIDE.U32 R2, R27, UR6, R2 ;  /* 0x000000061b027c25 */ /* 0x000fc8000f8e0002 */
[----:B------:R-:W-:Y:S01]  /*13230*/  IMAD R0, R27, UR7, R3 ;  /* 0x000000071b007c24 */ /* 0x000fe2000f8e0203 */
[----:B------:R-:W-:-:S04]  /*13240*/  IADD3 R2, P0, PT, R7, R2, RZ ;  /* 0x0000000207027210 */ /* 0x000fc80007f1e0ff */
[----:B------:R-:W-:Y:S02]  /*13250*/  IADD3.X R3, PT, PT, R15, R0, RZ, P0, !PT ;  /* 0x000000000f037210 */ /* 0x000fe400007fe4ff */
[----:B------:R4:W2:Y:S01]  /*13260*/  LDS.128 R12, [R169+0x800] ;  /* 0x00080000a90c7984 */ /* 0x0008a20000000c00 */
[----:B------:R-:W-:Y:S01]  /*13270*/  IADD3 R0, PT, PT, R224, 0x20, RZ ;  /* 0x00000020e0007810 */ /* 0x000fe20007ffe0ff */
[----:B-1----:R-:W-:-:S03]  /*13280*/  IMAD.WIDE.U32 R4, R24, UR4, R2 ;  /* 0x0000000418047c25 */ /* 0x002fc6000f8e0002 */
[----:B------:R-:W-:Y:S01]  /*13290*/  ISETP.GE.AND P0, PT, R0, R26, PT ;  /* 0x0000001a0000720c */ /* 0x000fe20003f06270 */
[----:B------:R-:W-:Y:S01]  /*132a0*/  IMAD R3, R24, UR5, R5 ;  /* 0x0000000518037c24 */ /* 0x000fe2000f8e0205 */
[----:B------:R-:W-:-:S05]  /*132b0*/  @!P1 MOV R2, R4 ;  /* 0x0000000400029202 */ /* 0x000fca0000000f00 */
[----:B------:R-:W-:-:S04]  /*132c0*/  @!P1 IMAD.WIDE.U32 R6, R224, UR6, R2 ;  /* 0x00000006e0069c25 */ /* 0x000fc8000f8e0002 */
[----:B------:R-:W-:Y:S01]  /*132d0*/  @!P1 IMAD R7, R224, UR7, R7 ;  /* 0x00000007e0079c24 */ /* 0x000fe2000f8e0207 */
[----:B---3--:R-:W-:-:S04]  /*132e0*/  @!P1 LEA R8, P2, R6, R8, 0x1 ;  /* 0x0000000806089211 */ /* 0x008fc800078408ff */
[----:B------:R-:W-:-:S05]  /*132f0*/  @!P1 LEA.HI.X R9, R6, R9, R7, 0x1, P2 ;  /* 0x0000000906099211 */ /* 0x000fca00010f0c07 */
[----:B--2---:R4:W-:Y:S01]  /*13300*/  @!P1 STG.E.128 desc[UR16][R8.64], R16 ;  /* 0x0000001008009986 */ /* 0x0049e2000c101d10 */
[----:B------:R-:W-:Y:S05]  /*13310*/  @P0 EXIT ;  /* 0x000000000000094d */ /* 0x000fea0003800000 */
[----:B------:R-:W-:Y:S01]  /*13320*/  IADD3 R0, P0, PT, R224, 0x20, RZ ;  /* 0x00000020e0007810 */ /* 0x000fe20007f1e0ff */
[----:B------:R-:W1:Y:S03]  /*13330*/  LDCU.64 UR4, c[0x0][0x3f0] ;  /* 0x00007e00ff0477ac */ /* 0x000e660008000a00 */
[----:B------:R-:W-:-:S05]  /*13340*/  IADD3.X R2, PT, PT, RZ, RZ, RZ, P0, !PT ;  /* 0x000000ffff027210 */ /* 0x000fca00007fe4ff */
[----:B------:R-:W-:Y:S01]  /*13350*/  IMAD R6, R2, UR6, RZ ;  /* 0x0000000602067c24 */ /* 0x000fe2000f8e02ff */
[----:B------:R-:W-:-:S05]  /*13360*/  MOV R2, R4 ;  /* 0x0000000400027202 */ /* 0x000fca0000000f00 */
[----:B------:R-:W-:-:S04]  /*13370*/  IMAD.WIDE.U32 R4, R0, UR6, R2 ;  /* 0x0000000600047c25 */ /* 0x000fc8000f8e0002 */
[----:B------:R-:W-:Y:S01]  /*13380*/  IMAD R0, R0, UR7, R6 ;  /* 0x0000000700007c24 */ /* 0x000fe2000f8e0206 */
[----:B-1----:R-:W-:-:S04]  /*13390*/  LEA R2, P0, R4, UR4, 0x1 ;  /* 0x0000000404027c11 */ /* 0x002fc8000f8008ff */
[----:B------:R-:W-:-:S04]  /*133a0*/  IADD3 R0, PT, PT, R0, R5, RZ ;  /* 0x0000000500007210 */ /* 0x000fc80007ffe0ff */
[----:B------:R-:W-:-:S05]  /*133b0*/  LEA.HI.X R3, R4, UR5, R0, 0x1, P0 ;  /* 0x0000000504037c11 */ /* 0x000fca00080f0c00 */
[----:B------:R-:W-:Y:S01]  /*133c0*/  STG.E.128 desc[UR16][R2.64], R12 ;  /* 0x0000000c02007986 */ /* 0x000fe2000c101d10 */
[----:B------:R-:W-:Y:S05]  /*133d0*/  EXIT ;  /* 0x000000000000794d */ /* 0x000fea0003800000 */
.L_x_1447:
        /* <DEDUP_REMOVED lines=10> */
.L_x_4887:


//--------------------- .text._ZN5flash24flash_fwd_splitkv_kernelI23Flash_fwd_kernel_traitsILi32ELi64ELi256ELi4ELb0ELb0EN7cutlass10bfloat16_tE19Flash_kernel_traitsILi32ELi64ELi256ELi4ES3_EELb1ELb0ELb1ELb0ELb0ELb0ELb0ELb0EEEvNS_16Flash_fwd_paramsE --------------------------
	.section	.text._ZN5flash24flash_fwd_splitkv_kernelI23Flash_fwd_kernel_traitsILi32ELi64ELi256ELi4ELb0ELb0EN7cutlass10bfloat16_tE19Flash_kernel_traitsILi32ELi64ELi256ELi4ES3_EELb1ELb0ELb1ELb0ELb0ELb0ELb0ELb0EEEvNS_16Flash_fwd_paramsE,"ax",@progbits
	.align	128
        .global         _ZN5flash24flash_fwd_splitkv_kernelI23Flash_fwd_kernel_traitsILi32ELi64ELi256ELi4ELb0ELb0EN7cutlass10bfloat16_tE19Flash_kernel_traitsILi32ELi64ELi256ELi4ES3_EELb1ELb0ELb1ELb0ELb0ELb0ELb0ELb0EEEvNS_16Flash_fwd_paramsE
        .type           _ZN5flash24flash_fwd_splitkv_kernelI23Flash_fwd_kernel_traitsILi32ELi64ELi256ELi4ELb0ELb0EN7cutlass10bfloat16_tE19Flash_kernel_traitsILi32ELi64ELi256ELi4ES3_EELb1ELb0ELb1ELb0ELb0ELb0ELb0ELb0EEEvNS_16Flash_fwd_paramsE,@function
        .size           _ZN5flash24flash_fwd_splitkv_kernelI23Flash_fwd_kernel_traitsILi32ELi64ELi256ELi4ELb0ELb0EN7cutlass10bfloat16_tE19Flash_kernel_traitsILi32ELi64ELi256ELi4ES3_EELb1ELb0ELb1ELb0ELb0ELb0ELb0ELb0EEEvNS_16Flash_fwd_paramsE,(.L_x_4888 - _ZN5flash24flash_fwd_splitkv_kernelI23Flash_fwd_kernel_traitsILi32ELi64ELi256ELi4ELb0ELb0EN7cutlass10bfloat16_tE19Flash_kernel_traitsILi32ELi64ELi256ELi4ES3_EELb1ELb0ELb1ELb0ELb0ELb0ELb0ELb0EEEvNS_16Flash_fwd_paramsE)
        .other          _ZN5flash24flash_fwd_splitkv_kernelI23Flash_fwd_kernel_traitsILi32ELi64ELi256ELi4ELb0ELb0EN7cutlass10bfloat16_tE19Flash_kernel_traitsILi32ELi64ELi256ELi4ES3_EELb1ELb0ELb1ELb0ELb0ELb0ELb0ELb0EEEvNS_16Flash_fwd_paramsE,@"STO_CUDA_ENTRY STV_DEFAULT"
_ZN5flash24flash_fwd_splitkv_kernelI23Flash_fwd_kernel_traitsILi32ELi64ELi256ELi4ELb0ELb0EN7cutlass10bfloat16_tE19Flash_kernel_traitsILi32ELi64ELi256ELi4ES3_EELb1ELb0ELb1ELb0ELb0ELb0ELb0ELb0EEEvNS_16Flash_fwd_paramsE:
.text._ZN5flash24flash_fwd_splitkv_kernelI23Flash_fwd_kernel_traitsILi32ELi64ELi256ELi4ELb0ELb0EN7cutlass10bfloat16_tE19Flash_kernel_traitsILi32ELi64ELi256ELi4ES3_EELb1ELb0ELb1ELb0ELb0ELb0ELb0ELb0EEEvNS_16Flash_fwd_paramsE:
[----:B------:R-:W-:Y:S01]  /*0000*/  LDC R1, c[0x0][0x37c] ;  /* 0x0000df00ff017b82 */ /* 0x000fe20000000800 */
[----:B------:R-:W1:Y:S07]  /*0010*/  LDCU.64 UR8, c[0x0][0x460] ;  /* 0x00008c00ff0877ac */ /* 0x000e6e0008000a00 */
[----:B------:R-:W2:Y:S01]  /*0020*/  S2UR UR21, SR_CTAID.Y ;  /* 0x00000000001579c3 */ /* 0x000ea20000002600 */
[----:B------:R-:W3:Y:S01]  /*0030*/  LDCU.64 UR10, c[0x0][0x470] ;  /* 0x00008e00ff0a77ac */ /* 0x000ee20008000a00 */
[----:B------:R-:W2:Y:S01]  /*0040*/  LDCU.64 UR14, c[0x0][0x460] ;  /* 0x00008c00ff0e77ac */ /* 0x000ea20008000a00 */
[----:B------:R-:W4:Y:S01]  /*0050*/  LDCU.U8 UR12, c[0x0][0x532] ;  /* 0x0000a640ff0c77ac */ /* 0x000f220008000000 */
[----:B------:R-:W4:Y:S01]  /*0060*/  LDCU.64 UR6, c[0x0][0x468] ;  /* 0x00008d00ff0677ac */ /* 0x000f220008000a00 */
[----:B-1----:R-:W-:Y:S01]  /*0070*/  ISETP.NE.U32.AND P4, PT, RZ, UR8, PT ;  /* 0x00000008ff007c0c */ /* 0x002fe2000bf85070 */
[----:B------:R-:W-:Y:S01]  /*0080*/  UISETP.NE.U32.AND UP4, UPT, UR8, URZ, UPT ;  /* 0x000000ff0800728c */ /* 0x000fe2000bf85070 */
[----:B------:R-:W1:Y:S02]  /*0090*/  LDCU.64 UR4, c[0x0][0x478] ;  /* 0x00008f00ff0477ac */ /* 0x000e640008000a00 */
[----:B------:R-:W-:Y:S01]  /*00a0*/  ISETP.NE.AND.EX P4, PT, RZ, UR9, PT, P4 ;  /* 0x00000009ff007c0c */ /* 0x000fe2000bf85340 */
[----:B---3--:R-:W-:-:S02]  /*00b0*/  UISETP.NE.U32.AND UP3, UPT, UR10, URZ, UPT ;  /* 0x000000ff0a00728c */ /* 0x008fc4000bf65070 */
[----:B------:R-:W-:Y:S01]  /*00c0*/  UISETP.NE.AND.EX UP4, UPT, UR9, URZ, UPT, UP4 ;  /* 0x000000ff0900728c */ /* 0x000fe2000bf85340 */
[----:B------:R-:W3:Y:S01]  /*00d0*/  LDCU.64 UR24, c[0x0][0x358] ;  /* 0x00006b00ff1877ac */ /* 0x000ee20008000a00 */
[----:B------:R-:W-:-:S04]  /*00e0*/  UISETP.NE.AND.EX UP3, UPT, UR11, URZ, UPT, UP3 ;  /* 0x000000ff0b00728c */ /* 0x000fc8000bf65330 */
[----:B------:R-:W-:Y:S01]  /*00f0*/  PLOP3.LUT P2, PT, PT, PT, UP4, 0x80, 0x8 ;  /* 0x000000000008781c */ /* 0x000fe20003f4f048 */
[----:B--2---:R-:W-:Y:S02]  /*0100*/  UIMAD.WIDE.U32 UR14, UR21, 0x4, UR14 ;  /* 0x00000004150e78a5 */ /* 0x004fe4000f8e000e */
[----:B------:R-:W-:Y:S02]  /*0110*/  USHF.L.U32 UR9, UR21, 0x2, URZ ;  /* 0x0000000215097899 */ /* 0x000fe400080006ff */
[----:B----4-:R-:W-:Y:S02]  /*0120*/  UISETP.NE.AND UP5, UPT, UR12, URZ, UPT ;  /* 0x000000ff0c00728c */ /* 0x010fe4000bfa5270 */
[----:B------:R-:W-:Y:S01]  /*0130*/  UISETP.EQ.U32.AND UP2, UPT, UR6, URZ, UPT ;  /* 0x000000ff0600728c */ /* 0x000fe2000bf42070 */
[----:B------:R-:W-:Y:S01]  /*0140*/  IMAD.U32 R6, RZ, RZ, UR14 ;  /* 0x0000000eff067e24 */ /* 0x000fe2000f8e00ff */
[----:B------:R-:W-:Y:S01]  /*0150*/  USHF.R.U32.HI UR8, URZ, 0x1e, UR21 ;  /* 0x0000001eff087899 */ /* 0x000fe20008011615 */
[----:B------:R-:W-:Y:S01]  /*0160*/  IMAD.U32 R7, RZ, RZ, UR15 ;  /* 0x0000000fff077e24 */ /* 0x000fe2000f8e00ff */
[----:B------:R-:W-:-:S02]  /*0170*/  @UP3 UIADD3 UR12, UP1, UPT, UR9, UR10, URZ ;  /* 0x0000000a090c3290 */ /* 0x000fc4000ff3e0ff */
[----:B------:R-:W-:Y:S02]  /*0180*/  UISETP.EQ.OR.EX UP2, UPT, UR7, URZ, !UP5, UP2 ;  /* 0x000000ff0700728c */ /* 0x000fe4000ef42720 */
[----:B-1----:R-:W-:Y:S01]  /*0190*/  UISETP.NE.U32.AND UP0, UPT, UR4, URZ, UPT ;  /* 0x000000ff0400728c */ /* 0x002fe2000bf05070 */
[----:B---3--:R-:W2:Y:S01]  /*01a0*/  @P4 LDG.E R5, desc[UR24][R6.64] ;  /* 0x0000001806054981 */ /* 0x008ea2000c1e1900 */
[----:B------:R-:W-:Y:S02]  /*01b0*/  @UP3 UIADD3.X UR13, UPT, UPT, UR8, UR11, URZ, UP1, !UPT ;  /* 0x0000000b080d3290 */ /* 0x000fe40008ffe4ff */
[----:B------:R-:W-:Y:S01]  /*01c0*/  UIADD3 UR10, UP1, UPT, UR9, UR6, URZ ;  /* 0x00000006090a7290 */ /* 0x000fe2000ff3e0ff */
[----:B------:R1:W3:Y:S01]  /*01d0*/  @P2 LDG.E R2, desc[UR24][R6.64+0x4] ;  /* 0x0000041806022981 */ /* 0x0002e2000c1e1900 */
[----:B------:R-:W-:Y:S01]  /*01e0*/  UISETP.NE.AND.EX UP0, UPT, UR5, URZ, UPT, UP0 ;  /* 0x000000ff0500728c */ /* 0x000fe2000bf05300 */
[----:B------:R-:W-:Y:S01]  /*01f0*/  PLOP3.LUT P3, PT, PT, PT, UP2, 0x80, 0x8 ;  /* 0x000000000008781c */ /* 0x000fe20003f6f028 */
[----:B------:R-:W-:Y:S01]  /*0200*/  UIADD3.X UR11, UPT, UPT, UR8, UR7, URZ, UP1, !UPT ;  /* 0x00000007080b7290 */ /* 0x000fe20008ffe4ff */
[----:B------:R-:W-:Y:S01]  /*0210*/  PLOP3.LUT P1, PT, PT, PT, UP3, 0x80, 0x8 ;  /* 0x000000000008781c */ /* 0x000fe20003f2f038 */
[----:B------:R-:W-:-:S02]  /*0220*/  IMAD.U32 R10, RZ, RZ, UR12 ;  /* 0x0000000cff0a7e24 */ /* 0x000fc4000f8e00ff */
[----:B------:R-:W-:Y:S01]  /*0230*/  PLOP3.LUT P0, PT, PT, PT, UP0, 0x80, 0x8 ;  /* 0x000000000008781c */ /* 0x000fe20003f0f008 */
[----:B------:R-:W-:-:S04]  /*0240*/  IMAD.U32 R11, RZ, RZ, UR13 ;  /* 0x0000000dff0b7e24 */ /* 0x000fc8000f8e00ff */
[----:B------:R-:W-:-:S04]  /*0250*/  @UP0 UIADD3 UR4, UP1, UPT, UR9, UR4, URZ ;  /* 0x0000000409040290 */ /* 0x000fc8000ff3e0ff */
[----:B------:R-:W-:Y:S01]  /*0260*/  @UP0 UIADD3.X UR5, UPT, UPT, UR8, UR5, URZ, UP1, !UPT ;  /* 0x0000000508050290 */ /* 0x000fe20008ffe4ff */
[----:B------:R-:W4:Y:S01]  /*0270*/  @P1 LDG.E R3, desc[UR24][R10.64] ;  /* 0x000000180a031981 */ /* 0x000f22000c1e1900 */
[----:B-1----:R-:W-:Y:S02]  /*0280*/  IMAD.U32 R6, RZ, RZ, UR10 ;  /* 0x0000000aff067e24 */ /* 0x002fe4000f8e00ff */
[----:B------:R-:W-:-:S05]  /*0290*/  IMAD.U32 R7, RZ, RZ, UR11 ;  /* 0x0000000bff077e24 */ /* 0x000fca000f8e00ff */
[----:B------:R-:W4:Y:S01]  /*02a0*/  @!P3 LDG.E R4, desc[UR24][R6.64] ;  /* 0x000000180604b981 */ /* 0x000f22000c1e1900 */
[----:B------:R-:W-:Y:S02]  /*02b0*/  IMAD.U32 R8, RZ, RZ, UR4 ;  /* 0x00000004ff087e24 */ /* 0x000fe4000f8e00ff */
[----:B------:R-:W-:Y:S01]  /*02c0*/  IMAD.U32 R9, RZ, RZ, UR5 ;  /* 0x00000005ff097e24 */ /* 0x000fe2000f8e00ff */
[----:B------:R-:W1:Y:S01]  /*02d0*/  S2UR UR10, SR_CTAID.X ;  /* 0x00000000000a79c3 */ /* 0x000e620000002500 */
[----:B------:R-:W3:Y:S03]  /*02e0*/  @!UP4 LDCU UR20, c[0x0][0x434] ;  /* 0x00008680ff14c7ac */ /* 0x000ee60008000800 */
[----:B------:R2:W5:Y:S01]  /*02f0*/  @P0 LDG.E R0, desc[UR24][R8.64] ;  /* 0x0000001808000981 */ /* 0x000562000c1e1900 */
[----:B------:R-:W-:Y:S01]  /*0300*/  UMOV UR16, 0xffffffff ;  /* 0xffffffff00107882 */ /* 0x000fe20000000000 */
[----:B------:R-:W4:Y:S01]  /*0310*/  @!UP0 LDCU.64 UR4, c[0x0][0x488] ;  /* 0x00009100ff0487ac */ /* 0x000f220008000a00 */
[----:B------:R-:W-:Y:S01]  /*0320*/  UISETP.NE.U32.AND UP1, UPT, UR6, URZ, UPT ;  /* 0x000000ff0600728c */ /* 0x000fe2000bf25070 */
[----:B------:R-:W-:Y:S01]  /*0330*/  UMOV UR14, 0xffffffff ;  /* 0xffffffff000e7882 */ /* 0x000fe20000000000 */
[----:B------:R-:W2:Y:S02]  /*0340*/  @!UP0 LDCU UR6, c[0x0][0x43c] ;  /* 0x00008780ff0687ac */ /* 0x000ea40008000800 */
[----:B------:R-:W-:-:S03]  /*0350*/  UISETP.NE.AND.EX UP1, UPT, UR7, URZ, UPT, UP1 ;  /* 0x000000ff0700728c */ /* 0x000fc6000bf25310 */
[----:B------:R-:W-:Y:S01]  /*0360*/  UMOV UR7, URZ ;  /* 0x000000ff00077c82 */ /* 0x000fe20008000000 */
[----:B-1----:R-:W-:Y:S01]  /*0370*/  USHF.L.U32 UR23, UR10, 0x6, URZ ;  /* 0x000000060a177899 */ /* 0x002fe200080006ff */
[----:B--2---:R-:W-:Y:S02]  /*0380*/  @P4 R2UR UR16, R5 ;  /* 0x00000000051042ca */ /* 0x004fe400000e0000 */
[----:B---3--:R-:W-:-:S13]  /*0390*/  @P2 R2UR UR11, R2 ;  /* 0x00000000020b22ca */ /* 0x008fda00000e0000 */
[----:B------:R-:W-:-:S04]  /*03a0*/  @UP4 UIADD3 UR20, UPT, UPT, UR11, -UR16, URZ ;  /* 0x800000100b144290 */ /* 0x000fc8000fffe0ff */
[----:B------:R-:W-:Y:S01]  /*03b0*/  UISETP.GT.AND UP2, UPT, UR20, UR23, UPT ;  /* 0x000000171400728c */ /* 0x000fe2000bf44270 */
[----:B----4-:R-:W-:-:S05]  /*03c0*/  @P1 R2UR UR7, R3 ;  /* 0x00000000030712ca */ /* 0x010fca00000e0000 */
[----:B------:R-:W-:Y:S01]  /*03d0*/  PLOP3.LUT P1, PT, PT, PT, UP2, 0x80, 0x8 ;  /* 0x000000000008781c */ /* 0x000fe20003f2f028 */
[----:B------:R-:W-:Y:S01]  /*03e0*/  @!UP0 UISETP.NE.U32.AND UP2, UPT, UR4, URZ, UPT ;  /* 0x000000ff0400828c */ /* 0x000fe2000bf45070 */
[----:B------:R-:W1:Y:S01]  /*03f0*/  @!UP1 LDCU UR4, c[0x0][0x438] ;  /* 0x00008700ff0497ac */ /* 0x000e620008000800 */
[----:B------:R-:W-:Y:S01]  /*0400*/  @!P3 R2UR UR14, R4 ;  /* 0x00000000040eb2ca */ /* 0x000fe200000e0000 */
[----:B------:R-:W-:-:S14]  /*0410*/  BRA.U !UP1, `(.L_x_1448) ;  /* 0x0000000109187547 */ /* 0x000fdc000b800000 */
[----:B------:R-:W-:-:S13]  /*0420*/  PLOP3.LUT P2, PT, PT, PT, UP5, 0x80, 0x8 ;  /* 0x000000000008781c */ /* 0x000fda0003f4f058 */
[----:B------:R-:W1:Y:S04]  /*0430*/  @P2 LDG.E R2, desc[UR24][R6.64+0x4] ;  /* 0x0000041806022981 */ /* 0x000e68000c1e1900 */
[----:B------:R-:W2:Y:S01]  /*0440*/  @!P2 LDG.E R3, desc[UR24][R6.64] ;  /* 0x000000180603a981 */ /* 0x000ea2000c1e1900 */
[----:B-1----:R-:W-:-:S13]  /*0450*/  @P2 R2UR UR4, R2 ;  /* 0x00000000020422ca */ /* 0x002fda00000e0000 */
[----:B------:R-:W-:-:S07]  /*0460*/  @UP5 UIADD3 UR4, UPT, UPT, UR4, -UR14, URZ ;  /* 0x8000000e04045290 */ /* 0x000fce000fffe0ff */
[----:B--2---:R-:W-:Y:S02]  /*0470*/  @!P2 R2UR UR4, R3 ;  /* 0x000000000304a2ca */ /* 0x004fe400000e0000 */
.L_x_1448:
[----:B-----5:R-:W-:Y:S01]  /*0480*/  @P0 R2UR UR19, R0 ;  /* 0x00000000001302ca */ /* 0x020fe200000e0000 */
[----:B------:R-:W-:Y:S01]  /*0490*/  @!UP0 UISETP.NE.AND.EX UP2, UPT, UR5, URZ, UPT, UP2 ;  /* 0x000000ff0500828c */ /* 0x000fe2000bf45320 */
[----:B-1----:R-:W-:-:S13]  /*04a0*/  @!P1 EXIT ;  /* 0x000000000000994d */ /* 0x002fda0003800000 */
[----:B------:R-:W1:Y:S01]  /*04b0*/  LDCU UR18, c[0x0][0x508] ;  /* 0x0000a100ff1277ac */ /* 0x000e620008000800 */
[----:B------:R-:W2:Y:S01]  /*04c0*/  S2UR UR22, SR_CTAID.Z ;  /* 0x00000000001679c3 */ /* 0x000ea20000002700 */
[----:B------:R-:W3:Y:S01]  /*04d0*/  S2R R3, SR_TID.X ;  /* 0x0000000000037919 */ /* 0x000ee20000002100 */
[----:B------:R-:W4:Y:S01]  /*04e0*/  LDCU UR12, c[0x0][0x438] ;  /* 0x00008700ff0c77ac */ /* 0x000f220008000800 */
[----:B------:R-:W-:Y:S02]  /*04f0*/  @!UP0 USEL UR6, UR6, URZ, UP2 ;  /* 0x000000ff06068287 */ /* 0x000fe40009000000 */
[----:B------:R-:W-:Y:S02]  /*0500*/  @UP0 UIADD3 UR19, UPT, UPT, UR19, -UR7, URZ ;  /* 0x8000000713130290 */ /* 0x000fe4000fffe0ff */
[----:B------:R-:W-:Y:S02]  /*0510*/  @!UP0 UIADD3 UR19, UPT, UPT, UR6, UR4, -UR7 ;  /* 0x0000000406138290 */ /* 0x000fe4000fffe807 */
[----:B------:R-:W-:-:S02]  /*0520*/  UIADD3 UR5, UPT, UPT, UR10, 0x1, URZ ;  /* 0x000000010a057890 */ /* 0x000fc4000fffe0ff */
[----:B------:R-:W-:Y:S02]  /*0530*/  UIADD3 UR10, UPT, UPT, UR19, 0xff, URZ ;  /* 0x000000ff130a7890 */ /* 0x000fe4000fffe0ff */
[----:B------:R-:W-:Y:S02]  /*0540*/  ULEA UR5, UR5, -UR20, 0x6 ;  /* 0x8000001405057291 */ /* 0x000fe4000f8e30ff */
[----:B------:R-:W-:Y:S02]  /*0550*/  USHF.R.S32.HI UR6, URZ, 0x1f, UR10 ;  /* 0x0000001fff067899 */ /* 0x000fe4000801140a */
[----:B-1----:R-:W-:Y:S02]  /*0560*/  UIADD3 UR5, UPT, UPT, UR10, UR18, UR5 ;  /* 0x000000120a057290 */ /* 0x002fe4000fffe005 */
[----:B----4-:R-:W-:Y:S02]  /*0570*/  UIADD3 UR12, UPT, UPT, UR12, 0xff, URZ ;  /* 0x000000ff0c0c7890 */ /* 0x010fe4000fffe0ff */
[----:B------:R-:W-:-:S02]  /*0580*/  USHF.R.S32.HI UR4, URZ, 0x1f, UR5 ;  /* 0x0000001fff047899 */ /* 0x000fc40008011405 */
[----:B------:R-:W-:Y:S02]  /*0590*/  ULEA.HI UR6, UR6, UR10, URZ, 0x8 ;  /* 0x0000000a06067291 */ /* 0x000fe4000f8f40ff */
[----:B------:R-:W-:Y:S02]  /*05a0*/  ULEA.HI UR4, UR4, UR5, URZ, 0x8 ;  /* 0x0000000504047291 */ /* 0x000fe4000f8f40ff */
[----:B------:R-:W-:Y:S02]  /*05b0*/  USHF.R.S32.HI UR11, URZ, 0x1f, UR12 ;  /* 0x0000001fff0b7899 */ /* 0x000fe4000801140c */
[----:B------:R-:W-:Y:S02]  /*05c0*/  USHF.R.S32.HI UR6, URZ, 0x8, UR6 ;  /* 0x00000008ff067899 */ /* 0x000fe40008011406 */
[----:B------:R-:W-:Y:S02]  /*05d0*/  USHF.R.S32.HI UR4, URZ, 0x8, UR4 ;  /* 0x00000008ff047899 */ /* 0x000fe40008011404 */
[----:B------:R-:W-:-:S02]  /*05e0*/  ULEA.HI UR11, UR11, UR12, URZ, 0x8 ;  /* 0x0000000c0b0b7291 */ /* 0x000fc4000f8f40ff */
[----:B------:R-:W-:Y:S01]  /*05f0*/  IMAD.U32 R0, RZ, RZ, UR6 ;  /* 0x00000006ff007e24 */ /* 0x000fe2000f8e00ff */
[----:B------:R-:W-:Y:S01]  /*0600*/  UMOV UR6, UR21 ;  /* 0x0000001500067c82 */ /* 0x000fe20008000000 */
[----:B------:R-:W-:Y:S01]  /*0610*/  USHF.R.S32.HI UR11, URZ, 0x8, UR11 ;  /* 0x00000008ff0b7899 */ /* 0x000fe2000801140b */
[----:B------:R-:W-:-:S05]  /*0620*/  IMAD.U32 R5, RZ, RZ, UR4 ;  /* 0x00000004ff057e24 */ /* 0x000fca000f8e00ff */
[----:B------:R-:W-:-:S04]  /*0630*/  VIMNMX3 R0, R0, UR11, R5, PT ;  /* 0x0000000b00007c0f */ /* 0x000fc8000b800105 */
[----:B------:R-:W-:-:S13]  /*0640*/  R2UR UR17, R0 ;  /* 0x00000000001172ca */ /* 0x000fda00000e0000 */
[----:B------:R-:W-:-:S09]  /*0650*/  UISETP.GT.AND UP0, UPT, UR17, URZ, UPT ;  /* 0x000000ff1100728c */ /* 0x000fd2000bf04270 */
[----:B--23--:R-:W-:Y:S05]  /*0660*/  BRA.U UP0, `(.L_x_1449) ;  /* 0x0000000500147547 */ /* 0x00cfea000b800000 */
[----:B------:R-:W-:Y:S01]  /*0670*/  UISETP.NE.AND UP0, UPT, UR16, -0x1, UPT ;  /* 0xffffffff1000788c */ /* 0x000fe2000bf05270 */
[----:B------:R-:W-:Y:S01]  /*0680*/  IMAD.SHL.U32 R4, R3, 0x8, RZ ;  /* 0x0000000803047824 */ /* 0x000fe200078e00ff */
[----:B------:R-:W1:Y:S01]  /*0690*/  LDCU UR7, c[0x0][0x440] ;  /* 0x00008800ff0777ac */ /* 0x000e620008000800 */
[----:B------:R-:W-:Y:S01]  /*06a0*/  SHF.R.U32.HI R7, RZ, 0x2, R3 ;  /* 0x00000002ff077819 */ /* 0x000fe20000011603 */
[----:B------:R-:W-:Y:S01]  /*06b0*/  IMAD.MOV.U32 R5, RZ, RZ, RZ ;  /* 0x000000ffff057224 */ /* 0x000fe200078e00ff */
[----:B------:R-:W-:Y:S01]  /*06c0*/  BSSY.RECONVERGENT B0, `(.L_x_1450) ;  /* 0x0000030000007945 */ /* 0x000fe20003800200 */
[----:B------:R-:W2:Y:S01]  /*06d0*/  LDCU.64 UR4, c[0x0][0x408] ;  /* 0x00008100ff0477ac */ /* 0x000ea20008000a00 */
[----:B------:R-:W-:Y:S01]  /*06e0*/  LOP3.LUT R4, R4, 0x18, RZ, 0xc0, !PT ;  /* 0x0000001804047812 */ /* 0x000fe200078ec0ff */
[C---:B------:R-:W-:Y:S01]  /*06f0*/  VIADD R6, R7.reuse, 0x20 ;  /* 0x0000002007067836 */ /* 0x040fe20000000000 */
[----:B------:R-:W-:Y:S02]  /*0700*/  UIADD3 UR20, UPT, UPT, -UR23, UR20, URZ ;  /* 0x0000001417147290 */ /* 0x000fe4000fffe1ff */
[----:B------:R-:W3:Y:S01]  /*0710*/  @!UP0 LDCU.64 UR8, c[0x0][0x400] ;  /* 0x00008000ff0887ac */ /* 0x000ee20008000a00 */
[----:B------:R-:W4:Y:S01]  /*0720*/  LDCU.64 UR10, c[0x0][0x410] ;  /* 0x00008200ff0a77ac */ /* 0x000f220008000a00 */
[----:B-1----:R-:W-:Y:S01]  /*0730*/  ISETP.GE.AND P2, PT, R4, UR7, PT ;  /* 0x0000000704007c0c */ /* 0x002fe2000bf46270 */
[----:B------:R-:W1:Y:S03]  /*0740*/  LDCU UR7, c[0x0][0x434] ;  /* 0x00008680ff0777ac */ /* 0x000e660008000800 */
[----:B------:R-:W-:Y:S01]  /*0750*/  ISETP.GE.OR P1, PT, R7, UR20, P2 ;  /* 0x0000001407007c0c */ /* 0x000fe20009726670 */
[----:B--2---:R-:W-:Y:S01]  /*0760*/  @UP0 UIMAD.WIDE.U32 UR12, UR16, UR4, URZ ;  /* 0x00000004100c02a5 */ /* 0x004fe2000f8e00ff */
[----:B------:R-:W-:Y:S01]  /*0770*/  IMAD.U32 R3, RZ, RZ, UR4 ;  /* 0x00000004ff037e24 */ /* 0x000fe2000f8e00ff */
[----:B------:R-:W-:-:S02]  /*0780*/  MOV R0, UR5 ;  /* 0x0000000500007c02 */ /* 0x000fc40008000f00 */
[----:B------:R-:W-:Y:S01]  /*0790*/  ISETP.GE.OR P2, PT, R6, UR20, P2 ;  /* 0x0000001406007c0c */ /* 0x000fe20009746670 */
[----:B---3--:R-:W-:Y:S01]  /*07a0*/  @!UP0 UIMAD.WIDE.U32 UR14, UR21, UR8, URZ ;  /* 0x00000008150e82a5 */ /* 0x008fe2000f8e00ff */
[----:B------:R-:W-:Y:S01]  /*07b0*/  IMAD.WIDE.U32 R12, R3, UR23, R4 ;  /* 0x00000017030c7c25 */ /* 0x000fe2000f8e0004 */
[----:B------:R-:W2:Y:S01]  /*07c0*/  LDCU UR8, c[0x0][0x3e0] ;  /* 0x00007c00ff0877ac */ /* 0x000ea20008000800 */
[----:B----4-:R-:W-:Y:S02]  /*07d0*/  MOV R8, UR10 ;  /* 0x0000000a00087c02 */ /* 0x010fe40008000f00 */
[----:B------:R-:W-:Y:S01]  /*07e0*/  IMAD R0, R0, UR23, R13 ;  /* 0x0000001700007c24 */ /* 0x000fe2000f8e020d */
[----:B------:R-:W-:Y:S01]  /*07f0*/  @!UP0 UIMAD UR9, UR21, UR9, UR15 ;  /* 0x00000009150982a4 */ /* 0x000fe2000f8e020f */
[----:B------:R-:W3:Y:S01]  /*0800*/  @!P1 LDC.64 R2, c[0x0][0x3f0] ;  /* 0x0000fc00ff029b82 */ /* 0x000ee20000000a00 */
[----:B------:R-:W-:Y:S01]  /*0810*/  @UP0 UIMAD UR9, UR16, UR5, UR13 ;  /* 0x00000005100902a4 */ /* 0x000fe2000f8e020d */
[----:B------:R-:W-:Y:S01]  /*0820*/  IMAD.U32 R11, RZ, RZ, UR11 ;  /* 0x0000000bff0b7e24 */ /* 0x000fe2000f8e00ff */
[----:B------:R-:W-:-:S02]  /*0830*/  @UP0 UMOV UR14, UR12 ;  /* 0x0000000c000e0c82 */ /* 0x000fc40008000000 */
[----:B------:R-:W-:-:S04]  /*0840*/  IADD3 R12, P0, PT, R12, UR14, RZ ;  /* 0x0000000e0c0c7c10 */ /* 0x000fc8000ff1e0ff */
[----:B------:R-:W-:Y:S01]  /*0850*/  IADD3.X R13, PT, PT, R0, UR9, RZ, P0, !PT ;  /* 0x00000009000d7c10 */ /* 0x000fe200087fe4ff */
[----:B--2---:R-:W-:Y:S02]  /*0860*/  UIMAD UR8, UR6, UR8, UR22 ;  /* 0x00000008060872a4 */ /* 0x004fe4000f8e0216 */
[----:B------:R-:W-:Y:S02]  /*0870*/  IMAD.WIDE.U32 R8, R8, UR22, R12 ;  /* 0x0000001608087c25 */ /* 0x000fe4000f8e000c */
[----:B-1----:R-:W-:Y:S02]  /*0880*/  UIMAD UR23, UR8, UR7, UR23 ;  /* 0x00000007081772a4 */ /* 0x002fe4000f8e0217 */
[----:B------:R-:W-:Y:S01]  /*0890*/  IMAD R11, R11, UR22, R9 ;  /* 0x000000160b0b7c24 */ /* 0x000fe2000f8e0209 */
[----:B------:R-:W-:-:S05]  /*08a0*/  @!P1 MOV R10, R8 ;  /* 0x00000008000a9202 */ /* 0x000fca0000000f00 */
[----:B------:R-:W-:-:S04]  /*08b0*/  @!P1 IMAD.WIDE.U32 R12, R7, UR4, R10 ;  /* 0x00000004070c9c25 */ /* 0x000fc8000f8e000a */
[----:B------:R-:W-:Y:S01]  /*08c0*/  @!P1 IMAD R0, R7, UR5, R13 ;  /* 0x0000000507009c24 */ /* 0x000fe2000f8e020d */
[----:B---3--:R-:W-:-:S04]  /*08d0*/  @!P1 LEA R2, P0, R12, R2, 0x1 ;  /* 0x000000020c029211 */ /* 0x008fc800078008ff */
[----:B------:R-:W-:-:S05]  /*08e0*/  @!P1 LEA.HI.X R3, R12, R3, R0, 0x1, P0 ;  /* 0x000000030c039211 */ /* 0x000fca00000f0c00 */
[----:B------:R1:W-:Y:S01]  /*08f0*/  @!P1 STG.E.128 desc[UR24][R2.64], RZ ;  /* 0x000000ff02009986 */ /* 0x0003e2000c101d18 */
[----:B------:R-:W-:Y:S05]  /*0900*/  @P2 BRA `(.L_x_1451) ;  /* 0x00000000002c2947 */ /* 0x000fea0003800000 */
[----:B------:R-:W2:Y:S01]  /*0910*/  LDCU.64 UR6, c[0x0][0x3f0] ;  /* 0x00007e00ff0677ac */ /* 0x000ea20008000a00 */
[----:B-1----:R-:W-:Y:S02]  /*0920*/  IADD3 R3, P0, PT, R7, 0x20, RZ ;  /* 0x0000002007037810 */ /* 0x002fe40007f1e0ff */
[----:B------:R-:W-:Y:S02]  /*0930*/  MOV R9, R11 ;  /* 0x0000000b00097202 */ /* 0x000fe40000000f00 */
[----:B------:R-:W-:Y:S01]  /*0940*/  IADD3.X R0, PT, PT, RZ, RZ, RZ, P0, !PT ;  /* 0x000000ffff007210 */ /* 0x000fe200007fe4ff */
[----:B------:R-:W-:-:S04]  /*0950*/  IMAD.WIDE.U32 R8, R3, UR4, R8 ;  /* 0x0000000403087c25 */ /* 0x000fc8000f8e0008 */
[----:B------:R-:W-:-:S04]  /*0960*/  IMAD R0, R0, UR4, RZ ;  /* 0x0000000400007c24 */ /* 0x000fc8000f8e02ff */
[----:B------:R-:W-:Y:S01]  /*0970*/  IMAD R0, R3, UR5, R0 ;  /* 0x0000000503007c24 */ /* 0x000fe2000f8e0200 */
[----:B--2---:R-:W-:-:S04]  /*0980*/  LEA R2, P0, R8, UR6, 0x1 ;  /* 0x0000000608027c11 */ /* 0x004fc8000f8008ff */
[----:B------:R-:W-:-:S04]  /*0990*/  IADD3 R3, PT, PT, R9, R0, RZ ;  /* 0x0000000009037210 */ /* 0x000fc80007ffe0ff */
[----:B------:R-:W-:-:S05]  /*09a0*/  LEA.HI.X R3, R8, UR7, R3, 0x1, P0 ;  /* 0x0000000708037c11 */ /* 0x000fca00080f0c03 */
[----:B------:R2:W-:Y:S02]  /*09b0*/  STG.E.128 desc[UR24][R2.64], RZ ;  /* 0x000000ff02007986 */ /* 0x0005e4000c101d18 */
.L_x_1451:
[----:B------:R-:W-:Y:S05]  /*09c0*/  BSYNC.RECONVERGENT B0 ;  /* 0x0000000000007941 */ /* 0x000fea0003800200 */
.L_x_1450:
[----:B------:R-:W1:Y:S01]  /*09d0*/  LDCU.64 UR6, c[0x0][0x420] ;  /* 0x00008400ff0677ac */ /* 0x000e620008000a00 */
[----:B------:R-:W-:Y:S01]  /*09e0*/  ISETP.NE.AND P2, PT, R4, RZ, PT ;  /* 0x000000ff0400720c */ /* 0x000fe20003f45270 */
[----:B------:R-:W-:-:S03]  /*09f0*/  IMAD.U32 R0, RZ, RZ, UR23 ;  /* 0x00000017ff007e24 */ /* 0x000fc6000f8e00ff */
[C---:B------:R-:W-:Y:S02]  /*0a00*/  ISETP.GE.OR P1, PT, R7.reuse, UR20, P2 ;  /* 0x0000001407007c0c */ /* 0x040fe40009726670 */
[----:B------:R-:W-:Y:S02]  /*0a10*/  IADD3 R7, P0, PT, R7, UR23, RZ ;  /* 0x0000001707077c10 */ /* 0x000fe4000ff1e0ff */
[----:B------:R-:W-:Y:S02]  /*0a20*/  ISETP.GE.OR P2, PT, R6, UR20, P2 ;  /* 0x0000001406007c0c */ /* 0x000fe40009746670 */
[----:B------:R-:W-:Y:S02]  /*0a30*/  LEA.HI.X.SX32 R0, R0, RZ, 0x1, P0 ;  /* 0x000000ff00007211 */ /* 0x000fe400000f0eff */
[----:B-12---:R-:W-:-:S05]  /*0a40*/  LEA R2, P0, R7, UR6, 0x2 ;  /* 0x0000000607027c11 */ /* 0x006fca000f8010ff */
[----:B------:R-:W-:Y:S01]  /*0a50*/  @!P1 IMAD.MOV.U32 R5, RZ, RZ, 0x7f800000 ;  /* 0x7f800000ff059424 */ /* 0x000fe200078e00ff */
[----:B------:R-:W-:-:S05]  /*0a60*/  LEA.HI.X R3, R7, UR7, R0, 0x2, P0 ;  /* 0x0000000707037c11 */ /* 0x000fca00080f1400 */
[----:B------:R1:W-:Y:S01]  /*0a70*/  @!P1 STG.E desc[UR24][R2.64], R5 ;  /* 0x0000000502009986 */ /* 0x0003e2000c101918 */
[----:B------:R-:W-:Y:S05]  /*0a80*/  @P2 EXIT ;  /* 0x000000000000294d */ /* 0x000fea0003800000 */
[----:B-1----:R-:W-:-:S05]  /*0a90*/  MOV R5, 0x7f800000 ;  /* 0x7f80000000057802 */ /* 0x002fca0000000f00 */
[----:B------:R-:W-:Y:S01]  /*0aa0*/  STG.E desc[UR24][R2.64+0x80], R5 ;  /* 0x0000800502007986 */ /* 0x000fe2000c101918 */
[----:B------:R-:W-:Y:S05]  /*0ab0*/  EXIT ;  /* 0x000000000000794d */ /* 0x000fea0003800000 */
.L_x_1449:
[----:B------:R-:W1:Y:S01]  /*0ac0*/  LDCU.64 UR4, c[0x0][0x4d8] ;  /* 0x00009b00ff0477ac */ /* 0x000e620008000a00 */
[----:B------:R-:W2:Y:S01]  /*0ad0*/  LDCU.64 UR12, c[0x0][0x4e0] ;  /* 0x00009c00ff0c77ac */ /* 0x000ea20008000a00 */
[----:B-1----:R-:W-:-:S04]  /*0ae0*/  UISETP.NE.U32.AND UP0, UPT, UR4, URZ, UPT ;  /* 0x000000ff0400728c */ /* 0x002fc8000bf05070 */
[----:B------:R-:W-:Y:S02]  /*0af0*/  UISETP.NE.AND.EX UP0, UPT, UR5, URZ, UPT, UP0 ;  /* 0x000000ff0500728c */ /* 0x000fe4000bf05300 */
[----:B--2---:R-:W-:-:S04]  /*0b00*/  UISETP.NE.U32.AND UP2, UPT, UR12, URZ, UPT ;  /* 0x000000ff0c00728c */ /* 0x004fc8000bf45070 */
[----:B------:R-:W-:-:S03]  /*0b10*/  UISETP.NE.AND.EX UP2, UPT, UR13, URZ, UPT, UP2 ;  /* 0x000000ff0d00728c */ /* 0x000fc6000bf45320 */
[----:B------:R-:W-:Y:S08]  /*0b20*/  BRA.U !UP0, `(.L_x_1452) ;  /* 0x0000000108187547 */ /* 0x000ff0000b800000 */
[----:B------:R-:W-:-:S04]  /*0b30*/  UIADD3 UR4, UP0, UPT, UR9, UR4, URZ ;  /* 0x0000000409047290 */ /* 0x000fc8000ff1e0ff */
[----:B------:R-:W-:Y:S02]  /*0b40*/  UIADD3.X UR5, UPT, UPT, UR8, UR5, URZ, UP0, !UPT ;  /* 0x0000000508057290 */ /* 0x000fe400087fe4ff */
[----:B------:R-:W-:-:S04]  /*0b50*/  IMAD.U32 R4, RZ, RZ, UR4 ;  /* 0x00000004ff047e24 */ /* 0x000fc8000f8e00ff */
[----:B------:R-:W-:-:S05]  /*0b60*/  MOV R5, UR5 ;  /* 0x0000000500057c02 */ /* 0x000fca0008000f00 */
[----:B------:R-:W2:Y:S02]  /*0b70*/  LDG.E R4, desc[UR24][R4.64] ;  /* 0x0000001804047981 */ /* 0x000ea4000c1e1900 */
[----:B--2---:R-:W-:-:S15]  /*0b80*/  R2UR UR6, R4 ;  /* 0x00000000040672ca */ /* 0x004fde00000e0000 */
.L_x_1452:
[----:B------:R-:W-:Y:S05]  /*0b90*/  BRA.U !UP2, `(.L_x_1453) ;  /* 0x000000050a887547 */ /* 0x000fea000b800000 */
[----:B------:R-:W1:Y:S01]  /*0ba0*/  LDC R9, c[0x0][0x4f0] ;  /* 0x00013c00ff097b82 */ /* 0x000e620000000800 */
[----:B------:R-:W-:Y:S01]  /*0bb0*/  ULEA UR4, UR17, 0xffffff00, 0x8 ;  /* 0xffffff0011047891 */ /* 0x000fe2000f8e40ff */
[----:B------:R-:W-:Y:S01]  /*0bc0*/  IMAD.MOV.U32 R10, RZ, RZ, RZ ;  /* 0x000000ffff0a7224 */ /* 0x000fe200078e00ff */
[----:B------:R-:W2:Y:S04]  /*0bd0*/  LDCU.64 UR10, c[0x0][0x3b8] ;  /* 0x00007700ff0a77ac */ /* 0x000ea80008000a00 */
[----:B------:R-:W-:Y:S01]  /*0be0*/  MOV R2, UR4 ;  /* 0x0000000400027c02 */ /* 0x000fe20008000f00 */
[----:B------:R-:W3:Y:S03]  /*0bf0*/  LDCU.64 UR8, c[0x0][0x3c0] ;  /* 0x00007800ff0877ac */ /* 0x000ee60008000a00 */
[----:B------:R-:W-:Y:S01]  /*0c00*/  IABS R0, R2 ;  /* 0x0000000200007213 */ /* 0x000fe20000000000 */
[----:B------:R-:W4:Y:S01]  /*0c10*/  LDCU.64 UR4, c[0x0][0x4e8] ;  /* 0x00009d00ff0477ac */ /* 0x000f220008000a00 */
[----:B-1----:R-:W-:-:S04]  /*0c20*/  IABS R5, R9 ;  /* 0x0000000900057213 */ /* 0x002fc80000000000 */
[----:B------:R-:W1:Y:S01]  /*0c30*/  I2F.RP R8, R5 ;  /* 0x0000000500087306 */ /* 0x000e620000209400 */
[----:B----4-:R-:W-:-:S04]  /*0c40*/  UIMAD.WIDE.U32 UR6, UR21, UR4, URZ ;  /* 0x00000004150672a5 */ /* 0x010fc8000f8e00ff */
[----:B------:R-:W-:Y:S02]  /*0c50*/  UIMAD UR5, UR21, UR5, UR7 ;  /* 0x00000005150572a4 */ /* 0x000fe4000f8e0207 */
[----:B------:R-:W-:-:S04]  /*0c60*/  ULEA UR4, UP0, UR6, UR12, 0x2 ;  /* 0x0000000c06047291 */ /* 0x000fc8000f8010ff */
[----:B------:R-:W-:Y:S02]  /*0c70*/  ULEA.HI.X UR5, UR6, UR13, UR5, 0x2, UP0 ;  /* 0x0000000d06057291 */ /* 0x000fe400080f1405 */
[----:B------:R-:W-:Y:S01]  /*0c80*/  MOV R218, UR4 ;  /* 0x0000000400da7c02 */ /* 0x000fe20008000f00 */
[----:B-1----:R-:W1:Y:S01]  /*0c90*/  MUFU.RCP R6, R8 ;  /* 0x0000000800067308 */ /* 0x002e620000001000 */
[----:B------:R-:W4:Y:S02]  /*0ca0*/  LDCU.64 UR6, c[0x0][0x3a0] ;  /* 0x00007400ff0677ac */ /* 0x000f240008000a00 */
[----:B------:R-:W-:-:S05]  /*0cb0*/  IMAD.U32 R219, RZ, RZ, UR5 ;  /* 0x00000005ffdb7e24 */ /* 0x000fca000f8e00ff */
[----:B------:R-:W5:Y:S01]  /*0cc0*/  LDCU.64 UR4, c[0x0][0x3a8] ;  /* 0x00007500ff0477ac */ /* 0x000f620008000a00 */
[----:B-1----:R-:W-:-:S04]  /*0cd0*/  IADD3 R6, PT, PT, R6, 0xffffffe, RZ ;  /* 0x0ffffffe06067810 */ /* 0x002fc80007ffe0ff */
[----:B------:R-:W1:Y:S02]  /*0ce0*/  F2I.FTZ.U32.TRUNC.NTZ R7, R6 ;  /* 0x0000000600077305 */ /* 0x000e64000021f000 */
[----:B-1----:R-:W-:Y:S02]  /*0cf0*/  IMAD.MOV R4, RZ, RZ, -R7 ;  /* 0x000000ffff047224 */ /* 0x002fe400078e0a07 */
[----:B------:R-:W-:Y:S02]  /*0d00*/  IMAD.MOV.U32 R6, RZ, RZ, RZ ;  /* 0x000000ffff067224 */ /* 0x000fe400078e00ff */
[----:B------:R-:W-:-:S04]  /*0d10*/  IMAD R4, R4, R5, RZ ;  /* 0x0000000504047224 */ /* 0x000fc800078e02ff */
[----:B------:R-:W-:Y:S01]  /*0d20*/  IMAD.HI.U32 R7, R7, R4, R6 ;  /* 0x0000000407077227 */ /* 0x000fe200078e0006 */
[----:B------:R-:W-:Y:S01]  /*0d30*/  MOV R4, R0 ;  /* 0x0000000000047202 */ /* 0x000fe20000000f00 */
[----:B------:R-:W1:Y:S04]  /*0d40*/  LDC R6, c[0x0][0x3e8] ;  /* 0x0000fa00ff067b82 */ /* 0x000e680000000800 */
        /* <DEDUP_REMOVED lines=12> */
[----:B------:R-:W-:-:S05]  /*0e10*/  @!P1 LOP3.LUT R8, RZ, R9, RZ, 0x33, !PT ;  /* 0x00000009ff089212 */ /* 0x000fca00078e33ff */
[----:B------:R-:W-:-:S05]  /*0e20*/  IMAD.WIDE R14, R8, 0x4, R218 ;  /* 0x00000004080e7825 */ /* 0x000fca00078e02da */
[----:B------:R-:W2:Y:S01]  /*0e30*/  LDG.E R4, desc[UR24][R14.64] ;  /* 0x000000180e047981 */ /* 0x000ea2000c1e1900 */
[----:B-1----:R-:W-:Y:S02]  /*0e40*/  IABS R7, R6 ;  /* 0x0000000600077213 */ /* 0x002fe40000000000 */
[----:B------:R-:W-:Y:S01]  /*0e50*/  IADD3 R8, PT, PT, -R8, RZ, RZ ;  /* 0x000000ff08087210 */ /* 0x000fe20007ffe1ff */
[----:B------:R-:W1:Y:S01]  /*0e60*/  S2R R0, SR_CTAID.Z ;  /* 0x0000000000007919 */ /* 0x000e620000002700 */
[----:B------:R-:W3:Y:S03]  /*0e70*/  I2F.RP R12, R7 ;  /* 0x00000007000c7306 */ /* 0x000ee60000209400 */
[----:B------:R-:W-:-:S05]  /*0e80*/  IMAD R9, R9, R8, R2 ;  /* 0x0000000809097224 */ /* 0x000fca00078e0202 */
[----:B---3--:R-:W3:Y:S01]  /*0e90*/  MUFU.RCP R11, R12 ;  /* 0x0000000c000b7308 */ /* 0x008ee20000001000 */
[----:B-1----:R-:W-:Y:S02]  /*0ea0*/  IABS R0, R0 ;  /* 0x0000000000007213 */ /* 0x002fe40000000000 */
[----:B---3--:R-:W-:-:S06]  /*0eb0*/  IADD3 R11, PT, PT, R11, 0xffffffe, RZ ;  /* 0x0ffffffe0b0b7810 */ /* 0x008fcc0007ffe0ff */
[----:B------:R-:W1:Y:S02]  /*0ec0*/  F2I.FTZ.U32.TRUNC.NTZ R11, R11 ;  /* 0x0000000b000b7305 */ /* 0x000e64000021f000 */
[----:B-1----:R-:W-:-:S05]  /*0ed0*/  IADD3 R5, PT, PT, RZ, -R11, RZ ;  /* 0x8000000bff057210 */ /* 0x002fca0007ffe0ff */
[----:B------:R-:W-:-:S04]  /*0ee0*/  IMAD R5, R5, R7, RZ ;  /* 0x0000000705057224 */ /* 0x000fc800078e02ff */
[----:B------:R-:W-:Y:S01]  /*0ef0*/  IMAD.HI.U32 R10, R11, R5, R10 ;  /* 0x000000050b0a7227 */ /* 0x000fe200078e000a */
[----:B------:R-:W-:-:S05]  /*0f00*/  MOV R5, R0 ;  /* 0x0000000000057202 */ /* 0x000fca0000000f00 */
[----:B------:R-:W-:-:S05]  /*0f10*/  IMAD.HI.U32 R0, R10, R5, RZ ;  /* 0x000000050a007227 */ /* 0x000fca00078e00ff */
[----:B------:R-:W-:-:S05]  /*0f20*/  IADD3 R10, PT, PT, -R0, RZ, RZ ;  /* 0x000000ff000a7210 */ /* 0x000fca0007ffe1ff */
[----:B------:R-:W-:Y:S01]  /*0f30*/  IMAD R10, R7, R10, R5 ;  /* 0x0000000a070a7224 */ /* 0x000fe200078e0205 */
[----:B------:R-:W-:-:S04]  /*0f40*/  LOP3.LUT R5, R6, UR22, RZ, 0x3c, !PT ;  /* 0x0000001606057c12 */ /* 0x000fc8000f8e3cff */
[----:B------:R-:W-:Y:S02]  /*0f50*/  ISETP.GT.U32.AND P1, PT, R7, R10, PT ;  /* 0x0000000a0700720c */ /* 0x000fe40003f24070 */
[----:B------:R-:W-:-:S11]  /*0f60*/  ISETP.GE.AND P0, PT, R5, RZ, PT ;  /* 0x000000ff0500720c */ /* 0x000fd60003f06270 */
[----:B------:R-:W-:Y:S01]  /*0f70*/  @!P1 IMAD.IADD R10, R10, 0x1, -R7 ;  /* 0x000000010a0a9824 */ /* 0x000fe200078e0a07 */
[----:B------:R-:W-:Y:S02]  /*0f80*/  @!P1 IADD3 R0, PT, PT, R0, 0x1, RZ ;  /* 0x0000000100009810 */ /* 0x000fe40007ffe0ff */
[----:B------:R-:W-:Y:S02]  /*0f90*/  ISETP.NE.AND P1, PT, R6, RZ, PT ;  /* 0x000000ff0600720c */ /* 0x000fe40003f25270 */
[----:B------:R-:W-:-:S13]  /*0fa0*/  ISETP.GE.U32.AND P2, PT, R10, R7, PT ;  /* 0x000000070a00720c */ /* 0x000fda0003f46070 */
[----:B------:R-:W-:-:S05]  /*0fb0*/  @P2 VIADD R0, R0, 0x1 ;  /* 0x0000000100002836 */ /* 0x000fca0000000000 */
[----:B------:R-:W-:Y:S02]  /*0fc0*/  @!P0 IADD3 R0, PT, PT, -R0, RZ, RZ ;  /* 0x000000ff00008210 */ /* 0x000fe40007ffe1ff */
[----:B------:R-:W-:Y:S02]  /*0fd0*/  @!P1 LOP3.LUT R0, RZ, R6, RZ, 0x33, !PT ;  /* 0x00000006ff009212 */ /* 0x000fe400078e33ff */
[----:B--2---:R-:W-:Y:S01]  /*0fe0*/  SHF.R.S32.HI R5, RZ, 0x1f, R4 ;  /* 0x0000001fff057819 */ /* 0x004fe20000011404 */
[----:B----4-:R-:W-:-:S04]  /*0ff0*/  IMAD.WIDE.U32 R10, R4, UR6, RZ ;  /* 0x00000006040a7c25 */ /* 0x010fc8000f8e00ff */
[C---:B------:R-:W-:Y:S02]  /*1000*/  IMAD R7, R5.reuse, UR6, RZ ;  /* 0x0000000605077c24 */ /* 0x040fe4000f8e02ff */
[----:B-----5:R-:W-:Y:S02]  /*1010*/  IMAD R5, R5, UR4, RZ ;  /* 0x0000000405057c24 */ /* 0x020fe4000f8e02ff */
[C---:B------:R-:W-:Y:S02]  /*1020*/  IMAD R7, R4.reuse, UR7, R7 ;  /* 0x0000000704077c24 */ /* 0x040fe4000f8e0207 */
[C---:B------:R-:W-:Y:S02]  /*1030*/  IMAD R5, R4.reuse, UR5, R5 ;  /* 0x0000000504057c24 */ /* 0x040fe4000f8e0205 */
[----:B------:R-:W-:Y:S01]  /*1040*/  IMAD.WIDE.U32 R12, R4, UR4, RZ ;  /* 0x00000004040c7c25 */ /* 0x000fe2000f8e00ff */
[----:B------:R-:W1:Y:S01]  /*1050*/  LDCU.128 UR4, c[0x0][0x3d0] ;  /* 0x00007a00ff0477ac */ /* 0x000e620008000c00 */
[----:B------:R-:W-:-:S02]  /*1060*/  SHF.R.S32.HI R4, RZ, 0x1f, R9 ;  /* 0x0000001fff047819 */ /* 0x000fc40000011409 */
[----:B------:R-:W-:Y:S01]  /*1070*/  IADD3 R11, PT, PT, R11, R7, RZ ;  /* 0x000000070b0b7210 */ /* 0x000fe20007ffe0ff */
[----:B------:R-:W-:Y:S01]  /*1080*/  IMAD.IADD R13, R13, 0x1, R5 ;  /* 0x000000010d0d7824 */ /* 0x000fe200078e0205 */
[----:B------:R-:W-:Y:S01]  /*1090*/  SHF.R.S32.HI R5, RZ, 0x1f, R0 ;  /* 0x0000001fff057819 */ /* 0x000fe20000011400 */
[C---:B------:R-:W-:Y:S02]  /*10a0*/  IMAD R6, R4.reuse, UR10, RZ ;  /* 0x0000000a04067c24 */ /* 0x040fe4000f8e02ff */
[----:B------:R-:W-:Y:S02]  /*10b0*/  IMAD R4, R4, UR8, RZ ;  /* 0x0000000804047c24 */ /* 0x000fe4000f8e02ff */
[C---:B------:R-:W-:Y:S02]  /*10c0*/  IMAD R6, R9.reuse, UR11, R6 ;  /* 0x0000000b09067c24 */ /* 0x040fe4000f8e0206 */
[----:B------:R-:W-:-:S04]  /*10d0*/  IMAD.WIDE.U32 R10, R9, UR10, R10 ;  /* 0x0000000a090a7c25 */ /* 0x000fc8000f8e000a */
[----:B------:R-:W-:Y:S01]  /*10e0*/  IMAD R4, R9, UR9, R4 ;  /* 0x0000000909047c24 */ /* 0x000fe2000f8e0204 */
[----:B------:R-:W-:Y:S01]  /*10f0*/  IADD3 R11, PT, PT, R11, R6, RZ ;  /* 0x000000060b0b7210 */ /* 0x000fe20007ffe0ff */
[----:B------:R-:W-:-:S04]  /*1100*/  IMAD.WIDE.U32 R12, R9, UR8, R12 ;  /* 0x00000008090c7c25 */ /* 0x000fc8000f8e000c */
[----:B-1----:R-:W-:Y:S01]  /*1110*/  IMAD R7, R5, UR4, RZ ;  /* 0x0000000405077c24 */ /* 0x002fe2000f8e02ff */
[----:B------:R-:W-:Y:S01]  /*1120*/  IADD3 R13, PT, PT, R13, R4, RZ ;  /* 0x000000040d0d7210 */ /* 0x000fe20007ffe0ff */
[----:B------:R-:W-:Y:S02]  /*1130*/  IMAD R5, R5, UR6, RZ ;  /* 0x0000000605057c24 */ /* 0x000fe4000f8e02ff */
[----:B------:R-:W-:-:S04]  /*1140*/  IMAD.WIDE.U32 R10, R0, UR4, R10 ;  /* 0x00000004000a7c25 */ /* 0x000fc8000f8e000a */
[C---:B------:R-:W-:Y:S02]  /*1150*/  IMAD R5, R0.reuse, UR7, R5 ;  /* 0x0000000700057c24 */ /* 0x040fe4000f8e0205 */
[----:B------:R-:W-:Y:S01]  /*1160*/  IMAD.WIDE.U32 R18, R0, UR6, R12 ;  /* 0x0000000600127c25 */ /* 0x000fe2000f8e000c */
[----:B------:R-:W-:-:S03]  /*1170*/  MOV R12, R10 ;  /* 0x0000000a000c7202 */ /* 0x000fc60000000f00 */
[----:B------:R-:W-:Y:S01]  /*1180*/  IMAD R7, R0, UR5, R7 ;  /* 0x0000000500077c24 */ /* 0x000fe2000f8e0207 */
[----:B------:R-:W-:-:S03]  /*1190*/  IADD3 R4, PT, PT, R19, R5, RZ ;  /* 0x0000000513047210 */ /* 0x000fc60007ffe0ff */
[----:B------:R-:W-:Y:S01]  /*11a0*/  IMAD.IADD R0, R11, 0x1, R7 ;  /* 0x000000010b007824 */ /* 0x000fe200078e0207 */
[----:B------:R-:W-:Y:S06]  /*11b0*/  BRA `(.L_x_1454) ;  /* 0x00000004007c7947 */ /* 0x000fec0003800000 */
.L_x_1453:
[----:B------:R-:W-:-:S09]  /*11c0*/  UISETP.NE.AND UP0, UPT, UR14, -0x1, UPT ;  /* 0xffffffff0e00788c */ /* 0x000fd2000bf05270 */
[----:B------:R-:W-:Y:S05]  /*11d0*/  BRA.U UP0, `(.L_x_1455) ;  /* 0x0000000100407547 */ /* 0x000fea000b800000 */
[----:B------:R-:W1:Y:S01]  /*11e0*/  LDCU.64 UR10, c[0x0][0x3b8] ;  /* 0x00007700ff0a77ac */ /* 0x000e620008000a00 */
[----:B------:R-:W2:Y:S01]  /*11f0*/  LDCU.64 UR4, c[0x0][0x3a0] ;  /* 0x00007400ff0477ac */ /* 0x000ea20008000a00 */
[----:B------:R-:W-:Y:S02]  /*1200*/  USHF.R.S32.HI UR8, URZ, 0x1f, UR7 ;  /* 0x0000001fff087899 */ /* 0x000fe40008011407 */
[----:B------:R-:W-:Y:S02]  /*1210*/  USHF.R.S32.HI UR9, URZ, 0x1f, UR6 ;  /* 0x0000001fff097899 */ /* 0x000fe40008011406 */
[----:B-1----:R-:W-:Y:S02]  /*1220*/  UIMAD UR8, UR8, UR10, URZ ;  /* 0x0000000a080872a4 */ /* 0x002fe4000f8e02ff */
[----:B------:R-:W-:Y:S02]  /*1230*/  UIMAD.WIDE.U32 UR26, UR7, UR10, URZ ;  /* 0x0000000a071a72a5 */ /* 0x000fe4000f8e00ff */
[----:B------:R-:W-:-:S02]  /*1240*/  UIMAD UR8, UR7, UR11, UR8 ;  /* 0x0000000b070872a4 */ /* 0x000fc4000f8e0208 */
[----:B--2---:R-:W-:Y:S02]  /*1250*/  UIMAD UR9, UR9, UR4, URZ ;  /* 0x00000004090972a4 */ /* 0x004fe4000f8e02ff */
[----:B------:R-:W-:Y:S02]  /*1260*/  UIADD3 UR27, UPT, UPT, UR27, UR8, URZ ;  /* 0x000000081b1b7290 */ /* 0x000fe4000fffe0ff */
[----:B------:R-:W-:Y:S02]  /*1270*/  UIMAD UR5, UR6, UR5, UR9 ;  /* 0x00000005060572a4 */ /* 0x000fe4000f8e0209 */
[----:B------:R-:W-:-:S04]  /*1280*/  UIMAD.WIDE.U32 UR26, UR6, UR4, UR26 ;  /* 0x00000004061a72a5 */ /* 0x000fc8000f8e001a */
[----:B------:R-:W-:Y:S02]  /*1290*/  UIADD3 UR5, UPT, UPT, UR27, UR5, URZ ;  /* 0x000000051b057290 */ /* 0x000fe4000fffe0ff */
[----:B------:R-:W-:Y:S02]  /*12a0*/  MOV R11, UR27 ;  /* 0x0000001b000b7c02 */ /* 0x000fe40008000f00 */
[----:B------:R-:W-:Y:S02]  /*12b0*/  MOV R10, UR26 ;  /* 0x0000001a000a7c02 */ /* 0x000fe40008000f00 */
[----:B------:R-:W-:Y:S01]  /*12c0*/  MOV R11, UR5 ;  /* 0x00000005000b7c02 */ /* 0x000fe20008000f00 */
[----:B------:R-:W-:Y:S05]  /*12d0*/  BRA `(.L_x_1456) ;  /* 0x0000000000207947 */ /* 0x000fea0003800000 */
.L_x_1455:
[----:B------:R-:W1:Y:S01]  /*12e0*/  LDCU.64 UR10, c[0x0][0x3b8] ;  /* 0x00007700ff0a77ac */ /* 0x000e620008000a00 */
[----:B------:R-:W-:-:S04]  /*12f0*/  UIADD3 UR4, UPT, UPT, UR7, UR14, URZ ;  /* 0x0000000e07047290 */ /* 0x000fc8000fffe0ff */
[----:B-1----:R-:W-:Y:S02]  /*1300*/  UIMAD.WIDE.U32 UR8, UR4, UR10, URZ ;  /* 0x0000000a040872a5 */ /* 0x002fe4000f8e00ff */
[----:B------:R-:W-:-:S04]  /*1310*/  UIMAD UR4, UR4, UR11, URZ ;  /* 0x0000000b040472a4 */ /* 0x000fc8000f8e02ff */
[----:B------:R-:W-:Y:S01]  /*1320*/  UIADD3 UR4, UPT, UPT, UR9, UR4, URZ ;  /* 0x0000000409047290 */ /* 0x000fe2000fffe0ff */
[----:B------:R-:W-:Y:S02]  /*1330*/  MOV R11, UR9 ;  /* 0x00000009000b7c02 */ /* 0x000fe40008000f00 */
[----:B------:R-:W-:-:S03]  /*1340*/  MOV R10, UR8 ;  /* 0x00000008000a7c02 */ /* 0x000fc60008000f00 */
[----:B------:R-:W-:Y:S02]  /*1350*/  MOV R11, UR4 ;  /* 0x00000004000b7c02 */ /* 0x000fe40008000f00 */
.L_x_1456:
[----:B------:R-:W-:Y:S05]  /*1360*/  BRA.U UP0, `(.L_x_1457) ;  /* 0x0000000100447547 */ /* 0x000fea000b800000 */
[----:B------:R-:W1:Y:S01]  /*1370*/  LDCU.64 UR8, c[0x0][0x3c0] ;  /* 0x00007800ff0877ac */ /* 0x000e620008000a00 */
[----:B------:R-:W2:Y:S01]  /*1380*/  LDCU.64 UR4, c[0x0][0x3a8] ;  /* 0x00007500ff0477ac */ /* 0x000ea20008000a00 */
[----:B------:R-:W-:-:S04]  /*1390*/  USHF.R.S32.HI UR14, URZ, 0x1f, UR7 ;  /* 0x0000001fff0e7899 */ /* 0x000fc80008011407 */
[----:B-1----:R-:W-:Y:S02]  /*13a0*/  UIMAD UR14, UR14, UR8, URZ ;  /* 0x000000080e0e72a4 */ /* 0x002fe4000f8e02ff */
[----:B------:R-:W-:Y:S02]  /*13b0*/  UIMAD.WIDE.U32 UR26, UR7, UR8, URZ ;  /* 0x00000008071a72a5 */ /* 0x000fe4000f8e00ff */
[----:B------:R-:W-:Y:S02]  /*13c0*/  UIMAD UR14, UR7, UR9, UR14 ;  /* 0x00000009070e72a4 */ /* 0x000fe4000f8e020e */
[----:B------:R-:W-:Y:S02]  /*13d0*/  USHF.R.S32.HI UR7, URZ, 0x1f, UR6 ;  /* 0x0000001fff077899 */ /* 0x000fe40008011406 */
[----:B------:R-:W-:Y:S02]  /*13e0*/  UIADD3 UR15, UPT, UPT, UR27, UR14, URZ ;  /* 0x0000000e1b0f7290 */ /* 0x000fe4000fffe0ff */
[----:B--2---:R-:W-:Y:S01]  /*13f0*/  UIMAD UR7, UR7, UR4, URZ ;  /* 0x00000004070772a4 */ /* 0x004fe2000f8e02ff */
[----:B------:R-:W-:-:S02]  /*1400*/  UMOV UR14, UR26 ;  /* 0x0000001a000e7c82 */ /* 0x000fc40008000000 */
[----:B------:R-:W-:Y:S02]  /*1410*/  UIMAD.WIDE.U32 UR14, UR6, UR4, UR14 ;  /* 0x00000004060e72a5 */ /* 0x000fe4000f8e000e */
[----:B------:R-:W-:-:S04]  /*1420*/  UIMAD UR5, UR6, UR5, UR7 ;  /* 0x00000005060572a4 */ /* 0x000fc8000f8e0207 */
[----:B------:R-:W-:Y:S01]  /*1430*/  UIADD3 UR5, UPT, UPT, UR15, UR5, URZ ;  /* 0x000000050f057290 */ /* 0x000fe2000fffe0ff */
[----:B------:R-:W-:Y:S02]  /*1440*/  MOV R13, UR15 ;  /* 0x0000000f000d7c02 */ /* 0x000fe40008000f00 */
[----:B------:R-:W-:-:S03]  /*1450*/  MOV R12, UR14 ;  /* 0x0000000e000c7c02 */ /* 0x000fc60008000f00 */
[----:B------:R-:W-:Y:S01]  /*1460*/  MOV R13, UR5 ;  /* 0x00000005000d7c02 */ /* 0x000fe20008000f00 */
[----:B------:R-:W-:Y:S06]  /*1470*/  BRA `(.L_x_1458) ;  /* 0x0000000000207947 */ /* 0x000fec0003800000 */
.L_x_1457:
[----:B------:R-:W1:Y:S01]  /*1480*/  LDCU.64 UR8, c[0x0][0x3c0] ;  /* 0x00007800ff0877ac */ /* 0x000e620008000a00 */
[----:B------:R-:W-:-:S04]  /*1490*/  UIADD3 UR7, UPT, UPT, UR7, UR14, URZ ;  /* 0x0000000e07077290 */ /* 0x000fc8000fffe0ff */
[----:B-1----:R-:W-:Y:S02]  /*14a0*/  UIMAD.WIDE.U32 UR4, UR7, UR8, URZ ;  /* 0x00000008070472a5 */ /* 0x002fe4000f8e00ff */
[----:B------:R-:W-:-:S04]  /*14b0*/  UIMAD UR7, UR7, UR9, URZ ;  /* 0x00000009070772a4 */ /* 0x000fc8000f8e02ff */
[----:B------:R-:W-:Y:S01]  /*14c0*/  UIADD3 UR7, UPT, UPT, UR5, UR7, URZ ;  /* 0x0000000705077290 */ /* 0x000fe2000fffe0ff */
[----:B------:R-:W-:Y:S02]  /*14d0*/  MOV R13, UR5 ;  /* 0x00000005000d7c02 */ /* 0x000fe40008000f00 */
[----:B------:R-:W-:-:S03]  /*14e0*/  MOV R12, UR4 ;  /* 0x00000004000c7c02 */ /* 0x000fc60008000f00 */
[----:B------:R-:W-:-:S07]  /*14f0*/  MOV R13, UR7 ;  /* 0x00000007000d7c02 */ /* 0x000fce0008000f00 */
.L_x_1458:
[----:B------:R-:W1:Y:S01]  /*1500*/  LDC R0, c[0x0][0x3e8] ;  /* 0x0000fa00ff007b82 */ /* 0x000e620000000800 */
[----:B------:R-:W2:Y:S01]  /*1510*/  S2R R4, SR_CTAID.Z ;  /* 0x0000000000047919 */ /* 0x000ea20000002700 */
[----:B------:R-:W-:Y:S01]  /*1520*/  ULEA UR4, UR17, 0xffffff00, 0x8 ;  /* 0xffffff0011047891 */ /* 0x000fe2000f8e40ff */
[----:B------:R-:W-:Y:S02]  /*1530*/  CS2R R218, SRZ ;  /* 0x0000000000da7805 */ /* 0x000fe4000001ff00 */
[----:B-1----:R-:W-:-:S04]  /*1540*/  IABS R2, R0 ;  /* 0x0000000000027213 */ /* 0x002fc80000000000 */
[----:B------:R-:W1:Y:S01]  /*1550*/  I2F.RP R8, R2 ;  /* 0x0000000200087306 */ /* 0x000e620000209400 */
[----:B--2---:R-:W-:-:S07]  /*1560*/  IABS R4, R4 ;  /* 0x0000000400047213 */ /* 0x004fce0000000000 */
[----:B-1----:R-:W1:Y:S02]  /*1570*/  MUFU.RCP R6, R8 ;  /* 0x0000000800067308 */ /* 0x002e640000001000 */
[----:B-1----:R-:W-:-:S06]  /*1580*/  IADD3 R6, PT, PT, R6, 0xffffffe, RZ ;  /* 0x0ffffffe06067810 */ /* 0x002fcc0007ffe0ff */
[----:B------:R-:W1:Y:S02]  /*1590*/  F2I.FTZ.U32.TRUNC.NTZ R7, R6 ;  /* 0x0000000600077305 */ /* 0x000e64000021f000 */
[----:B-1----:R-:W-:Y:S01]  /*15a0*/  IADD3 R5, PT, PT, RZ, -R7, RZ ;  /* 0x80000007ff057210 */ /* 0x002fe20007ffe0ff */
[----:B------:R-:W-:-:S04]  /*15b0*/  IMAD.MOV.U32 R6, RZ, RZ, RZ ;  /* 0x000000ffff067224 */ /* 0x000fc800078e00ff */
[----:B------:R-:W-:-:S04]  /*15c0*/  IMAD R5, R5, R2, RZ ;  /* 0x0000000205057224 */ /* 0x000fc800078e02ff */
[----:B------:R-:W-:Y:S02]  /*15d0*/  IMAD.HI.U32 R5, R7, R5, R6 ;  /* 0x0000000507057227 */ /* 0x000fe400078e0006 */
[----:B------:R-:W1:Y:S04]  /*15e0*/  LDC.64 R6, c[0x0][0x3d8] ;  /* 0x0000f600ff067b82 */ /* 0x000e680000000a00 */
[----:B------:R-:W-:-:S05]  /*15f0*/  IMAD.HI.U32 R9, R5, R4, RZ ;  /* 0x0000000405097227 */ /* 0x000fca00078e00ff */
[----:B------:R-:W-:-:S05]  /*1600*/  IADD3 R5, PT, PT, -R9, RZ, RZ ;  /* 0x000000ff09057210 */ /* 0x000fca0007ffe1ff */
[----:B------:R-:W-:-:S05]  /*1610*/  IMAD R5, R2, R5, R4 ;  /* 0x0000000502057224 */ /* 0x000fca00078e0204 */
[----:B------:R-:W-:-:S13]  /*1620*/  ISETP.GT.U32.AND P0, PT, R2, R5, PT ;  /* 0x000000050200720c */ /* 0x000fda0003f04070 */
[-C--:B------:R-:W-:Y:S01]  /*1630*/  @!P0 IADD3 R5, PT, PT, R5, -R2.reuse, RZ ;  /* 0x8000000205058210 */ /* 0x080fe20007ffe0ff */
[----:B------:R-:W-:Y:S01]  /*1640*/  @!P0 VIADD R9, R9, 0x1 ;  /* 0x0000000109098836 */ /* 0x000fe20000000000 */
[C---:B------:R-:W-:Y:S02]  /*1650*/  ISETP.NE.AND P0, PT, R0.reuse, RZ, PT ;  /* 0x000000ff0000720c */ /* 0x040fe40003f05270 */
[----:B------:R-:W-:Y:S02]  /*1660*/  ISETP.GE.U32.AND P2, PT, R5, R2, PT ;  /* 0x000000020500720c */ /* 0x000fe40003f46070 */
[----:B------:R-:W-:Y:S01]  /*1670*/  LOP3.LUT R2, R0, UR22, RZ, 0x3c, !PT ;  /* 0x0000001600027c12 */ /* 0x000fe2000f8e3cff */
[----:B------:R-:W2:Y:S03]  /*1680*/  LDC.64 R4, c[0x0][0x3d0] ;  /* 0x0000f400ff047b82 */ /* 0x000ea60000000a00 */
[----:B------:R-:W-:Y:S01]  /*1690*/  ISETP.GE.AND P1, PT, R2, RZ, PT ;  /* 0x000000ff0200720c */ /* 0x000fe20003f26270 */
[----:B------:R-:W-:-:S04]  /*16a0*/  IMAD.U32 R2, RZ, RZ, UR4 ;  /* 0x00000004ff027e24 */ /* 0x000fc8000f8e00ff */
[C---:B------:R-:W-:Y:S02]  /*16b0*/  IMAD.WIDE.U32 R14, R2.reuse, UR8, R12 ;  /* 0x00000008020e7c25 */ /* 0x040fe4000f8e000c */
[----:B------:R-:W-:Y:S02]  /*16c0*/  @P2 IADD3 R9, PT, PT, R9, 0x1, RZ ;  /* 0x0000000109092810 */ /* 0x000fe40007ffe0ff */
[----:B------:R-:W-:-:S04]  /*16d0*/  IMAD.WIDE.U32 R10, R2, UR10, R10 ;  /* 0x0000000a020a7c25 */ /* 0x000fc8000f8e000a */
[----:B------:R-:W-:Y:S01]  /*16e0*/  @!P1 IADD3 R9, PT, PT, -R9, RZ, RZ ;  /* 0x000000ff09099210 */ /* 0x000fe20007ffe1ff */
[C---:B------:R-:W-:Y:S01]  /*16f0*/  IMAD R15, R2.reuse, UR9, R15 ;  /* 0x00000009020f7c24 */ /* 0x040fe2000f8e020f */
[----:B------:R-:W-:Y:S01]  /*1700*/  @!P0 LOP3.LUT R9, RZ, R0, RZ, 0x33, !PT ;  /* 0x00000000ff098212 */ /* 0x000fe200078e33ff */
[----:B------:R-:W-:-:S03]  /*1710*/  IMAD R11, R2, UR11, R11 ;  /* 0x0000000b020b7c24 */ /* 0x000fc6000f8e020b */
[----:B------:R-:W-:Y:S01]  /*1720*/  SHF.R.S32.HI R13, RZ, 0x1f, R9 ;  /* 0x0000001fff0d7819 */ /* 0x000fe20000011409 */
[----:B-1----:R-:W-:-:S04]  /*1730*/  IMAD.WIDE.U32 R18, R9, R6, R14 ;  /* 0x0000000609127225 */ /* 0x002fc800078e000e */
[C---:B------:R-:W-:Y:S02]  /*1740*/  IMAD R8, R13.reuse, R6, RZ ;  /* 0x000000060d087224 */ /* 0x040fe400078e02ff */
[-C--:B--2---:R-:W-:Y:S02]  /*1750*/  IMAD R0, R13, R4.reuse, RZ ;  /* 0x000000040d007224 */ /* 0x084fe400078e02ff */
[C---:B------:R-:W-:Y:S02]  /*1760*/  IMAD R7, R9.reuse, R7, R8 ;  /* 0x0000000709077224 */ /* 0x040fe400078e0208 */
[----:B------:R-:W-:-:S03]  /*1770*/  IMAD.WIDE.U32 R12, R9, R4, R10 ;  /* 0x00000004090c7225 */ /* 0x000fc600078e000a */
[----:B------:R-:W-:Y:S01]  /*1780*/  IADD3 R4, PT, PT, R19, R7, RZ ;  /* 0x0000000713047210 */ /* 0x000fe20007ffe0ff */
[----:B------:R-:W-:-:S05]  /*1790*/  IMAD R5, R9, R5, R0 ;  /* 0x0000000509057224 */ /* 0x000fca00078e0200 */
[----:B------:R-:W-:-:S07]  /*17a0*/  IADD3 R0, PT, PT, R13, R5, RZ ;  /* 0x000000050d007210 */ /* 0x000fce0007ffe0ff */
.L_x_1454:
[----:B------:R-:W-:Y:S01]  /*17b0*/  UISETP.NE.AND UP0, UPT, UR16, -0x1, UPT ;  /* 0xffffffff1000788c */ /* 0x000fe2000bf05270 */
[----:B------:R-:W1:Y:S01]  /*17c0*/  S2R R11, SR_CTAID.X ;  /* 0x00000000000b7919 */ /* 0x000e620000002500 */
[C---:B------:R-:W-:Y:S01]  /*17d0*/  IMAD.SHL.U32 R195, R3.reuse, 0x8, RZ ;  /* 0x0000000803c37824 */ /* 0x040fe200078e00ff */
[----:B------:R-:W2:Y:S01]  /*17e0*/  LDCU.64 UR14, c[0x0][0x388] ;  /* 0x00007100ff0e77ac */ /* 0x000ea20008000a00 */
[----:B------:R-:W-:Y:S01]  /*17f0*/  SHF.R.U32.HI R14, RZ, 0x2, R3 ;  /* 0x00000002ff0e7819 */ /* 0x000fe20000011603 */
[----:B------:R-:W-:Y:S01]  /*1800*/  IMAD.MOV.U32 R15, RZ, RZ, RZ ;  /* 0x000000ffff0f7224 */ /* 0x000fe200078e00ff */
[----:B------:R-:W-:Y:S01]  /*1810*/  LOP3.LUT R216, R3, 0x18, RZ, 0xc0, !PT ;  /* 0x0000001803d87812 */ /* 0x000fe200078ec0ff */
[----:B------:R-:W-:Y:S01]  /*1820*/  UIADD3 UR26, UPT, UPT, -UR23, UR20, URZ ;  /* 0x00000014171a7290 */ /* 0x000fe2000fffe1ff */
[C---:B------:R-:W-:Y:S01]  /*1830*/  LOP3.LUT R212, R195.reuse, 0x18, RZ, 0xc0, !PT ;  /* 0x00000018c3d47812 */ /* 0x040fe200078ec0ff */
[----:B------:R-:W-:Y:S01]  /*1840*/  BSSY.RECONVERGENT B0, `(.L_x_1459) ;  /* 0x0000039000007945 */ /* 0x000fe20003800200 */
[----:B------:R-:W-:Y:S01]  /*1850*/  LOP3.LUT R223, R195, 0xd8, RZ, 0xc0, !PT ;  /* 0x000000d8c3df7812 */ /* 0x000fe200078ec0ff */
[----:B------:R-:W3:Y:S01]  /*1860*/  @!UP0 LDCU.64 UR4, c[0x0][0x398] ;  /* 0x00007300ff0487ac */ /* 0x000ee20008000a00 */
[----:B------:R-:W-:-:S02]  /*1870*/  IADD3 R12, P1, PT, R212, R12, RZ ;  /* 0x0000000cd40c7210 */ /* 0x000fc40007f3e0ff */
[----:B------:R-:W-:Y:S01]  /*1880*/  IADD3 R18, P0, PT, R212, R18, RZ ;  /* 0x00000012d4127210 */ /* 0x000fe20007f1e0ff */
[----:B------:R-:W4:Y:S01]  /*1890*/  @UP0 LDCU.64 UR6, c[0x0][0x3b0] ;  /* 0x00007600ff0607ac */ /* 0x000f220008000a00 */
[C---:B------:R-:W-:Y:S01]  /*18a0*/  ISETP.GE.AND P2, PT, R14.reuse, UR26, PT ;  /* 0x0000001a0e007c0c */ /* 0x040fe2000bf46270 */
[----:B------:R-:W-:Y:S01]  /*18b0*/  IMAD.X R13, RZ, RZ, R0, P1 ;  /* 0x000000ffff0d7224 */ /* 0x000fe200008e0600 */
[----:B------:R-:W-:Y:S01]  /*18c0*/  LOP3.LUT R6, R195, 0x1f20, RZ, 0xc0, !PT ;  /* 0x00001f20c3067812 */ /* 0x000fe200078ec0ff */
[----:B------:R-:W-:Y:S01]  /*18d0*/  IMAD.X R19, RZ, RZ, R4, P0 ;  /* 0x000000ffff137224 */ /* 0x000fe200000e0604 */
[----:B------:R-:W-:Y:S01]  /*18e0*/  LOP3.LUT R223, R223, R216, RZ, 0x3c, !PT ;  /* 0x000000d8dfdf7212 */ /* 0x000fe200078e3cff */
[----:B------:R-:W-:-:S03]  /*18f0*/  IMAD.WIDE.U32 R12, R14, UR10, R12 ;  /* 0x0000000a0e0c7c25 */ /* 0x000fc6000f8e000c */
[----:B------:R-:W-:Y:S01]  /*1900*/  LOP3.LUT R223, R6, R223, RZ, 0xfc, !PT ;  /* 0x000000df06df7212 */ /* 0x000fe200078efcff */
[----:B------:R-:W-:Y:S01]  /*1910*/  IMAD.WIDE.U32 R4, R14, UR8, R18 ;  /* 0x000000080e047c25 */ /* 0x000fe2000f8e0012 */
[----:B--2---:R-:W-:Y:S01]  /*1920*/  LEA R214, P1, R12, UR14, 0x1 ;  /* 0x0000000e0cd67c11 */ /* 0x004fe2000f8208ff */
[----:B---3--:R-:W-:Y:S02]  /*1930*/  @!UP0 UIMAD.WIDE.U32 UR28, UR21, UR4, URZ ;  /* 0x00000004151c82a5 */ /* 0x008fe4000f8e00ff */
[C---:B------:R-:W-:Y:S02]  /*1940*/  IMAD R213, R14.reuse, UR11, R13 ;  /* 0x0000000b0ed57c24 */ /* 0x040fe4000f8e020d */
[----:B------:R-:W-:Y:S01]  /*1950*/  IMAD R221, R14, UR9, R5 ;  /* 0x000000090edd7c24 */ /* 0x000fe2000f8e0205 */
[----:B------:R-:W-:Y:S01]  /*1960*/  @!UP0 UIMAD UR27, UR21, UR5, UR29 ;  /* 0x00000005151b82a4 */ /* 0x000fe2000f8e021d */
[----:B-1----:R-:W-:Y:S01]  /*1970*/  IMAD.WIDE.U32 R10, R11, 0x40, R14 ;  /* 0x000000400b0a7825 */ /* 0x002fe200078e000e */
[----:B----4-:R-:W-:Y:S01]  /*1980*/  @UP0 UIMAD.WIDE.U32 UR30, UR16, UR6, URZ ;  /* 0x00000006101e02a5 */ /* 0x010fe2000f8e00ff */
[----:B------:R-:W-:Y:S01]  /*1990*/  LEA.HI.X R213, R12, UR15, R213, 0x1, P1 ;  /* 0x0000000f0cd57c11 */ /* 0x000fe200088f0cd5 */
[----:B------:R-:W1:Y:S02]  /*19a0*/  LDCU.64 UR4, c[0x0][0x3c8] ;  /* 0x00007900ff0477ac */ /* 0x000e640008000a00 */
[----:B------:R-:W2:Y:S01]  /*19b0*/  S2UR UR29, SR_CgaCtaId ;  /* 0x00000000001d79c3 */ /* 0x000ea20000008800 */
[----:B------:R-:W-:Y:S01]  /*19c0*/  @UP0 UIMAD UR27, UR16, UR7, UR31 ;  /* 0x00000007101b02a4 */ /* 0x000fe2000f8e021f */
[----:B------:R-:W3:Y:S01]  /*19d0*/  LDCU.64 UR6, c[0x0][0x390] ;  /* 0x00007200ff0677ac */ /* 0x000ee20008000a00 */
[----:B------:R-:W-:Y:S01]  /*19e0*/  @UP0 UMOV UR28, UR30 ;  /* 0x0000001e001c0c82 */ /* 0x000fe20008000000 */
[----:B------:R-:W-:Y:S01]  /*19f0*/  UMOV UR31, 0x400 ;  /* 0x00000400001f7882 */ /* 0x000fe20000000000 */
[----:B------:R-:W-:-:S05]  /*1a00*/  IADD3 R16, P0, PT, R212, UR28, RZ ;  /* 0x0000001cd4107c10 */ /* 0x000fca000ff1e0ff */
[----:B------:R-:W-:Y:S02]  /*1a10*/  IMAD.X R17, RZ, RZ, UR27, P0 ;  /* 0x0000001bff117e24 */ /* 0x000fe400080e06ff */
[----:B-1----:R-:W-:Y:S02]  /*1a20*/  IMAD.U32 R6, RZ, RZ, UR4 ;  /* 0x00000004ff067e24 */ /* 0x002fe4000f8e00ff */
[----:B------:R-:W-:Y:S02]  /*1a30*/  IMAD.U32 R9, RZ, RZ, UR5 ;  /* 0x00000005ff097e24 */ /* 0x000fe4000f8e00ff */
[----:B------:R-:W-:Y:S01]  /*1a40*/  IMAD.WIDE.U32 R6, R6, UR22, R16 ;  /* 0x0000001606067c25 */ /* 0x000fe2000f8e0010 */
[----:B---3--:R-:W-:Y:S01]  /*1a50*/  LEA R220, P0, R4, UR6, 0x1 ;  /* 0x0000000604dc7c11 */ /* 0x008fe2000f8008ff */
[----:B--2---:R-:W-:-:S03]  /*1a60*/  ULEA UR5, UR29, UR31, 0x18 ;  /* 0x0000001f1d057291 */ /* 0x004fc6000f8ec0ff */
[----:B------:R-:W-:Y:S01]  /*1a70*/  LEA.HI.X R221, R4, UR7, R221, 0x1, P0 ;  /* 0x0000000704dd7c11 */ /* 0x000fe200080f0cdd */
[----:B------:R-:W-:Y:S02]  /*1a80*/  IMAD R9, R9, UR22, R7 ;  /* 0x0000001609097c24 */ /* 0x000fe4000f8e0207 */
[----:B------:R-:W-:Y:S01]  /*1a90*/  LEA R223, R223, UR5, 0x1 ;  /* 0x00000005dfdf7c11 */ /* 0x000fe2000f8e08ff */
        /* <DEDUP_REMOVED lines=18> */
.L_x_1461:
[----:B------:R2:W-:Y:S02]  /*1bc0*/  STS.128 [R223], RZ ;  /* 0x000000ffdf007388 */ /* 0x0005e40000000c00 */
.L_x_1460:
[----:B------:R-:W-:Y:S05]  /*1bd0*/  BSYNC.RECONVERGENT B0 ;  /* 0x0000000000007941 */ /* 0x000fea0003800200 */
.L_x_1459:
[----:B------:R-:W-:Y:S01]  /*1be0*/  IADD3 R4, PT, PT, R14, 0x20, RZ ;  /* 0x000000200e047810 */ /* 0x000fe20007ffe0ff */
[----:B------:R-:W-:Y:S03]  /*1bf0*/  BSSY.RECONVERGENT B0, `(.L_x_1462) ;  /* 0x0000016000007945 */ /* 0x000fe60003800200 */
[----:B------:R-:W-:-:S13]  /*1c00*/  ISETP.GE.AND P0, PT, R4, UR26, PT ;  /* 0x0000001a04007c0c */ /* 0x000fda000bf06270 */
[----:B------:R-:W-:Y:S05]  /*1c10*/  @P0 BRA `(.L_x_1463) ;  /* 0x00000000004c0947 */ /* 0x000fea0003800000 */
[----:B------:R-:W3:Y:S02]  /*1c20*/  LDCU UR4, c[0x0][0x440] ;  /* 0x00008800ff0477ac */ /* 0x000ee40008000800 */
[----:B---3--:R-:W-:-:S13]  /*1c30*/  ISETP.GE.AND P0, PT, R212, UR4, PT ;  /* 0x00000004d4007c0c */ /* 0x008fda000bf06270 */
[----:B------:R3:W-:Y:S01]  /*1c40*/  @P0 STS.128 [R223+0x800], RZ ;  /* 0x000800ffdf000388 */ /* 0x0007e20000000c00 */
[----:B------:R-:W-:Y:S05]  /*1c50*/  @P0 BRA `(.L_x_1463) ;  /* 0x00000000003c0947 */ /* 0x000fea0003800000 */
[----:B------:R-:W4:Y:S01]  /*1c60*/  LDCU.64 UR14, c[0x0][0x3b0] ;  /* 0x00007600ff0e77ac */ /* 0x000f220008000a00 */
[----:B------:R-:W-:Y:S02]  /*1c70*/  IADD3 R5, P0, PT, R10, 0x20, RZ ;  /* 0x000000200a057810 */ /* 0x000fe40007f1e0ff */
[----:B------:R-:W-:Y:S01]  /*1c80*/  MOV R7, R9 ;  /* 0x0000000900077202 */ /* 0x000fe20000000f00 */
[----:B------:R-:W5:Y:S01]  /*1c90*/  LDCU.64 UR6, c[0x0][0x380] ;  /* 0x00007000ff0677ac */ /* 0x000f620008000a00 */
[----:B------:R-:W-:-:S05]  /*1ca0*/  IADD3.X R0, PT, PT, RZ, R11, RZ, P0, !PT ;  /* 0x0000000bff007210 */ /* 0x000fca00007fe4ff */
        /* <DEDUP_REMOVED lines=10> */
.L_x_1463:
[----:B------:R-:W-:Y:S05]  /*1d50*/  BSYNC.RECONVERGENT B0 ;  /* 0x0000000000007941 */ /* 0x000fea0003800200 */
.L_x_1462:
[----:B------:R-:W-:Y:S01]  /*1d60*/  UIMAD UR4, UR17, -0x100, UR19 ;  /* 0xffffff00110478a4 */ /* 0x000fe2000f8e0213 */
[----:B------:R-:W-:Y:S01]  /*1d70*/  BSSY.RECONVERGENT B0, `(.L_x_1464) ;  /* 0x0000010000007945 */ /* 0x000fe20003800200 */
[----:B------:R-:W-:Y:S02]  /*1d80*/  USHF.L.U64.HI UR7, UR10, 0x5, UR11 ;  /* 0x000000050a077899 */ /* 0x000fe4000801020b */
[----:B------:R-:W-:Y:S02]  /*1d90*/  UIADD3 UR4, UPT, UPT, UR4, 0x100, URZ ;  /* 0x0000010004047890 */ /* 0x000fe4000fffe0ff */
[----:B------:R-:W-:-:S04]  /*1da0*/  USHF.L.U32 UR14, UR10, 0x5, URZ ;  /* 0x000000050a0e7899 */ /* 0x000fc800080006ff */
[----:B------:R-:W-:-:S13]  /*1db0*/  ISETP.GE.AND P6, PT, R14, UR4, PT ;  /* 0x000000040e007c0c */ /* 0x000fda000bfc6270 */
[----:B------:R-:W-:Y:S05]  /*1dc0*/  @P6 BRA `(.L_x_1465) ;  /* 0x0000000000286947 */ /* 0x000fea0003800000 */
[----:B------:R-:W5:Y:S02]  /*1dd0*/  LDCU UR6, c[0x0][0x440] ;  /* 0x00008800ff0677ac */ /* 0x000f640008000800 */
[----:B-----5:R-:W-:-:S13]  /*1de0*/  ISETP.GE.AND P0, PT, R212, UR6, PT ;  /* 0x00000006d4007c0c */ /* 0x020fda000bf06270 */
[----:B------:R-:W-:Y:S05]  /*1df0*/  @P0 BRA `(.L_x_1466) ;  /* 0x0000000000180947 */ /* 0x000fea0003800000 */
[----:B------:R-:W-:-:S05]  /*1e00*/  MOV R215, R213 ;  /* 0x000000d500d77202 */ /* 0x000fca0000000f00 */
[----:B------:R-:W-:Y:S01]  /*1e10*/  @!PT LDS RZ, [RZ] ;  /* 0x00000000fffff984 */ /* 0x000fe20000000800 */
[----:B------:R-:W-:Y:S01]  /*1e20*/  @!PT LDS RZ, [RZ] ;  /* 0x00000000fffff984 */ /* 0x000fe20000000800 */
[----:B------:R-:W-:Y:S01]  /*1e30*/  @!PT LDS RZ, [RZ] ;  /* 0x00000000fffff984 */ /* 0x000fe20000000800 */
[----:B------:R1:W-:Y:S01]  /*1e40*/  LDGSTS.E.BYPASS.LTC128B.128 [R223+0x1000], desc[UR24][R214.64] ;  /* 0x01000000d6df7fae */ /* 0x0003e2000b981a18 */
[----:B------:R-:W-:Y:S05]  /*1e50*/  BRA `(.L_x_1465) ;  /* 0x0000000000047947 */ /* 0x000fea0003800000 */
.L_x_1466:
[----:B------:R1:W-:Y:S02]  /*1e60*/  STS.128 [R223+0x1000], RZ ;  /* 0x001000ffdf007388 */ /* 0x0003e40000000c00 */
.L_x_1465:
[----:B------:R-:W-:Y:S05]  /*1e70*/  BSYNC.RECONVERGENT B0 ;  /* 0x0000000000007941 */ /* 0x000fea0003800200 */
.L_x_1464:
[----:B------:R-:W-:Y:S01]  /*1e80*/  ISETP.GE.AND P1, PT, R4, UR4, PT ;  /* 0x0000000404007c0c */ /* 0x000fe2000bf26270 */
[----:B------:R-:W-:Y:S01]  /*1e90*/  IMAD.U32 R5, RZ, RZ, UR14 ;  /* 0x0000000eff057e24 */ /* 0x000fe2000f8e00ff */
[----:B------:R-:W-:Y:S01]  /*1ea0*/  BSSY.RECONVERGENT B0, `(.L_x_1467) ;  /* 0x0000018000007945 */ /* 0x000fe20003800200 */
[----:B------:R-:W-:Y:S02]  /*1eb0*/  IMAD.U32 R0, RZ, RZ, UR7 ;  /* 0x00000007ff007e24 */ /* 0x000fe4000f8e00ff */
[C---:B------:R-:W-:Y:S01]  /*1ec0*/  VIADD R10, R14.reuse, 0x40 ;  /* 0x000000400e0a7836 */ /* 0x040fe20000000000 */
[C---:B------:R-:W-:Y:S01]  /*1ed0*/  LEA R16, P0, R5.reuse, R214, 0x1 ;  /* 0x000000d605107211 */ /* 0x040fe200078008ff */
[C---:B----4-:R-:W-:Y:S02]  /*1ee0*/  VIADD R9, R14.reuse, 0x60 ;  /* 0x000000600e097836 */ /* 0x050fe40000000000 */
[C---:B------:R-:W-:Y:S01]  /*1ef0*/  VIADD R8, R14.reuse, 0x80 ;  /* 0x000000800e087836 */ /* 0x040fe20000000000 */
[----:B------:R-:W-:Y:S01]  /*1f00*/  LEA.HI.X R17, R5, R213, R0, 0x1, P0 ;  /* 0x000000d505117211 */ /* 0x000fe200000f0c00 */
[----:B------:R-:W-:Y:S01]  /*1f10*/  VIADD R7, R14, 0xa0 ;  /* 0x000000a00e077836 */ /* 0x000fe20000000000 */
[----:B------:R-:W-:Y:S01]  /*1f20*/  ISETP.GE.AND P0, PT, R10, UR4, PT ;  /* 0x000000040a007c0c */ /* 0x000fe2000bf06270 */
[C---:B------:R-:W-:Y:S01]  /*1f30*/  VIADD R6, R14.reuse, 0xc0 ;  /* 0x000000c00e067836 */ /* 0x040fe20000000000 */
[----:B------:R-:W-:Y:S01]  /*1f40*/  ISETP.GE.AND P5, PT, R9, UR4, PT ;  /* 0x0000000409007c0c */ /* 0x000fe2000bfa6270 */
[----:B------:R-:W-:Y:S01]  /*1f50*/  VIADD R5, R14, 0xe0 ;  /* 0x000000e00e057836 */ /* 0x000fe20000000000 */
[----:B------:R-:W-:-:S02]  /*1f60*/  ISETP.GE.AND P4, PT, R8, UR4, PT ;  /* 0x0000000408007c0c */ /* 0x000fc4000bf86270 */
[----:B------:R-:W-:Y:S02]  /*1f70*/  ISETP.GE.AND P3, PT, R7, UR4, PT ;  /* 0x0000000407007c0c */ /* 0x000fe4000bf66270 */
[----:B------:R-:W-:Y:S01]  /*1f80*/  ISETP.GE.AND P2, PT, R6, UR4, PT ;  /* 0x0000000406007c0c */ /* 0x000fe2000bf46270 */
[----:B------:R-:W-:-:S12]  /*1f90*/  @P1 BRA `(.L_x_1468) ;  /* 0x0000000000201947 */ /* 0x000fd80003800000 */
[----:B------:R-:W4:Y:S02]  /*1fa0*/  LDCU UR6, c[0x0][0x440] ;  /* 0x00008800ff0677ac */ /* 0x000f240008000800 */
[----:B----4-:R-:W-:-:S13]  /*1fb0*/  ISETP.GE.AND P1, PT, R212, UR6, PT ;  /* 0x00000006d4007c0c */ /* 0x010fda000bf26270 */
[----:B------:R4:W-:Y:S01]  /*1fc0*/  @P1 STS.128 [R223+0x1800], RZ ;  /* 0x001800ffdf001388 */ /* 0x0009e20000000c00 */
[----:B------:R-:W-:Y:S05]  /*1fd0*/  @P1 BRA `(.L_x_1468) ;  /* 0x0000000000101947 */ /* 0x000fea0003800000 */
[----:B------:R-:W-:Y:S01]  /*1fe0*/  @!PT LDS RZ, [RZ] ;  /* 0x00000000fffff984 */ /* 0x000fe20000000800 */
[----:B------:R-:W-:Y:S01]  /*1ff0*/  @!PT LDS RZ, [RZ] ;  /* 0x00000000fffff984 */ /* 0x000fe20000000800 */
[----:B------:R-:W-:Y:S01]  /*2000*/  @!PT LDS RZ, [RZ] ;  /* 0x00000000fffff984 */ /* 0x000fe20000000800 */
[----:B------:R1:W-:Y:S02]  /*2010*/  LDGSTS.E.BYPASS.LTC128B.128 [R223+0x1800], desc[UR24][R16.64] ;  /* 0x0180000010df7fae */ /* 0x0003e4000b981a18 */
.L_x_1468:
[----:B------:R-:W-:Y:S05]  /*2020*/  BSYNC.RECONVERGENT B0 ;  /* 0x0000000000007941 */ /* 0x000fea0003800200 */
.L_x_1467:
[----:B------:R-:W-:Y:S01]  /*2030*/  BSSY.RECONVERGENT B0, `(.L_x_1469) ;  /* 0x0000010000007945 */ /* 0x000fe20003800200 */
[----:B------:R-:W-:-:S03]  /*2040*/  ISETP.GE.AND P1, PT, R5, UR4, PT ;  /* 0x0000000405007c0c */ /* 0x000fc6000bf26270 */
[----:B------:R-:W-:Y:S10]  /*2050*/  @P0 BRA `(.L_x_1470) ;  /* 0x0000000000340947 */ /* 0x000ff40003800000 */
[----:B------:R-:W5:Y:S02]  /*2060*/  LDCU UR6, c[0x0][0x440] ;  /* 0x00008800ff0677ac */ /* 0x000f640008000800 */
[----:B-----5:R-:W-:-:S13]  /*2070*/  ISETP.GE.AND P0, PT, R212, UR6, PT ;  /* 0x00000006d4007c0c */ /* 0x020fda000bf06270 */
[----:B------:R1:W-:Y:S01]  /*2080*/  @P0 STS.128 [R223+0x2000], RZ ;  /* 0x002000ffdf000388 */ /* 0x0003e20000000c00 */
[----:B------:R-:W-:Y:S05]  /*2090*/  @P0 BRA `(.L_x_1470) ;  /* 0x0000000000240947 */ /* 0x000fea0003800000 */
[----:B-1----:R-:W-:Y:S01]  /*20a0*/  IMAD.U32 R13, RZ, RZ, UR10 ;  /* 0x0000000aff0d7e24 */ /* 0x002fe2000f8e00ff */
[----:B------:R-:W-:Y:S01]  /*20b0*/  MOV R0, UR10 ;  /* 0x0000000a00007c02 */ /* 0x000fe20008000f00 */
[----:B------:R-:W-:-:S03]  /*20c0*/  IMAD.U32 R11, RZ, RZ, UR11 ;  /* 0x0000000bff0b7e24 */ /* 0x000fc6000f8e00ff */
[----:B------:R-:W-:-:S04]  /*20d0*/  LEA R12, P0, R13, R16, 0x6 ;  /* 0x000000100d0c7211 */ /* 0x000fc800078030ff */
[----:B------:R-:W-:-:S05]  /*20e0*/  LEA.HI.X R13, R0, R17, R11, 0x6, P0 ;  /* 0x00000011000d7211 */ /* 0x000fca00000f340b */
[----:B------:R-:W-:Y:S01]  /*20f0*/  @!PT LDS RZ, [RZ] ;  /* 0x00000000fffff984 */ /* 0x000fe20000000800 */
[----:B------:R-:W-:Y:S01]  /*2100*/  @!PT LDS RZ, [RZ] ;  /* 0x00000000fffff984 */ /* 0x000fe20000000800 */
[----:B------:R-:W-:Y:S01]  /*2110*/  @!PT LDS RZ, [RZ] ;  /* 0x00000000fffff984 */ /* 0x000fe20000000800 */
[----:B------:R1:W-:Y:S04]  /*2120*/  LDGSTS.E.BYPASS.LTC128B.128 [R223+0x2000], desc[UR24][R12.64] ;  /* 0x020000000cdf7fae */ /* 0x0003e8000b981a18 */
.L_x_1470:
[----:B------:R-:W-:Y:S05]  /*2130*/  BSYNC.RECONVERGENT B0 ;  /* 0x0000000000007941 */ /* 0x000fea0003800200 */
.L_x_1469:
[----:B------:R-:W-:Y:S04]  /*2140*/  BSSY.RECONVERGENT B0, `(.L_x_1471) ;  /* 0x000000f000007945 */ /* 0x000fe80003800200 */
[----:B------:R-:W-:Y:S05]  /*2150*/  @P5 BRA `(.L_x_1472) ;  /* 0x0000000000345947 */ /* 0x000fea0003800000 */
        /* <DEDUP_REMOVED lines=13> */
.L_x_1472:
[----:B------:R-:W-:Y:S05]  /*2230*/  BSYNC.RECONVERGENT B0 ;  /* 0x0000000000007941 */ /* 0x000fea0003800200 */
.L_x_1471:
[----:B------:R-:W-:Y:S04]  /*2240*/  BSSY.RECONVERGENT B0, `(.L_x_1473) ;  /* 0x0000010000007945 */ /* 0x000fe80003800200 */
[----:B------:R-:W-:Y:S05]  /*2250*/  @P4 BRA `(.L_x_1474) ;  /* 0x0000000000384947 */ /* 0x000fea0003800000 */
[----:B------:R-:W5:Y:S02]  /*2260*/  LDCU UR6, c[0x0][0x440] ;  /* 0x00008800ff0677ac */ /* 0x000f640008000800 */
[----:B-----5:R-:W-:-:S13]  /*2270*/  ISETP.GE.AND P0, PT, R212, UR6, PT ;  /* 0x00000006d4007c0c */ /* 0x020fda000bf06270 */
[----:B------:R1:W-:Y:S01]  /*2280*/  @P0 STS.128 [R223+0x3000], RZ ;  /* 0x003000ffdf000388 */ /* 0x0003e20000000c00 */
[----:B------:R-:W-:Y:S05]  /*2290*/  @P0 BRA `(.L_x_1474) ;  /* 0x0000000000280947 */ /* 0x000fea0003800000 */
[----:B------:R-:W-:Y:S01]  /*22a0*/  MOV R0, UR10 ;  /* 0x0000000a00007c02 */ /* 0x000fe20008000f00 */
[----:B------:R-:W-:Y:S01]  /*22b0*/  UIMAD UR6, UR11, 0xc0, URZ ;  /* 0x000000c00b0678a4 */ /* 0x000fe2000f8e02ff */
[----:B-1----:R-:W-:Y:S02]  /*22c0*/  MOV R12, R16 ;  /* 0x00000010000c7202 */ /* 0x002fe40000000f00 */
[----:B------:R-:W-:-:S03]  /*22d0*/  MOV R13, R17 ;  /* 0x00000011000d7202 */ /* 0x000fc60000000f00 */
[----:B------:R-:W-:-:S05]  /*22e0*/  IMAD.WIDE.U32 R12, R0, 0xc0, R12 ;  /* 0x000000c0000c7825 */ /* 0x000fca00078e000c */
[----:B------:R-:W-:-:S05]  /*22f0*/  IADD3 R13, PT, PT, R13, UR6, RZ ;  /* 0x000000060d0d7c10 */ /* 0x000fca000fffe0ff */
[----:B------:R-:W-:Y:S01]  /*2300*/  @!PT LDS RZ, [RZ] ;  /* 0x00000000fffff984 */ /* 0x000fe20000000800 */
[----:B------:R-:W-:Y:S01]  /*2310*/  @!PT LDS RZ, [RZ] ;  /* 0x00000000fffff984 */ /* 0x000fe20000000800 */
[----:B------:R-:W-:Y:S01]  /*2320*/  @!PT LDS RZ, [RZ] ;  /* 0x00000000fffff984 */ /* 0x000fe20000000800 */
[----:B------:R1:W-:Y:S02]  /*2330*/  LDGSTS.E.BYPASS.LTC128B.128 [R223+0x3000], desc[UR24][R12.64] ;  /* 0x030000000cdf7fae */ /* 0x0003e4000b981a18 */
.L_x_1474:
[----:B------:R-:W-:Y:S05]  /*2340*/  BSYNC.RECONVERGENT B0 ;  /* 0x0000000000007941 */ /* 0x000fea0003800200 */
.L_x_1473:
        /* <DEDUP_REMOVED lines=15> */
.L_x_1476:
[----:B------:R-:W-:Y:S05]  /*2440*/  BSYNC.RECONVERGENT B0 ;  /* 0x0000000000007941 */ /* 0x000fea0003800200 */
.L_x_1475:
        /* <DEDUP_REMOVED lines=16> */
.L_x_1478:
[----:B------:R-:W-:Y:S05]  /*2550*/  BSYNC.RECONVERGENT B0 ;  /* 0x0000000000007941 */ /* 0x000fea0003800200 */
.L_x_1477:
[----:B------:R-:W-:Y:S04]  /*2560*/  BSSY.RECONVERGENT B0, `(.L_x_1479) ;  /* 0x000000e000007945 */ /* 0x000fe80003800200 */
[----:B------:R-:W-:Y:S05]  /*2570*/  @P1 BRA `(.L_x_1480) ;  /* 0x0000000000301947 */ /* 0x000fea0003800000 */
[----:B------:R-:W5:Y:S02]  /*2580*/  LDCU UR6, c[0x0][0x440] ;  /* 0x00008800ff0677ac */ /* 0x000f640008000800 */
[----:B-----5:R-:W-:-:S13]  /*2590*/  ISETP.GE.AND P0, PT, R212, UR6, PT ;  /* 0x00000006d4007c0c */ /* 0x020fda000bf06270 */
[----:B------:R1:W-:Y:S01]  /*25a0*/  @P0 STS.128 [R223+0x4800], RZ ;  /* 0x004800ffdf000388 */ /* 0x0003e20000000c00 */
[----:B------:R-:W-:Y:S05]  /*25b0*/  @P0 BRA `(.L_x_1480) ;  /* 0x0000000000200947 */ /* 0x000fea0003800000 */
[----:B------:R-:W-:Y:S01]  /*25c0*/  MOV R0, UR10 ;  /* 0x0000000a00007c02 */ /* 0x000fe20008000f00 */
[----:B------:R-:W-:-:S04]  /*25d0*/  UIMAD UR6, UR11, 0x180, URZ ;  /* 0x000001800b0678a4 */ /* 0x000fc8000f8e02ff */
[----:B-1----:R-:W-:-:S05]  /*25e0*/  IMAD.WIDE.U32 R12, R0, 0x180, R16 ;  /* 0x00000180000c7825 */ /* 0x002fca00078e0010 */
[----:B------:R-:W-:-:S05]  /*25f0*/  IADD3 R13, PT, PT, R13, UR6, RZ ;  /* 0x000000060d0d7c10 */ /* 0x000fca000fffe0ff */
[----:B------:R-:W-:Y:S01]  /*2600*/  @!PT LDS RZ, [RZ] ;  /* 0x00000000fffff984 */ /* 0x000fe20000000800 */
[----:B------:R-:W-:Y:S01]  /*2610*/  @!PT LDS RZ, [RZ] ;  /* 0x00000000fffff984 */ /* 0x000fe20000000800 */
[----:B------:R-:W-:Y:S01]  /*2620*/  @!PT LDS RZ, [RZ] ;  /* 0x00000000fffff984 */ /* 0x000fe20000000800 */
[----:B------:R1:W-:Y:S02]  /*2630*/  LDGSTS.E.BYPASS.LTC128B.128 [R223+0x4800], desc[UR24][R12.64] ;  /* 0x048000000cdf7fae */ /* 0x0003e4000b981a18 */
.L_x_1480:
[----:B------:R-:W-:Y:S05]  /*2640*/  BSYNC.RECONVERGENT B0 ;  /* 0x0000000000007941 */ /* 0x000fea0003800200 */
.L_x_1479:
[----:B------:R-:W5:Y:S01]  /*2650*/  LDCU.64 UR14, c[0x0][0x540] ;  /* 0x0000a800ff0e77ac */ /* 0x000f620008000a00 */
[----:B------:R-:W0:Y:S01]  /*2660*/  LDGDEPBAR ;  /* 0x00000000000079af */ /* 0x000e220000000000 */
[----:B------:R-:W2:Y:S01]  /*2670*/  LDCU.64 UR6, c[0x0][0x538] ;  /* 0x0000a700ff0677ac */ /* 0x000ea20008000a00 */
[----:B------:R-:W-:Y:S01]  /*2680*/  UMOV UR28, UR22 ;  /* 0x00000016001c7c82 */ /* 0x000fe20008000000 */
[----:B------:R-:W-:Y:S02]  /*2690*/  UMOV UR29, URZ ;  /* 0x000000ff001d7c82 */ /* 0x000fe40008000000 */
[----:B-----5:R-:W-:-:S04]  /*26a0*/  UIMAD.WIDE.U32 UR28, UR21, UR14, UR28 ;  /* 0x0000000e151c72a5 */ /* 0x020fc8000f8e001c */
[----:B------:R-:W-:Y:S02]  /*26b0*/  UIMAD UR15, UR21, UR15, UR29 ;  /* 0x0000000f150f72a4 */ /* 0x000fe4000f8e021d */
[----:B--2---:R-:W-:Y:S01]  /*26c0*/  ULEA UR6, UP0, UR28, UR6, 0x2 ;  /* 0x000000061c067291 */ /* 0x004fe2000f8010ff */
[----:B------:R-:W-:Y:S01]  /*26d0*/  SHF.R.U32.HI R190, RZ, 0x1, R3 ;  /* 0x00000001ffbe7819 */ /* 0x000fe20000011603 */
[----:B------:R-:W-:Y:S01]  /*26e0*/  IMAD.U32 R11, RZ, RZ, UR23 ;  /* 0x00000017ff0b7e24 */ /* 0x000fe2000f8e00ff */
[----:B------:R-:W-:Y:S01]  /*26f0*/  LOP3.LUT R14, R14, 0x7, RZ, 0xc0, !PT ;  /* 0x000000070e0e7812 */ /* 0x000fe200078ec0ff */
[----:B------:R-:W-:Y:S01]  /*2700*/  ULEA.HI.X UR7, UR28, UR7, UR15, 0x2, UP0 ;  /* 0x000000071c077291 */ /* 0x000fe200080f140f */
[----:B------:R-:W-:Y:S01]  /*2710*/  IMAD.U32 R192, RZ, RZ, UR18 ;  /* 0x00000012ffc07e24 */ /* 0x000fe2000f8e00ff */
[----:B------:R-:W-:-:S04]  /*2720*/  DEPBAR.LE SB0, 0x0 ;  /* 0x000080000000791a */ /* 0x000fc80000000000 */
[----:B-1----:R-:W-:Y:S01]  /*2730*/  IMAD.U32 R16, RZ, RZ, UR6 ;  /* 0x00000006ff107e24 */ /* 0x002fe2000f8e00ff */
[----:B------:R-:W1:Y:S01]  /*2740*/  LDCU UR6, c[0x0][0x458] ;  /* 0x00008b00ff0677ac */ /* 0x000e620008000800 */
[----:B------:R-:W-:-:S05]  /*2750*/  IMAD.U32 R17, RZ, RZ, UR7 ;  /* 0x00000007ff117e24 */ /* 0x000fca000f8e00ff */
[----:B------:R-:W2:Y:S01]  /*2760*/  LDG.E R13, desc[UR24][R16.64] ;  /* 0x00000018100d7981 */ /* 0x000ea2000c1e1900 */
[----:B------:R-:W-:Y:S01]  /*2770*/  LOP3.LUT R12, R190, 0x1f0, RZ, 0xc0, !PT ;  /* 0x000001f0be0c7812 */ /* 0x000fe200078ec0ff */
[----:B------:R-:W-:Y:S01]  /*2780*/  USHF.L.U64.HI UR7, UR8, 0x5, UR9 ;  /* 0x0000000508077899 */ /* 0x000fe20008010209 */
[----:B------:R-:W-:Y:S01]  /*2790*/  BSSY.RECONVERGENT B0, `(.L_x_1481) ;  /* 0x0000015000007945 */ /* 0x000fe20003800200 */
[----:B------:R-:W-:Y:S01]  /*27a0*/  USHF.L.U32 UR14, UR8, 0x5, URZ ;  /* 0x00000005080e7899 */ /* 0x000fe200080006ff */
[----:B------:R-:W-:-:S04]  /*27b0*/  IADD3 R11, PT, PT, R12, 0x1, R11 ;  /* 0x000000010c0b7810 */ /* 0x000fc80007ffe00b */
[----:B------:R-:W-:Y:S01]  /*27c0*/  IADD3 R11, PT, PT, R11, -UR20, R14 ;  /* 0x800000140b0b7c10 */ /* 0x000fe2000fffe00e */
[----:B-1----:R-:W2:Y:S03]  /*27d0*/  MUFU.RCP R0, UR6 ;  /* 0x0000000600007d08 */ /* 0x002ea60008001000 */
[----:B------:R-:W-:Y:S01]  /*27e0*/  IADD3 R192, PT, PT, R11, UR19, R192 ;  /* 0x000000130bc07c10 */ /* 0x000fe2000fffe0c0 */
[----:B------:R-:W-:Y:S01]  /*27f0*/  BAR.SYNC.DEFER_BLOCKING 0x0 ;  /* 0x0000000000007b1d */ /* 0x000fe20000010000 */
[----:B--2---:R-:W-:-:S05]  /*2800*/  FMUL.FTZ R0, R13, R0 ;  /* 0x000000000d007220 */ /* 0x004fca0000410000 */
[----:B------:R-:W-:Y:S01]  /*2810*/  R2UR UR6, R0 ;  /* 0x00000000000672ca */ /* 0x000fe200000e0000 */
[----:B------:R-:W-:-:S14]  /*2820*/  @P6 BRA `(.L_x_1482) ;  /* 0x0000000000286947 */ /* 0x000fdc0003800000 */
        /* <DEDUP_REMOVED lines=8> */
.L_x_1483:
[----:B------:R1:W-:Y:S01]  /*28b0*/  STS.128 [R223+0x5000], RZ ;  /* 0x005000ffdf007388 */ /* 0x0003e20000000c00 */
[----:B------:R-:W-:Y:S05]  /*28c0*/  BRA `(.L_x_1484) ;  /* 0x0000000000047947 */ /* 0x000fea0003800000 */
.L_x_1482:
[----:B------:R1:W-:Y:S02]  /*28d0*/  STS.128 [R223+0x5000], RZ ;  /* 0x005000ffdf007388 */ /* 0x0003e40000000c00 */
.L_x_1484:
[----:B------:R-:W-:Y:S05]  /*28e0*/  BSYNC.RECONVERGENT B0 ;  /* 0x0000000000007941 */ /* 0x000fea0003800200 */
.L_x_1481:
[----:B------:R-:W-:Y:S01]  /*28f0*/  ISETP.GE.AND P0, PT, R4, UR4, PT ;  /* 0x0000000404007c0c */ /* 0x000fe2000bf06270 */
[----:B------:R-:W-:Y:S01]  /*2900*/  IMAD.SHL.U32 R4, R3, 0x20, RZ ;  /* 0x0000002003047824 */ /* 0x000fe200078e00ff */
[----:B------:R-:W-:Y:S01]  /*2910*/  ISETP.GE.AND P3, PT, R7, UR4, PT ;  /* 0x0000000407007c0c */ /* 0x000fe2000bf66270 */
[----:B------:R-:W-:Y:S01]  /*2920*/  IMAD.U32 R7, RZ, RZ, UR14 ;  /* 0x0000000eff077e24 */ /* 0x000fe2000f8e00ff */
[----:B------:R-:W-:Y:S01]  /*2930*/  ISETP.GE.AND P6, PT, R10, UR4, PT ;  /* 0x000000040a007c0c */ /* 0x000fe2000bfc6270 */
[----:B------:R-:W-:Y:S01]  /*2940*/  IMAD.U32 R10, RZ, RZ, UR7 ;  /* 0x00000007ff0a7e24 */ /* 0x000fe2000f8e00ff */
[----:B------:R-:W-:Y:S01]  /*2950*/  ISETP.GE.AND P4, PT, R8, UR4, PT ;  /* 0x0000000408007c0c */ /* 0x000fe2000bf86270 */
[----:B------:R-:W-:Y:S01]  /*2960*/  IMAD.SHL.U32 R11, R3, 0x4, RZ ;  /* 0x00000004030b7824 */ /* 0x000fe200078e00ff */
[----:B------:R-:W-:Y:S01]  /*2970*/  LEA R8, P1, R7, R220, 0x1 ;  /* 0x000000dc07087211 */ /* 0x000fe200078208ff */
[----:B------:R-:W-:Y:S01]  /*2980*/  IMAD.SHL.U32 R0, R3, 0x10, RZ ;  /* 0x0000001003007824 */ /* 0x000fe200078e00ff */
[----:B------:R-:W-:Y:S01]  /*2990*/  LOP3.LUT R12, R4, 0xc0, RZ, 0xc0, !PT ;  /* 0x000000c0040c7812 */ /* 0x000fe200078ec0ff */
[----:B------:R-:W-:Y:S01]  /*29a0*/  BSSY.RECONVERGENT B0, `(.L_x_1485) ;  /* 0x0000018000007945 */ /* 0x000fe20003800200 */
[----:B------:R-:W-:Y:S01]  /*29b0*/  ISETP.GE.AND P5, PT, R9, UR4, PT ;  /* 0x0000000409007c0c */ /* 0x000fe2000bfa6270 */
[----:B------:R1:W-:Y:S01]  /*29c0*/  @P0 STS.128 [R223+0x5800], RZ ;  /* 0x005800ffdf000388 */ /* 0x0003e20000000c00 */
[----:B------:R-:W-:-:S02]  /*29d0*/  LEA.HI.X R9, R7, R221, R10, 0x1, P1 ;  /* 0x000000dd07097211 */ /* 0x000fc400008f0c0a */
[----:B------:R-:W-:Y:S02]  /*29e0*/  LOP3.LUT R7, R0, 0x100, RZ, 0xc0, !PT ;  /* 0x0000010000077812 */ /* 0x000fe400078ec0ff */
[----:B------:R-:W-:Y:S02]  /*29f0*/  LOP3.LUT R11, R12, 0x18, R11, 0xf8, !PT ;  /* 0x000000180c0b7812 */ /* 0x000fe400078ef80b */
[----:B------:R-:W-:Y:S02]  /*2a00*/  LOP3.LUT R191, R4, 0x120, RZ, 0xc0, !PT ;  /* 0x0000012004bf7812 */ /* 0x000fe400078ec0ff */
[----:B------:R-:W-:Y:S02]  /*2a10*/  LOP3.LUT R7, R7, 0x20, R4, 0xf8, !PT ;  /* 0x0000002007077812 */ /* 0x000fe400078ef804 */
[C---:B------:R-:W-:Y:S02]  /*2a20*/  LOP3.LUT R190, R11.reuse, 0x8, R190, 0x78, !PT ;  /* 0x000000080bbe7812 */ /* 0x040fe400078e78be */
[----:B------:R-:W-:-:S02]  /*2a30*/  LOP3.LUT R188, R11, 0x8, R3, 0x78, !PT ;  /* 0x000000080bbc7812 */ /* 0x000fc400078e7803 */
[----:B------:R-:W-:Y:S02]  /*2a40*/  LOP3.LUT R189, R191, 0x3e00, R0, 0xf8, !PT ;  /* 0x00003e00bfbd7812 */ /* 0x000fe400078ef800 */
[----:B------:R-:W-:Y:S02]  /*2a50*/  ISETP.GE.AND P2, PT, R6, UR4, PT ;  /* 0x0000000406007c0c */ /* 0x000fe4000bf46270 */
[----:B------:R-:W-:Y:S02]  /*2a60*/  ISETP.GE.AND P1, PT, R5, UR4, PT ;  /* 0x0000000405007c0c */ /* 0x000fe4000bf26270 */
[----:B------:R-:W-:Y:S02]  /*2a70*/  LOP3.LUT R188, R7, R188, RZ, 0xfc, !PT ;  /* 0x000000bc07bc7212 */ /* 0x000fe400078efcff */
[----:B------:R-:W-:Y:S01]  /*2a80*/  LOP3.LUT R189, R189, R190, RZ, 0xfc, !PT ;  /* 0x000000bebdbd7212 */ /* 0x000fe200078efcff */
[----:B-1----:R-:W-:Y:S08]  /*2a90*/  @P0 BRA `(.L_x_1486) ;  /* 0x0000000000200947 */ /* 0x002ff00003800000 */
        /* <DEDUP_REMOVED lines=8> */
.L_x_1486:
[----:B------:R-:W-:Y:S05]  /*2b20*/  BSYNC.RECONVERGENT B0 ;  /* 0x0000000000007941 */ /* 0x000fea0003800200 */
.L_x_1485:
        /* <DEDUP_REMOVED lines=9> */
[----:B------:R-:W-:Y:S01]  /*2bc0*/  IMAD.U32 R7, RZ, RZ, UR8 ;  /* 0x00000008ff077e24 */ /* 0x000fe2000f8e00ff */
        /* <DEDUP_REMOVED lines=8> */
.L_x_1488:
[----:B------:R-:W-:Y:S05]  /*2c50*/  BSYNC.RECONVERGENT B0 ;  /* 0x0000000000007941 */ /* 0x000fea0003800200 */
.L_x_1487:
[----:B------:R1:W-:Y:S01]  /*2c60*/  @P5 STS.128 [R223+0x6800], RZ ;  /* 0x006800ffdf005388 */ /* 0x0003e20000000c00 */
[----:B------:R-:W-:Y:S04]  /*2c70*/  BSSY.RECONVERGENT B0, `(.L_x_1489) ;  /* 0x000000f000007945 */ /* 0x000fe80003800200 */
[----:B------:R-:W-:Y:S05]  /*2c80*/  @P5 BRA `(.L_x_1490) ;  /* 0x0000000000345947 */ /* 0x000fea0003800000 */
[----:B------:R-:W5:Y:S02]  /*2c90*/  LDCU UR7, c[0x0][0x440] ;  /* 0x00008800ff0777ac */ /* 0x000f640008000800 */
[----:B-----5:R-:W-:-:S13]  /*2ca0*/  ISETP.GE.AND P0, PT, R212, UR7, PT ;  /* 0x00000007d4007c0c */ /* 0x020fda000bf06270 */
[----:B------:R1:W-:Y:S01]  /*2cb0*/  @P0 STS.128 [R223+0x6800], RZ ;  /* 0x006800ffdf000388 */ /* 0x0003e20000000c00 */
[----:B------:R-:W-:Y:S05]  /*2cc0*/  @P0 BRA `(.L_x_1490) ;  /* 0x0000000000240947 */ /* 0x000fea0003800000 */
[----:B------:R-:W-:Y:S01]  /*2cd0*/  IMAD.U32 R7, RZ, RZ, UR8 ;  /* 0x00000008ff077e24 */ /* 0x000fe2000f8e00ff */
[----:B------:R-:W-:Y:S01]  /*2ce0*/  MOV R0, UR8 ;  /* 0x0000000800007c02 */ /* 0x000fe20008000f00 */
[----:B-1----:R-:W-:-:S03]  /*2cf0*/  IMAD.U32 R5, RZ, RZ, UR9 ;  /* 0x00000009ff057e24 */ /* 0x002fc6000f8e00ff */
[----:B------:R-:W-:-:S04]  /*2d00*/  LEA R4, P0, R7, R8, 0x7 ;  /* 0x0000000807047211 */ /* 0x000fc800078038ff */
[----:B------:R-:W-:-:S05]  /*2d10*/  LEA.HI.X R5, R0, R9, R5, 0x7, P0 ;  /* 0x0000000900057211 */ /* 0x000fca00000f3c05 */
[----:B------:R-:W-:Y:S01]  /*2d20*/  @!PT LDS RZ, [RZ] ;  /* 0x00000000fffff984 */ /* 0x000fe20000000800 */
[----:B------:R-:W-:Y:S01]  /*2d30*/  @!PT LDS RZ, [RZ] ;  /* 0x00000000fffff984 */ /* 0x000fe20000000800 */
[----:B------:R-:W-:Y:S01]  /*2d40*/  @!PT LDS RZ, [RZ] ;  /* 0x00000000fffff984 */ /* 0x000fe20000000800 */
[----:B------:R1:W-:Y:S04]  /*2d50*/  LDGSTS.E.BYPASS.LTC128B.128 [R223+0x6800], desc[UR24][R4.64] ;  /* 0x0680000004df7fae */ /* 0x0003e8000b981a18 */
.L_x_1490:
[----:B------:R-:W-:Y:S05]  /*2d60*/  BSYNC.RECONVERGENT B0 ;  /* 0x0000000000007941 */ /* 0x000fea0003800200 */
.L_x_1489:
[----:B------:R1:W-:Y:S01]  /*2d70*/  @P4 STS.128 [R223+0x7000], RZ ;  /* 0x007000ffdf004388 */ /* 0x0003e20000000c00 */
        /* <DEDUP_REMOVED lines=16> */
.L_x_1492:
[----:B------:R-:W-:Y:S05]  /*2e80*/  BSYNC.RECONVERGENT B0 ;  /* 0x0000000000007941 */ /* 0x000fea0003800200 */
.L_x_1491:
        /* <DEDUP_REMOVED lines=16> */
.L_x_1494:
[----:B------:R-:W-:Y:S05]  /*2f90*/  BSYNC.RECONVERGENT B0 ;  /* 0x0000000000007941 */ /* 0x000fea0003800200 */
.L_x_1493:
        /* <DEDUP_REMOVED lines=17> */
.L_x_1496:
[----:B------:R-:W-:Y:S05]  /*30b0*/  BSYNC.RECONVERGENT B0 ;  /* 0x0000000000007941 */ /* 0x000fea0003800200 */
.L_x_1495:
        /* <DEDUP_REMOVED lines=15> */
.L_x_1498:
[----:B------:R-:W-:Y:S05]  /*31b0*/  BSYNC.RECONVERGENT B0 ;  /* 0x0000000000007941 */ /* 0x000fea0003800200 */
.L_x_1497:
[----:B------:R-:W-:Y:S01]  /*31c0*/  LDSM.16.M88.4 R28, [R189] ;  /* 0x00000000bd1c783b */ /* 0x000fe20000000200 */
[----:B------:R-:W-:Y:S01]  /*31d0*/  IMAD.MOV.U32 R0, RZ, RZ, 0x20 ;  /* 0x00000020ff007424 */ /* 0x000fe200078e00ff */
[C---:B------:R-:W-:Y:S01]  /*31e0*/  LOP3.LUT P5, RZ, R3.reuse, 0x4, RZ, 0xc0, !PT ;  /* 0x0000000403ff7812 */ /* 0x040fe200078ac0ff */
[----:B------:R-:W-:Y:S01]  /*31f0*/  IMAD.SHL.U32 R193, R3, 0x2, RZ ;  /* 0x0000000203c17824 */ /* 0x000fe200078e00ff */
[----:B------:R-:W5:Y:S01]  /*3200*/  LDSM.16.M88.4 R20, [R188+0x1000] ;  /* 0x00100000bc14783b */ /* 0x000f620000000200 */
[----:B------:R-:W-:Y:S01]  /*3210*/  UISETP.NE.AND UP1, UPT, UR17, 0x1, UPT ;  /* 0x000000011100788c */ /* 0x000fe2000bf25270 */
[----:B------:R-:W-:Y:S02]  /*3220*/  SEL R0, R0, 0xffffffe0, !P5 ;  /* 0xffffffe000007807 */ /* 0x000fe40006800000 */
[----:B------:R-:W2:Y:S01]  /*3230*/  LDSM.16.M88.4 R12, [R188+0x1400] ;  /* 0x00140000bc0c783b */ /* 0x000ea20000000200 */
[----:B------:R-:W-:Y:S02]  /*3240*/  LOP3.LUT R193, R193, 0x6, RZ, 0xc0, !PT ;  /* 0x00000006c1c17812 */ /* 0x000fe400078ec0ff */
[----:B------:R-:W-:Y:S01]  /*3250*/  IMAD.IADD R184, R189, 0x1, R0 ;  /* 0x00000001bdb87824 */ /* 0x000fe200078e0200 */
[----:B-1----:R-:W-:Y:S01]  /*3260*/  LDSM.16.M88.4 R4, [R188+0x1800] ;  /* 0x00180000bc04783b */ /* 0x002fe20000000200 */
[----:B------:R-:W-:-:S03]  /*3270*/  IMAD.IADD R0, R0, 0x1, R188 ;  /* 0x0000000100007824 */ /* 0x000fc600078e02bc */
[----:B------:R-:W-:Y:S04]  /*3280*/  LDSM.16.M88.4 R124, [R188+0x1c00] ;  /* 0x001c0000bc7c783b */ /* 0x000fe80000000200 */
[----:B------:R-:W-:Y:S04]  /*3290*/  LDSM.16.M88.4 R184, [R184] ;  /* 0x00000000b8b8783b */ /* 0x000fe80000000200 */
[----:B------:R-:W1:Y:S04]  /*32a0*/  LDSM.16.M88.4 R136, [R0+0x1000] ;  /* 0x001000000088783b */ /* 0x000e680000000200 */
[----:B------:R-:W3:Y:S04]  /*32b0*/  LDSM.16.M88.4 R116, [R188+0x2000] ;  /* 0x00200000bc74783b */ /* 0x000ee80000000200 */
[----:B------:R-:W4:Y:S04]  /*32c0*/  LDSM.16.M88.4 R108, [R188+0x2400] ;  /* 0x00240000bc6c783b */ /* 0x000f280000000200 */
[----:B------:R-:W4:Y:S04]  /*32d0*/  LDSM.16.M88.4 R100, [R188+0x2800] ;  /* 0x00280000bc64783b */ /* 0x000f280000000200 */
[----:B------:R-:W4:Y:S04]  /*32e0*/  LDSM.16.M88.4 R92, [R188+0x2c00] ;  /* 0x002c0000bc5c783b */ /* 0x000f280000000200 */
[----:B------:R-:W4:Y:S01]  /*32f0*/  LDSM.16.M88.4 R84, [R188+0x3000] ;  /* 0x00300000bc54783b */ /* 0x000f220000000200 */
[C---:B-----5:R-:W-:Y:S03]  /*3300*/  HMMA.16816.F32.BF16 R24, R28.reuse, R20, RZ ;  /* 0x000000141c18723c */ /* 0x060fe600000418ff */
[----:B------:R-:W5:Y:S04]  /*3310*/  LDSM.16.M88.4 R76, [R188+0x3400] ;  /* 0x00340000bc4c783b */ /* 0x000f680000000200 */
[----:B------:R-:W5:Y:S01]  /*3320*/  LDSM.16.M88.4 R68, [R188+0x3800] ;  /* 0x00380000bc44783b */ /* 0x000f620000000200 */
[C---:B------:R-:W-:Y:S03]  /*3330*/  HMMA.16816.F32.BF16 R20, R28.reuse, R22, RZ ;  /* 0x000000161c14723c */ /* 0x040fe600000418ff */
[----:B------:R-:W5:Y:S04]  /*3340*/  LDSM.16.M88.4 R60, [R188+0x3c00] ;  /* 0x003c0000bc3c783b */ /* 0x000f680000000200 */
[----:B------:R-:W5:Y:S01]  /*3350*/  LDSM.16.M88.4 R52, [R188+0x4000] ;  /* 0x00400000bc34783b */ /* 0x000f620000000200 */
[C---:B--2---:R-:W-:Y:S03]  /*3360*/  HMMA.16816.F32.BF16 R16, R28.reuse, R12, RZ ;  /* 0x0000000c1c10723c */ /* 0x044fe600000418ff */
[----:B------:R-:W2:Y:S04]  /*3370*/  LDSM.16.M88.4 R44, [R188+0x4400] ;  /* 0x00440000bc2c783b */ /* 0x000ea80000000200 */
[----:B------:R-:W2:Y:S01]  /*3380*/  LDSM.16.M88.4 R36, [R188+0x4800] ;  /* 0x00480000bc24783b */ /* 0x000ea20000000200 */
[----:B------:R-:W-:Y:S03]  /*3390*/  HMMA.16816.F32.BF16 R12, R28, R14, RZ ;  /* 0x0000000e1c0c723c */ /* 0x000fe600000418ff */
[----:B------:R-:W2:Y:S04]  /*33a0*/  LDSM.16.M88.4 R132, [R0+0x1400] ;  /* 0x001400000084783b */ /* 0x000ea80000000200 */
[----:B------:R-:W2:Y:S01]  /*33b0*/  LDSM.16.M88.4 R140, [R188+0x4c00] ;  /* 0x004c0000bc8c783b */ /* 0x000ea20000000200 */
[C---:B-1----:R-:W-:Y:S03]  /*33c0*/  HMMA.16816.F32.BF16 R24, R184.reuse, R136, R24 ;  /* 0x00000088b818723c */ /* 0x042fe60000041818 */
[----:B------:R-:W-:Y:S04]  /*33d0*/  LDSM.16.M88.4 R148, [R0+0x3c00] ;  /* 0x003c00000094783b */ /* 0x000fe80000000200 */
[----:B------:R-:W-:Y:S01]  /*33e0*/  LDSM.16.M88.4 R172, [R0+0x2400] ;  /* 0x0024000000ac783b */ /* 0x000fe20000000200 */
[----:B------:R-:W-:Y:S03]  /*33f0*/  HMMA.16816.F32.BF16 R20, R184, R138, R20 ;  /* 0x0000008ab814723c */ /* 0x000fe60000041814 */
[----:B------:R-:W1:Y:S04]  /*3400*/  LDSM.16.M88.4 R136, [R0+0x4800] ;  /* 0x004800000088783b */ /* 0x000e680000000200 */
[----:B------:R-:W-:Y:S01]  /*3410*/  LDSM.16.M88.4 R176, [R0+0x2000] ;  /* 0x0020000000b0783b */ /* 0x000fe20000000200 */
[C---:B------:R-:W-:Y:S03]  /*3420*/  HMMA.16816.F32.BF16 R8, R28.reuse, R4, RZ ;  /* 0x000000041c08723c */ /* 0x040fe600000418ff */
[----:B------:R-:W-:Y:S04]  /*3430*/  LDSM.16.M88.4 R156, [R0+0x3400] ;  /* 0x00340000009c783b */ /* 0x000fe80000000200 */
[----:B------:R-:W-:Y:S01]  /*3440*/  LDSM.16.M88.4 R144, [R0+0x4000] ;  /* 0x004000000090783b */ /* 0x000fe20000000200 */
[C---:B------:R-:W-:Y:S03]  /*3450*/  HMMA.16816.F32.BF16 R128, R28.reuse, R124, RZ ;  /* 0x0000007c1c80723c */ /* 0x040fe600000418ff */
[----:B------:R-:W-:Y:S04]  /*3460*/  LDSM.16.M88.4 R168, [R0+0x2800] ;  /* 0x0028000000a8783b */ /* 0x000fe80000000200 */
[----:B------:R-:W-:Y:S01]  /*3470*/  LDSM.16.M88.4 R196, [R0+0x1800] ;  /* 0x0018000000c4783b */ /* 0x000fe20000000200 */
[C---:B---3--:R-:W-:Y:S03]  /*3480*/  HMMA.16816.F32.BF16 R120, R28.reuse, R116, RZ ;  /* 0x000000741c78723c */ /* 0x048fe600000418ff */
[----:B------:R-:W-:Y:S04]  /*3490*/  LDSM.16.M88.4 R180, [R0+0x1c00] ;  /* 0x001c000000b4783b */ /* 0x000fe80000000200 */
[----:B------:R-:W-:Y:S01]  /*34a0*/  LDSM.16.M88.4 R164, [R0+0x2c00] ;  /* 0x002c000000a4783b */ /* 0x000fe20000000200 */
[C---:B----4-:R-:W-:Y:S03]  /*34b0*/  HMMA.16816.F32.BF16 R112, R28.reuse, R108, RZ ;  /* 0x0000006c1c70723c */ /* 0x050fe600000418ff */
[----:B------:R-:W-:Y:S04]  /*34c0*/  LDSM.16.M88.4 R160, [R0+0x3000] ;  /* 0x0030000000a0783b */ /* 0x000fe80000000200 */
[----:B------:R-:W-:Y:S01]  /*34d0*/  LDSM.16.M88.4 R152, [R0+0x3800] ;  /* 0x003800000098783b */ /* 0x000fe20000000200 */
[C---:B------:R-:W-:Y:S03]  /*34e0*/  HMMA.16816.F32.BF16 R104, R28.reuse, R100, RZ ;  /* 0x000000641c68723c */ /* 0x040fe600000418ff */
[----:B------:R-:W0:Y:S05]  /*34f0*/  LDGDEPBAR ;  /* 0x00000000000079af */ /* 0x000e2a0000000000 */
[C---:B------:R-:W-:Y:S08]  /*3500*/  HMMA.16816.F32.BF16 R96, R28.reuse, R92, RZ ;  /* 0x0000005c1c60723c */ /* 0x040ff000000418ff */
[C---:B------:R-:W-:Y:S08]  /*3510*/  HMMA.16816.F32.BF16 R88, R28.reuse, R84, RZ ;  /* 0x000000541c58723c */ /* 0x040ff000000418ff */
[C---:B-----5:R-:W-:Y:S08]  /*3520*/  HMMA.16816.F32.BF16 R80, R28.reuse, R76, RZ ;  /* 0x0000004c1c50723c */ /* 0x060ff000000418ff */
[C---:B------:R-:W-:Y:S08]  /*3530*/  HMMA.16816.F32.BF16 R72, R28.reuse, R68, RZ ;  /* 0x000000441c48723c */ /* 0x040ff000000418ff */
[C---:B------:R-:W-:Y:S08]  /*3540*/  HMMA.16816.F32.BF16 R64, R28.reuse, R60, RZ ;  /* 0x0000003c1c40723c */ /* 0x040ff000000418ff */
[C---:B------:R-:W-:Y:S08]  /*3550*/  HMMA.16816.F32.BF16 R56, R28.reuse, R52, RZ ;  /* 0x000000341c38723c */ /* 0x040ff000000418ff */
[C---:B--2---:R-:W-:Y:S08]  /*3560*/  HMMA.16816.F32.BF16 R48, R28.reuse, R44, RZ ;  /* 0x0000002c1c30723c */ /* 0x044ff000000418ff */
[----:B------:R-:W-:Y:S08]  /*3570*/  HMMA.16816.F32.BF16 R40, R28, R36, RZ ;  /* 0x000000241c28723c */ /* 0x000ff000000418ff */
        /* <DEDUP_REMOVED lines=18> */
[----:B------:R3:W4:Y:S01]  /*36a0*/  LDSM.16.M88.4 R140, [R0+0x4400] ;  /* 0x00440000008c783b */ /* 0x0007220000000200 */
[----:B------:R-:W-:-:S06]  /*36b0*/  DEPBAR.LE SB0, 0x0 ;  /* 0x000080000000791a */ /* 0x000fcc0000000000 */
[----:B-1----:R-:W-:Y:S01]  /*36c0*/  HMMA.16816.F32.BF16 R40, R184, R136, R40 ;  /* 0x00000088b828723c */ /* 0x002fe20000041828 */
[----:B------:R-:W-:-:S07]  /*36d0*/  LOP3.LUT R137, R2, R193, RZ, 0xfc, !PT ;  /* 0x000000c102897212 */ /* 0x000fce00078efcff */
[----:B------:R-:W-:Y:S01]  /*36e0*/  HMMA.16816.F32.BF16 R36, R184, R138, R36 ;  /* 0x0000008ab824723c */ /* 0x000fe20000041824 */
[----:B------:R-:W-:-:S07]  /*36f0*/  IMAD.MOV.U32 R139, RZ, RZ, 0x8 ;  /* 0x00000008ff8b7424 */ /* 0x000fce00078e00ff */
[C---:B--2---:R-:W-:Y:S01]  /*3700*/  HMMA.16816.F32.BF16 R32, R184.reuse, R132, R32 ;  /* 0x00000084b820723c */ /* 0x044fe20000041820 */
[----:B------:R-:W-:Y:S02]  /*3710*/  I2FP.F32.U32 R133, R137 ;  /* 0x0000008900857245 */ /* 0x000fe40000201000 */
[C---:B---3--:R-:W-:Y:S02]  /*3720*/  VIADDMNMX R0, R192.reuse, R139, UR19, PT ;  /* 0x00000013c0007e46 */ /* 0x048fe4000b80018b */
[----:B------:R-:W-:Y:S01]  /*3730*/  VIMNMX R132, PT, PT, R192, UR19, PT ;  /* 0x00000013c0847c48 */ /* 0x000fe2000bfe0100 */
[C---:B------:R-:W-:Y:S01]  /*3740*/  FFMA.FTZ R26, R133.reuse, UR6, R26 ;  /* 0x00000006851a7c23 */ /* 0x040fe2000801001a */
[----:B------:R-:W-:Y:S01]  /*3750*/  LOP3.LUT R139, R2, 0x8, R193, 0xfe, !PT ;  /* 0x00000008028b7812 */ /* 0x000fe200078efec1 */
[----:B------:R-:W-:Y:S01]  /*3760*/  HMMA.16816.F32.BF16 R28, R184, R134, R28 ;  /* 0x00000086b81c723c */ /* 0x000fe2000004181c */
[----:B------:R-:W-:Y:S01]  /*3770*/  FFMA.FTZ R135, R133, UR6, R24 ;  /* 0x0000000685877c23 */ /* 0x000fe20008010018 */
[----:B------:R-:W-:-:S02]  /*3780*/  ISETP.GE.AND P3, PT, R137, R132, PT ;  /* 0x000000848900720c */ /* 0x000fc40003f66270 */
[----:B------:R-:W-:Y:S02]  /*3790*/  ISETP.GE.AND P0, PT, R137, R0, PT ;  /* 0x000000008900720c */ /* 0x000fe40003f06270 */
[-C--:B------:R-:W-:Y:S02]  /*37a0*/  I2FP.F32.U32 R137, R139.reuse ;  /* 0x0000008b00897245 */ /* 0x080fe40000201000 */
[C---:B------:R-:W-:Y:S01]  /*37b0*/  HMMA.16816.F32.BF16 R60, R184.reuse, R150, R60 ;  /* 0x00000096b83c723c */ /* 0x040fe2000004183c */
[----:B------:R-:W-:Y:S02]  /*37c0*/  I2FP.F32.U32 R151, R139 ;  /* 0x0000008b00977245 */ /* 0x000fe40000201000 */
[----:B------:R-:W-:Y:S01]  /*37d0*/  FFMA.FTZ R22, R137, UR6, R22 ;  /* 0x0000000689167c23 */ /* 0x000fe20008010016 */
[C-C-:B------:R-:W-:Y:S02]  /*37e0*/  LOP3.LUT R137, R2.reuse, 0x9, R193.reuse, 0xfe, !PT ;  /* 0x0000000902897812 */ /* 0x140fe400078efec1 */
[----:B------:R-:W-:Y:S01]  /*37f0*/  FFMA.FTZ R151, R151, UR6, R20 ;  /* 0x0000000697977c23 */ /* 0x000fe20008010014 */
[----:B------:R-:W-:Y:S01]  /*3800*/  FSEL R135, R135, -INF , !P3 ;  /* 0xff80000087877808 */ /* 0x000fe20005800000 */
[----:B----4-:R-:W-:Y:S01]  /*3810*/  HMMA.16816.F32.BF16 R48, R184, R140, R48 ;  /* 0x0000008cb830723c */ /* 0x010fe20000041830 */
[----:B------:R-:W-:-:S02]  /*3820*/  LOP3.LUT R141, R2, 0x1, R193, 0xfe, !PT ;  /* 0x00000001028d7812 */ /* 0x000fc400078efec1 */
[----:B------:R-:W-:Y:S02]  /*3830*/  I2FP.F32.U32 R20, R137 ;  /* 0x0000008900147245 */ /* 0x000fe40000201000 */
[-C--:B------:R-:W-:Y:S02]  /*3840*/  I2FP.F32.U32 R134, R141.reuse ;  /* 0x0000008d00867245 */ /* 0x080fe40000201000 */
[----:B------:R-:W-:Y:S01]  /*3850*/  I2FP.F32.U32 R24, R141 ;  /* 0x0000008d00187245 */ /* 0x000fe20000201000 */
[C---:B------:R-:W-:Y:S01]  /*3860*/  HMMA.16816.F32.BF16 R112, R184.reuse, R172, R112 ;  /* 0x000000acb870723c */ /* 0x040fe20000041870 */
[C---:B------:R-:W-:Y:S01]  /*3870*/  ISETP.GE.AND P6, PT, R141.reuse, R132, PT ;  /* 0x000000848d00720c */ /* 0x040fe20003fc6270 */
[----:B------:R-:W-:Y:S01]  /*3880*/  FFMA.FTZ R133, R134, UR6, R25 ;  /* 0x0000000686857c23 */ /* 0x000fe20008010019 */
[----:B------:R-:W-:Y:S01]  /*3890*/  ISETP.GE.AND P2, PT, R141, R0, PT ;  /* 0x000000008d00720c */ /* 0x000fe20003f46270 */
[----:B------:R-:W-:Y:S01]  /*38a0*/  FFMA.FTZ R24, R24, UR6, R27 ;  /* 0x0000000618187c23 */ /* 0x000fe2000801001b */
[----:B------:R-:W-:Y:S01]  /*38b0*/  LOP3.LUT R27, R2, 0x10, R193, 0xfe, !PT ;  /* 0x00000010021b7812 */ /* 0x000fe200078efec1 */
[----:B------:R-:W-:Y:S01]  /*38c0*/  FFMA.FTZ R23, R20, UR6, R23 ;  /* 0x0000000614177c23 */ /* 0x000fe20008010017 */
[----:B------:R-:W-:Y:S01]  /*38d0*/  LOP3.LUT R25, R2, 0x11, R193, 0xfe, !PT ;  /* 0x0000001102197812 */ /* 0x000fe200078efec1 */
[----:B------:R-:W-:Y:S01]  /*38e0*/  HMMA.16816.F32.BF16 R116, R184, R178, R116 ;  /* 0x000000b2b874723c */ /* 0x000fe20000041874 */
[----:B------:R-:W-:-:S02]  /*38f0*/  FSEL R133, R133, -INF , !P6 ;  /* 0xff80000085857808 */ /* 0x000fc40007000000 */
[----:B------:R-:W-:Y:S02]  /*3900*/  FSEL R24, R24, -INF , !P2 ;  /* 0xff80000018187808 */ /* 0x000fe40005000000 */
[C---:B------:R-:W-:Y:S02]  /*3910*/  ISETP.GE.AND P6, PT, R27.reuse, R132, PT ;  /* 0x000000841b00720c */ /* 0x040fe40003fc6270 */
[-C--:B------:R-:W-:Y:S01]  /*3920*/  ISETP.GE.AND P2, PT, R27, R0.reuse, PT ;  /* 0x000000001b00720c */ /* 0x080fe20003f46270 */
[C---:B------:R-:W-:Y:S01]  /*3930*/  HMMA.16816.F32.BF16 R76, R184.reuse, R158, R76 ;  /* 0x0000009eb84c723c */ /* 0x040fe2000004184c */
[----:B------:R-:W-:Y:S02]  /*3940*/  I2FP.F32.U32 R141, R27 ;  /* 0x0000001b008d7245 */ /* 0x000fe40000201000 */
[----:B------:R-:W-:Y:S02]  /*3950*/  I2FP.F32.U32 R136, R137 ;  /* 0x0000008900887245 */ /* 0x000fe40000201000 */
[----:B------:R-:W-:Y:S01]  /*3960*/  I2FP.F32.U32 R27, R27 ;  /* 0x0000001b001b7245 */ /* 0x000fe20000201000 */
[----:B------:R-:W-:Y:S01]  /*3970*/  FFMA.FTZ R141, R141, UR6, R16 ;  /* 0x000000068d8d7c23 */ /* 0x000fe20008010010 */
[----:B------:R-:W-:Y:S01]  /*3980*/  I2FP.F32.U32 R134, R25 ;  /* 0x0000001900867245 */ /* 0x000fe20000201000 */
[----:B------:R-:W-:Y:S01]  /*3990*/  FFMA.FTZ R21, R136, UR6, R21 ;  /* 0x0000000688157c23 */ /* 0x000fe20008010015 */
[----:B------:R-:W-:Y:S01]  /*39a0*/  ISETP.GE.AND P1, PT, R139, R0, PT ;  /* 0x000000008b00720c */ /* 0x000fe20003f26270 */
[----:B------:R-:W-:Y:S01]  /*39b0*/  FFMA.FTZ R20, R27, UR6, R18 ;  /* 0x000000061b147c23 */ /* 0x000fe20008010012 */
[----:B------:R-:W-:Y:S01]  /*39c0*/  ISETP.GE.AND P3, PT, R137, R132, PT ;  /* 0x000000848900720c */ /* 0x000fe20003f66270 */
[----:B------:R-:W-:Y:S01]  /*39d0*/  FFMA.FTZ R159, R134, UR6, R17 ;  /* 0x00000006869f7c23 */ /* 0x000fe20008010011 */
[C-C-:B------:R-:W-:Y:S01]  /*39e0*/  LOP3.LUT R17, R2.reuse, 0x50, R193.reuse, 0xfe, !PT ;  /* 0x0000005002117812 */ /* 0x140fe200078efec1 */
[----:B------:R-:W-:Y:S01]  /*39f0*/  HMMA.16816.F32.BF16 R56, R184, R144, R56 ;  /* 0x00000090b838723c */ /* 0x000fe20000041838 */
[----:B------:R-:W-:-:S02]  /*3a00*/  LOP3.LUT R27, R2, 0x49, R193, 0xfe, !PT ;  /* 0x00000049021b7812 */ /* 0x000fc400078efec1 */
[----:B------:R-:W-:Y:S02]  /*3a10*/  FSEL R18, R22, -INF , !P1 ;  /* 0xff80000016127808 */ /* 0x000fe40004800000 */
[----:B------:R-:W-:Y:S02]  /*3a20*/  FSEL R145, R21, -INF , !P3 ;  /* 0xff80000015917808 */ /* 0x000fe40005800000 */
[----:B------:R-:W-:Y:S01]  /*3a30*/  FSEL R141, R141, -INF , !P6 ;  /* 0xff8000008d8d7808 */ /* 0x000fe20007000000 */
[----:B------:R-:W-:Y:S01]  /*3a40*/  HMMA.16816.F32.BF16 R108, R184, R174, R108 ;  /* 0x000000aeb86c723c */ /* 0x000fe2000004186c */
[----:B------:R-:W-:Y:S02]  /*3a50*/  FSEL R20, R20, -INF , !P2 ;  /* 0xff80000014147808 */ /* 0x000fe40005000000 */
[----:B------:R-:W-:Y:S02]  /*3a60*/  I2FP.F32.U32 R22, R25 ;  /* 0x0000001900167245 */ /* 0x000fe40000201000 */
[----:B------:R-:W-:-:S02]  /*3a70*/  ISETP.GE.AND P6, PT, R17, R132, PT ;  /* 0x000000841100720c */ /* 0x000fc40003fc6270 */
[----:B------:R-:W-:Y:S01]  /*3a80*/  ISETP.GE.AND P2, PT, R17, R0, PT ;  /* 0x000000001100720c */ /* 0x000fe20003f46270 */
[----:B------:R-:W-:Y:S01]  /*3a90*/  FFMA.FTZ R22, R22, UR6, R19 ;  /* 0x0000000616167c23 */ /* 0x000fe20008010013 */
[-C--:B------:R-:W-:Y:S01]  /*3aa0*/  I2FP.F32.U32 R21, R17.reuse ;  /* 0x0000001100157245 */ /* 0x080fe20000201000 */
[C---:B------:R-:W-:Y:S01]  /*3ab0*/  HMMA.16816.F32.BF16 R104, R184.reuse, R168, R104 ;  /* 0x000000a8b868723c */ /* 0x040fe20000041868 */
[----:B------:R-:W-:Y:S02]  /*3ac0*/  ISETP.GE.AND P4, PT, R139, R132, PT ;  /* 0x000000848b00720c */ /* 0x000fe40003f86270 */
[----:B------:R-:W-:Y:S01]  /*3ad0*/  I2FP.F32.U32 R17, R17 ;  /* 0x0000001100117245 */ /* 0x000fe20000201000 */
[----:B------:R-:W-:Y:S01]  /*3ae0*/  FFMA.FTZ R21, R21, UR6, R112 ;  /* 0x0000000615157c23 */ /* 0x000fe20008010070 */
[----:B------:R-:W-:Y:S02]  /*3af0*/  FSEL R26, R26, -INF , !P0 ;  /* 0xff8000001a1a7808 */ /* 0x000fe40004000000 */
[-C--:B------:R-:W-:Y:S01]  /*3b00*/  I2FP.F32.U32 R134, R27.reuse ;  /* 0x0000001b00867245 */ /* 0x080fe20000201000 */
[----:B------:R-:W-:Y:S01]  /*3b10*/  FFMA.FTZ R114, R17, UR6, R114 ;  /* 0x0000000611727c23 */ /* 0x000fe20008010072 */
[----:B------:R-:W-:Y:S01]  /*3b20*/  I2FP.F32.U32 R136, R27 ;  /* 0x0000001b00887245 */ /* 0x000fe20000201000 */
[----:B------:R-:W-:Y:S01]  /*3b30*/  HMMA.16816.F32.BF16 R100, R184, R170, R100 ;  /* 0x000000aab864723c */ /* 0x000fe20000041864 */
[----:B------:R-:W-:Y:S01]  /*3b40*/  ISETP.GE.AND P0, PT, R137, R0, PT ;  /* 0x000000008900720c */ /* 0x000fe20003f06270 */
[----:B------:R-:W-:Y:S01]  /*3b50*/  FFMA.FTZ R117, R134, UR6, R117 ;  /* 0x0000000686757c23 */ /* 0x000fe20008010075 */
[----:B------:R-:W-:Y:S01]  /*3b60*/  FSEL R151, R151, -INF , !P4 ;  /* 0xff80000097977808 */ /* 0x000fe20006000000 */
[----:B------:R-:W-:Y:S01]  /*3b70*/  FFMA.FTZ R119, R136, UR6, R119 ;  /* 0x0000000688777c23 */ /* 0x000fe20008010077 */
[----:B------:R-:W-:-:S02]  /*3b80*/  ISETP.GE.AND P4, PT, R25, R132, PT ;  /* 0x000000841900720c */ /* 0x000fc40003f86270 */
[----:B------:R-:W-:Y:S01]  /*3b90*/  ISETP.GE.AND P1, PT, R25, R0, PT ;  /* 0x000000001900720c */ /* 0x000fe20003f26270 */
[C---:B------:R-:W-:Y:S01]  /*3ba0*/  HMMA.16816.F32.BF16 R96, R184.reuse, R164, R96 ;  /* 0x000000a4b860723c */ /* 0x040fe20000041860 */
[----:B------:R-:W-:Y:S02]  /*3bb0*/  FSEL R16, R23, -INF , !P0 ;  /* 0xff80000017107808 */ /* 0x000fe40004000000 */
[C-C-:B------:R-:W-:Y:S02]  /*3bc0*/  LOP3.LUT R17, R2.reuse, 0x51, R193.reuse, 0xfe, !PT ;  /* 0x0000005102117812 */ /* 0x140fe400078efec1 */
[C---:B------:R-:W-:Y:S02]  /*3bd0*/  ISETP.GE.AND P3, PT, R27.reuse, R132, PT ;  /* 0x000000841b00720c */ /* 0x040fe40003f66270 */
[----:B------:R-:W-:Y:S01]  /*3be0*/  ISETP.GE.AND P0, PT, R27, R0, PT ;  /* 0x000000001b00720c */ /* 0x000fe20003f06270 */
[----:B------:R-:W-:Y:S01]  /*3bf0*/  HMMA.16816.F32.BF16 R8, R184, R196, R8 ;  /* 0x000000c4b808723c */ /* 0x000fe20000041808 */
[----:B------:R-:W-:-:S02]  /*3c00*/  LOP3.LUT R23, R2, 0x58, R193, 0xfe, !PT ;  /* 0x0000005802177812 */ /* 0x000fc400078efec1 */
[----:B------:R-:W-:Y:S02]  /*3c10*/  FSEL R159, R159, -INF , !P4 ;  /* 0xff8000009f9f7808 */ /* 0x000fe40006000000 */
[----:B------:R-:W-:Y:S02]  /*3c20*/  FSEL R22, R22, -INF , !P1 ;  /* 0xff80000016167808 */ /* 0x000fe40004800000 */
[C---:B------:R-:W-:Y:S01]  /*3c30*/  ISETP.GE.AND P4, PT, R17.reuse, R132, PT ;  /* 0x000000841100720c */ /* 0x040fe20003f86270 */
[----:B------:R-:W-:Y:S01]  /*3c40*/  HMMA.16816.F32.BF16 R4, R184, R198, R4 ;  /* 0x000000c6b804723c */ /* 0x000fe20000041804 */
[----:B------:R-:W-:Y:S02]  /*3c50*/  ISETP.GE.AND P1, PT, R17, R0, PT ;  /* 0x000000001100720c */ /* 0x000fe40003f26270 */
[-C--:B------:R-:W-:Y:S02]  /*3c60*/  I2FP.F32.U32 R134, R17.reuse ;  /* 0x0000001100867245 */ /* 0x080fe40000201000 */
[----:B------:R-:W-:-:S02]  /*3c70*/  I2FP.F32.U32 R112, R17 ;  /* 0x0000001100707245 */ /* 0x000fc40000201000 */
[----:B------:R-:W-:Y:S01]  /*3c80*/  FSEL R17, R117, -INF , !P3 ;  /* 0xff80000075117808 */ /* 0x000fe20005800000 */
[----:B------:R-:W-:Y:S01]  /*3c90*/  FFMA.FTZ R113, R134, UR6, R113 ;  /* 0x0000000686717c23 */ /* 0x000fe20008010071 */
[----:B------:R-:W-:Y:S01]  /*3ca0*/  FSEL R178, R119, -INF , !P0 ;  /* 0xff80000077b27808 */ /* 0x000fe20004000000 */
[----:B------:R-:W-:Y:S01]  /*3cb0*/  FFMA.FTZ R112, R112, UR6, R115 ;  /* 0x0000000670707c23 */ /* 0x000fe20008010073 */
[C---:B------:R-:W-:Y:S01]  /*3cc0*/  ISETP.GE.AND P3, PT, R23.reuse, R132, PT ;  /* 0x000000841700720c */ /* 0x040fe20003f66270 */
[----:B------:R-:W-:Y:S01]  /*3cd0*/  HMMA.16816.F32.BF16 R128, R184, R180, R128 ;  /* 0x000000b4b880723c */ /* 0x000fe20000041880 */
[----:B------:R-:W-:Y:S02]  /*3ce0*/  ISETP.GE.AND P0, PT, R23, R0, PT ;  /* 0x000000001700720c */ /* 0x000fe40003f06270 */
[-C--:B------:R-:W-:Y:S02]  /*3cf0*/  I2FP.F32.U32 R25, R23.reuse ;  /* 0x0000001700197245 */ /* 0x080fe40000201000 */
[----:B------:R-:W-:-:S02]  /*3d00*/  I2FP.F32.U32 R23, R23 ;  /* 0x0000001700177245 */ /* 0x000fc40000201000 */
[C-C-:B------:R-:W-:Y:S01]  /*3d10*/  LOP3.LUT R115, R2.reuse, 0x60, R193.reuse, 0xfe, !PT ;  /* 0x0000006002737812 */ /* 0x140fe200078efec1 */
[----:B------:R-:W-:Y:S01]  /*3d20*/  FFMA.FTZ R25, R25, UR6, R108 ;  /* 0x0000000619197c23 */ /* 0x000fe2000801006c */
[C-C-:B------:R-:W-:Y:S01]  /*3d30*/  LOP3.LUT R19, R2.reuse, 0x59, R193.reuse, 0xfe, !PT ;  /* 0x0000005902137812 */ /* 0x140fe200078efec1 */
[----:B------:R-:W-:Y:S01]  /*3d40*/  FFMA.FTZ R110, R23, UR6, R110 ;  /* 0x00000006176e7c23 */ /* 0x000fe2000801006e */
[----:B------:R-:W-:Y:S01]  /*3d50*/  FSEL R23, R21, -INF , !P6 ;  /* 0xff80000015177808 */ /* 0x000fe20007000000 */
[----:B------:R-:W-:Y:S01]  /*3d60*/  HMMA.16816.F32.BF16 R124, R184, R182, R124 ;  /* 0x000000b6b87c723c */ /* 0x000fe2000004187c */
[----:B------:R-:W-:Y:S02]  /*3d70*/  LOP3.LUT R27, R2, 0x61, R193, 0xfe, !PT ;  /* 0x00000061021b7812 */ /* 0x000fe400078efec1 */
[----:B------:R-:W-:Y:S02]  /*3d80*/  FSEL R21, R113, -INF , !P4 ;  /* 0xff80000071157808 */ /* 0x000fe40006000000 */
[----:B------:R-:W-:-:S02]  /*3d90*/  FSEL R192, R112, -INF , !P1 ;  /* 0xff80000070c07808 */ /* 0x000fc40004800000 */
[C---:B------:R-:W-:Y:S01]  /*3da0*/  ISETP.GE.AND P4, PT, R115.reuse, R132, PT ;  /* 0x000000847300720c */ /* 0x040fe20003f86270 */
[C---:B------:R-:W-:Y:S01]  /*3db0*/  HMMA.16816.F32.BF16 R120, R184.reuse, R176, R120 ;  /* 0x000000b0b878723c */ /* 0x040fe20000041878 */
[----:B------:R-:W-:Y:S02]  /*3dc0*/  ISETP.GE.AND P1, PT, R115, R0, PT ;  /* 0x000000007300720c */ /* 0x000fe40003f26270 */
[-C--:B------:R-:W-:Y:S02]  /*3dd0*/  I2FP.F32.U32 R113, R115.reuse ;  /* 0x0000007300717245 */ /* 0x080fe40000201000 */
[----:B------:R-:W-:Y:S02]  /*3de0*/  I2FP.F32.U32 R115, R115 ;  /* 0x0000007300737245 */ /* 0x000fe40000201000 */
[-C--:B------:R-:W-:Y:S01]  /*3df0*/  I2FP.F32.U32 R108, R19.reuse ;  /* 0x00000013006c7245 */ /* 0x080fe20000201000 */
[C---:B------:R-:W-:Y:S01]  /*3e00*/  HMMA.16816.F32.BF16 R92, R184.reuse, R166, R92 ;  /* 0x000000a6b85c723c */ /* 0x040fe2000004185c */
[----:B------:R-:W-:Y:S01]  /*3e10*/  I2FP.F32.U32 R136, R19 ;  /* 0x0000001300887245 */ /* 0x000fe20000201000 */
[----:B------:R-:W-:Y:S01]  /*3e20*/  FFMA.FTZ R106, R115, UR6, R106 ;  /* 0x00000006736a7c23 */ /* 0x000fe2000801006a */
[----:B------:R-:W-:Y:S01]  /*3e30*/  FSEL R194, R114, -INF , !P2 ;  /* 0xff80000072c27808 */ /* 0x000fe20005000000 */
[----:B------:R-:W-:Y:S01]  /*3e40*/  FFMA.FTZ R108, R108, UR6, R111 ;  /* 0x000000066c6c7c23 */ /* 0x000fe2000801006f */
[C---:B------:R-:W-:Y:S01]  /*3e50*/  ISETP.GE.AND P6, PT, R19.reuse, R132, PT ;  /* 0x000000841300720c */ /* 0x040fe20003fc6270 */
[----:B------:R-:W-:Y:S01]  /*3e60*/  FFMA.FTZ R109, R136, UR6, R109 ;  /* 0x00000006886d7c23 */ /* 0x000fe2000801006d */
[----:B------:R-:W-:Y:S01]  /*3e70*/  ISETP.GE.AND P2, PT, R19, R0, PT ;  /* 0x000000001300720c */ /* 0x000fe20003f46270 */
[----:B------:R-:W-:Y:S01]  /*3e80*/  HMMA.16816.F32.BF16 R88, R184, R160, R88 ;  /* 0x000000a0b858723c */ /* 0x000fe20000041858 */
[----:B------:R-:W-:Y:S01]  /*3e90*/  FSEL R19, R25, -INF , !P3 ;  /* 0xff80000019137808 */ /* 0x000fe20005800000 */
[----:B------:R-:W-:Y:S01]  /*3ea0*/  FFMA.FTZ R25, R113, UR6, R104 ;  /* 0x0000000671197c23 */ /* 0x000fe20008010068 */
[----:B------:R-:W-:-:S02]  /*3eb0*/  LOP3.LUT R115, R2, 0x68, R193, 0xfe, !PT ;  /* 0x0000006802737812 */ /* 0x000fc400078efec1 */
[----:B------:R-:W-:Y:S02]  /*3ec0*/  LOP3.LUT R111, R2, 0x69, R193, 0xfe, !PT ;  /* 0x00000069026f7812 */ /* 0x000fe400078efec1 */
[----:B------:R-:W-:Y:S01]  /*3ed0*/  I2FP.F32.U32 R112, R27 ;  /* 0x0000001b00707245 */ /* 0x000fe20000201000 */
[C---:B------:R-:W-:Y:S01]  /*3ee0*/  HMMA.16816.F32.BF16 R84, R184.reuse, R162, R84 ;  /* 0x000000a2b854723c */ /* 0x040fe20000041854 */
[----:B------:R-:W-:Y:S02]  /*3ef0*/  FSEL R25, R25, -INF , !P4 ;  /* 0xff80000019197808 */ /* 0x000fe40006000000 */
[----:B------:R-:W-:Y:S01]  /*3f00*/  FSEL R182, R106, -INF , !P1 ;  /* 0xff8000006ab67808 */ /* 0x000fe20004800000 */
[----:B------:R-:W-:Y:S01]  /*3f10*/  FFMA.FTZ R107, R112, UR6, R107 ;  /* 0x00000006706b7c23 */ /* 0x000fe2000801006b */
[-C--:B------:R-:W-:Y:S02]  /*3f20*/  ISETP.GE.AND P3, PT, R27, R132.reuse, PT ;  /* 0x000000841b00720c */ /* 0x080fe40003f66270 */
[----:B------:R-:W-:Y:S01]  /*3f30*/  I2FP.F32.U32 R113, R115 ;  /* 0x0000007300717245 */ /* 0x000fe20000201000 */
[----:B------:R-:W-:Y:S01]  /*3f40*/  HMMA.16816.F32.BF16 R80, R184, R156, R80 ;  /* 0x0000009cb850723c */ /* 0x000fe20000041850 */
[----:B------:R-:W-:-:S02]  /*3f50*/  ISETP.GE.AND P4, PT, R111, R132, PT ;  /* 0x000000846f00720c */ /* 0x000fc40003f86270 */
[----:B------:R-:W-:Y:S01]  /*3f60*/  ISETP.GE.AND P1, PT, R111, R0, PT ;  /* 0x000000006f00720c */ /* 0x000fe20003f26270 */
[----:B------:R-:W-:Y:S01]  /*3f70*/  FFMA.FTZ R100, R113, UR6, R100 ;  /* 0x0000000671647c23 */ /* 0x000fe20008010064 */
[-C--:B------:R-:W-:Y:S02]  /*3f80*/  I2FP.F32.U32 R104, R111.reuse ;  /* 0x0000006f00687245 */ /* 0x080fe40000201000 */
[----:B------:R-:W-:Y:S01]  /*3f90*/  I2FP.F32.U32 R106, R111 ;  /* 0x0000006f006a7245 */ /* 0x000fe20000201000 */
[----:B------:R-:W-:Y:S02]  /*3fa0*/  HMMA.16816.F32.BF16 R72, R184, R152, R72 ;  /* 0x00000098b848723c */ /* 0x000fe40000041848 */
[----:B------:R-:W-:Y:S02]  /*3fb0*/  FFMA.FTZ R101, R104, UR6, R101 ;  /* 0x0000000668657c23 */ /* 0x000fe40008010065 */
[----:B------:R-:W-:-:S04]  /*3fc0*/  FFMA.FTZ R103, R106, UR6, R103 ;  /* 0x000000066a677c23 */ /* 0x000fc80008010067 */
[----:B------:R-:W-:Y:S01]  /*3fd0*/  HMMA.16816.F32.BF16 R68, R184, R154, R68 ;  /* 0x0000009ab844723c */ /* 0x000fe20000041844 */
[----:B------:R-:W-:Y:S02]  /*3fe0*/  FSEL R172, R103, -INF , !P1 ;  /* 0xff80000067ac7808 */ /* 0x000fe40004800000 */
[----:B------:R-:W-:-:S05]  /*3ff0*/  LOP3.LUT R103, R2, 0x80, R193, 0xfe, !PT ;  /* 0x0000008002677812 */ /* 0x000fca00078efec1 */
[C---:B------:R-:W-:Y:S08]  /*4000*/  HMMA.16816.F32.BF16 R64, R184.reuse, R148, R64 ;  /* 0x00000094b840723c */ /* 0x040ff00000041840 */
[C---:B------:R-:W-:Y:S08]  /*4010*/  HMMA.16816.F32.BF16 R52, R184.reuse, R146, R52 ;  /* 0x00000092b834723c */ /* 0x040ff00000041834 */
[----:B------:R-:W-:Y:S01]  /*4020*/  HMMA.16816.F32.BF16 R44, R184, R142, R44 ;  /* 0x0000008eb82c723c */ /* 0x000fe2000004182c */
[----:B------:R-:W-:-:S02]  /*4030*/  FSEL R184, R110, -INF , !P0 ;  /* 0xff8000006eb87808 */ /* 0x000fc40004000000 */
[----:B------:R-:W-:Y:S01]  /*4040*/  I2FP.F32.U32 R110, R27 ;  /* 0x0000001b006e7245 */ /* 0x000fe20000201000 */
[----:B------:R-:W-:Y:S01]  /*4050*/  BAR.SYNC.DEFER_BLOCKING 0x0 ;  /* 0x0000000000007b1d */ /* 0x000fe20000010000 */
[----:B------:R-:W-:Y:S02]  /*4060*/  ISETP.GE.AND P0, PT, R27, R0, PT ;  /* 0x000000001b00720c */ /* 0x000fe40003f06270 */
[----:B------:R-:W-:Y:S01]  /*4070*/  FSEL R27, R109, -INF , !P6 ;  /* 0xff8000006d1b7808 */ /* 0x000fe20007000000 */
[----:B------:R-:W-:Y:S01]  /*4080*/  FFMA.FTZ R110, R110, UR6, R105 ;  /* 0x000000066e6e7c23 */ /* 0x000fe20008010069 */
[----:B------:R-:W-:Y:S02]  /*4090*/  LOP3.LUT R105, R2, 0x70, R193, 0xfe, !PT ;  /* 0x0000007002697812 */ /* 0x000fe400078efec1 */
[----:B------:R-:W-:Y:S02]  /*40a0*/  I2FP.F32.U32 R109, R115 ;  /* 0x00000073006d7245 */ /* 0x000fe40000201000 */
[----:B------:R-:W-:-:S02]  /*40b0*/  I2FP.F32.U32 R111, R105 ;  /* 0x00000069006f7245 */ /* 0x000fc40000201000 */
[----:B------:R-:W-:Y:S01]  /*40c0*/  ISETP.GE.AND P6, PT, R115, R132, PT ;  /* 0x000000847300720c */ /* 0x000fe20003fc6270 */
[----:B------:R-:W-:Y:S01]  /*40d0*/  FFMA.FTZ R102, R109, UR6, R102 ;  /* 0x000000066d667c23 */ /* 0x000fe20008010066 */
[----:B------:R-:W-:Y:S01]  /*40e0*/  FSEL R186, R108, -INF , !P2 ;  /* 0xff8000006cba7808 */ /* 0x000fe20005000000 */
[----:B------:R-:W-:Y:S01]  /*40f0*/  FFMA.FTZ R96, R111, UR6, R96 ;  /* 0x000000066f607c23 */ /* 0x000fe20008010060 */
[----:B------:R-:W-:Y:S02]  /*4100*/  LOP3.LUT R111, R2, 0x71, R193, 0xfe, !PT ;  /* 0x00000071026f7812 */ /* 0x000fe400078efec1 */
[----:B------:R-:W-:Y:S02]  /*4110*/  ISETP.GE.AND P2, PT, R115, R0, PT ;  /* 0x000000007300720c */ /* 0x000fe40003f46270 */
[----:B------:R-:W-:Y:S02]  /*4120*/  FSEL R117, R110, -INF , !P3 ;  /* 0xff8000006e757808 */ /* 0x000fe40005800000 */
[----:B------:R-:W-:-:S02]  /*4130*/  FSEL R176, R107, -INF , !P0 ;  /* 0xff8000006bb07808 */ /* 0x000fc40004000000 */
[C---:B------:R-:W-:Y:S02]  /*4140*/  ISETP.GE.AND P3, PT, R105.reuse, R132, PT ;  /* 0x000000846900720c */ /* 0x040fe40003f66270 */
[----:B------:R-:W-:Y:S02]  /*4150*/  ISETP.GE.AND P0, PT, R105, R0, PT ;  /* 0x000000006900720c */ /* 0x000fe40003f06270 */
[----:B------:R-:W-:Y:S02]  /*4160*/  I2FP.F32.U32 R105, R105 ;  /* 0x0000006900697245 */ /* 0x000fe40000201000 */
[----:B------:R-:W-:Y:S02]  /*4170*/  FSEL R115, R100, -INF , !P6 ;  /* 0xff80000064737808 */ /* 0x000fe40007000000 */
[----:B------:R-:W-:Y:S01]  /*4180*/  LOP3.LUT R109, R2, 0x78, R193, 0xfe, !PT ;  /* 0x00000078026d7812 */ /* 0x000fe200078efec1 */
[----:B------:R-:W-:Y:S01]  /*4190*/  FFMA.FTZ R98, R105, UR6, R98 ;  /* 0x0000000669627c23 */ /* 0x000fe20008010062 */
[----:B------:R-:W-:-:S02]  /*41a0*/  I2FP.F32.U32 R100, R111 ;  /* 0x0000006f00647245 */ /* 0x000fc40000201000 */
[----:B------:R-:W-:Y:S02]  /*41b0*/  FSEL R174, R102, -INF , !P2 ;  /* 0xff80000066ae7808 */ /* 0x000fe40005000000 */
[C---:B------:R-:W-:Y:S01]  /*41c0*/  ISETP.GE.AND P6, PT, R111.reuse, R132, PT ;  /* 0x000000846f00720c */ /* 0x040fe20003fc6270 */
[----:B------:R-:W-:Y:S01]  /*41d0*/  FFMA.FTZ R97, R100, UR6, R97 ;  /* 0x0000000664617c23 */ /* 0x000fe20008010061 */
[----:B------:R-:W-:Y:S02]  /*41e0*/  ISETP.GE.AND P2, PT, R111, R0, PT ;  /* 0x000000006f00720c */ /* 0x000fe40003f46270 */
[----:B------:R-:W-:Y:S02]  /*41f0*/  I2FP.F32.U32 R102, R111 ;  /* 0x0000006f00667245 */ /* 0x000fe40000201000 */
[----:B------:R-:W-:Y:S02]  /*4200*/  FSEL R111, R101, -INF , !P4 ;  /* 0xff800000656f7808 */ /* 0x000fe40006000000 */
[----:B------:R-:W-:Y:S01]  /*4210*/  I2FP.F32.U32 R101, R109 ;  /* 0x0000006d00657245 */ /* 0x000fe20000201000 */
[----:B------:R-:W-:Y:S01]  /*4220*/  FFMA.FTZ R99, R102, UR6, R99 ;  /* 0x0000000666637c23 */ /* 0x000fe20008010063 */
[----:B------:R-:W-:-:S02]  /*4230*/  LOP3.LUT R105, R2, 0x79, R193, 0xfe, !PT ;  /* 0x0000007902697812 */ /* 0x000fc400078efec1 */
[----:B------:R-:W-:Y:S01]  /*4240*/  FSEL R143, R96, -INF , !P3 ;  /* 0xff800000608f7808 */ /* 0x000fe20005800000 */
[----:B------:R-:W-:Y:S01]  /*4250*/  FFMA.FTZ R92, R101, UR6, R92 ;  /* 0x00000006655c7c23 */ /* 0x000fe2000801005c */
[----:B------:R-:W-:Y:S02]  /*4260*/  FSEL R164, R98, -INF , !P0 ;  /* 0xff80000062a47808 */ /* 0x000fe40004000000 */
[----:B------:R-:W-:Y:S02]  /*4270*/  LOP3.LUT R101, R2, 0x81, R193, 0xfe, !PT ;  /* 0x0000008102657812 */ /* 0x000fe400078efec1 */
[-C--:B------:R-:W-:Y:S02]  /*4280*/  I2FP.F32.U32 R98, R105.reuse ;  /* 0x0000006900627245 */ /* 0x080fe40000201000 */
[----:B------:R-:W-:Y:S02]  /*4290*/  I2FP.F32.U32 R96, R105 ;  /* 0x0000006900607245 */ /* 0x000fe40000201000 */
[----:B------:R-:W-:Y:S01]  /*42a0*/  FSEL R119, R97, -INF , !P6 ;  /* 0xff80000061777808 */ /* 0x000fe20007000000 */
[----:B------:R-:W-:Y:S01]  /*42b0*/  FFMA.FTZ R93, R98, UR6, R93 ;  /* 0x00000006625d7c23 */ /* 0x000fe2000801005d */
[----:B------:R-:W-:Y:S01]  /*42c0*/  I2FP.F32.U32 R97, R103 ;  /* 0x0000006700617245 */ /* 0x000fe20000201000 */
[----:B------:R-:W-:Y:S01]  /*42d0*/  FFMA.FTZ R96, R96, UR6, R95 ;  /* 0x0000000660607c23 */ /* 0x000fe2000801005f */
[----:B------:R-:W-:-:S02]  /*42e0*/  I2FP.F32.U32 R100, R101 ;  /* 0x0000006500647245 */ /* 0x000fc40000201000 */
[----:B------:R-:W-:Y:S01]  /*42f0*/  FSEL R150, R99, -INF , !P2 ;  /* 0xff80000063967808 */ /* 0x000fe20005000000 */
[----:B------:R-:W-:Y:S01]  /*4300*/  FFMA.FTZ R88, R97, UR6, R88 ;  /* 0x0000000661587c23 */ /* 0x000fe20008010058 */
[C---:B------:R-:W-:Y:S01]  /*4310*/  ISETP.GE.AND P3, PT, R105.reuse, R132, PT ;  /* 0x000000846900720c */ /* 0x040fe20003f66270 */
[----:B------:R-:W-:Y:S01]  /*4320*/  FFMA.FTZ R100, R100, UR6, R89 ;  /* 0x0000000664647c23 */ /* 0x000fe20008010059 */
[----:B------:R-:W-:Y:S02]  /*4330*/  ISETP.GE.AND P0, PT, R105, R0, PT ;  /* 0x000000006900720c */ /* 0x000fe40003f06270 */
[C---:B------:R-:W-:Y:S02]  /*4340*/  ISETP.GE.AND P6, PT, R103.reuse, R132, PT ;  /* 0x000000846700720c */ /* 0x040fe40003fc6270 */
[----:B------:R-:W-:Y:S02]  /*4350*/  ISETP.GE.AND P2, PT, R103, R0, PT ;  /* 0x000000006700720c */ /* 0x000fe40003f46270 */
[----:B------:R-:W-:-:S02]  /*4360*/  I2FP.F32.U32 R103, R103 ;  /* 0x0000006700677245 */ /* 0x000fc40000201000 */
[C-C-:B------:R-:W-:Y:S02]  /*4370*/  LOP3.LUT R97, R2.reuse, 0x88, R193.reuse, 0xfe, !PT ;  /* 0x0000008802617812 */ /* 0x140fe400078efec1 */
[----:B------:R-:W-:Y:S01]  /*4380*/  ISETP.GE.AND P4, PT, R109, R132, PT ;  /* 0x000000846d00720c */ /* 0x000fe20003f86270 */
[----:B------:R-:W-:Y:S01]  /*4390*/  FFMA.FTZ R90, R103, UR6, R90 ;  /* 0x00000006675a7c23 */ /* 0x000fe2000801005a */
[----:B------:R-:W-:Y:S02]  /*43a0*/  ISETP.GE.AND P1, PT, R109, R0, PT ;  /* 0x000000006d00720c */ /* 0x000fe40003f26270 */
[----:B------:R-:W-:Y:S02]  /*43b0*/  I2FP.F32.U32 R109, R109 ;  /* 0x0000006d006d7245 */ /* 0x000fe40000201000 */
[----:B------:R-:W-:Y:S02]  /*43c0*/  LOP3.LUT R89, R2, 0x89, R193, 0xfe, !PT ;  /* 0x0000008902597812 */ /* 0x000fe400078efec1 */
[----:B------:R-:W-:Y:S01]  /*43d0*/  FSEL R95, R93, -INF , !P3 ;  /* 0xff8000005d5f7808 */ /* 0x000fe20005800000 */
[----:B------:R-:W-:Y:S01]  /*43e0*/  FFMA.FTZ R94, R109, UR6, R94 ;  /* 0x000000066d5e7c23 */ /* 0x000fe2000801005e */
[----:B------:R-:W-:-:S02]  /*43f0*/  FSEL R146, R96, -INF , !P0 ;  /* 0xff80000060927808 */ /* 0x000fc40004000000 */
[C---:B------:R-:W-:Y:S02]  /*4400*/  ISETP.GE.AND P3, PT, R97.reuse, R132, PT ;  /* 0x000000846100720c */ /* 0x040fe40003f66270 */
[----:B------:R-:W-:Y:S02]  /*4410*/  ISETP.GE.AND P0, PT, R97, R0, PT ;  /* 0x000000006100720c */ /* 0x000fe40003f06270 */
[-C--:B------:R-:W-:Y:S02]  /*4420*/  I2FP.F32.U32 R99, R97.reuse ;  /* 0x0000006100637245 */ /* 0x080fe40000201000 */
[----:B------:R-:W-:Y:S02]  /*4430*/  I2FP.F32.U32 R97, R97 ;  /* 0x0000006100617245 */ /* 0x000fe40000201000 */
[----:B------:R-:W-:Y:S01]  /*4440*/  FSEL R157, R92, -INF , !P4 ;  /* 0xff8000005c9d7808 */ /* 0x000fe20006000000 */
[----:B------:R-:W-:Y:S01]  /*4450*/  FFMA.FTZ R84, R99, UR6, R84 ;  /* 0x0000000663547c23 */ /* 0x000fe20008010054 */
[----:B------:R-:W-:Y:S01]  /*4460*/  FSEL R93, R88, -INF , !P6 ;  /* 0xff800000585d7808 */ /* 0x000fe20007000000 */
[----:B------:R-:W-:Y:S01]  /*4470*/  FFMA.FTZ R86, R97, UR6, R86 ;  /* 0x0000000661567c23 */ /* 0x000fe20008010056 */
[----:B------:R-:W-:-:S02]  /*4480*/  I2FP.F32.U32 R92, R101 ;  /* 0x00000065005c7245 */ /* 0x000fc40000201000 */
[-C--:B------:R-:W-:Y:S02]  /*4490*/  I2FP.F32.U32 R88, R89.reuse ;  /* 0x0000005900587245 */ /* 0x080fe40000201000 */
[----:B------:R-:W-:Y:S01]  /*44a0*/  FSEL R144, R90, -INF , !P2 ;  /* 0xff8000005a907808 */ /* 0x000fe20005000000 */
[----:B------:R-:W-:Y:S01]  /*44b0*/  FFMA.FTZ R91, R92, UR6, R91 ;  /* 0x000000065c5b7c23 */ /* 0x000fe2000801005b */
[C---:B------:R-:W-:Y:S01]  /*44c0*/  ISETP.GE.AND P6, PT, R89.reuse, R132, PT ;  /* 0x000000845900720c */ /* 0x040fe20003fc6270 */
[----:B------:R-:W-:Y:S01]  /*44d0*/  FFMA.FTZ R88, R88, UR6, R85 ;  /* 0x0000000658587c23 */ /* 0x000fe20008010055 */
[----:B------:R-:W-:Y:S02]  /*44e0*/  ISETP.GE.AND P2, PT, R89, R0, PT ;  /* 0x000000005900720c */ /* 0x000fe40003f46270 */
[----:B------:R-:W-:Y:S02]  /*44f0*/  I2FP.F32.U32 R90, R89 ;  /* 0x00000059005a7245 */ /* 0x000fe40000201000 */
[----:B------:R-:W-:-:S02]  /*4500*/  FSEL R152, R94, -INF , !P1 ;  /* 0xff8000005e987808 */ /* 0x000fc40004800000 */
[----:B------:R-:W-:Y:S01]  /*4510*/  LOP3.LUT R89, R2, 0x91, R193, 0xfe, !PT ;  /* 0x0000009102597812 */ /* 0x000fe200078efec1 */
[----:B------:R-:W-:Y:S01]  /*4520*/  FFMA.FTZ R87, R90, UR6, R87 ;  /* 0x000000065a577c23 */ /* 0x000fe20008010057 */
[----:B------:R-:W-:Y:S02]  /*4530*/  ISETP.GE.AND P1, PT, R101, R0, PT ;  /* 0x000000006500720c */ /* 0x000fe40003f26270 */
[C-C-:B------:R-:W-:Y:S02]  /*4540*/  LOP3.LUT R99, R2.reuse, 0x90, R193.reuse, 0xfe, !PT ;  /* 0x0000009002637812 */ /* 0x140fe400078efec1 */
[----:B------:R-:W-:Y:S02]  /*4550*/  LOP3.LUT R85, R2, 0x98, R193, 0xfe, !PT ;  /* 0x0000009802557812 */ /* 0x000fe400078efec1 */
[----:B------:R-:W-:Y:S02]  /*4560*/  FSEL R161, R84, -INF , !P3 ;  /* 0xff80000054a17808 */ /* 0x000fe40005800000 */
[----:B------:R-:W-:-:S02]  /*4570*/  FSEL R138, R86, -INF , !P0 ;  /* 0xff800000568a7808 */ /* 0x000fc40004000000 */
[C---:B------:R-:W-:Y:S02]  /*4580*/  ISETP.GE.AND P3, PT, R89.reuse, R132, PT ;  /* 0x000000845900720c */ /* 0x040fe40003f66270 */
[----:B------:R-:W-:Y:S02]  /*4590*/  ISETP.GE.AND P0, PT, R89, R0, PT ;  /* 0x000000005900720c */ /* 0x000fe40003f06270 */
[-C--:B------:R-:W-:Y:S02]  /*45a0*/  I2FP.F32.U32 R84, R89.reuse ;  /* 0x0000005900547245 */ /* 0x080fe40000201000 */
[----:B------:R-:W-:Y:S02]  /*45b0*/  I2FP.F32.U32 R86, R89 ;  /* 0x0000005900567245 */ /* 0x000fe40000201000 */
[----:B------:R-:W-:Y:S01]  /*45c0*/  FSEL R142, R91, -INF , !P1 ;  /* 0xff8000005b8e7808 */ /* 0x000fe20004800000 */
[----:B------:R-:W-:Y:S01]  /*45d0*/  FFMA.FTZ R81, R84, UR6, R81 ;  /* 0x0000000654517c23 */ /* 0x000fe20008010051 */
[----:B------:R-:W-:Y:S01]  /*45e0*/  I2FP.F32.U32 R97, R99 ;  /* 0x0000006300617245 */ /* 0x000fe20000201000 */
[----:B------:R-:W-:Y:S01]  /*45f0*/  FFMA.FTZ R83, R86, UR6, R83 ;  /* 0x0000000656537c23 */ /* 0x000fe20008010053 */
[----:B------:R-:W-:-:S02]  /*4600*/  I2FP.F32.U32 R89, R85 ;  /* 0x0000005500597245 */ /* 0x000fc40000201000 */
[-C--:B------:R-:W-:Y:S01]  /*4610*/  ISETP.GE.AND P4, PT, R101, R132.reuse, PT ;  /* 0x000000846500720c */ /* 0x080fe20003f86270 */
[----:B------:R-:W-:Y:S01]  /*4620*/  FFMA.FTZ R80, R97, UR6, R80 ;  /* 0x0000000661507c23 */ /* 0x000fe20008010050 */
[----:B------:R-:W-:Y:S01]  /*4630*/  I2FP.F32.U32 R91, R99 ;  /* 0x00000063005b7245 */ /* 0x000fe20000201000 */
[----:B------:R-:W-:Y:S01]  /*4640*/  FFMA.FTZ R76, R89, UR6, R76 ;  /* 0x00000006594c7c23 */ /* 0x000fe2000801004c */
[----:B------:R-:W-:Y:S02]  /*4650*/  FSEL R163, R100, -INF , !P4 ;  /* 0xff80000064a37808 */ /* 0x000fe40006000000 */
[----:B------:R-:W-:Y:S01]  /*4660*/  ISETP.GE.AND P4, PT, R99, R132, PT ;  /* 0x000000846300720c */ /* 0x000fe20003f86270 */
[----:B------:R-:W-:Y:S01]  /*4670*/  FFMA.FTZ R82, R91, UR6, R82 ;  /* 0x000000065b527c23 */ /* 0x000fe20008010052 */
[C-C-:B------:R-:W-:Y:S02]  /*4680*/  LOP3.LUT R89, R2.reuse, 0xa0, R193.reuse, 0xfe, !PT ;  /* 0x000000a002597812 */ /* 0x140fe400078efec1 */
[----:B------:R-:W-:-:S02]  /*4690*/  LOP3.LUT R91, R2, 0x99, R193, 0xfe, !PT ;  /* 0x00000099025b7812 */ /* 0x000fc400078efec1 */
[----:B------:R-:W-:Y:S02]  /*46a0*/  FSEL R171, R88, -INF , !P6 ;  /* 0xff80000058ab7808 */ /* 0x000fe40007000000 */
[----:B------:R-:W-:Y:S02]  /*46b0*/  FSEL R140, R87, -INF , !P2 ;  /* 0xff800000578c7808 */ /* 0x000fe40005000000 */
[----:B------:R-:W-:Y:S02]  /*46c0*/  FSEL R165, R81, -INF , !P3 ;  /* 0xff80000051a57808 */ /* 0x000fe40005800000 */
[----:B------:R-:W-:Y:S02]  /*46d0*/  FSEL R110, R83, -INF , !P0 ;  /* 0xff800000536e7808 */ /* 0x000fe40004000000 */
[C---:B------:R-:W-:Y:S02]  /*46e0*/  ISETP.GE.AND P6, PT, R85.reuse, R132, PT ;  /* 0x000000845500720c */ /* 0x040fe40003fc6270 */
[----:B------:R-:W-:-:S02]  /*46f0*/  ISETP.GE.AND P2, PT, R85, R0, PT ;  /* 0x000000005500720c */ /* 0x000fc40003f46270 */
[----:B------:R-:W-:Y:S02]  /*4700*/  FSEL R167, R80, -INF , !P4 ;  /* 0xff80000050a77808 */ /* 0x000fe40006000000 */
[C---:B------:R-:W-:Y:S02]  /*4710*/  ISETP.GE.AND P3, PT, R89.reuse, R132, PT ;  /* 0x000000845900720c */ /* 0x040fe40003f66270 */
[-C--:B------:R-:W-:Y:S02]  /*4720*/  ISETP.GE.AND P0, PT, R89, R0.reuse, PT ;  /* 0x000000005900720c */ /* 0x080fe40003f06270 */
        /* <DEDUP_REMOVED lines=10> */
[----:B------:R-:W-:-:S02]  /*47d0*/  FSEL R136, R82, -INF , !P1 ;  /* 0xff80000052887808 */ /* 0x000fc40004800000 */
[C-C-:B------:R-:W-:Y:S02]  /*47e0*/  LOP3.LUT R85, R2.reuse, 0xa1, R193.reuse, 0xfe, !PT ;  /* 0x000000a102557812 */ /* 0x140fe400078efec1 */
[C-C-:B------:R-:W-:Y:S02]  /*47f0*/  LOP3.LUT R83, R2.reuse, 0xa8, R193.reuse, 0xfe, !PT ;  /* 0x000000a802537812 */ /* 0x140fe400078efec1 */
[----:B------:R-:W-:Y:S02]  /*4800*/  LOP3.LUT R81, R2, 0xf8, R193, 0xfe, !PT ;  /* 0x000000f802517812 */ /* 0x000fe400078efec1 */
[----:B------:R-:W-:Y:S02]  /*4810*/  I2FP.F32.U32 R82, R91 ;  /* 0x0000005b00527245 */ /* 0x000fe40000201000 */
[----:B------:R-:W-:Y:S02]  /*4820*/  FSEL R169, R72, -INF , !P3 ;  /* 0xff80000048a97808 */ /* 0x000fe40005800000 */
[----:B------:R-:W-:Y:S01]  /*4830*/  FSEL R175, R76, -INF , !P6 ;  /* 0xff8000004caf7808 */ /* 0x000fe20007000000 */
[----:B------:R-:W-:Y:S01]  /*4840*/  FFMA.FTZ R79, R82, UR6, R79 ;  /* 0x00000006524f7c23 */ /* 0x000fe2000801004f */
[----:B------:R-:W-:-:S02]  /*4850*/  FSEL R112, R78, -INF , !P2 ;  /* 0xff8000004e707808 */ /* 0x000fc40005000000 */
[----:B------:R-:W-:Y:S02]  /*4860*/  FSEL R173, R77, -INF , !P4 ;  /* 0xff8000004dad7808 */ /* 0x000fe40006000000 */
[----:B------:R-:W-:Y:S02]  /*4870*/  FSEL R72, R74, -INF , !P0 ;  /* 0xff8000004a487808 */ /* 0x000fe40004000000 */
[-C--:B------:R-:W-:Y:S02]  /*4880*/  I2FP.F32.U32 R78, R85.reuse ;  /* 0x00000055004e7245 */ /* 0x080fe40000201000 */
[----:B------:R-:W-:Y:S02]  /*4890*/  I2FP.F32.U32 R76, R85 ;  /* 0x00000055004c7245 */ /* 0x000fe40000201000 */
[----:B------:R-:W-:Y:S01]  /*48a0*/  I2FP.F32.U32 R77, R83 ;  /* 0x00000053004d7245 */ /* 0x000fe20000201000 */
[----:B------:R-:W-:Y:S01]  /*48b0*/  FFMA.FTZ R73, R78, UR6, R73 ;  /* 0x000000064e497c23 */ /* 0x000fe20008010049 */
[C---:B------:R-:W-:Y:S01]  /*48c0*/  ISETP.GE.AND P3, PT, R81.reuse, R132, PT ;  /* 0x000000845100720c */ /* 0x040fe20003f66270 */
[----:B------:R-:W-:Y:S01]  /*48d0*/  FFMA.FTZ R75, R76, UR6, R75 ;  /* 0x000000064c4b7c23 */ /* 0x000fe2000801004b */
[----:B------:R-:W-:Y:S01]  /*48e0*/  ISETP.GE.AND P0, PT, R81, R0, PT ;  /* 0x000000005100720c */ /* 0x000fe20003f06270 */
[----:B------:R-:W-:Y:S01]  /*48f0*/  FFMA.FTZ R68, R77, UR6, R68 ;  /* 0x000000064d447c23 */ /* 0x000fe20008010044 */
[----:B------:R-:W-:-:S02]  /*4900*/  I2FP.F32.U32 R81, R81 ;  /* 0x0000005100517245 */ /* 0x000fc40000201000 */
[----:B------:R-:W-:Y:S02]  /*4910*/  ISETP.GE.AND P1, PT, R91, R0, PT ;  /* 0x000000005b00720c */ /* 0x000fe40003f26270 */
[----:B------:R-:W-:Y:S01]  /*4920*/  ISETP.GE.AND P6, PT, R85, R132, PT ;  /* 0x000000845500720c */ /* 0x000fe20003fc6270 */
[----:B------:R-:W-:Y:S01]  /*4930*/  FFMA.FTZ R28, R81, UR6, R28 ;  /* 0x00000006511c7c23 */ /* 0x000fe2000801001c */
[----:B------:R-:W-:Y:S01]  /*4940*/  ISETP.GE.AND P2, PT, R85, R0, PT ;  /* 0x000000005500720c */ /* 0x000fe20003f46270 */
[----:B------:R-:W-:Y:S01]  /*4950*/  FFMA.FTZ R30, R81, UR6, R30 ;  /* 0x00000006511e7c23 */ /* 0x000fe2000801001e */
[----:B------:R-:W-:Y:S02]  /*4960*/  ISETP.GE.AND P4, PT, R83, R132, PT ;  /* 0x000000845300720c */ /* 0x000fe40003f86270 */
[----:B------:R-:W-:Y:S02]  /*4970*/  FSEL R104, R79, -INF , !P1 ;  /* 0xff8000004f687808 */ /* 0x000fe40004800000 */
[----:B------:R-:W-:-:S02]  /*4980*/  LOP3.LUT R81, R2, 0x18, R193, 0xfe, !PT ;  /* 0x0000001802517812 */ /* 0x000fc400078efec1 */
[----:B------:R-:W-:Y:S02]  /*4990*/  ISETP.GE.AND P1, PT, R83, R0, PT ;  /* 0x000000005300720c */ /* 0x000fe40003f26270 */
[C-C-:B------:R-:W-:Y:S02]  /*49a0*/  LOP3.LUT R77, R2.reuse, 0x20, R193.reuse, 0xfe, !PT ;  /* 0x00000020024d7812 */ /* 0x140fe400078efec1 */
[----:B------:R-:W-:Y:S02]  /*49b0*/  I2FP.F32.U32 R83, R83 ;  /* 0x0000005300537245 */ /* 0x000fe40000201000 */
[----:B------:R-:W-:Y:S02]  /*49c0*/  LOP3.LUT R79, R2, 0x19, R193, 0xfe, !PT ;  /* 0x00000019024f7812 */ /* 0x000fe400078efec1 */
[----:B------:R-:W-:Y:S01]  /*49d0*/  FSEL R179, R73, -INF , !P6 ;  /* 0xff80000049b37808 */ /* 0x000fe20007000000 */
[----:B------:R-:W-:Y:S01]  /*49e0*/  FFMA.FTZ R70, R83, UR6, R70 ;  /* 0x0000000653467c23 */ /* 0x000fe20008010046 */
[----:B------:R-:W-:-:S02]  /*49f0*/  FSEL R100, R75, -INF , !P2 ;  /* 0xff8000004b647808 */ /* 0x000fc40005000000 */
[----:B------:R-:W-:Y:S02]  /*4a00*/  FSEL R177, R68, -INF , !P4 ;  /* 0xff80000044b17808 */ /* 0x000fe40006000000 */
[----:B------:R-:W-:Y:S02]  /*4a10*/  I2FP.F32.U32 R75, R81 ;  /* 0x00000051004b7245 */ /* 0x000fe40000201000 */
[----:B------:R-:W-:Y:S02]  /*4a20*/  FSEL R73, R28, -INF , !P3 ;  /* 0xff8000001c497808 */ /* 0x000fe40005800000 */
[----:B------:R-:W-:Y:S01]  /*4a30*/  FSEL R68, R30, -INF , !P0 ;  /* 0xff8000001e447808 */ /* 0x000fe20004000000 */
[----:B------:R-:W-:Y:S01]  /*4a40*/  FFMA.FTZ R12, R75, UR6, R12 ;  /* 0x000000064b0c7c23 */ /* 0x000fe2000801000c */
[----:B------:R-:W-:Y:S01]  /*4a50*/  ISETP.GE.AND P3, PT, R77, R132, PT ;  /* 0x000000844d00720c */ /* 0x000fe20003f66270 */
[----:B------:R-:W-:Y:S01]  /*4a60*/  FFMA.FTZ R14, R75, UR6, R14 ;  /* 0x000000064b0e7c23 */ /* 0x000fe2000801000e */
[----:B------:R-:W-:-:S02]  /*4a70*/  ISETP.GE.AND P0, PT, R77, R0, PT ;  /* 0x000000004d00720c */ /* 0x000fc40003f06270 */
[----:B------:R-:W-:Y:S02]  /*4a80*/  I2FP.F32.U32 R77, R77 ;  /* 0x0000004d004d7245 */ /* 0x000fe40000201000 */
[----:B------:R-:W-:Y:S02]  /*4a90*/  I2FP.F32.U32 R74, R79 ;  /* 0x0000004f004a7245 */ /* 0x000fe40000201000 */
[----:B------:R-:W-:Y:S01]  /*4aa0*/  ISETP.GE.AND P6, PT, R81, R132, PT ;  /* 0x000000845100720c */ /* 0x000fe20003fc6270 */
[----:B------:R-:W-:Y:S01]  /*4ab0*/  FFMA.FTZ R8, R77, UR6, R8 ;  /* 0x000000064d087c23 */ /* 0x000fe20008010008 */
[----:B------:R-:W-:Y:S01]  /*4ac0*/  ISETP.GE.AND P2, PT, R81, R0, PT ;  /* 0x000000005100720c */ /* 0x000fe20003f46270 */
[----:B------:R-:W-:Y:S01]  /*4ad0*/  FFMA.FTZ R10, R77, UR6, R10 ;  /* 0x000000064d0a7c23 */ /* 0x000fe2000801000a */
[----:B------:R-:W-:Y:S01]  /*4ae0*/  FSEL R70, R70, -INF , !P1 ;  /* 0xff80000046467808 */ /* 0x000fe20004800000 */
[C---:B------:R-:W-:Y:S01]  /*4af0*/  FFMA.FTZ R13, R74.reuse, UR6, R13 ;  /* 0x000000064a0d7c23 */ /* 0x040fe2000801000d */
[----:B------:R-:W-:Y:S01]  /*4b00*/  FFMA.FTZ R15, R74, UR6, R15 ;  /* 0x000000064a0f7c23 */ /* 0x000fe2000801000f */
[----:B------:R-:W-:-:S02]  /*4b10*/  LOP3.LUT R77, R2, 0x21, R193, 0xfe, !PT ;  /* 0x00000021024d7812 */ /* 0x000fc400078efec1 */
[C---:B------:R-:W-:Y:S02]  /*4b20*/  ISETP.GE.AND P4, PT, R79.reuse, R132, PT ;  /* 0x000000844f00720c */ /* 0x040fe40003f86270 */
[----:B------:R-:W-:Y:S02]  /*4b30*/  ISETP.GE.AND P1, PT, R79, R0, PT ;  /* 0x000000004f00720c */ /* 0x000fe40003f26270 */
[--C-:B------:R-:W-:Y:S02]  /*4b40*/  LOP3.LUT R75, R2, 0x28, R193.reuse, 0xfe, !PT ;  /* 0x00000028024b7812 */ /* 0x100fe400078efec1 */
[----:B------:R-:W-:Y:S02]  /*4b50*/  FSEL R79, R12, -INF , !P6 ;  /* 0xff8000000c4f7808 */ /* 0x000fe40007000000 */
[----:B------:R-:W-:Y:S02]  /*4b60*/  FSEL R12, R14, -INF , !P2 ;  /* 0xff8000000e0c7808 */ /* 0x000fe40005000000 */
[----:B------:R-:W-:-:S02]  /*4b70*/  LOP3.LUT R81, R2, 0x29, R193, 0xfe, !PT ;  /* 0x0000002902517812 */ /* 0x000fc400078efec1 */
[C---:B------:R-:W-:Y:S02]  /*4b80*/  ISETP.GE.AND P6, PT, R77.reuse, R132, PT ;  /* 0x000000844d00720c */ /* 0x040fe40003fc6270 */
[----:B------:R-:W-:Y:S02]  /*4b90*/  ISETP.GE.AND P2, PT, R77, R0, PT ;  /* 0x000000004d00720c */ /* 0x000fe40003f46270 */
[----:B------:R-:W-:Y:S02]  /*4ba0*/  I2FP.F32.U32 R14, R77 ;  /* 0x0000004d000e7245 */ /* 0x000fe40000201000 */
[----:B------:R-:W-:Y:S02]  /*4bb0*/  FSEL R77, R13, -INF , !P4 ;  /* 0xff8000000d4d7808 */ /* 0x000fe40006000000 */
[----:B------:R-:W-:Y:S01]  /*4bc0*/  FSEL R28, R15, -INF , !P1 ;  /* 0xff8000000f1c7808 */ /* 0x000fe20004800000 */
[C---:B------:R-:W-:Y:S01]  /*4bd0*/  FFMA.FTZ R9, R14.reuse, UR6, R9 ;  /* 0x000000060e097c23 */ /* 0x040fe20008010009 */
[C---:B------:R-:W-:Y:S01]  /*4be0*/  ISETP.GE.AND P4, PT, R75.reuse, R132, PT ;  /* 0x000000844b00720c */ /* 0x040fe20003f86270 */
[----:B------:R-:W-:Y:S01]  /*4bf0*/  FFMA.FTZ R11, R14, UR6, R11 ;  /* 0x000000060e0b7c23 */ /* 0x000fe2000801000b */
[----:B------:R-:W-:-:S02]  /*4c00*/  ISETP.GE.AND P1, PT, R75, R0, PT ;  /* 0x000000004b00720c */ /* 0x000fc40003f26270 */
[----:B------:R-:W-:Y:S02]  /*4c10*/  I2FP.F32.U32 R13, R75 ;  /* 0x0000004b000d7245 */ /* 0x000fe40000201000 */
[----:B------:R-:W-:Y:S02]  /*4c20*/  FSEL R75, R8, -INF , !P3 ;  /* 0xff800000084b7808 */ /* 0x000fe40005800000 */
[----:B------:R-:W-:Y:S01]  /*4c30*/  I2FP.F32.U32 R8, R81 ;  /* 0x0000005100087245 */ /* 0x000fe20000201000 */
[C---:B------:R-:W-:Y:S01]  /*4c40*/  FFMA.FTZ R4, R13.reuse, UR6, R4 ;  /* 0x000000060d047c23 */ /* 0x040fe20008010004 */
[----:B------:R-:W-:Y:S01]  /*4c50*/  FSEL R208, R10, -INF , !P0 ;  /* 0xff8000000ad07808 */ /* 0x000fe20004000000 */
[----:B------:R-:W-:Y:S01]  /*4c60*/  FFMA.FTZ R6, R13, UR6, R6 ;  /* 0x000000060d067c23 */ /* 0x000fe20008010006 */
[C---:B------:R-:W-:Y:S01]  /*4c70*/  ISETP.GE.AND P3, PT, R81.reuse, R132, PT ;  /* 0x000000845100720c */ /* 0x040fe20003f66270 */
[C---:B------:R-:W-:Y:S01]  /*4c80*/  FFMA.FTZ R7, R8.reuse, UR6, R7 ;  /* 0x0000000608077c23 */ /* 0x040fe20008010007 */
[----:B------:R-:W-:Y:S01]  /*4c90*/  ISETP.GE.AND P0, PT, R81, R0, PT ;  /* 0x000000005100720c */ /* 0x000fe20003f06270 */
[----:B------:R-:W-:Y:S01]  /*4ca0*/  FFMA.FTZ R81, R8, UR6, R5 ;  /* 0x0000000608517c23 */ /* 0x000fe20008010005 */
[----:B------:R-:W-:-:S02]  /*4cb0*/  LOP3.LUT R5, R2, 0x38, R193, 0xfe, !PT ;  /* 0x0000003802057812 */ /* 0x000fc400078efec1 */
[C-C-:B------:R-:W-:Y:S02]  /*4cc0*/  LOP3.LUT R13, R2.reuse, 0x31, R193.reuse, 0xfe, !PT ;  /* 0x00000031020d7812 */ /* 0x140fe400078efec1 */
[----:B------:R-:W-:Y:S02]  /*4cd0*/  LOP3.LUT R15, R2, 0x30, R193, 0xfe, !PT ;  /* 0x00000030020f7812 */ /* 0x000fe400078efec1 */
[----:B------:R-:W-:Y:S02]  /*4ce0*/  FSEL R81, R81, -INF , !P3 ;  /* 0xff80000051517808 */ /* 0x000fe40005800000 */
[----:B------:R-:W-:Y:S02]  /*4cf0*/  FSEL R202, R7, -INF , !P0 ;  /* 0xff80000007ca7808 */ /* 0x000fe40004000000 */
[----:B------:R-:W-:Y:S02]  /*4d00*/  FSEL R83, R4, -INF , !P4 ;  /* 0xff80000004537808 */ /* 0x000fe40006000000 */
[----:B------:R-:W-:-:S02]  /*4d10*/  ISETP.GE.AND P3, PT, R5, R132, PT ;  /* 0x000000840500720c */ /* 0x000fc40003f66270 */
[----:B------:R-:W-:Y:S02]  /*4d20*/  ISETP.GE.AND P0, PT, R5, R0, PT ;  /* 0x000000000500720c */ /* 0x000fe40003f06270 */
[----:B------:R-:W-:Y:S02]  /*4d30*/  FSEL R85, R9, -INF , !P6 ;  /* 0xff80000009557808 */ /* 0x000fe40007000000 */
[----:B------:R-:W-:Y:S02]  /*4d40*/  I2FP.F32.U32 R4, R13 ;  /* 0x0000000d00047245 */ /* 0x000fe40000201000 */
[----:B------:R-:W-:Y:S02]  /*4d50*/  I2FP.F32.U32 R5, R5 ;  /* 0x0000000500057245 */ /* 0x000fe40000201000 */
[----:B------:R-:W-:Y:S01]  /*4d60*/  I2FP.F32.U32 R9, R15 ;  /* 0x0000000f00097245 */ /* 0x000fe20000201000 */
[----:B------:R-:W-:Y:S01]  /*4d70*/  FFMA.FTZ R89, R4, UR6, R129 ;  /* 0x0000000604597c23 */ /* 0x000fe20008010081 */
[----:B------:R-:W-:Y:S01]  /*4d80*/  FSEL R204, R6, -INF , !P1 ;  /* 0xff80000006cc7808 */ /* 0x000fe20004800000 */
[----:B------:R-:W-:Y:S01]  /*4d90*/  FFMA.FTZ R131, R4, UR6, R131 ;  /* 0x0000000604837c23 */ /* 0x000fe20008010083 */
[C---:B------:R-:W-:Y:S01]  /*4da0*/  FFMA.FTZ R87, R5.reuse, UR6, R124 ;  /* 0x0000000605577c23 */ /* 0x040fe2000801007c */
[----:B------:R-:W-:Y:S01]  /*4db0*/  FFMA.FTZ R126, R5, UR6, R126 ;  /* 0x00000006057e7c23 */ /* 0x000fe2000801007e */
[----:B------:R-:W-:Y:S01]  /*4dc0*/  ISETP.GE.AND P4, PT, R13, R132, PT ;  /* 0x000000840d00720c */ /* 0x000fe20003f86270 */
[----:B------:R-:W-:Y:S01]  /*4dd0*/  FFMA.FTZ R91, R9, UR6, R128 ;  /* 0x00000006095b7c23 */ /* 0x000fe20008010080 */
[----:B------:R-:W-:Y:S01]  /*4de0*/  ISETP.GE.AND P1, PT, R13, R0, PT ;  /* 0x000000000d00720c */ /* 0x000fe20003f26270 */
[----:B------:R-:W-:Y:S01]  /*4df0*/  FFMA.FTZ R130, R9, UR6, R130 ;  /* 0x0000000609827c23 */ /* 0x000fe20008010082 */
[----:B------:R-:W-:-:S02]  /*4e00*/  LOP3.LUT R5, R2, 0x41, R193, 0xfe, !PT ;  /* 0x0000004102057812 */ /* 0x000fc400078efec1 */
[C-C-:B------:R-:W-:Y:S02]  /*4e10*/  LOP3.LUT R9, R2.reuse, 0x39, R193.reuse, 0xfe, !PT ;  /* 0x0000003902097812 */ /* 0x140fe400078efec1 */
[----:B------:R-:W-:Y:S02]  /*4e20*/  LOP3.LUT R7, R2, 0x40, R193, 0xfe, !PT ;  /* 0x0000004002077812 */ /* 0x000fe400078efec1 */
[----:B------:R-:W-:Y:S02]  /*4e30*/  FSEL R89, R89, -INF , !P4 ;  /* 0xff80000059597808 */ /* 0x000fe40006000000 */
[----:B------:R-:W-:Y:S02]  /*4e40*/  FSEL R200, R131, -INF , !P1 ;  /* 0xff80000083c87808 */ /* 0x000fe40004800000 */
[----:B------:R-:W-:Y:S02]  /*4e50*/  I2FP.F32.U32 R6, R5 ;  /* 0x0000000500067245 */ /* 0x000fe40000201000 */
[----:B------:R-:W-:-:S02]  /*4e60*/  FSEL R206, R11, -INF , !P2 ;  /* 0xff8000000bce7808 */ /* 0x000fc40005000000 */
[----:B------:R-:W-:Y:S01]  /*4e70*/  I2FP.F32.U32 R4, R9 ;  /* 0x0000000900047245 */ /* 0x000fe20000201000 */
[C---:B------:R-:W-:Y:S01]  /*4e80*/  FFMA.FTZ R97, R6.reuse, UR6, R121 ;  /* 0x0000000606617c23 */ /* 0x040fe20008010079 */
[C---:B------:R-:W-:Y:S01]  /*4e90*/  ISETP.GE.AND P4, PT, R7.reuse, R132, PT ;  /* 0x000000840700720c */ /* 0x040fe20003f86270 */
[----:B------:R-:W-:Y:S01]  /*4ea0*/  FFMA.FTZ R123, R6, UR6, R123 ;  /* 0x00000006067b7c23 */ /* 0x000fe2000801007b */
[----:B------:R-:W-:Y:S01]  /*4eb0*/  ISETP.GE.AND P1, PT, R7, R0, PT ;  /* 0x000000000700720c */ /* 0x000fe20003f26270 */
[C---:B------:R-:W-:Y:S01]  /*4ec0*/  FFMA.FTZ R99, R4.reuse, UR6, R125 ;  /* 0x0000000604637c23 */ /* 0x040fe2000801007d */
[C---:B------:R-:W-:Y:S01]  /*4ed0*/  ISETP.GE.AND P6, PT, R15.reuse, R132, PT ;  /* 0x000000840f00720c */ /* 0x040fe20003fc6270 */
[----:B------:R-:W-:Y:S01]  /*4ee0*/  FFMA.FTZ R127, R4, UR6, R127 ;  /* 0x00000006047f7c23 */ /* 0x000fe2000801007f */
[----:B------:R-:W-:Y:S02]  /*4ef0*/  ISETP.GE.AND P2, PT, R15, R0, PT ;  /* 0x000000000f00720c */ /* 0x000fe40003f46270 */
[----:B------:R-:W-:-:S02]  /*4f00*/  I2FP.F32.U32 R7, R7 ;  /* 0x0000000700077245 */ /* 0x000fc40000201000 */
[----:B------:R-:W-:Y:S02]  /*4f10*/  FSEL R87, R87, -INF , !P3 ;  /* 0xff80000057577808 */ /* 0x000fe40005800000 */
[----:B------:R-:W-:Y:S01]  /*4f20*/  FSEL R126, R126, -INF , !P0 ;  /* 0xff8000007e7e7808 */ /* 0x000fe20004000000 */
[----:B------:R-:W-:Y:S01]  /*4f30*/  FFMA.FTZ R120, R7, UR6, R120 ;  /* 0x0000000607787c23 */ /* 0x000fe20008010078 */
[----:B------:R-:W-:Y:S01]  /*4f40*/  FSEL R91, R91, -INF , !P6 ;  /* 0xff8000005b5b7808 */ /* 0x000fe20007000000 */
[----:B------:R-:W-:Y:S01]  /*4f50*/  FFMA.FTZ R122, R7, UR6, R122 ;  /* 0x00000006077a7c23 */ /* 0x000fe2000801007a */
[----:B------:R-:W-:Y:S02]  /*4f60*/  FSEL R170, R130, -INF , !P2 ;  /* 0xff80000082aa7808 */ /* 0x000fe40005000000 */
[C---:B------:R-:W-:Y:S02]  /*4f70*/  ISETP.GE.AND P3, PT, R5.reuse, R132, PT ;  /* 0x000000840500720c */ /* 0x040fe40003f66270 */
[----:B------:R-:W-:-:S02]  /*4f80*/  ISETP.GE.AND P0, PT, R5, R0, PT ;  /* 0x000000000500720c */ /* 0x000fc40003f06270 */
[C---:B------:R-:W-:Y:S02]  /*4f90*/  ISETP.GE.AND P6, PT, R9.reuse, R132, PT ;  /* 0x000000840900720c */ /* 0x040fe40003fc6270 */
[----:B------:R-:W-:Y:S02]  /*4fa0*/  ISETP.GE.AND P2, PT, R9, R0, PT ;  /* 0x000000000900720c */ /* 0x000fe40003f46270 */
[C-C-:B------:R-:W-:Y:S02]  /*4fb0*/  LOP3.LUT R5, R2.reuse, 0xb0, R193.reuse, 0xfe, !PT ;  /* 0x000000b002057812 */ /* 0x140fe400078efec1 */
[C-C-:B------:R-:W-:Y:S02]  /*4fc0*/  LOP3.LUT R7, R2.reuse, 0x48, R193.reuse, 0xfe, !PT ;  /* 0x0000004802077812 */ /* 0x140fe400078efec1 */
[----:B------:R-:W-:Y:S02]  /*4fd0*/  LOP3.LUT R9, R2, 0xa9, R193, 0xfe, !PT ;  /* 0x000000a902097812 */ /* 0x000fe400078efec1 */
        /* <DEDUP_REMOVED lines=8> */
[----:B------:R-:W-:Y:S02]  /*5060*/  I2FP.F32.U32 R5, R5 ;  /* 0x0000000500057245 */ /* 0x000fe40000201000 */
[----:B------:R-:W-:Y:S02]  /*5070*/  I2FP.F32.U32 R7, R7 ;  /* 0x0000000700077245 */ /* 0x000fe40000201000 */
[----:B------:R-:W-:Y:S01]  /*5080*/  I2FP.F32.U32 R4, R9 ;  /* 0x0000000900047245 */ /* 0x000fe20000201000 */
[C---:B------:R-:W-:Y:S01]  /*5090*/  FFMA.FTZ R64, R5.reuse, UR6, R64 ;  /* 0x0000000605407c23 */ /* 0x040fe20008010040 */
[----:B------:R-:W-:Y:S01]  /*50a0*/  FSEL R129, R120, -INF , !P4 ;  /* 0xff80000078817808 */ /* 0x000fe20006000000 */
[----:B------:R-:W-:Y:S01]  /*50b0*/  FFMA.FTZ R66, R5, UR6, R66 ;  /* 0x0000000605427c23 */ /* 0x000fe20008010042 */
[----:B------:R-:W-:Y:S01]  /*50c0*/  FSEL R180, R122, -INF , !P1 ;  /* 0xff8000007ab47808 */ /* 0x000fe20004800000 */
[----:B------:R-:W-:Y:S01]  /*50d0*/  FFMA.FTZ R116, R7, UR6, R116 ;  /* 0x0000000607747c23 */ /* 0x000fe20008010074 */
[----:B------:R-:W-:Y:S01]  /*50e0*/  ISETP.GE.AND P4, PT, R9, R132, PT ;  /* 0x000000840900720c */ /* 0x000fe20003f86270 */
[----:B------:R-:W-:Y:S01]  /*50f0*/  FFMA.FTZ R118, R7, UR6, R118 ;  /* 0x0000000607767c23 */ /* 0x000fe20008010076 */
[----:B------:R-:W-:Y:S01]  /*5100*/  ISETP.GE.AND P1, PT, R9, R0, PT ;  /* 0x000000000900720c */ /* 0x000fe20003f26270 */
[----:B------:R-:W-:Y:S01]  /*5110*/  FFMA.FTZ R7, R4, UR6, R69 ;  /* 0x0000000604077c23 */ /* 0x000fe20008010045 */
[----:B------:R-:W-:Y:S01]  /*5120*/  LOP3.LUT R5, R2, 0xb1, R193, 0xfe, !PT ;  /* 0x000000b102057812 */ /* 0x000fe200078efec1 */
[----:B------:R-:W-:Y:S01]  /*5130*/  FFMA.FTZ R71, R4, UR6, R71 ;  /* 0x0000000604477c23 */ /* 0x000fe20008010047 */
[----:B------:R-:W-:-:S02]  /*5140*/  LOP3.LUT R9, R2, 0xb9, R193, 0xfe, !PT ;  /* 0x000000b902097812 */ /* 0x000fc400078efec1 */
[----:B------:R-:W-:Y:S02]  /*5150*/  LOP3.LUT R11, R2, 0xb8, R193, 0xfe, !PT ;  /* 0x000000b8020b7812 */ /* 0x000fe400078efec1 */
[----:B------:R-:W-:Y:S02]  /*5160*/  I2FP.F32.U32 R4, R5 ;  /* 0x0000000500047245 */ /* 0x000fe40000201000 */
[----:B------:R-:W-:Y:S02]  /*5170*/  FSEL R69, R116, -INF , !P6 ;  /* 0xff80000074457808 */ /* 0x000fe40007000000 */
[----:B------:R-:W-:Y:S01]  /*5180*/  I2FP.F32.U32 R6, R9 ;  /* 0x0000000900067245 */ /* 0x000fe20000201000 */
[----:B------:R-:W-:Y:S01]  /*5190*/  FFMA.FTZ R65, R4, UR6, R65 ;  /* 0x0000000604417c23 */ /* 0x000fe20008010041 */
[----:B------:R-:W-:Y:S01]  /*51a0*/  FSEL R198, R118, -INF , !P2 ;  /* 0xff80000076c67808 */ /* 0x000fe20005000000 */
[----:B------:R-:W-:Y:S01]  /*51b0*/  FFMA.FTZ R67, R4, UR6, R67 ;  /* 0x0000000604437c23 */ /* 0x000fe20008010043 */
[----:B------:R-:W-:Y:S01]  /*51c0*/  FSEL R7, R7, -INF , !P4 ;  /* 0xff80000007077808 */ /* 0x000fe20006000000 */
[----:B------:R-:W-:Y:S01]  /*51d0*/  FFMA.FTZ R13, R6, UR6, R61 ;  /* 0x00000006060d7c23 */ /* 0x000fe2000801003d */
[----:B------:R-:W-:-:S02]  /*51e0*/  FSEL R116, R71, -INF , !P1 ;  /* 0xff80000047747808 */ /* 0x000fc40004800000 */
[C---:B------:R-:W-:Y:S02]  /*51f0*/  ISETP.GE.AND P6, PT, R5.reuse, R132, PT ;  /* 0x000000840500720c */ /* 0x040fe40003fc6270 */
[----:B------:R-:W-:Y:S02]  /*5200*/  ISETP.GE.AND P2, PT, R5, R0, PT ;  /* 0x000000000500720c */ /* 0x000fe40003f46270 */
[C---:B------:R-:W-:Y:S02]  /*5210*/  ISETP.GE.AND P4, PT, R11.reuse, R132, PT ;  /* 0x000000840b00720c */ /* 0x040fe40003f86270 */
[----:B------:R-:W-:Y:S02]  /*5220*/  ISETP.GE.AND P1, PT, R11, R0, PT ;  /* 0x000000000b00720c */ /* 0x000fe40003f26270 */
[----:B------:R-:W-:Y:S02]  /*5230*/  I2FP.F32.U32 R11, R11 ;  /* 0x0000000b000b7245 */ /* 0x000fe40000201000 */
[----:B------:R-:W-:-:S02]  /*5240*/  FSEL R5, R64, -INF , !P3 ;  /* 0xff80000040057808 */ /* 0x000fc40005800000 */
[----:B------:R-:W-:Y:S01]  /*5250*/  FSEL R102, R66, -INF , !P0 ;  /* 0xff80000042667808 */ /* 0x000fe20004000000 */
[----:B------:R-:W-:Y:S01]  /*5260*/  FFMA.FTZ R15, R11, UR6, R60 ;  /* 0x000000060b0f7c23 */ /* 0x000fe2000801003c */
[----:B------:R-:W-:Y:S01]  /*5270*/  ISETP.GE.AND P3, PT, R9, R132, PT ;  /* 0x000000840900720c */ /* 0x000fe20003f66270 */
[----:B------:R-:W-:Y:S01]  /*5280*/  FFMA.FTZ R10, R11, UR6, R62 ;  /* 0x000000060b0a7c23 */ /* 0x000fe2000801003e */
[----:B------:R-:W-:Y:S01]  /*5290*/  ISETP.GE.AND P0, PT, R9, R0, PT ;  /* 0x000000000900720c */ /* 0x000fe20003f06270 */
[----:B------:R-:W-:Y:S01]  /*52a0*/  FFMA.FTZ R9, R6, UR6, R63 ;  /* 0x0000000606097c23 */ /* 0x000fe2000801003f */
[C-C-:B------:R-:W-:Y:S02]  /*52b0*/  LOP3.LUT R63, R2.reuse, 0xc0, R193.reuse, 0xfe, !PT ;  /* 0x000000c0023f7812 */ /* 0x140fe400078efec1 */
[C-C-:B------:R-:W-:Y:S02]  /*52c0*/  LOP3.LUT R71, R2.reuse, 0xc1, R193.reuse, 0xfe, !PT ;  /* 0x000000c102477812 */ /* 0x140fe400078efec1 */
[----:B------:R-:W-:-:S02]  /*52d0*/  LOP3.LUT R11, R2, 0xc8, R193, 0xfe, !PT ;  /* 0x000000c8020b7812 */ /* 0x000fc400078efec1 */
[----:B------:R-:W-:Y:S02]  /*52e0*/  FSEL R61, R65, -INF , !P6 ;  /* 0xff800000413d7808 */ /* 0x000fe40007000000 */
[----:B------:R-:W-:Y:S02]  /*52f0*/  FSEL R108, R67, -INF , !P2 ;  /* 0xff800000436c7808 */ /* 0x000fe40005000000 */
[C---:B------:R-:W-:Y:S02]  /*5300*/  ISETP.GE.AND P6, PT, R63.reuse, R132, PT ;  /* 0x000000843f00720c */ /* 0x040fe40003fc6270 */
[----:B------:R-:W-:Y:S02]  /*5310*/  ISETP.GE.AND P2, PT, R63, R0, PT ;  /* 0x000000003f00720c */ /* 0x000fe40003f46270 */
[----:B------:R-:W-:Y:S02]  /*5320*/  I2FP.F32.U32 R63, R63 ;  /* 0x0000003f003f7245 */ /* 0x000fe40000201000 */
[----:B------:R-:W-:-:S02]  /*5330*/  I2FP.F32.U32 R4, R71 ;  /* 0x0000004700047245 */ /* 0x000fc40000201000 */
[----:B------:R-:W-:Y:S01]  /*5340*/  FSEL R13, R13, -INF , !P3 ;  /* 0xff8000000d0d7808 */ /* 0x000fe20005800000 */
[----:B------:R-:W-:Y:S01]  /*5350*/  FFMA.FTZ R56, R63, UR6, R56 ;  /* 0x000000063f387c23 */ /* 0x000fe20008010038 */
[----:B------:R-:W-:Y:S01]  /*5360*/  FSEL R9, R9, -INF , !P0 ;  /* 0xff80000009097808 */ /* 0x000fe20004000000 */
[----:B------:R-:W-:Y:S01]  /*5370*/  FFMA.FTZ R58, R63, UR6, R58 ;  /* 0x000000063f3a7c23 */ /* 0x000fe2000801003a */
[C---:B------:R-:W-:Y:S01]  /*5380*/  ISETP.GE.AND P3, PT, R11.reuse, R132, PT ;  /* 0x000000840b00720c */ /* 0x040fe20003f66270 */
[C---:B------:R-:W-:Y:S01]  /*5390*/  FFMA.FTZ R57, R4.reuse, UR6, R57 ;  /* 0x0000000604397c23 */ /* 0x040fe20008010039 */
[----:B------:R-:W-:Y:S01]  /*53a0*/  ISETP.GE.AND P0, PT, R11, R0, PT ;  /* 0x000000000b00720c */ /* 0x000fe20003f06270 */
[----:B------:R-:W-:Y:S01]  /*53b0*/  FFMA.FTZ R4, R4, UR6, R59 ;  /* 0x0000000604047c23 */ /* 0x000fe2000801003b */
[----:B------:R-:W-:Y:S02]  /*53c0*/  I2FP.F32.U32 R11, R11 ;  /* 0x0000000b000b7245 */ /* 0x000fe40000201000 */
[----:B------:R-:W-:-:S02]  /*53d0*/  FSEL R15, R15, -INF , !P4 ;  /* 0xff8000000f0f7808 */ /* 0x000fc40006000000 */
[----:B------:R-:W-:Y:S01]  /*53e0*/  FSEL R10, R10, -INF , !P1 ;  /* 0xff8000000a0a7808 */ /* 0x000fe20004800000 */
[C---:B------:R-:W-:Y:S01]  /*53f0*/  FFMA.FTZ R6, R11.reuse, UR6, R52 ;  /* 0x000000060b067c23 */ /* 0x040fe20008010034 */
[C-C-:B------:R-:W-:Y:S01]  /*5400*/  LOP3.LUT R59, R2.reuse, 0xc9, R193.reuse, 0xfe, !PT ;  /* 0x000000c9023b7812 */ /* 0x140fe200078efec1 */
[----:B------:R-:W-:Y:S01]  /*5410*/  FFMA.FTZ R11, R11, UR6, R54 ;  /* 0x000000060b0b7c23 */ /* 0x000fe20008010036 */
[C---:B------:R-:W-:Y:S02]  /*5420*/  ISETP.GE.AND P4, PT, R71.reuse, R132, PT ;  /* 0x000000844700720c */ /* 0x040fe40003f86270 */
[----:B------:R-:W-:Y:S02]  /*5430*/  ISETP.GE.AND P1, PT, R71, R0, PT ;  /* 0x000000004700720c */ /* 0x000fe40003f26270 */
[C-C-:B------:R-:W-:Y:S02]  /*5440*/  LOP3.LUT R65, R2.reuse, 0xd0, R193.reuse, 0xfe, !PT ;  /* 0x000000d002417812 */ /* 0x140fe400078efec1 */
[----:B------:R-:W-:-:S02]  /*5450*/  LOP3.LUT R63, R2, 0xd1, R193, 0xfe, !PT ;  /* 0x000000d1023f7812 */ /* 0x000fc400078efec1 */
[----:B------:R-:W-:Y:S02]  /*5460*/  FSEL R127, R56, -INF , !P6 ;  /* 0xff800000387f7808 */ /* 0x000fe40007000000 */
[----:B------:R-:W-:Y:S02]  /*5470*/  FSEL R54, R58, -INF , !P2 ;  /* 0xff8000003a367808 */ /* 0x000fe40005000000 */
[C---:B------:R-:W-:Y:S02]  /*5480*/  ISETP.GE.AND P6, PT, R59.reuse, R132, PT ;  /* 0x000000843b00720c */ /* 0x040fe40003fc6270 */
[----:B------:R-:W-:Y:S02]  /*5490*/  ISETP.GE.AND P2, PT, R59, R0, PT ;  /* 0x000000003b00720c */ /* 0x000fe40003f46270 */
[----:B------:R-:W-:Y:S02]  /*54a0*/  I2FP.F32.U32 R8, R59 ;  /* 0x0000003b00087245 */ /* 0x000fe40000201000 */
[----:B------:R-:W-:-:S02]  /*54b0*/  FSEL R59, R57, -INF , !P4 ;  /* 0xff800000393b7808 */ /* 0x000fc40006000000 */
[----:B------:R-:W-:Y:S01]  /*54c0*/  FSEL R52, R4, -INF , !P1 ;  /* 0xff80000004347808 */ /* 0x000fe20004800000 */
[C---:B------:R-:W-:Y:S01]  /*54d0*/  FFMA.FTZ R53, R8.reuse, UR6, R53 ;  /* 0x0000000608357c23 */ /* 0x040fe20008010035 */
[C---:B------:R-:W-:Y:S01]  /*54e0*/  ISETP.GE.AND P4, PT, R65.reuse, R132, PT ;  /* 0x000000844100720c */ /* 0x040fe20003f86270 */
[----:B------:R-:W-:Y:S01]  /*54f0*/  FFMA.FTZ R55, R8, UR6, R55 ;  /* 0x0000000608377c23 */ /* 0x000fe20008010037 */
[----:B------:R-:W-:Y:S02]  /*5500*/  ISETP.GE.AND P1, PT, R65, R0, PT ;  /* 0x000000004100720c */ /* 0x000fe40003f26270 */
[----:B------:R-:W-:Y:S02]  /*5510*/  I2FP.F32.U32 R65, R65 ;  /* 0x0000004100417245 */ /* 0x000fe40000201000 */
[----:B------:R-:W-:Y:S02]  /*5520*/  I2FP.F32.U32 R4, R63 ;  /* 0x0000003f00047245 */ /* 0x000fe40000201000 */
[----:B------:R-:W-:Y:S01]  /*5530*/  FSEL R57, R6, -INF , !P3 ;  /* 0xff80000006397808 */ /* 0x000fe20005800000 */
[----:B------:R-:W-:Y:S01]  /*5540*/  FFMA.FTZ R48, R65, UR6, R48 ;  /* 0x0000000641307c23 */ /* 0x000fe20008010030 */
[----:B------:R-:W-:Y:S01]  /*5550*/  FSEL R11, R11, -INF , !P0 ;  /* 0xff8000000b0b7808 */ /* 0x000fe20004000000 */
[C---:B------:R-:W-:Y:S01]  /*5560*/  FFMA.FTZ R137, R4.reuse, UR6, R49 ;  /* 0x0000000604897c23 */ /* 0x040fe20008010031 */
[C---:B------:R-:W-:Y:S01]  /*5570*/  ISETP.GE.AND P3, PT, R63.reuse, R132, PT ;  /* 0x000000843f00720c */ /* 0x040fe20003f66270 */
[----:B------:R-:W-:Y:S01]  /*5580*/  FFMA.FTZ R4, R4, UR6, R51 ;  /* 0x0000000604047c23 */ /* 0x000fe20008010033 */
[----:B------:R-:W-:Y:S01]  /*5590*/  ISETP.GE.AND P0, PT, R63, R0, PT ;  /* 0x000000003f00720c */ /* 0x000fe20003f06270 */
[----:B------:R-:W-:Y:S01]  /*55a0*/  FFMA.FTZ R65, R65, UR6, R50 ;  /* 0x0000000641417c23 */ /* 0x000fe20008010032 */
[----:B------:R-:W-:-:S02]  /*55b0*/  LOP3.LUT R63, R2, 0xd9, R193, 0xfe, !PT ;  /* 0x000000d9023f7812 */ /* 0x000fc400078efec1 */
[C-C-:B------:R-:W-:Y:S02]  /*55c0*/  LOP3.LUT R49, R2.reuse, 0xd8, R193.reuse, 0xfe, !PT ;  /* 0x000000d802317812 */ /* 0x140fe400078efec1 */
[----:B------:R-:W-:Y:S02]  /*55d0*/  LOP3.LUT R51, R2, 0xe0, R193, 0xfe, !PT ;  /* 0x000000e002337812 */ /* 0x000fe400078efec1 */
[----:B------:R-:W-:Y:S02]  /*55e0*/  I2FP.F32.U32 R6, R63 ;  /* 0x0000003f00067245 */ /* 0x000fe40000201000 */
[----:B------:R-:W-:Y:S02]  /*55f0*/  FSEL R125, R53, -INF , !P6 ;  /* 0xff800000357d7808 */ /* 0x000fe40007000000 */
[----:B------:R-:W-:Y:S01]  /*5600*/  FSEL R103, R48, -INF , !P4 ;  /* 0xff80000030677808 */ /* 0x000fe20006000000 */
[C---:B------:R-:W-:Y:S01]  /*5610*/  FFMA.FTZ R45, R6.reuse, UR6, R45 ;  /* 0x00000006062d7c23 */ /* 0x040fe2000801002d */
[----:B------:R-:W-:Y:S01]  /*5620*/  I2FP.F32.U32 R53, R49 ;  /* 0x0000003100357245 */ /* 0x000fe20000201000 */
[----:B------:R-:W-:Y:S01]  /*5630*/  FFMA.FTZ R6, R6, UR6, R47 ;  /* 0x0000000606067c23 */ /* 0x000fe2000801002f */
[----:B------:R-:W-:-:S02]  /*5640*/  FSEL R137, R137, -INF , !P3 ;  /* 0xff80000089897808 */ /* 0x000fc40005800000 */
[----:B------:R-:W-:Y:S01]  /*5650*/  FSEL R48, R4, -INF , !P0 ;  /* 0xff80000004307808 */ /* 0x000fe20004000000 */
[----:B------:R-:W-:Y:S01]  /*5660*/  FFMA.FTZ R44, R53, UR6, R44 ;  /* 0x00000006352c7c23 */ /* 0x000fe2000801002c */
[----:B------:R-:W-:Y:S01]  /*5670*/  ISETP.GE.AND P3, PT, R51, R132, PT ;  /* 0x000000843300720c */ /* 0x000fe20003f66270 */
[----:B------:R-:W-:Y:S01]  /*5680*/  FFMA.FTZ R46, R53, UR6, R46 ;  /* 0x00000006352e7c23 */ /* 0x000fe2000801002e */
[----:B------:R-:W-:Y:S02]  /*5690*/  ISETP.GE.AND P0, PT, R51, R0, PT ;  /* 0x000000003300720c */ /* 0x000fe40003f06270 */
[----:B------:R-:W-:Y:S02]  /*56a0*/  FSEL R50, R55, -INF , !P2 ;  /* 0xff80000037327808 */ /* 0x000fe40005000000 */
[----:B------:R-:W-:Y:S02]  /*56b0*/  I2FP.F32.U32 R51, R51 ;  /* 0x0000003300337245 */ /* 0x000fe40000201000 */
[----:B------:R-:W-:-:S02]  /*56c0*/  ISETP.GE.AND P6, PT, R49, R132, PT ;  /* 0x000000843100720c */ /* 0x000fc40003fc6270 */
[----:B------:R-:W-:Y:S01]  /*56d0*/  ISETP.GE.AND P2, PT, R49, R0, PT ;  /* 0x000000003100720c */ /* 0x000fe20003f46270 */
[----:B------:R-:W-:Y:S01]  /*56e0*/  FFMA.FTZ R40, R51, UR6, R40 ;  /* 0x0000000633287c23 */ /* 0x000fe20008010028 */
[----:B------:R-:W-:Y:S01]  /*56f0*/  ISETP.GE.AND P4, PT, R63, R132, PT ;  /* 0x000000843f00720c */ /* 0x000fe20003f86270 */
[----:B------:R-:W-:Y:S01]  /*5700*/  FFMA.FTZ R42, R51, UR6, R42 ;  /* 0x00000006332a7c23 */ /* 0x000fe2000801002a */
[----:B------:R-:W-:Y:S02]  /*5710*/  FSEL R49, R65, -INF , !P1 ;  /* 0xff80000041317808 */ /* 0x000fe40004800000 */
[----:B------:R-:W-:Y:S02]  /*5720*/  ISETP.GE.AND P1, PT, R63, R0, PT ;  /* 0x000000003f00720c */ /* 0x000fe40003f26270 */
[C-C-:B------:R-:W-:Y:S02]  /*5730*/  LOP3.LUT R55, R2.reuse, 0xe1, R193.reuse, 0xfe, !PT ;  /* 0x000000e102377812 */ /* 0x140fe400078efec1 */
[----:B------:R-:W-:-:S02]  /*5740*/  LOP3.LUT R53, R2, 0xe8, R193, 0xfe, !PT ;  /* 0x000000e802357812 */ /* 0x000fc400078efec1 */
[----:B------:R-:W-:Y:S02]  /*5750*/  LOP3.LUT R51, R2, 0xe9, R193, 0xfe, !PT ;  /* 0x000000e902337812 */ /* 0x000fe400078efec1 */
[----:B------:R-:W-:Y:S02]  /*5760*/  FSEL R149, R45, -INF , !P4 ;  /* 0xff8000002d957808 */ /* 0x000fe40006000000 */
[----:B------:R-:W-:Y:S02]  /*5770*/  FSEL R45, R6, -INF , !P1 ;  /* 0xff800000062d7808 */ /* 0x000fe40004800000 */
[----:B------:R-:W-:Y:S02]  /*5780*/  I2FP.F32.U32 R4, R55 ;  /* 0x0000003700047245 */ /* 0x000fe40000201000 */
[C---:B------:R-:W-:Y:S02]  /*5790*/  ISETP.GE.AND P4, PT, R53.reuse, R132, PT ;  /* 0x000000843500720c */ /* 0x040fe40003f86270 */
[----:B------:R-:W-:Y:S01]  /*57a0*/  ISETP.GE.AND P1, PT, R53, R0, PT ;  /* 0x000000003500720c */ /* 0x000fe20003f26270 */
[C---:B------:R-:W-:Y:S01]  /*57b0*/  FFMA.FTZ R41, R4.reuse, UR6, R41 ;  /* 0x0000000604297c23 */ /* 0x040fe20008010029 */
[----:B------:R-:W-:Y:S01]  /*57c0*/  I2FP.F32.U32 R53, R53 ;  /* 0x0000003500357245 */ /* 0x000fe20000201000 */
[----:B------:R-:W-:Y:S01]  /*57d0*/  FFMA.FTZ R43, R4, UR6, R43 ;  /* 0x00000006042b7c23 */ /* 0x000fe2000801002b */
[----:B------:R-:W-:-:S02]  /*57e0*/  I2FP.F32.U32 R6, R51 ;  /* 0x0000003300067245 */ /* 0x000fc40000201000 */
[----:B------:R-:W-:Y:S01]  /*57f0*/  FSEL R139, R44, -INF , !P6 ;  /* 0xff8000002c8b7808 */ /* 0x000fe20007000000 */
[C---:B------:R-:W-:Y:S01]  /*5800*/  FFMA.FTZ R36, R53.reuse, UR6, R36 ;  /* 0x0000000635247c23 */ /* 0x040fe20008010024 */
[----:B------:R-:W-:Y:S01]  /*5810*/  FSEL R47, R46, -INF , !P2 ;  /* 0xff8000002e2f7808 */ /* 0x000fe20005000000 */
[----:B------:R-:W-:Y:S01]  /*5820*/  FFMA.FTZ R38, R53, UR6, R38 ;  /* 0x0000000635267c23 */ /* 0x000fe20008010026 */
[----:B------:R-:W-:Y:S01]  /*5830*/  FSEL R153, R40, -INF , !P3 ;  /* 0xff80000028997808 */ /* 0x000fe20005800000 */
[C---:B------:R-:W-:Y:S01]  /*5840*/  FFMA.FTZ R109, R6.reuse, UR6, R37 ;  /* 0x00000006066d7c23 */ /* 0x040fe20008010025 */
[C---:B------:R-:W-:Y:S01]  /*5850*/  ISETP.GE.AND P6, PT, R55.reuse, R132, PT ;  /* 0x000000843700720c */ /* 0x040fe20003fc6270 */
[----:B------:R-:W-:Y:S01]  /*5860*/  FFMA.FTZ R39, R6, UR6, R39 ;  /* 0x0000000606277c23 */ /* 0x000fe20008010027 */
[----:B------:R-:W-:Y:S02]  /*5870*/  ISETP.GE.AND P2, PT, R55, R0, PT ;  /* 0x000000003700720c */ /* 0x000fe40003f46270 */
[----:B------:R-:W-:-:S02]  /*5880*/  FSEL R40, R42, -INF , !P0 ;  /* 0xff8000002a287808 */ /* 0x000fc40004000000 */
[C---:B------:R-:W-:Y:S02]  /*5890*/  ISETP.GE.AND P3, PT, R51.reuse, R132, PT ;  /* 0x000000843300720c */ /* 0x040fe40003f66270 */
[----:B------:R-:W-:Y:S02]  /*58a0*/  ISETP.GE.AND P0, PT, R51, R0, PT ;  /* 0x000000003300720c */ /* 0x000fe40003f06270 */
[C-C-:B------:R-:W-:Y:S02]  /*58b0*/  LOP3.LUT R53, R2.reuse, 0xf0, R193.reuse, 0xfe, !PT ;  /* 0x000000f002357812 */ /* 0x140fe400078efec1 */
[C-C-:B------:R-:W-:Y:S02]  /*58c0*/  LOP3.LUT R51, R2.reuse, 0xf1, R193.reuse, 0xfe, !PT ;  /* 0x000000f102337812 */ /* 0x140fe400078efec1 */
[----:B------:R-:W-:Y:S02]  /*58d0*/  LOP3.LUT R37, R2, 0xf9, R193, 0xfe, !PT ;  /* 0x000000f902257812 */ /* 0x000fe400078efec1 */
[----:B------:R-:W-:-:S02]  /*58e0*/  FSEL R155, R41, -INF , !P6 ;  /* 0xff800000299b7808 */ /* 0x000fc40007000000 */
[----:B------:R-:W-:Y:S02]  /*58f0*/  FSEL R43, R43, -INF , !P2 ;  /* 0xff8000002b2b7808 */ /* 0x000fe40005000000 */
[C---:B------:R-:W-:Y:S02]  /*5900*/  ISETP.GE.AND P6, PT, R53.reuse, R132, PT ;  /* 0x000000843500720c */ /* 0x040fe40003fc6270 */
        /* <DEDUP_REMOVED lines=8> */
[C---:B------:R-:W-:Y:S01]  /*5990*/  FFMA.FTZ R33, R4.reuse, UR6, R33 ;  /* 0x0000000604217c23 */ /* 0x040fe20008010021 */
[----:B------:R-:W-:Y:S01]  /*59a0*/  FSEL R109, R109, -INF , !P3 ;  /* 0xff8000006d6d7808 */ /* 0x000fe20005800000 */
[----:B------:R-:W-:Y:S01]  /*59b0*/  FFMA.FTZ R35, R4, UR6, R35 ;  /* 0x0000000604237c23 */ /* 0x000fe20008010023 */
[----:B------:R-:W-:Y:S01]  /*59c0*/  FSEL R41, R39, -INF , !P0 ;  /* 0xff80000027297808 */ /* 0x000fe20004000000 */
[C---:B------:R-:W-:Y:S01]  /*59d0*/  FFMA.FTZ R29, R6.reuse, UR6, R29 ;  /* 0x00000006061d7c23 */ /* 0x040fe2000801001d */
[----:B------:R-:W-:Y:S01]  /*59e0*/  FFMA.FTZ R31, R6, UR6, R31 ;  /* 0x00000006061f7c23 */ /* 0x000fe2000801001f */
[----:B------:R-:W-:-:S02]  /*59f0*/  ISETP.GE.AND P4, PT, R51, R132, PT ;  /* 0x000000843300720c */ /* 0x000fc40003f86270 */
[----:B------:R-:W-:Y:S02]  /*5a00*/  ISETP.GE.AND P1, PT, R51, R0, PT ;  /* 0x000000003300720c */ /* 0x000fe40003f26270 */
        /* <DEDUP_REMOVED lines=8> */
[----:B------:R-:W-:Y:S06]  /*5a90*/  BRA.U !UP1, `(.L_x_1499) ;  /* 0x0000000909587547 */ /* 0x000fec000b800000 */
[----:B------:R-:W-:-:S04]  /*5aa0*/  UISETP.NE.U32.AND UP0, UPT, UR12, URZ, UPT ;  /* 0x000000ff0c00728c */ /* 0x000fc8000bf05070 */
[----:B------:R-:W-:-:S09]  /*5ab0*/  UISETP.NE.AND.EX UP0, UPT, UR13, URZ, UPT, UP0 ;  /* 0x000000ff0d00728c */ /* 0x000fd2000bf05300 */
[----:B------:R-:W-:Y:S05]  /*5ac0*/  BRA.U UP0, `(.L_x_1500) ;  /* 0x0000000100207547 */ /* 0x000fea000b800000 */
[----:B------:R-:W-:Y:S01]  /*5ad0*/  UMOV UR7, URZ ;  /* 0x000000ff00077c82 */ /* 0x000fe20008000000 */
[----:B------:R-:W-:Y:S01]  /*5ae0*/  USHF.L.U32 UR4, UR10, 0x8, URZ ;  /* 0x000000080a047899 */ /* 0x000fe200080006ff */
[----:B------:R-:W-:-:S05]  /*5af0*/  IADD3 R29, P0, PT, RZ, -UR7, RZ ;  /* 0x80000007ff1d7c10 */ /* 0x000fca000ff1e0ff */
[----:B------:R-:W-:-:S05]  /*5b00*/  IMAD.X R4, RZ, RZ, ~UR4, P0 ;  /* 0x80000004ff047e24 */ /* 0x000fca00080e06ff */
[----:B------:R-:W-:-:S04]  /*5b10*/  SHF.R.S64 R29, R29, 0x1f, R4 ;  /* 0x0000001f1d1d7819 */ /* 0x000fc80000001004 */
[----:B------:R-:W-:-:S04]  /*5b20*/  IADD3 R214, P0, PT, R29, R214, RZ ;  /* 0x000000d61dd67210 */ /* 0x000fc80007f1e0ff */
[----:B------:R-:W-:Y:S01]  /*5b30*/  LEA.HI.X.SX32 R213, R4, R213, 0x1, P0 ;  /* 0x000000d504d57211 */ /* 0x000fe200000f0eff */
[----:B------:R-:W-:Y:S08]  /*5b40*/  BRA `(.L_x_1501) ;  /* 0x0000000000ec7947 */ /* 0x000ff00003800000 */
.L_x_1500:
        /* <DEDUP_REMOVED lines=46> */
[----:B------:R-:W-:Y:S01]  /*5e30*/  IMAD.WIDE.U32 R30, R29, UR10, RZ ;  /* 0x0000000a1d1e7c25 */ /* 0x000fe2000f8e00ff */
[----:B------:R-:W-:-:S05]  /*5e40*/  SHF.R.S32.HI R6, RZ, 0x1f, R29 ;  /* 0x0000001fff067819 */ /* 0x000fca000001141d */
[----:B------:R-:W-:-:S04]  /*5e50*/  IMAD R6, R6, UR10, RZ ;  /* 0x0000000a06067c24 */ /* 0x000fc8000f8e02ff */
[----:B------:R-:W-:-:S04]  /*5e60*/  IMAD R6, R29, UR11, R6 ;  /* 0x0000000b1d067c24 */ /* 0x000fc8000f8e0206 */
        /* <DEDUP_REMOVED lines=9> */
.L_x_1501:
[----:B------:R-:W1:Y:S01]  /*5f00*/  LDCU UR4, c[0x0][0x440] ;  /* 0x00008800ff0477ac */ /* 0x000e620008000800 */
[----:B------:R-:W-:Y:S01]  /*5f10*/  IMAD.U32 R33, RZ, RZ, UR10 ;  /* 0x0000000aff217e24 */ /* 0x000fe2000f8e00ff */
[----:B------:R-:W-:Y:S01]  /*5f20*/  MOV R37, UR10 ;  /* 0x0000000a00257c02 */ /* 0x000fe20008000f00 */
[----:B------:R-:W-:Y:S01]  /*5f30*/  IMAD.U32 R6, RZ, RZ, UR10 ;  /* 0x0000000aff067e24 */ /* 0x000fe2000f8e00ff */
[----:B------:R-:W-:Y:S01]  /*5f40*/  MOV R35, UR10 ;  /* 0x0000000a00237c02 */ /* 0x000fe20008000f00 */
[----:B------:R-:W-:Y:S01]  /*5f50*/  IMAD.U32 R4, RZ, RZ, UR11 ;  /* 0x0000000bff047e24 */ /* 0x000fe2000f8e00ff */
[----:B------:R-:W-:Y:S01]  /*5f60*/  LEA R32, P2, R33, R214, 0x6 ;  /* 0x000000d621207211 */ /* 0x000fe200078430ff */
[----:B------:R-:W-:Y:S01]  /*5f70*/  IMAD.U32 R30, RZ, RZ, UR10 ;  /* 0x0000000aff1e7e24 */ /* 0x000fe2000f8e00ff */
[----:B------:R-:W-:Y:S01]  /*5f80*/  MOV R31, UR10 ;  /* 0x0000000a001f7c02 */ /* 0x000fe20008000f00 */
[----:B------:R-:W-:Y:S01]  /*5f90*/  IMAD.U32 R29, RZ, RZ, UR11 ;  /* 0x0000000bff1d7e24 */ /* 0x000fe2000f8e00ff */
[----:B------:R-:W-:Y:S01]  /*5fa0*/  LEA.HI.X R33, R6, R213, R4, 0x6, P2 ;  /* 0x000000d506217211 */ /* 0x000fe200010f3404 */
[----:B------:R-:W-:Y:S01]  /*5fb0*/  IMAD.U32 R4, RZ, RZ, UR10 ;  /* 0x0000000aff047e24 */ /* 0x000fe2000f8e00ff */
[----:B------:R-:W-:Y:S01]  /*5fc0*/  BSSY.RECONVERGENT B0, `(.L_x_1502) ;  /* 0x0000042000007945 */ /* 0x000fe20003800200 */
[----:B------:R-:W-:-:S02]  /*5fd0*/  IMAD.U32 R14, RZ, RZ, UR11 ;  /* 0x0000000bff0e7e24 */ /* 0x000fc4000f8e00ff */
[----:B------:R-:W-:Y:S02]  /*5fe0*/  IMAD.U32 R8, RZ, RZ, UR10 ;  /* 0x0000000aff087e24 */ /* 0x000fe4000f8e00ff */
[----:B------:R-:W-:Y:S01]  /*5ff0*/  IMAD.U32 R6, RZ, RZ, UR11 ;  /* 0x0000000bff067e24 */ /* 0x000fe2000f8e00ff */
[C---:B-1----:R-:W-:Y:S02]  /*6000*/  ISETP.GE.AND P0, PT, R212.reuse, UR4, PT ;  /* 0x00000004d4007c0c */ /* 0x042fe4000bf06270 */
[----:B------:R-:W-:-:S11]  /*6010*/  ISETP.GE.AND P1, PT, R212, UR4, PT ;  /* 0x00000004d4007c0c */ /* 0x000fd6000bf26270 */
[----:B------:R-:W-:Y:S01]  /*6020*/  VOTEU.ALL UP0, P0 ;  /* 0x0000000000ff7886 */ /* 0x000fe20000000000 */
[-C--:B------:R-:W-:Y:S01]  /*6030*/  @!P0 LEA R36, P2, R37, R32.reuse, 0x6 ;  /* 0x0000002025248211 */ /* 0x080fe200078430ff */
[----:B------:R-:W-:Y:S01]  /*6040*/  @!P1 IMAD.MOV.U32 R215, RZ, RZ, R213 ;  /* 0x000000ffffd79224 */ /* 0x000fe200078e00d5 */
[-C--:B------:R-:W-:Y:S01]  /*6050*/  @!P0 LEA R30, P3, R30, R32.reuse, 0x7 ;  /* 0x000000201e1e8211 */ /* 0x080fe200078638ff */
[----:B------:R-:W-:Y:S01]  /*6060*/  @!P0 IMAD.WIDE.U32 R34, R35, 0xc0, R32 ;  /* 0x000000c023228825 */ /* 0x000fe200078e0020 */
[----:B------:R-:W-:Y:S01]  /*6070*/  @!UP0 UIMAD UR7, UR11, 0xc0, URZ ;  /* 0x000000c00b0788a4 */ /* 0x000fe2000f8e02ff */
[-C--:B------:R-:W-:Y:S01]  /*6080*/  @!P0 LEA.HI.X R37, R4, R33.reuse, R29, 0x6, P2 ;  /* 0x0000002104258211 */ /* 0x080fe200010f341d */
[----:B------:R-:W-:Y:S01]  /*6090*/  @!PT LDS RZ, [RZ] ;  /* 0x00000000fffff984 */ /* 0x000fe20000000800 */
[----:B------:R-:W-:Y:S01]  /*60a0*/  @!PT LDS RZ, [RZ] ;  /* 0x00000000fffff984 */ /* 0x000fe20000000800 */
[----:B------:R-:W-:Y:S01]  /*60b0*/  @!PT LDS RZ, [RZ] ;  /* 0x00000000fffff984 */ /* 0x000fe20000000800 */
[----:B------:R1:W-:Y:S01]  /*60c0*/  @!P1 LDGSTS.E.BYPASS.LTC128B.128 [R223+0x1000], desc[UR24][R214.64] ;  /* 0x01000000d6df9fae */ /* 0x0003e2000b981a18 */
[----:B------:R-:W-:Y:S01]  /*60d0*/  MOV R29, UR10 ;  /* 0x0000000a001d7c02 */ /* 0x000fe20008000f00 */
[----:B------:R-:W-:Y:S01]  /*60e0*/  @!UP0 UIMAD UR4, UR11, 0x140, URZ ;  /* 0x000001400b0488a4 */ /* 0x000fe2000f8e02ff */
[----:B------:R-:W-:Y:S01]  /*60f0*/  @!P0 LEA R38, P2, R8, R32, 0x8 ;  /* 0x0000002008268211 */ /* 0x000fe200078440ff */
[----:B------:R1:W-:Y:S01]  /*6100*/  @P1 STS.128 [R223+0x1000], RZ ;  /* 0x001000ffdf001388 */ /* 0x0003e20000000c00 */
[-C--:B------:R-:W-:Y:S01]  /*6110*/  @!P0 LEA.HI.X R31, R31, R33.reuse, R14, 0x7, P3 ;  /* 0x000000211f1f8211 */ /* 0x080fe200018f3c0e */
[----:B------:R-:W-:Y:S01]  /*6120*/  @!P0 IMAD.WIDE.U32 R62, R4, 0x140, R32 ;  /* 0x00000140043e8825 */ /* 0x000fe200078e0020 */
[----:B------:R-:W-:Y:S01]  /*6130*/  @!P0 LEA.HI.X R39, R29, R33, R6, 0x8, P2 ;  /* 0x000000211d278211 */ /* 0x000fe200010f4406 */
[----:B------:R1:W-:Y:S02]  /*6140*/  @P0 STS.128 [R223+0x1800], RZ ;  /* 0x001800ffdf000388 */ /* 0x0003e40000000c00 */
[----:B------:R-:W-:Y:S01]  /*6150*/  @!P0 VIADD R35, R35, UR7 ;  /* 0x0000000723238c36 */ /* 0x000fe20008000000 */
[----:B------:R-:W-:Y:S01]  /*6160*/  @!P0 IADD3 R63, PT, PT, R63, UR4, RZ ;  /* 0x000000043f3f8c10 */ /* 0x000fe2000fffe0ff */
        /* <DEDUP_REMOVED lines=39> */
.L_x_1503:
[----:B------:R-:W-:Y:S05]  /*63e0*/  BSYNC.RECONVERGENT B0 ;  /* 0x0000000000007941 */ /* 0x000fea0003800200 */
.L_x_1502:
[----:B------:R-:W0:Y:S02]  /*63f0*/  LDGDEPBAR ;  /* 0x00000000000079af */ /* 0x000e240000000000 */
.L_x_1499:
[----:B------:R-:W-:Y:S01]  /*6400*/  FMNMX3.FTZ R4, R135, R133, R151, !PT ;  /* 0x0000008587047276 */ /* 0x000fe20007810097 */
[----:B------:R-:W3:Y:S01]  /*6410*/  LDCU UR4, c[0x0][0x45c] ;  /* 0x00008b80ff0477ac */ /* 0x000ee20008000800 */
[----:B------:R-:W-:Y:S02]  /*6420*/  IADD3 R217, PT, PT, R191, R190, RZ ;  /* 0x000000bebfd97210 */ /* 0x000fe40007ffe0ff */
[----:B------:R-:W-:Y:S01]  /*6430*/  FMNMX3.FTZ R4, R4, R145, R141, !PT ;  /* 0x0000009104047276 */ /* 0x000fe2000781008d */
[----:B------:R-:W-:Y:S01]  /*6440*/  UMOV UR7, 0xffffffff ;  /* 0xffffffff00077882 */ /* 0x000fe20000000000 */
[----:B------:R-:W-:Y:S02]  /*6450*/  LEA R217, R217, UR5, 0x1 ;  /* 0x00000005d9d97c11 */ /* 0x000fe4000f8e08ff */
[----:B------:R-:W-:Y:S02]  /*6460*/  FMNMX3.FTZ R4, R4, R159, R79, !PT ;  /* 0x0000009f04047276 */ /* 0x000fe4000781004f */
[----:B------:R-:W-:Y:S01]  /*6470*/  MOV R8, 0x20 ;  /* 0x0000002000087802 */ /* 0x000fe20000000f00 */
[----:B-1----:R-:W-:Y:S01]  /*6480*/  LDSM.16.MT88.4 R32, [R217+0x5400] ;  /* 0x00540000d920783b */ /* 0x002fe20000004200 */
[----:B------:R-:W-:-:S02]  /*6490*/  FMNMX3.FTZ R4, R4, R77, R75, !PT ;  /* 0x0000004d04047276 */ /* 0x000fc4000781004b */
[----:B------:R-:W-:Y:S02]  /*64a0*/  SEL R8, R8, 0xffffffe0, !P5 ;  /* 0xffffffe008087807 */ /* 0x000fe40006800000 */
        /* <DEDUP_REMOVED lines=29> */
[----:B-1----:R-:W-:-:S05]  /*6680*/  FMNMX.FTZ R29, R4, R29, !PT ;  /* 0x0000001d041d7209 */ /* 0x002fca0007810000 */
[----:B------:R-:W1:Y:S02]  /*6690*/  SHFL.BFLY PT, R134, R29, 0x1, 0x1f ;  /* 0x0c201f001d867f89 */ /* 0x000e6400000e0000 */
[----:B-1----:R-:W-:-:S04]  /*66a0*/  FMNMX.FTZ R134, R29, R134, !PT ;  /* 0x000000861d867209 */ /* 0x002fc80007810000 */
[C---:B------:R-:W-:Y:S01]  /*66b0*/  FSETP.NEU.FTZ.AND P0, PT, R134.reuse, -INF , PT ;  /* 0xff8000008600780b */ /* 0x040fe20003f1d000 */
[----:B---3--:R-:W-:-:S05]  /*66c0*/  FMUL.FTZ R98, R134, UR4 ;  /* 0x0000000486627c20 */ /* 0x008fca0008410000 */
[----:B------:R-:W-:-:S05]  /*66d0*/  FSEL R98, R98, RZ, P0 ;  /* 0x000000ff62627208 */ /* 0x000fca0000000000 */
        /* <DEDUP_REMOVED lines=12> */
[----:B------:R-:W-:Y:S01]  /*67a0*/  IADD3 R93, PT, PT, R8, R217, RZ ;  /* 0x000000d9085d7210 */ /* 0x000fe20007ffe0ff */
        /* <DEDUP_REMOVED lines=11> */
[----:B------:R-:W-:Y:S01]  /*6860*/  FFMA.FTZ R81, R119, UR4, -R98 ;  /* 0x0000000477517c23 */ /* 0x000fe20008010862 */
[----:B------:R-:W-:Y:S01]  /*6870*/  LDSM.16.MT88.4 R36, [R93+0x5400] ;  /* 0x005400005d24783b */ /* 0x000fe20000004200 */
        /* <DEDUP_REMOVED lines=17> */
[----:B------:R-:W3:Y:S01]  /*6990*/  MUFU.EX2 R123, R123 ;  /* 0x0000007b007b7308 */ /* 0x000ee20000000800 */
        /* <DEDUP_REMOVED lines=61> */
[----:B------:R-:W4:Y:S01]  /*6d70*/  SHFL.BFLY PT, R17, R6, 0x2, 0x1f ;  /* 0x0c401f0006117f89 */ /* 0x000f2200000e0000 */
[----:B------:R-:W-:Y:S08]  /*6d80*/  MUFU.EX2 R114, R114 ;  /* 0x0000007200727308 */ /* 0x000ff00000000800 */
[----:B------:R-:W-:Y:S08]  /*6d90*/  MUFU.EX2 R99, R99 ;  /* 0x0000006300637308 */ /* 0x000ff00000000800 */
[----:B------:R-:W-:Y:S01]  /*6da0*/  MUFU.EX2 R106, R106 ;  /* 0x0000006a006a7308 */ /* 0x000fe20000000800 */
[----:B----4-:R-:W-:-:S07]  /*6db0*/  FMNMX.FTZ R4, R6, R17, !PT ;  /* 0x0000001106047209 */ /* 0x010fce0007810000 */
[----:B------:R-:W-:Y:S01]  /*6dc0*/  MUFU.EX2 R97, R97 ;  /* 0x0000006100617308 */ /* 0x000fe20000000800 */
[----:B------:R-:W4:Y:S07]  /*6dd0*/  SHFL.BFLY PT, R133, R4, 0x1, 0x1f ;  /* 0x0c201f0004857f89 */ /* 0x000f2e00000e0000 */
[----:B------:R-:W-:Y:S08]  /*6de0*/  MUFU.EX2 R96, R96 ;  /* 0x0000006000607308 */ /* 0x000ff00000000800 */
[----:B------:R-:W-:Y:S08]  /*6df0*/  MUFU.EX2 R91, R91 ;  /* 0x0000005b005b7308 */ /* 0x000ff00000000800 */
[----:B------:R-:W-:Y:S01]  /*6e00*/  MUFU.EX2 R94, R94 ;  /* 0x0000005e005e7308 */ /* 0x000fe20000000800 */
[----:B----4-:R-:W-:-:S04]  /*6e10*/  FMNMX.FTZ R133, R4, R133, !PT ;  /* 0x0000008504857209 */ /* 0x010fc80007810000 */
[C---:B------:R-:W-:Y:S01]  /*6e20*/  FSETP.NEU.FTZ.AND P0, PT, R133.reuse, -INF , PT ;  /* 0xff8000008500780b */ /* 0x040fe20003f1d000 */
[----:B------:R-:W-:Y:S02]  /*6e30*/  FMUL.FTZ R4, R133, UR4 ;  /* 0x0000000485047c20 */ /* 0x000fe40008410000 */
[----:B------:R-:W-:Y:S03]  /*6e40*/  MUFU.EX2 R89, R89 ;  /* 0x0000005900597308 */ /* 0x000fe60000000800 */
[----:B------:R-:W-:Y:S02]  /*6e50*/  FSEL R57, R4, RZ, P0 ;  /* 0x000000ff04397208 */ /* 0x000fe40000000000 */
[----:B------:R-:W4:Y:S03]  /*6e60*/  LDSM.16.MT88.4 R4, [R217+0x5000] ;  /* 0x00500000d904783b */ /* 0x000f260000004200 */
        /* <DEDUP_REMOVED lines=8> */
[----:B------:R-:W-:Y:S01]  /*6ef0*/  MUFU.EX2 R158, R158 ;  /* 0x0000009e009e7308 */ /* 0x000fe20000000800 */
[--C-:B------:R-:W-:Y:S01]  /*6f00*/  FFMA.FTZ R117, R12, UR4, -R57.reuse ;  /* 0x000000040c757c23 */ /* 0x100fe20008010839 */
[--C-:B------:R-:W-:Y:S01]  /*6f10*/  FFMA.FTZ R148, R28, UR4, -R57.reuse ;  /* 0x000000041c947c23 */ /* 0x100fe20008010839 */
[----:B-1----:R-:W-:Y:S01]  /*6f20*/  F2FP.BF16.F32.PACK_AB R24, R135, R166 ;  /* 0x000000a68718723e */ /* 0x002fe200000010ff */
[----:B------:R-:W1:Y:S01]  /*6f30*/  LDSM.16.MT88.4 R20, [R217+0x5800] ;  /* 0x00580000d914783b */ /* 0x000e620000004200 */
[----:B---3--:R-:W-:Y:S01]  /*6f40*/  F2FP.BF16.F32.PACK_AB R26, R123, R160 ;  /* 0x000000a07b1a723e */ /* 0x008fe200000010ff */
        /* <DEDUP_REMOVED lines=38> */
[----:B------:R-:W-:Y:S01]  /*71b0*/  FFMA.FTZ R140, R147, UR4, -R98 ;  /* 0x00000004938c7c23 */ /* 0x000fe20008010862 */
[--C-:B------:R-:W-:Y:S01]  /*71c0*/  FFMA.FTZ R147, R136, UR4, -R57.reuse ;  /* 0x0000000488937c23 */ /* 0x100fe20008010839 */
[--C-:B------:R-:W-:Y:S01]  /*71d0*/  FFMA.FTZ R110, R110, UR4, -R57.reuse ;  /* 0x000000046e6e7c23 */ /* 0x100fe20008010839 */
[--C-:B------:R-:W-:Y:S01]  /*71e0*/  FFMA.FTZ R112, R112, UR4, -R57.reuse ;  /* 0x0000000470707c23 */ /* 0x100fe20008010839 */
[----:B------:R-:W-:Y:S01]  /*71f0*/  MUFU.EX2 R117, R117 ;  /* 0x0000007500757308 */ /* 0x000fe20000000800 */
[C---:B----4-:R-:W-:Y:S01]  /*7200*/  HMMA.16816.F32.BF16 R12, R24.reuse, R4, RZ ;  /* 0x00000004180c723c */ /* 0x050fe200000418ff */
[----:B------:R-:W-:Y:S01]  /*7210*/  FFMA.FTZ R163, R104, UR4, -R57 ;  /* 0x0000000468a37c23 */ /* 0x000fe20008010839 */
[----:B------:R-:W-:Y:S01]  /*7220*/  FADD.FTZ R129, R162, R129 ;  /* 0x00000081a2817221 */ /* 0x000fe20000010000 */
[----:B------:R-:W-:Y:S01]  /*7230*/  FADD.FTZ R135, R166, R135 ;  /* 0x00000087a6877221 */ /* 0x000fe20000010000 */
[--C-:B------:R-:W-:Y:S01]  /*7240*/  FFMA.FTZ R165, R100, UR4, -R57.reuse ;  /* 0x0000000464a57c23 */ /* 0x100fe20008010839 */
[----:B------:R-:W-:Y:S01]  /*7250*/  FFMA.FTZ R72, R72, UR4, -R57 ;  /* 0x0000000448487c23 */ /* 0x000fe20008010839 */
[----:B------:R-:W-:Y:S01]  /*7260*/  FADD.FTZ R158, R158, R129 ;  /* 0x000000819e9e7221 */ /* 0x000fe20000010000 */
[----:B------:R-:W4:Y:S01]  /*7270*/  MUFU.EX2 R148, R148 ;  /* 0x0000009400947308 */ /* 0x000f220000000800 */
[C---:B------:R-:W-:Y:S01]  /*7280*/  HMMA.16816.F32.BF16 R4, R24.reuse, R6, RZ ;  /* 0x000000061804723c */ /* 0x040fe200000418ff */
[----:B------:R-:W-:Y:S01]  /*7290*/  FADD.FTZ R160, R160, R135 ;  /* 0x00000087a0a07221 */ /* 0x000fe20000010000 */
[----:B------:R-:W-:Y:S01]  /*72a0*/  FADD.FTZ R127, R127, R158 ;  /* 0x0000009e7f7f7221 */ /* 0x000fe20000010000 */
[--C-:B------:R-:W-:Y:S01]  /*72b0*/  FFMA.FTZ R70, R70, UR4, -R57.reuse ;  /* 0x0000000446467c23 */ /* 0x100fe20008010839 */
[--C-:B------:R-:W-:Y:S01]  /*72c0*/  FFMA.FTZ R10, R10, UR4, -R57.reuse ;  /* 0x000000040a0a7c23 */ /* 0x100fe20008010839 */
[----:B------:R-:W-:Y:S01]  /*72d0*/  FFMA.FTZ R9, R9, UR4, -R57 ;  /* 0x0000000409097c23 */ /* 0x000fe20008010839 */
[----:B--2---:R-:W-:Y:S01]  /*72e0*/  FADD.FTZ R100, R154, R127 ;  /* 0x0000007f9a647221 */ /* 0x004fe20000010000 */
[----:B------:R-:W-:Y:S01]  /*72f0*/  MUFU.EX2 R130, R130 ;  /* 0x0000008200827308 */ /* 0x000fe20000000800 */
[C---:B------:R-:W-:Y:S01]  /*7300*/  HMMA.16816.F32.BF16 R28, R24.reuse, R16, RZ ;  /* 0x00000010181c723c */ /* 0x040fe200000418ff */
[----:B------:R-:W-:Y:S01]  /*7310*/  F2FP.BF16.F32.PACK_AB R16, R121, R156 ;  /* 0x0000009c7910723e */ /* 0x000fe200000010ff */
[C---:B---3--:R-:W-:Y:S01]  /*7320*/  FADD.FTZ R100, R119.reuse, R100 ;  /* 0x0000006477647221 */ /* 0x048fe20000010000 */
[----:B------:R-:W-:Y:S01]  /*7330*/  F2FP.BF16.F32.PACK_AB R17, R119, R154 ;  /* 0x0000009a7711723e */ /* 0x000fe200000010ff */
[--C-:B------:R-:W-:Y:S01]  /*7340*/  FFMA.FTZ R54, R54, UR4, -R57.reuse ;  /* 0x0000000436367c23 */ /* 0x100fe20008010839 */
[--C-:B------:R-:W-:Y:S01]  /*7350*/  FFMA.FTZ R52, R52, UR4, -R57.reuse ;  /* 0x0000000434347c23 */ /* 0x100fe20008010839 */
[--C-:B------:R-:W-:Y:S01]  /*7360*/  FFMA.FTZ R11, R11, UR4, -R57.reuse ;  /* 0x000000040b0b7c23 */ /* 0x100fe20008010839 */
[----:B------:R-:W2:Y:S01]  /*7370*/  MUFU.EX2 R111, R111 ;  /* 0x0000006f006f7308 */ /* 0x000ea20000000800 */
[----:B------:R-:W-:Y:S01]  /*7380*/  HMMA.16816.F32.BF16 R24, R24, R18, RZ ;  /* 0x000000121818723c */ /* 0x000fe200000418ff */
[----:B------:R-:W-:Y:S01]  /*7390*/  F2FP.BF16.F32.PACK_AB R18, R113, R124 ;  /* 0x0000007c7112723e */ /* 0x000fe200000010ff */
[--C-:B------:R-:W-:Y:S01]  /*73a0*/  FFMA.FTZ R50, R50, UR4, -R57.reuse ;  /* 0x0000000432327c23 */ /* 0x100fe20008010839 */
[----:B----4-:R-:W-:Y:S01]  /*73b0*/  F2FP.BF16.F32.PACK_AB R19, R148, R117 ;  /* 0x000000759413723e */ /* 0x010fe200000010ff */
[----:B------:R-:W-:Y:S01]  /*73c0*/  FADD.FTZ R117, R117, R100 ;  /* 0x0000006475757221 */ /* 0x000fe20000010000 */
[--C-:B------:R-:W-:Y:S01]  /*73d0*/  FFMA.FTZ R100, R108, UR4, -R57.reuse ;  /* 0x000000046c647c23 */ /* 0x100fe20008010839 */
[----:B------:R-:W-:Y:S01]  /*73e0*/  FFMA.FTZ R49, R49, UR4, -R57 ;  /* 0x0000000431317c23 */ /* 0x000fe20008010839 */
[----:B------:R-:W-:Y:S01]  /*73f0*/  MUFU.EX2 R115, R115 ;  /* 0x0000007300737308 */ /* 0x000fe20000000800 */
[----:B------:R-:W-:Y:S01]  /*7400*/  FADD.FTZ R117, R148, R117 ;  /* 0x0000007594757221 */ /* 0x000fe20000010000 */
[--C-:B------:R-:W-:Y:S01]  /*7410*/  FFMA.FTZ R48, R48, UR4, -R57.reuse ;  /* 0x0000000430307c23 */ /* 0x100fe20008010839 */
[C---:B------:R-:W-:Y:S01]  /*7420*/  HMMA.16816.F32.BF16 R12, R16.reuse, R32, R12 ;  /* 0x00000020100c723c */ /* 0x040fe2000004180c */
[--C-:B------:R-:W-:Y:S01]  /*7430*/  FFMA.FTZ R47, R47, UR4, -R57.reuse ;  /* 0x000000042f2f7c23 */ /* 0x100fe20008010839 */
[--C-:B------:R-:W-:Y:S01]  /*7440*/  FFMA.FTZ R40, R40, UR4, -R57.reuse ;  /* 0x0000000428287c23 */ /* 0x100fe20008010839 */
[--C-:B------:R-:W-:Y:S01]  /*7450*/  FFMA.FTZ R43, R43, UR4, -R57.reuse ;  /* 0x000000042b2b7c23 */ /* 0x100fe20008010839 */
[--C-:B------:R-:W-:Y:S01]  /*7460*/  FFMA.FTZ R42, R42, UR4, -R57.reuse ;  /* 0x000000042a2a7c23 */ /* 0x100fe20008010839 */
[----:B------:R-:W3:Y:S01]  /*7470*/  MUFU.EX2 R128, R128 ;  /* 0x0000008000807308 */ /* 0x000ee20000000800 */
[--C-:B------:R-:W-:Y:S01]  /*7480*/  FFMA.FTZ R41, R41, UR4, -R57.reuse ;  /* 0x0000000429297c23 */ /* 0x100fe20008010839 */
[----:B------:R-:W-:Y:S01]  /*7490*/  LDSM.16.MT88.4 R204, [R217+0x8c00] ;  /* 0x008c0000d9cc783b */ /* 0x000fe20000004200 */
[C---:B------:R-:W-:Y:S01]  /*74a0*/  HMMA.16816.F32.BF16 R4, R16.reuse, R34, R4 ;  /* 0x000000221004723c */ /* 0x040fe20000041804 */
[--C-:B------:R-:W-:Y:S01]  /*74b0*/  FFMA.FTZ R191, R44, UR4, -R57.reuse ;  /* 0x000000042cbf7c23 */ /* 0x100fe20008010839 */
[----:B------:R-:W-:Y:S01]  /*74c0*/  FFMA.FTZ R68, R68, UR4, -R57 ;  /* 0x0000000444447c23 */ /* 0x000fe20008010839 */
[----:B------:R-:W4:Y:S02]  /*74d0*/  LDSM.16.MT88.4 R32, [R93+0x5800] ;  /* 0x005800005d20783b */ /* 0x000f240000004200 */
[----:B------:R-:W-:Y:S02]  /*74e0*/  MUFU.EX2 R170, R170 ;  /* 0x000000aa00aa7308 */ /* 0x000fe40000000800 */
[----:B------:R-:W-:Y:S01]  /*74f0*/  LDSM.16.MT88.4 R196, [R93+0x8c00] ;  /* 0x008c00005dc4783b */ /* 0x000fe20000004200 */
[C---:B------:R-:W-:Y:S05]  /*7500*/  HMMA.16816.F32.BF16 R28, R16.reuse, R36, R28 ;  /* 0x00000024101c723c */ /* 0x040fea000004181c */
[----:B------:R-:W5:Y:S03]  /*7510*/  MUFU.EX2 R125, R125 ;  /* 0x0000007d007d7308 */ /* 0x000f660000000800 */
[----:B------:R-:W-:Y:S01]  /*7520*/  HMMA.16816.F32.BF16 R24, R16, R38, R24 ;  /* 0x000000261018723c */ /* 0x000fe20000041818 */
[----:B------:R-:W5:Y:S01]  /*7530*/  LDSM.16.MT88.4 R36, [R217+0x5c00] ;  /* 0x005c0000d924783b */ /* 0x000f620000004200 */
[----:B------:R-:W-:-:S02]  /*7540*/  F2FP.BF16.F32.PACK_AB R16, R107, R122 ;  /* 0x0000007a6b10723e */ /* 0x000fc400000010ff */
[----:B--2---:R-:W-:Y:S01]  /*7550*/  F2FP.BF16.F32.PACK_AB R17, R111, R130 ;  /* 0x000000826f11723e */ /* 0x004fe200000010ff */
[----:B------:R-:W-:Y:S01]  /*7560*/  MUFU.EX2 R131, R131 ;  /* 0x0000008300837308 */ /* 0x000fe20000000800 */
[----:B------:R-:W-:Y:S01]  /*7570*/  F2FP.BF16.F32.PACK_AB R18, R105, R120 ;  /* 0x000000786912723e */ /* 0x000fe200000010ff */
[----:B------:R-:W-:Y:S01]  /*7580*/  FADD.FTZ R130, R130, R117 ;  /* 0x0000007582827221 */ /* 0x000fe20000010000 */
[----:B---3--:R-:W-:-:S03]  /*7590*/  F2FP.BF16.F32.PACK_AB R19, R128, R115 ;  /* 0x000000738013723e */ /* 0x008fc600000010ff */
[----:B------:R-:W-:Y:S02]  /*75a0*/  FADD.FTZ R130, R111, R130 ;  /* 0x000000826f827221 */ /* 0x000fe40000010000 */
[----:B------:R-:W2:Y:S02]  /*75b0*/  MUFU.EX2 R168, R168 ;  /* 0x000000a800a87308 */ /* 0x000ea40000000800 */
[----:B-1----:R-:W-:Y:S01]  /*75c0*/  HMMA.16816.F32.BF16 R12, R16, R20, R12 ;  /* 0x00000014100c723c */ /* 0x002fe2000004180c */
[----:B------:R-:W-:-:S04]  /*75d0*/  FADD.FTZ R115, R115, R130 ;  /* 0x0000008273737221 */ /* 0x000fc80000010000 */
[----:B------:R-:W-:Y:S01]  /*75e0*/  FADD.FTZ R115, R128, R115 ;  /* 0x0000007380737221 */ /* 0x000fe20000010000 */
        /* <DEDUP_REMOVED lines=9> */
[----:B-----5:R-:W-:Y:S01]  /*7680*/  F2FP.BF16.F32.PACK_AB R17, R125, R170 ;  /* 0x000000aa7d11723e */ /* 0x020fe200000010ff */
[----:B------:R-:W-:Y:S01]  /*7690*/  FADD.FTZ R170, R170, R115 ;  /* 0x00000073aaaa7221 */ /* 0x000fe20000010000 */
[----:B------:R-:W-:Y:S01]  /*76a0*/  F2FP.BF16.F32.PACK_AB R18, R99, R114 ;  /* 0x000000726312723e */ /* 0x000fe200000010ff */
[----:B------:R-:W5:Y:S01]  /*76b0*/  MUFU.EX2 R178, R178 ;  /* 0x000000b200b27308 */ /* 0x000f620000000800 */
[----:B--2---:R-:W-:Y:S01]  /*76c0*/  F2FP.BF16.F32.PACK_AB R19, R168, R131 ;  /* 0x00000083a813723e */ /* 0x004fe200000010ff */
[----:B------:R-:W-:-:S04]  /*76d0*/  FADD.FTZ R170, R125, R170 ;  /* 0x000000aa7daa7221 */ /* 0x000fc80000010000 */
[----:B------:R-:W-:Y:S02]  /*76e0*/  FADD.FTZ R131, R131, R170 ;  /* 0x000000aa83837221 */ /* 0x000fe40000010000 */
[----:B------:R-:W-:Y:S01]  /*76f0*/  HMMA.16816.F32.BF16 R12, R16, R36, R12 ;  /* 0x00000024100c723c */ /* 0x000fe2000004180c */
[----:B------:R-:W-:Y:S01]  /*7700*/  MUFU.EX2 R87, R87 ;  /* 0x0000005700577308 */ /* 0x000fe20000000800 */
[----:B------:R-:W-:-:S06]  /*7710*/  FADD.FTZ R131, R168, R131 ;  /* 0x00000083a8837221 */ /* 0x000fcc0000010000 */
[C---:B------:R-:W-:Y:S01]  /*7720*/  HMMA.16816.F32.BF16 R4, R16.reuse, R38, R4 ;  /* 0x000000261004723c */ /* 0x040fe20000041804 */
[----:B------:R-:W2:Y:S01]  /*7730*/  LDSM.16.MT88.4 R36, [R93+0x6000] ;  /* 0x006000005d24783b */ /* 0x000ea20000004200 */
[----:B------:R-:W-:Y:S06]  /*7740*/  MUFU.EX2 R190, R190 ;  /* 0x000000be00be7308 */ /* 0x000fec0000000800 */
[C---:B-1----:R-:W-:Y:S02]  /*7750*/  HMMA.16816.F32.BF16 R28, R16.reuse, R20, R28 ;  /* 0x00000014101c723c */ /* 0x042fe4000004181c */
[----:B------:R-:W1:Y:S06]  /*7760*/  MUFU.EX2 R143, R143 ;  /* 0x0000008f008f7308 */ /* 0x000e6c0000000800 */
[----:B------:R-:W-:Y:S01]  /*7770*/  HMMA.16816.F32.BF16 R24, R16, R22, R24 ;  /* 0x000000161018723c */ /* 0x000fe20000041818 */
[----:B------:R-:W1:Y:S01]  /*7780*/  LDSM.16.MT88.4 R20, [R217+0x6400] ;  /* 0x00640000d914783b */ /* 0x000e620000004200 */
[----:B------:R-:W-:Y:S01]  /*7790*/  F2FP.BF16.F32.PACK_AB R16, R97, R106 ;  /* 0x0000006a6110723e */ /* 0x000fe200000010ff */
[----:B------:R-:W-:Y:S01]  /*77a0*/  MUFU.EX2 R145, R145 ;  /* 0x0000009100917308 */ /* 0x000fe20000000800 */
[----:B---3--:R-:W-:Y:S01]  /*77b0*/  F2FP.BF16.F32.PACK_AB R17, R137, R180 ;  /* 0x000000b48911723e */ /* 0x008fe200000010ff */
[----:B------:R-:W-:Y:S01]  /*77c0*/  FADD.FTZ R180, R180, R131 ;  /* 0x00000083b4b47221 */ /* 0x000fe20000010000 */
[----:B------:R-:W-:-:S02]  /*77d0*/  F2FP.BF16.F32.PACK_AB R18, R91, R96 ;  /* 0x000000605b12723e */ /* 0x000fc400000010ff */
[C---:B-----5:R-:W-:Y:S01]  /*77e0*/  F2FP.BF16.F32.PACK_AB R19, R178.reuse, R141 ;  /* 0x0000008db213723e */ /* 0x060fe200000010ff */
[----:B------:R-:W-:Y:S02]  /*77f0*/  FADD.FTZ R180, R137, R180 ;  /* 0x000000b489b47221 */ /* 0x000fe40000010000 */
[----:B------:R-:W3:Y:S02]  /*7800*/  MUFU.EX2 R184, R184 ;  /* 0x000000b800b87308 */ /* 0x000ee40000000800 */
[----:B------:R-:W-:Y:S02]  /*7810*/  FADD.FTZ R141, R141, R180 ;  /* 0x000000b48d8d7221 */ /* 0x000fe40000010000 */
[C---:B----4-:R-:W-:Y:S02]  /*7820*/  HMMA.16816.F32.BF16 R12, R16.reuse, R32, R12 ;  /* 0x00000020100c723c */ /* 0x050fe4000004180c */
        /* <DEDUP_REMOVED lines=11> */
[----:B------:R-:W-:Y:S01]  /*78e0*/  MUFU.EX2 R83, R83 ;  /* 0x0000005300537308 */ /* 0x000fe20000000800 */
[----:B------:R-:W-:Y:S01]  /*78f0*/  F2FP.BF16.F32.PACK_AB R18, R87, R92 ;  /* 0x0000005c5712723e */ /* 0x000fe200000010ff */
[----:B------:R-:W-:Y:S01]  /*7900*/  FADD.FTZ R190, R190, R141 ;  /* 0x0000008dbebe7221 */ /* 0x000fe20000010000 */
[----:B---3--:R-:W-:-:S03]  /*7910*/  F2FP.BF16.F32.PACK_AB R19, R184, R145 ;  /* 0x00000091b813723e */ /* 0x008fc600000010ff */
[----:B------:R-:W-:Y:S02]  /*7920*/  FADD.FTZ R190, R143, R190 ;  /* 0x000000be8fbe7221 */ /* 0x000fe40000010000 */
[----:B------:R-:W-:Y:S02]  /*7930*/  MUFU.EX2 R149, R149 ;  /* 0x0000009500957308 */ /* 0x000fe40000000800 */
[----:B------:R-:W-:Y:S01]  /*7940*/  HMMA.16816.F32.BF16 R12, R16, R20, R12 ;  /* 0x00000014100c723c */ /* 0x000fe2000004180c */
[----:B------:R-:W-:Y:S01]  /*7950*/  FADD.FTZ R145, R145, R190 ;  /* 0x000000be91917221 */ /* 0x000fe20000010000 */
[----:B------:R-:W-:-:S03]  /*7960*/  FFMA.FTZ R190, R53, UR4, -R98 ;  /* 0x0000000435be7c23 */ /* 0x000fc60008010862 */
[----:B------:R-:W-:Y:S01]  /*7970*/  FADD.FTZ R184, R184, R145 ;  /* 0x00000091b8b87221 */ /* 0x000fe20000010000 */
[----:B------:R-:W1:Y:S02]  /*7980*/  MUFU.EX2 R176, R176 ;  /* 0x000000b000b07308 */ /* 0x000e640000000800 */
[C---:B------:R-:W-:Y:S01]  /*7990*/  HMMA.16816.F32.BF16 R4, R16.reuse, R22, R4 ;  /* 0x000000161004723c */ /* 0x040fe20000041804 */
[----:B------:R-:W3:Y:S05]  /*79a0*/  LDSM.16.MT88.4 R20, [R93+0x6800] ;  /* 0x006800005d14783b */ /* 0x000eea0000004200 */
[----:B------:R-:W-:Y:S02]  /*79b0*/  MUFU.EX2 R151, R151 ;  /* 0x0000009700977308 */ /* 0x000fe40000000800 */
[C---:B----4-:R-:W-:Y:S06]  /*79c0*/  HMMA.16816.F32.BF16 R28, R16.reuse, R32, R28 ;  /* 0x00000020101c723c */ /* 0x050fec000004181c */
[----:B------:R-:W4:Y:S02]  /*79d0*/  MUFU.EX2 R172, R172 ;  /* 0x000000ac00ac7308 */ /* 0x000f240000000800 */
[----:B------:R-:W-:Y:S01]  /*79e0*/  HMMA.16816.F32.BF16 R24, R16, R34, R24 ;  /* 0x000000221018723c */ /* 0x000fe20000041818 */
[----:B------:R-:W3:Y:S01]  /*79f0*/  LDSM.16.MT88.4 R32, [R217+0x6c00] ;  /* 0x006c0000d920783b */ /* 0x000ee20000004200 */
[----:B-----5:R-:W-:-:S02]  /*7a00*/  F2FP.BF16.F32.PACK_AB R16, R85, R90 ;  /* 0x0000005a5510723e */ /* 0x020fc400000010ff */
[C---:B-1----:R-:W-:Y:S01]  /*7a10*/  F2FP.BF16.F32.PACK_AB R17, R176.reuse, R149 ;  /* 0x00000095b011723e */ /* 0x042fe200000010ff */
[----:B------:R-:W-:Y:S01]  /*7a20*/  FADD.FTZ R149, R149, R184 ;  /* 0x000000b895957221 */ /* 0x000fe20000010000 */
[----:B------:R-:W-:Y:S01]  /*7a30*/  F2FP.BF16.F32.PACK_AB R18, R83, R88 ;  /* 0x000000585312723e */ /* 0x000fe200000010ff */
[----:B------:R-:W-:Y:S02]  /*7a40*/  MUFU.EX2 R86, R86 ;  /* 0x0000005600567308 */ /* 0x000fe40000000800 */
[----:B------:R-:W-:Y:S01]  /*7a50*/  FADD.FTZ R176, R176, R149 ;  /* 0x00000095b0b07221 */ /* 0x000fe20000010000 */
[----:B----4-:R-:W-:-:S05]  /*7a60*/  F2FP.BF16.F32.PACK_AB R19, R172, R151 ;  /* 0x00000097ac13723e */ /* 0x010fca00000010ff */
[----:B------:R-:W1:Y:S01]  /*7a70*/  MUFU.EX2 R81, R81 ;  /* 0x0000005100517308 */ /* 0x000e620000000800 */
[----:B------:R-:W-:-:S04]  /*7a80*/  FADD.FTZ R151, R151, R176 ;  /* 0x000000b097977221 */ /* 0x000fc80000010000 */
[----:B------:R-:W-:Y:S01]  /*7a90*/  FADD.FTZ R172, R172, R151 ;  /* 0x00000097acac7221 */ /* 0x000fe20000010000 */
[C---:B--2---:R-:W-:Y:S02]  /*7aa0*/  HMMA.16816.F32.BF16 R12, R16.reuse, R36, R12 ;  /* 0x00000024100c723c */ /* 0x044fe4000004180c */
[----:B------:R-:W-:Y:S06]  /*7ab0*/  MUFU.EX2 R84, R84 ;  /* 0x0000005400547308 */ /* 0x000fec0000000800 */
[C---:B------:R-:W-:Y:S01]  /*7ac0*/  HMMA.16816.F32.BF16 R4, R16.reuse, R38, R4 ;  /* 0x000000261004723c */ /* 0x040fe20000041804 */
[----:B------:R-:W2:Y:S01]  /*7ad0*/  LDSM.16.MT88.4 R36, [R93+0x6c00] ;  /* 0x006c00005d24783b */ /* 0x000ea20000004200 */
[----:B------:R-:W4:Y:S06]  /*7ae0*/  MUFU.EX2 R79, R79 ;  /* 0x0000004f004f7308 */ /* 0x000f2c0000000800 */
[C---:B---3--:R-:W-:Y:S01]  /*7af0*/  HMMA.16816.F32.BF16 R28, R16.reuse, R20, R28 ;  /* 0x00000014101c723c */ /* 0x048fe2000004181c */
[----:B-1----:R-:W-:Y:S01]  /*7b00*/  F2FP.BF16.F32.PACK_AB R20, R81, R86 ;  /* 0x000000565114723e */ /* 0x002fe200000010ff */
[----:B------:R-:W-:Y:S06]  /*7b10*/  MUFU.EX2 R157, R157 ;  /* 0x0000009d009d7308 */ /* 0x000fec0000000800 */
[----:B------:R-:W-:Y:S01]  /*7b20*/  HMMA.16816.F32.BF16 R24, R16, R22, R24 ;  /* 0x000000161018723c */ /* 0x000fe20000041818 */
[----:B------:R-:W1:Y:S01]  /*7b30*/  LDSM.16.MT88.4 R16, [R217+0x7000] ;  /* 0x00700000d910783b */ /* 0x000e620000004200 */
[----:B------:R-:W3:Y:S01]  /*7b40*/  MUFU.EX2 R150, R150 ;  /* 0x0000009600967308 */ /* 0x000ee20000000800 */
[----:B----4-:R-:W-:-:S07]  /*7b50*/  F2FP.BF16.F32.PACK_AB R22, R79, R84 ;  /* 0x000000544f16723e */ /* 0x010fce00000010ff */
[----:B------:R-:W-:Y:S08]  /*7b60*/  MUFU.EX2 R159, R159 ;  /* 0x0000009f009f7308 */ /* 0x000ff00000000800 */
[----:B------:R-:W4:Y:S01]  /*7b70*/  MUFU.EX2 R152, R152 ;  /* 0x0000009800987308 */ /* 0x000f220000000800 */
[----:B---3--:R-:W-:Y:S01]  /*7b80*/  F2FP.BF16.F32.PACK_AB R21, R150, R157 ;  /* 0x0000009d9615723e */ /* 0x008fe200000010ff */
[----:B------:R-:W-:-:S04]  /*7b90*/  FADD.FTZ R157, R157, R172 ;  /* 0x000000ac9d9d7221 */ /* 0x000fc80000010000 */
[----:B------:R-:W-:Y:S02]  /*7ba0*/  FADD.FTZ R150, R150, R157 ;  /* 0x0000009d96967221 */ /* 0x000fe40000010000 */
[----:B------:R-:W-:Y:S08]  /*7bb0*/  MUFU.EX2 R82, R82 ;  /* 0x0000005200527308 */ /* 0x000ff00000000800 */
[----:B------:R-:W3:Y:S01]  /*7bc0*/  MUFU.EX2 R77, R77 ;  /* 0x0000004d004d7308 */ /* 0x000ee20000000800 */
[----:B----4-:R-:W-:Y:S01]  /*7bd0*/  F2FP.BF16.F32.PACK_AB R23, R152, R159 ;  /* 0x0000009f9817723e */ /* 0x010fe200000010ff */
[----:B------:R-:W-:-:S04]  /*7be0*/  FADD.FTZ R159, R159, R150 ;  /* 0x000000969f9f7221 */ /* 0x000fc80000010000 */
[----:B------:R-:W-:Y:S02]  /*7bf0*/  FADD.FTZ R159, R152, R159 ;  /* 0x0000009f989f7221 */ /* 0x000fe40000010000 */
[C---:B------:R-:W-:Y:S01]  /*7c00*/  HMMA.16816.F32.BF16 R12, R20.reuse, R32, R12 ;  /* 0x00000020140c723c */ /* 0x040fe2000004180c */
[----:B------:R-:W-:Y:S07]  /*7c10*/  MUFU.EX2 R80, R80 ;  /* 0x0000005000507308 */ /* 0x000fee0000000800 */
[C---:B------:R-:W-:Y:S01]  /*7c20*/  HMMA.16816.F32.BF16 R4, R20.reuse, R34, R4 ;  /* 0x000000221404723c */ /* 0x040fe20000041804 */
[----:B------:R-:W4:Y:S01]  /*7c30*/  MUFU.EX2 R75, R75 ;  /* 0x0000004b004b7308 */ /* 0x000f220000000800 */
[----:B------:R-:W5:Y:S06]  /*7c40*/  LDSM.16.MT88.4 R32, [R93+0x7000] ;  /* 0x007000005d20783b */ /* 0x000f6c0000004200 */
[----:B--2---:R-:W-:Y:S01]  /*7c50*/  HMMA.16816.F32.BF16 R28, R20, R36, R28 ;  /* 0x00000024141c723c */ /* 0x004fe2000004181c */
[----:B------:R-:W-:Y:S01]  /*7c60*/  MUFU.EX2 R144, R144 ;  /* 0x0000009000907308 */ /* 0x000fe20000000800 */
[----:B---3--:R-:W-:-:S06]  /*7c70*/  F2FP.BF16.F32.PACK_AB R36, R77, R82 ;  /* 0x000000524d24723e */ /* 0x008fcc00000010ff */
[----:B------:R-:W-:Y:S01]  /*7c80*/  HMMA.16816.F32.BF16 R24, R20, R38, R24 ;  /* 0x000000261418723c */ /* 0x000fe20000041818 */
[----:B------:R-:W2:Y:S01]  /*7c90*/  MUFU.EX2 R155, R155 ;  /* 0x0000009b009b7308 */ /* 0x000ea20000000800 */
[----:B------:R-:W3:Y:S01]  /*7ca0*/  LDSM.16.MT88.4 R20, [R217+0x7400] ;  /* 0x00740000d914783b */ /* 0x000ee20000004200 */
[----:B----4-:R-:W-:-:S06]  /*7cb0*/  F2FP.BF16.F32.PACK_AB R38, R75, R80 ;  /* 0x000000504b26723e */ /* 0x010fcc00000010ff */
[----:B------:R-:W-:Y:S08]  /*7cc0*/  MUFU.EX2 R138, R138 ;  /* 0x0000008a008a7308 */ /* 0x000ff00000000800 */
[----:B------:R-:W4:Y:S01]  /*7cd0*/  MUFU.EX2 R161, R161 ;  /* 0x000000a100a17308 */ /* 0x000f220000000800 */
[----:B--2---:R-:W-:Y:S01]  /*7ce0*/  F2FP.BF16.F32.PACK_AB R37, R155, R144 ;  /* 0x000000909b25723e */ /* 0x004fe200000010ff */
[----:B------:R-:W-:-:S04]  /*7cf0*/  FADD.FTZ R144, R144, R159 ;  /* 0x0000009f90907221 */ /* 0x000fc80000010000 */
[----:B------:R-:W-:Y:S02]  /*7d00*/  FADD.FTZ R155, R155, R144 ;  /* 0x000000909b9b7221 */ /* 0x000fe40000010000 */
[----:B------:R-:W-:Y:S08]  /*7d10*/  MUFU.EX2 R78, R78 ;  /* 0x0000004e004e7308 */ /* 0x000ff00000000800 */
[----:B------:R-:W2:Y:S01]  /*7d20*/  MUFU.EX2 R71, R71 ;  /* 0x0000004700477308 */ /* 0x000ea20000000800 */
[----:B----4-:R-:W-:-:S07]  /*7d30*/  F2FP.BF16.F32.PACK_AB R39, R161, R138 ;  /* 0x0000008aa127723e */ /* 0x010fce00000010ff */
[C---:B-1----:R-:W-:Y:S01]  /*7d40*/  HMMA.16816.F32.BF16 R12, R36.reuse, R16, R12 ;  /* 0x00000010240c723c */ /* 0x042fe2000004180c */
        /* <DEDUP_REMOVED lines=8> */
[----:B--2---:R-:W-:Y:S01]  /*7dd0*/  F2FP.BF16.F32.PACK_AB R36, R71, R78 ;  /* 0x0000004e4724723e */ /* 0x004fe200000010ff */
[----:B------:R-:W2:Y:S01]  /*7de0*/  LDSM.16.MT88.4 R24, [R217+0x7800] ;  /* 0x00780000d918783b */ /* 0x000ea20000004200 */
[----:B-1----:R-:W-:-:S05]  /*7df0*/  F2FP.BF16.F32.PACK_AB R38, R69, R76 ;  /* 0x0000004c4526723e */ /* 0x002fca00000010ff */
[----:B------:R-:W-:Y:S08]  /*7e00*/  MUFU.EX2 R112, R112 ;  /* 0x0000007000707308 */ /* 0x000ff00000000800 */
[----:B------:R-:W1:Y:S01]  /*7e10*/  MUFU.EX2 R163, R163 ;  /* 0x000000a300a37308 */ /* 0x000e620000000800 */
[----:B-----5:R-:W-:-:S07]  /*7e20*/  F2FP.BF16.F32.PACK_AB R37, R110, R147 ;  /* 0x000000936e25723e */ /* 0x020fce00000010ff */
[----:B------:R-:W-:Y:S08]  /*7e30*/  MUFU.EX2 R74, R74 ;  /* 0x0000004a004a7308 */ /* 0x000ff00000000800 */
[----:B------:R-:W5:Y:S01]  /*7e40*/  MUFU.EX2 R67, R67 ;  /* 0x0000004300437308 */ /* 0x000f620000000800 */
[----:B-1----:R-:W-:-:S07]  /*7e50*/  F2FP.BF16.F32.PACK_AB R39, R163, R112 ;  /* 0x00000070a327723e */ /* 0x002fce00000010ff */
[----:B---3--:R-:W-:Y:S01]  /*7e60*/  HMMA.16816.F32.BF16 R12, R36, R20, R12 ;  /* 0x00000014240c723c */ /* 0x008fe2000004180c */
[----:B------:R-:W-:Y:S01]  /*7e70*/  FADD.FTZ R21, R123, R160 ;  /* 0x000000a07b157221 */ /* 0x000fe20000010000 */
[----:B------:R-:W-:Y:S01]  /*7e80*/  FFMA.FTZ R123, R116, UR4, -R57 ;  /* 0x00000004747b7c23 */ /* 0x000fe20008010839 */
[----:B------:R-:W-:Y:S02]  /*7e90*/  MUFU.EX2 R66, R66 ;  /* 0x0000004200427308 */ /* 0x000fe40000000800 */
[----:B------:R-:W-:-:S03]  /*7ea0*/  FADD.FTZ R156, R156, R21 ;  /* 0x000000159c9c7221 */ /* 0x000fc60000010000 */
[C---:B------:R-:W-:Y:S01]  /*7eb0*/  HMMA.16816.F32.BF16 R4, R36.reuse, R22, R4 ;  /* 0x000000162404723c */ /* 0x040fe20000041804 */
[----:B------:R-:W1:Y:S01]  /*7ec0*/  LDSM.16.MT88.4 R20, [R93+0x7800] ;  /* 0x007800005d14783b */ /* 0x000e620000004200 */
[----:B------:R-:W-:Y:S01]  /*7ed0*/  FADD.FTZ R121, R121, R156 ;  /* 0x0000009c79797221 */ /* 0x000fe20000010000 */
[----:B------:R-:W3:Y:S03]  /*7ee0*/  MUFU.EX2 R65, R65 ;  /* 0x0000004100417308 */ /* 0x000ee60000000800 */
[----:B------:R-:W-:Y:S02]  /*7ef0*/  FADD.FTZ R124, R124, R121 ;  /* 0x000000797c7c7221 */ /* 0x000fe40000010000 */
[----:B----4-:R-:W-:Y:S02]  /*7f00*/  HMMA.16816.F32.BF16 R28, R36, R16, R28 ;  /* 0x00000010241c723c */ /* 0x010fe4000004181c */
[----:B------:R-:W-:Y:S01]  /*7f10*/  FADD.FTZ R17, R113, R124 ;  /* 0x0000007c71117221 */ /* 0x000fe20000010000 */
[----:B------:R-:W-:Y:S01]  /*7f20*/  MUFU.EX2 R72, R72 ;  /* 0x0000004800487308 */ /* 0x000fe20000000800 */
[----:B------:R-:W-:-:S02]  /*7f30*/  FFMA.FTZ R113, R102, UR4, -R57 ;  /* 0x0000000466717c23 */ /* 0x000fc40008010839 */
[----:B------:R-:W-:Y:S02]  /*7f40*/  FADD.FTZ R122, R122, R17 ;  /* 0x000000117a7a7221 */ /* 0x000fe40000010000 */
[----:B------:R-:W-:Y:S01]  /*7f50*/  HMMA.16816.F32.BF16 R32, R36, R18, R32 ;  /* 0x000000122420723c */ /* 0x000fe20000041820 */
[----:B------:R-:W4:Y:S01]  /*7f60*/  LDSM.16.MT88.4 R16, [R217+0x7c00] ;  /* 0x007c0000d910783b */ /* 0x000f220000004200 */
[----:B------:R-:W-:Y:S01]  /*7f70*/  FADD.FTZ R107, R107, R122 ;  /* 0x0000007a6b6b7221 */ /* 0x000fe20000010000 */
[----:B------:R-:W2:Y:S01]  /*7f80*/  MUFU.EX2 R165, R165 ;  /* 0x000000a500a57308 */ /* 0x000ea20000000800 */
[----:B-----5:R-:W-:Y:S02]  /*7f90*/  F2FP.BF16.F32.PACK_AB R36, R67, R74 ;  /* 0x0000004a4324723e */ /* 0x020fe400000010ff */
[----:B------:R-:W-:Y:S01]  /*7fa0*/  FADD.FTZ R120, R120, R107 ;  /* 0x0000006b78787221 */ /* 0x000fe20000010000 */
[----:B---3--:R-:W-:-:S03]  /*7fb0*/  F2FP.BF16.F32.PACK_AB R38, R65, R66 ;  /* 0x000000424126723e */ /* 0x008fc600000010ff */
[----:B------:R-:W-:Y:S01]  /*7fc0*/  FADD.FTZ R105, R105, R120 ;  /* 0x0000007869697221 */ /* 0x000fe20000010000 */
[----:B------:R-:W-:Y:S03]  /*7fd0*/  MUFU.EX2 R70, R70 ;  /* 0x0000004600467308 */ /* 0x000fe60000000800 */
[----:B------:R-:W-:-:S04]  /*7fe0*/  FADD.FTZ R118, R118, R105 ;  /* 0x0000006976767221 */ /* 0x000fc80000010000 */
[----:B------:R-:W-:Y:S01]  /*7ff0*/  FADD.FTZ R101, R101, R118 ;  /* 0x0000007665657221 */ /* 0x000fe20000010000 */
[----:B------:R-:W3:Y:S01]  /*8000*/  MUFU.EX2 R123, R123 ;  /* 0x0000007b007b7308 */ /* 0x000ee20000000800 */
[----:B--2---:R-:W-:Y:S02]  /*8010*/  F2FP.BF16.F32.PACK_AB R37, R165, R72 ;  /* 0x00000048a525723e */ /* 0x004fe400000010ff */
[----:B------:R-:W-:-:S05]  /*8020*/  FADD.FTZ R114, R114, R101 ;  /* 0x0000006572727221 */ /* 0x000fca0000010000 */
[----:B------:R-:W-:Y:S08]  /*8030*/  MUFU.EX2 R64, R64 ;  /* 0x0000004000407308 */ /* 0x000ff00000000800 */
[----:B------:R-:W2:Y:S01]  /*8040*/  MUFU.EX2 R63, R63 ;  /* 0x0000003f003f7308 */ /* 0x000ea20000000800 */
[----:B---3--:R-:W-:-:S07]  /*8050*/  F2FP.BF16.F32.PACK_AB R39, R123, R70 ;  /* 0x000000467b27723e */ /* 0x008fce00000010ff */
[----:B------:R-:W-:Y:S01]  /*8060*/  MUFU.EX2 R62, R62 ;  /* 0x0000003e003e7308 */ /* 0x000fe20000000800 */
[C---:B------:R-:W-:Y:S07]  /*8070*/  HMMA.16816.F32.BF16 R12, R36.reuse, R24, R12 ;  /* 0x00000018240c723c */ /* 0x040fee000004180c */
[----:B------:R-:W3:Y:S01]  /*8080*/  MUFU.EX2 R61, R61 ;  /* 0x0000003d003d7308 */ /* 0x000ee20000000800 */
[C---:B------:R-:W-:Y:S01]  /*8090*/  HMMA.16816.F32.BF16 R4, R36.reuse, R26, R4 ;  /* 0x0000001a2404723c */ /* 0x040fe20000041804 */
[----:B------:R-:W5:Y:S06]  /*80a0*/  LDSM.16.MT88.4 R24, [R93+0x7c00] ;  /* 0x007c00005d18783b */ /* 0x000f6c0000004200 */
[----:B------:R-:W-:Y:S01]  /*80b0*/  MUFU.EX2 R113, R113 ;  /* 0x0000007100717308 */ /* 0x000fe20000000800 */
[----:B-1----:R-:W-:Y:S01]  /*80c0*/  HMMA.16816.F32.BF16 R28, R36, R20, R28 ;  /* 0x00000014241c723c */ /* 0x002fe2000004181c */
[----:B--2---:R-:W-:-:S06]  /*80d0*/  F2FP.BF16.F32.PACK_AB R20, R63, R64 ;  /* 0x000000403f14723e */ /* 0x004fcc00000010ff */
[----:B------:R-:W1:Y:S01]  /*80e0*/  MUFU.EX2 R100, R100 ;  /* 0x0000006400647308 */ /* 0x000e620000000800 */
[----:B------:R-:W-:Y:S01]  /*80f0*/  HMMA.16816.F32.BF16 R32, R36, R22, R32 ;  /* 0x000000162420723c */ /* 0x000fe20000041820 */
[----:B------:R-:W-:Y:S01]  /*8100*/  FADD.FTZ R37, R99, R114 ;  /* 0x0000007263257221 */ /* 0x000fe20000010000 */
[----:B---3--:R-:W-:-:S03]  /*8110*/  F2FP.BF16.F32.PACK_AB R22, R61, R62 ;  /* 0x0000003e3d16723e */ /* 0x008fc600000010ff */
[----:B------:R-:W-:Y:S02]  /*8120*/  FADD.FTZ R106, R106, R37 ;  /* 0x000000256a6a7221 */ /* 0x000fe40000010000 */
[----:B------:R-:W-:Y:S01]  /*8130*/  MUFU.EX2 R10, R10 ;  /* 0x0000000a000a7308 */ /* 0x000fe20000000800 */
[----:B------:R-:W2:Y:S01]  /*8140*/  LDSM.16.MT88.4 R36, [R217+0x8000] ;  /* 0x00800000d924783b */ /* 0x000ea20000004200 */
[----:B------:R-:W-:-:S04]  /*8150*/  FADD.FTZ R97, R97, R106 ;  /* 0x0000006a61617221 */ /* 0x000fc80000010000 */
[----:B------:R-:W-:Y:S02]  /*8160*/  FADD.FTZ R96, R96, R97 ;  /* 0x0000006160607221 */ /* 0x000fe40000010000 */
[----:B------:R-:W3:Y:S01]  /*8170*/  MUFU.EX2 R9, R9 ;  /* 0x0000000900097308 */ /* 0x000ee20000000800 */
[----:B-1----:R-:W-:-:S07]  /*8180*/  F2FP.BF16.F32.PACK_AB R21, R100, R113 ;  /* 0x000000716415723e */ /* 0x002fce00000010ff */
[----:B------:R-:W-:Y:S08]  /*8190*/  MUFU.EX2 R99, R52 ;  /* 0x0000003400637308 */ /* 0x000ff00000000800 */
[----:B------:R-:W-:Y:S01]  /*81a0*/  MUFU.EX2 R60, R60 ;  /* 0x0000003c003c7308 */ /* 0x000fe20000000800 */
[----:B---3--:R-:W-:-:S07]  /*81b0*/  F2FP.BF16.F32.PACK_AB R23, R9, R10 ;  /* 0x0000000a0917723e */ /* 0x008fce00000010ff */
[----:B----4-:R-:W-:Y:S01]  /*81c0*/  HMMA.16816.F32.BF16 R12, R20, R16, R12 ;  /* 0x00000010140c723c */ /* 0x010fe2000004180c */
[----:B------:R-:W-:Y:S01]  /*81d0*/  FADD.FTZ R17, R91, R96 ;  /* 0x000000605b117221 */ /* 0x000fe20000010000 */
[----:B------:R-:W1:Y:S03]  /*81e0*/  MUFU.EX2 R59, R59 ;  /* 0x0000003b003b7308 */ /* 0x000e660000000800 */
[----:B------:R-:W-:-:S03]  /*81f0*/  FADD.FTZ R94, R94, R17 ;  /* 0x000000115e5e7221 */ /* 0x000fc60000010000 */
[----:B------:R-:W-:Y:S01]  /*8200*/  HMMA.16816.F32.BF16 R4, R20, R18, R4 ;  /* 0x000000121404723c */ /* 0x000fe20000041804 */
[----:B------:R-:W-:Y:S01]  /*8210*/  FADD.FTZ R89, R89, R94 ;  /* 0x0000005e59597221 */ /* 0x000fe20000010000 */
[----:B------:R-:W3:Y:S01]  /*8220*/  LDSM.16.MT88.4 R16, [R93+0x8000] ;  /* 0x008000005d10783b */ /* 0x000ee20000004200 */
[----:B------:R-:W-:Y:S02]  /*8230*/  MUFU.EX2 R58, R58 ;  /* 0x0000003a003a7308 */ /* 0x000fe40000000800 */
[----:B------:R-:W-:-:S03]  /*8240*/  FADD.FTZ R92, R92, R89 ;  /* 0x000000595c5c7221 */ /* 0x000fc60000010000 */
[----:B-----5:R-:W-:Y:S01]  /*8250*/  HMMA.16816.F32.BF16 R28, R20, R24, R28 ;  /* 0x00000018141c723c */ /* 0x020fe2000004181c */
[----:B------:R-:W-:Y:S02]  /*8260*/  FADD.FTZ R87, R87, R92 ;  /* 0x0000005c57577221 */ /* 0x000fe40000010000 */
[----:B------:R-:W4:Y:S02]  /*8270*/  MUFU.EX2 R95, R95 ;  /* 0x0000005f005f7308 */ /* 0x000f240000000800 */
[----:B------:R-:W-:-:S03]  /*8280*/  FADD.FTZ R90, R90, R87 ;  /* 0x000000575a5a7221 */ /* 0x000fc60000010000 */
[----:B------:R-:W-:Y:S01]  /*8290*/  HMMA.16816.F32.BF16 R32, R20, R26, R32 ;  /* 0x0000001a1420723c */ /* 0x000fe20000041820 */
[----:B------:R-:W-:Y:S01]  /*82a0*/  FADD.FTZ R85, R85, R90 ;  /* 0x0000005a55557221 */ /* 0x000fe20000010000 */
[----:B------:R-:W5:Y:S01]  /*82b0*/  LDSM.16.MT88.4 R24, [R217+0x8400] ;  /* 0x00840000d918783b */ /* 0x000f620000004200 */
[----:B------:R-:W2:Y:S01]  /*82c0*/  MUFU.EX2 R54, R54 ;  /* 0x0000003600367308 */ /* 0x000ea20000000800 */
[----:B-1----:R-:W-:Y:S01]  /*82d0*/  F2FP.BF16.F32.PACK_AB R20, R59, R60 ;  /* 0x0000003c3b14723e */ /* 0x002fe200000010ff */
[----:B------:R-:W-:-:S04]  /*82e0*/  FADD.FTZ R88, R88, R85 ;  /* 0x0000005558587221 */ /* 0x000fc80000010000 */
[----:B------:R-:W-:Y:S02]  /*82f0*/  FADD.FTZ R83, R83, R88 ;  /* 0x0000005853537221 */ /* 0x000fe40000010000 */
[----:B------:R-:W-:Y:S01]  /*8300*/  MUFU.EX2 R52, R11 ;  /* 0x0000000b00347308 */ /* 0x000fe20000000800 */
[----:B----4-:R-:W-:Y:S01]  /*8310*/  F2FP.BF16.F32.PACK_AB R22, R95, R58 ;  /* 0x0000003a5f16723e */ /* 0x010fe200000010ff */
[----:B------:R-:W-:-:S04]  /*8320*/  FADD.FTZ R86, R86, R83 ;  /* 0x0000005356567221 */ /* 0x000fc80000010000 */
[----:B------:R-:W-:Y:S02]  /*8330*/  FADD.FTZ R81, R81, R86 ;  /* 0x0000005651517221 */ /* 0x000fe40000010000 */
[----:B------:R1:W4:Y:S01]  /*8340*/  MUFU.EX2 R91, R50 ;  /* 0x00000032005b7308 */ /* 0x0003220000000800 */
[----:B--2---:R-:W-:Y:S01]  /*8350*/  F2FP.BF16.F32.PACK_AB R21, R99, R54 ;  /* 0x000000366315723e */ /* 0x004fe200000010ff */
[----:B------:R-:W-:-:S04]  /*8360*/  FADD.FTZ R84, R84, R81 ;  /* 0x0000005154547221 */ /* 0x000fc80000010000 */
[----:B------:R-:W-:Y:S02]  /*8370*/  FADD.FTZ R79, R79, R84 ;  /* 0x000000544f4f7221 */ /* 0x000fe40000010000 */
[----:B------:R-:W-:Y:S02]  /*8380*/  MUFU.EX2 R103, R103 ;  /* 0x0000006700677308 */ /* 0x000fe40000000800 */
[----:B------:R-:W-:-:S04]  /*8390*/  FADD.FTZ R82, R82, R79 ;  /* 0x0000004f52527221 */ /* 0x000fc80000010000 */
[----:B------:R-:W-:Y:S02]  /*83a0*/  FADD.FTZ R77, R77, R82 ;  /* 0x000000524d4d7221 */ /* 0x000fe40000010000 */
[----:B------:R-:W2:Y:S01]  /*83b0*/  MUFU.EX2 R126, R126 ;  /* 0x0000007e007e7308 */ /* 0x000ea20000000800 */
[--C-:B-1----:R-:W-:Y:S01]  /*83c0*/  FFMA.FTZ R50, R56, UR4, -R98.reuse ;  /* 0x0000000438327c23 */ /* 0x102fe20008010862 */
[----:B----4-:R-:W-:Y:S01]  /*83d0*/  F2FP.BF16.F32.PACK_AB R23, R91, R52 ;  /* 0x000000345b17723e */ /* 0x010fe200000010ff */
[----:B------:R-:W-:Y:S01]  /*83e0*/  FFMA.FTZ R56, R45, UR4, -R57 ;  /* 0x000000042d387c23 */ /* 0x000fe20008010839 */
[----:B------:R-:W-:Y:S01]  /*83f0*/  FADD.FTZ R80, R80, R77 ;  /* 0x0000004d50507221 */ /* 0x000fe20000010000 */
[----:B------:R-:W-:-:S03]  /*8400*/  FFMA.FTZ R45, R73, UR4, -R98 ;  /* 0x00000004492d7c23 */ /* 0x000fc60008010862 */
        /* <DEDUP_REMOVED lines=11> */
[----:B--2---:R-:W-:Y:S01]  /*84c0*/  F2FP.BF16.F32.PACK_AB R16, R126, R103 ;  /* 0x000000677e10723e */ /* 0x004fe200000010ff */
[----:B------:R-:W-:-:S04]  /*84d0*/  FADD.FTZ R69, R69, R76 ;  /* 0x0000004c45457221 */ /* 0x000fc80000010000 */
[----:B------:R-:W-:Y:S01]  /*84e0*/  FADD.FTZ R74, R74, R69 ;  /* 0x000000454a4a7221 */ /* 0x000fe20000010000 */
[----:B------:R-:W2:Y:S01]  /*84f0*/  MUFU.EX2 R48, R48 ;  /* 0x0000003000307308 */ /* 0x000ea20000000800 */
[----:B------:R-:W-:Y:S01]  /*8500*/  HMMA.16816.F32.BF16 R32, R20, R18, R32 ;  /* 0x000000121420723c */ /* 0x000fe20000041820 */
[----:B------:R-:W-:Y:S01]  /*8510*/  FADD.FTZ R20, R138, R155 ;  /* 0x0000009b8a147221 */ /* 0x000fe20000010000 */
[----:B-1----:R-:W-:Y:S01]  /*8520*/  F2FP.BF16.F32.PACK_AB R18, R186, R139 ;  /* 0x0000008bba12723e */ /* 0x002fe200000010ff */
[----:B------:R-:W-:Y:S02]  /*8530*/  FADD.FTZ R67, R67, R74 ;  /* 0x0000004a43437221 */ /* 0x000fe40000010000 */
[----:B------:R-:W-:Y:S02]  /*8540*/  FADD.FTZ R20, R161, R20 ;  /* 0x00000014a1147221 */ /* 0x000fe40000010000 */
[----:B------:R-:W-:Y:S01]  /*8550*/  MUFU.EX2 R47, R47 ;  /* 0x0000002f002f7308 */ /* 0x000fe20000000800 */
[----:B------:R-:W-:-:S04]  /*8560*/  FADD.FTZ R66, R66, R67 ;  /* 0x0000004342427221 */ /* 0x000fc80000010000 */
[----:B------:R-:W-:-:S03]  /*8570*/  FADD.FTZ R65, R65, R66 ;  /* 0x0000004241417221 */ /* 0x000fc60000010000 */
        /* <DEDUP_REMOVED lines=11> */
[----:B-----5:R-:W-:Y:S01]  /*8630*/  HMMA.16816.F32.BF16 R12, R16, R24, R12 ;  /* 0x00000018100c723c */ /* 0x020fe2000004180c */
[----:B------:R-:W-:Y:S01]  /*8640*/  FADD.FTZ R25, R147, R20 ;  /* 0x0000001493197221 */ /* 0x000fe20000010000 */
[----:B------:R-:W-:Y:S01]  /*8650*/  MUFU.EX2 R140, R140 ;  /* 0x0000008c008c7308 */ /* 0x000fe20000000800 */
[----:B------:R-:W1:Y:S02]  /*8660*/  LDSM.16.MT88.4 R20, [R217+0x8800] ;  /* 0x00880000d914783b */ /* 0x000e640000004200 */
[----:B------:R-:W-:-:S03]  /*8670*/  FADD.FTZ R25, R110, R25 ;  /* 0x000000196e197221 */ /* 0x000fc60000010000 */
[----:B----4-:R-:W-:Y:S01]  /*8680*/  HMMA.16816.F32.BF16 R28, R16, R36, R28 ;  /* 0x00000024101c723c */ /* 0x010fe2000004181c */
[----:B------:R-:W-:Y:S01]  /*8690*/  FADD.FTZ R112, R112, R25 ;  /* 0x0000001970707221 */ /* 0x000fe20000010000 */
[----:B------:R-:W3:Y:S01]  /*86a0*/  MUFU.EX2 R109, R109 ;  /* 0x0000006d006d7308 */ /* 0x000ee20000000800 */
        /* <DEDUP_REMOVED lines=10> */
[----:B--2---:R-:W-:Y:S01]  /*8750*/  F2FP.BF16.F32.PACK_AB R16, R146, R153 ;  /* 0x000000999210723e */ /* 0x004fe200000010ff */
[----:B------:R-:W-:Y:S01]  /*8760*/  FFMA.FTZ R39, R51, UR4, -R57 ;  /* 0x0000000433277c23 */ /* 0x000fe20008010839 */
[----:B------:R-:W-:Y:S01]  /*8770*/  FADD.FTZ R70, R123, R70 ;  /* 0x000000467b467221 */ /* 0x000fe20000010000 */
[----:B---3--:R-:W-:-:S04]  /*8780*/  F2FP.BF16.F32.PACK_AB R18, R109, R140 ;  /* 0x0000008c6d12723e */ /* 0x008fc800000010ff */
[----:B------:R-:W-:Y:S08]  /*8790*/  MUFU.EX2 R42, R42 ;  /* 0x0000002a002a7308 */ /* 0x000ff00000000800 */
[----:B------:R-:W2:Y:S01]  /*87a0*/  MUFU.EX2 R37, R41 ;  /* 0x0000002900257308 */ /* 0x000ea20000000800 */
[----:B-----5:R-:W-:-:S07]  /*87b0*/  F2FP.BF16.F32.PACK_AB R17, R43, R40 ;  /* 0x000000282b11723e */ /* 0x020fce00000010ff */
[----:B------:R-:W-:Y:S08]  /*87c0*/  MUFU.EX2 R11, R55 ;  /* 0x00000037000b7308 */ /* 0x000ff00000000800 */
[----:B------:R-:W3:Y:S01]  /*87d0*/  MUFU.EX2 R50, R50 ;  /* 0x0000003200327308 */ /* 0x000ee20000000800 */
[----:B--2---:R-:W-:Y:S01]  /*87e0*/  F2FP.BF16.F32.PACK_AB R19, R37, R42 ;  /* 0x0000002a2513723e */ /* 0x004fe200000010ff */
[----:B------:R-:W-:-:S04]  /*87f0*/  FADD.FTZ R41, R113, R70 ;  /* 0x0000004671297221 */ /* 0x000fc80000010000 */
[----:B------:R-:W-:Y:S02]  /*8800*/  FADD.FTZ R41, R100, R41 ;  /* 0x0000002964297221 */ /* 0x000fe40000010000 */
[----:B-1----:R-:W-:Y:S01]  /*8810*/  HMMA.16816.F32.BF16 R12, R16, R20, R12 ;  /* 0x00000014100c723c */ /* 0x002fe2000004180c */
[----:B------:R-:W-:Y:S01]  /*8820*/  MUFU.EX2 R45, R45 ;  /* 0x0000002d002d7308 */ /* 0x000fe20000000800 */
[----:B------:R-:W-:-:S04]  /*8830*/  FADD.FTZ R20, R10, R41 ;  /* 0x000000290a147221 */ /* 0x000fc80000010000 */
[----:B------:R-:W-:Y:S01]  /*8840*/  FADD.FTZ R9, R9, R20 ;  /* 0x0000001409097221 */ /* 0x000fe20000010000 */
[----:B------:R-:W-:Y:S01]  /*8850*/  FADD.FTZ R20, R58, R59 ;  /* 0x0000003b3a147221 */ /* 0x000fe20000010000 */
[----:B------:R-:W-:Y:S01]  /*8860*/  HMMA.16816.F32.BF16 R4, R16, R22, R4 ;  /* 0x000000161004723c */ /* 0x000fe20000041804 */
[----:B------:R-:W1:Y:S01]  /*8870*/  MUFU.EX2 R190, R190 ;  /* 0x000000be00be7308 */ /* 0x000e620000000800 */
[----:B------:R-:W-:Y:S01]  /*8880*/  FADD.FTZ R54, R54, R9 ;  /* 0x0000000936367221 */ /* 0x000fe20000010000 */
[----:B------:R-:W-:-:S03]  /*8890*/  FADD.FTZ R20, R95, R20 ;  /* 0x000000145f147221 */ /* 0x000fc60000010000 */
[----:B------:R-:W-:Y:S01]  /*88a0*/  FADD.FTZ R99, R99, R54 ;  /* 0x0000003663637221 */ /* 0x000fe20000010000 */
[----:B------:R-:W-:Y:S01]  /*88b0*/  FADD.FTZ R103, R103, R20 ;  /* 0x0000001467677221 */ /* 0x000fe20000010000 */
[----:B----4-:R-:W-:Y:S01]  /*88c0*/  HMMA.16816.F32.BF16 R28, R16, R24, R28 ;  /* 0x00000018101c723c */ /* 0x010fe2000004181c */
[----:B------:R-:W-:Y:S01]  /*88d0*/  MUFU.EX2 R36, R36 ;  /* 0x0000002400247308 */ /* 0x000fe20000000800 */
[----:B------:R-:W-:Y:S01]  /*88e0*/  FADD.FTZ R52, R52, R99 ;  /* 0x0000006334347221 */ /* 0x000fe20000010000 */
[----:B------:R-:W-:-:S03]  /*88f0*/  FADD.FTZ R126, R126, R103 ;  /* 0x000000677e7e7221 */ /* 0x000fc60000010000 */
[----:B------:R-:W-:Y:S01]  /*8900*/  FADD.FTZ R52, R91, R52 ;  /* 0x000000345b347221 */ /* 0x000fe20000010000 */
[----:B------:R-:W-:Y:S01]  /*8910*/  FADD.FTZ R139, R139, R126 ;  /* 0x0000007e8b8b7221 */ /* 0x000fe20000010000 */
[----:B------:R-:W-:Y:S01]  /*8920*/  HMMA.16816.F32.BF16 R32, R16, R26, R32 ;  /* 0x0000001a1020723c */ /* 0x000fe20000041820 */
[----:B------:R-:W2:Y:S01]  /*8930*/  MUFU.EX2 R39, R39 ;  /* 0x0000002700277308 */ /* 0x000ea20000000800 */
[----:B------:R-:W-:Y:S01]  /*8940*/  FADD.FTZ R49, R49, R52 ;  /* 0x0000003431317221 */ /* 0x000fe20000010000 */
[----:B---3--:R-:W-:Y:S01]  /*8950*/  F2FP.BF16.F32.PACK_AB R16, R50, R11 ;  /* 0x0000000b3210723e */ /* 0x008fe200000010ff */
[----:B------:R-:W-:Y:S01]  /*8960*/  FADD.FTZ R186, R186, R139 ;  /* 0x0000008bbaba7221 */ /* 0x000fe20000010000 */
[----:B-1----:R-:W-:Y:S01]  /*8970*/  F2FP.BF16.F32.PACK_AB R18, R190, R45 ;  /* 0x0000002dbe12723e */ /* 0x002fe200000010ff */
[----:B------:R-:W-:-:S03]  /*8980*/  FADD.FTZ R48, R48, R49 ;  /* 0x0000003130307221 */ /* 0x000fc60000010000 */
[----:B------:R-:W-:Y:S01]  /*8990*/  MUFU.EX2 R10, R68 ;  /* 0x00000044000a7308 */ /* 0x000fe20000000800 */
[----:B------:R-:W-:-:S04]  /*89a0*/  FADD.FTZ R9, R47, R48 ;  /* 0x000000302f097221 */ /* 0x000fc80000010000 */
[----:B------:R-:W-:-:S03]  /*89b0*/  FADD.FTZ R9, R56, R9 ;  /* 0x0000000938097221 */ /* 0x000fc60000010000 */
[----:B------:R-:W1:Y:S01]  /*89c0*/  MUFU.EX2 R191, R191 ;  /* 0x000000bf00bf7308 */ /* 0x000e620000000800 */
[----:B--2---:R-:W-:Y:S01]  /*89d0*/  F2FP.BF16.F32.PACK_AB R17, R39, R36 ;  /* 0x000000242711723e */ /* 0x004fe200000010ff */
        /* <DEDUP_REMOVED lines=21> */
[----:B------:R-:W-:Y:S06]  /*8b30*/  BRA.U !UP1, `(.L_x_1504) ;  /* 0x0000006509087547 */ /* 0x000fec000b800000 */
[----:B------:R-:W-:-:S04]  /*8b40*/  DEPBAR.LE SB0, 0x0 ;  /* 0x000080000000791a */ /* 0x000fc80000000000 */
[----:B------:R-:W-:Y:S06]  /*8b50*/  BAR.SYNC.DEFER_BLOCKING 0x0 ;  /* 0x0000000000007b1d */ /* 0x000fec0000010000 */
[----:B------:R-:W-:Y:S05]  /*8b60*/  BRA.U !UP2, `(.L_x_1505) ;  /* 0x000000010af87547 */ /* 0x000fea000b800000 */
[----:B------:R-:W1:Y:S01]  /*8b70*/  LDC R5, c[0x0][0x4f0] ;  /* 0x00013c00ff057b82 */ /* 0x000e620000000800 */
[----:B------:R-:W-:Y:S01]  /*8b80*/  UIADD3 UR7, UPT, UPT, UR17, -0x2, URZ ;  /* 0xfffffffe11077890 */ /* 0x000fe2000fffe0ff */
[----:B------:R-:W-:Y:S01]  /*8b90*/  IABS R10, R2 ;  /* 0x00000002000a7213 */ /* 0x000fe20000000000 */
[----:B------:R-:W2:Y:S02]  /*8ba0*/  LDCU.64 UR14, c[0x0][0x3a8] ;  /* 0x00007500ff0e77ac */ /* 0x000ea40008000a00 */
[----:B------:R-:W-:-:S06]  /*8bb0*/  USHF.L.U32 UR7, UR7, 0x8, URZ ;  /* 0x0000000807077899 */ /* 0x000fcc00080006ff */
[----:B------:R-:W-:-:S04]  /*8bc0*/  MOV R6, UR7 ;  /* 0x0000000700067c02 */ /* 0x000fc80008000f00 */
        /* <DEDUP_REMOVED lines=15> */
[----:B------:R-:W-:Y:S01]  /*8cc0*/  IMAD R7, R4, R7, R6 ;  /* 0x0000000704077224 */ /* 0x000fe200078e0206 */
[----:B------:R-:W-:Y:S02]  /*8cd0*/  LOP3.LUT R6, R2, R5, RZ, 0x3c, !PT ;  /* 0x0000000502067212 */ /* 0x000fe400078e3cff */
[C---:B------:R-:W-:Y:S02]  /*8ce0*/  ISETP.GT.U32.AND P3, PT, R4.reuse, R9, PT ;  /* 0x000000090400720c */ /* 0x040fe40003f64070 */
[----:B------:R-:W-:Y:S02]  /*8cf0*/  ISETP.GT.U32.AND P1, PT, R4, R7, PT ;  /* 0x000000070400720c */ /* 0x000fe40003f24070 */
[----:B------:R-:W-:-:S09]  /*8d00*/  ISETP.GE.AND P2, PT, R6, RZ, PT ;  /* 0x000000ff0600720c */ /* 0x000fd20003f46270 */
[-C--:B------:R-:W-:Y:S02]  /*8d10*/  @!P3 IADD3 R9, PT, PT, R9, -R4.reuse, RZ ;  /* 0x800000040909b210 */ /* 0x080fe40007ffe0ff */
[----:B------:R-:W-:Y:S01]  /*8d20*/  @!P1 IMAD.IADD R7, R7, 0x1, -R4 ;  /* 0x0000000107079824 */ /* 0x000fe200078e0a04 */
[----:B------:R-:W-:Y:S01]  /*8d30*/  @!P3 IADD3 R12, PT, PT, R12, 0x1, RZ ;  /* 0x000000010c0cb810 */ /* 0x000fe20007ffe0ff */
[----:B------:R-:W-:Y:S01]  /*8d40*/  @!P1 VIADD R11, R11, 0x1 ;  /* 0x000000010b0b9836 */ /* 0x000fe20000000000 */
[-C--:B------:R-:W-:Y:S02]  /*8d50*/  ISETP.GE.U32.AND P6, PT, R9, R4.reuse, PT ;  /* 0x000000040900720c */ /* 0x080fe40003fc6070 */
[----:B------:R-:W-:Y:S02]  /*8d60*/  ISETP.GE.U32.AND P4, PT, R7, R4, PT ;  /* 0x000000040700720c */ /* 0x000fe40003f86070 */
[C---:B------:R-:W-:Y:S02]  /*8d70*/  LOP3.LUT R4, R5.reuse, UR7, RZ, 0x3c, !PT ;  /* 0x0000000705047c12 */ /* 0x040fe4000f8e3cff */
[----:B------:R-:W-:-:S02]  /*8d80*/  ISETP.NE.AND P1, PT, R5, RZ, PT ;  /* 0x000000ff0500720c */ /* 0x000fc40003f25270 */
[----:B------:R-:W-:Y:S02]  /*8d90*/  ISETP.GE.AND P0, PT, R4, RZ, PT ;  /* 0x000000ff0400720c */ /* 0x000fe40003f06270 */
[----:B------:R-:W-:-:S03]  /*8da0*/  LOP3.LUT R7, RZ, R5, RZ, 0x33, !PT ;  /* 0x00000005ff077212 */ /* 0x000fc600078e33ff */
[----:B------:R-:W-:Y:S02]  /*8db0*/  @P6 IADD3 R12, PT, PT, R12, 0x1, RZ ;  /* 0x000000010c0c6810 */ /* 0x000fe40007ffe0ff */
[----:B------:R-:W-:Y:S02]  /*8dc0*/  @P4 VIADD R11, R11, 0x1 ;  /* 0x000000010b0b4836 */ /* 0x000fe40000000000 */
[----:B------:R-:W-:-:S04]  /*8dd0*/  @!P2 IADD3 R12, PT, PT, -R12, RZ, RZ ;  /* 0x000000ff0c0ca210 */ /* 0x000fc80007ffe1ff */
[----:B------:R-:W-:-:S05]  /*8de0*/  @!P0 IMAD.MOV R11, RZ, RZ, -R11 ;  /* 0x000000ffff0b8224 */ /* 0x000fca00078e0a0b */
        /* <DEDUP_REMOVED lines=22> */
.L_x_1505:
[----:B------:R-:W-:Y:S01]  /*8f50*/  UMOV UR14, URZ ;  /* 0x000000ff000e7c82 */ /* 0x000fe20008000000 */
[----:B------:R-:W-:Y:S01]  /*8f60*/  USHF.L.U32 UR7, UR8, 0x8, URZ ;  /* 0x0000000808077899 */ /* 0x000fe200080006ff */
[----:B------:R-:W-:-:S05]  /*8f70*/  IADD3 R5, P0, PT, RZ, -UR14, RZ ;  /* 0x8000000eff057c10 */ /* 0x000fca000ff1e0ff */
[----:B------:R-:W-:-:S05]  /*8f80*/  IMAD.X R4, RZ, RZ, ~UR7, P0 ;  /* 0x80000007ff047e24 */ /* 0x000fca00080e06ff */
[----:B------:R-:W-:-:S04]  /*8f90*/  SHF.R.S64 R5, R5, 0x1f, R4 ;  /* 0x0000001f05057819 */ /* 0x000fc80000001004 */
[----:B------:R-:W-:-:S04]  /*8fa0*/  IADD3 R220, P0, PT, R5, R220, RZ ;  /* 0x000000dc05dc7210 */ /* 0x000fc80007f1e0ff */
[----:B------:R-:W-:-:S09]  /*8fb0*/  LEA.HI.X.SX32 R221, R4, R221, 0x1, P0 ;  /* 0x000000dd04dd7211 */ /* 0x000fd200000f0eff */
.L_x_1506:
[----:B------:R-:W1:Y:S01]  /*8fc0*/  LDCU UR7, c[0x0][0x440] ;  /* 0x00008800ff0777ac */ /* 0x000e620008000800 */
[----:B------:R-:W-:Y:S02]  /*8fd0*/  IMAD.U32 R6, RZ, RZ, UR8 ;  /* 0x00000008ff067e24 */ /* 0x000fe4000f8e00ff */
[----:B------:R-:W-:Y:S01]  /*8fe0*/  IMAD.U32 R15, RZ, RZ, UR8 ;  /* 0x00000008ff0f7e24 */ /* 0x000fe2000f8e00ff */
[----:B------:R-:W-:Y:S01]  /*8ff0*/  USHF.L.U32 UR15, UR8, 0x6, URZ ;  /* 0x00000006080f7899 */ /* 0x000fe200080006ff */
[----:B------:R-:W-:Y:S01]  /*9000*/  IMAD.U32 R5, RZ, RZ, UR8 ;  /* 0x00000008ff057e24 */ /* 0x000fe2000f8e00ff */
[----:B------:R-:W-:Y:S01]  /*9010*/  USHF.L.U64.HI UR14, UR8, 0x6, UR9 ;  /* 0x00000006080e7899 */ /* 0x000fe20008010209 */
[----:B------:R-:W-:Y:S01]  /*9020*/  IMAD.U32 R4, RZ, RZ, UR9 ;  /* 0x00000009ff047e24 */ /* 0x000fe2000f8e00ff */
[----:B------:R-:W-:Y:S01]  /*9030*/  UISETP.GE.U32.AND UP1, UPT, UR17, 0x3, UPT ;  /* 0x000000031100788c */ /* 0x000fe2000bf26070 */
[----:B------:R-:W-:Y:S01]  /*9040*/  IMAD.U32 R10, RZ, RZ, UR8 ;  /* 0x00000008ff0a7e24 */ /* 0x000fe2000f8e00ff */
[----:B------:R-:W-:Y:S01]  /*9050*/  IADD3 R12, P0, PT, R220, UR15, RZ ;  /* 0x0000000fdc0c7c10 */ /* 0x000fe2000ff1e0ff */
[----:B------:R-:W-:-:S02]  /*9060*/  IMAD.U32 R7, RZ, RZ, UR9 ;  /* 0x00000009ff077e24 */ /* 0x000fc4000f8e00ff */
[----:B------:R-:W-:Y:S01]  /*9070*/  IMAD.IADD R228, R189, 0x1, R8 ;  /* 0x00000001bde47824 */ /* 0x000fe200078e0208 */
[----:B------:R-:W-:Y:S01]  /*9080*/  IADD3.X R13, PT, PT, R221, UR14, RZ, P0, !PT ;  /* 0x0000000edd0d7c10 */ /* 0x000fe200087fe4ff */
[----:B------:R-:W-:Y:S01]  /*9090*/  IMAD.IADD R135, R8, 0x1, R188 ;  /* 0x0000000108877824 */ /* 0x000fe200078e02bc */
[----:B-1----:R-:W-:-:S13]  /*90a0*/  ISETP.GE.AND P3, PT, R212, UR7, PT ;  /* 0x00000007d4007c0c */ /* 0x002fda000bf66270 */
[-C--:B------:R-:W-:Y:S01]  /*90b0*/  @!P3 LEA R16, P0, R6, R12.reuse, 0x8 ;  /* 0x0000000c0610b211 */ /* 0x080fe200078040ff */
[----:B------:R-:W-:Y:S01]  /*90c0*/  VOTEU.ALL UP0, P3 ;  /* 0x0000000000ff7886 */ /* 0x000fe20001800000 */
[----:B------:R-:W-:Y:S01]  /*90d0*/  @!P3 LEA R14, P1, R15, R12, 0x7 ;  /* 0x0000000c0f0eb211 */ /* 0x000fe200078238ff */
[----:B------:R-:W-:Y:S01]  /*90e0*/  @P3 STS.128 [R223+0x5000], RZ ;  /* 0x005000ffdf003388 */ /* 0x000fe20000000c00 */
[-C--:B------:R-:W-:Y:S01]  /*90f0*/  @!P3 LEA.HI.X R17, R5, R13.reuse, R4, 0x8, P0 ;  /* 0x0000000d0511b211 */ /* 0x080fe200000f4404 */
[----:B------:R-:W-:Y:S01]  /*9100*/  @!P3 IMAD.MOV.U32 R11, RZ, RZ, R13 ;  /* 0x000000ffff0bb224 */ /* 0x000fe200078e000d */
[----:B------:R-:W-:Y:S01]  /*9110*/  @!P3 IADD3 R18, P0, PT, R12, UR15, RZ ;  /* 0x0000000f0c12bc10 */ /* 0x000fe2000ff1e0ff */
[----:B------:R-:W-:Y:S01]  /*9120*/  @!UP0 UIMAD UR7, UR9, 0xc0, URZ ;  /* 0x000000c0090788a4 */ /* 0x000fe2000f8e02ff */
[----:B------:R-:W-:Y:S01]  /*9130*/  @!P3 LEA.HI.X R15, R10, R13, R7, 0x7, P1 ;  /* 0x0000000d0a0fb211 */ /* 0x000fe200008f3c07 */
[----:B------:R-:W-:Y:S01]  /*9140*/  @!P3 IMAD.WIDE.U32 R6, R6, 0xc0, R12 ;  /* 0x000000c00606b825 */ /* 0x000fe200078e000c */
[----:B------:R-:W-:Y:S01]  /*9150*/  @!P3 IADD3.X R19, PT, PT, R13, UR14, RZ, P0, !PT ;  /* 0x0000000e0d13bc10 */ /* 0x000fe200087fe4ff */
[----:B------:R-:W-:Y:S01]  /*9160*/  @!PT LDS RZ, [RZ] ;  /* 0x00000000fffff984 */ /* 0x000fe20000000800 */
[----:B------:R-:W-:Y:S01]  /*9170*/  @!PT LDS RZ, [RZ] ;  /* 0x00000000fffff984 */ /* 0x000fe20000000800 */
[----:B------:R-:W-:Y:S01]  /*9180*/  @!PT LDS RZ, [RZ] ;  /* 0x00000000fffff984 */ /* 0x000fe20000000800 */
[----:B------:R-:W-:Y:S02]  /*9190*/  @!P3 LDGSTS.E.BYPASS.LTC128B.128 [R223+0x5000], desc[UR24][R220.64] ;  /* 0x05000000dcdfbfae */ /* 0x000fe4000b981a18 */
[----:B------:R-:W-:-:S02]  /*91a0*/  @!P3 IMAD.MOV.U32 R10, RZ, RZ, R12 ;  /* 0x000000ffff0ab224 */ /* 0x000fc400078e000c */
[----:B------:R-:W-:Y:S01]  /*91b0*/  IMAD.U32 R4, RZ, RZ, UR8 ;  /* 0x00000008ff047e24 */ /* 0x000fe2000f8e00ff */
[----:B------:R-:W-:Y:S01]  /*91c0*/  @!UP0 UIMAD UR8, UR9, 0x140, URZ ;  /* 0x00000140090888a4 */ /* 0x000fe2000f8e02ff */
[----:B------:R-:W-:Y:S01]  /*91d0*/  @P3 STS.128 [R223+0x5800], RZ ;  /* 0x005800ffdf003388 */ /* 0x000fe20000000c00 */
[----:B------:R-:W-:Y:S01]  /*91e0*/  @!P3 IMAD.WIDE.U32 R10, R5, 0x140, R10 ;  /* 0x00000140050ab825 */ /* 0x000fe200078e000a */
[----:B------:R-:W-:Y:S02]  /*91f0*/  @!UP0 UIMAD UR9, UR9, 0x180, URZ ;  /* 0x00000180090988a4 */ /* 0x000fe4000f8e02ff */
[----:B------:R-:W-:Y:S01]  /*9200*/  @!PT LDS RZ, [RZ] ;  /* 0x00000000fffff984 */ /* 0x000fe20000000800 */
[----:B------:R-:W-:Y:S01]  /*9210*/  @!PT LDS RZ, [RZ] ;  /* 0x00000000fffff984 */ /* 0x000fe20000000800 */
[----:B------:R-:W-:Y:S01]  /*9220*/  @!PT LDS RZ, [RZ] ;  /* 0x00000000fffff984 */ /* 0x000fe20000000800 */
[----:B------:R-:W-:Y:S01]  /*9230*/  @!P3 LDGSTS.E.BYPASS.LTC128B.128 [R223+0x5800], desc[UR24][R12.64] ;  /* 0x058000000cdfbfae */ /* 0x000fe2000b981a18 */
[----:B------:R-:W-:Y:S02]  /*9240*/  @!P3 VIADD R21, R7, UR7 ;  /* 0x000000070715bc36 */ /* 0x000fe40008000000 */
[----:B------:R-:W-:Y:S01]  /*9250*/  @!P3 IMAD.MOV.U32 R20, RZ, RZ, R6 ;  /* 0x000000ffff14b224 */ /* 0x000fe200078e0006 */
[----:B------:R-:W-:Y:S01]  /*9260*/  @P3 STS.128 [R223+0x6000], RZ ;  /* 0x006000ffdf003388 */ /* 0x000fe20000000c00 */
[----:B------:R-:W-:-:S03]  /*9270*/  @!P3 IMAD.WIDE.U32 R4, R4, 0x180, R12 ;  /* 0x000001800404b825 */ /* 0x000fc600078e000c */
[----:B------:R-:W-:Y:S01]  /*9280*/  @!PT LDS RZ, [RZ] ;  /* 0x00000000fffff984 */ /* 0x000fe20000000800 */
[----:B------:R-:W-:Y:S01]  /*9290*/  @!PT LDS RZ, [RZ] ;  /* 0x00000000fffff984 */ /* 0x000fe20000000800 */
[----:B------:R-:W-:Y:S01]  /*92a0*/  @!PT LDS RZ, [RZ] ;  /* 0x00000000fffff984 */ /* 0x000fe20000000800 */
[----:B------:R-:W-:Y:S01]  /*92b0*/  @!P3 LDGSTS.E.BYPASS.LTC128B.128 [R223+0x6000], desc[UR24][R18.64] ;  /* 0x0600000012dfbfae */ /* 0x000fe2000b981a18 */
[----:B------:R-:W-:Y:S02]  /*92c0*/  @!P3 VIADD R11, R11, UR8 ;  /* 0x000000080b0bbc36 */ /* 0x000fe40008000000 */
[----:B------:R-:W-:Y:S01]  /*92d0*/  @!P3 VIADD R23, R5, UR9 ;  /* 0x000000090517bc36 */ /* 0x000fe20008000000 */
[----:B------:R-:W-:Y:S01]  /*92e0*/  @P3 STS.128 [R223+0x6800], RZ ;  /* 0x006800ffdf003388 */ /* 0x000fe20000000c00 */
[----:B------:R-:W-:-:S03]  /*92f0*/  @!P3 IMAD.MOV.U32 R22, RZ, RZ, R4 ;  /* 0x000000ffff16b224 */ /* 0x000fc600078e0004 */
        /* <DEDUP_REMOVED lines=39> */
[C---:B---3--:R-:W-:Y:S03]  /*9570*/  HMMA.16816.F32.BF16 R120, R4.reuse, R116, RZ ;  /* 0x000000740478723c */ /* 0x048fe600000418ff */
[----:B-1----:R-:W1:Y:S04]  /*9580*/  LDSM.16.M88.4 R20, [R188+0x4400] ;  /* 0x00440000bc14783b */ /* 0x002e680000000200 */
[----:B------:R-:W3:Y:S01]  /*9590*/  LDSM.16.M88.4 R12, [R188+0x4800] ;  /* 0x00480000bc0c783b */ /* 0x000ee20000000200 */
[C---:B----4-:R-:W-:Y:S03]  /*95a0*/  HMMA.16816.F32.BF16 R112, R4.reuse, R108, RZ ;  /* 0x0000006c0470723c */ /* 0x050fe600000418ff */
[----:B------:R-:W4:Y:S04]  /*95b0*/  LDSM.16.M88.4 R136, [R188+0x4c00] ;  /* 0x004c0000bc88783b */ /* 0x000f280000000200 */
[----:B------:R-:W-:Y:S01]  /*95c0*/  LDSM.16.M88.4 R228, [R228] ;  /* 0x00000000e4e4783b */ /* 0x000fe20000000200 */
[C---:B-----5:R-:W-:Y:S03]  /*95d0*/  HMMA.16816.F32.BF16 R104, R4.reuse, R100, RZ ;  /* 0x000000640468723c */ /* 0x060fe600000418ff */
[----:B------:R-:W5:Y:S04]  /*95e0*/  LDSM.16.M88.4 R224, [R135+0x1000] ;  /* 0x0010000087e0783b */ /* 0x000f680000000200 */
        /* <DEDUP_REMOVED lines=18> */
[----:B------:R-:W0:Y:S01]  /*9710*/  LDGDEPBAR ;  /* 0x00000000000079af */ /* 0x000e220000000000 */
[C---:B------:R-:W-:Y:S08]  /*9720*/  HMMA.16816.F32.BF16 R48, R4.reuse, R44, RZ ;  /* 0x0000002c0430723c */ /* 0x040ff000000418ff */
[C---:B--2---:R-:W-:Y:S08]  /*9730*/  HMMA.16816.F32.BF16 R40, R4.reuse, R36, RZ ;  /* 0x000000240428723c */ /* 0x044ff000000418ff */
[C---:B------:R-:W-:Y:S08]  /*9740*/  HMMA.16816.F32.BF16 R32, R4.reuse, R28, RZ ;  /* 0x0000001c0420723c */ /* 0x040ff000000418ff */
[C---:B-1----:R-:W-:Y:S08]  /*9750*/  HMMA.16816.F32.BF16 R24, R4.reuse, R20, RZ ;  /* 0x000000140418723c */ /* 0x042ff000000418ff */
        /* <DEDUP_REMOVED lines=19> */
[C---:B-----5:R-:W-:Y:S08]  /*9890*/  HMMA.16816.F32.BF16 R128, R228.reuse, R224, R128 ;  /* 0x000000e0e480723c */ /* 0x060ff00000041880 */
[----:B------:R-:W-:Y:S01]  /*98a0*/  HMMA.16816.F32.BF16 R32, R228, R140, R32 ;  /* 0x0000008ce420723c */ /* 0x000fe20000041820 */
[----:B------:R-:W-:-:S04]  /*98b0*/  IMAD.U32 R140, RZ, RZ, UR17 ;  /* 0x00000011ff8c7e24 */ /* 0x000fc8000f8e00ff */
[----:B------:R-:W-:-:S03]  /*98c0*/  IMAD R141, R140, 0x100, R193 ;  /* 0x000001008c8d7824 */ /* 0x000fc600078e02c1 */
[----:B------:R-:W-:Y:S01]  /*98d0*/  HMMA.16816.F32.BF16 R40, R228, R144, R40 ;  /* 0x00000090e428723c */ /* 0x000fe20000041828 */
[----:B------:R-:W-:-:S05]  /*98e0*/  VIADD R145, R141, 0xfffffe00 ;  /* 0xfffffe008d917836 */ /* 0x000fca0000000000 */
[----:B------:R-:W-:Y:S02]  /*98f0*/  ISETP.GE.AND P1, PT, R145, R132, PT ;  /* 0x000000849100720c */ /* 0x000fe40003f26270 */
[----:B------:R-:W-:Y:S01]  /*9900*/  HMMA.16816.F32.BF16 R48, R228, R148, R48 ;  /* 0x00000094e430723c */ /* 0x000fe20000041830 */
[----:B------:R-:W-:Y:S01]  /*9910*/  VIADD R149, R141, 0xfffffe01 ;  /* 0xfffffe018d957836 */ /* 0x000fe20000000000 */
[----:B------:R-:W-:-:S04]  /*9920*/  ISETP.GE.AND P0, PT, R145, R0, PT ;  /* 0x000000009100720c */ /* 0x000fc80003f06270 */
[----:B------:R-:W-:Y:S02]  /*9930*/  ISETP.GE.AND P6, PT, R149, R132, PT ;  /* 0x000000849500720c */ /* 0x000fe40003fc6270 */
[----:B------:R-:W-:Y:S01]  /*9940*/  HMMA.16816.F32.BF16 R124, R228, R226, R124 ;  /* 0x000000e2e47c723c */ /* 0x000fe2000004187c */
[----:B------:R-:W-:-:S05]  /*9950*/  I2FP.F32.U32 R226, R149 ;  /* 0x0000009500e27245 */ /* 0x000fca0000201000 */
[----:B------:R-:W-:Y:S01]  /*9960*/  FFMA.FTZ R226, R226, UR6, R131 ;  /* 0x00000006e2e27c23 */ /* 0x000fe20008010083 */
[----:B------:R-:W-:Y:S01]  /*9970*/  VIADD R131, R141, 0xfffffe09 ;  /* 0xfffffe098d837836 */ /* 0x000fe20000000000 */
[----:B-1----:R-:W-:Y:S01]  /*9980*/  HMMA.16816.F32.BF16 R4, R228, R138, R4 ;  /* 0x0000008ae404723c */ /* 0x002fe20000041804 */
[----:B------:R-:W-:Y:S02]  /*9990*/  I2FP.F32.U32 R139, R145 ;  /* 0x00000091008b7245 */ /* 0x000fe40000201000 */
[----:B------:R-:W-:-:S03]  /*99a0*/  I2FP.F32.U32 R138, R149 ;  /* 0x00000095008a7245 */ /* 0x000fc60000201000 */
[----:B------:R-:W-:Y:S01]  /*99b0*/  FFMA.FTZ R128, R139, UR6, R128 ;  /* 0x000000068b807c23 */ /* 0x000fe20008010080 */
[----:B------:R-:W-:Y:S01]  /*99c0*/  VIADD R139, R141, 0xfffffef8 ;  /* 0xfffffef88d8b7836 */ /* 0x000fe20000000000 */
[C---:B------:R-:W-:Y:S01]  /*99d0*/  HMMA.16816.F32.BF16 R36, R228.reuse, R146, R36 ;  /* 0x00000092e424723c */ /* 0x040fe20000041824 */
[----:B------:R-:W-:Y:S01]  /*99e0*/  I2FP.F32.U32 R147, R145 ;  /* 0x0000009100937245 */ /* 0x000fe20000201000 */
[----:B------:R-:W-:Y:S02]  /*99f0*/  FFMA.FTZ R129, R138, UR6, R129 ;  /* 0x000000068a817c23 */ /* 0x000fe40008010081 */
[C---:B------:R-:W-:Y:S02]  /*9a00*/  ISETP.GE.AND P4, PT, R139.reuse, R132, PT ;  /* 0x000000848b00720c */ /* 0x040fe40003f86270 */
[----:B------:R-:W-:Y:S01]  /*9a10*/  ISETP.GE.AND P2, PT, R139, R0, PT ;  /* 0x000000008b00720c */ /* 0x000fe20003f46270 */
[----:B------:R-:W-:Y:S01]  /*9a20*/  FFMA.FTZ R130, R147, UR6, R130 ;  /* 0x0000000693827c23 */ /* 0x000fe20008010082 */
[----:B------:R-:W-:Y:S01]  /*9a30*/  HMMA.16816.F32.BF16 R120, R228, R184, R120 ;  /* 0x000000b8e478723c */ /* 0x000fe20000041878 */
[----:B------:R-:W-:-:S02]  /*9a40*/  I2FP.F32.U32 R145, R139 ;  /* 0x0000008b00917245 */ /* 0x000fc40000201000 */
[----:B------:R-:W-:Y:S02]  /*9a50*/  I2FP.F32.U32 R139, R139 ;  /* 0x0000008b008b7245 */ /* 0x000fe40000201000 */
[----:B------:R-:W-:Y:S02]  /*9a60*/  FSEL R146, R130, -INF , !P0 ;  /* 0xff80000082927808 */ /* 0x000fe40004000000 */
[----:B------:R-:W-:Y:S01]  /*9a70*/  FSEL R129, R129, -INF , !P6 ;  /* 0xff80000081817808 */ /* 0x000fe20007000000 */
[C---:B------:R-:W-:Y:S01]  /*9a80*/  HMMA.16816.F32.BF16 R28, R228.reuse, R142, R28 ;  /* 0x0000008ee41c723c */ /* 0x040fe2000004181c */
[----:B------:R-:W-:Y:S01]  /*9a90*/  FSEL R143, R128, -INF , !P1 ;  /* 0xff800000808f7808 */ /* 0x000fe20004800000 */
[----:B------:R-:W-:Y:S01]  /*9aa0*/  FFMA.FTZ R128, R145, UR6, R4 ;  /* 0x0000000691807c23 */ /* 0x000fe20008010004 */
[----:B------:R-:W-:Y:S01]  /*9ab0*/  FFMA.FTZ R4, R139, UR6, R6 ;  /* 0x000000068b047c23 */ /* 0x000fe20008010006 */
[----:B------:R-:W-:Y:S01]  /*9ac0*/  VIADD R145, R141, 0xfffffe08 ;  /* 0xfffffe088d917836 */ /* 0x000fe20000000000 */
[----:B------:R-:W-:Y:S01]  /*9ad0*/  ISETP.GE.AND P6, PT, R131, R0, PT ;  /* 0x000000008300720c */ /* 0x000fe20003fc6270 */
[----:B------:R-:W-:Y:S01]  /*9ae0*/  VIADD R139, R141, 0xfffffe10 ;  /* 0xfffffe108d8b7836 */ /* 0x000fe20000000000 */
[----:B------:R-:W-:Y:S01]  /*9af0*/  FSEL R6, R128, -INF , !P4 ;  /* 0xff80000080067808 */ /* 0x000fe20006000000 */
[----:B------:R-:W-:Y:S01]  /*9b00*/  HMMA.16816.F32.BF16 R116, R228, R186, R116 ;  /* 0x000000bae474723c */ /* 0x000fe20000041874 */
[----:B------:R-:W-:-:S02]  /*9b10*/  FSEL R4, R4, -INF , !P2 ;  /* 0xff80000004047808 */ /* 0x000fc40005000000 */
[C---:B------:R-:W-:Y:S02]  /*9b20*/  ISETP.GE.AND P0, PT, R145.reuse, R132, PT ;  /* 0x000000849100720c */ /* 0x040fe40003f06270 */
[----:B------:R-:W-:Y:S02]  /*9b30*/  ISETP.GE.AND P4, PT, R145, R0, PT ;  /* 0x000000009100720c */ /* 0x000fe40003f86270 */
[----:B------:R-:W-:Y:S01]  /*9b40*/  I2FP.F32.U32 R147, R145 ;  /* 0x0000009100937245 */ /* 0x000fe20000201000 */
[----:B------:R-:W-:Y:S01]  /*9b50*/  HMMA.16816.F32.BF16 R56, R228, R152, R56 ;  /* 0x00000098e438723c */ /* 0x000fe20000041838 */
[----:B------:R-:W-:Y:S02]  /*9b60*/  ISETP.GE.AND P2, PT, R131, R132, PT ;  /* 0x000000848300720c */ /* 0x000fe40003f46270 */
[-C--:B------:R-:W-:Y:S01]  /*9b70*/  I2FP.F32.U32 R130, R131.reuse ;  /* 0x0000008300827245 */ /* 0x080fe20000201000 */
[----:B------:R-:W-:Y:S01]  /*9b80*/  FFMA.FTZ R124, R147, UR6, R124 ;  /* 0x00000006937c7c23 */ /* 0x000fe2000801007c */
[----:B------:R-:W-:-:S02]  /*9b90*/  I2FP.F32.U32 R128, R131 ;  /* 0x0000008300807245 */ /* 0x000fc40000201000 */
[----:B------:R-:W-:Y:S01]  /*9ba0*/  I2FP.F32.U32 R145, R145 ;  /* 0x0000009100917245 */ /* 0x000fe20000201000 */
[----:B------:R-:W-:Y:S01]  /*9bb0*/  FFMA.FTZ R147, R130, UR6, R125 ;  /* 0x0000000682937c23 */ /* 0x000fe2000801007d */
[----:B------:R-:W-:Y:S01]  /*9bc0*/  I2FP.F32.U32 R131, R139 ;  /* 0x0000008b00837245 */ /* 0x000fe20000201000 */
[----:B------:R-:W-:Y:S01]  /*9bd0*/  FFMA.FTZ R127, R128, UR6, R127 ;  /* 0x00000006807f7c23 */ /* 0x000fe2000801007f */
[----:B------:R-:W-:Y:S01]  /*9be0*/  ISETP.GE.AND P1, PT, R149, R0, PT ;  /* 0x000000009500720c */ /* 0x000fe20003f26270 */
[----:B------:R-:W-:Y:S01]  /*9bf0*/  FFMA.FTZ R126, R145, UR6, R126 ;  /* 0x00000006917e7c23 */ /* 0x000fe2000801007e */
[----:B------:R-:W-:Y:S02]  /*9c00*/  VIADD R145, R141, 0xfffffe11 ;  /* 0xfffffe118d917836 */ /* 0x000fe40000000000 */
[----:B------:R-:W-:Y:S01]  /*9c10*/  FFMA.FTZ R131, R131, UR6, R120 ;  /* 0x0000000683837c23 */ /* 0x000fe20008010078 */
[----:B------:R-:W-:Y:S01]  /*9c20*/  FSEL R226, R226, -INF , !P1 ;  /* 0xff800000e2e27808 */ /* 0x000fe20004800000 */
[----:B------:R-:W-:Y:S01]  /*9c30*/  VIADD R125, R141, 0xfffffe18 ;  /* 0xfffffe188d7d7836 */ /* 0x000fe20000000000 */
[----:B------:R-:W-:Y:S01]  /*9c40*/  ISETP.GE.AND P1, PT, R139, R132, PT ;  /* 0x000000848b00720c */ /* 0x000fe20003f26270 */
[----:B------:R-:W-:Y:S01]  /*9c50*/  HMMA.16816.F32.BF16 R112, R228, R180, R112 ;  /* 0x000000b4e470723c */ /* 0x000fe20000041870 */
[----:B------:R-:W-:-:S02]  /*9c60*/  FSEL R153, R124, -INF , !P0 ;  /* 0xff8000007c997808 */ /* 0x000fc40004000000 */
[----:B------:R-:W-:Y:S02]  /*9c70*/  ISETP.GE.AND P0, PT, R139, R0, PT ;  /* 0x000000008b00720c */ /* 0x000fe40003f06270 */
[----:B------:R-:W-:Y:S02]  /*9c80*/  FSEL R222, R127, -INF , !P6 ;  /* 0xff8000007fde7808 */ /* 0x000fe40007000000 */
[----:B------:R-:W-:Y:S01]  /*9c90*/  FSEL R131, R131, -INF , !P1 ;  /* 0xff80000083837808 */ /* 0x000fe20004800000 */
[C---:B------:R-:W-:Y:S01]  /*9ca0*/  HMMA.16816.F32.BF16 R108, R228.reuse, R182, R108 ;  /* 0x000000b6e46c723c */ /* 0x040fe2000004186c */
[----:B------:R-:W-:Y:S02]  /*9cb0*/  I2FP.F32.U32 R139, R139 ;  /* 0x0000008b008b7245 */ /* 0x000fe40000201000 */
[----:B------:R-:W-:Y:S02]  /*9cc0*/  I2FP.F32.U32 R120, R145 ;  /* 0x0000009100787245 */ /* 0x000fe40000201000 */
[----:B------:R-:W-:Y:S01]  /*9cd0*/  ISETP.GE.AND P6, PT, R125, R132, PT ;  /* 0x000000847d00720c */ /* 0x000fe20003fc6270 */
[----:B------:R-:W-:Y:S01]  /*9ce0*/  FFMA.FTZ R122, R139, UR6, R122 ;  /* 0x000000068b7a7c23 */ /* 0x000fe2000801007a */
[----:B------:R-:W-:Y:S01]  /*9cf0*/  ISETP.GE.AND P1, PT, R125, R0, PT ;  /* 0x000000007d00720c */ /* 0x000fe20003f26270 */
[----:B------:R-:W-:Y:S01]  /*9d00*/  FFMA.FTZ R121, R120, UR6, R121 ;  /* 0x0000000678797c23 */ /* 0x000fe20008010079 */
[----:B------:R-:W-:Y:S01]  /*9d10*/  I2FP.F32.U32 R127, R125 ;  /* 0x0000007d007f7245 */ /* 0x000fe20000201000 */
[----:B------:R-:W-:Y:S01]  /*9d20*/  VIADD R139, R141, 0xfffffe19 ;  /* 0xfffffe198d8b7836 */ /* 0x000fe20000000000 */
[----:B------:R-:W-:Y:S01]  /*9d30*/  I2FP.F32.U32 R192, R145 ;  /* 0x0000009100c07245 */ /* 0x000fe20000201000 */
[C---:B------:R-:W-:Y:S01]  /*9d40*/  HMMA.16816.F32.BF16 R64, R228.reuse, R156, R64 ;  /* 0x0000009ce440723c */ /* 0x040fe20000041840 */
[----:B------:R-:W-:Y:S01]  /*9d50*/  I2FP.F32.U32 R125, R125 ;  /* 0x0000007d007d7245 */ /* 0x000fe20000201000 */
[----:B------:R-:W-:Y:S01]  /*9d60*/  FFMA.FTZ R116, R127, UR6, R116 ;  /* 0x000000067f747c23 */ /* 0x000fe20008010074 */
[----:B------:R-:W-:Y:S01]  /*9d70*/  FSEL R224, R126, -INF , !P4 ;  /* 0xff8000007ee07808 */ /* 0x000fe20006000000 */
[----:B------:R-:W-:Y:S01]  /*9d80*/  FFMA.FTZ R192, R192, UR6, R123 ;  /* 0x00000006c0c07c23 */ /* 0x000fe2000801007b */
[----:B------:R-:W-:Y:S01]  /*9d90*/  ISETP.GE.AND P4, PT, R145, R132, PT ;  /* 0x000000849100720c */ /* 0x000fe20003f86270 */
[----:B------:R-:W-:Y:S01]  /*9da0*/  FFMA.FTZ R118, R125, UR6, R118 ;  /* 0x000000067d767c23 */ /* 0x000fe20008010076 */
[----:B------:R-:W-:Y:S01]  /*9db0*/  FSEL R147, R147, -INF , !P2 ;  /* 0xff80000093937808 */ /* 0x000fe20005000000 */
[----:B------:R-:W-:Y:S01]  /*9dc0*/  VIADD R125, R141, 0xfffffe20 ;  /* 0xfffffe208d7d7836 */ /* 0x000fe20000000000 */
[----:B------:R-:W-:Y:S01]  /*9dd0*/  ISETP.GE.AND P2, PT, R145, R0, PT ;  /* 0x000000009100720c */ /* 0x000fe20003f46270 */
[----:B------:R-:W-:Y:S01]  /*9de0*/  VIADD R127, R141, 0xfffffe21 ;  /* 0xfffffe218d7f7836 */ /* 0x000fe20000000000 */
[----:B------:R-:W-:Y:S01]  /*9df0*/  FSEL R194, R122, -INF , !P0 ;  /* 0xff8000007ac27808 */ /* 0x000fe20004000000 */
[----:B------:R-:W-:Y:S01]  /*9e00*/  HMMA.16816.F32.BF16 R72, R228, R160, R72 ;  /* 0x000000a0e448723c */ /* 0x000fe20000041848 */
[----:B------:R-:W-:-:S02]  /*9e10*/  FSEL R123, R121, -INF , !P4 ;  /* 0xff800000797b7808 */ /* 0x000fc40006000000 */
[-C--:B------:R-:W-:Y:S02]  /*9e20*/  I2FP.F32.U32 R122, R139.reuse ;  /* 0x0000008b007a7245 */ /* 0x080fe40000201000 */
[----:B------:R-:W-:Y:S02]  /*9e30*/  FSEL R192, R192, -INF , !P2 ;  /* 0xff800000c0c07808 */ /* 0x000fe40005000000 */
[----:B------:R-:W-:Y:S01]  /*9e40*/  FSEL R121, R116, -INF , !P6 ;  /* 0xff80000074797808 */ /* 0x000fe20007000000 */
[----:B------:R-:W-:Y:S01]  /*9e50*/  FFMA.FTZ R161, R122, UR6, R117 ;  /* 0x000000067aa17c23 */ /* 0x000fe20008010075 */
[----:B------:R-:W-:Y:S01]  /*9e60*/  I2FP.F32.U32 R120, R139 ;  /* 0x0000008b00787245 */ /* 0x000fe20000201000 */
[----:B------:R-:W-:Y:S01]  /*9e70*/  HMMA.16816.F32.BF16 R104, R228, R176, R104 ;  /* 0x000000b0e468723c */ /* 0x000fe20000041868 */
[C---:B------:R-:W-:Y:S02]  /*9e80*/  ISETP.GE.AND P2, PT, R125.reuse, R132, PT ;  /* 0x000000847d00720c */ /* 0x040fe40003f46270 */
[----:B------:R-:W-:Y:S01]  /*9e90*/  ISETP.GE.AND P6, PT, R125, R0, PT ;  /* 0x000000007d00720c */ /* 0x000fe20003fc6270 */
[----:B------:R-:W-:Y:S01]  /*9ea0*/  FFMA.FTZ R119, R120, UR6, R119 ;  /* 0x0000000678777c23 */ /* 0x000fe20008010077 */
[----:B------:R-:W-:-:S02]  /*9eb0*/  I2FP.F32.U32 R157, R125 ;  /* 0x0000007d009d7245 */ /* 0x000fc40000201000 */
[----:B------:R-:W-:Y:S01]  /*9ec0*/  I2FP.F32.U32 R116, R127 ;  /* 0x0000007f00747245 */ /* 0x000fe20000201000 */
[C---:B------:R-:W-:Y:S01]  /*9ed0*/  HMMA.16816.F32.BF16 R100, R228.reuse, R178, R100 ;  /* 0x000000b2e464723c */ /* 0x040fe20000041864 */
[----:B------:R-:W-:Y:S01]  /*9ee0*/  I2FP.F32.U32 R125, R125 ;  /* 0x0000007d007d7245 */ /* 0x000fe20000201000 */
[----:B------:R-:W-:Y:S01]  /*9ef0*/  FFMA.FTZ R157, R157, UR6, R112 ;  /* 0x000000069d9d7c23 */ /* 0x000fe20008010070 */
[----:B------:R-:W-:Y:S01]  /*9f00*/  ISETP.GE.AND P4, PT, R139, R0, PT ;  /* 0x000000008b00720c */ /* 0x000fe20003f86270 */
[----:B------:R-:W-:Y:S01]  /*9f10*/  FFMA.FTZ R117, R116, UR6, R113 ;  /* 0x0000000674757c23 */ /* 0x000fe20008010071 */
[----:B------:R-:W-:Y:S02]  /*9f20*/  VIADD R113, R141, 0xfffffe28 ;  /* 0xfffffe288d717836 */ /* 0x000fe40000000000 */
[----:B------:R-:W-:Y:S01]  /*9f30*/  FFMA.FTZ R114, R125, UR6, R114 ;  /* 0x000000067d727c23 */ /* 0x000fe20008010072 */
[----:B------:R-:W-:Y:S01]  /*9f40*/  VIADD R125, R141, 0xfffffe29 ;  /* 0xfffffe298d7d7836 */ /* 0x000fe20000000000 */
[----:B------:R-:W-:Y:S01]  /*9f50*/  I2FP.F32.U32 R112, R127 ;  /* 0x0000007f00707245 */ /* 0x000fe20000201000 */
[----:B------:R-:W-:Y:S01]  /*9f60*/  HMMA.16816.F32.BF16 R60, R228, R158, R60 ;  /* 0x0000009ee43c723c */ /* 0x000fe2000004183c */
[----:B------:R-:W-:-:S02]  /*9f70*/  FSEL R184, R119, -INF , !P4 ;  /* 0xff80000077b87808 */ /* 0x000fc40006000000 */
[----:B------:R-:W-:Y:S01]  /*9f80*/  FSEL R157, R157, -INF , !P2 ;  /* 0xff8000009d9d7808 */ /* 0x000fe20005000000 */
[----:B------:R-:W-:Y:S01]  /*9f90*/  FFMA.FTZ R115, R112, UR6, R115 ;  /* 0x0000000670737c23 */ /* 0x000fe20008010073 */
[----:B------:R-:W-:Y:S02]  /*9fa0*/  FSEL R186, R118, -INF , !P1 ;  /* 0xff80000076ba7808 */ /* 0x000fe40004800000 */
[C---:B------:R-:W-:Y:S01]  /*9fb0*/  ISETP.GE.AND P4, PT, R113.reuse, R132, PT ;  /* 0x000000847100720c */ /* 0x040fe20003f86270 */
[----:B------:R-:W-:Y:S01]  /*9fc0*/  HMMA.16816.F32.BF16 R96, R228, R172, R96 ;  /* 0x000000ace460723c */ /* 0x000fe20000041860 */
[----:B------:R-:W-:Y:S02]  /*9fd0*/  ISETP.GE.AND P2, PT, R113, R0, PT ;  /* 0x000000007100720c */ /* 0x000fe40003f46270 */
[----:B------:R-:W-:Y:S02]  /*9fe0*/  I2FP.F32.U32 R119, R113 ;  /* 0x0000007100777245 */ /* 0x000fe40000201000 */
[----:B------:R-:W-:-:S02]  /*9ff0*/  FSEL R152, R114, -INF , !P6 ;  /* 0xff80000072987808 */ /* 0x000fc40007000000 */
[-C--:B------:R-:W-:Y:S01]  /*a000*/  ISETP.GE.AND P0, PT, R139, R132.reuse, PT ;  /* 0x000000848b00720c */ /* 0x080fe20003f06270 */
[----:B------:R-:W-:Y:S01]  /*a010*/  FFMA.FTZ R112, R119, UR6, R108 ;  /* 0x0000000677707c23 */ /* 0x000fe2000801006c */
[----:B------:R-:W-:Y:S01]  /*a020*/  ISETP.GE.AND P1, PT, R127, R132, PT ;  /* 0x000000847f00720c */ /* 0x000fe20003f26270 */
[C---:B------:R-:W-:Y:S01]  /*a030*/  HMMA.16816.F32.BF16 R68, R228.reuse, R162, R68 ;  /* 0x000000a2e444723c */ /* 0x040fe20000041844 */
[----:B------:R-:W-:Y:S02]  /*a040*/  I2FP.F32.U32 R113, R113 ;  /* 0x0000007100717245 */ /* 0x000fe40000201000 */
[-C--:B------:R-:W-:Y:S02]  /*a050*/  I2FP.F32.U32 R114, R125.reuse ;  /* 0x0000007d00727245 */ /* 0x080fe40000201000 */
[----:B------:R-:W-:Y:S01]  /*a060*/  FSEL R161, R161, -INF , !P0 ;  /* 0xff800000a1a17808 */ /* 0x000fe20004000000 */
[----:B------:R-:W-:Y:S01]  /*a070*/  FFMA.FTZ R110, R113, UR6, R110 ;  /* 0x00000006716e7c23 */ /* 0x000fe2000801006e */
[----:B------:R-:W-:Y:S01]  /*a080*/  FSEL R117, R117, -INF , !P1 ;  /* 0xff80000075757808 */ /* 0x000fe20004800000 */
[----:B------:R-:W-:Y:S01]  /*a090*/  FFMA.FTZ R108, R114, UR6, R109 ;  /* 0x00000006726c7c23 */ /* 0x000fe2000801006d */
[----:B------:R-:W-:Y:S01]  /*a0a0*/  I2FP.F32.U32 R158, R125 ;  /* 0x0000007d009e7245 */ /* 0x000fe20000201000 */
[----:B------:R-:W-:Y:S01]  /*a0b0*/  VIADD R113, R141, 0xfffffe30 ;  /* 0xfffffe308d717836 */ /* 0x000fe20000000000 */
[----:B------:R-:W-:Y:S01]  /*a0c0*/  ISETP.GE.AND P0, PT, R127, R0, PT ;  /* 0x000000007f00720c */ /* 0x000fe20003f06270 */
[----:B------:R-:W-:Y:S01]  /*a0d0*/  VIADD R109, R141, 0xfffffe38 ;  /* 0xfffffe388d6d7836 */ /* 0x000fe20000000000 */
[C---:B------:R-:W-:Y:S01]  /*a0e0*/  ISETP.GE.AND P6, PT, R125.reuse, R132, PT ;  /* 0x000000847d00720c */ /* 0x040fe20003fc6270 */
[----:B------:R-:W-:Y:S01]  /*a0f0*/  FFMA.FTZ R158, R158, UR6, R111 ;  /* 0x000000069e9e7c23 */ /* 0x000fe2000801006f */
[----:B------:R-:W-:Y:S01]  /*a100*/  ISETP.GE.AND P1, PT, R125, R0, PT ;  /* 0x000000007d00720c */ /* 0x000fe20003f26270 */
[----:B------:R-:W-:Y:S01]  /*a110*/  VIADD R125, R141, 0xfffffe31 ;  /* 0xfffffe318d7d7836 */ /* 0x000fe20000000000 */
[----:B------:R-:W-:Y:S01]  /*a120*/  FSEL R182, R115, -INF , !P0 ;  /* 0xff80000073b67808 */ /* 0x000fe20004000000 */
[----:B------:R-:W-:Y:S01]  /*a130*/  HMMA.16816.F32.BF16 R80, R228, R164, R80 ;  /* 0x000000a4e450723c */ /* 0x000fe20000041850 */
[----:B------:R-:W-:-:S02]  /*a140*/  FSEL R115, R112, -INF , !P4 ;  /* 0xff80000070737808 */ /* 0x000fc40006000000 */
[----:B------:R-:W-:Y:S02]  /*a150*/  FSEL R180, R110, -INF , !P2 ;  /* 0xff8000006eb47808 */ /* 0x000fe40005000000 */
[----:B------:R-:W-:Y:S02]  /*a160*/  FSEL R111, R108, -INF , !P6 ;  /* 0xff8000006c6f7808 */ /* 0x000fe40007000000 */
[C---:B------:R-:W-:Y:S01]  /*a170*/  ISETP.GE.AND P0, PT, R113.reuse, R132, PT ;  /* 0x000000847100720c */ /* 0x040fe20003f06270 */
[----:B------:R-:W-:Y:S01]  /*a180*/  HMMA.16816.F32.BF16 R76, R228, R166, R76 ;  /* 0x000000a6e44c723c */ /* 0x000fe2000004184c */
[----:B------:R-:W-:Y:S02]  /*a190*/  ISETP.GE.AND P4, PT, R113, R0, PT ;  /* 0x000000007100720c */ /* 0x000fe40003f86270 */
[----:B------:R-:W-:Y:S02]  /*a1a0*/  I2FP.F32.U32 R119, R113 ;  /* 0x0000007100777245 */ /* 0x000fe40000201000 */
[----:B------:R-:W-:-:S02]  /*a1b0*/  I2FP.F32.U32 R110, R125 ;  /* 0x0000007d006e7245 */ /* 0x000fc40000201000 */
[----:B------:R-:W-:Y:S01]  /*a1c0*/  I2FP.F32.U32 R108, R125 ;  /* 0x0000007d006c7245 */ /* 0x000fe20000201000 */
[----:B------:R-:W-:Y:S01]  /*a1d0*/  FFMA.FTZ R104, R119, UR6, R104 ;  /* 0x0000000677687c23 */ /* 0x000fe20008010068 */
[----:B------:R-:W-:Y:S01]  /*a1e0*/  I2FP.F32.U32 R163, R109 ;  /* 0x0000006d00a37245 */ /* 0x000fe20000201000 */
[----:B------:R-:W-:Y:S01]  /*a1f0*/  FFMA.FTZ R165, R110, UR6, R105 ;  /* 0x000000066ea57c23 */ /* 0x000fe20008010069 */
[----:B------:R-:W-:Y:S01]  /*a200*/  I2FP.F32.U32 R113, R113 ;  /* 0x0000007100717245 */ /* 0x000fe20000201000 */
[----:B------:R-:W-:Y:S01]  /*a210*/  FFMA.FTZ R107, R108, UR6, R107 ;  /* 0x000000066c6b7c23 */ /* 0x000fe2000801006b */
[----:B------:R-:W-:Y:S01]  /*a220*/  FSEL R158, R158, -INF , !P1 ;  /* 0xff8000009e9e7808 */ /* 0x000fe20004800000 */
[----:B------:R-:W-:Y:S01]  /*a230*/  FFMA.FTZ R163, R163, UR6, R100 ;  /* 0x00000006a3a37c23 */ /* 0x000fe20008010064 */
[----:B------:R-:W-:Y:S01]  /*a240*/  ISETP.GE.AND P6, PT, R125, R0, PT ;  /* 0x000000007d00720c */ /* 0x000fe20003fc6270 */
[----:B------:R-:W-:Y:S01]  /*a250*/  FFMA.FTZ R106, R113, UR6, R106 ;  /* 0x00000006716a7c23 */ /* 0x000fe2000801006a */
[----:B------:R-:W-:Y:S01]  /*a260*/  VIADD R105, R141, 0xfffffe40 ;  /* 0xfffffe408d697836 */ /* 0x000fe20000000000 */
[----:B------:R-:W-:Y:S01]  /*a270*/  ISETP.GE.AND P1, PT, R109, R132, PT ;  /* 0x000000846d00720c */ /* 0x000fe20003f26270 */
[----:B------:R-:W-:Y:S01]  /*a280*/  VIADD R113, R141, 0xfffffe39 ;  /* 0xfffffe398d717836 */ /* 0x000fe20000000000 */
[----:B------:R-:W-:Y:S01]  /*a290*/  HMMA.16816.F32.BF16 R92, R228, R174, R92 ;  /* 0x000000aee45c723c */ /* 0x000fe2000004185c */
[----:B------:R-:W-:-:S02]  /*a2a0*/  FSEL R167, R104, -INF , !P0 ;  /* 0xff80000068a77808 */ /* 0x000fc40004000000 */
[----:B------:R-:W-:Y:S02]  /*a2b0*/  FSEL R178, R107, -INF , !P6 ;  /* 0xff8000006bb27808 */ /* 0x000fe40007000000 */
[----:B------:R-:W-:Y:S02]  /*a2c0*/  FSEL R163, R163, -INF , !P1 ;  /* 0xff800000a3a37808 */ /* 0x000fe40004800000 */
[----:B------:R-:W-:Y:S01]  /*a2d0*/  ISETP.GE.AND P0, PT, R109, R0, PT ;  /* 0x000000006d00720c */ /* 0x000fe20003f06270 */
[----:B------:R-:W-:Y:S01]  /*a2e0*/  HMMA.16816.F32.BF16 R84, R228, R170, R84 ;  /* 0x000000aae454723c */ /* 0x000fe20000041854 */
[C---:B------:R-:W-:Y:S02]  /*a2f0*/  ISETP.GE.AND P6, PT, R105.reuse, R132, PT ;  /* 0x000000846900720c */ /* 0x040fe40003fc6270 */
[----:B------:R-:W-:Y:S02]  /*a300*/  ISETP.GE.AND P1, PT, R105, R0, PT ;  /* 0x000000006900720c */ /* 0x000fe40003f26270 */
[----:B------:R-:W-:-:S02]  /*a310*/  I2FP.F32.U32 R107, R105 ;  /* 0x00000069006b7245 */ /* 0x000fc40000201000 */
[----:B------:R-:W-:Y:S01]  /*a320*/  I2FP.F32.U32 R109, R109 ;  /* 0x0000006d006d7245 */ /* 0x000fe20000201000 */
[C---:B------:R-:W-:Y:S01]  /*a330*/  HMMA.16816.F32.BF16 R88, R228.reuse, R168, R88 ;  /* 0x000000a8e458723c */ /* 0x040fe20000041858 */
[----:B------:R-:W-:Y:S01]  /*a340*/  I2FP.F32.U32 R100, R113 ;  /* 0x0000007100647245 */ /* 0x000fe20000201000 */
[----:B------:R-:W-:Y:S01]  /*a350*/  FFMA.FTZ R96, R107, UR6, R96 ;  /* 0x000000066b607c23 */ /* 0x000fe20008010060 */
[----:B------:R-:W-:Y:S01]  /*a360*/  I2FP.F32.U32 R105, R105 ;  /* 0x0000006900697245 */ /* 0x000fe20000201000 */
[----:B------:R-:W-:Y:S01]  /*a370*/  FFMA.FTZ R102, R109, UR6, R102 ;  /* 0x000000066d667c23 */ /* 0x000fe20008010066 */
[----:B------:R-:W-:Y:S01]  /*a380*/  I2FP.F32.U32 R162, R113 ;  /* 0x0000007100a27245 */ /* 0x000fe20000201000 */
[----:B------:R-:W-:Y:S01]  /*a390*/  FFMA.FTZ R171, R100, UR6, R101 ;  /* 0x0000000664ab7c23 */ /* 0x000fe20008010065 */
[-C--:B------:R-:W-:Y:S01]  /*a3a0*/  ISETP.GE.AND P2, PT, R125, R132.reuse, PT ;  /* 0x000000847d00720c */ /* 0x080fe20003f46270 */
[----:B------:R-:W-:Y:S01]  /*a3b0*/  FFMA.FTZ R98, R105, UR6, R98 ;  /* 0x0000000669627c23 */ /* 0x000fe20008010062 */
[----:B------:R-:W-:Y:S01]  /*a3c0*/  FSEL R164, R106, -INF , !P4 ;  /* 0xff8000006aa47808 */ /* 0x000fe20006000000 */
[----:B------:R-:W-:Y:S01]  /*a3d0*/  VIADD R105, R141, 0xfffffe41 ;  /* 0xfffffe418d697836 */ /* 0x000fe20000000000 */
        /* <DEDUP_REMOVED lines=11> */
[-C--:B------:R-:W-:Y:S01]  /*a490*/  I2FP.F32.U32 R102, R105.reuse ;  /* 0x0000006900667245 */ /* 0x080fe20000201000 */
[C---:B------:R-:W-:Y:S01]  /*a4a0*/  HMMA.16816.F32.BF16 R52, R228.reuse, R154, R52 ;  /* 0x0000009ae434723c */ /* 0x040fe20000041834 */
[----:B------:R-:W-:Y:S02]  /*a4b0*/  I2FP.F32.U32 R100, R105 ;  /* 0x0000006900647245 */ /* 0x000fe40000201000 */
[----:B------:R-:W-:Y:S01]  /*a4c0*/  FSEL R162, R162, -INF , !P2 ;  /* 0xff800000a2a27808 */ /* 0x000fe20005000000 */
[----:B------:R-:W-:Y:S01]  /*a4d0*/  FFMA.FTZ R175, R102, UR6, R97 ;  /* 0x0000000666af7c23 */ /* 0x000fe20008010061 */
[----:B------:R-:W-:Y:S01]  /*a4e0*/  FSEL R169, R96, -INF , !P6 ;  /* 0xff80000060a97808 */ /* 0x000fe20007000000 */
[----:B------:R-:W-:Y:S01]  /*a4f0*/  FFMA.FTZ R99, R100, UR6, R99 ;  /* 0x0000000664637c23 */ /* 0x000fe20008010063 */
[-C--:B------:R-:W-:Y:S01]  /*a500*/  I2FP.F32.U32 R105, R101.reuse ;  /* 0x0000006500697245 */ /* 0x080fe20000201000 */
[----:B------:R-:W-:Y:S01]  /*a510*/  VIADD R97, R141, 0xfffffe50 ;  /* 0xfffffe508d617836 */ /* 0x000fe20000000000 */
[C---:B------:R-:W-:Y:S01]  /*a520*/  ISETP.GE.AND P2, PT, R101.reuse, R132, PT ;  /* 0x000000846500720c */ /* 0x040fe20003f46270 */
[----:B------:R-:W-:Y:S01]  /*a530*/  HMMA.16816.F32.BF16 R8, R228, R136, R8 ;  /* 0x00000088e408723c */ /* 0x000fe20000041808 */
[----:B------:R-:W-:Y:S01]  /*a540*/  ISETP.GE.AND P6, PT, R101, R0, PT ;  /* 0x000000006500720c */ /* 0x000fe20003fc6270 */
[----:B------:R-:W-:Y:S01]  /*a550*/  FFMA.FTZ R92, R105, UR6, R92 ;  /* 0x00000006695c7c23 */ /* 0x000fe2000801005c */
[----:B------:R-:W-:-:S02]  /*a560*/  I2FP.F32.U32 R101, R101 ;  /* 0x0000006500657245 */ /* 0x000fc40000201000 */
[----:B------:R-:W-:Y:S02]  /*a570*/  I2FP.F32.U32 R96, R103 ;  /* 0x0000006700607245 */ /* 0x000fe40000201000 */
[----:B------:R-:W-:Y:S01]  /*a580*/  FSEL R172, R99, -INF , !P4 ;  /* 0xff80000063ac7808 */ /* 0x000fe20006000000 */
[----:B------:R-:W-:Y:S01]  /*a590*/  FFMA.FTZ R94, R101, UR6, R94 ;  /* 0x00000006655e7c23 */ /* 0x000fe2000801005e */
[----:B------:R-:W-:Y:S02]  /*a5a0*/  VIADD R101, R141, 0xfffffe51 ;  /* 0xfffffe518d657836 */ /* 0x000fe40000000000 */
[----:B------:R-:W-:Y:S01]  /*a5b0*/  FFMA.FTZ R173, R96, UR6, R93 ;  /* 0x0000000660ad7c23 */ /* 0x000fe2000801005d */
[----:B------:R-:W-:Y:S02]  /*a5c0*/  FSEL R93, R92, -INF , !P2 ;  /* 0xff8000005c5d7808 */ /* 0x000fe40005000000 */
[C---:B------:R-:W-:Y:S02]  /*a5d0*/  ISETP.GE.AND P4, PT, R97.reuse, R132, PT ;  /* 0x000000846100720c */ /* 0x040fe40003f86270 */
[----:B------:R-:W-:-:S02]  /*a5e0*/  ISETP.GE.AND P2, PT, R97, R0, PT ;  /* 0x000000006100720c */ /* 0x000fc40003f46270 */
[----:B------:R-:W-:Y:S02]  /*a5f0*/  I2FP.F32.U32 R99, R97 ;  /* 0x0000006100637245 */ /* 0x000fe40000201000 */
[----:B------:R-:W-:Y:S02]  /*a600*/  I2FP.F32.U32 R168, R103 ;  /* 0x0000006700a87245 */ /* 0x000fe40000201000 */
[----:B------:R-:W-:Y:S01]  /*a610*/  I2FP.F32.U32 R97, R97 ;  /* 0x0000006100617245 */ /* 0x000fe20000201000 */
[----:B------:R-:W-:Y:S01]  /*a620*/  FFMA.FTZ R88, R99, UR6, R88 ;  /* 0x0000000663587c23 */ /* 0x000fe20008010058 */
[-C--:B------:R-:W-:Y:S01]  /*a630*/  I2FP.F32.U32 R92, R101.reuse ;  /* 0x00000065005c7245 */ /* 0x080fe20000201000 */
[----:B------:R-:W-:Y:S01]  /*a640*/  FFMA.FTZ R168, R168, UR6, R95 ;  /* 0x00000006a8a87c23 */ /* 0x000fe2000801005f */
[----:B------:R-:W-:Y:S01]  /*a650*/  I2FP.F32.U32 R156, R101 ;  /* 0x00000065009c7245 */ /* 0x000fe20000201000 */
[----:B------:R-:W-:Y:S01]  /*a660*/  FFMA.FTZ R90, R97, UR6, R90 ;  /* 0x00000006615a7c23 */ /* 0x000fe2000801005a */
[----:B------:R-:W-:Y:S01]  /*a670*/  FSEL R175, R175, -INF , !P0 ;  /* 0xff800000afaf7808 */ /* 0x000fe20004000000 */
[----:B------:R-:W-:Y:S01]  /*a680*/  FFMA.FTZ R89, R92, UR6, R89 ;  /* 0x000000065c597c23 */ /* 0x000fe20008010059 */
[----:B------:R-:W-:Y:S01]  /*a690*/  ISETP.GE.AND P0, PT, R103, R0, PT ;  /* 0x000000006700720c */ /* 0x000fe20003f06270 */
[C---:B------:R-:W-:Y:S01]  /*a6a0*/  VIADD R97, R141.reuse, 0xfffffe58 ;  /* 0xfffffe588d617836 */ /* 0x040fe20000000000 */
[----:B------:R-:W-:Y:S01]  /*a6b0*/  FSEL R166, R94, -INF , !P6 ;  /* 0xff8000005ea67808 */ /* 0x000fe20007000000 */
[----:B------:R-:W-:Y:S01]  /*a6c0*/  VIADD R95, R141, 0xfffffe59 ;  /* 0xfffffe598d5f7836 */ /* 0x000fe20000000000 */
[----:B------:R-:W-:Y:S01]  /*a6d0*/  ISETP.GE.AND P6, PT, R101, R132, PT ;  /* 0x000000846500720c */ /* 0x000fe20003fc6270 */
[----:B------:R-:W-:-:S02]  /*a6e0*/  VIADD R99, R141, 0xfffffe60 ;  /* 0xfffffe608d637836 */ /* 0x000fc40000000000 */
[----:B------:R-:W-:Y:S01]  /*a6f0*/  FFMA.FTZ R156, R156, UR6, R91 ;  /* 0x000000069c9c7c23 */ /* 0x000fe2000801005b */
[----:B------:R-:W-:Y:S02]  /*a700*/  FSEL R168, R168, -INF , !P0 ;  /* 0xff800000a8a87808 */ /* 0x000fe40004000000 */
[----:B------:R-:W-:Y:S02]  /*a710*/  FSEL R91, R88, -INF , !P4 ;  /* 0xff800000585b7808 */ /* 0x000fe40006000000 */
[----:B------:R-:W-:Y:S02]  /*a720*/  FSEL R174, R98, -INF , !P1 ;  /* 0xff80000062ae7808 */ /* 0x000fe40004800000 */
[C---:B------:R-:W-:Y:S02]  /*a730*/  ISETP.GE.AND P0, PT, R97.reuse, R132, PT ;  /* 0x000000846100720c */ /* 0x040fe40003f06270 */
[----:B------:R-:W-:Y:S02]  /*a740*/  ISETP.GE.AND P4, PT, R97, R0, PT ;  /* 0x000000006100720c */ /* 0x000fe40003f86270 */
[----:B------:R-:W-:-:S02]  /*a750*/  I2FP.F32.U32 R177, R97 ;  /* 0x0000006100b17245 */ /* 0x000fc40000201000 */
[----:B------:R-:W-:Y:S02]  /*a760*/  FSEL R160, R90, -INF , !P2 ;  /* 0xff8000005aa07808 */ /* 0x000fe40005000000 */
[----:B------:R-:W-:Y:S01]  /*a770*/  FSEL R89, R89, -INF , !P6 ;  /* 0xff80000059597808 */ /* 0x000fe20007000000 */
[----:B------:R-:W-:Y:S01]  /*a780*/  FFMA.FTZ R177, R177, UR6, R84 ;  /* 0x00000006b1b17c23 */ /* 0x000fe20008010054 */
[-C--:B------:R-:W-:Y:S02]  /*a790*/  ISETP.GE.AND P1, PT, R103, R132.reuse, PT ;  /* 0x000000846700720c */ /* 0x080fe40003f26270 */
[----:B------:R-:W-:Y:S02]  /*a7a0*/  I2FP.F32.U32 R97, R97 ;  /* 0x0000006100617245 */ /* 0x000fe40000201000 */
[C---:B------:R-:W-:Y:S02]  /*a7b0*/  ISETP.GE.AND P2, PT, R95.reuse, R132, PT ;  /* 0x000000845f00720c */ /* 0x040fe40003f46270 */
[----:B------:R-:W-:Y:S01]  /*a7c0*/  ISETP.GE.AND P6, PT, R95, R0, PT ;  /* 0x000000005f00720c */ /* 0x000fe20003fc6270 */
[----:B------:R-:W-:Y:S01]  /*a7d0*/  FFMA.FTZ R86, R97, UR6, R86 ;  /* 0x0000000661567c23 */ /* 0x000fe20008010056 */
[-C--:B------:R-:W-:Y:S01]  /*a7e0*/  I2FP.F32.U32 R88, R95.reuse ;  /* 0x0000005f00587245 */ /* 0x080fe20000201000 */
[----:B------:R-:W-:Y:S01]  /*a7f0*/  VIADD R97, R141, 0xfffffe61 ;  /* 0xfffffe618d617836 */ /* 0x000fe20000000000 */
[----:B------:R-:W-:-:S02]  /*a800*/  I2FP.F32.U32 R150, R95 ;  /* 0x0000005f00967245 */ /* 0x000fc40000201000 */
[----:B------:R-:W-:Y:S01]  /*a810*/  I2FP.F32.U32 R95, R99 ;  /* 0x00000063005f7245 */ /* 0x000fe20000201000 */
[----:B------:R-:W-:Y:S01]  /*a820*/  FFMA.FTZ R84, R88, UR6, R85 ;  /* 0x0000000658547c23 */ /* 0x000fe20008010055 */
[----:B------:R-:W-:Y:S01]  /*a830*/  FSEL R173, R173, -INF , !P1 ;  /* 0xff800000adad7808 */ /* 0x000fe20004800000 */
[----:B------:R-:W-:Y:S01]  /*a840*/  FFMA.FTZ R150, R150, UR6, R87 ;  /* 0x0000000696967c23 */ /* 0x000fe20008010057 */
[----:B------:R-:W-:Y:S01]  /*a850*/  ISETP.GE.AND P1, PT, R101, R0, PT ;  /* 0x000000006500720c */ /* 0x000fe20003f26270 */
[----:B------:R-:W-:Y:S01]  /*a860*/  FFMA.FTZ R85, R95, UR6, R80 ;  /* 0x000000065f557c23 */ /* 0x000fe20008010050 */
        /* <DEDUP_REMOVED lines=22> */
[----:B------:R-:W-:Y:S02]  /*a9d0*/  FSEL R85, R85, -INF , !P1 ;  /* 0xff80000055557808 */ /* 0x000fe40004800000 */
[----:B------:R-:W-:Y:S02]  /*a9e0*/  FSEL R148, R82, -INF , !P0 ;  /* 0xff80000052947808 */ /* 0x000fe40004000000 */
[----:B------:R-:W-:-:S02]  /*a9f0*/  FSEL R83, R81, -INF , !P4 ;  /* 0xff80000051537808 */ /* 0x000fc40006000000 */
[----:B------:R-:W-:Y:S02]  /*aa00*/  ISETP.GE.AND P1, PT, R95, R0, PT ;  /* 0x000000005f00720c */ /* 0x000fe40003f26270 */
        /* <DEDUP_REMOVED lines=9> */
[C---:B------:R-:W-:Y:S02]  /*aaa0*/  ISETP.GE.AND P2, PT, R97.reuse, R132, PT ;  /* 0x000000846100720c */ /* 0x040fe40003f46270 */
[----:B------:R-:W-:Y:S01]  /*aab0*/  ISETP.GE.AND P6, PT, R97, R0, PT ;  /* 0x000000006100720c */ /* 0x000fe20003fc6270 */
[----:B------:R-:W-:Y:S01]  /*aac0*/  FFMA.FTZ R78, R95, UR6, R78 ;  /* 0x000000065f4e7c23 */ /* 0x000fe2000801004e */
[-C--:B------:R-:W-:Y:S01]  /*aad0*/  I2FP.F32.U32 R99, R97.reuse ;  /* 0x0000006100637245 */ /* 0x080fe20000201000 */
[----:B------:R-:W-:Y:S01]  /*aae0*/  VIADD R95, R141, 0xfffffe71 ;  /* 0xfffffe718d5f7836 */ /* 0x000fe20000000000 */
[----:B------:R-:W-:Y:S02]  /*aaf0*/  I2FP.F32.U32 R97, R97 ;  /* 0x0000006100617245 */ /* 0x000fe40000201000 */
[----:B------:R-:W-:Y:S01]  /*ab00*/  FSEL R144, R78, -INF , !P1 ;  /* 0xff8000004e907808 */ /* 0x000fe20004800000 */
[----:B------:R-:W-:Y:S01]  /*ab10*/  FFMA.FTZ R72, R99, UR6, R72 ;  /* 0x0000000663487c23 */ /* 0x000fe20008010048 */
[----:B------:R-:W-:-:S02]  /*ab20*/  VIADD R99, R141, 0xfffffe79 ;  /* 0xfffffe798d637836 */ /* 0x000fc40000000000 */
[----:B------:R-:W-:Y:S01]  /*ab30*/  FFMA.FTZ R74, R97, UR6, R74 ;  /* 0x00000006614a7c23 */ /* 0x000fe2000801004a */
[----:B------:R-:W-:Y:S02]  /*ab40*/  I2FP.F32.U32 R97, R101 ;  /* 0x0000006500617245 */ /* 0x000fe40000201000 */
[----:B------:R-:W-:Y:S02]  /*ab50*/  FSEL R79, R77, -INF , !P0 ;  /* 0xff8000004d4f7808 */ /* 0x000fe40004000000 */
[-C--:B------:R-:W-:Y:S01]  /*ab60*/  I2FP.F32.U32 R76, R95.reuse ;  /* 0x0000005f004c7245 */ /* 0x080fe20000201000 */
[----:B------:R-:W-:Y:S01]  /*ab70*/  FFMA.FTZ R68, R97, UR6, R68 ;  /* 0x0000000661447c23 */ /* 0x000fe20008010044 */
[----:B------:R-:W-:Y:S01]  /*ab80*/  ISETP.GE.AND P1, PT, R95, R132, PT ;  /* 0x000000845f00720c */ /* 0x000fe20003f26270 */
[----:B------:R-:W-:Y:S01]  /*ab90*/  VIADD R97, R141, 0xfffffe88 ;  /* 0xfffffe888d617836 */ /* 0x000fe20000000000 */
[----:B------:R-:W-:Y:S01]  /*aba0*/  ISETP.GE.AND P0, PT, R95, R0, PT ;  /* 0x000000005f00720c */ /* 0x000fe20003f06270 */
[----:B------:R-:W-:Y:S01]  /*abb0*/  FFMA.FTZ R73, R76, UR6, R73 ;  /* 0x000000064c497c23 */ /* 0x000fe20008010049 */
[----:B------:R-:W-:-:S02]  /*abc0*/  I2FP.F32.U32 R126, R95 ;  /* 0x0000005f007e7245 */ /* 0x000fc40000201000 */
[----:B------:R-:W-:Y:S02]  /*abd0*/  FSEL R77, R72, -INF , !P2 ;  /* 0xff800000484d7808 */ /* 0x000fe40005000000 */
[----:B------:R-:W-:Y:S01]  /*abe0*/  FSEL R140, R140, -INF , !P4 ;  /* 0xff8000008c8c7808 */ /* 0x000fe20006000000 */
[----:B------:R-:W-:Y:S01]  /*abf0*/  FFMA.FTZ R126, R126, UR6, R75 ;  /* 0x000000067e7e7c23 */ /* 0x000fe2000801004b */
[----:B------:R-:W-:Y:S02]  /*ac00*/  I2FP.F32.U32 R95, R101 ;  /* 0x00000065005f7245 */ /* 0x000fe40000201000 */
[-C--:B------:R-:W-:Y:S02]  /*ac10*/  I2FP.F32.U32 R72, R99.reuse ;  /* 0x0000006300487245 */ /* 0x080fe40000201000 */
[----:B------:R-:W-:Y:S01]  /*ac20*/  I2FP.F32.U32 R124, R99 ;  /* 0x00000063007c7245 */ /* 0x000fe20000201000 */
[----:B------:R-:W-:Y:S01]  /*ac30*/  FFMA.FTZ R122, R95, UR6, R70 ;  /* 0x000000065f7a7c23 */ /* 0x000fe20008010046 */
[----:B------:R-:W-:Y:S01]  /*ac40*/  ISETP.GE.AND P4, PT, R101, R132, PT ;  /* 0x000000846500720c */ /* 0x000fe20003f86270 */
[----:B------:R-:W-:Y:S01]  /*ac50*/  FFMA.FTZ R75, R72, UR6, R69 ;  /* 0x00000006484b7c23 */ /* 0x000fe20008010045 */
[----:B------:R-:W-:Y:S01]  /*ac60*/  FSEL R128, R74, -INF , !P6 ;  /* 0xff8000004a807808 */ /* 0x000fe20007000000 */
[----:B------:R-:W-:Y:S01]  /*ac70*/  FFMA.FTZ R124, R124, UR6, R71 ;  /* 0x000000067c7c7c23 */ /* 0x000fe20008010047 */
[----:B------:R-:W-:Y:S01]  /*ac80*/  FSEL R179, R68, -INF , !P4 ;  /* 0xff80000044b37808 */ /* 0x000fe20006000000 */
[----:B------:R-:W-:Y:S01]  /*ac90*/  VIADD R95, R141, 0xfffffe89 ;  /* 0xfffffe898d5f7836 */ /* 0x000fe20000000000 */
[----:B------:R-:W1:Y:S01]  /*aca0*/  LDSM.16.M88.4 R68, [R135+0x4400] ;  /* 0x004400008744783b */ /* 0x000e620000000200 */
[----:B------:R-:W-:-:S02]  /*acb0*/  FSEL R73, R73, -INF , !P1 ;  /* 0xff80000049497808 */ /* 0x000fc40004800000 */
[C---:B------:R-:W-:Y:S02]  /*acc0*/  ISETP.GE.AND P6, PT, R99.reuse, R132, PT ;  /* 0x000000846300720c */ /* 0x040fe40003fc6270 */
[-C--:B------:R-:W-:Y:S01]  /*acd0*/  ISETP.GE.AND P1, PT, R99, R0.reuse, PT ;  /* 0x000000006300720c */ /* 0x080fe20003f26270 */
[----:B------:R-:W-:Y:S01]  /*ace0*/  VIADD R99, R141, 0xfffffe81 ;  /* 0xfffffe818d637836 */ /* 0x000fe20000000000 */
[----:B------:R-:W-:Y:S02]  /*acf0*/  ISETP.GE.AND P2, PT, R101, R0, PT ;  /* 0x000000006500720c */ /* 0x000fe40003f46270 */
[----:B------:R-:W-:Y:S02]  /*ad00*/  FSEL R126, R126, -INF , !P0 ;  /* 0xff8000007e7e7808 */ /* 0x000fe40004000000 */
[C---:B------:R-:W-:Y:S02]  /*ad10*/  ISETP.GE.AND P0, PT, R99.reuse, R132, PT ;  /* 0x000000846300720c */ /* 0x040fe40003f06270 */
[----:B------:R-:W-:-:S02]  /*ad20*/  ISETP.GE.AND P4, PT, R99, R0, PT ;  /* 0x000000006300720c */ /* 0x000fc40003f86270 */
[-C--:B------:R-:W-:Y:S02]  /*ad30*/  I2FP.F32.U32 R72, R99.reuse ;  /* 0x0000006300487245 */ /* 0x080fe40000201000 */
[----:B------:R-:W-:Y:S02]  /*ad40*/  I2FP.F32.U32 R116, R99 ;  /* 0x0000006300747245 */ /* 0x000fe40000201000 */
[----:B------:R-:W-:Y:S01]  /*ad50*/  FSEL R122, R122, -INF , !P2 ;  /* 0xff8000007a7a7808 */ /* 0x000fe20005000000 */
[----:B------:R-:W-:Y:S01]  /*ad60*/  FFMA.FTZ R72, R72, UR6, R65 ;  /* 0x0000000648487c23 */ /* 0x000fe20008010041 */
[----:B------:R-:W-:Y:S01]  /*ad70*/  FSEL R75, R75, -INF , !P6 ;  /* 0xff8000004b4b7808 */ /* 0x000fe20007000000 */
[----:B------:R-:W-:Y:S01]  /*ad80*/  FFMA.FTZ R116, R116, UR6, R67 ;  /* 0x0000000674747c23 */ /* 0x000fe20008010043 */
[C---:B------:R-:W-:Y:S02]  /*ad90*/  ISETP.GE.AND P2, PT, R97.reuse, R132, PT ;  /* 0x000000846100720c */ /* 0x040fe40003f46270 */
[----:B------:R-:W-:-:S02]  /*ada0*/  ISETP.GE.AND P6, PT, R97, R0, PT ;  /* 0x000000006100720c */ /* 0x000fc40003fc6270 */
[-C--:B------:R-:W-:Y:S02]  /*adb0*/  I2FP.F32.U32 R99, R97.reuse ;  /* 0x0000006100637245 */ /* 0x080fe40000201000 */
[----:B------:R-:W-:Y:S02]  /*adc0*/  I2FP.F32.U32 R97, R97 ;  /* 0x0000006100617245 */ /* 0x000fe40000201000 */
[-C--:B------:R-:W-:Y:S01]  /*add0*/  I2FP.F32.U32 R74, R95.reuse ;  /* 0x0000005f004a7245 */ /* 0x080fe20000201000 */
[----:B------:R-:W-:Y:S01]  /*ade0*/  FFMA.FTZ R65, R99, UR6, R60 ;  /* 0x0000000663417c23 */ /* 0x000fe2000801003c */
[----:B------:R-:W-:Y:S01]  /*adf0*/  FSEL R124, R124, -INF , !P1 ;  /* 0xff8000007c7c7808 */ /* 0x000fe20004800000 */
[----:B------:R-:W-:Y:S01]  /*ae00*/  FFMA.FTZ R62, R97, UR6, R62 ;  /* 0x00000006613e7c23 */ /* 0x000fe2000801003e */
[----:B------:R-:W-:Y:S01]  /*ae10*/  VIADD R97, R141, 0xfffffe90 ;  /* 0xfffffe908d617836 */ /* 0x000fe20000000000 */
[----:B------:R-:W-:Y:S01]  /*ae20*/  FSEL R67, R72, -INF , !P0 ;  /* 0xff80000048437808 */ /* 0x000fe20004000000 */
[----:B------:R-:W-:Y:S01]  /*ae30*/  FFMA.FTZ R60, R74, UR6, R61 ;  /* 0x000000064a3c7c23 */ /* 0x000fe2000801003d */
[----:B------:R-:W-:Y:S01]  /*ae40*/  ISETP.GE.AND P1, PT, R95, R132, PT ;  /* 0x000000845f00720c */ /* 0x000fe20003f26270 */
[----:B------:R-:W-:Y:S01]  /*ae50*/  VIADD R61, R141, 0xfffffe91 ;  /* 0xfffffe918d3d7836 */ /* 0x000fe20000000000 */
[----:B------:R-:W-:Y:S01]  /*ae60*/  ISETP.GE.AND P0, PT, R95, R0, PT ;  /* 0x000000005f00720c */ /* 0x000fe20003f06270 */
[----:B------:R-:W-:Y:S01]  /*ae70*/  VIADD R99, R141, 0xfffffe99 ;  /* 0xfffffe998d637836 */ /* 0x000fe20000000000 */
[----:B------:R-:W-:Y:S01]  /*ae80*/  I2FP.F32.U32 R72, R95 ;  /* 0x0000005f00487245 */ /* 0x000fe20000201000 */
[----:B-1----:R-:W-:Y:S01]  /*ae90*/  HMMA.16816.F32.BF16 R24, R228, R68, R24 ;  /* 0x00000044e418723c */ /* 0x002fe20000041818 */
[----:B------:R-:W-:-:S02]  /*aea0*/  I2FP.F32.U32 R95, R97 ;  /* 0x00000061005f7245 */ /* 0x000fc40000201000 */
[----:B------:R-:W-:Y:S01]  /*aeb0*/  FSEL R116, R116, -INF , !P4 ;  /* 0xff80000074747808 */ /* 0x000fe20006000000 */
[----:B------:R-:W-:Y:S01]  /*aec0*/  FFMA.FTZ R72, R72, UR6, R63 ;  /* 0x0000000648487c23 */ /* 0x000fe2000801003f */
[----:B------:R-:W-:Y:S01]  /*aed0*/  FSEL R65, R65, -INF , !P2 ;  /* 0xff80000041417808 */ /* 0x000fe20005000000 */
[C---:B------:R-:W-:Y:S01]  /*aee0*/  FFMA.FTZ R58, R95.reuse, UR6, R58 ;  /* 0x000000065f3a7c23 */ /* 0x040fe2000801003a */
[----:B------:R-:W-:Y:S01]  /*aef0*/  FSEL R112, R62, -INF , !P6 ;  /* 0xff8000003e707808 */ /* 0x000fe20007000000 */
[----:B------:R-:W-:Y:S01]  /*af00*/  FFMA.FTZ R62, R95, UR6, R56 ;  /* 0x000000065f3e7c23 */ /* 0x000fe20008010038 */
[----:B------:R-:W-:Y:S01]  /*af10*/  ISETP.GE.AND P4, PT, R97, R132, PT ;  /* 0x000000846100720c */ /* 0x000fe20003f86270 */
[----:B------:R-:W-:Y:S01]  /*af20*/  VIADD R95, R141, 0xfffffea1 ;  /* 0xfffffea18d5f7836 */ /* 0x000fe20000000000 */
[----:B------:R-:W-:Y:S01]  /*af30*/  ISETP.GE.AND P2, PT, R97, R0, PT ;  /* 0x000000006100720c */ /* 0x000fe20003f46270 */
[----:B------:R-:W-:Y:S01]  /*af40*/  VIADD R97, R141, 0xfffffe98 ;  /* 0xfffffe988d617836 */ /* 0x000fe20000000000 */
[----:B------:R-:W-:Y:S01]  /*af50*/  FSEL R63, R60, -INF , !P1 ;  /* 0xff8000003c3f7808 */ /* 0x000fe20004800000 */
[----:B------:R-:W-:Y:S01]  /*af60*/  HMMA.16816.F32.BF16 R20, R228, R70, R20 ;  /* 0x00000046e414723c */ /* 0x000fe20000041814 */
[----:B------:R-:W-:-:S02]  /*af70*/  ISETP.GE.AND P6, PT, R61, R132, PT ;  /* 0x000000843d00720c */ /* 0x000fc40003fc6270 */
        /* <DEDUP_REMOVED lines=10> */
[-C--:B------:R-:W-:Y:S01]  /*b020*/  ISETP.GE.AND P2, PT, R99, R132.reuse, PT ;  /* 0x000000846300720c */ /* 0x080fe20003f46270 */
[C---:B------:R-:W-:Y:S01]  /*b030*/  FFMA.FTZ R69, R97.reuse, UR6, R52 ;  /* 0x0000000661457c23 */ /* 0x040fe20008010034 */
[----:B------:R-:W-:Y:S01]  /*b040*/  FFMA.FTZ R52, R97, UR6, R54 ;  /* 0x0000000661347c23 */ /* 0x000fe20008010036 */
[----:B------:R-:W-:Y:S01]  /*b050*/  I2FP.F32.U32 R54, R99 ;  /* 0x0000006300367245 */ /* 0x000fe20000201000 */
[----:B------:R-:W-:Y:S01]  /*b060*/  VIADD R97, R141, 0xfffffea0 ;  /* 0xfffffea08d617836 */ /* 0x000fe20000000000 */
[----:B------:R-:W-:Y:S02]  /*b070*/  I2FP.F32.U32 R60, R95 ;  /* 0x0000005f003c7245 */ /* 0x000fe40000201000 */
[----:B------:R-:W-:Y:S01]  /*b080*/  FSEL R52, R52, -INF , !P4 ;  /* 0xff80000034347808 */ /* 0x000fe20006000000 */
[C---:B------:R-:W-:Y:S01]  /*b090*/  FFMA.FTZ R181, R54.reuse, UR6, R53 ;  /* 0x0000000636b57c23 */ /* 0x040fe20008010035 */
[----:B------:R-:W-:Y:S01]  /*b0a0*/  I2FP.F32.U32 R53, R97 ;  /* 0x0000006100357245 */ /* 0x000fe20000201000 */
[----:B------:R-:W-:Y:S01]  /*b0b0*/  FFMA.FTZ R55, R54, UR6, R55 ;  /* 0x0000000636377c23 */ /* 0x000fe20008010037 */
[----:B------:R-:W-:Y:S01]  /*b0c0*/  FSEL R183, R57, -INF , !P6 ;  /* 0xff80000039b77808 */ /* 0x000fe20007000000 */
[C---:B------:R-:W-:Y:S01]  /*b0d0*/  FFMA.FTZ R185, R60.reuse, UR6, R49 ;  /* 0x000000063cb97c23 */ /* 0x040fe20008010031 */
[----:B------:R-:W-:Y:S01]  /*b0e0*/  FSEL R181, R181, -INF , !P2 ;  /* 0xff800000b5b57808 */ /* 0x000fe20005000000 */
[----:B------:R-:W-:Y:S01]  /*b0f0*/  FFMA.FTZ R48, R53, UR6, R48 ;  /* 0x0000000635307c23 */ /* 0x000fe20008010030 */
[----:B------:R-:W-:Y:S01]  /*b100*/  FSEL R102, R59, -INF , !P1 ;  /* 0xff8000003b667808 */ /* 0x000fe20004800000 */
[----:B------:R-:W-:Y:S01]  /*b110*/  FFMA.FTZ R50, R53, UR6, R50 ;  /* 0x0000000635327c23 */ /* 0x000fe20008010032 */
[C---:B------:R-:W-:Y:S01]  /*b120*/  ISETP.GE.AND P4, PT, R95.reuse, R132, PT ;  /* 0x000000845f00720c */ /* 0x040fe20003f86270 */
[----:B------:R-:W-:Y:S01]  /*b130*/  FFMA.FTZ R49, R60, UR6, R51 ;  /* 0x000000063c317c23 */ /* 0x000fe20008010033 */
[-C--:B------:R-:W-:Y:S01]  /*b140*/  ISETP.GE.AND P2, PT, R95, R0.reuse, PT ;  /* 0x000000005f00720c */ /* 0x080fe20003f46270 */
[----:B------:R-:W-:Y:S01]  /*b150*/  VIADD R95, R141, 0xfffffea8 ;  /* 0xfffffea88d5f7836 */ /* 0x000fe20000000000 */
[----:B------:R-:W-:Y:S01]  /*b160*/  ISETP.GE.AND P6, PT, R99, R0, PT ;  /* 0x000000006300720c */ /* 0x000fe20003fc6270 */
[----:B------:R-:W-:Y:S01]  /*b170*/  VIADD R51, R141, 0xfffffea9 ;  /* 0xfffffea98d337836 */ /* 0x000fe20000000000 */
[----:B------:R-:W-:Y:S01]  /*b180*/  ISETP.GE.AND P1, PT, R97, R132, PT ;  /* 0x000000846100720c */ /* 0x000fe20003f26270 */
[----:B------:R-:W-:Y:S01]  /*b190*/  VIADD R53, R141, 0xfffffeb0 ;  /* 0xfffffeb08d357836 */ /* 0x000fe20000000000 */
[----:B------:R-:W-:Y:S01]  /*b1a0*/  FSEL R69, R69, -INF , !P0 ;  /* 0xff80000045457808 */ /* 0x000fe20004000000 */
[----:B------:R-:W1:Y:S01]  /*b1b0*/  LDSM.16.M88.4 R56, [R135+0x4800] ;  /* 0x004800008738783b */ /* 0x000e620000000200 */
[----:B------:R-:W-:Y:S01]  /*b1c0*/  ISETP.GE.AND P0, PT, R97, R0, PT ;  /* 0x000000006100720c */ /* 0x000fe20003f06270 */
[----:B------:R-:W-:-:S04]  /*b1d0*/  DEPBAR.LE SB0, 0x0 ;  /* 0x000080000000791a */ /* 0x000fc80000000000 */
[----:B------:R-:W-:Y:S02]  /*b1e0*/  FSEL R104, R55, -INF , !P6 ;  /* 0xff80000037687808 */ /* 0x000fe40007000000 */
[----:B------:R-:W-:Y:S02]  /*b1f0*/  FSEL R71, R48, -INF , !P1 ;  /* 0xff80000030477808 */ /* 0x000fe40004800000 */
[----:B------:R-:W-:Y:S02]  /*b200*/  I2FP.F32.U32 R55, R95 ;  /* 0x0000005f00377245 */ /* 0x000fe40000201000 */
[----:B------:R-:W-:Y:S02]  /*b210*/  FSEL R48, R50, -INF , !P0 ;  /* 0xff80000032307808 */ /* 0x000fe40004000000 */
[----:B------:R-:W-:Y:S01]  /*b220*/  I2FP.F32.U32 R50, R51 ;  /* 0x0000003300327245 */ /* 0x000fe20000201000 */
[----:B------:R-:W-:Y:S01]  /*b230*/  FFMA.FTZ R215, R55, UR6, R44 ;  /* 0x0000000637d77c23 */ /* 0x000fe2000801002c */
[----:B------:R-:W-:Y:S01]  /*b240*/  FSEL R185, R185, -INF , !P4 ;  /* 0xff800000b9b97808 */ /* 0x000fe20006000000 */
[----:B------:R-:W-:Y:S01]  /*b250*/  FFMA.FTZ R44, R55, UR6, R46 ;  /* 0x00000006372c7c23 */ /* 0x000fe2000801002e */
[C---:B------:R-:W-:Y:S01]  /*b260*/  ISETP.GE.AND P0, PT, R51.reuse, R132, PT ;  /* 0x000000843300720c */ /* 0x040fe20003f06270 */
[C---:B------:R-:W-:Y:S01]  /*b270*/  FFMA.FTZ R187, R50.reuse, UR6, R45 ;  /* 0x0000000632bb7c23 */ /* 0x040fe2000801002d */
[-C--:B------:R-:W-:Y:S01]  /*b280*/  ISETP.GE.AND P4, PT, R51, R0.reuse, PT ;  /* 0x000000003300720c */ /* 0x080fe20003f86270 */
[----:B------:R-:W-:Y:S01]  /*b290*/  VIADD R51, R141, 0xfffffeb1 ;  /* 0xfffffeb18d337836 */ /* 0x000fe20000000000 */
[----:B------:R-:W-:Y:S01]  /*b2a0*/  ISETP.GE.AND P1, PT, R95, R0, PT ;  /* 0x000000005f00720c */ /* 0x000fe20003f26270 */
[----:B------:R-:W-:Y:S01]  /*b2b0*/  FFMA.FTZ R50, R50, UR6, R47 ;  /* 0x0000000632327c23 */ /* 0x000fe2000801002f */
[----:B------:R-:W-:Y:S01]  /*b2c0*/  I2FP.F32.U32 R45, R53 ;  /* 0x00000035002d7245 */ /* 0x000fe20000201000 */
[----:B------:R-:W-:Y:S01]  /*b2d0*/  VIADD R47, R141, 0xfffffec0 ;  /* 0xfffffec08d2f7836 */ /* 0x000fe20000000000 */
[----:B------:R-:W-:-:S02]  /*b2e0*/  ISETP.GE.AND P6, PT, R95, R132, PT ;  /* 0x000000845f00720c */ /* 0x000fc40003fc6270 */
[----:B------:R-:W-:Y:S01]  /*b2f0*/  FSEL R44, R44, -INF , !P1 ;  /* 0xff8000002c2c7808 */ /* 0x000fe20004800000 */
[----:B------:R-:W-:Y:S01]  /*b300*/  FFMA.FTZ R40, R45, UR6, R40 ;  /* 0x000000062d287c23 */ /* 0x000fe20008010028 */
[----:B------:R-:W-:Y:S01]  /*b310*/  FSEL R187, R187, -INF , !P0 ;  /* 0xff800000bbbb7808 */ /* 0x000fe20004000000 */
[----:B------:R-:W-:Y:S01]  /*b320*/  FFMA.FTZ R42, R45, UR6, R42 ;  /* 0x000000062d2a7c23 */ /* 0x000fe2000801002a */
[----:B------:R-:W-:Y:S01]  /*b330*/  I2FP.F32.U32 R46, R51 ;  /* 0x00000033002e7245 */ /* 0x000fe20000201000 */
[----:B------:R-:W-:Y:S01]  /*b340*/  VIADD R45, R141, 0xfffffeb9 ;  /* 0xfffffeb98d2d7836 */ /* 0x000fe20000000000 */
[----:B------:R-:W-:Y:S02]  /*b350*/  FSEL R49, R49, -INF , !P2 ;  /* 0xff80000031317808 */ /* 0x000fe40005000000 */
[C---:B------:R-:W-:Y:S01]  /*b360*/  ISETP.GE.AND P1, PT, R51.reuse, R132, PT ;  /* 0x000000843300720c */ /* 0x040fe20003f26270 */
[C---:B------:R-:W-:Y:S01]  /*b370*/  FFMA.FTZ R225, R46.reuse, UR6, R41 ;  /* 0x000000062ee17c23 */ /* 0x040fe20008010029 */
[----:B------:R-:W-:Y:S01]  /*b380*/  ISETP.GE.AND P0, PT, R51, R0, PT ;  /* 0x000000003300720c */ /* 0x000fe20003f06270 */
[----:B------:R-:W-:Y:S01]  /*b390*/  VIADD R51, R141, 0xfffffeb8 ;  /* 0xfffffeb88d337836 */ /* 0x000fe20000000000 */
[----:B------:R-:W-:Y:S01]  /*b3a0*/  BAR.SYNC.DEFER_BLOCKING 0x0 ;  /* 0x0000000000007b1d */ /* 0x000fe20000010000 */
[----:B------:R-:W-:Y:S01]  /*b3b0*/  ISETP.GE.AND P2, PT, R53, R132, PT ;  /* 0x000000843500720c */ /* 0x000fe20003f46270 */
[----:B------:R-:W-:Y:S01]  /*b3c0*/  FFMA.FTZ R43, R46, UR6, R43 ;  /* 0x000000062e2b7c23 */ /* 0x000fe2000801002b */
[----:B------:R-:W-:Y:S01]  /*b3d0*/  FSEL R215, R215, -INF , !P6 ;  /* 0xff800000d7d77808 */ /* 0x000fe20007000000 */
[----:B-1----:R-:W-:Y:S01]  /*b3e0*/  HMMA.16816.F32.BF16 R16, R228, R56, R16 ;  /* 0x00000038e410723c */ /* 0x002fe20000041810 */
[----:B------:R-:W-:Y:S01]  /*b3f0*/  ISETP.GE.AND P6, PT, R53, R0, PT ;  /* 0x000000003500720c */ /* 0x000fe20003fc6270 */
[----:B------:R-:W-:Y:S01]  /*b400*/  VIADD R53, R141, 0xfffffed8 ;  /* 0xfffffed88d357836 */ /* 0x000fe20000000000 */
[----:B------:R-:W-:-:S02]  /*b410*/  FSEL R41, R50, -INF , !P4 ;  /* 0xff80000032297808 */ /* 0x000fc40006000000 */
[----:B------:R-:W-:Y:S02]  /*b420*/  FSEL R233, R40, -INF , !P2 ;  /* 0xff80000028e97808 */ /* 0x000fe40005000000 */
[C---:B------:R-:W-:Y:S01]  /*b430*/  ISETP.GE.AND P4, PT, R51.reuse, R132, PT ;  /* 0x000000843300720c */ /* 0x040fe20003f86270 */
[----:B------:R-:W-:Y:S01]  /*b440*/  HMMA.16816.F32.BF16 R12, R228, R58, R12 ;  /* 0x0000003ae40c723c */ /* 0x000fe2000004180c */
[----:B------:R-:W-:Y:S02]  /*b450*/  ISETP.GE.AND P2, PT, R51, R0, PT ;  /* 0x000000003300720c */ /* 0x000fe40003f46270 */
[----:B------:R-:W-:Y:S02]  /*b460*/  FSEL R40, R42, -INF , !P6 ;  /* 0xff8000002a287808 */ /* 0x000fe40007000000 */
[----:B------:R-:W-:Y:S02]  /*b470*/  I2FP.F32.U32 R51, R51 ;  /* 0x0000003300337245 */ /* 0x000fe40000201000 */
[----:B------:R-:W-:-:S02]  /*b480*/  I2FP.F32.U32 R42, R45 ;  /* 0x0000002d002a7245 */ /* 0x000fc40000201000 */
[----:B------:R-:W-:Y:S01]  /*b490*/  FSEL R225, R225, -INF , !P1 ;  /* 0xff800000e1e17808 */ /* 0x000fe20004800000 */
[----:B------:R-:W-:Y:S01]  /*b4a0*/  FFMA.FTZ R235, R51, UR6, R36 ;  /* 0x0000000633eb7c23 */ /* 0x000fe20008010024 */
[C---:B------:R-:W-:Y:S01]  /*b4b0*/  ISETP.GE.AND P6, PT, R45.reuse, R132, PT ;  /* 0x000000842d00720c */ /* 0x040fe20003fc6270 */
[C---:B------:R-:W-:Y:S01]  /*b4c0*/  FFMA.FTZ R227, R42.reuse, UR6, R37 ;  /* 0x000000062ae37c23 */ /* 0x040fe20008010025 */
[----:B------:R-:W-:Y:S01]  /*b4d0*/  I2FP.F32.U32 R37, R47 ;  /* 0x0000002f00257245 */ /* 0x000fe20000201000 */
[----:B------:R-:W-:Y:S01]  /*b4e0*/  FFMA.FTZ R39, R42, UR6, R39 ;  /* 0x000000062a277c23 */ /* 0x000fe20008010027 */
[----:B------:R-:W-:Y:S01]  /*b4f0*/  ISETP.GE.AND P1, PT, R45, R0, PT ;  /* 0x000000002d00720c */ /* 0x000fe20003f26270 */
[----:B------:R-:W-:Y:S01]  /*b500*/  VIADD R45, R141, 0xfffffec1 ;  /* 0xfffffec18d2d7836 */ /* 0x000fe20000000000 */
[----:B------:R-:W-:Y:S01]  /*b510*/  FSEL R43, R43, -INF , !P0 ;  /* 0xff8000002b2b7808 */ /* 0x000fe20004000000 */
[----:B------:R-:W-:Y:S01]  /*b520*/  FFMA.FTZ R32, R37, UR6, R32 ;  /* 0x0000000625207c23 */ /* 0x000fe20008010020 */
[----:B------:R-:W-:Y:S01]  /*b530*/  FSEL R235, R235, -INF , !P4 ;  /* 0xff800000ebeb7808 */ /* 0x000fe20006000000 */
[----:B------:R-:W-:Y:S01]  /*b540*/  FFMA.FTZ R36, R51, UR6, R38 ;  /* 0x0000000633247c23 */ /* 0x000fe20008010026 */
[----:B------:R-:W-:Y:S01]  /*b550*/  ISETP.GE.AND P0, PT, R47, R132, PT ;  /* 0x000000842f00720c */ /* 0x000fe20003f06270 */
[----:B------:R-:W-:Y:S01]  /*b560*/  FFMA.FTZ R37, R37, UR6, R34 ;  /* 0x0000000625257c23 */ /* 0x000fe20008010022 */
[----:B------:R-:W-:Y:S01]  /*b570*/  ISETP.GE.AND P4, PT, R47, R0, PT ;  /* 0x000000002f00720c */ /* 0x000fe20003f86270 */
[C---:B------:R-:W-:Y:S01]  /*b580*/  VIADD R47, R141.reuse, 0xfffffec8 ;  /* 0xfffffec88d2f7836 */ /* 0x040fe20000000000 */
[----:B------:R-:W-:Y:S01]  /*b590*/  I2FP.F32.U32 R38, R45 ;  /* 0x0000002d00267245 */ /* 0x000fe20000201000 */
[----:B------:R-:W-:Y:S01]  /*b5a0*/  VIADD R51, R141, 0xfffffed9 ;  /* 0xfffffed98d337836 */ /* 0x000fe20000000000 */
[----:B------:R-:W-:-:S02]  /*b5b0*/  FSEL R39, R39, -INF , !P1 ;  /* 0xff80000027277808 */ /* 0x000fc40004800000 */
[----:B------:R-:W-:Y:S01]  /*b5c0*/  FSEL R237, R32, -INF , !P0 ;  /* 0xff80000020ed7808 */ /* 0x000fe20004000000 */
[C---:B------:R-:W-:Y:S01]  /*b5d0*/  FFMA.FTZ R33, R38.reuse, UR6, R33 ;  /* 0x0000000626217c23 */ /* 0x040fe20008010021 */
[C---:B------:R-:W-:Y:S01]  /*b5e0*/  ISETP.GE.AND P1, PT, R47.reuse, R132, PT ;  /* 0x000000842f00720c */ /* 0x040fe20003f26270 */
[----:B------:R-:W-:Y:S01]  /*b5f0*/  FFMA.FTZ R38, R38, UR6, R35 ;  /* 0x0000000626267c23 */ /* 0x000fe20008010023 */
[----:B------:R-:W-:Y:S01]  /*b600*/  ISETP.GE.AND P0, PT, R47, R0, PT ;  /* 0x000000002f00720c */ /* 0x000fe20003f06270 */
[----:B------:R-:W-:Y:S01]  /*b610*/  VIADD R35, R141, 0xfffffec9 ;  /* 0xfffffec98d237836 */ /* 0x000fe20000000000 */
[----:B------:R-:W-:Y:S02]  /*b620*/  I2FP.F32.U32 R47, R47 ;  /* 0x0000002f002f7245 */ /* 0x000fe40000201000 */
[----:B------:R-:W-:Y:S02]  /*b630*/  FSEL R36, R36, -INF , !P2 ;  /* 0xff80000024247808 */ /* 0x000fe40005000000 */
[----:B------:R-:W-:Y:S01]  /*b640*/  ISETP.GE.AND P2, PT, R45, R132, PT ;  /* 0x000000842d00720c */ /* 0x000fe20003f46270 */
[----:B------:R-:W-:Y:S01]  /*b650*/  FFMA.FTZ R28, R47, UR6, R28 ;  /* 0x000000062f1c7c23 */ /* 0x000fe2000801001c */
[----:B------:R-:W-:Y:S01]  /*b660*/  FSEL R227, R227, -INF , !P6 ;  /* 0xff800000e3e37808 */ /* 0x000fe20007000000 */
[----:B------:R-:W-:Y:S01]  /*b670*/  FFMA.FTZ R30, R47, UR6, R30 ;  /* 0x000000062f1e7c23 */ /* 0x000fe2000801001e */
[----:B------:R-:W-:Y:S01]  /*b680*/  ISETP.GE.AND P6, PT, R45, R0, PT ;  /* 0x000000002d00720c */ /* 0x000fe20003fc6270 */
[----:B------:R-:W-:Y:S01]  /*b690*/  VIADD R45, R141, 0xfffffed0 ;  /* 0xfffffed08d2d7836 */ /* 0x000fe20000000000 */
[----:B------:R-:W-:Y:S01]  /*b6a0*/  FSEL R37, R37, -INF , !P4 ;  /* 0xff80000025257808 */ /* 0x000fe20006000000 */
[----:B------:R-:W-:Y:S01]  /*b6b0*/  VIADD R47, R141, 0xfffffed1 ;  /* 0xfffffed18d2f7836 */ /* 0x000fe20000000000 */
[----:B------:R-:W-:-:S02]  /*b6c0*/  FSEL R33, R33, -INF , !P2 ;  /* 0xff80000021217808 */ /* 0x000fc40005000000 */
        /* <DEDUP_REMOVED lines=10> */
[----:B------:R-:W-:Y:S02]  /*b770*/  I2FP.F32.U32 R28, R47 ;  /* 0x0000002f001c7245 */ /* 0x000fe40000201000 */
        /* <DEDUP_REMOVED lines=8> */
[----:B------:R-:W-:Y:S01]  /*b800*/  FSEL R47, R31, -INF , !P2 ;  /* 0xff8000001f2f7808 */ /* 0x000fe20005000000 */
[----:B------:R-:W-:Y:S01]  /*b810*/  VIADD R27, R141, 0xfffffee0 ;  /* 0xfffffee08d1b7836 */ /* 0x000fe20000000000 */
[----:B------:R-:W-:-:S02]  /*b820*/  FSEL R135, R24, -INF , !P6 ;  /* 0xff80000018877808 */ /* 0x000fc40007000000 */
[----:B------:R-:W-:Y:S02]  /*b830*/  I2FP.F32.U32 R31, R53 ;  /* 0x00000035001f7245 */ /* 0x000fe40000201000 */
[----:B------:R-:W-:Y:S02]  /*b840*/  I2FP.F32.U32 R24, R51 ;  /* 0x0000003300187245 */ /* 0x000fe40000201000 */
[----:B------:R-:W-:Y:S01]  /*b850*/  FSEL R45, R45, -INF , !P1 ;  /* 0xff8000002d2d7808 */ /* 0x000fe20004800000 */
[----:B------:R-:W-:Y:S01]  /*b860*/  FFMA.FTZ R20, R31, UR6, R20 ;  /* 0x000000061f147c23 */ /* 0x000fe20008010014 */
[----:B------:R-:W-:Y:S01]  /*b870*/  FSEL R145, R25, -INF , !P0 ;  /* 0xff80000019917808 */ /* 0x000fe20004000000 */
[----:B------:R-:W-:Y:S01]  /*b880*/  FFMA.FTZ R22, R31, UR6, R22 ;  /* 0x000000061f167c23 */ /* 0x000fe20008010016 */
[C---:B------:R-:W-:Y:S01]  /*b890*/  FFMA.FTZ R159, R24.reuse, UR6, R21 ;  /* 0x00000006189f7c23 */ /* 0x040fe20008010015 */
[----:B------:R-:W-:Y:S01]  /*b8a0*/  ISETP.GE.AND P2, PT, R53, R132, PT ;  /* 0x000000843500720c */ /* 0x000fe20003f46270 */
[----:B------:R-:W-:Y:S01]  /*b8b0*/  VIADD R25, R141, 0xfffffee1 ;  /* 0xfffffee18d197836 */ /* 0x000fe20000000000 */
[----:B------:R-:W-:Y:S01]  /*b8c0*/  ISETP.GE.AND P6, PT, R53, R0, PT ;  /* 0x000000003500720c */ /* 0x000fe20003fc6270 */
[----:B------:R-:W-:Y:S01]  /*b8d0*/  FFMA.FTZ R23, R24, UR6, R23 ;  /* 0x0000000618177c23 */ /* 0x000fe20008010017 */
[----:B------:R-:W-:-:S02]  /*b8e0*/  ISETP.GE.AND P1, PT, R51, R132, PT ;  /* 0x000000843300720c */ /* 0x000fc40003f26270 */
[----:B------:R-:W-:Y:S02]  /*b8f0*/  FSEL R151, R20, -INF , !P2 ;  /* 0xff80000014977808 */ /* 0x000fe40005000000 */
[----:B------:R-:W-:Y:S02]  /*b900*/  FSEL R50, R22, -INF , !P6 ;  /* 0xff80000016327808 */ /* 0x000fe40007000000 */
[----:B------:R-:W-:Y:S02]  /*b910*/  FSEL R159, R159, -INF , !P1 ;  /* 0xff8000009f9f7808 */ /* 0x000fe40004800000 */
[C---:B------:R-:W-:Y:S02]  /*b920*/  ISETP.GE.AND P6, PT, R25.reuse, R132, PT ;  /* 0x000000841900720c */ /* 0x040fe40003fc6270 */
[-C--:B------:R-:W-:Y:S02]  /*b930*/  ISETP.GE.AND P1, PT, R25, R0.reuse, PT ;  /* 0x000000001900720c */ /* 0x080fe40003f26270 */
[----:B------:R-:W-:Y:S01]  /*b940*/  I2FP.F32.U32 R20, R25 ;  /* 0x0000001900147245 */ /* 0x000fe20000201000 */
[----:B------:R-:W-:Y:S01]  /*b950*/  VIADD R25, R141, 0xfffffee8 ;  /* 0xfffffee88d197836 */ /* 0x000fe20000000000 */
[----:B------:R-:W-:-:S02]  /*b960*/  ISETP.GE.AND P0, PT, R51, R0, PT ;  /* 0x000000003300720c */ /* 0x000fc40003f06270 */
[----:B------:R-:W-:Y:S01]  /*b970*/  I2FP.F32.U32 R21, R27 ;  /* 0x0000001b00157245 */ /* 0x000fe20000201000 */
[C---:B------:R-:W-:Y:S01]  /*b980*/  FFMA.FTZ R149, R20.reuse, UR6, R17 ;  /* 0x0000000614957c23 */ /* 0x040fe20008010011 */
[----:B------:R-:W-:Y:S01]  /*b990*/  I2FP.F32.U32 R17, R25 ;  /* 0x0000001900117245 */ /* 0x000fe20000201000 */
[----:B------:R-:W-:Y:S01]  /*b9a0*/  FFMA.FTZ R19, R20, UR6, R19 ;  /* 0x0000000614137c23 */ /* 0x000fe20008010013 */
[----:B------:R-:W-:Y:S01]  /*b9b0*/  FSEL R55, R23, -INF , !P0 ;  /* 0xff80000017377808 */ /* 0x000fe20004000000 */
[----:B------:R-:W-:Y:S01]  /*b9c0*/  FFMA.FTZ R16, R21, UR6, R16 ;  /* 0x0000000615107c23 */ /* 0x000fe20008010010 */
[----:B------:R-:W-:Y:S01]  /*b9d0*/  FSEL R46, R46, -INF , !P4 ;  /* 0xff8000002e2e7808 */ /* 0x000fe20006000000 */
[C---:B------:R-:W-:Y:S01]  /*b9e0*/  FFMA.FTZ R12, R17.reuse, UR6, R12 ;  /* 0x00000006110c7c23 */ /* 0x040fe2000801000c */
[----:B------:R-:W-:Y:S01]  /*b9f0*/  FFMA.FTZ R14, R17, UR6, R14 ;  /* 0x00000006110e7c23 */ /* 0x000fe2000801000e */
[----:B------:R-:W-:Y:S01]  /*ba00*/  FFMA.FTZ R18, R21, UR6, R18 ;  /* 0x0000000615127c23 */ /* 0x000fe20008010012 */
[-C--:B------:R-:W-:Y:S01]  /*ba10*/  ISETP.GE.AND P0, PT, R25, R132.reuse, PT ;  /* 0x000000841900720c */ /* 0x080fe20003f06270 */
[----:B------:R-:W-:Y:S01]  /*ba20*/  VIADD R17, R141, 0xfffffef0 ;  /* 0xfffffef08d117836 */ /* 0x000fe20000000000 */
[----:B------:R-:W-:Y:S01]  /*ba30*/  ISETP.GE.AND P4, PT, R27, R132, PT ;  /* 0x000000841b00720c */ /* 0x000fe20003f86270 */
[----:B------:R-:W-:Y:S01]  /*ba40*/  VIADD R21, R141, 0xfffffee9 ;  /* 0xfffffee98d157836 */ /* 0x000fe20000000000 */
[----:B------:R-:W-:-:S02]  /*ba50*/  FSEL R53, R19, -INF , !P1 ;  /* 0xff80000013357808 */ /* 0x000fc40004800000 */
[----:B------:R-:W-:Y:S02]  /*ba60*/  FSEL R139, R12, -INF , !P0 ;  /* 0xff8000000c8b7808 */ /* 0x000fe40004000000 */
[----:B------:R-:W-:Y:S02]  /*ba70*/  FSEL R155, R16, -INF , !P4 ;  /* 0xff800000109b7808 */ /* 0x000fe40006000000 */
[C---:B------:R-:W-:Y:S02]  /*ba80*/  ISETP.GE.AND P1, PT, R17.reuse, R132, PT ;  /* 0x000000841100720c */ /* 0x040fe40003f26270 */
[----:B------:R-:W-:Y:S02]  /*ba90*/  ISETP.GE.AND P0, PT, R17, R0, PT ;  /* 0x000000001100720c */ /* 0x000fe40003f06270 */
[----:B------:R-:W-:Y:S02]  /*baa0*/  I2FP.F32.U32 R16, R21 ;  /* 0x0000001500107245 */ /* 0x000fe40000201000 */
[----:B------:R-:W-:-:S02]  /*bab0*/  I2FP.F32.U32 R17, R17 ;  /* 0x0000001100117245 */ /* 0x000fc40000201000 */
[----:B------:R-:W-:Y:S01]  /*bac0*/  ISETP.GE.AND P4, PT, R25, R0, PT ;  /* 0x000000001900720c */ /* 0x000fe20003f86270 */
[C---:B------:R-:W-:Y:S01]  /*bad0*/  FFMA.FTZ R51, R16.reuse, UR6, R15 ;  /* 0x0000000610337c23 */ /* 0x040fe2000801000f */
[----:B------:R-:W-:Y:S02]  /*bae0*/  VIADD R15, R141, 0xfffffef1 ;  /* 0xfffffef18d0f7836 */ /* 0x000fe40000000000 */
[----:B------:R-:W-:Y:S01]  /*baf0*/  FFMA.FTZ R8, R17, UR6, R8 ;  /* 0x0000000611087c23 */ /* 0x000fe20008010008 */
[----:B------:R-:W-:Y:S01]  /*bb00*/  FFMA.FTZ R109, R16, UR6, R13 ;  /* 0x00000006106d7c23 */ /* 0x000fe2000801000d */
[----:B------:R-:W-:Y:S01]  /*bb10*/  FSEL R149, R149, -INF , !P6 ;  /* 0xff80000095957808 */ /* 0x000fe20007000000 */
[----:B------:R-:W-:Y:S01]  /*bb20*/  VIADD R13, R141, 0xfffffe80 ;  /* 0xfffffe808d0d7836 */ /* 0x000fe20000000000 */
[----:B------:R-:W-:Y:S01]  /*bb30*/  FSEL R54, R14, -INF , !P4 ;  /* 0xff8000000e367808 */ /* 0x000fe20006000000 */
[----:B------:R-:W-:Y:S01]  /*bb40*/  FFMA.FTZ R10, R17, UR6, R10 ;  /* 0x00000006110a7c23 */ /* 0x000fe2000801000a */
[----:B------:R-:W-:Y:S01]  /*bb50*/  FSEL R59, R8, -INF , !P1 ;  /* 0xff800000083b7808 */ /* 0x000fe20004800000 */
[----:B------:R-:W-:Y:S01]  /*bb60*/  VIADD R141, R141, 0xfffffef9 ;  /* 0xfffffef98d8d7836 */ /* 0x000fe20000000000 */
[----:B------:R-:W-:-:S02]  /*bb70*/  I2FP.F32.U32 R8, R15 ;  /* 0x0000000f00087245 */ /* 0x000fc40000201000 */
[----:B------:R-:W-:Y:S02]  /*bb80*/  ISETP.GE.AND P6, PT, R21, R0, PT ;  /* 0x000000001500720c */ /* 0x000fe40003fc6270 */
[----:B------:R-:W-:Y:S01]  /*bb90*/  ISETP.GE.AND P4, PT, R15, R132, PT ;  /* 0x000000840f00720c */ /* 0x000fe20003f86270 */
[----:B------:R-:W-:Y:S01]  /*bba0*/  FFMA.FTZ R9, R8, UR6, R9 ;  /* 0x0000000608097c23 */ /* 0x000fe20008010009 */
[----:B------:R-:W-:Y:S02]  /*bbb0*/  ISETP.GE.AND P2, PT, R27, R0, PT ;  /* 0x000000001b00720c */ /* 0x000fe40003f46270 */
[----:B------:R-:W-:Y:S02]  /*bbc0*/  FSEL R51, R51, -INF , !P6 ;  /* 0xff80000033337808 */ /* 0x000fe40007000000 */
[----:B------:R-:W-:Y:S02]  /*bbd0*/  FSEL R57, R10, -INF , !P0 ;  /* 0xff8000000a397808 */ /* 0x000fe40004000000 */
[----:B------:R-:W-:-:S02]  /*bbe0*/  FSEL R58, R9, -INF , !P4 ;  /* 0xff800000093a7808 */ /* 0x000fc40006000000 */
[C---:B------:R-:W-:Y:S02]  /*bbf0*/  ISETP.GE.AND P6, PT, R13.reuse, R132, PT ;  /* 0x000000840d00720c */ /* 0x040fe40003fc6270 */
[----:B------:R-:W-:Y:S02]  /*bc00*/  I2FP.F32.U32 R10, R141 ;  /* 0x0000008d000a7245 */ /* 0x000fe40000201000 */
[----:B------:R-:W-:Y:S02]  /*bc10*/  ISETP.GE.AND P4, PT, R13, R0, PT ;  /* 0x000000000d00720c */ /* 0x000fe40003f86270 */
[-C--:B------:R-:W-:Y:S02]  /*bc20*/  I2FP.F32.U32 R9, R13.reuse ;  /* 0x0000000d00097245 */ /* 0x080fe40000201000 */
[----:B------:R-:W-:Y:S02]  /*bc30*/  FSEL R56, R18, -INF , !P2 ;  /* 0xff80000012387808 */ /* 0x000fe40005000000 */
[----:B------:R-:W-:Y:S01]  /*bc40*/  I2FP.F32.U32 R13, R13 ;  /* 0x0000000d000d7245 */ /* 0x000fe20000201000 */
[----:B------:R-:W-:Y:S01]  /*bc50*/  FFMA.FTZ R9, R9, UR6, R64 ;  /* 0x0000000609097c23 */ /* 0x000fe20008010040 */
[----:B------:R-:W-:-:S02]  /*bc60*/  ISETP.GE.AND P2, PT, R21, R132, PT ;  /* 0x000000841500720c */ /* 0x000fc40003f46270 */
[-C--:B------:R-:W-:Y:S01]  /*bc70*/  ISETP.GE.AND P1, PT, R15, R0.reuse, PT ;  /* 0x000000000f00720c */ /* 0x080fe20003f26270 */
[----:B------:R-:W-:Y:S01]  /*bc80*/  FFMA.FTZ R13, R13, UR6, R66 ;  /* 0x000000060d0d7c23 */ /* 0x000fe20008010042 */
[----:B------:R-:W-:Y:S01]  /*bc90*/  ISETP.GE.AND P0, PT, R141, R0, PT ;  /* 0x000000008d00720c */ /* 0x000fe20003f06270 */
[----:B------:R-:W-:Y:S01]  /*bca0*/  FFMA.FTZ R0, R8, UR6, R11 ;  /* 0x0000000608007c23 */ /* 0x000fe2000801000b */
[C---:B------:R-:W-:Y:S01]  /*bcb0*/  FFMA.FTZ R8, R10.reuse, UR6, R5 ;  /* 0x000000060a087c23 */ /* 0x040fe20008010005 */
[----:B------:R-:W-:Y:S01]  /*bcc0*/  FSEL R109, R109, -INF , !P2 ;  /* 0xff8000006d6d7808 */ /* 0x000fe20005000000 */
[----:B------:R-:W-:Y:S01]  /*bcd0*/  FFMA.FTZ R5, R10, UR6, R7 ;  /* 0x000000060a057c23 */ /* 0x000fe20008010007 */
[----:B------:R-:W-:Y:S02]  /*bce0*/  ISETP.GE.AND P2, PT, R141, R132, PT ;  /* 0x000000848d00720c */ /* 0x000fe40003f46270 */
[----:B------:R-:W-:Y:S02]  /*bcf0*/  FSEL R0, R0, -INF , !P1 ;  /* 0xff80000000007808 */ /* 0x000fe40004800000 */
[----:B------:R-:W-:-:S02]  /*bd00*/  FSEL R7, R8, -INF , !P2 ;  /* 0xff80000008077808 */ /* 0x000fc40005000000 */
[----:B------:R-:W-:Y:S02]  /*bd10*/  FSEL R9, R9, -INF , !P6 ;  /* 0xff80000009097808 */ /* 0x000fe40007000000 */
[----:B------:R-:W-:Y:S02]  /*bd20*/  FSEL R176, R13, -INF , !P4 ;  /* 0xff8000000db07808 */ /* 0x000fe40006000000 */
[----:B------:R-:W-:Y:S01]  /*bd30*/  FSEL R5, R5, -INF , !P0 ;  /* 0xff80000005057808 */ /* 0x000fe20004000000 */
[----:B------:R-:W-:Y:S06]  /*bd40*/  BRA.U !UP1, `(.L_x_1507) ;  /* 0x0000000909507547 */ /* 0x000fec000b800000 */
[----:B------:R-:W1:Y:S01]  /*bd50*/  LDCU.64 UR14, c[0x0][0x358] ;  /* 0x00006b00ff0e77ac */ /* 0x000e620008000a00 */
[----:B------:R-:W-:Y:S05]  /*bd60*/  BRA.U !UP2, `(.L_x_1508) ;  /* 0x000000010af47547 */ /* 0x000fea000b800000 */
[----:B------:R-:W2:Y:S01]  /*bd70*/  LDC R10, c[0x0][0x4f0] ;  /* 0x00013c00ff0a7b82 */ /* 0x000ea20000000800 */
[C---:B------:R-:W-:Y:S01]  /*bd80*/  IADD3 R11, PT, PT, R2.reuse, -0x200, RZ ;  /* 0xfffffe00020b7810 */ /* 0x040fe20007ffe0ff */
[----:B------:R-:W-:Y:S01]  /*bd90*/  VIADD R15, R2, 0xffffff00 ;  /* 0xffffff00020f7836 */ /* 0x000fe20000000000 */
[----:B------:R-:W3:Y:S02]  /*bda0*/  LDCU.64 UR8, c[0x0][0x3a0] ;  /* 0x00007400ff0877ac */ /* 0x000ee40008000a00 */
[----:B------:R-:W-:Y:S02]  /*bdb0*/  IABS R14, R11 ;  /* 0x0000000b000e7213 */ /* 0x000fe40000000000 */
[----:B------:R-:W-:Y:S02]  /*bdc0*/  IABS R12, R15 ;  /* 0x0000000f000c7213 */ /* 0x000fe40000000000 */
[-C--:B--2---:R-:W-:Y:S02]  /*bdd0*/  IABS R8, R10.reuse ;  /* 0x0000000a00087213 */ /* 0x084fe40000000000 */
[----:B------:R-:W-:-:S02]  /*bde0*/  LOP3.LUT R11, R11, R10, RZ, 0x3c, !PT ;  /* 0x0000000a0b0b7212 */ /* 0x000fc400078e3cff */
[----:B------:R-:W2:Y:S01]  /*bdf0*/  I2F.RP R18, R8 ;  /* 0x0000000800127306 */ /* 0x000ea20000209400 */
[----:B------:R-:W-:-:S04]  /*be00*/  LOP3.LUT R15, R15, R10, RZ, 0x3c, !PT ;  /* 0x0000000a0f0f7212 */ /* 0x000fc800078e3cff */
[----:B------:R-:W-:-:S03]  /*be10*/  ISETP.GE.AND P0, PT, R15, RZ, PT ;  /* 0x000000ff0f00720c */ /* 0x000fc60003f06270 */
[----:B--2---:R-:W2:Y:S02]  /*be20*/  MUFU.RCP R16, R18 ;  /* 0x0000001200107308 */ /* 0x004ea40000001000 */
[----:B--2---:R-:W-:-:S06]  /*be30*/  VIADD R16, R16, 0xffffffe ;  /* 0x0ffffffe10107836 */ /* 0x004fcc0000000000 */
[----:B------:R-:W2:Y:S02]  /*be40*/  F2I.FTZ.U32.TRUNC.NTZ R17, R16 ;  /* 0x0000001000117305 */ /* 0x000ea4000021f000 */
[----:B--2---:R-:W-:Y:S01]  /*be50*/  IMAD.MOV R13, RZ, RZ, -R17 ;  /* 0x000000ffff0d7224 */ /* 0x004fe200078e0a11 */
        /* <DEDUP_REMOVED lines=28> */
[----:B-1----:R-:W2:Y:S04]  /*c020*/  LDG.E R13, desc[UR14][R16.64] ;  /* 0x0000000e100d7981 */ /* 0x002ea8000c1e1900 */
[----:B------:R-:W2:Y:S01]  /*c030*/  LDG.E R2, desc[UR14][R14.64] ;  /* 0x0000000e0e027981 */ /* 0x000ea2000c1e1900 */
[----:B------:R-:W-:-:S04]  /*c040*/  IMAD.IADD R11, R11, 0x1, -R8 ;  /* 0x000000010b0b7824 */ /* 0x000fc800078e0a08 */
[----:B------:R-:W-:-:S05]  /*c050*/  IMAD R11, R11, R10, -0x100 ;  /* 0xffffff000b0b7424 */ /* 0x000fca00078e020a */
[----:B------:R-:W-:-:S05]  /*c060*/  SHF.R.S32.HI R8, RZ, 0x1f, R11 ;  /* 0x0000001fff087819 */ /* 0x000fca000001140b */
[----:B------:R-:W-:-:S04]  /*c070*/  IMAD R8, R8, UR10, RZ ;  /* 0x0000000a08087c24 */ /* 0x000fc8000f8e02ff */
[----:B------:R-:W-:Y:S01]  /*c080*/  IMAD R8, R11, UR11, R8 ;  /* 0x0000000b0b087c24 */ /* 0x000fe2000f8e0208 */
[----:B--2---:R-:W-:Y:S01]  /*c090*/  IADD3 R2, PT, PT, R13, -R2, RZ ;  /* 0x800000020d027210 */ /* 0x004fe20007ffe0ff */
        /* <DEDUP_REMOVED lines=10> */
.L_x_1508:
[----:B------:R-:W-:Y:S01]  /*c140*/  UMOV UR8, URZ ;  /* 0x000000ff00087c82 */ /* 0x000fe20008000000 */
[----:B------:R-:W-:Y:S01]  /*c150*/  USHF.L.U32 UR7, UR10, 0x8, URZ ;  /* 0x000000080a077899 */ /* 0x000fe200080006ff */
[----:B------:R-:W-:-:S05]  /*c160*/  IADD3 R11, P0, PT, RZ, -UR8, RZ ;  /* 0x80000008ff0b7c10 */ /* 0x000fca000ff1e0ff */
[----:B------:R-:W-:-:S05]  /*c170*/  IMAD.X R2, RZ, RZ, ~UR7, P0 ;  /* 0x80000007ff027e24 */ /* 0x000fca00080e06ff */
[----:B------:R-:W-:-:S04]  /*c180*/  SHF.R.S64 R11, R11, 0x1f, R2 ;  /* 0x0000001f0b0b7819 */ /* 0x000fc80000001002 */
[----:B------:R-:W-:-:S04]  /*c190*/  IADD3 R214, P0, PT, R11, R214, RZ ;  /* 0x000000d60bd67210 */ /* 0x000fc80007f1e0ff */
[----:B------:R-:W-:-:S09]  /*c1a0*/  LEA.HI.X.SX32 R213, R2, R213, 0x1, P0 ;  /* 0x000000d502d57211 */ /* 0x000fd200000f0eff */
.L_x_1509:
[----:B------:R-:W-:Y:S01]  /*c1b0*/  IMAD.U32 R17, RZ, RZ, UR10 ;  /* 0x0000000aff117e24 */ /* 0x000fe2000f8e00ff */
[----:B------:R-:W-:Y:S01]  /*c1c0*/  MOV R2, UR11 ;  /* 0x0000000b00027c02 */ /* 0x000fe20008000f00 */
[----:B------:R-:W-:Y:S01]  /*c1d0*/  IMAD.U32 R8, RZ, RZ, UR10 ;  /* 0x0000000aff087e24 */ /* 0x000fe2000f8e00ff */
[----:B------:R2:W-:Y:S01]  /*c1e0*/  @P3 STS.128 [R223+0x1000], RZ ;  /* 0x001000ffdf003388 */ /* 0x0005e20000000c00 */
[----:B------:R-:W-:Y:S01]  /*c1f0*/  @!P3 IMAD.MOV.U32 R20, RZ, RZ, R214 ;  /* 0x000000ffff14b224 */ /* 0x000fe200078e00d6 */
[----:B------:R-:W-:Y:S01]  /*c200*/  LEA R16, P0, R17, R214, 0x6 ;  /* 0x000000d611107211 */ /* 0x000fe200078030ff */
[----:B------:R-:W-:Y:S01]  /*c210*/  @!P3 IMAD.MOV.U32 R21, RZ, RZ, R213 ;  /* 0x000000ffff15b224 */ /* 0x000fe200078e00d5 */
[----:B------:R-:W-:Y:S01]  /*c220*/  MOV R19, UR10 ;  /* 0x0000000a00137c02 */ /* 0x000fe20008000f00 */
[----:B------:R-:W-:Y:S01]  /*c230*/  IMAD.U32 R13, RZ, RZ, UR10 ;  /* 0x0000000aff0d7e24 */ /* 0x000fe2000f8e00ff */
[----:B------:R-:W-:Y:S01]  /*c240*/  LEA.HI.X R17, R8, R213, R2, 0x6, P0 ;  /* 0x000000d508117211 */ /* 0x000fe200000f3402 */
[----:B------:R-:W-:Y:S01]  /*c250*/  IMAD.U32 R10, RZ, RZ, UR11 ;  /* 0x0000000bff0a7e24 */ /* 0x000fe2000f8e00ff */
[----:B------:R-:W-:Y:S01]  /*c260*/  MOV R2, UR10 ;  /* 0x0000000a00027c02 */ /* 0x000fe20008000f00 */
[----:B------:R-:W-:Y:S01]  /*c270*/  @!PT LDS RZ, [RZ] ;  /* 0x00000000fffff984 */ /* 0x000fe20000000800 */
[----:B------:R-:W-:Y:S01]  /*c280*/  @!PT LDS RZ, [RZ] ;  /* 0x00000000fffff984 */ /* 0x000fe20000000800 */
[----:B------:R-:W-:Y:S01]  /*c290*/  @!PT LDS RZ, [RZ] ;  /* 0x00000000fffff984 */ /* 0x000fe20000000800 */
[----:B-1----:R1:W-:Y:S01]  /*c2a0*/  @!P3 LDGSTS.E.BYPASS.LTC128B.128 [R223+0x1000], desc[UR14][R20.64] ;  /* 0x0100000014dfbfae */ /* 0x0023e2000b981a0e */
[----:B------:R-:W-:Y:S01]  /*c2b0*/  MOV R11, UR10 ;  /* 0x0000000a000b7c02 */ /* 0x000fe20008000f00 */
[----:B------:R-:W-:Y:S01]  /*c2c0*/  IMAD.U32 R15, RZ, RZ, UR10 ;  /* 0x0000000aff0f7e24 */ /* 0x000fe2000f8e00ff */
[-C--:B------:R-:W-:Y:S01]  /*c2d0*/  @!P3 LEA R18, P1, R2, R16.reuse, 0x7 ;  /* 0x000000100212b211 */ /* 0x080fe200078238ff */
[----:B------:R-:W-:Y:S01]  /*c2e0*/  IMAD.U32 R2, RZ, RZ, UR11 ;  /* 0x0000000bff027e24 */ /* 0x000fe2000f8e00ff */
[-C--:B------:R-:W-:Y:S01]  /*c2f0*/  @!P3 LEA R14, P2, R19, R16.reuse, 0x6 ;  /* 0x00000010130eb211 */ /* 0x080fe200078430ff */
[----:B------:R-:W-:Y:S01]  /*c300*/  IMAD.U32 R12, RZ, RZ, UR11 ;  /* 0x0000000bff0c7e24 */ /* 0x000fe2000f8e00ff */
[-C--:B------:R-:W-:Y:S01]  /*c310*/  @!P3 LEA.HI.X R19, R13, R17.reuse, R10, 0x7, P1 ;  /* 0x000000110d13b211 */ /* 0x080fe200008f3c0a */
[----:B------:R-:W-:Y:S01]  /*c320*/  @!UP0 UIMAD UR8, UR11, 0xc0, URZ ;  /* 0x000000c00b0888a4 */ /* 0x000fe2000f8e02ff */
[----:B------:R2:W-:Y:S01]  /*c330*/  @P3 STS.128 [R223+0x1800], RZ ;  /* 0x001800ffdf003388 */ /* 0x0005e20000000c00 */
[----:B------:R-:W-:Y:S01]  /*c340*/  @!UP0 UIMAD UR7, UR11, 0x140, URZ ;  /* 0x000001400b0788a4 */ /* 0x000fe2000f8e02ff */
[----:B------:R-:W-:Y:S01]  /*c350*/  @!P3 LEA.HI.X R15, R15, R17, R12, 0x6, P2 ;  /* 0x000000110f0fb211 */ /* 0x000fe200010f340c */
[----:B------:R-:W-:Y:S01]  /*c360*/  @!P3 IMAD.MOV.U32 R12, RZ, RZ, R16 ;  /* 0x000000ffff0cb224 */ /* 0x000fe200078e0010 */
[----:B------:R-:W-:Y:S01]  /*c370*/  @!PT LDS RZ, [RZ] ;  /* 0x00000000fffff984 */ /* 0x000fe20000000800 */
[----:B------:R-:W-:Y:S01]  /*c380*/  @!PT LDS RZ, [RZ] ;  /* 0x00000000fffff984 */ /* 0x000fe20000000800 */
[----:B------:R-:W-:Y:S01]  /*c390*/  @!PT LDS RZ, [RZ] ;  /* 0x00000000fffff984 */ /* 0x000fe20000000800 */
[----:B------:R2:W-:Y:S01]  /*c3a0*/  @!P3 LDGSTS.E.BYPASS.LTC128B.128 [R223+0x1800], desc[UR14][R16.64] ;  /* 0x0180000010dfbfae */ /* 0x0005e2000b981a0e */
[----:B------:R-:W-:Y:S03]  /*c3b0*/  BSSY.RECONVERGENT B0, `(.L_x_1510) ;  /* 0x000002c000007945 */ /* 0x000fe60003800200 */
[----:B------:R2:W-:Y:S04]  /*c3c0*/  @P3 STS.128 [R223+0x2000], RZ ;  /* 0x002000ffdf003388 */ /* 0x0005e80000000c00 */
[----:B------:R-:W-:Y:S01]  /*c3d0*/  @!PT LDS RZ, [RZ] ;  /* 0x00000000fffff984 */ /* 0x000fe20000000800 */
[----:B------:R-:W-:Y:S01]  /*c3e0*/  @!PT LDS RZ, [RZ] ;  /* 0x00000000fffff984 */ /* 0x000fe20000000800 */
[----:B------:R-:W-:Y:S01]  /*c3f0*/  @!PT LDS RZ, [RZ] ;  /* 0x00000000fffff984 */ /* 0x000fe20000000800 */
[----:B------:R2:W-:Y:S04]  /*c400*/  @!P3 LDGSTS.E.BYPASS.LTC128B.128 [R223+0x2000], desc[UR14][R14.64] ;  /* 0x020000000edfbfae */ /* 0x0005e8000b981a0e */
[----:B------:R2:W-:Y:S01]  /*c410*/  @P3 STS.128 [R223+0x2800], RZ ;  /* 0x002800ffdf003388 */ /* 0x0005e20000000c00 */
[----:B-1----:R-:W-:-:S03]  /*c420*/  @!P3 LEA R20, P0, R8, R16, 0x8 ;  /* 0x000000100814b211 */ /* 0x002fc600078040ff */
[----:B------:R-:W-:Y:S01]  /*c430*/  @!PT LDS RZ, [RZ] ;  /* 0x00000000fffff984 */ /* 0x000fe20000000800 */
[----:B------:R-:W-:Y:S01]  /*c440*/  @!PT LDS RZ, [RZ] ;  /* 0x00000000fffff984 */ /* 0x000fe20000000800 */
[----:B------:R-:W-:Y:S01]  /*c450*/  @!PT LDS RZ, [RZ] ;  /* 0x00000000fffff984 */ /* 0x000fe20000000800 */
[----:B------:R2:W-:Y:S01]  /*c460*/  @!P3 LDGSTS.E.BYPASS.LTC128B.128 [R223+0x2800], desc[UR14][R18.64] ;  /* 0x0280000012dfbfae */ /* 0x0005e2000b981a0e */
[-C--:B------:R-:W-:Y:S01]  /*c470*/  @!P3 LEA.HI.X R21, R11, R17.reuse, R2, 0x8, P0 ;  /* 0x000000110b15b211 */ /* 0x080fe200000f4402 */
[----:B------:R-:W-:Y:S01]  /*c480*/  @!P3 IMAD.WIDE.U32 R10, R13, 0xc0, R16 ;  /* 0x000000c00d0ab825 */ /* 0x000fe200078e0010 */
[----:B------:R-:W-:Y:S01]  /*c490*/  MOV R2, UR10 ;  /* 0x0000000a00027c02 */ /* 0x000fe20008000f00 */
[----:B------:R2:W-:Y:S01]  /*c4a0*/  @P3 STS.128 [R223+0x3000], RZ ;  /* 0x003000ffdf003388 */ /* 0x0005e20000000c00 */
[----:B------:R-:W-:Y:S01]  /*c4b0*/  @!P3 MOV R13, R17 ;  /* 0x00000011000db202 */ /* 0x000fe20000000f00 */
[----:B------:R-:W-:Y:S02]  /*c4c0*/  @!P3 VIADD R11, R11, UR8 ;  /* 0x000000080b0bbc36 */ /* 0x000fe40008000000 */
[----:B------:R-:W-:-:S03]  /*c4d0*/  @!P3 IMAD.WIDE.U32 R12, R2, 0x140, R12 ;  /* 0x00000140020cb825 */ /* 0x000fc600078e000c */
[----:B------:R-:W-:Y:S01]  /*c4e0*/  @!PT LDS RZ, [RZ] ;  /* 0x00000000fffff984 */ /* 0x000fe20000000800 */
[----:B------:R-:W-:Y:S01]  /*c4f0*/  @!PT LDS RZ, [RZ] ;  /* 0x00000000fffff984 */ /* 0x000fe20000000800 */
[----:B------:R-:W-:Y:S01]  /*c500*/  @!PT LDS RZ, [RZ] ;  /* 0x00000000fffff984 */ /* 0x000fe20000000800 */
[----:B------:R2:W-:Y:S02]  /*c510*/  @!P3 LDGSTS.E.BYPASS.LTC128B.128 [R223+0x3000], desc[UR14][R10.64] ;  /* 0x030000000adfbfae */ /* 0x0005e4000b981a0e */
[----:B------:R-:W-:Y:S02]  /*c520*/  @!P3 IADD3 R13, PT, PT, R13, UR7, RZ ;  /* 0x000000070d0dbc10 */ /* 0x000fe4000fffe0ff */
        /* <DEDUP_REMOVED lines=14> */
[----:B--2---:R-:W-:-:S05]  /*c610*/  IMAD.WIDE.U32 R10, R2, 0x180, R16 ;  /* 0x00000180020a7825 */ /* 0x004fca00078e0010 */
[----:B------:R-:W-:-:S05]  /*c620*/  IADD3 R11, PT, PT, R11, UR7, RZ ;  /* 0x000000070b0b7c10 */ /* 0x000fca000fffe0ff */
[----:B------:R-:W-:Y:S01]  /*c630*/  @!PT LDS RZ, [RZ] ;  /* 0x00000000fffff984 */ /* 0x000fe20000000800 */
[----:B------:R-:W-:Y:S01]  /*c640*/  @!PT LDS RZ, [RZ] ;  /* 0x00000000fffff984 */ /* 0x000fe20000000800 */
[----:B------:R-:W-:Y:S01]  /*c650*/  @!PT LDS RZ, [RZ] ;  /* 0x00000000fffff984 */ /* 0x000fe20000000800 */
[----:B------:R1:W-:Y:S02]  /*c660*/  LDGSTS.E.BYPASS.LTC128B.128 [R223+0x4800], desc[UR14][R10.64] ;  /* 0x048000000adf7fae */ /* 0x0003e4000b981a0e */
.L_x_1511:
[----:B------:R-:W-:Y:S05]  /*c670*/  BSYNC.RECONVERGENT B0 ;  /* 0x0000000000007941 */ /* 0x000fea0003800200 */
.L_x_1510:
[----:B------:R-:W0:Y:S02]  /*c680*/  LDGDEPBAR ;  /* 0x00000000000079af */ /* 0x000e240000000000 */
.L_x_1507:
[----:B------:R-:W-:Y:S01]  /*c690*/  FMNMX3.FTZ R2, R134, R143, R129, !PT ;  /* 0x0000008f86027276 */ /* 0x000fe20007810081 */
[----:B------:R-:W-:Y:S01]  /*c6a0*/  LDSM.16.MT88.4 R24, [R217+0x5400] ;  /* 0x00540000d918783b */ /* 0x000fe20000004200 */
[----:B------:R-:W-:Y:S01]  /*c6b0*/  IADD3 R100, PT, PT, R217, 0x5020, RZ ;  /* 0x00005020d9647810 */ /* 0x000fe20007ffe0ff */
[----:B------:R-:W-:Y:S01]  /*c6c0*/  UIADD3 UR7, UPT, UPT, UR17, -0x3, URZ ;  /* 0xfffffffd11077890 */ /* 0x000fe2000fffe0ff */
        /* <DEDUP_REMOVED lines=28> */
[----:B-12---:R-:W-:-:S04]  /*c890*/  FMNMX3.FTZ R11, R2, R139, R109, !PT ;  /* 0x0000008b020b7276 */ /* 0x006fc8000781006d */
        /* <DEDUP_REMOVED lines=36> */
[----:B------:R-:W-:Y:S01]  /*cae0*/  FFMA.FTZ R119, R147, UR4, -R96 ;  /* 0x0000000493777c23 */ /* 0x000fe20008010860 */
[----:B------:R-:W-:Y:S01]  /*caf0*/  FMUL.FTZ R131, R131, UR4 ;  /* 0x0000000483837c20 */ /* 0x000fe20008410000 */
        /* <DEDUP_REMOVED lines=57> */
[----:B------:R-:W-:Y:S01]  /*ce90*/  MUFU.EX2 R120, R120 ;  /* 0x0000007800787308 */ /* 0x000fe20000000800 */
[-C--:B------:R-:W-:Y:S01]  /*cea0*/  FMUL.FTZ R201, R201, R131.reuse ;  /* 0x00000083c9c97220 */ /* 0x080fe20000410000 */
[----:B------:R-:W-:Y:S01]  /*ceb0*/  FMUL.FTZ R196, R196, R131 ;  /* 0x00000083c4c47220 */ /* 0x000fe20000410000 */
[----:B------:R-:W-:Y:S01]  /*cec0*/  FMNMX3.FTZ R8, R8, R57, R0, !PT ;  /* 0x0000003908087276 */ /* 0x000fe20007810000 */
[-C--:B------:R-:W-:Y:S01]  /*ced0*/  FMUL.FTZ R197, R197, R131.reuse ;  /* 0x00000083c5c57220 */ /* 0x080fe20000410000 */
[--C-:B------:R-:W-:Y:S01]  /*cee0*/  FFMA.FTZ R72, R183, UR4, -R96.reuse ;  /* 0x00000004b7487c23 */ /* 0x100fe20008010860 */
[--C-:B------:R-:W-:Y:S01]  /*cef0*/  FFMA.FTZ R73, R69, UR4, -R96.reuse ;  /* 0x0000000445497c23 */ /* 0x100fe20008010860 */
[----:B------:R-:W-:Y:S01]  /*cf00*/  FMNMX3.FTZ R8, R8, R4, R5, !PT ;  /* 0x0000000408087276 */ /* 0x000fe20007810005 */
[----:B------:R-:W1:Y:S01]  /*cf10*/  MUFU.EX2 R107, R107 ;  /* 0x0000006b006b7308 */ /* 0x000e620000000800 */
[----:B--2---:R-:W-:Y:S01]  /*cf20*/  F2FP.BF16.F32.PACK_AB R32, R113, R130 ;  /* 0x000000827120723e */ /* 0x004fe200000010ff */
[--C-:B------:R-:W-:Y:S01]  /*cf30*/  FFMA.FTZ R70, R181, UR4, -R96.reuse ;  /* 0x00000004b5467c23 */ /* 0x100fe20008010860 */
[----:B------:R-:W-:Y:S01]  /*cf40*/  FFMA.FTZ R190, R190, R131, R127 ;  /* 0x00000083bebe7223 */ /* 0x000fe2000001007f */
[----:B------:R-:W2:Y:S01]  /*cf50*/  SHFL.BFLY PT, R9, R8, 0x2, 0x1f ;  /* 0x0c401f0008097f89 */ /* 0x000ea200000e0000 */
[--C-:B------:R-:W-:Y:S01]  /*cf60*/  FFMA.FTZ R71, R71, UR4, -R96.reuse ;  /* 0x0000000447477c23 */ /* 0x100fe20008010860 */
[----:B------:R-:W-:Y:S01]  /*cf70*/  FFMA.FTZ R68, R185, UR4, -R96 ;  /* 0x00000004b9447c23 */ /* 0x000fe20008010860 */
[----:B------:R-:W-:Y:S01]  /*cf80*/  FADD.FTZ R125, R125, R190 ;  /* 0x000000be7d7d7221 */ /* 0x000fe20000010000 */
[----:B------:R-:W-:Y:S01]  /*cf90*/  MUFU.EX2 R118, R118 ;  /* 0x0000007600767308 */ /* 0x000fe20000000800 */
[--C-:B------:R-:W-:Y:S01]  /*cfa0*/  FFMA.FTZ R69, R215, UR4, -R96.reuse ;  /* 0x00000004d7457c23 */ /* 0x100fe20008010860 */
[--C-:B------:R-:W-:Y:S01]  /*cfb0*/  FFMA.FTZ R66, R187, UR4, -R96.reuse ;  /* 0x00000004bb427c23 */ /* 0x100fe20008010860 */
[----:B------:R-:W-:Y:S01]  /*cfc0*/  FADD.FTZ R138, R138, R125 ;  /* 0x0000007d8a8a7221 */ /* 0x000fe20000010000 */
[--C-:B------:R-:W-:Y:S01]  /*cfd0*/  FFMA.FTZ R67, R233, UR4, -R96.reuse ;  /* 0x00000004e9437c23 */ /* 0x100fe20008010860 */
[--C-:B------:R-:W-:Y:S01]  /*cfe0*/  FFMA.FTZ R64, R225, UR4, -R96.reuse ;  /* 0x00000004e1407c23 */ /* 0x100fe20008010860 */
[--C-:B------:R-:W-:Y:S01]  /*cff0*/  FFMA.FTZ R65, R235, UR4, -R96.reuse ;  /* 0x00000004eb417c23 */ /* 0x100fe20008010860 */
[--C-:B------:R-:W-:Y:S01]  /*d000*/  FFMA.FTZ R62, R227, UR4, -R96.reuse ;  /* 0x00000004e33e7c23 */ /* 0x100fe20008010860 */
[----:B------:R-:W-:Y:S01]  /*d010*/  MUFU.EX2 R105, R105 ;  /* 0x0000006900697308 */ /* 0x000fe20000000800 */
[----:B-1----:R-:W-:Y:S01]  /*d020*/  F2FP.BF16.F32.PACK_AB R34, R107, R120 ;  /* 0x000000786b22723e */ /* 0x002fe200000010ff */
[--C-:B------:R-:W-:Y:S01]  /*d030*/  FFMA.FTZ R63, R237, UR4, -R96.reuse ;  /* 0x00000004ed3f7c23 */ /* 0x100fe20008010860 */
[--C-:B------:R-:W-:Y:S01]  /*d040*/  FFMA.FTZ R135, R135, UR4, -R96.reuse ;  /* 0x0000000487877c23 */ /* 0x100fe20008010860 */
[--C-:B------:R-:W-:Y:S01]  /*d050*/  FFMA.FTZ R151, R151, UR4, -R96.reuse ;  /* 0x0000000497977c23 */ /* 0x100fe20008010860 */
[--C-:B------:R-:W-:Y:S01]  /*d060*/  FFMA.FTZ R190, R7, UR4, -R96.reuse ;  /* 0x0000000407be7c23 */ /* 0x100fe20008010860 */
[--C-:B------:R-:W-:Y:S01]  /*d070*/  FFMA.FTZ R149, R149, UR4, -R96.reuse ;  /* 0x0000000495957c23 */ /* 0x100fe20008010860 */
[----:B------:R-:W-:Y:S01]  /*d080*/  FFMA.FTZ R58, R58, UR4, -R96 ;  /* 0x000000043a3a7c23 */ /* 0x000fe20008010860 */
[----:B------:R-:W-:Y:S01]  /*d090*/  MUFU.EX2 R114, R114 ;  /* 0x0000007200727308 */ /* 0x000fe20000000800 */
[----:B--2---:R-:W-:-:S07]  /*d0a0*/  FMNMX.FTZ R2, R8, R9, !PT ;  /* 0x0000000908027209 */ /* 0x004fce0007810000 */
[----:B------:R-:W-:Y:S01]  /*d0b0*/  MUFU.EX2 R103, R103 ;  /* 0x0000006700677308 */ /* 0x000fe20000000800 */
[----:B------:R-:W1:Y:S07]  /*d0c0*/  SHFL.BFLY PT, R9, R2, 0x1, 0x1f ;  /* 0x0c201f0002097f89 */ /* 0x000e6e00000e0000 */
[----:B------:R-:W-:Y:S08]  /*d0d0*/  MUFU.EX2 R108, R108 ;  /* 0x0000006c006c7308 */ /* 0x000ff00000000800 */
[----:B------:R-:W-:Y:S08]  /*d0e0*/  MUFU.EX2 R101, R101 ;  /* 0x0000006500657308 */ /* 0x000ff00000000800 */
[----:B------:R-:W-:Y:S01]  /*d0f0*/  MUFU.EX2 R97, R97 ;  /* 0x0000006100617308 */ /* 0x000fe20000000800 */
[----:B-1----:R-:W-:Y:S01]  /*d100*/  FMNMX.FTZ R98, R2, R9, !PT ;  /* 0x0000000902627209 */ /* 0x002fe20007810000 */
[----:B------:R-:W-:Y:S01]  /*d110*/  FFMA.FTZ R2, R35, UR4, -R96 ;  /* 0x0000000423027c23 */ /* 0x000fe20008010860 */
[----:B------:R-:W1:Y:S02]  /*d120*/  LDSM.16.MT88.4 R8, [R217+0x5000] ;  /* 0x00500000d908783b */ /* 0x000e640000004200 */
[C---:B------:R-:W-:Y:S01]  /*d130*/  FSETP.NEU.FTZ.AND P0, PT, R98.reuse, -INF , PT ;  /* 0xff8000006200780b */ /* 0x040fe20003f1d000 */
[----:B------:R-:W-:-:S02]  /*d140*/  FMUL.FTZ R61, R98, UR4 ;  /* 0x00000004623d7c20 */ /* 0x000fc40008410000 */
[----:B------:R-:W-:Y:S01]  /*d150*/  MUFU.EX2 R94, R94 ;  /* 0x0000005e005e7308 */ /* 0x000fe20000000800 */
[----:B------:R-:W-:Y:S02]  /*d160*/  FSEL R12, R98, RZ, P0 ;  /* 0x000000ff620c7208 */ /* 0x000fe40000000000 */
[----:B------:R-:W-:-:S03]  /*d170*/  FSEL R61, R61, RZ, P0 ;  /* 0x000000ff3d3d7208 */ /* 0x000fc60000000000 */
[----:B------:R-:W-:Y:S02]  /*d180*/  FADD.FTZ R12, R133, -R12 ;  /* 0x8000000c850c7221 */ /* 0x000fe40000010000 */
[--C-:B------:R-:W-:Y:S01]  /*d190*/  FFMA.FTZ R146, R146, UR4, -R61.reuse ;  /* 0x0000000492927c23 */ /* 0x100fe2000801083d */
[--C-:B------:R-:W-:Y:S01]  /*d1a0*/  FFMA.FTZ R123, R226, UR4, -R61.reuse ;  /* 0x00000004e27b7c23 */ /* 0x100fe2000801083d */
[----:B------:R-:W-:Y:S01]  /*d1b0*/  FMUL.FTZ R129, R12, UR4 ;  /* 0x000000040c817c20 */ /* 0x000fe20008410000 */
[----:B------:R-:W-:Y:S01]  /*d1c0*/  IADD3 R12, PT, PT, R217, 0x5000, RZ ;  /* 0x00005000d90c7810 */ /* 0x000fe20007ffe0ff */
[--C-:B------:R-:W-:Y:S01]  /*d1d0*/  FFMA.FTZ R136, R224, UR4, -R61.reuse ;  /* 0x00000004e0887c23 */ /* 0x100fe2000801083d */
[--C-:B------:R-:W-:Y:S01]  /*d1e0*/  FFMA.FTZ R121, R222, UR4, -R61.reuse ;  /* 0x00000004de797c23 */ /* 0x100fe2000801083d */
[----:B------:R-:W-:Y:S01]  /*d1f0*/  MUFU.EX2 R146, R146 ;  /* 0x0000009200927308 */ /* 0x000fe20000000800 */
[----:B------:R-:W-:Y:S01]  /*d200*/  @P5 IADD3 R100, PT, PT, R12, -0x20, RZ ;  /* 0xffffffe00c645810 */ /* 0x000fe20007ffe0ff */
[--C-:B------:R-:W-:Y:S01]  /*d210*/  FFMA.FTZ R132, R194, UR4, -R61.reuse ;  /* 0x00000004c2847c23 */ /* 0x100fe2000801083d */
        /* <DEDUP_REMOVED lines=38> */
[----:B-----5:R-:W-:Y:S01]  /*d480*/  F2FP.BF16.F32.PACK_AB R19, R121, R136 ;  /* 0x000000887913723e */ /* 0x020fe200000010ff */
[--C-:B------:R-:W-:Y:S01]  /*d490*/  FFMA.FTZ R124, R176, UR4, -R61.reuse ;  /* 0x00000004b07c7c23 */ /* 0x100fe2000801083d */
[--C-:B------:R-:W-:Y:S01]  /*d4a0*/  FFMA.FTZ R165, R116, UR4, -R61.reuse ;  /* 0x0000000474a57c23 */ /* 0x100fe2000801083d */
[--C-:B------:R-:W-:Y:S01]  /*d4b0*/  FFMA.FTZ R112, R112, UR4, -R61.reuse ;  /* 0x0000000470707c23 */ /* 0x100fe2000801083d */
[--C-:B------:R-:W-:Y:S01]  /*d4c0*/  FFMA.FTZ R167, R106, UR4, -R61.reuse ;  /* 0x000000046aa77c23 */ /* 0x100fe2000801083d */
[----:B------:R-:W-:Y:S01]  /*d4d0*/  FFMA.FTZ R106, R139, UR4, -R96 ;  /* 0x000000048b6a7c23 */ /* 0x000fe20008010860 */
[--C-:B------:R-:W-:Y:S01]  /*d4e0*/  FFMA.FTZ R110, R110, UR4, -R61.reuse ;  /* 0x000000046e6e7c23 */ /* 0x100fe2000801083d */
[----:B------:R-:W5:Y:S01]  /*d4f0*/  MUFU.EX2 R115, R115 ;  /* 0x0000007300737308 */ /* 0x000f620000000800 */
        /* <DEDUP_REMOVED lines=11> */
[--C-:B------:R-:W-:Y:S01]  /*d5b0*/  FFMA.FTZ R52, R52, UR4, -R61.reuse ;  /* 0x0000000434347c23 */ /* 0x100fe2000801083d */
[--C-:B------:R-:W-:Y:S01]  /*d5c0*/  FFMA.FTZ R169, R104, UR4, -R61.reuse ;  /* 0x0000000468a97c23 */ /* 0x100fe2000801083d */
[----:B------:R-:W-:Y:S01]  /*d5d0*/  FFMA.FTZ R146, R191, R129, R146 ;  /* 0x00000081bf927223 */ /* 0x000fe20000010092 */
[--C-:B------:R-:W-:Y:S01]  /*d5e0*/  FFMA.FTZ R48, R48, UR4, -R61.reuse ;  /* 0x0000000430307c23 */ /* 0x100fe2000801083d */
[----:B------:R-:W1:Y:S01]  /*d5f0*/  MUFU.EX2 R134, R134 ;  /* 0x0000008600867308 */ /* 0x000e620000000800 */
[C---:B------:R-:W-:Y:S01]  /*d600*/  HMMA.16816.F32.BF16 R8, R16.reuse, R10, R204 ;  /* 0x0000000a1008723c */ /* 0x040fe200000418cc */
[----:B-----5:R-:W-:Y:S01]  /*d610*/  F2FP.BF16.F32.PACK_AB R33, R115, R132 ;  /* 0x000000847321723e */ /* 0x020fe200000010ff */
[----:B------:R-:W-:Y:S01]  /*d620*/  FADD.FTZ R123, R123, R146 ;  /* 0x000000927b7b7221 */ /* 0x000fe20000010000 */
[--C-:B------:R-:W-:Y:S01]  /*d630*/  FFMA.FTZ R49, R49, UR4, -R61.reuse ;  /* 0x0000000431317c23 */ /* 0x100fe2000801083d */
[--C-:B------:R-:W-:Y:S01]  /*d640*/  FFMA.FTZ R44, R44, UR4, -R61.reuse ;  /* 0x000000042c2c7c23 */ /* 0x100fe2000801083d */
[----:B------:R-:W-:Y:S01]  /*d650*/  FFMA.FTZ R36, R36, UR4, -R61 ;  /* 0x0000000424247c23 */ /* 0x000fe2000801083d */
[----:B------:R-:W-:Y:S01]  /*d660*/  FADD.FTZ R136, R136, R123 ;  /* 0x0000007b88887221 */ /* 0x000fe20000010000 */
[----:B------:R-:W-:Y:S01]  /*d670*/  MUFU.EX2 R152, R152 ;  /* 0x0000009800987308 */ /* 0x000fe20000000800 */
[C---:B--2---:R-:W-:Y:S01]  /*d680*/  HMMA.16816.F32.BF16 R200, R16.reuse, R12, R200 ;  /* 0x0000000c10c8723c */ /* 0x044fe200000418c8 */
[--C-:B------:R-:W-:Y:S01]  /*d690*/  FFMA.FTZ R39, R39, UR4, -R61.reuse ;  /* 0x0000000427277c23 */ /* 0x100fe2000801083d */
[----:B------:R-:W-:Y:S01]  /*d6a0*/  FADD.FTZ R121, R121, R136 ;  /* 0x0000008879797221 */ /* 0x000fe20000010000 */
[--C-:B------:R-:W-:Y:S01]  /*d6b0*/  FFMA.FTZ R37, R37, UR4, -R61.reuse ;  /* 0x0000000425257c23 */ /* 0x100fe2000801083d */
[--C-:B------:R-:W-:Y:S01]  /*d6c0*/  FFMA.FTZ R38, R38, UR4, -R61.reuse ;  /* 0x0000000426267c23 */ /* 0x100fe2000801083d */
[----:B------:R-:W-:Y:S01]  /*d6d0*/  FFMA.FTZ R42, R42, UR4, -R61 ;  /* 0x000000042a2a7c23 */ /* 0x000fe2000801083d */
[----:B------:R-:W-:Y:S01]  /*d6e0*/  FADD.FTZ R132, R132, R121 ;  /* 0x0000007984847221 */ /* 0x000fe20000010000 */
[----:B------:R-:W2:Y:S01]  /*d6f0*/  MUFU.EX2 R137, R137 ;  /* 0x0000008900897308 */ /* 0x000ea20000000800 */
[----:B------:R-:W-:Y:S01]  /*d700*/  HMMA.16816.F32.BF16 R16, R16, R14, R196 ;  /* 0x0000000e1010723c */ /* 0x000fe200000418c4 */
[----:B------:R-:W3:Y:S01]  /*d710*/  LDSM.16.MT88.4 R12, [R217+0x5800] ;  /* 0x00580000d90c783b */ /* 0x000ee20000004200 */
[----:B-1----:R-:W-:Y:S01]  /*d720*/  F2FP.BF16.F32.PACK_AB R35, R134, R117 ;  /* 0x000000758623723e */ /* 0x002fe200000010ff */
[----:B------:R-:W-:Y:S01]  /*d730*/  FADD.FTZ R132, R115, R132 ;  /* 0x0000008473847221 */ /* 0x000fe20000010000 */
[--C-:B------:R-:W-:Y:S01]  /*d740*/  FFMA.FTZ R47, R47, UR4, -R61.reuse ;  /* 0x000000042f2f7c23 */ /* 0x100fe2000801083d */
[--C-:B------:R-:W-:Y:S01]  /*d750*/  FFMA.FTZ R45, R45, UR4, -R61.reuse ;  /* 0x000000042d2d7c23 */ /* 0x100fe2000801083d */
[--C-:B------:R-:W-:Y:S01]  /*d760*/  FFMA.FTZ R46, R46, UR4, -R61.reuse ;  /* 0x000000042e2e7c23 */ /* 0x100fe2000801083d */
[----:B------:R-:W-:Y:S01]  /*d770*/  MUFU.EX2 R133, R133 ;  /* 0x0000008500857308 */ /* 0x000fe20000000800 */
[--C-:B------:R-:W-:Y:S01]  /*d780*/  FFMA.FTZ R50, R50, UR4, -R61.reuse ;  /* 0x0000000432327c23 */ /* 0x100fe2000801083d */
[C---:B------:R-:W-:Y:S01]  /*d790*/  HMMA.16816.F32.BF16 R20, R32.reuse, R24, R20 ;  /* 0x000000182014723c */ /* 0x040fe20000041814 */
[--C-:B------:R-:W-:Y:S01]  /*d7a0*/  FFMA.FTZ R56, R56, UR4, -R61.reuse ;  /* 0x0000000438387c23 */ /* 0x100fe2000801083d */
[--C-:B------:R-:W-:Y:S01]  /*d7b0*/  FFMA.FTZ R53, R53, UR4, -R61.reuse ;  /* 0x0000000435357c23 */ /* 0x100fe2000801083d */
[--C-:B------:R-:W-:Y:S01]  /*d7c0*/  FFMA.FTZ R54, R54, UR4, -R61.reuse ;  /* 0x0000000436367c23 */ /* 0x100fe2000801083d */
[--C-:B------:R-:W-:Y:S01]  /*d7d0*/  FFMA.FTZ R51, R51, UR4, -R61.reuse ;  /* 0x0000000433337c23 */ /* 0x100fe2000801083d */
[----:B------:R-:W-:Y:S01]  /*d7e0*/  LDSM.16.MT88.4 R204, [R217+0x8c00] ;  /* 0x008c0000d9cc783b */ /* 0x000fe20000004200 */
[----:B------:R-:W1:Y:S01]  /*d7f0*/  MUFU.EX2 R158, R158 ;  /* 0x0000009e009e7308 */ /* 0x000e620000000800 */
[--C-:B------:R-:W-:Y:S01]  /*d800*/  FFMA.FTZ R0, R0, UR4, -R61.reuse ;  /* 0x0000000400007c23 */ /* 0x100fe2000801083d */
[----:B------:R-:W-:Y:S01]  /*d810*/  HMMA.16816.F32.BF16 R8, R32, R26, R8 ;  /* 0x0000001a2008723c */ /* 0x000fe20000041808 */
[----:B------:R-:W5:Y:S01]  /*d820*/  LDSM.16.MT88.4 R24, [R100+0x800] ;  /* 0x000800006418783b */ /* 0x000f620000004200 */
[----:B------:R-:W-:-:S03]  /*d830*/  FFMA.FTZ R191, R5, UR4, -R61 ;  /* 0x0000000405bf7c23 */ /* 0x000fc6000801083d */
[----:B------:R-:W-:Y:S01]  /*d840*/  LDSM.16.MT88.4 R196, [R100+0x3c00] ;  /* 0x003c000064c4783b */ /* 0x000fe20000004200 */
[----:B------:R-:W-:Y:S02]  /*d850*/  MUFU.EX2 R164, R164 ;  /* 0x000000a400a47308 */ /* 0x000fe40000000800 */
[C---:B----4-:R-:W-:Y:S06]  /*d860*/  HMMA.16816.F32.BF16 R200, R32.reuse, R28, R200 ;  /* 0x0000001c20c8723c */ /* 0x050fec00000418c8 */
[----:B------:R-:W4:Y:S02]  /*d870*/  MUFU.EX2 R143, R143 ;  /* 0x0000008f008f7308 */ /* 0x000f240000000800 */
[----:B------:R-:W-:Y:S01]  /*d880*/  HMMA.16816.F32.BF16 R28, R32, R30, R16 ;  /* 0x0000001e201c723c */ /* 0x000fe20000041810 */
[----:B------:R-:W4:Y:S01]  /*d890*/  LDSM.16.MT88.4 R16, [R217+0x5c00] ;  /* 0x005c0000d910783b */ /* 0x000f220000004200 */
[----:B------:R-:W-:-:S02]  /*d8a0*/  F2FP.BF16.F32.PACK_AB R32, R105, R118 ;  /* 0x000000766920723e */ /* 0x000fc400000010ff */
[----:B--2---:R-:W-:Y:S02]  /*d8b0*/  F2FP.BF16.F32.PACK_AB R33, R137, R152 ;  /* 0x000000988921723e */ /* 0x004fe400000010ff */
[----:B------:R-:W-:Y:S01]  /*d8c0*/  F2FP.BF16.F32.PACK_AB R34, R103, R114 ;  /* 0x000000726722723e */ /* 0x000fe200000010ff */
[----:B------:R-:W-:Y:S01]  /*d8d0*/  MUFU.EX2 R141, R141 ;  /* 0x0000008d008d7308 */ /* 0x000fe20000000800 */
[----:B-1----:R-:W-:-:S07]  /*d8e0*/  F2FP.BF16.F32.PACK_AB R35, R158, R133 ;  /* 0x000000859e23723e */ /* 0x002fce00000010ff */
[----:B------:R-:W1:Y:S01]  /*d8f0*/  MUFU.EX2 R170, R170 ;  /* 0x000000aa00aa7308 */ /* 0x000e620000000800 */
[C---:B---3--:R-:W-:Y:S07]  /*d900*/  HMMA.16816.F32.BF16 R20, R32.reuse, R12, R20 ;  /* 0x0000000c2014723c */ /* 0x048fee0000041814 */
[----:B------:R-:W-:Y:S01]  /*d910*/  MUFU.EX2 R95, R95 ;  /* 0x0000005f005f7308 */ /* 0x000fe20000000800 */
[C---:B------:R-:W-:Y:S01]  /*d920*/  HMMA.16816.F32.BF16 R8, R32.reuse, R14, R8 ;  /* 0x0000000e2008723c */ /* 0x040fe20000041808 */
[----:B------:R-:W2:Y:S06]  /*d930*/  LDSM.16.MT88.4 R12, [R100+0xc00] ;  /* 0x000c0000640c783b */ /* 0x000eac0000004200 */
[----:B------:R-:W3:Y:S01]  /*d940*/  MUFU.EX2 R92, R92 ;  /* 0x0000005c005c7308 */ /* 0x000ee20000000800 */
[C---:B-----5:R-:W-:Y:S07]  /*d950*/  HMMA.16816.F32.BF16 R200, R32.reuse, R24, R200 ;  /* 0x0000001820c8723c */ /* 0x060fee00000418c8 */
[----:B------:R-:W-:Y:S01]  /*d960*/  MUFU.EX2 R93, R93 ;  /* 0x0000005d005d7308 */ /* 0x000fe20000000800 */
[----:B------:R-:W-:Y:S01]  /*d970*/  HMMA.16816.F32.BF16 R28, R32, R26, R28 ;  /* 0x0000001a201c723c */ /* 0x000fe2000004181c */
[----:B------:R-:W5:Y:S01]  /*d980*/  LDSM.16.MT88.4 R24, [R217+0x6000] ;  /* 0x00600000d918783b */ /* 0x000f620000004200 */
[----:B------:R-:W-:-:S02]  /*d990*/  F2FP.BF16.F32.PACK_AB R32, R101, R108 ;  /* 0x0000006c6520723e */ /* 0x000fc400000010ff */
[----:B----4-:R-:W-:Y:S02]  /*d9a0*/  F2FP.BF16.F32.PACK_AB R33, R143, R164 ;  /* 0x000000a48f21723e */ /* 0x010fe400000010ff */
[----:B------:R-:W-:Y:S01]  /*d9b0*/  F2FP.BF16.F32.PACK_AB R34, R94, R97 ;  /* 0x000000615e22723e */ /* 0x000fe200000010ff */
[----:B------:R-:W-:Y:S01]  /*d9c0*/  MUFU.EX2 R90, R90 ;  /* 0x0000005a005a7308 */ /* 0x000fe20000000800 */
        /* <DEDUP_REMOVED lines=11> */
[----:B---3--:R-:W-:-:S02]  /*da80*/  F2FP.BF16.F32.PACK_AB R32, R92, R95 ;  /* 0x0000005f5c20723e */ /* 0x008fc400000010ff */
[----:B----4-:R-:W-:Y:S02]  /*da90*/  F2FP.BF16.F32.PACK_AB R33, R147, R174 ;  /* 0x000000ae9321723e */ /* 0x010fe400000010ff */
[----:B------:R-:W-:-:S03]  /*daa0*/  F2FP.BF16.F32.PACK_AB R34, R90, R93 ;  /* 0x0000005d5a22723e */ /* 0x000fc600000010ff */
[----:B------:R-:W-:Y:S08]  /*dab0*/  MUFU.EX2 R91, R91 ;  /* 0x0000005b005b7308 */ /* 0x000ff00000000800 */
[----:B------:R-:W3:Y:S01]  /*dac0*/  MUFU.EX2 R88, R88 ;  /* 0x0000005800587308 */ /* 0x000ee20000000800 */
[----:B-----5:R-:W-:-:S07]  /*dad0*/  F2FP.BF16.F32.PACK_AB R35, R166, R145 ;  /* 0x00000091a623723e */ /* 0x020fce00000010ff */
[C---:B------:R-:W-:Y:S01]  /*dae0*/  HMMA.16816.F32.BF16 R20, R32.reuse, R24, R20 ;  /* 0x000000182014723c */ /* 0x040fe20000041814 */
[----:B------:R-:W-:Y:S07]  /*daf0*/  MUFU.EX2 R89, R89 ;  /* 0x0000005900597308 */ /* 0x000fee0000000800 */
[C---:B------:R-:W-:Y:S01]  /*db00*/  HMMA.16816.F32.BF16 R8, R32.reuse, R26, R8 ;  /* 0x0000001a2008723c */ /* 0x040fe20000041808 */
[----:B------:R-:W4:Y:S01]  /*db10*/  LDSM.16.MT88.4 R24, [R100+0x1400] ;  /* 0x001400006418783b */ /* 0x000f220000004200 */
[----:B------:R-:W5:Y:S06]  /*db20*/  MUFU.EX2 R86, R86 ;  /* 0x0000005600567308 */ /* 0x000f6c0000000800 */
[C---:B-1----:R-:W-:Y:S02]  /*db30*/  HMMA.16816.F32.BF16 R200, R32.reuse, R16, R200 ;  /* 0x0000001020c8723c */ /* 0x042fe400000418c8 */
[----:B------:R-:W-:Y:S06]  /*db40*/  MUFU.EX2 R153, R153 ;  /* 0x0000009900997308 */ /* 0x000fec0000000800 */
[----:B------:R-:W-:Y:S01]  /*db50*/  HMMA.16816.F32.BF16 R28, R32, R18, R28 ;  /* 0x00000012201c723c */ /* 0x000fe2000004181c */
[----:B------:R-:W1:Y:S01]  /*db60*/  LDSM.16.MT88.4 R16, [R217+0x6800] ;  /* 0x00680000d910783b */ /* 0x000e620000004200 */
[----:B------:R-:W2:Y:S01]  /*db70*/  MUFU.EX2 R156, R156 ;  /* 0x0000009c009c7308 */ /* 0x000ea20000000800 */
[----:B---3--:R-:W-:-:S02]  /*db80*/  F2FP.BF16.F32.PACK_AB R32, R88, R91 ;  /* 0x0000005b5820723e */ /* 0x008fc400000010ff */
[----:B-----5:R-:W-:-:S05]  /*db90*/  F2FP.BF16.F32.PACK_AB R34, R86, R89 ;  /* 0x000000595622723e */ /* 0x020fca00000010ff */
[----:B------:R-:W-:Y:S08]  /*dba0*/  MUFU.EX2 R154, R154 ;  /* 0x0000009a009a7308 */ /* 0x000ff00000000800 */
[----:B------:R-:W3:Y:S01]  /*dbb0*/  MUFU.EX2 R157, R157 ;  /* 0x0000009d009d7308 */ /* 0x000ee20000000800 */
[----:B--2---:R-:W-:-:S07]  /*dbc0*/  F2FP.BF16.F32.PACK_AB R33, R156, R153 ;  /* 0x000000999c21723e */ /* 0x004fce00000010ff */
        /* <DEDUP_REMOVED lines=12> */
[----:B------:R-:W5:Y:S01]  /*dc90*/  LDSM.16.MT88.4 R24, [R217+0x6c00] ;  /* 0x006c0000d918783b */ /* 0x000f620000004200 */
[----:B--2---:R-:W-:-:S02]  /*dca0*/  F2FP.BF16.F32.PACK_AB R32, R84, R87 ;  /* 0x000000575420723e */ /* 0x004fc400000010ff */
[----:B---3--:R-:W-:-:S03]  /*dcb0*/  F2FP.BF16.F32.PACK_AB R34, R82, R85 ;  /* 0x000000555222723e */ /* 0x008fc600000010ff */
[----:B------:R-:W-:Y:S08]  /*dcc0*/  MUFU.EX2 R142, R142 ;  /* 0x0000008e008e7308 */ /* 0x000ff00000000800 */
[----:B------:R-:W2:Y:S01]  /*dcd0*/  MUFU.EX2 R161, R161 ;  /* 0x000000a100a17308 */ /* 0x000ea20000000800 */
[----:B----4-:R-:W-:-:S07]  /*dce0*/  F2FP.BF16.F32.PACK_AB R33, R159, R148 ;  /* 0x000000949f21723e */ /* 0x010fce00000010ff */
[----:B------:R-:W-:Y:S08]  /*dcf0*/  MUFU.EX2 R83, R83 ;  /* 0x0000005300537308 */ /* 0x000ff00000000800 */
[----:B------:R-:W3:Y:S01]  /*dd00*/  MUFU.EX2 R80, R80 ;  /* 0x0000005000507308 */ /* 0x000ee20000000800 */
[----:B--2---:R-:W-:-:S07]  /*dd10*/  F2FP.BF16.F32.PACK_AB R35, R161, R142 ;  /* 0x0000008ea123723e */ /* 0x004fce00000010ff */
[C---:B-1----:R-:W-:Y:S01]  /*dd20*/  HMMA.16816.F32.BF16 R20, R32.reuse, R16, R20 ;  /* 0x000000102014723c */ /* 0x042fe20000041814 */
[----:B------:R-:W-:Y:S07]  /*dd30*/  MUFU.EX2 R81, R81 ;  /* 0x0000005100517308 */ /* 0x000fee0000000800 */
[C---:B------:R-:W-:Y:S01]  /*dd40*/  HMMA.16816.F32.BF16 R8, R32.reuse, R18, R8 ;  /* 0x000000122008723c */ /* 0x040fe20000041808 */
[----:B------:R-:W1:Y:S01]  /*dd50*/  LDSM.16.MT88.4 R16, [R100+0x1c00] ;  /* 0x001c00006410783b */ /* 0x000e620000004200 */
[----:B------:R-:W2:Y:S06]  /*dd60*/  MUFU.EX2 R78, R78 ;  /* 0x0000004e004e7308 */ /* 0x000eac0000000800 */
[C---:B-----5:R-:W-:Y:S02]  /*dd70*/  HMMA.16816.F32.BF16 R200, R32.reuse, R12, R200 ;  /* 0x0000000c20c8723c */ /* 0x060fe400000418c8 */
[----:B------:R-:W-:Y:S06]  /*dd80*/  MUFU.EX2 R128, R128 ;  /* 0x0000008000807308 */ /* 0x000fec0000000800 */
[----:B------:R-:W-:Y:S01]  /*dd90*/  HMMA.16816.F32.BF16 R28, R32, R14, R28 ;  /* 0x0000000e201c723c */ /* 0x000fe2000004181c */
[----:B------:R-:W4:Y:S01]  /*dda0*/  LDSM.16.MT88.4 R12, [R217+0x7000] ;  /* 0x00700000d90c783b */ /* 0x000f220000004200 */
[----:B------:R-:W5:Y:S01]  /*ddb0*/  MUFU.EX2 R155, R155 ;  /* 0x0000009b009b7308 */ /* 0x000f620000000800 */
[----:B---3--:R-:W-:-:S02]  /*ddc0*/  F2FP.BF16.F32.PACK_AB R32, R80, R83 ;  /* 0x000000535020723e */ /* 0x008fc400000010ff */
[----:B--2---:R-:W-:-:S05]  /*ddd0*/  F2FP.BF16.F32.PACK_AB R34, R78, R81 ;  /* 0x000000514e22723e */ /* 0x004fca00000010ff */
        /* <DEDUP_REMOVED lines=33> */
[----:B------:R-:W5:Y:S01]  /*dff0*/  LDSM.16.MT88.4 R24, [R217+0x7800] ;  /* 0x00780000d918783b */ /* 0x000f620000004200 */
[----:B----4-:R-:W-:-:S02]  /*e000*/  F2FP.BF16.F32.PACK_AB R32, R72, R75 ;  /* 0x0000004b4820723e */ /* 0x010fc400000010ff */
[----:B---3--:R-:W-:-:S03]  /*e010*/  F2FP.BF16.F32.PACK_AB R34, R70, R73 ;  /* 0x000000494622723e */ /* 0x008fc600000010ff */
[----:B------:R-:W-:Y:S08]  /*e020*/  MUFU.EX2 R52, R52 ;  /* 0x0000003400347308 */ /* 0x000ff00000000800 */
[----:B------:R-:W3:Y:S01]  /*e030*/  MUFU.EX2 R169, R169 ;  /* 0x000000a900a97308 */ /* 0x000ee20000000800 */
[----:B--2---:R-:W-:-:S07]  /*e040*/  F2FP.BF16.F32.PACK_AB R33, R139, R110 ;  /* 0x0000006e8b21723e */ /* 0x004fce00000010ff */
[----:B------:R-:W-:Y:S08]  /*e050*/  MUFU.EX2 R71, R71 ;  /* 0x0000004700477308 */ /* 0x000ff00000000800 */
[----:B------:R-:W2:Y:S01]  /*e060*/  MUFU.EX2 R68, R68 ;  /* 0x0000004400447308 */ /* 0x000ea20000000800 */
[----:B---3--:R-:W-:-:S07]  /*e070*/  F2FP.BF16.F32.PACK_AB R35, R169, R52 ;  /* 0x00000034a923723e */ /* 0x008fce00000010ff */
[C---:B-1----:R-:W-:Y:S01]  /*e080*/  HMMA.16816.F32.BF16 R20, R32.reuse, R16, R20 ;  /* 0x000000102014723c */ /* 0x042fe20000041814 */
[----:B------:R-:W-:Y:S01]  /*e090*/  FADD.FTZ R17, R119, R138 ;  /* 0x0000008a77117221 */ /* 0x000fe20000010000 */
[----:B------:R-:W-:Y:S01]  /*e0a0*/  FFMA.FTZ R119, R41, UR4, -R61 ;  /* 0x0000000429777c23 */ /* 0x000fe2000801083d */
[----:B------:R-:W-:Y:S01]  /*e0b0*/  MUFU.EX2 R69, R69 ;  /* 0x0000004500457308 */ /* 0x000fe20000000800 */
[----:B------:R-:W-:Y:S01]  /*e0c0*/  FFMA.FTZ R41, R109, UR4, -R96 ;  /* 0x000000046d297c23 */ /* 0x000fe20008010860 */
[----:B------:R-:W-:Y:S01]  /*e0d0*/  FADD.FTZ R130, R130, R17 ;  /* 0x0000001182827221 */ /* 0x000fe20000010000 */
[----:B------:R-:W-:Y:S02]  /*e0e0*/  FADD.FTZ R109, R117, R132 ;  /* 0x00000084756d7221 */ /* 0x000fe40000010000 */
[----:B------:R-:W-:Y:S01]  /*e0f0*/  HMMA.16816.F32.BF16 R8, R32, R18, R8 ;  /* 0x000000122008723c */ /* 0x000fe20000041808 */
[----:B------:R-:W1:Y:S01]  /*e100*/  LDSM.16.MT88.4 R16, [R100+0x2800] ;  /* 0x002800006410783b */ /* 0x000e620000004200 */
[----:B------:R-:W-:Y:S01]  /*e110*/  FADD.FTZ R113, R113, R130 ;  /* 0x0000008271717221 */ /* 0x000fe20000010000 */
[----:B------:R-:W3:Y:S01]  /*e120*/  MUFU.EX2 R66, R66 ;  /* 0x0000004200427308 */ /* 0x000ee20000000800 */
[----:B------:R-:W-:Y:S01]  /*e130*/  FADD.FTZ R109, R134, R109 ;  /* 0x0000006d866d7221 */ /* 0x000fe20000010000 */
[----:B------:R-:W-:Y:S01]  /*e140*/  MOV R134, R99 ;  /* 0x0000006300867202 */ /* 0x000fe20000000f00 */
[----:B------:R-:W-:-:S02]  /*e150*/  FADD.FTZ R120, R120, R113 ;  /* 0x0000007178787221 */ /* 0x000fc40000010000 */
[C---:B-----5:R-:W-:Y:S01]  /*e160*/  HMMA.16816.F32.BF16 R200, R32.reuse, R12, R200 ;  /* 0x0000000c20c8723c */ /* 0x060fe200000418c8 */
[----:B--2---:R-:W-:Y:S01]  /*e170*/  F2FP.BF16.F32.PACK_AB R12, R68, R71 ;  /* 0x00000047440c723e */ /* 0x004fe200000010ff */
[----:B------:R-:W-:Y:S01]  /*e180*/  FADD.FTZ R13, R107, R120 ;  /* 0x000000786b0d7221 */ /* 0x000fe20000010000 */
[----:B------:R-:W-:Y:S01]  /*e190*/  MUFU.EX2 R48, R48 ;  /* 0x0000003000307308 */ /* 0x000fe20000000800 */
[----:B------:R-:W-:Y:S01]  /*e1a0*/  FADD.FTZ R102, R152, R109 ;  /* 0x0000006d98667221 */ /* 0x000fe20000010000 */
[----:B------:R-:W-:Y:S01]  /*e1b0*/  FFMA.FTZ R107, R40, UR4, -R61 ;  /* 0x00000004286b7c23 */ /* 0x000fe2000801083d */
[----:B------:R-:W-:Y:S01]  /*e1c0*/  FADD.FTZ R118, R118, R13 ;  /* 0x0000000d76767221 */ /* 0x000fe20000010000 */
[----:B------:R-:W-:Y:S01]  /*e1d0*/  FFMA.FTZ R40, R43, UR4, -R61 ;  /* 0x000000042b287c23 */ /* 0x000fe2000801083d */
[----:B------:R-:W-:Y:S01]  /*e1e0*/  HMMA.16816.F32.BF16 R28, R32, R14, R28 ;  /* 0x0000000e201c723c */ /* 0x000fe2000004181c */
[----:B------:R-:W-:Y:S01]  /*e1f0*/  FADD.FTZ R102, R137, R102 ;  /* 0x0000006689667221 */ /* 0x000fe20000010000 */
[----:B------:R-:W-:Y:S01]  /*e200*/  FADD.FTZ R105, R105, R118 ;  /* 0x0000007669697221 */ /* 0x000fe20000010000 */
[----:B------:R-:W2:Y:S01]  /*e210*/  MUFU.EX2 R49, R49 ;  /* 0x0000003100317308 */ /* 0x000ea20000000800 */
[----:B---3--:R-:W-:Y:S01]  /*e220*/  F2FP.BF16.F32.PACK_AB R14, R66, R69 ;  /* 0x00000045420e723e */ /* 0x008fe200000010ff */
[----:B------:R-:W3:Y:S01]  /*e230*/  LDSM.16.MT88.4 R32, [R217+0x7c00] ;  /* 0x007c0000d920783b */ /* 0x000ee20000004200 */
[----:B------:R-:W-:Y:S01]  /*e240*/  FADD.FTZ R114, R114, R105 ;  /* 0x0000006972727221 */ /* 0x000fe20000010000 */
[--C-:B------:R-:W-:Y:S01]  /*e250*/  FFMA.FTZ R43, R59, UR4, -R96.reuse ;  /* 0x000000043b2b7c23 */ /* 0x100fe20008010860 */
[----:B------:R-:W-:Y:S01]  /*e260*/  FFMA.FTZ R59, R55, UR4, -R61 ;  /* 0x00000004373b7c23 */ /* 0x000fe2000801083d */
[----:B------:R-:W-:Y:S01]  /*e270*/  FFMA.FTZ R55, R6, UR4, -R96 ;  /* 0x0000000406377c23 */ /* 0x000fe20008010860 */
[----:B------:R-:W-:Y:S01]  /*e280*/  FADD.FTZ R103, R103, R114 ;  /* 0x0000007267677221 */ /* 0x000fe20000010000 */
[----:B------:R-:W-:Y:S08]  /*e290*/  MUFU.EX2 R44, R44 ;  /* 0x0000002c002c7308 */ /* 0x000ff00000000800 */
[----:B------:R-:W4:Y:S01]  /*e2a0*/  MUFU.EX2 R119, R119 ;  /* 0x0000007700777308 */ /* 0x000f220000000800 */
[----:B--2---:R-:W-:-:S07]  /*e2b0*/  F2FP.BF16.F32.PACK_AB R13, R49, R48 ;  /* 0x00000030310d723e */ /* 0x004fce00000010ff */
[----:B------:R-:W-:Y:S08]  /*e2c0*/  MUFU.EX2 R67, R67 ;  /* 0x0000004300437308 */ /* 0x000ff00000000800 */
[----:B------:R-:W2:Y:S01]  /*e2d0*/  MUFU.EX2 R64, R64 ;  /* 0x0000004000407308 */ /* 0x000ea20000000800 */
[----:B----4-:R-:W-:-:S07]  /*e2e0*/  F2FP.BF16.F32.PACK_AB R15, R119, R44 ;  /* 0x0000002c770f723e */ /* 0x010fce00000010ff */
[C---:B------:R-:W-:Y:S01]  /*e2f0*/  HMMA.16816.F32.BF16 R20, R12.reuse, R24, R20 ;  /* 0x000000180c14723c */ /* 0x040fe20000041814 */
[----:B------:R-:W-:Y:S01]  /*e300*/  FADD.FTZ R25, R133, R102 ;  /* 0x0000006685197221 */ /* 0x000fe20000010000 */
[----:B------:R-:W-:Y:S01]  /*e310*/  FADD.FTZ R102, R108, R103 ;  /* 0x000000676c667221 */ /* 0x000fe20000010000 */
[----:B------:R-:W-:Y:S01]  /*e320*/  MUFU.EX2 R65, R65 ;  /* 0x0000004100417308 */ /* 0x000fe20000000800 */
[----:B------:R-:W-:Y:S01]  /*e330*/  MOV R133, R98 ;  /* 0x0000006200857202 */ /* 0x000fe20000000f00 */
[----:B------:R-:W-:Y:S01]  /*e340*/  FADD.FTZ R25, R158, R25 ;  /* 0x000000199e197221 */ /* 0x000fe20000010000 */
[----:B------:R-:W-:Y:S02]  /*e350*/  FADD.FTZ R102, R101, R102 ;  /* 0x0000006665667221 */ /* 0x000fe40000010000 */
[----:B-1----:R-:W-:Y:S01]  /*e360*/  HMMA.16816.F32.BF16 R200, R12, R16, R200 ;  /* 0x000000100cc8723c */ /* 0x002fe200000418c8 */
[----:B------:R-:W-:Y:S01]  /*e370*/  FADD.FTZ R104, R164, R25 ;  /* 0x00000019a4687221 */ /* 0x000fe20000010000 */
[----:B------:R-:W-:Y:S01]  /*e380*/  FADD.FTZ R97, R97, R102 ;  /* 0x0000006661617221 */ /* 0x000fe20000010000 */
[----:B------:R-:W1:Y:S02]  /*e390*/  MUFU.EX2 R62, R62 ;  /* 0x0000003e003e7308 */ /* 0x000e640000000800 */
[----:B------:R-:W-:Y:S01]  /*e3a0*/  FADD.FTZ R104, R143, R104 ;  /* 0x000000688f687221 */ /* 0x000fe20000010000 */
[----:B------:R-:W-:-:S02]  /*e3b0*/  FADD.FTZ R94, R94, R97 ;  /* 0x000000615e5e7221 */ /* 0x000fc40000010000 */
[C---:B------:R-:W-:Y:S01]  /*e3c0*/  HMMA.16816.F32.BF16 R8, R12.reuse, R26, R8 ;  /* 0x0000001a0c08723c */ /* 0x040fe20000041808 */
[----:B------:R-:W-:Y:S01]  /*e3d0*/  FADD.FTZ R17, R141, R104 ;  /* 0x000000688d117221 */ /* 0x000fe20000010000 */
[----:B------:R-:W-:Y:S01]  /*e3e0*/  FADD.FTZ R95, R95, R94 ;  /* 0x0000005e5f5f7221 */ /* 0x000fe20000010000 */
[----:B------:R-:W-:Y:S01]  /*e3f0*/  MUFU.EX2 R107, R107 ;  /* 0x0000006b006b7308 */ /* 0x000fe20000000800 */
[----:B------:R-:W4:Y:S01]  /*e400*/  LDSM.16.MT88.4 R24, [R100+0x2c00] ;  /* 0x002c00006418783b */ /* 0x000f220000004200 */
[----:B------:R-:W-:Y:S01]  /*e410*/  FADD.FTZ R17, R170, R17 ;  /* 0x00000011aa117221 */ /* 0x000fe20000010000 */
[----:B------:R-:W-:Y:S02]  /*e420*/  FADD.FTZ R16, R92, R95 ;  /* 0x0000005f5c107221 */ /* 0x000fe40000010000 */
[----:B------:R-:W-:Y:S01]  /*e430*/  HMMA.16816.F32.BF16 R28, R12, R18, R28 ;  /* 0x000000120c1c723c */ /* 0x000fe2000004181c */
[----:B------:R-:W-:Y:S01]  /*e440*/  FADD.FTZ R174, R174, R17 ;  /* 0x00000011aeae7221 */ /* 0x000fe20000010000 */
[----:B------:R-:W-:Y:S01]  /*e450*/  FADD.FTZ R93, R93, R16 ;  /* 0x000000105d5d7221 */ /* 0x000fe20000010000 */
[----:B------:R-:W5:Y:S01]  /*e460*/  MUFU.EX2 R40, R40 ;  /* 0x0000002800287308 */ /* 0x000f620000000800 */
[----:B--2---:R-:W-:Y:S01]  /*e470*/  F2FP.BF16.F32.PACK_AB R12, R64, R67 ;  /* 0x00000043400c723e */ /* 0x004fe200000010ff */
[----:B------:R-:W-:Y:S01]  /*e480*/  FADD.FTZ R92, R147, R174 ;  /* 0x000000ae935c7221 */ /* 0x000fe20000010000 */
[----:B-1----:R-:W-:Y:S01]  /*e490*/  F2FP.BF16.F32.PACK_AB R14, R62, R65 ;  /* 0x000000413e0e723e */ /* 0x002fe200000010ff */
[----:B------:R-:W-:Y:S01]  /*e4a0*/  FADD.FTZ R90, R90, R93 ;  /* 0x0000005d5a5a7221 */ /* 0x000fe20000010000 */
[----:B------:R-:W1:Y:S01]  /*e4b0*/  LDSM.16.MT88.4 R16, [R217+0x8000] ;  /* 0x00800000d910783b */ /* 0x000e620000004200 */
[----:B------:R-:W-:-:S02]  /*e4c0*/  FADD.FTZ R145, R145, R92 ;  /* 0x0000005c91917221 */ /* 0x000fc40000010000 */
[----:B------:R-:W-:Y:S01]  /*e4d0*/  MUFU.EX2 R36, R36 ;  /* 0x0000002400247308 */ /* 0x000fe20000000800 */
[----:B------:R-:W-:Y:S01]  /*e4e0*/  FADD.FTZ R91, R91, R90 ;  /* 0x0000005a5b5b7221 */ /* 0x000fe20000010000 */
[----:B------:R-:W-:-:S03]  /*e4f0*/  FADD.FTZ R166, R166, R145 ;  /* 0x00000091a6a67221 */ /* 0x000fc60000010000 */
[----:B------:R-:W-:-:S03]  /*e500*/  FADD.FTZ R88, R88, R91 ;  /* 0x0000005b58587221 */ /* 0x000fc60000010000 */
[----:B------:R-:W2:Y:S01]  /*e510*/  MUFU.EX2 R39, R39 ;  /* 0x0000002700277308 */ /* 0x000ea20000000800 */
[----:B-----5:R-:W-:Y:S01]  /*e520*/  F2FP.BF16.F32.PACK_AB R13, R40, R107 ;  /* 0x0000006b280d723e */ /* 0x020fe200000010ff */
[----:B------:R-:W-:-:S04]  /*e530*/  FADD.FTZ R89, R89, R88 ;  /* 0x0000005859597221 */ /* 0x000fc80000010000 */
[----:B------:R-:W-:Y:S02]  /*e540*/  FADD.FTZ R86, R86, R89 ;  /* 0x0000005956567221 */ /* 0x000fe40000010000 */
[----:B------:R-:W-:Y:S02]  /*e550*/  MUFU.EX2 R63, R63 ;  /* 0x0000003f003f7308 */ /* 0x000fe40000000800 */
[----:B------:R-:W-:-:S04]  /*e560*/  FADD.FTZ R87, R87, R86 ;  /* 0x0000005657577221 */ /* 0x000fc80000010000 */
[----:B------:R-:W-:Y:S02]  /*e570*/  FADD.FTZ R84, R84, R87 ;  /* 0x0000005754547221 */ /* 0x000fe40000010000 */
[----:B------:R-:W5:Y:S01]  /*e580*/  MUFU.EX2 R60, R60 ;  /* 0x0000003c003c7308 */ /* 0x000f620000000800 */
[----:B--2---:R-:W-:Y:S01]  /*e590*/  F2FP.BF16.F32.PACK_AB R15, R39, R36 ;  /* 0x00000024270f723e */ /* 0x004fe200000010ff */
[----:B------:R-:W-:-:S04]  /*e5a0*/  FADD.FTZ R85, R85, R84 ;  /* 0x0000005455557221 */ /* 0x000fc80000010000 */
[----:B------:R-:W-:Y:S02]  /*e5b0*/  FADD.FTZ R82, R82, R85 ;  /* 0x0000005552527221 */ /* 0x000fe40000010000 */
[C---:B---3--:R-:W-:Y:S01]  /*e5c0*/  HMMA.16816.F32.BF16 R20, R12.reuse, R32, R20 ;  /* 0x000000200c14723c */ /* 0x048fe20000041814 */
[----:B------:R-:W-:Y:S01]  /*e5d0*/  FADD.FTZ R33, R153, R166 ;  /* 0x000000a699217221 */ /* 0x000fe20000010000 */
[----:B------:R-:W-:Y:S01]  /*e5e0*/  FADD.FTZ R83, R83, R82 ;  /* 0x0000005253537221 */ /* 0x000fe20000010000 */
[----:B------:R-:W-:Y:S02]  /*e5f0*/  MUFU.EX2 R2, R2 ;  /* 0x0000000200027308 */ /* 0x000fe40000000800 */
[----:B------:R-:W-:Y:S01]  /*e600*/  FADD.FTZ R33, R156, R33 ;  /* 0x000000219c217221 */ /* 0x000fe20000010000 */
[----:B------:R-:W-:Y:S02]  /*e610*/  FADD.FTZ R80, R80, R83 ;  /* 0x0000005350507221 */ /* 0x000fe40000010000 */
[----:B------:R-:W-:Y:S01]  /*e620*/  HMMA.16816.F32.BF16 R8, R12, R34, R8 ;  /* 0x000000220c08723c */ /* 0x000fe20000041808 */
[----:B------:R-:W-:Y:S01]  /*e630*/  FADD.FTZ R154, R154, R33 ;  /* 0x000000219a9a7221 */ /* 0x000fe20000010000 */
[----:B------:R-:W-:Y:S01]  /*e640*/  FADD.FTZ R81, R81, R80 ;  /* 0x0000005051517221 */ /* 0x000fe20000010000 */
[----:B------:R-:W2:Y:S01]  /*e650*/  MUFU.EX2 R111, R111 ;  /* 0x0000006f006f7308 */ /* 0x000ea20000000800 */
[----:B------:R-:W3:Y:S01]  /*e660*/  LDSM.16.MT88.4 R32, [R100+0x3000] ;  /* 0x003000006420783b */ /* 0x000ee20000004200 */
[----:B------:R-:W-:Y:S01]  /*e670*/  FADD.FTZ R157, R157, R154 ;  /* 0x0000009a9d9d7221 */ /* 0x000fe20000010000 */
[----:B------:R-:W-:-:S02]  /*e680*/  FADD.FTZ R78, R78, R81 ;  /* 0x000000514e4e7221 */ /* 0x000fc40000010000 */
[C---:B----4-:R-:W-:Y:S01]  /*e690*/  HMMA.16816.F32.BF16 R200, R12.reuse, R24, R200 ;  /* 0x000000180cc8723c */ /* 0x050fe200000418c8 */
[----:B------:R-:W-:Y:S01]  /*e6a0*/  FADD.FTZ R148, R148, R157 ;  /* 0x0000009d94947221 */ /* 0x000fe20000010000 */
[----:B------:R-:W-:Y:S01]  /*e6b0*/  FADD.FTZ R79, R79, R78 ;  /* 0x0000004e4f4f7221 */ /* 0x000fe20000010000 */
[----:B------:R-:W-:Y:S02]  /*e6c0*/  MUFU.EX2 R37, R37 ;  /* 0x0000002500257308 */ /* 0x000fe40000000800 */
[----:B------:R-:W-:Y:S01]  /*e6d0*/  FADD.FTZ R159, R159, R148 ;  /* 0x000000949f9f7221 */ /* 0x000fe20000010000 */
[----:B------:R-:W-:Y:S02]  /*e6e0*/  FADD.FTZ R76, R76, R79 ;  /* 0x0000004f4c4c7221 */ /* 0x000fe40000010000 */
[----:B------:R-:W-:Y:S01]  /*e6f0*/  HMMA.16816.F32.BF16 R28, R12, R26, R28 ;  /* 0x0000001a0c1c723c */ /* 0x000fe2000004181c */
[----:B------:R-:W-:Y:S01]  /*e700*/  FADD.FTZ R142, R142, R159 ;  /* 0x0000009f8e8e7221 */ /* 0x000fe20000010000 */
[----:B------:R-:W4:Y:S01]  /*e710*/  LDSM.16.MT88.4 R24, [R217+0x8400] ;  /* 0x00840000d918783b */ /* 0x000f220000004200 */
[----:B------:R-:W1:Y:S01]  /*e720*/  MUFU.EX2 R38, R38 ;  /* 0x0000002600267308 */ /* 0x000e620000000800 */
[----:B------:R-:W-:Y:S01]  /*e730*/  FADD.FTZ R77, R77, R76 ;  /* 0x0000004c4d4d7221 */ /* 0x000fe20000010000 */
[----:B------:R-:W-:Y:S01]  /*e740*/  FADD.FTZ R161, R161, R142 ;  /* 0x0000008ea1a17221 */ /* 0x000fe20000010000 */
[----:B-----5:R-:W-:-:S02]  /*e750*/  F2FP.BF16.F32.PACK_AB R12, R60, R63 ;  /* 0x0000003f3c0c723e */ /* 0x020fc400000010ff */
[----:B------:R-:W-:Y:S01]  /*e760*/  FADD.FTZ R74, R74, R77 ;  /* 0x0000004d4a4a7221 */ /* 0x000fe20000010000 */
        /* <DEDUP_REMOVED lines=19> */
[----:B--2---:R-:W-:Y:S01]  /*e8a0*/  F2FP.BF16.F32.PACK_AB R15, R47, R42 ;  /* 0x0000002a2f0f723e */ /* 0x004fe200000010ff */
[----:B------:R-:W-:Y:S01]  /*e8b0*/  FADD.FTZ R167, R167, R112 ;  /* 0x00000070a7a77221 */ /* 0x000fe20000010000 */
[----:B------:R-:W-:-:S03]  /*e8c0*/  FADD.FTZ R69, R69, R68 ;  /* 0x0000004445457221 */ /* 0x000fc60000010000 */
[----:B------:R-:W-:Y:S01]  /*e8d0*/  FADD.FTZ R110, R110, R167 ;  /* 0x000000a76e6e7221 */ /* 0x000fe20000010000 */
[----:B------:R-:W-:Y:S01]  /*e8e0*/  FADD.FTZ R66, R66, R69 ;  /* 0x0000004542427221 */ /* 0x000fe20000010000 */
[----:B------:R-:W-:Y:S01]  /*e8f0*/  HMMA.16816.F32.BF16 R20, R12, R16, R20 ;  /* 0x000000100c14723c */ /* 0x000fe20000041814 */
[----:B------:R-:W-:Y:S01]  /*e900*/  MUFU.EX2 R151, R151 ;  /* 0x0000009700977308 */ /* 0x000fe20000000800 */
[----:B------:R-:W-:Y:S01]  /*e910*/  FADD.FTZ R139, R139, R110 ;  /* 0x0000006e8b8b7221 */ /* 0x000fe20000010000 */
[----:B------:R-:W-:-:S03]  /*e920*/  FADD.FTZ R67, R67, R66 ;  /* 0x0000004243437221 */ /* 0x000fc60000010000 */
[----:B------:R-:W-:Y:S01]  /*e930*/  FADD.FTZ R6, R52, R139 ;  /* 0x0000008b34067221 */ /* 0x000fe20000010000 */
[----:B------:R-:W-:Y:S01]  /*e940*/  FADD.FTZ R64, R64, R67 ;  /* 0x0000004340407221 */ /* 0x000fe20000010000 */
[----:B------:R-:W-:Y:S01]  /*e950*/  HMMA.16816.F32.BF16 R8, R12, R18, R8 ;  /* 0x000000120c08723c */ /* 0x000fe20000041808 */
[----:B------:R-:W2:Y:S01]  /*e960*/  MUFU.EX2 R150, R150 ;  /* 0x0000009600967308 */ /* 0x000ea20000000800 */
[----:B------:R-:W5:Y:S01]  /*e970*/  LDSM.16.MT88.4 R16, [R100+0x3400] ;  /* 0x003400006410783b */ /* 0x000f620000004200 */
[----:B------:R-:W-:Y:S01]  /*e980*/  FADD.FTZ R169, R169, R6 ;  /* 0x00000006a9a97221 */ /* 0x000fe20000010000 */
[----:B------:R-:W-:-:S03]  /*e990*/  FADD.FTZ R65, R65, R64 ;  /* 0x0000004041417221 */ /* 0x000fc60000010000 */
[----:B------:R-:W-:Y:S01]  /*e9a0*/  FADD.FTZ R48, R48, R169 ;  /* 0x000000a930307221 */ /* 0x000fe20000010000 */
[----:B---3--:R-:W-:Y:S01]  /*e9b0*/  HMMA.16816.F32.BF16 R200, R12, R32, R200 ;  /* 0x000000200cc8723c */ /* 0x008fe200000418c8 */
[----:B------:R-:W-:Y:S01]  /*e9c0*/  MUFU.EX2 R45, R45 ;  /* 0x0000002d002d7308 */ /* 0x000fe20000000800 */
[----:B------:R-:W-:Y:S01]  /*e9d0*/  FADD.FTZ R62, R62, R65 ;  /* 0x000000413e3e7221 */ /* 0x000fe20000010000 */
[----:B------:R-:W-:-:S03]  /*e9e0*/  FADD.FTZ R49, R49, R48 ;  /* 0x0000003031317221 */ /* 0x000fc60000010000 */
[----:B------:R-:W-:Y:S01]  /*e9f0*/  FADD.FTZ R63, R63, R62 ;  /* 0x0000003e3f3f7221 */ /* 0x000fe20000010000 */
[----:B------:R-:W-:Y:S01]  /*ea00*/  FADD.FTZ R6, R44, R49 ;  /* 0x000000312c067221 */ /* 0x000fe20000010000 */
[----:B------:R-:W-:Y:S01]  /*ea10*/  HMMA.16816.F32.BF16 R28, R12, R34, R28 ;  /* 0x000000220c1c723c */ /* 0x000fe2000004181c */
[----:B------:R-:W3:Y:S01]  /*ea20*/  MUFU.EX2 R46, R46 ;  /* 0x0000002e002e7308 */ /* 0x000ee20000000800 */
[----:B-1----:R-:W-:Y:S01]  /*ea30*/  F2FP.BF16.F32.PACK_AB R12, R162, R135 ;  /* 0x00000087a20c723e */ /* 0x002fe200000010ff */
[----:B------:R-:W-:Y:S01]  /*ea40*/  FADD.FTZ R6, R119, R6 ;  /* 0x0000000677067221 */ /* 0x000fe20000010000 */
[----:B--2---:R-:W-:Y:S01]  /*ea50*/  F2FP.BF16.F32.PACK_AB R14, R150, R151 ;  /* 0x00000097960e723e */ /* 0x004fe200000010ff */
[----:B------:R-:W1:Y:S01]  /*ea60*/  LDSM.16.MT88.4 R32, [R217+0x8800] ;  /* 0x00880000d920783b */ /* 0x000e620000004200 */
[----:B------:R-:W-:Y:S01]  /*ea70*/  FADD.FTZ R63, R60, R63 ;  /* 0x0000003f3c3f7221 */ /* 0x000fe20000010000 */
[----:B------:R-:W-:Y:S02]  /*ea80*/  FADD.FTZ R7, R107, R6 ;  /* 0x000000066b077221 */ /* 0x000fe40000010000 */
[----:B------:R-:W-:Y:S01]  /*ea90*/  MUFU.EX2 R50, R50 ;  /* 0x0000003200327308 */ /* 0x000fe20000000800 */
[----:B------:R-:W-:Y:S01]  /*eaa0*/  FADD.FTZ R2, R2, R63 ;  /* 0x0000003f02027221 */ /* 0x000fe20000010000 */
[----:B------:R-:W-:-:S04]  /*eab0*/  FADD.FTZ R7, R40, R7 ;  /* 0x0000000728077221 */ /* 0x000fc80000010000 */
[----:B------:R-:W-:Y:S02]  /*eac0*/  FADD.FTZ R36, R36, R7 ;  /* 0x0000000724247221 */ /* 0x000fe40000010000 */
[----:B------:R-:W2:Y:S01]  /*ead0*/  MUFU.EX2 R59, R59 ;  /* 0x0000003b003b7308 */ /* 0x000ea20000000800 */
[----:B---3--:R-:W-:Y:S01]  /*eae0*/  F2FP.BF16.F32.PACK_AB R13, R46, R45 ;  /* 0x0000002d2e0d723e */ /* 0x008fe200000010ff */
[----:B------:R-:W-:-:S04]  /*eaf0*/  FADD.FTZ R36, R39, R36 ;  /* 0x0000002427247221 */ /* 0x000fc80000010000 */
[----:B------:R-:W-:Y:S02]  /*eb00*/  FADD.FTZ R37, R37, R36 ;  /* 0x0000002425257221 */ /* 0x000fe40000010000 */
[----:B------:R-:W-:Y:S02]  /*eb10*/  MUFU.EX2 R140, R140 ;  /* 0x0000008c008c7308 */ /* 0x000fe40000000800 */
[----:B------:R-:W-:-:S04]  /*eb20*/  FADD.FTZ R37, R38, R37 ;  /* 0x0000002526257221 */ /* 0x000fc80000010000 */
[----:B------:R-:W-:Y:S02]  /*eb30*/  FADD.FTZ R42, R42, R37 ;  /* 0x000000252a2a7221 */ /* 0x000fe40000010000 */
[----:B------:R-:W3:Y:S01]  /*eb40*/  MUFU.EX2 R149, R149 ;  /* 0x0000009500957308 */ /* 0x000ee20000000800 */
[----:B--2---:R-:W-:-:S07]  /*eb50*/  F2FP.BF16.F32.PACK_AB R15, R59, R50 ;  /* 0x000000323b0f723e */ /* 0x004fce00000010ff */
[C---:B----4-:R-:W-:Y:S01]  /*eb60*/  HMMA.16816.F32.BF16 R20, R12.reuse, R24, R20 ;  /* 0x000000180c14723c */ /* 0x050fe20000041814 */
[----:B------:R-:W-:Y:S07]  /*eb70*/  MUFU.EX2 R106, R106 ;  /* 0x0000006a006a7308 */ /* 0x000fee0000000800 */
[C---:B------:R-:W-:Y:S01]  /*eb80*/  HMMA.16816.F32.BF16 R8, R12.reuse, R26, R8 ;  /* 0x0000001a0c08723c */ /* 0x040fe20000041808 */
[----:B------:R-:W2:Y:S01]  /*eb90*/  LDSM.16.MT88.4 R24, [R100+0x3800] ;  /* 0x003800006418783b */ /* 0x000ea20000004200 */
[----:B------:R-:W4:Y:S06]  /*eba0*/  MUFU.EX2 R41, R41 ;  /* 0x0000002900297308 */ /* 0x000f2c0000000800 */
[----:B-----5:R-:W-:Y:S01]  /*ebb0*/  HMMA.16816.F32.BF16 R200, R12, R16, R200 ;  /* 0x000000100cc8723c */ /* 0x020fe200000418c8 */
[----:B------:R-:W-:Y:S01]  /*ebc0*/  FFMA.FTZ R16, R4, UR4, -R61 ;  /* 0x0000000404107c23 */ /* 0x000fe2000801083d */
[----:B------:R-:W-:Y:S01]  /*ebd0*/  MUFU.EX2 R56, R56 ;  /* 0x0000003800387308 */ /* 0x000fe20000000800 */
[----:B------:R-:W-:Y:S01]  /*ebe0*/  FADD.FTZ R4, R111, R2 ;  /* 0x000000026f047221 */ /* 0x000fe20000010000 */
[----:B------:R-:W-:-:S03]  /*ebf0*/  FADD.FTZ R2, R47, R42 ;  /* 0x0000002a2f027221 */ /* 0x000fc60000010000 */
[----:B------:R-:W-:Y:S01]  /*ec00*/  FADD.FTZ R135, R135, R4 ;  /* 0x0000000487877221 */ /* 0x000fe20000010000 */
[----:B------:R-:W-:Y:S01]  /*ec10*/  HMMA.16816.F32.BF16 R28, R12, R18, R28 ;  /* 0x000000120c1c723c */ /* 0x000fe2000004181c */
[----:B------:R-:W-:Y:S01]  /*ec20*/  FFMA.FTZ R19, R57, UR4, -R61 ;  /* 0x0000000439137c23 */ /* 0x000fe2000801083d */
[----:B------:R-:W5:Y:S01]  /*ec30*/  MUFU.EX2 R53, R53 ;  /* 0x0000003500357308 */ /* 0x000f620000000800 */
[----:B---3--:R-:W-:Y:S01]  /*ec40*/  F2FP.BF16.F32.PACK_AB R12, R149, R140 ;  /* 0x0000008c950c723e */ /* 0x008fe200000010ff */
[----:B------:R-:W-:Y:S01]  /*ec50*/  FADD.FTZ R45, R45, R2 ;  /* 0x000000022d2d7221 */ /* 0x000fe20000010000 */
[----:B----4-:R-:W-:Y:S01]  /*ec60*/  F2FP.BF16.F32.PACK_AB R14, R41, R106 ;  /* 0x0000006a290e723e */ /* 0x010fe200000010ff */
[----:B------:R-:W-:Y:S02]  /*ec70*/  FADD.FTZ R162, R162, R135 ;  /* 0x00000087a2a27221 */ /* 0x000fe40000010000 */
[----:B------:R-:W-:Y:S02]  /*ec80*/  FADD.FTZ R45, R46, R45 ;  /* 0x0000002d2e2d7221 */ /* 0x000fe40000010000 */
[----:B------:R-:W-:Y:S01]  /*ec90*/  MUFU.EX2 R52, R54 ;  /* 0x0000003600347308 */ /* 0x000fe20000000800 */
[----:B------:R-:W-:Y:S01]  /*eca0*/  FADD.FTZ R151, R151, R162 ;  /* 0x000000a297977221 */ /* 0x000fe20000010000 */
[----:B------:R-:W-:-:S03]  /*ecb0*/  FADD.FTZ R50, R50, R45 ;  /* 0x0000002d32327221 */ /* 0x000fc60000010000 */
[----:B------:R-:W-:Y:S01]  /*ecc0*/  FADD.FTZ R151, R150, R151 ;  /* 0x0000009796977221 */ /* 0x000fe20000010000 */
[----:B------:R-:W-:Y:S02]  /*ecd0*/  FADD.FTZ R59, R59, R50 ;  /* 0x000000323b3b7221 */ /* 0x000fe40000010000 */
[----:B------:R-:W3:Y:S01]  /*ece0*/  MUFU.EX2 R17, R51 ;  /* 0x0000003300117308 */ /* 0x000ee20000000800 */
        /* <DEDUP_REMOVED lines=13> */
[C---:B-1----:R-:W-:Y:S07]  /*edc0*/  HMMA.16816.F32.BF16 R20, R12.reuse, R32, R20 ;  /* 0x000000200c14723c */ /* 0x042fee0000041814 */
[----:B------:R-:W1:Y:S01]  /*edd0*/  MUFU.EX2 R190, R190 ;  /* 0x000000be00be7308 */ /* 0x000e620000000800 */
[----:B--2---:R-:W-:Y:S01]  /*ede0*/  HMMA.16816.F32.BF16 R200, R12, R24, R200 ;  /* 0x000000180cc8723c */ /* 0x004fe200000418c8 */
[----:B----4-:R-:W-:Y:S01]  /*edf0*/  F2FP.BF16.F32.PACK_AB R4, R58, R43 ;  /* 0x0000002b3a04723e */ /* 0x010fe200000010ff */
[----:B------:R-:W-:-:S04]  /*ee00*/  FADD.FTZ R43, R43, R106 ;  /* 0x0000006a2b2b7221 */ /* 0x000fc80000010000 */
[----:B------:R-:W-:Y:S01]  /*ee10*/  FADD.FTZ R58, R58, R43 ;  /* 0x0000002b3a3a7221 */ /* 0x000fe20000010000 */
[----:B------:R-:W-:Y:S01]  /*ee20*/  MUFU.EX2 R19, R19 ;  /* 0x0000001300137308 */ /* 0x000fe20000000800 */
[C---:B------:R-:W-:Y:S07]  /*ee30*/  HMMA.16816.F32.BF16 R8, R12.reuse, R34, R8 ;  /* 0x000000220c08723c */ /* 0x040fee0000041808 */
[----:B------:R-:W2:Y:S01]  /*ee40*/  MUFU.EX2 R0, R0 ;  /* 0x0000000000007308 */ /* 0x000ea20000000800 */
[----:B------:R-:W-:Y:S01]  /*ee50*/  HMMA.16816.F32.BF16 R28, R12, R26, R28 ;  /* 0x0000001a0c1c723c */ /* 0x000fe2000004181c */
[----:B-1----:R-:W-:Y:S01]  /*ee60*/  F2FP.BF16.F32.PACK_AB R6, R190, R55 ;  /* 0x00000037be06723e */ /* 0x002fe200000010ff */
[----:B------:R-:W-:-:S04]  /*ee70*/  FADD.FTZ R55, R55, R58 ;  /* 0x0000003a37377221 */ /* 0x000fc80000010000 */
[----:B------:R-:W-:Y:S01]  /*ee80*/  FADD.FTZ R190, R190, R55 ;  /* 0x00000037bebe7221 */ /* 0x000fe20000010000 */
        /* <DEDUP_REMOVED lines=10> */
[C---:B------:R-:W-:Y:S08]  /*ef30*/  HMMA.16816.F32.BF16 R204, R4.reuse, R206, R8 ;  /* 0x000000ce04cc723c */ /* 0x040ff00000041808 */
[----:B------:R-:W-:-:S15]  /*ef40*/  HMMA.16816.F32.BF16 R196, R4, R198, R28 ;  /* 0x000000c604c4723c */ /* 0x000fde000004181c */
[----:B------:R-:W-:-:S05]  /*ef50*/  NOP ;  /* 0x0000000000007918 */ /* 0x000fca0000000000 */
.L_x_1504:
[----:B------:R-:W-:Y:S01]  /*ef60*/  UISETP.GE.AND UP0, UPT, UR7, URZ, UPT ;  /* 0x000000ff0700728c */ /* 0x000fe2000bf06270 */
[----:B------:R-:W1:Y:S08]  /*ef70*/  LDCU.64 UR14, c[0x0][0x358] ;  /* 0x00006b00ff0e77ac */ /* 0x000e700008000a00 */
[----:B------:R-:W-:Y:S05]  /*ef80*/  BRA.U !UP0, `(.L_x_1512) ;  /* 0x0000005108b87547 */ /* 0x000fea000b800000 */
[----:B------:R-:W2:Y:S01]  /*ef90*/  S2UR UR5, SR_CgaCtaId ;  /* 0x00000000000579c3 */ /* 0x000ea20000008800 */
[----:B------:R-:W-:Y:S01]  /*efa0*/  UISETP.NE.U32.AND UP0, UPT, UR12, URZ, UPT ;  /* 0x000000ff0c00728c */ /* 0x000fe2000bf05070 */
[----:B------:R-:W-:Y:S01]  /*efb0*/  IMAD.U32 R192, RZ, RZ, UR7 ;  /* 0x00000007ffc07e24 */ /* 0x000fe2000f8e00ff */
[----:B------:R-:W-:Y:S01]  /*efc0*/  USHF.L.U32 UR17, UR7, 0x8, URZ ;  /* 0x0000000807117899 */ /* 0x000fe200080006ff */
[----:B------:R-:W-:Y:S01]  /*efd0*/  IMAD.MOV.U32 R194, RZ, RZ, R133 ;  /* 0x000000ffffc27224 */ /* 0x000fe200078e0085 */
[----:B------:R-:W-:Y:S01]  /*efe0*/  UISETP.NE.AND.EX UP0, UPT, UR13, URZ, UPT, UP0 ;  /* 0x000000ff0d00728c */ /* 0x000fe2000bf05300 */
[----:B------:R-:W-:Y:S01]  /*eff0*/  VIADD R224, R217, 0x5020 ;  /* 0x00005020d9e07836 */ /* 0x000fe20000000000 */
[----:B------:R-:W-:Y:S01]  /*f000*/  PRMT R192, R193, 0x6540, R192 ;  /* 0x00006540c1c07816 */ /* 0x000fe200000000c0 */
[----:B------:R-:W-:Y:S01]  /*f010*/  VIADD R222, R217, 0x5000 ;  /* 0x00005000d9de7836 */ /* 0x000fe20000000000 */
[----:B------:R-:W-:Y:S01]  /*f020*/  MOV R193, R134 ;  /* 0x0000008600c17202 */ /* 0x000fe20000000f00 */
[----:B------:R-:W-:Y:S01]  /*f030*/  UMOV UR18, 0x400 ;  /* 0x0000040000127882 */ /* 0x000fe20000000000 */
[----:B------:R-:W-:Y:S01]  /*f040*/  PLOP3.LUT P2, PT, PT, PT, UP0, 0x80, 0x8 ;  /* 0x000000000008781c */ /* 0x000fe20003f4f008 */
[----:B------:R-:W-:Y:S01]  /*f050*/  UIADD3 UR13, UPT, UPT, UR7, 0x1, URZ ;  /* 0x00000001070d7890 */ /* 0x000fe2000fffe0ff */
[----:B------:R-:W-:Y:S01]  /*f060*/  MOV R225, RZ ;  /* 0x000000ff00e17202 */ /* 0x000fe20000000f00 */
[----:B------:R-:W3:Y:S01]  /*f070*/  LDCU UR12, c[0x0][0x440] ;  /* 0x00008800ff0c77ac */ /* 0x000ee20008000800 */
[----:B------:R-:W-:Y:S01]  /*f080*/  LOP3.LUT R192, R192, 0x80, RZ, 0xfc, !PT ;  /* 0x00000080c0c07812 */ /* 0x000fe200078efcff */
[----:B------:R-:W4:Y:S01]  /*f090*/  LDCU UR4, c[0x0][0x45c] ;  /* 0x00008b80ff0477ac */ /* 0x000f220008000800 */
[----:B------:R-:W1:Y:S01]  /*f0a0*/  LDCU.64 UR8, c[0x0][0x3a0] ;  /* 0x00007400ff0877ac */ /* 0x000e620008000a00 */
[----:B------:R-:W1:Y:S01]  /*f0b0*/  LDCU.64 UR10, c[0x0][0x3a8] ;  /* 0x00007500ff0a77ac */ /* 0x000e620008000a00 */
[----:B------:R-:W-:-:S02]  /*f0c0*/  UIADD3 UR7, UPT, UPT, UR17, 0x100, URZ ;  /* 0x0000010011077890 */ /* 0x000fc4000fffe0ff */
[----:B--2---:R-:W-:-:S12]  /*f0d0*/  ULEA UR5, UR5, UR18, 0x18 ;  /* 0x0000001205057291 */ /* 0x004fd8000f8ec0ff */
.L_x_1516:
[----:B------:R-:W-:Y:S01]  /*f0e0*/  @!P2 IADD3 R5, P0, PT, RZ, -R225, RZ ;  /* 0x800000e1ff05a210 */ /* 0x000fe20007f1e0ff */
[----:B------:R-:W2:Y:S01]  /*f0f0*/  S2R R3, SR_TID.X ;  /* 0x0000000000037919 */ /* 0x000ea20000002100 */
[----:B------:R-:W5:Y:S01]  /*f100*/  @!P2 LDC R226, c[0x0][0x3c0] ;  /* 0x0000f000ffe2ab82 */ /* 0x000f620000000800 */
[----:B------:R-:W-:Y:S07]  /*f110*/  DEPBAR.LE SB0, 0x0 ;  /* 0x000080000000791a */ /* 0x000fee0000000000 */
[----:B------:R-:W1:Y:S08]  /*f120*/  LDC R215, c[0x0][0x3c4] ;  /* 0x0000f100ffd77b82 */ /* 0x000e700000000800 */
[----:B------:R-:W-:Y:S01]  /*f130*/  BAR.SYNC.DEFER_BLOCKING 0x0 ;  /* 0x0000000000007b1d */ /* 0x000fe20000010000 */
[----:B------:R-:W-:Y:S02]  /*f140*/  IMAD.MOV.U32 R8, RZ, RZ, R220 ;  /* 0x000000ffff087224 */ /* 0x000fe400078e00dc */
[----:B------:R-:W-:Y:S01]  /*f150*/  IMAD.MOV.U32 R6, RZ, RZ, R221 ;  /* 0x000000ffff067224 */ /* 0x000fe200078e00dd */
[C---:B--2---:R-:W-:Y:S01]  /*f160*/  LOP3.LUT R216, R3.reuse, 0x18, RZ, 0xc0, !PT ;  /* 0x0000001803d87812 */ /* 0x044fe200078ec0ff */
[----:B-----5:R-:W-:Y:S02]  /*f170*/  @!P2 IMAD.SHL.U32 R0, R226, 0x100, RZ ;  /* 0x00000100e200a824 */ /* 0x020fe400078e00ff */
[----:B------:R-:W-:Y:S02]  /*f180*/  IMAD.SHL.U32 R195, R3, 0x8, RZ ;  /* 0x0000000803c37824 */ /* 0x000fe400078e00ff */
[----:B------:R-:W-:Y:S03]  /*f190*/  @!P2 IMAD.X R0, RZ, RZ, ~R0, P0 ;  /* 0x000000ffff00a224 */ /* 0x000fe600000e0e00 */
[----:B------:R-:W-:Y:S02]  /*f1a0*/  LOP3.LUT R223, R195, 0xd8, RZ, 0xc0, !PT ;  /* 0x000000d8c3df7812 */ /* 0x000fe400078ec0ff */
[----:B------:R-:W-:Y:S02]  /*f1b0*/  @!P2 SHF.R.S64 R5, R5, 0x1f, R0 ;  /* 0x0000001f0505a819 */ /* 0x000fe40000001000 */
[----:B------:R-:W-:Y:S02]  /*f1c0*/  LOP3.LUT R2, R195, 0x1f20, RZ, 0xc0, !PT ;  /* 0x00001f20c3027812 */ /* 0x000fe400078ec0ff */
[----:B------:R-:W-:Y:S02]  /*f1d0*/  LOP3.LUT R223, R223, R216, RZ, 0x3c, !PT ;  /* 0x000000d8dfdf7212 */ /* 0x000fe400078e3cff */
[----:B------:R-:W-:Y:S02]  /*f1e0*/  LOP3.LUT R212, R195, 0x18, RZ, 0xc0, !PT ;  /* 0x00000018c3d47812 */ /* 0x000fe400078ec0ff */
[----:B------:R-:W-:Y:S02]  /*f1f0*/  @!P2 IADD3 R220, P0, PT, R220, R5, RZ ;  /* 0x00000005dcdca210 */ /* 0x000fe40007f1e0ff */
[----:B------:R-:W-:Y:S02]  /*f200*/  LOP3.LUT R223, R2, R223, RZ, 0xfc, !PT ;  /* 0x000000df02df7212 */ /* 0x000fe400078efcff */
[C---:B---3--:R-:W-:Y:S02]  /*f210*/  ISETP.GE.AND P3, PT, R212.reuse, UR12, PT ;  /* 0x0000000cd4007c0c */ /* 0x048fe4000bf66270 */
[----:B------:R-:W-:Y:S02]  /*f220*/  ISETP.GE.AND P4, PT, R212, UR12, PT ;  /* 0x0000000cd4007c0c */ /* 0x000fe4000bf86270 */
[----:B------:R-:W-:Y:S01]  /*f230*/  @!P2 LEA.HI.X.SX32 R221, R0, R221, 0x1, P0 ;  /* 0x000000dd00dda211 */ /* 0x000fe200000f0eff */
[----:B-1----:R-:W-:Y:S10]  /*f240*/  @!P2 BRA `(.L_x_1513) ;  /* 0x0000000000f8a947 */ /* 0x002ff40003800000 */
[----:B------:R-:W1:Y:S01]  /*f250*/  LDC R5, c[0x0][0x4f0] ;  /* 0x00013c00ff057b82 */ /* 0x000e620000000800 */
[----:B------:R-:W-:Y:S01]  /*f260*/  UIADD3 UR17, UPT, UPT, UR7, -0x100, URZ ;  /* 0xffffff0007117890 */ /* 0x000fe2000fffe0ff */
[----:B------:R-:W-:Y:S06]  /*f270*/  IABS R14, UR7 ;  /* 0x00000007000e7c13 */ /* 0x000fec0008000000 */
[----:B------:R-:W2:Y:S01]  /*f280*/  LDC.64 R226, c[0x0][0x3c0] ;  /* 0x0000f000ffe27b82 */ /* 0x000ea20000000a00 */
[-C--:B-1----:R-:W-:Y:S02]  /*f290*/  IABS R10, R5.reuse ;  /* 0x00000005000a7213 */ /* 0x082fe40000000000 */
[----:B------:R-:W-:Y:S02]  /*f2a0*/  LOP3.LUT R2, RZ, R5, RZ, 0x33, !PT ;  /* 0x00000005ff027212 */ /* 0x000fe400078e33ff */
[----:B------:R-:W1:Y:S10]  /*f2b0*/  I2F.RP R15, R10 ;  /* 0x0000000a000f7306 */ /* 0x000e740000209400 */
[----:B-1----:R-:W1:Y:S02]  /*f2c0*/  MUFU.RCP R12, R15 ;  /* 0x0000000f000c7308 */ /* 0x002e640000001000 */
[----:B-1----:R-:W-:Y:S02]  /*f2d0*/  VIADD R16, R12, 0xffffffe ;  /* 0x0ffffffe0c107836 */ /* 0x002fe40000000000 */
[----:B------:R-:W-:Y:S06]  /*f2e0*/  IMAD.U32 R12, RZ, RZ, UR17 ;  /* 0x00000011ff0c7e24 */ /* 0x000fec000f8e00ff */
[----:B------:R-:W1:Y:S01]  /*f2f0*/  F2I.FTZ.U32.TRUNC.NTZ R17, R16 ;  /* 0x0000001000117305 */ /* 0x000e62000021f000 */
[----:B------:R-:W-:Y:S01]  /*f300*/  IABS R12, R12 ;  /* 0x0000000c000c7213 */ /* 0x000fe20000000000 */
        /* <DEDUP_REMOVED lines=18> */
[C---:B------:R-:W-:Y:S02]  /*f430*/  LOP3.LUT R10, R5.reuse, UR17, RZ, 0x3c, !PT ;  /* 0x00000011050a7c12 */ /* 0x040fe4000f8e3cff */
[----:B------:R-:W-:Y:S02]  /*f440*/  LOP3.LUT R12, R5, UR7, RZ, 0x3c, !PT ;  /* 0x00000007050c7c12 */ /* 0x000fe4000f8e3cff */
[----:B------:R-:W-:Y:S02]  /*f450*/  ISETP.GE.AND P1, PT, R10, RZ, PT ;  /* 0x000000ff0a00720c */ /* 0x000fe40003f26270 */
[----:B------:R-:W-:Y:S03]  /*f460*/  ISETP.GE.AND P5, PT, R12, RZ, PT ;  /* 0x000000ff0c00720c */ /* 0x000fe60003fa6270 */
[----:B------:R-:W-:Y:S02]  /*f470*/  @P0 IADD3 R9, PT, PT, R9, 0x1, RZ ;  /* 0x0000000109090810 */ /* 0x000fe40007ffe0ff */
[----:B------:R-:W-:Y:S01]  /*f480*/  @P6 VIADD R7, R7, 0x1 ;  /* 0x0000000107076836 */ /* 0x000fe20000000000 */
[----:B------:R-:W-:Y:S05]  /*f490*/  ISETP.NE.AND P0, PT, R5, RZ, PT ;  /* 0x000000ff0500720c */ /* 0x000fea0003f05270 */
[----:B------:R-:W-:Y:S02]  /*f4a0*/  @!P1 IMAD.MOV R9, RZ, RZ, -R9 ;  /* 0x000000ffff099224 */ /* 0x000fe400078e0a09 */
[----:B------:R-:W-:Y:S03]  /*f4b0*/  @!P5 IADD3 R7, PT, PT, -R7, RZ, RZ ;  /* 0x000000ff0707d210 */ /* 0x000fe60007ffe1ff */
[C---:B------:R-:W-:Y:S02]  /*f4c0*/  SEL R4, R2.reuse, R9, !P0 ;  /* 0x0000000902047207 */ /* 0x040fe40004000000 */
[----:B------:R-:W-:Y:S02]  /*f4d0*/  SEL R11, R2, R7, !P0 ;  /* 0x00000007020b7207 */ /* 0x000fe40004000000 */
[CC--:B------:R-:W-:Y:S02]  /*f4e0*/  LEA R18, P1, R4.reuse, R218.reuse, 0x2 ;  /* 0x000000da04127211 */ /* 0x0c0fe400078210ff */
[C---:B------:R-:W-:Y:S01]  /*f4f0*/  LEA R16, P0, R11.reuse, R218, 0x2 ;  /* 0x000000da0b107211 */ /* 0x040fe200078010ff */
[C---:B------:R-:W-:Y:S01]  /*f500*/  IMAD.IADD R2, R11.reuse, 0x1, -R4 ;  /* 0x000000010b027824 */ /* 0x040fe200078e0a04 */
[-C--:B------:R-:W-:Y:S02]  /*f510*/  LEA.HI.X.SX32 R19, R4, R219.reuse, 0x2, P1 ;  /* 0x000000db04137211 */ /* 0x080fe400008f16ff */
[----:B------:R-:W-:Y:S01]  /*f520*/  LEA.HI.X.SX32 R17, R11, R219, 0x2, P0 ;  /* 0x000000db0b117211 */ /* 0x000fe200000f16ff */
[----:B------:R-:W-:Y:S02]  /*f530*/  IMAD R0, R2, R5, -0x100 ;  /* 0xffffff0002007424 */ /* 0x000fe400078e0205 */
[----:B------:R-:W3:Y:S03]  /*f540*/  LDG.E R13, desc[UR14][R18.64] ;  /* 0x0000000e120d7981 */ /* 0x000ee6000c1e1900 */
[----:B------:R-:W-:Y:S01]  /*f550*/  SHF.R.S32.HI R15, RZ, 0x1f, R0 ;  /* 0x0000001fff0f7819 */ /* 0x000fe20000011400 */
[----:B------:R-:W3:Y:S04]  /*f560*/  LDG.E R10, desc[UR14][R16.64] ;  /* 0x0000000e100a7981 */ /* 0x000ee8000c1e1900 */
[-C--:B--2---:R-:W-:Y:S02]  /*f570*/  IMAD R12, R15, R226.reuse, RZ ;  /* 0x000000e20f0c7224 */ /* 0x084fe400078e02ff */
[C---:B------:R-:W-:Y:S04]  /*f580*/  IMAD.WIDE.U32 R14, R0.reuse, R226, RZ ;  /* 0x000000e2000e7225 */ /* 0x040fe800078e00ff */
[----:B------:R-:W-:Y:S05]  /*f590*/  IMAD R12, R0, R227, R12 ;  /* 0x000000e3000c7224 */ /* 0x000fea00078e020c */
[----:B------:R-:W-:Y:S01]  /*f5a0*/  IADD3 R15, PT, PT, R15, R12, RZ ;  /* 0x0000000c0f0f7210 */ /* 0x000fe20007ffe0ff */
[----:B---3--:R-:W-:Y:S04]  /*f5b0*/  IMAD.IADD R13, R13, 0x1, -R10 ;  /* 0x000000010d0d7824 */ /* 0x008fe800078e0a0a */
[C---:B------:R-:W-:Y:S01]  /*f5c0*/  IMAD.WIDE.U32 R14, R13.reuse, UR10, R14 ;  /* 0x0000000a0d0e7c25 */ /* 0x040fe2000f8e000e */
[----:B------:R-:W-:Y:S02]  /*f5d0*/  SHF.R.S32.HI R10, RZ, 0x1f, R13 ;  /* 0x0000001fff0a7819 */ /* 0x000fe4000001140d */
[----:B------:R-:W-:Y:S03]  /*f5e0*/  LEA R220, P0, R14, R8, 0x1 ;  /* 0x000000080edc7211 */ /* 0x000fe600078008ff */
[----:B------:R-:W-:Y:S04]  /*f5f0*/  IMAD R10, R10, UR10, RZ ;  /* 0x0000000a0a0a7c24 */ /* 0x000fe8000f8e02ff */
[----:B------:R-:W-:Y:S04]  /*f600*/  IMAD R10, R13, UR11, R10 ;  /* 0x0000000b0d0a7c24 */ /* 0x000fe8000f8e020a */
[----:B------:R-:W-:Y:S05]  /*f610*/  IMAD.IADD R221, R15, 0x1, R10 ;  /* 0x000000010fdd7824 */ /* 0x000fea00078e020a */
[----:B------:R-:W-:Y:S07]  /*f620*/  LEA.HI.X R221, R14, R6, R221, 0x1, P0 ;  /* 0x000000060edd7211 */ /* 0x000fee00000f0cdd */
.L_x_1513:
[----:B------:R-:W-:Y:S01]  /*f630*/  LEA R223, R223, UR5, 0x1 ;  /* 0x00000005dfdf7c11 */ /* 0x000fe2000f8e08ff */
[C---:B------:R-:W-:Y:S01]  /*f640*/  IMAD.SHL.U32 R237, R226.reuse, 0x40, RZ ;  /* 0x00000040e2ed7824 */ /* 0x040fe200078e00ff */
[----:B------:R-:W-:Y:S01]  /*f650*/  SHF.L.U64.HI R230, R226, 0x6, R215 ;  /* 0x00000006e2e67819 */ /* 0x000fe200000102d7 */
[----:B------:R-:W-:Y:S01]  /*f660*/  @!P3 IMAD R228, R215, 0xc0, RZ ;  /* 0x000000c0d7e4b824 */ /* 0x000fe200078e02ff */
[----:B------:R-:W-:Y:S01]  /*f670*/  MOV R0, 0x20 ;  /* 0x0000002000007802 */ /* 0x000fe20000000f00 */
[----:B------:R-:W-:Y:S01]  /*f680*/  @!PT LDS RZ, [RZ] ;  /* 0x00000000fffff984 */ /* 0x000fe20000000800 */
[----:B------:R-:W-:Y:S01]  /*f690*/  @!PT LDS RZ, [RZ] ;  /* 0x00000000fffff984 */ /* 0x000fe20000000800 */
[----:B------:R-:W-:Y:S01]  /*f6a0*/  @!PT LDS RZ, [RZ] ;  /* 0x00000000fffff984 */ /* 0x000fe20000000800 */
[----:B------:R-:W-:Y:S01]  /*f6b0*/  @!P4 LDGSTS.E.BYPASS.LTC128B.128 [R223+0x5000], desc[UR14][R220.64] ;  /* 0x05000000dcdfcfae */ /* 0x000fe2000b981a0e */
[----:B------:R-:W-:Y:S01]  /*f6c0*/  IADD3 R240, P0, PT, R237, R220, RZ ;  /* 0x000000dcedf07210 */ /* 0x000fe20007f1e0ff */
[----:B------:R-:W-:Y:S01]  /*f6d0*/  @!P3 IMAD R227, R215, 0x140, RZ ;  /* 0x00000140d7e3b824 */ /* 0x000fe200078e02ff */
[----:B------:R-:W-:Y:S02]  /*f6e0*/  UISETP.NE.AND UP0, UPT, UR13, 0x1, UPT ;  /* 0x000000010d00788c */ /* 0x000fe4000bf05270 */
[----:B------:R-:W-:Y:S01]  /*f6f0*/  @P4 STS.128 [R223+0x5000], RZ ;  /* 0x005000ffdf004388 */ /* 0x000fe20000000c00 */
[----:B------:R-:W-:Y:S01]  /*f700*/  @!P3 IADD3 R236, P5, PT, R240, R237, RZ ;  /* 0x000000edf0ecb210 */ /* 0x000fe20007fbe0ff */
[----:B------:R-:W-:Y:S01]  /*f710*/  IMAD.X R241, R230, 0x1, R221, P0 ;  /* 0x00000001e6f17824 */ /* 0x000fe200000e06dd */
[CC--:B------:R-:W-:Y:S02]  /*f720*/  @!P3 LEA R232, P0, R226.reuse, R240.reuse, 0x8 ;  /* 0x000000f0e2e8b211 */ /* 0x0c0fe400078040ff */
[----:B------:R-:W-:Y:S01]  /*f730*/  @P3 STS.128 [R223+0x5800], RZ ;  /* 0x005800ffdf003388 */ /* 0x000fe20000000c00 */
[C---:B------:R-:W-:Y:S01]  /*f740*/  @!P3 LEA R234, P1, R226.reuse, R240, 0x7 ;  /* 0x000000f0e2eab211 */ /* 0x040fe200078238ff */
[--C-:B------:R-:W-:Y:S01]  /*f750*/  @!P3 IMAD.MOV.U32 R238, RZ, RZ, R240.reuse ;  /* 0x000000ffffeeb224 */ /* 0x100fe200078e00f0 */
[CCC-:B------:R-:W-:Y:S02]  /*f760*/  @!P3 LEA.HI.X R233, R226.reuse, R241.reuse, R215.reuse, 0x8, P0 ;  /* 0x000000f1e2e9b211 */ /* 0x1c0fe400000f44d7 */
[----:B------:R-:W-:Y:S01]  /*f770*/  @!PT LDS RZ, [RZ] ;  /* 0x00000000fffff984 */ /* 0x000fe20000000800 */
[----:B------:R-:W-:Y:S01]  /*f780*/  @!PT LDS RZ, [RZ] ;  /* 0x00000000fffff984 */ /* 0x000fe20000000800 */
[----:B------:R-:W-:Y:S01]  /*f790*/  @!PT LDS RZ, [RZ] ;  /* 0x00000000fffff984 */ /* 0x000fe20000000800 */
[----:B------:R1:W-:Y:S01]  /*f7a0*/  @!P3 LDGSTS.E.BYPASS.LTC128B.128 [R223+0x5800], desc[UR14][R240.64] ;  /* 0x05800000f0dfbfae */ /* 0x0003e2000b981a0e */
[----:B------:R-:W-:Y:S01]  /*f7b0*/  @!P3 IADD3.X R237, PT, PT, R241, R230, RZ, P5, !PT ;  /* 0x000000e6f1edb210 */ /* 0x000fe20002ffe4ff */
[----:B------:R-:W-:Y:S01]  /*f7c0*/  @!P3 IMAD.MOV.U32 R230, RZ, RZ, R240 ;  /* 0x000000ffffe6b224 */ /* 0x000fe200078e00f0 */
[CC--:B------:R-:W-:Y:S02]  /*f7d0*/  @!P3 LEA.HI.X R235, R226.reuse, R241.reuse, R215, 0x7, P1 ;  /* 0x000000f1e2ebb211 */ /* 0x0c0fe400008f3cd7 */
[----:B------:R-:W-:Y:S01]  /*f7e0*/  @P3 STS.128 [R223+0x6000], RZ ;  /* 0x006000ffdf003388 */ /* 0x000fe20000000c00 */
[-C--:B------:R-:W-:Y:S01]  /*f7f0*/  @!P3 MOV R239, R241.reuse ;  /* 0x000000f100efb202 */ /* 0x080fe20000000f00 */
[----:B------:R-:W-:Y:S01]  /*f800*/  @!P3 IMAD R215, R215, 0x180, RZ ;  /* 0x00000180d7d7b824 */ /* 0x000fe200078e02ff */
[----:B------:R-:W-:Y:S02]  /*f810*/  @!P3 MOV R231, R241 ;  /* 0x000000f100e7b202 */ /* 0x000fe40000000f00 */
[----:B------:R-:W-:Y:S01]  /*f820*/  @!PT LDS RZ, [RZ] ;  /* 0x00000000fffff984 */ /* 0x000fe20000000800 */
[----:B------:R-:W-:Y:S01]  /*f830*/  @!PT LDS RZ, [RZ] ;  /* 0x00000000fffff984 */ /* 0x000fe20000000800 */
[----:B------:R-:W-:Y:S01]  /*f840*/  @!PT LDS RZ, [RZ] ;  /* 0x00000000fffff984 */ /* 0x000fe20000000800 */
[----:B------:R2:W-:Y:S01]  /*f850*/  @!P3 LDGSTS.E.BYPASS.LTC128B.128 [R223+0x6000], desc[UR14][R236.64] ;  /* 0x06000000ecdfbfae */ /* 0x0005e2000b981a0e */
[----:B------:R-:W-:Y:S01]  /*f860*/  LOP3.LUT P0, RZ, R3, 0x4, RZ, 0xc0, !PT ;  /* 0x0000000403ff7812 */ /* 0x000fe2000780c0ff */
[----:B------:R-:W-:Y:S03]  /*f870*/  @!P3 IMAD.WIDE.U32 R238, R226, 0xc0, R238 ;  /* 0x000000c0e2eeb825 */ /* 0x000fe600078e00ee */
[----:B------:R-:W-:Y:S01]  /*f880*/  @P3 STS.128 [R223+0x6800], RZ ;  /* 0x006800ffdf003388 */ /* 0x000fe20000000c00 */
[----:B------:R-:W-:Y:S01]  /*f890*/  SEL R0, R0, 0xffffffe0, !P0 ;  /* 0xffffffe000007807 */ /* 0x000fe20004000000 */
[----:B------:R-:W-:Y:S03]  /*f8a0*/  @!P3 IMAD.IADD R239, R228, 0x1, R239 ;  /* 0x00000001e4efb824 */ /* 0x000fe600078e02ef */
[----:B------:R-:W-:Y:S01]  /*f8b0*/  @!PT LDS RZ, [RZ] ;  /* 0x00000000fffff984 */ /* 0x000fe20000000800 */
[----:B------:R-:W-:Y:S01]  /*f8c0*/  @!PT LDS RZ, [RZ] ;  /* 0x00000000fffff984 */ /* 0x000fe20000000800 */
[----:B------:R-:W-:Y:S01]  /*f8d0*/  @!PT LDS RZ, [RZ] ;  /* 0x00000000fffff984 */ /* 0x000fe20000000800 */
[----:B------:R2:W-:Y:S01]  /*f8e0*/  @!P3 LDGSTS.E.BYPASS.LTC128B.128 [R223+0x6800], desc[UR14][R234.64] ;  /* 0x06800000eadfbfae */ /* 0x0005e2000b981a0e */
[----:B------:R-:W-:Y:S04]  /*f8f0*/  @!P3 IMAD.WIDE.U32 R230, R226, 0x140, R230 ;  /* 0x00000140e2e6b825 */ /* 0x000fe800078e00e6 */
[----:B------:R-:W-:Y:S01]  /*f900*/  @P3 STS.128 [R223+0x7000], RZ ;  /* 0x007000ffdf003388 */ /* 0x000fe20000000c00 */
[----:B------:R-:W-:Y:S01]  /*f910*/  IMAD.IADD R2, R189, 0x1, R0 ;  /* 0x00000001bd027824 */ /* 0x000fe200078e0200 */
[----:B------:R-:W-:Y:S03]  /*f920*/  IADD3 R0, PT, PT, R0, R188, RZ ;  /* 0x000000bc00007210 */ /* 0x000fe60007ffe0ff */
[----:B------:R-:W-:Y:S01]  /*f930*/  @!PT LDS RZ, [RZ] ;  /* 0x00000000fffff984 */ /* 0x000fe20000000800 */
[----:B------:R-:W-:Y:S01]  /*f940*/  @!PT LDS RZ, [RZ] ;  /* 0x00000000fffff984 */ /* 0x000fe20000000800 */
[----:B------:R-:W-:Y:S01]  /*f950*/  @!PT LDS RZ, [RZ] ;  /* 0x00000000fffff984 */ /* 0x000fe20000000800 */
[----:B------:R2:W-:Y:S01]  /*f960*/  @!P3 LDGSTS.E.BYPASS.LTC128B.128 [R223+0x7000], desc[UR14][R238.64] ;  /* 0x07000000eedfbfae */ /* 0x0005e2000b981a0e */
[----:B------:R-:W-:Y:S01]  /*f970*/  @!P3 IADD3 R231, PT, PT, R227, R231, RZ ;  /* 0x000000e7e3e7b210 */ /* 0x000fe20007ffe0ff */
[----:B-1----:R-:W-:Y:S03]  /*f980*/  @!P3 IMAD.WIDE.U32 R240, R226, 0x180, R240 ;  /* 0x00000180e2f0b825 */ /* 0x002fe600078e00f0 */
[----:B------:R-:W-:Y:S01]  /*f990*/  @P3 STS.128 [R223+0x7800], RZ ;  /* 0x007800ffdf003388 */ /* 0x000fe20000000c00 */
[----:B------:R-:W-:Y:S04]  /*f9a0*/  @!P3 IMAD.IADD R241, R215, 0x1, R241 ;  /* 0x00000001d7f1b824 */ /* 0x000fe800078e02f1 */
[----:B------:R-:W-:Y:S01]  /*f9b0*/  @!PT LDS RZ, [RZ] ;  /* 0x00000000fffff984 */ /* 0x000fe20000000800 */
[----:B------:R-:W-:Y:S01]  /*f9c0*/  @!PT LDS RZ, [RZ] ;  /* 0x00000000fffff984 */ /* 0x000fe20000000800 */
[----:B------:R-:W-:Y:S01]  /*f9d0*/  @!PT LDS RZ, [RZ] ;  /* 0x00000000fffff984 */ /* 0x000fe20000000800 */
[----:B------:R2:W-:Y:S05]  /*f9e0*/  @!P3 LDGSTS.E.BYPASS.LTC128B.128 [R223+0x7800], desc[UR14][R232.64] ;  /* 0x07800000e8dfbfae */ /* 0x0005ea000b981a0e */
[----:B------:R-:W-:Y:S05]  /*f9f0*/  @P3 STS.128 [R223+0x8000], RZ ;  /* 0x008000ffdf003388 */ /* 0x000fea0000000c00 */
        /* <DEDUP_REMOVED lines=9> */
[----:B------:R-:W-:Y:S05]  /*fa90*/  LDSM.16.M88.4 R128, [R189] ;  /* 0x00000000bd80783b */ /* 0x000fea0000000200 */
[----:B------:R-:W0:Y:S05]  /*faa0*/  LDGDEPBAR ;  /* 0x00000000000079af */ /* 0x000e2a0000000000 */
[----:B------:R-:W1:Y:S05]  /*fab0*/  LDSM.16.M88.4 R8, [R188+0x1000] ;  /* 0x00100000bc08783b */ /* 0x000e6a0000000200 */
[----:B------:R-:W3:Y:S05]  /*fac0*/  LDSM.16.M88.4 R16, [R188+0x1400] ;  /* 0x00140000bc10783b */ /* 0x000eea0000000200 */
[----:B------:R-:W5:Y:S05]  /*fad0*/  LDSM.16.M88.4 R24, [R188+0x1800] ;  /* 0x00180000bc18783b */ /* 0x000f6a0000000200 */
[----:B------:R-:W4:Y:S05]  /*fae0*/  LDSM.16.M88.4 R32, [R188+0x1c00] ;  /* 0x001c0000bc20783b */ /* 0x000f2a0000000200 */
[----:B------:R-:W2:Y:S05]  /*faf0*/  LDSM.16.M88.4 R40, [R188+0x2000] ;  /* 0x00200000bc28783b */ /* 0x000eaa0000000200 */
[----:B------:R-:W2:Y:S05]  /*fb00*/  LDSM.16.M88.4 R48, [R188+0x2400] ;  /* 0x00240000bc30783b */ /* 0x000eaa0000000200 */
[----:B------:R-:W2:Y:S05]  /*fb10*/  LDSM.16.M88.4 R56, [R188+0x2800] ;  /* 0x00280000bc38783b */ /* 0x000eaa0000000200 */
[----:B------:R-:W2:Y:S01]  /*fb20*/  LDSM.16.M88.4 R64, [R188+0x2c00] ;  /* 0x002c0000bc40783b */ /* 0x000ea20000000200 */
[C---:B-1----:R-:W-:Y:S04]  /*fb30*/  HMMA.16816.F32.BF16 R4, R128.reuse, R8, RZ ;  /* 0x000000088004723c */ /* 0x042fe800000418ff */
[----:B------:R-:W1:Y:S05]  /*fb40*/  LDSM.16.M88.4 R72, [R188+0x3000] ;  /* 0x00300000bc48783b */ /* 0x000e6a0000000200 */
[----:B------:R-:W1:Y:S01]  /*fb50*/  LDSM.16.M88.4 R80, [R188+0x3400] ;  /* 0x00340000bc50783b */ /* 0x000e620000000200 */
[C---:B---3--:R-:W-:Y:S04]  /*fb60*/  HMMA.16816.F32.BF16 R12, R128.reuse, R16, RZ ;  /* 0x00000010800c723c */ /* 0x048fe800000418ff */
[----:B------:R-:W3:Y:S04]  /*fb70*/  LDSM.16.M88.4 R88, [R188+0x3800] ;  /* 0x00380000bc58783b */ /* 0x000ee80000000200 */
[C---:B-----5:R-:W-:Y:S01]  /*fb80*/  HMMA.16816.F32.BF16 R20, R128.reuse, R24, RZ ;  /* 0x000000188014723c */ /* 0x060fe200000418ff */
[----:B------:R-:W5:Y:S05]  /*fb90*/  LDSM.16.M88.4 R96, [R188+0x3c00] ;  /* 0x003c0000bc60783b */ /* 0x000f6a0000000200 */
[----:B------:R-:W5:Y:S02]  /*fba0*/  LDSM.16.M88.4 R104, [R188+0x4000] ;  /* 0x00400000bc68783b */ /* 0x000f640000000200 */
[C---:B------:R-:W-:Y:S03]  /*fbb0*/  HMMA.16816.F32.BF16 R8, R128.reuse, R10, RZ ;  /* 0x0000000a8008723c */ /* 0x040fe600000418ff */
[----:B------:R-:W5:Y:S05]  /*fbc0*/  LDSM.16.M88.4 R112, [R188+0x4400] ;  /* 0x00440000bc70783b */ /* 0x000f6a0000000200 */
[C---:B------:R-:W-:Y:S01]  /*fbd0*/  HMMA.16816.F32.BF16 R16, R128.reuse, R18, RZ ;  /* 0x000000128010723c */ /* 0x040fe200000418ff */
[----:B------:R-:W5:Y:S05]  /*fbe0*/  LDSM.16.M88.4 R120, [R188+0x4800] ;  /* 0x00480000bc78783b */ /* 0x000f6a0000000200 */
[----:B------:R-:W5:Y:S02]  /*fbf0*/  LDSM.16.M88.4 R148, [R188+0x4c00] ;  /* 0x004c0000bc94783b */ /* 0x000f640000000200 */
[C---:B------:R-:W-:Y:S03]  /*fc00*/  HMMA.16816.F32.BF16 R24, R128.reuse, R26, RZ ;  /* 0x0000001a8018723c */ /* 0x040fe600000418ff */
[----:B------:R-:W-:Y:S05]  /*fc10*/  LDSM.16.M88.4 R132, [R2] ;  /* 0x000000000284783b */ /* 0x000fea0000000200 */
[C---:B----4-:R-:W-:Y:S01]  /*fc20*/  HMMA.16816.F32.BF16 R28, R128.reuse, R32, RZ ;  /* 0x00000020801c723c */ /* 0x050fe200000418ff */
[----:B------:R-:W4:Y:S05]  /*fc30*/  LDSM.16.M88.4 R144, [R0+0x1000] ;  /* 0x001000000090783b */ /* 0x000f2a0000000200 */
[----:B------:R-:W4:Y:S02]  /*fc40*/  LDSM.16.M88.4 R140, [R0+0x1400] ;  /* 0x00140000008c783b */ /* 0x000f240000000200 */
[C---:B--2---:R-:W-:Y:S03]  /*fc50*/  HMMA.16816.F32.BF16 R36, R128.reuse, R40, RZ ;  /* 0x000000288024723c */ /* 0x044fe600000418ff */
[----:B------:R-:W2:Y:S05]  /*fc60*/  LDSM.16.M88.4 R136, [R0+0x1800] ;  /* 0x001800000088783b */ /* 0x000eaa0000000200 */
[C---:B------:R-:W-:Y:S01]  /*fc70*/  HMMA.16816.F32.BF16 R44, R128.reuse, R48, RZ ;  /* 0x00000030802c723c */ /* 0x040fe200000418ff */
[----:B------:R-:W2:Y:S05]  /*fc80*/  LDSM.16.M88.4 R184, [R0+0x1c00] ;  /* 0x001c000000b8783b */ /* 0x000eaa0000000200 */
[----:B------:R-:W2:Y:S02]  /*fc90*/  LDSM.16.M88.4 R180, [R0+0x2000] ;  /* 0x0020000000b4783b */ /* 0x000ea40000000200 */
[C---:B------:R-:W-:Y:S03]  /*fca0*/  HMMA.16816.F32.BF16 R52, R128.reuse, R56, RZ ;  /* 0x000000388034723c */ /* 0x040fe600000418ff */
[----:B------:R-:W2:Y:S05]  /*fcb0*/  LDSM.16.M88.4 R176, [R0+0x2400] ;  /* 0x0024000000b0783b */ /* 0x000eaa0000000200 */
[C---:B------:R-:W-:Y:S01]  /*fcc0*/  HMMA.16816.F32.BF16 R60, R128.reuse, R64, RZ ;  /* 0x00000040803c723c */ /* 0x040fe200000418ff */
[----:B------:R-:W2:Y:S05]  /*fcd0*/  LDSM.16.M88.4 R172, [R0+0x2800] ;  /* 0x0028000000ac783b */ /* 0x000eaa0000000200 */
[----:B------:R-:W2:Y:S02]  /*fce0*/  LDSM.16.M88.4 R168, [R0+0x2c00] ;  /* 0x002c000000a8783b */ /* 0x000ea40000000200 */
[C---:B-1----:R-:W-:Y:S03]  /*fcf0*/  HMMA.16816.F32.BF16 R68, R128.reuse, R72, RZ ;  /* 0x000000488044723c */ /* 0x042fe600000418ff */
[----:B------:R-:W1:Y:S05]  /*fd00*/  LDSM.16.M88.4 R164, [R0+0x3000] ;  /* 0x0030000000a4783b */ /* 0x000e6a0000000200 */
[C---:B------:R-:W-:Y:S01]  /*fd10*/  HMMA.16816.F32.BF16 R76, R128.reuse, R80, RZ ;  /* 0x00000050804c723c */ /* 0x040fe200000418ff */
[----:B------:R-:W1:Y:S05]  /*fd20*/  LDSM.16.M88.4 R160, [R0+0x3400] ;  /* 0x0034000000a0783b */ /* 0x000e6a0000000200 */
[----:B------:R-:W1:Y:S02]  /*fd30*/  LDSM.16.M88.4 R156, [R0+0x3800] ;  /* 0x00380000009c783b */ /* 0x000e640000000200 */
[C---:B---3--:R-:W-:Y:S03]  /*fd40*/  HMMA.16816.F32.BF16 R84, R128.reuse, R88, RZ ;  /* 0x000000588054723c */ /* 0x048fe600000418ff */
[----:B------:R-:W3:Y:S05]  /*fd50*/  LDSM.16.M88.4 R152, [R0+0x3c00] ;  /* 0x003c00000098783b */ /* 0x000eea0000000200 */
        /* <DEDUP_REMOVED lines=25> */
[C---:B--2---:R-:W-:Y:S08]  /*fef0*/  HMMA.16816.F32.BF16 R20, R132.reuse, R136, R20 ;  /* 0x000000888414723c */ /* 0x044ff00000041814 */
[C---:B------:R-:W-:Y:S01]  /*ff00*/  HMMA.16816.F32.BF16 R24, R132.reuse, R138, R24 ;  /* 0x0000008a8418723c */ /* 0x040fe20000041818 */
[----:B------:R-:W2:Y:S01]  /*ff10*/  LDSM.16.M88.4 R136, [R0+0x4c00] ;  /* 0x004c00000088783b */ /* 0x000ea20000000200 */
[----:B------:R-:W-:Y:S04]  /*ff20*/  DEPBAR.LE SB0, 0x0 ;  /* 0x000080000000791a */ /* 0x000fe80000000000 */
[----:B------:R-:W-:Y:S02]  /*ff30*/  BAR.SYNC.DEFER_BLOCKING 0x0 ;  /* 0x0000000000007b1d */ /* 0x000fe40000010000 */
        /* <DEDUP_REMOVED lines=12> */
[C---:B------:R-:W-:Y:S08]  /*10000*/  HMMA.16816.F32.BF16 R76, R132.reuse, R160, R76 ;  /* 0x000000a0844c723c */ /* 0x040ff0000004184c */
[C---:B------:R-:W-:Y:S08]  /*10010*/  HMMA.16816.F32.BF16 R80, R132.reuse, R162, R80 ;  /* 0x000000a28450723c */ /* 0x040ff00000041850 */
[C---:B------:R-:W-:Y:S08]  /*10020*/  HMMA.16816.F32.BF16 R84, R132.reuse, R156, R84 ;  /* 0x0000009c8454723c */ /* 0x040ff00000041854 */
[C---:B------:R-:W-:Y:S08]  /*10030*/  HMMA.16816.F32.BF16 R88, R132.reuse, R158, R88 ;  /* 0x0000009e8458723c */ /* 0x040ff00000041858 */
[C---:B---3--:R-:W-:Y:S08]  /*10040*/  HMMA.16816.F32.BF16 R92, R132.reuse, R152, R92 ;  /* 0x00000098845c723c */ /* 0x048ff0000004185c */
[C---:B------:R-:W-:Y:S08]  /*10050*/  HMMA.16816.F32.BF16 R96, R132.reuse, R154, R96 ;  /* 0x0000009a8460723c */ /* 0x040ff00000041860 */
[C---:B-----5:R-:W-:Y:S08]  /*10060*/  HMMA.16816.F32.BF16 R100, R132.reuse, R148, R100 ;  /* 0x000000948464723c */ /* 0x060ff00000041864 */
[C---:B------:R-:W-:Y:S08]  /*10070*/  HMMA.16816.F32.BF16 R104, R132.reuse, R150, R104 ;  /* 0x000000968468723c */ /* 0x040ff00000041868 */
[C---:B----4-:R-:W-:Y:S08]  /*10080*/  HMMA.16816.F32.BF16 R108, R132.reuse, R144, R108 ;  /* 0x00000090846c723c */ /* 0x050ff0000004186c */
[C---:B------:R-:W-:Y:S08]  /*10090*/  HMMA.16816.F32.BF16 R112, R132.reuse, R146, R112 ;  /* 0x000000928470723c */ /* 0x040ff00000041870 */
[C---:B------:R-:W-:Y:S08]  /*100a0*/  HMMA.16816.F32.BF16 R116, R132.reuse, R140, R116 ;  /* 0x0000008c8474723c */ /* 0x040ff00000041874 */
[C---:B------:R-:W-:Y:S08]  /*100b0*/  HMMA.16816.F32.BF16 R120, R132.reuse, R142, R120 ;  /* 0x0000008e8478723c */ /* 0x040ff00000041878 */
[C---:B--2---:R-:W-:Y:S08]  /*100c0*/  HMMA.16816.F32.BF16 R124, R132.reuse, R136, R124 ;  /* 0x00000088847c723c */ /* 0x044ff0000004187c */
[----:B------:R-:W-:Y:S01]  /*100d0*/  HMMA.16816.F32.BF16 R128, R132, R138, R128 ;  /* 0x0000008a8480723c */ /* 0x000fe20000041880 */
[----:B------:R-:W-:Y:S08]  /*100e0*/  @!UPT UIADD3 URZ, UPT, UPT, URZ, URZ, URZ ;  /* 0x000000fffffff290 */ /* 0x000ff0000fffe0ff */
[----:B------:R-:W-:Y:S11]  /*100f0*/  BRA.U !UP0, `(.L_x_1514) ;  /* 0x00000009082c7547 */ /* 0x000ff6000b800000 */
        /* <DEDUP_REMOVED lines=14> */
[----:B------:R-:W1:Y:S01]  /*101e0*/  LDC R133, c[0x0][0x4f0] ;  /* 0x00013c00ff857b82 */ /* 0x000e620000000800 */
[----:B------:R-:W-:Y:S02]  /*101f0*/  UIADD3 UR18, UPT, UPT, UR7, -0x200, URZ ;  /* 0xfffffe0007127890 */ /* 0x000fe4000fffe0ff */
[----:B------:R-:W-:Y:S01]  /*10200*/  UIADD3 UR17, UPT, UPT, UR7, -0x100, URZ ;  /* 0xffffff0007117890 */ /* 0x000fe2000fffe0ff */
        /* <DEDUP_REMOVED lines=8> */
[--C-:B-1----:R-:W-:Y:S02]  /*10290*/  IMAD.MOV R145, RZ, RZ, -R141.reuse ;  /* 0x000000ffff917224 */ /* 0x102fe400078e0a8d */
[----:B------:R-:W-:Y:S02]  /*102a0*/  IMAD.MOV.U32 R140, RZ, RZ, RZ ;  /* 0x000000ffff8c7224 */ /* 0x000fe400078e00ff */
[----:B------:R-:W-:Y:S01]  /*102b0*/  IMAD R138, R145, R134, RZ ;  /* 0x00000086918a7224 */ /* 0x000fe200078e02ff */
[----:B------:R-:W-:Y:S03]  /*102c0*/  MOV R145, UR17 ;  /* 0x0000001100917c02 */ /* 0x000fe60008000f00 */
[----:B------:R-:W-:Y:S01]  /*102d0*/  IMAD.HI.U32 R138, R141, R138, R140 ;  /* 0x0000008a8d8a7227 */ /* 0x000fe200078e008c */
[----:B------:R-:W-:Y:S05]  /*102e0*/  IABS R145, R145 ;  /* 0x0000009100917213 */ /* 0x000fea0000000000 */
[C---:B------:R-:W-:Y:S04]  /*102f0*/  IMAD.HI.U32 R137, R138.reuse, R136, RZ ;  /* 0x000000888a897227 */ /* 0x040fe800078e00ff */
[----:B------:R-:W-:Y:S02]  /*10300*/  IMAD.MOV R141, RZ, RZ, -R137 ;  /* 0x000000ffff8d7224 */ /* 0x000fe400078e0a89 */
[----:B------:R-:W-:Y:S04]  /*10310*/  IMAD.HI.U32 R135, R138, R145, RZ ;  /* 0x000000918a877227 */ /* 0x000fe800078e00ff */
[C---:B------:R-:W-:Y:S01]  /*10320*/  IMAD R136, R134.reuse, R141, R136 ;  /* 0x0000008d86887224 */ /* 0x040fe200078e0288 */
[----:B------:R-:W-:Y:S01]  /*10330*/  IADD3 R138, PT, PT, -R135, RZ, RZ ;  /* 0x000000ff878a7210 */ /* 0x000fe20007ffe1ff */
[----:B------:R-:W1:Y:S03]  /*10340*/  LDC.64 R140, c[0x0][0x3b8] ;  /* 0x0000ee00ff8c7b82 */ /* 0x000e660000000a00 */
[C---:B------:R-:W-:Y:S01]  /*10350*/  ISETP.GT.U32.AND P1, PT, R134.reuse, R136, PT ;  /* 0x000000888600720c */ /* 0x040fe20003f24070 */
[C---:B------:R-:W-:Y:S05]  /*10360*/  IMAD R145, R134.reuse, R138, R145 ;  /* 0x0000008a86917224 */ /* 0x040fea00078e0291 */
[----:B------:R-:W-:Y:S07]  /*10370*/  ISETP.GT.U32.AND P5, PT, R134, R145, PT ;  /* 0x000000918600720c */ /* 0x000fee0003fa4070 */
[----:B------:R-:W-:Y:S01]  /*10380*/  @!P1 IADD3 R137, PT, PT, R137, 0x1, RZ ;  /* 0x0000000189899810 */ /* 0x000fe20007ffe0ff */
[--C-:B------:R-:W-:Y:S05]  /*10390*/  @!P1 IMAD.IADD R136, R136, 0x1, -R134.reuse ;  /* 0x0000000188889824 */ /* 0x100fea00078e0a86 */
[-C--:B------:R-:W-:Y:S01]  /*103a0*/  ISETP.GE.U32.AND P6, PT, R136, R134.reuse, PT ;  /* 0x000000868800720c */ /* 0x080fe20003fc6070 */
[----:B------:R-:W-:Y:S01]  /*103b0*/  @!P5 IMAD.IADD R145, R145, 0x1, -R134 ;  /* 0x000000019191d824 */ /* 0x000fe200078e0a86 */
[----:B------:R-:W-:Y:S01]  /*103c0*/  LOP3.LUT R136, R133, UR17, RZ, 0x3c, !PT ;  /* 0x0000001185887c12 */ /* 0x000fe2000f8e3cff */
[----:B------:R-:W-:Y:S03]  /*103d0*/  @!P5 VIADD R135, R135, 0x1 ;  /* 0x000000018787d836 */ /* 0x000fe60000000000 */
[----:B------:R-:W-:Y:S02]  /*103e0*/  ISETP.GE.U32.AND P1, PT, R145, R134, PT ;  /* 0x000000869100720c */ /* 0x000fe40003f26070 */
[----:B------:R-:W-:Y:S04]  /*103f0*/  LOP3.LUT R134, R133, UR18, RZ, 0x3c, !PT ;  /* 0x0000001285867c12 */ /* 0x000fe8000f8e3cff */
[----:B------:R-:W-:Y:S01]  /*10400*/  ISETP.GE.AND P5, PT, R134, RZ, PT ;  /* 0x000000ff8600720c */ /* 0x000fe20003fa6270 */
[----:B------:R-:W-:Y:S01]  /*10410*/  @P6 VIADD R137, R137, 0x1 ;  /* 0x0000000189896836 */ /* 0x000fe20000000000 */
[----:B------:R-:W-:Y:S05]  /*10420*/  ISETP.GE.AND P6, PT, R136, RZ, PT ;  /* 0x000000ff8800720c */ /* 0x000fea0003fc6270 */
[----:B------:R-:W-:Y:S02]  /*10430*/  @P1 IADD3 R135, PT, PT, R135, 0x1, RZ ;  /* 0x0000000187871810 */ /* 0x000fe40007ffe0ff */
[----:B------:R-:W-:Y:S04]  /*10440*/  ISETP.NE.AND P1, PT, R133, RZ, PT ;  /* 0x000000ff8500720c */ /* 0x000fe80003f25270 */
[----:B------:R-:W-:Y:S02]  /*10450*/  @!P5 IMAD.MOV R137, RZ, RZ, -R137 ;  /* 0x000000ffff89d224 */ /* 0x000fe400078e0a89 */
[----:B------:R-:W-:Y:S03]  /*10460*/  @!P6 IMAD.MOV R135, RZ, RZ, -R135 ;  /* 0x000000ffff87e224 */ /* 0x000fe600078e0a87 */
[C---:B------:R-:W-:Y:S02]  /*10470*/  SEL R132, R2.reuse, R137, !P1 ;  /* 0x0000008902847207 */ /* 0x040fe40004800000 */
[----:B------:R-:W-:Y:S02]  /*10480*/  SEL R139, R2, R135, !P1 ;  /* 0x00000087028b7207 */ /* 0x000fe40004800000 */
[CC--:B------:R-:W-:Y:S02]  /*10490*/  LEA R150, P5, R132.reuse, R218.reuse, 0x2 ;  /* 0x000000da84967211 */ /* 0x0c0fe400078a10ff */
[C---:B------:R-:W-:Y:S02]  /*104a0*/  LEA R148, P1, R139.reuse, R218, 0x2 ;  /* 0x000000da8b947211 */ /* 0x040fe400078210ff */
        /* <DEDUP_REMOVED lines=19> */
.L_x_1515:
[----:B------:R-:W-:Y:S01]  /*105e0*/  @!P4 IMAD.MOV.U32 R215, RZ, RZ, R213 ;  /* 0x000000ffffd7c224 */ /* 0x000fe200078e00d5 */
[C---:B------:R-:W-:Y:S01]  /*105f0*/  LEA R132, P1, R140.reuse, R214, 0x6 ;  /* 0x000000d68c847211 */ /* 0x040fe200078230ff */
[C---:B------:R-:W-:Y:S02]  /*10600*/  @!P3 IMAD R2, R143.reuse, 0xc0, RZ ;  /* 0x000000c08f02b824 */ /* 0x040fe400078e02ff */
[C---:B------:R-:W-:Y:S01]  /*10610*/  @!P3 IMAD R0, R143.reuse, 0x140, RZ ;  /* 0x000001408f00b824 */ /* 0x040fe200078e02ff */
[----:B------:R-:W-:Y:S01]  /*10620*/  @!PT LDS RZ, [RZ] ;  /* 0x00000000fffff984 */ /* 0x000fe20000000800 */
[----:B------:R-:W-:Y:S01]  /*10630*/  @!PT LDS RZ, [RZ] ;  /* 0x00000000fffff984 */ /* 0x000fe20000000800 */
[----:B------:R-:W-:Y:S01]  /*10640*/  @!PT LDS RZ, [RZ] ;  /* 0x00000000fffff984 */ /* 0x000fe20000000800 */
[----:B------:R-:W-:Y:S01]  /*10650*/  @!P4 LDGSTS.E.BYPASS.LTC128B.128 [R223+0x1000], desc[UR14][R214.64] ;  /* 0x01000000d6dfcfae */ /* 0x000fe2000b981a0e */
[C---:B------:R-:W-:Y:S02]  /*10660*/  LEA.HI.X R133, R140.reuse, R213, R143, 0x6, P1 ;  /* 0x000000d58c857211 */ /* 0x040fe400008f348f */
        /* <DEDUP_REMOVED lines=13> */
[----:B------:R-:W-:Y:S01]  /*10740*/  @!P3 IMAD.MOV.U32 R146, RZ, RZ, R132 ;  /* 0x000000ffff92b224 */ /* 0x000fe200078e0084 */
[-C--:B------:R-:W-:Y:S02]  /*10750*/  @!P3 MOV R147, R133.reuse ;  /* 0x000000850093b202 */ /* 0x080fe40000000f00 */
[----:B------:R1:W-:Y:S01]  /*10760*/  @P3 STS.128 [R223+0x2000], RZ ;  /* 0x002000ffdf003388 */ /* 0x0003e20000000c00 */
[C---:B------:R-:W-:Y:S01]  /*10770*/  @!P3 LEA.HI.X R135, R140.reuse, R133, R143, 0x8, P4 ;  /* 0x000000858c87b211 */ /* 0x040fe200020f448f */
[----:B------:R-:W-:Y:S02]  /*10780*/  @!P3 IMAD R143, R143, 0x180, RZ ;  /* 0x000001808f8fb824 */ /* 0x000fe400078e02ff */
[----:B------:R-:W-:Y:S01]  /*10790*/  @!PT LDS RZ, [RZ] ;  /* 0x00000000fffff984 */ /* 0x000fe20000000800 */
[----:B------:R-:W-:Y:S01]  /*107a0*/  @!PT LDS RZ, [RZ] ;  /* 0x00000000fffff984 */ /* 0x000fe20000000800 */
[----:B------:R-:W-:Y:S01]  /*107b0*/  @!PT LDS RZ, [RZ] ;  /* 0x00000000fffff984 */ /* 0x000fe20000000800 */
[----:B------:R1:W-:Y:S01]  /*107c0*/  @!P3 LDGSTS.E.BYPASS.LTC128B.128 [R223+0x2000], desc[UR14][R144.64] ;  /* 0x0200000090dfbfae */ /* 0x0003e2000b981a0e */
[C---:B------:R-:W-:Y:S03]  /*107d0*/  @!P3 IMAD.WIDE.U32 R146, R140.reuse, 0x180, R146 ;  /* 0x000001808c92b825 */ /* 0x040fe600078e0092 */
        /* <DEDUP_REMOVED lines=11> */
[----:B--2---:R-:W-:Y:S03]  /*10890*/  @!P3 IMAD.WIDE.U32 R132, R140, 0x140, R132 ;  /* 0x000001408c84b825 */ /* 0x004fe600078e0084 */
[----:B------:R1:W-:Y:S04]  /*108a0*/  @P3 STS.128 [R223+0x3800], RZ ;  /* 0x003800ffdf003388 */ /* 0x0003e80000000c00 */
[----:B------:R-:W-:Y:S01]  /*108b0*/  @!PT LDS RZ, [RZ] ;  /* 0x00000000fffff984 */ /* 0x000fe20000000800 */
[----:B------:R-:W-:Y:S01]  /*108c0*/  @!PT LDS RZ, [RZ] ;  /* 0x00000000fffff984 */ /* 0x000fe20000000800 */
[----:B------:R-:W-:Y:S01]  /*108d0*/  @!PT LDS RZ, [RZ] ;  /* 0x00000000fffff984 */ /* 0x000fe20000000800 */
[----:B------:R1:W-:Y:S01]  /*108e0*/  @!P3 LDGSTS.E.BYPASS.LTC128B.128 [R223+0x3800], desc[UR14][R134.64] ;  /* 0x0380000086dfbfae */ /* 0x0003e2000b981a0e */
[----:B------:R-:W-:Y:S03]  /*108f0*/  @!P3 IADD3 R133, PT, PT, R0, R133, RZ ;  /* 0x000000850085b210 */ /* 0x000fe60007ffe0ff */
        /* <DEDUP_REMOVED lines=11> */
.L_x_1514:
[----:B-1----:R-:W-:Y:S01]  /*109b0*/  LDSM.16.MT88.4 R144, [R217+0x5000] ;  /* 0x00500000d990783b */ /* 0x002fe20000004200 */
[----:B------:R-:W-:Y:S01]  /*109c0*/  MOV R169, R224 ;  /* 0x000000e000a97202 */ /* 0x000fe20000000f00 */
[----:B------:R-:W-:Y:S01]  /*109d0*/  UIADD3 UR13, UPT, UPT, UR13, -0x1, URZ ;  /* 0xffffffff0d0d7890 */ /* 0x000fe2000fffe0ff */
[----:B------:R-:W-:Y:S01]  /*109e0*/  @P0 IADD3 R169, PT, PT, R222, -0x20, RZ ;  /* 0xffffffe0dea90810 */ /* 0x000fe20007ffe0ff */
[----:B------:R-:W-:Y:S01]  /*109f0*/  UIADD3 UR7, UPT, UPT, UR7, -0x100, URZ ;  /* 0xffffff0007077890 */ /* 0x000fe2000fffe0ff */
[C---:B------:R-:W-:Y:S01]  /*10a00*/  IADD3 R2, PT, PT, R192.reuse, -0x60, RZ ;  /* 0xffffffa0c0027810 */ /* 0x040fe20007ffe0ff */
[----:B------:R-:W-:Y:S01]  /*10a10*/  UISETP.NE.AND UP0, UPT, UR13, URZ, UPT ;  /* 0x000000ff0d00728c */ /* 0x000fe2000bf05270 */
[C---:B------:R-:W-:Y:S01]  /*10a20*/  IADD3 R132, PT, PT, R192.reuse, -0x5f, RZ ;  /* 0xffffffa1c0847810 */ /* 0x040fe20007ffe0ff */
[----:B------:R-:W-:Y:S01]  /*10a30*/  LDSM.16.MT88.4 R148, [R169] ;  /* 0x00000000a994783b */ /* 0x000fe20000004200 */
[C---:B------:R-:W-:Y:S02]  /*10a40*/  IADD3 R140, PT, PT, R192.reuse, -0x78, RZ ;  /* 0xffffff88c08c7810 */ /* 0x040fe40007ffe0ff */
[C---:B------:R-:W-:Y:S02]  /*10a50*/  IADD3 R138, PT, PT, R192.reuse, -0x77, RZ ;  /* 0xffffff89c08a7810 */ /* 0x040fe40007ffe0ff */
[C---:B------:R-:W-:Y:S02]  /*10a60*/  IADD3 R139, PT, PT, R192.reuse, -0x80, RZ ;  /* 0xffffff80c08b7810 */ /* 0x040fe40007ffe0ff */
[C---:B------:R-:W-:Y:S01]  /*10a70*/  IADD3 R136, PT, PT, R192.reuse, -0x7f, RZ ;  /* 0xffffff81c0887810 */ /* 0x040fe20007ffe0ff */
[----:B------:R-:W-:Y:S01]  /*10a80*/  LDSM.16.MT88.4 R156, [R217+0x5400] ;  /* 0x00540000d99c783b */ /* 0x000fe20000004200 */
[----:B------:R-:W-:Y:S02]  /*10a90*/  I2FP.F32.U32 R139, R139 ;  /* 0x0000008b008b7245 */ /* 0x000fe40000201000 */
[----:B------:R-:W-:Y:S02]  /*10aa0*/  I2FP.F32.U32 R136, R136 ;  /* 0x0000008800887245 */ /* 0x000fe40000201000 */
[----:B------:R-:W-:Y:S01]  /*10ab0*/  IADD3 R134, PT, PT, R192, -0xf, RZ ;  /* 0xfffffff1c0867810 */ /* 0x000fe20007ffe0ff */
[C---:B------:R-:W-:Y:S01]  /*10ac0*/  FFMA.FTZ R4, R139.reuse, UR6, R4 ;  /* 0x000000068b047c23 */ /* 0x040fe20008010004 */
[----:B------:R-:W-:Y:S01]  /*10ad0*/  FFMA.FTZ R6, R139, UR6, R6 ;  /* 0x000000068b067c23 */ /* 0x000fe20008010006 */
[----:B------:R-:W-:Y:S01]  /*10ae0*/  I2FP.F32.U32 R139, R140 ;  /* 0x0000008c008b7245 */ /* 0x000fe20000201000 */
[----:B------:R-:W-:Y:S01]  /*10af0*/  FFMA.FTZ R5, R136, UR6, R5 ;  /* 0x0000000688057c23 */ /* 0x000fe20008010005 */
[----:B------:R-:W-:Y:S01]  /*10b00*/  IADD3 R140, PT, PT, R192, -0x70, RZ ;  /* 0xffffff90c08c7810 */ /* 0x000fe20007ffe0ff */
[----:B------:R-:W-:Y:S01]  /*10b10*/  FFMA.FTZ R7, R136, UR6, R7 ;  /* 0x0000000688077c23 */ /* 0x000fe20008010007 */
[----:B------:R-:W-:Y:S01]  /*10b20*/  I2FP.F32.U32 R136, R138 ;  /* 0x0000008a00887245 */ /* 0x000fe20000201000 */
[C---:B------:R-:W-:Y:S01]  /*10b30*/  FFMA.FTZ R8, R139.reuse, UR6, R8 ;  /* 0x000000068b087c23 */ /* 0x040fe20008010008 */
[----:B------:R-:W-:Y:S01]  /*10b40*/  FFMA.FTZ R10, R139, UR6, R10 ;  /* 0x000000068b0a7c23 */ /* 0x000fe2000801000a */
[----:B------:R-:W-:Y:S02]  /*10b50*/  IADD3 R138, PT, PT, R192, -0x6f, RZ ;  /* 0xffffff91c08a7810 */ /* 0x000fe40007ffe0ff */
[----:B------:R-:W-:Y:S01]  /*10b60*/  I2FP.F32.U32 R139, R140 ;  /* 0x0000008c008b7245 */ /* 0x000fe20000201000 */
[----:B------:R-:W-:Y:S01]  /*10b70*/  FFMA.FTZ R9, R136, UR6, R9 ;  /* 0x0000000688097c23 */ /* 0x000fe20008010009 */
[----:B------:R-:W-:Y:S01]  /*10b80*/  IADD3 R140, PT, PT, R192, -0x68, RZ ;  /* 0xffffff98c08c7810 */ /* 0x000fe20007ffe0ff */
[----:B------:R-:W-:Y:S01]  /*10b90*/  FFMA.FTZ R11, R136, UR6, R11 ;  /* 0x00000006880b7c23 */ /* 0x000fe2000801000b */
[----:B------:R-:W-:Y:S01]  /*10ba0*/  I2FP.F32.U32 R136, R138 ;  /* 0x0000008a00887245 */ /* 0x000fe20000201000 */
[C---:B------:R-:W-:Y:S01]  /*10bb0*/  FFMA.FTZ R12, R139.reuse, UR6, R12 ;  /* 0x000000068b0c7c23 */ /* 0x040fe2000801000c */
[----:B------:R-:W-:Y:S01]  /*10bc0*/  I2FP.F32.U32 R133, R140 ;  /* 0x0000008c00857245 */ /* 0x000fe20000201000 */
[----:B------:R-:W-:Y:S01]  /*10bd0*/  FFMA.FTZ R14, R139, UR6, R14 ;  /* 0x000000068b0e7c23 */ /* 0x000fe2000801000e */
[----:B------:R-:W-:Y:S01]  /*10be0*/  IADD3 R138, PT, PT, R192, -0x67, RZ ;  /* 0xffffff99c08a7810 */ /* 0x000fe20007ffe0ff */
[C---:B------:R-:W-:Y:S01]  /*10bf0*/  FFMA.FTZ R13, R136.reuse, UR6, R13 ;  /* 0x00000006880d7c23 */ /* 0x040fe2000801000d */
[----:B------:R-:W-:Y:S01]  /*10c00*/  FFMA.FTZ R15, R136, UR6, R15 ;  /* 0x00000006880f7c23 */ /* 0x000fe2000801000f */
[C---:B------:R-:W-:Y:S01]  /*10c10*/  FFMA.FTZ R16, R133.reuse, UR6, R16 ;  /* 0x0000000685107c23 */ /* 0x040fe20008010010 */
[----:B------:R-:W-:Y:S01]  /*10c20*/  FFMA.FTZ R18, R133, UR6, R18 ;  /* 0x0000000685127c23 */ /* 0x000fe20008010012 */
[----:B------:R-:W-:Y:S02]  /*10c30*/  I2FP.F32.U32 R0, R138 ;  /* 0x0000008a00007245 */ /* 0x000fe40000201000 */
[----:B------:R-:W-:Y:S02]  /*10c40*/  I2FP.F32.U32 R133, R2 ;  /* 0x0000000200857245 */ /* 0x000fe40000201000 */
[----:B------:R-:W-:Y:S01]  /*10c50*/  IADD3 R2, PT, PT, R192, -0x58, RZ ;  /* 0xffffffa8c0027810 */ /* 0x000fe20007ffe0ff */
[C---:B------:R-:W-:Y:S01]  /*10c60*/  FFMA.FTZ R17, R0.reuse, UR6, R17 ;  /* 0x0000000600117c23 */ /* 0x040fe20008010011 */
[----:B------:R-:W-:Y:S01]  /*10c70*/  FFMA.FTZ R19, R0, UR6, R19 ;  /* 0x0000000600137c23 */ /* 0x000fe20008010013 */
[C---:B------:R-:W-:Y:S01]  /*10c80*/  FFMA.FTZ R20, R133.reuse, UR6, R20 ;  /* 0x0000000685147c23 */ /* 0x040fe20008010014 */
[----:B------:R-:W-:Y:S01]  /*10c90*/  I2FP.F32.U32 R0, R132 ;  /* 0x0000008400007245 */ /* 0x000fe20000201000 */
[----:B------:R-:W-:Y:S01]  /*10ca0*/  FFMA.FTZ R22, R133, UR6, R22 ;  /* 0x0000000685167c23 */ /* 0x000fe20008010016 */
[----:B------:R-:W-:Y:S02]  /*10cb0*/  I2FP.F32.U32 R133, R2 ;  /* 0x0000000200857245 */ /* 0x000fe40000201000 */
[----:B------:R-:W-:Y:S01]  /*10cc0*/  IADD3 R2, PT, PT, R192, -0x50, RZ ;  /* 0xffffffb0c0027810 */ /* 0x000fe20007ffe0ff */
[C---:B------:R-:W-:Y:S01]  /*10cd0*/  FFMA.FTZ R21, R0.reuse, UR6, R21 ;  /* 0x0000000600157c23 */ /* 0x040fe20008010015 */
[----:B------:R-:W-:Y:S01]  /*10ce0*/  FFMA.FTZ R23, R0, UR6, R23 ;  /* 0x0000000600177c23 */ /* 0x000fe20008010017 */
[C---:B------:R-:W-:Y:S01]  /*10cf0*/  FFMA.FTZ R24, R133.reuse, UR6, R24 ;  /* 0x0000000685187c23 */ /* 0x040fe20008010018 */
[----:B------:R-:W-:Y:S01]  /*10d00*/  FFMA.FTZ R26, R133, UR6, R26 ;  /* 0x00000006851a7c23 */ /* 0x000fe2000801001a */
[----:B------:R-:W-:Y:S02]  /*10d10*/  I2FP.F32.U32 R133, R2 ;  /* 0x0000000200857245 */ /* 0x000fe40000201000 */
[----:B------:R-:W-:Y:S02]  /*10d20*/  IADD3 R132, PT, PT, R192, -0x57, RZ ;  /* 0xffffffa9c0847810 */ /* 0x000fe40007ffe0ff */
[----:B------:R-:W-:Y:S02]  /*10d30*/  FMNMX3.FTZ R135, R194, R6, R7, !PT ;  /* 0x00000006c2877276 */ /* 0x000fe40007810007 */
[----:B------:R-:W-:Y:S02]  /*10d40*/  I2FP.F32.U32 R0, R132 ;  /* 0x0000008400007245 */ /* 0x000fe40000201000 */
[C---:B------:R-:W-:Y:S02]  /*10d50*/  IADD3 R132, PT, PT, R192.reuse, -0x4f, RZ ;  /* 0xffffffb1c0847810 */ /* 0x040fe40007ffe0ff */
        /* <DEDUP_REMOVED lines=13> */
[C---:B------:R-:W-:Y:S02]  /*10e30*/  IADD3 R2, PT, PT, R192.reuse, -0x40, RZ ;  /* 0xffffffc0c0027810 */ /* 0x040fe40007ffe0ff */
[----:B------:R-:W-:Y:S01]  /*10e40*/  IADD3 R132, PT, PT, R192, -0x3f, RZ ;  /* 0xffffffc1c0847810 */ /* 0x000fe20007ffe0ff */
        /* <DEDUP_REMOVED lines=11> */
[C---:B------:R-:W-:Y:S02]  /*10f00*/  IADD3 R132, PT, PT, R192.reuse, -0x2f, RZ ;  /* 0xffffffd1c0847810 */ /* 0x040fe40007ffe0ff */
[----:B------:R-:W-:Y:S02]  /*10f10*/  I2FP.F32.U32 R133, R2 ;  /* 0x0000000200857245 */ /* 0x000fe40000201000 */
[----:B------:R-:W-:Y:S03]  /*10f20*/  IADD3 R2, PT, PT, R192, -0x30, RZ ;  /* 0xffffffd0c0027810 */ /* 0x000fe60007ffe0ff */
        /* <DEDUP_REMOVED lines=13> */
[C---:B------:R-:W-:Y:S01]  /*11000*/  IADD3 R2, PT, PT, R192.reuse, -0x20, RZ ;  /* 0xffffffe0c0027810 */ /* 0x040fe20007ffe0ff */
        /* <DEDUP_REMOVED lines=16> */
[C---:B------:R-:W-:Y:S02]  /*11110*/  IADD3 R2, PT, PT, R192.reuse, -0x10, RZ ;  /* 0xfffffff0c0027810 */ /* 0x040fe40007ffe0ff */
[----:B------:R-:W-:Y:S01]  /*11120*/  IADD3 R132, PT, PT, R192, -0x8, RZ ;  /* 0xfffffff8c0847810 */ /* 0x000fe20007ffe0ff */
[C---:B------:R-:W-:Y:S01]  /*11130*/  FFMA.FTZ R56, R133.reuse, UR6, R56 ;  /* 0x0000000685387c23 */ /* 0x040fe20008010038 */
[----:B------:R-:W-:Y:S01]  /*11140*/  FFMA.FTZ R58, R133, UR6, R58 ;  /* 0x00000006853a7c23 */ /* 0x000fe2000801003a */
[----:B------:R-:W-:Y:S01]  /*11150*/  I2FP.F32.U32 R133, R2 ;  /* 0x0000000200857245 */ /* 0x000fe20000201000 */
[C---:B------:R-:W-:Y:S01]  /*11160*/  FFMA.FTZ R57, R0.reuse, UR6, R57 ;  /* 0x0000000600397c23 */ /* 0x040fe20008010039 */
[----:B------:R-:W-:Y:S01]  /*11170*/  FFMA.FTZ R59, R0, UR6, R59 ;  /* 0x00000006003b7c23 */ /* 0x000fe2000801003b */
[----:B------:R-:W-:Y:S02]  /*11180*/  I2FP.F32.U32 R0, R134 ;  /* 0x0000008600007245 */ /* 0x000fe40000201000 */
[C---:B------:R-:W-:Y:S01]  /*11190*/  FFMA.FTZ R60, R133.reuse, UR6, R60 ;  /* 0x00000006853c7c23 */ /* 0x040fe2000801003c */
[----:B------:R-:W-:Y:S01]  /*111a0*/  FFMA.FTZ R62, R133, UR6, R62 ;  /* 0x00000006853e7c23 */ /* 0x000fe2000801003e */
[----:B------:R-:W-:Y:S01]  /*111b0*/  I2FP.F32.U32 R133, R132 ;  /* 0x0000008400857245 */ /* 0x000fe20000201000 */
[C---:B------:R-:W-:Y:S01]  /*111c0*/  FFMA.FTZ R61, R0.reuse, UR6, R61 ;  /* 0x00000006003d7c23 */ /* 0x040fe2000801003d */
[----:B------:R-:W-:Y:S01]  /*111d0*/  FFMA.FTZ R63, R0, UR6, R63 ;  /* 0x00000006003f7c23 */ /* 0x000fe2000801003f */
[C---:B------:R-:W-:Y:S02]  /*111e0*/  IADD3 R134, PT, PT, R192.reuse, 0x29, RZ ;  /* 0x00000029c0867810 */ /* 0x040fe40007ffe0ff */
[C---:B------:R-:W-:Y:S01]  /*111f0*/  FFMA.FTZ R64, R133.reuse, UR6, R64 ;  /* 0x0000000685407c23 */ /* 0x040fe20008010040 */
[----:B------:R-:W-:Y:S01]  /*11200*/  FFMA.FTZ R66, R133, UR6, R66 ;  /* 0x0000000685427c23 */ /* 0x000fe20008010042 */
[C---:B------:R-:W-:Y:S02]  /*11210*/  IADD3 R2, PT, PT, R192.reuse, -0x7, RZ ;  /* 0xfffffff9c0027810 */ /* 0x040fe40007ffe0ff */
[----:B------:R-:W-:Y:S02]  /*11220*/  I2FP.F32.U32 R133, R192 ;  /* 0x000000c000857245 */ /* 0x000fe40000201000 */
[----:B------:R-:W-:Y:S02]  /*11230*/  I2FP.F32.U32 R2, R2 ;  /* 0x0000000200027245 */ /* 0x000fe40000201000 */
[C---:B------:R-:W-:Y:S02]  /*11240*/  IADD3 R0, PT, PT, R192.reuse, 0x1, RZ ;  /* 0x00000001c0007810 */ /* 0x040fe40007ffe0ff */
[----:B------:R-:W-:Y:S01]  /*11250*/  IADD3 R132, PT, PT, R192, 0x9, RZ ;  /* 0x00000009c0847810 */ /* 0x000fe20007ffe0ff */
[C---:B------:R-:W-:Y:S01]  /*11260*/  FFMA.FTZ R65, R2.reuse, UR6, R65 ;  /* 0x0000000602417c23 */ /* 0x040fe20008010041 */
[----:B------:R-:W-:Y:S01]  /*11270*/  FFMA.FTZ R67, R2, UR6, R67 ;  /* 0x0000000602437c23 */ /* 0x000fe20008010043 */
[C---:B------:R-:W-:Y:S01]  /*11280*/  FFMA.FTZ R68, R133.reuse, UR6, R68 ;  /* 0x0000000685447c23 */ /* 0x040fe20008010044 */
[----:B------:R-:W-:Y:S01]  /*11290*/  FFMA.FTZ R70, R133, UR6, R70 ;  /* 0x0000000685467c23 */ /* 0x000fe20008010046 */
[----:B------:R-:W-:Y:S02]  /*112a0*/  I2FP.F32.U32 R0, R0 ;  /* 0x0000000000007245 */ /* 0x000fe40000201000 */
[----:B------:R-:W-:Y:S03]  /*112b0*/  IADD3 R2, PT, PT, R192, 0x8, RZ ;  /* 0x00000008c0027810 */ /* 0x000fe60007ffe0ff */
[C---:B------:R-:W-:Y:S01]  /*112c0*/  FFMA.FTZ R69, R0.reuse, UR6, R69 ;  /* 0x0000000600457c23 */ /* 0x040fe20008010045 */
[----:B------:R-:W-:Y:S01]  /*112d0*/  FFMA.FTZ R71, R0, UR6, R71 ;  /* 0x0000000600477c23 */ /* 0x000fe20008010047 */
[----:B------:R-:W-:Y:S02]  /*112e0*/  I2FP.F32.U32 R133, R2 ;  /* 0x0000000200857245 */ /* 0x000fe40000201000 */
[----:B------:R-:W-:Y:S02]  /*112f0*/  I2FP.F32.U32 R0, R132 ;  /* 0x0000008400007245 */ /* 0x000fe40000201000 */
[----:B------:R-:W-:Y:S01]  /*11300*/  IADD3 R2, PT, PT, R192, 0x10, RZ ;  /* 0x00000010c0027810 */ /* 0x000fe20007ffe0ff */
[C---:B------:R-:W-:Y:S01]  /*11310*/  FFMA.FTZ R72, R133.reuse, UR6, R72 ;  /* 0x0000000685487c23 */ /* 0x040fe20008010048 */
[----:B------:R-:W-:Y:S01]  /*11320*/  FFMA.FTZ R74, R133, UR6, R74 ;  /* 0x00000006854a7c23 */ /* 0x000fe2000801004a */
[C---:B------:R-:W-:Y:S01]  /*11330*/  FFMA.FTZ R73, R0.reuse, UR6, R73 ;  /* 0x0000000600497c23 */ /* 0x040fe20008010049 */
[----:B------:R-:W-:Y:S01]  /*11340*/  FFMA.FTZ R75, R0, UR6, R75 ;  /* 0x00000006004b7c23 */ /* 0x000fe2000801004b */
[----:B------:R-:W-:Y:S02]  /*11350*/  I2FP.F32.U32 R133, R2 ;  /* 0x0000000200857245 */ /* 0x000fe40000201000 */
[C---:B------:R-:W-:Y:S02]  /*11360*/  IADD3 R132, PT, PT, R192.reuse, 0x11, RZ ;  /* 0x00000011c0847810 */ /* 0x040fe40007ffe0ff */
[C---:B------:R-:W-:Y:S01]  /*11370*/  IADD3 R2, PT, PT, R192.reuse, 0x18, RZ ;  /* 0x00000018c0027810 */ /* 0x040fe20007ffe0ff */
        /* <DEDUP_REMOVED lines=11> */
[----:B------:R-:W-:Y:S01]  /*11430*/  IADD3 R2, PT, PT, R192, 0x20, RZ ;  /* 0x00000020c0027810 */ /* 0x000fe20007ffe0ff */
[C---:B------:R-:W-:Y:S01]  /*11440*/  FFMA.FTZ R81, R0.reuse, UR6, R81 ;  /* 0x0000000600517c23 */ /* 0x040fe20008010051 */
[----:B------:R-:W-:Y:S01]  /*11450*/  FFMA.FTZ R83, R0, UR6, R83 ;  /* 0x0000000600537c23 */ /* 0x000fe20008010053 */
[----:B------:R-:W-:Y:S02]  /*11460*/  I2FP.F32.U32 R0, R132 ;  /* 0x0000008400007245 */ /* 0x000fe40000201000 */
[C---:B------:R-:W-:Y:S02]  /*11470*/  IADD3 R132, PT, PT, R192.reuse, 0x30, RZ ;  /* 0x00000030c0847810 */ /* 0x040fe40007ffe0ff */
[----:B------:R-:W-:Y:S02]  /*11480*/  I2FP.F32.U32 R133, R2 ;  /* 0x0000000200857245 */ /* 0x000fe40000201000 */
[----:B------:R-:W-:Y:S03]  /*11490*/  IADD3 R2, PT, PT, R192, 0x28, RZ ;  /* 0x00000028c0027810 */ /* 0x000fe60007ffe0ff */
[C---:B------:R-:W-:Y:S01]  /*114a0*/  FFMA.FTZ R84, R133.reuse, UR6, R84 ;  /* 0x0000000685547c23 */ /* 0x040fe20008010054 */
[----:B------:R-:W-:Y:S01]  /*114b0*/  FFMA.FTZ R86, R133, UR6, R86 ;  /* 0x0000000685567c23 */ /* 0x000fe20008010056 */
[C---:B------:R-:W-:Y:S01]  /*114c0*/  FFMA.FTZ R85, R0.reuse, UR6, R85 ;  /* 0x0000000600557c23 */ /* 0x040fe20008010055 */
[----:B------:R-:W-:Y:S01]  /*114d0*/  FFMA.FTZ R87, R0, UR6, R87 ;  /* 0x0000000600577c23 */ /* 0x000fe20008010057 */
[----:B------:R-:W-:Y:S02]  /*114e0*/  I2FP.F32.U32 R0, R134 ;  /* 0x0000008600007245 */ /* 0x000fe40000201000 */
[----:B------:R-:W-:Y:S02]  /*114f0*/  FMNMX3.FTZ R134, R193, R4, R5, !PT ;  /* 0x00000004c1867276 */ /* 0x000fe40007810005 */
[----:B------:R-:W-:Y:S02]  /*11500*/  I2FP.F32.U32 R133, R2 ;  /* 0x0000000200857245 */ /* 0x000fe40000201000 */
[----:B------:R-:W-:Y:S02]  /*11510*/  FMNMX3.FTZ R134, R134, R8, R9, !PT ;  /* 0x0000000886867276 */ /* 0x000fe40007810009 */
[----:B------:R-:W-:Y:S01]  /*11520*/  IADD3 R2, PT, PT, R192, 0x31, RZ ;  /* 0x00000031c0027810 */ /* 0x000fe20007ffe0ff */
[C---:B------:R-:W-:Y:S01]  /*11530*/  FFMA.FTZ R88, R133.reuse, UR6, R88 ;  /* 0x0000000685587c23 */ /* 0x040fe20008010058 */
[----:B------:R-:W-:Y:S01]  /*11540*/  FMNMX3.FTZ R134, R134, R12, R13, !PT ;  /* 0x0000000c86867276 */ /* 0x000fe2000781000d */
[----:B------:R-:W-:Y:S01]  /*11550*/  FFMA.FTZ R90, R133, UR6, R90 ;  /* 0x00000006855a7c23 */ /* 0x000fe2000801005a */
[----:B------:R-:W-:Y:S01]  /*11560*/  I2FP.F32.U32 R133, R132 ;  /* 0x0000008400857245 */ /* 0x000fe20000201000 */
[----:B------:R-:W-:Y:S01]  /*11570*/  FFMA.FTZ R89, R0, UR6, R89 ;  /* 0x0000000600597c23 */ /* 0x000fe20008010059 */
[----:B------:R-:W-:Y:S01]  /*11580*/  FMNMX3.FTZ R134, R134, R16, R17, !PT ;  /* 0x0000001086867276 */ /* 0x000fe20007810011 */
[----:B------:R-:W-:Y:S01]  /*11590*/  FFMA.FTZ R91, R0, UR6, R91 ;  /* 0x00000006005b7c23 */ /* 0x000fe2000801005b */
[----:B------:R-:W-:Y:S01]  /*115a0*/  IADD3 R132, PT, PT, R192, 0x39, RZ ;  /* 0x00000039c0847810 */ /* 0x000fe20007ffe0ff */
[C---:B------:R-:W-:Y:S01]  /*115b0*/  FFMA.FTZ R92, R133.reuse, UR6, R92 ;  /* 0x00000006855c7c23 */ /* 0x040fe2000801005c */
[----:B------:R-:W-:Y:S01]  /*115c0*/  FMNMX3.FTZ R134, R134, R20, R21, !PT ;  /* 0x0000001486867276 */ /* 0x000fe20007810015 */
[----:B------:R-:W-:Y:S01]  /*115d0*/  FFMA.FTZ R94, R133, UR6, R94 ;  /* 0x00000006855e7c23 */ /* 0x000fe2000801005e */
[----:B------:R-:W-:Y:S02]  /*115e0*/  IADD3 R0, PT, PT, R192, 0x38, RZ ;  /* 0x00000038c0007810 */ /* 0x000fe40007ffe0ff */
[----:B------:R-:W-:Y:S02]  /*115f0*/  FMNMX3.FTZ R134, R134, R24, R25, !PT ;  /* 0x0000001886867276 */ /* 0x000fe40007810019 */
[----:B------:R-:W-:Y:S02]  /*11600*/  I2FP.F32.U32 R133, R0 ;  /* 0x0000000000857245 */ /* 0x000fe40000201000 */
[----:B------:R-:W-:Y:S02]  /*11610*/  FMNMX3.FTZ R134, R134, R28, R29, !PT ;  /* 0x0000001c86867276 */ /* 0x000fe4000781001d */
[----:B------:R-:W-:Y:S02]  /*11620*/  I2FP.F32.U32 R0, R132 ;  /* 0x0000008400007245 */ /* 0x000fe40000201000 */
        /* <DEDUP_REMOVED lines=31> */
[----:B------:R-:W-:Y:S02]  /*11820*/  I2FP.F32.U32 R2, R2 ;  /* 0x0000000200027245 */ /* 0x000fe40000201000 */
[----:B------:R-:W-:Y:S03]  /*11830*/  FMNMX3.FTZ R132, R132, R74, R75, !PT ;  /* 0x0000004a84847276 */ /* 0x000fe6000781004b */
[C---:B------:R-:W-:Y:S01]  /*11840*/  FFMA.FTZ R93, R2.reuse, UR6, R93 ;  /* 0x00000006025d7c23 */ /* 0x040fe2000801005d */
[----:B------:R-:W-:Y:S01]  /*11850*/  FFMA.FTZ R95, R2, UR6, R95 ;  /* 0x00000006025f7c23 */ /* 0x000fe2000801005f */
[C---:B------:R-:W-:Y:S01]  /*11860*/  FFMA.FTZ R96, R133.reuse, UR6, R96 ;  /* 0x0000000685607c23 */ /* 0x040fe20008010060 */
[----:B------:R-:W-:Y:S01]  /*11870*/  FFMA.FTZ R98, R133, UR6, R98 ;  /* 0x0000000685627c23 */ /* 0x000fe20008010062 */
[C---:B------:R-:W-:Y:S01]  /*11880*/  FFMA.FTZ R97, R0.reuse, UR6, R97 ;  /* 0x0000000600617c23 */ /* 0x040fe20008010061 */
[----:B------:R-:W-:Y:S01]  /*11890*/  FFMA.FTZ R99, R0, UR6, R99 ;  /* 0x0000000600637c23 */ /* 0x000fe20008010063 */
[----:B------:R-:W-:Y:S02]  /*118a0*/  FMNMX3.FTZ R132, R132, R78, R79, !PT ;  /* 0x0000004e84847276 */ /* 0x000fe4000781004f */
[----:B------:R-:W-:Y:S02]  /*118b0*/  FMNMX3.FTZ R134, R134, R92, R93, !PT ;  /* 0x0000005c86867276 */ /* 0x000fe4000781005d */
[----:B------:R-:W-:Y:S02]  /*118c0*/  FMNMX3.FTZ R132, R132, R82, R83, !PT ;  /* 0x0000005284847276 */ /* 0x000fe40007810053 */
[----:B------:R-:W-:Y:S02]  /*118d0*/  FMNMX3.FTZ R134, R134, R96, R97, !PT ;  /* 0x0000006086867276 */ /* 0x000fe40007810061 */
[----:B------:R-:W-:Y:S02]  /*118e0*/  FMNMX3.FTZ R132, R132, R86, R87, !PT ;  /* 0x0000005684847276 */ /* 0x000fe40007810057 */
[----:B------:R-:W-:Y:S02]  /*118f0*/  IADD3 R2, PT, PT, R192, 0x40, RZ ;  /* 0x00000040c0027810 */ /* 0x000fe40007ffe0ff */
[----:B------:R-:W-:Y:S02]  /*11900*/  FMNMX3.FTZ R132, R132, R90, R91, !PT ;  /* 0x0000005a84847276 */ /* 0x000fe4000781005b */
[----:B------:R-:W-:Y:S02]  /*11910*/  I2FP.F32.U32 R133, R2 ;  /* 0x0000000200857245 */ /* 0x000fe40000201000 */
[----:B------:R-:W-:Y:S02]  /*11920*/  FMNMX3.FTZ R132, R132, R94, R95, !PT ;  /* 0x0000005e84847276 */ /* 0x000fe4000781005f */
[----:B------:R-:W-:Y:S01]  /*11930*/  IADD3 R2, PT, PT, R192, 0x49, RZ ;  /* 0x00000049c0027810 */ /* 0x000fe20007ffe0ff */
[C---:B------:R-:W-:Y:S01]  /*11940*/  FFMA.FTZ R100, R133.reuse, UR6, R100 ;  /* 0x0000000685647c23 */ /* 0x040fe20008010064 */
[----:B------:R-:W-:Y:S01]  /*11950*/  FFMA.FTZ R102, R133, UR6, R102 ;  /* 0x0000000685667c23 */ /* 0x000fe20008010066 */
[----:B------:R-:W-:Y:S02]  /*11960*/  FMNMX3.FTZ R132, R132, R98, R99, !PT ;  /* 0x0000006284847276 */ /* 0x000fe40007810063 */
[C---:B------:R-:W-:Y:S02]  /*11970*/  IADD3 R0, PT, PT, R192.reuse, 0x41, RZ ;  /* 0x00000041c0007810 */ /* 0x040fe40007ffe0ff */
[----:B------:R-:W-:Y:S02]  /*11980*/  IADD3 R133, PT, PT, R192, 0x48, RZ ;  /* 0x00000048c0857810 */ /* 0x000fe40007ffe0ff */
[----:B------:R-:W-:Y:S02]  /*11990*/  I2FP.F32.U32 R0, R0 ;  /* 0x0000000000007245 */ /* 0x000fe40000201000 */
[----:B------:R-:W-:Y:S03]  /*119a0*/  I2FP.F32.U32 R133, R133 ;  /* 0x0000008500857245 */ /* 0x000fe60000201000 */
[C---:B------:R-:W-:Y:S01]  /*119b0*/  FFMA.FTZ R101, R0.reuse, UR6, R101 ;  /* 0x0000000600657c23 */ /* 0x040fe20008010065 */
[----:B------:R-:W-:Y:S01]  /*119c0*/  FFMA.FTZ R103, R0, UR6, R103 ;  /* 0x0000000600677c23 */ /* 0x000fe20008010067 */
[----:B------:R-:W-:Y:S01]  /*119d0*/  I2FP.F32.U32 R0, R2 ;  /* 0x0000000200007245 */ /* 0x000fe20000201000 */
[C---:B------:R-:W-:Y:S01]  /*119e0*/  FFMA.FTZ R104, R133.reuse, UR6, R104 ;  /* 0x0000000685687c23 */ /* 0x040fe20008010068 */
[----:B------:R-:W-:Y:S01]  /*119f0*/  FFMA.FTZ R106, R133, UR6, R106 ;  /* 0x00000006856a7c23 */ /* 0x000fe2000801006a */
[----:B------:R-:W-:Y:S02]  /*11a00*/  FMNMX3.FTZ R134, R134, R100, R101, !PT ;  /* 0x0000006486867276 */ /* 0x000fe40007810065 */
[C---:B------:R-:W-:Y:S01]  /*11a10*/  FFMA.FTZ R105, R0.reuse, UR6, R105 ;  /* 0x0000000600697c23 */ /* 0x040fe20008010069 */
[----:B------:R-:W-:Y:S01]  /*11a20*/  FFMA.FTZ R107, R0, UR6, R107 ;  /* 0x00000006006b7c23 */ /* 0x000fe2000801006b */
[----:B------:R-:W-:Y:S02]  /*11a30*/  FMNMX3.FTZ R132, R132, R102, R103, !PT ;  /* 0x0000006684847276 */ /* 0x000fe40007810067 */
[----:B------:R-:W-:Y:S02]  /*11a40*/  IADD3 R2, PT, PT, R192, 0x50, RZ ;  /* 0x00000050c0027810 */ /* 0x000fe40007ffe0ff */
[----:B------:R-:W-:Y:S02]  /*11a50*/  FMNMX3.FTZ R134, R134, R104, R105, !PT ;  /* 0x0000006886867276 */ /* 0x000fe40007810069 */
[----:B------:R-:W-:Y:S02]  /*11a60*/  I2FP.F32.U32 R133, R2 ;  /* 0x0000000200857245 */ /* 0x000fe40000201000 */
[----:B------:R-:W-:Y:S02]  /*11a70*/  FMNMX3.FTZ R132, R132, R106, R107, !PT ;  /* 0x0000006a84847276 */ /* 0x000fe4000781006b */
[C---:B------:R-:W-:Y:S01]  /*11a80*/  IADD3 R0, PT, PT, R192.reuse, 0x51, RZ ;  /* 0x00000051c0007810 */ /* 0x040fe20007ffe0ff */
[C---:B------:R-:W-:Y:S01]  /*11a90*/  FFMA.FTZ R108, R133.reuse, UR6, R108 ;  /* 0x00000006856c7c23 */ /* 0x040fe2000801006c */
[----:B------:R-:W-:Y:S01]  /*11aa0*/  FFMA.FTZ R110, R133, UR6, R110 ;  /* 0x00000006856e7c23 */ /* 0x000fe2000801006e */
[C---:B------:R-:W-:Y:S02]  /*11ab0*/  IADD3 R2, PT, PT, R192.reuse, 0x58, RZ ;  /* 0x00000058c0027810 */ /* 0x040fe40007ffe0ff */
[----:B------:R-:W-:Y:S02]  /*11ac0*/  I2FP.F32.U32 R0, R0 ;  /* 0x0000000000007245 */ /* 0x000fe40000201000 */
[----:B------:R-:W-:Y:S02]  /*11ad0*/  I2FP.F32.U32 R133, R2 ;  /* 0x0000000200857245 */ /* 0x000fe40000201000 */
[----:B------:R-:W-:Y:S01]  /*11ae0*/  IADD3 R2, PT, PT, R192, 0x61, RZ ;  /* 0x00000061c0027810 */ /* 0x000fe20007ffe0ff */
[C---:B------:R-:W-:Y:S01]  /*11af0*/  FFMA.FTZ R109, R0.reuse, UR6, R109 ;  /* 0x00000006006d7c23 */ /* 0x040fe2000801006d */
[----:B------:R-:W-:Y:S01]  /*11b00*/  FFMA.FTZ R111, R0, UR6, R111 ;  /* 0x00000006006f7c23 */ /* 0x000fe2000801006f */
[C---:B------:R-:W-:Y:S01]  /*11b10*/  FFMA.FTZ R112, R133.reuse, UR6, R112 ;  /* 0x0000000685707c23 */ /* 0x040fe20008010070 */
[----:B------:R-:W-:Y:S01]  /*11b20*/  FFMA.FTZ R114, R133, UR6, R114 ;  /* 0x0000000685727c23 */ /* 0x000fe20008010072 */
[----:B------:R-:W-:Y:S02]  /*11b30*/  IADD3 R0, PT, PT, R192, 0x59, RZ ;  /* 0x00000059c0007810 */ /* 0x000fe40007ffe0ff */
[----:B------:R-:W-:Y:S02]  /*11b40*/  FMNMX3.FTZ R134, R134, R108, R109, !PT ;  /* 0x0000006c86867276 */ /* 0x000fe4000781006d */
[----:B------:R-:W-:Y:S02]  /*11b50*/  FMNMX3.FTZ R132, R132, R110, R111, !PT ;  /* 0x0000006e84847276 */ /* 0x000fe4000781006f */
[----:B------:R-:W-:Y:S02]  /*11b60*/  I2FP.F32.U32 R0, R0 ;  /* 0x0000000000007245 */ /* 0x000fe40000201000 */
[----:B------:R-:W-:Y:S03]  /*11b70*/  IADD3 R133, PT, PT, R192, 0x60, RZ ;  /* 0x00000060c0857810 */ /* 0x000fe60007ffe0ff */
[C---:B------:R-:W-:Y:S01]  /*11b80*/  FFMA.FTZ R113, R0.reuse, UR6, R113 ;  /* 0x0000000600717c23 */ /* 0x040fe20008010071 */
[----:B------:R-:W-:Y:S01]  /*11b90*/  FFMA.FTZ R115, R0, UR6, R115 ;  /* 0x0000000600737c23 */ /* 0x000fe20008010073 */
[----:B------:R-:W-:Y:S02]  /*11ba0*/  I2FP.F32.U32 R133, R133 ;  /* 0x0000008500857245 */ /* 0x000fe40000201000 */
[----:B------:R-:W-:Y:S02]  /*11bb0*/  I2FP.F32.U32 R0, R2 ;  /* 0x0000000200007245 */ /* 0x000fe40000201000 */
[----:B------:R-:W-:Y:S01]  /*11bc0*/  FMNMX3.FTZ R134, R134, R112, R113, !PT ;  /* 0x0000007086867276 */ /* 0x000fe20007810071 */
[C---:B------:R-:W-:Y:S01]  /*11bd0*/  FFMA.FTZ R116, R133.reuse, UR6, R116 ;  /* 0x0000000685747c23 */ /* 0x040fe20008010074 */
[----:B------:R-:W-:Y:S01]  /*11be0*/  FFMA.FTZ R118, R133, UR6, R118 ;  /* 0x0000000685767c23 */ /* 0x000fe20008010076 */
[C---:B------:R-:W-:Y:S01]  /*11bf0*/  FFMA.FTZ R117, R0.reuse, UR6, R117 ;  /* 0x0000000600757c23 */ /* 0x040fe20008010075 */
[----:B------:R-:W-:Y:S01]  /*11c00*/  FFMA.FTZ R119, R0, UR6, R119 ;  /* 0x0000000600777c23 */ /* 0x000fe20008010077 */
[C---:B------:R-:W-:Y:S02]  /*11c10*/  IADD3 R2, PT, PT, R192.reuse, 0x68, RZ ;  /* 0x00000068c0027810 */ /* 0x040fe40007ffe0ff */
[----:B------:R-:W-:Y:S02]  /*11c20*/  IADD3 R0, PT, PT, R192, 0x69, RZ ;  /* 0x00000069c0007810 */ /* 0x000fe40007ffe0ff */
        /* <DEDUP_REMOVED lines=10> */
[----:B------:R-:W-:Y:S02]  /*11cd0*/  FMNMX3.FTZ R134, R134, R120, R121, !PT ;  /* 0x0000007886867276 */ /* 0x000fe40007810079 */
[----:B------:R-:W-:Y:S02]  /*11ce0*/  I2FP.F32.U32 R133, R2 ;  /* 0x0000000200857245 */ /* 0x000fe40000201000 */
[----:B------:R-:W-:Y:S03]  /*11cf0*/  IADD3 R2, PT, PT, R192, 0x79, RZ ;  /* 0x00000079c0027810 */ /* 0x000fe60007ffe0ff */
[C---:B------:R-:W-:Y:S01]  /*11d00*/  FFMA.FTZ R124, R133.reuse, UR6, R124 ;  /* 0x00000006857c7c23 */ /* 0x040fe2000801007c */
[----:B------:R-:W-:Y:S01]  /*11d10*/  I2FP.F32.U32 R2, R2 ;  /* 0x0000000200027245 */ /* 0x000fe20000201000 */
[----:B------:R-:W-:Y:S01]  /*11d20*/  FFMA.FTZ R126, R133, UR6, R126 ;  /* 0x00000006857e7c23 */ /* 0x000fe2000801007e */
[C---:B------:R-:W-:Y:S01]  /*11d30*/  FFMA.FTZ R125, R0.reuse, UR6, R125 ;  /* 0x00000006007d7c23 */ /* 0x040fe2000801007d */
[----:B------:R-:W-:Y:S01]  /*11d40*/  FFMA.FTZ R127, R0, UR6, R127 ;  /* 0x00000006007f7c23 */ /* 0x000fe2000801007f */
[----:B------:R-:W-:Y:S02]  /*11d50*/  FMNMX3.FTZ R0, R132, R114, R115, !PT ;  /* 0x0000007284007276 */ /* 0x000fe40007810073 */
[----:B------:R-:W-:Y:S02]  /*11d60*/  IADD3 R133, PT, PT, R192, 0x78, RZ ;  /* 0x00000078c0857810 */ /* 0x000fe40007ffe0ff */
[----:B------:R-:W-:Y:S02]  /*11d70*/  FMNMX3.FTZ R134, R134, R124, R125, !PT ;  /* 0x0000007c86867276 */ /* 0x000fe4000781007d */
[----:B------:R-:W-:Y:S02]  /*11d80*/  I2FP.F32.U32 R133, R133 ;  /* 0x0000008500857245 */ /* 0x000fe40000201000 */
[----:B------:R-:W-:Y:S02]  /*11d90*/  FMNMX3.FTZ R0, R0, R118, R119, !PT ;  /* 0x0000007600007276 */ /* 0x000fe40007810077 */
[----:B------:R-:W-:Y:S01]  /*11da0*/  IADD3 R192, PT, PT, R192, -0x100, RZ ;  /* 0xffffff00c0c07810 */ /* 0x000fe20007ffe0ff */
[C---:B------:R-:W-:Y:S01]  /*11db0*/  FFMA.FTZ R128, R133.reuse, UR6, R128 ;  /* 0x0000000685807c23 */ /* 0x040fe20008010080 */
[----:B------:R-:W-:Y:S01]  /*11dc0*/  FFMA.FTZ R130, R133, UR6, R130 ;  /* 0x0000000685827c23 */ /* 0x000fe20008010082 */
[C---:B------:R-:W-:Y:S01]  /*11dd0*/  FFMA.FTZ R129, R2.reuse, UR6, R129 ;  /* 0x0000000602817c23 */ /* 0x040fe20008010081 */
[----:B------:R-:W-:Y:S01]  /*11de0*/  FFMA.FTZ R131, R2, UR6, R131 ;  /* 0x0000000602837c23 */ /* 0x000fe20008010083 */
[----:B------:R-:W-:Y:S03]  /*11df0*/  FMNMX3.FTZ R0, R0, R122, R123, !PT ;  /* 0x0000007a00007276 */ /* 0x000fe6000781007b */
        /* <DEDUP_REMOVED lines=12> */
[----:B------:R-:W-:Y:S02]  /*11ec0*/  MOV R194, R133 ;  /* 0x0000008500c27202 */ /* 0x000fe40000000f00 */
[C---:B------:R-:W-:Y:S01]  /*11ed0*/  FSETP.NEU.FTZ.AND P1, PT, R134.reuse, -INF , PT ;  /* 0xff8000008600780b */ /* 0x040fe20003f3d000 */
[C---:B------:R-:W-:Y:S01]  /*11ee0*/  FADD.FTZ R132, -R134.reuse, R193 ;  /* 0x000000c186847221 */ /* 0x040fe20000010100 */
[----:B------:R-:W-:Y:S01]  /*11ef0*/  FMUL.FTZ R2, R134, UR4 ;  /* 0x0000000486027c20 */ /* 0x000fe20008410000 */
[----:B------:R-:W-:Y:S01]  /*11f00*/  FMUL.FTZ R139, R136, UR4 ;  /* 0x00000004888b7c20 */ /* 0x000fe20008410000 */
[----:B------:R-:W-:Y:S01]  /*11f10*/  MOV R193, R134 ;  /* 0x0000008600c17202 */ /* 0x000fe20000000f00 */
[----:B------:R-:W-:Y:S02]  /*11f20*/  FMUL.FTZ R138, R132, UR4 ;  /* 0x00000004848a7c20 */ /* 0x000fe40008410000 */
[----:B------:R-:W1:Y:S01]  /*11f30*/  MUFU.EX2 R135, R139 ;  /* 0x0000008b00877308 */ /* 0x000e620000000800 */
[----:B------:R-:W-:Y:S02]  /*11f40*/  FSEL R132, R2, RZ, P1 ;  /* 0x000000ff02847208 */ /* 0x000fe40000800000 */
[----:B------:R-:W-:Y:S03]  /*11f50*/  FSETP.NEU.FTZ.AND P1, PT, R133, -INF , PT ;  /* 0xff8000008500780b */ /* 0x000fe60003f3d000 */
        /* <DEDUP_REMOVED lines=11> */
[C---:B-1----:R-:W-:Y:S01]  /*12010*/  FMUL.FTZ R210, R135.reuse, R210 ;  /* 0x000000d287d27220 */ /* 0x042fe20000410000 */
[C---:B------:R-:W-:Y:S01]  /*12020*/  FMUL.FTZ R211, R135.reuse, R211 ;  /* 0x000000d387d37220 */ /* 0x040fe20000410000 */
[C---:B------:R-:W-:Y:S01]  /*12030*/  FMUL.FTZ R206, R135.reuse, R206 ;  /* 0x000000ce87ce7220 */ /* 0x040fe20000410000 */
[C---:B------:R-:W-:Y:S01]  /*12040*/  FMUL.FTZ R207, R135.reuse, R207 ;  /* 0x000000cf87cf7220 */ /* 0x040fe20000410000 */
[C---:B------:R-:W-:Y:S01]  /*12050*/  FMUL.FTZ R202, R135.reuse, R202 ;  /* 0x000000ca87ca7220 */ /* 0x040fe20000410000 */
[C---:B------:R-:W-:Y:S01]  /*12060*/  FMUL.FTZ R203, R135.reuse, R203 ;  /* 0x000000cb87cb7220 */ /* 0x040fe20000410000 */
[----:B------:R-:W-:Y:S03]  /*12070*/  FMUL.FTZ R198, R135, R198 ;  /* 0x000000c687c67220 */ /* 0x000fe60000410000 */
[----:B------:R-:W-:Y:S01]  /*12080*/  MUFU.EX2 R162, R162 ;  /* 0x000000a200a27308 */ /* 0x000fe20000000800 */
[C---:B--2---:R-:W-:Y:S01]  /*12090*/  FMUL.FTZ R208, R137.reuse, R208 ;  /* 0x000000d089d07220 */ /* 0x044fe20000410000 */
[C---:B------:R-:W-:Y:S01]  /*120a0*/  FMUL.FTZ R209, R137.reuse, R209 ;  /* 0x000000d189d17220 */ /* 0x040fe20000410000 */
[C---:B------:R-:W-:Y:S01]  /*120b0*/  FMUL.FTZ R204, R137.reuse, R204 ;  /* 0x000000cc89cc7220 */ /* 0x040fe20000410000 */
[C---:B------:R-:W-:Y:S01]  /*120c0*/  FMUL.FTZ R205, R137.reuse, R205 ;  /* 0x000000cd89cd7220 */ /* 0x040fe20000410000 */
[C---:B------:R-:W-:Y:S01]  /*120d0*/  FMUL.FTZ R200, R137.reuse, R200 ;  /* 0x000000c889c87220 */ /* 0x040fe20000410000 */
[C---:B------:R-:W-:Y:S01]  /*120e0*/  FMUL.FTZ R201, R137.reuse, R201 ;  /* 0x000000c989c97220 */ /* 0x040fe20000410000 */
[C---:B------:R-:W-:Y:S03]  /*120f0*/  FMUL.FTZ R196, R137.reuse, R196 ;  /* 0x000000c489c47220 */ /* 0x040fe60000410000 */
[----:B------:R-:W-:Y:S01]  /*12100*/  MUFU.EX2 R163, R163 ;  /* 0x000000a300a37308 */ /* 0x000fe20000000800 */
[----:B------:R-:W-:Y:S01]  /*12110*/  FMUL.FTZ R197, R137, R197 ;  /* 0x000000c589c57220 */ /* 0x000fe20000410000 */
[----:B------:R-:W-:Y:S01]  /*12120*/  FMUL.FTZ R199, R135, R199 ;  /* 0x000000c787c77220 */ /* 0x000fe20000410000 */
        /* <DEDUP_REMOVED lines=8> */
[----:B------:R-:W-:Y:S01]  /*121b0*/  FMUL.FTZ R4, R133, UR4 ;  /* 0x0000000485047c20 */ /* 0x000fe20008410000 */
[--C-:B------:R-:W-:Y:S01]  /*121c0*/  FFMA.FTZ R141, R5, UR4, -R132.reuse ;  /* 0x00000004058d7c23 */ /* 0x100fe20008010884 */
[--C-:B------:R-:W-:Y:S01]  /*121d0*/  FFMA.FTZ R142, R8, UR4, -R132.reuse ;  /* 0x00000004088e7c23 */ /* 0x100fe20008010884 */
[--C-:B------:R-:W-:Y:S01]  /*121e0*/  FFMA.FTZ R143, R9, UR4, -R132.reuse ;  /* 0x00000004098f7c23 */ /* 0x100fe20008010884 */
[--C-:B------:R-:W-:Y:S03]  /*121f0*/  FFMA.FTZ R160, R12, UR4, -R132.reuse ;  /* 0x000000040ca07c23 */ /* 0x100fe60008010884 */
[----:B------:R-:W-:Y:S01]  /*12200*/  MUFU.EX2 R0, R0 ;  /* 0x0000000000007308 */ /* 0x000fe20000000800 */
[----:B------:R-:W-:Y:S01]  /*12210*/  FSEL R4, R4, RZ, P1 ;  /* 0x000000ff04047208 */ /* 0x000fe20000800000 */
[--C-:B------:R-:W-:Y:S01]  /*12220*/  FFMA.FTZ R13, R13, UR4, -R132.reuse ;  /* 0x000000040d0d7c23 */ /* 0x100fe20008010884 */
[--C-:B------:R-:W-:Y:S01]  /*12230*/  FFMA.FTZ R36, R36, UR4, -R132.reuse ;  /* 0x0000000424247c23 */ /* 0x100fe20008010884 */
[--C-:B------:R-:W-:Y:S01]  /*12240*/  FFMA.FTZ R37, R37, UR4, -R132.reuse ;  /* 0x0000000425257c23 */ /* 0x100fe20008010884 */
[----:B------:R-:W-:Y:S01]  /*12250*/  FFMA.FTZ R40, R40, UR4, -R132 ;  /* 0x0000000428287c23 */ /* 0x000fe20008010884 */
[--C-:B------:R-:W-:Y:S01]  /*12260*/  FFMA.FTZ R177, R18, UR4, -R4.reuse ;  /* 0x0000000412b17c23 */ /* 0x100fe20008010804 */
[--C-:B------:R-:W-:Y:S03]  /*12270*/  FFMA.FTZ R174, R19, UR4, -R4.reuse ;  /* 0x0000000413ae7c23 */ /* 0x100fe60008010804 */
[----:B------:R-:W2:Y:S01]  /*12280*/  MUFU.EX2 R141, R141 ;  /* 0x0000008d008d7308 */ /* 0x000ea20000000800 */
[----:B------:R-:W3:Y:S01]  /*12290*/  LDSM.16.MT88.4 R16, [R169+0x400] ;  /* 0x00040000a910783b */ /* 0x000ee20000004200 */
[--C-:B------:R-:W-:Y:S01]  /*122a0*/  FFMA.FTZ R22, R22, UR4, -R4.reuse ;  /* 0x0000000416167c23 */ /* 0x100fe20008010804 */
[--C-:B------:R-:W-:Y:S01]  /*122b0*/  FFMA.FTZ R30, R30, UR4, -R4.reuse ;  /* 0x000000041e1e7c23 */ /* 0x100fe20008010804 */
[----:B-1----:R-:W-:Y:S01]  /*122c0*/  F2FP.BF16.F32.PACK_AB R24, R164, R163 ;  /* 0x000000a3a418723e */ /* 0x002fe200000010ff */
        /* <DEDUP_REMOVED lines=8> */
[----:B------:R-:W-:Y:S01]  /*12350*/  FFMA.FTZ R15, R105, UR4, -R132 ;  /* 0x00000004690f7c23 */ /* 0x000fe20008010884 */
[----:B------:R-:W-:Y:S01]  /*12360*/  FFMA.FTZ R105, R26, UR4, -R4 ;  /* 0x000000041a697c23 */ /* 0x000fe20008010804 */
[----:B------:R-:W-:Y:S03]  /*12370*/  FFMA.FTZ R41, R41, UR4, -R132 ;  /* 0x0000000429297c23 */ /* 0x000fe60008010884 */
[----:B------:R-:W1:Y:S01]  /*12380*/  MUFU.EX2 R143, R143 ;  /* 0x0000008f008f7308 */ /* 0x000e620000000800 */
[----:B--2---:R-:W-:Y:S01]  /*12390*/  F2FP.BF16.F32.PACK_AB R152, R141, R0 ;  /* 0x000000008d98723e */ /* 0x004fe200000010ff */
        /* <DEDUP_REMOVED lines=14> */
[----:B------:R-:W2:Y:S01]  /*12480*/  MUFU.EX2 R175, R175 ;  /* 0x000000af00af7308 */ /* 0x000ea20000000800 */
[----:B-1----:R-:W-:Y:S01]  /*12490*/  F2FP.BF16.F32.PACK_AB R154, R143, R142 ;  /* 0x0000008e8f9a723e */ /* 0x002fe200000010ff */
[--C-:B------:R-:W-:Y:S01]  /*124a0*/  FFMA.FTZ R70, R70, UR4, -R4.reuse ;  /* 0x0000000446467c23 */ /* 0x100fe20008010804 */
[--C-:B------:R-:W-:Y:S01]  /*124b0*/  FFMA.FTZ R71, R71, UR4, -R4.reuse ;  /* 0x0000000447477c23 */ /* 0x100fe20008010804 */
[----:B------:R-:W-:Y:S01]  /*124c0*/  FFMA.FTZ R74, R74, UR4, -R4 ;  /* 0x000000044a4a7c23 */ /* 0x000fe20008010804 */
[--C-:B------:R-:W-:Y:S01]  /*124d0*/  FFMA.FTZ R76, R76, UR4, -R132.reuse ;  /* 0x000000044c4c7c23 */ /* 0x100fe20008010884 */
[--C-:B------:R-:W-:Y:S01]  /*124e0*/  FFMA.FTZ R77, R77, UR4, -R132.reuse ;  /* 0x000000044d4d7c23 */ /* 0x100fe20008010884 */
[--C-:B------:R-:W-:Y:S03]  /*124f0*/  FFMA.FTZ R80, R80, UR4, -R132.reuse ;  /* 0x0000000450507c23 */ /* 0x100fe60008010884 */
[----:B------:R-:W-:Y:S01]  /*12500*/  MUFU.EX2 R171, R171 ;  /* 0x000000ab00ab7308 */ /* 0x000fe20000000800 */
[----:B------:R-:W-:Y:S01]  /*12510*/  FFMA.FTZ R81, R81, UR4, -R132 ;  /* 0x0000000451517c23 */ /* 0x000fe20008010884 */
[--C-:B------:R-:W-:Y:S01]  /*12520*/  FFMA.FTZ R78, R78, UR4, -R4.reuse ;  /* 0x000000044e4e7c23 */ /* 0x100fe20008010804 */
[--C-:B------:R-:W-:Y:S01]  /*12530*/  FFMA.FTZ R79, R79, UR4, -R4.reuse ;  /* 0x000000044f4f7c23 */ /* 0x100fe20008010804 */
[--C-:B------:R-:W-:Y:S01]  /*12540*/  FFMA.FTZ R82, R82, UR4, -R4.reuse ;  /* 0x0000000452527c23 */ /* 0x100fe20008010804 */
[----:B------:R-:W-:Y:S01]  /*12550*/  FFMA.FTZ R83, R83, UR4, -R4 ;  /* 0x0000000453537c23 */ /* 0x000fe20008010804 */
[--C-:B------:R-:W-:Y:S01]  /*12560*/  FFMA.FTZ R84, R84, UR4, -R132.reuse ;  /* 0x0000000454547c23 */ /* 0x100fe20008010884 */
[--C-:B------:R-:W-:Y:S03]  /*12570*/  FFMA.FTZ R85, R85, UR4, -R132.reuse ;  /* 0x0000000455557c23 */ /* 0x100fe60008010884 */
[----:B------:R-:W1:Y:S01]  /*12580*/  MUFU.EX2 R170, R170 ;  /* 0x000000aa00aa7308 */ /* 0x000e620000000800 */
[----:B--2---:R-:W-:Y:S01]  /*12590*/  F2FP.BF16.F32.PACK_AB R153, R175, R2 ;  /* 0x00000002af99723e */ /* 0x004fe200000010ff */
[--C-:B------:R-:W-:Y:S01]  /*125a0*/  FFMA.FTZ R88, R88, UR4, -R132.reuse ;  /* 0x0000000458587c23 */ /* 0x100fe20008010884 */
[----:B------:R-:W-:Y:S01]  /*125b0*/  FFMA.FTZ R89, R89, UR4, -R132 ;  /* 0x0000000459597c23 */ /* 0x000fe20008010884 */
        /* <DEDUP_REMOVED lines=15> */
[----:B------:R-:W-:Y:S01]  /*126b0*/  FFMA.FTZ R103, R103, UR4, -R4 ;  /* 0x0000000467677c23 */ /* 0x000fe20008010804 */
[----:B------:R-:W-:Y:S01]  /*126c0*/  FFMA.FTZ R121, R121, UR4, -R132 ;  /* 0x0000000479797c23 */ /* 0x000fe20008010884 */
[----:B------:R-:W-:Y:S01]  /*126d0*/  FFMA.FTZ R0, R137, R190, R0 ;  /* 0x000000be89007223 */ /* 0x000fe20000010000 */
[----:B------:R-:W-:Y:S04]  /*126e0*/  FFMA.FTZ R2, R135, R191, R2 ;  /* 0x000000bf87027223 */ /* 0x000fe80000010002 */
[----:B------:R-:W-:Y:S01]  /*126f0*/  MUFU.EX2 R172, R172 ;  /* 0x000000ac00ac7308 */ /* 0x000fe20000000800 */
[C---:B------:R-:W-:Y:S05]  /*12700*/  HMMA.16816.F32.BF16 R208, R152.reuse, R144, R208 ;  /* 0x0000009098d0723c */ /* 0x040fea00000418d0 */
[----:B------:R-:W-:Y:S01]  /*12710*/  FADD.FTZ R141, R141, R0 ;  /* 0x000000008d8d7221 */ /* 0x000fe20000010000 */
[--C-:B------:R-:W-:Y:S03]  /*12720*/  FFMA.FTZ R0, R90, UR4, -R4.reuse ;  /* 0x000000045a007c23 */ /* 0x100fe60008010804 */
[----:B------:R-:W1:Y:S01]  /*12730*/  MUFU.EX2 R173, R173 ;  /* 0x000000ad00ad7308 */ /* 0x000e620000000800 */
[C---:B------:R-:W-:Y:S01]  /*12740*/  HMMA.16816.F32.BF16 R204, R152.reuse, R146, R204 ;  /* 0x0000009298cc723c */ /* 0x040fe200000418cc */
[----:B------:R-:W-:Y:S02]  /*12750*/  LDSM.16.MT88.4 R144, [R217+0x5800] ;  /* 0x00580000d990783b */ /* 0x000fe40000004200 */
[--C-:B------:R-:W-:Y:S01]  /*12760*/  FFMA.FTZ R90, R95, UR4, -R4.reuse ;  /* 0x000000045f5a7c23 */ /* 0x100fe20008010804 */
[----:B------:R-:W-:Y:S01]  /*12770*/  FFMA.FTZ R95, R99, UR4, -R4 ;  /* 0x00000004635f7c23 */ /* 0x000fe20008010804 */
[----:B------:R-:W-:Y:S01]  /*12780*/  FADD.FTZ R2, R175, R2 ;  /* 0x00000002af027221 */ /* 0x000fe20000010000 */
[----:B------:R-:W-:Y:S03]  /*12790*/  FADD.FTZ R142, R142, R141 ;  /* 0x0000008d8e8e7221 */ /* 0x000fe60000010000 */
[----:B------:R-:W-:Y:S01]  /*127a0*/  MUFU.EX2 R177, R177 ;  /* 0x000000b100b17308 */ /* 0x000fe20000000800 */
[C---:B------:R-:W-:Y:S03]  /*127b0*/  HMMA.16816.F32.BF16 R200, R152.reuse, R148, R200 ;  /* 0x0000009498c8723c */ /* 0x040fe600000418c8 */
[----:B--2---:R-:W-:Y:S01]  /*127c0*/  F2FP.BF16.F32.PACK_AB R148, R13, R160 ;  /* 0x000000a00d94723e */ /* 0x004fe200000010ff */
[----:B------:R-:W-:Y:S01]  /*127d0*/  FADD.FTZ R143, R143, R142 ;  /* 0x0000008e8f8f7221 */ /* 0x000fe20000010000 */
[----:B------:R-:W-:Y:S04]  /*127e0*/  FADD.FTZ R171, R171, R2 ;  /* 0x00000002abab7221 */ /* 0x000fe80000010000 */
[----:B------:R-:W2:Y:S01]  /*127f0*/  MUFU.EX2 R174, R174 ;  /* 0x000000ae00ae7308 */ /* 0x000ea20000000800 */
[----:B------:R-:W-:Y:S03]  /*12800*/  HMMA.16816.F32.BF16 R196, R152, R150, R196 ;  /* 0x0000009698c4723c */ /* 0x000fe600000418c4 */
[--C-:B------:R-:W-:Y:S01]  /*12810*/  FFMA.FTZ R152, R23, UR4, -R4.reuse ;  /* 0x0000000417987c23 */ /* 0x100fe20008010804 */
[----:B------:R-:W-:Y:S01]  /*12820*/  F2FP.BF16.F32.PACK_AB R150, R162, R161 ;  /* 0x000000a1a296723e */ /* 0x000fe200000010ff */
[----:B------:R-:W-:Y:S01]  /*12830*/  FFMA.FTZ R154, R27, UR4, -R4 ;  /* 0x000000041b9a7c23 */ /* 0x000fe20008010804 */
[----:B-1----:R-:W-:Y:S03]  /*12840*/  F2FP.BF16.F32.PACK_AB R149, R173, R172 ;  /* 0x000000acad95723e */ /* 0x002fe600000010ff */
[----:B------:R1:W-:Y:S01]  /*12850*/  MUFU.EX2 R153, R22 ;  /* 0x0000001600997308 */ /* 0x0003e20000000800 */
[----:B------:R-:W-:Y:S01]  /*12860*/  FADD.FTZ R2, R160, R143 ;  /* 0x0000008fa0027221 */ /* 0x000fe20000010000 */
[----:B------:R-:W-:Y:S03]  /*12870*/  FADD.FTZ R171, R170, R171 ;  /* 0x000000abaaab7221 */ /* 0x000fe60000010000 */
[----:B------:R-:W-:Y:S01]  /*12880*/  FADD.FTZ R2, R13, R2 ;  /* 0x000000020d027221 */ /* 0x000fe20000010000 */
[----:B------:R-:W-:Y:S04]  /*12890*/  FADD.FTZ R172, R172, R171 ;  /* 0x000000abacac7221 */ /* 0x000fe80000010000 */
[----:B------:R-:W-:Y:S01]  /*128a0*/  MUFU.EX2 R165, R165 ;  /* 0x000000a500a57308 */ /* 0x000fe20000000800 */
[----:B--2---:R-:W-:Y:S01]  /*128b0*/  F2FP.BF16.F32.PACK_AB R151, R174, R177 ;  /* 0x000000b1ae97723e */ /* 0x004fe200000010ff */
[----:B------:R-:W-:Y:S01]  /*128c0*/  FADD.FTZ R161, R161, R2 ;  /* 0x00000002a1a17221 */ /* 0x000fe20000010000 */
[----:B------:R-:W-:Y:S03]  /*128d0*/  FADD.FTZ R172, R173, R172 ;  /* 0x000000acadac7221 */ /* 0x000fe60000010000 */
[----:B------:R-:W-:Y:S01]  /*128e0*/  FADD.FTZ R162, R162, R161 ;  /* 0x000000a1a2a27221 */ /* 0x000fe20000010000 */
[----:B------:R-:W-:Y:S03]  /*128f0*/  FADD.FTZ R177, R177, R172 ;  /* 0x000000acb1b17221 */ /* 0x000fe60000010000 */
[----:B------:R-:W2:Y:S01]  /*12900*/  MUFU.EX2 R166, R166 ;  /* 0x000000a600a67308 */ /* 0x000ea20000000800 */
[----:B-1----:R-:W1:Y:S01]  /*12910*/  LDSM.16.MT88.4 R20, [R169+0x800] ;  /* 0x00080000a914783b */ /* 0x002e620000004200 */
[C---:B---3--:R-:W-:Y:S05]  /*12920*/  HMMA.16816.F32.BF16 R200, R148.reuse, R16, R200 ;  /* 0x0000001094c8723c */ /* 0x048fea00000418c8 */
[----:B------:R-:W-:Y:S03]  /*12930*/  FADD.FTZ R174, R174, R177 ;  /* 0x000000b1aeae7221 */ /* 0x000fe60000010000 */
[----:B------:R-:W3:Y:S01]  /*12940*/  MUFU.EX2 R152, R152 ;  /* 0x0000009800987308 */ /* 0x000ee20000000800 */
[----:B------:R-:W-:Y:S01]  /*12950*/  FADD.FTZ R163, R163, R162 ;  /* 0x000000a2a3a37221 */ /* 0x000fe20000010000 */
[C---:B------:R-:W-:Y:S01]  /*12960*/  HMMA.16816.F32.BF16 R196, R148.reuse, R18, R196 ;  /* 0x0000001294c4723c */ /* 0x040fe200000418c4 */
[----:B------:R-:W4:Y:S02]  /*12970*/  LDSM.16.MT88.4 R16, [R217+0x5c00] ;  /* 0x005c0000d910783b */ /* 0x000f240000004200 */
[----:B------:R-:W-:Y:S05]  /*12980*/  FADD.FTZ R164, R164, R163 ;  /* 0x000000a3a4a47221 */ /* 0x000fea0000010000 */
[----:B------:R-:W-:Y:S01]  /*12990*/  MUFU.EX2 R105, R105 ;  /* 0x0000006900697308 */ /* 0x000fe20000000800 */
[----:B--2---:R-:W-:Y:S01]  /*129a0*/  F2FP.BF16.F32.PACK_AB R26, R166, R165 ;  /* 0x000000a5a61a723e */ /* 0x004fe200000010ff */
[C---:B------:R-:W-:Y:S03]  /*129b0*/  HMMA.16816.F32.BF16 R208, R148.reuse, R156, R208 ;  /* 0x0000009c94d0723c */ /* 0x040fe600000418d0 */
[----:B------:R-:W-:Y:S05]  /*129c0*/  FADD.FTZ R165, R165, R164 ;  /* 0x000000a4a5a57221 */ /* 0x000fea0000010000 */
[----:B------:R-:W2:Y:S01]  /*129d0*/  MUFU.EX2 R154, R154 ;  /* 0x0000009a009a7308 */ /* 0x000ea20000000800 */
[----:B---3--:R-:W-:Y:S01]  /*129e0*/  F2FP.BF16.F32.PACK_AB R25, R152, R153 ;  /* 0x000000999819723e */ /* 0x008fe200000010ff */
[----:B------:R-:W-:Y:S03]  /*129f0*/  HMMA.16816.F32.BF16 R204, R148, R158, R204 ;  /* 0x0000009e94cc723c */ /* 0x000fe600000418cc */
[----:B------:R-:W-:Y:S01]  /*12a00*/  FFMA.FTZ R149, R31, UR4, -R4 ;  /* 0x000000041f957c23 */ /* 0x000fe20008010804 */
[----:B------:R-:W-:Y:S01]  /*12a10*/  FADD.FTZ R153, R153, R174 ;  /* 0x000000ae99997221 */ /* 0x000fe20000010000 */
[----:B------:R-:W-:Y:S03]  /*12a20*/  FADD.FTZ R166, R166, R165 ;  /* 0x000000a5a6a67221 */ /* 0x000fe60000010000 */
[----:B------:R3:W-:Y:S01]  /*12a30*/  MUFU.EX2 R148, R30 ;  /* 0x0000001e00947308 */ /* 0x0007e20000000800 */
[----:B------:R-:W-:Y:S09]  /*12a40*/  FADD.FTZ R152, R152, R153 ;  /* 0x0000009998987221 */ /* 0x000ff20000010000 */
[----:B------:R-:W-:Y:S01]  /*12a50*/  MUFU.EX2 R167, R167 ;  /* 0x000000a700a77308 */ /* 0x000fe20000000800 */
[----:B--2---:R-:W-:Y:S09]  /*12a60*/  F2FP.BF16.F32.PACK_AB R27, R154, R105 ;  /* 0x000000699a1b723e */ /* 0x004ff200000010ff */
[----:B------:R-:W2:Y:S01]  /*12a70*/  MUFU.EX2 R168, R168 ;  /* 0x000000a800a87308 */ /* 0x000ea20000000800 */
[----:B---3--:R-:W3:Y:S01]  /*12a80*/  LDSM.16.MT88.4 R28, [R169+0xc00] ;  /* 0x000c0000a91c783b */ /* 0x008ee20000004200 */
[C---:B-1----:R-:W-:Y:S08]  /*12a90*/  HMMA.16816.F32.BF16 R200, R24.reuse, R20, R200 ;  /* 0x0000001418c8723c */ /* 0x042ff000000418c8 */
[----:B------:R-:W-:Y:S01]  /*12aa0*/  MUFU.EX2 R32, R32 ;  /* 0x0000002000207308 */ /* 0x000fe20000000800 */
[C---:B------:R-:W-:Y:S01]  /*12ab0*/  HMMA.16816.F32.BF16 R196, R24.reuse, R22, R196 ;  /* 0x0000001618c4723c */ /* 0x040fe200000418c4 */
[----:B------:R-:W1:Y:S08]  /*12ac0*/  LDSM.16.MT88.4 R20, [R217+0x6000] ;  /* 0x00600000d914783b */ /* 0x000e700000004200 */
[----:B------:R-:W5:Y:S01]  /*12ad0*/  MUFU.EX2 R33, R33 ;  /* 0x0000002100217308 */ /* 0x000f620000000800 */
[C---:B------:R-:W-:Y:S03]  /*12ae0*/  HMMA.16816.F32.BF16 R208, R24.reuse, R144, R208 ;  /* 0x0000009018d0723c */ /* 0x040fe600000418d0 */
[----:B------:R-:W-:Y:S01]  /*12af0*/  FFMA.FTZ R145, R35, UR4, -R4 ;  /* 0x0000000423917c23 */ /* 0x000fe20008010804 */
[----:B------:R-:W-:Y:S01]  /*12b00*/  FFMA.FTZ R35, R109, UR4, -R132 ;  /* 0x000000046d237c23 */ /* 0x000fe20008010884 */
[--C-:B------:R-:W-:Y:S04]  /*12b10*/  FFMA.FTZ R109, R38, UR4, -R4.reuse ;  /* 0x00000004266d7c23 */ /* 0x100fe80008010804 */
[----:B------:R-:W4:Y:S01]  /*12b20*/  MUFU.EX2 R149, R149 ;  /* 0x0000009500957308 */ /* 0x000f220000000800 */
[--C-:B------:R-:W-:Y:S01]  /*12b30*/  FFMA.FTZ R38, R39, UR4, -R4.reuse ;  /* 0x0000000427267c23 */ /* 0x100fe20008010804 */
[----:B------:R-:W-:Y:S03]  /*12b40*/  HMMA.16816.F32.BF16 R204, R24, R146, R204 ;  /* 0x0000009218cc723c */ /* 0x000fe600000418cc */
[----:B--2---:R-:W-:Y:S01]  /*12b50*/  F2FP.BF16.F32.PACK_AB R24, R168, R167 ;  /* 0x000000a7a818723e */ /* 0x004fe200000010ff */
[----:B------:R-:W-:Y:S01]  /*12b60*/  FFMA.FTZ R39, R43, UR4, -R4 ;  /* 0x000000042b277c23 */ /* 0x000fe20008010804 */
[--C-:B------:R-:W-:Y:S03]  /*12b70*/  FFMA.FTZ R43, R112, UR4, -R132.reuse ;  /* 0x00000004702b7c23 */ /* 0x100fe60008010884 */
[----:B------:R-:W-:Y:S01]  /*12b80*/  MUFU.EX2 R34, R34 ;  /* 0x0000002200227308 */ /* 0x000fe20000000800 */
[----:B-----5:R-:W-:Y:S01]  /*12b90*/  F2FP.BF16.F32.PACK_AB R26, R33, R32 ;  /* 0x00000020211a723e */ /* 0x020fe200000010ff */
[----:B------:R-:W-:Y:S01]  /*12ba0*/  FFMA.FTZ R112, R113, UR4, -R132 ;  /* 0x0000000471707c23 */ /* 0x000fe20008010884 */
[--C-:B------:R-:W-:Y:S01]  /*12bb0*/  FFMA.FTZ R147, R46, UR4, -R4.reuse ;  /* 0x000000042e937c23 */ /* 0x100fe20008010804 */
[--C-:B------:R-:W-:Y:S01]  /*12bc0*/  FFMA.FTZ R46, R47, UR4, -R4.reuse ;  /* 0x000000042f2e7c23 */ /* 0x100fe20008010804 */
[--C-:B------:R-:W-:Y:S01]  /*12bd0*/  FFMA.FTZ R47, R50, UR4, -R4.reuse ;  /* 0x00000004322f7c23 */ /* 0x100fe20008010804 */
[--C-:B------:R-:W-:Y:S01]  /*12be0*/  FFMA.FTZ R50, R51, UR4, -R4.reuse ;  /* 0x0000000433327c23 */ /* 0x100fe20008010804 */
[--C-:B------:R-:W-:Y:S03]  /*12bf0*/  FFMA.FTZ R144, R54, UR4, -R4.reuse ;  /* 0x0000000436907c23 */ /* 0x100fe60008010804 */
[----:B------:R-:W2:Y:S01]  /*12c00*/  MUFU.EX2 R145, R145 ;  /* 0x0000009100917308 */ /* 0x000ea20000000800 */
[----:B----4-:R-:W-:Y:S01]  /*12c10*/  F2FP.BF16.F32.PACK_AB R25, R149, R148 ;  /* 0x000000949519723e */ /* 0x010fe200000010ff */
        /* <DEDUP_REMOVED lines=11> */
[----:B------:R-:W-:Y:S01]  /*12cd0*/  FFMA.FTZ R75, R120, UR4, -R132 ;  /* 0x00000004784b7c23 */ /* 0x000fe20008010884 */
[----:B------:R-:W-:Y:S04]  /*12ce0*/  FADD.FTZ R167, R167, R166 ;  /* 0x000000a6a7a77221 */ /* 0x000fe80000010000 */
[----:B------:R-:W4:Y:S01]  /*12cf0*/  MUFU.EX2 R37, R37 ;  /* 0x0000002500257308 */ /* 0x000f220000000800 */
[----:B--2---:R-:W-:Y:S01]  /*12d00*/  F2FP.BF16.F32.PACK_AB R27, R145, R34 ;  /* 0x00000022911b723e */ /* 0x004fe200000010ff */
[----:B------:R-:W-:Y:S04]  /*12d10*/  FADD.FTZ R167, R168, R167 ;  /* 0x000000a7a8a77221 */ /* 0x000fe80000010000 */
[----:B------:R-:W-:Y:S04]  /*12d20*/  FADD.FTZ R32, R32, R167 ;  /* 0x000000a720207221 */ /* 0x000fe80000010000 */
[----:B------:R-:W-:Y:S01]  /*12d30*/  MUFU.EX2 R40, R40 ;  /* 0x0000002800287308 */ /* 0x000fe20000000800 */
[C---:B------:R-:W-:Y:S03]  /*12d40*/  HMMA.16816.F32.BF16 R208, R24.reuse, R16, R208 ;  /* 0x0000001018d0723c */ /* 0x040fe600000418d0 */
[----:B------:R-:W-:Y:S06]  /*12d50*/  FADD.FTZ R33, R33, R32 ;  /* 0x0000002021217221 */ /* 0x000fec0000010000 */
[----:B------:R-:W2:Y:S01]  /*12d60*/  MUFU.EX2 R41, R41 ;  /* 0x0000002900297308 */ /* 0x000ea20000000800 */
[C---:B------:R-:W-:Y:S01]  /*12d70*/  HMMA.16816.F32.BF16 R204, R24.reuse, R18, R204 ;  /* 0x0000001218cc723c */ /* 0x040fe200000418cc */
[----:B------:R-:W5:Y:S08]  /*12d80*/  LDSM.16.MT88.4 R16, [R169+0x1000] ;  /* 0x00100000a910783b */ /* 0x000f700000004200 */
[----:B------:R-:W-:Y:S01]  /*12d90*/  MUFU.EX2 R109, R109 ;  /* 0x0000006d006d7308 */ /* 0x000fe20000000800 */
[C---:B---3--:R-:W-:Y:S03]  /*12da0*/  HMMA.16816.F32.BF16 R200, R24.reuse, R28, R200 ;  /* 0x0000001c18c8723c */ /* 0x048fe600000418c8 */
[----:B----4-:R-:W-:Y:S01]  /*12db0*/  F2FP.BF16.F32.PACK_AB R28, R37, R36 ;  /* 0x00000024251c723e */ /* 0x010fe200000010ff */
[----:B------:R-:W-:Y:S05]  /*12dc0*/  FADD.FTZ R36, R36, R33 ;  /* 0x0000002124247221 */ /* 0x000fea0000010000 */
[----:B------:R-:W3:Y:S01]  /*12dd0*/  MUFU.EX2 R38, R38 ;  /* 0x0000002600267308 */ /* 0x000ee20000000800 */
[----:B------:R-:W-:Y:S01]  /*12de0*/  HMMA.16816.F32.BF16 R196, R24, R30, R196 ;  /* 0x0000001e18c4723c */ /* 0x000fe200000418c4 */
[----:B------:R-:W4:Y:S02]  /*12df0*/  LDSM.16.MT88.4 R24, [R217+0x6400] ;  /* 0x00640000d918783b */ /* 0x000f240000004200 */
[----:B--2---:R-:W-:Y:S01]  /*12e00*/  F2FP.BF16.F32.PACK_AB R30, R41, R40 ;  /* 0x00000028291e723e */ /* 0x004fe200000010ff */
[----:B------:R-:W-:Y:S01]  /*12e10*/  FADD.FTZ R37, R37, R36 ;  /* 0x0000002425257221 */ /* 0x000fe20000010000 */
[--C-:B------:R-:W-:Y:S04]  /*12e20*/  FFMA.FTZ R36, R106, UR4, -R4.reuse ;  /* 0x000000046a247c23 */ /* 0x100fe80008010804 */
[----:B------:R-:W-:Y:S01]  /*12e30*/  MUFU.EX2 R42, R42 ;  /* 0x0000002a002a7308 */ /* 0x000fe20000000800 */
[----:B------:R-:W-:Y:S01]  /*12e40*/  FADD.FTZ R40, R40, R37 ;  /* 0x0000002528287221 */ /* 0x000fe20000010000 */
[----:B------:R-:W-:Y:S03]  /*12e50*/  FFMA.FTZ R37, R107, UR4, -R4 ;  /* 0x000000046b257c23 */ /* 0x000fe60008010804 */
[----:B------:R-:W-:Y:S01]  /*12e60*/  FADD.FTZ R41, R41, R40 ;  /* 0x0000002829297221 */ /* 0x000fe20000010000 */
[--C-:B------:R-:W-:Y:S04]  /*12e70*/  FFMA.FTZ R40, R114, UR4, -R4.reuse ;  /* 0x0000000472287c23 */ /* 0x100fe80008010804 */
[----:B------:R-:W2:Y:S01]  /*12e80*/  MUFU.EX2 R39, R39 ;  /* 0x0000002700277308 */ /* 0x000ea20000000800 */
[----:B---3--:R-:W-:Y:S09]  /*12e90*/  F2FP.BF16.F32.PACK_AB R29, R38, R109 ;  /* 0x0000006d261d723e */ /* 0x008ff200000010ff */
[----:B------:R-:W-:Y:S10]  /*12ea0*/  MUFU.EX2 R44, R44 ;  /* 0x0000002c002c7308 */ /* 0x000ff40000000800 */
[----:B------:R-:W3:Y:S01]  /*12eb0*/  MUFU.EX2 R45, R45 ;  /* 0x0000002d002d7308 */ /* 0x000ee20000000800 */
[----:B--2---:R-:W-:Y:S09]  /*12ec0*/  F2FP.BF16.F32.PACK_AB R31, R39, R42 ;  /* 0x0000002a271f723e */ /* 0x004ff200000010ff */
[----:B------:R-:W-:Y:S01]  /*12ed0*/  MUFU.EX2 R48, R48 ;  /* 0x0000003000307308 */ /* 0x000fe20000000800 */
[C---:B-1----:R-:W-:Y:S09]  /*12ee0*/  HMMA.16816.F32.BF16 R208, R28.reuse, R20, R208 ;  /* 0x000000141cd0723c */ /* 0x042ff200000418d0 */
[----:B------:R-:W1:Y:S01]  /*12ef0*/  MUFU.EX2 R49, R49 ;  /* 0x0000003100317308 */ /* 0x000e620000000800 */
[C---:B------:R-:W-:Y:S01]  /*12f00*/  HMMA.16816.F32.BF16 R204, R28.reuse, R22, R204 ;  /* 0x000000161ccc723c */ /* 0x040fe200000418cc */
[----:B------:R-:W2:Y:S08]  /*12f10*/  LDSM.16.MT88.4 R20, [R169+0x1400] ;  /* 0x00140000a914783b */ /* 0x000eb00000004200 */
[----:B------:R-:W-:Y:S01]  /*12f20*/  MUFU.EX2 R147, R147 ;  /* 0x0000009300937308 */ /* 0x000fe20000000800 */
[C---:B-----5:R-:W-:Y:S09]  /*12f30*/  HMMA.16816.F32.BF16 R200, R28.reuse, R16, R200 ;  /* 0x000000101cc8723c */ /* 0x060ff200000418c8 */
[----:B------:R-:W5:Y:S01]  /*12f40*/  MUFU.EX2 R46, R46 ;  /* 0x0000002e002e7308 */ /* 0x000f620000000800 */
[----:B------:R-:W-:Y:S01]  /*12f50*/  HMMA.16816.F32.BF16 R196, R28, R18, R196 ;  /* 0x000000121cc4723c */ /* 0x000fe200000418c4 */
[----:B------:R-:W2:Y:S02]  /*12f60*/  LDSM.16.MT88.4 R16, [R217+0x6800] ;  /* 0x00680000d910783b */ /* 0x000ea40000004200 */
[----:B---3--:R-:W-:Y:S01]  /*12f70*/  F2FP.BF16.F32.PACK_AB R28, R45, R44 ;  /* 0x0000002c2d1c723e */ /* 0x008fe200000010ff */
[----:B------:R-:W-:Y:S01]  /*12f80*/  FADD.FTZ R44, R44, R41 ;  /* 0x000000292c2c7221 */ /* 0x000fe20000010000 */
[----:B-1----:R-:W-:Y:S01]  /*12f90*/  F2FP.BF16.F32.PACK_AB R30, R49, R48 ;  /* 0x00000030311e723e */ /* 0x002fe200000010ff */
[----:B------:R-:W-:Y:S03]  /*12fa0*/  FFMA.FTZ R41, R111, UR4, -R4 ;  /* 0x000000046f297c23 */ /* 0x000fe60008010804 */
[----:B------:R-:W-:Y:S01]  /*12fb0*/  MUFU.EX2 R47, R47 ;  /* 0x0000002f002f7308 */ /* 0x000fe20000000800 */
[----:B------:R-:W-:Y:S01]  /*12fc0*/  FADD.FTZ R45, R45, R44 ;  /* 0x0000002c2d2d7221 */ /* 0x000fe20000010000 */
[--C-:B------:R-:W-:Y:S03]  /*12fd0*/  FFMA.FTZ R44, R118, UR4, -R4.reuse ;  /* 0x00000004762c7c23 */ /* 0x100fe60008010804 */
[----:B------:R-:W-:Y:S01]  /*12fe0*/  FADD.FTZ R48, R48, R45 ;  /* 0x0000002d30307221 */ /* 0x000fe20000010000 */
[----:B------:R-:W-:Y:S04]  /*12ff0*/  FFMA.FTZ R45, R115, UR4, -R4 ;  /* 0x00000004732d7c23 */ /* 0x000fe80008010804 */
[----:B------:R-:W1:Y:S01]  /*13000*/  MUFU.EX2 R50, R50 ;  /* 0x0000003200327308 */ /* 0x000e620000000800 */
[----:B-----5:R-:W-:Y:S01]  /*13010*/  F2FP.BF16.F32.PACK_AB R29, R46, R147 ;  /* 0x000000932e1d723e */ /* 0x020fe200000010ff */
[----:B------:R-:W-:Y:S01]  /*13020*/  FADD.FTZ R49, R49, R48 ;  /* 0x0000003031317221 */ /* 0x000fe20000010000 */
[--C-:B------:R-:W-:Y:S07]  /*13030*/  FFMA.FTZ R48, R130, UR4, -R4.reuse ;  /* 0x0000000482307c23 */ /* 0x100fee0008010804 */
[----:B------:R-:W-:Y:S10]  /*13040*/  MUFU.EX2 R52, R52 ;  /* 0x0000003400347308 */ /* 0x000ff40000000800 */
[----:B------:R-:W3:Y:S01]  /*13050*/  MUFU.EX2 R53, R53 ;  /* 0x0000003500357308 */ /* 0x000ee20000000800 */
[----:B-1----:R-:W-:Y:S09]  /*13060*/  F2FP.BF16.F32.PACK_AB R31, R50, R47 ;  /* 0x0000002f321f723e */ /* 0x002ff200000010ff */
[----:B------:R-:W-:Y:S01]  /*13070*/  MUFU.EX2 R56, R56 ;  /* 0x0000003800387308 */ /* 0x000fe20000000800 */
[C---:B----4-:R-:W-:Y:S09]  /*13080*/  HMMA.16816.F32.BF16 R208, R28.reuse, R24, R208 ;  /* 0x000000181cd0723c */ /* 0x050ff200000418d0 */
[----:B------:R-:W1:Y:S01]  /*13090*/  MUFU.EX2 R57, R57 ;  /* 0x0000003900397308 */ /* 0x000e620000000800 */
[C---:B------:R-:W-:Y:S01]  /*130a0*/  HMMA.16816.F32.BF16 R204, R28.reuse, R26, R204 ;  /* 0x0000001a1ccc723c */ /* 0x040fe200000418cc */
[----:B------:R-:W4:Y:S08]  /*130b0*/  LDSM.16.MT88.4 R24, [R169+0x1800] ;  /* 0x00180000a918783b */ /* 0x000f300000004200 */
[----:B------:R-:W-:Y:S01]  /*130c0*/  MUFU.EX2 R144, R144 ;  /* 0x0000009000907308 */ /* 0x000fe20000000800 */
[C---:B--2---:R-:W-:Y:S09]  /*130d0*/  HMMA.16816.F32.BF16 R200, R28.reuse, R20, R200 ;  /* 0x000000141cc8723c */ /* 0x044ff200000418c8 */
[----:B------:R-:W2:Y:S01]  /*130e0*/  MUFU.EX2 R51, R51 ;  /* 0x0000003300337308 */ /* 0x000ea20000000800 */
[----:B------:R-:W-:Y:S01]  /*130f0*/  HMMA.16816.F32.BF16 R196, R28, R22, R196 ;  /* 0x000000161cc4723c */ /* 0x000fe200000418c4 */
[----:B------:R-:W5:Y:S02]  /*13100*/  LDSM.16.MT88.4 R20, [R217+0x6c00] ;  /* 0x006c0000d914783b */ /* 0x000f640000004200 */
[----:B---3--:R-:W-:Y:S01]  /*13110*/  F2FP.BF16.F32.PACK_AB R28, R53, R52 ;  /* 0x00000034351c723e */ /* 0x008fe200000010ff */
[----:B------:R-:W-:Y:S01]  /*13120*/  FADD.FTZ R52, R52, R49 ;  /* 0x0000003134347221 */ /* 0x000fe20000010000 */
[----:B-1----:R-:W-:Y:S01]  /*13130*/  F2FP.BF16.F32.PACK_AB R30, R57, R56 ;  /* 0x00000038391e723e */ /* 0x002fe200000010ff */
[----:B------:R-:W-:Y:S03]  /*13140*/  FFMA.FTZ R49, R123, UR4, -R4 ;  /* 0x000000047b317c23 */ /* 0x000fe60008010804 */
[----:B------:R-:W-:Y:S01]  /*13150*/  MUFU.EX2 R54, R54 ;  /* 0x0000003600367308 */ /* 0x000fe20000000800 */
[----:B------:R-:W-:Y:S04]  /*13160*/  FADD.FTZ R53, R53, R52 ;  /* 0x0000003435357221 */ /* 0x000fe80000010000 */
[----:B------:R-:W-:Y:S05]  /*13170*/  FADD.FTZ R56, R56, R53 ;  /* 0x0000003538387221 */ /* 0x000fea0000010000 */
[----:B------:R-:W1:Y:S01]  /*13180*/  MUFU.EX2 R55, R55 ;  /* 0x0000003700377308 */ /* 0x000e620000000800 */
[----:B--2---:R-:W-:Y:S01]  /*13190*/  F2FP.BF16.F32.PACK_AB R29, R51, R144 ;  /* 0x00000090331d723e */ /* 0x004fe200000010ff */
[----:B------:R-:W-:Y:S08]  /*131a0*/  FADD.FTZ R57, R57, R56 ;  /* 0x0000003839397221 */ /* 0x000ff00000010000 */
        /* <DEDUP_REMOVED lines=21> */
[----:B------:R-:W-:Y:S08]  /*13300*/  FADD.FTZ R65, R65, R64 ;  /* 0x0000004041417221 */ /* 0x000ff00000010000 */
        /* <DEDUP_REMOVED lines=9> */
[C---:B---3--:R-:W-:Y:S03]  /*133a0*/  HMMA.16816.F32.BF16 R200, R28.reuse, R16, R200 ;  /* 0x000000101cc8723c */ /* 0x048fe600000418c8 */
[----:B--2---:R-:W-:Y:S01]  /*133b0*/  F2FP.BF16.F32.PACK_AB R16, R69, R68 ;  /* 0x000000444510723e */ /* 0x004fe200000010ff */
[----:B------:R-:W-:Y:S05]  /*133c0*/  FADD.FTZ R68, R68, R65 ;  /* 0x0000004144447221 */ /* 0x000fea0000010000 */
[----:B------:R-:W2:Y:S01]  /*133d0*/  MUFU.EX2 R71, R71 ;  /* 0x0000004700477308 */ /* 0x000ea20000000800 */
[----:B------:R-:W-:Y:S01]  /*133e0*/  HMMA.16816.F32.BF16 R196, R28, R18, R196 ;  /* 0x000000121cc4723c */ /* 0x000fe200000418c4 */
[----:B------:R-:W3:Y:S02]  /*133f0*/  LDSM.16.MT88.4 R28, [R217+0x7400] ;  /* 0x00740000d91c783b */ /* 0x000ee40000004200 */
[----:B-1----:R-:W-:Y:S01]  /*13400*/  F2FP.BF16.F32.PACK_AB R18, R73, R72 ;  /* 0x000000484912723e */ /* 0x002fe200000010ff */
[----:B------:R-:W-:Y:S05]  /*13410*/  FADD.FTZ R69, R69, R68 ;  /* 0x0000004445457221 */ /* 0x000fea0000010000 */
[----:B------:R-:W-:Y:S01]  /*13420*/  MUFU.EX2 R74, R74 ;  /* 0x0000004a004a7308 */ /* 0x000fe20000000800 */
[----:B------:R-:W-:Y:S04]  /*13430*/  FADD.FTZ R72, R72, R69 ;  /* 0x0000004548487221 */ /* 0x000fe80000010000 */
[----:B------:R-:W-:Y:S05]  /*13440*/  FADD.FTZ R73, R73, R72 ;  /* 0x0000004849497221 */ /* 0x000fea0000010000 */
[----:B------:R-:W1:Y:S01]  /*13450*/  MUFU.EX2 R113, R113 ;  /* 0x0000007100717308 */ /* 0x000e620000000800 */
[----:B--2---:R-:W-:Y:S09]  /*13460*/  F2FP.BF16.F32.PACK_AB R17, R71, R70 ;  /* 0x000000464711723e */ /* 0x004ff200000010ff */
        /* <DEDUP_REMOVED lines=44> */
[----:B------:R2:W-:Y:S10]  /*13730*/  MUFU.EX2 R91, R94 ;  /* 0x0000005e005b7308 */ /* 0x0005f40000000800 */
[----:B------:R-:W-:Y:S01]  /*13740*/  MUFU.EX2 R92, R92 ;  /* 0x0000005c005c7308 */ /* 0x000fe20000000800 */
[----:B-1----:R-:W-:Y:S09]  /*13750*/  F2FP.BF16.F32.PACK_AB R19, R13, R0 ;  /* 0x000000000d13723e */ /* 0x002ff200000010ff */
[----:B------:R-:W1:Y:S01]  /*13760*/  MUFU.EX2 R93, R93 ;  /* 0x0000005d005d7308 */ /* 0x000e620000000800 */
[C---:B------:R-:W-:Y:S03]  /*13770*/  HMMA.16816.F32.BF16 R208, R16.reuse, R20, R208 ;  /* 0x0000001410d0723c */ /* 0x040fe600000418d0 */
[----:B------:R-:W-:Y:S01]  /*13780*/  FADD.FTZ R21, R105, R152 ;  /* 0x0000009869157221 */ /* 0x000fe20000010000 */
[----:B--2---:R-:W-:Y:S05]  /*13790*/  FFMA.FTZ R94, R98, UR4, -R4 ;  /* 0x00000004625e7c23 */ /* 0x004fea0008010804 */
[----:B------:R-:W-:Y:S01]  /*137a0*/  MUFU.EX2 R96, R96 ;  /* 0x0000006000607308 */ /* 0x000fe20000000800 */
[----:B------:R-:W-:Y:S01]  /*137b0*/  FADD.FTZ R21, R154, R21 ;  /* 0x000000159a157221 */ /* 0x000fe20000010000 */
[C---:B---3--:R-:W-:Y:S03]  /*137c0*/  HMMA.16816.F32.BF16 R200, R16.reuse, R28, R200 ;  /* 0x0000001c10c8723c */ /* 0x048fe600000418c8 */
[----:B------:R-:W-:Y:S05]  /*137d0*/  FADD.FTZ R148, R148, R21 ;  /* 0x0000001594947221 */ /* 0x000fea0000010000 */
[----:B------:R-:W2:Y:S01]  /*137e0*/  MUFU.EX2 R97, R97 ;  /* 0x0000006100617308 */ /* 0x000ea20000000800 */
[----:B------:R-:W-:Y:S01]  /*137f0*/  FADD.FTZ R149, R149, R148 ;  /* 0x0000009495957221 */ /* 0x000fe20000010000 */
[C---:B------:R-:W-:Y:S01]  /*13800*/  HMMA.16816.F32.BF16 R204, R16.reuse, R22, R204 ;  /* 0x0000001610cc723c */ /* 0x040fe200000418cc */
[----:B------:R-:W3:Y:S02]  /*13810*/  LDSM.16.MT88.4 R20, [R169+0x2c00] ;  /* 0x002c0000a914783b */ /* 0x000ee40000004200 */
[----:B------:R-:W-:Y:S01]  /*13820*/  FADD.FTZ R28, R34, R149 ;  /* 0x00000095221c7221 */ /* 0x000fe20000010000 */
[----:B------:R-:W-:Y:S04]  /*13830*/  FFMA.FTZ R34, R124, UR4, -R132 ;  /* 0x000000047c227c23 */ /* 0x000fe80008010884 */
[----:B------:R-:W4:Y:S01]  /*13840*/  MUFU.EX2 R90, R90 ;  /* 0x0000005a005a7308 */ /* 0x000f220000000800 */
[----:B------:R-:W-:Y:S01]  /*13850*/  FADD.FTZ R28, R145, R28 ;  /* 0x0000001c911c7221 */ /* 0x000fe20000010000 */
[----:B------:R-:W-:Y:S03]  /*13860*/  HMMA.16816.F32.BF16 R196, R16, R30, R196 ;  /* 0x0000001e10c4723c */ /* 0x000fe600000418c4 */
[----:B------:R-:W-:Y:S01]  /*13870*/  FADD.FTZ R109, R109, R28 ;  /* 0x0000001c6d6d7221 */ /* 0x000fe20000010000 */
[----:B-1----:R-:W-:Y:S01]  /*13880*/  F2FP.BF16.F32.PACK_AB R16, R93, R92 ;  /* 0x0000005c5d10723e */ /* 0x002fe200000010ff */
[----:B------:R-:W1:Y:S03]  /*13890*/  LDSM.16.MT88.4 R28, [R217+0x8000] ;  /* 0x00800000d91c783b */ /* 0x000e660000004200 */
[----:B------:R-:W-:Y:S01]  /*138a0*/  MUFU.EX2 R94, R94 ;  /* 0x0000005e005e7308 */ /* 0x000fe20000000800 */
[----:B--2---:R-:W-:Y:S01]  /*138b0*/  F2FP.BF16.F32.PACK_AB R18, R97, R96 ;  /* 0x000000606112723e */ /* 0x004fe200000010ff */
[----:B------:R-:W-:Y:S01]  /*138c0*/  FADD.FTZ R109, R38, R109 ;  /* 0x0000006d266d7221 */ /* 0x000fe20000010000 */
[----:B------:R-:W-:Y:S01]  /*138d0*/  FFMA.FTZ R38, R110, UR4, -R4 ;  /* 0x000000046e267c23 */ /* 0x000fe20008010804 */
[----:B------:R-:W-:Y:S02]  /*138e0*/  FADD.FTZ R92, R92, R89 ;  /* 0x000000595c5c7221 */ /* 0x000fe40000010000 */
[----:B------:R-:W-:Y:S04]  /*138f0*/  FADD.FTZ R42, R42, R109 ;  /* 0x0000006d2a2a7221 */ /* 0x000fe80000010000 */
[----:B------:R-:W2:Y:S01]  /*13900*/  MUFU.EX2 R95, R95 ;  /* 0x0000005f005f7308 */ /* 0x000ea20000000800 */
[----:B----4-:R-:W-:Y:S01]  /*13910*/  F2FP.BF16.F32.PACK_AB R17, R90, R91 ;  /* 0x0000005b5a11723e */ /* 0x010fe200000010ff */
[----:B------:R-:W-:Y:S01]  /*13920*/  FADD.FTZ R42, R39, R42 ;  /* 0x0000002a272a7221 */ /* 0x000fe20000010000 */
[----:B------:R-:W-:Y:S01]  /*13930*/  FADD.FTZ R93, R93, R92 ;  /* 0x0000005c5d5d7221 */ /* 0x000fe20000010000 */
[----:B------:R-:W-:Y:S02]  /*13940*/  FFMA.FTZ R39, R125, UR4, -R132 ;  /* 0x000000047d277c23 */ /* 0x000fe40008010884 */
[----:B------:R-:W-:Y:S01]  /*13950*/  FADD.FTZ R147, R147, R42 ;  /* 0x0000002a93937221 */ /* 0x000fe20000010000 */
[----:B------:R-:W-:Y:S03]  /*13960*/  FADD.FTZ R96, R96, R93 ;  /* 0x0000005d60607221 */ /* 0x000fe60000010000 */
[----:B------:R-:W-:Y:S01]  /*13970*/  MUFU.EX2 R100, R100 ;  /* 0x0000006400647308 */ /* 0x000fe20000000800 */
[----:B------:R-:W-:Y:S01]  /*13980*/  FFMA.FTZ R42, R128, UR4, -R132 ;  /* 0x00000004802a7c23 */ /* 0x000fe20008010884 */
[----:B------:R-:W-:Y:S01]  /*13990*/  FADD.FTZ R46, R46, R147 ;  /* 0x000000932e2e7221 */ /* 0x000fe20000010000 */
[----:B------:R-:W-:Y:S01]  /*139a0*/  FADD.FTZ R97, R97, R96 ;  /* 0x0000006061617221 */ /* 0x000fe20000010000 */
[----:B------:R-:W-:Y:S02]  /*139b0*/  FFMA.FTZ R132, R129, UR4, -R132 ;  /* 0x0000000481847c23 */ /* 0x000fe40008010884 */
[----:B------:R-:W-:Y:S01]  /*139c0*/  FADD.FTZ R47, R47, R46 ;  /* 0x0000002e2f2f7221 */ /* 0x000fe20000010000 */
[----:B------:R-:W-:Y:S03]  /*139d0*/  FFMA.FTZ R46, R122, UR4, -R4 ;  /* 0x000000047a2e7c23 */ /* 0x000fe60008010804 */
[----:B------:R-:W4:Y:S01]  /*139e0*/  MUFU.EX2 R101, R101 ;  /* 0x0000006500657308 */ /* 0x000f220000000800 */
[----:B--2---:R-:W-:Y:S01]  /*139f0*/  F2FP.BF16.F32.PACK_AB R19, R95, R94 ;  /* 0x0000005e5f13723e */ /* 0x004fe200000010ff */
[----:B------:R-:W-:Y:S04]  /*13a00*/  FADD.FTZ R47, R50, R47 ;  /* 0x0000002f322f7221 */ /* 0x000fe80000010000 */
[----:B------:R-:W-:Y:S04]  /*13a10*/  FADD.FTZ R144, R144, R47 ;  /* 0x0000002f90907221 */ /* 0x000fe80000010000 */
[----:B------:R-:W-:Y:S01]  /*13a20*/  MUFU.EX2 R104, R104 ;  /* 0x0000006800687308 */ /* 0x000fe20000000800 */
[C---:B-----5:R-:W-:Y:S03]  /*13a30*/  HMMA.16816.F32.BF16 R208, R16.reuse, R24, R208 ;  /* 0x0000001810d0723c */ /* 0x060fe600000418d0 */
[----:B------:R-:W-:Y:S06]  /*13a40*/  FADD.FTZ R51, R51, R144 ;  /* 0x0000009033337221 */ /* 0x000fec0000010000 */
[----:B------:R-:W2:Y:S01]  /*13a50*/  MUFU.EX2 R15, R15 ;  /* 0x0000000f000f7308 */ /* 0x000ea20000000800 */
[C---:B------:R-:W-:Y:S01]  /*13a60*/  HMMA.16816.F32.BF16 R204, R16.reuse, R26, R204 ;  /* 0x0000001a10cc723c */ /* 0x040fe200000418cc */
[----:B------:R-:W5:Y:S02]  /*13a70*/  LDSM.16.MT88.4 R24, [R169+0x3000] ;  /* 0x00300000a918783b */ /* 0x000f640000004200 */
[----:B------:R-:W-:Y:S06]  /*13a80*/  FADD.FTZ R54, R54, R51 ;  /* 0x0000003336367221 */ /* 0x000fec0000010000 */
[----:B------:R-:W-:Y:S01]  /*13a90*/  MUFU.EX2 R32, R102 ;  /* 0x0000006600207308 */ /* 0x000fe20000000800 */
[C---:B---3--:R-:W-:Y:S03]  /*13aa0*/  HMMA.16816.F32.BF16 R200, R16.reuse, R20, R200 ;  /* 0x0000001410c8723c */ /* 0x048fe600000418c8 */
[----:B------:R-:W-:Y:S06]  /*13ab0*/  FADD.FTZ R54, R55, R54 ;  /* 0x0000003637367221 */ /* 0x000fec0000010000 */
        /* <DEDUP_REMOVED lines=8> */
[----:B------:R-:W-:Y:S01]  /*13b40*/  FADD.FTZ R62, R62, R59 ;  /* 0x0000003b3e3e7221 */ /* 0x000fe20000010000 */
[----:B------:R-:W-:Y:S03]  /*13b50*/  FADD.FTZ R101, R101, R100 ;  /* 0x0000006465657221 */ /* 0x000fe60000010000 */
[----:B------:R-:W-:Y:S01]  /*13b60*/  FADD.FTZ R47, R63, R62 ;  /* 0x0000003e3f2f7221 */ /* 0x000fe20000010000 */
[----:B------:R-:W-:Y:S04]  /*13b70*/  FADD.FTZ R104, R104, R101 ;  /* 0x0000006568687221 */ /* 0x000fe80000010000 */
[----:B------:R-:W2:Y:S01]  /*13b80*/  MUFU.EX2 R37, R37 ;  /* 0x0000002500257308 */ /* 0x000ea20000000800 */
[----:B---3--:R-:W-:Y:S01]  /*13b90*/  F2FP.BF16.F32.PACK_AB R17, R33, R32 ;  /* 0x000000202111723e */ /* 0x008fe200000010ff */
[----:B------:R-:W-:Y:S01]  /*13ba0*/  FADD.FTZ R47, R66, R47 ;  /* 0x0000002f422f7221 */ /* 0x000fe20000010000 */
[----:B------:R-:W-:Y:S03]  /*13bb0*/  FADD.FTZ R15, R15, R104 ;  /* 0x000000680f0f7221 */ /* 0x000fe60000010000 */
[----:B------:R-:W-:Y:S01]  /*13bc0*/  FADD.FTZ R70, R70, R47 ;  /* 0x0000002f46467221 */ /* 0x000fe20000010000 */
[----:B------:R-:W-:Y:S03]  /*13bd0*/  FFMA.FTZ R47, R119, UR4, -R4 ;  /* 0x00000004772f7c23 */ /* 0x000fe60008010804 */
[----:B------:R-:W-:Y:S01]  /*13be0*/  MUFU.EX2 R108, R108 ;  /* 0x0000006c006c7308 */ /* 0x000fe20000000800 */
[----:B------:R-:W-:Y:S04]  /*13bf0*/  FADD.FTZ R71, R71, R70 ;  /* 0x0000004647477221 */ /* 0x000fe80000010000 */
[----:B------:R-:W-:Y:S05]  /*13c00*/  FADD.FTZ R74, R74, R71 ;  /* 0x000000474a4a7221 */ /* 0x000fea0000010000 */
[----:B------:R-:W3:Y:S01]  /*13c10*/  MUFU.EX2 R35, R35 ;  /* 0x0000002300237308 */ /* 0x000ee20000000800 */
[----:B--2---:R-:W-:Y:S01]  /*13c20*/  F2FP.BF16.F32.PACK_AB R19, R37, R36 ;  /* 0x000000242513723e */ /* 0x004fe200000010ff */
[----:B------:R-:W-:Y:S04]  /*13c30*/  FADD.FTZ R113, R113, R74 ;  /* 0x0000004a71717221 */ /* 0x000fe80000010000 */
[----:B------:R-:W-:Y:S04]  /*13c40*/  FADD.FTZ R78, R78, R113 ;  /* 0x000000714e4e7221 */ /* 0x000fe80000010000 */
[----:B------:R-:W-:Y:S01]  /*13c50*/  MUFU.EX2 R43, R43 ;  /* 0x0000002b002b7308 */ /* 0x000fe20000000800 */
[C---:B-1----:R-:W-:Y:S03]  /*13c60*/  HMMA.16816.F32.BF16 R208, R16.reuse, R28, R208 ;  /* 0x0000001c10d0723c */ /* 0x042fe600000418d0 */
[----:B------:R-:W-:Y:S06]  /*13c70*/  FADD.FTZ R79, R79, R78 ;  /* 0x0000004e4f4f7221 */ /* 0x000fec0000010000 */
[----:B------:R-:W1:Y:S01]  /*13c80*/  MUFU.EX2 R112, R112 ;  /* 0x0000007000707308 */ /* 0x000e620000000800 */
[C---:B------:R-:W-:Y:S01]  /*13c90*/  HMMA.16816.F32.BF16 R204, R16.reuse, R30, R204 ;  /* 0x0000001e10cc723c */ /* 0x040fe200000418cc */
[----:B------:R-:W2:Y:S02]  /*13ca0*/  LDSM.16.MT88.4 R28, [R169+0x3400] ;  /* 0x00340000a91c783b */ /* 0x000ea40000004200 */
[----:B------:R-:W-:Y:S06]  /*13cb0*/  FADD.FTZ R82, R82, R79 ;  /* 0x0000004f52527221 */ /* 0x000fec0000010000 */
[----:B------:R-:W-:Y:S01]  /*13cc0*/  MUFU.EX2 R38, R38 ;  /* 0x0000002600267308 */ /* 0x000fe20000000800 */
[C---:B-----5:R-:W-:Y:S03]  /*13cd0*/  HMMA.16816.F32.BF16 R200, R16.reuse, R24, R200 ;  /* 0x0000001810c8723c */ /* 0x060fe600000418c8 */
[----:B------:R-:W-:Y:S06]  /*13ce0*/  FADD.FTZ R83, R83, R82 ;  /* 0x0000005253537221 */ /* 0x000fec0000010000 */
[----:B------:R-:W4:Y:S01]  /*13cf0*/  MUFU.EX2 R41, R41 ;  /* 0x0000002900297308 */ /* 0x000f220000000800 */
[----:B------:R-:W-:Y:S01]  /*13d00*/  HMMA.16816.F32.BF16 R196, R16, R26, R196 ;  /* 0x0000001a10c4723c */ /* 0x000fe200000418c4 */
[----:B------:R-:W5:Y:S02]  /*13d10*/  LDSM.16.MT88.4 R24, [R217+0x8800] ;  /* 0x00880000d918783b */ /* 0x000f640000004200 */
[----:B---3--:R-:W-:Y:S01]  /*13d20*/  F2FP.BF16.F32.PACK_AB R16, R35, R108 ;  /* 0x0000006c2310723e */ /* 0x008fe200000010ff */
        /* <DEDUP_REMOVED lines=11> */
[----:B------:R-:W-:Y:S01]  /*13de0*/  FFMA.FTZ R13, R126, UR4, -R4 ;  /* 0x000000047e0d7c23 */ /* 0x000fe20008010804 */
[----:B------:R-:W-:Y:S02]  /*13df0*/  FADD.FTZ R15, R112, R15 ;  /* 0x0000000f700f7221 */ /* 0x000fe40000010000 */
[----:B------:R-:W-:Y:S01]  /*13e00*/  FADD.FTZ R53, R91, R0 ;  /* 0x000000005b357221 */ /* 0x000fe20000010000 */
[--C-:B------:R-:W-:Y:S03]  /*13e10*/  FFMA.FTZ R0, R127, UR4, -R4.reuse ;  /* 0x000000047f007c23 */ /* 0x100fe60008010804 */
[----:B------:R-:W-:Y:S01]  /*13e20*/  MUFU.EX2 R58, R58 ;  /* 0x0000003a003a7308 */ /* 0x000fe20000000800 */
[----:B------:R-:W-:Y:S01]  /*13e30*/  FFMA.FTZ R4, R131, UR4, -R4 ;  /* 0x0000000483047c23 */ /* 0x000fe20008010804 */
[----:B------:R-:W-:Y:S04]  /*13e40*/  FADD.FTZ R53, R90, R53 ;  /* 0x000000355a357221 */ /* 0x000fe80000010000 */
[----:B------:R-:W-:Y:S04]  /*13e50*/  FADD.FTZ R94, R94, R53 ;  /* 0x000000355e5e7221 */ /* 0x000fe80000010000 */
        /* <DEDUP_REMOVED lines=13> */
[----:B---3--:R-:W-:Y:S01]  /*13f30*/  F2FP.BF16.F32.PACK_AB R28, R67, R58 ;  /* 0x0000003a431c723e */ /* 0x008fe200000010ff */
        /* <DEDUP_REMOVED lines=10> */
[----:B--2---:R-:W-:Y:S01]  /*13fe0*/  F2FP.BF16.F32.PACK_AB R29, R47, R44 ;  /* 0x0000002c2f1d723e */ /* 0x004fe200000010ff */
[----:B------:R-:W-:Y:S04]  /*13ff0*/  FADD.FTZ R45, R45, R40 ;  /* 0x000000282d2d7221 */ /* 0x000fe80000010000 */
[----:B------:R-:W-:Y:S04]  /*14000*/  FADD.FTZ R44, R44, R45 ;  /* 0x0000002d2c2c7221 */ /* 0x000fe80000010000 */
[----:B------:R-:W-:Y:S01]  /*14010*/  MUFU.EX2 R34, R34 ;  /* 0x0000002200227308 */ /* 0x000fe20000000800 */
[----:B------:R-:W-:Y:S09]  /*14020*/  FADD.FTZ R47, R47, R44 ;  /* 0x0000002c2f2f7221 */ /* 0x000ff20000010000 */
[----:B------:R-:W2:Y:S01]  /*14030*/  MUFU.EX2 R39, R39 ;  /* 0x0000002700277308 */ /* 0x000ea20000000800 */
[C---:B-1----:R-:W-:Y:S01]  /*14040*/  F2FP.BF16.F32.PACK_AB R31, R49.reuse, R46 ;  /* 0x0000002e311f723e */ /* 0x042fe200000010ff */
[----:B------:R-:W-:Y:S04]  /*14050*/  FADD.FTZ R46, R46, R47 ;  /* 0x0000002f2e2e7221 */ /* 0x000fe80000010000 */
[----:B------:R-:W-:Y:S02]  /*14060*/  FADD.FTZ R46, R49, R46 ;  /* 0x0000002e312e7221 */ /* 0x000fe40000010000 */
[C---:B-----5:R-:W-:Y:S02]  /*14070*/  HMMA.16816.F32.BF16 R208, R28.reuse, R24, R208 ;  /* 0x000000181cd0723c */ /* 0x060fe400000418d0 */
[----:B------:R-:W-:Y:S06]  /*14080*/  MUFU.EX2 R42, R42 ;  /* 0x0000002a002a7308 */ /* 0x000fec0000000800 */
[C---:B------:R-:W-:Y:S01]  /*14090*/  HMMA.16816.F32.BF16 R204, R28.reuse, R26, R204 ;  /* 0x0000001a1ccc723c */ /* 0x040fe200000418cc */
[----:B------:R-:W1:Y:S03]  /*140a0*/  LDSM.16.MT88.4 R24, [R169+0x3c00] ;  /* 0x003c0000a918783b */ /* 0x000e660000004200 */
[----:B------:R-:W5:Y:S04]  /*140b0*/  MUFU.EX2 R51, R132 ;  /* 0x0000008400337308 */ /* 0x000f680000000800 */
[C---:B----4-:R-:W-:Y:S06]  /*140c0*/  HMMA.16816.F32.BF16 R200, R28.reuse, R20, R200 ;  /* 0x000000141cc8723c */ /* 0x050fec00000418c8 */
[----:B------:R-:W-:Y:S01]  /*140d0*/  MUFU.EX2 R13, R13 ;  /* 0x0000000d000d7308 */ /* 0x000fe20000000800 */
[----:B--2---:R-:W-:Y:S01]  /*140e0*/  F2FP.BF16.F32.PACK_AB R20, R39, R34 ;  /* 0x000000222714723e */ /* 0x004fe200000010ff */
[----:B------:R-:W-:Y:S08]  /*140f0*/  HMMA.16816.F32.BF16 R196, R28, R22, R196 ;  /* 0x000000161cc4723c */ /* 0x000ff000000418c4 */
[----:B------:R-:W2:Y:S01]  /*14100*/  MUFU.EX2 R0, R0 ;  /* 0x0000000000007308 */ /* 0x000ea20000000800 */
[----:B-----5:R-:W-:Y:S09]  /*14110*/  F2FP.BF16.F32.PACK_AB R22, R51, R42 ;  /* 0x0000002a3316723e */ /* 0x020ff200000010ff */
[----:B------:R-:W-:Y:S10]  /*14120*/  MUFU.EX2 R48, R48 ;  /* 0x0000003000307308 */ /* 0x000ff40000000800 */
[----:B------:R-:W4:Y:S01]  /*14130*/  MUFU.EX2 R191, R4 ;  /* 0x0000000400bf7308 */ /* 0x000f220000000800 */
[C---:B--2---:R-:W-:Y:S01]  /*14140*/  F2FP.BF16.F32.PACK_AB R21, R0.reuse, R13 ;  /* 0x0000000d0015723e */ /* 0x044fe200000010ff */
[----:B------:R-:W-:Y:S04]  /*14150*/  FADD.FTZ R13, R13, R46 ;  /* 0x0000002e0d0d7221 */ /* 0x000fe80000010000 */
[----:B------:R-:W-:Y:S01]  /*14160*/  FADD.FTZ R13, R0, R13 ;  /* 0x0000000d000d7221 */ /* 0x000fe20000010000 */
[C---:B----4-:R-:W-:Y:S03]  /*14170*/  F2FP.BF16.F32.PACK_AB R23, R191.reuse, R48 ;  /* 0x00000030bf17723e */ /* 0x050fe600000010ff */
[----:B------:R-:W-:Y:S04]  /*14180*/  FADD.FTZ R48, R48, R13 ;  /* 0x0000000d30307221 */ /* 0x000fe80000010000 */
[----:B------:R-:W-:Y:S01]  /*14190*/  FADD.FTZ R191, R191, R48 ;  /* 0x00000030bfbf7221 */ /* 0x000fe20000010000 */
[C---:B---3--:R-:W-:Y:S05]  /*141a0*/  HMMA.16816.F32.BF16 R208, R20.reuse, R16, R208 ;  /* 0x0000001014d0723c */ /* 0x048fea00000418d0 */
[----:B------:R-:W-:Y:S03]  /*141b0*/  FADD.FTZ R16, R58, R15 ;  /* 0x0000000f3a107221 */ /* 0x000fe60000010000 */
[C---:B------:R-:W-:Y:S03]  /*141c0*/  HMMA.16816.F32.BF16 R204, R20.reuse, R18, R204 ;  /* 0x0000001214cc723c */ /* 0x040fe600000418cc */
[----:B------:R-:W-:Y:S04]  /*141d0*/  FADD.FTZ R16, R67, R16 ;  /* 0x0000001043107221 */ /* 0x000fe80000010000 */
[----:B------:R-:W-:Y:S01]  /*141e0*/  FADD.FTZ R15, R75, R16 ;  /* 0x000000104b0f7221 */ /* 0x000fe20000010000 */
[C---:B-1----:R-:W-:Y:S03]  /*141f0*/  HMMA.16816.F32.BF16 R200, R20.reuse, R24, R200 ;  /* 0x0000001814c8723c */ /* 0x042fe600000418c8 */
[----:B------:R-:W-:Y:S04]  /*14200*/  FADD.FTZ R15, R2, R15 ;  /* 0x0000000f020f7221 */ /* 0x000fe80000010000 */
[----:B------:R-:W-:Y:S01]  /*14210*/  FADD.FTZ R34, R34, R15 ;  /* 0x0000000f22227221 */ /* 0x000fe20000010000 */
[----:B------:R-:W-:Y:S03]  /*14220*/  HMMA.16816.F32.BF16 R196, R20, R26, R196 ;  /* 0x0000001a14c4723c */ /* 0x000fe600000418c4 */
[----:B------:R-:W-:Y:S04]  /*14230*/  FADD.FTZ R39, R39, R34 ;  /* 0x0000002227277221 */ /* 0x000fe80000010000 */
[----:B------:R-:W-:Y:S04]  /*14240*/  FADD.FTZ R42, R42, R39 ;  /* 0x000000272a2a7221 */ /* 0x000fe80000010000 */
[----:B------:R-:W-:Y:S01]  /*14250*/  FADD.FTZ R190, R51, R42 ;  /* 0x0000002a33be7221 */ /* 0x000fe20000010000 */
[----:B------:R-:W-:Y:S08]  /*14260*/  BRA.U UP0, `(.L_x_1516) ;  /* 0xffffffad009c7547 */ /* 0x000ff0000b83ffff */
.L_x_1512:
[----:B------:R-:W2:Y:S01]  /*14270*/  SHFL.BFLY PT, R5, R190, 0x2, 0x1f ;  /* 0x0c401f00be057f89 */ /* 0x000ea200000e0000 */
[----:B------:R-:W-:Y:S01]  /*14280*/  UISETP.NE.AND UP1, UPT, UR16, -0x1, UPT ;  /* 0xffffffff1000788c */ /* 0x000fe2000bf25270 */
[----:B------:R-:W3:Y:S01]  /*14290*/  S2UR UR8, SR_CTAID.Y ;  /* 0x00000000000879c3 */ /* 0x000ee20000002600 */
[----:B------:R-:W4:Y:S01]  /*142a0*/  LDCU.U8 UR4, c[0x0][0x548] ;  /* 0x0000a900ff0477ac */ /* 0x000f220008000000 */
[----:B------:R-:W5:Y:S01]  /*142b0*/  SHFL.BFLY PT, R0, R191, 0x2, 0x1f ;  /* 0x0c401f00bf007f89 */ /* 0x000f6200000e0000 */
[----:B------:R-:W-:Y:S01]  /*142c0*/  LOP3.LUT R216, R216, 0xc0, R195, 0xf8, !PT ;  /* 0x000000c0d8d87812 */ /* 0x000fe200078ef8c3 */
[----:B------:R-:W-:Y:S01]  /*142d0*/  BSSY.RECONVERGENT B0, `(.L_x_1517) ;  /* 0x000006a000007945 */ /* 0x000fe20003800200 */
[----:B------:R-:W1:Y:S01]  /*142e0*/  LDCU UR12, c[0x0][0x434] ;  /* 0x00008680ff0c77ac */ /* 0x000e620008000800 */
[----:B------:R-:W-:Y:S02]  /*142f0*/  LOP3.LUT P2, RZ, R3, 0x3, RZ, 0xc0, !PT ;  /* 0x0000000303ff7812 */ /* 0x000fe4000784c0ff */
[----:B------:R-:W-:-:S02]  /*14300*/  MOV R10, 0x7f800000 ;  /* 0x7f800000000a7802 */ /* 0x000fc40000000f00 */
[----:B------:R-:W3:Y:S01]  /*14310*/  @!UP1 LDCU.64 UR6, c[0x0][0x400] ;  /* 0x00008000ff0697ac */ /* 0x000ee20008000a00 */
[----:B----4-:R-:W-:Y:S01]  /*14320*/  UISETP.NE.AND UP2, UPT, UR4, URZ, UPT ;  /* 0x000000ff0400728c */ /* 0x010fe2000bf45270 */
[----:B--2---:R-:W-:-:S03]  /*14330*/  FADD.FTZ R8, R5, R190 ;  /* 0x000000be05087221 */ /* 0x004fc60000010000 */
[----:B------:R-:W-:Y:S01]  /*14340*/  UISETP.NE.OR UP0, UPT, UR16, -0x1, !UP2 ;  /* 0xffffffff1000788c */ /* 0x000fe2000d705670 */
[----:B-----5:R-:W-:Y:S01]  /*14350*/  FADD.FTZ R9, R0, R191 ;  /* 0x000000bf00097221 */ /* 0x020fe20000010000 */
[----:B------:R-:W2:Y:S01]  /*14360*/  SHFL.BFLY PT, R5, R8, 0x1, 0x1f ;  /* 0x0c201f0008057f89 */ /* 0x000ea200000e0000 */
[----:B------:R-:W-:Y:S01]  /*14370*/  IMAD.SHL.U32 R0, R3, 0x10, RZ ;  /* 0x0000001003007824 */ /* 0x000fe200078e00ff */
[----:B---3--:R-:W-:Y:S01]  /*14380*/  @!UP1 UIMAD.WIDE.U32 UR10, UR8, UR6, URZ ;  /* 0x00000006080a92a5 */ /* 0x008fe2000f8e00ff */
[----:B------:R-:W3:Y:S01]  /*14390*/  S2UR UR6, SR_CTAID.Z ;  /* 0x00000000000679c3 */ /* 0x000ee20000002700 */
[----:B------:R-:W4:Y:S01]  /*143a0*/  SHFL.BFLY PT, R2, R9, 0x1, 0x1f ;  /* 0x0c201f0009027f89 */ /* 0x000f2200000e0000 */
[----:B------:R-:W3:Y:S01]  /*143b0*/  @!UP2 LDCU UR9, c[0x0][0x3e0] ;  /* 0x00007c00ff09a7ac */ /* 0x000ee20008000800 */
[----:B------:R-:W-:-:S07]  /*143c0*/  @!UP1 UIMAD UR7, UR8, UR7, UR11 ;  /* 0x00000007080792a4 */ /* 0x000fce000f8e020b */
[----:B------:R-:W5:Y:S01]  /*143d0*/  S2UR UR11, SR_CTAID.X ;  /* 0x00000000000b79c3 */ /* 0x000f620000002500 */
[----:B--2---:R-:W-:Y:S01]  /*143e0*/  FADD.FTZ R4, R8, R5 ;  /* 0x0000000508047221 */ /* 0x004fe20000010000 */
[----:B------:R-:W-:Y:S01]  /*143f0*/  SHF.L.U32 R5, R3, 0x1, RZ ;  /* 0x0000000103057819 */ /* 0x000fe200000006ff */
[----:B---3--:R-:W-:Y:S01]  /*14400*/  @!UP2 UIMAD UR9, UR8, UR9, UR6 ;  /* 0x000000090809a2a4 */ /* 0x008fe2000f8e0206 */
[----:B----4-:R-:W-:Y:S02]  /*14410*/  FADD.FTZ R2, R9, R2 ;  /* 0x0000000209027221 */ /* 0x010fe40000010000 */
[----:B------:R-:W-:Y:S01]  /*14420*/  LOP3.LUT R5, R5, 0x6, RZ, 0xc0, !PT ;  /* 0x0000000605057812 */ /* 0x000fe200078ec0ff */
[----:B------:R-:W2:Y:S01]  /*14430*/  MUFU.RCP R7, R4 ;  /* 0x0000000400077308 */ /* 0x000ea20000001000 */
[----:B------:R-:W-:Y:S01]  /*14440*/  FSETP.NE.FTZ.AND P1, PT, R4, RZ, PT ;  /* 0x000000ff0400720b */ /* 0x000fe20003f35000 */
[----:B-1----:R-:W-:Y:S01]  /*14450*/  @!UP2 UIMAD UR9, UR9, UR12, URZ ;  /* 0x0000000c0909a2a4 */ /* 0x002fe2000f8e02ff */
[----:B------:R-:W-:-:S02]  /*14460*/  LOP3.LUT R0, R5, 0x3e00, R0, 0xf8, !PT ;  /* 0x00003e0005007812 */ /* 0x000fc400078ef800 */
[----:B------:R-:W-:Y:S02]  /*14470*/  FSETP.NE.FTZ.AND P0, PT, R2, RZ, PT ;  /* 0x000000ff0200720b */ /* 0x000fe40003f15000 */
[----:B------:R-:W-:Y:S01]  /*14480*/  LOP3.LUT R195, R0, 0x20, R195, 0xf8, !PT ;  /* 0x0000002000c37812 */ /* 0x000fe200078ef8c3 */
[----:B------:R-:W1:Y:S01]  /*14490*/  MUFU.RCP R6, R2 ;  /* 0x0000000200067308 */ /* 0x000e620000001000 */
[----:B------:R-:W-:Y:S02]  /*144a0*/  SHF.L.U32 R0, R3, 0x2, RZ ;  /* 0x0000000203007819 */ /* 0x000fe400000006ff */
[----:B------:R-:W-:Y:S02]  /*144b0*/  LOP3.LUT R195, R195, R216, RZ, 0xfc, !PT ;  /* 0x000000d8c3c37212 */ /* 0x000fe400078efcff */
[----:B------:R-:W-:Y:S01]  /*144c0*/  MOV R8, 0x7f800000 ;  /* 0x7f80000000087802 */ /* 0x000fe20000000f00 */
[----:B------:R-:W3:Y:S01]  /*144d0*/  @P1 LDC R11, c[0x0][0x458] ;  /* 0x00011600ff0b1b82 */ /* 0x000ee20000000800 */
[----:B------:R-:W-:Y:S01]  /*144e0*/  LEA R195, R195, UR5, 0x1 ;  /* 0x00000005c3c37c11 */ /* 0x000fe2000f8e08ff */
[----:B------:R-:W4:Y:S01]  /*144f0*/  @UP1 LDCU.64 UR4, c[0x0][0x408] ;  /* 0x00008100ff0417ac */ /* 0x000f220008000a00 */
[----:B--2---:R-:W-:Y:S01]  /*14500*/  FSEL R7, R7, 1, P1 ;  /* 0x3f80000007077808 */ /* 0x004fe20000800000 */
[----:B------:R-:W2:Y:S04]  /*14510*/  @P0 MUFU.LG2 R2, R2 ;  /* 0x0000000200020308 */ /* 0x000ea80000000c00 */
[C---:B------:R-:W-:Y:S01]  /*14520*/  FMUL.FTZ R208, R7.reuse, R208 ;  /* 0x000000d007d07220 */ /* 0x040fe20000410000 */
[C---:B------:R-:W-:Y:S01]  /*14530*/  FMUL.FTZ R209, R7.reuse, R209 ;  /* 0x000000d107d17220 */ /* 0x040fe20000410000 */
[C---:B------:R-:W-:Y:S01]  /*14540*/  FMUL.FTZ R204, R7.reuse, R204 ;  /* 0x000000cc07cc7220 */ /* 0x040fe20000410000 */
[----:B-1----:R-:W-:Y:S01]  /*14550*/  FSEL R6, R6, 1, P0 ;  /* 0x3f80000006067808 */ /* 0x002fe20000000000 */
[----:B------:R-:W1:Y:S01]  /*14560*/  @P1 MUFU.LG2 R4, R4 ;  /* 0x0000000400041308 */ /* 0x000e620000000c00 */
        /* <DEDUP_REMOVED lines=12> */
[----:B----4-:R-:W-:Y:S01]  /*14630*/  @UP1 UIMAD.WIDE.U32 UR18, UR16, UR4, URZ ;  /* 0x00000004101212a5 */ /* 0x010fe2000f8e00ff */
[----:B------:R-:W-:Y:S01]  /*14640*/  LOP3.LUT R0, R0, 0x40, RZ, 0xc0, !PT ;  /* 0x0000004000007812 */ /* 0x000fe200078ec0ff */
[----:B------:R-:W4:Y:S01]  /*14650*/  @UP2 LDCU UR4, c[0x0][0x454] ;  /* 0x00008a80ff0427ac */ /* 0x000f220008000800 */
[C---:B------:R-:W-:Y:S01]  /*14660*/  FMUL.FTZ R196, R7.reuse, R196 ;  /* 0x000000c407c47220 */ /* 0x040fe20000410000 */
[----:B------:R-:W-:Y:S01]  /*14670*/  FMUL.FTZ R7, R7, R197 ;  /* 0x000000c507077220 */ /* 0x000fe20000410000 */
[C---:B------:R-:W-:Y:S01]  /*14680*/  IADD3 R9, PT, PT, R195.reuse, -R0, RZ ;  /* 0x80000000c3097210 */ /* 0x040fe20007ffe0ff */
[--C-:B------:R-:W-:Y:S01]  /*14690*/  IMAD.IADD R5, R195, 0x1, -R6.reuse ;  /* 0x00000001c3057824 */ /* 0x100fe200078e0a06 */
[----:B------:R-:W1:Y:S01]  /*146a0*/  @P0 LDC R0, c[0x0][0x458] ;  /* 0x00011600ff000b82 */ /* 0x000e620000000800 */
[----:B------:R-:W-:Y:S01]  /*146b0*/  F2FP.BF16.F32.PACK_AB R208, R209, R208 ;  /* 0x000000d0d1d0723e */ /* 0x000fe200000010ff */
[----:B------:R-:W-:Y:S01]  /*146c0*/  @UP1 UIMAD UR7, UR16, UR5, UR19 ;  /* 0x00000005100712a4 */ /* 0x000fe2000f8e0213 */
[----:B------:R-:W-:Y:S01]  /*146d0*/  F2FP.BF16.F32.PACK_AB R210, R211, R210 ;  /* 0x000000d2d3d2723e */ /* 0x000fe200000010ff */
[----:B------:R-:W-:Y:S01]  /*146e0*/  IMAD.IADD R6, R9, 0x1, -R6 ;  /* 0x0000000109067824 */ /* 0x000fe200078e0a06 */
[----:B------:R-:W-:Y:S01]  /*146f0*/  F2FP.BF16.F32.PACK_AB R204, R205, R204 ;  /* 0x000000cccdcc723e */ /* 0x000fe200000010ff */
[----:B------:R-:W-:Y:S01]  /*14700*/  STS [R195], R208 ;  /* 0x000000d0c3007388 */ /* 0x000fe20000000800 */
[----:B------:R-:W-:Y:S01]  /*14710*/  F2FP.BF16.F32.PACK_AB R206, R207, R206 ;  /* 0x000000cecfce723e */ /* 0x000fe200000010ff */
[----:B------:R-:W-:Y:S01]  /*14720*/  @!UP0 UIMAD UR16, UR8, UR12, URZ ;  /* 0x0000000c081082a4 */ /* 0x000fe2000f8e02ff */
[----:B------:R-:W-:Y:S01]  /*14730*/  F2FP.BF16.F32.PACK_AB R200, R201, R200 ;  /* 0x000000c8c9c8723e */ /* 0x000fe200000010ff */
[----:B------:R-:W-:Y:S01]  /*14740*/  STS [R195+0x200], R210 ;  /* 0x000200d2c3007388 */ /* 0x000fe20000000800 */
[----:B------:R-:W-:Y:S01]  /*14750*/  F2FP.BF16.F32.PACK_AB R202, R203, R202 ;  /* 0x000000cacbca723e */ /* 0x000fe200000010ff */
[----:B--2---:R-:W-:Y:S01]  /*14760*/  @P0 FMUL.FTZ R2, R2, 0.69314718246459960938 ;  /* 0x3f31721802020820 */ /* 0x004fe20000410000 */
[----:B------:R-:W-:Y:S01]  /*14770*/  F2FP.BF16.F32.PACK_AB R7, R7, R196 ;  /* 0x000000c40707723e */ /* 0x000fe200000010ff */
[----:B------:R-:W-:Y:S01]  /*14780*/  STS [R5+0x10], R204 ;  /* 0x000010cc05007388 */ /* 0x000fe20000000800 */
[----:B------:R-:W-:Y:S01]  /*14790*/  F2FP.BF16.F32.PACK_AB R198, R199, R198 ;  /* 0x000000c6c7c6723e */ /* 0x000fe200000010ff */
[----:B-----5:R-:W-:-:S02]  /*147a0*/  USHF.L.U32 UR8, UR11, 0x6, URZ ;  /* 0x000000060b087899 */ /* 0x020fc400080006ff */
[----:B------:R2:W-:Y:S01]  /*147b0*/  STS [R5+0x210], R206 ;  /* 0x000210ce05007388 */ /* 0x0005e20000000800 */
[----:B------:R-:W-:Y:S01]  /*147c0*/  @UP1 UMOV UR10, UR18 ;  /* 0x00000012000a1c82 */ /* 0x000fe20008000000 */
[----:B----4-:R-:W-:Y:S02]  /*147d0*/  @UP2 UIMAD UR9, UR6, UR4, UR16 ;  /* 0x00000004060922a4 */ /* 0x010fe4000f8e0210 */
[----:B------:R4:W-:Y:S01]  /*147e0*/  STS [R9+0x20], R200 ;  /* 0x000020c809007388 */ /* 0x0009e20000000800 */
[----:B-1----:R-:W-:Y:S01]  /*147f0*/  @P0 FFMA.FTZ R8, R133, R0, R2 ;  /* 0x0000000085080223 */ /* 0x002fe20000010002 */
[----:B------:R-:W-:Y:S02]  /*14800*/  SHF.R.U32.HI R0, RZ, 0x2, R3 ;  /* 0x00000002ff007819 */ /* 0x000fe40000011603 */
[----:B------:R4:W-:Y:S04]  /*14810*/  STS [R9+0x220], R202 ;  /* 0x000220ca09007388 */ /* 0x0009e80000000800 */
[----:B------:R4:W-:Y:S04]  /*14820*/  STS [R6+0x30], R7 ;  /* 0x0000300706007388 */ /* 0x0009e80000000800 */
[----:B------:R4:W-:Y:S01]  /*14830*/  STS [R6+0x230], R198 ;  /* 0x000230c606007388 */ /* 0x0009e20000000800 */
[----:B--2---:R-:W-:-:S04]  /*14840*/  @P1 FMUL.FTZ R5, R4, 0.69314718246459960938 ;  /* 0x3f31721804051820 */ /* 0x004fc80000410000 */
[----:B---3--:R-:W-:Y:S01]  /*14850*/  @P1 FFMA.FTZ R10, R134, R11, R5 ;  /* 0x0000000b860a1223 */ /* 0x008fe20000010005 */
[----:B------:R-:W-:Y:S06]  /*14860*/  BAR.SYNC.DEFER_BLOCKING 0x0 ;  /* 0x0000000000007b1d */ /* 0x000fec0000010000 */
[----:B------:R-:W-:Y:S05]  /*14870*/  @P2 BRA `(.L_x_1518) ;  /* 0x00000000003c2947 */ /* 0x000fea0003800000 */
[----:B------:R-:W-:Y:S01]  /*14880*/  SHF.R.U32.HI R3, RZ, 0x1, R3 ;  /* 0x00000001ff037819 */ /* 0x000fe20000011603 */
[----:B------:R-:W1:Y:S03]  /*14890*/  LDCU.64 UR4, c[0x0][0x420] ;  /* 0x00008400ff0477ac */ /* 0x000e660008000a00 */
[----:B------:R-:W-:Y:S01]  /*148a0*/  LOP3.LUT R3, R3, 0x30, RZ, 0xc0, !PT ;  /* 0x0000003003037812 */ /* 0x000fe200078ec0ff */
[----:B------:R-:W-:-:S03]  /*148b0*/  UIADD3 UR11, UPT, UPT, UR8, UR9, URZ ;  /* 0x00000009080b7290 */ /* 0x000fc6000fffe0ff */
[----:B------:R-:W-:-:S03]  /*148c0*/  LOP3.LUT R5, R3, 0x7, R0, 0xf8, !PT ;  /* 0x0000000703057812 */ /* 0x000fc600078ef800 */
[----:B------:R-:W-:Y:S01]  /*148d0*/  IMAD.U32 R2, RZ, RZ, UR11 ;  /* 0x0000000bff027e24 */ /* 0x000fe2000f8e00ff */
[C---:B------:R-:W-:Y:S01]  /*148e0*/  IADD3 R3, P0, PT, R5.reuse, UR11, RZ ;  /* 0x0000000b05037c10 */ /* 0x040fe2000ff1e0ff */
[C---:B------:R-:W-:Y:S01]  /*148f0*/  VIADD R4, R5.reuse, 0x8 ;  /* 0x0000000805047836 */ /* 0x040fe20000000000 */
[----:B------:R-:W-:Y:S02]  /*14900*/  ISETP.GE.AND P2, PT, R5, UR26, PT ;  /* 0x0000001a05007c0c */ /* 0x000fe4000bf46270 */
[----:B------:R-:W-:Y:S02]  /*14910*/  LEA.HI.X.SX32 R2, R2, RZ, 0x1, P0 ;  /* 0x000000ff02027211 */ /* 0x000fe400000f0eff */
[----:B------:R-:W-:Y:S02]  /*14920*/  ISETP.GE.AND P1, PT, R4, UR26, PT ;  /* 0x0000001a04007c0c */ /* 0x000fe4000bf26270 */
[----:B-1----:R-:W-:-:S04]  /*14930*/  LEA R4, P0, R3, UR4, 0x2 ;  /* 0x0000000403047c11 */ /* 0x002fc8000f8010ff */
[----:B------:R-:W-:-:S05]  /*14940*/  LEA.HI.X R5, R3, UR5, R2, 0x2, P0 ;  /* 0x0000000503057c11 */ /* 0x000fca00080f1402 */
[----:B------:R1:W-:Y:S04]  /*14950*/  @!P2 STG.E desc[UR14][R4.64], R10 ;  /* 0x0000000a0400a986 */ /* 0x0003e8000c10190e */
[----:B------:R1:W-:Y:S02]  /*14960*/  @!P1 STG.E desc[UR14][R4.64+0x20], R8 ;  /* 0x0000200804009986 */ /* 0x0003e4000c10190e */
.L_x_1518:
[----:B------:R-:W-:Y:S05]  /*14970*/  BSYNC.RECONVERGENT B0 ;  /* 0x0000000000007941 */ /* 0x000fea0003800200 */
.L_x_1517:
[----:B------:R-:W2:Y:S01]  /*14980*/  LDCU UR4, c[0x0][0x440] ;  /* 0x00008800ff0477ac */ /* 0x000ea20008000800 */
[----:B------:R-:W3:Y:S01]  /*14990*/  LDC.64 R2, c[0x0][0x408] ;  /* 0x00010200ff027b82 */ /* 0x000ee20000000a00 */
[----:B------:R-:W-:Y:S01]  /*149a0*/  IMAD.MOV.U32 R213, RZ, RZ, RZ ;  /* 0x000000ffffd57224 */ /* 0x000fe200078e00ff */
[----:B-1--4-:R-:W1:Y:S01]  /*149b0*/  LDS.128 R8, [R223] ;  /* 0x00000000df087984 */ /* 0x012e620000000c00 */
[----:B--2---:R-:W-:Y:S01]  /*149c0*/  ISETP.GE.AND P0, PT, R212, UR4, PT ;  /* 0x00000004d4007c0c */ /* 0x004fe2000bf06270 */
[----:B------:R-:W2:Y:S03]  /*149d0*/  LDCU.64 UR4, c[0x0][0x410] ;  /* 0x00008200ff0477ac */ /* 0x000ea60008000a00 */
[----:B------:R-:W-:Y:S01]  /*149e0*/  ISETP.GE.OR P2, PT, R0, UR26, P0 ;  /* 0x0000001a00007c0c */ /* 0x000fe20008746670 */
[----:B---3--:R-:W-:-:S04]  /*149f0*/  IMAD.WIDE.U32 R16, R2, UR8, R212 ;  /* 0x0000000802107c25 */ /* 0x008fc8000f8e00d4 */
[----:B------:R-:W-:Y:S01]  /*14a00*/  IMAD R6, R3, UR8, R17 ;  /* 0x0000000803067c24 */ /* 0x000fe2000f8e0211 */
[----:B------:R-:W-:-:S04]  /*14a10*/  IADD3 R16, P1, PT, R16, UR10, RZ ;  /* 0x0000000a10107c10 */ /* 0x000fc8000ff3e0ff */
[----:B------:R-:W-:-:S03]  /*14a20*/  IADD3.X R17, PT, PT, R6, UR7, RZ, P1, !PT ;  /* 0x0000000706117c10 */ /* 0x000fc60008ffe4ff */
[----:B------:R-:W3:Y:S01]  /*14a30*/  @!P2 LDC.64 R4, c[0x0][0x3f0] ;  /* 0x0000fc00ff04ab82 */ /* 0x000ee20000000a00 */
[----:B--2---:R-:W-:Y:S01]  /*14a40*/  MOV R12, UR4 ;  /* 0x00000004000c7c02 */ /* 0x004fe20008000f00 */
[----:B------:R-:W-:-:S04]  /*14a50*/  IMAD.U32 R15, RZ, RZ, UR5 ;  /* 0x00000005ff0f7e24 */ /* 0x000fc8000f8e00ff */
[----:B------:R-:W-:-:S04]  /*14a60*/  IMAD.WIDE.U32 R12, R12, UR6, R16 ;  /* 0x000000060c0c7c25 */ /* 0x000fc8000f8e0010 */
[----:B------:R-:W-:Y:S01]  /*14a70*/  IMAD R15, R15, UR6, R13 ;  /* 0x000000060f0f7c24 */ /* 0x000fe2000f8e020d */
[----:B------:R-:W-:-:S05]  /*14a80*/  @!P2 MOV R14, R12 ;  /* 0x0000000c000ea202 */ /* 0x000fca0000000f00 */
[----:B------:R-:W-:-:S04]  /*14a90*/  @!P2 IMAD.WIDE.U32 R18, R0, R2, R14 ;  /* 0x000000020012a225 */ /* 0x000fc800078e000e */
[----:B------:R-:W-:Y:S01]  /*14aa0*/  @!P2 IMAD R6, R0, R3, R19 ;  /* 0x000000030006a224 */ /* 0x000fe200078e0213 */
[----:B---3--:R-:W-:Y:S01]  /*14ab0*/  @!P2 LEA R16, P1, R18, R4, 0x1 ;  /* 0x000000041210a211 */ /* 0x008fe200078208ff */
[----:B------:R-:W-:-:S03]  /*14ac0*/  VIADD R4, R0, 0x20 ;  /* 0x0000002000047836 */ /* 0x000fc60000000000 */
[----:B------:R-:W-:Y:S02]  /*14ad0*/  @!P2 LEA.HI.X R17, R18, R5, R6, 0x1, P1 ;  /* 0x000000051211a211 */ /* 0x000fe400008f0c06 */
[----:B------:R-:W-:Y:S02]  /*14ae0*/  ISETP.GE.OR P0, PT, R4, UR26, P0 ;  /* 0x0000001a04007c0c */ /* 0x000fe40008706670 */
[----:B------:R2:W3:Y:S04]  /*14af0*/  LDS.128 R4, [R223+0x800] ;  /* 0x00080000df047984 */ /* 0x0004e80000000c00 */
[----:B-1----:R2:W-:Y:S07]  /*14b00*/  @!P2 STG.E.128 desc[UR14][R16.64], R8 ;  /* 0x000000081000a986 */ /* 0x0025ee000c101d0e */
[----:B------:R-:W-:Y:S05]  /*14b10*/  @P0 EXIT ;  /* 0x000000000000094d */ /* 0x000fea0003800000 */
[----:B------:R-:W1:Y:S01]  /*14b20*/  LDCU.64 UR4, c[0x0][0x3f0] ;  /* 0x00007e00ff0477ac */ /* 0x000e620008000a00 */
[----:B--2---:R-:W-:Y:S02]  /*14b30*/  IADD3 R9, P0, PT, R0, 0x20, RZ ;  /* 0x0000002000097810 */ /* 0x004fe40007f1e0ff */
[----:B------:R-:W-:Y:S02]  /*14b40*/  MOV R13, R15 ;  /* 0x0000000f000d7202 */ /* 0x000fe40000000f00 */
[----:B------:R-:W-:Y:S01]  /*14b50*/  IADD3.X R11, PT, PT, RZ, RZ, RZ, P0, !PT ;  /* 0x000000ffff0b7210 */ /* 0x000fe200007fe4ff */
[----:B------:R-:W-:-:S04]  /*14b60*/  IMAD.WIDE.U32 R12, R9, R2, R12 ;  /* 0x00000002090c7225 */ /* 0x000fc800078e000c */
[----:B------:R-:W-:-:S04]  /*14b70*/  IMAD R0, R11, R2, RZ ;  /* 0x000000020b007224 */ /* 0x000fc800078e02ff */
[----:B------:R-:W-:Y:S01]  /*14b80*/  IMAD R0, R9, R3, R0 ;  /* 0x0000000309007224 */ /* 0x000fe200078e0200 */
[----:B-1----:R-:W-:-:S04]  /*14b90*/  LEA R2, P0, R12, UR4, 0x1 ;  /* 0x000000040c027c11 */ /* 0x002fc8000f8008ff */
[----:B------:R-:W-:-:S04]  /*14ba0*/  IADD3 R3, PT, PT, R0, R13, RZ ;  /* 0x0000000d00037210 */ /* 0x000fc80007ffe0ff */
[----:B------:R-:W-:-:S05]  /*14bb0*/  LEA.HI.X R3, R12, UR5, R3, 0x1, P0 ;  /* 0x000000050c037c11 */ /* 0x000fca00080f0c03 */
[----:B---3--:R-:W-:Y:S01]  /*14bc0*/  STG.E.128 desc[UR14][R2.64], R4 ;  /* 0x0000000402007986 */ /* 0x008fe2000c101d0e */
[----:B------:R-:W-:Y:S05]  /*14bd0*/  EXIT ;  /* 0x000000000000794d */ /* 0x000fea0003800000 */
.L_x_1519:
        /* <DEDUP_REMOVED lines=10> */
.L_x_4888:


//--------------------- .text._ZN5flash24flash_fwd_splitkv_kernelI23Flash_fwd_kernel_traitsILi32ELi64ELi256ELi4ELb0ELb0EN7cutlass10bfloat16_tE19Flash_kernel_traitsILi32ELi64ELi256ELi4ES3_EELb1ELb0ELb1ELb0ELb0ELb1ELb0ELb0EEEvNS_16Flash_fwd_paramsE --------------------------
	.section	.text._ZN5flash24flash_fwd_splitkv_kernelI23Flash_fwd_kernel_traitsILi32ELi64ELi256ELi4ELb0ELb0EN7cutlass10bfloat16_tE19Flash_kernel_traitsILi32ELi64ELi256ELi4ES3_EELb1ELb0ELb1ELb0ELb0ELb1ELb0ELb0EEEvNS_16Flash_fwd_paramsE,"ax",@progbits
	.align	128
        .global         _ZN5flash24flash_fwd_splitkv_kernelI23Flash_fwd_kernel_traitsILi32ELi64ELi256ELi4ELb0ELb0EN7cutlass10bfloat16_tE19Flash_kernel_traitsILi32ELi64ELi256ELi4ES3_EELb1ELb0ELb1ELb0ELb0ELb1ELb0ELb0EEEvNS_16Flash_fwd_paramsE
        .type           _ZN5flash24flash_fwd_splitkv_kernelI23Flash_fwd_kernel_traitsILi32ELi64ELi256ELi4ELb0ELb0EN7cutlass10bfloat16_tE19Flash_kernel_traitsILi32ELi64ELi256ELi4ES3_EELb1ELb0ELb1ELb0ELb0ELb1ELb0ELb0EEEvNS_16Flash_fwd_paramsE,@function
        .size           _ZN5flash24flash_fwd_splitkv_kernelI23Flash_fwd_kernel_traitsILi32ELi64ELi256ELi4ELb0ELb0EN7cutlass10bfloat16_tE19Flash_kernel_traitsILi32ELi64ELi256ELi4ES3_EELb1ELb0ELb1ELb0ELb0ELb1ELb0ELb0EEEvNS_16Flash_fwd_paramsE,(.L_x_4889 - _ZN5flash24flash_fwd_splitkv_kernelI23Flash_fwd_kernel_traitsILi32ELi64ELi256ELi4ELb0ELb0EN7cutlass10bfloat16_tE19Flash_kernel_traitsILi32ELi64ELi256ELi4ES3_EELb1ELb0ELb1ELb0ELb0ELb1ELb0ELb0EEEvNS_16Flash_fwd_paramsE)
        .other          _ZN5flash24flash_fwd_splitkv_kernelI23Flash_fwd_kernel_traitsILi32ELi64ELi256ELi4ELb0ELb0EN7cutlass10bfloat16_tE19Flash_kernel_traitsILi32ELi64ELi256ELi4ES3_EELb1ELb0ELb1ELb0ELb0ELb1ELb0ELb0EEEvNS_16Flash_fwd_paramsE,@"STO_CUDA_ENTRY STV_DEFAULT"
_ZN5flash24flash_fwd_splitkv_kernelI23Flash_fwd_kernel_traitsILi32ELi64ELi256ELi4ELb0ELb0EN7cutlass10bfloat16_tE19Flash_kernel_traitsILi32ELi64ELi256ELi4ES3_EELb1ELb0ELb1ELb0ELb0ELb1ELb0ELb0EEEvNS_16Flash_fwd_paramsE:
.text._ZN5flash24flash_fwd_splitkv_kernelI23Flash_fwd_kernel_traitsILi32ELi64ELi256ELi4ELb0ELb0EN7cutlass10bfloat16_tE19Flash_kernel_traitsILi32ELi64ELi256ELi4ES3_EELb1ELb0ELb1ELb0ELb0ELb1ELb0ELb0EEEvNS_16Flash_fwd_paramsE:
        /* <DEDUP_REMOVED lines=72> */
.L_x_1520:
        /* <DEDUP_REMOVED lines=39> */
[----:B------:R-:W-:-:S03]  /*06f0*/  UIADD3 UR20, UPT, UPT, -UR23, UR20, URZ ;  /* 0x0000001417147290 */ /* 0x000fc6000fffe1ff */
[----:B------:R-:W3:Y:S01]  /*0700*/  @!UP0 LDCU.64 UR8, c[0x0][0x400] ;  /* 0x00008000ff0887ac */ /* 0x000ee20008000a00 */
[----:B------:R-:W4:Y:S01]  /*0710*/  LDCU.64 UR10, c[0x0][0x410] ;  /* 0x00008200ff0a77ac */ /* 0x000f220008000a00 */
[----:B-1----:R-:W-:Y:S01]  /*0720*/  ISETP.GE.AND P2, PT, R4, UR7, PT ;  /* 0x0000000704007c0c */ /* 0x002fe2000bf46270 */
[----:B------:R-:W1:Y:S03]  /*0730*/  LDCU UR7, c[0x0][0x434] ;  /* 0x00008680ff0777ac */ /* 0x000e660008000800 */
[----:B------:R-:W-:Y:S01]  /*0740*/  ISETP.GE.OR P1, PT, R148, UR20, P2 ;  /* 0x0000001494007c0c */ /* 0x000fe20009726670 */
[----:B--2---:R-:W-:Y:S01]  /*0750*/  @UP0 UIMAD.WIDE.U32 UR12, UR16, UR4, URZ ;  /* 0x00000004100c02a5 */ /* 0x004fe2000f8e00ff */
[----:B------:R-:W-:Y:S01]  /*0760*/  IMAD.U32 R3, RZ, RZ, UR4 ;  /* 0x00000004ff037e24 */ /* 0x000fe2000f8e00ff */
[----:B------:R-:W-:Y:S01]  /*0770*/  MOV R0, UR5 ;  /* 0x0000000500007c02 */ /* 0x000fe20008000f00 */
[----:B---3--:R-:W-:-:S02]  /*0780*/  @!UP0 UIMAD.WIDE.U32 UR14, UR21, UR8, URZ ;  /* 0x00000008150e82a5 */ /* 0x008fc4000f8e00ff */
[----:B------:R-:W-:Y:S01]  /*0790*/  IMAD.WIDE.U32 R6, R3, UR23, R4 ;  /* 0x0000001703067c25 */ /* 0x000fe2000f8e0004 */
[----:B------:R-:W2:Y:S01]  /*07a0*/  LDCU UR8, c[0x0][0x3e0] ;  /* 0x00007c00ff0877ac */ /* 0x000ea20008000800 */
[----:B----4-:R-:W-:Y:S02]  /*07b0*/  MOV R8, UR10 ;  /* 0x0000000a00087c02 */ /* 0x010fe40008000f00 */
[----:B------:R-:W-:Y:S01]  /*07c0*/  IMAD R0, R0, UR23, R7 ;  /* 0x0000001700007c24 */ /* 0x000fe2000f8e0207 */
[----:B------:R-:W-:Y:S02]  /*07d0*/  @!UP0 UIMAD UR9, UR21, UR9, UR15 ;  /* 0x00000009150982a4 */ /* 0x000fe4000f8e020f */
        /* <DEDUP_REMOVED lines=10> */
[----:B------:R-:W-:Y:S01]  /*0880*/  @!P1 MOV R10, R8 ;  /* 0x00000008000a9202 */ /* 0x000fe20000000f00 */
[----:B------:R-:W-:-:S04]  /*0890*/  VIADD R6, R148, 0x20 ;  /* 0x0000002094067836 */ /* 0x000fc80000000000 */
[----:B------:R-:W-:Y:S01]  /*08a0*/  @!P1 IMAD.WIDE.U32 R12, R148, UR4, R10 ;  /* 0x00000004940c9c25 */ /* 0x000fe2000f8e000a */
[----:B------:R-:W-:-:S03]  /*08b0*/  ISETP.GE.OR P2, PT, R6, UR20, P2 ;  /* 0x0000001406007c0c */ /* 0x000fc60009746670 */
        /* <DEDUP_REMOVED lines=16> */
.L_x_1523:
[----:B------:R-:W-:Y:S05]  /*09c0*/  BSYNC.RECONVERGENT B0 ;  /* 0x0000000000007941 */ /* 0x000fea0003800200 */
.L_x_1522:
[----:B------:R-:W3:Y:S01]  /*09d0*/  LDCU.64 UR6, c[0x0][0x420] ;  /* 0x00008400ff0677ac */ /* 0x000ee20008000a00 */
[----:B------:R-:W-:Y:S01]  /*09e0*/  ISETP.NE.AND P2, PT, R4, RZ, PT ;  /* 0x000000ff0400720c */ /* 0x000fe20003f45270 */
[----:B------:R-:W-:Y:S01]  /*09f0*/  IMAD.U32 R0, RZ, RZ, UR23 ;  /* 0x00000017ff007e24 */ /* 0x000fe2000f8e00ff */
[C---:B-12---:R-:W-:Y:S02]  /*0a00*/  IADD3 R3, P0, PT, R148.reuse, UR23, RZ ;  /* 0x0000001794037c10 */ /* 0x046fe4000ff1e0ff */
[----:B------:R-:W-:Y:S02]  /*0a10*/  ISETP.GE.OR P1, PT, R148, UR20, P2 ;  /* 0x0000001494007c0c */ /* 0x000fe40009726670 */
[----:B------:R-:W-:Y:S02]  /*0a20*/  ISETP.GE.OR P2, PT, R6, UR20, P2 ;  /* 0x0000001406007c0c */ /* 0x000fe40009746670 */
[----:B------:R-:W-:Y:S02]  /*0a30*/  LEA.HI.X.SX32 R0, R0, RZ, 0x1, P0 ;  /* 0x000000ff00007211 */ /* 0x000fe400000f0eff */
[----:B---3--:R-:W-:-:S07]  /*0a40*/  LEA R2, P0, R3, UR6, 0x2 ;  /* 0x0000000603027c11 */ /* 0x008fce000f8010ff */
[----:B------:R-:W-:Y:S01]  /*0a50*/  @!P1 IMAD.MOV.U32 R5, RZ, RZ, 0x7f800000 ;  /* 0x7f800000ff059424 */ /* 0x000fe200078e00ff */
[----:B------:R-:W-:-:S05]  /*0a60*/  LEA.HI.X R3, R3, UR7, R0, 0x2, P0 ;  /* 0x0000000703037c11 */ /* 0x000fca00080f1400 */
[----:B------:R1:W-:Y:S01]  /*0a70*/  @!P1 STG.E desc[UR24][R2.64], R5 ;  /* 0x0000000502009986 */ /* 0x0003e2000c101918 */
[----:B------:R-:W-:Y:S05]  /*0a80*/  @P2 EXIT ;  /* 0x000000000000294d */ /* 0x000fea0003800000 */
[----:B-1----:R-:W-:-:S05]  /*0a90*/  MOV R5, 0x7f800000 ;  /* 0x7f80000000057802 */ /* 0x002fca0000000f00 */
[----:B------:R-:W-:Y:S01]  /*0aa0*/  STG.E desc[UR24][R2.64+0x80], R5 ;  /* 0x0000800502007986 */ /* 0x000fe2000c101918 */
[----:B------:R-:W-:Y:S05]  /*0ab0*/  EXIT ;  /* 0x000000000000794d */ /* 0x000fea0003800000 */
.L_x_1521:
        /* <DEDUP_REMOVED lines=13> */
.L_x_1524:
[----:B------:R-:W-:Y:S05]  /*0b90*/  BRA.U !UP2, `(.L_x_1525) ;  /* 0x000000050a807547 */ /* 0x000fea000b800000 */
[----:B------:R-:W1:Y:S01]  /*0ba0*/  LDC R7, c[0x0][0x4f0] ;  /* 0x00013c00ff077b82 */ /* 0x000e620000000800 */
[----:B------:R-:W-:Y:S01]  /*0bb0*/  ULEA UR4, UR17, 0xffffff00, 0x8 ;  /* 0xffffff0011047891 */ /* 0x000fe2000f8e40ff */
[----:B------:R-:W-:Y:S01]  /*0bc0*/  MOV R8, RZ ;  /* 0x000000ff00087202 */ /* 0x000fe20000000f00 */
[----:B------:R-:W2:Y:S04]  /*0bd0*/  LDCU.64 UR10, c[0x0][0x3b8] ;  /* 0x00007700ff0a77ac */ /* 0x000ea80008000a00 */
[----:B------:R-:W-:Y:S01]  /*0be0*/  IMAD.U32 R2, RZ, RZ, UR4 ;  /* 0x00000004ff027e24 */ /* 0x000fe2000f8e00ff */
[----:B------:R-:W3:Y:S04]  /*0bf0*/  LDCU.64 UR8, c[0x0][0x3c0] ;  /* 0x00007800ff0877ac */ /* 0x000ee80008000a00 */
[----:B------:R-:W-:Y:S01]  /*0c00*/  IABS R0, R2 ;  /* 0x0000000200007213 */ /* 0x000fe20000000000 */
[----:B------:R-:W4:Y:S01]  /*0c10*/  LDCU.64 UR4, c[0x0][0x4e8] ;  /* 0x00009d00ff0477ac */ /* 0x000f220008000a00 */
[----:B-1----:R-:W-:-:S04]  /*0c20*/  IABS R4, R7 ;  /* 0x0000000700047213 */ /* 0x002fc80000000000 */
[----:B------:R-:W1:Y:S01]  /*0c30*/  I2F.RP R5, R4 ;  /* 0x0000000400057306 */ /* 0x000e620000209400 */
[----:B----4-:R-:W-:-:S04]  /*0c40*/  UIMAD.WIDE.U32 UR6, UR21, UR4, URZ ;  /* 0x00000004150672a5 */ /* 0x010fc8000f8e00ff */
[----:B------:R-:W-:Y:S02]  /*0c50*/  UIMAD UR5, UR21, UR5, UR7 ;  /* 0x00000005150572a4 */ /* 0x000fe4000f8e0207 */
[----:B------:R-:W-:-:S04]  /*0c60*/  ULEA UR4, UP0, UR6, UR12, 0x2 ;  /* 0x0000000c06047291 */ /* 0x000fc8000f8010ff */
[----:B------:R-:W-:Y:S01]  /*0c70*/  ULEA.HI.X UR5, UR6, UR13, UR5, 0x2, UP0 ;  /* 0x0000000d06057291 */ /* 0x000fe200080f1405 */
[----:B-1----:R-:W1:Y:S01]  /*0c80*/  MUFU.RCP R9, R5 ;  /* 0x0000000500097308 */ /* 0x002e620000001000 */
[----:B------:R-:W-:Y:S01]  /*0c90*/  IMAD.U32 R178, RZ, RZ, UR4 ;  /* 0x00000004ffb27e24 */ /* 0x000fe2000f8e00ff */
[----:B------:R-:W4:Y:S03]  /*0ca0*/  LDCU.64 UR6, c[0x0][0x3a0] ;  /* 0x00007400ff0677ac */ /* 0x000f260008000a00 */
[----:B------:R-:W-:-:S05]  /*0cb0*/  MOV R179, UR5 ;  /* 0x0000000500b37c02 */ /* 0x000fca0008000f00 */
[----:B------:R-:W5:Y:S01]  /*0cc0*/  LDCU.64 UR4, c[0x0][0x3a8] ;  /* 0x00007500ff0477ac */ /* 0x000f620008000a00 */
[----:B-1----:R-:W-:Y:S01]  /*0cd0*/  IADD3 R9, PT, PT, R9, 0xffffffe, RZ ;  /* 0x0ffffffe09097810 */ /* 0x002fe20007ffe0ff */
[----:B------:R-:W1:Y:S05]  /*0ce0*/  LDC R5, c[0x0][0x3e8] ;  /* 0x0000fa00ff057b82 */ /* 0x000e6a0000000800 */
[----:B------:R-:W2:Y:S02]  /*0cf0*/  F2I.FTZ.U32.TRUNC.NTZ R9, R9 ;  /* 0x0000000900097305 */ /* 0x000ea4000021f000 */
[----:B--2---:R-:W-:-:S05]  /*0d00*/  IADD3 R3, PT, PT, RZ, -R9, RZ ;  /* 0x80000009ff037210 */ /* 0x004fca0007ffe0ff */
        /* <DEDUP_REMOVED lines=11> */
[----:B------:R-:W-:-:S13]  /*0dc0*/  ISETP.GE.U32.AND P2, PT, R3, R4, PT ;  /* 0x000000040300720c */ /* 0x000fda0003f46070 */
[----:B------:R-:W-:-:S04]  /*0dd0*/  @P2 IADD3 R8, PT, PT, R8, 0x1, RZ ;  /* 0x0000000108082810 */ /* 0x000fc80007ffe0ff */
        /* <DEDUP_REMOVED lines=11> */
[----:B---3--:R-:W-:-:S05]  /*0e90*/  IADD3 R10, PT, PT, R10, 0xffffffe, RZ ;  /* 0x0ffffffe0a0a7810 */ /* 0x008fca0007ffe0ff */
[----:B------:R-:W1:Y:S02]  /*0ea0*/  F2I.FTZ.U32.TRUNC.NTZ R11, R10 ;  /* 0x0000000a000b7305 */ /* 0x000e64000021f000 */
[----:B-1----:R-:W-:Y:S01]  /*0eb0*/  IMAD.MOV R4, RZ, RZ, -R11 ;  /* 0x000000ffff047224 */ /* 0x002fe200078e0a0b */
[----:B------:R-:W-:-:S03]  /*0ec0*/  MOV R10, RZ ;  /* 0x000000ff000a7202 */ /* 0x000fc60000000f00 */
[----:B------:R-:W-:-:S04]  /*0ed0*/  IMAD R4, R4, R6, RZ ;  /* 0x0000000604047224 */ /* 0x000fc800078e02ff */
[----:B------:R-:W-:Y:S01]  /*0ee0*/  IMAD.HI.U32 R11, R11, R4, R10 ;  /* 0x000000040b0b7227 */ /* 0x000fe200078e000a */
[----:B------:R-:W-:-:S05]  /*0ef0*/  MOV R4, R0 ;  /* 0x0000000000047202 */ /* 0x000fca0000000f00 */
[----:B------:R-:W-:-:S04]  /*0f00*/  IMAD.HI.U32 R0, R11, R4, RZ ;  /* 0x000000040b007227 */ /* 0x000fc800078e00ff */
[----:B------:R-:W-:-:S04]  /*0f10*/  IMAD.MOV R9, RZ, RZ, -R0 ;  /* 0x000000ffff097224 */ /* 0x000fc800078e0a00 */
[----:B------:R-:W-:Y:S01]  /*0f20*/  IMAD R9, R6, R9, R4 ;  /* 0x0000000906097224 */ /* 0x000fe200078e0204 */
[----:B------:R-:W-:-:S04]  /*0f30*/  LOP3.LUT R4, R5, UR22, RZ, 0x3c, !PT ;  /* 0x0000001605047c12 */ /* 0x000fc8000f8e3cff */
        /* <DEDUP_REMOVED lines=18> */
[----:B------:R-:W-:Y:S01]  /*1060*/  IMAD.IADD R9, R9, 0x1, R6 ;  /* 0x0000000109097824 */ /* 0x000fe200078e0206 */
[----:B------:R-:W-:Y:S02]  /*1070*/  IADD3 R11, PT, PT, R11, R4, RZ ;  /* 0x000000040b0b7210 */ /* 0x000fe40007ffe0ff */
[C---:B------:R-:W-:Y:S02]  /*1080*/  IMAD R4, R3.reuse, UR10, RZ ;  /* 0x0000000a03047c24 */ /* 0x040fe4000f8e02ff */
[----:B------:R-:W-:Y:S01]  /*1090*/  IMAD R6, R3, UR8, RZ ;  /* 0x0000000803067c24 */ /* 0x000fe2000f8e02ff */
[----:B------:R-:W-:Y:S01]  /*10a0*/  SHF.R.S32.HI R3, RZ, 0x1f, R0 ;  /* 0x0000001fff037819 */ /* 0x000fe20000011400 */
[C---:B------:R-:W-:Y:S02]  /*10b0*/  IMAD R4, R7.reuse, UR11, R4 ;  /* 0x0000000b07047c24 */ /* 0x040fe4000f8e0204 */
[----:B------:R-:W-:-:S04]  /*10c0*/  IMAD.WIDE.U32 R8, R7, UR10, R8 ;  /* 0x0000000a07087c25 */ /* 0x000fc8000f8e0008 */
[----:B------:R-:W-:Y:S01]  /*10d0*/  IMAD R6, R7, UR9, R6 ;  /* 0x0000000907067c24 */ /* 0x000fe2000f8e0206 */
[----:B------:R-:W-:Y:S01]  /*10e0*/  IADD3 R9, PT, PT, R9, R4, RZ ;  /* 0x0000000409097210 */ /* 0x000fe20007ffe0ff */
[----:B------:R-:W-:-:S04]  /*10f0*/  IMAD.WIDE.U32 R10, R7, UR8, R10 ;  /* 0x00000008070a7c25 */ /* 0x000fc8000f8e000a */
[----:B-1----:R-:W-:Y:S02]  /*1100*/  IMAD R5, R3, UR4, RZ ;  /* 0x0000000403057c24 */ /* 0x002fe4000f8e02ff */
[----:B------:R-:W-:Y:S02]  /*1110*/  IMAD.IADD R11, R11, 0x1, R6 ;  /* 0x000000010b0b7824 */ /* 0x000fe400078e0206 */
        /* <DEDUP_REMOVED lines=8> */
.L_x_1525:
        /* <DEDUP_REMOVED lines=18> */
.L_x_1527:
        /* <DEDUP_REMOVED lines=8> */
.L_x_1528:
        /* <DEDUP_REMOVED lines=18> */
.L_x_1529:
        /* <DEDUP_REMOVED lines=8> */
.L_x_1530:
        /* <DEDUP_REMOVED lines=13> */
[----:B------:R-:W-:Y:S01]  /*15b0*/  IMAD.HI.U32 R7, R7, R4, R6 ;  /* 0x0000000407077227 */ /* 0x000fe200078e0006 */
[----:B------:R-:W-:-:S05]  /*15c0*/  MOV R4, R3 ;  /* 0x0000000300047202 */ /* 0x000fca0000000f00 */
[----:B------:R-:W-:Y:S02]  /*15d0*/  IMAD.HI.U32 R3, R7, R4, RZ ;  /* 0x0000000407037227 */ /* 0x000fe400078e00ff */
[----:B------:R-:W1:Y:S02]  /*15e0*/  LDC.64 R6, c[0x0][0x3d8] ;  /* 0x0000f600ff067b82 */ /* 0x000e640000000a00 */
[----:B------:R-:W-:-:S04]  /*15f0*/  IMAD.MOV R5, RZ, RZ, -R3 ;  /* 0x000000ffff057224 */ /* 0x000fc800078e0a03 */
[----:B------:R-:W-:-:S05]  /*1600*/  IMAD R5, R2, R5, R4 ;  /* 0x0000000502057224 */ /* 0x000fca00078e0204 */
[----:B------:R-:W-:-:S13]  /*1610*/  ISETP.GT.U32.AND P0, PT, R2, R5, PT ;  /* 0x000000050200720c */ /* 0x000fda0003f04070 */
[-C--:B------:R-:W-:Y:S02]  /*1620*/  @!P0 IADD3 R5, PT, PT, R5, -R2.reuse, RZ ;  /* 0x8000000205058210 */ /* 0x080fe40007ffe0ff */
[----:B------:R-:W-:Y:S02]  /*1630*/  @!P0 IADD3 R3, PT, PT, R3, 0x1, RZ ;  /* 0x0000000103038810 */ /* 0x000fe40007ffe0ff */
[----:B------:R-:W-:Y:S02]  /*1640*/  ISETP.GE.U32.AND P2, PT, R5, R2, PT ;  /* 0x000000020500720c */ /* 0x000fe40003f46070 */
[C---:B------:R-:W-:Y:S01]  /*1650*/  LOP3.LUT R2, R0.reuse, UR22, RZ, 0x3c, !PT ;  /* 0x0000001600027c12 */ /* 0x040fe2000f8e3cff */
[----:B------:R-:W2:Y:S01]  /*1660*/  LDC.64 R4, c[0x0][0x3d0] ;  /* 0x0000f400ff047b82 */ /* 0x000ea20000000a00 */
[----:B------:R-:W-:Y:S02]  /*1670*/  ISETP.NE.AND P0, PT, R0, RZ, PT ;  /* 0x000000ff0000720c */ /* 0x000fe40003f05270 */
[----:B------:R-:W-:-:S02]  /*1680*/  ISETP.GE.AND P1, PT, R2, RZ, PT ;  /* 0x000000ff0200720c */ /* 0x000fc40003f26270 */
[----:B------:R-:W-:-:S05]  /*1690*/  MOV R2, UR4 ;  /* 0x0000000400027c02 */ /* 0x000fca0008000f00 */
[----:B------:R-:W-:Y:S02]  /*16a0*/  @P2 VIADD R3, R3, 0x1 ;  /* 0x0000000103032836 */ /* 0x000fe40000000000 */
[----:B------:R-:W-:-:S04]  /*16b0*/  IMAD.WIDE.U32 R12, R2, UR8, R10 ;  /* 0x00000008020c7c25 */ /* 0x000fc8000f8e000a */
[----:B------:R-:W-:Y:S01]  /*16c0*/  @!P1 IADD3 R3, PT, PT, -R3, RZ, RZ ;  /* 0x000000ff03039210 */ /* 0x000fe20007ffe1ff */
[----:B------:R-:W-:Y:S01]  /*16d0*/  IMAD.WIDE.U32 R10, R2, UR10, R8 ;  /* 0x0000000a020a7c25 */ /* 0x000fe2000f8e0008 */
[----:B------:R-:W-:-:S03]  /*16e0*/  @!P0 LOP3.LUT R3, RZ, R0, RZ, 0x33, !PT ;  /* 0x00000000ff038212 */ /* 0x000fc600078e33ff */
[C---:B------:R-:W-:Y:S01]  /*16f0*/  IMAD R13, R2.reuse, UR9, R13 ;  /* 0x00000009020d7c24 */ /* 0x040fe2000f8e020d */
[----:B------:R-:W-:Y:S01]  /*1700*/  SHF.R.S32.HI R9, RZ, 0x1f, R3 ;  /* 0x0000001fff097819 */ /* 0x000fe20000011403 */
[----:B------:R-:W-:Y:S02]  /*1710*/  IMAD R11, R2, UR11, R11 ;  /* 0x0000000b020b7c24 */ /* 0x000fe4000f8e020b */
        /* <DEDUP_REMOVED lines=9> */
.L_x_1526:
        /* <DEDUP_REMOVED lines=65> */
.L_x_1533:
[----:B------:R2:W-:Y:S02]  /*1bc0*/  STS.128 [R187], RZ ;  /* 0x000000ffbb007388 */ /* 0x0005e40000000c00 */
.L_x_1532:
[----:B------:R-:W-:Y:S05]  /*1bd0*/  BSYNC.RECONVERGENT B0 ;  /* 0x0000000000007941 */ /* 0x000fea0003800200 */
.L_x_1531:
        /* <DEDUP_REMOVED lines=23> */
.L_x_1535:
[----:B------:R-:W-:Y:S05]  /*1d50*/  BSYNC.RECONVERGENT B0 ;  /* 0x0000000000007941 */ /* 0x000fea0003800200 */
.L_x_1534:
        /* <DEDUP_REMOVED lines=15> */
.L_x_1538:
[----:B------:R1:W-:Y:S02]  /*1e50*/  STS.128 [R187+0x1000], RZ ;  /* 0x001000ffbb007388 */ /* 0x0003e40000000c00 */
.L_x_1537:
[----:B------:R-:W-:Y:S05]  /*1e60*/  BSYNC.RECONVERGENT B0 ;  /* 0x0000000000007941 */ /* 0x000fea0003800200 */
.L_x_1536:
[----:B----4-:R-:W-:Y:S01]  /*1e70*/  IMAD.U32 R5, RZ, RZ, UR7 ;  /* 0x00000007ff057e24 */ /* 0x010fe2000f8e00ff */
[----:B------:R-:W-:Y:S01]  /*1e80*/  ISETP.GE.AND P1, PT, R3, UR27, PT ;  /* 0x0000001b03007c0c */ /* 0x000fe2000bf26270 */
[----:B------:R-:W-:Y:S01]  /*1e90*/  IMAD.U32 R0, RZ, RZ, UR5 ;  /* 0x00000005ff007e24 */ /* 0x000fe2000f8e00ff */
[----:B------:R-:W-:Y:S01]  /*1ea0*/  BSSY.RECONVERGENT B0, `(.L_x_1539) ;  /* 0x0000017000007945 */ /* 0x000fe20003800200 */
[C---:B------:R-:W-:Y:S01]  /*1eb0*/  VIADD R9, R12.reuse, 0x40 ;  /* 0x000000400c097836 */ /* 0x040fe20000000000 */
[C---:B-1----:R-:W-:Y:S01]  /*1ec0*/  LEA R14, P0, R5.reuse, R174, 0x1 ;  /* 0x000000ae050e7211 */ /* 0x042fe200078008ff */
[C---:B------:R-:W-:Y:S02]  /*1ed0*/  VIADD R8, R12.reuse, 0x60 ;  /* 0x000000600c087836 */ /* 0x040fe40000000000 */
[C---:B------:R-:W-:Y:S01]  /*1ee0*/  VIADD R7, R12.reuse, 0x80 ;  /* 0x000000800c077836 */ /* 0x040fe20000000000 */
[----:B------:R-:W-:Y:S01]  /*1ef0*/  LEA.HI.X R15, R5, R175, R0, 0x1, P0 ;  /* 0x000000af050f7211 */ /* 0x000fe200000f0c00 */
[C---:B------:R-:W-:Y:S01]  /*1f00*/  VIADD R6, R12.reuse, 0xa0 ;  /* 0x000000a00c067836 */ /* 0x040fe20000000000 */
[----:B------:R-:W-:Y:S01]  /*1f10*/  ISETP.GE.AND P0, PT, R9, UR27, PT ;  /* 0x0000001b09007c0c */ /* 0x000fe2000bf06270 */
[----:B------:R-:W-:Y:S01]  /*1f20*/  VIADD R5, R12, 0xc0 ;  /* 0x000000c00c057836 */ /* 0x000fe20000000000 */
[----:B------:R-:W-:Y:S01]  /*1f30*/  ISETP.GE.AND P5, PT, R8, UR27, PT ;  /* 0x0000001b08007c0c */ /* 0x000fe2000bfa6270 */
[----:B------:R-:W-:Y:S01]  /*1f40*/  VIADD R4, R12, 0xe0 ;  /* 0x000000e00c047836 */ /* 0x000fe20000000000 */
[----:B------:R-:W-:-:S02]  /*1f50*/  ISETP.GE.AND P4, PT, R7, UR27, PT ;  /* 0x0000001b07007c0c */ /* 0x000fc4000bf86270 */
[----:B------:R-:W-:Y:S02]  /*1f60*/  ISETP.GE.AND P3, PT, R6, UR27, PT ;  /* 0x0000001b06007c0c */ /* 0x000fe4000bf66270 */
[----:B------:R-:W-:Y:S01]  /*1f70*/  ISETP.GE.AND P2, PT, R5, UR27, PT ;  /* 0x0000001b05007c0c */ /* 0x000fe2000bf46270 */
        /* <DEDUP_REMOVED lines=9> */
.L_x_1540:
[----:B------:R-:W-:Y:S05]  /*2010*/  BSYNC.RECONVERGENT B0 ;  /* 0x0000000000007941 */ /* 0x000fea0003800200 */
.L_x_1539:
[----:B------:R-:W-:Y:S01]  /*2020*/  BSSY.RECONVERGENT B0, `(.L_x_1541) ;  /* 0x0000010000007945 */ /* 0x000fe20003800200 */
[----:B------:R-:W-:-:S03]  /*2030*/  ISETP.GE.AND P1, PT, R4, UR27, PT ;  /* 0x0000001b04007c0c */ /* 0x000fc6000bf26270 */
[----:B------:R-:W-:Y:S10]  /*2040*/  @P0 BRA `(.L_x_1542) ;  /* 0x0000000000340947 */ /* 0x000ff40003800000 */
        /* <DEDUP_REMOVED lines=13> */
.L_x_1542:
[----:B------:R-:W-:Y:S05]  /*2120*/  BSYNC.RECONVERGENT B0 ;  /* 0x0000000000007941 */ /* 0x000fea0003800200 */
.L_x_1541:
        /* <DEDUP_REMOVED lines=15> */
.L_x_1544:
[----:B------:R-:W-:Y:S05]  /*2220*/  BSYNC.RECONVERGENT B0 ;  /* 0x0000000000007941 */ /* 0x000fea0003800200 */
.L_x_1543:
        /* <DEDUP_REMOVED lines=16> */
.L_x_1546:
[----:B------:R-:W-:Y:S05]  /*2330*/  BSYNC.RECONVERGENT B0 ;  /* 0x0000000000007941 */ /* 0x000fea0003800200 */
.L_x_1545:
        /* <DEDUP_REMOVED lines=15> */
.L_x_1548:
[----:B------:R-:W-:Y:S05]  /*2430*/  BSYNC.RECONVERGENT B0 ;  /* 0x0000000000007941 */ /* 0x000fea0003800200 */
.L_x_1547:
        /* <DEDUP_REMOVED lines=16> */
.L_x_1550:
[----:B------:R-:W-:Y:S05]  /*2540*/  BSYNC.RECONVERGENT B0 ;  /* 0x0000000000007941 */ /* 0x000fea0003800200 */
.L_x_1549:
        /* <DEDUP_REMOVED lines=14> */
.L_x_1552:
[----:B------:R-:W-:Y:S05]  /*2630*/  BSYNC.RECONVERGENT B0 ;  /* 0x0000000000007941 */ /* 0x000fea0003800200 */
.L_x_1551:
        /* <DEDUP_REMOVED lines=9> */
[----:B-1----:R-:W-:Y:S01]  /*26d0*/  IMAD.U32 R10, RZ, RZ, UR23 ;  /* 0x00000017ff0a7e24 */ /* 0x002fe2000f8e00ff */
[----:B------:R-:W-:-:S04]  /*26e0*/  DEPBAR.LE SB0, 0x0 ;  /* 0x000080000000791a */ /* 0x000fc80000000000 */
[----:B------:R-:W-:Y:S01]  /*26f0*/  ULEA.HI.X UR5, UR28, UR5, UR15, 0x2, UP0 ;  /* 0x000000051c057291 */ /* 0x000fe200080f140f */
[----:B----4-:R-:W-:-:S03]  /*2700*/  IMAD.U32 R14, RZ, RZ, UR4 ;  /* 0x00000004ff0e7e24 */ /* 0x010fc6000f8e00ff */
[----:B------:R-:W1:Y:S02]  /*2710*/  LDCU UR4, c[0x0][0x458] ;  /* 0x00008b00ff0477ac */ /* 0x000e640008000800 */
[----:B------:R-:W-:-:S05]  /*2720*/  IMAD.U32 R15, RZ, RZ, UR5 ;  /* 0x00000005ff0f7e24 */ /* 0x000fca000f8e00ff */
[----:B------:R-:W2:Y:S01]  /*2730*/  LDG.E R13, desc[UR24][R14.64] ;  /* 0x000000180e0d7981 */ /* 0x000ea2000c1e1900 */
[----:B------:R-:W-:Y:S01]  /*2740*/  LOP3.LUT R11, R136, 0x1f0, RZ, 0xc0, !PT ;  /* 0x000001f0880b7812 */ /* 0x000fe200078ec0ff */
[----:B------:R-:W-:Y:S01]  /*2750*/  USHF.L.U32 UR5, UR8, 0x5, URZ ;  /* 0x0000000508057899 */ /* 0x000fe200080006ff */
[----:B------:R-:W-:Y:S02]  /*2760*/  BSSY.RECONVERGENT B0, `(.L_x_1553) ;  /* 0x0000018000007945 */ /* 0x000fe40003800200 */
[----:B------:R-:W-:Y:S01]  /*2770*/  IADD3 R10, PT, PT, R11, 0x1, R10 ;  /* 0x000000010b0a7810 */ /* 0x000fe20007ffe00a */
[----:B-1----:R-:W2:Y:S01]  /*2780*/  MUFU.RCP R0, UR4 ;  /* 0x0000000400007d08 */ /* 0x002ea20008001000 */
[----:B------:R-:W-:Y:S01]  /*2790*/  USHF.L.U64.HI UR4, UR8, 0x5, UR9 ;  /* 0x0000000508047899 */ /* 0x000fe20008010209 */
[----:B------:R-:W-:Y:S01]  /*27a0*/  BAR.SYNC.DEFER_BLOCKING 0x0 ;  /* 0x0000000000007b1d */ /* 0x000fe20000010000 */
[----:B--2---:R-:W-:Y:S01]  /*27b0*/  FMUL.FTZ R0, R13, R0 ;  /* 0x000000000d007220 */ /* 0x004fe20000410000 */
[----:B------:R-:W-:-:S04]  /*27c0*/  LOP3.LUT R13, R12, 0x7, RZ, 0xc0, !PT ;  /* 0x000000070c0d7812 */ /* 0x000fc800078ec0ff */
[----:B------:R-:W-:Y:S01]  /*27d0*/  R2UR UR7, R0 ;  /* 0x00000000000772ca */ /* 0x000fe200000e0000 */
[----:B------:R-:W-:Y:S01]  /*27e0*/  IMAD.U32 R0, RZ, RZ, UR18 ;  /* 0x00000012ff007e24 */ /* 0x000fe2000f8e00ff */
[----:B------:R-:W-:-:S04]  /*27f0*/  IADD3 R13, PT, PT, R10, -UR20, R13 ;  /* 0x800000140a0d7c10 */ /* 0x000fc8000fffe00d */
[----:B------:R-:W-:Y:S01]  /*2800*/  IADD3 R0, PT, PT, R13, UR19, R0 ;  /* 0x000000130d007c10 */ /* 0x000fe2000fffe000 */
[----:B------:R-:W-:Y:S08]  /*2810*/  @P6 BRA `(.L_x_1554) ;  /* 0x00000000002c6947 */ /* 0x000ff00003800000 */
        /* <DEDUP_REMOVED lines=9> */
.L_x_1555:
[----:B------:R4:W-:Y:S01]  /*28b0*/  STS.128 [R187+0x5000], RZ ;  /* 0x005000ffbb007388 */ /* 0x0009e20000000c00 */
[----:B------:R-:W-:Y:S05]  /*28c0*/  BRA `(.L_x_1556) ;  /* 0x0000000000047947 */ /* 0x000fea0003800000 */
.L_x_1554:
[----:B------:R1:W-:Y:S02]  /*28d0*/  STS.128 [R187+0x5000], RZ ;  /* 0x005000ffbb007388 */ /* 0x0003e40000000c00 */
.L_x_1556:
[----:B------:R-:W-:Y:S05]  /*28e0*/  BSYNC.RECONVERGENT B0 ;  /* 0x0000000000007941 */ /* 0x000fea0003800200 */
.L_x_1553:
[----:B------:R-:W-:Y:S01]  /*28f0*/  ISETP.GE.AND P0, PT, R3, UR27, PT ;  /* 0x0000001b03007c0c */ /* 0x000fe2000bf06270 */
[----:B------:R-:W-:Y:S01]  /*2900*/  IMAD.SHL.U32 R3, R148, 0x20, RZ ;  /* 0x0000002094037824 */ /* 0x000fe200078e00ff */
[----:B------:R-:W-:Y:S01]  /*2910*/  ISETP.GE.AND P4, PT, R7, UR27, PT ;  /* 0x0000001b07007c0c */ /* 0x000fe2000bf86270 */
[----:B------:R-:W-:Y:S01]  /*2920*/  IMAD.U32 R7, RZ, RZ, UR5 ;  /* 0x00000005ff077e24 */ /* 0x000fe2000f8e00ff */
[----:B------:R-:W-:Y:S01]  /*2930*/  ISETP.GE.AND P5, PT, R8, UR27, PT ;  /* 0x0000001b08007c0c */ /* 0x000fe2000bfa6270 */
[----:B------:R-:W-:Y:S01]  /*2940*/  IMAD.U32 R10, RZ, RZ, UR4 ;  /* 0x00000004ff0a7e24 */ /* 0x000fe2000f8e00ff */
[----:B------:R-:W-:Y:S01]  /*2950*/  ISETP.GE.AND P3, PT, R6, UR27, PT ;  /* 0x0000001b06007c0c */ /* 0x000fe2000bf66270 */
[C---:B------:R-:W-:Y:S01]  /*2960*/  IMAD.SHL.U32 R8, R148.reuse, 0x10, RZ ;  /* 0x0000001094087824 */ /* 0x040fe200078e00ff */
[----:B------:R-:W-:Y:S01]  /*2970*/  ISETP.GE.AND P6, PT, R9, UR27, PT ;  /* 0x0000001b09007c0c */ /* 0x000fe2000bfc6270 */
[----:B------:R-:W-:Y:S01]  /*2980*/  IMAD.SHL.U32 R9, R148, 0x4, RZ ;  /* 0x0000000494097824 */ /* 0x000fe200078e00ff */
[----:B------:R-:W-:Y:S01]  /*2990*/  LEA R6, P1, R7, R184, 0x1 ;  /* 0x000000b807067211 */ /* 0x000fe200078208ff */
[----:B------:R-:W-:Y:S01]  /*29a0*/  BSSY.RECONVERGENT B0, `(.L_x_1557) ;  /* 0x0000018000007945 */ /* 0x000fe20003800200 */
[----:B------:R-:W-:Y:S01]  /*29b0*/  LOP3.LUT R12, R3, 0xc0, RZ, 0xc0, !PT ;  /* 0x000000c0030c7812 */ /* 0x000fe200078ec0ff */
        /* <DEDUP_REMOVED lines=22> */
.L_x_1558:
[----:B------:R-:W-:Y:S05]  /*2b20*/  BSYNC.RECONVERGENT B0 ;  /* 0x0000000000007941 */ /* 0x000fea0003800200 */
.L_x_1557:
        /* <DEDUP_REMOVED lines=18> */
.L_x_1560:
[----:B------:R-:W-:Y:S05]  /*2c50*/  BSYNC.RECONVERGENT B0 ;  /* 0x0000000000007941 */ /* 0x000fea0003800200 */
.L_x_1559:
        /* <DEDUP_REMOVED lines=10> */
[----:B-1----:R-:W-:-:S04]  /*2d00*/  LEA R8, P0, R5, R6, 0x7 ;  /* 0x0000000605087211 */ /* 0x002fc800078038ff */
[----:B------:R-:W-:-:S05]  /*2d10*/  LEA.HI.X R9, R4, R7, R3, 0x7, P0 ;  /* 0x0000000704097211 */ /* 0x000fca00000f3c03 */
[----:B------:R-:W-:Y:S01]  /*2d20*/  @!PT LDS RZ, [RZ] ;  /* 0x00000000fffff984 */ /* 0x000fe20000000800 */
[----:B------:R-:W-:Y:S01]  /*2d30*/  @!PT LDS RZ, [RZ] ;  /* 0x00000000fffff984 */ /* 0x000fe20000000800 */
[----:B------:R-:W-:Y:S01]  /*2d40*/  @!PT LDS RZ, [RZ] ;  /* 0x00000000fffff984 */ /* 0x000fe20000000800 */
[----:B------:R1:W-:Y:S04]  /*2d50*/  LDGSTS.E.BYPASS.LTC128B.128 [R187+0x6800], desc[UR24][R8.64] ;  /* 0x0680000008bb7fae */ /* 0x0003e8000b981a18 */
.L_x_1562:
[----:B------:R-:W-:Y:S05]  /*2d60*/  BSYNC.RECONVERGENT B0 ;  /* 0x0000000000007941 */ /* 0x000fea0003800200 */
.L_x_1561:
        /* <DEDUP_REMOVED lines=9> */
[----:B------:R-:W-:Y:S02]  /*2e00*/  MOV R4, R6 ;  /* 0x0000000600047202 */ /* 0x000fe40000000f00 */
[----:B------:R-:W-:-:S03]  /*2e10*/  MOV R5, R7 ;  /* 0x0000000700057202 */ /* 0x000fc60000000f00 */
[----:B------:R-:W-:-:S05]  /*2e20*/  IMAD.WIDE.U32 R4, R3, 0xc0, R4 ;  /* 0x000000c003047825 */ /* 0x000fca00078e0004 */
[----:B------:R-:W-:-:S05]  /*2e30*/  IADD3 R5, PT, PT, R5, UR4, RZ ;  /* 0x0000000405057c10 */ /* 0x000fca000fffe0ff */
[----:B------:R-:W-:Y:S01]  /*2e40*/  @!PT LDS RZ, [RZ] ;  /* 0x00000000fffff984 */ /* 0x000fe20000000800 */
[----:B------:R-:W-:Y:S01]  /*2e50*/  @!PT LDS RZ, [RZ] ;  /* 0x00000000fffff984 */ /* 0x000fe20000000800 */
[----:B------:R-:W-:Y:S01]  /*2e60*/  @!PT LDS RZ, [RZ] ;  /* 0x00000000fffff984 */ /* 0x000fe20000000800 */
[----:B------:R1:W-:Y:S02]  /*2e70*/  LDGSTS.E.BYPASS.LTC128B.128 [R187+0x7000], desc[UR24][R4.64] ;  /* 0x0700000004bb7fae */ /* 0x0003e4000b981a18 */
.L_x_1564:
[----:B------:R-:W-:Y:S05]  /*2e80*/  BSYNC.RECONVERGENT B0 ;  /* 0x0000000000007941 */ /* 0x000fea0003800200 */
.L_x_1563:
[----:B------:R1:W-:Y:S01]  /*2e90*/  @P3 STS.128 [R187+0x7800], RZ ;  /* 0x007800ffbb003388 */ /* 0x0003e20000000c00 */
        /* <DEDUP_REMOVED lines=15> */
.L_x_1566:
[----:B------:R-:W-:Y:S05]  /*2f90*/  BSYNC.RECONVERGENT B0 ;  /* 0x0000000000007941 */ /* 0x000fea0003800200 */
.L_x_1565:
        /* <DEDUP_REMOVED lines=17> */
.L_x_1568:
[----:B------:R-:W-:Y:S05]  /*30b0*/  BSYNC.RECONVERGENT B0 ;  /* 0x0000000000007941 */ /* 0x000fea0003800200 */
.L_x_1567:
        /* <DEDUP_REMOVED lines=15> */
.L_x_1570:
[----:B------:R-:W-:Y:S05]  /*31b0*/  BSYNC.RECONVERGENT B0 ;  /* 0x0000000000007941 */ /* 0x000fea0003800200 */
.L_x_1569:
[----:B------:R-:W-:Y:S01]  /*31c0*/  LDSM.16.M88.4 R124, [R150] ;  /* 0x00000000967c783b */ /* 0x000fe20000000200 */
[----:B------:R-:W-:Y:S01]  /*31d0*/  IMAD.MOV.U32 R3, RZ, RZ, 0x20 ;  /* 0x00000020ff037424 */ /* 0x000fe200078e00ff */
[----:B------:R-:W-:Y:S01]  /*31e0*/  LOP3.LUT P5, RZ, R148, 0x4, RZ, 0xc0, !PT ;  /* 0x0000000494ff7812 */ /* 0x000fe200078ac0ff */
[----:B------:R-:W5:Y:S01]  /*31f0*/  LDCU UR14, c[0x0][0x50c] ;  /* 0x0000a180ff0e77ac */ /* 0x000f620008000800 */
[----:B------:R-:W2:Y:S02]  /*3200*/  LDSM.16.M88.4 R12, [R149+0x1000] ;  /* 0x00100000950c783b */ /* 0x000ea40000000200 */
[----:B------:R-:W-:Y:S01]  /*3210*/  SEL R3, R3, 0xffffffe0, !P5 ;  /* 0xffffffe003037807 */ /* 0x000fe20006800000 */
[----:B------:R-:W-:Y:S01]  /*3220*/  UISETP.NE.AND UP1, UPT, UR17, 0x1, UPT ;  /* 0x000000011100788c */ /* 0x000fe2000bf25270 */
[----:B-1----:R-:W1:Y:S03]  /*3230*/  LDSM.16.M88.4 R8, [R149+0x1400] ;  /* 0x001400009508783b */ /* 0x002e660000000200 */
[----:B------:R-:W-:Y:S01]  /*3240*/  IMAD.IADD R120, R150, 0x1, R3 ;  /* 0x0000000196787824 */ /* 0x000fe200078e0203 */
[----:B------:R-:W-:Y:S01]  /*3250*/  LDSM.16.M88.4 R4, [R149+0x1800] ;  /* 0x001800009504783b */ /* 0x000fe20000000200 */
[----:B------:R-:W-:-:S03]  /*3260*/  IMAD.IADD R3, R3, 0x1, R149 ;  /* 0x0000000103037824 */ /* 0x000fc600078e0295 */
[----:B------:R-:W-:Y:S04]  /*3270*/  LDSM.16.M88.4 R100, [R149+0x1c00] ;  /* 0x001c00009564783b */ /* 0x000fe80000000200 */
[----:B------:R-:W-:Y:S04]  /*3280*/  LDSM.16.M88.4 R120, [R120] ;  /* 0x000000007878783b */ /* 0x000fe80000000200 */
[----:B------:R-:W3:Y:S04]  /*3290*/  LDSM.16.M88.4 R32, [R3+0x1000] ;  /* 0x001000000320783b */ /* 0x000ee80000000200 */
        /* <DEDUP_REMOVED lines=10> */
[----:B-1----:R-:W-:Y:S03]  /*3340*/  HMMA.16816.F32.BF16 R16, R124, R8, RZ ;  /* 0x000000087c10723c */ /* 0x002fe600000418ff */
[----:B------:R-:W1:Y:S04]  /*3350*/  LDSM.16.M88.4 R44, [R149+0x3800] ;  /* 0x00380000952c783b */ /* 0x000e680000000200 */
[----:B------:R-:W1:Y:S01]  /*3360*/  LDSM.16.M88.4 R36, [R149+0x3c00] ;  /* 0x003c00009524783b */ /* 0x000e620000000200 */
[C---:B---3--:R-:W-:Y:S03]  /*3370*/  HMMA.16816.F32.BF16 R20, R120.reuse, R32, R20 ;  /* 0x000000207814723c */ /* 0x048fe60000041814 */
[----:B------:R-:W-:Y:S04]  /*3380*/  LDSM.16.M88.4 R128, [R149+0x4c00] ;  /* 0x004c00009580783b */ /* 0x000fe80000000200 */
[----:B------:R-:W-:Y:S01]  /*3390*/  LDSM.16.M88.4 R116, [R3+0x1c00] ;  /* 0x001c00000374783b */ /* 0x000fe20000000200 */
[----:B------:R-:W-:Y:S03]  /*33a0*/  HMMA.16816.F32.BF16 R12, R120, R34, R12 ;  /* 0x00000022780c723c */ /* 0x000fe6000004180c */
[----:B------:R-:W-:Y:S04]  /*33b0*/  LDSM.16.M88.4 R108, [R3+0x2400] ;  /* 0x00240000036c783b */ /* 0x000fe80000000200 */
[----:B------:R-:W-:Y:S01]  /*33c0*/  LDSM.16.M88.4 R112, [R3+0x2000] ;  /* 0x002000000370783b */ /* 0x000fe20000000200 */
[----:B------:R-:W-:Y:S03]  /*33d0*/  HMMA.16816.F32.BF16 R8, R124, R10, RZ ;  /* 0x0000000a7c08723c */ /* 0x000fe600000418ff */
[----:B------:R-:W0:Y:S01]  /*33e0*/  LDGDEPBAR ;  /* 0x00000000000079af */ /* 0x000e220000000000 */
[----:B-----5:R-:W-:Y:S01]  /*33f0*/  FMUL.FTZ R20, R20, UR14 ;  /* 0x0000000e14147c20 */ /* 0x020fe20008410000 */
[----:B------:R-:W-:Y:S01]  /*3400*/  FMUL.FTZ R21, R21, UR14 ;  /* 0x0000000e15157c20 */ /* 0x000fe20008410000 */
[----:B------:R-:W-:Y:S01]  /*3410*/  FMUL.FTZ R22, R22, UR14 ;  /* 0x0000000e16167c20 */ /* 0x000fe20008410000 */
[----:B------:R-:W-:Y:S01]  /*3420*/  FMUL.FTZ R23, R23, UR14 ;  /* 0x0000000e17177c20 */ /* 0x000fe20008410000 */
[----:B------:R-:W-:Y:S01]  /*3430*/  MUFU.TANH R138, R20 ;  /* 0x00000014008a7308 */ /* 0x000fe20000002400 */
[----:B----4-:R-:W-:Y:S02]  /*3440*/  HMMA.16816.F32.BF16 R16, R120, R28, R16 ;  /* 0x0000001c7810723c */ /* 0x010fe40000041810 */
[----:B------:R-:W-:Y:S01]  /*3450*/  FMUL.FTZ R12, R12, UR14 ;  /* 0x0000000e0c0c7c20 */ /* 0x000fe20008410000 */
[----:B------:R-:W-:Y:S01]  /*3460*/  FMUL.FTZ R13, R13, UR14 ;  /* 0x0000000e0d0d7c20 */ /* 0x000fe20008410000 */
[----:B------:R-:W-:Y:S01]  /*3470*/  FMUL.FTZ R144, R14, UR14 ;  /* 0x0000000e0e907c20 */ /* 0x000fe20008410000 */
[----:B------:R-:W-:-:S02]  /*3480*/  FMUL.FTZ R145, R15, UR14 ;  /* 0x0000000e0f917c20 */ /* 0x000fc40008410000 */
[----:B------:R-:W3:Y:S01]  /*3490*/  MUFU.TANH R139, R21 ;  /* 0x00000015008b7308 */ /* 0x000ee20000002400 */
[----:B------:R-:W-:Y:S07]  /*34a0*/  HMMA.16816.F32.BF16 R132, R124, R4, RZ ;  /* 0x000000047c84723c */ /* 0x000fee00000418ff */
[----:B------:R-:W-:Y:S01]  /*34b0*/  MUFU.TANH R140, R22 ;  /* 0x00000016008c7308 */ /* 0x000fe20000002400 */
[----:B------:R-:W-:Y:S01]  /*34c0*/  HMMA.16816.F32.BF16 R8, R120, R30, R8 ;  /* 0x0000001e7808723c */ /* 0x000fe20000041808 */
[----:B------:R-:W4:Y:S02]  /*34d0*/  LDSM.16.M88.4 R28, [R149+0x4000] ;  /* 0x00400000951c783b */ /* 0x000f240000000200 */
[----:B------:R-:W-:Y:S01]  /*34e0*/  FMUL.FTZ R16, R16, UR14 ;  /* 0x0000000e10107c20 */ /* 0x000fe20008410000 */
[----:B------:R-:W-:Y:S01]  /*34f0*/  FMUL.FTZ R17, R17, UR14 ;  /* 0x0000000e11117c20 */ /* 0x000fe20008410000 */
[----:B------:R-:W-:Y:S01]  /*3500*/  FMUL.FTZ R18, R18, UR14 ;  /* 0x0000000e12127c20 */ /* 0x000fe20008410000 */
[----:B------:R-:W-:Y:S01]  /*3510*/  FMUL.FTZ R19, R19, UR14 ;  /* 0x0000000e13137c20 */ /* 0x000fe20008410000 */
[----:B------:R5:W3:Y:S01]  /*3520*/  MUFU.TANH R141, R23 ;  /* 0x00000017008d7308 */ /* 0x000ae20000002400 */
[----:B------:R-:W-:Y:S07]  /*3530*/  HMMA.16816.F32.BF16 R4, R124, R6, RZ ;  /* 0x000000067c04723c */ /* 0x000fee00000418ff */
[----:B------:R-:W3:Y:S01]  /*3540*/  MUFU.TANH R142, R12 ;  /* 0x0000000c008e7308 */ /* 0x000ee20000002400 */
[----:B------:R-:W-:Y:S03]  /*3550*/  HMMA.16816.F32.BF16 R132, R120, R24, R132 ;  /* 0x000000187884723c */ /* 0x000fe60000041884 */
[----:B------:R-:W-:Y:S01]  /*3560*/  FMUL.FTZ R8, R8, UR14 ;  /* 0x0000000e08087c20 */ /* 0x000fe20008410000 */
[----:B------:R-:W-:Y:S01]  /*3570*/  FMUL.FTZ R9, R9, UR14 ;  /* 0x0000000e09097c20 */ /* 0x000fe20008410000 */
[----:B------:R-:W-:Y:S01]  /*3580*/  FMUL.FTZ R10, R10, UR14 ;  /* 0x0000000e0a0a7c20 */ /* 0x000fe20008410000 */
[----:B------:R-:W-:Y:S01]  /*3590*/  FMUL.FTZ R156, R11, UR14 ;  /* 0x0000000e0b9c7c20 */ /* 0x000fe20008410000 */
[----:B------:R2:W-:Y:S01]  /*35a0*/  MUFU.TANH R143, R13 ;  /* 0x0000000d008f7308 */ /* 0x0005e20000002400 */
[----:B-----5:R-:W5:Y:S01]  /*35b0*/  LDSM.16.M88.4 R20, [R149+0x4400] ;  /* 0x004400009514783b */ /* 0x020f620000000200 */
[----:B------:R-:W-:Y:S06]  /*35c0*/  HMMA.16816.F32.BF16 R104, R124, R100, RZ ;  /* 0x000000647c68723c */ /* 0x000fec00000418ff */
[----:B------:R-:W-:Y:S02]  /*35d0*/  MUFU.TANH R146, R16 ;  /* 0x0000001000927308 */ /* 0x000fe40000002400 */
[----:B------:R-:W-:Y:S02]  /*35e0*/  HMMA.16816.F32.BF16 R4, R120, R26, R4 ;  /* 0x0000001a7804723c */ /* 0x000fe40000041804 */
[----:B------:R-:W-:Y:S01]  /*35f0*/  FMUL.FTZ R157, R132, UR14 ;  /* 0x0000000e849d7c20 */ /* 0x000fe20008410000 */
[----:B------:R-:W-:Y:S01]  /*3600*/  FMUL.FTZ R132, R133, UR14 ;  /* 0x0000000e85847c20 */ /* 0x000fe20008410000 */
[----:B------:R-:W-:Y:S01]  /*3610*/  FMUL.FTZ R158, R134, UR14 ;  /* 0x0000000e869e7c20 */ /* 0x000fe20008410000 */
[----:B------:R-:W-:Y:S01]  /*3620*/  FMUL.FTZ R133, R135, UR14 ;  /* 0x0000000e87857c20 */ /* 0x000fe20008410000 */
[----:B------:R-:W-:Y:S01]  /*3630*/  MUFU.TANH R147, R17 ;  /* 0x0000001100937308 */ /* 0x000fe20000002400 */
[----:B--2---:R-:W2:Y:S01]  /*3640*/  LDSM.16.M88.4 R12, [R149+0x4800] ;  /* 0x00480000950c783b */ /* 0x004ea20000000200 */
[C---:B------:R-:W-:Y:S06]  /*3650*/  HMMA.16816.F32.BF16 R96, R124.reuse, R92, RZ ;  /* 0x0000005c7c60723c */ /* 0x040fec00000418ff */
[----:B------:R-:W-:Y:S02]  /*3660*/  MUFU.TANH R151, R18 ;  /* 0x0000001200977308 */ /* 0x000fe40000002400 */
[C---:B------:R-:W-:Y:S03]  /*3670*/  HMMA.16816.F32.BF16 R88, R124.reuse, R84, RZ ;  /* 0x000000547c58723c */ /* 0x040fe600000418ff */
[----:B------:R-:W-:Y:S01]  /*3680*/  FMUL.FTZ R134, R4, UR14 ;  /* 0x0000000e04867c20 */ /* 0x000fe20008410000 */
[----:B------:R-:W-:Y:S01]  /*3690*/  FMUL.FTZ R135, R5, UR14 ;  /* 0x0000000e05877c20 */ /* 0x000fe20008410000 */
[----:B------:R-:W-:Y:S01]  /*36a0*/  FMUL.FTZ R159, R6, UR14 ;  /* 0x0000000e069f7c20 */ /* 0x000fe20008410000 */
[----:B------:R2:W-:Y:S01]  /*36b0*/  MUFU.TANH R152, R19 ;  /* 0x0000001300987308 */ /* 0x0005e20000002400 */
[----:B------:R-:W-:Y:S01]  /*36c0*/  FMUL.FTZ R160, R7, UR14 ;  /* 0x0000000e07a07c20 */ /* 0x000fe20008410000 */
[C---:B------:R-:W-:Y:S01]  /*36d0*/  HMMA.16816.F32.BF16 R80, R124.reuse, R76, RZ ;  /* 0x0000004c7c50723c */ /* 0x040fe200000418ff */
[----:B------:R-:W-:Y:S05]  /*36e0*/  LDSM.16.M88.4 R4, [R3+0x3000] ;  /* 0x003000000304783b */ /* 0x000fea0000000200 */
[----:B------:R-:W-:Y:S02]  /*36f0*/  MUFU.TANH R153, R8 ;  /* 0x0000000800997308 */ /* 0x000fe40000002400 */
[C---:B------:R-:W-:Y:S06]  /*3700*/  HMMA.16816.F32.BF16 R72, R124.reuse, R68, RZ ;  /* 0x000000447c48723c */ /* 0x040fec00000418ff */
[----:B------:R-:W-:Y:S02]  /*3710*/  MUFU.TANH R154, R9 ;  /* 0x00000009009a7308 */ /* 0x000fe40000002400 */
[C---:B------:R-:W-:Y:S06]  /*3720*/  HMMA.16816.F32.BF16 R64, R124.reuse, R60, RZ ;  /* 0x0000003c7c40723c */ /* 0x040fec00000418ff */
[----:B------:R3:W-:Y:S02]  /*3730*/  MUFU.TANH R155, R10 ;  /* 0x0000000a009b7308 */ /* 0x0007e40000002400 */
[C---:B------:R-:W-:Y:S06]  /*3740*/  HMMA.16816.F32.BF16 R56, R124.reuse, R52, RZ ;  /* 0x000000347c38723c */ /* 0x040fec00000418ff */
[----:B------:R-:W3:Y:S02]  /*3750*/  MUFU.TANH R144, R144 ;  /* 0x0000009000907308 */ /* 0x000ee40000002400 */
[C---:B-1----:R-:W-:Y:S06]  /*3760*/  HMMA.16816.F32.BF16 R48, R124.reuse, R44, RZ ;  /* 0x0000002c7c30723c */ /* 0x042fec00000418ff */
[----:B------:R-:W1:Y:S02]  /*3770*/  MUFU.TANH R145, R145 ;  /* 0x0000009100917308 */ /* 0x000e640000002400 */
[C---:B------:R-:W-:Y:S06]  /*3780*/  HMMA.16816.F32.BF16 R40, R124.reuse, R36, RZ ;  /* 0x000000247c28723c */ /* 0x040fec00000418ff */
[----:B------:R-:W1:Y:S02]  /*3790*/  MUFU.TANH R157, R157 ;  /* 0x0000009d009d7308 */ /* 0x000e640000002400 */
[C---:B----4-:R-:W-:Y:S06]  /*37a0*/  HMMA.16816.F32.BF16 R32, R124.reuse, R28, RZ ;  /* 0x0000001c7c20723c */ /* 0x050fec00000418ff */
[----:B------:R-:W-:Y:S02]  /*37b0*/  MUFU.TANH R158, R158 ;  /* 0x0000009e009e7308 */ /* 0x000fe40000002400 */
[C---:B-----5:R-:W-:Y:S06]  /*37c0*/  HMMA.16816.F32.BF16 R24, R124.reuse, R20, RZ ;  /* 0x000000147c18723c */ /* 0x060fec00000418ff */
[----:B------:R-:W-:Y:S02]  /*37d0*/  MUFU.TANH R156, R156 ;  /* 0x0000009c009c7308 */ /* 0x000fe40000002400 */
[C---:B--2---:R-:W-:Y:S06]  /*37e0*/  HMMA.16816.F32.BF16 R16, R124.reuse, R12, RZ ;  /* 0x0000000c7c10723c */ /* 0x044fec00000418ff */
[----:B------:R-:W-:Y:S02]  /*37f0*/  MUFU.TANH R132, R132 ;  /* 0x0000008400847308 */ /* 0x000fe40000002400 */
[C---:B------:R-:W-:Y:S06]  /*3800*/  HMMA.16816.F32.BF16 R100, R124.reuse, R102, RZ ;  /* 0x000000667c64723c */ /* 0x040fec00000418ff */
        /* <DEDUP_REMOVED lines=18> */
[----:B------:R-:W2:Y:S07]  /*3930*/  LDSM.16.M88.4 R128, [R3+0x2800] ;  /* 0x002800000380783b */ /* 0x000eae0000000200 */
[C---:B------:R-:W-:Y:S08]  /*3940*/  HMMA.16816.F32.BF16 R104, R120.reuse, R116, R104 ;  /* 0x000000747868723c */ /* 0x040ff00000041868 */
[C---:B------:R-:W-:Y:S01]  /*3950*/  HMMA.16816.F32.BF16 R100, R120.reuse, R118, R100 ;  /* 0x000000767864723c */ /* 0x040fe20000041864 */
[----:B------:R-:W3:Y:S07]  /*3960*/  LDSM.16.M88.4 R116, [R3+0x2c00] ;  /* 0x002c00000374783b */ /* 0x000eee0000000200 */
[----:B------:R-:W-:Y:S03]  /*3970*/  HMMA.16816.F32.BF16 R88, R120, R108, R88 ;  /* 0x0000006c7858723c */ /* 0x000fe60000041858 */
[----:B------:R-:W-:Y:S01]  /*3980*/  FMUL.FTZ R161, R104, UR14 ;  /* 0x0000000e68a17c20 */ /* 0x000fe20008410000 */
[----:B------:R-:W-:-:S04]  /*3990*/  FMUL.FTZ R163, R105, UR14 ;  /* 0x0000000e69a37c20 */ /* 0x000fc80008410000 */
[----:B------:R-:W-:Y:S01]  /*39a0*/  HMMA.16816.F32.BF16 R84, R120, R110, R84 ;  /* 0x0000006e7854723c */ /* 0x000fe20000041854 */
[----:B------:R-:W-:Y:S01]  /*39b0*/  LDSM.16.M88.4 R108, [R3+0x3400] ;  /* 0x00340000036c783b */ /* 0x000fe20000000200 */
[----:B------:R-:W-:Y:S01]  /*39c0*/  MUFU.TANH R163, R163 ;  /* 0x000000a300a37308 */ /* 0x000fe20000002400 */
[----:B------:R-:W-:Y:S01]  /*39d0*/  FMUL.FTZ R100, R100, UR14 ;  /* 0x0000000e64647c20 */ /* 0x000fe20008410000 */
[----:B------:R-:W-:-:S04]  /*39e0*/  FMUL.FTZ R101, R101, UR14 ;  /* 0x0000000e65657c20 */ /* 0x000fc80008410000 */
[C---:B------:R-:W-:Y:S02]  /*39f0*/  HMMA.16816.F32.BF16 R96, R120.reuse, R112, R96 ;  /* 0x000000707860723c */ /* 0x040fe40000041860 */
[----:B------:R-:W-:Y:S06]  /*3a00*/  MUFU.TANH R161, R161 ;  /* 0x000000a100a17308 */ /* 0x000fec0000002400 */
[----:B--2---:R-:W-:Y:S01]  /*3a10*/  HMMA.16816.F32.BF16 R80, R120, R128, R80 ;  /* 0x000000807850723c */ /* 0x004fe20000041850 */
[----:B------:R-:W-:Y:S02]  /*3a20*/  FMUL.FTZ R129, R106, UR14 ;  /* 0x0000000e6a817c20 */ /* 0x000fe40008410000 */
[----:B------:R-:W-:Y:S01]  /*3a30*/  FMUL.FTZ R87, R87, UR14 ;  /* 0x0000000e57577c20 */ /* 0x000fe20008410000 */
[----:B------:R-:W-:Y:S01]  /*3a40*/  FMUL.FTZ R86, R86, UR14 ;  /* 0x0000000e56567c20 */ /* 0x000fe20008410000 */
[----:B------:R-:W-:-:S02]  /*3a50*/  FMUL.FTZ R84, R84, UR14 ;  /* 0x0000000e54547c20 */ /* 0x000fc40008410000 */
[----:B------:R-:W-:Y:S01]  /*3a60*/  MUFU.TANH R129, R129 ;  /* 0x0000008100817308 */ /* 0x000fe20000002400 */
[C---:B------:R-:W-:Y:S01]  /*3a70*/  HMMA.16816.F32.BF16 R76, R120.reuse, R130, R76 ;  /* 0x00000082784c723c */ /* 0x040fe2000004184c */
[----:B------:R-:W-:Y:S02]  /*3a80*/  FMUL.FTZ R131, R107, UR14 ;  /* 0x0000000e6b837c20 */ /* 0x000fe40008410000 */
[----:B------:R-:W2:Y:S04]  /*3a90*/  LDSM.16.M88.4 R104, [R3+0x3800] ;  /* 0x003800000368783b */ /* 0x000ea80000000200 */
[----:B------:R-:W-:Y:S01]  /*3aa0*/  MUFU.TANH R84, R84 ;  /* 0x0000005400547308 */ /* 0x000fe20000002400 */
[----:B---3--:R-:W-:Y:S03]  /*3ab0*/  HMMA.16816.F32.BF16 R72, R120, R116, R72 ;  /* 0x000000747848723c */ /* 0x008fe60000041848 */
[----:B------:R-:W-:-:S04]  /*3ac0*/  FMUL.FTZ R130, R82, UR14 ;  /* 0x0000000e52827c20 */ /* 0x000fc80008410000 */
[----:B------:R-:W-:Y:S01]  /*3ad0*/  MUFU.TANH R116, R100 ;  /* 0x0000006400747308 */ /* 0x000fe20000002400 */
[----:B------:R-:W-:Y:S01]  /*3ae0*/  HMMA.16816.F32.BF16 R68, R120, R118, R68 ;  /* 0x000000767844723c */ /* 0x000fe20000041844 */
[----:B------:R-:W-:Y:S01]  /*3af0*/  FMUL.FTZ R118, R102, UR14 ;  /* 0x0000000e66767c20 */ /* 0x000fe20008410000 */
[----:B------:R-:W-:Y:S01]  /*3b00*/  FMUL.FTZ R119, R103, UR14 ;  /* 0x0000000e67777c20 */ /* 0x000fe20008410000 */
[----:B------:R-:W-:-:S04]  /*3b10*/  FMUL.FTZ R128, R76, UR14 ;  /* 0x0000000e4c807c20 */ /* 0x000fc80008410000 */
[----:B------:R3:W-:Y:S01]  /*3b20*/  MUFU.TANH R117, R101 ;  /* 0x0000006500757308 */ /* 0x0007e20000002400 */
[----:B------:R-:W-:Y:S03]  /*3b30*/  HMMA.16816.F32.BF16 R64, R120, R4, R64 ;  /* 0x000000047840723c */ /* 0x000fe60000041840 */
[----:B------:R-:W-:-:S04]  /*3b40*/  FMUL.FTZ R73, R73, UR14 ;  /* 0x0000000e49497c20 */ /* 0x000fc80008410000 */
[----:B------:R4:W-:Y:S01]  /*3b50*/  MUFU.TANH R76, R86 ;  /* 0x00000056004c7308 */ /* 0x0009e20000002400 */
[----:B------:R-:W-:Y:S01]  /*3b60*/  HMMA.16816.F32.BF16 R60, R120, R6, R60 ;  /* 0x00000006783c723c */ /* 0x000fe2000004183c */
[----:B------:R-:W-:Y:S02]  /*3b70*/  LDSM.16.M88.4 R4, [R3+0x4000] ;  /* 0x004000000304783b */ /* 0x000fe40000000200 */
[----:B------:R-:W-:-:S04]  /*3b80*/  FMUL.FTZ R71, R71, UR14 ;  /* 0x0000000e47477c20 */ /* 0x000fc80008410000 */
[----:B------:R-:W-:Y:S01]  /*3b90*/  MUFU.TANH R131, R131 ;  /* 0x0000008300837308 */ /* 0x000fe20000002400 */
[----:B---3--:R-:W3:Y:S01]  /*3ba0*/  LDSM.16.M88.4 R100, [R3+0x4400] ;  /* 0x004400000364783b */ /* 0x008ee20000000200 */
[C---:B------:R-:W-:Y:S03]  /*3bb0*/  HMMA.16816.F32.BF16 R92, R120.reuse, R114, R92 ;  /* 0x00000072785c723c */ /* 0x040fe6000004185c */
[----:B------:R-:W-:Y:S03]  /*3bc0*/  LDSM.16.M88.4 R112, [R3+0x3c00] ;  /* 0x003c00000370783b */ /* 0x000fe60000000200 */
[----:B------:R-:W-:Y:S02]  /*3bd0*/  MUFU.TANH R118, R118 ;  /* 0x0000007600767308 */ /* 0x000fe40000002400 */
[----:B--2---:R-:W-:Y:S02]  /*3be0*/  HMMA.16816.F32.BF16 R48, R120, R104, R48 ;  /* 0x000000687830723c */ /* 0x004fe40000041830 */
[----:B------:R-:W-:-:S04]  /*3bf0*/  FMUL.FTZ R63, R63, UR14 ;  /* 0x0000000e3f3f7c20 */ /* 0x000fc80008410000 */
[----:B------:R-:W-:Y:S02]  /*3c00*/  MUFU.TANH R119, R119 ;  /* 0x0000007700777308 */ /* 0x000fe40000002400 */
[----:B------:R-:W-:Y:S01]  /*3c10*/  HMMA.16816.F32.BF16 R44, R120, R106, R44 ;  /* 0x0000006a782c723c */ /* 0x000fe2000004182c */
[----:B------:R-:W2:Y:S02]  /*3c20*/  LDSM.16.M88.4 R104, [R3+0x4c00] ;  /* 0x004c00000368783b */ /* 0x000ea40000000200 */
[----:B------:R-:W-:Y:S01]  /*3c30*/  FMUL.FTZ R92, R92, UR14 ;  /* 0x0000000e5c5c7c20 */ /* 0x000fe20008410000 */
[----:B------:R-:W-:-:S04]  /*3c40*/  FMUL.FTZ R93, R93, UR14 ;  /* 0x0000000e5d5d7c20 */ /* 0x000fc80008410000 */
[C---:B------:R-:W-:Y:S01]  /*3c50*/  HMMA.16816.F32.BF16 R56, R120.reuse, R108, R56 ;  /* 0x0000006c7838723c */ /* 0x040fe20000041838 */
[----:B------:R-:W-:Y:S01]  /*3c60*/  FMUL.FTZ R108, R96, UR14 ;  /* 0x0000000e606c7c20 */ /* 0x000fe20008410000 */
[----:B------:R-:W-:Y:S01]  /*3c70*/  FMUL.FTZ R109, R97, UR14 ;  /* 0x0000000e616d7c20 */ /* 0x000fe20008410000 */
[----:B------:R-:W-:Y:S05]  /*3c80*/  MUFU.TANH R92, R92 ;  /* 0x0000005c005c7308 */ /* 0x000fea0000002400 */
[----:B------:R-:W-:Y:S01]  /*3c90*/  HMMA.16816.F32.BF16 R52, R120, R110, R52 ;  /* 0x0000006e7834723c */ /* 0x000fe20000041834 */
[----:B------:R-:W-:Y:S01]  /*3ca0*/  FMUL.FTZ R110, R98, UR14 ;  /* 0x0000000e626e7c20 */ /* 0x000fe20008410000 */
[----:B------:R-:W-:Y:S01]  /*3cb0*/  FMUL.FTZ R111, R99, UR14 ;  /* 0x0000000e636f7c20 */ /* 0x000fe20008410000 */
[----:B------:R-:W-:Y:S01]  /*3cc0*/  MUFU.TANH R108, R108 ;  /* 0x0000006c006c7308 */ /* 0x000fe20000002400 */
[----:B------:R5:W1:Y:S01]  /*3cd0*/  LDSM.16.M88.4 R96, [R3+0x4800] ;  /* 0x004800000360783b */ /* 0x000a620000000200 */
[----:B------:R-:W-:-:S04]  /*3ce0*/  DEPBAR.LE SB0, 0x0 ;  /* 0x000080000000791a */ /* 0x000fc80000000000 */
[C---:B---3--:R-:W-:Y:S02]  /*3cf0*/  HMMA.16816.F32.BF16 R20, R120.reuse, R102, R20 ;  /* 0x000000667814723c */ /* 0x048fe40000041814 */
[----:B------:R-:W-:Y:S06]  /*3d00*/  MUFU.TANH R110, R110 ;  /* 0x0000006e006e7308 */ /* 0x000fec0000002400 */
[C---:B------:R-:W-:Y:S01]  /*3d10*/  HMMA.16816.F32.BF16 R28, R120.reuse, R6, R28 ;  /* 0x00000006781c723c */ /* 0x040fe2000004181c */
[----:B------:R-:W-:Y:S01]  /*3d20*/  FMUL.FTZ R6, R88, UR14 ;  /* 0x0000000e58067c20 */ /* 0x000fe20008410000 */
[----:B------:R-:W-:Y:S01]  /*3d30*/  FMUL.FTZ R88, R90, UR14 ;  /* 0x0000000e5a587c20 */ /* 0x000fe20008410000 */
[----:B------:R-:W-:Y:S01]  /*3d40*/  FMUL.FTZ R90, R85, UR14 ;  /* 0x0000000e555a7c20 */ /* 0x000fe20008410000 */
[----:B------:R-:W-:Y:S01]  /*3d50*/  FMUL.FTZ R85, R81, UR14 ;  /* 0x0000000e51557c20 */ /* 0x000fe20008410000 */
[----:B------:R-:W-:Y:S01]  /*3d60*/  FMUL.FTZ R81, R60, UR14 ;  /* 0x0000000e3c517c20 */ /* 0x000fe20008410000 */
[----:B------:R-:W-:Y:S01]  /*3d70*/  FMUL.FTZ R103, R52, UR14 ;  /* 0x0000000e34677c20 */ /* 0x000fe20008410000 */
[----:B------:R-:W-:Y:S01]  /*3d80*/  FMUL.FTZ R7, R89, UR14 ;  /* 0x0000000e59077c20 */ /* 0x000fe20008410000 */
[C---:B--2---:R-:W-:Y:S01]  /*3d90*/  HMMA.16816.F32.BF16 R8, R120.reuse, R104, R8 ;  /* 0x000000687808723c */ /* 0x044fe20000041808 */
[----:B------:R-:W-:Y:S01]  /*3da0*/  FMUL.FTZ R105, R57, UR14 ;  /* 0x0000000e39697c20 */ /* 0x000fe20008410000 */
[----:B-----5:R-:W-:Y:S01]  /*3db0*/  FMUL.FTZ R3, R77, UR14 ;  /* 0x0000000e4d037c20 */ /* 0x020fe20008410000 */
[----:B------:R-:W-:Y:S01]  /*3dc0*/  FMUL.FTZ R57, R58, UR14 ;  /* 0x0000000e3a397c20 */ /* 0x000fe20008410000 */
[----:B------:R-:W-:Y:S01]  /*3dd0*/  FMUL.FTZ R77, R65, UR14 ;  /* 0x0000000e414d7c20 */ /* 0x000fe20008410000 */
[----:B------:R-:W-:Y:S01]  /*3de0*/  FMUL.FTZ R65, R62, UR14 ;  /* 0x0000000e3e417c20 */ /* 0x000fe20008410000 */
[----:B------:R-:W-:Y:S01]  /*3df0*/  FMUL.FTZ R104, R59, UR14 ;  /* 0x0000000e3b687c20 */ /* 0x000fe20008410000 */
[----:B------:R-:W-:Y:S01]  /*3e00*/  FMUL.FTZ R102, R54, UR14 ;  /* 0x0000000e36667c20 */ /* 0x000fe20008410000 */
[C---:B------:R-:W-:Y:S01]  /*3e10*/  HMMA.16816.F32.BF16 R40, R120.reuse, R112, R40 ;  /* 0x000000707828723c */ /* 0x040fe20000041828 */
[----:B------:R-:W-:Y:S01]  /*3e20*/  FMUL.FTZ R113, R74, UR14 ;  /* 0x0000000e4a717c20 */ /* 0x000fe20008410000 */
[----:B------:R2:W-:Y:S01]  /*3e30*/  MUFU.TANH R59, R85 ;  /* 0x00000055003b7308 */ /* 0x0005e20000002400 */
[----:B------:R-:W-:Y:S01]  /*3e40*/  FMUL.FTZ R58, R30, UR14 ;  /* 0x0000000e1e3a7c20 */ /* 0x000fe20008410000 */
[----:B------:R-:W-:Y:S01]  /*3e50*/  FMUL.FTZ R60, R29, UR14 ;  /* 0x0000000e1d3c7c20 */ /* 0x000fe20008410000 */
[----:B------:R-:W-:Y:S01]  /*3e60*/  FMUL.FTZ R62, R28, UR14 ;  /* 0x0000000e1c3e7c20 */ /* 0x000fe20008410000 */
[----:B------:R-:W-:Y:S01]  /*3e70*/  FMUL.FTZ R112, R70, UR14 ;  /* 0x0000000e46707c20 */ /* 0x000fe20008410000 */
[----:B------:R-:W-:Y:S01]  /*3e80*/  FMUL.FTZ R89, R91, UR14 ;  /* 0x0000000e5b597c20 */ /* 0x000fe20008410000 */
[----:B------:R-:W-:Y:S01]  /*3e90*/  HMMA.16816.F32.BF16 R32, R120, R4, R32 ;  /* 0x000000047820723c */ /* 0x000fe20000041820 */
[----:B------:R-:W-:Y:S01]  /*3ea0*/  FMUL.FTZ R5, R95, UR14 ;  /* 0x0000000e5f057c20 */ /* 0x000fe20008410000 */
[----:B------:R3:W-:Y:S01]  /*3eb0*/  MUFU.TANH R29, R3 ;  /* 0x00000003001d7308 */ /* 0x0007e20000002400 */
[----:B------:R-:W-:Y:S01]  /*3ec0*/  FMUL.FTZ R30, R9, UR14 ;  /* 0x0000000e091e7c20 */ /* 0x000fe20008410000 */
[----:B------:R-:W-:-:S02]  /*3ed0*/  IMAD.MOV.U32 R9, RZ, RZ, 0x8 ;  /* 0x00000008ff097424 */ /* 0x000fc400078e00ff */
[----:B------:R-:W-:Y:S01]  /*3ee0*/  FMUL.FTZ R95, R51, UR14 ;  /* 0x0000000e335f7c20 */ /* 0x000fe20008410000 */
[----:B------:R-:W-:Y:S01]  /*3ef0*/  FMUL.FTZ R28, R10, UR14 ;  /* 0x0000000e0a1c7c20 */ /* 0x000fe20008410000 */
[----:B------:R-:W-:Y:S01]  /*3f00*/  FMUL.FTZ R4, R94, UR14 ;  /* 0x0000000e5e047c20 */ /* 0x000fe20008410000 */
[C---:B------:R-:W-:Y:S01]  /*3f10*/  HMMA.16816.F32.BF16 R24, R120.reuse, R100, R24 ;  /* 0x000000647818723c */ /* 0x040fe20000041818 */
[----:B------:R-:W-:Y:S01]  /*3f20*/  FMUL.FTZ R101, R55, UR14 ;  /* 0x0000000e37657c20 */ /* 0x000fe20008410000 */
[----:B------:R-:W-:Y:S01]  /*3f30*/  FMUL.FTZ R100, R80, UR14 ;  /* 0x0000000e50647c20 */ /* 0x000fe20008410000 */
[----:B------:R5:W-:Y:S01]  /*3f40*/  MUFU.TANH R55, R130 ;  /* 0x0000008200377308 */ /* 0x000be20000002400 */
[----:B----4-:R-:W-:Y:S01]  /*3f50*/  FMUL.FTZ R86, R42, UR14 ;  /* 0x0000000e2a567c20 */ /* 0x010fe20008410000 */
[----:B------:R-:W-:Y:S01]  /*3f60*/  FMUL.FTZ R82, R43, UR14 ;  /* 0x0000000e2b527c20 */ /* 0x000fe20008410000 */
[----:B--2---:R-:W-:Y:S01]  /*3f70*/  FMUL.FTZ R85, R41, UR14 ;  /* 0x0000000e29557c20 */ /* 0x004fe20008410000 */
[----:B------:R-:W-:Y:S01]  /*3f80*/  FMUL.FTZ R94, R45, UR14 ;  /* 0x0000000e2d5e7c20 */ /* 0x000fe20008410000 */
[----:B-1----:R-:W-:Y:S01]  /*3f90*/  HMMA.16816.F32.BF16 R12, R120, R98, R12 ;  /* 0x00000062780c723c */ /* 0x002fe2000004180c */
[----:B------:R-:W-:Y:S01]  /*3fa0*/  FMUL.FTZ R98, R48, UR14 ;  /* 0x0000000e30627c20 */ /* 0x000fe20008410000 */
[----:B------:R-:W-:Y:S01]  /*3fb0*/  FMUL.FTZ R48, R20, UR14 ;  /* 0x0000000e14307c20 */ /* 0x000fe20008410000 */
[----:B------:R-:W-:-:S02]  /*3fc0*/  IMAD.SHL.U32 R20, R148, 0x2, RZ ;  /* 0x0000000294147824 */ /* 0x000fc400078e00ff */
[----:B------:R-:W-:Y:S01]  /*3fd0*/  FMUL.FTZ R99, R49, UR14 ;  /* 0x0000000e31637c20 */ /* 0x000fe20008410000 */
[----:B------:R-:W-:Y:S01]  /*3fe0*/  MUFU.TANH R88, R88 ;  /* 0x0000005800587308 */ /* 0x000fe20000002400 */
[----:B------:R-:W-:Y:S01]  /*3ff0*/  FMUL.FTZ R45, R23, UR14 ;  /* 0x0000000e172d7c20 */ /* 0x000fe20008410000 */
[----:B------:R-:W-:Y:S01]  /*4000*/  FMUL.FTZ R70, R32, UR14 ;  /* 0x0000000e20467c20 */ /* 0x000fe20008410000 */
[C---:B------:R-:W-:Y:S01]  /*4010*/  HMMA.16816.F32.BF16 R16, R120.reuse, R96, R16 ;  /* 0x000000607810723c */ /* 0x040fe20000041810 */
[----:B---3--:R-:W-:Y:S01]  /*4020*/  LOP3.LUT R3, R20, 0x6, RZ, 0xc0, !PT ;  /* 0x0000000614037812 */ /* 0x008fe200078ec0ff */
[----:B------:R-:W-:Y:S01]  /*4030*/  FMUL.FTZ R96, R44, UR14 ;  /* 0x0000000e2c607c20 */ /* 0x000fe20008410000 */
[----:B------:R-:W-:Y:S01]  /*4040*/  FMUL.FTZ R51, R26, UR14 ;  /* 0x0000000e1a337c20 */ /* 0x000fe20008410000 */
[----:B------:R-:W-:Y:S01]  /*4050*/  FMUL.FTZ R26, R11, UR14 ;  /* 0x0000000e0b1a7c20 */ /* 0x000fe20008410000 */
[----:B-----5:R-:W-:Y:S01]  /*4060*/  VIMNMX R130, PT, PT, R0, UR19, PT ;  /* 0x0000001300827c48 */ /* 0x020fe2000bfe0100 */
[----:B------:R-:W-:Y:S01]  /*4070*/  FMUL.FTZ R52, R25, UR14 ;  /* 0x0000000e19347c20 */ /* 0x000fe20008410000 */
[--C-:B------:R-:W-:Y:S01]  /*4080*/  LOP3.LUT R11, R2, 0x1, R3.reuse, 0xfe, !PT ;  /* 0x00000001020b7812 */ /* 0x100fe200078efe03 */
[C---:B------:R-:W-:Y:S01]  /*4090*/  HMMA.16816.F32.BF16 R36, R120.reuse, R114, R36 ;  /* 0x000000727824723c */ /* 0x040fe20000041824 */
[----:B------:R-:W-:Y:S01]  /*40a0*/  FMUL.FTZ R115, R68, UR14 ;  /* 0x0000000e44737c20 */ /* 0x000fe20008410000 */
[----:B------:R-:W-:Y:S01]  /*40b0*/  FMUL.FTZ R68, R33, UR14 ;  /* 0x0000000e21447c20 */ /* 0x000fe20008410000 */
[----:B------:R-:W-:Y:S01]  /*40c0*/  FMUL.FTZ R114, R75, UR14 ;  /* 0x0000000e4b727c20 */ /* 0x000fe20008410000 */
[----:B------:R1:W-:Y:S01]  /*40d0*/  MUFU.TANH R33, R128 ;  /* 0x0000008000217308 */ /* 0x0003e20000002400 */
[----:B------:R-:W-:Y:S01]  /*40e0*/  FMUL.FTZ R75, R69, UR14 ;  /* 0x0000000e454b7c20 */ /* 0x000fe20008410000 */
[----:B------:R-:W-:Y:S01]  /*40f0*/  ISETP.GE.AND P6, PT, R11, R130, PT ;  /* 0x000000820b00720c */ /* 0x000fe20003fc6270 */
[----:B------:R-:W-:Y:S01]  /*4100*/  FMUL.FTZ R25, R12, UR14 ;  /* 0x0000000e0c197c20 */ /* 0x000fe20008410000 */
[----:B------:R-:W-:Y:S01]  /*4110*/  HMMA.16816.F32.BF16 R124, R120, R106, R124 ;  /* 0x0000006a787c723c */ /* 0x000fe2000004187c */
[----:B------:R-:W-:Y:S01]  /*4120*/  FMUL.FTZ R123, R78, UR14 ;  /* 0x0000000e4e7b7c20 */ /* 0x000fe20008410000 */
[----:B------:R-:W-:Y:S01]  /*4130*/  FMUL.FTZ R107, R66, UR14 ;  /* 0x0000000e426b7c20 */ /* 0x000fe20008410000 */
[----:B------:R-:W-:Y:S01]  /*4140*/  FMUL.FTZ R66, R34, UR14 ;  /* 0x0000000e22427c20 */ /* 0x000fe20008410000 */
[----:B------:R2:W-:Y:S01]  /*4150*/  MUFU.TANH R78, R87 ;  /* 0x00000057004e7308 */ /* 0x0005e20000002400 */
[----:B------:R-:W-:Y:S01]  /*4160*/  FMUL.FTZ R42, R18, UR14 ;  /* 0x0000000e122a7c20 */ /* 0x000fe20008410000 */
[----:B------:R-:W-:Y:S01]  /*4170*/  FMUL.FTZ R34, R8, UR14 ;  /* 0x0000000e08227c20 */ /* 0x000fe20008410000 */
[-C--:B------:R-:W-:Y:S01]  /*4180*/  I2FP.F32.U32 R8, R11.reuse ;  /* 0x0000000b00087245 */ /* 0x080fe20000201000 */
[----:B------:R-:W-:Y:S01]  /*4190*/  FMUL.FTZ R122, R83, UR14 ;  /* 0x0000000e537a7c20 */ /* 0x000fe20008410000 */
[----:B------:R-:W-:Y:S01]  /*41a0*/  I2FP.F32.U32 R18, R11 ;  /* 0x0000000b00127245 */ /* 0x000fe20000201000 */
[----:B------:R-:W-:Y:S01]  /*41b0*/  FMUL.FTZ R83, R67, UR14 ;  /* 0x0000000e43537c20 */ /* 0x000fe20008410000 */
[----:B------:R-:W-:Y:S01]  /*41c0*/  FMUL.FTZ R74, R36, UR14 ;  /* 0x0000000e244a7c20 */ /* 0x000fe20008410000 */
[----:B------:R-:W-:Y:S01]  /*41d0*/  FMUL.FTZ R36, R39, UR14 ;  /* 0x0000000e27247c20 */ /* 0x000fe20008410000 */
[----:B-1----:R-:W-:Y:S01]  /*41e0*/  VIADDMNMX R128, R0, R9, UR19, PT ;  /* 0x0000001300807e46 */ /* 0x002fe2000b800109 */
[----:B------:R-:W-:Y:S01]  /*41f0*/  FMUL.FTZ R49, R38, UR14 ;  /* 0x0000000e26317c20 */ /* 0x000fe20008410000 */
[----:B------:R-:W-:Y:S01]  /*4200*/  LOP3.LUT R9, R2, 0x8, R3, 0xfe, !PT ;  /* 0x0000000802097812 */ /* 0x000fe200078efe03 */
[----:B------:R-:W-:Y:S01]  /*4210*/  FMUL.FTZ R39, R14, UR14 ;  /* 0x0000000e0e277c20 */ /* 0x000fe20008410000 */
[----:B------:R-:W-:Y:S01]  /*4220*/  ISETP.GE.AND P2, PT, R11, R128, PT ;  /* 0x000000800b00720c */ /* 0x000fe20003f46270 */
[----:B------:R-:W-:Y:S01]  /*4230*/  FFMA.FTZ R67, R8, UR7, R139 ;  /* 0x0000000708437c23 */ /* 0x000fe2000801008b */
[----:B------:R-:W-:Y:S01]  /*4240*/  ISETP.GE.AND P4, PT, R9, R130, PT ;  /* 0x000000820900720c */ /* 0x000fe20003f86270 */
[----:B------:R-:W-:Y:S01]  /*4250*/  FFMA.FTZ R18, R18, UR7, R141 ;  /* 0x0000000712127c23 */ /* 0x000fe2000801008d */
[----:B--2---:R-:W-:Y:S01]  /*4260*/  FMUL.FTZ R87, R40, UR14 ;  /* 0x0000000e28577c20 */ /* 0x004fe20008410000 */
[----:B------:R-:W-:Y:S01]  /*4270*/  FMUL.FTZ R40, R13, UR14 ;  /* 0x0000000e0d287c20 */ /* 0x000fe20008410000 */
[----:B------:R-:W-:Y:S01]  /*4280*/  LOP3.LUT R13, R2, R3, RZ, 0xfc, !PT ;  /* 0x00000003020d7212 */ /* 0x000fe200078efcff */
[----:B------:R-:W-:Y:S01]  /*4290*/  FMUL.FTZ R38, R15, UR14 ;  /* 0x0000000e0f267c20 */ /* 0x000fe20008410000 */
[----:B------:R-:W-:Y:S01]  /*42a0*/  ISETP.GE.AND P1, PT, R9, R128, PT ;  /* 0x000000800900720c */ /* 0x000fe20003f26270 */
[----:B------:R-:W-:Y:S01]  /*42b0*/  FMUL.FTZ R44, R16, UR14 ;  /* 0x0000000e102c7c20 */ /* 0x000fe20008410000 */
[-C--:B------:R-:W-:Y:S01]  /*42c0*/  I2FP.F32.U32 R69, R13.reuse ;  /* 0x0000000d00457245 */ /* 0x080fe20000201000 */
[----:B------:R-:W-:Y:S01]  /*42d0*/  FMUL.FTZ R43, R17, UR14 ;  /* 0x0000000e112b7c20 */ /* 0x000fe20008410000 */
[C---:B------:R-:W-:Y:S01]  /*42e0*/  ISETP.GE.AND P3, PT, R13.reuse, R130, PT ;  /* 0x000000820d00720c */ /* 0x040fe20003f66270 */
[----:B------:R-:W-:Y:S01]  /*42f0*/  FMUL.FTZ R54, R24, UR14 ;  /* 0x0000000e18367c20 */ /* 0x000fe20008410000 */
[----:B------:R-:W-:Y:S01]  /*4300*/  ISETP.GE.AND P0, PT, R13, R128, PT ;  /* 0x000000800d00720c */ /* 0x000fe20003f06270 */
[----:B------:R-:W-:Y:S01]  /*4310*/  FFMA.FTZ R69, R69, UR7, R138 ;  /* 0x0000000745457c23 */ /* 0x000fe2000801008a */
[----:B------:R-:W-:Y:S01]  /*4320*/  I2FP.F32.U32 R13, R13 ;  /* 0x0000000d000d7245 */ /* 0x000fe20000201000 */
[----:B------:R-:W-:Y:S01]  /*4330*/  FMUL.FTZ R41, R19, UR14 ;  /* 0x0000000e13297c20 */ /* 0x000fe20008410000 */
[-C--:B------:R-:W-:Y:S01]  /*4340*/  I2FP.F32.U32 R11, R9.reuse ;  /* 0x00000009000b7245 */ /* 0x080fe20000201000 */
[----:B------:R1:W-:Y:S01]  /*4350*/  MUFU.TANH R0, R73 ;  /* 0x0000004900007308 */ /* 0x0003e20000002400 */
[----:B------:R-:W-:Y:S01]  /*4360*/  I2FP.F32.U32 R9, R9 ;  /* 0x0000000900097245 */ /* 0x000fe20000201000 */
[----:B------:R-:W-:Y:S01]  /*4370*/  FFMA.FTZ R20, R13, UR7, R140 ;  /* 0x000000070d147c23 */ /* 0x000fe2000801008c */
[C-C-:B------:R-:W-:Y:S01]  /*4380*/  LOP3.LUT R13, R2.reuse, 0x11, R3.reuse, 0xfe, !PT ;  /* 0x00000011020d7812 */ /* 0x140fe200078efe03 */
[----:B------:R-:W-:Y:S01]  /*4390*/  FFMA.FTZ R142, R11, UR7, R142 ;  /* 0x000000070b8e7c23 */ /* 0x000fe2000801008e */
[C-C-:B------:R-:W-:Y:S01]  /*43a0*/  LOP3.LUT R15, R2.reuse, 0x10, R3.reuse, 0xfe, !PT ;  /* 0x00000010020f7812 */ /* 0x140fe200078efe03 */
[----:B------:R-:W-:Y:S01]  /*43b0*/  FFMA.FTZ R14, R9, UR7, R144 ;  /* 0x00000007090e7c23 */ /* 0x000fe20008010090 */
[----:B------:R-:W-:Y:S01]  /*43c0*/  LOP3.LUT R9, R2, 0x9, R3, 0xfe, !PT ;  /* 0x0000000902097812 */ /* 0x000fe200078efe03 */
[----:B------:R2:W-:Y:S01]  /*43d0*/  MUFU.TANH R80, R90 ;  /* 0x0000005a00507308 */ /* 0x0005e20000002400 */
[----:B------:R-:W-:Y:S01]  /*43e0*/  FSEL R67, R67, -INF , !P6 ;  /* 0xff80000043437808 */ /* 0x000fe20007000000 */
[----:B------:R-:W-:Y:S01]  /*43f0*/  FMUL.FTZ R121, R79, UR14 ;  /* 0x0000000e4f797c20 */ /* 0x000fe20008410000 */
[----:B------:R-:W-:Y:S01]  /*4400*/  FSEL R18, R18, -INF , !P2 ;  /* 0xff80000012127808 */ /* 0x000fe20005000000 */
[----:B------:R-:W-:Y:S01]  /*4410*/  FMUL.FTZ R79, R64, UR14 ;  /* 0x0000000e404f7c20 */ /* 0x000fe20008410000 */
[----:B------:R-:W-:Y:S01]  /*4420*/  I2FP.F32.U32 R8, R13 ;  /* 0x0000000d00087245 */ /* 0x000fe20000201000 */
[----:B------:R-:W-:Y:S01]  /*4430*/  FMUL.FTZ R97, R50, UR14 ;  /* 0x0000000e32617c20 */ /* 0x000fe20008410000 */
[-C--:B------:R-:W-:Y:S01]  /*4440*/  I2FP.F32.U32 R16, R9.reuse ;  /* 0x0000000900107245 */ /* 0x080fe20000201000 */
[----:B------:R-:W-:Y:S01]  /*4450*/  MUFU.TANH R7, R7 ;  /* 0x0000000700077308 */ /* 0x000fe20000002400 */
[----:B------:R-:W-:Y:S01]  /*4460*/  I2FP.F32.U32 R12, R9 ;  /* 0x00000009000c7245 */ /* 0x000fe20000201000 */
[----:B------:R-:W-:Y:S01]  /*4470*/  FFMA.FTZ R147, R8, UR7, R147 ;  /* 0x0000000708937c23 */ /* 0x000fe20008010093 */
[C---:B------:R-:W-:Y:S01]  /*4480*/  ISETP.GE.AND P6, PT, R15.reuse, R130, PT ;  /* 0x000000820f00720c */ /* 0x040fe20003fc6270 */
[----:B-1----:R-:W-:Y:S01]  /*4490*/  FFMA.FTZ R73, R16, UR7, R143 ;  /* 0x0000000710497c23 */ /* 0x002fe2000801008f */
[----:B------:R-:W-:Y:S01]  /*44a0*/  ISETP.GE.AND P2, PT, R15, R128, PT ;  /* 0x000000800f00720c */ /* 0x000fe20003f46270 */
[----:B------:R-:W-:Y:S01]  /*44b0*/  FFMA.FTZ R12, R12, UR7, R145 ;  /* 0x000000070c0c7c23 */ /* 0x000fe20008010091 */
[-C--:B------:R-:W-:Y:S01]  /*44c0*/  I2FP.F32.U32 R11, R15.reuse ;  /* 0x0000000f000b7245 */ /* 0x080fe20000201000 */
[----:B------:R-:W-:Y:S01]  /*44d0*/  FMUL.FTZ R50, R27, UR14 ;  /* 0x0000000e1b327c20 */ /* 0x000fe20008410000 */
[----:B------:R-:W-:Y:S01]  /*44e0*/  I2FP.F32.U32 R10, R15 ;  /* 0x0000000f000a7245 */ /* 0x000fe20000201000 */
[----:B--2---:R-:W-:Y:S01]  /*44f0*/  FMUL.FTZ R90, R47, UR14 ;  /* 0x0000000e2f5a7c20 */ /* 0x004fe20008410000 */
[C-C-:B------:R-:W-:Y:S01]  /*4500*/  LOP3.LUT R15, R2.reuse, 0x18, R3.reuse, 0xfe, !PT ;  /* 0x00000018020f7812 */ /* 0x140fe200078efe03 */
[----:B------:R-:W-:Y:S01]  /*4510*/  FMUL.FTZ R47, R21, UR14 ;  /* 0x0000000e152f7c20 */ /* 0x000fe20008410000 */
[----:B------:R-:W-:Y:S01]  /*4520*/  LOP3.LUT R17, R2, 0x19, R3, 0xfe, !PT ;  /* 0x0000001902117812 */ /* 0x000fe200078efe03 */
[----:B------:R-:W-:Y:S01]  /*4530*/  FMUL.FTZ R106, R61, UR14 ;  /* 0x0000000e3d6a7c20 */ /* 0x000fe20008410000 */
[----:B------:R-:W-:Y:S01]  /*4540*/  FSEL R69, R69, -INF , !P3 ;  /* 0xff80000045457808 */ /* 0x000fe20005800000 */
[----:B------:R-:W-:Y:S01]  /*4550*/  FMUL.FTZ R61, R56, UR14 ;  /* 0x0000000e383d7c20 */ /* 0x000fe20008410000 */
[----:B------:R-:W-:Y:S01]  /*4560*/  FSEL R20, R20, -INF , !P0 ;  /* 0xff80000014147808 */ /* 0x000fe20004000000 */
[----:B------:R-:W-:Y:S01]  /*4570*/  FMUL.FTZ R56, R31, UR14 ;  /* 0x0000000e1f387c20 */ /* 0x000fe20008410000 */
[----:B------:R-:W-:Y:S01]  /*4580*/  I2FP.F32.U32 R19, R13 ;  /* 0x0000000d00137245 */ /* 0x000fe20000201000 */
[----:B------:R-:W1:Y:S01]  /*4590*/  MUFU.TANH R6, R6 ;  /* 0x0000000600067308 */ /* 0x000e620000002400 */
[-C--:B------:R-:W-:Y:S01]  /*45a0*/  I2FP.F32.U32 R24, R15.reuse ;  /* 0x0000000f00187245 */ /* 0x080fe20000201000 */
[----:B------:R-:W-:Y:S01]  /*45b0*/  FFMA.FTZ R146, R11, UR7, R146 ;  /* 0x000000070b927c23 */ /* 0x000fe20008010092 */
[----:B------:R-:W-:Y:S01]  /*45c0*/  I2FP.F32.U32 R8, R15 ;  /* 0x0000000f00087245 */ /* 0x000fe20000201000 */
[----:B------:R-:W-:Y:S01]  /*45d0*/  FFMA.FTZ R16, R19, UR7, R152 ;  /* 0x0000000713107c23 */ /* 0x000fe20008010098 */
[C---:B------:R-:W-:Y:S01]  /*45e0*/  ISETP.GE.AND P3, PT, R9.reuse, R130, PT ;  /* 0x000000820900720c */ /* 0x040fe20003f66270 */
[----:B------:R-:W-:Y:S01]  /*45f0*/  FFMA.FTZ R153, R24, UR7, R153 ;  /* 0x0000000718997c23 */ /* 0x000fe20008010099 */
[-C--:B------:R-:W-:Y:S01]  /*4600*/  ISETP.GE.AND P0, PT, R9, R128.reuse, PT ;  /* 0x000000800900720c */ /* 0x080fe20003f06270 */
[----:B------:R-:W-:Y:S01]  /*4610*/  FFMA.FTZ R8, R8, UR7, R155 ;  /* 0x0000000708087c23 */ /* 0x000fe2000801009b */
[----:B------:R-:W-:Y:S01]  /*4620*/  I2FP.F32.U32 R21, R17 ;  /* 0x0000001100157245 */ /* 0x000fe20000201000 */
[----:B------:R2:W-:Y:S01]  /*4630*/  MUFU.TANH R9, R75 ;  /* 0x0000004b00097308 */ /* 0x0005e20000002400 */
[----:B------:R-:W-:Y:S01]  /*4640*/  FSEL R14, R14, -INF , !P1 ;  /* 0xff8000000e0e7808 */ /* 0x000fe20004800000 */
[----:B------:R-:W-:Y:S01]  /*4650*/  FFMA.FTZ R10, R10, UR7, R151 ;  /* 0x000000070a0a7c23 */ /* 0x000fe20008010097 */
[----:B------:R-:W-:Y:S01]  /*4660*/  FSEL R73, R73, -INF , !P3 ;  /* 0xff80000049497808 */ /* 0x000fe20005800000 */
[----:B------:R-:W-:Y:S01]  /*4670*/  FFMA.FTZ R154, R21, UR7, R154 ;  /* 0x00000007159a7c23 */ /* 0x000fe2000801009a */
[----:B------:R-:W-:Y:S01]  /*4680*/  FSEL R12, R12, -INF , !P0 ;  /* 0xff8000000c0c7808 */ /* 0x000fe20004000000 */
[----:B------:R-:W-:Y:S01]  /*4690*/  FMUL.FTZ R120, R72, UR14 ;  /* 0x0000000e48787c20 */ /* 0x000fe20008410000 */
[----:B------:R-:W-:Y:S01]  /*46a0*/  ISETP.GE.AND P1, PT, R13, R128, PT ;  /* 0x000000800d00720c */ /* 0x000fe20003f26270 */
[----:B------:R-:W-:Y:S01]  /*46b0*/  MUFU.TANH R11, R71 ;  /* 0x00000047000b7308 */ /* 0x000fe20000002400 */
[----:B------:R-:W-:Y:S01]  /*46c0*/  ISETP.GE.AND P3, PT, R15, R130, PT ;  /* 0x000000820f00720c */ /* 0x000fe20003f66270 */
[----:B------:R-:W-:Y:S01]  /*46d0*/  FMUL.FTZ R72, R37, UR14 ;  /* 0x0000000e25487c20 */ /* 0x000fe20008410000 */
[----:B------:R-:W-:Y:S01]  /*46e0*/  ISETP.GE.AND P0, PT, R15, R128, PT ;  /* 0x000000800f00720c */ /* 0x000fe20003f06270 */
[----:B------:R-:W-:Y:S01]  /*46f0*/  FMUL.FTZ R91, R46, UR14 ;  /* 0x0000000e2e5b7c20 */ /* 0x000fe20008410000 */
[C-C-:B------:R-:W-:Y:S01]  /*4700*/  LOP3.LUT R27, R2.reuse, 0x20, R3.reuse, 0xfe, !PT ;  /* 0x00000020021b7812 */ /* 0x140fe200078efe03 */
[----:B------:R-:W-:Y:S01]  /*4710*/  FMUL.FTZ R64, R35, UR14 ;  /* 0x0000000e23407c20 */ /* 0x000fe20008410000 */
[--C-:B------:R-:W-:Y:S01]  /*4720*/  LOP3.LUT R23, R2, 0x50, R3.reuse, 0xfe, !PT ;  /* 0x0000005002177812 */ /* 0x100fe200078efe03 */
[----:B------:R3:W-:Y:S01]  /*4730*/  MUFU.TANH R15, R77 ;  /* 0x0000004d000f7308 */ /* 0x0007e20000002400 */
[----:B--2---:R-:W-:Y:S01]  /*4740*/  FSEL R75, R142, -INF , !P4 ;  /* 0xff8000008e4b7808 */ /* 0x004fe20006000000 */
[----:B------:R-:W-:Y:S01]  /*4750*/  FMUL.FTZ R46, R22, UR14 ;  /* 0x0000000e162e7c20 */ /* 0x000fe20008410000 */
[----:B------:R-:W-:Y:S01]  /*4760*/  ISETP.GE.AND P4, PT, R13, R130, PT ;  /* 0x000000820d00720c */ /* 0x000fe20003f86270 */
[----:B------:R-:W-:Y:S01]  /*4770*/  FMUL.FTZ R22, R127, UR14 ;  /* 0x0000000e7f167c20 */ /* 0x000fe20008410000 */
[----:B------:R-:W-:Y:S01]  /*4780*/  LOP3.LUT R21, R2, 0x51, R3, 0xfe, !PT ;  /* 0x0000005102157812 */ /* 0x000fe200078efe03 */
[----:B------:R-:W-:Y:S01]  /*4790*/  FMUL.FTZ R53, R53, UR14 ;  /* 0x0000000e35357c20 */ /* 0x000fe20008410000 */
[----:B------:R-:W-:Y:S01]  /*47a0*/  FSEL R16, R16, -INF , !P1 ;  /* 0xff80000010107808 */ /* 0x000fe20004800000 */
[----:B------:R2:W-:Y:S01]  /*47b0*/  MUFU.TANH R13, R79 ;  /* 0x0000004f000d7308 */ /* 0x0005e20000002400 */
[----:B------:R-:W-:Y:S01]  /*47c0*/  FSEL R8, R8, -INF , !P0 ;  /* 0xff80000008087808 */ /* 0x000fe20004000000 */
[----:B------:R-:W-:Y:S01]  /*47d0*/  FMUL.FTZ R124, R124, UR14 ;  /* 0x0000000e7c7c7c20 */ /* 0x000fe20008410000 */
[-C--:B------:R-:W-:Y:S01]  /*47e0*/  ISETP.GE.AND P1, PT, R27, R128.reuse, PT ;  /* 0x000000801b00720c */ /* 0x080fe20003f26270 */
[----:B------:R-:W-:Y:S01]  /*47f0*/  FMUL.FTZ R126, R126, UR14 ;  /* 0x0000000e7e7e7c20 */ /* 0x000fe20008410000 */
[----:B------:R-:W-:Y:S01]  /*4800*/  I2FP.F32.U32 R32, R27 ;  /* 0x0000001b00207245 */ /* 0x000fe20000201000 */
[----:B------:R-:W-:Y:S01]  /*4810*/  FMUL.FTZ R125, R125, UR14 ;  /* 0x0000000e7d7d7c20 */ /* 0x000fe20008410000 */
[----:B------:R-:W-:Y:S01]  /*4820*/  ISETP.GE.AND P0, PT, R23, R128, PT ;  /* 0x000000801700720c */ /* 0x000fe20003f06270 */
[----:B------:R4:W-:Y:S01]  /*4830*/  MUFU.TANH R19, R81 ;  /* 0x0000005100137308 */ /* 0x0009e20000002400 */
[----:B---3--:R-:W-:Y:S01]  /*4840*/  FSEL R77, R153, -INF , !P3 ;  /* 0xff800000994d7808 */ /* 0x008fe20005800000 */
[----:B------:R-:W-:Y:S01]  /*4850*/  FFMA.FTZ R157, R32, UR7, R157 ;  /* 0x00000007209d7c23 */ /* 0x000fe2000801009d */
[----:B------:R-:W-:-:S02]  /*4860*/  ISETP.GE.AND P3, PT, R23, R130, PT ;  /* 0x000000821700720c */ /* 0x000fc40003f66270 */
[-C--:B------:R-:W-:Y:S02]  /*4870*/  I2FP.F32.U32 R31, R23.reuse ;  /* 0x00000017001f7245 */ /* 0x080fe40000201000 */
[----:B------:R-:W-:Y:S01]  /*4880*/  I2FP.F32.U32 R23, R23 ;  /* 0x0000001700177245 */ /* 0x000fe20000201000 */
[----:B------:R-:W-:Y:S01]  /*4890*/  MUFU.TANH R122, R122 ;  /* 0x0000007a007a7308 */ /* 0x000fe20000002400 */
[----:B--2---:R-:W-:Y:S01]  /*48a0*/  FSEL R79, R147, -INF , !P4 ;  /* 0xff800000934f7808 */ /* 0x004fe20006000000 */
[----:B-1----:R-:W-:Y:S01]  /*48b0*/  FFMA.FTZ R31, R31, UR7, R6 ;  /* 0x000000071f1f7c23 */ /* 0x002fe20008010006 */
[-C--:B------:R-:W-:Y:S01]  /*48c0*/  ISETP.GE.AND P4, PT, R27, R130.reuse, PT ;  /* 0x000000821b00720c */ /* 0x080fe20003f86270 */
[----:B------:R-:W-:Y:S01]  /*48d0*/  FFMA.FTZ R88, R23, UR7, R88 ;  /* 0x0000000717587c23 */ /* 0x000fe20008010058 */
[----:B------:R-:W-:Y:S02]  /*48e0*/  I2FP.F32.U32 R27, R27 ;  /* 0x0000001b001b7245 */ /* 0x000fe40000201000 */
[----:B------:R-:W-:Y:S01]  /*48f0*/  I2FP.F32.U32 R138, R21 ;  /* 0x00000015008a7245 */ /* 0x000fe20000201000 */
[----:B------:R-:W1:Y:S01]  /*4900*/  MUFU.TANH R89, R89 ;  /* 0x0000005900597308 */ /* 0x000e620000002400 */
[----:B------:R-:W-:Y:S01]  /*4910*/  FSEL R71, R146, -INF , !P6 ;  /* 0xff80000092477808 */ /* 0x000fe20007000000 */
[----:B------:R-:W-:Y:S01]  /*4920*/  FFMA.FTZ R32, R27, UR7, R158 ;  /* 0x000000071b207c23 */ /* 0x000fe2000801009e */
[----:B------:R-:W-:Y:S01]  /*4930*/  FSEL R10, R10, -INF , !P2 ;  /* 0xff8000000a0a7808 */ /* 0x000fe20005000000 */
[----:B------:R-:W-:Y:S01]  /*4940*/  FFMA.FTZ R23, R138, UR7, R7 ;  /* 0x000000078a177c23 */ /* 0x000fe20008010007 */
[----:B------:R-:W-:-:S02]  /*4950*/  ISETP.GE.AND P6, PT, R17, R130, PT ;  /* 0x000000821100720c */ /* 0x000fc40003fc6270 */
[----:B------:R-:W-:Y:S01]  /*4960*/  ISETP.GE.AND P2, PT, R17, R128, PT ;  /* 0x000000801100720c */ /* 0x000fe20003f46270 */
[----:B------:R-:W2:Y:S01]  /*4970*/  MUFU.TANH R100, R100 ;  /* 0x0000006400647308 */ /* 0x000ea20000002400 */
[----:B------:R-:W-:Y:S02]  /*4980*/  LOP3.LUT R7, R2, 0x58, R3, 0xfe, !PT ;  /* 0x0000005802077812 */ /* 0x000fe400078efe03 */
[----:B------:R-:W-:Y:S02]  /*4990*/  I2FP.F32.U32 R17, R17 ;  /* 0x0000001100117245 */ /* 0x000fe40000201000 */
[----:B----4-:R-:W-:Y:S02]  /*49a0*/  FSEL R81, R157, -INF , !P4 ;  /* 0xff8000009d517808 */ /* 0x010fe40006000000 */
[----:B------:R-:W-:Y:S01]  /*49b0*/  FSEL R32, R32, -INF , !P1 ;  /* 0xff80000020207808 */ /* 0x000fe20004800000 */
[----:B------:R-:W-:Y:S01]  /*49c0*/  FFMA.FTZ R24, R17, UR7, R156 ;  /* 0x0000000711187c23 */ /* 0x000fe2000801009c */
[C---:B------:R-:W-:Y:S01]  /*49d0*/  ISETP.GE.AND P4, PT, R7.reuse, R130, PT ;  /* 0x000000820700720c */ /* 0x040fe20003f86270 */
[----:B------:R3:W-:Y:S01]  /*49e0*/  MUFU.TANH R17, R83 ;  /* 0x0000005300117308 */ /* 0x0007e20000002400 */
[----:B------:R-:W-:-:S02]  /*49f0*/  ISETP.GE.AND P1, PT, R7, R128, PT ;  /* 0x000000800700720c */ /* 0x000fc40003f26270 */
[-C--:B------:R-:W-:Y:S02]  /*4a00*/  I2FP.F32.U32 R37, R7.reuse ;  /* 0x0000000700257245 */ /* 0x080fe40000201000 */
[----:B------:R-:W-:Y:S02]  /*4a10*/  I2FP.F32.U32 R7, R7 ;  /* 0x0000000700077245 */ /* 0x000fe40000201000 */
[----:B------:R-:W-:Y:S01]  /*4a20*/  LOP3.LUT R27, R2, 0x59, R3, 0xfe, !PT ;  /* 0x00000059021b7812 */ /* 0x000fe200078efe03 */
[----:B------:R-:W-:Y:S01]  /*4a30*/  FFMA.FTZ R84, R37, UR7, R84 ;  /* 0x0000000725547c23 */ /* 0x000fe20008010054 */
[----:B------:R-:W-:Y:S01]  /*4a40*/  FSEL R24, R24, -INF , !P2 ;  /* 0xff80000018187808 */ /* 0x000fe20005000000 */
[----:B------:R-:W-:Y:S01]  /*4a50*/  FFMA.FTZ R76, R7, UR7, R76 ;  /* 0x00000007074c7c23 */ /* 0x000fe2000801004c */
[----:B------:R-:W-:Y:S01]  /*4a60*/  ISETP.GE.AND P2, PT, R21, R128, PT ;  /* 0x000000801500720c */ /* 0x000fe20003f46270 */
[----:B------:R4:W-:Y:S01]  /*4a70*/  MUFU.TANH R7, R61 ;  /* 0x0000003d00077308 */ /* 0x0009e20000002400 */
[----:B------:R-:W-:-:S02]  /*4a80*/  I2FP.F32.U32 R6, R21 ;  /* 0x0000001500067245 */ /* 0x000fc40000201000 */
[----:B------:R-:W-:Y:S02]  /*4a90*/  LOP3.LUT R37, R2, 0x61, R3, 0xfe, !PT ;  /* 0x0000006102257812 */ /* 0x000fe400078efe03 */
[----:B---3--:R-:W-:Y:S01]  /*4aa0*/  FSEL R83, R154, -INF , !P6 ;  /* 0xff8000009a537808 */ /* 0x008fe20007000000 */
[----:B-1----:R-:W-:Y:S01]  /*4ab0*/  FFMA.FTZ R89, R6, UR7, R89 ;  /* 0x0000000706597c23 */ /* 0x002fe20008010059 */
[----:B------:R-:W-:Y:S01]  /*4ac0*/  ISETP.GE.AND P6, PT, R21, R130, PT ;  /* 0x000000821500720c */ /* 0x000fe20003fc6270 */
[----:B------:R-:W1:Y:S01]  /*4ad0*/  MUFU.TANH R123, R123 ;  /* 0x0000007b007b7308 */ /* 0x000e620000002400 */
[----:B------:R-:W-:Y:S02]  /*4ae0*/  FSEL R180, R88, -INF , !P0 ;  /* 0xff80000058b47808 */ /* 0x000fe40004000000 */
[----:B------:R-:W-:Y:S02]  /*4af0*/  I2FP.F32.U32 R35, R27 ;  /* 0x0000001b00237245 */ /* 0x000fe40000201000 */
[----:B------:R-:W-:-:S02]  /*4b00*/  ISETP.GE.AND P0, PT, R27, R128, PT ;  /* 0x000000801b00720c */ /* 0x000fc40003f06270 */
[----:B------:R-:W-:Y:S01]  /*4b10*/  FSEL R170, R76, -INF , !P1 ;  /* 0xff8000004caa7808 */ /* 0x000fe20004800000 */
[----:B------:R3:W-:Y:S01]  /*4b20*/  MUFU.TANH R21, R65 ;  /* 0x0000004100157308 */ /* 0x0007e20000002400 */
[----:B----4-:R-:W-:Y:S01]  /*4b30*/  FSEL R61, R84, -INF , !P4 ;  /* 0xff800000543d7808 */ /* 0x010fe20006000000 */
[----:B------:R-:W-:Y:S01]  /*4b40*/  FFMA.FTZ R35, R35, UR7, R80 ;  /* 0x0000000723237c23 */ /* 0x000fe20008010050 */
[C---:B------:R-:W-:Y:S02]  /*4b50*/  ISETP.GE.AND P4, PT, R37.reuse, R130, PT ;  /* 0x000000822500720c */ /* 0x040fe40003f86270 */
[----:B------:R-:W-:Y:S02]  /*4b60*/  ISETP.GE.AND P1, PT, R37, R128, PT ;  /* 0x000000802500720c */ /* 0x000fe40003f26270 */
[----:B------:R-:W-:Y:S01]  /*4b70*/  I2FP.F32.U32 R76, R37 ;  /* 0x00000025004c7245 */ /* 0x000fe20000201000 */
[----:B------:R-:W4:Y:S01]  /*4b80*/  MUFU.TANH R121, R121 ;  /* 0x0000007900797308 */ /* 0x000f220000002400 */
[----:B------:R-:W-:-:S02]  /*4b90*/  LOP3.LUT R127, R2, 0x60, R3, 0xfe, !PT ;  /* 0x00000060027f7812 */ /* 0x000fc400078efe03 */
[----:B------:R-:W-:Y:S02]  /*4ba0*/  I2FP.F32.U32 R37, R37 ;  /* 0x0000002500257245 */ /* 0x000fe40000201000 */
[----:B------:R-:W-:Y:S02]  /*4bb0*/  I2FP.F32.U32 R188, R127 ;  /* 0x0000007f00bc7245 */ /* 0x000fe40000201000 */
[----:B------:R-:W-:Y:S01]  /*4bc0*/  FSEL R212, R89, -INF , !P2 ;  /* 0xff80000059d47808 */ /* 0x000fe20005000000 */
[----:B------:R-:W-:Y:S01]  /*4bd0*/  FFMA.FTZ R122, R37, UR7, R122 ;  /* 0x00000007257a7c23 */ /* 0x000fe2000801007a */
[----:B---3--:R-:W-:Y:S01]  /*4be0*/  FSEL R65, R31, -INF , !P3 ;  /* 0xff8000001f417808 */ /* 0x008fe20005800000 */
[----:B------:R-:W-:Y:S01]  /*4bf0*/  FFMA.FTZ R188, R188, UR7, R55 ;  /* 0x00000007bcbc7c23 */ /* 0x000fe20008010037 */
[----:B------:R-:W-:Y:S01]  /*4c00*/  ISETP.GE.AND P3, PT, R27, R130, PT ;  /* 0x000000821b00720c */ /* 0x000fe20003f66270 */
[----:B------:R-:W3:Y:S01]  /*4c10*/  MUFU.TANH R113, R113 ;  /* 0x0000007100717308 */ /* 0x000ee20000002400 */
[----:B------:R-:W-:Y:S01]  /*4c20*/  I2FP.F32.U32 R27, R27 ;  /* 0x0000001b001b7245 */ /* 0x000fe20000201000 */
[----:B------:R-:W-:Y:S01]  /*4c30*/  FFMA.FTZ R55, R76, UR7, R59 ;  /* 0x000000074c377c23 */ /* 0x000fe2000801003b */
[----:B------:R-:W-:-:S02]  /*4c40*/  I2FP.F32.U32 R31, R127 ;  /* 0x0000007f001f7245 */ /* 0x000fc40000201000 */
[C-C-:B------:R-:W-:Y:S01]  /*4c50*/  LOP3.LUT R37, R2.reuse, 0x68, R3.reuse, 0xfe, !PT ;  /* 0x0000006802257812 */ /* 0x140fe200078efe03 */
[----:B------:R-:W-:Y:S01]  /*4c60*/  FFMA.FTZ R78, R27, UR7, R78 ;  /* 0x000000071b4e7c23 */ /* 0x000fe2000801004e */
[----:B------:R-:W-:Y:S01]  /*4c70*/  LOP3.LUT R27, R2, 0x69, R3, 0xfe, !PT ;  /* 0x00000069021b7812 */ /* 0x000fe200078efe03 */
[----:B--2---:R-:W-:Y:S01]  /*4c80*/  FFMA.FTZ R31, R31, UR7, R100 ;  /* 0x000000071f1f7c23 */ /* 0x004fe20008010064 */
[----:B------:R-:W-:Y:S01]  /*4c90*/  MUFU.TANH R114, R114 ;  /* 0x0000007200727308 */ /* 0x000fe20000002400 */
[-C--:B------:R-:W-:Y:S02]  /*4ca0*/  I2FP.F32.U32 R100, R37.reuse ;  /* 0x0000002500647245 */ /* 0x080fe40000201000 */
[----:B------:R-:W-:Y:S02]  /*4cb0*/  FSEL R166, R78, -INF , !P0 ;  /* 0xff8000004ea67808 */ /* 0x000fe40004000000 */
[----:B------:R-:W-:Y:S01]  /*4cc0*/  I2FP.F32.U32 R78, R37 ;  /* 0x00000025004e7245 */ /* 0x000fe20000201000 */
[----:B------:R-:W-:Y:S01]  /*4cd0*/  FFMA.FTZ R33, R100, UR7, R33 ;  /* 0x0000000764217c23 */ /* 0x000fe20008010021 */
[-C--:B------:R-:W-:Y:S01]  /*4ce0*/  I2FP.F32.U32 R88, R27.reuse ;  /* 0x0000001b00587245 */ /* 0x080fe20000201000 */
[----:B------:R2:W-:Y:S01]  /*4cf0*/  MUFU.TANH R6, R63 ;  /* 0x0000003f00067308 */ /* 0x0005e20000002400 */
[----:B------:R-:W-:Y:S01]  /*4d00*/  I2FP.F32.U32 R76, R27 ;  /* 0x0000001b004c7245 */ /* 0x000fe20000201000 */
[----:B-1----:R-:W-:Y:S01]  /*4d10*/  FFMA.FTZ R123, R78, UR7, R123 ;  /* 0x000000074e7b7c23 */ /* 0x002fe2000801007b */
[----:B------:R-:W-:Y:S01]  /*4d20*/  ISETP.GE.AND P2, PT, R127, R128, PT ;  /* 0x000000807f00720c */ /* 0x000fe20003f46270 */
[----:B------:R-:W-:Y:S01]  /*4d30*/  FFMA.FTZ R29, R88, UR7, R29 ;  /* 0x00000007581d7c23 */ /* 0x000fe2000801001d */
[----:B------:R-:W-:Y:S01]  /*4d40*/  FSEL R59, R35, -INF , !P3 ;  /* 0xff800000233b7808 */ /* 0x000fe20005800000 */
[----:B----4-:R-:W-:Y:S01]  /*4d50*/  FFMA.FTZ R121, R76, UR7, R121 ;  /* 0x000000074c797c23 */ /* 0x010fe20008010079 */
[C---:B------:R-:W-:Y:S01]  /*4d60*/  ISETP.GE.AND P3, PT, R37.reuse, R130, PT ;  /* 0x000000822500720c */ /* 0x040fe20003f66270 */
[----:B------:R-:W-:Y:S01]  /*4d70*/  MUFU.TANH R115, R115 ;  /* 0x0000007300737308 */ /* 0x000fe20000002400 */
[----:B------:R-:W-:-:S02]  /*4d80*/  ISETP.GE.AND P0, PT, R37, R128, PT ;  /* 0x000000802500720c */ /* 0x000fc40003f06270 */
[----:B------:R-:W-:Y:S02]  /*4d90*/  FSEL R188, R188, -INF , !P2 ;  /* 0xff800000bcbc7808 */ /* 0x000fe40005000000 */
[----:B------:R-:W-:Y:S02]  /*4da0*/  ISETP.GE.AND P2, PT, R27, R128, PT ;  /* 0x000000801b00720c */ /* 0x000fe40003f46270 */
[----:B------:R-:W-:Y:S01]  /*4db0*/  FSEL R55, R55, -INF , !P4 ;  /* 0xff80000037377808 */ /* 0x000fe20006000000 */
[----:B------:R-:W-:Y:S01]  /*4dc0*/  MUFU.TANH R112, R112 ;  /* 0x0000007000707308 */ /* 0x000fe20000002400 */
[----:B--2---:R-:W-:Y:S02]  /*4dd0*/  FSEL R63, R23, -INF , !P6 ;  /* 0xff800000173f7808 */ /* 0x004fe40007000000 */
[----:B------:R-:W-:Y:S02]  /*4de0*/  ISETP.GE.AND P6, PT, R127, R130, PT ;  /* 0x000000827f00720c */ /* 0x000fe40003fc6270 */
[----:B------:R-:W-:-:S02]  /*4df0*/  LOP3.LUT R23, R2, 0x70, R3, 0xfe, !PT ;  /* 0x0000007002177812 */ /* 0x000fc400078efe03 */
[----:B------:R-:W-:Y:S01]  /*4e00*/  FSEL R210, R122, -INF , !P1 ;  /* 0xff8000007ad27808 */ /* 0x000fe20004800000 */
[----:B------:R-:W1:Y:S01]  /*4e10*/  MUFU.TANH R120, R120 ;  /* 0x0000007800787308 */ /* 0x000e620000002400 */
[-C--:B------:R-:W-:Y:S02]  /*4e20*/  I2FP.F32.U32 R35, R23.reuse ;  /* 0x0000001700237245 */ /* 0x080fe40000201000 */
[C---:B------:R-:W-:Y:S02]  /*4e30*/  ISETP.GE.AND P4, PT, R23.reuse, R130, PT ;  /* 0x000000821700720c */ /* 0x040fe40003f86270 */
[----:B------:R-:W-:Y:S02]  /*4e40*/  ISETP.GE.AND P1, PT, R23, R128, PT ;  /* 0x000000801700720c */ /* 0x000fe40003f26270 */
[----:B------:R-:W-:Y:S01]  /*4e50*/  I2FP.F32.U32 R76, R23 ;  /* 0x00000017004c7245 */ /* 0x000fe20000201000 */
[----:B------:R2:W-:Y:S01]  /*4e60*/  MUFU.TANH R80, R57 ;  /* 0x0000003900507308 */ /* 0x0005e20000002400 */
[----:B------:R-:W-:-:S02]  /*4e70*/  FSEL R208, R123, -INF , !P0 ;  /* 0xff8000007bd07808 */ /* 0x000fc40004000000 */
[----:B------:R-:W-:Y:S01]  /*4e80*/  FSEL R192, R121, -INF , !P2 ;  /* 0xff80000079c07808 */ /* 0x000fe20005000000 */
[----:B---3--:R-:W-:Y:S01]  /*4e90*/  FFMA.FTZ R76, R76, UR7, R113 ;  /* 0x000000074c4c7c23 */ /* 0x008fe20008010071 */
[----:B------:R-:W-:-:S03]  /*4ea0*/  LOP3.LUT R89, R2, 0x28, R3, 0xfe, !PT ;  /* 0x0000002802597812 */ /* 0x000fc600078efe03 */
[----:B------:R3:W-:Y:S01]  /*4eb0*/  MUFU.TANH R84, R53 ;  /* 0x0000003500547308 */ /* 0x0007e20000002400 */
[----:B-1----:R-:W-:Y:S01]  /*4ec0*/  FFMA.FTZ R35, R35, UR7, R120 ;  /* 0x0000000723237c23 */ /* 0x002fe20008010078 */
[----:B------:R-:W-:-:S04]  /*4ed0*/  FSEL R200, R76, -INF , !P1 ;  /* 0xff8000004cc87808 */ /* 0x000fc80004800000 */
[----:B------:R-:W-:Y:S02]  /*4ee0*/  FSEL R35, R35, -INF , !P4 ;  /* 0xff80000023237808 */ /* 0x000fe40006000000 */
[----:B------:R-:W1:Y:S01]  /*4ef0*/  MUFU.TANH R107, R107 ;  /* 0x0000006b006b7308 */ /* 0x000e620000002400 */
[----:B--2---:R-:W-:Y:S02]  /*4f00*/  FSEL R57, R31, -INF , !P6 ;  /* 0xff8000001f397808 */ /* 0x004fe40007000000 */
[----:B------:R-:W-:Y:S02]  /*4f10*/  ISETP.GE.AND P6, PT, R27, R130, PT ;  /* 0x000000821b00720c */ /* 0x000fe40003fc6270 */
[C-C-:B------:R-:W-:Y:S02]  /*4f20*/  LOP3.LUT R31, R2.reuse, 0x71, R3.reuse, 0xfe, !PT ;  /* 0x00000071021f7812 */ /* 0x140fe400078efe03 */
[----:B------:R-:W-:Y:S01]  /*4f30*/  LOP3.LUT R27, R2, 0x78, R3, 0xfe, !PT ;  /* 0x00000078021b7812 */ /* 0x000fe200078efe03 */
[----:B------:R-:W2:Y:S01]  /*4f40*/  MUFU.TANH R106, R106 ;  /* 0x0000006a006a7308 */ /* 0x000ea20000002400 */
[----:B---3--:R-:W-:-:S02]  /*4f50*/  FSEL R53, R33, -INF , !P3 ;  /* 0xff80000021357808 */ /* 0x008fc40005800000 */
[C---:B------:R-:W-:Y:S02]  /*4f60*/  ISETP.GE.AND P3, PT, R31.reuse, R130, PT ;  /* 0x000000821f00720c */ /* 0x040fe40003f66270 */
[----:B------:R-:W-:Y:S02]  /*4f70*/  ISETP.GE.AND P0, PT, R31, R128, PT ;  /* 0x000000801f00720c */ /* 0x000fe40003f06270 */
[-C--:B------:R-:W-:Y:S01]  /*4f80*/  I2FP.F32.U32 R23, R31.reuse ;  /* 0x0000001f00177245 */ /* 0x080fe20000201000 */
[----:B------:R-:W3:Y:S01]  /*4f90*/  MUFU.TANH R104, R104 ;  /* 0x0000006800687308 */ /* 0x000ee20000002400 */
[----:B------:R-:W-:Y:S02]  /*4fa0*/  FSEL R37, R29, -INF , !P6 ;  /* 0xff8000001d257808 */ /* 0x000fe40007000000 */
[----:B------:R-:W-:Y:S01]  /*4fb0*/  I2FP.F32.U32 R31, R31 ;  /* 0x0000001f001f7245 */ /* 0x000fe20000201000 */
[----:B------:R-:W-:Y:S01]  /*4fc0*/  FFMA.FTZ R0, R23, UR7, R0 ;  /* 0x0000000717007c23 */ /* 0x000fe20008010000 */
[----:B------:R-:W-:-:S02]  /*4fd0*/  ISETP.GE.AND P6, PT, R27, R130, PT ;  /* 0x000000821b00720c */ /* 0x000fc40003fc6270 */
[----:B------:R-:W-:Y:S01]  /*4fe0*/  ISETP.GE.AND P2, PT, R27, R128, PT ;  /* 0x000000801b00720c */ /* 0x000fe20003f46270 */
[----:B------:R-:W-:Y:S01]  /*4ff0*/  FFMA.FTZ R114, R31, UR7, R114 ;  /* 0x000000071f727c23 */ /* 0x000fe20008010072 */
[-C--:B------:R-:W-:Y:S01]  /*5000*/  I2FP.F32.U32 R78, R27.reuse ;  /* 0x0000001b004e7245 */ /* 0x080fe20000201000 */
[----:B------:R-:W-:Y:S01]  /*5010*/  MUFU.TANH R103, R103 ;  /* 0x0000006700677308 */ /* 0x000fe20000002400 */
[----:B------:R-:W-:Y:S02]  /*5020*/  I2FP.F32.U32 R27, R27 ;  /* 0x0000001b001b7245 */ /* 0x000fe40000201000 */
[----:B------:R-:W-:Y:S01]  /*5030*/  LOP3.LUT R29, R2, 0x79, R3, 0xfe, !PT ;  /* 0x00000079021d7812 */ /* 0x000fe200078efe03 */
[----:B------:R-:W-:Y:S01]  /*5040*/  FFMA.FTZ R31, R78, UR7, R115 ;  /* 0x000000074e1f7c23 */ /* 0x000fe20008010073 */
[----:B------:R-:W-:Y:S01]  /*5050*/  FSEL R33, R0, -INF , !P3 ;  /* 0xff80000000217808 */ /* 0x000fe20005800000 */
[----:B------:R-:W-:Y:S01]  /*5060*/  FFMA.FTZ R112, R27, UR7, R112 ;  /* 0x000000071b707c23 */ /* 0x000fe20008010070 */
[----:B------:R-:W-:Y:S01]  /*5070*/  LOP3.LUT R27, R2, 0x80, R3, 0xfe, !PT ;  /* 0x00000080021b7812 */ /* 0x000fe200078efe03 */
[----:B------:R-:W4:Y:S01]  /*5080*/  MUFU.TANH R105, R105 ;  /* 0x0000006900697308 */ /* 0x000f220000002400 */
[----:B------:R-:W-:-:S02]  /*5090*/  I2FP.F32.U32 R78, R29 ;  /* 0x0000001d004e7245 */ /* 0x000fc40000201000 */
[----:B------:R-:W-:Y:S02]  /*50a0*/  I2FP.F32.U32 R198, R29 ;  /* 0x0000001d00c67245 */ /* 0x000fe40000201000 */
[----:B------:R-:W-:Y:S01]  /*50b0*/  FSEL R206, R114, -INF , !P0 ;  /* 0xff80000072ce7808 */ /* 0x000fe20004000000 */
[----:B------:R-:W-:Y:S01]  /*50c0*/  FFMA.FTZ R9, R78, UR7, R9 ;  /* 0x000000074e097c23 */ /* 0x000fe20008010009 */
[----:B------:R-:W-:Y:S01]  /*50d0*/  LOP3.LUT R23, R2, 0x81, R3, 0xfe, !PT ;  /* 0x0000008102177812 */ /* 0x000fe200078efe03 */
[----:B------:R-:W-:Y:S01]  /*50e0*/  FFMA.FTZ R198, R198, UR7, R11 ;  /* 0x00000007c6c67c23 */ /* 0x000fe2000801000b */
[C---:B------:R-:W-:Y:S01]  /*50f0*/  ISETP.GE.AND P3, PT, R27.reuse, R130, PT ;  /* 0x000000821b00720c */ /* 0x040fe20003f66270 */
[----:B------:R-:W-:Y:S01]  /*5100*/  MUFU.TANH R101, R101 ;  /* 0x0000006500657308 */ /* 0x000fe20000002400 */
[----:B------:R-:W-:Y:S02]  /*5110*/  ISETP.GE.AND P0, PT, R27, R128, PT ;  /* 0x000000801b00720c */ /* 0x000fe40003f06270 */
[----:B------:R-:W-:-:S02]  /*5120*/  I2FP.F32.U32 R76, R27 ;  /* 0x0000001b004c7245 */ /* 0x000fc40000201000 */
[----:B------:R-:W-:Y:S02]  /*5130*/  I2FP.F32.U32 R88, R27 ;  /* 0x0000001b00587245 */ /* 0x000fe40000201000 */
[----:B------:R-:W-:Y:S01]  /*5140*/  LOP3.LUT R27, R2, 0x88, R3, 0xfe, !PT ;  /* 0x00000088021b7812 */ /* 0x000fe200078efe03 */
[----:B------:R-:W-:Y:S01]  /*5150*/  FFMA.FTZ R13, R76, UR7, R13 ;  /* 0x000000074c0d7c23 */ /* 0x000fe2000801000d */
[C---:B------:R-:W-:Y:S01]  /*5160*/  ISETP.GE.AND P4, PT, R29.reuse, R130, PT ;  /* 0x000000821d00720c */ /* 0x040fe20003f86270 */
[----:B-1----:R-:W-:Y:S01]  /*5170*/  FFMA.FTZ R107, R88, UR7, R107 ;  /* 0x00000007586b7c23 */ /* 0x002fe2000801006b */
[----:B------:R-:W-:Y:S01]  /*5180*/  LOP3.LUT R11, R2, 0x89, R3, 0xfe, !PT ;  /* 0x00000089020b7812 */ /* 0x000fe200078efe03 */
[----:B------:R-:W-:Y:S01]  /*5190*/  MUFU.TANH R98, R98 ;  /* 0x0000006200627308 */ /* 0x000fe20000002400 */
[----:B------:R-:W-:Y:S02]  /*51a0*/  I2FP.F32.U32 R0, R23 ;  /* 0x0000001700007245 */ /* 0x000fe40000201000 */
[----:B------:R-:W-:-:S02]  /*51b0*/  ISETP.GE.AND P1, PT, R29, R128, PT ;  /* 0x000000801d00720c */ /* 0x000fc40003f26270 */
[-C--:B------:R-:W-:Y:S01]  /*51c0*/  I2FP.F32.U32 R194, R27.reuse ;  /* 0x0000001b00c27245 */ /* 0x080fe20000201000 */
[C---:B------:R-:W-:Y:S01]  /*51d0*/  FFMA.FTZ R15, R0.reuse, UR7, R15 ;  /* 0x00000007000f7c23 */ /* 0x040fe2000801000f */
[----:B------:R-:W-:Y:S01]  /*51e0*/  FSEL R29, R9, -INF , !P4 ;  /* 0xff800000091d7808 */ /* 0x000fe20006000000 */
[----:B------:R-:W-:Y:S01]  /*51f0*/  FFMA.FTZ R17, R0, UR7, R17 ;  /* 0x0000000700117c23 */ /* 0x000fe20008010011 */
[----:B------:R-:W-:Y:S01]  /*5200*/  I2FP.F32.U32 R76, R27 ;  /* 0x0000001b004c7245 */ /* 0x000fe20000201000 */
[----:B------:R-:W-:Y:S01]  /*5210*/  FFMA.FTZ R194, R194, UR7, R21 ;  /* 0x00000007c2c27c23 */ /* 0x000fe20008010015 */
[----:B------:R-:W-:Y:S01]  /*5220*/  I2FP.F32.U32 R9, R11 ;  /* 0x0000000b00097245 */ /* 0x000fe20000201000 */
[----:B------:R-:W-:Y:S01]  /*5230*/  MUFU.TANH R97, R97 ;  /* 0x0000006100617308 */ /* 0x000fe20000002400 */
[----:B------:R-:W-:Y:S01]  /*5240*/  FSEL R31, R31, -INF , !P6 ;  /* 0xff8000001f1f7808 */ /* 0x000fe20007000000 */
[----:B------:R-:W-:Y:S01]  /*5250*/  FFMA.FTZ R76, R76, UR7, R19 ;  /* 0x000000074c4c7c23 */ /* 0x000fe20008010013 */
[----:B------:R-:W-:Y:S01]  /*5260*/  FSEL R204, R112, -INF , !P2 ;  /* 0xff80000070cc7808 */ /* 0x000fe20005000000 */
[----:B--2---:R-:W-:Y:S01]  /*5270*/  FFMA.FTZ R19, R9, UR7, R106 ;  /* 0x0000000709137c23 */ /* 0x004fe2000801006a */
[----:B------:R-:W-:-:S02]  /*5280*/  FSEL R198, R198, -INF , !P1 ;  /* 0xff800000c6c67808 */ /* 0x000fc40004800000 */
[C---:B------:R-:W-:Y:S01]  /*5290*/  ISETP.GE.AND P6, PT, R23.reuse, R130, PT ;  /* 0x000000821700720c */ /* 0x040fe20003fc6270 */
[----:B------:R-:W1:Y:S01]  /*52a0*/  MUFU.TANH R102, R102 ;  /* 0x0000006600667308 */ /* 0x000e620000002400 */
[----:B------:R-:W-:Y:S02]  /*52b0*/  ISETP.GE.AND P2, PT, R23, R128, PT ;  /* 0x000000801700720c */ /* 0x000fe40003f46270 */
[C---:B------:R-:W-:Y:S02]  /*52c0*/  ISETP.GE.AND P4, PT, R27.reuse, R130, PT ;  /* 0x000000821b00720c */ /* 0x040fe40003f86270 */
[----:B------:R-:W-:Y:S02]  /*52d0*/  ISETP.GE.AND P1, PT, R27, R128, PT ;  /* 0x000000801b00720c */ /* 0x000fe40003f26270 */
[----:B------:R-:W-:Y:S01]  /*52e0*/  LOP3.LUT R21, R2, 0x90, R3, 0xfe, !PT ;  /* 0x0000009002157812 */ /* 0x000fe200078efe03 */
[----:B------:R-:W2:Y:S01]  /*52f0*/  MUFU.TANH R124, R124 ;  /* 0x0000007c007c7308 */ /* 0x000ea20000002400 */
[----:B------:R-:W-:-:S02]  /*5300*/  FSEL R27, R13, -INF , !P3 ;  /* 0xff8000000d1b7808 */ /* 0x000fc40005800000 */
[----:B------:R-:W-:Y:S02]  /*5310*/  FSEL R202, R107, -INF , !P0 ;  /* 0xff8000006bca7808 */ /* 0x000fe40004000000 */
[C---:B------:R-:W-:Y:S02]  /*5320*/  ISETP.GE.AND P3, PT, R11.reuse, R130, PT ;  /* 0x000000820b00720c */ /* 0x040fe40003f66270 */
[----:B------:R-:W-:Y:S01]  /*5330*/  ISETP.GE.AND P0, PT, R11, R128, PT ;  /* 0x000000800b00720c */ /* 0x000fe20003f06270 */
[----:B------:R-:W5:Y:S01]  /*5340*/  MUFU.TANH R126, R126 ;  /* 0x0000007e007e7308 */ /* 0x000f620000002400 */
[----:B------:R-:W-:Y:S02]  /*5350*/  LOP3.LUT R9, R2, 0x91, R3, 0xfe, !PT ;  /* 0x0000009102097812 */ /* 0x000fe400078efe03 */
[----:B------:R-:W-:Y:S02]  /*5360*/  I2FP.F32.U32 R11, R11 ;  /* 0x0000000b000b7245 */ /* 0x000fe40000201000 */
[----:B------:R-:W-:-:S02]  /*5370*/  FSEL R23, R15, -INF , !P6 ;  /* 0xff8000000f177808 */ /* 0x000fc40007000000 */
[----:B------:R-:W-:Y:S01]  /*5380*/  FSEL R196, R17, -INF , !P2 ;  /* 0xff80000011c47808 */ /* 0x000fe20005000000 */
[----:B------:R-:W-:Y:S01]  /*5390*/  FFMA.FTZ R6, R11, UR7, R6 ;  /* 0x000000070b067c23 */ /* 0x000fe20008010006 */
[C---:B------:R-:W-:Y:S01]  /*53a0*/  ISETP.GE.AND P6, PT, R21.reuse, R130, PT ;  /* 0x000000821500720c */ /* 0x040fe20003fc6270 */
[----:B------:R-:W-:Y:S01]  /*53b0*/  MUFU.TANH R99, R99 ;  /* 0x0000006300637308 */ /* 0x000fe20000002400 */
[----:B------:R-:W-:Y:S02]  /*53c0*/  ISETP.GE.AND P2, PT, R21, R128, PT ;  /* 0x000000801500720c */ /* 0x000fe40003f46270 */
[-C--:B------:R-:W-:Y:S02]  /*53d0*/  I2FP.F32.U32 R88, R21.reuse ;  /* 0x0000001500587245 */ /* 0x080fe40000201000 */
[----:B------:R-:W-:Y:S02]  /*53e0*/  I2FP.F32.U32 R13, R21 ;  /* 0x00000015000d7245 */ /* 0x000fe40000201000 */
[----:B------:R-:W-:Y:S01]  /*53f0*/  FSEL R21, R76, -INF , !P4 ;  /* 0xff8000004c157808 */ /* 0x000fe20006000000 */
[----:B------:R-:W-:Y:S01]  /*5400*/  FFMA.FTZ R17, R88, UR7, R7 ;  /* 0x0000000758117c23 */ /* 0x000fe20008010007 */
[----:B------:R-:W-:Y:S01]  /*5410*/  FSEL R194, R194, -INF , !P1 ;  /* 0xff800000c2c27808 */ /* 0x000fe20004800000 */
[----:B------:R-:W-:Y:S01]  /*5420*/  FFMA.FTZ R186, R13, UR7, R80 ;  /* 0x000000070dba7c23 */ /* 0x000fe20008010050 */
[C---:B------:R-:W-:Y:S01]  /*5430*/  ISETP.GE.AND P4, PT, R9.reuse, R130, PT ;  /* 0x000000820900720c */ /* 0x040fe20003f86270 */
[----:B------:R1:W-:Y:S01]  /*5440*/  MUFU.TANH R76, R85 ;  /* 0x00000055004c7308 */ /* 0x0003e20000002400 */
[----:B------:R-:W-:-:S02]  /*5450*/  ISETP.GE.AND P1, PT, R9, R128, PT ;  /* 0x000000800900720c */ /* 0x000fc40003f26270 */
[-C--:B------:R-:W-:Y:S02]  /*5460*/  I2FP.F32.U32 R100, R9.reuse ;  /* 0x0000000900647245 */ /* 0x080fe40000201000 */
[----:B------:R-:W-:Y:S02]  /*5470*/  I2FP.F32.U32 R9, R9 ;  /* 0x0000000900097245 */ /* 0x000fe40000201000 */
[C-C-:B------:R-:W-:Y:S01]  /*5480*/  LOP3.LUT R11, R2.reuse, 0x98, R3.reuse, 0xfe, !PT ;  /* 0x00000098020b7812 */ /* 0x140fe200078efe03 */
[----:B------:R-:W5:Y:S01]  /*5490*/  MUFU.TANH R95, R95 ;  /* 0x0000005f005f7308 */ /* 0x000f620000002400 */
[----:B------:R-:W-:Y:S01]  /*54a0*/  LOP3.LUT R7, R2, 0xa0, R3, 0xfe, !PT ;  /* 0x000000a002077812 */ /* 0x000fe200078efe03 */
[----:B---3--:R-:W-:Y:S01]  /*54b0*/  FFMA.FTZ R104, R9, UR7, R104 ;  /* 0x0000000709687c23 */ /* 0x008fe20008010068 */
[----:B------:R-:W-:Y:S01]  /*54c0*/  I2FP.F32.U32 R80, R11 ;  /* 0x0000000b00507245 */ /* 0x000fe20000201000 */
[----:B----4-:R-:W-:Y:S01]  /*54d0*/  FFMA.FTZ R15, R100, UR7, R105 ;  /* 0x00000007640f7c23 */ /* 0x010fe20008010069 */
[----:B------:R-:W-:-:S02]  /*54e0*/  LOP3.LUT R9, R2, 0x99, R3, 0xfe, !PT ;  /* 0x0000009902097812 */ /* 0x000fc400078efe03 */
[----:B------:R-:W-:Y:S01]  /*54f0*/  FSEL R19, R19, -INF , !P3 ;  /* 0xff80000013137808 */ /* 0x000fe20005800000 */
[----:B------:R-:W-:Y:S01]  /*5500*/  FFMA.FTZ R13, R80, UR7, R103 ;  /* 0x00000007500d7c23 */ /* 0x000fe20008010067 */
[----:B------:R-:W-:Y:S01]  /*5510*/  FSEL R190, R6, -INF , !P0 ;  /* 0xff80000006be7808 */ /* 0x000fe20004000000 */
[----:B------:R3:W-:Y:S01]  /*5520*/  MUFU.TANH R0, R87 ;  /* 0x0000005700007308 */ /* 0x0007e20000002400 */
[C---:B------:R-:W-:Y:S02]  /*5530*/  ISETP.GE.AND P3, PT, R11.reuse, R130, PT ;  /* 0x000000820b00720c */ /* 0x040fe40003f66270 */
[----:B------:R-:W-:Y:S02]  /*5540*/  ISETP.GE.AND P0, PT, R11, R128, PT ;  /* 0x000000800b00720c */ /* 0x000fe40003f06270 */
[----:B-1----:R-:W-:Y:S02]  /*5550*/  I2FP.F32.U32 R85, R11 ;  /* 0x0000000b00557245 */ /* 0x002fe40000201000 */
[----:B------:R-:W-:Y:S01]  /*5560*/  FSEL R17, R17, -INF , !P6 ;  /* 0xff80000011117808 */ /* 0x000fe20007000000 */
[----:B------:R1:W-:Y:S01]  /*5570*/  MUFU.TANH R78, R91 ;  /* 0x0000005b004e7308 */ /* 0x0003e20000002400 */
[----:B------:R-:W-:Y:S01]  /*5580*/  FSEL R186, R186, -INF , !P2 ;  /* 0xff800000baba7808 */ /* 0x000fe20005000000 */
[----:B------:R-:W-:Y:S01]  /*5590*/  FFMA.FTZ R102, R85, UR7, R102 ;  /* 0x0000000755667c23 */ /* 0x000fe20008010066 */
[----:B------:R-:W-:-:S02]  /*55a0*/  ISETP.GE.AND P6, PT, R9, R130, PT ;  /* 0x000000820900720c */ /* 0x000fc40003fc6270 */
[----:B------:R-:W-:Y:S02]  /*55b0*/  ISETP.GE.AND P2, PT, R9, R128, PT ;  /* 0x000000800900720c */ /* 0x000fe40003f46270 */
[-C--:B------:R-:W-:Y:S01]  /*55c0*/  I2FP.F32.U32 R11, R9.reuse ;  /* 0x00000009000b7245 */ /* 0x080fe20000201000 */
[----:B------:R-:W4:Y:S01]  /*55d0*/  MUFU.TANH R109, R109 ;  /* 0x0000006d006d7308 */ /* 0x000f220000002400 */
[----:B------:R-:W-:Y:S02]  /*55e0*/  I2FP.F32.U32 R6, R9 ;  /* 0x0000000900067245 */ /* 0x000fe40000201000 */
[-C--:B------:R-:W-:Y:S01]  /*55f0*/  I2FP.F32.U32 R9, R7.reuse ;  /* 0x0000000700097245 */ /* 0x080fe20000201000 */
[----:B------:R-:W-:Y:S01]  /*5600*/  FFMA.FTZ R11, R11, UR7, R84 ;  /* 0x000000070b0b7c23 */ /* 0x000fe20008010054 */
[----:B------:R-:W-:Y:S01]  /*5610*/  I2FP.F32.U32 R80, R7 ;  /* 0x0000000700507245 */ /* 0x000fe20000201000 */
[----:B------:R-:W-:Y:S01]  /*5620*/  FFMA.FTZ R101, R6, UR7, R101 ;  /* 0x0000000706657c23 */ /* 0x000fe20008010065 */
[----:B------:R-:W-:Y:S01]  /*5630*/  FSEL R15, R15, -INF , !P4 ;  /* 0xff8000000f0f7808 */ /* 0x000fe20006000000 */
[----:B------:R-:W-:Y:S01]  /*5640*/  FFMA.FTZ R98, R9, UR7, R98 ;  /* 0x0000000709627c23 */ /* 0x000fe20008010062 */
[----:B------:R-:W-:Y:S01]  /*5650*/  FSEL R168, R104, -INF , !P1 ;  /* 0xff80000068a87808 */ /* 0x000fe20004800000 */
[----:B------:R-:W-:Y:S01]  /*5660*/  FFMA.FTZ R97, R80, UR7, R97 ;  /* 0x0000000750617c23 */ /* 0x000fe20008010061 */
[C---:B------:R-:W-:Y:S01]  /*5670*/  ISETP.GE.AND P4, PT, R7.reuse, R130, PT ;  /* 0x000000820700720c */ /* 0x040fe20003f86270 */
[----:B------:R4:W-:Y:S01]  /*5680*/  MUFU.TANH R80, R36 ;  /* 0x0000002400507308 */ /* 0x0009e20000002400 */
[----:B------:R-:W-:-:S02]  /*5690*/  ISETP.GE.AND P1, PT, R7, R128, PT ;  /* 0x000000800700720c */ /* 0x000fc40003f26270 */
[C-C-:B---3--:R-:W-:Y:S02]  /*56a0*/  LOP3.LUT R87, R2.reuse, 0xf8, R3.reuse, 0xfe, !PT ;  /* 0x000000f802577812 */ /* 0x148fe400078efe03 */
[C-C-:B------:R-:W-:Y:S02]  /*56b0*/  LOP3.LUT R85, R2.reuse, 0x21, R3.reuse, 0xfe, !PT ;  /* 0x0000002102557812 */ /* 0x140fe400078efe03 */
[----:B------:R-:W-:Y:S01]  /*56c0*/  LOP3.LUT R9, R2, 0xa1, R3, 0xfe, !PT ;  /* 0x000000a102097812 */ /* 0x000fe200078efe03 */
[----:B------:R-:W3:Y:S01]  /*56d0*/  MUFU.TANH R111, R111 ;  /* 0x0000006f006f7308 */ /* 0x000ee20000002400 */
[----:B------:R-:W-:Y:S02]  /*56e0*/  FSEL R11, R11, -INF , !P6 ;  /* 0xff8000000b0b7808 */ /* 0x000fe40007000000 */
[----:B------:R-:W-:Y:S02]  /*56f0*/  FSEL R162, R101, -INF , !P2 ;  /* 0xff80000065a27808 */ /* 0x000fe40005000000 */
[----:B------:R-:W-:-:S02]  /*5700*/  ISETP.GE.AND P6, PT, R87, R130, PT ;  /* 0x000000825700720c */ /* 0x000fc40003fc6270 */
[----:B------:R-:W-:Y:S01]  /*5710*/  ISETP.GE.AND P2, PT, R87, R128, PT ;  /* 0x000000805700720c */ /* 0x000fe20003f46270 */
[----:B------:R-:W3:Y:S01]  /*5720*/  MUFU.TANH R4, R4 ;  /* 0x0000000400047308 */ /* 0x000ee20000002400 */
[----:B------:R-:W-:Y:S02]  /*5730*/  FSEL R7, R98, -INF , !P4 ;  /* 0xff80000062077808 */ /* 0x000fe40006000000 */
[----:B------:R-:W-:Y:S02]  /*5740*/  FSEL R156, R97, -INF , !P1 ;  /* 0xff800000619c7808 */ /* 0x000fe40004800000 */
[----:B------:R-:W-:Y:S02]  /*5750*/  I2FP.F32.U32 R87, R87 ;  /* 0x0000005700577245 */ /* 0x000fe40000201000 */
[C---:B------:R-:W-:Y:S01]  /*5760*/  ISETP.GE.AND P4, PT, R85.reuse, R130, PT ;  /* 0x000000825500720c */ /* 0x040fe20003f86270 */
[----:B------:R-:W3:Y:S01]  /*5770*/  MUFU.TANH R93, R93 ;  /* 0x0000005d005d7308 */ /* 0x000ee20000002400 */
[----:B------:R-:W-:Y:S01]  /*5780*/  ISETP.GE.AND P1, PT, R85, R128, PT ;  /* 0x000000805500720c */ /* 0x000fe20003f26270 */
[C---:B--2---:R-:W-:Y:S01]  /*5790*/  FFMA.FTZ R124, R87.reuse, UR7, R124 ;  /* 0x00000007577c7c23 */ /* 0x044fe2000801007c */
[-C--:B------:R-:W-:Y:S01]  /*57a0*/  I2FP.F32.U32 R84, R9.reuse ;  /* 0x0000000900547245 */ /* 0x080fe20000201000 */
[----:B-----5:R-:W-:Y:S01]  /*57b0*/  FFMA.FTZ R126, R87, UR7, R126 ;  /* 0x00000007577e7c23 */ /* 0x020fe2000801007e */
[----:B------:R-:W-:-:S02]  /*57c0*/  I2FP.F32.U32 R6, R9 ;  /* 0x0000000900067245 */ /* 0x000fc40000201000 */
[----:B------:R-:W-:Y:S01]  /*57d0*/  I2FP.F32.U32 R85, R85 ;  /* 0x0000005500557245 */ /* 0x000fe20000201000 */
[----:B------:R-:W-:Y:S01]  /*57e0*/  MUFU.TANH R96, R96 ;  /* 0x0000006000607308 */ /* 0x000fe20000002400 */
        /* <DEDUP_REMOVED lines=9> */
[----:B------:R2:W-:Y:S01]  /*5880*/  MUFU.TANH R6, R49 ;  /* 0x0000003100067308 */ /* 0x0005e20000002400 */
[----:B------:R-:W-:-:S02]  /*5890*/  FSEL R154, R95, -INF , !P0 ;  /* 0xff8000005f9a7808 */ /* 0x000fc40004000000 */
[----:B------:R-:W-:Y:S02]  /*58a0*/  FSEL R9, R9, -INF , !P3 ;  /* 0xff80000009097808 */ /* 0x000fe40005800000 */
[----:B------:R-:W-:Y:S02]  /*58b0*/  I2FP.F32.U32 R120, R85 ;  /* 0x0000005500787245 */ /* 0x000fe40000201000 */
[C---:B------:R-:W-:Y:S01]  /*58c0*/  ISETP.GE.AND P3, PT, R89.reuse, R130, PT ;  /* 0x000000825900720c */ /* 0x040fe20003f66270 */
[----:B------:R-:W5:Y:S01]  /*58d0*/  MUFU.TANH R5, R5 ;  /* 0x0000000500057308 */ /* 0x000f620000002400 */
[----:B------:R-:W-:Y:S01]  /*58e0*/  ISETP.GE.AND P0, PT, R89, R128, PT ;  /* 0x000000805900720c */ /* 0x000fe20003f06270 */
[C---:B-1----:R-:W-:Y:S01]  /*58f0*/  FFMA.FTZ R91, R120.reuse, UR7, R135 ;  /* 0x00000007785b7c23 */ /* 0x042fe20008010087 */
[----:B------:R-:W-:Y:S01]  /*5900*/  I2FP.F32.U32 R89, R89 ;  /* 0x0000005900597245 */ /* 0x000fe20000201000 */
[----:B------:R-:W-:Y:S01]  /*5910*/  FFMA.FTZ R120, R120, UR7, R160 ;  /* 0x0000000778787c23 */ /* 0x000fe200080100a0 */
[----:B----4-:R-:W-:-:S02]  /*5920*/  FSEL R36, R126, -INF , !P2 ;  /* 0xff8000007e247808 */ /* 0x010fc40005000000 */
[----:B------:R-:W-:Y:S01]  /*5930*/  ISETP.GE.AND P2, PT, R85, R128, PT ;  /* 0x000000805500720c */ /* 0x000fe20003f46270 */
[----:B------:R-:W-:Y:S01]  /*5940*/  FFMA.FTZ R159, R89, UR7, R159 ;  /* 0x00000007599f7c23 */ /* 0x000fe2000801009f */
[----:B--2---:R-:W-:Y:S01]  /*5950*/  FSEL R49, R124, -INF , !P6 ;  /* 0xff8000007c317808 */ /* 0x004fe20007000000 */
[----:B------:R-:W1:Y:S01]  /*5960*/  MUFU.TANH R94, R94 ;  /* 0x0000005e005e7308 */ /* 0x000e620000002400 */
[----:B------:R-:W-:Y:S01]  /*5970*/  ISETP.GE.AND P6, PT, R85, R130, PT ;  /* 0x000000825500720c */ /* 0x000fe20003fc6270 */
[----:B------:R-:W-:Y:S01]  /*5980*/  FFMA.FTZ R85, R89, UR7, R134 ;  /* 0x0000000759557c23 */ /* 0x000fe20008010086 */
[C-C-:B------:R-:W-:Y:S02]  /*5990*/  LOP3.LUT R89, R2.reuse, 0x31, R3.reuse, 0xfe, !PT ;  /* 0x0000003102597812 */ /* 0x140fe400078efe03 */
[----:B------:R-:W-:Y:S02]  /*59a0*/  LOP3.LUT R97, R2, 0x38, R3, 0xfe, !PT ;  /* 0x0000003802617812 */ /* 0x000fe400078efe03 */
[----:B------:R-:W-:Y:S01]  /*59b0*/  FSEL R91, R91, -INF , !P6 ;  /* 0xff8000005b5b7808 */ /* 0x000fe20007000000 */
[----:B------:R-:W2:Y:S01]  /*59c0*/  MUFU.TANH R90, R90 ;  /* 0x0000005a005a7308 */ /* 0x000ea20000002400 */
[----:B------:R-:W-:-:S02]  /*59d0*/  FSEL R120, R120, -INF , !P2 ;  /* 0xff80000078787808 */ /* 0x000fc40005000000 */
[----:B------:R-:W-:Y:S02]  /*59e0*/  I2FP.F32.U32 R84, R89 ;  /* 0x0000005900547245 */ /* 0x000fe40000201000 */
[C---:B------:R-:W-:Y:S02]  /*59f0*/  ISETP.GE.AND P6, PT, R97.reuse, R130, PT ;  /* 0x000000826100720c */ /* 0x040fe40003fc6270 */
[----:B------:R-:W-:Y:S01]  /*5a00*/  ISETP.GE.AND P2, PT, R97, R128, PT ;  /* 0x000000806100720c */ /* 0x000fe20003f46270 */
[C---:B------:R-:W-:Y:S01]  /*5a10*/  FFMA.FTZ R135, R84.reuse, UR7, R163 ;  /* 0x0000000754877c23 */ /* 0x040fe200080100a3 */
[----:B------:R-:W-:Y:S01]  /*5a20*/  I2FP.F32.U32 R97, R97 ;  /* 0x0000006100617245 */ /* 0x000fe20000201000 */
[----:B------:R-:W-:Y:S01]  /*5a30*/  FFMA.FTZ R131, R84, UR7, R131 ;  /* 0x0000000754837c23 */ /* 0x000fe20008010083 */
[----:B------:R-:W-:Y:S01]  /*5a40*/  LOP3.LUT R95, R2, 0x30, R3, 0xfe, !PT ;  /* 0x00000030025f7812 */ /* 0x000fe200078efe03 */
[----:B------:R-:W4:Y:S01]  /*5a50*/  MUFU.TANH R86, R86 ;  /* 0x0000005600567308 */ /* 0x000f220000002400 */
[----:B------:R-:W-:Y:S01]  /*5a60*/  FSEL R87, R87, -INF , !P4 ;  /* 0xff80000057577808 */ /* 0x000fe20006000000 */
[----:B------:R-:W-:Y:S01]  /*5a70*/  FFMA.FTZ R116, R97, UR7, R116 ;  /* 0x0000000761747c23 */ /* 0x000fe20008010074 */
[----:B------:R-:W-:Y:S01]  /*5a80*/  FSEL R222, R133, -INF , !P1 ;  /* 0xff80000085de7808 */ /* 0x000fe20004800000 */
[----:B------:R-:W-:Y:S01]  /*5a90*/  FFMA.FTZ R146, R97, UR7, R118 ;  /* 0x0000000761927c23 */ /* 0x000fe20008010076 */
[----:B------:R-:W-:-:S02]  /*5aa0*/  FSEL R85, R85, -INF , !P3 ;  /* 0xff80000055557808 */ /* 0x000fc40005800000 */
[----:B------:R-:W-:Y:S01]  /*5ab0*/  FSEL R220, R159, -INF , !P0 ;  /* 0xff8000009fdc7808 */ /* 0x000fe20004000000 */
[----:B------:R-:W4:Y:S01]  /*5ac0*/  MUFU.TANH R82, R82 ;  /* 0x0000005200527308 */ /* 0x000f220000002400 */
[C---:B------:R-:W-:Y:S02]  /*5ad0*/  ISETP.GE.AND P4, PT, R95.reuse, R130, PT ;  /* 0x000000825f00720c */ /* 0x040fe40003f86270 */
[----:B------:R-:W-:Y:S02]  /*5ae0*/  ISETP.GE.AND P1, PT, R95, R128, PT ;  /* 0x000000805f00720c */ /* 0x000fe40003f26270 */
[----:B------:R-:W-:Y:S02]  /*5af0*/  I2FP.F32.U32 R88, R95 ;  /* 0x0000005f00587245 */ /* 0x000fe40000201000 */
[C---:B------:R-:W-:Y:S01]  /*5b00*/  ISETP.GE.AND P3, PT, R89.reuse, R130, PT ;  /* 0x000000825900720c */ /* 0x040fe20003f66270 */
[----:B------:R-:W4:Y:S01]  /*5b10*/  MUFU.TANH R74, R74 ;  /* 0x0000004a004a7308 */ /* 0x000f220000002400 */
[----:B------:R-:W-:Y:S01]  /*5b20*/  ISETP.GE.AND P0, PT, R89, R128, PT ;  /* 0x000000805900720c */ /* 0x000fe20003f06270 */
[----:B------:R-:W-:Y:S01]  /*5b30*/  FFMA.FTZ R89, R88, UR7, R161 ;  /* 0x0000000758597c23 */ /* 0x000fe200080100a1 */
[----:B------:R-:W-:Y:S01]  /*5b40*/  LOP3.LUT R95, R2, 0x39, R3, 0xfe, !PT ;  /* 0x00000039025f7812 */ /* 0x000fe200078efe03 */
[----:B------:R-:W-:Y:S01]  /*5b50*/  FFMA.FTZ R129, R88, UR7, R129 ;  /* 0x0000000758817c23 */ /* 0x000fe20008010081 */
[----:B------:R-:W-:-:S02]  /*5b60*/  LOP3.LUT R97, R2, 0x40, R3, 0xfe, !PT ;  /* 0x0000004002617812 */ /* 0x000fc400078efe03 */
[----:B------:R-:W-:Y:S01]  /*5b70*/  FSEL R135, R135, -INF , !P3 ;  /* 0xff80000087877808 */ /* 0x000fe20005800000 */
[----:B------:R-:W4:Y:S01]  /*5b80*/  MUFU.TANH R72, R72 ;  /* 0x0000004800487308 */ /* 0x000f220000002400 */
[----:B------:R-:W-:Y:S02]  /*5b90*/  FSEL R218, R131, -INF , !P0 ;  /* 0xff80000083da7808 */ /* 0x000fe40004000000 */
[----:B------:R-:W-:Y:S02]  /*5ba0*/  I2FP.F32.U32 R84, R95 ;  /* 0x0000005f00547245 */ /* 0x000fe40000201000 */
[C---:B------:R-:W-:Y:S02]  /*5bb0*/  ISETP.GE.AND P3, PT, R97.reuse, R130, PT ;  /* 0x000000826100720c */ /* 0x040fe40003f66270 */
[----:B------:R-:W-:Y:S01]  /*5bc0*/  ISETP.GE.AND P0, PT, R97, R128, PT ;  /* 0x000000806100720c */ /* 0x000fe20003f06270 */
[C---:B------:R-:W-:Y:S01]  /*5bd0*/  FFMA.FTZ R117, R84.reuse, UR7, R117 ;  /* 0x0000000754757c23 */ /* 0x040fe20008010075 */
[----:B------:R-:W-:Y:S01]  /*5be0*/  I2FP.F32.U32 R97, R97 ;  /* 0x0000006100617245 */ /* 0x000fe20000201000 */
[----:B------:R-:W-:Y:S01]  /*5bf0*/  FFMA.FTZ R118, R84, UR7, R119 ;  /* 0x0000000754767c23 */ /* 0x000fe20008010077 */
[----:B------:R-:W-:Y:S01]  /*5c00*/  FSEL R89, R89, -INF , !P4 ;  /* 0xff80000059597808 */ /* 0x000fe20006000000 */
[----:B------:R-:W4:Y:S01]  /*5c10*/  MUFU.TANH R70, R70 ;  /* 0x0000004600467308 */ /* 0x000f220000002400 */
[----:B------:R-:W-:Y:S01]  /*5c20*/  FSEL R152, R129, -INF , !P1 ;  /* 0xff80000081987808 */ /* 0x000fe20004800000 */
[----:B------:R-:W-:Y:S01]  /*5c30*/  FFMA.FTZ R108, R97, UR7, R108 ;  /* 0x00000007616c7c23 */ /* 0x000fe2000801006c */
[----:B------:R-:W-:Y:S01]  /*5c40*/  ISETP.GE.AND P4, PT, R95, R130, PT ;  /* 0x000000825f00720c */ /* 0x000fe20003f86270 */
[----:B------:R-:W-:Y:S01]  /*5c50*/  FFMA.FTZ R110, R97, UR7, R110 ;  /* 0x00000007616e7c23 */ /* 0x000fe2000801006e */
[----:B------:R-:W-:-:S02]  /*5c60*/  ISETP.GE.AND P1, PT, R95, R128, PT ;  /* 0x000000805f00720c */ /* 0x000fc40003f26270 */
[C-C-:B------:R-:W-:Y:S01]  /*5c70*/  LOP3.LUT R95, R2.reuse, 0x41, R3.reuse, 0xfe, !PT ;  /* 0x00000041025f7812 */ /* 0x140fe200078efe03 */
[----:B------:R-:W4:Y:S01]  /*5c80*/  MUFU.TANH R66, R66 ;  /* 0x0000004200427308 */ /* 0x000f220000002400 */
[----:B------:R-:W-:Y:S02]  /*5c90*/  LOP3.LUT R97, R2, 0x48, R3, 0xfe, !PT ;  /* 0x0000004802617812 */ /* 0x000fe400078efe03 */
[----:B------:R-:W-:Y:S02]  /*5ca0*/  FSEL R147, R117, -INF , !P4 ;  /* 0xff80000075937808 */ /* 0x000fe40006000000 */
[----:B------:R-:W-:Y:S02]  /*5cb0*/  FSEL R118, R118, -INF , !P1 ;  /* 0xff80000076767808 */ /* 0x000fe40004800000 */
[----:B------:R-:W-:Y:S01]  /*5cc0*/  I2FP.F32.U32 R84, R95 ;  /* 0x0000005f00547245 */ /* 0x000fe20000201000 */
[----:B------:R-:W4:Y:S01]  /*5cd0*/  MUFU.TANH R68, R68 ;  /* 0x0000004400447308 */ /* 0x000f220000002400 */
[----:B------:R-:W-:-:S02]  /*5ce0*/  ISETP.GE.AND P4, PT, R97, R130, PT ;  /* 0x000000826100720c */ /* 0x000fc40003f86270 */
[----:B------:R-:W-:Y:S01]  /*5cf0*/  ISETP.GE.AND P1, PT, R97, R128, PT ;  /* 0x000000806100720c */ /* 0x000fe20003f26270 */
[C---:B------:R-:W-:Y:S01]  /*5d00*/  FFMA.FTZ R109, R84.reuse, UR7, R109 ;  /* 0x00000007546d7c23 */ /* 0x040fe2000801006d */
[----:B------:R-:W-:Y:S01]  /*5d10*/  I2FP.F32.U32 R97, R97 ;  /* 0x0000006100617245 */ /* 0x000fe20000201000 */
[----:B---3--:R-:W-:Y:S01]  /*5d20*/  FFMA.FTZ R111, R84, UR7, R111 ;  /* 0x00000007546f7c23 */ /* 0x008fe2000801006f */
[----:B------:R-:W-:Y:S01]  /*5d30*/  FSEL R129, R116, -INF , !P6 ;  /* 0xff80000074817808 */ /* 0x000fe20007000000 */
[----:B------:R-:W3:Y:S01]  /*5d40*/  MUFU.TANH R64, R64 ;  /* 0x0000004000407308 */ /* 0x000ee20000002400 */
[----:B------:R-:W-:Y:S01]  /*5d50*/  FSEL R146, R146, -INF , !P2 ;  /* 0xff80000092927808 */ /* 0x000fe20005000000 */
[----:B------:R-:W-:Y:S01]  /*5d60*/  FFMA.FTZ R92, R97, UR7, R92 ;  /* 0x00000007615c7c23 */ /* 0x000fe2000801005c */
[----:B------:R-:W-:Y:S01]  /*5d70*/  ISETP.GE.AND P6, PT, R95, R130, PT ;  /* 0x000000825f00720c */ /* 0x000fe20003fc6270 */
[----:B------:R-:W-:Y:S01]  /*5d80*/  FFMA.FTZ R4, R97, UR7, R4 ;  /* 0x0000000761047c23 */ /* 0x000fe20008010004 */
[----:B------:R-:W-:-:S02]  /*5d90*/  ISETP.GE.AND P2, PT, R95, R128, PT ;  /* 0x000000805f00720c */ /* 0x000fc40003f46270 */
[C-C-:B------:R-:W-:Y:S01]  /*5da0*/  LOP3.LUT R95, R2.reuse, 0x49, R3.reuse, 0xfe, !PT ;  /* 0x00000049025f7812 */ /* 0x140fe200078efe03 */
[----:B------:R-:W3:Y:S01]  /*5db0*/  MUFU.TANH R62, R62 ;  /* 0x0000003e003e7308 */ /* 0x000ee20000002400 */
[----:B------:R-:W-:Y:S02]  /*5dc0*/  LOP3.LUT R97, R2, 0xa8, R3, 0xfe, !PT ;  /* 0x000000a802617812 */ /* 0x000fe400078efe03 */
[----:B------:R-:W-:Y:S02]  /*5dd0*/  FSEL R157, R109, -INF , !P6 ;  /* 0xff8000006d9d7808 */ /* 0x000fe40007000000 */
[----:B------:R-:W-:Y:S02]  /*5de0*/  FSEL R216, R111, -INF , !P2 ;  /* 0xff8000006fd87808 */ /* 0x000fe40005000000 */
[----:B------:R-:W-:Y:S01]  /*5df0*/  I2FP.F32.U32 R84, R95 ;  /* 0x0000005f00547245 */ /* 0x000fe20000201000 */
[----:B------:R-:W3:Y:S01]  /*5e00*/  MUFU.TANH R58, R58 ;  /* 0x0000003a003a7308 */ /* 0x000ee20000002400 */
[----:B------:R-:W-:-:S02]  /*5e10*/  ISETP.GE.AND P6, PT, R97, R130, PT ;  /* 0x000000826100720c */ /* 0x000fc40003fc6270 */
[----:B------:R-:W-:Y:S01]  /*5e20*/  ISETP.GE.AND P2, PT, R97, R128, PT ;  /* 0x000000806100720c */ /* 0x000fe20003f46270 */
[C---:B------:R-:W-:Y:S01]  /*5e30*/  FFMA.FTZ R93, R84.reuse, UR7, R93 ;  /* 0x00000007545d7c23 */ /* 0x040fe2000801005d */
[----:B------:R-:W-:Y:S01]  /*5e40*/  I2FP.F32.U32 R97, R97 ;  /* 0x0000006100617245 */ /* 0x000fe20000201000 */
[----:B-----5:R-:W-:Y:S01]  /*5e50*/  FFMA.FTZ R5, R84, UR7, R5 ;  /* 0x0000000754057c23 */ /* 0x020fe20008010005 */
[----:B------:R-:W-:Y:S01]  /*5e60*/  FSEL R139, R108, -INF , !P3 ;  /* 0xff8000006c8b7808 */ /* 0x000fe20005800000 */
[----:B------:R-:W5:Y:S01]  /*5e70*/  MUFU.TANH R60, R60 ;  /* 0x0000003c003c7308 */ /* 0x000f620000002400 */
[----:B------:R-:W-:Y:S01]  /*5e80*/  FSEL R160, R110, -INF , !P0 ;  /* 0xff8000006ea07808 */ /* 0x000fe20004000000 */
[----:B------:R-:W-:Y:S01]  /*5e90*/  FFMA.FTZ R96, R97, UR7, R96 ;  /* 0x0000000761607c23 */ /* 0x000fe20008010060 */
[----:B------:R-:W-:Y:S01]  /*5ea0*/  ISETP.GE.AND P3, PT, R95, R130, PT ;  /* 0x000000825f00720c */ /* 0x000fe20003f66270 */
[----:B------:R-:W-:Y:S01]  /*5eb0*/  FFMA.FTZ R78, R97, UR7, R78 ;  /* 0x00000007614e7c23 */ /* 0x000fe2000801004e */
[----:B------:R-:W-:-:S02]  /*5ec0*/  ISETP.GE.AND P0, PT, R95, R128, PT ;  /* 0x000000805f00720c */ /* 0x000fc40003f06270 */
[C-C-:B------:R-:W-:Y:S01]  /*5ed0*/  LOP3.LUT R95, R2.reuse, 0xa9, R3.reuse, 0xfe, !PT ;  /* 0x000000a9025f7812 */ /* 0x140fe200078efe03 */
[----:B------:R-:W5:Y:S01]  /*5ee0*/  MUFU.TANH R56, R56 ;  /* 0x0000003800387308 */ /* 0x000f620000002400 */
[----:B------:R-:W-:Y:S02]  /*5ef0*/  LOP3.LUT R97, R2, 0xb0, R3, 0xfe, !PT ;  /* 0x000000b002617812 */ /* 0x000fe400078efe03 */
[----:B------:R-:W-:Y:S02]  /*5f00*/  FSEL R153, R92, -INF , !P4 ;  /* 0xff8000005c997808 */ /* 0x000fe40006000000 */
[----:B------:R-:W-:Y:S02]  /*5f10*/  FSEL R214, R4, -INF , !P1 ;  /* 0xff80000004d67808 */ /* 0x000fe40004800000 */
[C---:B------:R-:W-:Y:S01]  /*5f20*/  ISETP.GE.AND P4, PT, R95.reuse, R130, PT ;  /* 0x000000825f00720c */ /* 0x040fe20003f86270 */
[----:B------:R-:W5:Y:S01]  /*5f30*/  MUFU.TANH R54, R54 ;  /* 0x0000003600367308 */ /* 0x000f620000002400 */
[----:B------:R-:W-:-:S02]  /*5f40*/  ISETP.GE.AND P1, PT, R95, R128, PT ;  /* 0x000000805f00720c */ /* 0x000fc40003f26270 */
[----:B------:R-:W-:Y:S02]  /*5f50*/  I2FP.F32.U32 R95, R95 ;  /* 0x0000005f005f7245 */ /* 0x000fe40000201000 */
[----:B------:R-:W-:Y:S02]  /*5f60*/  FSEL R151, R93, -INF , !P3 ;  /* 0xff8000005d977808 */ /* 0x000fe40005800000 */
[----:B------:R-:W-:Y:S01]  /*5f70*/  I2FP.F32.U32 R93, R97 ;  /* 0x00000061005d7245 */ /* 0x000fe20000201000 */
[C---:B-1----:R-:W-:Y:S01]  /*5f80*/  FFMA.FTZ R94, R95.reuse, UR7, R94 ;  /* 0x000000075f5e7c23 */ /* 0x042fe2000801005e */
[----:B--2---:R-:W-:Y:S01]  /*5f90*/  FFMA.FTZ R90, R95, UR7, R90 ;  /* 0x000000075f5a7c23 */ /* 0x004fe2000801005a */
[C-C-:B------:R-:W-:Y:S01]  /*5fa0*/  LOP3.LUT R95, R2.reuse, 0xb1, R3.reuse, 0xfe, !PT ;  /* 0x000000b1025f7812 */ /* 0x140fe200078efe03 */
[----:B------:R-:W1:Y:S01]  /*5fb0*/  MUFU.TANH R51, R51 ;  /* 0x0000003300337308 */ /* 0x000e620000002400 */
[C---:B------:R-:W-:Y:S01]  /*5fc0*/  FFMA.FTZ R119, R93.reuse, UR7, R0 ;  /* 0x000000075d777c23 */ /* 0x040fe20008010000 */
[----:B----4-:R-:W-:Y:S01]  /*5fd0*/  FFMA.FTZ R86, R93, UR7, R86 ;  /* 0x000000075d567c23 */ /* 0x010fe20008010056 */
[----:B------:R-:W-:-:S02]  /*5fe0*/  LOP3.LUT R93, R2, 0xb8, R3, 0xfe, !PT ;  /* 0x000000b8025d7812 */ /* 0x000fc400078efe03 */
[----:B------:R-:W-:Y:S02]  /*5ff0*/  FSEL R158, R5, -INF , !P0 ;  /* 0xff800000059e7808 */ /* 0x000fe40004000000 */
[----:B------:R-:W-:Y:S01]  /*6000*/  FSEL R121, R94, -INF , !P4 ;  /* 0xff8000005e797808 */ /* 0x000fe20006000000 */
[----:B------:R-:W2:Y:S01]  /*6010*/  MUFU.TANH R52, R52 ;  /* 0x0000003400347308 */ /* 0x000ea20000002400 */
[----:B------:R-:W-:Y:S02]  /*6020*/  FSEL R132, R90, -INF , !P1 ;  /* 0xff8000005a847808 */ /* 0x000fe40004800000 */
[----:B------:R-:W-:Y:S02]  /*6030*/  I2FP.F32.U32 R5, R95 ;  /* 0x0000005f00057245 */ /* 0x000fe40000201000 */
[C---:B------:R-:W-:Y:S02]  /*6040*/  ISETP.GE.AND P4, PT, R93.reuse, R130, PT ;  /* 0x000000825d00720c */ /* 0x040fe40003f86270 */
[----:B------:R-:W-:Y:S01]  /*6050*/  ISETP.GE.AND P1, PT, R93, R128, PT ;  /* 0x000000805d00720c */ /* 0x000fe20003f26270 */
[C---:B------:R-:W-:Y:S01]  /*6060*/  FFMA.FTZ R76, R5.reuse, UR7, R76 ;  /* 0x00000007054c7c23 */ /* 0x040fe2000801004c */
[----:B------:R-:W-:Y:S01]  /*6070*/  I2FP.F32.U32 R93, R93 ;  /* 0x0000005d005d7245 */ /* 0x000fe20000201000 */
[----:B------:R-:W-:Y:S01]  /*6080*/  FFMA.FTZ R82, R5, UR7, R82 ;  /* 0x0000000705527c23 */ /* 0x000fe20008010052 */
[C---:B------:R-:W-:Y:S01]  /*6090*/  ISETP.GE.AND P3, PT, R97.reuse, R130, PT ;  /* 0x000000826100720c */ /* 0x040fe20003f66270 */
[----:B------:R-:W4:Y:S01]  /*60a0*/  MUFU.TANH R50, R50 ;  /* 0x0000003200327308 */ /* 0x000f220000002400 */
[----:B------:R-:W-:Y:S01]  /*60b0*/  ISETP.GE.AND P0, PT, R97, R128, PT ;  /* 0x000000806100720c */ /* 0x000fe20003f06270 */
[C---:B------:R-:W-:Y:S01]  /*60c0*/  FFMA.FTZ R74, R93.reuse, UR7, R74 ;  /* 0x000000075d4a7c23 */ /* 0x040fe2000801004a */
[----:B------:R-:W-:Y:S01]  /*60d0*/  FSEL R123, R96, -INF , !P6 ;  /* 0xff800000607b7808 */ /* 0x000fe20007000000 */
[----:B------:R-:W-:Y:S01]  /*60e0*/  FFMA.FTZ R6, R93, UR7, R6 ;  /* 0x000000075d067c23 */ /* 0x000fe20008010006 */
[----:B------:R-:W-:-:S02]  /*60f0*/  FSEL R138, R78, -INF , !P2 ;  /* 0xff8000004e8a7808 */ /* 0x000fc40005000000 */
[C---:B------:R-:W-:Y:S01]  /*6100*/  ISETP.GE.AND P6, PT, R95.reuse, R130, PT ;  /* 0x000000825f00720c */ /* 0x040fe20003fc6270 */
[----:B------:R-:W4:Y:S01]  /*6110*/  MUFU.TANH R48, R48 ;  /* 0x0000003000307308 */ /* 0x000f220000002400 */
[----:B------:R-:W-:Y:S02]  /*6120*/  ISETP.GE.AND P2, PT, R95, R128, PT ;  /* 0x000000805f00720c */ /* 0x000fe40003f46270 */
[C-C-:B------:R-:W-:Y:S02]  /*6130*/  LOP3.LUT R5, R2.reuse, 0xb9, R3.reuse, 0xfe, !PT ;  /* 0x000000b902057812 */ /* 0x140fe400078efe03 */
[----:B------:R-:W-:Y:S02]  /*6140*/  LOP3.LUT R93, R2, 0xc0, R3, 0xfe, !PT ;  /* 0x000000c0025d7812 */ /* 0x000fe400078efe03 */
[----:B------:R-:W-:Y:S01]  /*6150*/  FSEL R119, R119, -INF , !P3 ;  /* 0xff80000077777808 */ /* 0x000fe20005800000 */
[----:B------:R1:W4:Y:S01]  /*6160*/  MUFU.TANH R0, R46 ;  /* 0x0000002e00007308 */ /* 0x0003220000002400 */
[----:B------:R-:W-:-:S02]  /*6170*/  FSEL R114, R86, -INF , !P0 ;  /* 0xff80000056727808 */ /* 0x000fc40004000000 */
[C---:B------:R-:W-:Y:S02]  /*6180*/  ISETP.GE.AND P3, PT, R5.reuse, R130, PT ;  /* 0x000000820500720c */ /* 0x040fe40003f66270 */
[----:B------:R-:W-:Y:S02]  /*6190*/  ISETP.GE.AND P0, PT, R5, R128, PT ;  /* 0x000000800500720c */ /* 0x000fe40003f06270 */
[----:B------:R-:W-:Y:S01]  /*61a0*/  FSEL R117, R76, -INF , !P6 ;  /* 0xff8000004c757808 */ /* 0x000fe20007000000 */
[----:B------:R-:W4:Y:S01]  /*61b0*/  MUFU.TANH R47, R47 ;  /* 0x0000002f002f7308 */ /* 0x000f220000002400 */
[----:B------:R-:W-:Y:S02]  /*61c0*/  FSEL R112, R82, -INF , !P2 ;  /* 0xff80000052707808 */ /* 0x000fe40005000000 */
[----:B------:R-:W-:Y:S02]  /*61d0*/  I2FP.F32.U32 R5, R5 ;  /* 0x0000000500057245 */ /* 0x000fe40000201000 */
[----:B------:R-:W-:-:S02]  /*61e0*/  ISETP.GE.AND P6, PT, R93, R130, PT ;  /* 0x000000825d00720c */ /* 0x000fc40003fc6270 */
[----:B------:R-:W-:Y:S01]  /*61f0*/  ISETP.GE.AND P2, PT, R93, R128, PT ;  /* 0x000000805d00720c */ /* 0x000fe20003f46270 */
[C---:B------:R-:W-:Y:S01]  /*6200*/  FFMA.FTZ R72, R5.reuse, UR7, R72 ;  /* 0x0000000705487c23 */ /* 0x040fe20008010048 */
[----:B------:R-:W-:Y:S01]  /*6210*/  I2FP.F32.U32 R93, R93 ;  /* 0x0000005d005d7245 */ /* 0x000fe20000201000 */
[----:B------:R-:W-:Y:S01]  /*6220*/  FFMA.FTZ R80, R5, UR7, R80 ;  /* 0x0000000705507c23 */ /* 0x000fe20008010050 */
[--C-:B------:R-:W-:Y:S01]  /*6230*/  LOP3.LUT R5, R2, 0xc1, R3.reuse, 0xfe, !PT ;  /* 0x000000c102057812 */ /* 0x100fe200078efe03 */
[----:B------:R-:W4:Y:S01]  /*6240*/  MUFU.TANH R45, R45 ;  /* 0x0000002d002d7308 */ /* 0x000f220000002400 */
[----:B------:R-:W-:Y:S01]  /*6250*/  FSEL R111, R74, -INF , !P4 ;  /* 0xff8000004a6f7808 */ /* 0x000fe20006000000 */
[C---:B------:R-:W-:Y:S01]  /*6260*/  FFMA.FTZ R70, R93.reuse, UR7, R70 ;  /* 0x000000075d467c23 */ /* 0x040fe20008010046 */
[----:B------:R-:W-:Y:S01]  /*6270*/  FFMA.FTZ R66, R93, UR7, R66 ;  /* 0x000000075d427c23 */ /* 0x000fe20008010042 */
[----:B------:R-:W-:Y:S02]  /*6280*/  LOP3.LUT R93, R2, 0xc8, R3, 0xfe, !PT ;  /* 0x000000c8025d7812 */ /* 0x000fe400078efe03 */
[----:B------:R-:W-:-:S02]  /*6290*/  FSEL R106, R6, -INF , !P1 ;  /* 0xff800000066a7808 */ /* 0x000fc40004800000 */
[C---:B------:R-:W-:Y:S01]  /*62a0*/  ISETP.GE.AND P4, PT, R5.reuse, R130, PT ;  /* 0x000000820500720c */ /* 0x040fe20003f86270 */
[----:B------:R2:W-:Y:S01]  /*62b0*/  MUFU.TANH R6, R25 ;  /* 0x0000001900067308 */ /* 0x0005e20000002400 */
[----:B------:R-:W-:Y:S02]  /*62c0*/  ISETP.GE.AND P1, PT, R5, R128, PT ;  /* 0x000000800500720c */ /* 0x000fe40003f26270 */
[----:B------:R-:W-:Y:S02]  /*62d0*/  FSEL R109, R72, -INF , !P3 ;  /* 0xff800000486d7808 */ /* 0x000fe40005800000 */
[----:B------:R-:W-:Y:S02]  /*62e0*/  FSEL R102, R80, -INF , !P0 ;  /* 0xff80000050667808 */ /* 0x000fe40004000000 */
[----:B------:R-:W-:Y:S01]  /*62f0*/  I2FP.F32.U32 R5, R5 ;  /* 0x0000000500057245 */ /* 0x000fe20000201000 */
[----:B------:R4:W4:Y:S01]  /*6300*/  MUFU.TANH R4, R44 ;  /* 0x0000002c00047308 */ /* 0x0009220000002400 */
[----:B------:R-:W-:-:S02]  /*6310*/  ISETP.GE.AND P3, PT, R93, R130, PT ;  /* 0x000000825d00720c */ /* 0x000fc40003f66270 */
[----:B------:R-:W-:Y:S01]  /*6320*/  ISETP.GE.AND P0, PT, R93, R128, PT ;  /* 0x000000805d00720c */ /* 0x000fe20003f06270 */
[C---:B------:R-:W-:Y:S01]  /*6330*/  FFMA.FTZ R68, R5.reuse, UR7, R68 ;  /* 0x0000000705447c23 */ /* 0x040fe20008010044 */
[----:B------:R-:W-:Y:S01]  /*6340*/  I2FP.F32.U32 R93, R93 ;  /* 0x0000005d005d7245 */ /* 0x000fe20000201000 */
[----:B---3--:R-:W-:Y:S01]  /*6350*/  FFMA.FTZ R64, R5, UR7, R64 ;  /* 0x0000000705407c23 */ /* 0x008fe20008010040 */
[--C-:B------:R-:W-:Y:S01]  /*6360*/  LOP3.LUT R95, R2, 0xc9, R3.reuse, 0xfe, !PT ;  /* 0x000000c9025f7812 */ /* 0x100fe200078efe03 */
[----:B------:R-:W3:Y:S01]  /*6370*/  MUFU.TANH R42, R42 ;  /* 0x0000002a002a7308 */ /* 0x000ee20000002400 */
[----:B------:R-:W-:Y:S01]  /*6380*/  FSEL R107, R70, -INF , !P6 ;  /* 0xff800000466b7808 */ /* 0x000fe20007000000 */
[C---:B------:R-:W-:Y:S01]  /*6390*/  FFMA.FTZ R5, R93.reuse, UR7, R62 ;  /* 0x000000075d057c23 */ /* 0x040fe2000801003e */
[----:B------:R-:W-:Y:S01]  /*63a0*/  FFMA.FTZ R58, R93, UR7, R58 ;  /* 0x000000075d3a7c23 */ /* 0x000fe2000801003a */
[----:B------:R-:W-:Y:S02]  /*63b0*/  LOP3.LUT R93, R2, 0xd0, R3, 0xfe, !PT ;  /* 0x000000d0025d7812 */ /* 0x000fe400078efe03 */
[----:B------:R-:W-:-:S02]  /*63c0*/  FSEL R98, R66, -INF , !P2 ;  /* 0xff80000042627808 */ /* 0x000fc40005000000 */
[C---:B------:R-:W-:Y:S01]  /*63d0*/  ISETP.GE.AND P6, PT, R95.reuse, R130, PT ;  /* 0x000000825f00720c */ /* 0x040fe20003fc6270 */
[----:B------:R-:W3:Y:S01]  /*63e0*/  MUFU.TANH R43, R43 ;  /* 0x0000002b002b7308 */ /* 0x000ee20000002400 */
[----:B------:R-:W-:Y:S02]  /*63f0*/  ISETP.GE.AND P2, PT, R95, R128, PT ;  /* 0x000000805f00720c */ /* 0x000fe40003f46270 */
[----:B------:R-:W-:Y:S02]  /*6400*/  FSEL R101, R68, -INF , !P4 ;  /* 0xff80000044657808 */ /* 0x000fe40006000000 */
[----:B------:R-:W-:Y:S02]  /*6410*/  FSEL R96, R64, -INF , !P1 ;  /* 0xff80000040607808 */ /* 0x000fe40004800000 */
[----:B------:R-:W-:Y:S01]  /*6420*/  I2FP.F32.U32 R95, R95 ;  /* 0x0000005f005f7245 */ /* 0x000fe20000201000 */
[----:B------:R-:W3:Y:S01]  /*6430*/  MUFU.TANH R41, R41 ;  /* 0x0000002900297308 */ /* 0x000ee20000002400 */
[----:B------:R-:W-:-:S02]  /*6440*/  ISETP.GE.AND P4, PT, R93, R130, PT ;  /* 0x000000825d00720c */ /* 0x000fc40003f86270 */
[----:B------:R-:W-:Y:S01]  /*6450*/  ISETP.GE.AND P1, PT, R93, R128, PT ;  /* 0x000000805d00720c */ /* 0x000fe20003f26270 */
[C---:B-----5:R-:W-:Y:S01]  /*6460*/  FFMA.FTZ R60, R95.reuse, UR7, R60 ;  /* 0x000000075f3c7c23 */ /* 0x060fe2000801003c */
[----:B------:R-:W-:Y:S01]  /*6470*/  I2FP.F32.U32 R93, R93 ;  /* 0x0000005d005d7245 */ /* 0x000fe20000201000 */
[----:B------:R-:W-:Y:S01]  /*6480*/  FFMA.FTZ R56, R95, UR7, R56 ;  /* 0x000000075f387c23 */ /* 0x000fe20008010038 */
[C---:B------:R-:W-:Y:S01]  /*6490*/  LOP3.LUT R95, R2.reuse, 0xd1, R3, 0xfe, !PT ;  /* 0x000000d1025f7812 */ /* 0x040fe200078efe03 */
[----:B------:R-:W5:Y:S01]  /*64a0*/  MUFU.TANH R39, R39 ;  /* 0x0000002700277308 */ /* 0x000f620000002400 */
[----:B------:R-:W-:Y:S01]  /*64b0*/  FSEL R5, R5, -INF , !P3 ;  /* 0xff80000005057808 */ /* 0x000fe20005800000 */
[C---:B------:R-:W-:Y:S01]  /*64c0*/  FFMA.FTZ R54, R93.reuse, UR7, R54 ;  /* 0x000000075d367c23 */ /* 0x040fe20008010036 */
[----:B-1----:R-:W-:Y:S01]  /*64d0*/  FFMA.FTZ R46, R93, UR7, R51 ;  /* 0x000000075d2e7c23 */ /* 0x002fe20008010033 */
[----:B------:R-:W-:Y:S02]  /*64e0*/  LOP3.LUT R93, R2, 0xd8, R3, 0xfe, !PT ;  /* 0x000000d8025d7812 */ /* 0x000fe400078efe03 */
[----:B------:R-:W-:-:S02]  /*64f0*/  FSEL R92, R58, -INF , !P0 ;  /* 0xff8000003a5c7808 */ /* 0x000fc40004000000 */
[C---:B------:R-:W-:Y:S01]  /*6500*/  ISETP.GE.AND P3, PT, R95.reuse, R130, PT ;  /* 0x000000825f00720c */ /* 0x040fe20003f66270 */
[----:B------:R-:W1:Y:S01]  /*6510*/  MUFU.TANH R40, R40 ;  /* 0x0000002800287308 */ /* 0x000e620000002400 */
[----:B------:R-:W-:Y:S02]  /*6520*/  ISETP.GE.AND P0, PT, R95, R128, PT ;  /* 0x000000805f00720c */ /* 0x000fe40003f06270 */
[----:B--2---:R-:W-:Y:S02]  /*6530*/  FSEL R25, R60, -INF , !P6 ;  /* 0xff8000003c197808 */ /* 0x004fe40007000000 */
[----:B------:R-:W-:Y:S02]  /*6540*/  FSEL R88, R56, -INF , !P2 ;  /* 0xff80000038587808 */ /* 0x000fe40005000000 */
[----:B------:R-:W-:Y:S01]  /*6550*/  I2FP.F32.U32 R95, R95 ;  /* 0x0000005f005f7245 */ /* 0x000fe20000201000 */
[----:B------:R-:W2:Y:S01]  /*6560*/  MUFU.TANH R38, R38 ;  /* 0x0000002600267308 */ /* 0x000ea20000002400 */
[----:B------:R-:W-:-:S02]  /*6570*/  LOP3.LUT R51, R2, 0xd9, R3, 0xfe, !PT ;  /* 0x000000d902337812 */ /* 0x000fc400078efe03 */
[----:B------:R-:W-:Y:S01]  /*6580*/  ISETP.GE.AND P6, PT, R93, R130, PT ;  /* 0x000000825d00720c */ /* 0x000fe20003fc6270 */
[----:B------:R-:W-:Y:S01]  /*6590*/  FFMA.FTZ R52, R95, UR7, R52 ;  /* 0x000000075f347c23 */ /* 0x000fe20008010034 */
[----:B------:R-:W-:Y:S01]  /*65a0*/  ISETP.GE.AND P2, PT, R93, R128, PT ;  /* 0x000000805d00720c */ /* 0x000fe20003f46270 */
[----:B----4-:R-:W-:Y:S01]  /*65b0*/  FFMA.FTZ R50, R95, UR7, R50 ;  /* 0x000000075f327c23 */ /* 0x010fe20008010032 */
[----:B------:R-:W-:Y:S01]  /*65c0*/  I2FP.F32.U32 R93, R93 ;  /* 0x0000005d005d7245 */ /* 0x000fe20000201000 */
[----:B------:R-:W4:Y:S01]  /*65d0*/  MUFU.TANH R125, R125 ;  /* 0x0000007d007d7308 */ /* 0x000f220000002400 */
[----:B------:R-:W-:Y:S02]  /*65e0*/  I2FP.F32.U32 R44, R51 ;  /* 0x00000033002c7245 */ /* 0x000fe40000201000 */
[----:B------:R-:W-:Y:S01]  /*65f0*/  FSEL R127, R52, -INF , !P3 ;  /* 0xff800000347f7808 */ /* 0x000fe20005800000 */
[C---:B------:R-:W-:Y:S01]  /*6600*/  FFMA.FTZ R48, R93.reuse, UR7, R48 ;  /* 0x000000075d307c23 */ /* 0x040fe20008010030 */
[----:B------:R-:W-:Y:S01]  /*6610*/  FFMA.FTZ R0, R93, UR7, R0 ;  /* 0x000000075d007c23 */ /* 0x000fe20008010000 */
[----:B------:R-:W-:Y:S01]  /*6620*/  LOP3.LUT R93, R2, 0xe0, R3, 0xfe, !PT ;  /* 0x000000e0025d7812 */ /* 0x000fe200078efe03 */
[----:B------:R-:W-:Y:S01]  /*6630*/  FFMA.FTZ R145, R44, UR7, R47 ;  /* 0x000000072c917c23 */ /* 0x000fe2000801002f */
[----:B------:R-:W-:Y:S01]  /*6640*/  FSEL R47, R50, -INF , !P0 ;  /* 0xff800000322f7808 */ /* 0x000fe20004000000 */
[----:B------:R-:W-:Y:S01]  /*6650*/  FFMA.FTZ R45, R44, UR7, R45 ;  /* 0x000000072c2d7c23 */ /* 0x000fe2000801002d */
[C---:B------:R-:W-:Y:S01]  /*6660*/  ISETP.GE.AND P3, PT, R93.reuse, R130, PT ;  /* 0x000000825d00720c */ /* 0x040fe20003f66270 */
[----:B------:R-:W4:Y:S01]  /*6670*/  MUFU.TANH R34, R34 ;  /* 0x0000002200227308 */ /* 0x000f220000002400 */
[----:B------:R-:W-:-:S02]  /*6680*/  ISETP.GE.AND P0, PT, R93, R128, PT ;  /* 0x000000805d00720c */ /* 0x000fc40003f06270 */
[----:B------:R-:W-:Y:S02]  /*6690*/  FSEL R95, R54, -INF , !P4 ;  /* 0xff800000365f7808 */ /* 0x000fe40006000000 */
[----:B------:R-:W-:Y:S02]  /*66a0*/  FSEL R46, R46, -INF , !P1 ;  /* 0xff8000002e2e7808 */ /* 0x000fe40004800000 */
[----:B------:R-:W-:Y:S01]  /*66b0*/  I2FP.F32.U32 R93, R93 ;  /* 0x0000005d005d7245 */ /* 0x000fe20000201000 */
[----:B------:R-:W-:Y:S01]  /*66c0*/  MUFU.TANH R30, R30 ;  /* 0x0000001e001e7308 */ /* 0x000fe20000002400 */
[C---:B------:R-:W-:Y:S02]  /*66d0*/  ISETP.GE.AND P4, PT, R51.reuse, R130, PT ;  /* 0x000000823300720c */ /* 0x040fe40003f86270 */
[----:B------:R-:W-:Y:S01]  /*66e0*/  ISETP.GE.AND P1, PT, R51, R128, PT ;  /* 0x000000803300720c */ /* 0x000fe20003f26270 */
[C---:B------:R-:W-:Y:S01]  /*66f0*/  FFMA.FTZ R4, R93.reuse, UR7, R4 ;  /* 0x000000075d047c23 */ /* 0x040fe20008010004 */
[----:B------:R-:W-:Y:S01]  /*6700*/  LOP3.LUT R51, R2, 0xe1, R3, 0xfe, !PT ;  /* 0x000000e102337812 */ /* 0x000fe200078efe03 */
[----:B---3--:R-:W-:Y:S01]  /*6710*/  FFMA.FTZ R42, R93, UR7, R42 ;  /* 0x000000075d2a7c23 */ /* 0x008fe2000801002a */
[----:B------:R-:W-:Y:S01]  /*6720*/  FSEL R133, R48, -INF , !P6 ;  /* 0xff80000030857808 */ /* 0x000fe20007000000 */
[----:B------:R-:W3:Y:S01]  /*6730*/  MUFU.TANH R28, R28 ;  /* 0x0000001c001c7308 */ /* 0x000ee20000002400 */
[----:B------:R-:W-:-:S02]  /*6740*/  FSEL R44, R0, -INF , !P2 ;  /* 0xff800000002c7808 */ /* 0x000fc40005000000 */
[C---:B------:R-:W-:Y:S02]  /*6750*/  ISETP.GE.AND P6, PT, R51.reuse, R130, PT ;  /* 0x000000823300720c */ /* 0x040fe40003fc6270 */
[----:B------:R-:W-:Y:S02]  /*6760*/  ISETP.GE.AND P2, PT, R51, R128, PT ;  /* 0x000000803300720c */ /* 0x000fe40003f46270 */
[----:B------:R-:W-:Y:S01]  /*6770*/  I2FP.F32.U32 R0, R51 ;  /* 0x0000003300007245 */ /* 0x000fe20000201000 */
[----:B------:R-:W3:Y:S01]  /*6780*/  MUFU.TANH R26, R26 ;  /* 0x0000001a001a7308 */ /* 0x000ee20000002400 */
[C-C-:B------:R-:W-:Y:S02]  /*6790*/  LOP3.LUT R93, R2.reuse, 0xe8, R3.reuse, 0xfe, !PT ;  /* 0x000000e8025d7812 */ /* 0x140fe400078efe03 */
[----:B------:R-:W-:Y:S01]  /*67a0*/  LOP3.LUT R51, R2, 0xe9, R3, 0xfe, !PT ;  /* 0x000000e902337812 */ /* 0x000fe200078efe03 */
[C---:B------:R-:W-:Y:S01]  /*67b0*/  FFMA.FTZ R43, R0.reuse, UR7, R43 ;  /* 0x00000007002b7c23 */ /* 0x040fe2000801002b */
[----:B------:R-:W-:Y:S01]  /*67c0*/  FSEL R145, R145, -INF , !P4 ;  /* 0xff80000091917808 */ /* 0x000fe20006000000 */
[----:B------:R-:W-:Y:S01]  /*67d0*/  FFMA.FTZ R41, R0, UR7, R41 ;  /* 0x0000000700297c23 */ /* 0x000fe20008010029 */
[----:B------:R-:W-:Y:S01]  /*67e0*/  FSEL R45, R45, -INF , !P1 ;  /* 0xff8000002d2d7808 */ /* 0x000fe20004800000 */
[----:B------:R-:W3:Y:S01]  /*67f0*/  MUFU.TANH R22, R22 ;  /* 0x0000001600167308 */ /* 0x000ee20000002400 */
[----:B------:R-:W-:Y:S01]  /*6800*/  BAR.SYNC.DEFER_BLOCKING 0x0 ;  /* 0x0000000000007b1d */ /* 0x000fe20000010000 */
[----:B------:R-:W-:-:S02]  /*6810*/  ISETP.GE.AND P4, PT, R93, R130, PT ;  /* 0x000000825d00720c */ /* 0x000fc40003f86270 */
[----:B------:R-:W-:Y:S02]  /*6820*/  ISETP.GE.AND P1, PT, R93, R128, PT ;  /* 0x000000805d00720c */ /* 0x000fe40003f26270 */
[----:B------:R-:W-:Y:S02]  /*6830*/  FSEL R143, R4, -INF , !P3 ;  /* 0xff800000048f7808 */ /* 0x000fe40005800000 */
[----:B------:R-:W-:Y:S02]  /*6840*/  FSEL R42, R42, -INF , !P0 ;  /* 0xff8000002a2a7808 */ /* 0x000fe40004000000 */
[----:B------:R-:W-:Y:S02]  /*6850*/  I2FP.F32.U32 R93, R93 ;  /* 0x0000005d005d7245 */ /* 0x000fe40000201000 */
[C---:B------:R-:W-:Y:S02]  /*6860*/  ISETP.GE.AND P3, PT, R51.reuse, R130, PT ;  /* 0x000000823300720c */ /* 0x040fe40003f66270 */
[----:B------:R-:W-:Y:S01]  /*6870*/  ISETP.GE.AND P0, PT, R51, R128, PT ;  /* 0x000000803300720c */ /* 0x000fe20003f06270 */
[C---:B------:R-:W-:Y:S01]  /*6880*/  FFMA.FTZ R6, R93.reuse, UR7, R6 ;  /* 0x000000075d067c23 */ /* 0x040fe20008010006 */
[----:B------:R-:W-:Y:S01]  /*6890*/  I2FP.F32.U32 R51, R51 ;  /* 0x0000003300337245 */ /* 0x000fe20000201000 */
[----:B-----5:R-:W-:Y:S01]  /*68a0*/  FFMA.FTZ R39, R93, UR7, R39 ;  /* 0x000000075d277c23 */ /* 0x020fe20008010027 */
[----:B------:R-:W-:-:S02]  /*68b0*/  LOP3.LUT R97, R2, 0xf0, R3, 0xfe, !PT ;  /* 0x000000f002617812 */ /* 0x000fc400078efe03 */
[C-C-:B------:R-:W-:Y:S01]  /*68c0*/  LOP3.LUT R93, R2.reuse, 0xf1, R3.reuse, 0xfe, !PT ;  /* 0x000000f1025d7812 */ /* 0x140fe200078efe03 */
[C---:B-1----:R-:W-:Y:S01]  /*68d0*/  FFMA.FTZ R105, R51.reuse, UR7, R40 ;  /* 0x0000000733697c23 */ /* 0x042fe20008010028 */
[----:B--2---:R-:W-:Y:S01]  /*68e0*/  FFMA.FTZ R38, R51, UR7, R38 ;  /* 0x0000000733267c23 */ /* 0x004fe20008010026 */
[----:B------:R-:W-:Y:S02]  /*68f0*/  LOP3.LUT R51, R2, 0xf9, R3, 0xfe, !PT ;  /* 0x000000f902337812 */ /* 0x000fe400078efe03 */
[----:B------:R-:W-:Y:S02]  /*6900*/  FSEL R155, R43, -INF , !P6 ;  /* 0xff8000002b9b7808 */ /* 0x000fe40007000000 */
[----:B------:R-:W-:Y:S02]  /*6910*/  FSEL R43, R41, -INF , !P2 ;  /* 0xff800000292b7808 */ /* 0x000fe40005000000 */
[----:B------:R-:W-:Y:S02]  /*6920*/  FSEL R141, R6, -INF , !P4 ;  /* 0xff800000068d7808 */ /* 0x000fe40006000000 */
[----:B------:R-:W-:-:S02]  /*6930*/  FSEL R40, R39, -INF , !P1 ;  /* 0xff80000027287808 */ /* 0x000fc40004800000 */
[C---:B------:R-:W-:Y:S02]  /*6940*/  ISETP.GE.AND P6, PT, R97.reuse, R130, PT ;  /* 0x000000826100720c */ /* 0x040fe40003fc6270 */
[----:B------:R-:W-:Y:S02]  /*6950*/  ISETP.GE.AND P2, PT, R97, R128, PT ;  /* 0x000000806100720c */ /* 0x000fe40003f46270 */
[C---:B------:R-:W-:Y:S02]  /*6960*/  ISETP.GE.AND P4, PT, R93.reuse, R130, PT ;  /* 0x000000825d00720c */ /* 0x040fe40003f86270 */
[----:B------:R-:W-:Y:S02]  /*6970*/  ISETP.GE.AND P1, PT, R93, R128, PT ;  /* 0x000000805d00720c */ /* 0x000fe40003f26270 */
[----:B------:R-:W-:Y:S02]  /*6980*/  I2FP.F32.U32 R0, R51 ;  /* 0x0000003300007245 */ /* 0x000fe40000201000 */
[----:B------:R-:W-:-:S02]  /*6990*/  I2FP.F32.U32 R97, R97 ;  /* 0x0000006100617245 */ /* 0x000fc40000201000 */
[----:B------:R-:W-:Y:S01]  /*69a0*/  I2FP.F32.U32 R93, R93 ;  /* 0x0000005d005d7245 */ /* 0x000fe20000201000 */
[----:B----4-:R-:W-:Y:S01]  /*69b0*/  FFMA.FTZ R48, R0, UR7, R125 ;  /* 0x0000000700307c23 */ /* 0x010fe2000801007d */
[----:B------:R-:W-:Y:S01]  /*69c0*/  FSEL R105, R105, -INF , !P3 ;  /* 0xff80000069697808 */ /* 0x000fe20005800000 */
[C---:B------:R-:W-:Y:S01]  /*69d0*/  FFMA.FTZ R34, R97.reuse, UR7, R34 ;  /* 0x0000000761227c23 */ /* 0x040fe20008010022 */
[----:B------:R-:W-:Y:S01]  /*69e0*/  FSEL R41, R38, -INF , !P0 ;  /* 0xff80000026297808 */ /* 0x000fe20004000000 */
[----:B---3--:R-:W-:Y:S01]  /*69f0*/  FFMA.FTZ R28, R97, UR7, R28 ;  /* 0x00000007611c7c23 */ /* 0x008fe2000801001c */
[C---:B------:R-:W-:Y:S01]  /*6a00*/  FFMA.FTZ R30, R93.reuse, UR7, R30 ;  /* 0x000000075d1e7c23 */ /* 0x040fe2000801001e */
[----:B------:R-:W-:Y:S01]  /*6a10*/  FFMA.FTZ R26, R93, UR7, R26 ;  /* 0x000000075d1a7c23 */ /* 0x000fe2000801001a */
[----:B------:R-:W-:Y:S01]  /*6a20*/  FFMA.FTZ R0, R0, UR7, R22 ;  /* 0x0000000700007c23 */ /* 0x000fe20008010016 */
[C---:B------:R-:W-:Y:S02]  /*6a30*/  ISETP.GE.AND P3, PT, R51.reuse, R130, PT ;  /* 0x000000823300720c */ /* 0x040fe40003f66270 */
[----:B------:R-:W-:-:S02]  /*6a40*/  ISETP.GE.AND P0, PT, R51, R128, PT ;  /* 0x000000803300720c */ /* 0x000fc40003f06270 */
[----:B------:R-:W-:Y:S02]  /*6a50*/  FSEL R51, R34, -INF , !P6 ;  /* 0xff80000022337808 */ /* 0x000fe40007000000 */
[----:B------:R-:W-:Y:S02]  /*6a60*/  FSEL R38, R28, -INF , !P2 ;  /* 0xff8000001c267808 */ /* 0x000fe40005000000 */
[----:B------:R-:W-:Y:S02]  /*6a70*/  FSEL R50, R30, -INF , !P4 ;  /* 0xff8000001e327808 */ /* 0x000fe40006000000 */
        /* <DEDUP_REMOVED lines=15> */
.L_x_1572:
        /* <DEDUP_REMOVED lines=59> */
.L_x_1573:
        /* <DEDUP_REMOVED lines=12> */
[----:B------:R-:W-:Y:S01]  /*6fe0*/  MOV R6, UR11 ;  /* 0x0000000b00067c02 */ /* 0x000fe20008000f00 */
[----:B------:R-:W-:Y:S01]  /*6ff0*/  IMAD.U32 R97, RZ, RZ, UR10 ;  /* 0x0000000aff617e24 */ /* 0x000fe2000f8e00ff */
[----:B------:R-:W-:Y:S01]  /*7000*/  BSSY.RECONVERGENT B0, `(.L_x_1574) ;  /* 0x000003f000007945 */ /* 0x000fe20003800200 */
[----:B------:R-:W-:Y:S01]  /*7010*/  IMAD.U32 R22, RZ, RZ, UR10 ;  /* 0x0000000aff167e24 */ /* 0x000fe2000f8e00ff */
[----:B-1----:R-:W-:-:S02]  /*7020*/  ISETP.GE.AND P0, PT, R172, UR4, PT ;  /* 0x00000004ac007c0c */ /* 0x002fc4000bf06270 */
[----:B------:R-:W-:-:S11]  /*7030*/  ISETP.GE.AND P1, PT, R172, UR4, PT ;  /* 0x00000004ac007c0c */ /* 0x000fd6000bf26270 */
[----:B------:R-:W-:Y:S01]  /*7040*/  VOTEU.ALL UP0, P0 ;  /* 0x0000000000ff7886 */ /* 0x000fe20000000000 */
[-C--:B------:R-:W-:Y:S01]  /*7050*/  @!P0 LEA R226, P2, R227, R124.reuse, 0x6 ;  /* 0x0000007ce3e28211 */ /* 0x080fe200078430ff */
[----:B------:R-:W-:Y:S01]  /*7060*/  @!P0 IMAD.WIDE.U32 R224, R225, 0xc0, R124 ;  /* 0x000000c0e1e08825 */ /* 0x000fe200078e007c */
[-C--:B------:R-:W-:Y:S01]  /*7070*/  @!P0 LEA R228, P3, R28, R124.reuse, 0x7 ;  /* 0x0000007c1ce48211 */ /* 0x080fe200078638ff */
[----:B------:R-:W-:Y:S01]  /*7080*/  @!PT LDS RZ, [RZ] ;  /* 0x00000000fffff984 */ /* 0x000fe20000000800 */
[----:B------:R-:W-:Y:S01]  /*7090*/  @!PT LDS RZ, [RZ] ;  /* 0x00000000fffff984 */ /* 0x000fe20000000800 */
[----:B------:R-:W-:Y:S01]  /*70a0*/  @!PT LDS RZ, [RZ] ;  /* 0x00000000fffff984 */ /* 0x000fe20000000800 */
[----:B------:R1:W-:Y:S01]  /*70b0*/  @!P1 LDGSTS.E.BYPASS.LTC128B.128 [R187+0x1000], desc[UR24][R174.64] ;  /* 0x01000000aebb9fae */ /* 0x0003e2000b981a18 */
[----:B------:R-:W-:Y:S01]  /*70c0*/  @!UP0 UIMAD UR5, UR11, 0xc0, URZ ;  /* 0x000000c00b0588a4 */ /* 0x000fe2000f8e02ff */
[-C--:B------:R-:W-:Y:S01]  /*70d0*/  @!P0 LEA.HI.X R227, R4, R125.reuse, R93, 0x6, P2 ;  /* 0x0000007d04e38211 */ /* 0x080fe200010f345d */
[----:B------:R-:W-:Y:S01]  /*70e0*/  IMAD.U32 R93, RZ, RZ, UR10 ;  /* 0x0000000aff5d7e24 */ /* 0x000fe2000f8e00ff */
[----:B------:R-:W-:Y:S01]  /*70f0*/  @!P0 LEA R230, P2, R22, R124, 0x8 ;  /* 0x0000007c16e68211 */ /* 0x000fe200078440ff */
[----:B------:R-:W-:Y:S01]  /*7100*/  @!UP0 UIMAD UR4, UR11, 0x140, URZ ;  /* 0x000001400b0488a4 */ /* 0x000fe2000f8e02ff */
[-C--:B------:R-:W-:Y:S01]  /*7110*/  @!P0 LEA.HI.X R229, R97, R125.reuse, R26, 0x7, P3 ;  /* 0x0000007d61e58211 */ /* 0x080fe200018f3c1a */
[----:B------:R1:W-:Y:S01]  /*7120*/  @P1 STS.128 [R187+0x1000], RZ ;  /* 0x001000ffbb001388 */ /* 0x0003e20000000c00 */
[----:B------:R-:W-:Y:S01]  /*7130*/  @!P0 IMAD.WIDE.U32 R232, R4, 0x140, R124 ;  /* 0x0000014004e88825 */ /* 0x000fe200078e007c */
[----:B------:R-:W-:-:S02]  /*7140*/  @!P0 LEA.HI.X R231, R93, R125, R6, 0x8, P2 ;  /* 0x0000007d5de78211 */ /* 0x000fc400010f4406 */
[----:B------:R1:W-:Y:S01]  /*7150*/  @P0 STS.128 [R187+0x1800], RZ ;  /* 0x001800ffbb000388 */ /* 0x0003e20000000c00 */
[----:B------:R-:W-:Y:S01]  /*7160*/  @!P0 VIADD R225, R225, UR5 ;  /* 0x00000005e1e18c36 */ /* 0x000fe20008000000 */
[----:B------:R-:W-:Y:S02]  /*7170*/  @!P0 IADD3 R233, PT, PT, R233, UR4, RZ ;  /* 0x00000004e9e98c10 */ /* 0x000fe4000fffe0ff */
        /* <DEDUP_REMOVED lines=39> */
.L_x_1575:
[----:B------:R-:W-:Y:S05]  /*73f0*/  BSYNC.RECONVERGENT B0 ;  /* 0x0000000000007941 */ /* 0x000fea0003800200 */
.L_x_1574:
[----:B------:R-:W0:Y:S02]  /*7400*/  LDGDEPBAR ;  /* 0x00000000000079af */ /* 0x000e240000000000 */
.L_x_1571:
[----:B------:R-:W-:Y:S01]  /*7410*/  FMNMX3.FTZ R4, R69, R67, R75, !PT ;  /* 0x0000004345047276 */ /* 0x000fe2000781004b */
[----:B------:R-:W3:Y:S01]  /*7420*/  LDCU UR15, c[0x0][0x45c] ;  /* 0x00008b80ff0f77ac */ /* 0x000ee20008000800 */
[----:B------:R-:W-:Y:S02]  /*7430*/  IADD3 R182, PT, PT, R137, R136, RZ ;  /* 0x0000008889b67210 */ /* 0x000fe40007ffe0ff */
[----:B------:R-:W-:Y:S01]  /*7440*/  FMNMX3.FTZ R4, R4, R73, R71, !PT ;  /* 0x0000004904047276 */ /* 0x000fe20007810047 */
[----:B------:R-:W-:Y:S01]  /*7450*/  UMOV UR18, 0xffffffff ;  /* 0xffffffff00127882 */ /* 0x000fe20000000000 */
[----:B------:R-:W-:Y:S02]  /*7460*/  LEA R182, R182, UR6, 0x1 ;  /* 0x00000006b6b67c11 */ /* 0x000fe4000f8e08ff */
        /* <DEDUP_REMOVED lines=30> */
[----:B------:R-:W4:Y:S02]  /*7650*/  SHFL.BFLY PT, R4, R93, 0x2, 0x1f ;  /* 0x0c401f005d047f89 */ /* 0x000f2400000e0000 */
[----:B----4-:R-:W-:-:S05]  /*7660*/  FMNMX.FTZ R4, R93, R4, !PT ;  /* 0x000000045d047209 */ /* 0x010fca0007810000 */
[----:B------:R-:W4:Y:S02]  /*7670*/  SHFL.BFLY PT, R131, R4, 0x1, 0x1f ;  /* 0x0c201f0004837f89 */ /* 0x000f2400000e0000 */
[----:B----4-:R-:W-:-:S04]  /*7680*/  FMNMX.FTZ R131, R4, R131, !PT ;  /* 0x0000008304837209 */ /* 0x010fc80007810000 */
        /* <DEDUP_REMOVED lines=31> */
[--C-:B-12---:R-:W-:Y:S01]  /*7880*/  FFMA.FTZ R125, R67, UR15, -R86.reuse ;  /* 0x0000000f437d7c23 */ /* 0x106fe20008010856 */
        /* <DEDUP_REMOVED lines=23> */
[----:B------:R-:W-:Y:S01]  /*7a00*/  MOV R37, 0x20 ;  /* 0x0000002000257802 */ /* 0x000fe20000000f00 */
[----:B------:R-:W-:Y:S01]  /*7a10*/  FFMA.FTZ R54, R25, UR15, -R86 ;  /* 0x0000000f19367c23 */ /* 0x000fe20008010856 */
[----:B------:R-:W-:Y:S01]  /*7a20*/  FMNMX3.FTZ R35, R35, R192, R200, !PT ;  /* 0x000000c023237276 */ /* 0x000fe200078100c8 */
[----:B------:R-:W-:Y:S01]  /*7a30*/  FFMA.FTZ R57, R107, UR15, -R86 ;  /* 0x0000000f6b397c23 */ /* 0x000fe20008010856 */
[----:B------:R-:W-:Y:S01]  /*7a40*/  SEL R37, R37, 0xffffffe0, !P5 ;  /* 0xffffffe025257807 */ /* 0x000fe20006800000 */
[----:B------:R-:W-:Y:S01]  /*7a50*/  MUFU.EX2 R140, R140 ;  /* 0x0000008c008c7308 */ /* 0x000fe20000000800 */
[----:B------:R-:W-:Y:S01]  /*7a60*/  FMNMX3.FTZ R33, R35, R206, R204, !PT ;  /* 0x000000ce23217276 */ /* 0x000fe200078100cc */
[--C-:B------:R-:W-:Y:S01]  /*7a70*/  FFMA.FTZ R56, R101, UR15, -R86.reuse ;  /* 0x0000000f65387c23 */ /* 0x100fe20008010856 */
[----:B------:R-:W-:Y:S01]  /*7a80*/  IADD3 R52, PT, PT, R37, R182, RZ ;  /* 0x000000b625347210 */ /* 0x000fe20007ffe0ff */
[----:B------:R-:W-:Y:S01]  /*7a90*/  FFMA.FTZ R99, R87, UR15, -R86 ;  /* 0x0000000f57637c23 */ /* 0x000fe20008010856 */
[----:B------:R-:W-:Y:S01]  /*7aa0*/  FMNMX3.FTZ R33, R33, R198, R202, !PT ;  /* 0x000000c621217276 */ /* 0x000fe200078100ca */
[--C-:B------:R-:W-:Y:S01]  /*7ab0*/  FFMA.FTZ R97, R91, UR15, -R86.reuse ;  /* 0x0000000f5b617c23 */ /* 0x100fe20008010856 */
[----:B------:R-:W-:Y:S01]  /*7ac0*/  FFMA.FTZ R84, R63, UR15, -R86 ;  /* 0x0000000f3f547c23 */ /* 0x000fe20008010856 */
[----:B------:R-:W2:Y:S01]  /*7ad0*/  MUFU.EX2 R115, R115 ;  /* 0x0000007300737308 */ /* 0x000ea20000000800 */
        /* <DEDUP_REMOVED lines=13> */
[----:B------:R-:W-:Y:S01]  /*7bb0*/  FFMA.FTZ R87, R151, UR15, -R86 ;  /* 0x0000000f97577c23 */ /* 0x000fe20008010856 */
[----:B-1----:R-:W-:Y:S01]  /*7bc0*/  FADD.FTZ R165, R144, R125 ;  /* 0x0000007d90a57221 */ /* 0x002fe20000010000 */
[----:B------:R-:W-:Y:S01]  /*7bd0*/  MUFU.EX2 R113, R113 ;  /* 0x0000007100717308 */ /* 0x000fe20000000800 */
[----:B------:R-:W-:Y:S01]  /*7be0*/  FMNMX3.FTZ R27, R29, R154, R138, !PT ;  /* 0x0000009a1d1b7276 */ /* 0x000fe2000781008a */
[----:B------:R-:W-:Y:S01]  /*7bf0*/  FFMA.FTZ R95, R95, UR15, -R86 ;  /* 0x0000000f5f5f7c23 */ /* 0x000fe20008010856 */
[----:B------:R-:W-:Y:S01]  /*7c00*/  LDSM.16.MT88.4 R28, [R52+0x5400] ;  /* 0x00540000341c783b */ /* 0x000fe20000004200 */
[----:B--2---:R-:W-:Y:S01]  /*7c10*/  F2FP.BF16.F32.PACK_AB R22, R115, R140 ;  /* 0x0000008c7316723e */ /* 0x004fe200000010ff */
[----:B------:R-:W-:Y:S01]  /*7c20*/  FADD.FTZ R140, R140, R165 ;  /* 0x000000a58c8c7221 */ /* 0x000fe20000010000 */
[----:B------:R-:W-:Y:S01]  /*7c30*/  FMNMX3.FTZ R27, R27, R132, R114, !PT ;  /* 0x000000841b1b7276 */ /* 0x000fe20007810072 */
[----:B------:R-:W-:Y:S01]  /*7c40*/  FFMA.FTZ R133, R133, UR15, -R86 ;  /* 0x0000000f85857c23 */ /* 0x000fe20008010856 */
[----:B------:R-:W-:Y:S01]  /*7c50*/  MUFU.EX2 R116, R116 ;  /* 0x0000007400747308 */ /* 0x000fe20000000800 */
[----:B------:R-:W-:Y:S01]  /*7c60*/  FADD.FTZ R115, R115, R140 ;  /* 0x0000008c73737221 */ /* 0x000fe20000010000 */
        /* <DEDUP_REMOVED lines=10> */
[----:B------:R-:W-:-:S02]  /*7d10*/  FFMA.FTZ R48, R48, UR15, -R86 ;  /* 0x0000000f30307c23 */ /* 0x000fc40008010856 */
[----:B------:R-:W-:Y:S02]  /*7d20*/  FMNMX3.FTZ R4, R21, R88, R46, !PT ;  /* 0x0000005815047276 */ /* 0x000fe4000781002e */
[----:B------:R-:W-:Y:S02]  /*7d30*/  MUFU.EX2 R110, R110 ;  /* 0x0000006e006e7308 */ /* 0x000fe40000000800 */
[----:B------:R-:W-:-:S04]  /*7d40*/  FMNMX3.FTZ R4, R4, R47, R44, !PT ;  /* 0x0000002f04047276 */ /* 0x000fc8000781002c */
[----:B------:R-:W-:Y:S02]  /*7d50*/  FMNMX3.FTZ R4, R4, R45, R42, !PT ;  /* 0x0000002d04047276 */ /* 0x000fe4000781002a */
[----:B------:R-:W-:Y:S02]  /*7d60*/  MUFU.EX2 R99, R99 ;  /* 0x0000006300637308 */ /* 0x000fe40000000800 */
[----:B------:R-:W-:-:S04]  /*7d70*/  FMNMX3.FTZ R4, R4, R43, R40, !PT ;  /* 0x0000002b04047276 */ /* 0x000fc80007810028 */
[----:B------:R-:W-:Y:S02]  /*7d80*/  FMNMX3.FTZ R4, R4, R41, R38, !PT ;  /* 0x0000002904047276 */ /* 0x000fe40007810026 */
[----:B------:R-:W-:Y:S02]  /*7d90*/  MUFU.EX2 R108, R108 ;  /* 0x0000006c006c7308 */ /* 0x000fe40000000800 */
[----:B------:R-:W-:-:S04]  /*7da0*/  FMNMX3.FTZ R15, R4, R39, R36, !PT ;  /* 0x00000027040f7276 */ /* 0x000fc80007810024 */
[----:B------:R-:W-:Y:S02]  /*7db0*/  FMNMX.FTZ R6, R0, R15, !PT ;  /* 0x0000000f00067209 */ /* 0x000fe40007810000 */
[----:B------:R-:W-:Y:S03]  /*7dc0*/  MUFU.EX2 R97, R97 ;  /* 0x0000006100617308 */ /* 0x000fe60000000800 */
[----:B------:R-:W1:Y:S05]  /*7dd0*/  SHFL.BFLY PT, R13, R6, 0x2, 0x1f ;  /* 0x0c401f00060d7f89 */ /* 0x000e6a00000e0000 */
        /* <DEDUP_REMOVED lines=18> */
[----:B------:R-:W2:Y:S01]  /*7f00*/  LDSM.16.MT88.4 R12, [R52+0x5000] ;  /* 0x00500000340c783b */ /* 0x000ea20000004200 */
[--C-:B------:R-:W-:Y:S01]  /*7f10*/  FFMA.FTZ R121, R18, UR15, -R53.reuse ;  /* 0x0000000f12797c23 */ /* 0x100fe20008010835 */
[--C-:B------:R-:W-:Y:S01]  /*7f20*/  FFMA.FTZ R111, R16, UR15, -R53.reuse ;  /* 0x0000000f106f7c23 */ /* 0x100fe20008010835 */
[----:B------:R-:W-:Y:S01]  /*7f30*/  MUFU.EX2 R136, R136 ;  /* 0x0000008800887308 */ /* 0x000fe20000000800 */
[----:B------:R-:W3:Y:S01]  /*7f40*/  LDSM.16.MT88.4 R16, [R182+0x5400] ;  /* 0x00540000b610783b */ /* 0x000ee20000004200 */
[--C-:B------:R-:W-:Y:S01]  /*7f50*/  FFMA.FTZ R126, R10, UR15, -R53.reuse ;  /* 0x0000000f0a7e7c23 */ /* 0x100fe20008010835 */
[--C-:B------:R-:W-:Y:S01]  /*7f60*/  FFMA.FTZ R109, R8, UR15, -R53.reuse ;  /* 0x0000000f086d7c23 */ /* 0x100fe20008010835 */
[--C-:B------:R-:W-:Y:S01]  /*7f70*/  FFMA.FTZ R124, R24, UR15, -R53.reuse ;  /* 0x0000000f187c7c23 */ /* 0x100fe20008010835 */
[----:B------:R-:W-:Y:S01]  /*7f80*/  F2FP.BF16.F32.PACK_AB R20, R125, R144 ;  /* 0x000000907d14723e */ /* 0x000fe200000010ff */
[--C-:B------:R-:W-:Y:S01]  /*7f90*/  FFMA.FTZ R122, R32, UR15, -R53.reuse ;  /* 0x0000000f207a7c23 */ /* 0x100fe20008010835 */
[--C-:B------:R-:W-:Y:S01]  /*7fa0*/  FFMA.FTZ R101, R222, UR15, -R53.reuse ;  /* 0x0000000fde657c23 */ /* 0x100fe20008010835 */
[----:B------:R-:W-:Y:S01]  /*7fb0*/  MUFU.EX2 R142, R142 ;  /* 0x0000008e008e7308 */ /* 0x000fe20000000800 */
[----:B------:R-:W4:Y:S01]  /*7fc0*/  LDSM.16.MT88.4 R32, [R182+0x5800] ;  /* 0x00580000b620783b */ /* 0x000f220000004200 */
        /* <DEDUP_REMOVED lines=31> */
[C---:B-1----:R-:W-:Y:S01]  /*81c0*/  F2FP.BF16.F32.PACK_AB R23, R119.reuse, R136 ;  /* 0x000000887717723e */ /* 0x042fe200000010ff */
[--C-:B------:R-:W-:Y:S01]  /*81d0*/  FFMA.FTZ R196, R196, UR15, -R53.reuse ;  /* 0x0000000fc4c47c23 */ /* 0x100fe20008010835 */
[--C-:B------:R-:W-:Y:S01]  /*81e0*/  FFMA.FTZ R157, R194, UR15, -R53.reuse ;  /* 0x0000000fc29d7c23 */ /* 0x100fe20008010835 */
[--C-:B------:R-:W-:Y:S01]  /*81f0*/  FFMA.FTZ R190, R190, UR15, -R53.reuse ;  /* 0x0000000fbebe7c23 */ /* 0x100fe20008010835 */
[--C-:B------:R-:W-:Y:S01]  /*8200*/  FFMA.FTZ R186, R186, UR15, -R53.reuse ;  /* 0x0000000fbaba7c23 */ /* 0x100fe20008010835 */
[--C-:B------:R-:W-:Y:S01]  /*8210*/  FFMA.FTZ R159, R168, UR15, -R53.reuse ;  /* 0x0000000fa89f7c23 */ /* 0x100fe20008010835 */
[--C-:B------:R-:W-:Y:S01]  /*8220*/  FFMA.FTZ R161, R164, UR15, -R53.reuse ;  /* 0x0000000fa4a17c23 */ /* 0x100fe20008010835 */
[----:B------:R-:W-:Y:S01]  /*8230*/  MUFU.EX2 R109, R109 ;  /* 0x0000006d006d7308 */ /* 0x000fe20000000800 */
[C---:B------:R-:W-:Y:S01]  /*8240*/  HMMA.16816.F32.BF16 R8, R20.reuse, R4, RZ ;  /* 0x000000041408723c */ /* 0x040fe200000418ff */
[----:B------:R-:W-:Y:S01]  /*8250*/  FFMA.FTZ R162, R162, UR15, -R53 ;  /* 0x0000000fa2a27c23 */ /* 0x000fe20008010835 */
[----:B------:R-:W-:Y:S01]  /*8260*/  FADD.FTZ R125, R142, R121 ;  /* 0x000000798e7d7221 */ /* 0x000fe20000010000 */
[--C-:B------:R-:W-:Y:S01]  /*8270*/  FFMA.FTZ R156, R156, UR15, -R53.reuse ;  /* 0x0000000f9c9c7c23 */ /* 0x100fe20008010835 */
[--C-:B------:R-:W-:Y:S01]  /*8280*/  FFMA.FTZ R163, R154, UR15, -R53.reuse ;  /* 0x0000000f9aa37c23 */ /* 0x100fe20008010835 */
[----:B------:R-:W-:Y:S01]  /*8290*/  FFMA.FTZ R132, R132, UR15, -R53 ;  /* 0x0000000f84847c23 */ /* 0x000fe20008010835 */
[----:B------:R-:W-:Y:S01]  /*82a0*/  FADD.FTZ R136, R136, R125 ;  /* 0x0000007d88887221 */ /* 0x000fe20000010000 */
[----:B------:R-:W1:Y:S01]  /*82b0*/  MUFU.EX2 R124, R124 ;  /* 0x0000007c007c7308 */ /* 0x000e620000000800 */
[C---:B------:R-:W-:Y:S01]  /*82c0*/  HMMA.16816.F32.BF16 R4, R20.reuse, R6, RZ ;  /* 0x000000061404723c */ /* 0x040fe200000418ff */
[--C-:B------:R-:W-:Y:S01]  /*82d0*/  FFMA.FTZ R138, R138, UR15, -R53.reuse ;  /* 0x0000000f8a8a7c23 */ /* 0x100fe20008010835 */
[----:B------:R-:W-:Y:S01]  /*82e0*/  FADD.FTZ R119, R119, R136 ;  /* 0x0000008877777221 */ /* 0x000fe20000010000 */
[--C-:B------:R-:W-:Y:S01]  /*82f0*/  FFMA.FTZ R102, R102, UR15, -R53.reuse ;  /* 0x0000000f66667c23 */ /* 0x100fe20008010835 */
[--C-:B------:R-:W-:Y:S01]  /*8300*/  FFMA.FTZ R114, R114, UR15, -R53.reuse ;  /* 0x0000000f72727c23 */ /* 0x100fe20008010835 */
[--C-:B------:R-:W-:Y:S01]  /*8310*/  FFMA.FTZ R106, R106, UR15, -R53.reuse ;  /* 0x0000000f6a6a7c23 */ /* 0x100fe20008010835 */
[----:B------:R-:W-:Y:S01]  /*8320*/  FFMA.FTZ R96, R96, UR15, -R53 ;  /* 0x0000000f60607c23 */ /* 0x000fe20008010835 */
[----:B------:R-:W-:Y:S01]  /*8330*/  MUFU.EX2 R122, R122 ;  /* 0x0000007a007a7308 */ /* 0x000fe20000000800 */
[C---:B--2---:R-:W-:Y:S01]  /*8340*/  HMMA.16816.F32.BF16 R24, R20.reuse, R12, RZ ;  /* 0x0000000c1418723c */ /* 0x044fe200000418ff */
[----:B------:R-:W-:Y:S01]  /*8350*/  F2FP.BF16.F32.PACK_AB R12, R113, R134 ;  /* 0x00000086710c723e */ /* 0x000fe200000010ff */
[----:B------:R-:W-:Y:S01]  /*8360*/  FADD.FTZ R134, R134, R115 ;  /* 0x0000007386867221 */ /* 0x000fe20000010000 */
[----:B-----5:R-:W-:Y:S01]  /*8370*/  F2FP.BF16.F32.PACK_AB R13, R111, R126 ;  /* 0x0000007e6f0d723e */ /* 0x020fe200000010ff */
[----:B------:R-:W-:Y:S01]  /*8380*/  FADD.FTZ R126, R126, R119 ;  /* 0x000000777e7e7221 */ /* 0x000fe20000010000 */
[--C-:B------:R-:W-:Y:S01]  /*8390*/  FFMA.FTZ R88, R88, UR15, -R53.reuse ;  /* 0x0000000f58587c23 */ /* 0x100fe20008010835 */
[----:B------:R-:W-:Y:S01]  /*83a0*/  FADD.FTZ R113, R113, R134 ;  /* 0x0000008671717221 */ /* 0x000fe20000010000 */
[----:B------:R-:W2:Y:S01]  /*83b0*/  MUFU.EX2 R101, R101 ;  /* 0x0000006500657308 */ /* 0x000ea20000000800 */
        /* <DEDUP_REMOVED lines=10> */
[C---:B---3--:R-:W-:Y:S01]  /*8460*/  HMMA.16816.F32.BF16 R8, R12.reuse, R16, R8 ;  /* 0x000000100c08723c */ /* 0x048fe20000041808 */
[----:B------:R-:W-:Y:S01]  /*8470*/  FADD.FTZ R109, R124, R109 ;  /* 0x0000006d7c6d7221 */ /* 0x000fe20000010000 */
[--C-:B------:R-:W-:Y:S01]  /*8480*/  FFMA.FTZ R47, R47, UR15, -R53.reuse ;  /* 0x0000000f2f2f7c23 */ /* 0x100fe20008010835 */
[--C-:B------:R-:W-:Y:S01]  /*8490*/  FFMA.FTZ R44, R44, UR15, -R53.reuse ;  /* 0x0000000f2c2c7c23 */ /* 0x100fe20008010835 */
[--C-:B------:R-:W-:Y:S01]  /*84a0*/  FFMA.FTZ R42, R42, UR15, -R53.reuse ;  /* 0x0000000f2a2a7c23 */ /* 0x100fe20008010835 */
[----:B------:R-:W1:Y:S01]  /*84b0*/  MUFU.EX2 R120, R120 ;  /* 0x0000007800787308 */ /* 0x000e620000000800 */
[--C-:B------:R-:W-:Y:S01]  /*84c0*/  FFMA.FTZ R43, R43, UR15, -R53.reuse ;  /* 0x0000000f2b2b7c23 */ /* 0x100fe20008010835 */
[--C-:B------:R-:W-:Y:S01]  /*84d0*/  FFMA.FTZ R40, R40, UR15, -R53.reuse ;  /* 0x0000000f28287c23 */ /* 0x100fe20008010835 */
[----:B------:R-:W-:Y:S01]  /*84e0*/  HMMA.16816.F32.BF16 R4, R12, R18, R4 ;  /* 0x000000120c04723c */ /* 0x000fe20000041804 */
[----:B------:R-:W3:Y:S01]  /*84f0*/  LDSM.16.MT88.4 R16, [R52+0x5800] ;  /* 0x005800003410783b */ /* 0x000ee20000004200 */
[--C-:B------:R-:W-:Y:S01]  /*8500*/  FFMA.FTZ R41, R41, UR15, -R53.reuse ;  /* 0x0000000f29297c23 */ /* 0x100fe20008010835 */
[--C-:B------:R-:W-:Y:S01]  /*8510*/  FFMA.FTZ R38, R38, UR15, -R53.reuse ;  /* 0x0000000f26267c23 */ /* 0x100fe20008010835 */
[--C-:B------:R-:W-:Y:S01]  /*8520*/  FFMA.FTZ R39, R39, UR15, -R53.reuse ;  /* 0x0000000f27277c23 */ /* 0x100fe20008010835 */
[----:B------:R-:W-:Y:S01]  /*8530*/  MUFU.EX2 R152, R152 ;  /* 0x0000009800987308 */ /* 0x000fe20000000800 */
[----:B------:R-:W-:-:S02]  /*8540*/  FFMA.FTZ R36, R36, UR15, -R53 ;  /* 0x0000000f24247c23 */ /* 0x000fc40008010835 */
        /* <DEDUP_REMOVED lines=9> */
[----:B-1----:R-:W-:-:S03]  /*85e0*/  F2FP.BF16.F32.PACK_AB R15, R120, R107 ;  /* 0x0000006b780f723e */ /* 0x002fc600000010ff */
[----:B------:R-:W-:Y:S02]  /*85f0*/  FADD.FTZ R122, R101, R122 ;  /* 0x0000007a657a7221 */ /* 0x000fe40000010000 */
[----:B------:R-:W1:Y:S02]  /*8600*/  MUFU.EX2 R146, R146 ;  /* 0x0000009200927308 */ /* 0x000e640000000800 */
[----:B----4-:R-:W-:Y:S01]  /*8610*/  HMMA.16816.F32.BF16 R8, R12, R32, R8 ;  /* 0x000000200c08723c */ /* 0x010fe20000041808 */
[----:B------:R-:W-:-:S04]  /*8620*/  FADD.FTZ R107, R107, R122 ;  /* 0x0000007a6b6b7221 */ /* 0x000fc80000010000 */
[----:B------:R-:W-:Y:S01]  /*8630*/  FADD.FTZ R107, R120, R107 ;  /* 0x0000006b786b7221 */ /* 0x000fe20000010000 */
[----:B------:R-:W-:Y:S02]  /*8640*/  MUFU.EX2 R160, R160 ;  /* 0x000000a000a07308 */ /* 0x000fe40000000800 */
[C---:B------:R-:W-:Y:S01]  /*8650*/  HMMA.16816.F32.BF16 R4, R12.reuse, R34, R4 ;  /* 0x000000220c04723c */ /* 0x040fe20000041804 */
[----:B------:R-:W2:Y:S05]  /*8660*/  LDSM.16.MT88.4 R32, [R52+0x5c00] ;  /* 0x005c00003420783b */ /* 0x000eaa0000004200 */
[----:B------:R-:W4:Y:S02]  /*8670*/  MUFU.EX2 R127, R127 ;  /* 0x0000007f007f7308 */ /* 0x000f240000000800 */
[C---:B---3--:R-:W-:Y:S06]  /*8680*/  HMMA.16816.F32.BF16 R24, R12.reuse, R16, R24 ;  /* 0x000000100c18723c */ /* 0x048fec0000041818 */
[----:B------:R-:W-:Y:S02]  /*8690*/  MUFU.EX2 R135, R135 ;  /* 0x0000008700877308 */ /* 0x000fe40000000800 */
[----:B------:R-:W-:Y:S01]  /*86a0*/  HMMA.16816.F32.BF16 R20, R12, R18, R20 ;  /* 0x000000120c14723c */ /* 0x000fe20000041814 */
[----:B------:R-:W-:Y:S01]  /*86b0*/  F2FP.BF16.F32.PACK_AB R12, R93, R104 ;  /* 0x000000685d0c723e */ /* 0x000fe200000010ff */
[----:B------:R-:W3:Y:S01]  /*86c0*/  LDSM.16.MT88.4 R16, [R182+0x6000] ;  /* 0x00600000b610783b */ /* 0x000ee20000004200 */
[----:B-----5:R-:W-:Y:S01]  /*86d0*/  F2FP.BF16.F32.PACK_AB R13, R117, R152 ;  /* 0x00000098750d723e */ /* 0x020fe200000010ff */
[----:B------:R-:W-:Y:S01]  /*86e0*/  FADD.FTZ R152, R152, R107 ;  /* 0x0000006b98987221 */ /* 0x000fe20000010000 */
[----:B------:R-:W-:Y:S01]  /*86f0*/  F2FP.BF16.F32.PACK_AB R14, R91, R100 ;  /* 0x000000645b0e723e */ /* 0x000fe200000010ff */
[----:B------:R-:W5:Y:S01]  /*8700*/  MUFU.EX2 R158, R158 ;  /* 0x0000009e009e7308 */ /* 0x000f620000000800 */
        /* <DEDUP_REMOVED lines=14> */
[----:B------:R-:W-:Y:S01]  /*87f0*/  MUFU.EX2 R82, R82 ;  /* 0x0000005200527308 */ /* 0x000fe20000000800 */
[----:B----4-:R-:W-:Y:S01]  /*8800*/  F2FP.BF16.F32.PACK_AB R13, R127, R160 ;  /* 0x000000a07f0d723e */ /* 0x010fe200000010ff */
[----:B------:R-:W-:Y:S01]  /*8810*/  FADD.FTZ R160, R160, R123 ;  /* 0x0000007ba0a07221 */ /* 0x000fe20000010000 */
[----:B------:R-:W-:-:S02]  /*8820*/  F2FP.BF16.F32.PACK_AB R14, R87, R90 ;  /* 0x0000005a570e723e */ /* 0x000fc400000010ff */
[C---:B-----5:R-:W-:Y:S01]  /*8830*/  F2FP.BF16.F32.PACK_AB R15, R158.reuse, R135 ;  /* 0x000000879e0f723e */ /* 0x060fe200000010ff */
[----:B------:R-:W-:Y:S02]  /*8840*/  FADD.FTZ R160, R127, R160 ;  /* 0x000000a07fa07221 */ /* 0x000fe40000010000 */
[----:B------:R-:W-:Y:S02]  /*8850*/  MUFU.EX2 R180, R180 ;  /* 0x000000b400b47308 */ /* 0x000fe40000000800 */
[----:B------:R-:W-:Y:S02]  /*8860*/  FADD.FTZ R135, R135, R160 ;  /* 0x000000a087877221 */ /* 0x000fe40000010000 */
[C---:B---3--:R-:W-:Y:S02]  /*8870*/  HMMA.16816.F32.BF16 R8, R12.reuse, R16, R8 ;  /* 0x000000100c08723c */ /* 0x048fe40000041808 */
[----:B------:R-:W-:Y:S02]  /*8880*/  FADD.FTZ R135, R158, R135 ;  /* 0x000000879e877221 */ /* 0x000fe40000010000 */
        /* <DEDUP_REMOVED lines=9> */
[----:B---3--:R-:W-:Y:S01]  /*8920*/  F2FP.BF16.F32.PACK_AB R13, R137, R180 ;  /* 0x000000b4890d723e */ /* 0x008fe200000010ff */
[----:B------:R-:W-:Y:S01]  /*8930*/  MUFU.EX2 R81, R81 ;  /* 0x0000005100517308 */ /* 0x000fe20000000800 */
[----:B------:R-:W-:Y:S01]  /*8940*/  F2FP.BF16.F32.PACK_AB R14, R82, R83 ;  /* 0x00000053520e723e */ /* 0x000fe200000010ff */
[----:B------:R-:W-:-:S04]  /*8950*/  FADD.FTZ R180, R180, R135 ;  /* 0x00000087b4b47221 */ /* 0x000fc80000010000 */
[----:B------:R-:W-:Y:S01]  /*8960*/  FADD.FTZ R180, R137, R180 ;  /* 0x000000b489b47221 */ /* 0x000fe20000010000 */
[----:B-1----:R-:W-:Y:S01]  /*8970*/  F2FP.BF16.F32.PACK_AB R15, R170, R139 ;  /* 0x0000008baa0f723e */ /* 0x002fe200000010ff */
[----:B------:R-:W1:Y:S02]  /*8980*/  MUFU.EX2 R80, R80 ;  /* 0x0000005000507308 */ /* 0x000e640000000800 */
[----:B------:R-:W-:-:S04]  /*8990*/  FADD.FTZ R139, R139, R180 ;  /* 0x000000b48b8b7221 */ /* 0x000fc80000010000 */
[----:B------:R-:W-:Y:S01]  /*89a0*/  FADD.FTZ R139, R170, R139 ;  /* 0x0000008baa8b7221 */ /* 0x000fe20000010000 */
[C---:B--2---:R-:W-:Y:S01]  /*89b0*/  HMMA.16816.F32.BF16 R8, R12.reuse, R32, R8 ;  /* 0x000000200c08723c */ /* 0x044fe20000041808 */
[----:B------:R-:W-:Y:S07]  /*89c0*/  MUFU.EX2 R79, R79 ;  /* 0x0000004f004f7308 */ /* 0x000fee0000000800 */
[C---:B------:R-:W-:Y:S01]  /*89d0*/  HMMA.16816.F32.BF16 R4, R12.reuse, R34, R4 ;  /* 0x000000220c04723c */ /* 0x040fe20000041804 */
[----:B------:R-:W2:Y:S01]  /*89e0*/  LDSM.16.MT88.4 R32, [R52+0x6800] ;  /* 0x006800003420783b */ /* 0x000ea20000004200 */
[----:B------:R-:W3:Y:S06]  /*89f0*/  MUFU.EX2 R78, R78 ;  /* 0x0000004e004e7308 */ /* 0x000eec0000000800 */
[C---:B----4-:R-:W-:Y:S02]  /*8a00*/  HMMA.16816.F32.BF16 R24, R12.reuse, R16, R24 ;  /* 0x000000100c18723c */ /* 0x050fe40000041818 */
[----:B------:R-:W-:Y:S06]  /*8a10*/  MUFU.EX2 R188, R188 ;  /* 0x000000bc00bc7308 */ /* 0x000fec0000000800 */
[----:B------:R-:W-:Y:S01]  /*8a20*/  HMMA.16816.F32.BF16 R20, R12, R18, R20 ;  /* 0x000000120c14723c */ /* 0x000fe20000041814 */
[----:B-1----:R-:W-:Y:S01]  /*8a30*/  F2FP.BF16.F32.PACK_AB R12, R80, R81 ;  /* 0x00000051500c723e */ /* 0x002fe200000010ff */
[----:B------:R-:W1:Y:S01]  /*8a40*/  MUFU.EX2 R145, R145 ;  /* 0x0000009100917308 */ /* 0x000e620000000800 */
[----:B---3--:R-:W-:Y:S01]  /*8a50*/  F2FP.BF16.F32.PACK_AB R14, R78, R79 ;  /* 0x0000004f4e0e723e */ /* 0x008fe200000010ff */
[----:B------:R-:W3:Y:S06]  /*8a60*/  LDSM.16.MT88.4 R16, [R182+0x6c00] ;  /* 0x006c0000b610783b */ /* 0x000eec0000004200 */
[----:B------:R-:W-:Y:S08]  /*8a70*/  MUFU.EX2 R147, R147 ;  /* 0x0000009300937308 */ /* 0x000ff00000000800 */
[----:B------:R-:W4:Y:S01]  /*8a80*/  MUFU.EX2 R192, R192 ;  /* 0x000000c000c07308 */ /* 0x000f220000000800 */
[----:B-1----:R-:W-:-:S07]  /*8a90*/  F2FP.BF16.F32.PACK_AB R13, R145, R188 ;  /* 0x000000bc910d723e */ /* 0x002fce00000010ff */
[----:B------:R-:W-:Y:S08]  /*8aa0*/  MUFU.EX2 R77, R77 ;  /* 0x0000004d004d7308 */ /* 0x000ff00000000800 */
[----:B------:R-:W1:Y:S01]  /*8ab0*/  MUFU.EX2 R76, R76 ;  /* 0x0000004c004c7308 */ /* 0x000e620000000800 */
[----:B----4-:R-:W-:-:S07]  /*8ac0*/  F2FP.BF16.F32.PACK_AB R15, R192, R147 ;  /* 0x00000093c00f723e */ /* 0x010fce00000010ff */
[C---:B-----5:R-:W-:Y:S01]  /*8ad0*/  HMMA.16816.F32.BF16 R8, R12.reuse, R28, R8 ;  /* 0x0000001c0c08723c */ /* 0x060fe20000041808 */
        /* <DEDUP_REMOVED lines=8> */
[----:B------:R-:W3:Y:S01]  /*8b60*/  MUFU.EX2 R151, R151 ;  /* 0x0000009700977308 */ /* 0x000ee20000000800 */
[----:B-1----:R-:W-:-:S02]  /*8b70*/  F2FP.BF16.F32.PACK_AB R12, R76, R77 ;  /* 0x0000004d4c0c723e */ /* 0x002fc400000010ff */
[----:B-----5:R-:W-:-:S05]  /*8b80*/  F2FP.BF16.F32.PACK_AB R14, R74, R75 ;  /* 0x0000004b4a0e723e */ /* 0x020fca00000010ff */
[----:B------:R-:W-:Y:S08]  /*8b90*/  MUFU.EX2 R204, R204 ;  /* 0x000000cc00cc7308 */ /* 0x000ff00000000800 */
[----:B------:R-:W1:Y:S01]  /*8ba0*/  MUFU.EX2 R153, R153 ;  /* 0x0000009900997308 */ /* 0x000e620000000800 */
[----:B---3--:R-:W-:-:S07]  /*8bb0*/  F2FP.BF16.F32.PACK_AB R13, R151, R200 ;  /* 0x000000c8970d723e */ /* 0x008fce00000010ff */
        /* <DEDUP_REMOVED lines=9> */
[C---:B----4-:R-:W-:Y:S07]  /*8c50*/  HMMA.16816.F32.BF16 R24, R12.reuse, R28, R24 ;  /* 0x0000001c0c18723c */ /* 0x050fee0000041818 */
[----:B------:R-:W4:Y:S01]  /*8c60*/  MUFU.EX2 R196, R196 ;  /* 0x000000c400c47308 */ /* 0x000f220000000800 */
[----:B------:R-:W-:Y:S01]  /*8c70*/  HMMA.16816.F32.BF16 R20, R12, R30, R20 ;  /* 0x0000001e0c14723c */ /* 0x000fe20000041814 */
[----:B------:R-:W5:Y:S01]  /*8c80*/  LDSM.16.MT88.4 R28, [R182+0x7400] ;  /* 0x00740000b61c783b */ /* 0x000f620000004200 */
[----:B---3--:R-:W-:-:S02]  /*8c90*/  F2FP.BF16.F32.PACK_AB R12, R72, R73 ;  /* 0x00000049480c723e */ /* 0x008fc400000010ff */
[----:B-1----:R-:W-:-:S03]  /*8ca0*/  F2FP.BF16.F32.PACK_AB R14, R70, R71 ;  /* 0x00000047460e723e */ /* 0x002fc600000010ff */
[----:B------:R-:W-:Y:S08]  /*8cb0*/  MUFU.EX2 R157, R157 ;  /* 0x0000009d009d7308 */ /* 0x000ff00000000800 */
[----:B------:R-:W1:Y:S01]  /*8cc0*/  MUFU.EX2 R190, R190 ;  /* 0x000000be00be7308 */ /* 0x000e620000000800 */
[----:B----4-:R-:W-:-:S07]  /*8cd0*/  F2FP.BF16.F32.PACK_AB R13, R196, R155 ;  /* 0x0000009bc40d723e */ /* 0x010fce00000010ff */
        /* <DEDUP_REMOVED lines=13> */
[----:B------:R-:W4:Y:S01]  /*8db0*/  MUFU.EX2 R159, R159 ;  /* 0x0000009f009f7308 */ /* 0x000f220000000800 */
[----:B--2---:R-:W-:-:S07]  /*8dc0*/  F2FP.BF16.F32.PACK_AB R18, R66, R67 ;  /* 0x000000434212723e */ /* 0x004fce00000010ff */
[----:B------:R-:W-:Y:S08]  /*8dd0*/  MUFU.EX2 R161, R161 ;  /* 0x000000a100a17308 */ /* 0x000ff00000000800 */
[----:B------:R-:W2:Y:S01]  /*8de0*/  MUFU.EX2 R162, R162 ;  /* 0x000000a200a27308 */ /* 0x000ea20000000800 */
[----:B----4-:R-:W-:-:S07]  /*8df0*/  F2FP.BF16.F32.PACK_AB R17, R159, R186 ;  /* 0x000000ba9f11723e */ /* 0x010fce00000010ff */
[----:B------:R-:W-:Y:S08]  /*8e00*/  MUFU.EX2 R65, R65 ;  /* 0x0000004100417308 */ /* 0x000ff00000000800 */
[----:B------:R-:W4:Y:S01]  /*8e10*/  MUFU.EX2 R64, R64 ;  /* 0x0000004000407308 */ /* 0x000f220000000800 */
        /* <DEDUP_REMOVED lines=8> */
[----:B------:R-:W-:Y:S03]  /*8ea0*/  MUFU.EX2 R156, R156 ;  /* 0x0000009c009c7308 */ /* 0x000fe60000000800 */
[----:B------:R-:W-:Y:S01]  /*8eb0*/  FADD.FTZ R103, R103, R32 ;  /* 0x0000002067677221 */ /* 0x000fe20000010000 */
[----:B----4-:R-:W-:-:S02]  /*8ec0*/  F2FP.BF16.F32.PACK_AB R32, R64, R65 ;  /* 0x000000414020723e */ /* 0x010fc400000010ff */
[----:B------:R-:W-:Y:S01]  /*8ed0*/  HMMA.16816.F32.BF16 R20, R16, R34, R20 ;  /* 0x000000221014723c */ /* 0x000fe20000041814 */
[----:B------:R-:W1:Y:S01]  /*8ee0*/  LDSM.16.MT88.4 R16, [R182+0x7c00] ;  /* 0x007c0000b610783b */ /* 0x000e620000004200 */
[----:B------:R-:W4:Y:S01]  /*8ef0*/  MUFU.EX2 R163, R163 ;  /* 0x000000a300a37308 */ /* 0x000f220000000800 */
[----:B------:R-:W-:Y:S01]  /*8f00*/  FADD.FTZ R110, R110, R103 ;  /* 0x000000676e6e7221 */ /* 0x000fe20000010000 */
[----:B-----5:R-:W-:-:S03]  /*8f10*/  F2FP.BF16.F32.PACK_AB R34, R62, R63 ;  /* 0x0000003f3e22723e */ /* 0x020fc600000010ff */
[----:B------:R-:W-:-:S03]  /*8f20*/  FADD.FTZ R99, R99, R110 ;  /* 0x0000006e63637221 */ /* 0x000fc60000010000 */
[----:B------:R-:W-:Y:S01]  /*8f30*/  MUFU.EX2 R121, R138 ;  /* 0x0000008a00797308 */ /* 0x000fe20000000800 */
[----:B------:R-:W-:-:S04]  /*8f40*/  FADD.FTZ R108, R108, R99 ;  /* 0x000000636c6c7221 */ /* 0x000fc80000010000 */
[----:B------:R-:W-:-:S03]  /*8f50*/  FADD.FTZ R97, R97, R108 ;  /* 0x0000006c61617221 */ /* 0x000fc60000010000 */
[----:B------:R-:W5:Y:S01]  /*8f60*/  MUFU.EX2 R132, R132 ;  /* 0x0000008400847308 */ /* 0x000f620000000800 */
[----:B----4-:R-:W-:Y:S01]  /*8f70*/  F2FP.BF16.F32.PACK_AB R33, R163, R156 ;  /* 0x0000009ca321723e */ /* 0x010fe200000010ff */
[----:B------:R-:W-:-:S06]  /*8f80*/  FADD.FTZ R104, R104, R97 ;  /* 0x0000006168687221 */ /* 0x000fcc0000010000 */
[----:B------:R-:W-:Y:S08]  /*8f90*/  MUFU.EX2 R61, R61 ;  /* 0x0000003d003d7308 */ /* 0x000ff00000000800 */
[----:B------:R-:W4:Y:S01]  /*8fa0*/  MUFU.EX2 R60, R60 ;  /* 0x0000003c003c7308 */ /* 0x000f220000000800 */
[----:B-----5:R-:W-:-:S07]  /*8fb0*/  F2FP.BF16.F32.PACK_AB R35, R132, R121 ;  /* 0x000000798423723e */ /* 0x020fce00000010ff */
[----:B------:R-:W-:Y:S01]  /*8fc0*/  MUFU.EX2 R59, R59 ;  /* 0x0000003b003b7308 */ /* 0x000fe20000000800 */
[C---:B---3--:R-:W-:Y:S07]  /*8fd0*/  HMMA.16816.F32.BF16 R8, R32.reuse, R12, R8 ;  /* 0x0000000c2008723c */ /* 0x048fee0000041808 */
[----:B------:R-:W3:Y:S01]  /*8fe0*/  MUFU.EX2 R58, R58 ;  /* 0x0000003a003a7308 */ /* 0x000ee20000000800 */
[----:B--2---:R-:W-:Y:S01]  /*8ff0*/  HMMA.16816.F32.BF16 R24, R32, R28, R24 ;  /* 0x0000001c2018723c */ /* 0x004fe20000041818 */
[----:B------:R-:W-:-:S04]  /*9000*/  FADD.FTZ R29, R93, R104 ;  /* 0x000000685d1d7221 */ /* 0x000fc80000010000 */
[----:B------:R-:W-:Y:S02]  /*9010*/  FADD.FTZ R100, R100, R29 ;  /* 0x0000001d64647221 */ /* 0x000fe40000010000 */
[----:B------:R-:W-:Y:S01]  /*9020*/  MUFU.EX2 R112, R114 ;  /* 0x0000007200707308 */ /* 0x000fe20000000800 */
[----:B------:R-:W-:Y:S01]  /*9030*/  HMMA.16816.F32.BF16 R4, R32, R14, R4 ;  /* 0x0000000e2004723c */ /* 0x000fe20000041804 */
[----:B------:R-:W2:Y:S01]  /*9040*/  LDSM.16.MT88.4 R12, [R52+0x7c00] ;  /* 0x007c0000340c783b */ /* 0x000ea20000004200 */
[----:B------:R-:W-:-:S04]  /*9050*/  FADD.FTZ R91, R91, R100 ;  /* 0x000000645b5b7221 */ /* 0x000fc80000010000 */
[----:B------:R-:W-:Y:S01]  /*9060*/  FADD.FTZ R94, R94, R91 ;  /* 0x0000005b5e5e7221 */ /* 0x000fe20000010000 */
[----:B------:R-:W5:Y:S01]  /*9070*/  MUFU.EX2 R103, R111 ;  /* 0x0000006f00677308 */ /* 0x000f620000000800 */
[----:B------:R-:W-:Y:S01]  /*9080*/  HMMA.16816.F32.BF16 R28, R32, R30, R20 ;  /* 0x0000001e201c723c */ /* 0x000fe20000041814 */
[----:B----4-:R-:W-:Y:S01]  /*9090*/  F2FP.BF16.F32.PACK_AB R32, R60, R61 ;  /* 0x0000003d3c20723e */ /* 0x010fe200000010ff */
[----:B------:R-:W-:Y:S01]  /*90a0*/  FADD.FTZ R91, R89, R94 ;  /* 0x0000005e595b7221 */ /* 0x000fe20000010000 */
[----:B---3--:R-:W-:Y:S01]  /*90b0*/  F2FP.BF16.F32.PACK_AB R34, R58, R59 ;  /* 0x0000003b3a22723e */ /* 0x008fe200000010ff */
[----:B------:R-:W3:Y:S03]  /*90c0*/  LDSM.16.MT88.4 R20, [R182+0x8000] ;  /* 0x00800000b614783b */ /* 0x000ee60000004200 */
[----:B------:R-:W-:Y:S08]  /*90d0*/  MUFU.EX2 R99, R106 ;  /* 0x0000006a00637308 */ /* 0x000ff00000000800 */
[----:B------:R-:W4:Y:S01]  /*90e0*/  MUFU.EX2 R102, R102 ;  /* 0x0000006600667308 */ /* 0x000f220000000800 */
[----:B-----5:R-:W-:-:S07]  /*90f0*/  F2FP.BF16.F32.PACK_AB R33, R103, R112 ;  /* 0x000000706721723e */ /* 0x020fce00000010ff */
[----:B------:R-:W-:Y:S08]  /*9100*/  MUFU.EX2 R57, R57 ;  /* 0x0000003900397308 */ /* 0x000ff00000000800 */
[----:B------:R-:W5:Y:S01]  /*9110*/  MUFU.EX2 R56, R56 ;  /* 0x0000003800387308 */ /* 0x000f620000000800 */
        /* <DEDUP_REMOVED lines=8> */
[----:B------:R-:W4:Y:S02]  /*91a0*/  LDSM.16.MT88.4 R16, [R52+0x8000] ;  /* 0x008000003410783b */ /* 0x000f240000004200 */
[----:B------:R-:W-:-:S03]  /*91b0*/  FADD.FTZ R84, R84, R85 ;  /* 0x0000005554547221 */ /* 0x000fc60000010000 */
[----:B--2---:R-:W-:Y:S01]  /*91c0*/  HMMA.16816.F32.BF16 R24, R32, R12, R24 ;  /* 0x0000000c2018723c */ /* 0x004fe20000041818 */
[----:B------:R-:W-:Y:S01]  /*91d0*/  FADD.FTZ R83, R83, R84 ;  /* 0x0000005453537221 */ /* 0x000fe20000010000 */
[----:B------:R-:W-:Y:S01]  /*91e0*/  MUFU.EX2 R93, R98 ;  /* 0x00000062005d7308 */ /* 0x000fe20000000800 */
[----:B-----5:R-:W-:Y:S02]  /*91f0*/  F2FP.BF16.F32.PACK_AB R12, R56, R57 ;  /* 0x00000039380c723e */ /* 0x020fe400000010ff */
[----:B------:R-:W-:-:S03]  /*9200*/  FADD.FTZ R82, R82, R83 ;  /* 0x0000005352527221 */ /* 0x000fc60000010000 */
[----:B------:R-:W-:Y:S01]  /*9210*/  HMMA.16816.F32.BF16 R28, R32, R14, R28 ;  /* 0x0000000e201c723c */ /* 0x000fe2000004181c */
[----:B------:R-:W-:Y:S01]  /*9220*/  FADD.FTZ R32, R188, R139 ;  /* 0x0000008bbc207221 */ /* 0x000fe20000010000 */
[----:B------:R-:W-:Y:S01]  /*9230*/  FADD.FTZ R81, R81, R82 ;  /* 0x0000005251517221 */ /* 0x000fe20000010000 */
[----:B------:R-:W2:Y:S01]  /*9240*/  MUFU.EX2 R96, R96 ;  /* 0x0000006000607308 */ /* 0x000ea20000000800 */
[----:B-1----:R-:W-:Y:S01]  /*9250*/  F2FP.BF16.F32.PACK_AB R14, R54, R55 ;  /* 0x00000037360e723e */ /* 0x002fe200000010ff */
[----:B------:R-:W-:Y:S01]  /*9260*/  FADD.FTZ R32, R145, R32 ;  /* 0x0000002091207221 */ /* 0x000fe20000010000 */
[----:B------:R-:W-:-:S03]  /*9270*/  FADD.FTZ R80, R80, R81 ;  /* 0x0000005150507221 */ /* 0x000fc60000010000 */
[----:B------:R-:W-:Y:S01]  /*9280*/  FADD.FTZ R147, R147, R32 ;  /* 0x0000002093937221 */ /* 0x000fe20000010000 */
[----:B------:R-:W-:Y:S01]  /*9290*/  FADD.FTZ R79, R79, R80 ;  /* 0x000000504f4f7221 */ /* 0x000fe20000010000 */
[----:B------:R-:W-:Y:S01]  /*92a0*/  MUFU.EX2 R89, R92 ;  /* 0x0000005c00597308 */ /* 0x000fe20000000800 */
[----:B------:R-:W1:Y:S01]  /*92b0*/  LDSM.16.MT88.4 R32, [R182+0x8400] ;  /* 0x00840000b620783b */ /* 0x000e620000004200 */
[----:B------:R-:W-:Y:S01]  /*92c0*/  FADD.FTZ R147, R192, R147 ;  /* 0x00000093c0937221 */ /* 0x000fe20000010000 */
[----:B------:R-:W-:-:S03]  /*92d0*/  FADD.FTZ R78, R78, R79 ;  /* 0x0000004f4e4e7221 */ /* 0x000fc60000010000 */
[----:B------:R-:W-:Y:S01]  /*92e0*/  FADD.FTZ R200, R200, R147 ;  /* 0x00000093c8c87221 */ /* 0x000fe20000010000 */
[----:B------:R-:W-:Y:S01]  /*92f0*/  FADD.FTZ R77, R77, R78 ;  /* 0x0000004e4d4d7221 */ /* 0x000fe20000010000 */
[----:B------:R-:W5:Y:S01]  /*9300*/  MUFU.EX2 R88, R88 ;  /* 0x0000005800587308 */ /* 0x000f620000000800 */
[----:B--2---:R-:W-:Y:S01]  /*9310*/  F2FP.BF16.F32.PACK_AB R13, R96, R93 ;  /* 0x0000005d600d723e */ /* 0x004fe200000010ff */
[----:B------:R-:W-:Y:S01]  /*9320*/  FADD.FTZ R151, R151, R200 ;  /* 0x000000c897977221 */ /* 0x000fe20000010000 */
[----:B------:R-:W-:Y:S01]  /*9330*/  FADD.FTZ R76, R76, R77 ;  /* 0x0000004d4c4c7221 */ /* 0x000fe20000010000 */
[----:B------:R-:W-:Y:S02]  /*9340*/  FFMA.FTZ R77, R45, UR15, -R53 ;  /* 0x0000000f2d4d7c23 */ /* 0x000fe40008010835 */
        /* <DEDUP_REMOVED lines=8> */
[----:B-----5:R-:W-:Y:S01]  /*93d0*/  F2FP.BF16.F32.PACK_AB R15, R88, R89 ;  /* 0x00000059580f723e */ /* 0x020fe200000010ff */
[----:B------:R-:W-:Y:S01]  /*93e0*/  FADD.FTZ R196, R196, R155 ;  /* 0x0000009bc4c47221 */ /* 0x000fe20000010000 */
[----:B------:R-:W-:-:S04]  /*93f0*/  FADD.FTZ R72, R72, R73 ;  /* 0x0000004948487221 */ /* 0x000fc80000010000 */
[----:B------:R-:W-:Y:S01]  /*9400*/  FADD.FTZ R71, R71, R72 ;  /* 0x0000004847477221 */ /* 0x000fe20000010000 */
[----:B------:R-:W-:Y:S01]  /*9410*/  MUFU.EX2 R133, R133 ;  /* 0x0000008500857308 */ /* 0x000fe20000000800 */
[----:B---3--:R-:W-:Y:S02]  /*9420*/  HMMA.16816.F32.BF16 R8, R12, R20, R8 ;  /* 0x000000140c08723c */ /* 0x008fe40000041808 */
[----:B------:R-:W-:-:S04]  /*9430*/  FADD.FTZ R70, R70, R71 ;  /* 0x0000004746467221 */ /* 0x000fc80000010000 */
[----:B------:R-:W-:Y:S01]  /*9440*/  FADD.FTZ R69, R69, R70 ;  /* 0x0000004645457221 */ /* 0x000fe20000010000 */
[----:B------:R-:W3:Y:S01]  /*9450*/  MUFU.EX2 R166, R166 ;  /* 0x000000a600a67308 */ /* 0x000ee20000000800 */
[----:B------:R-:W-:Y:S01]  /*9460*/  HMMA.16816.F32.BF16 R4, R12, R22, R4 ;  /* 0x000000160c04723c */ /* 0x000fe20000041804 */
[----:B------:R-:W5:Y:S01]  /*9470*/  LDSM.16.MT88.4 R20, [R52+0x8400] ;  /* 0x008400003414783b */ /* 0x000f620000004200 */
[----:B------:R-:W-:-:S04]  /*9480*/  FADD.FTZ R68, R68, R69 ;  /* 0x0000004544447221 */ /* 0x000fc80000010000 */
[----:B------:R-:W-:Y:S01]  /*9490*/  FADD.FTZ R67, R67, R68 ;  /* 0x0000004443437221 */ /* 0x000fe20000010000 */
[----:B------:R-:W-:Y:S01]  /*94a0*/  MUFU.EX2 R46, R46 ;  /* 0x0000002e002e7308 */ /* 0x000fe20000000800 */
[----:B----4-:R-:W-:Y:S01]  /*94b0*/  HMMA.16816.F32.BF16 R24, R12, R16, R24 ;  /* 0x000000100c18723c */ /* 0x010fe20000041818 */
[----:B------:R-:W-:Y:S01]  /*94c0*/  FADD.FTZ R17, R157, R196 ;  /* 0x000000c49d117221 */ /* 0x000fe20000010000 */
[----:B------:R-:W-:-:S03]  /*94d0*/  FADD.FTZ R66, R66, R67 ;  /* 0x0000004342427221 */ /* 0x000fc60000010000 */
[----:B------:R-:W-:Y:S01]  /*94e0*/  FADD.FTZ R17, R190, R17 ;  /* 0x00000011be117221 */ /* 0x000fe20000010000 */
[----:B------:R-:W-:Y:S01]  /*94f0*/  FADD.FTZ R65, R65, R66 ;  /* 0x0000004241417221 */ /* 0x000fe20000010000 */
[----:B------:R-:W4:Y:S01]  /*9500*/  MUFU.EX2 R47, R47 ;  /* 0x0000002f002f7308 */ /* 0x000f220000000800 */
[----:B------:R-:W-:Y:S01]  /*9510*/  HMMA.16816.F32.BF16 R28, R12, R18, R28 ;  /* 0x000000120c1c723c */ /* 0x000fe2000004181c */
[----:B--2---:R-:W-:Y:S01]  /*9520*/  F2FP.BF16.F32.PACK_AB R12, R118, R95 ;  /* 0x0000005f760c723e */ /* 0x004fe200000010ff */
[----:B------:R-:W-:Y:S01]  /*9530*/  FADD.FTZ R64, R64, R65 ;  /* 0x0000004140407221 */ /* 0x000fe20000010000 */
[----:B---3--:R-:W-:-:S03]  /*9540*/  F2FP.BF16.F32.PACK_AB R14, R166, R133 ;  /* 0x00000085a60e723e */ /* 0x008fc600000010ff */
[----:B------:R-:W-:Y:S01]  /*9550*/  FADD.FTZ R63, R63, R64 ;  /* 0x000000403f3f7221 */ /* 0x000fe20000010000 */
[----:B------:R-:W-:Y:S03]  /*9560*/  MUFU.EX2 R44, R44 ;  /* 0x0000002c002c7308 */ /* 0x000fe60000000800 */
[----:B------:R-:W-:-:S04]  /*9570*/  FADD.FTZ R62, R62, R63 ;  /* 0x0000003f3e3e7221 */ /* 0x000fc80000010000 */
[----:B------:R-:W-:Y:S01]  /*9580*/  FADD.FTZ R61, R61, R62 ;  /* 0x0000003e3d3d7221 */ /* 0x000fe20000010000 */
[----:B------:R-:W2:Y:S01]  /*9590*/  MUFU.EX2 R75, R77 ;  /* 0x0000004d004b7308 */ /* 0x000ea20000000800 */
[----:B----4-:R-:W-:Y:S02]  /*95a0*/  F2FP.BF16.F32.PACK_AB R13, R47, R46 ;  /* 0x0000002e2f0d723e */ /* 0x010fe400000010ff */
        /* <DEDUP_REMOVED lines=9> */
[----:B-1----:R-:W-:Y:S01]  /*9640*/  HMMA.16816.F32.BF16 R8, R12, R32, R8 ;  /* 0x000000200c08723c */ /* 0x002fe20000041808 */
[----:B------:R-:W-:Y:S01]  /*9650*/  FADD.FTZ R32, R186, R17 ;  /* 0x00000011ba207221 */ /* 0x000fe20000010000 */
[----:B------:R-:W-:Y:S01]  /*9660*/  MUFU.EX2 R141, R141 ;  /* 0x0000008d008d7308 */ /* 0x000fe20000000800 */
[----:B------:R-:W-:Y:S01]  /*9670*/  LDSM.16.MT88.4 R16, [R182+0x8800] ;  /* 0x00880000b610783b */ /* 0x000fe20000004200 */
[----:B------:R-:W-:Y:S01]  /*9680*/  FADD.FTZ R54, R54, R55 ;  /* 0x0000003736367221 */ /* 0x000fe20000010000 */
[----:B------:R-:W-:-:S03]  /*9690*/  FADD.FTZ R32, R159, R32 ;  /* 0x000000209f207221 */ /* 0x000fc60000010000 */
[C---:B------:R-:W-:Y:S01]  /*96a0*/  HMMA.16816.F32.BF16 R4, R12.reuse, R34, R4 ;  /* 0x000000220c04723c */ /* 0x040fe20000041804 */
[----:B------:R-:W-:Y:S01]  /*96b0*/  FADD.FTZ R33, R161, R32 ;  /* 0x00000020a1217221 */ /* 0x000fe20000010000 */
[----:B------:R-:W1:Y:S01]  /*96c0*/  MUFU.EX2 R116, R105 ;  /* 0x0000006900747308 */ /* 0x000e620000000800 */
[----:B------:R-:W-:Y:S02]  /*96d0*/  FADD.FTZ R95, R95, R54 ;  /* 0x000000365f5f7221 */ /* 0x000fe40000010000 */
[----:B------:R-:W-:Y:S02]  /*96e0*/  FADD.FTZ R33, R162, R33 ;  /* 0x00000021a2217221 */ /* 0x000fe40000010000 */
[----:B------:R-:W-:Y:S01]  /*96f0*/  FADD.FTZ R118, R118, R95 ;  /* 0x0000005f76767221 */ /* 0x000fe20000010000 */
[----:B-----5:R-:W-:Y:S01]  /*9700*/  HMMA.16816.F32.BF16 R24, R12, R20, R24 ;  /* 0x000000140c18723c */ /* 0x020fe20000041818 */
[----:B------:R-:W-:Y:S01]  /*9710*/  FADD.FTZ R156, R156, R33 ;  /* 0x000000219c9c7221 */ /* 0x000fe20000010000 */
[----:B------:R-:W-:Y:S01]  /*9720*/  MUFU.EX2 R42, R42 ;  /* 0x0000002a002a7308 */ /* 0x000fe20000000800 */
[----:B------:R-:W2:Y:S01]  /*9730*/  LDSM.16.MT88.4 R32, [R52+0x8800] ;  /* 0x008800003420783b */ /* 0x000ea20000004200 */
[----:B---3--:R-:W-:Y:S01]  /*9740*/  F2FP.BF16.F32.PACK_AB R20, R198, R143 ;  /* 0x0000008fc614723e */ /* 0x008fe200000010ff */
[----:B------:R-:W-:Y:S01]  /*9750*/  FADD.FTZ R156, R163, R156 ;  /* 0x0000009ca39c7221 */ /* 0x000fe20000010000 */
[----:B------:R-:W-:-:S02]  /*9760*/  FADD.FTZ R133, R133, R118 ;  /* 0x0000007685857221 */ /* 0x000fc40000010000 */
[----:B------:R-:W-:Y:S01]  /*9770*/  HMMA.16816.F32.BF16 R28, R12, R22, R28 ;  /* 0x000000160c1c723c */ /* 0x000fe2000004181c */
[----:B------:R-:W-:Y:S01]  /*9780*/  FADD.FTZ R121, R121, R156 ;  /* 0x0000009c79797221 */ /* 0x000fe20000010000 */
[----:B------:R-:W3:Y:S01]  /*9790*/  MUFU.EX2 R43, R43 ;  /* 0x0000002b002b7308 */ /* 0x000ee20000000800 */
[----:B------:R-:W4:Y:S01]  /*97a0*/  LDSM.16.MT88.4 R156, [R52+0x8c00] ;  /* 0x008c0000349c783b */ /* 0x000f220000004200 */
[----:B-1----:R-:W-:Y:S01]  /*97b0*/  F2FP.BF16.F32.PACK_AB R22, R116, R141 ;  /* 0x0000008d7416723e */ /* 0x002fe200000010ff */
[----:B------:R-:W-:Y:S02]  /*97c0*/  FADD.FTZ R121, R132, R121 ;  /* 0x0000007984797221 */ /* 0x000fe40000010000 */
[----:B------:R-:W1:Y:S02]  /*97d0*/  LDSM.16.MT88.4 R12, [R182+0x8c00] ;  /* 0x008c0000b60c783b */ /* 0x000e640000004200 */
[----:B------:R-:W-:Y:S01]  /*97e0*/  FADD.FTZ R62, R112, R121 ;  /* 0x00000079703e7221 */ /* 0x000fe20000010000 */
[----:B------:R-:W-:Y:S03]  /*97f0*/  MUFU.EX2 R40, R40 ;  /* 0x0000002800287308 */ /* 0x000fe60000000800 */
[----:B------:R-:W-:-:S04]  /*9800*/  FADD.FTZ R62, R103, R62 ;  /* 0x0000003e673e7221 */ /* 0x000fc80000010000 */
[----:B------:R-:W-:Y:S01]  /*9810*/  FADD.FTZ R99, R99, R62 ;  /* 0x0000003e63637221 */ /* 0x000fe20000010000 */
[----:B------:R-:W5:Y:S01]  /*9820*/  MUFU.EX2 R41, R41 ;  /* 0x0000002900297308 */ /* 0x000f620000000800 */
[----:B---3--:R-:W-:Y:S02]  /*9830*/  F2FP.BF16.F32.PACK_AB R21, R43, R42 ;  /* 0x0000002a2b15723e */ /* 0x008fe400000010ff */
[----:B------:R-:W-:-:S04]  /*9840*/  FADD.FTZ R102, R102, R99 ;  /* 0x0000006366667221 */ /* 0x000fc80000010000 */
[----:B------:R-:W-:Y:S01]  /*9850*/  FADD.FTZ R93, R93, R102 ;  /* 0x000000665d5d7221 */ /* 0x000fe20000010000 */
[----:B------:R3:W-:Y:S03]  /*9860*/  MUFU.EX2 R45, R49 ;  /* 0x00000031002d7308 */ /* 0x0007e60000000800 */
[----:B------:R-:W-:-:S04]  /*9870*/  FADD.FTZ R96, R96, R93 ;  /* 0x0000005d60607221 */ /* 0x000fc80000010000 */
[----:B------:R-:W-:Y:S01]  /*9880*/  FADD.FTZ R89, R89, R96 ;  /* 0x0000006059597221 */ /* 0x000fe20000010000 */
[----:B------:R-:W-:Y:S01]  /*9890*/  MUFU.EX2 R51, R51 ;  /* 0x0000003300337308 */ /* 0x000fe20000000800 */
[----:B-----5:R-:W-:Y:S02]  /*98a0*/  F2FP.BF16.F32.PACK_AB R23, R41, R40 ;  /* 0x000000282917723e */ /* 0x020fe400000010ff */
[----:B------:R-:W-:-:S04]  /*98b0*/  FADD.FTZ R89, R88, R89 ;  /* 0x0000005958597221 */ /* 0x000fc80000010000 */
[----:B------:R-:W-:Y:S01]  /*98c0*/  FADD.FTZ R46, R46, R89 ;  /* 0x000000592e2e7221 */ /* 0x000fe20000010000 */
[----:B------:R-:W5:Y:S01]  /*98d0*/  MUFU.EX2 R50, R50 ;  /* 0x0000003200327308 */ /* 0x000f620000000800 */
[----:B---3--:R-:W-:Y:S01]  /*98e0*/  FFMA.FTZ R49, R0, UR15, -R53 ;  /* 0x0000000f00317c23 */ /* 0x008fe20008010835 */
[----:B--2---:R-:W-:Y:S01]  /*98f0*/  HMMA.16816.F32.BF16 R24, R20, R32, R24 ;  /* 0x000000201418723c */ /* 0x004fe20000041818 */
[----:B------:R-:W-:Y:S01]  /*9900*/  FADD.FTZ R47, R47, R46 ;  /* 0x0000002e2f2f7221 */ /* 0x000fe20000010000 */
[----:B------:R-:W-:-:S03]  /*9910*/  FADD.FTZ R0, R166, R133 ;  /* 0x00000085a6007221 */ /* 0x000fc60000010000 */
[----:B------:R-:W-:Y:S01]  /*9920*/  FADD.FTZ R44, R44, R47 ;  /* 0x0000002f2c2c7221 */ /* 0x000fe20000010000 */
[----:B------:R-:W2:Y:S01]  /*9930*/  MUFU.EX2 R48, R48 ;  /* 0x0000003000307308 */ /* 0x000ea20000000800 */
[----:B------:R-:W-:Y:S01]  /*9940*/  FADD.FTZ R143, R143, R0 ;  /* 0x000000008f8f7221 */ /* 0x000fe20000010000 */
[C---:B------:R-:W-:Y:S01]  /*9950*/  HMMA.16816.F32.BF16 R8, R20.reuse, R16, R8 ;  /* 0x000000101408723c */ /* 0x040fe20000041808 */
[----:B------:R-:W-:Y:S02]  /*9960*/  FADD.FTZ R75, R75, R44 ;  /* 0x0000002c4b4b7221 */ /* 0x000fe40000010000 */
[----:B------:R-:W-:Y:S02]  /*9970*/  FADD.FTZ R198, R198, R143 ;  /* 0x0000008fc6c67221 */ /* 0x000fe40000010000 */
[----:B------:R-:W-:Y:S01]  /*9980*/  FADD.FTZ R42, R42, R75 ;  /* 0x0000004b2a2a7221 */ /* 0x000fe20000010000 */
[----:B------:R-:W-:Y:S01]  /*9990*/  MUFU.EX2 R38, R38 ;  /* 0x0000002600267308 */ /* 0x000fe20000000800 */
[----:B-----5:R-:W-:Y:S01]  /*99a0*/  F2FP.BF16.F32.PACK_AB R16, R50, R51 ;  /* 0x000000333210723e */ /* 0x020fe200000010ff */
[----:B------:R-:W-:Y:S01]  /*99b0*/  HMMA.16816.F32.BF16 R4, R20, R18, R4 ;  /* 0x000000121404723c */ /* 0x000fe20000041804 */
[----:B------:R-:W-:Y:S01]  /*99c0*/  FADD.FTZ R43, R43, R42 ;  /* 0x0000002a2b2b7221 */ /* 0x000fe20000010000 */
[----:B------:R-:W-:-:S03]  /*99d0*/  FADD.FTZ R141, R141, R198 ;  /* 0x000000c68d8d7221 */ /* 0x000fc60000010000 */
[----:B------:R-:W-:Y:S01]  /*99e0*/  FADD.FTZ R40, R40, R43 ;  /* 0x0000002b28287221 */ /* 0x000fe20000010000 */
[----:B------:R-:W3:Y:S01]  /*99f0*/  MUFU.EX2 R39, R39 ;  /* 0x0000002700277308 */ /* 0x000ee20000000800 */
[----:B--2---:R-:W-:Y:S01]  /*9a00*/  F2FP.BF16.F32.PACK_AB R18, R48, R45 ;  /* 0x0000002d3012723e */ /* 0x004fe200000010ff */
[----:B------:R-:W-:Y:S01]  /*9a10*/  HMMA.16816.F32.BF16 R28, R20, R34, R28 ;  /* 0x00000022141c723c */ /* 0x000fe2000004181c */
[----:B------:R-:W-:Y:S01]  /*9a20*/  FADD.FTZ R116, R116, R141 ;  /* 0x0000008d74747221 */ /* 0x000fe20000010000 */
[----:B------:R-:W-:-:S03]  /*9a30*/  FADD.FTZ R41, R41, R40 ;  /* 0x0000002829297221 */ /* 0x000fc60000010000 */
[----:B------:R-:W-:Y:S01]  /*9a40*/  FADD.FTZ R51, R51, R116 ;  /* 0x0000007433337221 */ /* 0x000fe20000010000 */
[----:B------:R-:W-:Y:S03]  /*9a50*/  MUFU.EX2 R36, R36 ;  /* 0x0000002400247308 */ /* 0x000fe60000000800 */
[----:B------:R-:W-:-:S04]  /*9a60*/  FADD.FTZ R50, R50, R51 ;  /* 0x0000003332327221 */ /* 0x000fc80000010000 */
[----:B------:R-:W-:Y:S01]  /*9a70*/  FADD.FTZ R45, R45, R50 ;  /* 0x000000322d2d7221 */ /* 0x000fe20000010000 */
[----:B------:R-:W2:Y:S01]  /*9a80*/  MUFU.EX2 R49, R49 ;  /* 0x0000003100317308 */ /* 0x000ea20000000800 */
[----:B---3--:R-:W-:Y:S01]  /*9a90*/  F2FP.BF16.F32.PACK_AB R17, R39, R38 ;  /* 0x000000262711723e */ /* 0x008fe200000010ff */
[----:B------:R-:W-:Y:S01]  /*9aa0*/  FADD.FTZ R38, R38, R41 ;  /* 0x0000002926267221 */ /* 0x000fe20000010000 */
[----:B------:R-:W-:-:S03]  /*9ab0*/  FADD.FTZ R151, R48, R45 ;  /* 0x0000002d30977221 */ /* 0x000fc60000010000 */
[----:B------:R-:W-:Y:S01]  /*9ac0*/  FADD.FTZ R39, R39, R38 ;  /* 0x0000002627277221 */ /* 0x000fe20000010000 */
[----:B--2---:R-:W-:-:S03]  /*9ad0*/  F2FP.BF16.F32.PACK_AB R19, R49, R36 ;  /* 0x000000243113723e */ /* 0x004fc600000010ff */
[----:B------:R-:W-:-:S04]  /*9ae0*/  FADD.FTZ R36, R36, R39 ;  /* 0x0000002724247221 */ /* 0x000fc80000010000 */
[----:B------:R-:W-:Y:S01]  /*9af0*/  FADD.FTZ R152, R49, R36 ;  /* 0x0000002431987221 */ /* 0x000fe20000010000 */
[C---:B----4-:R-:W-:Y:S08]  /*9b00*/  HMMA.16816.F32.BF16 R160, R16.reuse, R156, R24 ;  /* 0x0000009c10a0723c */ /* 0x050ff00000041818 */
[C---:B-1----:R-:W-:Y:S08]  /*9b10*/  HMMA.16816.F32.BF16 R168, R16.reuse, R12, R8 ;  /* 0x0000000c10a8723c */ /* 0x042ff00000041808 */
[C---:B------:R-:W-:Y:S08]  /*9b20*/  HMMA.16816.F32.BF16 R164, R16.reuse, R14, R4 ;  /* 0x0000000e10a4723c */ /* 0x040ff00000041804 */
[----:B------:R-:W-:Y:S01]  /*9b30*/  HMMA.16816.F32.BF16 R156, R16, R158, R28 ;  /* 0x0000009e109c723c */ /* 0x000fe2000004181c */
[----:B------:R-:W-:-:S04]  /*9b40*/  NOP ;  /* 0x0000000000007918 */ /* 0x000fc80000000000 */
[----:B------:R-:W-:-:S15]  /*9b50*/  BRA.U !UP1, `(.L_x_1576) ;  /* 0x0000007109f87547 */ /* 0x000fde000b800000 */
[----:B------:R-:W-:-:S04]  /*9b60*/  DEPBAR.LE SB0, 0x0 ;  /* 0x000080000000791a */ /* 0x000fc80000000000 */
[----:B------:R-:W-:Y:S06]  /*9b70*/  BAR.SYNC.DEFER_BLOCKING 0x0 ;  /* 0x0000000000007b1d */ /* 0x000fec0000010000 */
[----:B------:R-:W-:Y:S05]  /*9b80*/  BRA.U !UP2, `(.L_x_1577) ;  /* 0x000000010af87547 */ /* 0x000fea000b800000 */
[----:B------:R-:W1:Y:S01]  /*9b90*/  LDC R5, c[0x0][0x4f0] ;  /* 0x00013c00ff057b82 */ /* 0x000e620000000800 */
[----:B------:R-:W-:Y:S01]  /*9ba0*/  UIADD3 UR4, UPT, UPT, UR17, -0x2, URZ ;  /* 0xfffffffe11047890 */ /* 0x000fe2000fffe0ff */
[----:B------:R-:W-:-:S03]  /*9bb0*/  IABS R6, R2 ;  /* 0x0000000200067213 */ /* 0x000fc60000000000 */
        /* <DEDUP_REMOVED lines=28> */
[C---:B------:R-:W-:Y:S01]  /*9d80*/  LOP3.LUT R0, R5.reuse, UR4, RZ, 0x3c, !PT ;  /* 0x0000000405007c12 */ /* 0x040fe2000f8e3cff */
[----:B------:R-:W1:Y:S01]  /*9d90*/  LDCU.64 UR4, c[0x0][0x3a8] ;  /* 0x00007500ff0477ac */ /* 0x000e620008000a00 */
        /* <DEDUP_REMOVED lines=15> */
[----:B------:R-:W-:Y:S01]  /*9e90*/  IMAD.WIDE.U32 R6, R5, UR8, RZ ;  /* 0x0000000805067c25 */ /* 0x000fe2000f8e00ff */
[----:B------:R-:W-:-:S05]  /*9ea0*/  SHF.R.S32.HI R4, RZ, 0x1f, R5 ;  /* 0x0000001fff047819 */ /* 0x000fca0000011405 */
[----:B------:R-:W-:-:S04]  /*9eb0*/  IMAD R4, R4, UR8, RZ ;  /* 0x0000000804047c24 */ /* 0x000fc8000f8e02ff */
[----:B------:R-:W-:-:S04]  /*9ec0*/  IMAD R4, R5, UR9, R4 ;  /* 0x0000000905047c24 */ /* 0x000fc8000f8e0204 */
        /* <DEDUP_REMOVED lines=8> */
[----:B------:R-:W-:Y:S01]  /*9f50*/  LEA.HI.X R183, R6, R183, R5, 0x1, P0 ;  /* 0x000000b706b77211 */ /* 0x000fe200000f0c05 */
[----:B------:R-:W-:Y:S06]  /*9f60*/  BRA `(.L_x_1578) ;  /* 0x00000000001c7947 */ /* 0x000fec0003800000 */
.L_x_1577:
[----:B------:R-:W-:Y:S01]  /*9f70*/  UMOV UR5, URZ ;  /* 0x000000ff00057c82 */ /* 0x000fe20008000000 */
[----:B------:R-:W-:Y:S01]  /*9f80*/  USHF.L.U32 UR4, UR8, 0x8, URZ ;  /* 0x0000000808047899 */ /* 0x000fe200080006ff */
[----:B------:R-:W-:-:S05]  /*9f90*/  IADD3 R5, P0, PT, RZ, -UR5, RZ ;  /* 0x80000005ff057c10 */ /* 0x000fca000ff1e0ff */
[----:B------:R-:W-:-:S05]  /*9fa0*/  IMAD.X R0, RZ, RZ, ~UR4, P0 ;  /* 0x80000004ff007e24 */ /* 0x000fca00080e06ff */
[----:B------:R-:W-:-:S04]  /*9fb0*/  SHF.R.S64 R5, R5, 0x1f, R0 ;  /* 0x0000001f05057819 */ /* 0x000fc80000001000 */
[----:B------:R-:W-:-:S04]  /*9fc0*/  IADD3 R184, P0, PT, R5, R184, RZ ;  /* 0x000000b805b87210 */ /* 0x000fc80007f1e0ff */
[----:B------:R-:W-:-:S09]  /*9fd0*/  LEA.HI.X.SX32 R183, R0, R183, 0x1, P0 ;  /* 0x000000b700b77211 */ /* 0x000fd200000f0eff */
.L_x_1578:
        /* <DEDUP_REMOVED lines=12> */
[----:B------:R-:W-:Y:S02]  /*a0a0*/  IADD3.X R9, PT, PT, R183, UR5, RZ, P0, !PT ;  /* 0x00000005b7097c10 */ /* 0x000fe400087fe4ff */
[----:B-1----:R-:W-:-:S13]  /*a0b0*/  ISETP.GE.AND P3, PT, R172, UR4, PT ;  /* 0x00000004ac007c0c */ /* 0x002fda000bf66270 */
[-C--:B------:R-:W-:Y:S01]  /*a0c0*/  @!P3 LEA R16, P0, R4, R8.reuse, 0x8 ;  /* 0x000000080410b211 */ /* 0x080fe200078040ff */
[----:B------:R-:W-:Y:S01]  /*a0d0*/  VOTEU.ALL UP0, P3 ;  /* 0x0000000000ff7886 */ /* 0x000fe20001800000 */
[----:B------:R-:W-:Y:S01]  /*a0e0*/  @!P3 LEA R10, P1, R11, R8, 0x7 ;  /* 0x000000080b0ab211 */ /* 0x000fe200078238ff */
[----:B------:R-:W-:Y:S01]  /*a0f0*/  @!P3 IMAD.MOV.U32 R185, RZ, RZ, R183 ;  /* 0x000000ffffb9b224 */ /* 0x000fe200078e00b7 */
[-C--:B------:R-:W-:Y:S01]  /*a100*/  @!P3 LEA.HI.X R17, R5, R9.reuse, R0, 0x8, P0 ;  /* 0x000000090511b211 */ /* 0x080fe200000f4400 */
[----:B------:R-:W-:Y:S01]  /*a110*/  @P3 STS.128 [R187+0x5000], RZ ;  /* 0x005000ffbb003388 */ /* 0x000fe20000000c00 */
[----:B------:R-:W-:Y:S01]  /*a120*/  @!P3 IADD3 R12, P0, PT, R8, UR18, RZ ;  /* 0x00000012080cbc10 */ /* 0x000fe2000ff1e0ff */
[----:B------:R-:W-:Y:S01]  /*a130*/  @!UP0 UIMAD UR4, UR9, 0xc0, URZ ;  /* 0x000000c0090488a4 */ /* 0x000fe2000f8e02ff */
[----:B------:R-:W-:Y:S01]  /*a140*/  @!P3 LEA.HI.X R11, R7, R9, R6, 0x7, P1 ;  /* 0x00000009070bb211 */ /* 0x000fe200008f3c06 */
[C-C-:B------:R-:W-:Y:S01]  /*a150*/  @!P3 IMAD.WIDE.U32 R6, R4.reuse, 0xc0, R8.reuse ;  /* 0x000000c00406b825 */ /* 0x140fe200078e0008 */
[----:B------:R-:W-:Y:S01]  /*a160*/  @!P3 IADD3.X R13, PT, PT, R9, UR5, RZ, P0, !PT ;  /* 0x00000005090dbc10 */ /* 0x000fe200087fe4ff */
[----:B------:R-:W-:Y:S01]  /*a170*/  @!PT LDS RZ, [RZ] ;  /* 0x00000000fffff984 */ /* 0x000fe20000000800 */
[----:B------:R-:W-:Y:S01]  /*a180*/  @!PT LDS RZ, [RZ] ;  /* 0x00000000fffff984 */ /* 0x000fe20000000800 */
[----:B------:R-:W-:Y:S01]  /*a190*/  @!PT LDS RZ, [RZ] ;  /* 0x00000000fffff984 */ /* 0x000fe20000000800 */
[----:B------:R-:W-:Y:S02]  /*a1a0*/  @!P3 LDGSTS.E.BYPASS.LTC128B.128 [R187+0x5000], desc[UR24][R184.64] ;  /* 0x05000000b8bbbfae */ /* 0x000fe4000b981a18 */
[----:B------:R-:W-:Y:S01]  /*a1b0*/  IMAD.U32 R0, RZ, RZ, UR8 ;  /* 0x00000008ff007e24 */ /* 0x000fe2000f8e00ff */
[----:B------:R-:W-:Y:S01]  /*a1c0*/  @!UP0 UIMAD UR8, UR9, 0x140, URZ ;  /* 0x00000140090888a4 */ /* 0x000fe2000f8e02ff */
[----:B------:R-:W-:Y:S01]  /*a1d0*/  @P3 STS.128 [R187+0x5800], RZ ;  /* 0x005800ffbb003388 */ /* 0x000fe20000000c00 */
[----:B------:R-:W-:Y:S01]  /*a1e0*/  @!P3 IMAD.WIDE.U32 R4, R4, 0x140, R8 ;  /* 0x000001400404b825 */ /* 0x000fe200078e0008 */
[----:B------:R-:W-:-:S02]  /*a1f0*/  @!UP0 UIMAD UR9, UR9, 0x180, URZ ;  /* 0x00000180090988a4 */ /* 0x000fc4000f8e02ff */
[----:B------:R-:W-:Y:S01]  /*a200*/  @!PT LDS RZ, [RZ] ;  /* 0x00000000fffff984 */ /* 0x000fe20000000800 */
[----:B------:R-:W-:Y:S01]  /*a210*/  @!PT LDS RZ, [RZ] ;  /* 0x00000000fffff984 */ /* 0x000fe20000000800 */
[----:B------:R-:W-:Y:S01]  /*a220*/  @!PT LDS RZ, [RZ] ;  /* 0x00000000fffff984 */ /* 0x000fe20000000800 */
[----:B------:R-:W-:Y:S01]  /*a230*/  @!P3 LDGSTS.E.BYPASS.LTC128B.128 [R187+0x5800], desc[UR24][R8.64] ;  /* 0x0580000008bbbfae */ /* 0x000fe2000b981a18 */
[----:B------:R-:W-:Y:S02]  /*a240*/  @!P3 VIADD R7, R7, UR4 ;  /* 0x000000040707bc36 */ /* 0x000fe40008000000 */
[----:B------:R-:W-:Y:S01]  /*a250*/  @!P3 IMAD.WIDE.U32 R14, R0, 0x180, R8 ;  /* 0x00000180000eb825 */ /* 0x000fe200078e0008 */
[----:B------:R-:W-:Y:S03]  /*a260*/  @P3 STS.128 [R187+0x6000], RZ ;  /* 0x006000ffbb003388 */ /* 0x000fe60000000c00 */
[----:B------:R-:W-:Y:S01]  /*a270*/  @!P3 VIADD R19, R5, UR8 ;  /* 0x000000080513bc36 */ /* 0x000fe20008000000 */
[----:B------:R-:W-:Y:S01]  /*a280*/  @!PT LDS RZ, [RZ] ;  /* 0x00000000fffff984 */ /* 0x000fe20000000800 */
[----:B------:R-:W-:Y:S01]  /*a290*/  @!PT LDS RZ, [RZ] ;  /* 0x00000000fffff984 */ /* 0x000fe20000000800 */
[----:B------:R-:W-:Y:S01]  /*a2a0*/  @!PT LDS RZ, [RZ] ;  /* 0x00000000fffff984 */ /* 0x000fe20000000800 */
[----:B------:R1:W-:Y:S01]  /*a2b0*/  @!P3 LDGSTS.E.BYPASS.LTC128B.128 [R187+0x6000], desc[UR24][R12.64] ;  /* 0x060000000cbbbfae */ /* 0x0003e2000b981a18 */
[----:B------:R-:W-:Y:S02]  /*a2c0*/  @!P3 IMAD.MOV.U32 R18, RZ, RZ, R4 ;  /* 0x000000ffff12b224 */ /* 0x000fe400078e0004 */
[----:B------:R-:W-:Y:S01]  /*a2d0*/  @!P3 VIADD R25, R15, UR9 ;  /* 0x000000090f19bc36 */ /* 0x000fe20008000000 */
[----:B------:R-:W-:Y:S01]  /*a2e0*/  @P3 STS.128 [R187+0x6800], RZ ;  /* 0x006800ffbb003388 */ /* 0x000fe20000000c00 */
[----:B------:R-:W-:-:S02]  /*a2f0*/  @!P3 IMAD.MOV.U32 R24, RZ, RZ, R14 ;  /* 0x000000ffff18b224 */ /* 0x000fc400078e000e */
[----:B------:R-:W-:Y:S01]  /*a300*/  IMAD.IADD R0, R37, 0x1, R149 ;  /* 0x0000000125007824 */ /* 0x000fe200078e0295 */
        /* <DEDUP_REMOVED lines=25> */
[----:B------:R-:W4:Y:S04]  /*a4a0*/  LDSM.16.M88.4 R132, [R149+0x1400] ;  /* 0x001400009584783b */ /* 0x000f280000000200 */
[----:B-1----:R-:W1:Y:S04]  /*a4b0*/  LDSM.16.M88.4 R12, [R149+0x1000] ;  /* 0x00100000950c783b */ /* 0x002e680000000200 */
[----:B--2---:R-:W2:Y:S04]  /*a4c0*/  LDSM.16.M88.4 R4, [R149+0x1800] ;  /* 0x001800009504783b */ /* 0x004ea80000000200 */
[----:B------:R-:W-:Y:S04]  /*a4d0*/  LDSM.16.M88.4 R116, [R116] ;  /* 0x000000007474783b */ /* 0x000fe80000000200 */
[----:B------:R-:W5:Y:S04]  /*a4e0*/  LDSM.16.M88.4 R28, [R0+0x1400] ;  /* 0x00140000001c783b */ /* 0x000f680000000200 */
[----:B---3--:R-:W3:Y:S04]  /*a4f0*/  LDSM.16.M88.4 R24, [R0+0x1800] ;  /* 0x001800000018783b */ /* 0x008ee80000000200 */
[----:B------:R-:W3:Y:S04]  /*a500*/  LDSM.16.M88.4 R32, [R0+0x1000] ;  /* 0x001000000020783b */ /* 0x000ee80000000200 */
[----:B------:R-:W3:Y:S04]  /*a510*/  LDSM.16.M88.4 R68, [R149+0x2c00] ;  /* 0x002c00009544783b */ /* 0x000ee80000000200 */
[----:B------:R-:W3:Y:S04]  /*a520*/  LDSM.16.M88.4 R84, [R149+0x2400] ;  /* 0x002400009554783b */ /* 0x000ee80000000200 */
[----:B------:R-:W3:Y:S01]  /*a530*/  LDSM.16.M88.4 R92, [R149+0x2000] ;  /* 0x00200000955c783b */ /* 0x000ee20000000200 */
[C---:B----4-:R-:W-:Y:S03]  /*a540*/  HMMA.16816.F32.BF16 R16, R124.reuse, R132, RZ ;  /* 0x000000847c10723c */ /* 0x050fe600000418ff */
[----:B------:R-:W4:Y:S04]  /*a550*/  LDSM.16.M88.4 R100, [R149+0x1c00] ;  /* 0x001c00009564783b */ /* 0x000f280000000200 */
[----:B------:R-:W-:Y:S01]  /*a560*/  LDSM.16.M88.4 R76, [R149+0x2800] ;  /* 0x00280000954c783b */ /* 0x000fe20000000200 */
[C---:B-1----:R-:W-:Y:S03]  /*a570*/  HMMA.16816.F32.BF16 R20, R124.reuse, R12, RZ ;  /* 0x0000000c7c14723c */ /* 0x042fe600000418ff */
[----:B------:R-:W-:Y:S04]  /*a580*/  LDSM.16.M88.4 R60, [R149+0x3000] ;  /* 0x00300000953c783b */ /* 0x000fe80000000200 */
[----:B------:R-:W-:Y:S01]  /*a590*/  LDSM.16.M88.4 R52, [R149+0x3400] ;  /* 0x003400009534783b */ /* 0x000fe20000000200 */
[C---:B------:R-:W-:Y:S03]  /*a5a0*/  HMMA.16816.F32.BF16 R132, R124.reuse, R134, RZ ;  /* 0x000000867c84723c */ /* 0x040fe600000418ff */
[----:B------:R-:W-:Y:S04]  /*a5b0*/  LDSM.16.M88.4 R44, [R149+0x3800] ;  /* 0x00380000952c783b */ /* 0x000fe80000000200 */
[----:B------:R-:W-:Y:S01]  /*a5c0*/  LDSM.16.M88.4 R36, [R149+0x3c00] ;  /* 0x003c00009524783b */ /* 0x000fe20000000200 */
[C---:B--2---:R-:W-:Y:S03]  /*a5d0*/  HMMA.16816.F32.BF16 R8, R124.reuse, R4, RZ ;  /* 0x000000047c08723c */ /* 0x044fe600000418ff */
[----:B------:R-:W-:Y:S04]  /*a5e0*/  LDSM.16.M88.4 R120, [R149+0x4c00] ;  /* 0x004c00009578783b */ /* 0x000fe80000000200 */
[----:B------:R-:W-:Y:S01]  /*a5f0*/  LDSM.16.M88.4 R108, [R0+0x2000] ;  /* 0x00200000006c783b */ /* 0x000fe20000000200 */
[----:B------:R-:W-:Y:S03]  /*a600*/  HMMA.16816.F32.BF16 R12, R124, R14, RZ ;  /* 0x0000000e7c0c723c */ /* 0x000fe600000418ff */
[----:B------:R-:W-:Y:S04]  /*a610*/  LDSM.16.M88.4 R112, [R0+0x1c00] ;  /* 0x001c00000070783b */ /* 0x000fe80000000200 */
[----:B------:R-:W0:Y:S01]  /*a620*/  LDGDEPBAR ;  /* 0x00000000000079af */ /* 0x000e220000000000 */
[C---:B-----5:R-:W-:Y:S08]  /*a630*/  HMMA.16816.F32.BF16 R132, R116.reuse, R30, R132 ;  /* 0x0000001e7484723c */ /* 0x060ff00000041884 */
[C---:B---3--:R-:W-:Y:S08]  /*a640*/  HMMA.16816.F32.BF16 R8, R116.reuse, R24, R8 ;  /* 0x000000187408723c */ /* 0x048ff00000041808 */
[C---:B------:R-:W-:Y:S03]  /*a650*/  HMMA.16816.F32.BF16 R20, R116.reuse, R32, R20 ;  /* 0x000000207414723c */ /* 0x040fe60000041814 */
[----:B------:R-:W-:Y:S01]  /*a660*/  FMUL.FTZ R132, R132, UR14 ;  /* 0x0000000e84847c20 */ /* 0x000fe20008410000 */
[----:B------:R-:W-:Y:S01]  /*a670*/  FMUL.FTZ R181, R133, UR14 ;  /* 0x0000000e85b57c20 */ /* 0x000fe20008410000 */
[----:B------:R-:W-:Y:S01]  /*a680*/  FMUL.FTZ R185, R134, UR14 ;  /* 0x0000000e86b97c20 */ /* 0x000fe20008410000 */
[----:B------:R-:W-:Y:S01]  /*a690*/  FMUL.FTZ R186, R135, UR14 ;  /* 0x0000000e87ba7c20 */ /* 0x000fe20008410000 */
[----:B------:R1:W-:Y:S01]  /*a6a0*/  MUFU.TANH R180, R132 ;  /* 0x0000008400b47308 */ /* 0x0003e20000002400 */
[----:B------:R-:W-:Y:S03]  /*a6b0*/  HMMA.16816.F32.BF16 R12, R116, R34, R12 ;  /* 0x00000022740c723c */ /* 0x000fe6000004180c */
        /* <DEDUP_REMOVED lines=10> */
[----:B------:R-:W3:Y:S01]  /*a760*/  MUFU.TANH R140, R20 ;  /* 0x00000014008c7308 */ /* 0x000ee20000002400 */
[----:B------:R-:W-:Y:S01]  /*a770*/  HMMA.16816.F32.BF16 R16, R116, R28, R16 ;  /* 0x0000001c7410723c */ /* 0x000fe20000041810 */
[----:B-1----:R-:W1:Y:S02]  /*a780*/  LDSM.16.M88.4 R132, [R0+0x2400] ;  /* 0x002400000084783b */ /* 0x002e640000000200 */
[----:B------:R-:W-:Y:S01]  /*a790*/  FMUL.FTZ R12, R12, UR14 ;  /* 0x0000000e0c0c7c20 */ /* 0x000fe20008410000 */
[----:B------:R-:W-:Y:S01]  /*a7a0*/  FMUL.FTZ R145, R13, UR14 ;  /* 0x0000000e0d917c20 */ /* 0x000fe20008410000 */
[----:B------:R-:W-:Y:S01]  /*a7b0*/  FMUL.FTZ R146, R14, UR14 ;  /* 0x0000000e0e927c20 */ /* 0x000fe20008410000 */
[----:B------:R-:W-:Y:S01]  /*a7c0*/  FMUL.FTZ R147, R15, UR14 ;  /* 0x0000000e0f937c20 */ /* 0x000fe20008410000 */
[----:B------:R-:W-:Y:S01]  /*a7d0*/  MUFU.TANH R141, R21 ;  /* 0x00000015008d7308 */ /* 0x000fe20000002400 */
[----:B--2---:R-:W2:Y:S01]  /*a7e0*/  LDSM.16.M88.4 R8, [R0+0x2c00] ;  /* 0x002c00000008783b */ /* 0x004ea20000000200 */
[----:B------:R-:W-:Y:S03]  /*a7f0*/  HMMA.16816.F32.BF16 R72, R124, R68, RZ ;  /* 0x000000447c48723c */ /* 0x000fe600000418ff */
[----:B------:R-:W5:Y:S03]  /*a800*/  LDSM.16.M88.4 R28, [R149+0x4000] ;  /* 0x00400000951c783b */ /* 0x000f660000000200 */
[----:B------:R4:W3:Y:S02]  /*a810*/  MUFU.TANH R142, R22 ;  /* 0x00000016008e7308 */ /* 0x0008e40000002400 */
[----:B------:R-:W-:Y:S02]  /*a820*/  HMMA.16816.F32.BF16 R4, R116, R26, R4 ;  /* 0x0000001a7404723c */ /* 0x000fe40000041804 */
[----:B------:R-:W-:Y:S01]  /*a830*/  FMUL.FTZ R16, R16, UR14 ;  /* 0x0000000e10107c20 */ /* 0x000fe20008410000 */
[----:B------:R-:W-:Y:S01]  /*a840*/  FMUL.FTZ R17, R17, UR14 ;  /* 0x0000000e11117c20 */ /* 0x000fe20008410000 */
[----:B------:R-:W-:Y:S01]  /*a850*/  FMUL.FTZ R18, R18, UR14 ;  /* 0x0000000e12127c20 */ /* 0x000fe20008410000 */
[----:B------:R-:W-:Y:S01]  /*a860*/  FMUL.FTZ R19, R19, UR14 ;  /* 0x0000000e13137c20 */ /* 0x000fe20008410000 */
[----:B------:R3:W-:Y:S02]  /*a870*/  MUFU.TANH R144, R12 ;  /* 0x0000000c00907308 */ /* 0x0007e40000002400 */
[C---:B------:R-:W-:Y:S06]  /*a880*/  HMMA.16816.F32.BF16 R88, R124.reuse, R84, RZ ;  /* 0x000000547c58723c */ /* 0x040fec00000418ff */
[----:B------:R-:W-:Y:S01]  /*a890*/  MUFU.TANH R153, R16 ;  /* 0x0000001000997308 */ /* 0x000fe20000002400 */
[----:B----4-:R-:W4:Y:S01]  /*a8a0*/  LDSM.16.M88.4 R20, [R149+0x4400] ;  /* 0x004400009514783b */ /* 0x010f220000000200 */
[C---:B------:R-:W-:Y:S03]  /*a8b0*/  HMMA.16816.F32.BF16 R68, R124.reuse, R70, RZ ;  /* 0x000000467c44723c */ /* 0x040fe600000418ff */
[----:B------:R-:W-:Y:S01]  /*a8c0*/  FMUL.FTZ R4, R4, UR14 ;  /* 0x0000000e04047c20 */ /* 0x000fe20008410000 */
[----:B------:R-:W-:Y:S01]  /*a8d0*/  FMUL.FTZ R193, R5, UR14 ;  /* 0x0000000e05c17c20 */ /* 0x000fe20008410000 */
[----:B------:R-:W-:Y:S01]  /*a8e0*/  FMUL.FTZ R194, R6, UR14 ;  /* 0x0000000e06c27c20 */ /* 0x000fe20008410000 */
[----:B------:R-:W-:Y:S01]  /*a8f0*/  MUFU.TANH R154, R17 ;  /* 0x00000011009a7308 */ /* 0x000fe20000002400 */
[----:B---3--:R-:W3:Y:S01]  /*a900*/  LDSM.16.M88.4 R12, [R149+0x4800] ;  /* 0x00480000950c783b */ /* 0x008ee20000000200 */
[C---:B------:R-:W-:Y:S06]  /*a910*/  HMMA.16816.F32.BF16 R96, R124.reuse, R92, RZ ;  /* 0x0000005c7c60723c */ /* 0x040fec00000418ff */
[----:B------:R-:W-:Y:S02]  /*a920*/  MUFU.TANH R155, R18 ;  /* 0x00000012009b7308 */ /* 0x000fe40000002400 */
[C---:B------:R-:W-:Y:S06]  /*a930*/  HMMA.16816.F32.BF16 R92, R124.reuse, R94, RZ ;  /* 0x0000005e7c5c723c */ /* 0x040fec00000418ff */
[----:B------:R-:W-:Y:S02]  /*a940*/  MUFU.TANH R177, R19 ;  /* 0x0000001300b17308 */ /* 0x000fe40000002400 */
[C---:B------:R-:W-:Y:S06]  /*a950*/  HMMA.16816.F32.BF16 R104, R124.reuse, R100, RZ ;  /* 0x000000647c68723c */ /* 0x040fec00000418ff */
[----:B------:R2:W-:Y:S02]  /*a960*/  MUFU.TANH R192, R4 ;  /* 0x0000000400c07308 */ /* 0x0005e40000002400 */
[----:B------:R-:W-:Y:S06]  /*a970*/  HMMA.16816.F32.BF16 R100, R124, R102, RZ ;  /* 0x000000667c64723c */ /* 0x000fec00000418ff */
[----:B------:R-:W-:Y:S02]  /*a980*/  MUFU.TANH R143, R143 ;  /* 0x0000008f008f7308 */ /* 0x000fe40000002400 */
[----:B-1----:R-:W-:Y:S01]  /*a990*/  HMMA.16816.F32.BF16 R88, R116, R132, R88 ;  /* 0x000000847458723c */ /* 0x002fe20000041858 */
[----:B------:R-:W-:-:S05]  /*a9a0*/  FMUL.FTZ R132, R7, UR14 ;  /* 0x0000000e07847c20 */ /* 0x000fca0008410000 */
[----:B------:R-:W-:Y:S01]  /*a9b0*/  MUFU.TANH R145, R145 ;  /* 0x0000009100917308 */ /* 0x000fe20000002400 */
[----:B--2---:R-:W-:Y:S01]  /*a9c0*/  LDSM.16.M88.4 R4, [R0+0x3400] ;  /* 0x003400000004783b */ /* 0x004fe20000000200 */
[C---:B------:R-:W-:Y:S06]  /*a9d0*/  HMMA.16816.F32.BF16 R72, R116.reuse, R8, R72 ;  /* 0x000000087448723c */ /* 0x040fec0000041848 */
[----:B------:R-:W-:Y:S02]  /*a9e0*/  MUFU.TANH R146, R146 ;  /* 0x0000009200927308 */ /* 0x000fe40000002400 */
[----:B------:R-:W-:Y:S01]  /*a9f0*/  HMMA.16816.F32.BF16 R68, R116, R10, R68 ;  /* 0x0000000a7444723c */ /* 0x000fe20000041844 */
[----:B------:R-:W1:Y:S05]  /*aa00*/  LDSM.16.M88.4 R8, [R0+0x3c00] ;  /* 0x003c00000008783b */ /* 0x000e6a0000000200 */
[----:B------:R-:W-:Y:S02]  /*aa10*/  MUFU.TANH R147, R147 ;  /* 0x0000009300937308 */ /* 0x000fe40000002400 */
[----:B------:R-:W-:Y:S03]  /*aa20*/  HMMA.16816.F32.BF16 R80, R124, R76, RZ ;  /* 0x0000004c7c50723c */ /* 0x000fe600000418ff */
[----:B------:R-:W-:-:S03]  /*aa30*/  FMUL.FTZ R75, R75, UR14 ;  /* 0x0000000e4b4b7c20 */ /* 0x000fc60008410000 */
[----:B------:R-:W-:Y:S02]  /*aa40*/  MUFU.TANH R181, R181 ;  /* 0x000000b500b57308 */ /* 0x000fe40000002400 */
[C---:B------:R-:W-:Y:S03]  /*aa50*/  HMMA.16816.F32.BF16 R64, R124.reuse, R60, RZ ;  /* 0x0000003c7c40723c */ /* 0x040fe600000418ff */
[----:B------:R-:W-:Y:S01]  /*aa60*/  FMUL.FTZ R69, R69, UR14 ;  /* 0x0000000e45457c20 */ /* 0x000fe20008410000 */
[----:B------:R-:W-:Y:S01]  /*aa70*/  FMUL.FTZ R71, R71, UR14 ;  /* 0x0000000e47477c20 */ /* 0x000fe20008410000 */
[----:B------:R-:W-:Y:S01]  /*aa80*/  FMUL.FTZ R70, R70, UR14 ;  /* 0x0000000e46467c20 */ /* 0x000fe20008410000 */
[----:B------:R-:W-:Y:S02]  /*aa90*/  MUFU.TANH R185, R185 ;  /* 0x000000b900b97308 */ /* 0x000fe40000002400 */
[C---:B------:R-:W-:Y:S06]  /*aaa0*/  HMMA.16816.F32.BF16 R56, R124.reuse, R52, RZ ;  /* 0x000000347c38723c */ /* 0x040fec00000418ff */
[----:B------:R-:W-:Y:S02]  /*aab0*/  MUFU.TANH R186, R186 ;  /* 0x000000ba00ba7308 */ /* 0x000fe40000002400 */
[C---:B------:R-:W-:Y:S06]  /*aac0*/  HMMA.16816.F32.BF16 R48, R124.reuse, R44, RZ ;  /* 0x0000002c7c30723c */ /* 0x040fec00000418ff */
[----:B------:R-:W-:Y:S02]  /*aad0*/  MUFU.TANH R190, R190 ;  /* 0x000000be00be7308 */ /* 0x000fe40000002400 */
[C---:B------:R-:W-:Y:S06]  /*aae0*/  HMMA.16816.F32.BF16 R40, R124.reuse, R36, RZ ;  /* 0x000000247c28723c */ /* 0x040fec00000418ff */
[----:B------:R-:W-:Y:S02]  /*aaf0*/  MUFU.TANH R189, R189 ;  /* 0x000000bd00bd7308 */ /* 0x000fe40000002400 */
[C---:B-----5:R-:W-:Y:S06]  /*ab00*/  HMMA.16816.F32.BF16 R32, R124.reuse, R28, RZ ;  /* 0x0000001c7c20723c */ /* 0x060fec00000418ff */
[----:B------:R-:W-:Y:S02]  /*ab10*/  MUFU.TANH R191, R191 ;  /* 0x000000bf00bf7308 */ /* 0x000fe40000002400 */
[C---:B----4-:R-:W-:Y:S06]  /*ab20*/  HMMA.16816.F32.BF16 R24, R124.reuse, R20, RZ ;  /* 0x000000147c18723c */ /* 0x050fec00000418ff */
[----:B------:R-:W-:Y:S02]  /*ab30*/  MUFU.TANH R194, R194 ;  /* 0x000000c200c27308 */ /* 0x000fe40000002400 */
[C---:B---3--:R-:W-:Y:S06]  /*ab40*/  HMMA.16816.F32.BF16 R16, R124.reuse, R12, RZ ;  /* 0x0000000c7c10723c */ /* 0x048fec00000418ff */
        /* <DEDUP_REMOVED lines=14> */
[----:B------:R-:W2:Y:S07]  /*ac30*/  LDSM.16.M88.4 R124, [R0+0x2800] ;  /* 0x00280000007c783b */ /* 0x000eae0000000200 */
[C---:B------:R-:W-:Y:S08]  /*ac40*/  HMMA.16816.F32.BF16 R96, R116.reuse, R108, R96 ;  /* 0x0000006c7460723c */ /* 0x040ff00000041860 */
[C---:B------:R-:W-:Y:S01]  /*ac50*/  HMMA.16816.F32.BF16 R92, R116.reuse, R110, R92 ;  /* 0x0000006e745c723c */ /* 0x040fe2000004185c */
[----:B------:R-:W3:Y:S07]  /*ac60*/  LDSM.16.M88.4 R108, [R0+0x3000] ;  /* 0x00300000006c783b */ /* 0x000eee0000000200 */
[----:B------:R-:W-:Y:S03]  /*ac70*/  HMMA.16816.F32.BF16 R100, R116, R114, R100 ;  /* 0x000000727464723c */ /* 0x000fe60000041864 */
[----:B------:R-:W-:Y:S01]  /*ac80*/  FMUL.FTZ R96, R96, UR14 ;  /* 0x0000000e60607c20 */ /* 0x000fe20008410000 */
[----:B------:R-:W-:Y:S01]  /*ac90*/  FMUL.FTZ R98, R98, UR14 ;  /* 0x0000000e62627c20 */ /* 0x000fe20008410000 */
[----:B------:R-:W-:Y:S01]  /*aca0*/  FMUL.FTZ R97, R97, UR14 ;  /* 0x0000000e61617c20 */ /* 0x000fe20008410000 */
[----:B------:R-:W-:-:S02]  /*acb0*/  FMUL.FTZ R99, R99, UR14 ;  /* 0x0000000e63637c20 */ /* 0x000fc40008410000 */
[----:B------:R-:W-:Y:S01]  /*acc0*/  HMMA.16816.F32.BF16 R104, R116, R112, R104 ;  /* 0x000000707468723c */ /* 0x000fe20000041868 */
[----:B------:R-:W4:Y:S01]  /*acd0*/  LDSM.16.M88.4 R112, [R0+0x3800] ;  /* 0x003800000070783b */ /* 0x000f220000000200 */
[----:B------:R-:W-:Y:S01]  /*ace0*/  MUFU.TANH R96, R96 ;  /* 0x0000006000607308 */ /* 0x000fe20000002400 */
[----:B------:R-:W-:Y:S01]  /*acf0*/  FMUL.FTZ R92, R92, UR14 ;  /* 0x0000000e5c5c7c20 */ /* 0x000fe20008410000 */
[----:B------:R-:W-:Y:S01]  /*ad00*/  FMUL.FTZ R94, R94, UR14 ;  /* 0x0000000e5e5e7c20 */ /* 0x000fe20008410000 */
[----:B------:R-:W-:-:S03]  /*ad10*/  FMUL.FTZ R93, R93, UR14 ;  /* 0x0000000e5d5d7c20 */ /* 0x000fc60008410000 */
[----:B-1----:R-:W-:Y:S02]  /*ad20*/  HMMA.16816.F32.BF16 R40, R116, R8, R40 ;  /* 0x000000087428723c */ /* 0x002fe40000041828 */
[----:B------:R-:W-:Y:S01]  /*ad30*/  MUFU.TANH R98, R98 ;  /* 0x0000006200627308 */ /* 0x000fe20000002400 */
[----:B------:R-:W-:Y:S01]  /*ad40*/  FMUL.FTZ R100, R100, UR14 ;  /* 0x0000000e64647c20 */ /* 0x000fe20008410000 */
[----:B------:R-:W-:Y:S01]  /*ad50*/  FMUL.FTZ R101, R101, UR14 ;  /* 0x0000000e65657c20 */ /* 0x000fe20008410000 */
[----:B------:R-:W-:-:S03]  /*ad60*/  FMUL.FTZ R102, R102, UR14 ;  /* 0x0000000e66667c20 */ /* 0x000fc60008410000 */
[----:B------:R-:W-:Y:S01]  /*ad70*/  HMMA.16816.F32.BF16 R36, R116, R10, R36 ;  /* 0x0000000a7424723c */ /* 0x000fe20000041824 */
[----:B------:R-:W1:Y:S01]  /*ad80*/  LDSM.16.M88.4 R8, [R0+0x4c00] ;  /* 0x004c00000008783b */ /* 0x000e620000000200 */
[----:B------:R-:W-:Y:S01]  /*ad90*/  MUFU.TANH R97, R97 ;  /* 0x0000006100617308 */ /* 0x000fe20000002400 */
[----:B------:R-:W-:Y:S01]  /*ada0*/  FMUL.FTZ R104, R104, UR14 ;  /* 0x0000000e68687c20 */ /* 0x000fe20008410000 */
[----:B------:R-:W-:Y:S01]  /*adb0*/  FMUL.FTZ R105, R105, UR14 ;  /* 0x0000000e69697c20 */ /* 0x000fe20008410000 */
[----:B------:R-:W-:-:S03]  /*adc0*/  FMUL.FTZ R106, R106, UR14 ;  /* 0x0000000e6a6a7c20 */ /* 0x000fc60008410000 */
[----:B------:R-:W-:Y:S02]  /*add0*/  HMMA.16816.F32.BF16 R56, R116, R4, R56 ;  /* 0x000000047438723c */ /* 0x000fe40000041838 */
[----:B------:R-:W-:Y:S01]  /*ade0*/  MUFU.TANH R133, R104 ;  /* 0x0000006800857308 */ /* 0x000fe20000002400 */
[----:B------:R-:W-:Y:S01]  /*adf0*/  FMUL.FTZ R42, R42, UR14 ;  /* 0x0000000e2a2a7c20 */ /* 0x000fe20008410000 */
[----:B------:R-:W-:-:S04]  /*ae00*/  FMUL.FTZ R43, R43, UR14 ;  /* 0x0000000e2b2b7c20 */ /* 0x000fc80008410000 */
[C---:B------:R-:W-:Y:S01]  /*ae10*/  HMMA.16816.F32.BF16 R52, R116.reuse, R6, R52 ;  /* 0x000000067434723c */ /* 0x040fe20000041834 */
[----:B------:R-:W5:Y:S01]  /*ae20*/  LDSM.16.M88.4 R4, [R0+0x4400] ;  /* 0x004400000004783b */ /* 0x000f620000000200 */
[----:B------:R-:W-:Y:S01]  /*ae30*/  MUFU.TANH R99, R99 ;  /* 0x0000006300637308 */ /* 0x000fe20000002400 */
[----:B------:R-:W-:Y:S01]  /*ae40*/  FMUL.FTZ R36, R36, UR14 ;  /* 0x0000000e24247c20 */ /* 0x000fe20008410000 */
[----:B------:R-:W-:Y:S01]  /*ae50*/  FMUL.FTZ R37, R37, UR14 ;  /* 0x0000000e25257c20 */ /* 0x000fe20008410000 */
[----:B------:R-:W-:Y:S01]  /*ae60*/  FMUL.FTZ R39, R39, UR14 ;  /* 0x0000000e27277c20 */ /* 0x000fe20008410000 */
[----:B------:R-:W-:Y:S02]  /*ae70*/  FMUL.FTZ R38, R38, UR14 ;  /* 0x0000000e26267c20 */ /* 0x000fe40008410000 */
[----:B--2---:R-:W-:Y:S01]  /*ae80*/  HMMA.16816.F32.BF16 R76, R116, R126, R76 ;  /* 0x0000007e744c723c */ /* 0x004fe2000004184c */
[----:B------:R-:W-:Y:S01]  /*ae90*/  FMUL.FTZ R126, R107, UR14 ;  /* 0x0000000e6b7e7c20 */ /* 0x000fe20008410000 */
[----:B------:R-:W-:Y:S01]  /*aea0*/  MUFU.TANH R127, R100 ;  /* 0x00000064007f7308 */ /* 0x000fe20000002400 */
[----:B------:R-:W-:Y:S01]  /*aeb0*/  FMUL.FTZ R57, R57, UR14 ;  /* 0x0000000e39397c20 */ /* 0x000fe20008410000 */
[----:B------:R-:W-:-:S04]  /*aec0*/  FMUL.FTZ R58, R58, UR14 ;  /* 0x0000000e3a3a7c20 */ /* 0x000fc80008410000 */
[----:B---3--:R-:W-:Y:S02]  /*aed0*/  HMMA.16816.F32.BF16 R64, R116, R108, R64 ;  /* 0x0000006c7440723c */ /* 0x008fe40000041840 */
[----:B------:R-:W-:Y:S01]  /*aee0*/  MUFU.TANH R108, R101 ;  /* 0x00000065006c7308 */ /* 0x000fe20000002400 */
[----:B------:R-:W-:Y:S01]  /*aef0*/  FMUL.FTZ R54, R54, UR14 ;  /* 0x0000000e36367c20 */ /* 0x000fe20008410000 */
[----:B------:R-:W-:-:S04]  /*af00*/  FMUL.FTZ R55, R55, UR14 ;  /* 0x0000000e37377c20 */ /* 0x000fc80008410000 */
[----:B------:R-:W-:Y:S01]  /*af10*/  HMMA.16816.F32.BF16 R60, R116, R110, R60 ;  /* 0x0000006e743c723c */ /* 0x000fe2000004183c */
[----:B------:R-:W-:Y:S01]  /*af20*/  FMUL.FTZ R110, R103, UR14 ;  /* 0x0000000e676e7c20 */ /* 0x000fe20008410000 */
[----:B------:R2:W-:Y:S01]  /*af30*/  MUFU.TANH R109, R102 ;  /* 0x00000066006d7308 */ /* 0x0005e20000002400 */
[----:B------:R-:W-:Y:S01]  /*af40*/  FMUL.FTZ R78, R78, UR14 ;  /* 0x0000000e4e4e7c20 */ /* 0x000fe20008410000 */
[----:B------:R-:W-:-:S04]  /*af50*/  FMUL.FTZ R79, R79, UR14 ;  /* 0x0000000e4f4f7c20 */ /* 0x000fc80008410000 */
[----:B------:R-:W-:Y:S02]  /*af60*/  HMMA.16816.F32.BF16 R80, R116, R124, R80 ;  /* 0x0000007c7450723c */ /* 0x000fe40000041850 */
[----:B------:R-:W-:Y:S01]  /*af70*/  MUFU.TANH R124, R105 ;  /* 0x00000069007c7308 */ /* 0x000fe20000002400 */
[----:B------:R-:W-:Y:S01]  /*af80*/  FMUL.FTZ R67, R67, UR14 ;  /* 0x0000000e43437c20 */ /* 0x000fe20008410000 */
[----:B------:R-:W-:-:S04]  /*af90*/  FMUL.FTZ R66, R66, UR14 ;  /* 0x0000000e42427c20 */ /* 0x000fc80008410000 */
[C---:B------:R-:W-:Y:S02]  /*afa0*/  HMMA.16816.F32.BF16 R84, R116.reuse, R134, R84 ;  /* 0x000000867454723c */ /* 0x040fe40000041854 */
[----:B------:R3:W-:Y:S01]  /*afb0*/  MUFU.TANH R125, R106 ;  /* 0x0000006a007d7308 */ /* 0x0007e20000002400 */
[----:B--2---:R-:W2:Y:S01]  /*afc0*/  LDSM.16.M88.4 R100, [R0+0x4800] ;  /* 0x004800000064783b */ /* 0x004ea20000000200 */
[----:B------:R-:W-:Y:S01]  /*afd0*/  FMUL.FTZ R61, R61, UR14 ;  /* 0x0000000e3d3d7c20 */ /* 0x000fe20008410000 */
[----:B------:R-:W-:Y:S01]  /*afe0*/  FMUL.FTZ R62, R62, UR14 ;  /* 0x0000000e3e3e7c20 */ /* 0x000fe20008410000 */
[----:B------:R-:W-:Y:S02]  /*aff0*/  FMUL.FTZ R63, R63, UR14 ;  /* 0x0000000e3f3f7c20 */ /* 0x000fe40008410000 */
[C---:B----4-:R-:W-:Y:S02]  /*b000*/  HMMA.16816.F32.BF16 R44, R116.reuse, R114, R44 ;  /* 0x00000072742c723c */ /* 0x050fe4000004182c */
[----:B------:R-:W-:Y:S06]  /*b010*/  MUFU.TANH R115, R69 ;  /* 0x0000004500737308 */ /* 0x000fec0000002400 */
[----:B-1----:R-:W-:Y:S01]  /*b020*/  HMMA.16816.F32.BF16 R120, R116, R10, R120 ;  /* 0x0000000a7478723c */ /* 0x002fe20000041878 */
[----:B------:R-:W-:Y:S01]  /*b030*/  FMUL.FTZ R11, R64, UR14 ;  /* 0x0000000e400b7c20 */ /* 0x000fe20008410000 */
[----:B------:R-:W-:Y:S01]  /*b040*/  MUFU.TANH R126, R126 ;  /* 0x0000007e007e7308 */ /* 0x000fe20000002400 */
[----:B---3--:R1:W3:Y:S01]  /*b050*/  LDSM.16.M88.4 R104, [R0+0x4000] ;  /* 0x004000000068783b */ /* 0x0082e20000000200 */
[----:B------:R-:W-:Y:S01]  /*b060*/  FMUL.FTZ R85, R85, UR14 ;  /* 0x0000000e55557c20 */ /* 0x000fe20008410000 */
[----:B------:R-:W-:Y:S01]  /*b070*/  FMUL.FTZ R87, R87, UR14 ;  /* 0x0000000e57577c20 */ /* 0x000fe20008410000 */
[----:B------:R-:W-:Y:S01]  /*b080*/  FMUL.FTZ R86, R86, UR14 ;  /* 0x0000000e56567c20 */ /* 0x000fe20008410000 */
[----:B------:R-:W-:-:S04]  /*b090*/  DEPBAR.LE SB0, 0x0 ;  /* 0x000080000000791a */ /* 0x000fc80000000000 */
[C---:B-----5:R-:W-:Y:S01]  /*b0a0*/  HMMA.16816.F32.BF16 R24, R116.reuse, R4, R24 ;  /* 0x000000047418723c */ /* 0x060fe20000041818 */
[----:B------:R-:W-:Y:S01]  /*b0b0*/  FMUL.FTZ R5, R88, UR14 ;  /* 0x0000000e58057c20 */ /* 0x000fe20008410000 */
[----:B------:R-:W-:Y:S01]  /*b0c0*/  FMUL.FTZ R88, R90, UR14 ;  /* 0x0000000e5a587c20 */ /* 0x000fe20008410000 */
[----:B------:R-:W-:Y:S01]  /*b0d0*/  FMUL.FTZ R4, R95, UR14 ;  /* 0x0000000e5f047c20 */ /* 0x000fe20008410000 */
[----:B------:R4:W-:Y:S01]  /*b0e0*/  MUFU.TANH R64, R86 ;  /* 0x0000005600407308 */ /* 0x0009e20000002400 */
[----:B------:R-:W-:Y:S01]  /*b0f0*/  FMUL.FTZ R46, R46, UR14 ;  /* 0x0000000e2e2e7c20 */ /* 0x000fe20008410000 */
[----:B------:R-:W-:Y:S02]  /*b100*/  FMUL.FTZ R47, R47, UR14 ;  /* 0x0000000e2f2f7c20 */ /* 0x000fe40008410000 */
[C---:B------:R-:W-:Y:S01]  /*b110*/  HMMA.16816.F32.BF16 R20, R116.reuse, R6, R20 ;  /* 0x000000067414723c */ /* 0x040fe20000041814 */
[----:B------:R-:W-:Y:S01]  /*b120*/  FMUL.FTZ R7, R81, UR14 ;  /* 0x0000000e51077c20 */ /* 0x000fe20008410000 */
[----:B------:R-:W-:Y:S01]  /*b130*/  FMUL.FTZ R6, R89, UR14 ;  /* 0x0000000e59067c20 */ /* 0x000fe20008410000 */
[----:B------:R-:W-:Y:S01]  /*b140*/  FMUL.FTZ R81, R73, UR14 ;  /* 0x0000000e49517c20 */ /* 0x000fe20008410000 */
[----:B------:R-:W-:Y:S01]  /*b150*/  FMUL.FTZ R73, R59, UR14 ;  /* 0x0000000e3b497c20 */ /* 0x000fe20008410000 */
[----:B------:R-:W-:Y:S01]  /*b160*/  FMUL.FTZ R59, R52, UR14 ;  /* 0x0000000e343b7c20 */ /* 0x000fe20008410000 */
[----:B------:R-:W-:Y:S01]  /*b170*/  MUFU.TANH R110, R110 ;  /* 0x0000006e006e7308 */ /* 0x000fe20000002400 */
[----:B-1----:R-:W-:Y:S01]  /*b180*/  FMUL.FTZ R0, R72, UR14 ;  /* 0x0000000e48007c20 */ /* 0x002fe20008410000 */
[C---:B--2---:R-:W-:Y:S01]  /*b190*/  HMMA.16816.F32.BF16 R16, R116.reuse, R100, R16 ;  /* 0x000000647410723c */ /* 0x044fe20000041810 */
[----:B------:R-:W-:Y:S01]  /*b1a0*/  FMUL.FTZ R101, R82, UR14 ;  /* 0x0000000e52657c20 */ /* 0x000fe20008410000 */
[----:B------:R-:W-:Y:S01]  /*b1b0*/  FMUL.FTZ R82, R45, UR14 ;  /* 0x0000000e2d527c20 */ /* 0x000fe20008410000 */
[----:B------:R-:W-:Y:S01]  /*b1c0*/  FMUL.FTZ R89, R25, UR14 ;  /* 0x0000000e19597c20 */ /* 0x000fe20008410000 */
[----:B------:R-:W-:Y:S01]  /*b1d0*/  FMUL.FTZ R25, R77, UR14 ;  /* 0x0000000e4d197c20 */ /* 0x000fe20008410000 */
[----:B------:R-:W-:Y:S01]  /*b1e0*/  FMUL.FTZ R45, R40, UR14 ;  /* 0x0000000e282d7c20 */ /* 0x000fe20008410000 */
[----:B------:R1:W-:Y:S01]  /*b1f0*/  MUFU.TANH R72, R85 ;  /* 0x0000005500487308 */ /* 0x0003e20000002400 */
[----:B------:R-:W-:Y:S01]  /*b200*/  FMUL.FTZ R40, R41, UR14 ;  /* 0x0000000e29287c20 */ /* 0x000fe20008410000 */
[C---:B------:R-:W-:Y:S01]  /*b210*/  HMMA.16816.F32.BF16 R12, R116.reuse, R102, R12 ;  /* 0x00000066740c723c */ /* 0x040fe2000004180c */
[----:B------:R-:W-:Y:S01]  /*b220*/  FMUL.FTZ R103, R83, UR14 ;  /* 0x0000000e53677c20 */ /* 0x000fe20008410000 */
[----:B------:R-:W-:Y:S01]  /*b230*/  FMUL.FTZ R83, R44, UR14 ;  /* 0x0000000e2c537c20 */ /* 0x000fe20008410000 */
[----:B------:R-:W-:Y:S01]  /*b240*/  FMUL.FTZ R95, R20, UR14 ;  /* 0x0000000e145f7c20 */ /* 0x000fe20008410000 */
[----:B----4-:R-:W-:Y:S01]  /*b250*/  FMUL.FTZ R86, R22, UR14 ;  /* 0x0000000e16567c20 */ /* 0x010fe20008410000 */
[----:B------:R-:W-:Y:S01]  /*b260*/  FMUL.FTZ R27, R27, UR14 ;  /* 0x0000000e1b1b7c20 */ /* 0x000fe20008410000 */
[----:B------:R2:W-:Y:S01]  /*b270*/  MUFU.TANH R44, R7 ;  /* 0x00000007002c7308 */ /* 0x0005e20000002400 */
[----:B------:R-:W-:Y:S01]  /*b280*/  FMUL.FTZ R24, R24, UR14 ;  /* 0x0000000e18187c20 */ /* 0x000fe20008410000 */
[C---:B---3--:R-:W-:Y:S01]  /*b290*/  HMMA.16816.F32.BF16 R28, R116.reuse, R106, R28 ;  /* 0x0000006a741c723c */ /* 0x048fe2000004181c */
[----:B------:R-:W-:Y:S01]  /*b2a0*/  FMUL.FTZ R106, R76, UR14 ;  /* 0x0000000e4c6a7c20 */ /* 0x000fe20008410000 */
[----:B------:R-:W-:Y:S01]  /*b2b0*/  FMUL.FTZ R26, R26, UR14 ;  /* 0x0000000e1a1a7c20 */ /* 0x000fe20008410000 */
[----:B------:R-:W-:Y:S01]  /*b2c0*/  FMUL.FTZ R77, R17, UR14 ;  /* 0x0000000e114d7c20 */ /* 0x000fe20008410000 */
[----:B------:R-:W-:Y:S01]  /*b2d0*/  FMUL.FTZ R17, R122, UR14 ;  /* 0x0000000e7a117c20 */ /* 0x000fe20008410000 */
[----:B------:R-:W-:Y:S01]  /*b2e0*/  FMUL.FTZ R102, R18, UR14 ;  /* 0x0000000e12667c20 */ /* 0x000fe20008410000 */
[----:B------:R-:W-:Y:S01]  /*b2f0*/  FMUL.FTZ R100, R19, UR14 ;  /* 0x0000000e13647c20 */ /* 0x000fe20008410000 */
[----:B-1----:R-:W-:Y:S01]  /*b300*/  FMUL.FTZ R85, R16, UR14 ;  /* 0x0000000e10557c20 */ /* 0x002fe20008410000 */
[----:B------:R-:W-:Y:S01]  /*b310*/  IMAD.U32 R16, RZ, RZ, UR17 ;  /* 0x00000011ff107e24 */ /* 0x000fe2000f8e00ff */
[C---:B------:R-:W-:Y:S01]  /*b320*/  HMMA.16816.F32.BF16 R136, R116.reuse, R8, R136 ;  /* 0x000000087488723c */ /* 0x040fe20000041888 */
[----:B------:R-:W-:Y:S01]  /*b330*/  FMUL.FTZ R9, R84, UR14 ;  /* 0x0000000e54097c20 */ /* 0x000fe20008410000 */
[----:B------:R-:W-:Y:S01]  /*b340*/  FMUL.FTZ R8, R91, UR14 ;  /* 0x0000000e5b087c20 */ /* 0x000fe20008410000 */
[----:B------:R-:W-:Y:S01]  /*b350*/  MUFU.TANH R17, R17 ;  /* 0x0000001100117308 */ /* 0x000fe20000002400 */
[----:B------:R-:W-:Y:S01]  /*b360*/  FMUL.FTZ R91, R13, UR14 ;  /* 0x0000000e0d5b7c20 */ /* 0x000fe20008410000 */
[----:B------:R-:W-:Y:S01]  /*b370*/  FMUL.FTZ R18, R15, UR14 ;  /* 0x0000000e0f127c20 */ /* 0x000fe20008410000 */
[----:B--2---:R-:W-:Y:S01]  /*b380*/  FMUL.FTZ R7, R120, UR14 ;  /* 0x0000000e78077c20 */ /* 0x004fe20008410000 */
[----:B------:R-:W-:Y:S01]  /*b390*/  FMUL.FTZ R84, R80, UR14 ;  /* 0x0000000e50547c20 */ /* 0x000fe20008410000 */
[----:B------:R-:W-:Y:S01]  /*b3a0*/  HMMA.16816.F32.BF16 R32, R116, R104, R32 ;  /* 0x000000687420723c */ /* 0x000fe20000041820 */
[----:B------:R-:W-:Y:S01]  /*b3b0*/  FMUL.FTZ R104, R23, UR14 ;  /* 0x0000000e17687c20 */ /* 0x000fe20008410000 */
[----:B------:R-:W-:Y:S01]  /*b3c0*/  FMUL.FTZ R90, R30, UR14 ;  /* 0x0000000e1e5a7c20 */ /* 0x000fe20008410000 */
[----:B------:R-:W-:Y:S01]  /*b3d0*/  FMUL.FTZ R30, R12, UR14 ;  /* 0x0000000e0c1e7c20 */ /* 0x000fe20008410000 */
[----:B------:R-:W1:Y:S01]  /*b3e0*/  MUFU.TANH R7, R7 ;  /* 0x0000000700077308 */ /* 0x000e620000002400 */
[----:B------:R-:W-:-:S02]  /*b3f0*/  IMAD R12, R16, 0x100, R3 ;  /* 0x00000100100c7824 */ /* 0x000fc400078e0203 */
[----:B------:R-:W-:Y:S01]  /*b400*/  FMUL.FTZ R80, R74, UR14 ;  /* 0x0000000e4a507c20 */ /* 0x000fe20008410000 */
[----:B------:R-:W-:Y:S01]  /*b410*/  FMUL.FTZ R74, R56, UR14 ;  /* 0x0000000e384a7c20 */ /* 0x000fe20008410000 */
[----:B------:R-:W-:Y:S01]  /*b420*/  HMMA.16816.F32.BF16 R48, R116, R112, R48 ;  /* 0x000000707430723c */ /* 0x000fe20000041830 */
[C---:B------:R-:W-:Y:S02]  /*b430*/  VIADD R13, R12.reuse, 0xfffffe00 ;  /* 0xfffffe000c0d7836 */ /* 0x040fe40000000000 */
[----:B------:R-:W-:Y:S01]  /*b440*/  FMUL.FTZ R56, R53, UR14 ;  /* 0x0000000e35387c20 */ /* 0x000fe20008410000 */
[----:B------:R-:W-:Y:S01]  /*b450*/  VIADD R15, R12, 0xfffffef8 ;  /* 0xfffffef80c0f7836 */ /* 0x000fe20000000000 */
[----:B------:R2:W-:Y:S01]  /*b460*/  MUFU.TANH R10, R9 ;  /* 0x00000009000a7308 */ /* 0x0005e20000002400 */
[----:B------:R-:W-:Y:S01]  /*b470*/  FMUL.FTZ R76, R28, UR14 ;  /* 0x0000000e1c4c7c20 */ /* 0x000fe20008410000 */
[----:B------:R-:W-:Y:S01]  /*b480*/  ISETP.GE.AND P1, PT, R13, R130, PT ;  /* 0x000000820d00720c */ /* 0x000fe20003f26270 */
[----:B------:R-:W-:Y:S01]  /*b490*/  FMUL.FTZ R28, R31, UR14 ;  /* 0x0000000e1f1c7c20 */ /* 0x000fe20008410000 */
[----:B------:R-:W-:Y:S01]  /*b4a0*/  ISETP.GE.AND P0, PT, R13, R128, PT ;  /* 0x000000800d00720c */ /* 0x000fe20003f06270 */
[----:B------:R-:W-:Y:S01]  /*b4b0*/  VIADD R107, R12, 0xfffffe21 ;  /* 0xfffffe210c6b7836 */ /* 0x000fe20000000000 */
[-C--:B------:R-:W-:Y:S01]  /*b4c0*/  I2FP.F32.U32 R23, R13.reuse ;  /* 0x0000000d00177245 */ /* 0x080fe20000201000 */
[----:B------:R-:W-:Y:S01]  /*b4d0*/  FMUL.FTZ R16, R137, UR14 ;  /* 0x0000000e89107c20 */ /* 0x000fe20008410000 */
[----:B------:R-:W-:Y:S01]  /*b4e0*/  I2FP.F32.U32 R13, R13 ;  /* 0x0000000d000d7245 */ /* 0x000fe20000201000 */
[----:B------:R3:W-:Y:S01]  /*b4f0*/  MUFU.TANH R112, R0 ;  /* 0x0000000000707308 */ /* 0x0007e20000002400 */
[-C--:B------:R-:W-:Y:S01]  /*b500*/  I2FP.F32.U32 R118, R15.reuse ;  /* 0x0000000f00767245 */ /* 0x080fe20000201000 */
[----:B------:R-:W-:Y:S01]  /*b510*/  FFMA.FTZ R23, R23, UR7, R140 ;  /* 0x0000000717177c23 */ /* 0x000fe2000801008c */
[----:B------:R-:W-:Y:S01]  /*b520*/  I2FP.F32.U32 R114, R15 ;  /* 0x0000000f00727245 */ /* 0x000fe20000201000 */
[----:B------:R-:W-:Y:S01]  /*b530*/  FFMA.FTZ R142, R13, UR7, R142 ;  /* 0x000000070d8e7c23 */ /* 0x000fe2000801008e */
[C---:B------:R-:W-:Y:S01]  /*b540*/  ISETP.GE.AND P4, PT, R15.reuse, R130, PT ;  /* 0x000000820f00720c */ /* 0x040fe20003f86270 */
[----:B-1----:R-:W-:Y:S01]  /*b550*/  FFMA.FTZ R41, R118, UR7, R7 ;  /* 0x0000000776297c23 */ /* 0x002fe20008010007 */
[----:B------:R-:W-:Y:S01]  /*b560*/  ISETP.GE.AND P2, PT, R15, R128, PT ;  /* 0x000000800f00720c */ /* 0x000fe20003f46270 */
[----:B--2---:R-:W-:Y:S01]  /*b570*/  FMUL.FTZ R9, R68, UR14 ;  /* 0x0000000e44097c20 */ /* 0x004fe20008410000 */
[----:B------:R-:W-:Y:S01]  /*b580*/  FMUL.FTZ R68, R65, UR14 ;  /* 0x0000000e41447c20 */ /* 0x000fe20008410000 */
[----:B------:R-:W-:Y:S01]  /*b590*/  FMUL.FTZ R65, R60, UR14 ;  /* 0x0000000e3c417c20 */ /* 0x000fe20008410000 */
[C---:B------:R-:W-:Y:S01]  /*b5a0*/  VIADD R13, R12.reuse, 0xfffffe08 ;  /* 0xfffffe080c0d7836 */ /* 0x040fe20000000000 */
[----:B------:R1:W-:Y:S01]  /*b5b0*/  MUFU.TANH R60, R87 ;  /* 0x00000057003c7308 */ /* 0x0003e20000002400 */
[----:B------:R-:W-:-:S02]  /*b5c0*/  VIADD R15, R12, 0xfffffe09 ;  /* 0xfffffe090c0f7836 */ /* 0x000fc40000000000 */
[----:B------:R-:W-:Y:S01]  /*b5d0*/  FFMA.FTZ R17, R114, UR7, R17 ;  /* 0x0000000772117c23 */ /* 0x000fe20008010011 */
[----:B------:R-:W-:Y:S01]  /*b5e0*/  FSEL R7, R142, -INF , !P0 ;  /* 0xff8000008e077808 */ /* 0x000fe20004000000 */
[C---:B------:R-:W-:Y:S01]  /*b5f0*/  VIADD R137, R12.reuse, 0xfffffe29 ;  /* 0xfffffe290c897836 */ /* 0x040fe20000000000 */
[----:B------:R-:W-:Y:S01]  /*b600*/  FSEL R41, R41, -INF , !P4 ;  /* 0xff80000029297808 */ /* 0x000fe20006000000 */
[----:B------:R-:W-:Y:S01]  /*b610*/  VIADD R135, R12, 0xfffffe30 ;  /* 0xfffffe300c877836 */ /* 0x000fe20000000000 */
[C---:B------:R-:W-:Y:S01]  /*b620*/  ISETP.GE.AND P0, PT, R13.reuse, R130, PT ;  /* 0x000000820d00720c */ /* 0x040fe20003f06270 */
[----:B------:R2:W-:Y:S01]  /*b630*/  MUFU.TANH R52, R84 ;  /* 0x0000005400347308 */ /* 0x0005e20000002400 */
[----:B------:R-:W-:Y:S01]  /*b640*/  ISETP.GE.AND P4, PT, R13, R128, PT ;  /* 0x000000800d00720c */ /* 0x000fe20003f86270 */
[----:B------:R-:W-:Y:S01]  /*b650*/  FMUL.FTZ R22, R14, UR14 ;  /* 0x0000000e0e167c20 */ /* 0x000fe20008410000 */
[-C--:B------:R-:W-:Y:S01]  /*b660*/  I2FP.F32.U32 R53, R13.reuse ;  /* 0x0000000d00357245 */ /* 0x080fe20000201000 */
[----:B------:R-:W-:Y:S01]  /*b670*/  FMUL.FTZ R14, R139, UR14 ;  /* 0x0000000e8b0e7c20 */ /* 0x000fe20008410000 */
[----:B------:R-:W-:Y:S01]  /*b680*/  I2FP.F32.U32 R13, R13 ;  /* 0x0000000d000d7245 */ /* 0x000fe20000201000 */
[----:B------:R-:W-:Y:S01]  /*b690*/  FMUL.FTZ R49, R49, UR14 ;  /* 0x0000000e31317c20 */ /* 0x000fe20008410000 */
[----:B---3--:R-:W-:Y:S01]  /*b6a0*/  FSEL R0, R17, -INF , !P2 ;  /* 0xff80000011007808 */ /* 0x008fe20005000000 */
[----:B------:R-:W-:Y:S01]  /*b6b0*/  FFMA.FTZ R53, R53, UR7, R144 ;  /* 0x0000000735357c23 */ /* 0x000fe20008010090 */
[----:B-1----:R-:W-:Y:S01]  /*b6c0*/  FMUL.FTZ R87, R21, UR14 ;  /* 0x0000000e15577c20 */ /* 0x002fe20008410000 */
[----:B------:R-:W-:Y:S01]  /*b6d0*/  VIADD R21, R12, 0xfffffe01 ;  /* 0xfffffe010c157836 */ /* 0x000fe20000000000 */
[----:B------:R-:W-:Y:S01]  /*b6e0*/  FSEL R23, R23, -INF , !P1 ;  /* 0xff80000017177808 */ /* 0x000fe20004800000 */
[----:B------:R-:W-:Y:S01]  /*b6f0*/  FFMA.FTZ R13, R13, UR7, R146 ;  /* 0x000000070d0d7c23 */ /* 0x000fe20008010092 */
[-C--:B------:R-:W-:Y:S01]  /*b700*/  ISETP.GE.AND P2, PT, R15, R130.reuse, PT ;  /* 0x000000820f00720c */ /* 0x080fe20003f46270 */
[----:B------:R1:W-:Y:S01]  /*b710*/  MUFU.TANH R20, R25 ;  /* 0x0000001900147308 */ /* 0x0003e20000002400 */
[-C--:B------:R-:W-:Y:S01]  /*b720*/  I2FP.F32.U32 R116, R21.reuse ;  /* 0x0000001500747245 */ /* 0x080fe20000201000 */
[----:B------:R-:W-:Y:S01]  /*b730*/  FMUL.FTZ R50, R50, UR14 ;  /* 0x0000000e32327c20 */ /* 0x000fe20008410000 */
[----:B------:R-:W-:Y:S01]  /*b740*/  ISETP.GE.AND P6, PT, R21, R130, PT ;  /* 0x000000821500720c */ /* 0x000fe20003fc6270 */
[----:B--2---:R-:W-:Y:S01]  /*b750*/  FMUL.FTZ R84, R35, UR14 ;  /* 0x0000000e23547c20 */ /* 0x004fe20008410000 */
[----:B------:R-:W-:Y:S01]  /*b760*/  I2FP.F32.U32 R118, R21 ;  /* 0x0000001500767245 */ /* 0x000fe20000201000 */
[----:B------:R-:W-:Y:S01]  /*b770*/  FFMA.FTZ R19, R116, UR7, R141 ;  /* 0x0000000774137c23 */ /* 0x000fe2000801008d */
[-C--:B------:R-:W-:Y:S01]  /*b780*/  I2FP.F32.U32 R116, R15.reuse ;  /* 0x0000000f00747245 */ /* 0x080fe20000201000 */
[----:B------:R-:W-:Y:S01]  /*b790*/  FMUL.FTZ R35, R29, UR14 ;  /* 0x0000000e1d237c20 */ /* 0x000fe20008410000 */
[----:B------:R-:W-:Y:S01]  /*b7a0*/  I2FP.F32.U32 R114, R15 ;  /* 0x0000000f00727245 */ /* 0x000fe20000201000 */
[----:B------:R-:W-:Y:S01]  /*b7b0*/  VIADD R29, R12, 0xfffffe11 ;  /* 0xfffffe110c1d7836 */ /* 0x000fe20000000000 */
[----:B------:R-:W-:Y:S01]  /*b7c0*/  FSEL R19, R19, -INF , !P6 ;  /* 0xff80000013137808 */ /* 0x000fe20007000000 */
[----:B------:R-:W-:Y:S01]  /*b7d0*/  FFMA.FTZ R31, R116, UR7, R145 ;  /* 0x00000007741f7c23 */ /* 0x000fe20008010091 */
[-C--:B------:R-:W-:Y:S01]  /*b7e0*/  ISETP.GE.AND P6, PT, R15, R128.reuse, PT ;  /* 0x000000800f00720c */ /* 0x080fe20003fc6270 */
[----:B------:R-:W-:Y:S01]  /*b7f0*/  FFMA.FTZ R15, R118, UR7, R143 ;  /* 0x00000007760f7c23 */ /* 0x000fe2000801008f */
[----:B------:R-:W-:Y:S01]  /*b800*/  ISETP.GE.AND P1, PT, R21, R128, PT ;  /* 0x000000801500720c */ /* 0x000fe20003f26270 */
[C---:B------:R-:W-:Y:S01]  /*b810*/  VIADD R21, R12.reuse, 0xfffffe10 ;  /* 0xfffffe100c157836 */ /* 0x040fe20000000000 */
[----:B------:R-:W-:Y:S01]  /*b820*/  FSEL R53, R53, -INF , !P0 ;  /* 0xff80000035357808 */ /* 0x000fe20004000000 */
[----:B-1----:R-:W-:Y:S01]  /*b830*/  VIADD R25, R12, 0xfffffe18 ;  /* 0xfffffe180c197836 */ /* 0x002fe20000000000 */
[----:B------:R-:W-:Y:S01]  /*b840*/  FSEL R15, R15, -INF , !P1 ;  /* 0xff8000000f0f7808 */ /* 0x000fe20004800000 */
[----:B------:R-:W-:Y:S01]  /*b850*/  FFMA.FTZ R17, R114, UR7, R147 ;  /* 0x0000000772117c23 */ /* 0x000fe20008010093 */
        /* <DEDUP_REMOVED lines=8> */
[----:B------:R-:W-:Y:S01]  /*b8e0*/  FSEL R13, R13, -INF , !P4 ;  /* 0xff8000000d0d7808 */ /* 0x000fe20006000000 */
[----:B------:R2:W-:Y:S01]  /*b8f0*/  MUFU.TANH R114, R9 ;  /* 0x0000000900727308 */ /* 0x0005e20000002400 */
[----:B------:R-:W-:Y:S01]  /*b900*/  FSEL R31, R31, -INF , !P2 ;  /* 0xff8000001f1f7808 */ /* 0x000fe20005000000 */
[----:B------:R-:W-:Y:S01]  /*b910*/  FMUL.FTZ R33, R33, UR14 ;  /* 0x0000000e21217c20 */ /* 0x000fe20008410000 */
[C---:B------:R-:W-:Y:S01]  /*b920*/  ISETP.GE.AND P4, PT, R29.reuse, R130, PT ;  /* 0x000000821d00720c */ /* 0x040fe20003f86270 */
[----:B------:R-:W-:Y:S01]  /*b930*/  FMUL.FTZ R34, R34, UR14 ;  /* 0x0000000e22227c20 */ /* 0x000fe20008410000 */
[----:B------:R-:W-:Y:S01]  /*b940*/  ISETP.GE.AND P2, PT, R29, R128, PT ;  /* 0x000000801d00720c */ /* 0x000fe20003f46270 */
[----:B------:R-:W-:Y:S01]  /*b950*/  FMUL.FTZ R136, R136, UR14 ;  /* 0x0000000e88887c20 */ /* 0x000fe20008410000 */
[-C--:B------:R-:W-:Y:S01]  /*b960*/  I2FP.F32.U32 R21, R29.reuse ;  /* 0x0000001d00157245 */ /* 0x080fe20000201000 */
[----:B------:R3:W-:Y:S01]  /*b970*/  MUFU.TANH R111, R81 ;  /* 0x00000051006f7308 */ /* 0x0007e20000002400 */
[----:B------:R-:W-:Y:S01]  /*b980*/  I2FP.F32.U32 R116, R29 ;  /* 0x0000001d00747245 */ /* 0x000fe20000201000 */
[----:B------:R-:W-:Y:S01]  /*b990*/  VIADD R29, R12, 0xfffffe19 ;  /* 0xfffffe190c1d7836 */ /* 0x000fe20000000000 */
[----:B------:R-:W-:Y:S01]  /*b9a0*/  I2FP.F32.U32 R105, R25 ;  /* 0x0000001900697245 */ /* 0x000fe20000201000 */
[----:B-1----:R-:W-:Y:S01]  /*b9b0*/  FFMA.FTZ R75, R120, UR7, R153 ;  /* 0x00000007784b7c23 */ /* 0x002fe20008010099 */
[----:B------:R-:W-:Y:S01]  /*b9c0*/  FFMA.FTZ R69, R21, UR7, R154 ;  /* 0x0000000715457c23 */ /* 0x000fe2000801009a */
[----:B------:R-:W-:Y:S01]  /*b9d0*/  VIADD R21, R12, 0xfffffe20 ;  /* 0xfffffe200c157836 */ /* 0x000fe20000000000 */
[----:B------:R-:W-:Y:S01]  /*b9e0*/  I2FP.F32.U32 R120, R29 ;  /* 0x0000001d00787245 */ /* 0x000fe20000201000 */
[----:B------:R-:W-:Y:S01]  /*b9f0*/  FFMA.FTZ R177, R116, UR7, R177 ;  /* 0x0000000774b17c23 */ /* 0x000fe200080100b1 */
[----:B--2---:R-:W-:Y:S01]  /*ba00*/  FFMA.FTZ R9, R118, UR7, R155 ;  /* 0x0000000776097c23 */ /* 0x004fe2000801009b */
[----:B------:R-:W-:Y:S01]  /*ba10*/  I2FP.F32.U32 R118, R25 ;  /* 0x0000001900767245 */ /* 0x000fe20000201000 */
[----:B------:R-:W-:Y:S01]  /*ba20*/  FFMA.FTZ R105, R105, UR7, R180 ;  /* 0x0000000769697c23 */ /* 0x000fe200080100b4 */
[----:B------:R-:W-:Y:S01]  /*ba30*/  FSEL R17, R17, -INF , !P6 ;  /* 0xff80000011117808 */ /* 0x000fe20007000000 */
[----:B------:R1:W-:Y:S01]  /*ba40*/  MUFU.TANH R116, R71 ;  /* 0x0000004700747308 */ /* 0x0003e20000002400 */
[----:B------:R-:W-:Y:S01]  /*ba50*/  ISETP.GE.AND P6, PT, R25, R130, PT ;  /* 0x000000821900720c */ /* 0x000fe20003fc6270 */
[----:B------:R-:W-:Y:S01]  /*ba60*/  FFMA.FTZ R185, R118, UR7, R185 ;  /* 0x0000000776b97c23 */ /* 0x000fe200080100b9 */
[----:B------:R-:W-:Y:S01]  /*ba70*/  FSEL R75, R75, -INF , !P1 ;  /* 0xff8000004b4b7808 */ /* 0x000fe20004800000 */
[----:B---3--:R-:W-:Y:S01]  /*ba80*/  FFMA.FTZ R81, R120, UR7, R181 ;  /* 0x0000000778517c23 */ /* 0x008fe200080100b5 */
[----:B------:R-:W-:Y:S01]  /*ba90*/  ISETP.GE.AND P1, PT, R25, R128, PT ;  /* 0x000000801900720c */ /* 0x000fe20003f26270 */
        /* <DEDUP_REMOVED lines=8> */
[----:B------:R-:W-:Y:S01]  /*bb20*/  I2FP.F32.U32 R25, R29 ;  /* 0x0000001d00197245 */ /* 0x000fe20000201000 */
[----:B------:R-:W-:Y:S01]  /*bb30*/  VIADD R29, R12, 0xfffffe28 ;  /* 0xfffffe280c1d7836 */ /* 0x000fe20000000000 */
[-C--:B-1----:R-:W-:Y:S01]  /*bb40*/  I2FP.F32.U32 R71, R21.reuse ;  /* 0x0000001500477245 */ /* 0x082fe20000201000 */
[----:B------:R1:W-:Y:S01]  /*bb50*/  MUFU.TANH R118, R67 ;  /* 0x0000004300767308 */ /* 0x0003e20000002400 */
[----:B------:R-:W-:Y:S01]  /*bb60*/  FSEL R105, R105, -INF , !P6 ;  /* 0xff80000069697808 */ /* 0x000fe20007000000 */
[----:B------:R-:W-:Y:S01]  /*bb70*/  FFMA.FTZ R25, R25, UR7, R186 ;  /* 0x0000000719197c23 */ /* 0x000fe200080100ba */
[----:B------:R-:W-:Y:S01]  /*bb80*/  ISETP.GE.AND P6, PT, R21, R128, PT ;  /* 0x000000801500720c */ /* 0x000fe20003fc6270 */
[----:B------:R-:W-:Y:S01]  /*bb90*/  FFMA.FTZ R71, R71, UR7, R188 ;  /* 0x0000000747477c23 */ /* 0x000fe200080100bc */
[----:B------:R-:W-:Y:S02]  /*bba0*/  I2FP.F32.U32 R119, R21 ;  /* 0x0000001500777245 */ /* 0x000fe40000201000 */
[----:B--2---:R-:W-:Y:S01]  /*bbb0*/  FSEL R11, R177, -INF , !P2 ;  /* 0xff800000b10b7808 */ /* 0x004fe20005000000 */
[----:B------:R-:W-:Y:S01]  /*bbc0*/  MUFU.TANH R120, R66 ;  /* 0x0000004200787308 */ /* 0x000fe20000002400 */
[----:B------:R-:W-:Y:S01]  /*bbd0*/  ISETP.GE.AND P2, PT, R21, R130, PT ;  /* 0x000000821500720c */ /* 0x000fe20003f46270 */
[----:B------:R-:W-:Y:S01]  /*bbe0*/  FFMA.FTZ R119, R119, UR7, R190 ;  /* 0x0000000777777c23 */ /* 0x000fe200080100be */
[----:B------:R-:W-:-:S02]  /*bbf0*/  FSEL R21, R185, -INF , !P1 ;  /* 0xff800000b9157808 */ /* 0x000fc40004800000 */
[----:B------:R-:W-:Y:S02]  /*bc00*/  FSEL R81, R81, -INF , !P0 ;  /* 0xff80000051517808 */ /* 0x000fe40004000000 */
[C---:B------:R-:W-:Y:S01]  /*bc10*/  ISETP.GE.AND P1, PT, R107.reuse, R130, PT ;  /* 0x000000826b00720c */ /* 0x040fe20003f26270 */
[----:B------:R-:W-:Y:S01]  /*bc20*/  MUFU.TANH R66, R65 ;  /* 0x0000004100427308 */ /* 0x000fe20000002400 */
[----:B------:R-:W-:Y:S01]  /*bc30*/  ISETP.GE.AND P0, PT, R107, R128, PT ;  /* 0x000000806b00720c */ /* 0x000fe20003f06270 */
[----:B-1----:R-:W-:Y:S01]  /*bc40*/  VIADD R67, R12, 0xfffffe31 ;  /* 0xfffffe310c437836 */ /* 0x002fe20000000000 */
[-C--:B------:R-:W-:Y:S02]  /*bc50*/  I2FP.F32.U32 R122, R107.reuse ;  /* 0x0000006b007a7245 */ /* 0x080fe40000201000 */
[----:B------:R-:W-:Y:S02]  /*bc60*/  I2FP.F32.U32 R134, R107 ;  /* 0x0000006b00867245 */ /* 0x000fe40000201000 */
        /* <DEDUP_REMOVED lines=9> */
[----:B------:R-:W-:Y:S02]  /*bd00*/  I2FP.F32.U32 R29, R29 ;  /* 0x0000001d001d7245 */ /* 0x000fe40000201000 */
[----:B------:R-:W-:Y:S02]  /*bd10*/  I2FP.F32.U32 R140, R137 ;  /* 0x00000089008c7245 */ /* 0x000fe40000201000 */
[-C--:B------:R-:W-:Y:S01]  /*bd20*/  I2FP.F32.U32 R142, R135.reuse ;  /* 0x00000087008e7245 */ /* 0x080fe20000201000 */
[----:B------:R-:W-:Y:S01]  /*bd30*/  FFMA.FTZ R194, R29, UR7, R194 ;  /* 0x000000071dc27c23 */ /* 0x000fe200080100c2 */
[----:B------:R-:W-:Y:S01]  /*bd40*/  I2FP.F32.U32 R144, R135 ;  /* 0x0000008700907245 */ /* 0x000fe20000201000 */
[----:B------:R-:W-:Y:S01]  /*bd50*/  FFMA.FTZ R140, R140, UR7, R193 ;  /* 0x000000078c8c7c23 */ /* 0x000fe200080100c1 */
[----:B------:R-:W-:Y:S01]  /*bd60*/  FSEL R29, R119, -INF , !P6 ;  /* 0xff800000771d7808 */ /* 0x000fe20007000000 */
[----:B------:R-:W-:Y:S01]  /*bd70*/  FFMA.FTZ R133, R142, UR7, R133 ;  /* 0x000000078e857c23 */ /* 0x000fe20008010085 */
[----:B------:R-:W-:Y:S01]  /*bd80*/  ISETP.GE.AND P6, PT, R137, R130, PT ;  /* 0x000000828900720c */ /* 0x000fe20003fc6270 */
[----:B------:R-:W-:Y:S01]  /*bd90*/  FFMA.FTZ R144, R144, UR7, R125 ;  /* 0x0000000790907c23 */ /* 0x000fe2000801007d */
[----:B------:R-:W-:Y:S01]  /*bda0*/  FSEL R241, R191, -INF , !P0 ;  /* 0xff800000bff17808 */ /* 0x000fe20004000000 */
[----:B------:R2:W-:Y:S01]  /*bdb0*/  MUFU.TANH R134, R62 ;  /* 0x0000003e00867308 */ /* 0x0005e20000002400 */
[----:B-1----:R-:W-:Y:S01]  /*bdc0*/  FSEL R61, R107, -INF , !P4 ;  /* 0xff8000006b3d7808 */ /* 0x002fe20006000000 */
[----:B------:R-:W-:Y:S01]  /*bdd0*/  VIADD R125, R12, 0xfffffe39 ;  /* 0xfffffe390c7d7836 */ /* 0x000fe20000000000 */
[----:B------:R-:W-:-:S02]  /*bde0*/  I2FP.F32.U32 R107, R67 ;  /* 0x00000043006b7245 */ /* 0x000fc40000201000 */
[----:B------:R-:W-:Y:S02]  /*bdf0*/  I2FP.F32.U32 R119, R137 ;  /* 0x0000008900777245 */ /* 0x000fe40000201000 */
[C---:B------:R-:W-:Y:S01]  /*be00*/  ISETP.GE.AND P0, PT, R135.reuse, R130, PT ;  /* 0x000000828700720c */ /* 0x040fe20003f06270 */
[----:B------:R-:W-:Y:S01]  /*be10*/  MUFU.TANH R92, R92 ;  /* 0x0000005c005c7308 */ /* 0x000fe20000002400 */
[----:B------:R-:W-:Y:S01]  /*be20*/  ISETP.GE.AND P4, PT, R135, R128, PT ;  /* 0x000000808700720c */ /* 0x000fe20003f86270 */
[----:B------:R-:W-:Y:S01]  /*be30*/  VIADD R135, R12, 0xfffffe38 ;  /* 0xfffffe380c877836 */ /* 0x000fe20000000000 */
[----:B------:R-:W-:Y:S01]  /*be40*/  FSEL R239, R194, -INF , !P2 ;  /* 0xff800000c2ef7808 */ /* 0x000fe20005000000 */
[----:B------:R-:W-:Y:S01]  /*be50*/  FFMA.FTZ R119, R119, UR7, R132 ;  /* 0x0000000777777c23 */ /* 0x000fe20008010084 */
[----:B------:R-:W-:Y:S02]  /*be60*/  ISETP.GE.AND P2, PT, R67, R130, PT ;  /* 0x000000824300720c */ /* 0x000fe40003f46270 */
[----:B------:R-:W-:Y:S01]  /*be70*/  I2FP.F32.U32 R139, R67 ;  /* 0x00000043008b7245 */ /* 0x000fe20000201000 */
[----:B------:R-:W-:Y:S01]  /*be80*/  MUFU.TANH R94, R94 ;  /* 0x0000005e005e7308 */ /* 0x000fe20000002400 */
[----:B--2---:R-:W-:Y:S01]  /*be90*/  FFMA.FTZ R62, R107, UR7, R124 ;  /* 0x000000076b3e7c23 */ /* 0x004fe2000801007c */
[----:B------:R-:W-:-:S02]  /*bea0*/  FSEL R107, R140, -INF , !P6 ;  /* 0xff8000008c6b7808 */ /* 0x000fc40007000000 */
[-C--:B------:R-:W-:Y:S01]  /*beb0*/  ISETP.GE.AND P6, PT, R67, R128.reuse, PT ;  /* 0x000000804300720c */ /* 0x080fe20003fc6270 */
[----:B------:R-:W-:Y:S01]  /*bec0*/  FFMA.FTZ R126, R139, UR7, R126 ;  /* 0x000000078b7e7c23 */ /* 0x000fe2000801007e */
[----:B------:R-:W-:Y:S02]  /*bed0*/  FSEL R67, R133, -INF , !P0 ;  /* 0xff80000085437808 */ /* 0x000fe40004000000 */
[----:B------:R-:W-:Y:S01]  /*bee0*/  FSEL R65, R189, -INF , !P1 ;  /* 0xff800000bd417808 */ /* 0x000fe20004800000 */
[----:B------:R1:W-:Y:S01]  /*bef0*/  MUFU.TANH R124, R57 ;  /* 0x00000039007c7308 */ /* 0x0003e20000002400 */
[----:B------:R-:W-:Y:S02]  /*bf00*/  I2FP.F32.U32 R133, R125 ;  /* 0x0000007d00857245 */ /* 0x000fe40000201000 */
[----:B------:R-:W-:Y:S02]  /*bf10*/  ISETP.GE.AND P1, PT, R137, R128, PT ;  /* 0x000000808900720c */ /* 0x000fe40003f26270 */
[----:B------:R-:W-:-:S02]  /*bf20*/  I2FP.F32.U32 R140, R135 ;  /* 0x00000087008c7245 */ /* 0x000fc40000201000 */
[----:B------:R-:W-:Y:S01]  /*bf30*/  FSEL R237, R119, -INF , !P1 ;  /* 0xff80000077ed7808 */ /* 0x000fe20004800000 */
[----:B------:R2:W-:Y:S01]  /*bf40*/  MUFU.TANH R137, R63 ;  /* 0x0000003f00897308 */ /* 0x0005e20000002400 */
[-C--:B------:R-:W-:Y:S01]  /*bf50*/  ISETP.GE.AND P1, PT, R135, R130.reuse, PT ;  /* 0x000000828700720c */ /* 0x080fe20003f26270 */
[----:B------:R-:W-:Y:S01]  /*bf60*/  FFMA.FTZ R119, R140, UR7, R127 ;  /* 0x000000078c777c23 */ /* 0x000fe2000801007f */
[----:B------:R-:W-:Y:S01]  /*bf70*/  FSEL R153, R144, -INF , !P4 ;  /* 0xff80000090997808 */ /* 0x000fe20006000000 */
[C---:B------:R-:W-:Y:S01]  /*bf80*/  VIADD R127, R12.reuse, 0xfffffe48 ;  /* 0xfffffe480c7f7836 */ /* 0x040fe20000000000 */
[----:B------:R-:W-:Y:S02]  /*bf90*/  ISETP.GE.AND P4, PT, R125, R130, PT ;  /* 0x000000827d00720c */ /* 0x000fe40003f86270 */
[----:B------:R-:W-:Y:S01]  /*bfa0*/  I2FP.F32.U32 R229, R125 ;  /* 0x0000007d00e57245 */ /* 0x000fe20000201000 */
[----:B------:R-:W-:Y:S01]  /*bfb0*/  MUFU.TANH R93, R93 ;  /* 0x0000005d005d7308 */ /* 0x000fe20000002400 */
[----:B-1----:R-:W-:Y:S01]  /*bfc0*/  FFMA.FTZ R57, R133, UR7, R108 ;  /* 0x0000000785397c23 */ /* 0x002fe2000801006c */
[----:B------:R-:W-:Y:S01]  /*bfd0*/  VIADD R133, R12, 0xfffffe40 ;  /* 0xfffffe400c857836 */ /* 0x000fe20000000000 */
[----:B------:R-:W-:Y:S01]  /*bfe0*/  I2FP.F32.U32 R142, R135 ;  /* 0x00000087008e7245 */ /* 0x000fe20000201000 */
[----:B------:R-:W-:Y:S01]  /*bff0*/  FFMA.FTZ R229, R229, UR7, R110 ;  /* 0x00000007e5e57c23 */ /* 0x000fe2000801006e */
[----:B------:R-:W-:-:S02]  /*c000*/  ISETP.GE.AND P0, PT, R135, R128, PT ;  /* 0x000000808700720c */ /* 0x000fc40003f06270 */
[----:B------:R-:W-:Y:S01]  /*c010*/  FSEL R233, R126, -INF , !P6 ;  /* 0xff8000007ee97808 */ /* 0x000fe20007000000 */
[----:B------:R-:W1:Y:S01]  /*c020*/  MUFU.TANH R4, R4 ;  /* 0x0000000400047308 */ /* 0x000e620000002400 */
[----:B--2---:R-:W-:Y:S01]  /*c030*/  FSEL R63, R62, -INF , !P2 ;  /* 0xff8000003e3f7808 */ /* 0x004fe20005000000 */
[----:B------:R-:W-:Y:S01]  /*c040*/  FFMA.FTZ R231, R142, UR7, R109 ;  /* 0x000000078ee77c23 */ /* 0x000fe2000801006d */
[----:B------:R-:W-:Y:S01]  /*c050*/  ISETP.GE.AND P2, PT, R125, R128, PT ;  /* 0x000000807d00720c */ /* 0x000fe20003f46270 */
[----:B------:R-:W-:Y:S01]  /*c060*/  VIADD R125, R12, 0xfffffe41 ;  /* 0xfffffe410c7d7836 */ /* 0x000fe20000000000 */
[----:B------:R-:W-:Y:S02]  /*c070*/  FSEL R119, R119, -INF , !P1 ;  /* 0xff80000077777808 */ /* 0x000fe40004800000 */
[----:B------:R-:W-:Y:S01]  /*c080*/  I2FP.F32.U32 R135, R133 ;  /* 0x0000008500877245 */ /* 0x000fe20000201000 */
[----:B------:R-:W-:Y:S01]  /*c090*/  MUFU.TANH R5, R5 ;  /* 0x0000000500057308 */ /* 0x000fe20000002400 */
[----:B------:R-:W-:-:S02]  /*c0a0*/  ISETP.GE.AND P6, PT, R133, R130, PT ;  /* 0x000000828500720c */ /* 0x000fc40003fc6270 */
[----:B------:R-:W-:Y:S02]  /*c0b0*/  ISETP.GE.AND P1, PT, R133, R128, PT ;  /* 0x000000808500720c */ /* 0x000fe40003f26270 */
[----:B------:R-:W-:Y:S02]  /*c0c0*/  I2FP.F32.U32 R133, R133 ;  /* 0x0000008500857245 */ /* 0x000fe40000201000 */
[----:B------:R-:W-:Y:S01]  /*c0d0*/  I2FP.F32.U32 R62, R125 ;  /* 0x0000007d003e7245 */ /* 0x000fe20000201000 */
[----:B------:R2:W-:Y:S01]  /*c0e0*/  MUFU.TANH R109, R73 ;  /* 0x00000049006d7308 */ /* 0x0005e20000002400 */
[----:B------:R-:W-:Y:S01]  /*c0f0*/  FSEL R231, R231, -INF , !P0 ;  /* 0xff800000e7e77808 */ /* 0x000fe20004000000 */
[----:B------:R-:W-:Y:S01]  /*c100*/  FFMA.FTZ R98, R133, UR7, R98 ;  /* 0x0000000785627c23 */ /* 0x000fe20008010062 */
[----:B------:R-:W-:Y:S01]  /*c110*/  VIADD R133, R12, 0xfffffe49 ;  /* 0xfffffe490c857836 */ /* 0x000fe20000000000 */
[----:B------:R-:W-:Y:S02]  /*c120*/  FSEL R57, R57, -INF , !P4 ;  /* 0xff80000039397808 */ /* 0x000fe40006000000 */
[----:B------:R-:W-:-:S02]  /*c130*/  ISETP.GE.AND P0, PT, R125, R130, PT ;  /* 0x000000827d00720c */ /* 0x000fc40003f06270 */
[----:B------:R-:W-:Y:S01]  /*c140*/  MUFU.TANH R132, R74 ;  /* 0x0000004a00847308 */ /* 0x000fe20000002400 */
[----:B------:R-:W-:Y:S02]  /*c150*/  ISETP.GE.AND P4, PT, R125, R128, PT ;  /* 0x000000807d00720c */ /* 0x000fe40003f86270 */
[----:B------:R-:W-:Y:S02]  /*c160*/  FSEL R229, R229, -INF , !P2 ;  /* 0xff800000e5e57808 */ /* 0x000fe40005000000 */
[----:B------:R-:W-:Y:S02]  /*c170*/  ISETP.GE.AND P2, PT, R127, R130, PT ;  /* 0x000000827f00720c */ /* 0x000fe40003f46270 */
[----:B------:R-:W-:Y:S01]  /*c180*/  I2FP.F32.U32 R221, R133 ;  /* 0x0000008500dd7245 */ /* 0x000fe20000201000 */
[----:B------:R3:W-:Y:S01]  /*c190*/  MUFU.TANH R110, R59 ;  /* 0x0000003b006e7308 */ /* 0x0007e20000002400 */
[----:B--2---:R-:W-:Y:S01]  /*c1a0*/  FFMA.FTZ R73, R135, UR7, R96 ;  /* 0x0000000787497c23 */ /* 0x004fe20008010060 */
[----:B------:R-:W-:-:S02]  /*c1b0*/  FSEL R227, R98, -INF , !P1 ;  /* 0xff80000062e37808 */ /* 0x000fc40004800000 */
[----:B------:R-:W-:Y:S01]  /*c1c0*/  ISETP.GE.AND P1, PT, R133, R130, PT ;  /* 0x000000828500720c */ /* 0x000fe20003f26270 */
[----:B-1----:R-:W-:Y:S01]  /*c1d0*/  FFMA.FTZ R221, R221, UR7, R4 ;  /* 0x00000007dddd7c23 */ /* 0x002fe20008010004 */
[----:B------:R-:W-:Y:S02]  /*c1e0*/  FSEL R73, R73, -INF , !P6 ;  /* 0xff80000049497808 */ /* 0x000fe40007000000 */
[----:B------:R1:W-:Y:S01]  /*c1f0*/  MUFU.TANH R74, R58 ;  /* 0x0000003a004a7308 */ /* 0x0003e20000002400 */
[----:B------:R-:W-:-:S07]  /*c200*/  ISETP.GE.AND P6, PT, R127, R128, PT ;  /* 0x000000807f00720c */ /* 0x000fce0003fc6270 */
[----:B------:R-:W2:Y:S01]  /*c210*/  MUFU.TANH R6, R6 ;  /* 0x0000000600067308 */ /* 0x000ea20000002400 */
[----:B---3--:R-:W-:Y:S01]  /*c220*/  FFMA.FTZ R59, R62, UR7, R97 ;  /* 0x000000073e3b7c23 */ /* 0x008fe20008010061 */
[----:B------:R-:W-:-:S04]  /*c230*/  VIADD R97, R12, 0xfffffe50 ;  /* 0xfffffe500c617836 */ /* 0x000fc80000000000 */
[----:B------:R-:W-:Y:S02]  /*c240*/  FSEL R59, R59, -INF , !P0 ;  /* 0xff8000003b3b7808 */ /* 0x000fe40004000000 */
[----:B------:R-:W3:Y:S01]  /*c250*/  MUFU.TANH R88, R88 ;  /* 0x0000005800587308 */ /* 0x000ee20000002400 */
[----:B-1----:R-:W-:Y:S02]  /*c260*/  I2FP.F32.U32 R58, R125 ;  /* 0x0000007d003a7245 */ /* 0x002fe40000201000 */
[-C--:B------:R-:W-:Y:S02]  /*c270*/  I2FP.F32.U32 R125, R127.reuse ;  /* 0x0000007f007d7245 */ /* 0x080fe40000201000 */
[----:B------:R-:W-:Y:S01]  /*c280*/  I2FP.F32.U32 R127, R127 ;  /* 0x0000007f007f7245 */ /* 0x000fe20000201000 */
[----:B------:R-:W-:Y:S01]  /*c290*/  FFMA.FTZ R99, R58, UR7, R99 ;  /* 0x000000073a637c23 */ /* 0x000fe20008010063 */
[----:B------:R-:W-:Y:S01]  /*c2a0*/  ISETP.GE.AND P0, PT, R133, R128, PT ;  /* 0x000000808500720c */ /* 0x000fe20003f06270 */
[----:B------:R1:W-:Y:S01]  /*c2b0*/  MUFU.TANH R96, R54 ;  /* 0x0000003600607308 */ /* 0x0003e20000002400 */
[----:B------:R-:W-:Y:S01]  /*c2c0*/  FFMA.FTZ R125, R125, UR7, R92 ;  /* 0x000000077d7d7c23 */ /* 0x000fe2000801005c */
[----:B------:R-:W-:Y:S01]  /*c2d0*/  FFMA.FTZ R94, R127, UR7, R94 ;  /* 0x000000077f5e7c23 */ /* 0x000fe2000801005e */
[----:B------:R-:W-:Y:S01]  /*c2e0*/  VIADD R127, R12, 0xfffffe51 ;  /* 0xfffffe510c7f7836 */ /* 0x000fe20000000000 */
[----:B------:R-:W-:-:S02]  /*c2f0*/  FSEL R225, R99, -INF , !P4 ;  /* 0xff80000063e17808 */ /* 0x000fc40006000000 */
[----:B------:R-:W-:Y:S02]  /*c300*/  ISETP.GE.AND P4, PT, R97, R130, PT ;  /* 0x000000826100720c */ /* 0x000fe40003f86270 */
[----:B------:R-:W4:Y:S01]  /*c310*/  MUFU.TANH R8, R8 ;  /* 0x0000000800087308 */ /* 0x000f220000002400 */
[----:B------:R-:W-:Y:S02]  /*c320*/  FSEL R125, R125, -INF , !P2 ;  /* 0xff8000007d7d7808 */ /* 0x000fe40005000000 */
[----:B------:R-:W-:Y:S02]  /*c330*/  ISETP.GE.AND P2, PT, R97, R128, PT ;  /* 0x000000806100720c */ /* 0x000fe40003f46270 */
[----:B------:R-:W-:Y:S02]  /*c340*/  FSEL R223, R94, -INF , !P6 ;  /* 0xff8000005edf7808 */ /* 0x000fe40007000000 */
[----:B------:R-:W-:Y:S01]  /*c350*/  I2FP.F32.U32 R99, R127 ;  /* 0x0000007f00637245 */ /* 0x000fe20000201000 */
[----:B------:R5:W-:Y:S01]  /*c360*/  MUFU.TANH R108, R56 ;  /* 0x00000038006c7308 */ /* 0x000be20000002400 */
[----:B-1----:R-:W-:-:S02]  /*c370*/  I2FP.F32.U32 R54, R133 ;  /* 0x0000008500367245 */ /* 0x002fc40000201000 */
[-C--:B------:R-:W-:Y:S01]  /*c380*/  ISETP.GE.AND P6, PT, R127, R130.reuse, PT ;  /* 0x000000827f00720c */ /* 0x080fe20003fc6270 */
[----:B--2---:R-:W-:Y:S01]  /*c390*/  FFMA.FTZ R6, R99, UR7, R6 ;  /* 0x0000000763067c23 */ /* 0x004fe20008010006 */
[----:B------:R-:W-:Y:S01]  /*c3a0*/  FSEL R221, R221, -INF , !P0 ;  /* 0xff800000dddd7808 */ /* 0x000fe20004000000 */
[----:B------:R-:W-:Y:S01]  /*c3b0*/  FFMA.FTZ R54, R54, UR7, R93 ;  /* 0x0000000736367c23 */ /* 0x000fe2000801005d */
[C---:B------:R-:W-:Y:S01]  /*c3c0*/  VIADD R93, R12.reuse, 0xfffffe58 ;  /* 0xfffffe580c5d7836 */ /* 0x040fe20000000000 */
[----:B------:R1:W-:Y:S01]  /*c3d0*/  MUFU.TANH R92, R55 ;  /* 0x00000037005c7308 */ /* 0x0003e20000002400 */
[----:B------:R-:W-:Y:S01]  /*c3e0*/  VIADD R99, R12, 0xfffffe59 ;  /* 0xfffffe590c637836 */ /* 0x000fe20000000000 */
[----:B------:R-:W-:Y:S02]  /*c3f0*/  FSEL R243, R6, -INF , !P6 ;  /* 0xff80000006f37808 */ /* 0x000fe40007000000 */
[----:B------:R-:W-:Y:S02]  /*c400*/  ISETP.GE.AND P0, PT, R93, R130, PT ;  /* 0x000000825d00720c */ /* 0x000fe40003f06270 */
[----:B------:R-:W-:-:S02]  /*c410*/  I2FP.F32.U32 R133, R93 ;  /* 0x0000005d00857245 */ /* 0x000fc40000201000 */
[----:B------:R-:W2:Y:S01]  /*c420*/  MUFU.TANH R101, R101 ;  /* 0x0000006500657308 */ /* 0x000ea20000002400 */
[-C--:B-----5:R-:W-:Y:S02]  /*c430*/  I2FP.F32.U32 R56, R97.reuse ;  /* 0x0000006100387245 */ /* 0x0a0fe40000201000 */
[----:B------:R-:W-:Y:S01]  /*c440*/  I2FP.F32.U32 R97, R97 ;  /* 0x0000006100617245 */ /* 0x000fe20000201000 */
[----:B------:R-:W-:Y:S01]  /*c450*/  FFMA.FTZ R10, R133, UR7, R10 ;  /* 0x00000007850a7c23 */ /* 0x000fe2000801000a */
[-C--:B------:R-:W-:Y:S01]  /*c460*/  ISETP.GE.AND P6, PT, R99, R128.reuse, PT ;  /* 0x000000806300720c */ /* 0x080fe20003fc6270 */
[----:B------:R-:W-:Y:S02]  /*c470*/  FFMA.FTZ R5, R56, UR7, R5 ;  /* 0x0000000738057c23 */ /* 0x000fe40008010005 */
[----:B---3--:R-:W-:Y:S01]  /*c480*/  FFMA.FTZ R88, R97, UR7, R88 ;  /* 0x0000000761587c23 */ /* 0x008fe20008010058 */
[----:B-1----:R-:W-:Y:S01]  /*c490*/  FSEL R55, R54, -INF , !P1 ;  /* 0xff80000036377808 */ /* 0x002fe20004800000 */
[----:B------:R-:W-:Y:S01]  /*c4a0*/  VIADD R97, R12, 0xfffffe60 ;  /* 0xfffffe600c617836 */ /* 0x000fe20000000000 */
[----:B------:R-:W-:Y:S01]  /*c4b0*/  ISETP.GE.AND P1, PT, R127, R128, PT ;  /* 0x000000807f00720c */ /* 0x000fe20003f26270 */
[----:B------:R-:W1:Y:S01]  /*c4c0*/  MUFU.TANH R103, R103 ;  /* 0x0000006700677308 */ /* 0x000e620000002400 */
[----:B------:R-:W-:-:S02]  /*c4d0*/  FSEL R5, R5, -INF , !P4 ;  /* 0xff80000005057808 */ /* 0x000fc40006000000 */
[----:B------:R-:W-:Y:S02]  /*c4e0*/  I2FP.F32.U32 R127, R127 ;  /* 0x0000007f007f7245 */ /* 0x000fe40000201000 */
[----:B------:R-:W-:Y:S02]  /*c4f0*/  ISETP.GE.AND P4, PT, R93, R128, PT ;  /* 0x000000805d00720c */ /* 0x000fe40003f86270 */
[----:B------:R-:W-:Y:S01]  /*c500*/  I2FP.F32.U32 R93, R93 ;  /* 0x0000005d005d7245 */ /* 0x000fe20000201000 */
[----:B----4-:R-:W-:Y:S01]  /*c510*/  FFMA.FTZ R8, R127, UR7, R8 ;  /* 0x000000077f087c23 */ /* 0x010fe20008010008 */
[----:B------:R-:W-:Y:S01]  /*c520*/  FSEL R217, R88, -INF , !P2 ;  /* 0xff80000058d97808 */ /* 0x000fe20005000000 */
[----:B------:R-:W3:Y:S01]  /*c530*/  MUFU.TANH R106, R106 ;  /* 0x0000006a006a7308 */ /* 0x000ee20000002400 */
[----:B------:R-:W-:Y:S01]  /*c540*/  ISETP.GE.AND P2, PT, R99, R130, PT ;  /* 0x000000826300720c */ /* 0x000fe20003f46270 */
[----:B------:R-:W-:Y:S01]  /*c550*/  FFMA.FTZ R64, R93, UR7, R64 ;  /* 0x000000075d407c23 */ /* 0x000fe20008010040 */
[----:B------:R-:W-:Y:S01]  /*c560*/  VIADD R93, R12, 0xfffffe61 ;  /* 0xfffffe610c5d7836 */ /* 0x000fe20000000000 */
[----:B------:R-:W-:-:S02]  /*c570*/  I2FP.F32.U32 R127, R99 ;  /* 0x00000063007f7245 */ /* 0x000fc40000201000 */
[----:B------:R-:W-:Y:S02]  /*c580*/  I2FP.F32.U32 R99, R99 ;  /* 0x0000006300637245 */ /* 0x000fe40000201000 */
[----:B------:R-:W4:Y:S01]  /*c590*/  MUFU.TANH R78, R78 ;  /* 0x0000004e004e7308 */ /* 0x000f220000002400 */
[----:B------:R-:W-:Y:S01]  /*c5a0*/  FSEL R215, R8, -INF , !P1 ;  /* 0xff80000008d77808 */ /* 0x000fe20004800000 */
[----:B------:R-:W-:Y:S01]  /*c5b0*/  FFMA.FTZ R72, R127, UR7, R72 ;  /* 0x000000077f487c23 */ /* 0x000fe20008010048 */
[----:B------:R-:W-:Y:S01]  /*c5c0*/  FSEL R135, R10, -INF , !P0 ;  /* 0xff8000000a877808 */ /* 0x000fe20004000000 */
[----:B------:R-:W-:Y:S01]  /*c5d0*/  FFMA.FTZ R60, R99, UR7, R60 ;  /* 0x00000007633c7c23 */ /* 0x000fe2000801003c */
[-C--:B------:R-:W-:Y:S01]  /*c5e0*/  I2FP.F32.U32 R133, R97.reuse ;  /* 0x0000006100857245 */ /* 0x080fe20000201000 */
[----:B------:R-:W-:Y:S01]  /*c5f0*/  VIADD R99, R12, 0xfffffe68 ;  /* 0xfffffe680c637836 */ /* 0x000fe20000000000 */
[C---:B------:R-:W-:Y:S01]  /*c600*/  ISETP.GE.AND P1, PT, R97.reuse, R130, PT ;  /* 0x000000826100720c */ /* 0x040fe20003f26270 */
[----:B------:R-:W5:Y:S01]  /*c610*/  MUFU.TANH R80, R80 ;  /* 0x0000005000507308 */ /* 0x000f620000002400 */
[----:B------:R-:W-:Y:S01]  /*c620*/  ISETP.GE.AND P0, PT, R97, R128, PT ;  /* 0x000000806100720c */ /* 0x000fe20003f06270 */
[----:B------:R-:W-:Y:S01]  /*c630*/  FFMA.FTZ R52, R133, UR7, R52 ;  /* 0x0000000785347c23 */ /* 0x000fe20008010034 */
[----:B------:R-:W-:-:S02]  /*c640*/  I2FP.F32.U32 R6, R97 ;  /* 0x0000006100067245 */ /* 0x000fc40000201000 */
[-C--:B------:R-:W-:Y:S02]  /*c650*/  I2FP.F32.U32 R97, R93.reuse ;  /* 0x0000005d00617245 */ /* 0x080fe40000201000 */
[----:B------:R-:W-:Y:S01]  /*c660*/  FSEL R213, R64, -INF , !P4 ;  /* 0xff80000040d57808 */ /* 0x000fe20006000000 */
[----:B--2---:R-:W-:Y:S01]  /*c670*/  FFMA.FTZ R6, R6, UR7, R101 ;  /* 0x0000000706067c23 */ /* 0x004fe20008010065 */
[----:B------:R-:W-:Y:S01]  /*c680*/  FSEL R249, R72, -INF , !P2 ;  /* 0xff80000048f97808 */ /* 0x000fe20005000000 */
[----:B------:R-:W-:Y:S01]  /*c690*/  FFMA.FTZ R44, R97, UR7, R44 ;  /* 0x00000007612c7c23 */ /* 0x000fe2000801002c */
[----:B------:R-:W-:Y:S01]  /*c6a0*/  VIADD R97, R12, 0xfffffe70 ;  /* 0xfffffe700c617836 */ /* 0x000fe20000000000 */
[C---:B------:R-:W-:Y:S01]  /*c6b0*/  ISETP.GE.AND P4, PT, R93.reuse, R130, PT ;  /* 0x000000825d00720c */ /* 0x040fe20003f86270 */
[----:B------:R-:W2:Y:S01]  /*c6c0*/  MUFU.TANH R68, R68 ;  /* 0x0000004400447308 */ /* 0x000ea20000002400 */
[----:B------:R-:W-:Y:S02]  /*c6d0*/  ISETP.GE.AND P2, PT, R93, R128, PT ;  /* 0x000000805d00720c */ /* 0x000fe40003f46270 */
[----:B------:R-:W-:-:S02]  /*c6e0*/  I2FP.F32.U32 R8, R93 ;  /* 0x0000005d00087245 */ /* 0x000fc40000201000 */
[----:B------:R-:W-:Y:S02]  /*c6f0*/  FSEL R211, R60, -INF , !P6 ;  /* 0xff8000003cd37808 */ /* 0x000fe40007000000 */
[----:B------:R-:W-:Y:S01]  /*c700*/  FSEL R247, R52, -INF , !P1 ;  /* 0xff80000034f77808 */ /* 0x000fe20004800000 */
[----:B-1----:R-:W-:Y:S01]  /*c710*/  FFMA.FTZ R8, R8, UR7, R103 ;  /* 0x0000000708087c23 */ /* 0x002fe20008010067 */
[C---:B------:R-:W-:Y:S01]  /*c720*/  ISETP.GE.AND P6, PT, R99.reuse, R130, PT ;  /* 0x000000826300720c */ /* 0x040fe20003fc6270 */
[----:B------:R-:W-:Y:S01]  /*c730*/  MUFU.TANH R49, R49 ;  /* 0x0000003100317308 */ /* 0x000fe20000002400 */
[----:B------:R-:W-:Y:S02]  /*c740*/  ISETP.GE.AND P1, PT, R99, R128, PT ;  /* 0x000000806300720c */ /* 0x000fe40003f26270 */
[-C--:B------:R-:W-:Y:S02]  /*c750*/  I2FP.F32.U32 R93, R99.reuse ;  /* 0x00000063005d7245 */ /* 0x080fe40000201000 */
[----:B------:R-:W-:-:S02]  /*c760*/  I2FP.F32.U32 R99, R99 ;  /* 0x0000006300637245 */ /* 0x000fc40000201000 */
[----:B------:R-:W-:Y:S01]  /*c770*/  I2FP.F32.U32 R101, R97 ;  /* 0x0000006100657245 */ /* 0x000fe20000201000 */
[----:B---3--:R-:W-:Y:S01]  /*c780*/  FFMA.FTZ R62, R93, UR7, R106 ;  /* 0x000000075d3e7c23 */ /* 0x008fe2000801006a */
[----:B------:R-:W-:Y:S01]  /*c790*/  FSEL R209, R6, -INF , !P0 ;  /* 0xff80000006d17808 */ /* 0x000fe20004000000 */
[----:B----4-:R-:W-:Y:S01]  /*c7a0*/  FFMA.FTZ R78, R99, UR7, R78 ;  /* 0x00000007634e7c23 */ /* 0x010fe2000801004e */
[C---:B------:R-:W-:Y:S02]  /*c7b0*/  VIADD R99, R12.reuse, 0xfffffe71 ;  /* 0xfffffe710c637836 */ /* 0x040fe40000000000 */
[----:B------:R-:W-:Y:S01]  /*c7c0*/  FFMA.FTZ R6, R101, UR7, R112 ;  /* 0x0000000765067c23 */ /* 0x000fe20008010070 */
[----:B------:R-:W-:Y:S01]  /*c7d0*/  ISETP.GE.AND P0, PT, R97, R130, PT ;  /* 0x000000826100720c */ /* 0x000fe20003f06270 */
[----:B------:R-:W-:Y:S01]  /*c7e0*/  VIADD R93, R12, 0xfffffe78 ;  /* 0xfffffe780c5d7836 */ /* 0x000fe20000000000 */
[----:B------:R-:W-:Y:S01]  /*c7f0*/  FSEL R245, R44, -INF , !P4 ;  /* 0xff8000002cf57808 */ /* 0x000fe20006000000 */
[----:B------:R-:W-:Y:S01]  /*c800*/  MUFU.TANH R4, R50 ;  /* 0x0000003200047308 */ /* 0x000fe20000002400 */
[----:B------:R-:W-:-:S02]  /*c810*/  FSEL R207, R8, -INF , !P2 ;  /* 0xff80000008cf7808 */ /* 0x000fc40005000000 */
[----:B------:R-:W-:Y:S02]  /*c820*/  FSEL R62, R62, -INF , !P6 ;  /* 0xff8000003e3e7808 */ /* 0x000fe40007000000 */
[----:B------:R-:W-:Y:S02]  /*c830*/  ISETP.GE.AND P4, PT, R97, R128, PT ;  /* 0x000000806100720c */ /* 0x000fe40003f86270 */
[C---:B------:R-:W-:Y:S01]  /*c840*/  ISETP.GE.AND P2, PT, R99.reuse, R130, PT ;  /* 0x000000826300720c */ /* 0x040fe20003f46270 */
[----:B------:R-:W1:Y:S01]  /*c850*/  MUFU.TANH R51, R51 ;  /* 0x0000003300337308 */ /* 0x000e620000002400 */
[----:B------:R-:W-:Y:S02]  /*c860*/  ISETP.GE.AND P6, PT, R99, R128, PT ;  /* 0x000000806300720c */ /* 0x000fe40003fc6270 */
[-C--:B------:R-:W-:Y:S02]  /*c870*/  I2FP.F32.U32 R60, R99.reuse ;  /* 0x00000063003c7245 */ /* 0x080fe40000201000 */
[----:B------:R-:W-:-:S02]  /*c880*/  I2FP.F32.U32 R10, R99 ;  /* 0x00000063000a7245 */ /* 0x000fc40000201000 */
[----:B------:R-:W-:Y:S01]  /*c890*/  FSEL R205, R78, -INF , !P1 ;  /* 0xff8000004ecd7808 */ /* 0x000fe20004800000 */
[----:B------:R-:W-:Y:S01]  /*c8a0*/  FFMA.FTZ R60, R60, UR7, R111 ;  /* 0x000000073c3c7c23 */ /* 0x000fe2000801006f */
[----:B------:R-:W-:Y:S01]  /*c8b0*/  FSEL R6, R6, -INF , !P0 ;  /* 0xff80000006067808 */ /* 0x000fe20004000000 */
[----:B------:R-:W-:Y:S01]  /*c8c0*/  FFMA.FTZ R113, R10, UR7, R113 ;  /* 0x000000070a717c23 */ /* 0x000fe20008010071 */
[----:B------:R-:W-:Y:S01]  /*c8d0*/  I2FP.F32.U32 R97, R97 ;  /* 0x0000006100617245 */ /* 0x000fe20000201000 */
[----:B------:R-:W3:Y:S01]  /*c8e0*/  MUFU.TANH R48, R48 ;  /* 0x0000003000307308 */ /* 0x000ee20000002400 */
[C---:B------:R-:W-:Y:S02]  /*c8f0*/  ISETP.GE.AND P1, PT, R93.reuse, R130, PT ;  /* 0x000000825d00720c */ /* 0x040fe40003f26270 */
[----:B------:R-:W-:Y:S01]  /*c900*/  ISETP.GE.AND P0, PT, R93, R128, PT ;  /* 0x000000805d00720c */ /* 0x000fe20003f06270 */
[----:B-----5:R-:W-:Y:S01]  /*c910*/  FFMA.FTZ R80, R97, UR7, R80 ;  /* 0x0000000761507c23 */ /* 0x020fe20008010050 */
[-C--:B------:R-:W-:Y:S01]  /*c920*/  I2FP.F32.U32 R99, R93.reuse ;  /* 0x0000005d00637245 */ /* 0x080fe20000201000 */
[C---:B------:R-:W-:Y:S01]  /*c930*/  VIADD R97, R12.reuse, 0xfffffe79 ;  /* 0xfffffe790c617836 */ /* 0x040fe20000000000 */
[----:B------:R-:W-:Y:S01]  /*c940*/  I2FP.F32.U32 R93, R93 ;  /* 0x0000005d005d7245 */ /* 0x000fe20000201000 */
[----:B------:R-:W4:Y:S01]  /*c950*/  MUFU.TANH R83, R83 ;  /* 0x0000005300537308 */ /* 0x000f220000002400 */
[----:B------:R-:W-:Y:S01]  /*c960*/  FSEL R197, R113, -INF , !P6 ;  /* 0xff80000071c57808 */ /* 0x000fe20007000000 */
[----:B------:R-:W-:Y:S01]  /*c970*/  FFMA.FTZ R58, R99, UR7, R114 ;  /* 0x00000007633a7c23 */ /* 0x000fe20008010072 */
[----:B------:R-:W-:-:S02]  /*c980*/  VIADD R99, R12, 0xfffffe80 ;  /* 0xfffffe800c637836 */ /* 0x000fc40000000000 */
[----:B------:R-:W-:Y:S01]  /*c990*/  FFMA.FTZ R70, R93, UR7, R70 ;  /* 0x000000075d467c23 */ /* 0x000fe20008010046 */
[C---:B------:R-:W-:Y:S01]  /*c9a0*/  VIADD R93, R12.reuse, 0xfffffe81 ;  /* 0xfffffe810c5d7836 */ /* 0x040fe20000000000 */
[----:B------:R-:W-:Y:S01]  /*c9b0*/  I2FP.F32.U32 R8, R97 ;  /* 0x0000006100087245 */ /* 0x000fe20000201000 */
[----:B------:R-:W-:Y:S01]  /*c9c0*/  VIADD R113, R12, 0xfffffea9 ;  /* 0xfffffea90c717836 */ /* 0x000fe20000000000 */
[----:B------:R-:W-:Y:S01]  /*c9d0*/  FSEL R58, R58, -INF , !P1 ;  /* 0xff8000003a3a7808 */ /* 0x000fe20004800000 */
[----:B------:R-:W-:Y:S01]  /*c9e0*/  MUFU.TANH R82, R82 ;  /* 0x0000005200527308 */ /* 0x000fe20000002400 */
[C---:B------:R-:W-:Y:S01]  /*c9f0*/  ISETP.GE.AND P6, PT, R99.reuse, R130, PT ;  /* 0x000000826300720c */ /* 0x040fe20003fc6270 */
[----:B------:R-:W-:Y:S01]  /*ca00*/  FFMA.FTZ R115, R8, UR7, R115 ;  /* 0x0000000708737c23 */ /* 0x000fe20008010073 */
[----:B------:R-:W-:Y:S02]  /*ca10*/  ISETP.GE.AND P1, PT, R99, R128, PT ;  /* 0x000000806300720c */ /* 0x000fe40003f26270 */
[----:B------:R-:W-:-:S02]  /*ca20*/  I2FP.F32.U32 R56, R99 ;  /* 0x0000006300387245 */ /* 0x000fc40000201000 */
[----:B------:R-:W-:Y:S01]  /*ca30*/  I2FP.F32.U32 R101, R99 ;  /* 0x0000006300657245 */ /* 0x000fe20000201000 */
[----:B------:R-:W5:Y:S01]  /*ca40*/  MUFU.TANH R46, R46 ;  /* 0x0000002e002e7308 */ /* 0x000f620000002400 */
[----:B------:R-:W-:Y:S01]  /*ca50*/  I2FP.F32.U32 R99, R93 ;  /* 0x0000005d00637245 */ /* 0x000fe20000201000 */
[----:B------:R-:W-:Y:S01]  /*ca60*/  FFMA.FTZ R56, R56, UR7, R117 ;  /* 0x0000000738387c23 */ /* 0x000fe20008010075 */
[----:B------:R-:W-:Y:S01]  /*ca70*/  FSEL R199, R80, -INF , !P4 ;  /* 0xff80000050c77808 */ /* 0x000fe20006000000 */
[----:B------:R-:W-:Y:S01]  /*ca80*/  FFMA.FTZ R120, R101, UR7, R120 ;  /* 0x0000000765787c23 */ /* 0x000fe20008010078 */
[----:B------:R-:W-:Y:S01]  /*ca90*/  ISETP.GE.AND P4, PT, R97, R130, PT ;  /* 0x000000826100720c */ /* 0x000fe20003f86270 */
[----:B--2---:R-:W-:Y:S01]  /*caa0*/  FFMA.FTZ R54, R99, UR7, R68 ;  /* 0x0000000763367c23 */ /* 0x004fe20008010044 */
[----:B------:R-:W-:Y:S01]  /*cab0*/  VIADD R99, R12, 0xfffffe88 ;  /* 0xfffffe880c637836 */ /* 0x000fe20000000000 */
[----:B------:R-:W-:Y:S01]  /*cac0*/  FSEL R60, R60, -INF , !P2 ;  /* 0xff8000003c3c7808 */ /* 0x000fe20005000000 */
[----:B------:R-:W2:Y:S01]  /*cad0*/  MUFU.TANH R47, R47 ;  /* 0x0000002f002f7308 */ /* 0x000ea20000002400 */
[----:B------:R-:W-:-:S02]  /*cae0*/  ISETP.GE.AND P2, PT, R97, R128, PT ;  /* 0x000000806100720c */ /* 0x000fc40003f46270 */
[----:B------:R-:W-:Y:S02]  /*caf0*/  FSEL R195, R70, -INF , !P0 ;  /* 0xff80000046c37808 */ /* 0x000fe40004000000 */
[----:B------:R-:W-:Y:S02]  /*cb00*/  FSEL R68, R115, -INF , !P4 ;  /* 0xff80000073447808 */ /* 0x000fe40006000000 */
[----:B------:R-:W-:Y:S01]  /*cb10*/  I2FP.F32.U32 R97, R97 ;  /* 0x0000006100617245 */ /* 0x000fe20000201000 */
[----:B------:R-:W2:Y:S01]  /*cb20*/  MUFU.TANH R45, R45 ;  /* 0x0000002d002d7308 */ /* 0x000ea20000002400 */
[C---:B------:R-:W-:Y:S02]  /*cb30*/  ISETP.GE.AND P0, PT, R93.reuse, R130, PT ;  /* 0x000000825d00720c */ /* 0x040fe40003f06270 */
[----:B------:R-:W-:Y:S01]  /*cb40*/  ISETP.GE.AND P4, PT, R93, R128, PT ;  /* 0x000000805d00720c */ /* 0x000fe20003f86270 */
[----:B------:R-:W-:Y:S01]  /*cb50*/  FFMA.FTZ R116, R97, UR7, R116 ;  /* 0x0000000761747c23 */ /* 0x000fe20008010074 */
[----:B------:R-:W-:Y:S01]  /*cb60*/  I2FP.F32.U32 R93, R93 ;  /* 0x0000005d005d7245 */ /* 0x000fe20000201000 */
[----:B------:R-:W-:Y:S01]  /*cb70*/  VIADD R97, R12, 0xfffffe89 ;  /* 0xfffffe890c617836 */ /* 0x000fe20000000000 */
[----:B------:R-:W-:Y:S01]  /*cb80*/  I2FP.F32.U32 R101, R99 ;  /* 0x0000006300657245 */ /* 0x000fe20000201000 */
[----:B------:R-:W2:Y:S01]  /*cb90*/  MUFU.TANH R42, R42 ;  /* 0x0000002a002a7308 */ /* 0x000ea20000002400 */
[----:B------:R-:W-:Y:S01]  /*cba0*/  FSEL R191, R116, -INF , !P2 ;  /* 0xff80000074bf7808 */ /* 0x000fe20005000000 */
[----:B------:R-:W-:Y:S01]  /*cbb0*/  FFMA.FTZ R93, R93, UR7, R118 ;  /* 0x000000075d5d7c23 */ /* 0x000fe20008010076 */
[----:B------:R-:W-:Y:S01]  /*cbc0*/  FSEL R56, R56, -INF , !P6 ;  /* 0xff80000038387808 */ /* 0x000fe20007000000 */
[----:B------:R-:W-:Y:S01]  /*cbd0*/  FFMA.FTZ R66, R101, UR7, R66 ;  /* 0x0000000765427c23 */ /* 0x000fe20008010042 */
[----:B------:R-:W-:Y:S01]  /*cbe0*/  VIADD R101, R12, 0xfffffe90 ;  /* 0xfffffe900c657836 */ /* 0x000fe20000000000 */
[----:B------:R-:W-:-:S02]  /*cbf0*/  ISETP.GE.AND P2, PT, R99, R130, PT ;  /* 0x000000826300720c */ /* 0x000fc40003f46270 */
[----:B------:R-:W-:Y:S01]  /*cc00*/  ISETP.GE.AND P6, PT, R99, R128, PT ;  /* 0x000000806300720c */ /* 0x000fe20003fc6270 */
[----:B------:R-:W2:Y:S01]  /*cc10*/  MUFU.TANH R40, R40 ;  /* 0x0000002800287308 */ /* 0x000ea20000002400 */
[----:B------:R-:W-:Y:S02]  /*cc20*/  FSEL R181, R93, -INF , !P4 ;  /* 0xff8000005db57808 */ /* 0x000fe40006000000 */
[----:B------:R-:W-:Y:S02]  /*cc30*/  I2FP.F32.U32 R99, R99 ;  /* 0x0000006300637245 */ /* 0x000fe40000201000 */
[-C--:B------:R-:W-:Y:S02]  /*cc40*/  I2FP.F32.U32 R103, R97.reuse ;  /* 0x0000006100677245 */ /* 0x080fe40000201000 */
[----:B------:R-:W-:Y:S01]  /*cc50*/  I2FP.F32.U32 R8, R97 ;  /* 0x0000006100087245 */ /* 0x000fe20000201000 */
[----:B------:R-:W-:Y:S01]  /*cc60*/  FFMA.FTZ R99, R99, UR7, R134 ;  /* 0x0000000763637c23 */ /* 0x000fe20008010086 */
[----:B------:R-:W-:Y:S01]  /*cc70*/  I2FP.F32.U32 R93, R101 ;  /* 0x00000065005d7245 */ /* 0x000fe20000201000 */
[----:B------:R-:W-:Y:S01]  /*cc80*/  FFMA.FTZ R103, R103, UR7, R122 ;  /* 0x0000000767677c23 */ /* 0x000fe2000801007a */
[----:B------:R-:W-:Y:S01]  /*cc90*/  FSEL R185, R120, -INF , !P1 ;  /* 0xff80000078b97808 */ /* 0x000fe20004800000 */
[----:B------:R-:W-:Y:S01]  /*cca0*/  FFMA.FTZ R8, R8, UR7, R137 ;  /* 0x0000000708087c23 */ /* 0x000fe20008010089 */
[----:B------:R-:W-:Y:S01]  /*ccb0*/  FSEL R54, R54, -INF , !P0 ;  /* 0xff80000036367808 */ /* 0x000fe20004000000 */
[C---:B------:R-:W-:Y:S01]  /*ccc0*/  FFMA.FTZ R52, R93.reuse, UR7, R132 ;  /* 0x000000075d347c23 */ /* 0x040fe20008010084 */
[----:B------:R-:W-:Y:S01]  /*ccd0*/  FSEL R120, R66, -INF , !P2 ;  /* 0xff80000042787808 */ /* 0x000fe20005000000 */
[----:B------:R-:W-:Y:S01]  /*cce0*/  FFMA.FTZ R74, R93, UR7, R74 ;  /* 0x000000075d4a7c23 */ /* 0x000fe2000801004a */
[C---:B------:R-:W-:Y:S01]  /*ccf0*/  ISETP.GE.AND P1, PT, R97.reuse, R130, PT ;  /* 0x000000826100720c */ /* 0x040fe20003f26270 */
[C---:B------:R-:W-:Y:S01]  /*cd00*/  VIADD R93, R12.reuse, 0xfffffea0 ;  /* 0xfffffea00c5d7836 */ /* 0x040fe20000000000 */
[----:B------:R-:W-:Y:S01]  /*cd10*/  ISETP.GE.AND P0, PT, R97, R128, PT ;  /* 0x000000806100720c */ /* 0x000fe20003f06270 */
[C---:B------:R-:W-:Y:S01]  /*cd20*/  VIADD R97, R12.reuse, 0xfffffe91 ;  /* 0xfffffe910c617836 */ /* 0x040fe20000000000 */
[C---:B------:R-:W-:Y:S01]  /*cd30*/  ISETP.GE.AND P4, PT, R101.reuse, R130, PT ;  /* 0x000000826500720c */ /* 0x040fe20003f86270 */
[----:B------:R-:W2:Y:S01]  /*cd40*/  MUFU.TANH R43, R43 ;  /* 0x0000002b002b7308 */ /* 0x000ea20000002400 */
[----:B------:R-:W-:Y:S01]  /*cd50*/  ISETP.GE.AND P2, PT, R101, R128, PT ;  /* 0x000000806500720c */ /* 0x000fe20003f46270 */
[C---:B------:R-:W-:Y:S01]  /*cd60*/  VIADD R101, R12.reuse, 0xfffffe98 ;  /* 0xfffffe980c657836 */ /* 0x040fe20000000000 */
[----:B------:R-:W-:Y:S01]  /*cd70*/  FSEL R177, R99, -INF , !P6 ;  /* 0xff80000063b17808 */ /* 0x000fe20007000000 */
[----:B------:R-:W-:Y:S01]  /*cd80*/  VIADD R99, R12, 0xfffffea1 ;  /* 0xfffffea10c637836 */ /* 0x000fe20000000000 */
[----:B------:R-:W-:-:S02]  /*cd90*/  FSEL R66, R103, -INF , !P1 ;  /* 0xff80000067427808 */ /* 0x000fc40004800000 */
[----:B------:R-:W-:Y:S01]  /*cda0*/  FSEL R155, R8, -INF , !P0 ;  /* 0xff800000089b7808 */ /* 0x000fe20004000000 */
[----:B------:R-:W-:Y:S01]  /*cdb0*/  MUFU.TANH R36, R36 ;  /* 0x0000002400247308 */ /* 0x000fe20000002400 */
[----:B------:R-:W-:Y:S02]  /*cdc0*/  FSEL R52, R52, -INF , !P4 ;  /* 0xff80000034347808 */ /* 0x000fe40006000000 */
[C---:B------:R-:W-:Y:S02]  /*cdd0*/  ISETP.GE.AND P6, PT, R97.reuse, R130, PT ;  /* 0x000000826100720c */ /* 0x040fe40003fc6270 */
[----:B------:R-:W-:Y:S02]  /*cde0*/  ISETP.GE.AND P1, PT, R97, R128, PT ;  /* 0x000000806100720c */ /* 0x000fe40003f26270 */
[C---:B------:R-:W-:Y:S01]  /*cdf0*/  ISETP.GE.AND P0, PT, R101.reuse, R130, PT ;  /* 0x000000826500720c */ /* 0x040fe20003f06270 */
[----:B------:R-:W2:Y:S01]  /*ce00*/  MUFU.TANH R37, R37 ;  /* 0x0000002500257308 */ /* 0x000ea20000002400 */
[----:B------:R-:W-:-:S02]  /*ce10*/  ISETP.GE.AND P4, PT, R101, R128, PT ;  /* 0x000000806500720c */ /* 0x000fc40003f86270 */
[----:B------:R-:W-:Y:S02]  /*ce20*/  I2FP.F32.U32 R97, R97 ;  /* 0x0000006100617245 */ /* 0x000fe40000201000 */
[----:B------:R-:W-:Y:S02]  /*ce30*/  I2FP.F32.U32 R101, R101 ;  /* 0x0000006500657245 */ /* 0x000fe40000201000 */
[----:B------:R-:W-:Y:S01]  /*ce40*/  I2FP.F32.U32 R8, R99 ;  /* 0x0000006300087245 */ /* 0x000fe20000201000 */
[C---:B------:R-:W-:Y:S01]  /*ce50*/  FFMA.FTZ R109, R97.reuse, UR7, R109 ;  /* 0x00000007616d7c23 */ /* 0x040fe2000801006d */
[----:B------:R-:W-:Y:S01]  /*ce60*/  FFMA.FTZ R64, R97, UR7, R124 ;  /* 0x0000000761407c23 */ /* 0x000fe2000801007c */
[C---:B------:R-:W-:Y:S01]  /*ce70*/  FFMA.FTZ R110, R101.reuse, UR7, R110 ;  /* 0x00000007656e7c23 */ /* 0x040fe2000801006e */
[----:B------:R-:W-:Y:S01]  /*ce80*/  FFMA.FTZ R96, R101, UR7, R96 ;  /* 0x0000000765607c23 */ /* 0x000fe20008010060 */
[----:B------:R-:W-:Y:S01]  /*ce90*/  VIADD R97, R12, 0xfffffe99 ;  /* 0xfffffe990c617836 */ /* 0x000fe20000000000 */
[----:B------:R-:W-:Y:S01]  /*cea0*/  FSEL R141, R109, -INF , !P1 ;  /* 0xff8000006d8d7808 */ /* 0x000fe20004800000 */
[----:B-1----:R-:W-:Y:S01]  /*ceb0*/  FFMA.FTZ R127, R8, UR7, R51 ;  /* 0x00000007087f7c23 */ /* 0x002fe20008010033 */
[----:B------:R-:W-:Y:S01]  /*cec0*/  FSEL R118, R110, -INF , !P0 ;  /* 0xff8000006e767808 */ /* 0x000fe20004000000 */
[----:B------:R-:W-:Y:S01]  /*ced0*/  FFMA.FTZ R110, R8, UR7, R49 ;  /* 0x00000007086e7c23 */ /* 0x000fe20008010031 */
[C---:B------:R-:W-:Y:S01]  /*cee0*/  ISETP.GE.AND P1, PT, R93.reuse, R130, PT ;  /* 0x000000825d00720c */ /* 0x040fe20003f26270 */
[C---:B------:R-:W-:Y:S01]  /*cef0*/  VIADD R49, R12.reuse, 0xfffffea8 ;  /* 0xfffffea80c317836 */ /* 0x040fe20000000000 */
[----:B------:R-:W-:Y:S01]  /*cf00*/  ISETP.GE.AND P0, PT, R93, R128, PT ;  /* 0x000000805d00720c */ /* 0x000fe20003f06270 */
[----:B------:R-:W-:Y:S01]  /*cf10*/  VIADD R51, R12, 0xfffffeb0 ;  /* 0xfffffeb00c337836 */ /* 0x000fe20000000000 */
[----:B------:R-:W-:Y:S01]  /*cf20*/  I2FP.F32.U32 R93, R93 ;  /* 0x0000005d005d7245 */ /* 0x000fe20000201000 */
[----:B------:R1:W-:Y:S01]  /*cf30*/  MUFU.TANH R44, R28 ;  /* 0x0000001c002c7308 */ /* 0x0003e20000002400 */
[----:B------:R-:W-:Y:S01]  /*cf40*/  FSEL R145, R74, -INF , !P2 ;  /* 0xff8000004a917808 */ /* 0x000fe20005000000 */
[----:B------:R-:W-:Y:S01]  /*cf50*/  VIADD R101, R12, 0xfffffeb1 ;  /* 0xfffffeb10c657836 */ /* 0x000fe20000000000 */
[----:B------:R-:W-:Y:S01]  /*cf60*/  FSEL R64, R64, -INF , !P6 ;  /* 0xff80000040407808 */ /* 0x000fe20007000000 */
[C---:B------:R-:W-:Y:S01]  /*cf70*/  FFMA.FTZ R4, R93.reuse, UR7, R4 ;  /* 0x000000075d047c23 */ /* 0x040fe20008010004 */
[----:B------:R-:W-:Y:S01]  /*cf80*/  FSEL R139, R96, -INF , !P4 ;  /* 0xff800000608b7808 */ /* 0x000fe20006000000 */
[----:B---3--:R-:W-:Y:S01]  /*cf90*/  FFMA.FTZ R112, R93, UR7, R48 ;  /* 0x000000075d707c23 */ /* 0x008fe20008010030 */
[C---:B------:R-:W-:Y:S01]  /*cfa0*/  ISETP.GE.AND P2, PT, R97.reuse, R130, PT ;  /* 0x000000826100720c */ /* 0x040fe20003f46270 */
[----:B------:R-:W3:Y:S01]  /*cfb0*/  MUFU.TANH R39, R39 ;  /* 0x0000002700277308 */ /* 0x000ee20000002400 */
[----:B------:R-:W-:-:S02]  /*cfc0*/  ISETP.GE.AND P6, PT, R97, R128, PT ;  /* 0x000000806100720c */ /* 0x000fc40003fc6270 */
[-C--:B------:R-:W-:Y:S02]  /*cfd0*/  ISETP.GE.AND P4, PT, R99, R130.reuse, PT ;  /* 0x000000826300720c */ /* 0x080fe40003f86270 */
[----:B------:R-:W-:Y:S02]  /*cfe0*/  I2FP.F32.U32 R97, R97 ;  /* 0x0000006100617245 */ /* 0x000fe40000201000 */
[----:B------:R-:W-:Y:S01]  /*cff0*/  FSEL R133, R4, -INF , !P0 ;  /* 0xff80000004857808 */ /* 0x000fe20004000000 */
[----:B------:R-:W3:Y:S01]  /*d000*/  MUFU.TANH R38, R38 ;  /* 0x0000002600267308 */ /* 0x000ee20000002400 */
[----:B------:R-:W-:Y:S01]  /*d010*/  FSEL R110, R110, -INF , !P4 ;  /* 0xff8000006e6e7808 */ /* 0x000fe20006000000 */
[----:B------:R-:W-:Y:S01]  /*d020*/  FFMA.FTZ R50, R97, UR7, R108 ;  /* 0x0000000761327c23 */ /* 0x000fe2000801006c */
[----:B------:R-:W-:Y:S01]  /*d030*/  ISETP.GE.AND P0, PT, R113, R130, PT ;  /* 0x000000827100720c */ /* 0x000fe20003f06270 */
[----:B------:R-:W-:Y:S01]  /*d040*/  FFMA.FTZ R92, R97, UR7, R92 ;  /* 0x00000007615c7c23 */ /* 0x000fe2000801005c */
[----:B------:R-:W-:-:S02]  /*d050*/  ISETP.GE.AND P4, PT, R113, R128, PT ;  /* 0x000000807100720c */ /* 0x000fc40003f86270 */
[----:B------:R-:W-:Y:S01]  /*d060*/  I2FP.F32.U32 R8, R49 ;  /* 0x0000003100087245 */ /* 0x000fe20000201000 */
[----:B------:R-:W3:Y:S01]  /*d070*/  MUFU.TANH R32, R32 ;  /* 0x0000002000207308 */ /* 0x000ee20000002400 */
[----:B------:R-:W-:Y:S02]  /*d080*/  I2FP.F32.U32 R113, R113 ;  /* 0x0000007100717245 */ /* 0x000fe40000201000 */
[----:B------:R-:W-:Y:S01]  /*d090*/  I2FP.F32.U32 R4, R51 ;  /* 0x0000003300047245 */ /* 0x000fe20000201000 */
[----:B----4-:R-:W-:Y:S01]  /*d0a0*/  FFMA.FTZ R10, R8, UR7, R83 ;  /* 0x00000007080a7c23 */ /* 0x010fe20008010053 */
[----:B------:R-:W-:Y:S01]  /*d0b0*/  FSEL R50, R50, -INF , !P2 ;  /* 0xff80000032327808 */ /* 0x000fe20005000000 */
[----:B-----5:R-:W-:Y:S01]  /*d0c0*/  FFMA.FTZ R46, R8, UR7, R46 ;  /* 0x00000007082e7c23 */ /* 0x020fe2000801002e */
[----:B------:R-:W-:Y:S01]  /*d0d0*/  FSEL R137, R92, -INF , !P6 ;  /* 0xff8000005c897808 */ /* 0x000fe20007000000 */
[C---:B------:R-:W-:Y:S01]  /*d0e0*/  FFMA.FTZ R82, R113.reuse, UR7, R82 ;  /* 0x0000000771527c23 */ /* 0x040fe20008010052 */
[----:B------:R-:W-:Y:S01]  /*d0f0*/  FSEL R112, R112, -INF , !P1 ;  /* 0xff80000070707808 */ /* 0x000fe20004800000 */
[----:B--2---:R-:W-:Y:S01]  /*d100*/  FFMA.FTZ R113, R113, UR7, R47 ;  /* 0x0000000771717c23 */ /* 0x004fe2000801002f */
[----:B------:R-:W-:Y:S01]  /*d110*/  ISETP.GE.AND P2, PT, R99, R128, PT ;  /* 0x000000806300720c */ /* 0x000fe20003f46270 */
[----:B-1----:R-:W-:Y:S01]  /*d120*/  FFMA.FTZ R28, R4, UR7, R45 ;  /* 0x00000007041c7c23 */ /* 0x002fe2000801002d */
[C---:B------:R-:W-:Y:S01]  /*d130*/  ISETP.GE.AND P6, PT, R49.reuse, R130, PT ;  /* 0x000000823100720c */ /* 0x040fe20003fc6270 */
[C---:B------:R-:W-:Y:S01]  /*d140*/  VIADD R47, R12.reuse, 0xfffffeb8 ;  /* 0xfffffeb80c2f7836 */ /* 0x040fe20000000000 */
[----:B------:R-:W-:Y:S01]  /*d150*/  ISETP.GE.AND P1, PT, R49, R128, PT ;  /* 0x000000803100720c */ /* 0x000fe20003f26270 */
[----:B------:R-:W-:Y:S01]  /*d160*/  VIADD R45, R12, 0xfffffeb9 ;  /* 0xfffffeb90c2d7836 */ /* 0x000fe20000000000 */
[----:B------:R-:W-:Y:S01]  /*d170*/  FSEL R127, R127, -INF , !P2 ;  /* 0xff8000007f7f7808 */ /* 0x000fe20005000000 */
[----:B------:R-:W-:Y:S01]  /*d180*/  FFMA.FTZ R103, R4, UR7, R42 ;  /* 0x0000000704677c23 */ /* 0x000fe2000801002a */
[----:B------:R-:W-:Y:S01]  /*d190*/  FSEL R10, R10, -INF , !P6 ;  /* 0xff8000000a0a7808 */ /* 0x000fe20007000000 */
[----:B------:R1:W-:Y:S01]  /*d1a0*/  MUFU.TANH R70, R24 ;  /* 0x0000001800467308 */ /* 0x0003e20000002400 */
[----:B------:R-:W-:-:S02]  /*d1b0*/  FSEL R115, R46, -INF , !P1 ;  /* 0xff8000002e737808 */ /* 0x000fc40004800000 */
[----:B------:R-:W-:Y:S02]  /*d1c0*/  FSEL R108, R82, -INF , !P0 ;  /* 0xff800000526c7808 */ /* 0x000fe40004000000 */
[C---:B------:R-:W-:Y:S02]  /*d1d0*/  ISETP.GE.AND P2, PT, R51.reuse, R130, PT ;  /* 0x000000823300720c */ /* 0x040fe40003f46270 */
[----:B------:R-:W-:Y:S01]  /*d1e0*/  ISETP.GE.AND P6, PT, R51, R128, PT ;  /* 0x000000803300720c */ /* 0x000fe20003fc6270 */
[----:B------:R-:W-:Y:S01]  /*d1f0*/  MUFU.TANH R49, R26 ;  /* 0x0000001a00317308 */ /* 0x000fe20000002400 */
[C---:B------:R-:W-:Y:S02]  /*d200*/  ISETP.GE.AND P1, PT, R101.reuse, R130, PT ;  /* 0x000000826500720c */ /* 0x040fe40003f26270 */
[----:B------:R-:W-:Y:S02]  /*d210*/  ISETP.GE.AND P0, PT, R101, R128, PT ;  /* 0x000000806500720c */ /* 0x000fe40003f06270 */
[----:B------:R-:W-:-:S02]  /*d220*/  I2FP.F32.U32 R101, R101 ;  /* 0x0000006500657245 */ /* 0x000fc40000201000 */
[----:B------:R-:W-:Y:S01]  /*d230*/  I2FP.F32.U32 R4, R45 ;  /* 0x0000002d00047245 */ /* 0x000fe20000201000 */
[----:B------:R2:W-:Y:S01]  /*d240*/  MUFU.TANH R51, R27 ;  /* 0x0000001b00337308 */ /* 0x0005e20000002400 */
[----:B------:R-:W-:Y:S01]  /*d250*/  FSEL R113, R113, -INF , !P4 ;  /* 0xff80000071717808 */ /* 0x000fe20006000000 */
[C---:B------:R-:W-:Y:S01]  /*d260*/  FFMA.FTZ R40, R101.reuse, UR7, R40 ;  /* 0x0000000765287c23 */ /* 0x040fe20008010028 */
[----:B------:R-:W-:Y:S01]  /*d270*/  FFMA.FTZ R101, R101, UR7, R43 ;  /* 0x0000000765657c23 */ /* 0x000fe2000801002b */
[----:B-1----:R-:W-:Y:S01]  /*d280*/  FFMA.FTZ R24, R4, UR7, R37 ;  /* 0x0000000704187c23 */ /* 0x002fe20008010025 */
[-C--:B------:R-:W-:Y:S01]  /*d290*/  ISETP.GE.AND P4, PT, R47, R130.reuse, PT ;  /* 0x000000822f00720c */ /* 0x080fe20003f86270 */
[----:B------:R-:W-:Y:S02]  /*d2a0*/  VIADD R37, R12, 0xfffffec0 ;  /* 0xfffffec00c257836 */ /* 0x000fe40000000000 */
[----:B---3--:R-:W-:Y:S01]  /*d2b0*/  FFMA.FTZ R39, R4, UR7, R39 ;  /* 0x0000000704277c23 */ /* 0x008fe20008010027 */
[----:B------:R-:W-:Y:S01]  /*d2c0*/  FSEL R101, R101, -INF , !P0 ;  /* 0xff80000065657808 */ /* 0x000fe20004000000 */
[----:B------:R-:W-:Y:S01]  /*d2d0*/  MUFU.TANH R33, R33 ;  /* 0x0000002100217308 */ /* 0x000fe20000002400 */
[----:B------:R-:W-:Y:S01]  /*d2e0*/  VIADD R43, R12, 0xfffffec1 ;  /* 0xfffffec10c2b7836 */ /* 0x000fe20000000000 */
[----:B------:R-:W-:-:S02]  /*d2f0*/  ISETP.GE.AND P0, PT, R37, R130, PT ;  /* 0x000000822500720c */ /* 0x000fc40003f06270 */
[----:B------:R-:W-:Y:S02]  /*d300*/  FSEL R28, R28, -INF , !P2 ;  /* 0xff8000001c1c7808 */ /* 0x000fe40005000000 */
[----:B------:R-:W-:Y:S02]  /*d310*/  ISETP.GE.AND P2, PT, R47, R128, PT ;  /* 0x000000802f00720c */ /* 0x000fe40003f46270 */
[----:B--2---:R-:W-:Y:S01]  /*d320*/  I2FP.F32.U32 R27, R47 ;  /* 0x0000002f001b7245 */ /* 0x004fe20000201000 */
[----:B------:R-:W1:Y:S01]  /*d330*/  MUFU.TANH R34, R34 ;  /* 0x0000002200227308 */ /* 0x000e620000002400 */
[----:B------:R-:W-:Y:S01]  /*d340*/  FSEL R103, R103, -INF , !P6 ;  /* 0xff80000067677808 */ /* 0x000fe20007000000 */
[C---:B------:R-:W-:Y:S01]  /*d350*/  VIADD R47, R12.reuse, 0xfffffee9 ;  /* 0xfffffee90c2f7836 */ /* 0x040fe20000000000 */
[----:B------:R-:W-:Y:S01]  /*d360*/  ISETP.GE.AND P6, PT, R45, R130, PT ;  /* 0x000000822d00720c */ /* 0x000fe20003fc6270 */
[C---:B------:R-:W-:Y:S01]  /*d370*/  FFMA.FTZ R26, R27.reuse, UR7, R36 ;  /* 0x000000071b1a7c23 */ /* 0x040fe20008010024 */
[----:B------:R-:W-:Y:S01]  /*d380*/  FFMA.FTZ R38, R27, UR7, R38 ;  /* 0x000000071b267c23 */ /* 0x000fe20008010026 */
[----:B------:R-:W-:Y:S01]  /*d390*/  VIADD R27, R12, 0xfffffec8 ;  /* 0xfffffec80c1b7836 */ /* 0x000fe20000000000 */
[----:B------:R-:W-:Y:S01]  /*d3a0*/  FSEL R24, R24, -INF , !P6 ;  /* 0xff80000018187808 */ /* 0x000fe20007000000 */
[----:B------:R-:W2:Y:S01]  /*d3b0*/  MUFU.TANH R84, R84 ;  /* 0x0000005400547308 */ /* 0x000ea20000002400 */
[----:B------:R-:W-:-:S02]  /*d3c0*/  FSEL R26, R26, -INF , !P4 ;  /* 0xff8000001a1a7808 */ /* 0x000fc40006000000 */
[-C--:B------:R-:W-:Y:S02]  /*d3d0*/  ISETP.GE.AND P4, PT, R37, R128.reuse, PT ;  /* 0x000000802500720c */ /* 0x080fe40003f86270 */
[----:B------:R-:W-:Y:S02]  /*d3e0*/  I2FP.F32.U32 R37, R37 ;  /* 0x0000002500257245 */ /* 0x000fe40000201000 */
[----:B------:R-:W-:Y:S01]  /*d3f0*/  ISETP.GE.AND P6, PT, R43, R128, PT ;  /* 0x000000802b00720c */ /* 0x000fe20003fc6270 */
[----:B------:R-:W3:Y:S02]  /*d400*/  MUFU.TANH R76, R76 ;  /* 0x0000004c004c7308 */ /* 0x000ee40000002400 */
[C---:B------:R-:W-:Y:S01]  /*d410*/  FFMA.FTZ R4, R37.reuse, UR7, R32 ;  /* 0x0000000725047c23 */ /* 0x040fe20008010020 */
[----:B------:R-:W-:Y:S01]  /*d420*/  I2FP.F32.U32 R32, R43 ;  /* 0x0000002b00207245 */ /* 0x000fe20000201000 */
[----:B-1----:R-:W-:Y:S01]  /*d430*/  FFMA.FTZ R34, R37, UR7, R34 ;  /* 0x0000000725227c23 */ /* 0x002fe20008010022 */
[----:B------:R-:W-:-:S02]  /*d440*/  VIADD R37, R12, 0xfffffec9 ;  /* 0xfffffec90c257836 */ /* 0x000fc40000000000 */
[----:B------:R-:W-:Y:S01]  /*d450*/  FSEL R4, R4, -INF , !P0 ;  /* 0xff80000004047808 */ /* 0x000fe20004000000 */
[----:B------:R1:W-:Y:S01]  /*d460*/  MUFU.TANH R48, R89 ;  /* 0x0000005900307308 */ /* 0x0003e20000002400 */
[----:B------:R-:W-:Y:S01]  /*d470*/  ISETP.GE.AND P0, PT, R27, R128, PT ;  /* 0x000000801b00720c */ /* 0x000fe20003f06270 */
[----:B------:R-:W-:Y:S01]  /*d480*/  FFMA.FTZ R8, R32, UR7, R33 ;  /* 0x0000000720087c23 */ /* 0x000fe20008010021 */
[----:B------:R-:W-:-:S05]  /*d490*/  VIADD R33, R12, 0xfffffed0 ;  /* 0xfffffed00c217836 */ /* 0x000fca0000000000 */
[----:B------:R-:W4:Y:S08]  /*d4a0*/  MUFU.TANH R90, R90 ;  /* 0x0000005a005a7308 */ /* 0x000f300000002400 */
[----:B------:R-:W5:Y:S01]  /*d4b0*/  MUFU.TANH R35, R35 ;  /* 0x0000002300237308 */ /* 0x000f620000002400 */
[----:B-1----:R-:W-:Y:S02]  /*d4c0*/  FSEL R89, R40, -INF , !P1 ;  /* 0xff80000028597808 */ /* 0x002fe40004800000 */
[----:B------:R-:W-:Y:S01]  /*d4d0*/  ISETP.GE.AND P1, PT, R45, R128, PT ;  /* 0x000000802d00720c */ /* 0x000fe20003f26270 */
[----:B------:R-:W-:Y:S01]  /*d4e0*/  VIADD R45, R12, 0xfffffed9 ;  /* 0xfffffed90c2d7836 */ /* 0x000fe20000000000 */
[----:B------:R-:W-:-:S02]  /*d4f0*/  FSEL R40, R34, -INF , !P4 ;  /* 0xff80000022287808 */ /* 0x000fc40006000000 */
[----:B------:R-:W-:Y:S01]  /*d500*/  FSEL R93, R39, -INF , !P1 ;  /* 0xff800000275d7808 */ /* 0x000fe20004800000 */
[----:B------:R1:W5:Y:S01]  /*d510*/  MUFU.TANH R42, R95 ;  /* 0x0000005f002a7308 */ /* 0x0003620000002400 */
[-C--:B------:R-:W-:Y:S01]  /*d520*/  ISETP.GE.AND P1, PT, R27, R130.reuse, PT ;  /* 0x000000821b00720c */ /* 0x080fe20003f26270 */
[----:B--2---:R-:W-:Y:S01]  /*d530*/  FFMA.FTZ R39, R32, UR7, R84 ;  /* 0x0000000720277c23 */ /* 0x004fe20008010054 */
[----:B------:R-:W-:Y:S02]  /*d540*/  I2FP.F32.U32 R27, R27 ;  /* 0x0000001b001b7245 */ /* 0x000fe40000201000 */
[-C--:B------:R-:W-:Y:S02]  /*d550*/  ISETP.GE.AND P4, PT, R37, R130.reuse, PT ;  /* 0x000000822500720c */ /* 0x080fe40003f86270 */
[----:B------:R-:W-:Y:S01]  /*d560*/  FSEL R39, R39, -INF , !P6 ;  /* 0xff80000027277808 */ /* 0x000fe20007000000 */
[----:B---3--:R-:W-:Y:S01]  /*d570*/  FFMA.FTZ R76, R27, UR7, R76 ;  /* 0x000000071b4c7c23 */ /* 0x008fe2000801004c */
[----:B------:R-:W-:Y:S01]  /*d580*/  ISETP.GE.AND P6, PT, R33, R130, PT ;  /* 0x000000822100720c */ /* 0x000fe20003fc6270 */
[----:B------:R-:W2:Y:S03]  /*d590*/  MUFU.TANH R86, R86 ;  /* 0x0000005600567308 */ /* 0x000ea60000002400 */
[----:B------:R-:W-:-:S02]  /*d5a0*/  FSEL R251, R76, -INF , !P1 ;  /* 0xff8000004cfb7808 */ /* 0x000fc40004800000 */
[----:B------:R-:W-:Y:S02]  /*d5b0*/  ISETP.GE.AND P1, PT, R33, R128, PT ;  /* 0x000000802100720c */ /* 0x000fe40003f26270 */
[----:B-1----:R-:W-:Y:S01]  /*d5c0*/  FSEL R95, R38, -INF , !P2 ;  /* 0xff800000265f7808 */ /* 0x002fe20005000000 */
[----:B----4-:R-:W-:Y:S01]  /*d5d0*/  FFMA.FTZ R38, R27, UR7, R90 ;  /* 0x000000071b267c23 */ /* 0x010fe2000801005a */
[----:B------:R-:W-:Y:S01]  /*d5e0*/  ISETP.GE.AND P2, PT, R43, R130, PT ;  /* 0x000000822b00720c */ /* 0x000fe20003f46270 */
[----:B------:R-:W-:Y:S01]  /*d5f0*/  MUFU.TANH R104, R104 ;  /* 0x0000006800687308 */ /* 0x000fe20000002400 */
[----:B------:R-:W-:Y:S01]  /*d600*/  I2FP.F32.U32 R33, R33 ;  /* 0x0000002100217245 */ /* 0x000fe20000201000 */
[----:B------:R-:W-:Y:S01]  /*d610*/  VIADD R43, R12, 0xfffffed1 ;  /* 0xfffffed10c2b7836 */ /* 0x000fe20000000000 */
[----:B------:R-:W-:Y:S02]  /*d620*/  FSEL R8, R8, -INF , !P2 ;  /* 0xff80000008087808 */ /* 0x000fe40005000000 */
[----:B------:R-:W-:Y:S01]  /*d630*/  ISETP.GE.AND P2, PT, R37, R128, PT ;  /* 0x000000802500720c */ /* 0x000fe20003f46270 */
[C---:B------:R-:W-:Y:S01]  /*d640*/  FFMA.FTZ R70, R33.reuse, UR7, R70 ;  /* 0x0000000721467c23 */ /* 0x040fe20008010046 */
[----:B------:R-:W-:Y:S01]  /*d650*/  I2FP.F32.U32 R37, R37 ;  /* 0x0000002500257245 */ /* 0x000fe20000201000 */
[----:B------:R-:W-:Y:S01]  /*d660*/  FFMA.FTZ R36, R33, UR7, R49 ;  /* 0x0000000721247c23 */ /* 0x000fe20008010031 */
[----:B------:R-:W1:Y:S01]  /*d670*/  MUFU.TANH R85, R85 ;  /* 0x0000005500557308 */ /* 0x000e620000002400 */
[----:B------:R-:W-:Y:S01]  /*d680*/  VIADD R33, R12, 0xfffffed8 ;  /* 0xfffffed80c217836 */ /* 0x000fe20000000000 */
[----:B------:R-:W-:Y:S01]  /*d690*/  FSEL R235, R70, -INF , !P6 ;  /* 0xff80000046eb7808 */ /* 0x000fe20007000000 */
[C---:B-----5:R-:W-:Y:S01]  /*d6a0*/  FFMA.FTZ R27, R37.reuse, UR7, R35 ;  /* 0x00000007251b7c23 */ /* 0x060fe20008010023 */
[----:B------:R-:W-:Y:S01]  /*d6b0*/  FFMA.FTZ R37, R37, UR7, R44 ;  /* 0x0000000725257c23 */ /* 0x000fe2000801002c */
[----:B------:R-:W-:Y:S01]  /*d6c0*/  FSEL R38, R38, -INF , !P0 ;  /* 0xff80000026267808 */ /* 0x000fe20004000000 */
[----:B------:R-:W-:Y:S01]  /*d6d0*/  VIADD R49, R12, 0xfffffef1 ;  /* 0xfffffef10c317836 */ /* 0x000fe20000000000 */
[----:B------:R-:W-:Y:S01]  /*d6e0*/  I2FP.F32.U32 R35, R43 ;  /* 0x0000002b00237245 */ /* 0x000fe20000201000 */
[----:B------:R-:W3:Y:S01]  /*d6f0*/  MUFU.TANH R87, R87 ;  /* 0x0000005700577308 */ /* 0x000ee20000002400 */
[----:B------:R-:W-:-:S02]  /*d700*/  FSEL R37, R37, -INF , !P2 ;  /* 0xff80000025257808 */ /* 0x000fc40005000000 */
[----:B------:R-:W-:Y:S01]  /*d710*/  FSEL R27, R27, -INF , !P4 ;  /* 0xff8000001b1b7808 */ /* 0x000fe20006000000 */
[----:B------:R-:W-:Y:S01]  /*d720*/  FFMA.FTZ R48, R35, UR7, R48 ;  /* 0x0000000723307c23 */ /* 0x000fe20008010030 */
[----:B------:R-:W-:Y:S01]  /*d730*/  ISETP.GE.AND P2, PT, R33, R130, PT ;  /* 0x000000822100720c */ /* 0x000fe20003f46270 */
[----:B------:R-:W-:Y:S01]  /*d740*/  FFMA.FTZ R35, R35, UR7, R51 ;  /* 0x0000000723237c23 */ /* 0x000fe20008010033 */
[----:B------:R-:W-:Y:S01]  /*d750*/  ISETP.GE.AND P6, PT, R33, R128, PT ;  /* 0x000000802100720c */ /* 0x000fe20003fc6270 */
[----:B------:R-:W4:Y:S01]  /*d760*/  MUFU.TANH R30, R30 ;  /* 0x0000001e001e7308 */ /* 0x000f220000002400 */
[C---:B------:R-:W-:Y:S02]  /*d770*/  ISETP.GE.AND P0, PT, R43.reuse, R130, PT ;  /* 0x000000822b00720c */ /* 0x040fe40003f06270 */
[----:B------:R-:W-:Y:S01]  /*d780*/  ISETP.GE.AND P4, PT, R43, R128, PT ;  /* 0x000000802b00720c */ /* 0x000fe20003f86270 */
[----:B------:R-:W-:Y:S01]  /*d790*/  VIADD R43, R12, 0xfffffee0 ;  /* 0xfffffee00c2b7836 */ /* 0x000fe20000000000 */
[----:B------:R-:W-:-:S02]  /*d7a0*/  I2FP.F32.U32 R33, R33 ;  /* 0x0000002100217245 */ /* 0x000fc40000201000 */
[----:B------:R-:W-:Y:S01]  /*d7b0*/  FSEL R35, R35, -INF , !P4 ;  /* 0xff80000023237808 */ /* 0x000fe20006000000 */
[----:B------:R-:W5:Y:S01]  /*d7c0*/  MUFU.TANH R22, R22 ;  /* 0x0000001600167308 */ /* 0x000f620000002400 */
[----:B------:R-:W-:Y:S01]  /*d7d0*/  I2FP.F32.U32 R32, R43 ;  /* 0x0000002b00207245 */ /* 0x000fe20000201000 */
[C---:B------:R-:W-:Y:S01]  /*d7e0*/  FFMA.FTZ R219, R33.reuse, UR7, R42 ;  /* 0x0000000721db7c23 */ /* 0x040fe2000801002a */
[----:B------:R-:W-:Y:S01]  /*d7f0*/  I2FP.F32.U32 R42, R45 ;  /* 0x0000002d002a7245 */ /* 0x000fe20000201000 */
[----:B--2---:R-:W-:Y:S01]  /*d800*/  FFMA.FTZ R34, R33, UR7, R86 ;  /* 0x0000000721227c23 */ /* 0x004fe20008010056 */
[----:B------:R-:W-:Y:S01]  /*d810*/  FSEL R143, R48, -INF , !P0 ;  /* 0xff800000308f7808 */ /* 0x000fe20004000000 */
[----:B-1----:R-:W-:Y:S01]  /*d820*/  FFMA.FTZ R85, R32, UR7, R85 ;  /* 0x0000000720557c23 */ /* 0x002fe20008010055 */
[----:B------:R-:W-:Y:S01]  /*d830*/  FSEL R219, R219, -INF , !P2 ;  /* 0xff800000dbdb7808 */ /* 0x000fe20005000000 */
[----:B------:R-:W-:Y:S01]  /*d840*/  MUFU.TANH R77, R77 ;  /* 0x0000004d004d7308 */ /* 0x000fe20000002400 */
[C---:B------:R-:W-:Y:S01]  /*d850*/  ISETP.GE.AND P4, PT, R43.reuse, R130, PT ;  /* 0x000000822b00720c */ /* 0x040fe20003f86270 */
[----:B------:R-:W-:Y:S01]  /*d860*/  FFMA.FTZ R33, R42, UR7, R104 ;  /* 0x000000072a217c23 */ /* 0x000fe20008010068 */
[-C--:B------:R-:W-:Y:S01]  /*d870*/  ISETP.GE.AND P2, PT, R43, R128.reuse, PT ;  /* 0x000000802b00720c */ /* 0x080fe20003f46270 */
[----:B------:R-:W-:Y:S01]  /*d880*/  VIADD R43, R12, 0xfffffee8 ;  /* 0xfffffee80c2b7836 */ /* 0x000fe20000000000 */
[C---:B------:R-:W-:Y:S01]  /*d890*/  ISETP.GE.AND P0, PT, R45.reuse, R128, PT ;  /* 0x000000802d00720c */ /* 0x040fe20003f06270 */
[----:B---3--:R-:W-:Y:S01]  /*d8a0*/  FFMA.FTZ R87, R42, UR7, R87 ;  /* 0x000000072a577c23 */ /* 0x008fe20008010057 */
[----:B------:R-:W-:Y:S01]  /*d8b0*/  FSEL R36, R36, -INF , !P1 ;  /* 0xff80000024247808 */ /* 0x000fe20004800000 */
[----:B------:R-:W-:Y:S01]  /*d8c0*/  MUFU.TANH R100, R100 ;  /* 0x0000006400647308 */ /* 0x000fe20000002400 */
[----:B------:R-:W-:Y:S01]  /*d8d0*/  ISETP.GE.AND P1, PT, R45, R130, PT ;  /* 0x000000822d00720c */ /* 0x000fe20003f26270 */
[----:B------:R-:W-:Y:S01]  /*d8e0*/  VIADD R45, R12, 0xfffffee1 ;  /* 0xfffffee10c2d7836 */ /* 0x000fe20000000000 */
[----:B------:R-:W-:-:S02]  /*d8f0*/  FSEL R33, R33, -INF , !P0 ;  /* 0xff80000021217808 */ /* 0x000fc40004000000 */
[----:B------:R-:W-:Y:S02]  /*d900*/  FSEL R201, R85, -INF , !P4 ;  /* 0xff80000055c97808 */ /* 0x000fe40006000000 */
[C---:B------:R-:W-:Y:S01]  /*d910*/  ISETP.GE.AND P0, PT, R43.reuse, R130, PT ;  /* 0x000000822b00720c */ /* 0x040fe20003f06270 */
[----:B------:R-:W1:Y:S01]  /*d920*/  MUFU.TANH R102, R102 ;  /* 0x0000006600667308 */ /* 0x000e620000002400 */
[----:B------:R-:W-:Y:S02]  /*d930*/  ISETP.GE.AND P4, PT, R43, R128, PT ;  /* 0x000000802b00720c */ /* 0x000fe40003f86270 */
[----:B------:R-:W-:Y:S02]  /*d940*/  I2FP.F32.U32 R43, R43 ;  /* 0x0000002b002b7245 */ /* 0x000fe40000201000 */
[----:B------:R-:W-:Y:S02]  /*d950*/  FSEL R34, R34, -INF , !P6 ;  /* 0xff80000022227808 */ /* 0x000fe40007000000 */
[----:B------:R-:W-:Y:S01]  /*d960*/  FSEL R193, R87, -INF , !P1 ;  /* 0xff80000057c17808 */ /* 0x000fe20004800000 */
[----:B------:R-:W2:Y:S01]  /*d970*/  MUFU.TANH R136, R136 ;  /* 0x0000008800887308 */ /* 0x000ea20000002400 */
[----:B------:R-:W-:Y:S01]  /*d980*/  ISETP.GE.AND P6, PT, R45, R130, PT ;  /* 0x000000822d00720c */ /* 0x000fe20003fc6270 */
[----:B----4-:R-:W-:Y:S01]  /*d990*/  FFMA.FTZ R30, R43, UR7, R30 ;  /* 0x000000072b1e7c23 */ /* 0x010fe2000801001e */
[----:B------:R-:W-:Y:S01]  /*d9a0*/  ISETP.GE.AND P1, PT, R45, R128, PT ;  /* 0x000000802d00720c */ /* 0x000fe20003f26270 */
[----:B-----5:R-:W-:Y:S01]  /*d9b0*/  FFMA.FTZ R22, R43, UR7, R22 ;  /* 0x000000072b167c23 */ /* 0x020fe20008010016 */
[----:B------:R-:W-:Y:S01]  /*d9c0*/  I2FP.F32.U32 R45, R45 ;  /* 0x0000002d002d7245 */ /* 0x000fe20000201000 */
[----:B------:R-:W-:Y:S01]  /*d9d0*/  VIADD R43, R12, 0xfffffef0 ;  /* 0xfffffef00c2b7836 */ /* 0x000fe20000000000 */
[----:B------:R-:W-:Y:S01]  /*d9e0*/  I2FP.F32.U32 R42, R47 ;  /* 0x0000002f002a7245 */ /* 0x000fe20000201000 */
[----:B------:R-:W3:Y:S01]  /*d9f0*/  MUFU.TANH R91, R91 ;  /* 0x0000005b005b7308 */ /* 0x000ee20000002400 */
[----:B-1----:R-:W-:Y:S01]  /*da00*/  FFMA.FTZ R32, R32, UR7, R102 ;  /* 0x0000000720207c23 */ /* 0x002fe20008010066 */
[C---:B------:R-:W-:Y:S01]  /*da10*/  FFMA.FTZ R77, R45.reuse, UR7, R77 ;  /* 0x000000072d4d7c23 */ /* 0x040fe2000801004d */
[----:B------:R-:W-:Y:S01]  /*da20*/  FFMA.FTZ R45, R45, UR7, R100 ;  /* 0x000000072d2d7c23 */ /* 0x000fe20008010064 */
[----:B------:R-:W-:-:S02]  /*da30*/  I2FP.F32.U32 R51, R43 ;  /* 0x0000002b00337245 */ /* 0x000fc40000201000 */
[----:B------:R-:W-:Y:S02]  /*da40*/  I2FP.F32.U32 R83, R49 ;  /* 0x0000003100537245 */ /* 0x000fe40000201000 */
[----:B------:R-:W1:Y:S01]  /*da50*/  MUFU.TANH R138, R138 ;  /* 0x0000008a008a7308 */ /* 0x000e620000002400 */
[----:B------:R-:W-:Y:S01]  /*da60*/  FSEL R45, R45, -INF , !P1 ;  /* 0xff8000002d2d7808 */ /* 0x000fe20004800000 */
[----:B--2---:R-:W-:Y:S01]  /*da70*/  FFMA.FTZ R136, R51, UR7, R136 ;  /* 0x0000000733887c23 */ /* 0x004fe20008010088 */
[----:B------:R-:W-:Y:S02]  /*da80*/  ISETP.GE.AND P1, PT, R43, R130, PT ;  /* 0x000000822b00720c */ /* 0x000fe40003f26270 */
[----:B------:R-:W-:Y:S02]  /*da90*/  FSEL R147, R30, -INF , !P0 ;  /* 0xff8000001e937808 */ /* 0x000fe40004000000 */
[----:B------:R-:W-:Y:S01]  /*daa0*/  FSEL R32, R32, -INF , !P2 ;  /* 0xff80000020207808 */ /* 0x000fe20005000000 */
[----:B------:R-:W2:Y:S01]  /*dab0*/  MUFU.TANH R16, R16 ;  /* 0x0000001000107308 */ /* 0x000ea20000002400 */
[----:B------:R-:W-:Y:S01]  /*dac0*/  FSEL R189, R77, -INF , !P6 ;  /* 0xff8000004dbd7808 */ /* 0x000fe20007000000 */
[----:B---3--:R-:W-:Y:S01]  /*dad0*/  FFMA.FTZ R91, R42, UR7, R91 ;  /* 0x000000072a5b7c23 */ /* 0x008fe2000801005b */
[----:B------:R-:W-:Y:S01]  /*dae0*/  ISETP.GE.AND P0, PT, R43, R128, PT ;  /* 0x000000802b00720c */ /* 0x000fe20003f06270 */
[----:B------:R-:W-:Y:S01]  /*daf0*/  VIADD R77, R12, 0xfffffef9 ;  /* 0xfffffef90c4d7836 */ /* 0x000fe20000000000 */
[----:B------:R-:W-:-:S02]  /*db00*/  ISETP.GE.AND P2, PT, R47, R130, PT ;  /* 0x000000822f00720c */ /* 0x000fc40003f46270 */
[----:B------:R-:W-:Y:S01]  /*db10*/  ISETP.GE.AND P6, PT, R47, R128, PT ;  /* 0x000000802f00720c */ /* 0x000fe20003fc6270 */
[----:B------:R-:W3:Y:S01]  /*db20*/  MUFU.TANH R18, R18 ;  /* 0x0000001200127308 */ /* 0x000ee20000002400 */
[----:B-1----:R-:W-:Y:S01]  /*db30*/  FFMA.FTZ R138, R51, UR7, R138 ;  /* 0x00000007338a7c23 */ /* 0x002fe2000801008a */
[----:B------:R-:W-:Y:S01]  /*db40*/  FSEL R43, R22, -INF , !P4 ;  /* 0xff800000162b7808 */ /* 0x000fe20006000000 */
[----:B------:R-:W-:Y:S01]  /*db50*/  VIADD R47, R12, 0xfffffe69 ;  /* 0xfffffe690c2f7836 */ /* 0x000fe20000000000 */
[----:B------:R-:W-:Y:S02]  /*db60*/  ISETP.GE.AND P4, PT, R49, R130, PT ;  /* 0x000000823100720c */ /* 0x000fe40003f86270 */
[----:B------:R-:W-:Y:S02]  /*db70*/  FSEL R51, R136, -INF , !P1 ;  /* 0xff80000088337808 */ /* 0x000fe40004800000 */
[----:B------:R-:W1:Y:S01]  /*db80*/  MUFU.TANH R14, R14 ;  /* 0x0000000e000e7308 */ /* 0x000e620000002400 */
[----:B--2---:R-:W-:Y:S01]  /*db90*/  FFMA.FTZ R16, R83, UR7, R16 ;  /* 0x0000000753107c23 */ /* 0x004fe20008010010 */
[----:B------:R-:W-:-:S02]  /*dba0*/  ISETP.GE.AND P1, PT, R49, R128, PT ;  /* 0x000000803100720c */ /* 0x000fc40003f26270 */
[----:B------:R-:W-:Y:S02]  /*dbb0*/  FSEL R111, R91, -INF , !P2 ;  /* 0xff8000005b6f7808 */ /* 0x000fe40005000000 */
[----:B------:R-:W-:Y:S02]  /*dbc0*/  FSEL R49, R138, -INF , !P0 ;  /* 0xff8000008a317808 */ /* 0x000fe40004000000 */
[----:B------:R-:W2:Y:S01]  /*dbd0*/  MUFU.TANH R121, R121 ;  /* 0x0000007900797308 */ /* 0x000ea20000002400 */
[----:B---3--:R-:W-:Y:S01]  /*dbe0*/  FFMA.FTZ R18, R42, UR7, R18 ;  /* 0x000000072a127c23 */ /* 0x008fe20008010012 */
[C---:B------:R-:W-:Y:S01]  /*dbf0*/  ISETP.GE.AND P2, PT, R77.reuse, R130, PT ;  /* 0x000000824d00720c */ /* 0x040fe20003f46270 */
[----:B------:R-:W-:Y:S01]  /*dc00*/  BAR.SYNC.DEFER_BLOCKING 0x0 ;  /* 0x0000000000007b1d */ /* 0x000fe20000010000 */
[----:B------:R-:W-:Y:S02]  /*dc10*/  ISETP.GE.AND P0, PT, R77, R128, PT ;  /* 0x000000804d00720c */ /* 0x000fe40003f06270 */
[----:B------:R-:W-:-:S02]  /*dc20*/  I2FP.F32.U32 R12, R77 ;  /* 0x0000004d000c7245 */ /* 0x000fc40000201000 */
[----:B------:R-:W-:Y:S01]  /*dc30*/  FSEL R48, R16, -INF , !P4 ;  /* 0xff80000010307808 */ /* 0x000fe20006000000 */
[----:B------:R-:W3:Y:S01]  /*dc40*/  MUFU.TANH R123, R123 ;  /* 0x0000007b007b7308 */ /* 0x000ee20000002400 */
[-C--:B------:R-:W-:Y:S01]  /*dc50*/  I2FP.F32.U32 R77, R47.reuse ;  /* 0x0000002f004d7245 */ /* 0x080fe20000201000 */
[----:B-1----:R-:W-:Y:S01]  /*dc60*/  FFMA.FTZ R14, R83, UR7, R14 ;  /* 0x00000007530e7c23 */ /* 0x002fe2000801000e */
[----:B------:R-:W-:Y:S02]  /*dc70*/  I2FP.F32.U32 R16, R47 ;  /* 0x0000002f00107245 */ /* 0x000fe40000201000 */
[----:B------:R-:W-:Y:S01]  /*dc80*/  FSEL R42, R18, -INF , !P6 ;  /* 0xff800000122a7808 */ /* 0x000fe20007000000 */
[----:B------:R-:W-:Y:S01]  /*dc90*/  FFMA.FTZ R20, R77, UR7, R20 ;  /* 0x000000074d147c23 */ /* 0x000fe20008010014 */
[C---:B------:R-:W-:Y:S01]  /*dca0*/  ISETP.GE.AND P6, PT, R47.reuse, R130, PT ;  /* 0x000000822f00720c */ /* 0x040fe20003fc6270 */
[----:B------:R-:W1:Y:S01]  /*dcb0*/  MUFU.TANH R79, R79 ;  /* 0x0000004f004f7308 */ /* 0x000e620000002400 */
[----:B------:R-:W-:Y:S01]  /*dcc0*/  ISETP.GE.AND P4, PT, R47, R128, PT ;  /* 0x000000802f00720c */ /* 0x000fe20003f86270 */
[----:B--2---:R-:W-:Y:S01]  /*dcd0*/  FFMA.FTZ R46, R12, UR7, R121 ;  /* 0x000000070c2e7c23 */ /* 0x004fe20008010079 */
[----:B------:R-:W-:-:S02]  /*dce0*/  FSEL R44, R14, -INF , !P1 ;  /* 0xff8000000e2c7808 */ /* 0x000fc40004800000 */
[----:B------:R-:W-:Y:S02]  /*dcf0*/  FSEL R91, R20, -INF , !P6 ;  /* 0xff800000145b7808 */ /* 0x000fe40007000000 */
[----:B------:R-:W-:Y:S01]  /*dd00*/  FSEL R46, R46, -INF , !P2 ;  /* 0xff8000002e2e7808 */ /* 0x000fe20005000000 */
[----:B---3--:R-:W-:-:S05]  /*dd10*/  FFMA.FTZ R47, R12, UR7, R123 ;  /* 0x000000070c2f7c23 */ /* 0x008fca000801007b */
[----:B------:R-:W-:Y:S01]  /*dd20*/  FSEL R47, R47, -INF , !P0 ;  /* 0xff8000002f2f7808 */ /* 0x000fe20004000000 */
[----:B-1----:R-:W-:-:S05]  /*dd30*/  FFMA.FTZ R16, R16, UR7, R79 ;  /* 0x0000000710107c23 */ /* 0x002fca000801004f */
        /* <DEDUP_REMOVED lines=13> */
[----:B------:R-:W-:Y:S02]  /*de10*/  LOP3.LUT R77, R77, R14, RZ, 0x3c, !PT ;  /* 0x0000000e4d4d7212 */ /* 0x000fe400078e3cff */
[----:B------:R-:W-:-:S05]  /*de20*/  ISETP.GE.AND P0, PT, R83, RZ, PT ;  /* 0x000000ff5300720c */ /* 0x000fca0003f06270 */
        /* <DEDUP_REMOVED lines=25> */
[----:B------:R-:W-:Y:S02]  /*dfc0*/  ISETP.NE.AND P1, PT, R14, RZ, PT ;  /* 0x000000ff0e00720c */ /* 0x000fe40003f25270 */
[----:B------:R-:W-:Y:S01]  /*dfd0*/  @!P2 IADD3 R20, PT, PT, -R20, RZ, RZ ;  /* 0x000000ff1414a210 */ /* 0x000fe20007ffe1ff */
[----:B------:R-:W-:-:S03]  /*dfe0*/  @!P0 IMAD.MOV R2, RZ, RZ, -R2 ;  /* 0x000000ffff028224 */ /* 0x000fc600078e0a02 */
[C---:B------:R-:W-:Y:S02]  /*dff0*/  SEL R12, R77.reuse, R20, !P1 ;  /* 0x000000144d0c7207 */ /* 0x040fe40004800000 */
[----:B------:R-:W-:-:S03]  /*e000*/  SEL R77, R77, R2, !P1 ;  /* 0x000000024d4d7207 */ /* 0x000fc60004800000 */
[----:B------:R-:W-:-:S04]  /*e010*/  IMAD.WIDE R78, R12, 0x4, R178 ;  /* 0x000000040c4e7825 */ /* 0x000fc800078e02b2 */
[C---:B------:R-:W-:Y:S02]  /*e020*/  IMAD.WIDE R82, R77.reuse, 0x4, R178 ;  /* 0x000000044d527825 */ /* 0x040fe400078e02b2 */
[----:B-1----:R1:W2:Y:S04]  /*e030*/  LDG.E R79, desc[UR8][R78.64] ;  /* 0x000000084e4f7981 */ /* 0x0022a8000c1e1900 */
[----:B------:R-:W2:Y:S01]  /*e040*/  LDG.E R2, desc[UR8][R82.64] ;  /* 0x0000000852027981 */ /* 0x000ea2000c1e1900 */
[----:B------:R-:W-:-:S05]  /*e050*/  IADD3 R77, PT, PT, R77, -R12, RZ ;  /* 0x8000000c4d4d7210 */ /* 0x000fca0007ffe0ff */
[----:B------:R-:W-:-:S05]  /*e060*/  IMAD R77, R77, R14, -0x100 ;  /* 0xffffff004d4d7424 */ /* 0x000fca00078e020e */
[----:B------:R-:W-:-:S05]  /*e070*/  SHF.R.S32.HI R12, RZ, 0x1f, R77 ;  /* 0x0000001fff0c7819 */ /* 0x000fca000001144d */
[----:B------:R-:W-:-:S04]  /*e080*/  IMAD R12, R12, UR10, RZ ;  /* 0x0000000a0c0c7c24 */ /* 0x000fc8000f8e02ff */
[C---:B------:R-:W-:Y:S02]  /*e090*/  IMAD R12, R77.reuse, UR11, R12 ;  /* 0x0000000b4d0c7c24 */ /* 0x040fe4000f8e020c */
[----:B------:R-:W-:-:S04]  /*e0a0*/  IMAD.WIDE.U32 R76, R77, UR10, RZ ;  /* 0x0000000a4d4c7c25 */ /* 0x000fc8000f8e00ff */
[----:B-1----:R-:W-:Y:S02]  /*e0b0*/  IMAD.MOV.U32 R78, RZ, RZ, R76 ;  /* 0x000000ffff4e7224 */ /* 0x002fe400078e004c */
[----:B--2---:R-:W-:Y:S01]  /*e0c0*/  IMAD.IADD R2, R79, 0x1, -R2 ;  /* 0x000000014f027824 */ /* 0x004fe200078e0a02 */
[----:B------:R-:W-:-:S04]  /*e0d0*/  IADD3 R79, PT, PT, R77, R12, RZ ;  /* 0x0000000c4d4f7210 */ /* 0x000fc80007ffe0ff */
        /* <DEDUP_REMOVED lines=8> */
.L_x_1580:
[----:B------:R-:W-:Y:S01]  /*e160*/  UMOV UR5, URZ ;  /* 0x000000ff00057c82 */ /* 0x000fe20008000000 */
[----:B------:R-:W-:Y:S01]  /*e170*/  USHF.L.U32 UR4, UR10, 0x8, URZ ;  /* 0x000000080a047899 */ /* 0x000fe200080006ff */
[----:B------:R-:W-:-:S05]  /*e180*/  IADD3 R77, P0, PT, RZ, -UR5, RZ ;  /* 0x80000005ff4d7c10 */ /* 0x000fca000ff1e0ff */
[----:B------:R-:W-:-:S05]  /*e190*/  IMAD.X R2, RZ, RZ, ~UR4, P0 ;  /* 0x80000004ff027e24 */ /* 0x000fca00080e06ff */
[----:B------:R-:W-:-:S04]  /*e1a0*/  SHF.R.S64 R77, R77, 0x1f, R2 ;  /* 0x0000001f4d4d7819 */ /* 0x000fc80000001002 */
[----:B------:R-:W-:-:S04]  /*e1b0*/  IADD3 R174, P0, PT, R77, R174, RZ ;  /* 0x000000ae4dae7210 */ /* 0x000fc80007f1e0ff */
[----:B------:R-:W-:-:S09]  /*e1c0*/  LEA.HI.X.SX32 R175, R2, R175, 0x1, P0 ;  /* 0x000000af02af7211 */ /* 0x000fd200000f0eff */
.L_x_1581:
        /* <DEDUP_REMOVED lines=9> */
[C---:B------:R-:W-:Y:S01]  /*e260*/  LEA.HI.X R85, R12.reuse, R175, R2, 0x6, P0 ;  /* 0x000000af0c557211 */ /* 0x040fe200000f3402 */
[----:B------:R-:W-:Y:S01]  /*e270*/  IMAD.U32 R2, RZ, RZ, UR10 ;  /* 0x0000000aff027e24 */ /* 0x000fe2000f8e00ff */
[-C--:B------:R-:W-:Y:S01]  /*e280*/  @!P3 LEA R76, P0, R12, R84.reuse, 0x8 ;  /* 0x000000540c4cb211 */ /* 0x080fe200078040ff */
[----:B------:R-:W-:Y:S01]  /*e290*/  IMAD.U32 R79, RZ, RZ, UR10 ;  /* 0x0000000aff4f7e24 */ /* 0x000fe2000f8e00ff */
[-C--:B------:R-:W-:Y:S01]  /*e2a0*/  @!P3 LEA R82, P2, R87, R84.reuse, 0x6 ;  /* 0x000000545752b211 */ /* 0x080fe200078430ff */
[----:B------:R-:W-:Y:S01]  /*e2b0*/  @!UP0 UIMAD UR5, UR11, 0xc0, URZ ;  /* 0x000000c00b0588a4 */ /* 0x000fe2000f8e02ff */
[----:B------:R-:W-:Y:S01]  /*e2c0*/  @!P3 LEA R78, P1, R2, R84, 0x7 ;  /* 0x00000054024eb211 */ /* 0x000fe200078238ff */
[----:B------:R-:W-:Y:S01]  /*e2d0*/  IMAD.U32 R2, RZ, RZ, UR11 ;  /* 0x0000000bff027e24 */ /* 0x000fe2000f8e00ff */
[----:B------:R2:W-:Y:S01]  /*e2e0*/  @P3 STS.128 [R187+0x1000], RZ ;  /* 0x001000ffbb003388 */ /* 0x0005e20000000c00 */
[-C--:B------:R-:W-:Y:S01]  /*e2f0*/  @!P3 LEA.HI.X R83, R83, R85.reuse, R16, 0x6, P2 ;  /* 0x000000555353b211 */ /* 0x080fe200010f3410 */
[----:B------:R-:W-:Y:S01]  /*e300*/  @!P3 IMAD.WIDE.U32 R86, R87, 0xc0, R84 ;  /* 0x000000c05756b825 */ /* 0x000fe200078e0054 */
[-C--:B------:R-:W-:Y:S01]  /*e310*/  @!P3 LEA.HI.X R79, R79, R85.reuse, R14, 0x7, P1 ;  /* 0x000000554f4fb211 */ /* 0x080fe200008f3c0e */
[----:B------:R-:W-:Y:S01]  /*e320*/  @!PT LDS RZ, [RZ] ;  /* 0x00000000fffff984 */ /* 0x000fe20000000800 */
[----:B------:R-:W-:Y:S01]  /*e330*/  @!PT LDS RZ, [RZ] ;  /* 0x00000000fffff984 */ /* 0x000fe20000000800 */
[----:B------:R-:W-:Y:S01]  /*e340*/  @!PT LDS RZ, [RZ] ;  /* 0x00000000fffff984 */ /* 0x000fe20000000800 */
[----:B-1----:R2:W-:Y:S01]  /*e350*/  @!P3 LDGSTS.E.BYPASS.LTC128B.128 [R187+0x1000], desc[UR8][R174.64] ;  /* 0x01000000aebbbfae */ /* 0x0025e2000b981a08 */
[----:B------:R-:W-:Y:S01]  /*e360*/  @!P3 LEA.HI.X R77, R77, R85, R2, 0x8, P0 ;  /* 0x000000554d4db211 */ /* 0x000fe200000f4402 */
[----:B------:R-:W-:Y:S01]  /*e370*/  @!UP0 UIMAD UR4, UR11, 0x140, URZ ;  /* 0x000001400b0488a4 */ /* 0x000fe2000f8e02ff */
[----:B------:R-:W-:Y:S01]  /*e380*/  MOV R2, UR10 ;  /* 0x0000000a00027c02 */ /* 0x000fe20008000f00 */
[----:B------:R2:W-:Y:S01]  /*e390*/  @P3 STS.128 [R187+0x1800], RZ ;  /* 0x001800ffbb003388 */ /* 0x0005e20000000c00 */
[----:B------:R-:W-:Y:S01]  /*e3a0*/  @!P3 VIADD R87, R87, UR5 ;  /* 0x000000055757bc36 */ /* 0x000fe20008000000 */
[----:B------:R-:W-:Y:S02]  /*e3b0*/  BSSY.RECONVERGENT B0, `(.L_x_1582) ;  /* 0x000002a000007945 */ /* 0x000fe40003800200 */
[----:B------:R-:W-:Y:S01]  /*e3c0*/  @!P3 IMAD.WIDE.U32 R96, R2, 0x140, R84 ;  /* 0x000001400260b825 */ /* 0x000fe200078e0054 */
[----:B------:R-:W-:Y:S01]  /*e3d0*/  @!PT LDS RZ, [RZ] ;  /* 0x00000000fffff984 */ /* 0x000fe20000000800 */
[----:B------:R-:W-:Y:S01]  /*e3e0*/  @!PT LDS RZ, [RZ] ;  /* 0x00000000fffff984 */ /* 0x000fe20000000800 */
[----:B------:R-:W-:Y:S01]  /*e3f0*/  @!PT LDS RZ, [RZ] ;  /* 0x00000000fffff984 */ /* 0x000fe20000000800 */
[----:B------:R2:W-:Y:S04]  /*e400*/  @!P3 LDGSTS.E.BYPASS.LTC128B.128 [R187+0x1800], desc[UR8][R84.64] ;  /* 0x0180000054bbbfae */ /* 0x0005e8000b981a08 */
[----:B------:R2:W-:Y:S01]  /*e410*/  @P3 STS.128 [R187+0x2000], RZ ;  /* 0x002000ffbb003388 */ /* 0x0005e20000000c00 */
[----:B------:R-:W-:-:S03]  /*e420*/  @!P3 IADD3 R97, PT, PT, R97, UR4, RZ ;  /* 0x000000046161bc10 */ /* 0x000fc6000fffe0ff */
        /* <DEDUP_REMOVED lines=34> */
.L_x_1583:
[----:B------:R-:W-:Y:S05]  /*e650*/  BSYNC.RECONVERGENT B0 ;  /* 0x0000000000007941 */ /* 0x000fea0003800200 */
.L_x_1582:
[----:B------:R-:W0:Y:S02]  /*e660*/  LDGDEPBAR ;  /* 0x00000000000079af */ /* 0x000e240000000000 */
.L_x_1579:
[----:B------:R-:W-:Y:S01]  /*e670*/  FMNMX3.FTZ R2, R131, R23, R19, !PT ;  /* 0x0000001783027276 */ /* 0x000fe20007810013 */
[----:B------:R-:W-:-:S03]  /*e680*/  UIADD3 UR18, UPT, UPT, UR17, -0x3, URZ ;  /* 0xfffffffd11127890 */ /* 0x000fc6000fffe0ff */
        /* <DEDUP_REMOVED lines=68> */
[----:B------:R-:W-:Y:S01]  /*ead0*/  IADD3 R91, PT, PT, R182, 0x5020, RZ ;  /* 0x00005020b65b7810 */ /* 0x000fe20007ffe0ff */
        /* <DEDUP_REMOVED lines=11> */
[----:B------:R-:W-:Y:S01]  /*eb90*/  FFMA.FTZ R109, R105, UR15, -R88 ;  /* 0x0000000f696d7c23 */ /* 0x000fe20008010858 */
        /* <DEDUP_REMOVED lines=12> */
[----:B------:R-:W-:Y:S01]  /*ec60*/  FMUL.FTZ R120, R120, UR15 ;  /* 0x0000000f78787c20 */ /* 0x000fe20008410000 */
        /* <DEDUP_REMOVED lines=40> */
[--C-:B------:R-:W-:Y:S01]  /*eef0*/  FFMA.FTZ R134, R219, UR15, -R88.reuse ;  /* 0x0000000fdb867c23 */ /* 0x100fe20008010858 */
[----:B------:R-:W3:Y:S01]  /*ef00*/  SHFL.BFLY PT, R2, R5, 0x2, 0x1f ;  /* 0x0c401f0005027f89 */ /* 0x000ee200000e0000 */
[----:B--2---:R-:W-:Y:S01]  /*ef10*/  F2FP.BF16.F32.PACK_AB R14, R106, R123 ;  /* 0x0000007b6a0e723e */ /* 0x004fe200000010ff */
[----:B------:R-:W-:Y:S01]  /*ef20*/  MUFU.EX2 R117, R117 ;  /* 0x0000007500757308 */ /* 0x000fe20000000800 */
[--C-:B------:R-:W-:Y:S01]  /*ef30*/  FFMA.FTZ R193, R193, UR15, -R88.reuse ;  /* 0x0000000fc1c17c23 */ /* 0x100fe20008010858 */
[--C-:B------:R-:W-:Y:S01]  /*ef40*/  FFMA.FTZ R144, R201, UR15, -R88.reuse ;  /* 0x0000000fc9907c23 */ /* 0x100fe20008010858 */
[--C-:B------:R-:W-:Y:S01]  /*ef50*/  FFMA.FTZ R189, R189, UR15, -R88.reuse ;  /* 0x0000000fbdbd7c23 */ /* 0x100fe20008010858 */
[--C-:B------:R-:W-:Y:S01]  /*ef60*/  FFMA.FTZ R147, R147, UR15, -R88.reuse ;  /* 0x0000000f93937c23 */ /* 0x100fe20008010858 */
[----:B------:R-:W-:Y:S01]  /*ef70*/  FFMA.FTZ R48, R48, UR15, -R88 ;  /* 0x0000000f30307c23 */ /* 0x000fe20008010858 */
[-C--:B-1----:R-:W-:Y:S01]  /*ef80*/  FMUL.FTZ R16, R168, R120.reuse ;  /* 0x00000078a8107220 */ /* 0x082fe20000410000 */
[-C--:B------:R-:W-:Y:S01]  /*ef90*/  FMUL.FTZ R164, R164, R120.reuse ;  /* 0x00000078a4a47220 */ /* 0x080fe20000410000 */
[-C--:B------:R-:W-:Y:S01]  /*efa0*/  FMUL.FTZ R165, R165, R120.reuse ;  /* 0x00000078a5a57220 */ /* 0x080fe20000410000 */
[----:B------:R-:W1:Y:S01]  /*efb0*/  MUFU.EX2 R100, R100 ;  /* 0x0000006400647308 */ /* 0x000e620000000800 */
[-C--:B------:R-:W-:Y:S01]  /*efc0*/  FMUL.FTZ R160, R160, R120.reuse ;  /* 0x00000078a0a07220 */ /* 0x080fe20000410000 */
[-C--:B------:R-:W-:Y:S01]  /*efd0*/  FMUL.FTZ R161, R161, R120.reuse ;  /* 0x00000078a1a17220 */ /* 0x080fe20000410000 */
[-C--:B------:R-:W-:Y:S01]  /*efe0*/  FMUL.FTZ R156, R156, R120.reuse ;  /* 0x000000789c9c7220 */ /* 0x080fe20000410000 */
[-C--:B------:R-:W-:Y:S01]  /*eff0*/  FMUL.FTZ R157, R157, R120.reuse ;  /* 0x000000789d9d7220 */ /* 0x080fe20000410000 */
[----:B------:R-:W-:-:S03]  /*f000*/  FFMA.FTZ R151, R151, R120, R116 ;  /* 0x0000007897977223 */ /* 0x000fc60000010074 */
[----:B------:R-:W-:Y:S01]  /*f010*/  MUFU.EX2 R109, R109 ;  /* 0x0000006d006d7308 */ /* 0x000fe20000000800 */
[----:B------:R-:W-:Y:S01]  /*f020*/  FADD.FTZ R116, R114, R151 ;  /* 0x0000009772747221 */ /* 0x000fe20000010000 */
[----:B---3--:R-:W-:-:S03]  /*f030*/  FMNMX.FTZ R2, R5, R2, !PT ;  /* 0x0000000205027209 */ /* 0x008fc60007810000 */
[----:B------:R-:W-:-:S03]  /*f040*/  FADD.FTZ R123, R123, R116 ;  /* 0x000000747b7b7221 */ /* 0x000fc60000010000 */
[----:B------:R-:W2:Y:S01]  /*f050*/  MUFU.EX2 R98, R98 ;  /* 0x0000006200627308 */ /* 0x000ea20000000800 */
[----:B------:R-:W3:Y:S01]  /*f060*/  SHFL.BFLY PT, R5, R2, 0x1, 0x1f ;  /* 0x0c201f0002057f89 */ /* 0x000ee200000e0000 */
[----:B-1----:R-:W-:Y:S01]  /*f070*/  F2FP.BF16.F32.PACK_AB R28, R100, R117 ;  /* 0x00000075641c723e */ /* 0x002fe200000010ff */
[----:B------:R-:W-:-:S04]  /*f080*/  FADD.FTZ R106, R106, R123 ;  /* 0x0000007b6a6a7221 */ /* 0x000fc80000010000 */
[----:B------:R-:W-:Y:S01]  /*f090*/  FADD.FTZ R117, R117, R106 ;  /* 0x0000006a75757221 */ /* 0x000fe20000010000 */
[----:B------:R-:W-:Y:S03]  /*f0a0*/  MUFU.EX2 R105, R105 ;  /* 0x0000006900697308 */ /* 0x000fe60000000800 */
[----:B------:R-:W-:Y:S01]  /*f0b0*/  FADD.FTZ R106, R100, R117 ;  /* 0x00000075646a7221 */ /* 0x000fe20000010000 */
[----:B------:R-:W-:-:S04]  /*f0c0*/  FFMA.FTZ R100, R111, UR15, -R88 ;  /* 0x0000000f6f647c23 */ /* 0x000fc80008010858 */
[----:B------:R-:W-:Y:S01]  /*f0d0*/  MUFU.EX2 R96, R96 ;  /* 0x0000006000607308 */ /* 0x000fe20000000800 */
[----:B--2---:R-:W-:Y:S01]  /*f0e0*/  F2FP.BF16.F32.PACK_AB R30, R98, R109 ;  /* 0x0000006d621e723e */ /* 0x004fe200000010ff */
[----:B------:R-:W-:-:S06]  /*f0f0*/  FADD.FTZ R109, R109, R106 ;  /* 0x0000006a6d6d7221 */ /* 0x000fcc0000010000 */
[----:B------:R-:W-:Y:S01]  /*f100*/  MUFU.EX2 R99, R99 ;  /* 0x0000006300637308 */ /* 0x000fe20000000800 */
[----:B---3--:R-:W-:-:S04]  /*f110*/  FMNMX.FTZ R89, R2, R5, !PT ;  /* 0x0000000502597209 */ /* 0x008fc80007810000 */
[C---:B------:R-:W-:Y:S01]  /*f120*/  FSETP.NEU.FTZ.AND P0, PT, R89.reuse, -INF , PT ;  /* 0xff8000005900780b */ /* 0x040fe20003f1d000 */
[C---:B------:R-:W-:Y:S02]  /*f130*/  FMUL.FTZ R2, R89.reuse, UR15 ;  /* 0x0000000f59027c20 */ /* 0x040fe40008410000 */
        /* <DEDUP_REMOVED lines=8> */
[----:B------:R-:W1:Y:S01]  /*f1c0*/  LDSM.16.MT88.4 R4, [R182+0x5000] ;  /* 0x00500000b604783b */ /* 0x000e620000004200 */
[--C-:B------:R-:W-:Y:S01]  /*f1d0*/  FFMA.FTZ R102, R11, UR15, -R2.reuse ;  /* 0x0000000f0b667c23 */ /* 0x100fe20008010802 */
[--C-:B------:R-:W-:Y:S01]  /*f1e0*/  FFMA.FTZ R110, R15, UR15, -R2.reuse ;  /* 0x0000000f0f6e7c23 */ /* 0x100fe20008010802 */
[----:B------:R-:W-:Y:S01]  /*f1f0*/  @P5 IADD3 R91, PT, PT, R8, -0x20, RZ ;  /* 0xffffffe0085b5810 */ /* 0x000fe20007ffe0ff */
[--C-:B------:R-:W-:Y:S01]  /*f200*/  FFMA.FTZ R121, R13, UR15, -R2.reuse ;  /* 0x0000000f0d797c23 */ /* 0x100fe20008010802 */
[--C-:B------:R-:W-:Y:S01]  /*f210*/  FFMA.FTZ R108, R17, UR15, -R2.reuse ;  /* 0x0000000f116c7c23 */ /* 0x100fe20008010802 */
[----:B------:R-:W-:Y:S01]  /*f220*/  MUFU.EX2 R135, R135 ;  /* 0x0000008700877308 */ /* 0x000fe20000000800 */
[--C-:B------:R-:W-:Y:S01]  /*f230*/  FFMA.FTZ R104, R21, UR15, -R2.reuse ;  /* 0x0000000f15687c23 */ /* 0x100fe20008010802 */
[----:B------:R-:W2:Y:S01]  /*f240*/  LDSM.16.MT88.4 R8, [R91] ;  /* 0x000000005b08783b */ /* 0x000ea20000004200 */
[--C-:B------:R-:W-:Y:S01]  /*f250*/  FFMA.FTZ R125, R25, UR15, -R2.reuse ;  /* 0x0000000f197d7c23 */ /* 0x100fe20008010802 */
[----:B------:R-:W-:Y:S01]  /*f260*/  FMUL.FTZ R17, R169, R120 ;  /* 0x00000078a9117220 */ /* 0x000fe20000410000 */
[--C-:B------:R-:W-:Y:S01]  /*f270*/  FFMA.FTZ R129, R29, UR15, -R2.reuse ;  /* 0x0000000f1d817c23 */ /* 0x100fe20008010802 */
[----:B------:R-:W3:Y:S01]  /*f280*/  LDSM.16.MT88.4 R20, [R182+0x5400] ;  /* 0x00540000b614783b */ /* 0x000ee20000004200 */
[--C-:B------:R-:W-:Y:S01]  /*f290*/  FFMA.FTZ R124, R241, UR15, -R2.reuse ;  /* 0x0000000ff17c7c23 */ /* 0x100fe20008010802 */
[----:B------:R-:W4:Y:S01]  /*f2a0*/  MUFU.EX2 R110, R110 ;  /* 0x0000006e006e7308 */ /* 0x000f220000000800 */
[--C-:B------:R-:W-:Y:S01]  /*f2b0*/  FFMA.FTZ R122, R239, UR15, -R2.reuse ;  /* 0x0000000fef7a7c23 */ /* 0x100fe20008010802 */
[----:B------:R-:W5:Y:S01]  /*f2c0*/  LDSM.16.MT88.4 R24, [R91+0x400] ;  /* 0x000400005b18783b */ /* 0x000f620000004200 */
        /* <DEDUP_REMOVED lines=49> */
[----:B------:R-:W-:Y:S01]  /*f5e0*/  FFMA.FTZ R135, R152, R118, R135 ;  /* 0x0000007698877223 */ /* 0x000fe20000010087 */
[--C-:B------:R-:W-:Y:S01]  /*f5f0*/  FFMA.FTZ R34, R34, UR15, -R2.reuse ;  /* 0x0000000f22227c23 */ /* 0x100fe20008010802 */
[--C-:B------:R-:W-:Y:S01]  /*f600*/  FFMA.FTZ R32, R32, UR15, -R2.reuse ;  /* 0x0000000f20207c23 */ /* 0x100fe20008010802 */
[--C-:B------:R-:W-:Y:S01]  /*f610*/  FFMA.FTZ R43, R43, UR15, -R2.reuse ;  /* 0x0000000f2b2b7c23 */ /* 0x100fe20008010802 */
[----:B------:R-:W4:Y:S01]  /*f620*/  MUFU.EX2 R125, R125 ;  /* 0x0000007d007d7308 */ /* 0x000f220000000800 */
[----:B-1----:R-:W-:Y:S01]  /*f630*/  F2FP.BF16.F32.PACK_AB R29, R102, R119 ;  /* 0x00000077661d723e */ /* 0x002fe200000010ff */
[C---:B------:R-:W-:Y:S01]  /*f640*/  HMMA.16816.F32.BF16 R4, R12.reuse, R6, R164 ;  /* 0x000000060c04723c */ /* 0x040fe200000418a4 */
[--C-:B------:R-:W-:Y:S01]  /*f650*/  FFMA.FTZ R165, R227, UR15, -R2.reuse ;  /* 0x0000000fe3a57c23 */ /* 0x100fe20008010802 */
[--C-:B------:R-:W-:Y:S01]  /*f660*/  FFMA.FTZ R167, R217, UR15, -R2.reuse ;  /* 0x0000000fd9a77c23 */ /* 0x100fe20008010802 */
[--C-:B------:R-:W-:Y:S01]  /*f670*/  FFMA.FTZ R164, R141, UR15, -R2.reuse ;  /* 0x0000000f8da47c23 */ /* 0x100fe20008010802 */
[--C-:B------:R-:W-:Y:S01]  /*f680*/  FFMA.FTZ R166, R137, UR15, -R2.reuse ;  /* 0x0000000f89a67c23 */ /* 0x100fe20008010802 */
[----:B------:R-:W-:Y:S01]  /*f690*/  FADD.FTZ R118, R110, R135 ;  /* 0x000000876e767221 */ /* 0x000fe20000010000 */
[----:B------:R-:W-:Y:S01]  /*f6a0*/  MUFU.EX2 R129, R129 ;  /* 0x0000008100817308 */ /* 0x000fe20000000800 */
[----:B------:R-:W-:Y:S01]  /*f6b0*/  FFMA.FTZ R110, R115, UR15, -R2 ;  /* 0x0000000f736e7c23 */ /* 0x000fe20008010802 */
[----:B--2---:R-:W-:Y:S01]  /*f6c0*/  HMMA.16816.F32.BF16 R160, R12, R8, R160 ;  /* 0x000000080ca0723c */ /* 0x004fe200000418a0 */
[----:B------:R-:W-:Y:S01]  /*f6d0*/  FADD.FTZ R121, R121, R118 ;  /* 0x0000007679797221 */ /* 0x000fe20000010000 */
[----:B------:R-:W-:-:S03]  /*f6e0*/  FFMA.FTZ R0, R0, UR15, -R2 ;  /* 0x0000000f00007c23 */ /* 0x000fc60008010802 */
[----:B------:R-:W-:Y:S01]  /*f6f0*/  FADD.FTZ R108, R108, R121 ;  /* 0x000000796c6c7221 */ /* 0x000fe20000010000 */
[----:B------:R-:W1:Y:S01]  /*f700*/  MUFU.EX2 R124, R124 ;  /* 0x0000007c007c7308 */ /* 0x000e620000000800 */
[----:B----4-:R-:W-:Y:S01]  /*f710*/  F2FP.BF16.F32.PACK_AB R31, R125, R104 ;  /* 0x000000687d1f723e */ /* 0x010fe200000010ff */
[----:B------:R-:W-:Y:S01]  /*f720*/  HMMA.16816.F32.BF16 R12, R12, R10, R156 ;  /* 0x0000000a0c0c723c */ /* 0x000fe2000004189c */
[----:B------:R-:W2:Y:S01]  /*f730*/  LDSM.16.MT88.4 R8, [R182+0x5800] ;  /* 0x00580000b608783b */ /* 0x000ea20000004200 */
[--C-:B------:R-:W-:Y:S01]  /*f740*/  FFMA.FTZ R157, R229, UR15, -R2.reuse ;  /* 0x0000000fe59d7c23 */ /* 0x100fe20008010802 */
[--C-:B------:R-:W-:Y:S01]  /*f750*/  FFMA.FTZ R159, R221, UR15, -R2.reuse ;  /* 0x0000000fdd9f7c23 */ /* 0x100fe20008010802 */
[--C-:B------:R-:W-:Y:S01]  /*f760*/  FFMA.FTZ R156, R185, UR15, -R2.reuse ;  /* 0x0000000fb99c7c23 */ /* 0x100fe20008010802 */
[----:B------:R-:W-:Y:S01]  /*f770*/  FFMA.FTZ R158, R177, UR15, -R2 ;  /* 0x0000000fb19e7c23 */ /* 0x000fe20008010802 */
[----:B------:R-:W-:Y:S01]  /*f780*/  MUFU.EX2 R122, R122 ;  /* 0x0000007a007a7308 */ /* 0x000fe20000000800 */
[----:B------:R-:W-:Y:S01]  /*f790*/  FADD.FTZ R119, R119, R108 ;  /* 0x0000006c77777221 */ /* 0x000fe20000010000 */
[----:B---3--:R-:W-:Y:S03]  /*f7a0*/  HMMA.16816.F32.BF16 R16, R28, R20, R16 ;  /* 0x000000141c10723c */ /* 0x008fe60000041810 */
[----:B------:R-:W-:Y:S01]  /*f7b0*/  FADD.FTZ R119, R102, R119 ;  /* 0x0000007766777221 */ /* 0x000fe20000010000 */
[----:B------:R-:W-:-:S02]  /*f7c0*/  FFMA.FTZ R102, R101, UR15, -R2 ;  /* 0x0000000f65667c23 */ /* 0x000fc40008010802 */
[----:B------:R-:W3:Y:S01]  /*f7d0*/  MUFU.EX2 R131, R131 ;  /* 0x0000008300837308 */ /* 0x000ee20000000800 */
[----:B------:R-:W-:Y:S01]  /*f7e0*/  FADD.FTZ R104, R104, R119 ;  /* 0x0000007768687221 */ /* 0x000fe20000010000 */
[C---:B------:R-:W-:Y:S01]  /*f7f0*/  HMMA.16816.F32.BF16 R4, R28.reuse, R22, R4 ;  /* 0x000000161c04723c */ /* 0x040fe20000041804 */
[----:B------:R-:W4:Y:S05]  /*f800*/  LDSM.16.MT88.4 R20, [R91+0x800] ;  /* 0x000800005b14783b */ /* 0x000f2a0000004200 */
[----:B------:R-:W-:Y:S02]  /*f810*/  MUFU.EX2 R97, R97 ;  /* 0x0000006100617308 */ /* 0x000fe40000000800 */
[C---:B-----5:R-:W-:Y:S06]  /*f820*/  HMMA.16816.F32.BF16 R160, R28.reuse, R24, R160 ;  /* 0x000000181ca0723c */ /* 0x060fec00000418a0 */
[----:B------:R-:W5:Y:S02]  /*f830*/  MUFU.EX2 R92, R92 ;  /* 0x0000005c005c7308 */ /* 0x000f640000000800 */
[----:B------:R-:W-:Y:S01]  /*f840*/  HMMA.16816.F32.BF16 R24, R28, R26, R12 ;  /* 0x0000001a1c18723c */ /* 0x000fe2000004180c */
[----:B------:R-:W5:Y:S01]  /*f850*/  LDSM.16.MT88.4 R12, [R182+0x5c00] ;  /* 0x005c0000b60c783b */ /* 0x000f620000004200 */
[----:B------:R-:W-:-:S02]  /*f860*/  F2FP.BF16.F32.PACK_AB R28, R96, R105 ;  /* 0x00000069601c723e */ /* 0x000fc400000010ff */
[----:B-1----:R-:W-:Y:S02]  /*f870*/  F2FP.BF16.F32.PACK_AB R29, R124, R129 ;  /* 0x000000817c1d723e */ /* 0x002fe400000010ff */
[----:B------:R-:W-:Y:S01]  /*f880*/  F2FP.BF16.F32.PACK_AB R30, R94, R99 ;  /* 0x000000635e1e723e */ /* 0x000fe200000010ff */
[----:B------:R-:W-:Y:S01]  /*f890*/  MUFU.EX2 R87, R87 ;  /* 0x0000005700577308 */ /* 0x000fe20000000800 */
[----:B---3--:R-:W-:-:S07]  /*f8a0*/  F2FP.BF16.F32.PACK_AB R31, R131, R122 ;  /* 0x0000007a831f723e */ /* 0x008fce00000010ff */
[C---:B--2---:R-:W-:Y:S01]  /*f8b0*/  HMMA.16816.F32.BF16 R16, R28.reuse, R8, R16 ;  /* 0x000000081c10723c */ /* 0x044fe20000041810 */
[----:B------:R-:W1:Y:S07]  /*f8c0*/  MUFU.EX2 R86, R86 ;  /* 0x0000005600567308 */ /* 0x000e6e0000000800 */
[C---:B------:R-:W-:Y:S01]  /*f8d0*/  HMMA.16816.F32.BF16 R4, R28.reuse, R10, R4 ;  /* 0x0000000a1c04723c */ /* 0x040fe20000041804 */
[----:B------:R-:W2:Y:S01]  /*f8e0*/  LDSM.16.MT88.4 R8, [R91+0xc00] ;  /* 0x000c00005b08783b */ /* 0x000ea20000004200 */
[----:B------:R-:W-:Y:S06]  /*f8f0*/  MUFU.EX2 R153, R153 ;  /* 0x0000009900997308 */ /* 0x000fec0000000800 */
[C---:B----4-:R-:W-:Y:S02]  /*f900*/  HMMA.16816.F32.BF16 R160, R28.reuse, R20, R160 ;  /* 0x000000141ca0723c */ /* 0x050fe400000418a0 */
[----:B------:R-:W3:Y:S06]  /*f910*/  MUFU.EX2 R128, R128 ;  /* 0x0000008000807308 */ /* 0x000eec0000000800 */
[----:B------:R-:W-:Y:S01]  /*f920*/  HMMA.16816.F32.BF16 R24, R28, R22, R24 ;  /* 0x000000161c18723c */ /* 0x000fe20000041818 */
[----:B------:R-:W4:Y:S01]  /*f930*/  LDSM.16.MT88.4 R20, [R182+0x6000] ;  /* 0x00600000b614783b */ /* 0x000f220000004200 */
[----:B------:R-:W-:Y:S01]  /*f940*/  MUFU.EX2 R126, R126 ;  /* 0x0000007e007e7308 */ /* 0x000fe20000000800 */
[----:B-----5:R-:W-:-:S02]  /*f950*/  F2FP.BF16.F32.PACK_AB R28, R92, R97 ;  /* 0x000000615c1c723e */ /* 0x020fc400000010ff */
[----:B-1----:R-:W-:-:S05]  /*f960*/  F2FP.BF16.F32.PACK_AB R30, R86, R87 ;  /* 0x00000057561e723e */ /* 0x002fca00000010ff */
[----:B------:R-:W1:Y:S01]  /*f970*/  MUFU.EX2 R157, R157 ;  /* 0x0000009d009d7308 */ /* 0x000e620000000800 */
[----:B---3--:R-:W-:-:S07]  /*f980*/  F2FP.BF16.F32.PACK_AB R29, R128, R153 ;  /* 0x00000099801d723e */ /* 0x008fce00000010ff */
[----:B------:R-:W-:Y:S08]  /*f990*/  MUFU.EX2 R85, R85 ;  /* 0x0000005500557308 */ /* 0x000ff00000000800 */
[----:B------:R-:W3:Y:S01]  /*f9a0*/  MUFU.EX2 R84, R84 ;  /* 0x0000005400547308 */ /* 0x000ee20000000800 */
[----:B-1----:R-:W-:-:S07]  /*f9b0*/  F2FP.BF16.F32.PACK_AB R31, R157, R126 ;  /* 0x0000007e9d1f723e */ /* 0x002fce00000010ff */
[C---:B------:R-:W-:Y:S01]  /*f9c0*/  HMMA.16816.F32.BF16 R16, R28.reuse, R12, R16 ;  /* 0x0000000c1c10723c */ /* 0x040fe20000041810 */
        /* <DEDUP_REMOVED lines=22> */
[C---:B-1----:R-:W-:Y:S01]  /*fb30*/  HMMA.16816.F32.BF16 R160, R28.reuse, R12, R160 ;  /* 0x0000000c1ca0723c */ /* 0x042fe200000418a0 */
[----:B------:R-:W-:Y:S07]  /*fb40*/  MUFU.EX2 R167, R167 ;  /* 0x000000a700a77308 */ /* 0x000fee0000000800 */
[----:B------:R-:W-:Y:S01]  /*fb50*/  HMMA.16816.F32.BF16 R24, R28, R14, R24 ;  /* 0x0000000e1c18723c */ /* 0x000fe20000041818 */
[----:B------:R-:W1:Y:S01]  /*fb60*/  MUFU.EX2 R136, R136 ;  /* 0x0000008800887308 */ /* 0x000e620000000800 */
[----:B------:R-:W5:Y:S01]  /*fb70*/  LDSM.16.MT88.4 R12, [R182+0x6800] ;  /* 0x00680000b60c783b */ /* 0x000f620000004200 */
[----:B----4-:R-:W-:-:S02]  /*fb80*/  F2FP.BF16.F32.PACK_AB R28, R80, R81 ;  /* 0x00000051501c723e */ /* 0x010fc400000010ff */
[----:B---3--:R-:W-:-:S04]  /*fb90*/  F2FP.BF16.F32.PACK_AB R30, R78, R79 ;  /* 0x0000004f4e1e723e */ /* 0x008fc800000010ff */
        /* <DEDUP_REMOVED lines=14> */
[----:B------:R-:W4:Y:S01]  /*fc80*/  LDSM.16.MT88.4 R20, [R182+0x6c00] ;  /* 0x006c0000b614783b */ /* 0x000f220000004200 */
[----:B------:R-:W5:Y:S01]  /*fc90*/  MUFU.EX2 R140, R140 ;  /* 0x0000008c008c7308 */ /* 0x000f620000000800 */
[----:B-1----:R-:W-:-:S02]  /*fca0*/  F2FP.BF16.F32.PACK_AB R28, R76, R77 ;  /* 0x0000004d4c1c723e */ /* 0x002fc400000010ff */
[----:B---3--:R-:W-:-:S05]  /*fcb0*/  F2FP.BF16.F32.PACK_AB R30, R74, R75 ;  /* 0x0000004b4a1e723e */ /* 0x008fca00000010ff */
[----:B------:R-:W-:Y:S08]  /*fcc0*/  MUFU.EX2 R142, R142 ;  /* 0x0000008e008e7308 */ /* 0x000ff00000000800 */
[----:B------:R-:W1:Y:S01]  /*fcd0*/  MUFU.EX2 R203, R203 ;  /* 0x000000cb00cb7308 */ /* 0x000e620000000800 */
[----:B-----5:R-:W-:-:S07]  /*fce0*/  F2FP.BF16.F32.PACK_AB R29, R140, R171 ;  /* 0x000000ab8c1d723e */ /* 0x020fce00000010ff */
        /* <DEDUP_REMOVED lines=62> */
[----:B--2---:R-:W-:Y:S01]  /*100d0*/  HMMA.16816.F32.BF16 R160, R28, R8, R160 ;  /* 0x000000081ca0723c */ /* 0x004fe200000418a0 */
[----:B------:R-:W-:Y:S01]  /*100e0*/  FADD.FTZ R8, R98, R109 ;  /* 0x0000006d62087221 */ /* 0x000fe20000010000 */
[----:B------:R-:W-:Y:S01]  /*100f0*/  MUFU.EX2 R133, R133 ;  /* 0x0000008500857308 */ /* 0x000fe20000000800 */
[----:B------:R-:W-:-:S02]  /*10100*/  FADD.FTZ R98, R125, R104 ;  /* 0x000000687d627221 */ /* 0x000fc40000010000 */
[----:B------:R-:W-:Y:S01]  /*10110*/  FADD.FTZ R105, R105, R8 ;  /* 0x0000000869697221 */ /* 0x000fe20000010000 */
[----:B---3--:R-:W-:Y:S01]  /*10120*/  F2FP.BF16.F32.PACK_AB R8, R60, R61 ;  /* 0x0000003d3c08723e */ /* 0x008fe200000010ff */
[----:B------:R-:W-:Y:S01]  /*10130*/  FADD.FTZ R129, R129, R98 ;  /* 0x0000006281817221 */ /* 0x000fe20000010000 */
[----:B------:R-:W-:Y:S01]  /*10140*/  HMMA.16816.F32.BF16 R24, R28, R10, R24 ;  /* 0x0000000a1c18723c */ /* 0x000fe20000041818 */
[----:B------:R-:W2:Y:S01]  /*10150*/  LDSM.16.MT88.4 R28, [R182+0x7c00] ;  /* 0x007c0000b61c783b */ /* 0x000ea20000004200 */
[----:B------:R-:W3:Y:S01]  /*10160*/  MUFU.EX2 R114, R127 ;  /* 0x0000007f00727308 */ /* 0x000ee20000000800 */
[----:B-----5:R-:W-:Y:S01]  /*10170*/  F2FP.BF16.F32.PACK_AB R10, R58, R59 ;  /* 0x0000003b3a0a723e */ /* 0x020fe200000010ff */
[----:B------:R-:W-:Y:S01]  /*10180*/  FADD.FTZ R98, R96, R105 ;  /* 0x0000006960627221 */ /* 0x000fe20000010000 */
[----:B------:R-:W-:Y:S01]  /*10190*/  FADD.FTZ R101, R124, R129 ;  /* 0x000000817c657221 */ /* 0x000fe20000010000 */
[----:B------:R-:W-:Y:S02]  /*101a0*/  MOV R129, R89 ;  /* 0x0000005900817202 */ /* 0x000fe40000000f00 */
[----:B------:R-:W-:Y:S01]  /*101b0*/  FADD.FTZ R99, R99, R98 ;  /* 0x0000006263637221 */ /* 0x000fe20000010000 */
[----:B------:R-:W-:Y:S01]  /*101c0*/  FADD.FTZ R98, R122, R101 ;  /* 0x000000657a627221 */ /* 0x000fe20000010000 */
[----:B------:R-:W-:Y:S03]  /*101d0*/  MUFU.EX2 R110, R110 ;  /* 0x0000006e006e7308 */ /* 0x000fe60000000800 */
[----:B------:R-:W-:Y:S01]  /*101e0*/  FADD.FTZ R98, R131, R98 ;  /* 0x0000006283627221 */ /* 0x000fe20000010000 */
[----:B------:R-:W-:-:S03]  /*101f0*/  MOV R131, R90 ;  /* 0x0000005a00837202 */ /* 0x000fc60000000f00 */
        /* <DEDUP_REMOVED lines=16> */
[C---:B-1----:R-:W-:Y:S01]  /*10300*/  HMMA.16816.F32.BF16 R160, R8.reuse, R12, R160 ;  /* 0x0000000c08a0723c */ /* 0x042fe200000418a0 */
[----:B------:R-:W-:Y:S01]  /*10310*/  FADD.FTZ R12, R126, R97 ;  /* 0x000000617e0c7221 */ /* 0x000fe20000010000 */
[----:B------:R-:W-:Y:S01]  /*10320*/  MUFU.EX2 R103, R103 ;  /* 0x0000006700677308 */ /* 0x000fe20000000800 */
[----:B------:R-:W-:Y:S02]  /*10330*/  FADD.FTZ R86, R86, R87 ;  /* 0x0000005756567221 */ /* 0x000fe40000010000 */
[----:B------:R-:W-:Y:S02]  /*10340*/  FADD.FTZ R12, R157, R12 ;  /* 0x0000000c9d0c7221 */ /* 0x000fe40000010000 */
[----:B------:R-:W-:Y:S01]  /*10350*/  FADD.FTZ R85, R85, R86 ;  /* 0x0000005655557221 */ /* 0x000fe20000010000 */
[----:B------:R-:W-:Y:S01]  /*10360*/  HMMA.16816.F32.BF16 R24, R8, R14, R24 ;  /* 0x0000000e0818723c */ /* 0x000fe20000041818 */
[----:B------:R-:W-:Y:S01]  /*10370*/  FADD.FTZ R165, R165, R12 ;  /* 0x0000000ca5a57221 */ /* 0x000fe20000010000 */
[----:B------:R-:W1:Y:S01]  /*10380*/  MUFU.EX2 R96, R102 ;  /* 0x0000006600607308 */ /* 0x000e620000000800 */
        /* <DEDUP_REMOVED lines=9> */
[----:B------:R-:W-:Y:S01]  /*10420*/  FFMA.FTZ R37, R51, UR15, -R88 ;  /* 0x0000000f33257c23 */ /* 0x000fe20008010858 */
[----:B------:R-:W-:Y:S01]  /*10430*/  FFMA.FTZ R51, R33, UR15, -R2 ;  /* 0x0000000f21337c23 */ /* 0x000fe20008010802 */
[----:B------:R-:W-:Y:S01]  /*10440*/  FFMA.FTZ R33, R41, UR15, -R88 ;  /* 0x0000000f29217c23 */ /* 0x000fe20008010858 */
[--C-:B------:R-:W-:Y:S01]  /*10450*/  FFMA.FTZ R41, R45, UR15, -R2.reuse ;  /* 0x0000000f2d297c23 */ /* 0x100fe20008010802 */
[----:B------:R-:W5:Y:S01]  /*10460*/  MUFU.EX2 R93, R93 ;  /* 0x0000005d005d7308 */ /* 0x000f620000000800 */
[----:B-1----:R-:W-:Y:S01]  /*10470*/  F2FP.BF16.F32.PACK_AB R9, R96, R103 ;  /* 0x000000676009723e */ /* 0x002fe200000010ff */
[----:B------:R-:W-:Y:S01]  /*10480*/  FFMA.FTZ R45, R42, UR15, -R2 ;  /* 0x0000000f2a2d7c23 */ /* 0x000fe20008010802 */
[----:B------:R-:W-:-:S05]  /*10490*/  FFMA.FTZ R42, R46, UR15, -R88 ;  /* 0x0000000f2e2a7c23 */ /* 0x000fca0008010858 */
[----:B------:R-:W-:Y:S08]  /*104a0*/  MUFU.EX2 R53, R53 ;  /* 0x0000003500357308 */ /* 0x000ff00000000800 */
[----:B------:R-:W1:Y:S01]  /*104b0*/  MUFU.EX2 R52, R52 ;  /* 0x0000003400347308 */ /* 0x000e620000000800 */
[----:B-----5:R-:W-:-:S07]  /*104c0*/  F2FP.BF16.F32.PACK_AB R11, R93, R94 ;  /* 0x0000005e5d0b723e */ /* 0x020fce00000010ff */
[C---:B--2---:R-:W-:Y:S01]  /*104d0*/  HMMA.16816.F32.BF16 R16, R8.reuse, R28, R16 ;  /* 0x0000001c0810723c */ /* 0x044fe20000041810 */
[----:B------:R-:W-:Y:S01]  /*104e0*/  FADD.FTZ R28, R130, R85 ;  /* 0x00000055821c7221 */ /* 0x000fe20000010000 */
[----:B------:R-:W-:Y:S01]  /*104f0*/  FADD.FTZ R29, R81, R84 ;  /* 0x00000054511d7221 */ /* 0x000fe20000010000 */
[----:B------:R-:W-:Y:S02]  /*10500*/  MUFU.EX2 R50, R50 ;  /* 0x0000003200327308 */ /* 0x000fe40000000800 */
[----:B------:R-:W-:Y:S01]  /*10510*/  FADD.FTZ R28, R159, R28 ;  /* 0x0000001c9f1c7221 */ /* 0x000fe20000010000 */
[----:B------:R-:W-:Y:S02]  /*10520*/  FADD.FTZ R80, R80, R29 ;  /* 0x0000001d50507221 */ /* 0x000fe40000010000 */
[----:B----4-:R-:W-:Y:S01]  /*10530*/  HMMA.16816.F32.BF16 R160, R8, R20, R160 ;  /* 0x0000001408a0723c */ /* 0x010fe200000418a0 */
[----:B------:R-:W-:Y:S01]  /*10540*/  FADD.FTZ R167, R167, R28 ;  /* 0x0000001ca7a77221 */ /* 0x000fe20000010000 */
[----:B------:R-:W-:Y:S01]  /*10550*/  FADD.FTZ R79, R79, R80 ;  /* 0x000000504f4f7221 */ /* 0x000fe20000010000 */
[----:B------:R-:W2:Y:S02]  /*10560*/  MUFU.EX2 R107, R107 ;  /* 0x0000006b006b7308 */ /* 0x000ea40000000800 */
        /* <DEDUP_REMOVED lines=13> */
[----:B-1----:R-:W-:Y:S01]  /*10640*/  F2FP.BF16.F32.PACK_AB R8, R52, R53 ;  /* 0x000000353408723e */ /* 0x002fe200000010ff */
[----:B------:R-:W-:Y:S01]  /*10650*/  FADD.FTZ R171, R140, R171 ;  /* 0x000000ab8cab7221 */ /* 0x000fe20000010000 */
[----:B------:R-:W-:Y:S01]  /*10660*/  FADD.FTZ R74, R74, R75 ;  /* 0x0000004b4a4a7221 */ /* 0x000fe20000010000 */
[----:B--2---:R-:W-:Y:S01]  /*10670*/  F2FP.BF16.F32.PACK_AB R10, R107, R50 ;  /* 0x000000326b0a723e */ /* 0x004fe200000010ff */
[----:B------:R-:W1:Y:S01]  /*10680*/  LDSM.16.MT88.4 R20, [R182+0x8400] ;  /* 0x00840000b614783b */ /* 0x000e620000004200 */
        /* <DEDUP_REMOVED lines=22> */
[----:B------:R-:W-:Y:S01]  /*107f0*/  FADD.FTZ R158, R158, R181 ;  /* 0x000000b59e9e7221 */ /* 0x000fe20000010000 */
[----:B------:R-:W-:Y:S01]  /*10800*/  FADD.FTZ R65, R65, R66 ;  /* 0x0000004241417221 */ /* 0x000fe20000010000 */
[----:B---3--:R-:W-:Y:S01]  /*10810*/  HMMA.16816.F32.BF16 R16, R8, R12, R16 ;  /* 0x0000000c0810723c */ /* 0x008fe20000041810 */
[----:B------:R-:W-:Y:S01]  /*10820*/  MUFU.EX2 R134, R134 ;  /* 0x0000008600867308 */ /* 0x000fe20000000800 */
[----:B------:R-:W-:Y:S01]  /*10830*/  FADD.FTZ R158, R155, R158 ;  /* 0x0000009e9b9e7221 */ /* 0x000fe20000010000 */
[----:B------:R-:W-:-:S03]  /*10840*/  FADD.FTZ R64, R64, R65 ;  /* 0x0000004140407221 */ /* 0x000fc60000010000 */
[----:B------:R-:W-:Y:S01]  /*10850*/  FADD.FTZ R145, R145, R158 ;  /* 0x0000009e91917221 */ /* 0x000fe20000010000 */
[----:B------:R-:W-:Y:S01]  /*10860*/  FADD.FTZ R63, R63, R64 ;  /* 0x000000403f3f7221 */ /* 0x000fe20000010000 */
[C---:B------:R-:W-:Y:S01]  /*10870*/  HMMA.16816.F32.BF16 R4, R8.reuse, R14, R4 ;  /* 0x0000000e0804723c */ /* 0x040fe20000041804 */
[----:B------:R-:W2:Y:S01]  /*10880*/  LDSM.16.MT88.4 R12, [R91+0x3400] ;  /* 0x003400005b0c783b */ /* 0x000ea20000004200 */
[----:B------:R-:W3:Y:S01]  /*10890*/  MUFU.EX2 R193, R193 ;  /* 0x000000c100c17308 */ /* 0x000ee20000000800 */
[----:B------:R-:W-:Y:S01]  /*108a0*/  FADD.FTZ R164, R164, R145 ;  /* 0x00000091a4a47221 */ /* 0x000fe20000010000 */
[----:B------:R-:W-:Y:S01]  /*108b0*/  FADD.FTZ R62, R62, R63 ;  /* 0x0000003f3e3e7221 */ /* 0x000fe20000010000 */
[----:B------:R-:W-:Y:S02]  /*108c0*/  LDSM.16.MT88.4 R156, [R91+0x3c00] ;  /* 0x003c00005b9c783b */ /* 0x000fe40000004200 */
[----:B------:R-:W-:Y:S01]  /*108d0*/  FADD.FTZ R139, R139, R164 ;  /* 0x000000a48b8b7221 */ /* 0x000fe20000010000 */
[----:B----4-:R-:W-:Y:S01]  /*108e0*/  HMMA.16816.F32.BF16 R24, R8, R30, R24 ;  /* 0x0000001e0818723c */ /* 0x010fe20000041818 */
[----:B------:R-:W-:Y:S01]  /*108f0*/  FADD.FTZ R61, R61, R62 ;  /* 0x0000003e3d3d7221 */ /* 0x000fe20000010000 */
[----:B------:R-:W-:Y:S01]  /*10900*/  MUFU.EX2 R36, R36 ;  /* 0x0000002400247308 */ /* 0x000fe20000000800 */
[----:B------:R-:W-:-:S02]  /*10910*/  FADD.FTZ R166, R166, R139 ;  /* 0x0000008ba6a67221 */ /* 0x000fc40000010000 */
[----:B------:R-:W-:Y:S02]  /*10920*/  FADD.FTZ R60, R60, R61 ;  /* 0x0000003d3c3c7221 */ /* 0x000fe40000010000 */
[----:B------:R-:W-:Y:S01]  /*10930*/  FADD.FTZ R133, R133, R166 ;  /* 0x000000a685857221 */ /* 0x000fe20000010000 */
[----:B------:R-:W-:Y:S01]  /*10940*/  HMMA.16816.F32.BF16 R160, R8, R28, R160 ;  /* 0x0000001c08a0723c */ /* 0x000fe200000418a0 */
[----:B-----5:R-:W-:Y:S01]  /*10950*/  F2FP.BF16.F32.PACK_AB R8, R143, R112 ;  /* 0x000000708f08723e */ /* 0x020fe200000010ff */
[----:B------:R-:W4:Y:S01]  /*10960*/  MUFU.EX2 R35, R35 ;  /* 0x0000002300237308 */ /* 0x000f220000000800 */
[----:B------:R-:W-:Y:S01]  /*10970*/  FADD.FTZ R133, R114, R133 ;  /* 0x0000008572857221 */ /* 0x000fe20000010000 */
[----:B---3--:R-:W-:Y:S01]  /*10980*/  F2FP.BF16.F32.PACK_AB R10, R193, R134 ;  /* 0x00000086c10a723e */ /* 0x008fe200000010ff */
[----:B------:R-:W-:Y:S01]  /*10990*/  FADD.FTZ R59, R59, R60 ;  /* 0x0000003c3b3b7221 */ /* 0x000fe20000010000 */
[----:B------:R-:W3:Y:S01]  /*109a0*/  LDSM.16.MT88.4 R28, [R182+0x8800] ;  /* 0x00880000b61c783b */ /* 0x000ee20000004200 */
[----:B------:R-:W-:-:S02]  /*109b0*/  FADD.FTZ R46, R110, R133 ;  /* 0x000000856e2e7221 */ /* 0x000fc40000010000 */
[----:B------:R-:W-:Y:S01]  /*109c0*/  FADD.FTZ R58, R58, R59 ;  /* 0x0000003b3a3a7221 */ /* 0x000fe20000010000 */
[----:B------:R-:W-:Y:S01]  /*109d0*/  MUFU.EX2 R34, R34 ;  /* 0x0000002200227308 */ /* 0x000fe20000000800 */
[----:B------:R-:W-:Y:S01]  /*109e0*/  FADD.FTZ R46, R113, R46 ;  /* 0x0000002e712e7221 */ /* 0x000fe20000010000 */
[----:B------:R-:W-:Y:S01]  /*109f0*/  LDSM.16.MT88.4 R164, [R182+0x8c00] ;  /* 0x008c0000b6a4783b */ /* 0x000fe20000004200 */
        /* <DEDUP_REMOVED lines=11> */
[----:B------:R-:W-:-:S04]  /*10ab0*/  FADD.FTZ R50, R50, R53 ;  /* 0x0000003532327221 */ /* 0x000fc80000010000 */
[----:B------:R-:W-:Y:S01]  /*10ac0*/  FADD.FTZ R107, R107, R50 ;  /* 0x000000326b6b7221 */ /* 0x000fe20000010000 */
[----:B-1----:R-:W-:Y:S01]  /*10ad0*/  HMMA.16816.F32.BF16 R16, R8, R20, R16 ;  /* 0x000000140810723c */ /* 0x002fe20000041810 */
[----:B------:R-:W-:Y:S02]  /*10ae0*/  MUFU.EX2 R147, R147 ;  /* 0x0000009300937308 */ /* 0x000fe40000000800 */
[----:B------:R-:W-:-:S04]  /*10af0*/  FADD.FTZ R112, R112, R107 ;  /* 0x0000006b70707221 */ /* 0x000fc80000010000 */
[----:B------:R-:W-:Y:S01]  /*10b00*/  FADD.FTZ R143, R143, R112 ;  /* 0x000000708f8f7221 */ /* 0x000fe20000010000 */
[----:B------:R-:W-:Y:S01]  /*10b10*/  HMMA.16816.F32.BF16 R4, R8, R22, R4 ;  /* 0x000000160804723c */ /* 0x000fe20000041804 */
[----:B------:R-:W1:Y:S01]  /*10b20*/  LDSM.16.MT88.4 R20, [R91+0x3800] ;  /* 0x003800005b14783b */ /* 0x000e620000004200 */
[----:B------:R-:W5:Y:S01]  /*10b30*/  MUFU.EX2 R100, R100 ;  /* 0x0000006400647308 */ /* 0x000f620000000800 */
[----:B------:R-:W-:-:S04]  /*10b40*/  FADD.FTZ R134, R134, R143 ;  /* 0x0000008f86867221 */ /* 0x000fc80000010000 */
[----:B------:R-:W-:Y:S01]  /*10b50*/  FADD.FTZ R193, R193, R134 ;  /* 0x00000086c1c17221 */ /* 0x000fe20000010000 */
        /* <DEDUP_REMOVED lines=8> */
[--C-:B------:R-:W-:Y:S01]  /*10be0*/  FFMA.FTZ R13, R44, UR15, -R2.reuse ;  /* 0x0000000f2c0d7c23 */ /* 0x100fe20008010802 */
[----:B------:R-:W-:Y:S01]  /*10bf0*/  FFMA.FTZ R15, R47, UR15, -R2 ;  /* 0x0000000f2f0f7c23 */ /* 0x000fe20008010802 */
[----:B------:R-:W-:Y:S01]  /*10c00*/  FADD.FTZ R93, R93, R94 ;  /* 0x0000005e5d5d7221 */ /* 0x000fe20000010000 */
[C---:B----4-:R-:W-:Y:S01]  /*10c10*/  F2FP.BF16.F32.PACK_AB R8, R189.reuse, R144 ;  /* 0x00000090bd08723e */ /* 0x050fe200000010ff */
[----:B------:R-:W-:Y:S01]  /*10c20*/  FADD.FTZ R144, R144, R193 ;  /* 0x000000c190907221 */ /* 0x000fe20000010000 */
[----:B-----5:R-:W-:Y:S01]  /*10c30*/  F2FP.BF16.F32.PACK_AB R10, R100, R147 ;  /* 0x00000093640a723e */ /* 0x020fe200000010ff */
[----:B------:R-:W-:Y:S01]  /*10c40*/  FADD.FTZ R40, R40, R93 ;  /* 0x0000005d28287221 */ /* 0x000fe20000010000 */
[----:B------:R-:W-:Y:S01]  /*10c50*/  MUFU.EX2 R43, R43 ;  /* 0x0000002b002b7308 */ /* 0x000fe20000000800 */
[----:B------:R-:W-:-:S02]  /*10c60*/  FADD.FTZ R144, R189, R144 ;  /* 0x00000090bd907221 */ /* 0x000fc40000010000 */
[----:B------:R-:W-:Y:S02]  /*10c70*/  FADD.FTZ R39, R39, R40 ;  /* 0x0000002827277221 */ /* 0x000fe40000010000 */
[----:B------:R-:W-:Y:S02]  /*10c80*/  FADD.FTZ R147, R147, R144 ;  /* 0x0000009093937221 */ /* 0x000fe40000010000 */
[----:B------:R-:W-:Y:S01]  /*10c90*/  FADD.FTZ R38, R38, R39 ;  /* 0x0000002726267221 */ /* 0x000fe20000010000 */
[----:B------:R-:W4:Y:S01]  /*10ca0*/  MUFU.EX2 R12, R45 ;  /* 0x0000002d000c7308 */ /* 0x000f220000000800 */
[----:B--2---:R-:W-:Y:S01]  /*10cb0*/  F2FP.BF16.F32.PACK_AB R9, R41, R32 ;  /* 0x000000202909723e */ /* 0x004fe200000010ff */
[----:B------:R-:W-:Y:S01]  /*10cc0*/  FADD.FTZ R100, R100, R147 ;  /* 0x0000009364647221 */ /* 0x000fe20000010000 */
[----:B------:R-:W-:-:S04]  /*10cd0*/  FADD.FTZ R81, R81, R38 ;  /* 0x0000002651517221 */ /* 0x000fc80000010000 */
        /* <DEDUP_REMOVED lines=8> */
[----:B------:R-:W-:Y:S01]  /*10d60*/  MUFU.EX2 R33, R33 ;  /* 0x0000002100217308 */ /* 0x000fe20000000800 */
[----:B---3--:R-:W-:Y:S02]  /*10d70*/  HMMA.16816.F32.BF16 R16, R8, R28, R16 ;  /* 0x0000001c0810723c */ /* 0x008fe40000041810 */
[----:B------:R-:W-:-:S04]  /*10d80*/  FADD.FTZ R32, R41, R32 ;  /* 0x0000002029207221 */ /* 0x000fc80000010000 */
[----:B------:R-:W-:Y:S01]  /*10d90*/  FADD.FTZ R43, R43, R32 ;  /* 0x000000202b2b7221 */ /* 0x000fe20000010000 */
[----:B------:R-:W3:Y:S01]  /*10da0*/  MUFU.EX2 R42, R42 ;  /* 0x0000002a002a7308 */ /* 0x000ee20000000800 */
[----:B-1----:R-:W-:Y:S02]  /*10db0*/  HMMA.16816.F32.BF16 R160, R8, R20, R160 ;  /* 0x0000001408a0723c */ /* 0x002fe400000418a0 */
[----:B------:R-:W-:-:S05]  /*10dc0*/  FADD.FTZ R43, R12, R43 ;  /* 0x0000002b0c2b7221 */ /* 0x000fca0000010000 */
[----:B------:R-:W-:Y:S01]  /*10dd0*/  MUFU.EX2 R14, R14 ;  /* 0x0000000e000e7308 */ /* 0x000fe20000000800 */
[C---:B------:R-:W-:Y:S07]  /*10de0*/  HMMA.16816.F32.BF16 R4, R8.reuse, R30, R4 ;  /* 0x0000001e0804723c */ /* 0x040fee0000041804 */
[----:B------:R-:W1:Y:S01]  /*10df0*/  MUFU.EX2 R13, R13 ;  /* 0x0000000d000d7308 */ /* 0x000e620000000800 */
        /* <DEDUP_REMOVED lines=16> */
[C---:B------:R-:W-:Y:S08]  /*10f00*/  HMMA.16816.F32.BF16 R160, R8.reuse, R156, R160 ;  /* 0x0000009c08a0723c */ /* 0x040ff000000418a0 */
[C---:B------:R-:W-:Y:S08]  /*10f10*/  HMMA.16816.F32.BF16 R164, R8.reuse, R166, R4 ;  /* 0x000000a608a4723c */ /* 0x040ff00000041804 */
[----:B------:R-:W-:-:S15]  /*10f20*/  HMMA.16816.F32.BF16 R156, R8, R158, R24 ;  /* 0x0000009e089c723c */ /* 0x000fde0000041818 */
[----:B------:R-:W-:-:S05]  /*10f30*/  NOP ;  /* 0x0000000000007918 */ /* 0x000fca0000000000 */
.L_x_1576:
        /* <DEDUP_REMOVED lines=9> */
[----:B------:R-:W-:Y:S01]  /*10fd0*/  MOV R154, R131 ;  /* 0x00000083009a7202 */ /* 0x000fe20000000f00 */
[----:B------:R-:W-:Y:S01]  /*10fe0*/  UIADD3 UR13, UPT, UPT, UR18, 0x1, URZ ;  /* 0x00000001120d7890 */ /* 0x000fe2000fffe0ff */
[----:B------:R-:W-:Y:S01]  /*10ff0*/  PRMT R3, R3, 0x6540, R0 ;  /* 0x0000654003037816 */ /* 0x000fe20000000000 */
[C---:B------:R-:W-:Y:S01]  /*11000*/  VIADD R180, R182.reuse, 0x5020 ;  /* 0x00005020b6b47836 */ /* 0x040fe20000000000 */
[----:B------:R-:W-:Y:S01]  /*11010*/  MOV R181, RZ ;  /* 0x000000ff00b57202 */ /* 0x000fe20000000f00 */
[----:B------:R-:W-:Y:S01]  /*11020*/  VIADD R177, R182, 0x5000 ;  /* 0x00005000b6b17836 */ /* 0x000fe20000000000 */
[----:B------:R-:W-:Y:S01]  /*11030*/  PLOP3.LUT P2, PT, PT, PT, UP0, 0x80, 0x8 ;  /* 0x000000000008781c */ /* 0x000fe20003f4f008 */
[----:B------:R-:W-:Y:S01]  /*11040*/  UMOV UR18, 0x400 ;  /* 0x0000040000127882 */ /* 0x000fe20000000000 */
[----:B------:R-:W-:Y:S01]  /*11050*/  LOP3.LUT R153, R3, 0x80, RZ, 0xfc, !PT ;  /* 0x0000008003997812 */ /* 0x000fe200078efcff */
[----:B------:R-:W3:Y:S01]  /*11060*/  LDCU UR12, c[0x0][0x440] ;  /* 0x00008800ff0c77ac */ /* 0x000ee20008000800 */
[----:B------:R-:W4:Y:S01]  /*11070*/  LDCU UR5, c[0x0][0x50c] ;  /* 0x0000a180ff0577ac */ /* 0x000f220008000800 */
[----:B------:R-:W1:Y:S01]  /*11080*/  LDCU UR4, c[0x0][0x45c] ;  /* 0x00008b80ff0477ac */ /* 0x000e620008000800 */
[----:B------:R-:W1:Y:S01]  /*11090*/  LDCU.64 UR8, c[0x0][0x3a0] ;  /* 0x00007400ff0877ac */ /* 0x000e620008000a00 */
[----:B------:R-:W1:Y:S01]  /*110a0*/  LDCU.64 UR10, c[0x0][0x3a8] ;  /* 0x00007500ff0a77ac */ /* 0x000e620008000a00 */
[----:B------:R-:W-:-:S02]  /*110b0*/  UIADD3 UR17, UPT, UPT, UR17, 0x100, URZ ;  /* 0x0000010011117890 */ /* 0x000fc4000fffe0ff */
[----:B--2---:R-:W-:-:S12]  /*110c0*/  ULEA UR6, UR6, UR18, 0x18 ;  /* 0x0000001206067291 */ /* 0x004fd8000f8ec0ff */
.L_x_1588:
        /* <DEDUP_REMOVED lines=8> */
[----:B--2---:R-:W-:Y:S01]  /*11150*/  LOP3.LUT R176, R148, 0x18, RZ, 0xc0, !PT ;  /* 0x0000001894b07812 */ /* 0x004fe200078ec0ff */
        /* <DEDUP_REMOVED lines=18> */
[----:B------:R-:W-:Y:S05]  /*11280*/  IMAD.U32 R12, RZ, RZ, UR18 ;  /* 0x00000012ff0c7e24 */ /* 0x000fea000f8e00ff */
        /* <DEDUP_REMOVED lines=16> */
[----:B------:R-:W-:Y:S01]  /*11390*/  LOP3.LUT R11, R3, UR17, RZ, 0x3c, !PT ;  /* 0x00000011030b7c12 */ /* 0x000fe2000f8e3cff */
        /* <DEDUP_REMOVED lines=9> */
[----:B------:R-:W-:Y:S02]  /*11430*/  LOP3.LUT R10, R3, UR18, RZ, 0x3c, !PT ;  /* 0x00000012030a7c12 */ /* 0x000fe4000f8e3cff */
[----:B------:R-:W-:Y:S02]  /*11440*/  ISETP.GE.AND P5, PT, R11, RZ, PT ;  /* 0x000000ff0b00720c */ /* 0x000fe40003fa6270 */
[----:B------:R-:W-:Y:S05]  /*11450*/  ISETP.GE.AND P1, PT, R10, RZ, PT ;  /* 0x000000ff0a00720c */ /* 0x000fea0003f26270 */
[----:B------:R-:W-:Y:S02]  /*11460*/  @P0 IADD3 R7, PT, PT, R7, 0x1, RZ ;  /* 0x0000000107070810 */ /* 0x000fe40007ffe0ff */
[----:B------:R-:W-:Y:S01]  /*11470*/  @P6 VIADD R5, R5, 0x1 ;  /* 0x0000000105056836 */ /* 0x000fe20000000000 */
[----:B------:R-:W-:Y:S04]  /*11480*/  ISETP.NE.AND P0, PT, R3, RZ, PT ;  /* 0x000000ff0300720c */ /* 0x000fe80003f05270 */
[----:B------:R-:W-:Y:S01]  /*11490*/  @!P5 IADD3 R5, PT, PT, -R5, RZ, RZ ;  /* 0x000000ff0505d210 */ /* 0x000fe20007ffe1ff */
[----:B------:R-:W-:Y:S03]  /*114a0*/  @!P1 IMAD.MOV R7, RZ, RZ, -R7 ;  /* 0x000000ffff079224 */ /* 0x000fe600078e0a07 */
        /* <DEDUP_REMOVED lines=8> */
[----:B------:R-:W3:Y:S02]  /*11530*/  LDG.E R10, desc[UR14][R16.64] ;  /* 0x0000000e100a7981 */ /* 0x000ee4000c1e1900 */
[CC--:B--2---:R-:W-:Y:S01]  /*11540*/  IMAD.WIDE.U32 R14, R0.reuse, R186.reuse, RZ ;  /* 0x000000ba000e7225 */ /* 0x0c4fe200078e00ff */
[----:B------:R-:W-:Y:S01]  /*11550*/  SHF.R.S32.HI R13, RZ, 0x1f, R0 ;  /* 0x0000001fff0d7819 */ /* 0x000fe20000011400 */
[----:B------:R-:W3:Y:S04]  /*11560*/  LDG.E R11, desc[UR14][R18.64] ;  /* 0x0000000e120b7981 */ /* 0x000ee8000c1e1900 */
[----:B------:R-:W-:Y:S04]  /*11570*/  IMAD R12, R13, R186, RZ ;  /* 0x000000ba0d0c7224 */ /* 0x000fe800078e02ff */
        /* <DEDUP_REMOVED lines=10> */
.L_x_1585:
[----:B------:R-:W-:Y:S01]  /*11620*/  LEA R187, R185, UR6, 0x1 ;  /* 0x00000006b9bb7c11 */ /* 0x000fe2000f8e08ff */
[C---:B------:R-:W-:Y:S01]  /*11630*/  @!P3 IMAD R190, R189.reuse, 0xc0, RZ ;  /* 0x000000c0bdbeb824 */ /* 0x040fe200078e02ff */
[-C--:B------:R-:W-:Y:S01]  /*11640*/  @!P4 MOV R185, R183.reuse ;  /* 0x000000b700b9c202 */ /* 0x080fe20000000f00 */
[----:B------:R-:W-:Y:S01]  /*11650*/  @!P3 IMAD R188, R189, 0x140, RZ ;  /* 0x00000140bdbcb824 */ /* 0x000fe200078e02ff */
[C---:B------:R-:W-:Y:S01]  /*11660*/  SHF.L.U32 R199, R186.reuse, 0x6, RZ ;  /* 0x00000006bac77819 */ /* 0x040fe200000006ff */
[----:B------:R-:W-:Y:S01]  /*11670*/  UISETP.NE.AND UP0, UPT, UR13, 0x1, UPT ;  /* 0x000000010d00788c */ /* 0x000fe2000bf05270 */
[--C-:B------:R-:W-:Y:S01]  /*11680*/  SHF.L.U64.HI R192, R186, 0x6, R189.reuse ;  /* 0x00000006bac07819 */ /* 0x100fe200000102bd */
[----:B------:R-:W-:Y:S01]  /*11690*/  @!PT LDS RZ, [RZ] ;  /* 0x00000000fffff984 */ /* 0x000fe20000000800 */
[----:B------:R-:W-:Y:S01]  /*116a0*/  @!PT LDS RZ, [RZ] ;  /* 0x00000000fffff984 */ /* 0x000fe20000000800 */
[----:B------:R-:W-:Y:S01]  /*116b0*/  @!PT LDS RZ, [RZ] ;  /* 0x00000000fffff984 */ /* 0x000fe20000000800 */
[----:B------:R-:W-:Y:S01]  /*116c0*/  @!P4 LDGSTS.E.BYPASS.LTC128B.128 [R187+0x5000], desc[UR14][R184.64] ;  /* 0x05000000b8bbcfae */ /* 0x000fe2000b981a0e */
[----:B------:R-:W-:Y:S02]  /*116d0*/  IADD3 R202, P0, PT, R199, R184, RZ ;  /* 0x000000b8c7ca7210 */ /* 0x000fe40007f1e0ff */
[----:B------:R-:W-:Y:S02]  /*116e0*/  MOV R0, 0x20 ;  /* 0x0000002000007802 */ /* 0x000fe40000000f00 */
[----:B------:R-:W-:Y:S02]  /*116f0*/  IADD3.X R203, PT, PT, R192, R183, RZ, P0, !PT ;  /* 0x000000b7c0cb7210 */ /* 0x000fe400007fe4ff */
[----:B------:R-:W-:Y:S01]  /*11700*/  @!P3 LEA R194, P0, R186, R202, 0x8 ;  /* 0x000000cabac2b211 */ /* 0x000fe200078040ff */
[----:B------:R-:W-:Y:S01]  /*11710*/  @P4 STS.128 [R187+0x5000], RZ ;  /* 0x005000ffbb004388 */ /* 0x000fe20000000c00 */
[----:B------:R-:W-:Y:S02]  /*11720*/  @!P3 IADD3 R198, P5, PT, R202, R199, RZ ;  /* 0x000000c7cac6b210 */ /* 0x000fe40007fbe0ff */
[CCC-:B------:R-:W-:Y:S02]  /*11730*/  @!P3 LEA.HI.X R195, R186.reuse, R203.reuse, R189.reuse, 0x8, P0 ;  /* 0x000000cbbac3b211 */ /* 0x1c0fe400000f44bd */
[----:B------:R-:W-:Y:S02]  /*11740*/  @!P3 IADD3.X R199, PT, PT, R203, R192, RZ, P5, !PT ;  /* 0x000000c0cbc7b210 */ /* 0x000fe40002ffe4ff */
[CC--:B------:R-:W-:Y:S01]  /*11750*/  @!P3 LEA R196, P1, R186.reuse, R202.reuse, 0x7 ;  /* 0x000000cabac4b211 */ /* 0x0c0fe200078238ff */
[----:B------:R-:W-:Y:S01]  /*11760*/  @P3 STS.128 [R187+0x5800], RZ ;  /* 0x005800ffbb003388 */ /* 0x000fe20000000c00 */
[-C--:B------:R-:W-:Y:S02]  /*11770*/  @!P3 MOV R200, R202.reuse ;  /* 0x000000ca00c8b202 */ /* 0x080fe40000000f00 */
[CC--:B------:R-:W-:Y:S01]  /*11780*/  @!P3 LEA.HI.X R197, R186.reuse, R203.reuse, R189, 0x7, P1 ;  /* 0x000000cbbac5b211 */ /* 0x0c0fe200008f3cbd */
[----:B------:R-:W-:Y:S01]  /*11790*/  @!P3 IMAD R189, R189, 0x180, RZ ;  /* 0x00000180bdbdb824 */ /* 0x000fe200078e02ff */
[-C--:B------:R-:W-:Y:S02]  /*117a0*/  @!P3 MOV R201, R203.reuse ;  /* 0x000000cb00c9b202 */ /* 0x080fe40000000f00 */
[----:B------:R-:W-:Y:S01]  /*117b0*/  @!P3 MOV R192, R202 ;  /* 0x000000ca00c0b202 */ /* 0x000fe20000000f00 */
[----:B------:R-:W-:Y:S01]  /*117c0*/  @!PT LDS RZ, [RZ] ;  /* 0x00000000fffff984 */ /* 0x000fe20000000800 */
[----:B------:R-:W-:Y:S01]  /*117d0*/  @!PT LDS RZ, [RZ] ;  /* 0x00000000fffff984 */ /* 0x000fe20000000800 */
[----:B------:R-:W-:Y:S01]  /*117e0*/  @!PT LDS RZ, [RZ] ;  /* 0x00000000fffff984 */ /* 0x000fe20000000800 */
[----:B------:R1:W-:Y:S01]  /*117f0*/  @!P3 LDGSTS.E.BYPASS.LTC128B.128 [R187+0x5800], desc[UR14][R202.64] ;  /* 0x05800000cabbbfae */ /* 0x0003e2000b981a0e */
[----:B------:R-:W-:Y:S01]  /*11800*/  @!P3 MOV R193, R203 ;  /* 0x000000cb00c1b202 */ /* 0x000fe20000000f00 */
[----:B------:R-:W-:Y:S01]  /*11810*/  @!P3 IMAD.WIDE.U32 R200, R186, 0xc0, R200 ;  /* 0x000000c0bac8b825 */ /* 0x000fe200078e00c8 */
[----:B------:R-:W-:Y:S03]  /*11820*/  LOP3.LUT P0, RZ, R148, 0x4, RZ, 0xc0, !PT ;  /* 0x0000000494ff7812 */ /* 0x000fe6000780c0ff */
[----:B------:R-:W-:Y:S01]  /*11830*/  @!P3 IMAD.WIDE.U32 R192, R186, 0x140, R192 ;  /* 0x00000140bac0b825 */ /* 0x000fe200078e00c0 */
[----:B------:R-:W-:Y:S01]  /*11840*/  @!P3 IADD3 R201, PT, PT, R190, R201, RZ ;  /* 0x000000c9bec9b210 */ /* 0x000fe20007ffe0ff */
[----:B------:R-:W-:Y:S01]  /*11850*/  @P3 STS.128 [R187+0x6000], RZ ;  /* 0x006000ffbb003388 */ /* 0x000fe20000000c00 */
[----:B------:R-:W-:Y:S02]  /*11860*/  SEL R0, R0, 0xffffffe0, !P0 ;  /* 0xffffffe000007807 */ /* 0x000fe40004000000 */
[----:B------:R-:W-:Y:S02]  /*11870*/  @!P3 IADD3 R193, PT, PT, R188, R193, RZ ;  /* 0x000000c1bcc1b210 */ /* 0x000fe40007ffe0ff */
[----:B------:R-:W-:Y:S02]  /*11880*/  IADD3 R2, PT, PT, R150, R0, RZ ;  /* 0x0000000096027210 */ /* 0x000fe40007ffe0ff */
[----:B------:R-:W-:Y:S01]  /*11890*/  IADD3 R136, PT, PT, R0, R149, RZ ;  /* 0x0000009500887210 */ /* 0x000fe20007ffe0ff */
[----:B------:R-:W-:Y:S01]  /*118a0*/  @!PT LDS RZ, [RZ] ;  /* 0x00000000fffff984 */ /* 0x000fe20000000800 */
[----:B------:R-:W-:Y:S01]  /*118b0*/  @!PT LDS RZ, [RZ] ;  /* 0x00000000fffff984 */ /* 0x000fe20000000800 */
[----:B------:R-:W-:Y:S01]  /*118c0*/  @!PT LDS RZ, [RZ] ;  /* 0x00000000fffff984 */ /* 0x000fe20000000800 */
[----:B------:R2:W-:Y:S08]  /*118d0*/  @!P3 LDGSTS.E.BYPASS.LTC128B.128 [R187+0x6000], desc[UR14][R198.64] ;  /* 0x06000000c6bbbfae */ /* 0x0005f0000b981a0e */
[----:B------:R-:W-:Y:S01]  /*118e0*/  @P3 STS.128 [R187+0x6800], RZ ;  /* 0x006800ffbb003388 */ /* 0x000fe20000000c00 */
[----:B-1----:R-:W-:Y:S07]  /*118f0*/  @!P3 IMAD.WIDE.U32 R202, R186, 0x180, R202 ;  /* 0x00000180bacab825 */ /* 0x002fee00078e00ca */
[----:B------:R-:W-:Y:S01]  /*11900*/  @!PT LDS RZ, [RZ] ;  /* 0x00000000fffff984 */ /* 0x000fe20000000800 */
[----:B------:R-:W-:Y:S01]  /*11910*/  @!PT LDS RZ, [RZ] ;  /* 0x00000000fffff984 */ /* 0x000fe20000000800 */
[----:B------:R-:W-:Y:S01]  /*11920*/  @!PT LDS RZ, [RZ] ;  /* 0x00000000fffff984 */ /* 0x000fe20000000800 */
[----:B------:R2:W-:Y:S01]  /*11930*/  @!P3 LDGSTS.E.BYPASS.LTC128B.128 [R187+0x6800], desc[UR14][R196.64] ;  /* 0x06800000c4bbbfae */ /* 0x0005e2000b981a0e */
[----:B------:R-:W-:Y:S07]  /*11940*/  @!P3 IADD3 R203, PT, PT, R189, R203, RZ ;  /* 0x000000cbbdcbb210 */ /* 0x000fee0007ffe0ff */
        /* <DEDUP_REMOVED lines=22> */
[----:B------:R-:W1:Y:S08]  /*11ab0*/  LDSM.16.M88.4 R8, [R149+0x1000] ;  /* 0x001000009508783b */ /* 0x000e700000000200 */
[----:B------:R-:W-:Y:S08]  /*11ac0*/  LDSM.16.M88.4 R128, [R2] ;  /* 0x000000000280783b */ /* 0x000ff00000000200 */
[----:B------:R-:W-:Y:S08]  /*11ad0*/  LDSM.16.M88.4 R12, [R136+0x1000] ;  /* 0x00100000880c783b */ /* 0x000ff00000000200 */
[----:B------:R-:W-:Y:S08]  /*11ae0*/  LDSM.16.M88.4 R16, [R149+0x1400] ;  /* 0x001400009510783b */ /* 0x000ff00000000200 */
[----:B------:R-:W-:Y:S08]  /*11af0*/  LDSM.16.M88.4 R20, [R136+0x1400] ;  /* 0x001400008814783b */ /* 0x000ff00000000200 */
[----:B------:R-:W-:Y:S08]  /*11b00*/  LDSM.16.M88.4 R24, [R149+0x1800] ;  /* 0x001800009518783b */ /* 0x000ff00000000200 */
[----:B------:R-:W-:Y:S08]  /*11b10*/  LDSM.16.M88.4 R40, [R136+0x1800] ;  /* 0x001800008828783b */ /* 0x000ff00000000200 */
[----:B------:R-:W3:Y:S08]  /*11b20*/  LDSM.16.M88.4 R32, [R149+0x1c00] ;  /* 0x001c00009520783b */ /* 0x000ef00000000200 */
[----:B------:R-:W5:Y:S08]  /*11b30*/  LDSM.16.M88.4 R36, [R136+0x1c00] ;  /* 0x001c00008824783b */ /* 0x000f700000000200 */
[----:B------:R-:W-:Y:S08]  /*11b40*/  LDSM.16.M88.4 R44, [R136+0x2000] ;  /* 0x00200000882c783b */ /* 0x000ff00000000200 */
[----:B------:R-:W-:Y:S08]  /*11b50*/  LDSM.16.M88.4 R48, [R149+0x2400] ;  /* 0x002400009530783b */ /* 0x000ff00000000200 */
[----:B------:R-:W-:Y:S08]  /*11b60*/  LDSM.16.M88.4 R64, [R136+0x2400] ;  /* 0x002400008840783b */ /* 0x000ff00000000200 */
[----:B------:R-:W2:Y:S08]  /*11b70*/  LDSM.16.M88.4 R56, [R149+0x2800] ;  /* 0x002800009538783b */ /* 0x000eb00000000200 */
[----:B------:R-:W-:Y:S08]  /*11b80*/  LDSM.16.M88.4 R60, [R136+0x2800] ;  /* 0x00280000883c783b */ /* 0x000ff00000000200 */
        /* <DEDUP_REMOVED lines=14> */
[----:B------:R-:W-:Y:S01]  /*11c70*/  LDSM.16.M88.4 R136, [R136+0x4c00] ;  /* 0x004c00008888783b */ /* 0x000fe20000000200 */
[C---:B-1----:R-:W-:Y:S08]  /*11c80*/  HMMA.16816.F32.BF16 R4, R132.reuse, R8, RZ ;  /* 0x000000088404723c */ /* 0x042ff000000418ff */
[C---:B------:R-:W-:Y:S08]  /*11c90*/  HMMA.16816.F32.BF16 R8, R132.reuse, R10, RZ ;  /* 0x0000000a8408723c */ /* 0x040ff000000418ff */
[----:B---3--:R-:W-:Y:S08]  /*11ca0*/  HMMA.16816.F32.BF16 R28, R132, R32, RZ ;  /* 0x00000020841c723c */ /* 0x008ff000000418ff */
[C---:B------:R-:W-:Y:S08]  /*11cb0*/  HMMA.16816.F32.BF16 R4, R128.reuse, R12, R4 ;  /* 0x0000000c8004723c */ /* 0x040ff00000041804 */
[----:B------:R-:W-:Y:S08]  /*11cc0*/  HMMA.16816.F32.BF16 R8, R128, R14, R8 ;  /* 0x0000000e8008723c */ /* 0x000ff00000041808 */
[C---:B------:R-:W-:Y:S03]  /*11cd0*/  HMMA.16816.F32.BF16 R12, R132.reuse, R16, RZ ;  /* 0x00000010840c723c */ /* 0x040fe600000418ff */
[----:B----4-:R-:W-:Y:S01]  /*11ce0*/  FMUL.FTZ R0, R4, UR5 ;  /* 0x0000000504007c20 */ /* 0x010fe20008410000 */
[----:B------:R-:W-:Y:S01]  /*11cf0*/  FMUL.FTZ R3, R5, UR5 ;  /* 0x0000000505037c20 */ /* 0x000fe20008410000 */
[----:B------:R-:W-:Y:S01]  /*11d00*/  FMUL.FTZ R4, R7, UR5 ;  /* 0x0000000507047c20 */ /* 0x000fe20008410000 */
[----:B------:R-:W-:Y:S02]  /*11d10*/  FMUL.FTZ R2, R6, UR5 ;  /* 0x0000000506027c20 */ /* 0x000fe40008410000 */
[----:B------:R-:W-:Y:S01]  /*11d20*/  HMMA.16816.F32.BF16 R16, R132, R18, RZ ;  /* 0x000000128410723c */ /* 0x000fe200000418ff */
[----:B------:R-:W1:Y:S02]  /*11d30*/  MUFU.TANH R0, R0 ;  /* 0x0000000000007308 */ /* 0x000e640000002400 */
[----:B------:R-:W-:Y:S01]  /*11d40*/  FMUL.FTZ R5, R8, UR5 ;  /* 0x0000000508057c20 */ /* 0x000fe20008410000 */
[----:B------:R-:W-:Y:S01]  /*11d50*/  FMUL.FTZ R7, R9, UR5 ;  /* 0x0000000509077c20 */ /* 0x000fe20008410000 */
[----:B------:R-:W-:Y:S01]  /*11d60*/  FMUL.FTZ R8, R11, UR5 ;  /* 0x000000050b087c20 */ /* 0x000fe20008410000 */
[----:B------:R-:W-:Y:S02]  /*11d70*/  FMUL.FTZ R6, R10, UR5 ;  /* 0x000000050a067c20 */ /* 0x000fe40008410000 */
[C---:B-----5:R-:W-:Y:S03]  /*11d80*/  HMMA.16816.F32.BF16 R28, R128.reuse, R36, R28 ;  /* 0x00000024801c723c */ /* 0x060fe6000004181c */
[----:B------:R-:W3:Y:S05]  /*11d90*/  MUFU.TANH R3, R3 ;  /* 0x0000000300037308 */ /* 0x000eea0000002400 */
[C---:B------:R-:W-:Y:S05]  /*11da0*/  HMMA.16816.F32.BF16 R12, R128.reuse, R20, R12 ;  /* 0x00000014800c723c */ /* 0x040fea000004180c */
[----:B------:R-:W4:Y:S03]  /*11db0*/  MUFU.TANH R2, R2 ;  /* 0x0000000200027308 */ /* 0x000f260000002400 */
[----:B------:R-:W-:Y:S07]  /*11dc0*/  HMMA.16816.F32.BF16 R16, R128, R22, R16 ;  /* 0x000000168010723c */ /* 0x000fee0000041810 */
[----:B------:R-:W1:Y:S01]  /*11dd0*/  MUFU.TANH R4, R4 ;  /* 0x0000000400047308 */ /* 0x000e620000002400 */
[C---:B------:R-:W-:Y:S09]  /*11de0*/  HMMA.16816.F32.BF16 R20, R132.reuse, R24, RZ ;  /* 0x000000188414723c */ /* 0x040ff200000418ff */
[----:B------:R-:W1:Y:S01]  /*11df0*/  MUFU.TANH R5, R5 ;  /* 0x0000000500057308 */ /* 0x000e620000002400 */
[----:B------:R-:W-:Y:S01]  /*11e00*/  FMUL.FTZ R9, R12, UR5 ;  /* 0x000000050c097c20 */ /* 0x000fe20008410000 */
[----:B------:R-:W-:Y:S01]  /*11e10*/  FMUL.FTZ R11, R13, UR5 ;  /* 0x000000050d0b7c20 */ /* 0x000fe20008410000 */
[----:B------:R-:W-:Y:S01]  /*11e20*/  FMUL.FTZ R12, R15, UR5 ;  /* 0x000000050f0c7c20 */ /* 0x000fe20008410000 */
[----:B------:R-:W-:Y:S01]  /*11e30*/  FMUL.FTZ R10, R14, UR5 ;  /* 0x000000050e0a7c20 */ /* 0x000fe20008410000 */
[C---:B------:R-:W-:Y:S05]  /*11e40*/  HMMA.16816.F32.BF16 R24, R132.reuse, R26, RZ ;  /* 0x0000001a8418723c */ /* 0x040fea00000418ff */
[----:B------:R-:W1:Y:S01]  /*11e50*/  MUFU.TANH R7, R7 ;  /* 0x0000000700077308 */ /* 0x000e620000002400 */
[----:B------:R-:W-:Y:S01]  /*11e60*/  FMUL.FTZ R13, R16, UR5 ;  /* 0x00000005100d7c20 */ /* 0x000fe20008410000 */
[----:B------:R-:W-:Y:S01]  /*11e70*/  FMUL.FTZ R15, R17, UR5 ;  /* 0x00000005110f7c20 */ /* 0x000fe20008410000 */
[----:B------:R-:W-:Y:S01]  /*11e80*/  FMUL.FTZ R16, R19, UR5 ;  /* 0x0000000513107c20 */ /* 0x000fe20008410000 */
[----:B------:R-:W-:Y:S01]  /*11e90*/  FMUL.FTZ R14, R18, UR5 ;  /* 0x00000005120e7c20 */ /* 0x000fe20008410000 */
[----:B------:R-:W-:Y:S05]  /*11ea0*/  HMMA.16816.F32.BF16 R32, R132, R34, RZ ;  /* 0x000000228420723c */ /* 0x000fea00000418ff */
[----:B------:R-:W1:Y:S03]  /*11eb0*/  MUFU.TANH R6, R6 ;  /* 0x0000000600067308 */ /* 0x000e660000002400 */
[C---:B------:R-:W-:Y:S07]  /*11ec0*/  HMMA.16816.F32.BF16 R20, R128.reuse, R40, R20 ;  /* 0x000000288014723c */ /* 0x040fee0000041814 */
[----:B------:R-:W1:Y:S01]  /*11ed0*/  MUFU.TANH R8, R8 ;  /* 0x0000000800087308 */ /* 0x000e620000002400 */
[C---:B------:R-:W-:Y:S09]  /*11ee0*/  HMMA.16816.F32.BF16 R24, R128.reuse, R42, R24 ;  /* 0x0000002a8018723c */ /* 0x040ff20000041818 */
[----:B------:R-:W1:Y:S01]  /*11ef0*/  MUFU.TANH R9, R9 ;  /* 0x0000000900097308 */ /* 0x000e620000002400 */
[----:B------:R-:W5:Y:S01]  /*11f00*/  LDSM.16.M88.4 R40, [R149+0x2000] ;  /* 0x002000009528783b */ /* 0x000f620000000200 */
[----:B------:R-:W-:Y:S08]  /*11f10*/  HMMA.16816.F32.BF16 R32, R128, R38, R32 ;  /* 0x000000268020723c */ /* 0x000ff00000041820 */
[----:B------:R-:W1:Y:S01]  /*11f20*/  MUFU.TANH R11, R11 ;  /* 0x0000000b000b7308 */ /* 0x000e620000002400 */
[----:B------:R-:W-:Y:S01]  /*11f30*/  FMUL.FTZ R17, R20, UR5 ;  /* 0x0000000514117c20 */ /* 0x000fe20008410000 */
[----:B------:R-:W-:Y:S01]  /*11f40*/  FMUL.FTZ R19, R21, UR5 ;  /* 0x0000000515137c20 */ /* 0x000fe20008410000 */
[----:B------:R-:W-:Y:S01]  /*11f50*/  FMUL.FTZ R20, R23, UR5 ;  /* 0x0000000517147c20 */ /* 0x000fe20008410000 */
[----:B------:R-:W-:Y:S01]  /*11f60*/  FMUL.FTZ R18, R22, UR5 ;  /* 0x0000000516127c20 */ /* 0x000fe20008410000 */
[C---:B--2---:R-:W-:Y:S05]  /*11f70*/  HMMA.16816.F32.BF16 R52, R132.reuse, R56, RZ ;  /* 0x000000388434723c */ /* 0x044fea00000418ff */
[----:B------:R-:W2:Y:S01]  /*11f80*/  MUFU.TANH R10, R10 ;  /* 0x0000000a000a7308 */ /* 0x000ea20000002400 */
[----:B------:R-:W-:Y:S01]  /*11f90*/  FMUL.FTZ R21, R24, UR5 ;  /* 0x0000000518157c20 */ /* 0x000fe20008410000 */
[----:B------:R-:W-:Y:S01]  /*11fa0*/  FMUL.FTZ R23, R25, UR5 ;  /* 0x0000000519177c20 */ /* 0x000fe20008410000 */
[----:B------:R-:W-:Y:S01]  /*11fb0*/  FMUL.FTZ R24, R27, UR5 ;  /* 0x000000051b187c20 */ /* 0x000fe20008410000 */
[----:B------:R-:W-:Y:S01]  /*11fc0*/  FMUL.FTZ R25, R28, UR5 ;  /* 0x000000051c197c20 */ /* 0x000fe20008410000 */
[----:B------:R-:W-:Y:S01]  /*11fd0*/  FMUL.FTZ R27, R29, UR5 ;  /* 0x000000051d1b7c20 */ /* 0x000fe20008410000 */
[C---:B------:R-:W-:Y:S04]  /*11fe0*/  HMMA.16816.F32.BF16 R56, R132.reuse, R58, RZ ;  /* 0x0000003a8438723c */ /* 0x040fe800000418ff */
[----:B------:R-:W1:Y:S01]  /*11ff0*/  MUFU.TANH R12, R12 ;  /* 0x0000000c000c7308 */ /* 0x000e620000002400 */
[----:B------:R-:W-:Y:S01]  /*12000*/  FMUL.FTZ R28, R31, UR5 ;  /* 0x000000051f1c7c20 */ /* 0x000fe20008410000 */
[----:B------:R-:W-:Y:S01]  /*12010*/  FMUL.FTZ R29, R32, UR5 ;  /* 0x00000005201d7c20 */ /* 0x000fe20008410000 */
[----:B------:R-:W-:Y:S01]  /*12020*/  FMUL.FTZ R31, R33, UR5 ;  /* 0x00000005211f7c20 */ /* 0x000fe20008410000 */
[----:B------:R-:W-:Y:S01]  /*12030*/  FMUL.FTZ R32, R35, UR5 ;  /* 0x0000000523207c20 */ /* 0x000fe20008410000 */
[----:B------:R-:W-:Y:S01]  /*12040*/  FMUL.FTZ R22, R26, UR5 ;  /* 0x000000051a167c20 */ /* 0x000fe20008410000 */
[----:B------:R-:W-:Y:S01]  /*12050*/  FMUL.FTZ R26, R30, UR5 ;  /* 0x000000051e1a7c20 */ /* 0x000fe20008410000 */
[----:B------:R-:W-:Y:S03]  /*12060*/  HMMA.16816.F32.BF16 R76, R132, R80, RZ ;  /* 0x00000050844c723c */ /* 0x000fe600000418ff */
[----:B------:R-:W1:Y:S01]  /*12070*/  MUFU.TANH R13, R13 ;  /* 0x0000000d000d7308 */ /* 0x000e620000002400 */
[----:B------:R-:W-:Y:S04]  /*12080*/  FMUL.FTZ R30, R34, UR5 ;  /* 0x00000005221e7c20 */ /* 0x000fe80008410000 */
[----:B------:R-:W-:Y:S05]  /*12090*/  HMMA.16816.F32.BF16 R52, R128, R60, R52 ;  /* 0x0000003c8034723c */ /* 0x000fea0000041834 */
[----:B------:R-:W1:Y:S03]  /*120a0*/  MUFU.TANH R15, R15 ;  /* 0x0000000f000f7308 */ /* 0x000e660000002400 */
[C---:B-----5:R-:W-:Y:S07]  /*120b0*/  HMMA.16816.F32.BF16 R36, R132.reuse, R40, RZ ;  /* 0x000000288424723c */ /* 0x060fee00000418ff */
[----:B------:R-:W1:Y:S01]  /*120c0*/  MUFU.TANH R14, R14 ;  /* 0x0000000e000e7308 */ /* 0x000e620000002400 */
[----:B------:R-:W-:Y:S09]  /*120d0*/  HMMA.16816.F32.BF16 R40, R132, R42, RZ ;  /* 0x0000002a8428723c */ /* 0x000ff200000418ff */
[----:B------:R-:W1:Y:S01]  /*120e0*/  MUFU.TANH R16, R16 ;  /* 0x0000001000107308 */ /* 0x000e620000002400 */
[C---:B------:R-:W-:Y:S09]  /*120f0*/  HMMA.16816.F32.BF16 R56, R128.reuse, R62, R56 ;  /* 0x0000003e8038723c */ /* 0x040ff20000041838 */
[----:B------:R-:W1:Y:S01]  /*12100*/  MUFU.TANH R17, R17 ;  /* 0x0000001100117308 */ /* 0x000e620000002400 */
[C---:B------:R-:W-:Y:S09]  /*12110*/  HMMA.16816.F32.BF16 R36, R128.reuse, R44, R36 ;  /* 0x0000002c8024723c */ /* 0x040ff20000041824 */
[----:B------:R-:W1:Y:S01]  /*12120*/  MUFU.TANH R19, R19 ;  /* 0x0000001300137308 */ /* 0x000e620000002400 */
[----:B------:R-:W-:Y:S09]  /*12130*/  HMMA.16816.F32.BF16 R40, R128, R46, R40 ;  /* 0x0000002e8028723c */ /* 0x000ff20000041828 */
[----:B------:R-:W1:Y:S01]  /*12140*/  MUFU.TANH R18, R18 ;  /* 0x0000001200127308 */ /* 0x000e620000002400 */
[C---:B------:R-:W-:Y:S09]  /*12150*/  HMMA.16816.F32.BF16 R44, R132.reuse, R48, RZ ;  /* 0x00000030842c723c */ /* 0x040ff200000418ff */
[----:B------:R-:W1:Y:S01]  /*12160*/  MUFU.TANH R20, R20 ;  /* 0x0000001400147308 */ /* 0x000e620000002400 */
[----:B------:R-:W-:Y:S01]  /*12170*/  FMUL.FTZ R33, R36, UR5 ;  /* 0x0000000524217c20 */ /* 0x000fe20008410000 */
[----:B------:R-:W-:Y:S01]  /*12180*/  FMUL.FTZ R35, R37, UR5 ;  /* 0x0000000525237c20 */ /* 0x000fe20008410000 */
[----:B------:R-:W-:Y:S01]  /*12190*/  FMUL.FTZ R36, R39, UR5 ;  /* 0x0000000527247c20 */ /* 0x000fe20008410000 */
[----:B------:R-:W-:Y:S01]  /*121a0*/  FMUL.FTZ R34, R38, UR5 ;  /* 0x0000000526227c20 */ /* 0x000fe20008410000 */
[----:B------:R-:W-:Y:S05]  /*121b0*/  HMMA.16816.F32.BF16 R48, R132, R50, RZ ;  /* 0x000000328430723c */ /* 0x000fea00000418ff */
[----:B------:R-:W1:Y:S01]  /*121c0*/  MUFU.TANH R21, R21 ;  /* 0x0000001500157308 */ /* 0x000e620000002400 */
[----:B------:R-:W-:Y:S01]  /*121d0*/  FMUL.FTZ R37, R40, UR5 ;  /* 0x0000000528257c20 */ /* 0x000fe20008410000 */
[----:B------:R-:W-:Y:S01]  /*121e0*/  FMUL.FTZ R39, R41, UR5 ;  /* 0x0000000529277c20 */ /* 0x000fe20008410000 */
[----:B------:R-:W-:Y:S01]  /*121f0*/  FMUL.FTZ R40, R43, UR5 ;  /* 0x000000052b287c20 */ /* 0x000fe20008410000 */
[----:B------:R-:W-:Y:S01]  /*12200*/  FMUL.FTZ R38, R42, UR5 ;  /* 0x000000052a267c20 */ /* 0x000fe20008410000 */
[C---:B------:R-:W-:Y:S05]  /*12210*/  HMMA.16816.F32.BF16 R76, R128.reuse, R84, R76 ;  /* 0x00000054804c723c */ /* 0x040fea000004184c */
[----:B------:R-:W1:Y:S03]  /*12220*/  MUFU.TANH R23, R23 ;  /* 0x0000001700177308 */ /* 0x000e660000002400 */
[C---:B------:R-:W-:Y:S07]  /*12230*/  HMMA.16816.F32.BF16 R44, R128.reuse, R64, R44 ;  /* 0x00000040802c723c */ /* 0x040fee000004182c */
[----:B------:R-:W1:Y:S01]  /*12240*/  MUFU.TANH R22, R22 ;  /* 0x0000001600167308 */ /* 0x000e620000002400 */
[----:B------:R-:W-:Y:S09]  /*12250*/  HMMA.16816.F32.BF16 R48, R128, R66, R48 ;  /* 0x000000428030723c */ /* 0x000ff20000041830 */
[----:B------:R-:W1:Y:S01]  /*12260*/  MUFU.TANH R24, R24 ;  /* 0x0000001800187308 */ /* 0x000e620000002400 */
[----:B------:R-:W5:Y:S01]  /*12270*/  LDSM.16.M88.4 R64, [R149+0x2c00] ;  /* 0x002c00009540783b */ /* 0x000f620000000200 */
[C---:B------:R-:W-:Y:S08]  /*12280*/  HMMA.16816.F32.BF16 R80, R132.reuse, R82, RZ ;  /* 0x000000528450723c */ /* 0x040ff000000418ff */
        /* <DEDUP_REMOVED lines=11> */
[----:B------:R-:W-:Y:S01]  /*12340*/  FMUL.FTZ R51, R53, UR5 ;  /* 0x0000000535337c20 */ /* 0x000fe20008410000 */
[----:B------:R-:W-:Y:S04]  /*12350*/  HMMA.16816.F32.BF16 R104, R132, R106, RZ ;  /* 0x0000006a8468723c */ /* 0x000fe800000418ff */
[----:B------:R-:W1:Y:S01]  /*12360*/  MUFU.TANH R26, R26 ;  /* 0x0000001a001a7308 */ /* 0x000e620000002400 */
[----:B------:R-:W-:Y:S01]  /*12370*/  FMUL.FTZ R52, R55, UR5 ;  /* 0x0000000537347c20 */ /* 0x000fe20008410000 */
[----:B------:R-:W-:Y:S01]  /*12380*/  FMUL.FTZ R53, R56, UR5 ;  /* 0x0000000538357c20 */ /* 0x000fe20008410000 */
[----:B------:R-:W-:Y:S01]  /*12390*/  FMUL.FTZ R55, R57, UR5 ;  /* 0x0000000539377c20 */ /* 0x000fe20008410000 */
[----:B------:R-:W-:Y:S01]  /*123a0*/  FMUL.FTZ R56, R59, UR5 ;  /* 0x000000053b387c20 */ /* 0x000fe20008410000 */
[----:B------:R-:W-:Y:S01]  /*123b0*/  FMUL.FTZ R46, R50, UR5 ;  /* 0x00000005322e7c20 */ /* 0x000fe20008410000 */
[----:B------:R-:W-:Y:S01]  /*123c0*/  FMUL.FTZ R50, R54, UR5 ;  /* 0x0000000536327c20 */ /* 0x000fe20008410000 */
[C---:B------:R-:W-:Y:S03]  /*123d0*/  HMMA.16816.F32.BF16 R80, R128.reuse, R86, R80 ;  /* 0x000000568050723c */ /* 0x040fe60000041850 */
[----:B------:R-:W1:Y:S02]  /*123e0*/  MUFU.TANH R28, R28 ;  /* 0x0000001c001c7308 */ /* 0x000e640000002400 */
[----:B------:R-:W-:Y:S03]  /*123f0*/  FMUL.FTZ R54, R58, UR5 ;  /* 0x000000053a367c20 */ /* 0x000fe60008410000 */
        /* <DEDUP_REMOVED lines=48> */
[----:B------:R-:W-:Y:S01]  /*12700*/  FMUL.FTZ R70, R74, UR5 ;  /* 0x000000054a467c20 */ /* 0x000fe20008410000 */
[----:B------:R-:W-:Y:S01]  /*12710*/  FMUL.FTZ R74, R78, UR5 ;  /* 0x000000054e4a7c20 */ /* 0x000fe20008410000 */
[----:B------:R-:W-:Y:S04]  /*12720*/  FMUL.FTZ R78, R82, UR5 ;  /* 0x00000005524e7c20 */ /* 0x000fe80008410000 */
[----:B------:R-:W1:Y:S10]  /*12730*/  MUFU.TANH R42, R42 ;  /* 0x0000002a002a7308 */ /* 0x000e740000002400 */
[----:B------:R-:W1:Y:S01]  /*12740*/  MUFU.TANH R44, R44 ;  /* 0x0000002c002c7308 */ /* 0x000e620000002400 */
[C---:B-----5:R-:W-:Y:S09]  /*12750*/  HMMA.16816.F32.BF16 R84, R132.reuse, R88, RZ ;  /* 0x000000588454723c */ /* 0x060ff200000418ff */
[----:B------:R-:W1:Y:S01]  /*12760*/  MUFU.TANH R45, R45 ;  /* 0x0000002d002d7308 */ /* 0x000e620000002400 */
[----:B------:R-:W-:Y:S09]  /*12770*/  HMMA.16816.F32.BF16 R88, R132, R90, RZ ;  /* 0x0000005a8458723c */ /* 0x000ff200000418ff */
        /* <DEDUP_REMOVED lines=16> */
[----:B------:R-:W-:Y:S06]  /*12880*/  FMUL.FTZ R86, R90, UR5 ;  /* 0x000000055a567c20 */ /* 0x000fec0008410000 */
[----:B------:R-:W1:Y:S01]  /*12890*/  MUFU.TANH R50, R50 ;  /* 0x0000003200327308 */ /* 0x000e620000002400 */
[C---:B------:R-:W-:Y:S09]  /*128a0*/  HMMA.16816.F32.BF16 R92, R128.reuse, R112, R92 ;  /* 0x00000070805c723c */ /* 0x040ff2000004185c */
[----:B------:R-:W1:Y:S01]  /*128b0*/  MUFU.TANH R52, R52 ;  /* 0x0000003400347308 */ /* 0x000e620000002400 */
[----:B------:R-:W-:Y:S01]  /*128c0*/  HMMA.16816.F32.BF16 R96, R128, R114, R96 ;  /* 0x000000728060723c */ /* 0x000fe20000041860 */
[----:B------:R-:W5:Y:S01]  /*128d0*/  LDSM.16.M88.4 R112, [R149+0x4400] ;  /* 0x004400009570783b */ /* 0x000f620000000200 */
[----:B------:R-:W-:Y:S07]  /*128e0*/  DEPBAR.LE SB0, 0x0 ;  /* 0x000080000000791a */ /* 0x000fee0000000000 */
[----:B------:R-:W1:Y:S01]  /*128f0*/  MUFU.TANH R53, R53 ;  /* 0x0000003500357308 */ /* 0x000e620000002400 */
[----:B------:R-:W-:Y:S01]  /*12900*/  BAR.SYNC.DEFER_BLOCKING 0x0 ;  /* 0x0000000000007b1d */ /* 0x000fe20000010000 */
[----:B------:R-:W-:Y:S01]  /*12910*/  FMUL.FTZ R89, R92, UR5 ;  /* 0x000000055c597c20 */ /* 0x000fe20008410000 */
[----:B------:R-:W-:Y:S01]  /*12920*/  FMUL.FTZ R91, R93, UR5 ;  /* 0x000000055d5b7c20 */ /* 0x000fe20008410000 */
[----:B------:R-:W-:Y:S01]  /*12930*/  FMUL.FTZ R92, R95, UR5 ;  /* 0x000000055f5c7c20 */ /* 0x000fe20008410000 */
[----:B------:R-:W-:Y:S05]  /*12940*/  FMUL.FTZ R90, R94, UR5 ;  /* 0x000000055e5a7c20 */ /* 0x000fea0008410000 */
        /* <DEDUP_REMOVED lines=11> */
[----:B------:R-:W-:Y:S01]  /*12a00*/  FMUL.FTZ R104, R107, UR5 ;  /* 0x000000056b687c20 */ /* 0x000fe20008410000 */
[----:B------:R-:W-:Y:S03]  /*12a10*/  FMUL.FTZ R98, R102, UR5 ;  /* 0x0000000566627c20 */ /* 0x000fe60008410000 */
[----:B------:R-:W1:Y:S01]  /*12a20*/  MUFU.TANH R56, R56 ;  /* 0x0000003800387308 */ /* 0x000e620000002400 */
[----:B------:R-:W-:Y:S09]  /*12a30*/  FMUL.FTZ R102, R106, UR5 ;  /* 0x000000056a667c20 */ /* 0x000ff20008410000 */
        /* <DEDUP_REMOVED lines=27> */
[----:B------:R-:W-:Y:S09]  /*12bf0*/  HMMA.16816.F32.BF16 R132, R128, R138, R132 ;  /* 0x0000008a8084723c */ /* 0x000ff20000041884 */
        /* <DEDUP_REMOVED lines=18> */
[----:B------:R-:W-:Y:S05]  /*12d20*/  FMUL.FTZ R128, R135, UR5 ;  /* 0x0000000587807c20 */ /* 0x000fea0008410000 */
        /* <DEDUP_REMOVED lines=59> */
[----:B--234-:R-:W-:Y:S05]  /*130e0*/  BRA.U !UP0, `(.L_x_1586) ;  /* 0x0000000908287547 */ /* 0x01cfea000b800000 */
        /* <DEDUP_REMOVED lines=14> */
[----:B------:R-:W2:Y:S01]  /*131d0*/  LDC R131, c[0x0][0x4f0] ;  /* 0x00013c00ff837b82 */ /* 0x000ea20000000800 */
[----:B------:R-:W-:Y:S02]  /*131e0*/  UIADD3 UR19, UPT, UPT, UR17, -0x200, URZ ;  /* 0xfffffe0011137890 */ /* 0x000fe4000fffe0ff */
[----:B------:R-:W-:Y:S06]  /*131f0*/  UIADD3 UR18, UPT, UPT, UR17, -0x100, URZ ;  /* 0xffffff0011127890 */ /* 0x000fec000fffe0ff */
[----:B------:R-:W-:Y:S04]  /*13200*/  MOV R143, UR18 ;  /* 0x00000012008f7c02 */ /* 0x000fe80008000f00 */
[----:B------:R-:W-:Y:S02]  /*13210*/  IABS R143, R143 ;  /* 0x0000008f008f7213 */ /* 0x000fe40000000000 */
[-C--:B--2---:R-:W-:Y:S02]  /*13220*/  IABS R134, R131.reuse ;  /* 0x0000008300867213 */ /* 0x084fe40000000000 */
[----:B------:R-:W-:Y:S02]  /*13230*/  LOP3.LUT R130, RZ, R131, RZ, 0x33, !PT ;  /* 0x00000083ff827212 */ /* 0x000fe400078e33ff */
[----:B------:R-:W2:Y:S10]  /*13240*/  I2F.RP R140, R134 ;  /* 0x00000086008c7306 */ /* 0x000eb40000209400 */
[----:B--2---:R-:W2:Y:S02]  /*13250*/  MUFU.RCP R136, R140 ;  /* 0x0000008c00887308 */ /* 0x004ea40000001000 */
[----:B--2---:R-:W-:Y:S02]  /*13260*/  VIADD R144, R136, 0xffffffe ;  /* 0x0ffffffe88907836 */ /* 0x004fe40000000000 */
[----:B------:R-:W-:Y:S06]  /*13270*/  IMAD.U32 R136, RZ, RZ, UR19 ;  /* 0x00000013ff887e24 */ /* 0x000fec000f8e00ff */
[----:B------:R-:W2:Y:S01]  /*13280*/  F2I.FTZ.U32.TRUNC.NTZ R145, R144 ;  /* 0x0000009000917305 */ /* 0x000ea2000021f000 */
[----:B------:R-:W-:Y:S01]  /*13290*/  IABS R136, R136 ;  /* 0x0000008800887213 */ /* 0x000fe20000000000 */
        /* <DEDUP_REMOVED lines=10> */
[C---:B------:R-:W-:Y:S02]  /*13340*/  IMAD R143, R134.reuse, R138, R143 ;  /* 0x0000008a868f7224 */ /* 0x040fe400078e028f */
[----:B------:R-:W2:Y:S03]  /*13350*/  LDC.64 R138, c[0x0][0x3b8] ;  /* 0x0000ee00ff8a7b82 */ /* 0x000ea60000000a00 */
        /* <DEDUP_REMOVED lines=39> */
.L_x_1587:
[----:B------:R-:W-:Y:S01]  /*135d0*/  @!PT LDS RZ, [RZ] ;  /* 0x00000000fffff984 */ /* 0x000fe20000000800 */
[----:B------:R-:W-:Y:S01]  /*135e0*/  @!PT LDS RZ, [RZ] ;  /* 0x00000000fffff984 */ /* 0x000fe20000000800 */
[----:B------:R-:W-:Y:S01]  /*135f0*/  @!PT LDS RZ, [RZ] ;  /* 0x00000000fffff984 */ /* 0x000fe20000000800 */
[----:B------:R-:W-:Y:S01]  /*13600*/  @!P4 LDGSTS.E.BYPASS.LTC128B.128 [R187+0x1000], desc[UR14][R174.64] ;  /* 0x01000000aebbcfae */ /* 0x000fe2000b981a0e */
[C---:B------:R-:W-:Y:S01]  /*13610*/  LEA R132, P1, R138.reuse, R174, 0x6 ;  /* 0x000000ae8a847211 */ /* 0x040fe200078230ff */
[C---:B------:R-:W-:Y:S02]  /*13620*/  @!P3 IMAD R130, R141.reuse, 0xc0, RZ ;  /* 0x000000c08d82b824 */ /* 0x040fe400078e02ff */
[----:B------:R2:W-:Y:S01]  /*13630*/  @P4 STS.128 [R187+0x1000], RZ ;  /* 0x001000ffbb004388 */ /* 0x0005e20000000c00 */
[C---:B------:R-:W-:Y:S01]  /*13640*/  LEA.HI.X R133, R138.reuse, R175, R141, 0x6, P1 ;  /* 0x000000af8a857211 */ /* 0x040fe200008f348d */
[C---:B------:R-:W-:Y:S01]  /*13650*/  @!P3 IMAD R129, R141.reuse, 0x140, RZ ;  /* 0x000001408d81b824 */ /* 0x040fe200078e02ff */
[CC--:B------:R-:W-:Y:S01]  /*13660*/  @!P3 LEA R144, P1, R138.reuse, R132.reuse, 0x6 ;  /* 0x000000848a90b211 */ /* 0x0c0fe200078230ff */
[----:B------:R2:W-:Y:S01]  /*13670*/  @P3 STS.128 [R187+0x1800], RZ ;  /* 0x001800ffbb003388 */ /* 0x0005e20000000c00 */
[CC--:B------:R-:W-:Y:S01]  /*13680*/  @!P3 LEA R142, P5, R138.reuse, R132.reuse, 0x7 ;  /* 0x000000848a8eb211 */ /* 0x0c0fe200078a38ff */
[C---:B------:R-:W-:Y:S01]  /*13690*/  @!P3 IMAD.WIDE.U32 R136, R138.reuse, 0xc0, R132 ;  /* 0x000000c08a88b825 */ /* 0x040fe200078e0084 */
[CCC-:B------:R-:W-:Y:S01]  /*136a0*/  @!P3 LEA.HI.X R145, R138.reuse, R133.reuse, R141.reuse, 0x6, P1 ;  /* 0x000000858a91b211 */ /* 0x1c0fe200008f348d */
[----:B------:R-:W-:Y:S01]  /*136b0*/  @!PT LDS RZ, [RZ] ;  /* 0x00000000fffff984 */ /* 0x000fe20000000800 */
[----:B------:R-:W-:Y:S01]  /*136c0*/  @!PT LDS RZ, [RZ] ;  /* 0x00000000fffff984 */ /* 0x000fe20000000800 */
[----:B------:R-:W-:Y:S01]  /*136d0*/  @!PT LDS RZ, [RZ] ;  /* 0x00000000fffff984 */ /* 0x000fe20000000800 */
[----:B------:R3:W-:Y:S01]  /*136e0*/  @!P3 LDGSTS.E.BYPASS.LTC128B.128 [R187+0x1800], desc[UR14][R132.64] ;  /* 0x0180000084bbbfae */ /* 0x0007e2000b981a0e */
[-C--:B------:R-:W-:Y:S01]  /*136f0*/  @!P3 LEA.HI.X R143, R138, R133.reuse, R141, 0x7, P5 ;  /* 0x000000858a8fb211 */ /* 0x080fe200028f3c8d */
[----:B------:R-:W-:Y:S01]  /*13700*/  @!P3 IMAD.IADD R137, R130, 0x1, R137 ;  /* 0x000000018289b824 */ /* 0x000fe200078e0289 */
[C---:B------:R-:W-:Y:S01]  /*13710*/  @!P3 LEA R134, P4, R138.reuse, R132, 0x8 ;  /* 0x000000848a86b211 */ /* 0x040fe200078840ff */
[----:B------:R2:W-:Y:S01]  /*13720*/  @P3 STS.128 [R187+0x2000], RZ ;  /* 0x002000ffbb003388 */ /* 0x0005e20000000c00 */
[----:B------:R-:W-:Y:S01]  /*13730*/  @!P3 IMAD.MOV.U32 R146, RZ, RZ, R132 ;  /* 0x000000ffff92b224 */ /* 0x000fe200078e0084 */
[-C--:B------:R-:W-:Y:S02]  /*13740*/  @!P3 MOV R147, R133.reuse ;  /* 0x000000850093b202 */ /* 0x080fe40000000f00 */
[----:B------:R-:W-:Y:S01]  /*13750*/  @!PT LDS RZ, [RZ] ;  /* 0x00000000fffff984 */ /* 0x000fe20000000800 */
[----:B------:R-:W-:Y:S01]  /*13760*/  @!PT LDS RZ, [RZ] ;  /* 0x00000000fffff984 */ /* 0x000fe20000000800 */
[----:B------:R-:W-:Y:S01]  /*13770*/  @!PT LDS RZ, [RZ] ;  /* 0x00000000fffff984 */ /* 0x000fe20000000800 */
[----:B------:R2:W-:Y:S01]  /*13780*/  @!P3 LDGSTS.E.BYPASS.LTC128B.128 [R187+0x2000], desc[UR14][R144.64] ;  /* 0x0200000090bbbfae */ /* 0x0005e2000b981a0e */
[C---:B------:R-:W-:Y:S01]  /*13790*/  @!P3 LEA.HI.X R135, R138.reuse, R133, R141, 0x8, P4 ;  /* 0x000000858a87b211 */ /* 0x040fe200020f448d */
[----:B------:R-:W-:Y:S02]  /*137a0*/  @!P3 IMAD R141, R141, 0x180, RZ ;  /* 0x000001808d8db824 */ /* 0x000fe400078e02ff */
[----:B------:R2:W-:Y:S01]  /*137b0*/  @P3 STS.128 [R187+0x2800], RZ ;  /* 0x002800ffbb003388 */ /* 0x0005e20000000c00 */
[C---:B------:R-:W-:Y:S03]  /*137c0*/  @!P3 IMAD.WIDE.U32 R146, R138.reuse, 0x180, R146 ;  /* 0x000001808a92b825 */ /* 0x040fe600078e0092 */
[----:B------:R-:W-:Y:S01]  /*137d0*/  @!PT LDS RZ, [RZ] ;  /* 0x00000000fffff984 */ /* 0x000fe20000000800 */
[----:B------:R-:W-:Y:S01]  /*137e0*/  @!PT LDS RZ, [RZ] ;  /* 0x00000000fffff984 */ /* 0x000fe20000000800 */
[----:B------:R-:W-:Y:S01]  /*137f0*/  @!PT LDS RZ, [RZ] ;  /* 0x00000000fffff984 */ /* 0x000fe20000000800 */
[----:B------:R2:W-:Y:S01]  /*13800*/  @!P3 LDGSTS.E.BYPASS.LTC128B.128 [R187+0x2800], desc[UR14][R142.64] ;  /* 0x028000008ebbbfae */ /* 0x0005e2000b981a0e */
[----:B------:R-:W-:Y:S03]  /*13810*/  @!P3 IMAD.IADD R147, R141, 0x1, R147 ;  /* 0x000000018d93b824 */ /* 0x000fe600078e0293 */
[----:B------:R2:W-:Y:S04]  /*13820*/  @P3 STS.128 [R187+0x3000], RZ ;  /* 0x003000ffbb003388 */ /* 0x0005e80000000c00 */
[----:B------:R-:W-:Y:S01]  /*13830*/  @!PT LDS RZ, [RZ] ;  /* 0x00000000fffff984 */ /* 0x000fe20000000800 */
[----:B------:R-:W-:Y:S01]  /*13840*/  @!PT LDS RZ, [RZ] ;  /* 0x00000000fffff984 */ /* 0x000fe20000000800 */
[----:B------:R-:W-:Y:S01]  /*13850*/  @!PT LDS RZ, [RZ] ;  /* 0x00000000fffff984 */ /* 0x000fe20000000800 */
[----:B------:R2:W-:Y:S01]  /*13860*/  @!P3 LDGSTS.E.BYPASS.LTC128B.128 [R187+0x3000], desc[UR14][R136.64] ;  /* 0x0300000088bbbfae */ /* 0x0005e2000b981a0e */
[----:B---3--:R-:W-:Y:S03]  /*13870*/  @!P3 IMAD.WIDE.U32 R132, R138, 0x140, R132 ;  /* 0x000001408a84b825 */ /* 0x008fe600078e0084 */
        /* <DEDUP_REMOVED lines=17> */
.L_x_1586:
[----:B------:R-:W-:Y:S01]  /*13990*/  LDSM.16.MT88.4 R192, [R182+0x5400] ;  /* 0x00540000b6c0783b */ /* 0x000fe20000004200 */
[C---:B------:R-:W-:Y:S01]  /*139a0*/  IADD3 R131, PT, PT, R153.reuse, -0x67, RZ ;  /* 0xffffff9999837810 */ /* 0x040fe20007ffe0ff */
[----:B------:R-:W-:Y:S01]  /*139b0*/  UIADD3 UR13, UPT, UPT, UR13, -0x1, URZ ;  /* 0xffffffff0d0d7890 */ /* 0x000fe2000fffe0ff */
[C---:B------:R-:W-:Y:S01]  /*139c0*/  IADD3 R129, PT, PT, R153.reuse, -0x60, RZ ;  /* 0xffffffa099817810 */ /* 0x040fe20007ffe0ff */
[----:B------:R-:W-:Y:S01]  /*139d0*/  UIADD3 UR17, UPT, UPT, UR17, -0x100, URZ ;  /* 0xffffff0011117890 */ /* 0x000fe2000fffe0ff */
[C---:B--2---:R-:W-:Y:S01]  /*139e0*/  IADD3 R133, PT, PT, R153.reuse, -0x80, RZ ;  /* 0xffffff8099857810 */ /* 0x044fe20007ffe0ff */
[----:B------:R-:W-:Y:S01]  /*139f0*/  UISETP.NE.AND UP0, UPT, UR13, URZ, UPT ;  /* 0x000000ff0d00728c */ /* 0x000fe2000bf05270 */
[C---:B------:R-:W-:Y:S02]  /*13a00*/  IADD3 R135, PT, PT, R153.reuse, -0x7f, RZ ;  /* 0xffffff8199877810 */ /* 0x040fe40007ffe0ff */
[----:B------:R-:W-:Y:S02]  /*13a10*/  I2FP.F32.U32 R133, R133 ;  /* 0x0000008500857245 */ /* 0x000fe40000201000 */
[----:B------:R-:W-:Y:S02]  /*13a20*/  I2FP.F32.U32 R136, R135 ;  /* 0x0000008700887245 */ /* 0x000fe40000201000 */
[----:B------:R-:W-:Y:S01]  /*13a30*/  IADD3 R135, PT, PT, R153, -0x77, RZ ;  /* 0xffffff8999877810 */ /* 0x000fe20007ffe0ff */
[C---:B-1----:R-:W-:Y:S01]  /*13a40*/  FFMA.FTZ R0, R133.reuse, UR7, R0 ;  /* 0x0000000785007c23 */ /* 0x042fe20008010000 */
[----:B------:R-:W-:Y:S01]  /*13a50*/  FFMA.FTZ R2, R133, UR7, R2 ;  /* 0x0000000785027c23 */ /* 0x000fe20008010002 */
[C---:B------:R-:W-:Y:S01]  /*13a60*/  FFMA.FTZ R3, R136.reuse, UR7, R3 ;  /* 0x0000000788037c23 */ /* 0x040fe20008010003 */
[----:B------:R-:W-:Y:S01]  /*13a70*/  FFMA.FTZ R4, R136, UR7, R4 ;  /* 0x0000000788047c23 */ /* 0x000fe20008010004 */
[----:B------:R-:W-:Y:S02]  /*13a80*/  IADD3 R133, PT, PT, R153, -0x70, RZ ;  /* 0xffffff9099857810 */ /* 0x000fe40007ffe0ff */
[----:B------:R-:W-:Y:S02]  /*13a90*/  I2FP.F32.U32 R136, R135 ;  /* 0x0000008700887245 */ /* 0x000fe40000201000 */
[----:B------:R-:W-:Y:S02]  /*13aa0*/  FMNMX3.FTZ R137, R155, R2, R4, !PT ;  /* 0x000000029b897276 */ /* 0x000fe40007810004 */
[C---:B------:R-:W-:Y:S02]  /*13ab0*/  IADD3 R135, PT, PT, R153.reuse, -0x6f, RZ ;  /* 0xffffff9199877810 */ /* 0x040fe40007ffe0ff */
[C---:B------:R-:W-:Y:S02]  /*13ac0*/  IADD3 R138, PT, PT, R153.reuse, -0x78, RZ ;  /* 0xffffff88998a7810 */ /* 0x040fe40007ffe0ff */
[----:B------:R-:W-:Y:S02]  /*13ad0*/  I2FP.F32.U32 R130, R135 ;  /* 0x0000008700827245 */ /* 0x000fe40000201000 */
[----:B------:R-:W-:Y:S05]  /*13ae0*/  I2FP.F32.U32 R138, R138 ;  /* 0x0000008a008a7245 */ /* 0x000fea0000201000 */
[C---:B------:R-:W-:Y:S01]  /*13af0*/  FFMA.FTZ R5, R138.reuse, UR7, R5 ;  /* 0x000000078a057c23 */ /* 0x040fe20008010005 */
[----:B------:R-:W-:Y:S01]  /*13b00*/  FFMA.FTZ R6, R138, UR7, R6 ;  /* 0x000000078a067c23 */ /* 0x000fe20008010006 */
[----:B------:R-:W-:Y:S01]  /*13b10*/  I2FP.F32.U32 R138, R133 ;  /* 0x00000085008a7245 */ /* 0x000fe20000201000 */
[C---:B------:R-:W-:Y:S01]  /*13b20*/  FFMA.FTZ R7, R136.reuse, UR7, R7 ;  /* 0x0000000788077c23 */ /* 0x040fe20008010007 */
[C---:B------:R-:W-:Y:S01]  /*13b30*/  IADD3 R133, PT, PT, R153.reuse, -0x68, RZ ;  /* 0xffffff9899857810 */ /* 0x040fe20007ffe0ff */
[----:B------:R-:W-:Y:S02]  /*13b40*/  FFMA.FTZ R8, R136, UR7, R8 ;  /* 0x0000000788087c23 */ /* 0x000fe40008010008 */
[C---:B------:R-:W-:Y:S01]  /*13b50*/  FFMA.FTZ R9, R138.reuse, UR7, R9 ;  /* 0x000000078a097c23 */ /* 0x040fe20008010009 */
[----:B------:R-:W-:Y:S01]  /*13b60*/  I2FP.F32.U32 R132, R133 ;  /* 0x0000008500847245 */ /* 0x000fe20000201000 */
[----:B------:R-:W-:Y:S01]  /*13b70*/  FFMA.FTZ R10, R138, UR7, R10 ;  /* 0x000000078a0a7c23 */ /* 0x000fe2000801000a */
        /* <DEDUP_REMOVED lines=8> */
[C---:B------:R-:W-:Y:S01]  /*13c00*/  IADD3 R131, PT, PT, R153.reuse, -0x5f, RZ ;  /* 0xffffffa199837810 */ /* 0x040fe20007ffe0ff */
[C---:B------:R-:W-:Y:S01]  /*13c10*/  FFMA.FTZ R17, R132.reuse, UR7, R17 ;  /* 0x0000000784117c23 */ /* 0x040fe20008010011 */
[----:B------:R-:W-:Y:S01]  /*13c20*/  FFMA.FTZ R18, R132, UR7, R18 ;  /* 0x0000000784127c23 */ /* 0x000fe20008010012 */
[C---:B------:R-:W-:Y:S02]  /*13c30*/  IADD3 R129, PT, PT, R153.reuse, -0x58, RZ ;  /* 0xffffffa899817810 */ /* 0x040fe40007ffe0ff */
[----:B------:R-:W-:Y:S02]  /*13c40*/  I2FP.F32.U32 R130, R131 ;  /* 0x0000008300827245 */ /* 0x000fe40000201000 */
[----:B------:R-:W-:Y:S02]  /*13c50*/  I2FP.F32.U32 R132, R129 ;  /* 0x0000008100847245 */ /* 0x000fe40000201000 */
[C---:B------:R-:W-:Y:S01]  /*13c60*/  IADD3 R131, PT, PT, R153.reuse, -0x57, RZ ;  /* 0xffffffa999837810 */ /* 0x040fe20007ffe0ff */
        /* <DEDUP_REMOVED lines=11> */
[C---:B------:R-:W-:Y:S01]  /*13d20*/  IADD3 R133, PT, PT, R153.reuse, -0xf, RZ ;  /* 0xfffffff199857810 */ /* 0x040fe20007ffe0ff */
[C---:B------:R-:W-:Y:S01]  /*13d30*/  FFMA.FTZ R25, R132.reuse, UR7, R25 ;  /* 0x0000000784197c23 */ /* 0x040fe20008010019 */
[----:B------:R-:W-:Y:S01]  /*13d40*/  FFMA.FTZ R26, R132, UR7, R26 ;  /* 0x00000007841a7c23 */ /* 0x000fe2000801001a */
[C---:B------:R-:W-:Y:S01]  /*13d50*/  FFMA.FTZ R27, R130.reuse, UR7, R27 ;  /* 0x00000007821b7c23 */ /* 0x040fe2000801001b */
[----:B------:R-:W-:Y:S01]  /*13d60*/  FFMA.FTZ R28, R130, UR7, R28 ;  /* 0x00000007821c7c23 */ /* 0x000fe2000801001c */
[C---:B------:R-:W-:Y:S02]  /*13d70*/  IADD3 R129, PT, PT, R153.reuse, -0x48, RZ ;  /* 0xffffffb899817810 */ /* 0x040fe40007ffe0ff */
        /* <DEDUP_REMOVED lines=12> */
[C---:B------:R-:W-:Y:S03]  /*13e40*/  IADD3 R129, PT, PT, R153.reuse, -0x38, RZ ;  /* 0xffffffc899817810 */ /* 0x040fe60007ffe0ff */
[C---:B------:R-:W-:Y:S01]  /*13e50*/  FFMA.FTZ R33, R132.reuse, UR7, R33 ;  /* 0x0000000784217c23 */ /* 0x040fe20008010021 */
[----:B------:R-:W-:Y:S01]  /*13e60*/  FFMA.FTZ R34, R132, UR7, R34 ;  /* 0x0000000784227c23 */ /* 0x000fe20008010022 */
[----:B------:R-:W-:Y:S01]  /*13e70*/  I2FP.F32.U32 R132, R129 ;  /* 0x0000008100847245 */ /* 0x000fe20000201000 */
[C---:B------:R-:W-:Y:S01]  /*13e80*/  FFMA.FTZ R35, R130.reuse, UR7, R35 ;  /* 0x0000000782237c23 */ /* 0x040fe20008010023 */
[----:B------:R-:W-:Y:S01]  /*13e90*/  FFMA.FTZ R36, R130, UR7, R36 ;  /* 0x0000000782247c23 */ /* 0x000fe20008010024 */
[C---:B------:R-:W-:Y:S02]  /*13ea0*/  IADD3 R129, PT, PT, R153.reuse, -0x30, RZ ;  /* 0xffffffd099817810 */ /* 0x040fe40007ffe0ff */
[C---:B------:R-:W-:Y:S01]  /*13eb0*/  FFMA.FTZ R37, R132.reuse, UR7, R37 ;  /* 0x0000000784257c23 */ /* 0x040fe20008010025 */
[----:B------:R-:W-:Y:S01]  /*13ec0*/  FFMA.FTZ R38, R132, UR7, R38 ;  /* 0x0000000784267c23 */ /* 0x000fe20008010026 */
[----:B------:R-:W-:Y:S02]  /*13ed0*/  I2FP.F32.U32 R132, R129 ;  /* 0x0000008100847245 */ /* 0x000fe40000201000 */
[----:B------:R-:W-:Y:S02]  /*13ee0*/  I2FP.F32.U32 R130, R131 ;  /* 0x0000008300827245 */ /* 0x000fe40000201000 */
[C---:B------:R-:W-:Y:S02]  /*13ef0*/  IADD3 R131, PT, PT, R153.reuse, -0x2f, RZ ;  /* 0xffffffd199837810 */ /* 0x040fe40007ffe0ff */
[C---:B------:R-:W-:Y:S01]  /*13f00*/  IADD3 R129, PT, PT, R153.reuse, -0x28, RZ ;  /* 0xffffffd899817810 */ /* 0x040fe20007ffe0ff */
[C---:B------:R-:W-:Y:S01]  /*13f10*/  FFMA.FTZ R39, R130.reuse, UR7, R39 ;  /* 0x0000000782277c23 */ /* 0x040fe20008010027 */
[----:B------:R-:W-:Y:S01]  /*13f20*/  FFMA.FTZ R40, R130, UR7, R40 ;  /* 0x0000000782287c23 */ /* 0x000fe20008010028 */
[C---:B------:R-:W-:Y:S01]  /*13f30*/  FFMA.FTZ R41, R132.reuse, UR7, R41 ;  /* 0x0000000784297c23 */ /* 0x040fe20008010029 */
[----:B------:R-:W-:Y:S01]  /*13f40*/  I2FP.F32.U32 R130, R131 ;  /* 0x0000008300827245 */ /* 0x000fe20000201000 */
[----:B------:R-:W-:Y:S01]  /*13f50*/  FFMA.FTZ R42, R132, UR7, R42 ;  /* 0x00000007842a7c23 */ /* 0x000fe2000801002a */
[----:B------:R-:W-:Y:S02]  /*13f60*/  I2FP.F32.U32 R132, R129 ;  /* 0x0000008100847245 */ /* 0x000fe40000201000 */
[C---:B------:R-:W-:Y:S01]  /*13f70*/  IADD3 R131, PT, PT, R153.reuse, -0x27, RZ ;  /* 0xffffffd999837810 */ /* 0x040fe20007ffe0ff */
[C---:B------:R-:W-:Y:S01]  /*13f80*/  FFMA.FTZ R43, R130.reuse, UR7, R43 ;  /* 0x00000007822b7c23 */ /* 0x040fe2000801002b */
[----:B------:R-:W-:Y:S01]  /*13f90*/  FFMA.FTZ R44, R130, UR7, R44 ;  /* 0x00000007822c7c23 */ /* 0x000fe2000801002c */
[C---:B------:R-:W-:Y:S01]  /*13fa0*/  FFMA.FTZ R45, R132.reuse, UR7, R45 ;  /* 0x00000007842d7c23 */ /* 0x040fe2000801002d */
[----:B------:R-:W-:Y:S01]  /*13fb0*/  I2FP.F32.U32 R130, R131 ;  /* 0x0000008300827245 */ /* 0x000fe20000201000 */
[----:B------:R-:W-:Y:S01]  /*13fc0*/  FFMA.FTZ R46, R132, UR7, R46 ;  /* 0x00000007842e7c23 */ /* 0x000fe2000801002e */
[C---:B------:R-:W-:Y:S02]  /*13fd0*/  IADD3 R129, PT, PT, R153.reuse, -0x20, RZ ;  /* 0xffffffe099817810 */ /* 0x040fe40007ffe0ff */
[C---:B------:R-:W-:Y:S01]  /*13fe0*/  IADD3 R131, PT, PT, R153.reuse, -0x1f, RZ ;  /* 0xffffffe199837810 */ /* 0x040fe20007ffe0ff */
[C---:B------:R-:W-:Y:S01]  /*13ff0*/  FFMA.FTZ R47, R130.reuse, UR7, R47 ;  /* 0x00000007822f7c23 */ /* 0x040fe2000801002f */
[----:B------:R-:W-:Y:S01]  /*14000*/  FFMA.FTZ R48, R130, UR7, R48 ;  /* 0x0000000782307c23 */ /* 0x000fe20008010030 */
[----:B------:R-:W-:Y:S02]  /*14010*/  I2FP.F32.U32 R132, R129 ;  /* 0x0000008100847245 */ /* 0x000fe40000201000 */
[C---:B------:R-:W-:Y:S02]  /*14020*/  IADD3 R129, PT, PT, R153.reuse, -0x18, RZ ;  /* 0xffffffe899817810 */ /* 0x040fe40007ffe0ff */
        /* <DEDUP_REMOVED lines=18> */
[----:B------:R-:W-:Y:S02]  /*14150*/  I2FP.F32.U32 R130, R133 ;  /* 0x0000008500827245 */ /* 0x000fe40000201000 */
[C---:B------:R-:W-:Y:S02]  /*14160*/  IADD3 R133, PT, PT, R153.reuse, 0x8, RZ ;  /* 0x0000000899857810 */ /* 0x040fe40007ffe0ff */
[C---:B------:R-:W-:Y:S01]  /*14170*/  IADD3 R131, PT, PT, R153.reuse, -0x8, RZ ;  /* 0xfffffff899837810 */ /* 0x040fe20007ffe0ff */
[C---:B------:R-:W-:Y:S01]  /*14180*/  FFMA.FTZ R59, R130.reuse, UR7, R59 ;  /* 0x00000007823b7c23 */ /* 0x040fe2000801003b */
[----:B------:R-:W-:Y:S01]  /*14190*/  FFMA.FTZ R60, R130, UR7, R60 ;  /* 0x00000007823c7c23 */ /* 0x000fe2000801003c */
[----:B------:R-:W-:Y:S02]  /*141a0*/  I2FP.F32.U32 R130, R153 ;  /* 0x0000009900827245 */ /* 0x000fe40000201000 */
[----:B------:R-:W-:Y:S02]  /*141b0*/  I2FP.F32.U32 R132, R131 ;  /* 0x0000008300847245 */ /* 0x000fe40000201000 */
[C---:B------:R-:W-:Y:S02]  /*141c0*/  IADD3 R131, PT, PT, R153.reuse, 0x9, RZ ;  /* 0x0000000999837810 */ /* 0x040fe40007ffe0ff */
[C---:B------:R-:W-:Y:S01]  /*141d0*/  IADD3 R129, PT, PT, R153.reuse, 0x1, RZ ;  /* 0x0000000199817810 */ /* 0x040fe20007ffe0ff */
[C---:B------:R-:W-:Y:S01]  /*141e0*/  FFMA.FTZ R61, R132.reuse, UR7, R61 ;  /* 0x00000007843d7c23 */ /* 0x040fe2000801003d */
[----:B------:R-:W-:Y:S01]  /*141f0*/  FFMA.FTZ R62, R132, UR7, R62 ;  /* 0x00000007843e7c23 */ /* 0x000fe2000801003e */
[C---:B------:R-:W-:Y:S01]  /*14200*/  FFMA.FTZ R63, R134.reuse, UR7, R63 ;  /* 0x00000007863f7c23 */ /* 0x040fe2000801003f */
[----:B------:R-:W-:Y:S01]  /*14210*/  FFMA.FTZ R64, R134, UR7, R64 ;  /* 0x0000000786407c23 */ /* 0x000fe20008010040 */
[C---:B------:R-:W-:Y:S01]  /*14220*/  FFMA.FTZ R65, R130.reuse, UR7, R65 ;  /* 0x0000000782417c23 */ /* 0x040fe20008010041 */
[----:B------:R-:W-:Y:S01]  /*14230*/  I2FP.F32.U32 R132, R129 ;  /* 0x0000008100847245 */ /* 0x000fe20000201000 */
[----:B------:R-:W-:Y:S01]  /*14240*/  FFMA.FTZ R66, R130, UR7, R66 ;  /* 0x0000000782427c23 */ /* 0x000fe20008010042 */
[----:B------:R-:W-:Y:S02]  /*14250*/  I2FP.F32.U32 R130, R133 ;  /* 0x0000008500827245 */ /* 0x000fe40000201000 */
[C---:B------:R-:W-:Y:S01]  /*14260*/  IADD3 R133, PT, PT, R153.reuse, 0x29, RZ ;  /* 0x0000002999857810 */ /* 0x040fe20007ffe0ff */
[C---:B------:R-:W-:Y:S01]  /*14270*/  FFMA.FTZ R67, R132.reuse, UR7, R67 ;  /* 0x0000000784437c23 */ /* 0x040fe20008010043 */
[----:B------:R-:W-:Y:S01]  /*14280*/  FFMA.FTZ R68, R132, UR7, R68 ;  /* 0x0000000784447c23 */ /* 0x000fe20008010044 */
[----:B------:R-:W-:Y:S01]  /*14290*/  I2FP.F32.U32 R132, R131 ;  /* 0x0000008300847245 */ /* 0x000fe20000201000 */
[C---:B------:R-:W-:Y:S01]  /*142a0*/  FFMA.FTZ R69, R130.reuse, UR7, R69 ;  /* 0x0000000782457c23 */ /* 0x040fe20008010045 */
[C---:B------:R-:W-:Y:S01]  /*142b0*/  IADD3 R131, PT, PT, R153.reuse, 0x11, RZ ;  /* 0x0000001199837810 */ /* 0x040fe20007ffe0ff */
[----:B------:R-:W-:Y:S01]  /*142c0*/  FFMA.FTZ R70, R130, UR7, R70 ;  /* 0x0000000782467c23 */ /* 0x000fe20008010046 */
[C---:B------:R-:W-:Y:S01]  /*142d0*/  IADD3 R129, PT, PT, R153.reuse, 0x10, RZ ;  /* 0x0000001099817810 */ /* 0x040fe20007ffe0ff */
        /* <DEDUP_REMOVED lines=15> */
[C---:B------:R-:W-:Y:S01]  /*143d0*/  FFMA.FTZ R79, R132.reuse, UR7, R79 ;  /* 0x00000007844f7c23 */ /* 0x040fe2000801004f */
[----:B------:R-:W-:Y:S01]  /*143e0*/  FFMA.FTZ R80, R132, UR7, R80 ;  /* 0x0000000784507c23 */ /* 0x000fe20008010050 */
[----:B------:R-:W-:Y:S02]  /*143f0*/  I2FP.F32.U32 R132, R131 ;  /* 0x0000008300847245 */ /* 0x000fe40000201000 */
[C---:B------:R-:W-:Y:S02]  /*14400*/  IADD3 R131, PT, PT, R153.reuse, 0x30, RZ ;  /* 0x0000003099837810 */ /* 0x040fe40007ffe0ff */
[C---:B------:R-:W-:Y:S04]  /*14410*/  IADD3 R129, PT, PT, R153.reuse, 0x20, RZ ;  /* 0x0000002099817810 */ /* 0x040fe80007ffe0ff */
[----:B------:R-:W-:Y:S02]  /*14420*/  I2FP.F32.U32 R130, R129 ;  /* 0x0000008100827245 */ /* 0x000fe40000201000 */
[C---:B------:R-:W-:Y:S03]  /*14430*/  IADD3 R129, PT, PT, R153.reuse, 0x28, RZ ;  /* 0x0000002899817810 */ /* 0x040fe60007ffe0ff */
[C---:B------:R-:W-:Y:S01]  /*14440*/  FFMA.FTZ R81, R130.reuse, UR7, R81 ;  /* 0x0000000782517c23 */ /* 0x040fe20008010051 */
[----:B------:R-:W-:Y:S01]  /*14450*/  FFMA.FTZ R82, R130, UR7, R82 ;  /* 0x0000000782527c23 */ /* 0x000fe20008010052 */
[C---:B------:R-:W-:Y:S01]  /*14460*/  FFMA.FTZ R83, R132.reuse, UR7, R83 ;  /* 0x0000000784537c23 */ /* 0x040fe20008010053 */
[----:B------:R-:W-:Y:S01]  /*14470*/  FFMA.FTZ R84, R132, UR7, R84 ;  /* 0x0000000784547c23 */ /* 0x000fe20008010054 */
[----:B------:R-:W-:Y:S02]  /*14480*/  I2FP.F32.U32 R132, R133 ;  /* 0x0000008500847245 */ /* 0x000fe40000201000 */
[----:B------:R-:W-:Y:S02]  /*14490*/  I2FP.F32.U32 R130, R129 ;  /* 0x0000008100827245 */ /* 0x000fe40000201000 */
[C---:B------:R-:W-:Y:S03]  /*144a0*/  IADD3 R129, PT, PT, R153.reuse, 0x31, RZ ;  /* 0x0000003199817810 */ /* 0x040fe60007ffe0ff */
[C---:B------:R-:W-:Y:S01]  /*144b0*/  FFMA.FTZ R85, R130.reuse, UR7, R85 ;  /* 0x0000000782557c23 */ /* 0x040fe20008010055 */
[----:B------:R-:W-:Y:S01]  /*144c0*/  I2FP.F32.U32 R134, R129 ;  /* 0x0000008100867245 */ /* 0x000fe20000201000 */
[----:B------:R-:W-:Y:S01]  /*144d0*/  FFMA.FTZ R86, R130, UR7, R86 ;  /* 0x0000000782567c23 */ /* 0x000fe20008010056 */
[C---:B------:R-:W-:Y:S01]  /*144e0*/  FFMA.FTZ R87, R132.reuse, UR7, R87 ;  /* 0x0000000784577c23 */ /* 0x040fe20008010057 */
[----:B------:R-:W-:Y:S01]  /*144f0*/  FFMA.FTZ R88, R132, UR7, R88 ;  /* 0x0000000784587c23 */ /* 0x000fe20008010058 */
[----:B------:R-:W-:Y:S02]  /*14500*/  FMNMX3.FTZ R132, R154, R0, R3, !PT ;  /* 0x000000009a847276 */ /* 0x000fe40007810003 */
[----:B------:R-:W-:Y:S02]  /*14510*/  I2FP.F32.U32 R130, R131 ;  /* 0x0000008300827245 */ /* 0x000fe40000201000 */
[----:B------:R-:W-:Y:S02]  /*14520*/  FMNMX3.FTZ R132, R132, R5, R7, !PT ;  /* 0x0000000584847276 */ /* 0x000fe40007810007 */
[----:B------:R-:W-:Y:S01]  /*14530*/  IADD3 R131, PT, PT, R153, 0x39, RZ ;  /* 0x0000003999837810 */ /* 0x000fe20007ffe0ff */
[C---:B------:R-:W-:Y:S01]  /*14540*/  FFMA.FTZ R89, R130.reuse, UR7, R89 ;  /* 0x0000000782597c23 */ /* 0x040fe20008010059 */
[----:B------:R-:W-:Y:S01]  /*14550*/  FFMA.FTZ R90, R130, UR7, R90 ;  /* 0x00000007825a7c23 */ /* 0x000fe2000801005a */
[C---:B------:R-:W-:Y:S01]  /*14560*/  FFMA.FTZ R91, R134.reuse, UR7, R91 ;  /* 0x00000007865b7c23 */ /* 0x040fe2000801005b */
[----:B------:R-:W-:Y:S01]  /*14570*/  FFMA.FTZ R92, R134, UR7, R92 ;  /* 0x00000007865c7c23 */ /* 0x000fe2000801005c */
        /* <DEDUP_REMOVED lines=10> */
[----:B------:R-:W-:Y:S02]  /*14620*/  IADD3 R131, PT, PT, R153, 0x48, RZ ;  /* 0x0000004899837810 */ /* 0x000fe40007ffe0ff */
[----:B------:R-:W-:Y:S02]  /*14630*/  FMNMX3.FTZ R137, R137, R22, R24, !PT ;  /* 0x0000001689897276 */ /* 0x000fe40007810018 */
[----:B------:R-:W-:Y:S02]  /*14640*/  FMNMX3.FTZ R134, R134, R29, R31, !PT ;  /* 0x0000001d86867276 */ /* 0x000fe4000781001f */
[C---:B------:R-:W-:Y:S02]  /*14650*/  IADD3 R130, PT, PT, R153.reuse, 0x38, RZ ;  /* 0x0000003899827810 */ /* 0x040fe40007ffe0ff */
[----:B------:R-:W-:Y:S02]  /*14660*/  FMNMX3.FTZ R134, R134, R33, R35, !PT ;  /* 0x0000002186867276 */ /* 0x000fe40007810023 */
[----:B------:R-:W-:Y:S02]  /*14670*/  I2FP.F32.U32 R130, R130 ;  /* 0x0000008200827245 */ /* 0x000fe40000201000 */
[----:B------:R-:W-:Y:S02]  /*14680*/  FMNMX3.FTZ R134, R134, R37, R39, !PT ;  /* 0x0000002586867276 */ /* 0x000fe40007810027 */
[----:B------:R-:W-:Y:S01]  /*14690*/  IADD3 R129, PT, PT, R153, 0x40, RZ ;  /* 0x0000004099817810 */ /* 0x000fe20007ffe0ff */
[----:B------:R-:W-:Y:S01]  /*146a0*/  FFMA.FTZ R93, R130, UR7, R93 ;  /* 0x00000007825d7c23 */ /* 0x000fe2000801005d */
[----:B------:R-:W-:Y:S01]  /*146b0*/  FMNMX3.FTZ R134, R134, R41, R43, !PT ;  /* 0x0000002986867276 */ /* 0x000fe2000781002b */
[----:B------:R-:W-:Y:S01]  /*146c0*/  FFMA.FTZ R94, R130, UR7, R94 ;  /* 0x00000007825e7c23 */ /* 0x000fe2000801005e */
[C---:B------:R-:W-:Y:S01]  /*146d0*/  FFMA.FTZ R95, R132.reuse, UR7, R95 ;  /* 0x00000007845f7c23 */ /* 0x040fe2000801005f */
[----:B------:R-:W-:Y:S01]  /*146e0*/  FFMA.FTZ R96, R132, UR7, R96 ;  /* 0x0000000784607c23 */ /* 0x000fe20008010060 */
        /* <DEDUP_REMOVED lines=11> */
[----:B------:R-:W-:Y:S02]  /*147a0*/  I2FP.F32.U32 R130, R129 ;  /* 0x0000008100827245 */ /* 0x000fe40000201000 */
[----:B------:R-:W-:Y:S02]  /*147b0*/  FMNMX3.FTZ R134, R134, R61, R63, !PT ;  /* 0x0000003d86867276 */ /* 0x000fe4000781003f */
[C---:B------:R-:W-:Y:S01]  /*147c0*/  IADD3 R129, PT, PT, R153.reuse, 0x49, RZ ;  /* 0x0000004999817810 */ /* 0x040fe20007ffe0ff */
[----:B------:R-:W-:Y:S01]  /*147d0*/  FFMA.FTZ R97, R130, UR7, R97 ;  /* 0x0000000782617c23 */ /* 0x000fe20008010061 */
[----:B------:R-:W-:Y:S01]  /*147e0*/  FMNMX3.FTZ R134, R134, R65, R67, !PT ;  /* 0x0000004186867276 */ /* 0x000fe20007810043 */
[----:B------:R-:W-:Y:S01]  /*147f0*/  FFMA.FTZ R98, R130, UR7, R98 ;  /* 0x0000000782627c23 */ /* 0x000fe20008010062 */
[----:B------:R-:W-:Y:S02]  /*14800*/  IADD3 R130, PT, PT, R153, 0x41, RZ ;  /* 0x0000004199827810 */ /* 0x000fe40007ffe0ff */
[----:B------:R-:W-:Y:S02]  /*14810*/  FMNMX3.FTZ R134, R134, R69, R71, !PT ;  /* 0x0000004586867276 */ /* 0x000fe40007810047 */
[----:B------:R-:W-:Y:S02]  /*14820*/  I2FP.F32.U32 R130, R130 ;  /* 0x0000008200827245 */ /* 0x000fe40000201000 */
[----:B------:R-:W-:Y:S03]  /*14830*/  FMNMX3.FTZ R134, R134, R73, R75, !PT ;  /* 0x0000004986867276 */ /* 0x000fe6000781004b */
        /* <DEDUP_REMOVED lines=9> */
[----:B------:R-:W-:Y:S02]  /*148d0*/  I2FP.F32.U32 R130, R129 ;  /* 0x0000008100827245 */ /* 0x000fe40000201000 */
[----:B------:R-:W-:Y:S02]  /*148e0*/  IADD3 R129, PT, PT, R153, 0x58, RZ ;  /* 0x0000005899817810 */ /* 0x000fe40007ffe0ff */
[----:B------:R-:W-:Y:S01]  /*148f0*/  FMNMX3.FTZ R131, R131, R54, R56, !PT ;  /* 0x0000003683837276 */ /* 0x000fe20007810038 */
[C---:B------:R-:W-:Y:S01]  /*14900*/  FFMA.FTZ R103, R130.reuse, UR7, R103 ;  /* 0x0000000782677c23 */ /* 0x040fe20008010067 */
[----:B------:R-:W-:Y:S01]  /*14910*/  FFMA.FTZ R104, R130, UR7, R104 ;  /* 0x0000000782687c23 */ /* 0x000fe20008010068 */
[----:B------:R-:W-:Y:S02]  /*14920*/  IADD3 R130, PT, PT, R153, 0x50, RZ ;  /* 0x0000005099827810 */ /* 0x000fe40007ffe0ff */
[----:B------:R-:W-:Y:S02]  /*14930*/  FMNMX3.FTZ R137, R131, R58, R60, !PT ;  /* 0x0000003a83897276 */ /* 0x000fe4000781003c */
[----:B------:R-:W-:Y:S02]  /*14940*/  I2FP.F32.U32 R130, R130 ;  /* 0x0000008200827245 */ /* 0x000fe40000201000 */
[----:B------:R-:W-:Y:S02]  /*14950*/  FMNMX3.FTZ R137, R137, R62, R64, !PT ;  /* 0x0000003e89897276 */ /* 0x000fe40007810040 */
[----:B------:R-:W-:Y:S01]  /*14960*/  FMNMX3.FTZ R134, R134, R85, R87, !PT ;  /* 0x0000005586867276 */ /* 0x000fe20007810057 */
        /* <DEDUP_REMOVED lines=9> */
[C---:B------:R-:W-:Y:S02]  /*14a00*/  IADD3 R130, PT, PT, R153.reuse, 0x59, RZ ;  /* 0x0000005999827810 */ /* 0x040fe40007ffe0ff */
[C---:B------:R-:W-:Y:S02]  /*14a10*/  IADD3 R129, PT, PT, R153.reuse, 0x61, RZ ;  /* 0x0000006199817810 */ /* 0x040fe40007ffe0ff */
[----:B------:R-:W-:Y:S02]  /*14a20*/  I2FP.F32.U32 R130, R130 ;  /* 0x0000008200827245 */ /* 0x000fe40000201000 */
[----:B------:R-:W-:Y:S02]  /*14a30*/  FMNMX3.FTZ R134, R134, R97, R99, !PT ;  /* 0x0000006186867276 */ /* 0x000fe40007810063 */
[----:B------:R-:W-:Y:S01]  /*14a40*/  IADD3 R131, PT, PT, R153, 0x60, RZ ;  /* 0x0000006099837810 */ /* 0x000fe20007ffe0ff */
[C---:B------:R-:W-:Y:S01]  /*14a50*/  FFMA.FTZ R111, R130.reuse, UR7, R111 ;  /* 0x00000007826f7c23 */ /* 0x040fe2000801006f */
[----:B------:R-:W-:Y:S01]  /*14a60*/  FFMA.FTZ R112, R130, UR7, R112 ;  /* 0x0000000782707c23 */ /* 0x000fe20008010070 */
[----:B------:R-:W-:Y:S02]  /*14a70*/  FMNMX3.FTZ R134, R134, R101, R103, !PT ;  /* 0x0000006586867276 */ /* 0x000fe40007810067 */
[----:B------:R-:W-:Y:S02]  /*14a80*/  I2FP.F32.U32 R132, R131 ;  /* 0x0000008300847245 */ /* 0x000fe40000201000 */
[----:B------:R-:W-:Y:S02]  /*14a90*/  FMNMX3.FTZ R134, R134, R105, R107, !PT ;  /* 0x0000006986867276 */ /* 0x000fe4000781006b */
[----:B------:R-:W-:Y:S01]  /*14aa0*/  FMNMX3.FTZ R131, R137, R66, R68, !PT ;  /* 0x0000004289837276 */ /* 0x000fe20007810044 */
[C---:B------:R-:W-:Y:S01]  /*14ab0*/  FFMA.FTZ R113, R132.reuse, UR7, R113 ;  /* 0x0000000784717c23 */ /* 0x040fe20008010071 */
[----:B------:R-:W-:Y:S01]  /*14ac0*/  I2FP.F32.U32 R130, R129 ;  /* 0x0000008100827245 */ /* 0x000fe20000201000 */
[----:B------:R-:W-:Y:S01]  /*14ad0*/  FFMA.FTZ R114, R132, UR7, R114 ;  /* 0x0000000784727c23 */ /* 0x000fe20008010072 */
[C---:B------:R-:W-:Y:S02]  /*14ae0*/  IADD3 R129, PT, PT, R153.reuse, 0x70, RZ ;  /* 0x0000007099817810 */ /* 0x040fe40007ffe0ff */
        /* <DEDUP_REMOVED lines=10> */
[----:B------:R-:W-:Y:S02]  /*14b90*/  I2FP.F32.U32 R130, R129 ;  /* 0x0000008100827245 */ /* 0x000fe40000201000 */
[----:B------:R-:W-:Y:S02]  /*14ba0*/  IADD3 R129, PT, PT, R153, 0x79, RZ ;  /* 0x0000007999817810 */ /* 0x000fe40007ffe0ff */
[----:B------:R-:W-:Y:S02]  /*14bb0*/  FMNMX3.FTZ R137, R131, R78, R80, !PT ;  /* 0x0000004e83897276 */ /* 0x000fe40007810050 */
[----:B------:R-:W-:Y:S02]  /*14bc0*/  IADD3 R131, PT, PT, R153, 0x69, RZ ;  /* 0x0000006999837810 */ /* 0x000fe40007ffe0ff */
[----:B------:R-:W-:Y:S02]  /*14bd0*/  FMNMX3.FTZ R137, R137, R82, R84, !PT ;  /* 0x0000005289897276 */ /* 0x000fe40007810054 */
[----:B------:R-:W-:Y:S02]  /*14be0*/  I2FP.F32.U32 R132, R131 ;  /* 0x0000008300847245 */ /* 0x000fe40000201000 */
[----:B------:R-:W-:Y:S03]  /*14bf0*/  FMNMX3.FTZ R131, R137, R86, R88, !PT ;  /* 0x0000005689837276 */ /* 0x000fe60007810058 */
[C---:B------:R-:W-:Y:S01]  /*14c00*/  FFMA.FTZ R119, R132.reuse, UR7, R119 ;  /* 0x0000000784777c23 */ /* 0x040fe20008010077 */
[----:B------:R-:W-:Y:S01]  /*14c10*/  FFMA.FTZ R120, R132, UR7, R120 ;  /* 0x0000000784787c23 */ /* 0x000fe20008010078 */
[C---:B------:R-:W-:Y:S01]  /*14c20*/  FFMA.FTZ R121, R130.reuse, UR7, R121 ;  /* 0x0000000782797c23 */ /* 0x040fe20008010079 */
[----:B------:R-:W-:Y:S01]  /*14c30*/  FMNMX3.FTZ R131, R131, R90, R92, !PT ;  /* 0x0000005a83837276 */ /* 0x000fe2000781005c */
[----:B------:R-:W-:Y:S01]  /*14c40*/  FFMA.FTZ R122, R130, UR7, R122 ;  /* 0x00000007827a7c23 */ /* 0x000fe2000801007a */
[----:B------:R-:W-:Y:S02]  /*14c50*/  FMNMX3.FTZ R134, R134, R117, R119, !PT ;  /* 0x0000007586867276 */ /* 0x000fe40007810077 */
[----:B------:R-:W-:Y:S02]  /*14c60*/  FMNMX3.FTZ R131, R131, R94, R96, !PT ;  /* 0x0000005e83837276 */ /* 0x000fe40007810060 */
[----:B------:R-:W-:Y:S02]  /*14c70*/  IADD3 R130, PT, PT, R153, 0x71, RZ ;  /* 0x0000007199827810 */ /* 0x000fe40007ffe0ff */
[----:B------:R-:W-:Y:S02]  /*14c80*/  FMNMX3.FTZ R137, R131, R98, R100, !PT ;  /* 0x0000006283897276 */ /* 0x000fe40007810064 */
[----:B------:R-:W-:Y:S02]  /*14c90*/  IADD3 R131, PT, PT, R153, 0x78, RZ ;  /* 0x0000007899837810 */ /* 0x000fe40007ffe0ff */
[----:B------:R-:W-:Y:S02]  /*14ca0*/  FMNMX3.FTZ R137, R137, R102, R104, !PT ;  /* 0x0000006689897276 */ /* 0x000fe40007810068 */
[----:B------:R-:W-:Y:S02]  /*14cb0*/  I2FP.F32.U32 R132, R131 ;  /* 0x0000008300847245 */ /* 0x000fe40000201000 */
[----:B------:R-:W-:Y:S02]  /*14cc0*/  FMNMX3.FTZ R131, R137, R106, R108, !PT ;  /* 0x0000006a89837276 */ /* 0x000fe4000781006c */
[----:B------:R-:W-:Y:S02]  /*14cd0*/  I2FP.F32.U32 R130, R130 ;  /* 0x0000008200827245 */ /* 0x000fe40000201000 */
[----:B------:R-:W-:Y:S03]  /*14ce0*/  IADD3 R153, PT, PT, R153, -0x100, RZ ;  /* 0xffffff0099997810 */ /* 0x000fe60007ffe0ff */
[C---:B------:R-:W-:Y:S01]  /*14cf0*/  FFMA.FTZ R123, R130.reuse, UR7, R123 ;  /* 0x00000007827b7c23 */ /* 0x040fe2000801007b */
[----:B------:R-:W-:Y:S01]  /*14d00*/  FFMA.FTZ R124, R130, UR7, R124 ;  /* 0x00000007827c7c23 */ /* 0x000fe2000801007c */
[----:B------:R-:W-:Y:S01]  /*14d10*/  I2FP.F32.U32 R130, R129 ;  /* 0x0000008100827245 */ /* 0x000fe20000201000 */
[C---:B------:R-:W-:Y:S01]  /*14d20*/  FFMA.FTZ R125, R132.reuse, UR7, R125 ;  /* 0x00000007847d7c23 */ /* 0x040fe2000801007d */
[----:B------:R-:W-:Y:S01]  /*14d30*/  FMNMX3.FTZ R129, R131, R110, R112, !PT ;  /* 0x0000006e83817276 */ /* 0x000fe20007810070 */
[----:B------:R-:W-:Y:S01]  /*14d40*/  FFMA.FTZ R126, R132, UR7, R126 ;  /* 0x00000007847e7c23 */ /* 0x000fe2000801007e */
[----:B------:R-:W-:Y:S01]  /*14d50*/  FMNMX3.FTZ R132, R134, R121, R123, !PT ;  /* 0x0000007986847276 */ /* 0x000fe2000781007b */
[C---:B------:R-:W-:Y:S01]  /*14d60*/  FFMA.FTZ R127, R130.reuse, UR7, R127 ;  /* 0x00000007827f7c23 */ /* 0x040fe2000801007f */
[----:B------:R-:W-:Y:S01]  /*14d70*/  FFMA.FTZ R128, R130, UR7, R128 ;  /* 0x0000000782807c23 */ /* 0x000fe20008010080 */
[----:B------:R-:W-:Y:S03]  /*14d80*/  FMNMX3.FTZ R129, R129, R114, R116, !PT ;  /* 0x0000007281817276 */ /* 0x000fe60007810074 */
[----:B------:R-:W-:Y:S02]  /*14d90*/  FMNMX3.FTZ R137, R132, R125, R127, !PT ;  /* 0x0000007d84897276 */ /* 0x000fe4000781007f */
[----:B------:R-:W-:Y:S03]  /*14da0*/  FMNMX3.FTZ R129, R129, R118, R120, !PT ;  /* 0x0000007681817276 */ /* 0x000fe60007810078 */
[----:B------:R-:W-:Y:S01]  /*14db0*/  SHFL.BFLY PT, R130, R137, 0x2, 0x1f ;  /* 0x0c401f0089827f89 */ /* 0x000fe200000e0000 */
[----:B------:R-:W-:Y:S04]  /*14dc0*/  FMNMX3.FTZ R129, R129, R122, R124, !PT ;  /* 0x0000007a81817276 */ /* 0x000fe8000781007c */
[----:B------:R-:W-:Y:S05]  /*14dd0*/  FMNMX3.FTZ R134, R129, R126, R128, !PT ;  /* 0x0000007e81867276 */ /* 0x000fea0007810080 */
[----:B------:R-:W1:Y:S02]  /*14de0*/  SHFL.BFLY PT, R129, R134, 0x2, 0x1f ;  /* 0x0c401f0086817f89 */ /* 0x000e6400000e0000 */
[----:B-1----:R-:W-:Y:S02]  /*14df0*/  FMNMX.FTZ R132, R134, R129, !PT ;  /* 0x0000008186847209 */ /* 0x002fe40007810000 */
[----:B------:R-:W-:Y:S04]  /*14e00*/  FMNMX.FTZ R140, R137, R130, !PT ;  /* 0x00000082898c7209 */ /* 0x000fe80007810000 */
[----:B------:R-:W1:Y:S08]  /*14e10*/  SHFL.BFLY PT, R129, R132, 0x1, 0x1f ;  /* 0x0c201f0084817f89 */ /* 0x000e7000000e0000 */
[----:B------:R-:W2:Y:S01]  /*14e20*/  SHFL.BFLY PT, R131, R140, 0x1, 0x1f ;  /* 0x0c201f008c837f89 */ /* 0x000ea200000e0000 */
[----:B-1----:R-:W-:Y:S02]  /*14e30*/  FMNMX.FTZ R129, R132, R129, !PT ;  /* 0x0000008184817209 */ /* 0x002fe40007810000 */
[----:B--2---:R-:W-:Y:S03]  /*14e40*/  FMNMX.FTZ R131, R140, R131, !PT ;  /* 0x000000838c837209 */ /* 0x004fe60007810000 */
[----:B------:R-:W-:Y:S02]  /*14e50*/  FADD.FTZ R134, -R129, R155 ;  /* 0x0000009b81867221 */ /* 0x000fe40000010100 */
[----:B------:R-:W-:Y:S01]  /*14e60*/  LDSM.16.MT88.4 R140, [R182+0x5000] ;  /* 0x00500000b68c783b */ /* 0x000fe20000004200 */
[C---:B------:R-:W-:Y:S01]  /*14e70*/  FSETP.NEU.FTZ.AND P1, PT, R131.reuse, -INF , PT ;  /* 0xff8000008300780b */ /* 0x040fe20003f3d000 */
[C---:B------:R-:W-:Y:S01]  /*14e80*/  FADD.FTZ R133, -R131.reuse, R154 ;  /* 0x0000009a83857221 */ /* 0x040fe20000010100 */
[----:B------:R-:W-:Y:S01]  /*14e90*/  FMUL.FTZ R130, R131, UR4 ;  /* 0x0000000483827c20 */ /* 0x000fe20008410000 */
[----:B------:R-:W-:Y:S02]  /*14ea0*/  FMUL.FTZ R135, R134, UR4 ;  /* 0x0000000486877c20 */ /* 0x000fe40008410000 */
[----:B------:R-:W-:Y:S02]  /*14eb0*/  FMUL.FTZ R136, R133, UR4 ;  /* 0x0000000485887c20 */ /* 0x000fe40008410000 */
[----:B------:R-:W-:Y:S02]  /*14ec0*/  FSEL R130, R130, RZ, P1 ;  /* 0x000000ff82827208 */ /* 0x000fe40000800000 */
[----:B------:R-:W1:Y:S01]  /*14ed0*/  MUFU.EX2 R133, R136 ;  /* 0x0000008800857308 */ /* 0x000e620000000800 */
[----:B------:R-:W-:Y:S02]  /*14ee0*/  FSETP.NEU.FTZ.AND P1, PT, R129, -INF , PT ;  /* 0xff8000008100780b */ /* 0x000fe40003f3d000 */
        /* <DEDUP_REMOVED lines=17> */
[----:B------:R-:W-:Y:S01]  /*15000*/  FMUL.FTZ R161, R133, R161 ;  /* 0x000000a185a17220 */ /* 0x000fe20000410000 */
[--C-:B------:R-:W-:Y:S01]  /*15010*/  FFMA.FTZ R216, R63, UR4, -R130.reuse ;  /* 0x000000043fd87c23 */ /* 0x100fe20008010882 */
[--C-:B------:R-:W-:Y:S01]  /*15020*/  FFMA.FTZ R208, R47, UR4, -R130.reuse ;  /* 0x000000042fd07c23 */ /* 0x100fe20008010882 */
[--C-:B------:R-:W-:Y:S03]  /*15030*/  FFMA.FTZ R47, R65, UR4, -R130.reuse ;  /* 0x00000004412f7c23 */ /* 0x100fe60008010882 */
[----:B------:R-:W-:Y:S01]  /*15040*/  MUFU.EX2 R11, R11 ;  /* 0x0000000b000b7308 */ /* 0x000fe20000000800 */
[----:B------:R-:W-:Y:S01]  /*15050*/  MOV R65, R180 ;  /* 0x000000b400417202 */ /* 0x000fe20000000f00 */
[----:B--2---:R-:W-:Y:S01]  /*15060*/  FMUL.FTZ R158, R135, R158 ;  /* 0x0000009e879e7220 */ /* 0x004fe20000410000 */
[----:B------:R-:W-:Y:S01]  /*15070*/  @P0 IADD3 R65, PT, PT, R177, -0x20, RZ ;  /* 0xffffffe0b1410810 */ /* 0x000fe20007ffe0ff */
[C---:B------:R-:W-:Y:S01]  /*15080*/  FMUL.FTZ R159, R135.reuse, R159 ;  /* 0x0000009f879f7220 */ /* 0x040fe20000410000 */
[C---:B------:R-:W-:Y:S01]  /*15090*/  FMUL.FTZ R162, R135.reuse, R162 ;  /* 0x000000a287a27220 */ /* 0x040fe20000410000 */
[----:B------:R-:W-:Y:S01]  /*150a0*/  FMUL.FTZ R163, R135, R163 ;  /* 0x000000a387a37220 */ /* 0x000fe20000410000 */
[--C-:B------:R-:W-:Y:S03]  /*150b0*/  FFMA.FTZ R134, R9, UR4, -R130.reuse ;  /* 0x0000000409867c23 */ /* 0x100fe60008010882 */
[----:B------:R-:W-:Y:S01]  /*150c0*/  MUFU.EX2 R155, R155 ;  /* 0x0000009b009b7308 */ /* 0x000fe20000000800 */
[----:B------:R-:W1:Y:S01]  /*150d0*/  LDSM.16.MT88.4 R144, [R65] ;  /* 0x000000004190783b */ /* 0x000e620000004200 */
[----:B------:R-:W-:Y:S01]  /*150e0*/  FMUL.FTZ R9, R129, UR4 ;  /* 0x0000000481097c20 */ /* 0x000fe20008410000 */
        /* <DEDUP_REMOVED lines=8> */
[C---:B------:R-:W-:Y:S01]  /*15170*/  FMUL.FTZ R168, R133.reuse, R168 ;  /* 0x000000a885a87220 */ /* 0x040fe20000410000 */
        /* <DEDUP_REMOVED lines=8> */
[----:B------:R-:W-:Y:S01]  /*15200*/  FMUL.FTZ R169, R133, R169 ;  /* 0x000000a985a97220 */ /* 0x000fe20000410000 */
[C---:B------:R-:W-:Y:S01]  /*15210*/  FMUL.FTZ R170, R135.reuse, R170 ;  /* 0x000000aa87aa7220 */ /* 0x040fe20000410000 */
[----:B------:R-:W-:Y:S01]  /*15220*/  FMUL.FTZ R171, R135, R171 ;  /* 0x000000ab87ab7220 */ /* 0x000fe20000410000 */
[----:B------:R-:W-:Y:S03]  /*15230*/  LDSM.16.MT88.4 R16, [R182+0x5800] ;  /* 0x00580000b610783b */ /* 0x000fe60000004200 */
[----:B------:R-:W-:Y:S01]  /*15240*/  MUFU.EX2 R238, R238 ;  /* 0x000000ee00ee7308 */ /* 0x000fe20000000800 */
[C---:B------:R-:W-:Y:S01]  /*15250*/  FMUL.FTZ R164, R133.reuse, R164 ;  /* 0x000000a485a47220 */ /* 0x040fe20000410000 */
[----:B------:R-:W-:Y:S01]  /*15260*/  FMUL.FTZ R165, R133, R165 ;  /* 0x000000a585a57220 */ /* 0x000fe20000410000 */
[C---:B------:R-:W-:Y:S01]  /*15270*/  FMUL.FTZ R166, R135.reuse, R166 ;  /* 0x000000a687a67220 */ /* 0x040fe20000410000 */
[----:B------:R-:W-:Y:S01]  /*15280*/  FMUL.FTZ R167, R135, R167 ;  /* 0x000000a787a77220 */ /* 0x000fe20000410000 */
        /* <DEDUP_REMOVED lines=78> */
[----:B------:R-:W-:Y:S01]  /*15770*/  FFMA.FTZ R139, R7, UR4, -R130 ;  /* 0x00000004078b7c23 */ /* 0x000fe20008010882 */
[--C-:B------:R-:W-:Y:S01]  /*15780*/  FFMA.FTZ R2, R2, UR4, -R9.reuse ;  /* 0x0000000402027c23 */ /* 0x100fe20008010809 */
[--C-:B------:R-:W-:Y:S01]  /*15790*/  FFMA.FTZ R73, R4, UR4, -R9.reuse ;  /* 0x0000000404497c23 */ /* 0x100fe20008010809 */
[--C-:B------:R-:W-:Y:S01]  /*157a0*/  FFMA.FTZ R236, R6, UR4, -R9.reuse ;  /* 0x0000000406ec7c23 */ /* 0x100fe20008010809 */
[--C-:B------:R-:W-:Y:S03]  /*157b0*/  FFMA.FTZ R69, R8, UR4, -R9.reuse ;  /* 0x0000000408457c23 */ /* 0x100fe60008010809 */
[----:B------:R-:W-:Y:S01]  /*157c0*/  MUFU.EX2 R0, R0 ;  /* 0x0000000000007308 */ /* 0x000fe20000000800 */
[----:B------:R-:W-:Y:S09]  /*157d0*/  FFMA.FTZ R126, R126, UR4, -R9 ;  /* 0x000000047e7e7c23 */ /* 0x000ff20008010809 */
[----:B------:R-:W3:Y:S10]  /*157e0*/  MUFU.EX2 R137, R137 ;  /* 0x0000008900897308 */ /* 0x000ef40000000800 */
[----:B------:R-:W-:Y:S10]  /*157f0*/  MUFU.EX2 R132, R132 ;  /* 0x0000008400847308 */ /* 0x000ff40000000800 */
[----:B------:R-:W4:Y:S01]  /*15800*/  MUFU.EX2 R139, R139 ;  /* 0x0000008b008b7308 */ /* 0x000f220000000800 */
[----:B---3--:R-:W-:Y:S01]  /*15810*/  F2FP.BF16.F32.PACK_AB R188, R137, R0 ;  /* 0x0000000089bc723e */ /* 0x008fe200000010ff */
[----:B------:R-:W-:Y:S04]  /*15820*/  FFMA.FTZ R0, R133, R151, R0 ;  /* 0x0000009785007223 */ /* 0x000fe80000010000 */
[----:B------:R-:W-:Y:S04]  /*15830*/  FADD.FTZ R137, R137, R0 ;  /* 0x0000000089897221 */ /* 0x000fe80000010000 */
[----:B------:R-:W-:Y:S10]  /*15840*/  MUFU.EX2 R2, R2 ;  /* 0x0000000200027308 */ /* 0x000ff40000000800 */
[----:B------:R-:W3:Y:S01]  /*15850*/  MUFU.EX2 R73, R73 ;  /* 0x0000004900497308 */ /* 0x000ee20000000800 */
[C---:B----4-:R-:W-:Y:S01]  /*15860*/  F2FP.BF16.F32.PACK_AB R190, R139.reuse, R132 ;  /* 0x000000848bbe723e */ /* 0x050fe200000010ff */
[----:B------:R-:W-:Y:S04]  /*15870*/  FADD.FTZ R132, R132, R137 ;  /* 0x0000008984847221 */ /* 0x000fe80000010000 */
[----:B------:R-:W-:Y:S04]  /*15880*/  FADD.FTZ R139, R139, R132 ;  /* 0x000000848b8b7221 */ /* 0x000fe80000010000 */
[----:B------:R-:W-:Y:S10]  /*15890*/  MUFU.EX2 R236, R236 ;  /* 0x000000ec00ec7308 */ /* 0x000ff40000000800 */
[----:B------:R-:W4:Y:S01]  /*158a0*/  MUFU.EX2 R69, R69 ;  /* 0x0000004500457308 */ /* 0x000f220000000800 */
[----:B---3--:R-:W-:Y:S01]  /*158b0*/  F2FP.BF16.F32.PACK_AB R189, R73, R2 ;  /* 0x0000000249bd723e */ /* 0x008fe200000010ff */
[----:B------:R-:W-:Y:S04]  /*158c0*/  FFMA.FTZ R2, R135, R152, R2 ;  /* 0x0000009887027223 */ /* 0x000fe80000010002 */
[----:B------:R-:W-:Y:S04]  /*158d0*/  FADD.FTZ R115, R73, R2 ;  /* 0x0000000249737221 */ /* 0x000fe80000010000 */
[----:B------:R-:W-:Y:S10]  /*158e0*/  MUFU.EX2 R29, R29 ;  /* 0x0000001d001d7308 */ /* 0x000ff40000000800 */
[----:B------:R-:W-:Y:S01]  /*158f0*/  MUFU.EX2 R200, R200 ;  /* 0x000000c800c87308 */ /* 0x000fe20000000800 */
[C---:B----4-:R-:W-:Y:S01]  /*15900*/  F2FP.BF16.F32.PACK_AB R191, R69.reuse, R236 ;  /* 0x000000ec45bf723e */ /* 0x050fe200000010ff */
[----:B------:R-:W-:Y:S04]  /*15910*/  FADD.FTZ R236, R236, R115 ;  /* 0x00000073ecec7221 */ /* 0x000fe80000010000 */
[----:B------:R-:W-:Y:S01]  /*15920*/  FADD.FTZ R236, R69, R236 ;  /* 0x000000ec45ec7221 */ /* 0x000fe20000010000 */
[----:B------:R-:W-:Y:S03]  /*15930*/  FFMA.FTZ R69, R119, UR4, -R130 ;  /* 0x0000000477457c23 */ /* 0x000fe60008010882 */
[----:B------:R-:W-:Y:S01]  /*15940*/  MUFU.EX2 R83, R83 ;  /* 0x0000005300537308 */ /* 0x000fe20000000800 */
[C---:B-1----:R-:W-:Y:S09]  /*15950*/  HMMA.16816.F32.BF16 R156, R188.reuse, R146, R156 ;  /* 0x00000092bc9c723c */ /* 0x042ff2000004189c */
[----:B------:R1:W3:Y:S01]  /*15960*/  MUFU.EX2 R146, R21 ;  /* 0x0000001500927308 */ /* 0x0002e20000000800 */
[C---:B------:R-:W-:Y:S03]  /*15970*/  HMMA.16816.F32.BF16 R160, R188.reuse, R144, R160 ;  /* 0x00000090bca0723c */ /* 0x040fe600000418a0 */
[----:B------:R-:W-:Y:S01]  /*15980*/  FFMA.FTZ R144, R24, UR4, -R9 ;  /* 0x0000000418907c23 */ /* 0x000fe20008010809 */
[----:B------:R-:W-:Y:S05]  /*15990*/  F2FP.BF16.F32.PACK_AB R24, R186, R185 ;  /* 0x000000b9ba18723e */ /* 0x000fea00000010ff */
[----:B------:R-:W-:Y:S01]  /*159a0*/  MUFU.EX2 R85, R85 ;  /* 0x0000005500557308 */ /* 0x000fe20000000800 */
[C---:B------:R-:W-:Y:S03]  /*159b0*/  HMMA.16816.F32.BF16 R168, R188.reuse, R140, R168 ;  /* 0x0000008cbca8723c */ /* 0x040fe600000418a8 */
[----:B------:R-:W-:Y:S01]  /*159c0*/  F2FP.BF16.F32.PACK_AB R140, R11, R134 ;  /* 0x000000860b8c723e */ /* 0x000fe200000010ff */
[----:B------:R-:W-:Y:S01]  /*159d0*/  FADD.FTZ R134, R134, R139 ;  /* 0x0000008b86867221 */ /* 0x000fe20000010000 */
[C---:B------:R-:W-:Y:S01]  /*159e0*/  F2FP.BF16.F32.PACK_AB R141, R238.reuse, R71 ;  /* 0x00000047ee8d723e */ /* 0x040fe200000010ff */
[----:B------:R-:W-:Y:S03]  /*159f0*/  FADD.FTZ R71, R71, R236 ;  /* 0x000000ec47477221 */ /* 0x000fe60000010000 */
[----:B------:R-:W4:Y:S01]  /*15a00*/  MUFU.EX2 R144, R144 ;  /* 0x0000009000907308 */ /* 0x000f220000000800 */
[----:B-1----:R-:W1:Y:S01]  /*15a10*/  LDSM.16.MT88.4 R20, [R65+0x800] ;  /* 0x000800004114783b */ /* 0x002e620000004200 */
[----:B---3--:R-:W-:Y:S01]  /*15a20*/  F2FP.BF16.F32.PACK_AB R25, R79, R146 ;  /* 0x000000924f19723e */ /* 0x008fe200000010ff */
[----:B------:R-:W-:Y:S03]  /*15a30*/  HMMA.16816.F32.BF16 R164, R188, R142, R164 ;  /* 0x0000008ebca4723c */ /* 0x000fe600000418a4 */
[----:B------:R-:W-:Y:S01]  /*15a40*/  F2FP.BF16.F32.PACK_AB R142, R155, R154 ;  /* 0x0000009a9b8e723e */ /* 0x000fe200000010ff */
[----:B------:R-:W-:Y:S03]  /*15a50*/  FADD.FTZ R71, R238, R71 ;  /* 0x00000047ee477221 */ /* 0x000fe60000010000 */
[----:B------:R-:W-:Y:S01]  /*15a60*/  MUFU.EX2 R31, R31 ;  /* 0x0000001f001f7308 */ /* 0x000fe20000000800 */
[C---:B------:R-:W-:Y:S01]  /*15a70*/  F2FP.BF16.F32.PACK_AB R143, R75.reuse, R240 ;  /* 0x000000f04b8f723e */ /* 0x040fe200000010ff */
[----:B------:R-:W-:Y:S01]  /*15a80*/  FADD.FTZ R240, R240, R71 ;  /* 0x00000047f0f07221 */ /* 0x000fe20000010000 */
[----:B------:R-:W-:Y:S03]  /*15a90*/  FFMA.FTZ R71, R90, UR4, -R9 ;  /* 0x000000045a477c23 */ /* 0x000fe60008010809 */
[----:B------:R-:W-:Y:S04]  /*15aa0*/  FADD.FTZ R75, R75, R240 ;  /* 0x000000f04b4b7221 */ /* 0x000fe80000010000 */
[----:B------:R-:W-:Y:S01]  /*15ab0*/  MUFU.EX2 R202, R202 ;  /* 0x000000ca00ca7308 */ /* 0x000fe20000000800 */
[C---:B--2---:R-:W-:Y:S05]  /*15ac0*/  HMMA.16816.F32.BF16 R160, R140.reuse, R12, R160 ;  /* 0x0000000c8ca0723c */ /* 0x044fea00000418a0 */
[----:B----4-:R-:W-:Y:S01]  /*15ad0*/  F2FP.BF16.F32.PACK_AB R27, R144, R77 ;  /* 0x0000004d901b723e */ /* 0x010fe200000010ff */
[----:B------:R-:W-:Y:S03]  /*15ae0*/  FADD.FTZ R146, R146, R75 ;  /* 0x0000004b92927221 */ /* 0x000fe60000010000 */
[----:B------:R-:W-:Y:S01]  /*15af0*/  MUFU.EX2 R33, R33 ;  /* 0x0000002100217308 */ /* 0x000fe20000000800 */
[C---:B------:R-:W-:Y:S01]  /*15b00*/  HMMA.16816.F32.BF16 R156, R140.reuse, R14, R156 ;  /* 0x0000000e8c9c723c */ /* 0x040fe2000004189c */
[----:B------:R-:W2:Y:S02]  /*15b10*/  LDSM.16.MT88.4 R12, [R182+0x5c00] ;  /* 0x005c0000b60c783b */ /* 0x000ea40000004200 */
[----:B------:R-:W-:Y:S01]  /*15b20*/  FFMA.FTZ R75, R96, UR4, -R9 ;  /* 0x00000004604b7c23 */ /* 0x000fe20008010809 */
[----:B------:R-:W-:Y:S05]  /*15b30*/  FADD.FTZ R146, R79, R146 ;  /* 0x000000924f927221 */ /* 0x000fea0000010000 */
[----:B------:R-:W-:Y:S01]  /*15b40*/  MUFU.EX2 R204, R204 ;  /* 0x000000cc00cc7308 */ /* 0x000fe20000000800 */
[----:B------:R-:W-:Y:S03]  /*15b50*/  HMMA.16816.F32.BF16 R168, R140, R192, R168 ;  /* 0x000000c08ca8723c */ /* 0x000fe600000418a8 */
[----:B------:R-:W-:Y:S06]  /*15b60*/  FADD.FTZ R77, R77, R146 ;  /* 0x000000924d4d7221 */ /* 0x000fec0000010000 */
[----:B------:R-:W-:Y:S01]  /*15b70*/  MUFU.EX2 R87, R87 ;  /* 0x0000005700577308 */ /* 0x000fe20000000800 */
[C---:B-1----:R-:W-:Y:S05]  /*15b80*/  HMMA.16816.F32.BF16 R160, R24.reuse, R20, R160 ;  /* 0x0000001418a0723c */ /* 0x042fea00000418a0 */
[----:B------:R-:W-:Y:S04]  /*15b90*/  FADD.FTZ R144, R144, R77 ;  /* 0x0000004d90907221 */ /* 0x000fe80000010000 */
[----:B------:R-:W-:Y:S01]  /*15ba0*/  MUFU.EX2 R32, R32 ;  /* 0x0000002000207308 */ /* 0x000fe20000000800 */
[C---:B------:R-:W-:Y:S01]  /*15bb0*/  HMMA.16816.F32.BF16 R156, R24.reuse, R22, R156 ;  /* 0x00000016189c723c */ /* 0x040fe2000004189c */
[----:B------:R-:W-:Y:S02]  /*15bc0*/  LDSM.16.MT88.4 R20, [R182+0x6000] ;  /* 0x00600000b614783b */ /* 0x000fe40000004200 */
[----:B------:R-:W-:Y:S06]  /*15bd0*/  FADD.FTZ R77, R83, R144 ;  /* 0x00000090534d7221 */ /* 0x000fec0000010000 */
[----:B------:R-:W-:Y:S01]  /*15be0*/  MUFU.EX2 R89, R89 ;  /* 0x0000005900597308 */ /* 0x000fe20000000800 */
[----:B------:R-:W-:Y:S09]  /*15bf0*/  HMMA.16816.F32.BF16 R168, R24, R16, R168 ;  /* 0x0000001018a8723c */ /* 0x000ff200000418a8 */
[----:B------:R-:W-:Y:S01]  /*15c00*/  MUFU.EX2 R34, R34 ;  /* 0x0000002200227308 */ /* 0x000fe20000000800 */
[----:B------:R-:W-:Y:S05]  /*15c10*/  HMMA.16816.F32.BF16 R164, R140, R194, R164 ;  /* 0x000000c28ca4723c */ /* 0x000fea00000418a4 */
[--C-:B------:R-:W-:Y:S01]  /*15c20*/  FFMA.FTZ R140, R28, UR4, -R9.reuse ;  /* 0x000000041c8c7c23 */ /* 0x100fe20008010809 */
[--C-:B------:R-:W-:Y:S03]  /*15c30*/  FFMA.FTZ R28, R30, UR4, -R9.reuse ;  /* 0x000000041e1c7c23 */ /* 0x100fe60008010809 */
[----:B------:R-:W-:Y:S01]  /*15c40*/  MUFU.EX2 R35, R35 ;  /* 0x0000002300237308 */ /* 0x000fe20000000800 */
[----:B------:R-:W-:Y:S01]  /*15c50*/  FFMA.FTZ R30, R107, UR4, -R130 ;  /* 0x000000046b1e7c23 */ /* 0x000fe20008010882 */
[--C-:B------:R-:W-:Y:S01]  /*15c60*/  FFMA.FTZ R107, R68, UR4, -R9.reuse ;  /* 0x00000004446b7c23 */ /* 0x100fe20008010809 */
[----:B------:R-:W-:Y:S07]  /*15c70*/  FFMA.FTZ R68, R94, UR4, -R9 ;  /* 0x000000045e447c23 */ /* 0x000fee0008010809 */
[----:B------:R-:W1:Y:S01]  /*15c80*/  MUFU.EX2 R140, R140 ;  /* 0x0000008c008c7308 */ /* 0x000e620000000800 */
[----:B------:R-:W-:Y:S01]  /*15c90*/  HMMA.16816.F32.BF16 R164, R24, R18, R164 ;  /* 0x0000001218a4723c */ /* 0x000fe200000418a4 */
[----:B------:R-:W3:Y:S08]  /*15ca0*/  LDSM.16.MT88.4 R16, [R65+0xc00] ;  /* 0x000c00004110783b */ /* 0x000ef00000004200 */
[----:B------:R-:W4:Y:S01]  /*15cb0*/  MUFU.EX2 R28, R28 ;  /* 0x0000001c001c7308 */ /* 0x000f220000000800 */
[----:B------:R-:W-:Y:S02]  /*15cc0*/  F2FP.BF16.F32.PACK_AB R24, R199, R198 ;  /* 0x000000c6c718723e */ /* 0x000fe400000010ff */
[----:B------:R-:W-:Y:S07]  /*15cd0*/  F2FP.BF16.F32.PACK_AB R26, R200, R29 ;  /* 0x0000001dc81a723e */ /* 0x000fee00000010ff */
[----:B------:R-:W5:Y:S01]  /*15ce0*/  MUFU.EX2 R206, R206 ;  /* 0x000000ce00ce7308 */ /* 0x000f620000000800 */
[C---:B-1----:R-:W-:Y:S01]  /*15cf0*/  F2FP.BF16.F32.PACK_AB R25, R140.reuse, R83 ;  /* 0x000000538c19723e */ /* 0x042fe200000010ff */
[----:B------:R-:W-:Y:S08]  /*15d00*/  FADD.FTZ R77, R140, R77 ;  /* 0x0000004d8c4d7221 */ /* 0x000ff00000010000 */
[----:B------:R-:W-:Y:S01]  /*15d10*/  MUFU.EX2 R37, R37 ;  /* 0x0000002500257308 */ /* 0x000fe20000000800 */
[----:B----4-:R-:W-:Y:S09]  /*15d20*/  F2FP.BF16.F32.PACK_AB R27, R85, R28 ;  /* 0x0000001c551b723e */ /* 0x010ff200000010ff */
[----:B------:R-:W1:Y:S01]  /*15d30*/  MUFU.EX2 R208, R208 ;  /* 0x000000d000d07308 */ /* 0x000e620000000800 */
[C---:B--2---:R-:W-:Y:S09]  /*15d40*/  HMMA.16816.F32.BF16 R168, R24.reuse, R12, R168 ;  /* 0x0000000c18a8723c */ /* 0x044ff200000418a8 */
[----:B------:R-:W-:Y:S01]  /*15d50*/  MUFU.EX2 R91, R91 ;  /* 0x0000005b005b7308 */ /* 0x000fe20000000800 */
[C---:B------:R-:W-:Y:S01]  /*15d60*/  HMMA.16816.F32.BF16 R164, R24.reuse, R14, R164 ;  /* 0x0000000e18a4723c */ /* 0x040fe200000418a4 */
[----:B------:R-:W2:Y:S08]  /*15d70*/  LDSM.16.MT88.4 R12, [R65+0x1000] ;  /* 0x00100000410c783b */ /* 0x000eb00000004200 */
[----:B------:R-:W4:Y:S01]  /*15d80*/  MUFU.EX2 R38, R38 ;  /* 0x0000002600267308 */ /* 0x000f220000000800 */
[C---:B---3--:R-:W-:Y:S09]  /*15d90*/  HMMA.16816.F32.BF16 R160, R24.reuse, R16, R160 ;  /* 0x0000001018a0723c */ /* 0x048ff200000418a0 */
[----:B------:R-:W-:Y:S01]  /*15da0*/  MUFU.EX2 R40, R40 ;  /* 0x0000002800287308 */ /* 0x000fe20000000800 */
[----:B------:R-:W-:Y:S01]  /*15db0*/  HMMA.16816.F32.BF16 R156, R24, R18, R156 ;  /* 0x00000012189c723c */ /* 0x000fe2000004189c */
[----:B------:R-:W3:Y:S02]  /*15dc0*/  LDSM.16.MT88.4 R16, [R182+0x6400] ;  /* 0x00640000b610783b */ /* 0x000ee40000004200 */
[----:B------:R-:W-:Y:S02]  /*15dd0*/  F2FP.BF16.F32.PACK_AB R24, R202, R31 ;  /* 0x0000001fca18723e */ /* 0x000fe400000010ff */
[----:B------:R-:W-:Y:S04]  /*15de0*/  F2FP.BF16.F32.PACK_AB R26, R204, R33 ;  /* 0x00000021cc1a723e */ /* 0x000fe800000010ff */
[----:B------:R-:W4:Y:S01]  /*15df0*/  MUFU.EX2 R93, R93 ;  /* 0x0000005d005d7308 */ /* 0x000f220000000800 */
[----:B------:R-:W-:Y:S02]  /*15e00*/  F2FP.BF16.F32.PACK_AB R25, R32, R87 ;  /* 0x000000572019723e */ /* 0x000fe400000010ff */
[----:B------:R-:W-:Y:S07]  /*15e10*/  F2FP.BF16.F32.PACK_AB R27, R34, R89 ;  /* 0x00000059221b723e */ /* 0x000fee00000010ff */
[----:B------:R-:W-:Y:S01]  /*15e20*/  MUFU.EX2 R39, R39 ;  /* 0x0000002700277308 */ /* 0x000fe20000000800 */
[C---:B------:R-:W-:Y:S09]  /*15e30*/  HMMA.16816.F32.BF16 R168, R24.reuse, R20, R168 ;  /* 0x0000001418a8723c */ /* 0x040ff200000418a8 */
[----:B------:R-:W3:Y:S01]  /*15e40*/  MUFU.EX2 R210, R210 ;  /* 0x000000d200d27308 */ /* 0x000ee20000000800 */
[C---:B------:R-:W-:Y:S01]  /*15e50*/  HMMA.16816.F32.BF16 R164, R24.reuse, R22, R164 ;  /* 0x0000001618a4723c */ /* 0x040fe200000418a4 */
[----:B------:R-:W3:Y:S08]  /*15e60*/  LDSM.16.MT88.4 R20, [R65+0x1400] ;  /* 0x001400004114783b */ /* 0x000ef00000004200 */
[----:B------:R-:W-:Y:S01]  /*15e70*/  MUFU.EX2 R41, R41 ;  /* 0x0000002900297308 */ /* 0x000fe20000000800 */
[C---:B--2---:R-:W-:Y:S09]  /*15e80*/  HMMA.16816.F32.BF16 R160, R24.reuse, R12, R160 ;  /* 0x0000000c18a0723c */ /* 0x044ff200000418a0 */
[----:B------:R-:W2:Y:S01]  /*15e90*/  MUFU.EX2 R212, R212 ;  /* 0x000000d400d47308 */ /* 0x000ea20000000800 */
[----:B------:R-:W-:Y:S01]  /*15ea0*/  HMMA.16816.F32.BF16 R156, R24, R14, R156 ;  /* 0x0000000e189c723c */ /* 0x000fe2000004189c */
[----:B------:R-:W2:Y:S02]  /*15eb0*/  LDSM.16.MT88.4 R12, [R182+0x6800] ;  /* 0x00680000b60c783b */ /* 0x000ea40000004200 */
[----:B-----5:R-:W-:Y:S02]  /*15ec0*/  F2FP.BF16.F32.PACK_AB R24, R206, R35 ;  /* 0x00000023ce18723e */ /* 0x020fe400000010ff */
[----:B-1----:R-:W-:Y:S04]  /*15ed0*/  F2FP.BF16.F32.PACK_AB R26, R208, R37 ;  /* 0x00000025d01a723e */ /* 0x002fe800000010ff */
[----:B------:R-:W-:Y:S01]  /*15ee0*/  MUFU.EX2 R97, R97 ;  /* 0x0000006100617308 */ /* 0x000fe20000000800 */
[----:B----4-:R-:W-:Y:S02]  /*15ef0*/  F2FP.BF16.F32.PACK_AB R25, R38, R91 ;  /* 0x0000005b2619723e */ /* 0x010fe400000010ff */
[----:B------:R-:W-:Y:S07]  /*15f00*/  F2FP.BF16.F32.PACK_AB R27, R93, R40 ;  /* 0x000000285d1b723e */ /* 0x000fee00000010ff */
[----:B------:R-:W1:Y:S01]  /*15f10*/  MUFU.EX2 R42, R42 ;  /* 0x0000002a002a7308 */ /* 0x000e620000000800 */
[C---:B---3--:R-:W-:Y:S09]  /*15f20*/  HMMA.16816.F32.BF16 R168, R24.reuse, R16, R168 ;  /* 0x0000001018a8723c */ /* 0x048ff200000418a8 */
[----:B------:R-:W-:Y:S01]  /*15f30*/  MUFU.EX2 R44, R44 ;  /* 0x0000002c002c7308 */ /* 0x000fe20000000800 */
[C---:B------:R-:W-:Y:S01]  /*15f40*/  HMMA.16816.F32.BF16 R164, R24.reuse, R18, R164 ;  /* 0x0000001218a4723c */ /* 0x040fe200000418a4 */
[----:B------:R-:W3:Y:S08]  /*15f50*/  LDSM.16.MT88.4 R16, [R65+0x1800] ;  /* 0x001800004110783b */ /* 0x000ef00000004200 */
[----:B------:R-:W4:Y:S01]  /*15f60*/  MUFU.EX2 R99, R99 ;  /* 0x0000006300637308 */ /* 0x000f220000000800 */
[C---:B------:R-:W-:Y:S09]  /*15f70*/  HMMA.16816.F32.BF16 R160, R24.reuse, R20, R160 ;  /* 0x0000001418a0723c */ /* 0x040ff200000418a0 */
[----:B------:R-:W-:Y:S01]  /*15f80*/  MUFU.EX2 R43, R43 ;  /* 0x0000002b002b7308 */ /* 0x000fe20000000800 */
[----:B------:R-:W-:Y:S01]  /*15f90*/  HMMA.16816.F32.BF16 R156, R24, R22, R156 ;  /* 0x00000016189c723c */ /* 0x000fe2000004189c */
[----:B------:R-:W5:Y:S02]  /*15fa0*/  LDSM.16.MT88.4 R20, [R182+0x6c00] ;  /* 0x006c0000b614783b */ /* 0x000f640000004200 */
[----:B------:R-:W-:Y:S02]  /*15fb0*/  F2FP.BF16.F32.PACK_AB R24, R210, R39 ;  /* 0x00000027d218723e */ /* 0x000fe400000010ff */
[----:B--2---:R-:W-:Y:S04]  /*15fc0*/  F2FP.BF16.F32.PACK_AB R26, R212, R41 ;  /* 0x00000029d41a723e */ /* 0x004fe800000010ff */
[----:B------:R-:W2:Y:S01]  /*15fd0*/  MUFU.EX2 R214, R214 ;  /* 0x000000d600d67308 */ /* 0x000ea20000000800 */
[----:B-1----:R-:W-:Y:S02]  /*15fe0*/  F2FP.BF16.F32.PACK_AB R25, R42, R97 ;  /* 0x000000612a19723e */ /* 0x002fe400000010ff */
[----:B----4-:R-:W-:Y:S07]  /*15ff0*/  F2FP.BF16.F32.PACK_AB R27, R99, R44 ;  /* 0x0000002c631b723e */ /* 0x010fee00000010ff */
        /* <DEDUP_REMOVED lines=24> */
[C---:B----4-:R-:W-:Y:S03]  /*16180*/  HMMA.16816.F32.BF16 R160, R24.reuse, R12, R160 ;  /* 0x0000000c18a0723c */ /* 0x050fe600000418a0 */
[----:B--2---:R-:W-:Y:S06]  /*16190*/  F2FP.BF16.F32.PACK_AB R12, R218, R47 ;  /* 0x0000002fda0c723e */ /* 0x004fec00000010ff */
[----:B------:R-:W2:Y:S01]  /*161a0*/  MUFU.EX2 R107, R107 ;  /* 0x0000006b006b7308 */ /* 0x000ea20000000800 */
[----:B------:R-:W-:Y:S01]  /*161b0*/  HMMA.16816.F32.BF16 R156, R24, R14, R156 ;  /* 0x0000000e189c723c */ /* 0x000fe2000004189c */
[----:B------:R-:W4:Y:S02]  /*161c0*/  LDSM.16.MT88.4 R24, [R182+0x7400] ;  /* 0x00740000b618783b */ /* 0x000f240000004200 */
[----:B-1----:R-:W-:Y:S06]  /*161d0*/  F2FP.BF16.F32.PACK_AB R14, R220, R49 ;  /* 0x00000031dc0e723e */ /* 0x002fec00000010ff */
[----:B------:R-:W-:Y:S10]  /*161e0*/  MUFU.EX2 R54, R54 ;  /* 0x0000003600367308 */ /* 0x000ff40000000800 */
        /* <DEDUP_REMOVED lines=14> */
[----:B------:R-:W-:Y:S02]  /*162d0*/  LDSM.16.MT88.4 R20, [R182+0x7800] ;  /* 0x00780000b614783b */ /* 0x000fe40000004200 */
        /* <DEDUP_REMOVED lines=9> */
[C---:B----4-:R-:W-:Y:S03]  /*16370*/  HMMA.16816.F32.BF16 R168, R12.reuse, R24, R168 ;  /* 0x000000180ca8723c */ /* 0x050fe600000418a8 */
[----:B------:R-:W-:Y:S06]  /*16380*/  FADD.FTZ R25, R11, R134 ;  /* 0x000000860b197221 */ /* 0x000fec0000010000 */
[----:B------:R-:W1:Y:S01]  /*16390*/  MUFU.EX2 R228, R228 ;  /* 0x000000e400e47308 */ /* 0x000e620000000800 */
[----:B------:R-:W-:Y:S01]  /*163a0*/  FADD.FTZ R154, R154, R25 ;  /* 0x000000199a9a7221 */ /* 0x000fe20000010000 */
[C---:B------:R-:W-:Y:S01]  /*163b0*/  HMMA.16816.F32.BF16 R164, R12.reuse, R26, R164 ;  /* 0x0000001a0ca4723c */ /* 0x040fe200000418a4 */
[----:B------:R-:W3:Y:S02]  /*163c0*/  LDSM.16.MT88.4 R24, [R65+0x2800] ;  /* 0x002800004118783b */ /* 0x000ee40000004200 */
[----:B------:R-:W-:Y:S01]  /*163d0*/  FADD.FTZ R154, R155, R154 ;  /* 0x0000009a9b9a7221 */ /* 0x000fe20000010000 */
[----:B------:R-:W-:Y:S04]  /*163e0*/  MOV R155, R129 ;  /* 0x00000081009b7202 */ /* 0x000fe80000000f00 */
[----:B------:R-:W-:Y:S01]  /*163f0*/  MUFU.EX2 R62, R62 ;  /* 0x0000003e003e7308 */ /* 0x000fe20000000800 */
[----:B------:R-:W-:Y:S01]  /*16400*/  FADD.FTZ R185, R185, R154 ;  /* 0x0000009ab9b97221 */ /* 0x000fe20000010000 */
[C---:B-----5:R-:W-:Y:S03]  /*16410*/  HMMA.16816.F32.BF16 R160, R12.reuse, R16, R160 ;  /* 0x000000100ca0723c */ /* 0x060fe600000418a0 */
[----:B------:R-:W-:Y:S01]  /*16420*/  FADD.FTZ R185, R186, R185 ;  /* 0x000000b9bab97221 */ /* 0x000fe20000010000 */
[----:B------:R-:W-:Y:S04]  /*16430*/  MOV R154, R131 ;  /* 0x00000083009a7202 */ /* 0x000fe80000000f00 */
[----:B------:R-:W4:Y:S01]  /*16440*/  MUFU.EX2 R73, R84 ;  /* 0x0000005400497308 */ /* 0x000f220000000800 */
[----:B------:R-:W-:Y:S01]  /*16450*/  FADD.FTZ R196, R196, R185 ;  /* 0x000000b9c4c47221 */ /* 0x000fe20000010000 */
[----:B------:R-:W-:Y:S01]  /*16460*/  HMMA.16816.F32.BF16 R156, R12, R18, R156 ;  /* 0x000000120c9c723c */ /* 0x000fe2000004189c */
[----:B------:R-:W5:Y:S02]  /*16470*/  LDSM.16.MT88.4 R16, [R182+0x7c00] ;  /* 0x007c0000b610783b */ /* 0x000f640000004200 */
[----:B--2---:R-:W-:Y:S01]  /*16480*/  F2FP.BF16.F32.PACK_AB R12, R226, R55 ;  /* 0x00000037e20c723e */ /* 0x004fe200000010ff */
[----:B------:R-:W-:Y:S01]  /*16490*/  FADD.FTZ R197, R197, R196 ;  /* 0x000000c4c5c57221 */ /* 0x000fe20000010000 */
[----:B-1----:R-:W-:Y:S03]  /*164a0*/  F2FP.BF16.F32.PACK_AB R14, R228, R57 ;  /* 0x00000039e40e723e */ /* 0x002fe600000010ff */
[----:B------:R-:W-:Y:S01]  /*164b0*/  MUFU.EX2 R64, R64 ;  /* 0x0000004000407308 */ /* 0x000fe20000000800 */
[----:B------:R-:W-:Y:S04]  /*164c0*/  FADD.FTZ R198, R198, R197 ;  /* 0x000000c5c6c67221 */ /* 0x000fe80000010000 */
[----:B------:R-:W-:Y:S05]  /*164d0*/  FADD.FTZ R198, R199, R198 ;  /* 0x000000c6c7c67221 */ /* 0x000fea0000010000 */
[----:B------:R-:W1:Y:S01]  /*164e0*/  MUFU.EX2 R11, R88 ;  /* 0x00000058000b7308 */ /* 0x000e620000000800 */
[----:B----4-:R-:W-:Y:S01]  /*164f0*/  F2FP.BF16.F32.PACK_AB R13, R73, R62 ;  /* 0x0000003e490d723e */ /* 0x010fe200000010ff */
[----:B------:R-:W-:Y:S04]  /*16500*/  FADD.FTZ R29, R29, R198 ;  /* 0x000000c61d1d7221 */ /* 0x000fe80000010000 */
[----:B------:R-:W-:Y:S01]  /*16510*/  FADD.FTZ R200, R200, R29 ;  /* 0x0000001dc8c87221 */ /* 0x000fe20000010000 */
[----:B------:R-:W-:Y:S03]  /*16520*/  FFMA.FTZ R29, R100, UR4, -R9 ;  /* 0x00000004641d7c23 */ /* 0x000fe60008010809 */
[----:B------:R-:W-:Y:S01]  /*16530*/  MUFU.EX2 R59, R59 ;  /* 0x0000003b003b7308 */ /* 0x000fe20000000800 */
[----:B------:R-:W-:Y:S04]  /*16540*/  FADD.FTZ R31, R31, R200 ;  /* 0x000000c81f1f7221 */ /* 0x000fe80000010000 */
[----:B------:R-:W-:Y:S01]  /*16550*/  FADD.FTZ R202, R202, R31 ;  /* 0x0000001fcaca7221 */ /* 0x000fe20000010000 */
[----:B------:R-:W-:Y:S04]  /*16560*/  FFMA.FTZ R31, R121, UR4, -R130 ;  /* 0x00000004791f7c23 */ /* 0x000fe80008010882 */
[----:B------:R-:W2:Y:S01]  /*16570*/  MUFU.EX2 R230, R230 ;  /* 0x000000e600e67308 */ /* 0x000ea20000000800 */
[----:B-1----:R-:W-:Y:S01]  /*16580*/  F2FP.BF16.F32.PACK_AB R15, R11, R64 ;  /* 0x000000400b0f723e */ /* 0x002fe200000010ff */
[----:B------:R-:W-:Y:S04]  /*16590*/  FADD.FTZ R33, R33, R202 ;  /* 0x000000ca21217221 */ /* 0x000fe80000010000 */
[----:B------:R-:W-:Y:S01]  /*165a0*/  FADD.FTZ R204, R204, R33 ;  /* 0x00000021cccc7221 */ /* 0x000fe20000010000 */
[----:B------:R-:W-:Y:S03]  /*165b0*/  FFMA.FTZ R33, R104, UR4, -R9 ;  /* 0x0000000468217c23 */ /* 0x000fe60008010809 */
[----:B------:R-:W-:Y:S01]  /*165c0*/  MUFU.EX2 R61, R61 ;  /* 0x0000003d003d7308 */ /* 0x000fe20000000800 */
[C---:B---3--:R-:W-:Y:S03]  /*165d0*/  HMMA.16816.F32.BF16 R160, R12.reuse, R24, R160 ;  /* 0x000000180ca0723c */ /* 0x048fe600000418a0 */
[----:B------:R-:W-:Y:S01]  /*165e0*/  FADD.FTZ R24, R28, R77 ;  /* 0x0000004d1c187221 */ /* 0x000fe20000010000 */
[----:B------:R-:W-:Y:S05]  /*165f0*/  FADD.FTZ R35, R35, R204 ;  /* 0x000000cc23237221 */ /* 0x000fea0000010000 */
[----:B------:R-:W1:Y:S01]  /*16600*/  MUFU.EX2 R232, R232 ;  /* 0x000000e800e87308 */ /* 0x000e620000000800 */
[C---:B------:R-:W-:Y:S03]  /*16610*/  HMMA.16816.F32.BF16 R168, R12.reuse, R20, R168 ;  /* 0x000000140ca8723c */ /* 0x040fe600000418a8 */
[----:B------:R-:W-:Y:S01]  /*16620*/  FADD.FTZ R24, R85, R24 ;  /* 0x0000001855187221 */ /* 0x000fe20000010000 */
[----:B------:R-:W-:Y:S01]  /*16630*/  FADD.FTZ R206, R206, R35 ;  /* 0x00000023cece7221 */ /* 0x000fe20000010000 */
[----:B------:R-:W-:Y:S04]  /*16640*/  FFMA.FTZ R35, R106, UR4, -R9 ;  /* 0x000000046a237c23 */ /* 0x000fe80008010809 */
[----:B------:R-:W-:Y:S01]  /*16650*/  MUFU.EX2 R71, R71 ;  /* 0x0000004700477308 */ /* 0x000fe20000000800 */
[C---:B------:R-:W-:Y:S01]  /*16660*/  HMMA.16816.F32.BF16 R164, R12.reuse, R22, R164 ;  /* 0x000000160ca4723c */ /* 0x040fe200000418a4 */
[----:B------:R-:W3:Y:S02]  /*16670*/  LDSM.16.MT88.4 R20, [R65+0x2c00] ;  /* 0x002c00004114783b */ /* 0x000ee40000004200 */
[----:B------:R-:W-:Y:S01]  /*16680*/  FADD.FTZ R87, R87, R24 ;  /* 0x0000001857577221 */ /* 0x000fe20000010000 */
[----:B------:R-:W-:Y:S05]  /*16690*/  FADD.FTZ R37, R37, R206 ;  /* 0x000000ce25257221 */ /* 0x000fea0000010000 */
        /* <DEDUP_REMOVED lines=8> */
[----:B------:R-:W-:Y:S01]  /*16720*/  FADD.FTZ R208, R208, R37 ;  /* 0x00000025d0d07221 */ /* 0x000fe20000010000 */
[--C-:B------:R-:W-:Y:S01]  /*16730*/  FFMA.FTZ R37, R110, UR4, -R9.reuse ;  /* 0x000000046e257c23 */ /* 0x100fe20008010809 */
[----:B------:R-:W-:Y:S01]  /*16740*/  FFMA.FTZ R32, R102, UR4, -R9 ;  /* 0x0000000466207c23 */ /* 0x000fe20008010809 */
[----:B------:R-:W-:Y:S01]  /*16750*/  FADD.FTZ R34, R34, R89 ;  /* 0x0000005922227221 */ /* 0x000fe20000010000 */
[----:B------:R-:W-:Y:S04]  /*16760*/  FADD.FTZ R39, R39, R208 ;  /* 0x000000d027277221 */ /* 0x000fe80000010000 */
[----:B------:R-:W1:Y:S01]  /*16770*/  MUFU.EX2 R75, R75 ;  /* 0x0000004b004b7308 */ /* 0x000e620000000800 */
[----:B----4-:R-:W-:Y:S01]  /*16780*/  F2FP.BF16.F32.PACK_AB R13, R66, R71 ;  /* 0x00000047420d723e */ /* 0x010fe200000010ff */
[----:B------:R-:W-:Y:S01]  /*16790*/  FADD.FTZ R91, R91, R34 ;  /* 0x000000225b5b7221 */ /* 0x000fe20000010000 */
[----:B------:R-:W-:Y:S01]  /*167a0*/  FADD.FTZ R210, R210, R39 ;  /* 0x00000027d2d27221 */ /* 0x000fe20000010000 */
[--C-:B------:R-:W-:Y:S01]  /*167b0*/  FFMA.FTZ R34, R123, UR4, -R130.reuse ;  /* 0x000000047b227c23 */ /* 0x100fe20008010882 */
[----:B------:R-:W-:Y:S01]  /*167c0*/  FFMA.FTZ R39, R125, UR4, -R130 ;  /* 0x000000047d277c23 */ /* 0x000fe20008010882 */
[----:B------:R-:W-:Y:S01]  /*167d0*/  FADD.FTZ R91, R38, R91 ;  /* 0x0000005b265b7221 */ /* 0x000fe20000010000 */
[----:B------:R-:W-:Y:S03]  /*167e0*/  FFMA.FTZ R38, R108, UR4, -R9 ;  /* 0x000000046c267c23 */ /* 0x000fe60008010809 */
[----:B------:R-:W-:Y:S01]  /*167f0*/  MUFU.EX2 R63, R63 ;  /* 0x0000003f003f7308 */ /* 0x000fe20000000800 */
[----:B------:R-:W-:Y:S01]  /*16800*/  FADD.FTZ R41, R41, R210 ;  /* 0x000000d229297221 */ /* 0x000fe20000010000 */
[----:B------:R-:W-:Y:S01]  /*16810*/  FADD.FTZ R40, R40, R91 ;  /* 0x0000005b28287221 */ /* 0x000fe20000010000 */
[----:B------:R-:W-:Y:S02]  /*16820*/  FFMA.FTZ R130, R127, UR4, -R130 ;  /* 0x000000047f827c23 */ /* 0x000fe40008010882 */
[----:B------:R-:W-:Y:S01]  /*16830*/  FADD.FTZ R212, R212, R41 ;  /* 0x00000029d4d47221 */ /* 0x000fe20000010000 */
[----:B------:R-:W-:Y:S01]  /*16840*/  FADD.FTZ R40, R93, R40 ;  /* 0x000000285d287221 */ /* 0x000fe20000010000 */
[--C-:B------:R-:W-:Y:S03]  /*16850*/  FFMA.FTZ R41, R114, UR4, -R9.reuse ;  /* 0x0000000472297c23 */ /* 0x100fe60008010809 */
[----:B------:R-:W4:Y:S01]  /*16860*/  MUFU.EX2 R234, R234 ;  /* 0x000000ea00ea7308 */ /* 0x000f220000000800 */
[----:B-1----:R-:W-:Y:S01]  /*16870*/  F2FP.BF16.F32.PACK_AB R15, R75, R68 ;  /* 0x000000444b0f723e */ /* 0x002fe200000010ff */
[----:B------:R-:W-:Y:S01]  /*16880*/  FADD.FTZ R97, R97, R40 ;  /* 0x0000002861617221 */ /* 0x000fe20000010000 */
[----:B------:R-:W-:Y:S01]  /*16890*/  FFMA.FTZ R40, R112, UR4, -R9 ;  /* 0x0000000470287c23 */ /* 0x000fe20008010809 */
[----:B------:R-:W-:Y:S02]  /*168a0*/  FADD.FTZ R43, R43, R212 ;  /* 0x000000d42b2b7221 */ /* 0x000fe40000010000 */
[----:B------:R-:W-:Y:S01]  /*168b0*/  FADD.FTZ R97, R42, R97 ;  /* 0x000000612a617221 */ /* 0x000fe20000010000 */
[----:B------:R-:W-:Y:S03]  /*168c0*/  FFMA.FTZ R42, R116, UR4, -R9 ;  /* 0x00000004742a7c23 */ /* 0x000fe60008010809 */
[----:B------:R-:W-:Y:S01]  /*168d0*/  MUFU.EX2 R67, R67 ;  /* 0x0000004300437308 */ /* 0x000fe20000000800 */
[C---:B-----5:R-:W-:Y:S03]  /*168e0*/  HMMA.16816.F32.BF16 R168, R12.reuse, R16, R168 ;  /* 0x000000100ca8723c */ /* 0x060fe600000418a8 */
[----:B------:R-:W-:Y:S01]  /*168f0*/  FADD.FTZ R44, R44, R97 ;  /* 0x000000612c2c7221 */ /* 0x000fe20000010000 */
[----:B------:R-:W-:Y:S01]  /*16900*/  FADD.FTZ R214, R214, R43 ;  /* 0x0000002bd6d67221 */ /* 0x000fe20000010000 */
[--C-:B------:R-:W-:Y:S04]  /*16910*/  FFMA.FTZ R43, R118, UR4, -R9.reuse ;  /* 0x00000004762b7c23 */ /* 0x100fe80008010809 */
[----:B------:R-:W1:Y:S01]  /*16920*/  MUFU.EX2 R10, R10 ;  /* 0x0000000a000a7308 */ /* 0x000e620000000800 */
[C---:B------:R-:W-:Y:S01]  /*16930*/  HMMA.16816.F32.BF16 R164, R12.reuse, R18, R164 ;  /* 0x000000120ca4723c */ /* 0x040fe200000418a4 */
[----:B------:R-:W5:Y:S02]  /*16940*/  LDSM.16.MT88.4 R16, [R65+0x3000] ;  /* 0x003000004110783b */ /* 0x000f640000004200 */
[----:B------:R-:W-:Y:S01]  /*16950*/  FADD.FTZ R45, R45, R214 ;  /* 0x000000d62d2d7221 */ /* 0x000fe20000010000 */
[----:B------:R-:W-:Y:S01]  /*16960*/  FADD.FTZ R99, R99, R44 ;  /* 0x0000002c63637221 */ /* 0x000fe20000010000 */
[----:B------:R-:W-:Y:S04]  /*16970*/  FFMA.FTZ R44, R120, UR4, -R9 ;  /* 0x00000004782c7c23 */ /* 0x000fe80008010809 */
[----:B------:R-:W-:Y:S01]  /*16980*/  MUFU.EX2 R28, R98 ;  /* 0x00000062001c7308 */ /* 0x000fe20000000800 */
[C---:B---3--:R-:W-:Y:S03]  /*16990*/  HMMA.16816.F32.BF16 R160, R12.reuse, R20, R160 ;  /* 0x000000140ca0723c */ /* 0x048fe600000418a0 */
[----:B------:R-:W-:Y:S01]  /*169a0*/  FADD.FTZ R216, R216, R45 ;  /* 0x0000002dd8d87221 */ /* 0x000fe20000010000 */
[----:B------:R-:W-:Y:S05]  /*169b0*/  FADD.FTZ R48, R48, R99 ;  /* 0x0000006330307221 */ /* 0x000fea0000010000 */
[----:B------:R-:W3:Y:S01]  /*169c0*/  MUFU.EX2 R29, R29 ;  /* 0x0000001d001d7308 */ /* 0x000ee20000000800 */
[----:B------:R-:W-:Y:S01]  /*169d0*/  HMMA.16816.F32.BF16 R156, R12, R22, R156 ;  /* 0x000000160c9c723c */ /* 0x000fe2000004189c */
[----:B------:R-:W-:Y:S02]  /*169e0*/  LDSM.16.MT88.4 R20, [R182+0x8400] ;  /* 0x00840000b614783b */ /* 0x000fe40000004200 */
[----:B----4-:R-:W-:Y:S01]  /*169f0*/  F2FP.BF16.F32.PACK_AB R12, R234, R63 ;  /* 0x0000003fea0c723e */ /* 0x010fe200000010ff */
[----:B------:R-:W-:Y:S01]  /*16a00*/  FADD.FTZ R101, R101, R48 ;  /* 0x0000003065657221 */ /* 0x000fe20000010000 */
[----:B-1----:R-:W-:Y:S01]  /*16a10*/  F2FP.BF16.F32.PACK_AB R14, R10, R67 ;  /* 0x000000430a0e723e */ /* 0x002fe200000010ff */
[----:B------:R-:W-:Y:S03]  /*16a20*/  FADD.FTZ R47, R47, R216 ;  /* 0x000000d82f2f7221 */ /* 0x000fe60000010000 */
[----:B------:R-:W-:Y:S01]  /*16a30*/  MUFU.EX2 R32, R32 ;  /* 0x0000002000207308 */ /* 0x000fe20000000800 */
[----:B------:R-:W-:Y:S01]  /*16a40*/  FADD.FTZ R50, R50, R101 ;  /* 0x0000006532327221 */ /* 0x000fe20000010000 */
[----:B------:R-:W-:Y:S01]  /*16a50*/  FFMA.FTZ R48, R122, UR4, -R9 ;  /* 0x000000047a307c23 */ /* 0x000fe20008010809 */
[----:B------:R-:W-:Y:S02]  /*16a60*/  FADD.FTZ R218, R218, R47 ;  /* 0x0000002fdada7221 */ /* 0x000fe40000010000 */
[----:B------:R-:W-:Y:S02]  /*16a70*/  FADD.FTZ R105, R105, R50 ;  /* 0x0000003269697221 */ /* 0x000fe40000010000 */
[----:B------:R-:W-:Y:S03]  /*16a80*/  FADD.FTZ R49, R49, R218 ;  /* 0x000000da31317221 */ /* 0x000fe60000010000 */
        /* <DEDUP_REMOVED lines=11> */
[----:B------:R-:W3:Y:S01]  /*16b40*/  MUFU.EX2 R30, R30 ;  /* 0x0000001e001e7308 */ /* 0x000ee20000000800 */
[----:B-1----:R-:W-:Y:S01]  /*16b50*/  F2FP.BF16.F32.PACK_AB R15, R33, R32 ;  /* 0x00000020210f723e */ /* 0x002fe200000010ff */
[----:B------:R-:W-:Y:S01]  /*16b60*/  FADD.FTZ R58, R58, R109 ;  /* 0x0000006d3a3a7221 */ /* 0x000fe20000010000 */
[----:B------:R-:W-:Y:S03]  /*16b70*/  FADD.FTZ R224, R224, R53 ;  /* 0x00000035e0e07221 */ /* 0x000fe60000010000 */
[----:B------:R-:W-:Y:S01]  /*16b80*/  FADD.FTZ R111, R111, R58 ;  /* 0x0000003a6f6f7221 */ /* 0x000fe20000010000 */
[----:B------:R-:W-:Y:S03]  /*16b90*/  FADD.FTZ R55, R55, R224 ;  /* 0x000000e037377221 */ /* 0x000fe60000010000 */
[----:B------:R-:W-:Y:S01]  /*16ba0*/  MUFU.EX2 R36, R36 ;  /* 0x0000002400247308 */ /* 0x000fe20000000800 */
[C---:B--2---:R-:W-:Y:S03]  /*16bb0*/  HMMA.16816.F32.BF16 R168, R12.reuse, R24, R168 ;  /* 0x000000180ca8723c */ /* 0x044fe600000418a8 */
[----:B------:R-:W-:Y:S01]  /*16bc0*/  FADD.FTZ R60, R60, R111 ;  /* 0x0000006f3c3c7221 */ /* 0x000fe20000010000 */
[----:B------:R-:W-:Y:S05]  /*16bd0*/  FADD.FTZ R226, R226, R55 ;  /* 0x00000037e2e27221 */ /* 0x000fea0000010000 */
[----:B------:R-:W1:Y:S01]  /*16be0*/  MUFU.EX2 R95, R95 ;  /* 0x0000005f005f7308 */ /* 0x000e620000000800 */
[C---:B------:R-:W-:Y:S01]  /*16bf0*/  HMMA.16816.F32.BF16 R164, R12.reuse, R26, R164 ;  /* 0x0000001a0ca4723c */ /* 0x040fe200000418a4 */
[----:B------:R-:W2:Y:S02]  /*16c00*/  LDSM.16.MT88.4 R24, [R65+0x3400] ;  /* 0x003400004118783b */ /* 0x000ea40000004200 */
[----:B------:R-:W-:Y:S01]  /*16c10*/  FADD.FTZ R113, R113, R60 ;  /* 0x0000003c71717221 */ /* 0x000fe20000010000 */
[----:B------:R-:W-:Y:S05]  /*16c20*/  FADD.FTZ R57, R57, R226 ;  /* 0x000000e239397221 */ /* 0x000fea0000010000 */
[----:B------:R-:W-:Y:S01]  /*16c30*/  MUFU.EX2 R35, R35 ;  /* 0x0000002300237308 */ /* 0x000fe20000000800 */
[C---:B-----5:R-:W-:Y:S03]  /*16c40*/  HMMA.16816.F32.BF16 R160, R12.reuse, R16, R160 ;  /* 0x000000100ca0723c */ /* 0x060fe600000418a0 */
[----:B------:R-:W-:Y:S01]  /*16c50*/  FADD.FTZ R62, R62, R113 ;  /* 0x000000713e3e7221 */ /* 0x000fe20000010000 */
[----:B------:R-:W-:Y:S05]  /*16c60*/  FADD.FTZ R228, R228, R57 ;  /* 0x00000039e4e47221 */ /* 0x000fea0000010000 */
        /* <DEDUP_REMOVED lines=17> */
[----:B------:R-:W3:Y:S01]  /*16d80*/  MUFU.EX2 R103, R103 ;  /* 0x0000006700677308 */ /* 0x000ee20000000800 */
[----:B-1----:R-:W-:Y:S01]  /*16d90*/  F2FP.BF16.F32.PACK_AB R15, R40, R37 ;  /* 0x00000025280f723e */ /* 0x002fe200000010ff */
[----:B------:R-:W-:Y:S04]  /*16da0*/  FADD.FTZ R10, R10, R67 ;  /* 0x000000430a0a7221 */ /* 0x000fe80000010000 */
[----:B------:R-:W-:Y:S04]  /*16db0*/  FADD.FTZ R81, R81, R10 ;  /* 0x0000000a51517221 */ /* 0x000fe80000010000 */
[----:B------:R-:W-:Y:S01]  /*16dc0*/  MUFU.EX2 R56, R56 ;  /* 0x0000003800387308 */ /* 0x000fe20000000800 */
[C---:B--2---:R-:W-:Y:S03]  /*16dd0*/  HMMA.16816.F32.BF16 R160, R12.reuse, R24, R160 ;  /* 0x000000180ca0723c */ /* 0x044fe600000418a0 */
[----:B------:R-:W-:Y:S01]  /*16de0*/  FADD.FTZ R24, R64, R73 ;  /* 0x0000004940187221 */ /* 0x000fe20000010000 */
[----:B------:R-:W-:Y:S05]  /*16df0*/  FADD.FTZ R81, R30, R81 ;  /* 0x000000511e517221 */ /* 0x000fea0000010000 */
[----:B------:R-:W1:Y:S01]  /*16e00*/  MUFU.EX2 R69, R69 ;  /* 0x0000004500457308 */ /* 0x000e620000000800 */
[C---:B------:R-:W-:Y:S03]  /*16e10*/  HMMA.16816.F32.BF16 R168, R12.reuse, R20, R168 ;  /* 0x000000140ca8723c */ /* 0x040fe600000418a8 */
[----:B------:R-:W-:Y:S01]  /*16e20*/  FADD.FTZ R24, R11, R24 ;  /* 0x000000180b187221 */ /* 0x000fe20000010000 */
[--C-:B------:R-:W-:Y:S01]  /*16e30*/  FFMA.FTZ R11, R124, UR4, -R9.reuse ;  /* 0x000000047c0b7c23 */ /* 0x100fe20008010809 */
[----:B------:R-:W-:Y:S01]  /*16e40*/  FFMA.FTZ R9, R128, UR4, -R9 ;  /* 0x0000000480097c23 */ /* 0x000fe20008010809 */
[----:B------:R-:W-:Y:S03]  /*16e50*/  FADD.FTZ R36, R36, R81 ;  /* 0x0000005124247221 */ /* 0x000fe60000010000 */
[----:B------:R-:W-:Y:S01]  /*16e60*/  MUFU.EX2 R41, R41 ;  /* 0x0000002900297308 */ /* 0x000fe20000000800 */
[C---:B------:R-:W-:Y:S01]  /*16e70*/  HMMA.16816.F32.BF16 R164, R12.reuse, R22, R164 ;  /* 0x000000160ca4723c */ /* 0x040fe200000418a4 */
[----:B------:R-:W2:Y:S02]  /*16e80*/  LDSM.16.MT88.4 R20, [R65+0x3800] ;  /* 0x003800004114783b */ /* 0x000ea40000004200 */
[----:B------:R-:W-:Y:S01]  /*16e90*/  FADD.FTZ R45, R71, R24 ;  /* 0x00000018472d7221 */ /* 0x000fe20000010000 */
[----:B---3--:R-:W-:Y:S01]  /*16ea0*/  F2FP.BF16.F32.PACK_AB R24, R103, R46 ;  /* 0x0000002e6718723e */ /* 0x008fe200000010ff */
[----:B------:R-:W-:Y:S04]  /*16eb0*/  FADD.FTZ R95, R95, R36 ;  /* 0x000000245f5f7221 */ /* 0x000fe80000010000 */
[----:B------:R-:W3:Y:S01]  /*16ec0*/  MUFU.EX2 R42, R42 ;  /* 0x0000002a002a7308 */ /* 0x000ee20000000800 */
[----:B------:R-:W-:Y:S01]  /*16ed0*/  HMMA.16816.F32.BF16 R156, R12, R26, R156 ;  /* 0x0000001a0c9c723c */ /* 0x000fe2000004189c */
[----:B------:R-:W4:Y:S02]  /*16ee0*/  LDSM.16.MT88.4 R12, [R182+0x8c00] ;  /* 0x008c0000b60c783b */ /* 0x000f240000004200 */
[----:B-1----:R-:W-:Y:S01]  /*16ef0*/  F2FP.BF16.F32.PACK_AB R26, R69, R56 ;  /* 0x00000038451a723e */ /* 0x002fe200000010ff */
[----:B------:R-:W-:Y:S01]  /*16f00*/  FADD.FTZ R45, R66, R45 ;  /* 0x0000002d422d7221 */ /* 0x000fe20000010000 */
[----:B------:R-:W-:Y:S04]  /*16f10*/  FADD.FTZ R46, R46, R95 ;  /* 0x0000005f2e2e7221 */ /* 0x000fe80000010000 */
        /* <DEDUP_REMOVED lines=9> */
[----:B------:R-:W-:Y:S04]  /*16fb0*/  FADD.FTZ R29, R29, R28 ;  /* 0x0000001c1d1d7221 */ /* 0x000fe80000010000 */
[----:B------:R-:W-:Y:S01]  /*16fc0*/  MUFU.EX2 R31, R31 ;  /* 0x0000001f001f7308 */ /* 0x000fe20000000800 */
[----:B------:R-:W-:Y:S04]  /*16fd0*/  FADD.FTZ R32, R32, R29 ;  /* 0x0000001d20207221 */ /* 0x000fe80000010000 */
[----:B------:R-:W-:Y:S05]  /*16fe0*/  FADD.FTZ R32, R33, R32 ;  /* 0x0000002021207221 */ /* 0x000fea0000010000 */
[----:B------:R-:W3:Y:S01]  /*16ff0*/  MUFU.EX2 R34, R34 ;  /* 0x0000002200227308 */ /* 0x000ee20000000800 */
[----:B-1----:R-:W-:Y:S01]  /*17000*/  F2FP.BF16.F32.PACK_AB R27, R44, R43 ;  /* 0x0000002b2c1b723e */ /* 0x002fe200000010ff */
[----:B------:R-:W-:Y:S04]  /*17010*/  FADD.FTZ R35, R35, R32 ;  /* 0x0000002023237221 */ /* 0x000fe80000010000 */
[----:B------:R-:W-:Y:S02]  /*17020*/  FADD.FTZ R38, R38, R35 ;  /* 0x0000002326267221 */ /* 0x000fe40000010000 */
[C---:B-----5:R-:W-:Y:S02]  /*17030*/  HMMA.16816.F32.BF16 R168, R24.reuse, R16, R168 ;  /* 0x0000001018a8723c */ /* 0x060fe400000418a8 */
[----:B------:R-:W-:Y:S03]  /*17040*/  MUFU.EX2 R39, R39 ;  /* 0x0000002700277308 */ /* 0x000fe60000000800 */
[----:B------:R-:W-:Y:S03]  /*17050*/  FADD.FTZ R37, R37, R38 ;  /* 0x0000002625257221 */ /* 0x000fe60000010000 */
[C---:B------:R-:W-:Y:S01]  /*17060*/  HMMA.16816.F32.BF16 R164, R24.reuse, R18, R164 ;  /* 0x0000001218a4723c */ /* 0x040fe200000418a4 */
[----:B------:R-:W1:Y:S03]  /*17070*/  LDSM.16.MT88.4 R16, [R65+0x3c00] ;  /* 0x003c00004110783b */ /* 0x000e660000004200 */
[----:B------:R-:W5:Y:S01]  /*17080*/  MUFU.EX2 R130, R130 ;  /* 0x0000008200827308 */ /* 0x000f620000000800 */
[----:B------:R-:W-:Y:S04]  /*17090*/  FADD.FTZ R40, R40, R37 ;  /* 0x0000002528287221 */ /* 0x000fe80000010000 */
[----:B------:R-:W-:Y:S01]  /*170a0*/  FADD.FTZ R41, R41, R40 ;  /* 0x0000002829297221 */ /* 0x000fe20000010000 */
[C---:B--2---:R-:W-:Y:S04]  /*170b0*/  HMMA.16816.F32.BF16 R160, R24.reuse, R20, R160 ;  /* 0x0000001418a0723c */ /* 0x044fe800000418a0 */
[----:B------:R-:W-:Y:S01]  /*170c0*/  MUFU.EX2 R48, R48 ;  /* 0x0000003000307308 */ /* 0x000fe20000000800 */
[----:B---3--:R-:W-:Y:S01]  /*170d0*/  F2FP.BF16.F32.PACK_AB R20, R34, R31 ;  /* 0x0000001f2214723e */ /* 0x008fe200000010ff */
[----:B------:R-:W-:Y:S01]  /*170e0*/  FADD.FTZ R42, R42, R41 ;  /* 0x000000292a2a7221 */ /* 0x000fe20000010000 */
[----:B------:R-:W-:Y:S01]  /*170f0*/  FADD.FTZ R31, R31, R10 ;  /* 0x0000000a1f1f7221 */ /* 0x000fe20000010000 */
[----:B------:R-:W-:Y:S06]  /*17100*/  HMMA.16816.F32.BF16 R156, R24, R22, R156 ;  /* 0x00000016189c723c */ /* 0x000fec000004189c */
[----:B------:R-:W2:Y:S01]  /*17110*/  MUFU.EX2 R11, R11 ;  /* 0x0000000b000b7308 */ /* 0x000ea20000000800 */
[----:B-----5:R-:W-:Y:S01]  /*17120*/  F2FP.BF16.F32.PACK_AB R22, R130, R39 ;  /* 0x000000278216723e */ /* 0x020fe200000010ff */
        /* <DEDUP_REMOVED lines=8> */
[----:B------:R-:W-:Y:S04]  /*171b0*/  FADD.FTZ R48, R48, R43 ;  /* 0x0000002b30307221 */ /* 0x000fe80000010000 */
[----:B------:R-:W-:Y:S01]  /*171c0*/  FADD.FTZ R48, R11, R48 ;  /* 0x000000300b307221 */ /* 0x000fe20000010000 */
[C---:B---3--:R-:W-:Y:S03]  /*171d0*/  F2FP.BF16.F32.PACK_AB R23, R152.reuse, R45 ;  /* 0x0000002d9817723e */ /* 0x048fe600000010ff */
[----:B------:R-:W-:Y:S04]  /*171e0*/  FADD.FTZ R45, R45, R48 ;  /* 0x000000302d2d7221 */ /* 0x000fe80000010000 */
[----:B------:R-:W-:Y:S01]  /*171f0*/  FADD.FTZ R152, R152, R45 ;  /* 0x0000002d98987221 */ /* 0x000fe20000010000 */
[C---:B----4-:R-:W-:Y:S08]  /*17200*/  HMMA.16816.F32.BF16 R168, R20.reuse, R12, R168 ;  /* 0x0000000c14a8723c */ /* 0x050ff000000418a8 */
[C---:B------:R-:W-:Y:S08]  /*17210*/  HMMA.16816.F32.BF16 R164, R20.reuse, R14, R164 ;  /* 0x0000000e14a4723c */ /* 0x040ff000000418a4 */
[C---:B-1----:R-:W-:Y:S08]  /*17220*/  HMMA.16816.F32.BF16 R160, R20.reuse, R16, R160 ;  /* 0x0000001014a0723c */ /* 0x042ff000000418a0 */
[----:B------:R-:W-:Y:S01]  /*17230*/  HMMA.16816.F32.BF16 R156, R20, R18, R156 ;  /* 0x00000012149c723c */ /* 0x000fe2000004189c */
[----:B------:R-:W-:Y:S08]  /*17240*/  @!UPT UIADD3 URZ, UPT, UPT, URZ, URZ, URZ ;  /* 0x000000fffffff290 */ /* 0x000ff0000fffe0ff */
[----:B------:R-:W-:Y:S11]  /*17250*/  BRA.U UP0, `(.L_x_1588) ;  /* 0xffffff9d009c7547 */ /* 0x000ff6000b83ffff */
.L_x_1584:
[----:B------:R-:W2:Y:S01]  /*17260*/  SHFL.BFLY PT, R8, R151, 0x2, 0x1f ;  /* 0x0c401f0097087f89 */ /* 0x000ea200000e0000 */
[----:B------:R-:W-:Y:S01]  /*17270*/  UISETP.NE.AND UP1, UPT, UR16, -0x1, UPT ;  /* 0xffffffff1000788c */ /* 0x000fe2000bf25270 */
[----:B------:R-:W3:Y:S01]  /*17280*/  S2UR UR10, SR_CTAID.Y ;  /* 0x00000000000a79c3 */ /* 0x000ee20000002600 */
[----:B------:R-:W4:Y:S01]  /*17290*/  LDCU.U8 UR7, c[0x0][0x548] ;  /* 0x0000a900ff0777ac */ /* 0x000f220008000000 */
[----:B------:R-:W5:Y:S01]  /*172a0*/  SHFL.BFLY PT, R7, R152, 0x2, 0x1f ;  /* 0x0c401f0098077f89 */ /* 0x000f6200000e0000 */
[----:B------:R-:W-:Y:S01]  /*172b0*/  IMAD.SHL.U32 R0, R148, 0x10, RZ ;  /* 0x0000001094007824 */ /* 0x000fe200078e00ff */
[----:B------:R-:W-:Y:S01]  /*172c0*/  LOP3.LUT R176, R176, 0xc0, R173, 0xf8, !PT ;  /* 0x000000c0b0b07812 */ /* 0x000fe200078ef8ad */
[----:B------:R-:W-:Y:S01]  /*172d0*/  BSSY.RECONVERGENT B0, `(.L_x_1589) ;  /* 0x000006a000007945 */ /* 0x000fe20003800200 */
[----:B------:R-:W-:Y:S02]  /*172e0*/  LOP3.LUT P2, RZ, R148, 0x3, RZ, 0xc0, !PT ;  /* 0x0000000394ff7812 */ /* 0x000fe4000784c0ff */
[----:B------:R-:W1:Y:S01]  /*172f0*/  S2UR UR8, SR_CTAID.Z ;  /* 0x00000000000879c3 */ /* 0x000e620000002700 */
[----:B------:R-:W-:Y:S01]  /*17300*/  MOV R10, 0x7f800000 ;  /* 0x7f800000000a7802 */ /* 0x000fe20000000f00 */
[----:B------:R-:W3:Y:S01]  /*17310*/  @!UP1 LDCU.64 UR4, c[0x0][0x400] ;  /* 0x00008000ff0497ac */ /* 0x000ee20008000a00 */
[----:B------:R-:W-:Y:S01]  /*17320*/  MOV R9, 0x7f800000 ;  /* 0x7f80000000097802 */ /* 0x000fe20000000f00 */
[----:B----4-:R-:W-:Y:S01]  /*17330*/  UISETP.NE.AND UP2, UPT, UR7, URZ, UPT ;  /* 0x000000ff0700728c */ /* 0x010fe2000bf45270 */
[----:B--2---:R-:W-:-:S03]  /*17340*/  FADD.FTZ R8, R8, R151 ;  /* 0x0000009708087221 */ /* 0x004fc60000010000 */
[----:B------:R-:W-:Y:S01]  /*17350*/  UISETP.NE.OR UP0, UPT, UR16, -0x1, !UP2 ;  /* 0xffffffff1000788c */ /* 0x000fe2000d705670 */
[----:B-----5:R-:W-:Y:S01]  /*17360*/  FADD.FTZ R7, R7, R152 ;  /* 0x0000009807077221 */ /* 0x020fe20000010000 */
[----:B------:R-:W2:Y:S01]  /*17370*/  SHFL.BFLY PT, R3, R8, 0x1, 0x1f ;  /* 0x0c201f0008037f89 */ /* 0x000ea200000e0000 */
[----:B---3--:R-:W-:Y:S01]  /*17380*/  @!UP1 UIMAD.WIDE.U32 UR20, UR10, UR4, URZ ;  /* 0x000000040a1492a5 */ /* 0x008fe2000f8e00ff */
[----:B------:R-:W3:Y:S03]  /*17390*/  S2UR UR4, SR_CTAID.X ;  /* 0x00000000000479c3 */ /* 0x000ee60000002500 */
[----:B------:R-:W1:Y:S01]  /*173a0*/  @!UP2 LDCU UR12, c[0x0][0x3e0] ;  /* 0x00007c00ff0ca7ac */ /* 0x000e620008000800 */
[----:B------:R-:W4:Y:S01]  /*173b0*/  SHFL.BFLY PT, R2, R7, 0x1, 0x1f ;  /* 0x0c201f0007027f89 */ /* 0x000f2200000e0000 */
[----:B------:R-:W-:Y:S01]  /*173c0*/  @!UP1 UIMAD UR9, UR10, UR5, UR21 ;  /* 0x000000050a0992a4 */ /* 0x000fe2000f8e0215 */
[----:B------:R-:W5:Y:S01]  /*173d0*/  LDCU UR5, c[0x0][0x434] ;  /* 0x00008680ff0577ac */ /* 0x000f620008000800 */
[----:B------:R-:W3:Y:S01]  /*173e0*/  @UP2 LDCU UR11, c[0x0][0x454] ;  /* 0x00008a80ff0b27ac */ /* 0x000ee20008000800 */
[----:B-1----:R-:W-:Y:S01]  /*173f0*/  @!UP2 UIMAD UR12, UR10, UR12, UR8 ;  /* 0x0000000c0a0ca2a4 */ /* 0x002fe2000f8e0208 */
[----:B--2---:R-:W-:Y:S01]  /*17400*/  FADD.FTZ R4, R8, R3 ;  /* 0x0000000308047221 */ /* 0x004fe20000010000 */
[----:B------:R-:W-:-:S03]  /*17410*/  SHF.L.U32 R3, R148, 0x1, RZ ;  /* 0x0000000194037819 */ /* 0x000fc600000006ff */
[----:B------:R-:W1:Y:S01]  /*17420*/  MUFU.RCP R6, R4 ;  /* 0x0000000400067308 */ /* 0x000e620000001000 */
[----:B------:R-:W-:Y:S01]  /*17430*/  LOP3.LUT R3, R3, 0x6, RZ, 0xc0, !PT ;  /* 0x0000000603037812 */ /* 0x000fe200078ec0ff */
[----:B----4-:R-:W-:Y:S01]  /*17440*/  FADD.FTZ R2, R7, R2 ;  /* 0x0000000207027221 */ /* 0x010fe20000010000 */
[----:B------:R-:W-:Y:S02]  /*17450*/  FSETP.NE.FTZ.AND P1, PT, R4, RZ, PT ;  /* 0x000000ff0400720b */ /* 0x000fe40003f35000 */
[----:B------:R-:W-:Y:S02]  /*17460*/  LOP3.LUT R0, R3, 0x3e00, R0, 0xf8, !PT ;  /* 0x00003e0003007812 */ /* 0x000fe400078ef800 */
[----:B------:R-:W-:Y:S01]  /*17470*/  FSETP.NE.FTZ.AND P0, PT, R2, RZ, PT ;  /* 0x000000ff0200720b */ /* 0x000fe20003f15000 */
[----:B------:R-:W-:Y:S01]  /*17480*/  MUFU.RCP R5, R2 ;  /* 0x0000000200057308 */ /* 0x000fe20000001000 */
[----:B------:R-:W-:Y:S02]  /*17490*/  LOP3.LUT R173, R0, 0x20, R173, 0xf8, !PT ;  /* 0x0000002000ad7812 */ /* 0x000fe400078ef8ad */
[----:B------:R-:W-:-:S02]  /*174a0*/  SHF.L.U32 R0, R148, 0x2, RZ ;  /* 0x0000000294007819 */ /* 0x000fc400000006ff */
[----:B------:R-:W-:-:S03]  /*174b0*/  LOP3.LUT R173, R173, R176, RZ, 0xfc, !PT ;  /* 0x000000b0adad7212 */ /* 0x000fc600078efcff */
[----:B------:R-:W2:Y:S01]  /*174c0*/  @P1 MUFU.LG2 R4, R4 ;  /* 0x0000000400041308 */ /* 0x000ea20000000c00 */
[----:B-1----:R-:W-:Y:S02]  /*174d0*/  FSEL R6, R6, 1, P1 ;  /* 0x3f80000006067808 */ /* 0x002fe40000800000 */
[----:B------:R-:W-:Y:S01]  /*174e0*/  LEA R173, R173, UR6, 0x1 ;  /* 0x00000006adad7c11 */ /* 0x000fe2000f8e08ff */
[----:B------:R-:W1:Y:S01]  /*174f0*/  @UP1 LDCU.64 UR6, c[0x0][0x408] ;  /* 0x00008100ff0617ac */ /* 0x000e620008000a00 */
[----:B------:R-:W4:Y:S01]  /*17500*/  @P0 LDC R8, c[0x0][0x458] ;  /* 0x00011600ff080b82 */ /* 0x000f220000000800 */
        /* <DEDUP_REMOVED lines=9> */
[----:B------:R-:W3:Y:S01]  /*175a0*/  @P0 MUFU.LG2 R2, R2 ;  /* 0x0000000200020308 */ /* 0x000ee20000000c00 */
[----:B------:R-:W-:Y:S01]  /*175b0*/  LOP3.LUT R0, R0, 0x40, RZ, 0xc0, !PT ;  /* 0x0000004000007812 */ /* 0x000fe200078ec0ff */
[----:B--2---:R-:W-:Y:S01]  /*175c0*/  @P1 FMUL.FTZ R4, R4, 0.69314718246459960938 ;  /* 0x3f31721804041820 */ /* 0x004fe20000410000 */
[----:B------:R-:W-:Y:S01]  /*175d0*/  FSEL R5, R5, 1, P0 ;  /* 0x3f80000005057808 */ /* 0x000fe20000000000 */
[C---:B------:R-:W-:Y:S01]  /*175e0*/  IMAD.IADD R3, R173.reuse, 0x1, -R6 ;  /* 0x00000001ad037824 */ /* 0x040fe200078e0a06 */
[----:B------:R-:W-:-:S02]  /*175f0*/  IADD3 R7, PT, PT, R173, -R0, RZ ;  /* 0x80000000ad077210 */ /* 0x000fc40007ffe0ff */
[----:B------:R-:W2:Y:S01]  /*17600*/  @P1 LDC R0, c[0x0][0x458] ;  /* 0x00011600ff001b82 */ /* 0x000ea20000000800 */
        /* <DEDUP_REMOVED lines=9> */
[----:B-1----:R-:W-:Y:S01]  /*176a0*/  @UP1 UIMAD.WIDE.U32 UR18, UR16, UR6, URZ ;  /* 0x00000006101212a5 */ /* 0x002fe2000f8e00ff */
[----:B------:R-:W-:Y:S01]  /*176b0*/  F2FP.BF16.F32.PACK_AB R170, R171, R170 ;  /* 0x000000aaabaa723e */ /* 0x000fe200000010ff */
[----:B------:R-:W-:Y:S01]  /*176c0*/  IMAD.IADD R6, R7, 0x1, -R6 ;  /* 0x0000000107067824 */ /* 0x000fe200078e0a06 */
[----:B------:R-:W-:Y:S01]  /*176d0*/  F2FP.BF16.F32.PACK_AB R164, R165, R164 ;  /* 0x000000a4a5a4723e */ /* 0x000fe200000010ff */
[----:B------:R-:W-:Y:S01]  /*176e0*/  @UP1 UIMAD UR9, UR16, UR7, UR19 ;  /* 0x00000007100912a4 */ /* 0x000fe2000f8e0213 */
[----:B------:R-:W-:Y:S01]  /*176f0*/  F2FP.BF16.F32.PACK_AB R166, R167, R166 ;  /* 0x000000a6a7a6723e */ /* 0x000fe200000010ff */
[----:B------:R1:W-:Y:S01]  /*17700*/  STS [R173], R168 ;  /* 0x000000a8ad007388 */ /* 0x0003e20000000800 */
[----:B------:R-:W-:Y:S01]  /*17710*/  F2FP.BF16.F32.PACK_AB R160, R161, R160 ;  /* 0x000000a0a1a0723e */ /* 0x000fe200000010ff */
[----:B-----5:R-:W-:Y:S01]  /*17720*/  @!UP0 UIMAD UR16, UR10, UR5, URZ ;  /* 0x000000050a1082a4 */ /* 0x020fe2000f8e02ff */
[----:B------:R-:W-:Y:S01]  /*17730*/  F2FP.BF16.F32.PACK_AB R162, R163, R162 ;  /* 0x000000a2a3a2723e */ /* 0x000fe200000010ff */
[----:B------:R1:W-:Y:S01]  /*17740*/  STS [R173+0x200], R170 ;  /* 0x000200aaad007388 */ /* 0x0003e20000000800 */
[----:B------:R-:W-:Y:S01]  /*17750*/  F2FP.BF16.F32.PACK_AB R156, R157, R156 ;  /* 0x0000009c9d9c723e */ /* 0x000fe200000010ff */
[----:B------:R-:W-:Y:S01]  /*17760*/  @!UP1 UMOV UR6, UR20 ;  /* 0x0000001400069c82 */ /* 0x000fe20008000000 */
[----:B------:R-:W-:Y:S01]  /*17770*/  F2FP.BF16.F32.PACK_AB R5, R5, R158 ;  /* 0x0000009e0505723e */ /* 0x000fe200000010ff */
[----:B------:R1:W-:Y:S01]  /*17780*/  STS [R3+0x10], R164 ;  /* 0x000010a403007388 */ /* 0x0003e20000000800 */
[----:B---3--:R-:W-:Y:S01]  /*17790*/  @P0 FMUL.FTZ R2, R2, 0.69314718246459960938 ;  /* 0x3f31721802020820 */ /* 0x008fe20000410000 */
[----:B------:R-:W-:Y:S01]  /*177a0*/  @!UP2 UIMAD UR7, UR12, UR5, URZ ;  /* 0x000000050c07a2a4 */ /* 0x000fe2000f8e02ff */
[----:B--2---:R-:W-:Y:S01]  /*177b0*/  @P1 FFMA.FTZ R10, R131, R0, R4 ;  /* 0x00000000830a1223 */ /* 0x004fe20000010004 */
[----:B------:R1:W-:Y:S01]  /*177c0*/  STS [R3+0x210], R166 ;  /* 0x000210a603007388 */ /* 0x0003e20000000800 */
[----:B------:R-:W-:Y:S01]  /*177d0*/  USHF.L.U32 UR10, UR4, 0x6, URZ ;  /* 0x00000006040a7899 */ /* 0x000fe200080006ff */
[----:B----4-:R-:W-:Y:S01]  /*177e0*/  @P0 FFMA.FTZ R9, R129, R8, R2 ;  /* 0x0000000881090223 */ /* 0x010fe20000010002 */
[----:B------:R-:W-:Y:S01]  /*177f0*/  @UP1 UMOV UR6, UR18 ;  /* 0x0000001200061c82 */ /* 0x000fe20008000000 */
[----:B------:R1:W-:Y:S01]  /*17800*/  STS [R7+0x20], R160 ;  /* 0x000020a007007388 */ /* 0x0003e20000000800 */
[----:B------:R-:W-:Y:S01]  /*17810*/  @UP2 UIMAD UR7, UR8, UR11, UR16 ;  /* 0x0000000b080722a4 */ /* 0x000fe2000f8e0210 */
[----:B------:R-:W-:-:S02]  /*17820*/  SHF.R.U32.HI R0, RZ, 0x2, R148 ;  /* 0x00000002ff007819 */ /* 0x000fc40000011694 */
[----:B------:R1:W-:Y:S04]  /*17830*/  STS [R7+0x220], R162 ;  /* 0x000220a207007388 */ /* 0x0003e80000000800 */
[----:B------:R1:W-:Y:S04]  /*17840*/  STS [R6+0x30], R156 ;  /* 0x0000309c06007388 */ /* 0x0003e80000000800 */
[----:B------:R1:W-:Y:S01]  /*17850*/  STS [R6+0x230], R5 ;  /* 0x0002300506007388 */ /* 0x0003e20000000800 */
[----:B------:R-:W-:Y:S06]  /*17860*/  BAR.SYNC.DEFER_BLOCKING 0x0 ;  /* 0x0000000000007b1d */ /* 0x000fec0000010000 */
[----:B------:R-:W-:Y:S05]  /*17870*/  @P2 BRA `(.L_x_1590) ;  /* 0x00000000003c2947 */ /* 0x000fea0003800000 */
[----:B------:R-:W-:Y:S01]  /*17880*/  SHF.R.U32.HI R148, RZ, 0x1, R148 ;  /* 0x00000001ff947819 */ /* 0x000fe20000011694 */
[----:B------:R-:W2:Y:S03]  /*17890*/  LDCU.64 UR4, c[0x0][0x420] ;  /* 0x00008400ff0477ac */ /* 0x000ea60008000a00 */
[----:B-1----:R-:W-:Y:S01]  /*178a0*/  LOP3.LUT R5, R148, 0x30, RZ, 0xc0, !PT ;  /* 0x0000003094057812 */ /* 0x002fe200078ec0ff */
        /* <DEDUP_REMOVED lines=8> */
[----:B--2---:R-:W-:-:S04]  /*17930*/  LEA R4, P0, R3, UR4, 0x2 ;  /* 0x0000000403047c11 */ /* 0x004fc8000f8010ff */
[----:B------:R-:W-:-:S05]  /*17940*/  LEA.HI.X R5, R3, UR5, R2, 0x2, P0 ;  /* 0x0000000503057c11 */ /* 0x000fca00080f1402 */
[----:B------:R2:W-:Y:S04]  /*17950*/  @!P2 STG.E desc[UR14][R4.64], R10 ;  /* 0x0000000a0400a986 */ /* 0x0005e8000c10190e */
[----:B------:R2:W-:Y:S02]  /*17960*/  @!P1 STG.E desc[UR14][R4.64+0x20], R9 ;  /* 0x0000200904009986 */ /* 0x0005e4000c10190e */
.L_x_1590:
[----:B------:R-:W-:Y:S05]  /*17970*/  BSYNC.RECONVERGENT B0 ;  /* 0x0000000000007941 */ /* 0x000fea0003800200 */
.L_x_1589:
[----:B------:R-:W3:Y:S01]  /*17980*/  LDCU UR4, c[0x0][0x440] ;  /* 0x00008800ff0477ac */ /* 0x000ee20008000800 */
[----:B-1----:R-:W1:Y:S01]  /*17990*/  LDC.64 R2, c[0x0][0x408] ;  /* 0x00010200ff027b82 */ /* 0x002e620000000a00 */
[----:B------:R-:W-:Y:S01]  /*179a0*/  IMAD.MOV.U32 R173, RZ, RZ, RZ ;  /* 0x000000ffffad7224 */ /* 0x000fe200078e00ff */
[----:B--2---:R-:W2:Y:S01]  /*179b0*/  LDS.128 R8, [R187] ;  /* 0x00000000bb087984 */ /* 0x004ea20000000c00 */
[----:B---3--:R-:W-:Y:S01]  /*179c0*/  ISETP.GE.AND P0, PT, R172, UR4, PT ;  /* 0x00000004ac007c0c */ /* 0x008fe2000bf06270 */
[----:B------:R-:W3:Y:S03]  /*179d0*/  LDCU.64 UR4, c[0x0][0x410] ;  /* 0x00008200ff0477ac */ /* 0x000ee60008000a00 */
[----:B------:R-:W-:Y:S01]  /*179e0*/  ISETP.GE.OR P2, PT, R0, UR26, P0 ;  /* 0x0000001a00007c0c */ /* 0x000fe20008746670 */
[----:B-1----:R-:W-:-:S04]  /*179f0*/  IMAD.WIDE.U32 R16, R2, UR10, R172 ;  /* 0x0000000a02107c25 */ /* 0x002fc8000f8e00ac */
[----:B------:R-:W-:Y:S01]  /*17a00*/  IMAD R6, R3, UR10, R17 ;  /* 0x0000000a03067c24 */ /* 0x000fe2000f8e0211 */
[----:B------:R-:W-:-:S04]  /*17a10*/  IADD3 R16, P1, PT, R16, UR6, RZ ;  /* 0x0000000610107c10 */ /* 0x000fc8000ff3e0ff */
[----:B------:R-:W-:-:S03]  /*17a20*/  IADD3.X R17, PT, PT, R6, UR9, RZ, P1, !PT ;  /* 0x0000000906117c10 */ /* 0x000fc60008ffe4ff */
[----:B------:R-:W1:Y:S01]  /*17a30*/  @!P2 LDC.64 R4, c[0x0][0x3f0] ;  /* 0x0000fc00ff04ab82 */ /* 0x000e620000000a00 */
[----:B---3--:R-:W-:Y:S01]  /*17a40*/  MOV R12, UR4 ;  /* 0x00000004000c7c02 */ /* 0x008fe20008000f00 */
[----:B------:R-:W-:-:S04]  /*17a50*/  IMAD.U32 R15, RZ, RZ, UR5 ;  /* 0x00000005ff0f7e24 */ /* 0x000fc8000f8e00ff */
[----:B------:R-:W-:-:S04]  /*17a60*/  IMAD.WIDE.U32 R12, R12, UR8, R16 ;  /* 0x000000080c0c7c25 */ /* 0x000fc8000f8e0010 */
[----:B------:R-:W-:Y:S01]  /*17a70*/  IMAD R15, R15, UR8, R13 ;  /* 0x000000080f0f7c24 */ /* 0x000fe2000f8e020d */
[----:B------:R-:W-:-:S05]  /*17a80*/  @!P2 MOV R14, R12 ;  /* 0x0000000c000ea202 */ /* 0x000fca0000000f00 */
[----:B------:R-:W-:-:S04]  /*17a90*/  @!P2 IMAD.WIDE.U32 R18, R0, R2, R14 ;  /* 0x000000020012a225 */ /* 0x000fc800078e000e */
[----:B------:R-:W-:Y:S01]  /*17aa0*/  @!P2 IMAD R6, R0, R3, R19 ;  /* 0x000000030006a224 */ /* 0x000fe200078e0213 */
[----:B-1----:R-:W-:Y:S01]  /*17ab0*/  @!P2 LEA R16, P1, R18, R4, 0x1 ;  /* 0x000000041210a211 */ /* 0x002fe200078208ff */
[----:B------:R-:W-:-:S03]  /*17ac0*/  VIADD R4, R0, 0x20 ;  /* 0x0000002000047836 */ /* 0x000fc60000000000 */
[----:B------:R-:W-:Y:S02]  /*17ad0*/  @!P2 LEA.HI.X R17, R18, R5, R6, 0x1, P1 ;  /* 0x000000051211a211 */ /* 0x000fe400008f0c06 */
[----:B------:R-:W-:Y:S02]  /*17ae0*/  ISETP.GE.OR P0, PT, R4, UR26, P0 ;  /* 0x0000001a04007c0c */ /* 0x000fe40008706670 */
[----:B------:R1:W3:Y:S04]  /*17af0*/  LDS.128 R4, [R187+0x800] ;  /* 0x00080000bb047984 */ /* 0x0002e80000000c00 */
[----:B--2---:R1:W-:Y:S07]  /*17b00*/  @!P2 STG.E.128 desc[UR14][R16.64], R8 ;  /* 0x000000081000a986 */ /* 0x0043ee000c101d0e */
[----:B------:R-:W-:Y:S05]  /*17b10*/  @P0 EXIT ;  /* 0x000000000000094d */ /* 0x000fea0003800000 */
        /* <DEDUP_REMOVED lines=10> */
[----:B---3--:R-:W-:Y:S01]  /*17bc0*/  STG.E.128 desc[UR14][R2.64], R4 ;  /* 0x0000000402007986 */ /* 0x008fe2000c101d0e */
[----:B------:R-:W-:Y:S05]  /*17bd0*/  EXIT ;  /* 0x000000000000794d */ /* 0x000fea0003800000 */
.L_x_1591:
        /* <DEDUP_REMOVED lines=10> */
.L_x_4889:


//--------------------- .text._ZN5flash24flash_fwd_splitkv_kernelI23Flash_fwd_kernel_traitsILi32ELi64ELi256ELi4ELb0ELb0EN7cutlass10bfloat16_tE19Flash_kernel_traitsILi32ELi64ELi256ELi4ES3_EELb1ELb0ELb0ELb0ELb1ELb0ELb0ELb1EEEvNS_16Flash_fwd_paramsE --------------------------
	.section	.text._ZN5flash24flash_fwd_splitkv_kernelI23Flash_fwd_kernel_traitsILi32ELi64ELi256ELi4ELb0ELb0EN7cutlass10bfloat16_tE19Flash_kernel_traitsILi32ELi64ELi256ELi4ES3_EELb1ELb0ELb0ELb0ELb1ELb0ELb0ELb1EEEvNS_16Flash_fwd_paramsE,"ax",@progbits
	.align	128
        .global         _ZN5flash24flash_fwd_splitkv_kernelI23Flash_fwd_kernel_traitsILi32ELi64ELi256ELi4ELb0ELb0EN7cutlass10bfloat16_tE19Flash_kernel_traitsILi32ELi64ELi256ELi4ES3_EELb1ELb0ELb0ELb0ELb1ELb0ELb0ELb1EEEvNS_16Flash_fwd_paramsE
        .type           _ZN5flash24flash_fwd_splitkv_kernelI23Flash_fwd_kernel_traitsILi32ELi64ELi256ELi4ELb0ELb0EN7cutlass10bfloat16_tE19Flash_kernel_traitsILi32ELi64ELi256ELi4ES3_EELb1ELb0ELb0ELb0ELb1ELb0ELb0ELb1EEEvNS_16Flash_fwd_paramsE,@function
        .size           _ZN5flash24flash_fwd_splitkv_kernelI23Flash_fwd_kernel_traitsILi32ELi64ELi256ELi4ELb0ELb0EN7cutlass10bfloat16_tE19Flash_kernel_traitsILi32ELi64ELi256ELi4ES3_EELb1ELb0ELb0ELb0ELb1ELb0ELb0ELb1EEEvNS_16Flash_fwd_paramsE,(.L_x_4890 - _ZN5flash24flash_fwd_splitkv_kernelI23Flash_fwd_kernel_traitsILi32ELi64ELi256ELi4ELb0ELb0EN7cutlass10bfloat16_tE19Flash_kernel_traitsILi32ELi64ELi256ELi4ES3_EELb1ELb0ELb0ELb0ELb1ELb0ELb0ELb1EEEvNS_16Flash_fwd_paramsE)
        .other          _ZN5flash24flash_fwd_splitkv_kernelI23Flash_fwd_kernel_traitsILi32ELi64ELi256ELi4ELb0ELb0EN7cutlass10bfloat16_tE19Flash_kernel_traitsILi32ELi64ELi256ELi4ES3_EELb1ELb0ELb0ELb0ELb1ELb0ELb0ELb1EEEvNS_16Flash_fwd_paramsE,@"STO_CUDA_ENTRY STV_DEFAULT"
_ZN5flash24flash_fwd_splitkv_kernelI23Flash_fwd_kernel_traitsILi32ELi64ELi256ELi4ELb0ELb0EN7cutlass10bfloat16_tE19Flash_kernel_traitsILi32ELi64ELi256ELi4ES3_EELb1ELb0ELb0ELb0ELb1ELb0ELb0ELb1EEEvNS_16Flash_fwd_paramsE:
.text._ZN5flash24flash_fwd_splitkv_kernelI23Flash_fwd_kernel_traitsILi32ELi64ELi256ELi4ELb0ELb0EN7cutlass10bfloat16_tE19Flash_kernel_traitsILi32ELi64ELi256ELi4ES3_EELb1ELb0ELb0ELb0ELb1ELb0ELb0ELb1EEEvNS_16Flash_fwd_paramsE:
        /* <DEDUP_REMOVED lines=51> */
.L_x_1592:
        /* <DEDUP_REMOVED lines=10> */
[----:B------:R-:W-:-:S04]  /*03d0*/  @!P1 IMAD.IADD R61, R63, 0x1, R6 ;  /* 0x000000013f3d9824 */ /* 0x000fc800078e0206 */
        /* <DEDUP_REMOVED lines=17> */
[----:B------:R-:W1:Y:S01]  /*04f0*/  LDC.64 R2, c[0x0][0x408] ;  /* 0x00010200ff027b82 */ /* 0x000e620000000a00 */
[----:B------:R-:W-:Y:S01]  /*0500*/  IADD3 R217, PT, PT, -R216, R217, RZ ;  /* 0x000000d9d8d97210 */ /* 0x000fe20007ffe1ff */
[----:B------:R-:W-:Y:S01]  /*0510*/  IMAD.MOV.U32 R9, RZ, RZ, RZ ;  /* 0x000000ffff097224 */ /* 0x000fe200078e00ff */
[----:B------:R-:W-:Y:S01]  /*0520*/  SHF.R.U32.HI R0, RZ, 0x2, R72 ;  /* 0x00000002ff007819 */ /* 0x000fe20000011648 */
        /* <DEDUP_REMOVED lines=11> */
[C---:B------:R-:W-:Y:S01]  /*05e0*/  @!P1 IMAD R6, R215.reuse, R5, R7 ;  /* 0x00000005d7069224 */ /* 0x040fe200078e0207 */
[----:B------:R-:W-:Y:S01]  /*05f0*/  @P1 MOV R4, R12 ;  /* 0x0000000c00041202 */ /* 0x000fe20000000f00 */
[-C--:B------:R-:W-:Y:S02]  /*0600*/  @P1 IMAD R6, R214, R3.reuse, R13 ;  /* 0x00000003d6061224 */ /* 0x080fe400078e020d */
[----:B------:R-:W-:Y:S01]  /*0610*/  IMAD R7, R216, R3, R9 ;  /* 0x00000003d8077224 */ /* 0x000fe200078e0209 */
[----:B------:R-:W-:Y:S01]  /*0620*/  IADD3 R12, P1, PT, R4, R8, RZ ;  /* 0x00000008040c7210 */ /* 0x000fe20007f3e0ff */
[----:B---3--:R-:W-:Y:S01]  /*0630*/  IMAD R215, R215, UR8, R10 ;  /* 0x00000008d7d77c24 */ /* 0x008fe2000f8e020a */
[----:B------:R-:W1:Y:S01]  /*0640*/  @!P0 LDC.64 R4, c[0x0][0x3f0] ;  /* 0x0000fc00ff048b82 */ /* 0x000e620000000a00 */
[----:B------:R-:W-:Y:S02]  /*0650*/  IADD3 R8, PT, PT, R0, 0x20, RZ ;  /* 0x0000002000087810 */ /* 0x000fe40007ffe0ff */
[----:B------:R-:W-:-:S02]  /*0660*/  IMAD.X R13, R6, 0x1, R7, P1 ;  /* 0x00000001060d7824 */ /* 0x000fc400008e0607 */
[----:B------:R-:W-:Y:S01]  /*0670*/  ISETP.GE.AND P3, PT, R8, R217, PT ;  /* 0x000000d90800720c */ /* 0x000fe20003f66270 */
[C---:B--2---:R-:W-:Y:S01]  /*0680*/  IMAD.WIDE.U32 R12, R10.reuse, UR4, R12 ;  /* 0x000000040a0c7c25 */ /* 0x044fe2000f8e000c */
[----:B------:R-:W2:Y:S03]  /*0690*/  LDCU UR4, c[0x0][0x434] ;  /* 0x00008680ff0477ac */ /* 0x000ea60008000800 */
[----:B------:R-:W-:Y:S01]  /*06a0*/  IMAD R15, R10, UR5, R13 ;  /* 0x000000050a0f7c24 */ /* 0x000fe2000f8e020d */
[----:B------:R-:W-:-:S05]  /*06b0*/  @!P0 MOV R14, R12 ;  /* 0x0000000c000e8202 */ /* 0x000fca0000000f00 */
        /* <DEDUP_REMOVED lines=18> */
.L_x_1595:
[----:B------:R-:W-:Y:S05]  /*07e0*/  BSYNC.RECONVERGENT B0 ;  /* 0x0000000000007941 */ /* 0x000fea0003800200 */
.L_x_1594:
[----:B------:R-:W2:Y:S01]  /*07f0*/  LDCU.64 UR4, c[0x0][0x420] ;  /* 0x00008400ff0477ac */ /* 0x000ea20008000a00 */
[----:B------:R-:W-:-:S04]  /*0800*/  LOP3.LUT P0, R72, R72, 0x3, RZ, 0xc0, !PT ;  /* 0x0000000348487812 */ /* 0x000fc8000780c0ff */
[----:B------:R-:W-:Y:S02]  /*0810*/  ISETP.GE.OR P2, PT, R0, R217, P0 ;  /* 0x000000d90000720c */ /* 0x000fe40000746670 */
[C---:B------:R-:W-:Y:S02]  /*0820*/  IADD3 R0, P0, PT, R215.reuse, R0, RZ ;  /* 0x00000000d7007210 */ /* 0x040fe40007f1e0ff */
[----:B------:R-:W-:Y:S02]  /*0830*/  ISETP.NE.OR P1, PT, R72, RZ, P3 ;  /* 0x000000ff4800720c */ /* 0x000fe40001f25670 */
        /* <DEDUP_REMOVED lines=9> */
.L_x_1593:
        /* <DEDUP_REMOVED lines=11> */
.L_x_1596:
[----:B------:R-:W-:Y:S05]  /*0980*/  BRA.U !UP0, `(.L_x_1597) ;  /* 0x00000005089c7547 */ /* 0x000fea000b800000 */
[----:B------:R-:W1:Y:S01]  /*0990*/  LDC R7, c[0x0][0x4f0] ;  /* 0x00013c00ff077b82 */ /* 0x000e620000000800 */
[----:B-----5:R-:W-:Y:S01]  /*09a0*/  LEA R6, R54, 0xffffff00, 0x8 ;  /* 0xffffff0036067811 */ /* 0x020fe200078e40ff */
[----:B------:R-:W2:Y:S03]  /*09b0*/  LDCU.64 UR4, c[0x0][0x4e8] ;  /* 0x00009d00ff0477ac */ /* 0x000ea60008000a00 */
[----:B------:R-:W-:Y:S01]  /*09c0*/  IABS R0, R6 ;  /* 0x0000000600007213 */ /* 0x000fe20000000000 */
[----:B------:R-:W3:Y:S01]  /*09d0*/  LDCU.64 UR8, c[0x0][0x3a0] ;  /* 0x00007400ff0877ac */ /* 0x000ee20008000a00 */
[----:B------:R-:W4:Y:S01]  /*09e0*/  LDCU.64 UR14, c[0x0][0x3b8] ;  /* 0x00007700ff0e77ac */ /* 0x000f220008000a00 */
        /* <DEDUP_REMOVED lines=17> */
[----:B------:R-:W-:Y:S01]  /*0b00*/  ISETP.GE.U32.AND P1, PT, R0, R3, PT ;  /* 0x000000030000720c */ /* 0x000fe20003f26070 */
[----:B--2---:R-:W-:Y:S01]  /*0b10*/  IMAD.WIDE.U32 R2, R215, UR4, RZ ;  /* 0x00000004d7027c25 */ /* 0x004fe2000f8e00ff */
[----:B------:R-:W-:-:S03]  /*0b20*/  LOP3.LUT R0, R6, R7, RZ, 0x3c, !PT ;  /* 0x0000000706007212 */ /* 0x000fc600078e3cff */
[----:B------:R-:W-:Y:S01]  /*0b30*/  IMAD R225, R215, UR5, R3 ;  /* 0x00000005d7e17c24 */ /* 0x000fe2000f8e0203 */
[----:B------:R-:W-:Y:S01]  /*0b40*/  ISETP.GE.AND P2, PT, R0, RZ, PT ;  /* 0x000000ff0000720c */ /* 0x000fe20003f46270 */
[----:B------:R-:W1:Y:S01]  /*0b50*/  LDC R3, c[0x0][0x3e8] ;  /* 0x0000fa00ff037b82 */ /* 0x000e620000000800 */
[C---:B------:R-:W-:Y:S01]  /*0b60*/  LEA R224, P0, R2.reuse, UR12, 0x2 ;  /* 0x0000000c02e07c11 */ /* 0x040fe2000f8010ff */
[----:B------:R-:W2:Y:S03]  /*0b70*/  LDCU.64 UR4, c[0x0][0x3a8] ;  /* 0x00007500ff0477ac */ /* 0x000ea60008000a00 */
[----:B------:R-:W-:Y:S01]  /*0b80*/  LEA.HI.X R225, R2, UR13, R225, 0x2, P0 ;  /* 0x0000000d02e17c11 */ /* 0x000fe200080f14e1 */
[----:B------:R-:W-:-:S06]  /*0b90*/  @P1 VIADD R5, R5, 0x1 ;  /* 0x0000000105051836 */ /* 0x000fcc0000000000 */
[----:B------:R-:W-:Y:S02]  /*0ba0*/  @!P2 IADD3 R5, PT, PT, -R5, RZ, RZ ;  /* 0x000000ff0505a210 */ /* 0x000fe40007ffe1ff */
[----:B------:R-:W-:-:S05]  /*0bb0*/  @!P3 LOP3.LUT R5, RZ, R7, RZ, 0x33, !PT ;  /* 0x00000007ff05b212 */ /* 0x000fca00078e33ff */
[----:B------:R-:W-:-:S05]  /*0bc0*/  IMAD.WIDE R14, R5, 0x4, R224 ;  /* 0x00000004050e7825 */ /* 0x000fca00078e02e0 */
[----:B------:R-:W3:Y:S01]  /*0bd0*/  LDG.E R8, desc[UR6][R14.64] ;  /* 0x000000060e087981 */ /* 0x000ee2000c1e1900 */
[----:B-1----:R-:W-:Y:S01]  /*0be0*/  IABS R2, R3 ;  /* 0x0000000300027213 */ /* 0x002fe20000000000 */
[----:B------:R-:W-:Y:S01]  /*0bf0*/  IMAD.MOV R5, RZ, RZ, -R5 ;  /* 0x000000ffff057224 */ /* 0x000fe200078e0a05 */
[----:B------:R-:W-:Y:S02]  /*0c00*/  ISETP.NE.AND P2, PT, R3, RZ, PT ;  /* 0x000000ff0300720c */ /* 0x000fe40003f45270 */
[----:B------:R-:W1:Y:S01]  /*0c10*/  I2F.RP R9, R2 ;  /* 0x0000000200097306 */ /* 0x000e620000209400 */
[----:B------:R-:W-:Y:S01]  /*0c20*/  IMAD R6, R7, R5, R6 ;  /* 0x0000000507067224 */ /* 0x000fe200078e0206 */
[----:B----4-:R-:W-:-:S04]  /*0c30*/  MOV R5, UR15 ;  /* 0x0000000f00057c02 */ /* 0x010fc80008000f00 */
[----:B------:R-:W-:Y:S02]  /*0c40*/  SHF.R.S32.HI R7, RZ, 0x1f, R6 ;  /* 0x0000001fff077819 */ /* 0x000fe40000011406 */
[----:B-1----:R-:W1:Y:S02]  /*0c50*/  MUFU.RCP R12, R9 ;  /* 0x00000009000c7308 */ /* 0x002e640000001000 */
[----:B-1----:R-:W-:-:S06]  /*0c60*/  VIADD R12, R12, 0xffffffe ;  /* 0x0ffffffe0c0c7836 */ /* 0x002fcc0000000000 */
[----:B------:R-:W1:Y:S02]  /*0c70*/  F2I.FTZ.U32.TRUNC.NTZ R13, R12 ;  /* 0x0000000c000d7305 */ /* 0x000e64000021f000 */
[----:B-1----:R-:W-:Y:S01]  /*0c80*/  IADD3 R0, PT, PT, RZ, -R13, RZ ;  /* 0x8000000dff007210 */ /* 0x002fe20007ffe0ff */
[----:B------:R-:W-:-:S04]  /*0c90*/  IMAD.MOV.U32 R12, RZ, RZ, RZ ;  /* 0x000000ffff0c7224 */ /* 0x000fc800078e00ff */
[----:B------:R-:W-:Y:S01]  /*0ca0*/  IMAD R4, R0, R2, RZ ;  /* 0x0000000200047224 */ /* 0x000fe200078e02ff */
[----:B------:R-:W-:-:S03]  /*0cb0*/  IABS R0, R10 ;  /* 0x0000000a00007213 */ /* 0x000fc60000000000 */
[----:B------:R-:W-:Y:S01]  /*0cc0*/  IMAD.HI.U32 R13, R13, R4, R12 ;  /* 0x000000040d0d7227 */ /* 0x000fe200078e000c */
[----:B------:R-:W-:-:S05]  /*0cd0*/  MOV R4, R0 ;  /* 0x0000000000047202 */ /* 0x000fca0000000f00 */
[----:B------:R-:W-:-:S04]  /*0ce0*/  IMAD.HI.U32 R0, R13, R4, RZ ;  /* 0x000000040d007227 */ /* 0x000fc800078e00ff */
[----:B------:R-:W-:-:S04]  /*0cf0*/  IMAD.MOV R9, RZ, RZ, -R0 ;  /* 0x000000ffff097224 */ /* 0x000fc800078e0a00 */
[----:B------:R-:W-:Y:S02]  /*0d00*/  IMAD R13, R2, R9, R4 ;  /* 0x00000009020d7224 */ /* 0x000fe400078e0204 */
[----:B------:R-:W-:-:S03]  /*0d10*/  IMAD.U32 R4, RZ, RZ, UR14 ;  /* 0x0000000eff047e24 */ /* 0x000fc6000f8e00ff */
[----:B------:R-:W-:-:S13]  /*0d20*/  ISETP.GT.U32.AND P0, PT, R2, R13, PT ;  /* 0x0000000d0200720c */ /* 0x000fda0003f04070 */
[-C--:B------:R-:W-:Y:S02]  /*0d30*/  @!P0 IADD3 R13, PT, PT, R13, -R2.reuse, RZ ;  /* 0x800000020d0d8210 */ /* 0x080fe40007ffe0ff */
[----:B------:R-:W-:Y:S02]  /*0d40*/  @!P0 IADD3 R0, PT, PT, R0, 0x1, RZ ;  /* 0x0000000100008810 */ /* 0x000fe40007ffe0ff */
[----:B------:R-:W-:Y:S02]  /*0d50*/  ISETP.GE.U32.AND P1, PT, R13, R2, PT ;  /* 0x000000020d00720c */ /* 0x000fe40003f26070 */
[----:B------:R-:W-:-:S04]  /*0d60*/  LOP3.LUT R2, R10, R3, RZ, 0x3c, !PT ;  /* 0x000000030a027212 */ /* 0x000fc800078e3cff */
[----:B------:R-:W-:-:S07]  /*0d70*/  ISETP.GE.AND P4, PT, R2, RZ, PT ;  /* 0x000000ff0200720c */ /* 0x000fce0003f86270 */
[----:B------:R-:W-:Y:S01]  /*0d80*/  @P1 VIADD R0, R0, 0x1 ;  /* 0x0000000100001836 */ /* 0x000fe20000000000 */
[----:B---3--:R-:W-:Y:S01]  /*0d90*/  SHF.R.S32.HI R9, RZ, 0x1f, R8 ;  /* 0x0000001fff097819 */ /* 0x008fe20000011408 */
[----:B------:R-:W-:-:S04]  /*0da0*/  IMAD.WIDE.U32 R12, R8, UR8, RZ ;  /* 0x00000008080c7c25 */ /* 0x000fc8000f8e00ff */
[C---:B------:R-:W-:Y:S02]  /*0db0*/  IMAD R15, R9.reuse, UR8, RZ ;  /* 0x00000008090f7c24 */ /* 0x040fe4000f8e02ff */
[----:B--2---:R-:W-:Y:S02]  /*0dc0*/  IMAD R9, R9, UR4, RZ ;  /* 0x0000000409097c24 */ /* 0x004fe4000f8e02ff */
        /* <DEDUP_REMOVED lines=9> */
[----:B------:R-:W-:Y:S01]  /*0e60*/  IMAD.WIDE.U32 R16, R6, R4, R16 ;  /* 0x0000000406107225 */ /* 0x000fe200078e0010 */
[----:B------:R-:W-:Y:S02]  /*0e70*/  LOP3.LUT R12, RZ, R3, RZ, 0x33, !PT ;  /* 0x00000003ff0c7212 */ /* 0x000fe400078e33ff */
[----:B------:R-:W-:Y:S02]  /*0e80*/  @!P4 IADD3 R9, PT, PT, -R9, RZ, RZ ;  /* 0x000000ff0909c210 */ /* 0x000fe40007ffe1ff */
[----:B------:R-:W-:Y:S01]  /*0e90*/  MOV R14, R8 ;  /* 0x00000008000e7202 */ /* 0x000fe20000000f00 */
[----:B------:R-:W-:Y:S01]  /*0ea0*/  IMAD R8, R7, R4, RZ ;  /* 0x0000000407087224 */ /* 0x000fe200078e02ff */
[----:B------:R-:W-:Y:S01]  /*0eb0*/  SEL R9, R12, R9, !P2 ;  /* 0x000000090c097207 */ /* 0x000fe20005000000 */
[----:B--2---:R-:W-:Y:S01]  /*0ec0*/  IMAD.U32 R2, RZ, RZ, UR4 ;  /* 0x00000004ff027e24 */ /* 0x004fe2000f8e00ff */
[----:B------:R-:W-:Y:S01]  /*0ed0*/  MOV R3, UR5 ;  /* 0x0000000500037c02 */ /* 0x000fe20008000f00 */
[----:B------:R-:W-:-:S02]  /*0ee0*/  IMAD R8, R6, R5, R8 ;  /* 0x0000000506087224 */ /* 0x000fc400078e0208 */
[-C--:B------:R-:W-:Y:S02]  /*0ef0*/  IMAD R7, R7, R2.reuse, RZ ;  /* 0x0000000207077224 */ /* 0x080fe400078e02ff */
[----:B------:R-:W-:-:S04]  /*0f00*/  IMAD.WIDE.U32 R14, R6, R2, R14 ;  /* 0x00000002060e7225 */ /* 0x000fc800078e000e */
[----:B------:R-:W-:Y:S01]  /*0f10*/  IMAD R7, R6, R3, R7 ;  /* 0x0000000306077224 */ /* 0x000fe200078e0207 */
[----:B------:R-:W-:Y:S01]  /*0f20*/  SHF.R.S32.HI R6, RZ, 0x1f, R9 ;  /* 0x0000001fff067819 */ /* 0x000fe20000011409 */
[----:B------:R-:W-:-:S03]  /*0f30*/  IMAD.IADD R17, R17, 0x1, R8 ;  /* 0x0000000111117824 */ /* 0x000fc600078e0208 */
        /* <DEDUP_REMOVED lines=12> */
.L_x_1597:
        /* <DEDUP_REMOVED lines=15> */
.L_x_1599:
[----:B------:R-:W2:Y:S01]  /*10f0*/  LDC.64 R4, c[0x0][0x3b8] ;  /* 0x0000ee00ff047b82 */ /* 0x000ea20000000a00 */
[----:B-1----:R-:W-:-:S05]  /*1100*/  IADD3 R2, PT, PT, R0, R7, RZ ;  /* 0x0000000700027210 */ /* 0x002fca0007ffe0ff */
[C---:B--2---:R-:W-:Y:S02]  /*1110*/  IMAD R15, R2.reuse, R5, RZ ;  /* 0x00000005020f7224 */ /* 0x044fe400078e02ff */
[----:B------:R-:W-:-:S05]  /*1120*/  IMAD.WIDE.U32 R2, R2, R4, RZ ;  /* 0x0000000402027225 */ /* 0x000fca00078e00ff */
[----:B------:R-:W-:Y:S02]  /*1130*/  IADD3 R15, PT, PT, R3, R15, RZ ;  /* 0x0000000f030f7210 */ /* 0x000fe40007ffe0ff */
[----:B------:R-:W-:Y:S02]  /*1140*/  MOV R14, R2 ;  /* 0x00000002000e7202 */ /* 0x000fe40000000f00 */
.L_x_1600:
[----:B------:R-:W-:Y:S05]  /*1150*/  @P0 BRA `(.L_x_1601) ;  /* 0x0000000000340947 */ /* 0x000fea0003800000 */
[----:B------:R-:W1:Y:S01]  /*1160*/  LDC.64 R2, c[0x0][0x3c0] ;  /* 0x0000f000ff027b82 */ /* 0x000e620000000a00 */
[----:B------:R-:W2:Y:S01]  /*1170*/  LDCU.64 UR4, c[0x0][0x3a8] ;  /* 0x00007500ff0477ac */ /* 0x000ea20008000a00 */
[----:B------:R-:W-:-:S05]  /*1180*/  SHF.R.S32.HI R7, RZ, 0x1f, R0 ;  /* 0x0000001fff077819 */ /* 0x000fca0000011400 */
[-C--:B-1----:R-:W-:Y:S01]  /*1190*/  IMAD R8, R7, R2.reuse, RZ ;  /* 0x0000000207087224 */ /* 0x082fe200078e02ff */
[----:B-----5:R-:W-:Y:S01]  /*11a0*/  SHF.R.S32.HI R7, RZ, 0x1f, R6 ;  /* 0x0000001fff077819 */ /* 0x020fe20000011406 */
        /* <DEDUP_REMOVED lines=8> */
.L_x_1601:
[----:B------:R-:W1:Y:S01]  /*1230*/  LDC.64 R2, c[0x0][0x3c0] ;  /* 0x0000f000ff027b82 */ /* 0x000e620000000a00 */
[----:B------:R-:W-:-:S05]  /*1240*/  IADD3 R0, PT, PT, R0, R7, RZ ;  /* 0x0000000700007210 */ /* 0x000fca0007ffe0ff */
[C---:B-1----:R-:W-:Y:S02]  /*1250*/  IMAD R17, R0.reuse, R3, RZ ;  /* 0x0000000300117224 */ /* 0x042fe400078e02ff */
[----:B-----5:R-:W-:-:S05]  /*1260*/  IMAD.WIDE.U32 R6, R0, R2, RZ ;  /* 0x0000000200067225 */ /* 0x020fca00078e00ff */
[----:B------:R-:W-:Y:S02]  /*1270*/  IADD3 R17, PT, PT, R7, R17, RZ ;  /* 0x0000001107117210 */ /* 0x000fe40007ffe0ff */
[----:B------:R-:W-:-:S07]  /*1280*/  MOV R16, R6 ;  /* 0x0000000600107202 */ /* 0x000fce0000000f00 */
.L_x_1602:
[----:B------:R-:W1:Y:S01]  /*1290*/  LDC R21, c[0x0][0x3e8] ;  /* 0x0000fa00ff157b82 */ /* 0x000e620000000800 */
[----:B------:R-:W-:Y:S02]  /*12a0*/  MOV R8, RZ ;  /* 0x000000ff00087202 */ /* 0x000fe40000000f00 */
[----:B------:R-:W-:Y:S02]  /*12b0*/  CS2R R224, SRZ ;  /* 0x0000000000e07805 */ /* 0x000fe4000001ff00 */
[----:B------:R-:W-:Y:S02]  /*12c0*/  LEA R13, R54, 0xffffff00, 0x8 ;  /* 0xffffff00360d7811 */ /* 0x000fe400078e40ff */
[----:B------:R-:W-:-:S03]  /*12d0*/  MOV R20, R14 ;  /* 0x0000000e00147202 */ /* 0x000fc60000000f00 */
[----:B------:R-:W-:-:S04]  /*12e0*/  IMAD.WIDE.U32 R16, R13, R2, R16 ;  /* 0x000000020d107225 */ /* 0x000fc800078e0010 */
[----:B------:R-:W-:Y:S01]  /*12f0*/  IMAD R17, R13, R3, R17 ;  /* 0x000000030d117224 */ /* 0x000fe200078e0211 */
[----:B-1----:R-:W-:Y:S02]  /*1300*/  IABS R6, R21 ;  /* 0x0000001500067213 */ /* 0x002fe40000000000 */
[----:B------:R-:W-:Y:S02]  /*1310*/  ISETP.NE.AND P2, PT, R21, RZ, PT ;  /* 0x000000ff1500720c */ /* 0x000fe40003f45270 */
[----:B------:R-:W1:Y:S08]  /*1320*/  I2F.RP R12, R6 ;  /* 0x00000006000c7306 */ /* 0x000e700000209400 */
[----:B-1----:R-:W1:Y:S02]  /*1330*/  MUFU.RCP R9, R12 ;  /* 0x0000000c00097308 */ /* 0x002e640000001000 */
[----:B-1----:R-:W-:-:S02]  /*1340*/  IADD3 R9, PT, PT, R9, 0xffffffe, RZ ;  /* 0x0ffffffe09097810 */ /* 0x002fc40007ffe0ff */
[----:B------:R-:W-:-:S04]  /*1350*/  LOP3.LUT R12, RZ, R21, RZ, 0x33, !PT ;  /* 0x00000015ff0c7212 */ /* 0x000fc800078e33ff */
[----:B------:R-:W1:Y:S02]  /*1360*/  F2I.FTZ.U32.TRUNC.NTZ R9, R9 ;  /* 0x0000000900097305 */ /* 0x000e64000021f000 */
[----:B-1----:R-:W-:-:S04]  /*1370*/  IMAD.MOV R0, RZ, RZ, -R9 ;  /* 0x000000ffff007224 */ /* 0x002fc800078e0a09 */
[----:B------:R-:W-:Y:S01]  /*1380*/  IMAD R7, R0, R6, RZ ;  /* 0x0000000600077224 */ /* 0x000fe200078e02ff */
[----:B------:R-:W-:-:S03]  /*1390*/  IABS R0, R10 ;  /* 0x0000000a00007213 */ /* 0x000fc60000000000 */
[----:B------:R-:W-:-:S04]  /*13a0*/  IMAD.HI.U32 R7, R9, R7, R8 ;  /* 0x0000000709077227 */ /* 0x000fc800078e0008 */
[----:B------:R-:W-:-:S04]  /*13b0*/  IMAD.MOV.U32 R8, RZ, RZ, R0 ;  /* 0x000000ffff087224 */ /* 0x000fc800078e0000 */
[----:B------:R-:W-:-:S05]  /*13c0*/  IMAD.HI.U32 R0, R7, R8, RZ ;  /* 0x0000000807007227 */ /* 0x000fca00078e00ff */
[----:B------:R-:W-:-:S05]  /*13d0*/  IADD3 R7, PT, PT, -R0, RZ, RZ ;  /* 0x000000ff00077210 */ /* 0x000fca0007ffe1ff */
[C---:B------:R-:W-:Y:S02]  /*13e0*/  IMAD R7, R6.reuse, R7, R8 ;  /* 0x0000000706077224 */ /* 0x040fe400078e0208 */
[----:B------:R-:W1:Y:S03]  /*13f0*/  LDC.64 R8, c[0x0][0x3d8] ;  /* 0x0000f600ff087b82 */ /* 0x000e660000000a00 */
[----:B------:R-:W-:-:S13]  /*1400*/  ISETP.GT.U32.AND P0, PT, R6, R7, PT ;  /* 0x000000070600720c */ /* 0x000fda0003f04070 */
[----:B------:R-:W-:Y:S01]  /*1410*/  @!P0 IMAD.IADD R7, R7, 0x1, -R6 ;  /* 0x0000000107078824 */ /* 0x000fe200078e0a06 */
[----:B------:R-:W-:-:S04]  /*1420*/  @!P0 IADD3 R0, PT, PT, R0, 0x1, RZ ;  /* 0x0000000100008810 */ /* 0x000fc80007ffe0ff */
[----:B------:R-:W-:Y:S02]  /*1430*/  ISETP.GE.U32.AND P1, PT, R7, R6, PT ;  /* 0x000000060700720c */ /* 0x000fe40003f26070 */
[----:B------:R-:W-:Y:S02]  /*1440*/  LOP3.LUT R6, R10, R21, RZ, 0x3c, !PT ;  /* 0x000000150a067212 */ /* 0x000fe400078e3cff */
[----:B------:R-:W-:Y:S02]  /*1450*/  MOV R21, R15 ;  /* 0x0000000f00157202 */ /* 0x000fe40000000f00 */
[----:B------:R-:W-:Y:S02]  /*1460*/  ISETP.GE.AND P4, PT, R6, RZ, PT ;  /* 0x000000ff0600720c */ /* 0x000fe40003f86270 */
[----:B------:R-:W2:Y:S05]  /*1470*/  LDC.64 R6, c[0x0][0x3d0] ;  /* 0x0000f400ff067b82 */ /* 0x000eaa0000000a00 */
[----:B------:R-:W-:-:S05]  /*1480*/  @P1 VIADD R0, R0, 0x1 ;  /* 0x0000000100001836 */ /* 0x000fca0000000000 */
[----:B------:R-:W-:-:S05]  /*1490*/  MOV R19, R0 ;  /* 0x0000000000137202 */ /* 0x000fca0000000f00 */
[----:B------:R-:W-:-:S05]  /*14a0*/  @!P4 IMAD.MOV R19, RZ, RZ, -R19 ;  /* 0x000000ffff13c224 */ /* 0x000fca00078e0a13 */
[----:B------:R-:W-:Y:S01]  /*14b0*/  SEL R14, R12, R19, !P2 ;  /* 0x000000130c0e7207 */ /* 0x000fe20005000000 */
[----:B------:R-:W-:-:S03]  /*14c0*/  IMAD.WIDE.U32 R18, R13, R4, R20 ;  /* 0x000000040d127225 */ /* 0x000fc600078e0014 */
[----:B------:R-:W-:Y:S01]  /*14d0*/  SHF.R.S32.HI R15, RZ, 0x1f, R14 ;  /* 0x0000001fff0f7819 */ /* 0x000fe2000001140e */
[----:B------:R-:W-:Y:S02]  /*14e0*/  IMAD R19, R13, R5, R19 ;  /* 0x000000050d137224 */ /* 0x000fe400078e0213 */
        /* <DEDUP_REMOVED lines=9> */
.L_x_1598:
        /* <DEDUP_REMOVED lines=12> */
[C---:B------:R-:W-:Y:S01]  /*1640*/  IADD3 R20, P3, PT, R148.reuse, R14, RZ ;  /* 0x0000000e94147210 */ /* 0x040fe20007f7e0ff */
[----:B------:R-:W2:Y:S01]  /*1650*/  @!P0 LDC.64 R6, c[0x0][0x398] ;  /* 0x0000e600ff068b82 */ /* 0x000ea20000000a00 */
[----:B------:R-:W-:Y:S01]  /*1660*/  IADD3 R16, P1, PT, R148, R16, RZ ;  /* 0x0000001094107210 */ /* 0x000fe20007f3e0ff */
[----:B------:R-:W-:Y:S01]  /*1670*/  IMAD.WIDE.U32 R14, R11, 0x40, R222 ;  /* 0x000000400b0e7825 */ /* 0x000fe200078e00de */
[----:B------:R-:W-:-:S02]  /*1680*/  SHF.L.U64.HI R62, R4, 0x5, R5 ;  /* 0x00000005043e7819 */ /* 0x000fc40000010205 */
[----:B------:R-:W-:Y:S01]  /*1690*/  IADD3.X R17, PT, PT, RZ, R13, RZ, P1, !PT ;  /* 0x0000000dff117210 */ /* 0x000fe20000ffe4ff */
[----:B------:R-:W-:Y:S01]  /*16a0*/  IMAD.X R21, RZ, RZ, R8, P3 ;  /* 0x000000ffff157224 */ /* 0x000fe200018e0608 */
[----:B------:R-:W-:Y:S01]  /*16b0*/  SHF.L.U32 R73, R72, 0x2, RZ ;  /* 0x0000000248497819 */ /* 0x000fe200000006ff */
[----:B------:R-:W4:Y:S01]  /*16c0*/  LDC R11, c[0x0][0x450] ;  /* 0x00011400ff0b7b82 */ /* 0x000f220000000800 */
[----:B------:R-:W-:Y:S01]  /*16d0*/  LOP3.LUT R60, R60, 0xc0, RZ, 0xc0, !PT ;  /* 0x000000c03c3c7812 */ /* 0x000fe200078ec0ff */
[----:B------:R-:W-:Y:S01]  /*16e0*/  IMAD.WIDE.U32 R16, R222, R2, R16 ;  /* 0x00000002de107225 */ /* 0x000fe200078e0010 */
[----:B------:R-:W-:Y:S02]  /*16f0*/  SHF.L.U64.HI R64, R2, 0x5, R3 ;  /* 0x0000000502407819 */ /* 0x000fe40000010203 */
[----:B------:R-:W-:Y:S01]  /*1700*/  LOP3.LUT R60, R60, 0x18, R73, 0xf8, !PT ;  /* 0x000000183c3c7812 */ /* 0x000fe200078ef849 */
[----:B------:R-:W-:Y:S01]  /*1710*/  IMAD.WIDE.U32 R20, R222, R4, R20 ;  /* 0x00000004de147225 */ /* 0x000fe200078e0014 */
[----:B------:R-:W-:-:S02]  /*1720*/  SHF.R.S32.HI R4, RZ, 0x1f, R63 ;  /* 0x0000001fff047819 */ /* 0x000fc4000001143f */
[----:B------:R-:W-:Y:S01]  /*1730*/  SHF.L.U32 R78, R16, 0x1, RZ ;  /* 0x00000001104e7819 */ /* 0x000fe200000006ff */
[----:B------:R-:W-:Y:S01]  /*1740*/  IMAD R77, R222, R3, R17 ;  /* 0x00000003de4d7224 */ /* 0x000fe200078e0211 */
[----:B------:R-:W-:Y:S01]  /*1750*/  LEA.HI R4, R4, R63, RZ, 0x8 ;  /* 0x0000003f04047211 */ /* 0x000fe200078f40ff */
[----:B-1----:R-:W-:Y:S01]  /*1760*/  IMAD R67, R15, R120, RZ ;  /* 0x000000780f437224 */ /* 0x002fe200078e02ff */
[----:B------:R-:W-:Y:S01]  /*1770*/  LOP3.LUT R73, R73, 0xc, RZ, 0xc0, !PT ;  /* 0x0000000c49497812 */ /* 0x000fe200078ec0ff */
[----:B------:R-:W-:Y:S01]  /*1780*/  IMAD R81, R222, R5, R21 ;  /* 0x00000005de517224 */ /* 0x000fe200078e0215 */
[----:B------:R-:W-:Y:S01]  /*1790*/  SHF.L.U64.HI R77, R16, 0x1, R77 ;  /* 0x00000001104d7819 */ /* 0x000fe2000001024d */
[C---:B--2---:R-:W-:Y:S01]  /*17a0*/  @!P0 IMAD.WIDE.U32 R18, R215.reuse, R6, RZ ;  /* 0x00000006d7128225 */ /* 0x044fe200078e00ff */
[----:B------:R-:W-:Y:S02]  /*17b0*/  LOP3.LUT R119, R66, 0x20, RZ, 0xc0, !PT ;  /* 0x0000002042777812 */ /* 0x000fe400078ec0ff */
[----:B------:R-:W-:Y:S01]  /*17c0*/  SHF.L.U64.HI R81, R20, 0x1, R81 ;  /* 0x0000000114517819 */ /* 0x000fe20000010251 */
[----:B------:R-:W-:-:S02]  /*17d0*/  @!P0 IMAD R7, R215, R7, R19 ;  /* 0x00000007d7078224 */ /* 0x000fc400078e0213 */
[----:B------:R-:W-:Y:S02]  /*17e0*/  @!P0 IMAD.MOV.U32 R6, RZ, RZ, R18 ;  /* 0x000000ffff068224 */ /* 0x000fe400078e0012 */
[----:B------:R-:W-:Y:S01]  /*17f0*/  @P0 IMAD.WIDE.U32 R18, R214, R120, RZ ;  /* 0x00000078d6120225 */ /* 0x000fe200078e00ff */
[----:B----4-:R-:W-:-:S03]  /*1800*/  LEA.HI R11, R11, R11, RZ, 0x1 ;  /* 0x0000000b0b0b7211 */ /* 0x010fc600078f08ff */
[----:B------:R-:W-:Y:S01]  /*1810*/  @P0 IMAD.MOV.U32 R6, RZ, RZ, R18 ;  /* 0x000000ffff060224 */ /* 0x000fe200078e0012 */
[----:B------:R-:W-:Y:S01]  /*1820*/  SHF.R.S32.HI R11, RZ, 0x1, R11 ;  /* 0x00000001ff0b7819 */ /* 0x000fe2000001140b */
[-C--:B------:R-:W-:Y:S02]  /*1830*/  @P0 IMAD R7, R214, R121.reuse, R19 ;  /* 0x00000079d6070224 */ /* 0x080fe400078e0213 */
[----:B------:R-:W-:Y:S01]  /*1840*/  IMAD R67, R14, R121, R67 ;  /* 0x000000790e437224 */ /* 0x000fe200078e0243 */
[----:B------:R-:W-:Y:S01]  /*1850*/  IADD3 R6, P0, PT, R148, R6, RZ ;  /* 0x0000000694067210 */ /* 0x000fe20007f1e0ff */
[----:B------:R-:W-:Y:S02]  /*1860*/  IMAD.SHL.U32 R80, R20, 0x2, RZ ;  /* 0x0000000214507824 */ /* 0x000fe400078e00ff */
[----:B------:R-:W-:Y:S02]  /*1870*/  IMAD R74, R222, R11, R73 ;  /* 0x0000000bde4a7224 */ /* 0x000fe400078e0249 */
[----:B------:R-:W-:Y:S01]  /*1880*/  IMAD.X R7, RZ, RZ, R7, P0 ;  /* 0x000000ffff077224 */ /* 0x000fe200000e0607 */
[----:B------:R-:W-:Y:S01]  /*1890*/  IADD3 R80, P1, PT, R80, UR8, RZ ;  /* 0x0000000850507c10 */ /* 0x000fe2000ff3e0ff */
[----:B------:R-:W-:Y:S01]  /*18a0*/  IMAD.SHL.U32 R55, R54, 0x100, RZ ;  /* 0x0000010036377824 */ /* 0x000fe200078e00ff */
[----:B------:R-:W-:Y:S01]  /*18b0*/  IADD3 R73, PT, PT, R73, R74, RZ ;  /* 0x0000004a49497210 */ /* 0x000fe20007ffe0ff */
[----:B------:R-:W-:Y:S01]  /*18c0*/  IMAD.WIDE.U32 R6, R10, UR4, R6 ;  /* 0x000000040a067c25 */ /* 0x000fe2000f8e0006 */
[----:B------:R-:W-:-:S02]  /*18d0*/  IADD3.X R81, PT, PT, R81, UR9, RZ, P1, !PT ;  /* 0x0000000951517c10 */ /* 0x000fc40008ffe4ff */
[----:B------:R-:W-:Y:S01]  /*18e0*/  SHF.R.S32.HI R71, RZ, 0x1f, R74 ;  /* 0x0000001fff477819 */ /* 0x000fe2000001144a */
[----:B------:R-:W-:Y:S01]  /*18f0*/  IMAD R7, R10, UR5, R7 ;  /* 0x000000050a077c24 */ /* 0x000fe2000f8e0207 */
[----:B------:R-:W1:Y:S01]  /*1900*/  LDCU.64 UR4, c[0x0][0x390] ;  /* 0x00007200ff0477ac */ /* 0x000e620008000a00 */
[----:B------:R-:W-:Y:S01]  /*1910*/  IMAD.SHL.U32 R69, R2, 0x20, RZ ;  /* 0x0000002002457824 */ /* 0x000fe200078e00ff */
[----:B------:R-:W-:Y:S01]  /*1920*/  SHF.R.S32.HI R70, RZ, 0x1f, R73 ;  /* 0x0000001fff467819 */ /* 0x000fe20000011449 */
[----:B------:R-:W-:Y:S01]  /*1930*/  IMAD.WIDE.U32 R120, R14, R120, R6 ;  /* 0x000000780e787225 */ /* 0x000fe200078e0006 */
[----:B------:R-:W-:-:S03]  /*1940*/  SHF.R.S32.HI R7, RZ, 0x8, R4 ;  /* 0x00000008ff077819 */ /* 0x000fc60000011404 */
[----:B------:R-:W-:Y:S01]  /*1950*/  VIADD R68, R55, 0xffffff00 ;  /* 0xffffff0037447836 */ /* 0x000fe20000000000 */
[----:B------:R-:W-:Y:S01]  /*1960*/  IADD3 R67, PT, PT, R121, R67, RZ ;  /* 0x0000004379437210 */ /* 0x000fe20007ffe0ff */
[----:B------:R-:W-:Y:S02]  /*1970*/  IMAD.MOV.U32 R218, RZ, RZ, R80 ;  /* 0x000000ffffda7224 */ /* 0x000fe400078e0050 */
[----:B------:R-:W-:Y:S01]  /*1980*/  IMAD.MOV.U32 R219, RZ, RZ, R81 ;  /* 0x000000ffffdb7224 */ /* 0x000fe200078e0051 */
[----:B-1----:R-:W-:-:S04]  /*1990*/  IADD3 R78, P0, PT, R78, UR4, RZ ;  /* 0x000000044e4e7c10 */ /* 0x002fc8000ff1e0ff */
[----:B------:R-:W-:Y:S02]  /*19a0*/  IADD3.X R77, PT, PT, R77, UR5, RZ, P0, !PT ;  /* 0x000000054d4d7c10 */ /* 0x000fe400087fe4ff */
[----:B------:R-:W-:Y:S02]  /*19b0*/  ISETP.GE.AND P0, PT, R7, R54, PT ;  /* 0x000000360700720c */ /* 0x000fe40003f06270 */
[----:B------:R-:W-:Y:S01]  /*19c0*/  MOV R220, R78 ;  /* 0x0000004e00dc7202 */ /* 0x000fe20000000f00 */
[----:B------:R-:W-:-:S10]  /*19d0*/  IMAD.MOV.U32 R221, RZ, RZ, R77 ;  /* 0x000000ffffdd7224 */ /* 0x000fd400078e004d */
[----:B---3--:R-:W-:Y:S05]  /*19e0*/  @P0 BRA `(.L_x_1603) ;  /* 0x00000064000c0947 */ /* 0x008fea0003800000 */
[----:B------:R-:W1:Y:S01]  /*19f0*/  LDC.64 R4, c[0x0][0x4a0] ;  /* 0x00012800ff047b82 */ /* 0x000e620000000a00 */
[----:B------:R-:W2:Y:S01]  /*1a00*/  LDCU.128 UR16, c[0x0][0x4b0] ;  /* 0x00009600ff1077ac */ /* 0x000ea20008000c00 */
[----:B------:R-:W-:Y:S01]  /*1a10*/  IMAD.MOV.U32 R149, RZ, RZ, RZ ;  /* 0x000000ffff957224 */ /* 0x000fe200078e00ff */
[C---:B------:R-:W-:Y:S01]  /*1a20*/  SHF.L.U32 R117, R11.reuse, 0x5, RZ ;  /* 0x000000050b757819 */ /* 0x040fe200000006ff */
[----:B------:R-:W-:Y:S01]  /*1a30*/  @!P4 IMAD.MOV R0, RZ, RZ, -R0 ;  /* 0x000000ffff00c224 */ /* 0x000fe200078e0a00 */
[----:B------:R-:W3:Y:S01]  /*1a40*/  LDCU.128 UR12, c[0x0][0x4c0] ;  /* 0x00009800ff0c77ac */ /* 0x000ee20008000c00 */
[----:B-----5:R-:W-:Y:S01]  /*1a50*/  IMAD.IADD R52, R68, 0x1, R9 ;  /* 0x0000000144347824 */ /* 0x020fe200078e0209 */
[----:B------:R-:W-:Y:S01]  /*1a60*/  SHF.R.S32.HI R9, RZ, 0x1f, R63 ;  /* 0x0000001fff097819 */ /* 0x000fe2000001143f */
[----:B------:R-:W4:Y:S01]  /*1a70*/  LDC.64 R2, c[0x0][0x4a8] ;  /* 0x00012a00ff027b82 */ /* 0x000f220000000a00 */
[----:B------:R-:W3:Y:S01]  /*1a80*/  LDCU.128 UR8, c[0x0][0x490] ;  /* 0x00009200ff0877ac */ /* 0x000ee20008000c00 */
[----:B------:R-:W-:Y:S01]  /*1a90*/  SEL R12, R12, R0, !P2 ;  /* 0x000000000c0c7207 */ /* 0x000fe20005000000 */
[----:B------:R-:W-:Y:S01]  /*1aa0*/  IMAD R52, R52, R11, RZ ;  /* 0x0000000b34347224 */ /* 0x000fe200078e02ff */
[C---:B------:R-:W-:Y:S01]  /*1ab0*/  SHF.L.U32 R106, R11.reuse, 0x6, RZ ;  /* 0x000000060b6a7819 */ /* 0x040fe200000006ff */
[----:B------:R-:W4:Y:S01]  /*1ac0*/  LDCU.64 UR4, c[0x0][0x488] ;  /* 0x00009100ff0477ac */ /* 0x000f220008000a00 */
[C---:B------:R-:W-:Y:S01]  /*1ad0*/  IMAD R110, R11.reuse, 0x60, RZ ;  /* 0x000000600b6e7824 */ /* 0x040fe200078e02ff */
[----:B------:R-:W-:Y:S01]  /*1ae0*/  VIMNMX R76, PT, PT, RZ, R7, !PT ;  /* 0x00000007ff4c7248 */ /* 0x000fe20007fe0100 */
[C---:B------:R-:W-:Y:S01]  /*1af0*/  IMAD R109, R11.reuse, 0xa0, RZ ;  /* 0x000000a00b6d7824 */ /* 0x040fe200078e02ff */
[----:B------:R-:W-:Y:S01]  /*1b00*/  UMOV UR21, URZ ;  /* 0x000000ff00157c82 */ /* 0x000fe20008000000 */
[C---:B------:R-:W-:Y:S01]  /*1b10*/  IMAD R108, R11.reuse, 0xc0, RZ ;  /* 0x000000c00b6c7824 */ /* 0x040fe200078e02ff */
[----:B--2---:R-:W-:Y:S01]  /*1b20*/  USHF.L.U64.HI UR20, UR16, 0x6, UR17 ;  /* 0x0000000610147899 */ /* 0x004fe20008010211 */
[C---:B------:R-:W-:Y:S01]  /*1b30*/  IMAD R107, R11.reuse, 0xe0, RZ ;  /* 0x000000e00b6b7824 */ /* 0x040fe200078e02ff */
[C---:B------:R-:W-:Y:S01]  /*1b40*/  IADD3 R116, PT, PT, R222.reuse, 0x40, RZ ;  /* 0x00000040de747810 */ /* 0x040fe20007ffe0ff */
[----:B------:R-:W-:Y:S01]  /*1b50*/  IMAD.SHL.U32 R105, R11, 0x80, RZ ;  /* 0x000000800b697824 */ /* 0x000fe200078e00ff */
[----:B------:R-:W-:Y:S01]  /*1b60*/  IADD3 R114, PT, PT, R222, 0x80, RZ ;  /* 0x00000080de727810 */ /* 0x000fe20007ffe0ff */
[----:B-1----:R-:W-:Y:S01]  /*1b70*/  IMAD.WIDE.U32 R14, R215, R4, R148 ;  /* 0x00000004d70e7225 */ /* 0x002fe200078e0094 */
[----:B------:R-:W-:-:S02]  /*1b80*/  IADD3 R4, P0, PT, -R63, R222, RZ ;  /* 0x000000de3f047210 */ /* 0x000fc40007f1e1ff */
[----:B------:R-:W-:Y:S01]  /*1b90*/  IADD3 R112, PT, PT, R222, 0xc0, RZ ;  /* 0x000000c0de707810 */ /* 0x000fe20007ffe0ff */
[C---:B------:R-:W-:Y:S01]  /*1ba0*/  IMAD R15, R215.reuse, R5, R15 ;  /* 0x00000005d70f7224 */ /* 0x040fe200078e020f */
[----:B------:R-:W-:Y:S01]  /*1bb0*/  SHF.R.S32.HI R5, RZ, 0x1f, R12 ;  /* 0x0000001fff057819 */ /* 0x000fe2000001140c */
[----:B---3--:R-:W-:Y:S01]  /*1bc0*/  IMAD.WIDE.U32 R18, R215, UR10, R148 ;  /* 0x0000000ad7127c25 */ /* 0x008fe2000f8e0094 */
[----:B------:R-:W-:Y:S02]  /*1bd0*/  IADD3.X R9, PT, PT, RZ, ~R9, RZ, P0, !PT ;  /* 0x80000009ff097210 */ /* 0x000fe400007fe4ff */
[----:B------:R-:W-:Y:S01]  /*1be0*/  IADD3 R84, P0, PT, R52, R73, RZ ;  /* 0x0000004934547210 */ /* 0x000fe20007f1e0ff */
[----:B------:R-:W-:Y:S01]  /*1bf0*/  IMAD.WIDE.U32 R16, R68, UR16, R14 ;  /* 0x0000001044107c25 */ /* 0x000fe2000f8e000e */
[C---:B----4-:R-:W-:Y:S02]  /*1c00*/  SHF.L.U64.HI R92, R2.reuse, 0x5, R3 ;  /* 0x00000005025c7819 */ /* 0x050fe40000010203 */
[----:B------:R-:W-:Y:S01]  /*1c10*/  SHF.L.U32 R93, R2, 0x5, RZ ;  /* 0x00000005025d7819 */ /* 0x000fe200000006ff */
[C---:B------:R-:W-:Y:S01]  /*1c20*/  IMAD R13, R5.reuse, UR12, RZ ;  /* 0x0000000c050d7c24 */ /* 0x040fe2000f8e02ff */
[----:B------:R-:W-:Y:S01]  /*1c30*/  MOV R102, R68 ;  /* 0x0000004400667202 */ /* 0x000fe20000000f00 */
[----:B------:R-:W-:Y:S01]  /*1c40*/  IMAD R17, R68, UR17, R17 ;  /* 0x0000001144117c24 */ /* 0x000fe2000f8e0211 */
[----:B------:R-:W-:Y:S01]  /*1c50*/  SHF.R.S32.HI R100, RZ, 0x1f, R117 ;  /* 0x0000001fff647819 */ /* 0x000fe20000011475 */
[C---:B------:R-:W-:Y:S01]  /*1c60*/  IMAD R14, R12.reuse, UR13, R13 ;  /* 0x0000000d0c0e7c24 */ /* 0x040fe2000f8e020d */
[----:B------:R-:W-:Y:S01]  /*1c70*/  SHF.R.S32.HI R99, RZ, 0x1f, R106 ;  /* 0x0000001fff637819 */ /* 0x000fe2000001146a */
[C---:B------:R-:W-:Y:S01]  /*1c80*/  IMAD.WIDE.U32 R16, R12.reuse, UR12, R16 ;  /* 0x0000000c0c107c25 */ /* 0x040fe2000f8e0010 */
[----:B------:R-:W-:Y:S01]  /*1c90*/  SHF.R.S32.HI R98, RZ, 0x1f, R110 ;  /* 0x0000001fff627819 */ /* 0x000fe2000001146e */
[----:B------:R-:W1:Y:S01]  /*1ca0*/  LDCU.64 UR12, c[0x0][0x4e0] ;  /* 0x00009c00ff0c77ac */ /* 0x000e620008000a00 */
[----:B------:R-:W-:Y:S01]  /*1cb0*/  SHF.R.S32.HI R97, RZ, 0x1f, R105 ;  /* 0x0000001fff617819 */ /* 0x000fe20000011469 */
[----:B------:R-:W-:Y:S01]  /*1cc0*/  IMAD R5, R5, UR18, RZ ;  /* 0x0000001205057c24 */ /* 0x000fe2000f8e02ff */
[----:B------:R-:W-:Y:S01]  /*1cd0*/  IADD3 R15, PT, PT, R17, R14, RZ ;  /* 0x0000000e110f7210 */ /* 0x000fe20007ffe0ff */
[----:B------:R-:W-:Y:S01]  /*1ce0*/  IMAD R19, R215, UR11, R19 ;  /* 0x0000000bd7137c24 */ /* 0x000fe2000f8e0213 */
[----:B------:R-:W2:Y:S01]  /*1cf0*/  LDCU.64 UR10, c[0x0][0x4d0] ;  /* 0x00009a00ff0a77ac */ /* 0x000ea20008000a00 */
[----:B------:R-:W-:Y:S01]  /*1d00*/  IMAD.MOV.U32 R14, RZ, RZ, R16 ;  /* 0x000000ffff0e7224 */ /* 0x000fe200078e0010 */
[----:B------:R-:W-:Y:S01]  /*1d10*/  SHF.R.S32.HI R96, RZ, 0x1f, R109 ;  /* 0x0000001fff607819 */ /* 0x000fe2000001146d */
[----:B------:R-:W-:Y:S01]  /*1d20*/  IMAD R16, R12, UR19, R5 ;  /* 0x000000130c107c24 */ /* 0x000fe2000f8e0205 */
[----:B------:R-:W-:Y:S01]  /*1d30*/  SHF.R.S32.HI R5, RZ, 0x1f, R52 ;  /* 0x0000001fff057819 */ /* 0x000fe20000011434 */
[----:B------:R-:W-:Y:S01]  /*1d40*/  IMAD.WIDE.U32 R18, R68, R2, R18 ;  /* 0x0000000244127225 */ /* 0x000fe200078e0012 */
[----:B------:R-:W-:Y:S01]  /*1d50*/  IADD3 R52, P1, PT, R52, R74, RZ ;  /* 0x0000004a34347210 */ /* 0x000fe20007f3e0ff */
[----:B------:R-:W-:Y:S01]  /*1d60*/  USHF.L.U32 UR19, UR16, 0x8, URZ ;  /* 0x0000000810137899 */ /* 0x000fe200080006ff */
[----:B------:R-:W-:Y:S01]  /*1d70*/  SHF.R.S32.HI R95, RZ, 0x1f, R108 ;  /* 0x0000001fff5f7819 */ /* 0x000fe2000001146c */
[----:B------:R-:W-:Y:S01]  /*1d80*/  IMAD.X R85, R5, 0x1, R70, P0 ;  /* 0x0000000105557824 */ /* 0x000fe200000e0646 */
[----:B------:R-:W-:Y:S01]  /*1d90*/  SHF.R.S32.HI R94, RZ, 0x1f, R107 ;  /* 0x0000001fff5e7819 */ /* 0x000fe2000001146b */
[----:B------:R-:W-:-:S02]  /*1da0*/  IMAD R19, R68, R3, R19 ;  /* 0x0000000344137224 */ /* 0x000fc400078e0213 */
[----:B------:R-:W-:Y:S01]  /*1db0*/  IMAD.X R5, R5, 0x1, R71, P1 ;  /* 0x0000000105057824 */ /* 0x000fe200008e0647 */
[----:B------:R-:W-:Y:S01]  /*1dc0*/  SHF.L.U64.HI R85, R84, 0x1, R85 ;  /* 0x0000000154557819 */ /* 0x000fe20000010255 */
[----:B------:R-:W-:Y:S01]  /*1dd0*/  IMAD.WIDE.U32 R12, R12, UR18, R18 ;  /* 0x000000120c0c7c25 */ /* 0x000fe2000f8e0012 */
[----:B------:R-:W-:Y:S02]  /*1de0*/  USHF.L.U32 UR18, UR16, 0x6, URZ ;  /* 0x0000000610127899 */ /* 0x000fe400080006ff */
[C---:B------:R-:W-:Y:S01]  /*1df0*/  SHF.L.U64.HI R0, R52.reuse, 0x1, R5 ;  /* 0x0000000134007819 */ /* 0x040fe20000010205 */
[----:B------:R-:W-:Y:S01]  /*1e00*/  IMAD.SHL.U32 R52, R52, 0x2, RZ ;  /* 0x0000000234347824 */ /* 0x000fe200078e00ff */
[----:B------:R-:W-:Y:S01]  /*1e10*/  IADD3 R17, PT, PT, R13, R16, RZ ;  /* 0x000000100d117210 */ /* 0x000fe20007ffe0ff */
[C---:B------:R-:W-:Y:S01]  /*1e20*/  IMAD R83, R9.reuse, UR16, RZ ;  /* 0x0000001009537c24 */ /* 0x040fe2000f8e02ff */
[----:B------:R-:W-:Y:S01]  /*1e30*/  MOV R16, R12 ;  /* 0x0000000c00107202 */ /* 0x000fe20000000f00 */
[----:B------:R-:W-:Y:S01]  /*1e40*/  IMAD.WIDE.U32 R14, R4, UR16, R14 ;  /* 0x00000010040e7c25 */ /* 0x000fe2000f8e000e */
[----:B------:R-:W-:Y:S01]  /*1e50*/  IADD3 R12, P0, PT, R52, UR14, RZ ;  /* 0x0000000e340c7c10 */ /* 0x000fe2000ff1e0ff */
[----:B------:R-:W3:Y:S02]  /*1e60*/  LDCU UR16, c[0x0][0x450] ;  /* 0x00008a00ff1077ac */ /* 0x000ee40008000800 */
[----:B------:R-:W-:Y:S01]  /*1e70*/  IMAD R83, R4, UR17, R83 ;  /* 0x0000001104537c24 */ /* 0x000fe2000f8e0253 */
[----:B------:R-:W-:Y:S01]  /*1e80*/  IADD3.X R13, PT, PT, R0, UR15, RZ, P0, !PT ;  /* 0x0000000f000d7c10 */ /* 0x000fe200087fe4ff */
[----:B------:R-:W4:Y:S01]  /*1e90*/  LDCU.U8 UR17, c[0x0][0x533] ;  /* 0x0000a660ff1177ac */ /* 0x000f220008000000 */
[----:B--2---:R-:W-:Y:S01]  /*1ea0*/  IADD3 R52, P0, PT, R52, UR10, RZ ;  /* 0x0000000a34347c10 */ /* 0x004fe2000ff1e0ff */
[----:B------:R-:W-:Y:S01]  /*1eb0*/  IMAD.SHL.U32 R84, R84, 0x2, RZ ;  /* 0x0000000254547824 */ /* 0x000fe200078e00ff */
[----:B------:R-:W-:Y:S01]  /*1ec0*/  LEA R82, P3, R14, UR8, 0x1 ;  /* 0x000000080e527c11 */ /* 0x000fe2000f8608ff */
[-C--:B------:R-:W-:Y:S01]  /*1ed0*/  IMAD R9, R9, R2.reuse, RZ ;  /* 0x0000000209097224 */ /* 0x080fe200078e02ff */
[----:B------:R-:W-:Y:S01]  /*1ee0*/  IADD3.X R53, PT, PT, R0, UR11, RZ, P0, !PT ;  /* 0x0000000b00357c10 */ /* 0x000fe200087fe4ff */
[----:B------:R-:W-:Y:S01]  /*1ef0*/  IMAD.SHL.U32 R90, R2, 0x100, RZ ;  /* 0x00000100025a7824 */ /* 0x000fe200078e00ff */
[----:B------:R-:W-:Y:S01]  /*1f00*/  IADD3 R91, P0, PT, RZ, -UR21, RZ ;  /* 0x80000015ff5b7c10 */ /* 0x000fe2000ff1e0ff */
[----:B------:R-:W-:Y:S01]  /*1f10*/  IMAD R9, R4, R3, R9 ;  /* 0x0000000304097224 */ /* 0x000fe200078e0209 */
[----:B------:R-:W-:Y:S01]  /*1f20*/  IADD3 R86, P1, PT, R84, UR14, RZ ;  /* 0x0000000e54567c10 */ /* 0x000fe2000ff3e0ff */
[----:B------:R-:W-:Y:S01]  /*1f30*/  IMAD.WIDE.U32 R4, R4, R2, R16 ;  /* 0x0000000204047225 */ /* 0x000fe200078e0010 */
[----:B------:R-:W-:-:S02]  /*1f40*/  IADD3.X R88, PT, PT, RZ, ~UR19, RZ, P0, !PT ;  /* 0x80000013ff587c10 */ /* 0x000fc400087fe4ff */
[----:B------:R-:W-:Y:S01]  /*1f50*/  IADD3.X R87, PT, PT, R85, UR15, RZ, P1, !PT ;  /* 0x0000000f55577c10 */ /* 0x000fe20008ffe4ff */
[----:B------:R-:W-:Y:S01]  /*1f60*/  IMAD.X R90, RZ, RZ, ~R90, P0 ;  /* 0x000000ffff5a7224 */ /* 0x000fe200000e0e5a */
[----:B------:R-:W-:Y:S01]  /*1f70*/  LEA R10, P2, R4, UR4, 0x1 ;  /* 0x00000004040a7c11 */ /* 0x000fe2000f8408ff */
[----:B------:R-:W-:Y:S01]  /*1f80*/  IMAD.IADD R83, R15, 0x1, R83 ;  /* 0x000000010f537824 */ /* 0x000fe200078e0253 */
[----:B------:R-:W-:Y:S01]  /*1f90*/  IADD3 R84, P1, PT, R84, UR10, RZ ;  /* 0x0000000a54547c10 */ /* 0x000fe2000ff3e0ff */
[----:B------:R-:W-:Y:S01]  /*1fa0*/  IMAD.IADD R9, R5, 0x1, R9 ;  /* 0x0000000105097824 */ /* 0x000fe200078e0209 */
[C---:B------:R-:W-:Y:S01]  /*1fb0*/  SHF.R.S64 R89, R91.reuse, 0x1f, R88 ;  /* 0x0000001f5b597819 */ /* 0x040fe20000001058 */
[C---:B------:R-:W-:Y:S01]  /*1fc0*/  VIADD R75, R222.reuse, 0x20 ;  /* 0x00000020de4b7836 */ /* 0x040fe20000000000 */
[----:B------:R-:W-:Y:S01]  /*1fd0*/  SHF.R.S64 R91, R91, 0x1f, R90 ;  /* 0x0000001f5b5b7819 */ /* 0x000fe2000000105a */
[C---:B------:R-:W-:Y:S01]  /*1fe0*/  VIADD R115, R222.reuse, 0x60 ;  /* 0x00000060de737836 */ /* 0x040fe20000000000 */
[----:B---3--:R-:W-:Y:S01]  /*1ff0*/  MOV R15, UR16 ;  /* 0x00000010000f7c02 */ /* 0x008fe20008000f00 */
[C---:B------:R-:W-:Y:S01]  /*2000*/  VIADD R113, R222.reuse, 0xa0 ;  /* 0x000000a0de717836 */ /* 0x040fe20000000000 */
[----:B------:R-:W-:Y:S01]  /*2010*/  SHF.R.S32.HI R88, RZ, 0x1f, R88 ;  /* 0x0000001fff587819 */ /* 0x000fe20000011458 */
[----:B------:R-:W-:Y:S01]  /*2020*/  VIADD R111, R222, 0xe0 ;  /* 0x000000e0de6f7836 */ /* 0x000fe20000000000 */
[----:B------:R-:W-:Y:S01]  /*2030*/  SHF.R.S32.HI R90, RZ, 0x1f, R90 ;  /* 0x0000001fff5a7819 */ /* 0x000fe2000001145a */
[----:B------:R-:W-:Y:S01]  /*2040*/  IMAD R104, R54, -0x100, R63 ;  /* 0xffffff0036687824 */ /* 0x000fe200078e023f */
[----:B------:R-:W-:Y:S01]  /*2050*/  LEA.HI.X R83, R14, UR9, R83, 0x1, P3 ;  /* 0x000000090e537c11 */ /* 0x000fe200098f0c53 */
[----:B------:R-:W-:Y:S01]  /*2060*/  IMAD R103, R54, -0x100, R61 ;  /* 0xffffff0036677824 */ /* 0x000fe200078e023d */
[----:B------:R-:W-:Y:S01]  /*2070*/  LEA.HI.X R9, R4, UR5, R9, 0x1, P2 ;  /* 0x0000000504097c11 */ /* 0x000fe200090f0c09 */
[----:B------:R-:W-:Y:S01]  /*2080*/  IMAD.MOV.U32 R101, RZ, RZ, R54 ;  /* 0x000000ffff657224 */ /* 0x000fe200078e0036 */
[----:B------:R-:W-:Y:S01]  /*2090*/  IADD3.X R85, PT, PT, R85, UR11, RZ, P1, !PT ;  /* 0x0000000b55557c10 */ /* 0x000fe20008ffe4ff */
[----:B------:R-:W2:Y:S01]  /*20a0*/  LDCU.64 UR4, c[0x0][0x3b8] ;  /* 0x00007700ff0477ac */ /* 0x000ea20008000a00 */
[----:B------:R-:W3:Y:S01]  /*20b0*/  LDCU.64 UR14, c[0x0][0x3c0] ;  /* 0x00007800ff0e77ac */ /* 0x000ee20008000a00 */
[----:B------:R-:W1:Y:S01]  /*20c0*/  LDCU.128 UR8, c[0x0][0x3a0] ;  /* 0x00007400ff0877ac */ /* 0x000e620008000c00 */
[----:B----4-:R-:W-:-:S11]  /*20d0*/  UISETP.NE.AND UP0, UPT, UR17, URZ, UPT ;  /* 0x000000ff1100728c */ /* 0x010fd6000bf05270 */
.L_x_1641:
[----:B------:R-:W-:Y:S01]  /*20e0*/  VIADD R103, R103, 0x100 ;  /* 0x0000010067677836 */ /* 0x000fe20000000000 */
[----:B------:R-:W-:Y:S01]  /*20f0*/  LEA R24, P1, R69, R78, 0x1 ;  /* 0x0000004e45187211 */ /* 0x000fe200078208ff */
[----:B------:R-:W-:Y:S01]  /*2100*/  VIADD R104, R104, 0x100 ;  /* 0x0000010068687836 */ /* 0x000fe20000000000 */
[----:B------:R-:W-:Y:S01]  /*2110*/  BSSY.RECONVERGENT B1, `(.L_x_1604) ;  /* 0x000056f000017945 */ /* 0x000fe20003800200 */
[----:B------:R-:W-:Y:S01]  /*2120*/  VIADD R101, R101, 0xffffffff ;  /* 0xffffffff65657836 */ /* 0x000fe20000000000 */
[----:B------:R-:W-:Y:S01]  /*2130*/  ISETP.GE.AND P0, PT, R222, R103, PT ;  /* 0x00000067de00720c */ /* 0x000fe20003f06270 */
[----:B------:R-:W-:Y:S01]  /*2140*/  IMAD.MOV.U32 R118, RZ, RZ, R102 ;  /* 0x000000ffff767224 */ /* 0x000fe200078e0066 */
[----:B------:R-:W-:Y:S01]  /*2150*/  LEA.HI.X R25, R69, R77, R64, 0x1, P1 ;  /* 0x0000004d45197211 */ /* 0x000fe200008f0c40 */
[----:B------:R-:W-:Y:S01]  /*2160*/  VIADD R102, R102, 0xffffff00 ;  /* 0xffffff0066667836 */ /* 0x000fe20000000000 */
[-C--:B------:R-:W-:Y:S02]  /*2170*/  ISETP.GE.AND P2, PT, R222, R104.reuse, !P0 ;  /* 0x00000068de00720c */ /* 0x080fe40004746270 */
[CC--:B------:R-:W-:Y:S02]  /*2180*/  ISETP.GE.AND P0, PT, R75.reuse, R103.reuse, PT ;  /* 0x000000674b00720c */ /* 0x0c0fe40003f06270 */
[----:B------:R-:W-:Y:S02]  /*2190*/  P2R R0, PR, RZ, 0x4 ;  /* 0x00000004ff007803 */ /* 0x000fe40000000000 */
[-C--:B------:R-:W-:Y:S02]  /*21a0*/  ISETP.LT.OR P3, PT, R75, R104.reuse, P0 ;  /* 0x000000684b00720c */ /* 0x080fe40000761670 */
[----:B------:R-:W-:Y:S02]  /*21b0*/  IADD3 R26, P0, PT, R82, UR18, RZ ;  /* 0x00000012521a7c10 */ /* 0x000fe4000ff1e0ff */
[----:B------:R-:W-:Y:S02]  /*21c0*/  P2R R130, PR, RZ, 0x8 ;  /* 0x00000008ff827803 */ /* 0x000fe40000000000 */
[----:B------:R-:W-:Y:S01]  /*21d0*/  IADD3.X R27, PT, PT, R83, UR20, RZ, P0, !PT ;  /* 0x00000014531b7c10 */ /* 0x000fe200087fe4ff */
[----:B------:R-:W4:Y:S01]  /*21e0*/  @P2 LDG.E.128 R4, desc[UR6][R82.64] ;  /* 0x0000000652042981 */ /* 0x000f22000c1e1d00 */
[----:B------:R-:W-:Y:S01]  /*21f0*/  @P2 IMAD.MOV.U32 R79, RZ, RZ, R77 ;  /* 0x000000ffff4f2224 */ /* 0x000fe200078e004d */
[CC--:B------:R-:W-:Y:S04]  /*2200*/  ISETP.GE.AND P0, PT, R116.reuse, R103.reuse, PT ;  /* 0x000000677400720c */ /* 0x0c0fe80003f06270 */
[-C--:B------:R-:W-:Y:S11]  /*2210*/  ISETP.LT.OR P5, PT, R116, R104.reuse, P0 ;  /* 0x000000687400720c */ /* 0x080ff600007a1670 */
[----:B------:R-:W-:Y:S02]  /*2220*/  @!UPT UIADD3 URZ, UPT, UPT, URZ, URZ, URZ ;  /* 0x000000fffffff290 */ /* 0x000fe4000fffe0ff */
[----:B------:R-:W-:Y:S04]  /*2230*/  @!P5 IADD3 R16, P0, PT, R26, UR18, RZ ;  /* 0x000000121a10dc10 */ /* 0x000fe8000ff1e0ff */
[----:B------:R-:W-:Y:S02]  /*2240*/  @!P5 IADD3.X R17, PT, PT, R27, UR20, RZ, P0, !PT ;  /* 0x000000141b11dc10 */ /* 0x000fe400087fe4ff */
[C---:B------:R-:W-:Y:S04]  /*2250*/  ISETP.GE.AND P0, PT, R115.reuse, R103, PT ;  /* 0x000000677300720c */ /* 0x040fe80003f06270 */
[----:B------:R-:W-:Y:S11]  /*2260*/  ISETP.GE.AND P6, PT, R115, R104, !P0 ;  /* 0x000000687300720c */ /* 0x000ff600047c6270 */
[----:B------:R-:W-:Y:S02]  /*2270*/  @!UPT UIADD3 URZ, UPT, UPT, URZ, URZ, URZ ;  /* 0x000000fffffff290 */ /* 0x000fe4000fffe0ff */
[----:B------:R-:W5:Y:S01]  /*2280*/  @P6 LDC.64 R2, c[0x0][0x4b0] ;  /* 0x00012c00ff026b82 */ /* 0x000f620000000a00 */
[----:B----4-:R4:W-:Y:S06]  /*2290*/  @P2 STG.E.128 desc[UR6][R78.64], R4 ;  /* 0x000000044e002986 */ /* 0x0109ec000c101d06 */
[----:B------:R-:W2:Y:S01]  /*22a0*/  @!P3 LDG.E.128 R20, desc[UR6][R26.64] ;  /* 0x000000061a14b981 */ /* 0x000ea2000c1e1d00 */
[----:B----4-:R-:W4:Y:S01]  /*22b0*/  @!P5 LDC.64 R4, c[0x0][0x3c0] ;  /* 0x0000f000ff04db82 */ /* 0x010f220000000a00 */
[C---:B-----5:R-:W-:Y:S04]  /*22c0*/  @P6 LEA R6, P0, R2.reuse, R26, 0x7 ;  /* 0x0000001a02066211 */ /* 0x060fe800078038ff */
[----:B------:R-:W-:Y:S02]  /*22d0*/  @P6 LEA.HI.X R7, R2, R27, R3, 0x7, P0 ;  /* 0x0000001b02076211 */ /* 0x000fe400000f3c03 */
[----:B------:R-:W-:Y:S02]  /*22e0*/  ISETP.GE.AND P0, PT, R114, R103, PT ;  /* 0x000000677200720c */ /* 0x000fe40003f06270 */
[C---:B----4-:R-:W-:Y:S04]  /*22f0*/  @!P5 LEA R28, P1, R4.reuse, R24, 0x6 ;  /* 0x00000018041cd211 */ /* 0x050fe800078230ff */
[-C--:B------:R-:W-:Y:S02]  /*2300*/  @!P5 LEA.HI.X R29, R4, R25.reuse, R5, 0x6, P1 ;  /* 0x00000019041dd211 */ /* 0x080fe400008f3405 */
[----:B------:R-:W4:Y:S01]  /*2310*/  @P6 LDC.64 R4, c[0x0][0x3c0] ;  /* 0x0000f000ff046b82 */ /* 0x000f220000000a00 */
[----:B--2---:R2:W-:Y:S01]  /*2320*/  @!P3 STG.E.128 desc[UR6][R24.64], R20 ;  /* 0x000000141800b986 */ /* 0x0045e2000c101d06 */
[----:B------:R-:W-:Y:S02]  /*2330*/  ISETP.LT.OR P3, PT, R114, R104, P0 ;  /* 0x000000687200720c */ /* 0x000fe40000761670 */
[C---:B----4-:R-:W-:Y:S03]  /*2340*/  @P6 LEA R32, P0, R4.reuse, R24, 0x7 ;  /* 0x0000001804206211 */ /* 0x050fe600078038ff */
[----:B------:R-:W4:Y:S01]  /*2350*/  @!P5 LDG.E.128 R16, desc[UR6][R16.64] ;  /* 0x000000061010d981 */ /* 0x000f22000c1e1d00 */
[----:B------:R-:W-:Y:S02]  /*2360*/  @P6 LEA.HI.X R33, R4, R25, R5, 0x7, P0 ;  /* 0x0000001904216211 */ /* 0x000fe400000f3c05 */
[C---:B------:R-:W-:Y:S04]  /*2370*/  ISETP.GE.AND P0, PT, R113.reuse, R103, PT ;  /* 0x000000677100720c */ /* 0x040fe80003f06270 */
[----:B------:R-:W-:Y:S01]  /*2380*/  ISETP.GE.AND P2, PT, R113, R104, !P0 ;  /* 0x000000687100720c */ /* 0x000fe20004746270 */
[----:B------:R-:W5:Y:S03]  /*2390*/  @!P3 LDC.64 R2, c[0x0][0x4b0] ;  /* 0x00012c00ff02bb82 */ /* 0x000f660000000a00 */
[----:B------:R-:W-:Y:S05]  /*23a0*/  P2R R126, PR, RZ, 0x4 ;  /* 0x00000004ff7e7803 */ /* 0x000fea0000000000 */
[----:B------:R-:W3:Y:S01]  /*23b0*/  @!P3 LDC.64 R4, c[0x0][0x3c0] ;  /* 0x0000f000ff04bb82 */ /* 0x000ee20000000a00 */
[----:B-----5:R-:W-:Y:S04]  /*23c0*/  @!P3 IMAD.WIDE.U32 R30, R2, 0xc0, R26 ;  /* 0x000000c0021eb825 */ /* 0x020fe800078e001a */
[----:B------:R-:W-:Y:S04]  /*23d0*/  @!P3 IMAD R3, R3, 0xc0, RZ ;  /* 0x000000c00303b824 */ /* 0x000fe800078e02ff */
[----:B------:R-:W-:Y:S02]  /*23e0*/  @!P3 IMAD.IADD R31, R31, 0x1, R3 ;  /* 0x000000011f1fb824 */ /* 0x000fe400078e0203 */
[----:B------:R-:W5:Y:S01]  /*23f0*/  @P2 LDC.64 R2, c[0x0][0x4b0] ;  /* 0x00012c00ff022b82 */ /* 0x000f620000000a00 */
[----:B---3--:R-:W-:Y:S01]  /*2400*/  @!P3 IMAD R5, R5, 0xc0, RZ ;  /* 0x000000c00505b824 */ /* 0x008fe200078e02ff */
[----:B----4-:R3:W-:Y:S06]  /*2410*/  @!P5 STG.E.128 desc[UR6][R28.64], R16 ;  /* 0x000000101c00d986 */ /* 0x0107ec000c101d06 */
[----:B--2---:R5:W2:Y:S02]  /*2420*/  @P6 LDG.E.128 R20, desc[UR6][R6.64] ;  /* 0x0000000606146981 */ /* 0x004aa4000c1e1d00 */
[----:B-----5:R-:W-:Y:S01]  /*2430*/  @P2 LEA R6, P0, R2, R26, 0x8 ;  /* 0x0000001a02062211 */ /* 0x020fe200078040ff */
[----:B---3--:R-:W-:Y:S03]  /*2440*/  @!P3 IMAD.WIDE.U32 R28, R4, 0xc0, R24 ;  /* 0x000000c0041cb825 */ /* 0x008fe600078e0018 */
[----:B------:R-:W-:Y:S02]  /*2450*/  @P2 LEA.HI.X R7, R2, R27, R3, 0x8, P0 ;  /* 0x0000001b02072211 */ /* 0x000fe400000f4403 */
[----:B------:R-:W3:Y:S01]  /*2460*/  @P2 LDC.64 R2, c[0x0][0x3c0] ;  /* 0x0000f000ff022b82 */ /* 0x000ee20000000a00 */
[----:B------:R-:W-:Y:S01]  /*2470*/  @!P3 IMAD.IADD R29, R29, 0x1, R5 ;  /* 0x000000011d1db824 */ /* 0x000fe200078e0205 */
[----:B--2---:R2:W-:Y:S06]  /*2480*/  @P6 STG.E.128 desc[UR6][R32.64], R20 ;  /* 0x0000001420006986 */ /* 0x0045ec000c101d06 */
[----:B------:R-:W4:Y:S06]  /*2490*/  @!P3 LDG.E.128 R16, desc[UR6][R30.64] ;  /* 0x000000061e10b981 */ /* 0x000f2c000c1e1d00 */
[----:B----4-:R3:W-:Y:S06]  /*24a0*/  @!P3 STG.E.128 desc[UR6][R28.64], R16 ;  /* 0x000000101c00b986 */ /* 0x0107ec000c101d06 */
[----:B--2---:R-:W2:Y:S01]  /*24b0*/  @P2 LDG.E.128 R20, desc[UR6][R6.64] ;  /* 0x0000000606142981 */ /* 0x004ea2000c1e1d00 */
[C---:B---3--:R-:W-:Y:S04]  /*24c0*/  @P2 LEA R28, P0, R2.reuse, R24, 0x8 ;  /* 0x00000018021c2211 */ /* 0x048fe800078040ff */
[----:B------:R-:W-:Y:S02]  /*24d0*/  @P2 LEA.HI.X R29, R2, R25, R3, 0x8, P0 ;  /* 0x00000019021d2211 */ /* 0x000fe400000f4403 */
[CC--:B------:R-:W-:Y:S04]  /*24e0*/  ISETP.GE.AND P0, PT, R112.reuse, R103.reuse, PT ;  /* 0x000000677000720c */ /* 0x0c0fe80003f06270 */
[-C--:B------:R-:W-:Y:S02]  /*24f0*/  ISETP.GE.AND P4, PT, R112, R104.reuse, !P0 ;  /* 0x000000687000720c */ /* 0x080fe40004786270 */
[C---:B------:R-:W-:Y:S04]  /*2500*/  ISETP.GE.AND P0, PT, R111.reuse, R103, PT ;  /* 0x000000676f00720c */ /* 0x040fe80003f06270 */
[----:B------:R-:W-:Y:S02]  /*2510*/  ISETP.GE.AND P1, PT, R111, R104, !P0 ;  /* 0x000000686f00720c */ /* 0x000fe40004726270 */
[----:B------:R-:W-:Y:S02]  /*2520*/  ISETP.NE.AND P0, PT, R15, RZ, PT ;  /* 0x000000ff0f00720c */ /* 0x000fe40003f05270 */
[----:B------:R-:W-:Y:S03]  /*2530*/  P2R R124, PR, RZ, 0x2 ;  /* 0x00000002ff7c7803 */ /* 0x000fe60000000000 */
[----:B------:R-:W3:Y:S02]  /*2540*/  @P4 LDC.64 R2, c[0x0][0x4b0] ;  /* 0x00012c00ff024b82 */ /* 0x000ee40000000a00 */
[----:B---3--:R-:W-:Y:S02]  /*2550*/  @P4 IMAD R3, R3, 0x140, RZ ;  /* 0x0000014003034824 */ /* 0x008fe400078e02ff */
[----:B------:R-:W-:Y:S04]  /*2560*/  @P4 IMAD.WIDE.U32 R4, R2, 0x140, R26 ;  /* 0x0000014002044825 */ /* 0x000fe800078e001a */
[----:B------:R-:W-:Y:S02]  /*2570*/  @P4 IMAD.IADD R5, R5, 0x1, R3 ;  /* 0x0000000105054824 */ /* 0x000fe400078e0203 */
[----:B------:R-:W3:Y:S02]  /*2580*/  @P1 LDC.64 R2, c[0x0][0x4b0] ;  /* 0x00012c00ff021b82 */ /* 0x000ee40000000a00 */
[----:B---3--:R-:W-:Y:S01]  /*2590*/  @P1 IMAD R3, R3, 0x180, RZ ;  /* 0x0000018003031824 */ /* 0x008fe200078e02ff */
[----:B--2---:R-:W-:Y:S01]  /*25a0*/  @P2 STG.E.128 desc[UR6][R28.64], R20 ;  /* 0x000000141c002986 */ /* 0x004fe2000c101d06 */
[----:B------:R-:W-:Y:S05]  /*25b0*/  ISETP.GT.AND P2, PT, R101, R76, PT ;  /* 0x0000004c6500720c */ /* 0x000fea0003f44270 */
[----:B------:R2:W3:Y:S01]  /*25c0*/  @P4 LDG.E.128 R16, desc[UR6][R4.64] ;  /* 0x0000000604104981 */ /* 0x0004e2000c1e1d00 */
[----:B------:R-:W-:Y:S02]  /*25d0*/  P2R R79, PR, RZ, 0x4 ;  /* 0x00000004ff4f7803 */ /* 0x000fe40000000000 */
[----:B------:R-:W-:Y:S01]  /*25e0*/  ISETP.NE.AND P2, PT, R0, RZ, PT ;  /* 0x000000ff0000720c */ /* 0x000fe20003f45270 */
[----:B--2---:R-:W2:Y:S02]  /*25f0*/  @P4 LDC.64 R4, c[0x0][0x3c0] ;  /* 0x0000f000ff044b82 */ /* 0x004ea40000000a00 */
[----:B--2---:R-:W-:Y:S02]  /*2600*/  @P4 IMAD R5, R5, 0x140, RZ ;  /* 0x0000014005054824 */ /* 0x004fe400078e02ff */
[----:B------:R-:W-:Y:S04]  /*2610*/  @P4 IMAD.WIDE.U32 R6, R4, 0x140, R24 ;  /* 0x0000014004064825 */ /* 0x000fe800078e0018 */
[----:B------:R-:W-:Y:S02]  /*2620*/  @P4 IMAD.IADD R7, R7, 0x1, R5 ;  /* 0x0000000107074824 */ /* 0x000fe400078e0205 */
[----:B------:R-:W-:Y:S04]  /*2630*/  @P1 IMAD.WIDE.U32 R26, R2, 0x180, R26 ;  /* 0x00000180021a1825 */ /* 0x000fe800078e001a */
[----:B------:R-:W-:Y:S02]  /*2640*/  @P1 IMAD.IADD R27, R27, 0x1, R3 ;  /* 0x000000011b1b1824 */ /* 0x000fe400078e0203 */
[----:B------:R-:W2:Y:S02]  /*2650*/  @P1 LDC.64 R2, c[0x0][0x3c0] ;  /* 0x0000f000ff021b82 */ /* 0x000ea40000000a00 */
[----:B--2---:R-:W-:Y:S04]  /*2660*/  @P1 IMAD.WIDE.U32 R24, R2, 0x180, R24 ;  /* 0x0000018002181825 */ /* 0x004fe800078e0018 */
[----:B------:R-:W-:Y:S04]  /*2670*/  @P1 IMAD R3, R3, 0x180, RZ ;  /* 0x0000018003031824 */ /* 0x000fe800078e02ff */
[----:B------:R-:W-:Y:S01]  /*2680*/  @P1 IMAD.IADD R25, R25, 0x1, R3 ;  /* 0x0000000119191824 */ /* 0x000fe200078e0203 */
[----:B---3--:R2:W-:Y:S06]  /*2690*/  @P4 STG.E.128 desc[UR6][R6.64], R16 ;  /* 0x0000001006004986 */ /* 0x0085ec000c101d06 */
[----:B--2---:R-:W2:Y:S06]  /*26a0*/  @P1 LDG.E.128 R4, desc[UR6][R26.64] ;  /* 0x000000061a041981 */ /* 0x004eac000c1e1d00 */
[----:B--2---:R2:W-:Y:S01]  /*26b0*/  @P1 STG.E.128 desc[UR6][R24.64], R4 ;  /* 0x0000000418001986 */ /* 0x0045e2000c101d06 */
[----:B------:R-:W-:Y:S05]  /*26c0*/  @P0 BRA `(.L_x_1605) ;  /* 0x0000000400100947 */ /* 0x000fea0003800000 */
[----:B------:R-:W3:Y:S01]  /*26d0*/  @!P5 LDC.64 R2, c[0x0][0x4a8] ;  /* 0x00012a00ff02db82 */ /* 0x000ee20000000a00 */
[----:B------:R-:W-:Y:S01]  /*26e0*/  @P2 IMAD.MOV.U32 R8, RZ, RZ, R10 ;  /* 0x000000ffff082224 */ /* 0x000fe200078e000a */
[C---:B------:R-:W-:Y:S01]  /*26f0*/  LEA R30, P0, R93.reuse, R10, 0x1 ;  /* 0x0000000a5d1e7211 */ /* 0x040fe200078008ff */
[----:B------:R-:W-:Y:S03]  /*2700*/  IMAD.MOV.U32 R15, RZ, RZ, RZ ;  /* 0x000000ffff0f7224 */ /* 0x000fe600078e00ff */
[----:B--2---:R-:W2:Y:S01]  /*2710*/  @P2 LDG.E.128 R4, desc[UR6][R8.64] ;  /* 0x0000000608042981 */ /* 0x004ea2000c1e1d00 */
[----:B------:R-:W-:Y:S02]  /*2720*/  LEA.HI.X R31, R93, R9, R92, 0x1, P0 ;  /* 0x000000095d1f7211 */ /* 0x000fe400000f0c5c */
[C---:B------:R-:W-:Y:S04]  /*2730*/  LEA R28, P0, R65.reuse, R80, 0x1 ;  /* 0x00000050411c7211 */ /* 0x040fe800078008ff */
[----:B------:R-:W-:Y:S01]  /*2740*/  LEA.HI.X R29, R65, R81, R62, 0x1, P0 ;  /* 0x00000051411d7211 */ /* 0x000fe200000f0c3e */
[----:B--2---:R2:W-:Y:S01]  /*2750*/  @P2 STG.E.128 desc[UR6][R80.64], R4 ;  /* 0x0000000450002986 */ /* 0x0045e2000c101d06 */
[----:B---3--:R-:W-:Y:S02]  /*2760*/  @!P5 LEA R34, P0, R2, R30, 0x6 ;  /* 0x0000001e0222d211 */ /* 0x008fe400078030ff */
[----:B------:R-:W-:Y:S02]  /*2770*/  ISETP.NE.AND P2, PT, R126, RZ, PT ;  /* 0x000000ff7e00720c */ /* 0x000fe40003f45270 */
[----:B------:R-:W-:Y:S02]  /*2780*/  @!P5 LEA.HI.X R35, R2, R31, R3, 0x6, P0 ;  /* 0x0000001f0223d211 */ /* 0x000fe400000f3403 */
[----:B------:R-:W3:Y:S02]  /*2790*/  @!P5 LDC.64 R2, c[0x0][0x3b8] ;  /* 0x0000ee00ff02db82 */ /* 0x000ee40000000a00 */
[C---:B---3--:R-:W-:Y:S06]  /*27a0*/  @!P5 LEA R32, P0, R2.reuse, R28, 0x6 ;  /* 0x0000001c0220d211 */ /* 0x048fec00078030ff */
[----:B--2---:R-:W2:Y:S01]  /*27b0*/  @P6 LDC.64 R4, c[0x0][0x3b8] ;  /* 0x0000ee00ff046b82 */ /* 0x004ea20000000a00 */
[----:B------:R-:W-:Y:S02]  /*27c0*/  @!P5 LEA.HI.X R33, R2, R29, R3, 0x6, P0 ;  /* 0x0000001d0221d211 */ /* 0x000fe400000f3403 */
[----:B------:R-:W-:Y:S05]  /*27d0*/  ISETP.NE.AND P0, PT, R130, RZ, PT ;  /* 0x000000ff8200720c */ /* 0x000fea0003f05270 */
[----:B------:R-:W3:Y:S08]  /*27e0*/  @P6 LDC.64 R2, c[0x0][0x4a8] ;  /* 0x00012a00ff026b82 */ /* 0x000ef00000000a00 */
[----:B------:R-:W4:Y:S05]  /*27f0*/  @!P0 LDG.E.128 R24, desc[UR6][R30.64] ;  /* 0x000000061e188981 */ /* 0x000f2a000c1e1d00 */
[----:B----4-:R2:W-:Y:S01]  /*2800*/  @!P0 STG.E.128 desc[UR6][R28.64], R24 ;  /* 0x000000181c008986 */ /* 0x0105e2000c101d06 */
[C---:B---3--:R-:W-:Y:S04]  /*2810*/  @P6 LEA R16, P0, R2.reuse, R30, 0x7 ;  /* 0x0000001e02106211 */ /* 0x048fe800078038ff */
[----:B------:R-:W3:Y:S01]  /*2820*/  @!P5 LDG.E.128 R20, desc[UR6][R34.64] ;  /* 0x000000062214d981 */ /* 0x000ee2000c1e1d00 */
[----:B------:R-:W-:Y:S02]  /*2830*/  @P6 LEA.HI.X R17, R2, R31, R3, 0x7, P0 ;  /* 0x0000001f02116211 */ /* 0x000fe400000f3c03 */
[----:B------:R-:W4:Y:S02]  /*2840*/  @!P3 LDC.64 R2, c[0x0][0x4a8] ;  /* 0x00012a00ff02bb82 */ /* 0x000f240000000a00 */
[----:B----4-:R-:W-:Y:S01]  /*2850*/  @!P3 IMAD R3, R3, 0xc0, RZ ;  /* 0x000000c00303b824 */ /* 0x010fe200078e02ff */
[----:B--2---:R-:W-:Y:S01]  /*2860*/  @P6 LEA R24, P0, R4, R28, 0x7 ;  /* 0x0000001c04186211 */ /* 0x004fe200078038ff */
[----:B------:R-:W-:Y:S03]  /*2870*/  @!P3 IMAD.WIDE.U32 R6, R2, 0xc0, R30 ;  /* 0x000000c00206b825 */ /* 0x000fe600078e001e */
[----:B------:R-:W-:Y:S01]  /*2880*/  @P6 LEA.HI.X R25, R4, R29, R5, 0x7, P0 ;  /* 0x0000001d04196211 */ /* 0x000fe200000f3c05 */
[----:B------:R-:W-:Y:S01]  /*2890*/  @!P3 IMAD.IADD R7, R7, 0x1, R3 ;  /* 0x000000010707b824 */ /* 0x000fe200078e0203 */
[----:B------:R-:W2:Y:S08]  /*28a0*/  @!P3 LDC.64 R4, c[0x0][0x3b8] ;  /* 0x0000ee00ff04bb82 */ /* 0x000eb00000000a00 */
[----:B------:R-:W4:Y:S01]  /*28b0*/  @P2 LDC.64 R2, c[0x0][0x4a8] ;  /* 0x00012a00ff022b82 */ /* 0x000f220000000a00 */
[----:B--2---:R-:W-:Y:S01]  /*28c0*/  @!P3 IMAD R5, R5, 0xc0, RZ ;  /* 0x000000c00505b824 */ /* 0x004fe200078e02ff */
[C---:B----4-:R-:W-:Y:S04]  /*28d0*/  @P2 LEA R26, P0, R2.reuse, R30, 0x8 ;  /* 0x0000001e021a2211 */ /* 0x050fe800078040ff */
[----:B------:R-:W-:Y:S02]  /*28e0*/  @P2 LEA.HI.X R27, R2, R31, R3, 0x8, P0 ;  /* 0x0000001f021b2211 */ /* 0x000fe400000f4403 */
[----:B------:R-:W2:Y:S02]  /*28f0*/  @P4 LDC.64 R2, c[0x0][0x4a8] ;  /* 0x00012a00ff024b82 */ /* 0x000ea40000000a00 */
[----:B--2---:R-:W-:Y:S01]  /*2900*/  @P4 IMAD R3, R3, 0x140, RZ ;  /* 0x0000014003034824 */ /* 0x004fe200078e02ff */
[----:B---3--:R2:W-:Y:S05]  /*2910*/  @!P5 STG.E.128 desc[UR6][R32.64], R20 ;  /* 0x000000142000d986 */ /* 0x0085ea000c101d06 */
[----:B------:R-:W3:Y:S05]  /*2920*/  @P6 LDG.E.128 R16, desc[UR6][R16.64] ;  /* 0x0000000610106981 */ /* 0x000eea000c1e1d00 */
[----:B---3--:R3:W-:Y:S05]  /*2930*/  @P6 STG.E.128 desc[UR6][R24.64], R16 ;  /* 0x0000001018006986 */ /* 0x0087ea000c101d06 */
[----:B--2---:R2:W4:Y:S02]  /*2940*/  @!P3 LDG.E.128 R20, desc[UR6][R6.64] ;  /* 0x000000060614b981 */ /* 0x004524000c1e1d00 */
[----:B--2---:R-:W-:Y:S04]  /*2950*/  @!P3 IMAD.WIDE.U32 R6, R4, 0xc0, R28 ;  /* 0x000000c00406b825 */ /* 0x004fe800078e001c */
[----:B------:R-:W-:Y:S02]  /*2960*/  @!P3 IMAD.IADD R7, R7, 0x1, R5 ;  /* 0x000000010707b824 */ /* 0x000fe400078e0205 */
[----:B------:R-:W3:Y:S02]  /*2970*/  @P2 LDC.64 R4, c[0x0][0x3b8] ;  /* 0x0000ee00ff042b82 */ /* 0x000ee40000000a00 */
[C---:B---3--:R-:W-:Y:S04]  /*2980*/  @P2 LEA R24, P0, R4.reuse, R28, 0x8 ;  /* 0x0000001c04182211 */ /* 0x048fe800078040ff */
[----:B------:R-:W-:Y:S01]  /*2990*/  @P2 LEA.HI.X R25, R4, R29, R5, 0x8, P0 ;  /* 0x0000001d04192211 */ /* 0x000fe200000f4405 */
[----:B----4-:R2:W-:Y:S05]  /*29a0*/  @!P3 STG.E.128 desc[UR6][R6.64], R20 ;  /* 0x000000140600b986 */ /* 0x0105ea000c101d06 */
[----:B------:R-:W3:Y:S01]  /*29b0*/  @P2 LDG.E.128 R16, desc[UR6][R26.64] ;  /* 0x000000061a102981 */ /* 0x000ee2000c1e1d00 */
[----:B--2---:R-:W-:Y:S04]  /*29c0*/  @P4 IMAD.WIDE.U32 R6, R2, 0x140, R30 ;  /* 0x0000014002064825 */ /* 0x004fe800078e001e */
[----:B------:R-:W-:Y:S02]  /*29d0*/  @P4 IMAD.IADD R7, R7, 0x1, R3 ;  /* 0x0000000107074824 */ /* 0x000fe400078e0203 */
[----:B------:R-:W2:Y:S02]  /*29e0*/  @P4 LDC.64 R2, c[0x0][0x3b8] ;  /* 0x0000ee00ff024b82 */ /* 0x000ea40000000a00 */
[----:B--2---:R-:W-:Y:S04]  /*29f0*/  @P4 IMAD.WIDE.U32 R20, R2, 0x140, R28 ;  /* 0x0000014002144825 */ /* 0x004fe800078e001c */
[----:B------:R-:W-:Y:S04]  /*2a00*/  @P4 IMAD R3, R3, 0x140, RZ ;  /* 0x0000014003034824 */ /* 0x000fe800078e02ff */
[----:B------:R-:W-:Y:S01]  /*2a10*/  @P4 IMAD.IADD R21, R21, 0x1, R3 ;  /* 0x0000000115154824 */ /* 0x000fe200078e0203 */
[----:B---3--:R3:W-:Y:S05]  /*2a20*/  @P2 STG.E.128 desc[UR6][R24.64], R16 ;  /* 0x0000001018002986 */ /* 0x0087ea000c101d06 */
[----:B------:R-:W2:Y:S05]  /*2a30*/  @P4 LDG.E.128 R4, desc[UR6][R6.64] ;  /* 0x0000000606044981 */ /* 0x000eaa000c1e1d00 */
[----:B--2---:R3:W-:Y:S01]  /*2a40*/  @P4 STG.E.128 desc[UR6][R20.64], R4 ;  /* 0x0000000414004986 */ /* 0x0047e2000c101d06 */
[----:B------:R-:W-:Y:S05]  /*2a50*/  @!P1 BRA `(.L_x_1606) ;  /* 0x0000004c00689947 */ /* 0x000fea0003800000 */
[----:B------:R-:W2:Y:S02]  /*2a60*/  LDC.64 R2, c[0x0][0x4a8] ;  /* 0x00012a00ff027b82 */ /* 0x000ea40000000a00 */
[----:B--2---:R-:W-:Y:S04]  /*2a70*/  IMAD.WIDE.U32 R30, R2, 0x180, R30 ;  /* 0x00000180021e7825 */ /* 0x004fe800078e001e */
[----:B------:R-:W-:Y:S05]  /*2a80*/  IMAD R3, R3, 0x180, RZ ;  /* 0x0000018003037824 */ /* 0x000fea00078e02ff */
[----:B------:R-:W-:Y:S02]  /*2a90*/  IADD3 R31, PT, PT, R31, R3, RZ ;  /* 0x000000031f1f7210 */ /* 0x000fe40007ffe0ff */
[----:B------:R-:W2:Y:S03]  /*2aa0*/  LDC.64 R2, c[0x0][0x3b8] ;  /* 0x0000ee00ff027b82 */ /* 0x000ea60000000a00 */
[----:B---3--:R-:W3:Y:S01]  /*2ab0*/  LDG.E.128 R4, desc[UR6][R30.64] ;  /* 0x000000061e047981 */ /* 0x008ee2000c1e1d00 */
[----:B--2---:R-:W-:Y:S02]  /*2ac0*/  IMAD R3, R3, 0x180, RZ ;  /* 0x0000018003037824 */ /* 0x004fe400078e02ff */
[----:B------:R-:W-:Y:S05]  /*2ad0*/  IMAD.WIDE.U32 R28, R2, 0x180, R28 ;  /* 0x00000180021c7825 */ /* 0x000fea00078e001c */
[----:B------:R-:W-:Y:S05]  /*2ae0*/  IADD3 R29, PT, PT, R29, R3, RZ ;  /* 0x000000031d1d7210 */ /* 0x000fea0007ffe0ff */
[----:B---3--:R2:W-:Y:S01]  /*2af0*/  STG.E.128 desc[UR6][R28.64], R4 ;  /* 0x000000041c007986 */ /* 0x0085e2000c101d06 */
[----:B------:R-:W-:Y:S05]  /*2b00*/  BRA `(.L_x_1606) ;  /* 0x0000004c003c7947 */ /* 0x000fea0003800000 */
.L_x_1605:
[----:B------:R-:W-:Y:S05]  /*2b10*/  BRA.U !UP0, `(.L_x_1607) ;  /* 0x0000001d08587547 */ /* 0x000fea000b800000 */
[----:B------:R-:W-:Y:S01]  /*2b20*/  LEA R40, P0, R93, R10, 0x1 ;  /* 0x0000000a5d287211 */ /* 0x000fe200078008ff */
[----:B------:R-:W3:Y:S01]  /*2b30*/  LDC R36, c[0x0][0x450] ;  /* 0x00011400ff247b82 */ /* 0x000ee20000000800 */
[C---:B------:R-:W-:Y:S01]  /*2b40*/  SHF.L.U64.HI R3, R117.reuse, 0x1, R100 ;  /* 0x0000000175037819 */ /* 0x040fe20000010264 */
[----:B--2---:R-:W-:Y:S01]  /*2b50*/  IMAD.SHL.U32 R5, R117, 0x2, RZ ;  /* 0x0000000275057824 */ /* 0x004fe200078e00ff */
[----:B------:R-:W-:Y:S01]  /*2b60*/  LEA.HI.X R41, R93, R9, R92, 0x1, P0 ;  /* 0x000000095d297211 */ /* 0x000fe200000f0c5c */
[----:B------:R-:W-:Y:S01]  /*2b70*/  BSSY.RECONVERGENT B0, `(.L_x_1608) ;  /* 0x0000036000007945 */ /* 0x000fe20003800200 */
[C---:B------:R-:W-:Y:S04]  /*2b80*/  LEA R38, P0, R65.reuse, R80, 0x1 ;  /* 0x0000005041267211 */ /* 0x040fe800078008ff */
[----:B------:R-:W-:Y:S02]  /*2b90*/  LEA.HI.X R39, R65, R81, R62, 0x1, P0 ;  /* 0x0000005141277211 */ /* 0x000fe400000f0c3e */
[-C--:B------:R-:W-:Y:S05]  /*2ba0*/  IADD3 R6, P0, PT, R12, R5.reuse, RZ ;  /* 0x000000050c067210 */ /* 0x080fea0007f1e0ff */
[--C-:B------:R-:W-:Y:S01]  /*2bb0*/  IMAD.X R7, R13, 0x1, R3.reuse, P0 ;  /* 0x000000010d077824 */ /* 0x100fe200000e0603 */
[----:B------:R-:W-:Y:S05]  /*2bc0*/  IADD3 R34, P0, PT, R52, R5, RZ ;  /* 0x0000000534227210 */ /* 0x000fea0007f1e0ff */
[----:B------:R-:W-:Y:S01]  /*2bd0*/  IMAD.X R35, R53, 0x1, R3, P0 ;  /* 0x0000000135237824 */ /* 0x000fe200000e0603 */
[----:B------:R-:W-:Y:S07]  /*2be0*/  @!P2 BRA `(.L_x_1609) ;  /* 0x0000000000b8a947 */ /* 0x000fee0003800000 */
[----:B------:R-:W-:Y:S02]  /*2bf0*/  ISETP.GE.AND P0, PT, R148, R15, PT ;  /* 0x0000000f9400720c */ /* 0x000fe40003f06270 */
[----:B------:R-:W-:Y:S05]  /*2c00*/  MOV R8, R10 ;  /* 0x0000000a00087202 */ /* 0x000fea0000000f00 */
[----:B------:R-:W2:Y:S08]  /*2c10*/  LDG.E.128 R20, desc[UR6][R8.64] ;  /* 0x0000000608147981 */ /* 0x000eb0000c1e1d00 */
[----:B------:R-:W4:Y:S06]  /*2c20*/  @!P0 LDG.E.64 R30, desc[UR6][R52.64] ;  /* 0x00000006341e8981 */ /* 0x000f2c000c1e1b00 */
[----:B------:R-:W5:Y:S01]  /*2c30*/  @!P0 LDG.E.64 R16, desc[UR6][R12.64] ;  /* 0x000000060c108981 */ /* 0x000f62000c1e1b00 */
[C---:B--2---:R-:W-:Y:S01]  /*2c40*/  @!P0 LOP3.LUT R19, R20.reuse, 0xffff0000, RZ, 0xc0, !PT ;  /* 0xffff000014138812 */ /* 0x044fe200078ec0ff */
[----:B------:R-:W-:Y:S01]  /*2c50*/  @!P0 IMAD.U32 R27, R20, 0x10000, RZ ;  /* 0x00010000141b8824 */ /* 0x000fe200078e00ff */
[C---:B------:R-:W-:Y:S01]  /*2c60*/  @!P0 LOP3.LUT R18, R22.reuse, 0xffff0000, RZ, 0xc0, !PT ;  /* 0xffff000016128812 */ /* 0x040fe200078ec0ff */
[----:B------:R-:W-:Y:S01]  /*2c70*/  @!P0 IMAD.U32 R26, R22, 0x10000, RZ ;  /* 0x00010000161a8824 */ /* 0x000fe200078e00ff */
[----:B------:R-:W-:Y:S02]  /*2c80*/  @!P0 SHF.L.U32 R28, R23, 0x10, RZ ;  /* 0x00000010171c8819 */ /* 0x000fe400000006ff */
[C---:B----4-:R-:W-:Y:S01]  /*2c90*/  @!P0 LOP3.LUT R29, R30.reuse, 0xffff0000, RZ, 0xc0, !PT ;  /* 0xffff00001e1d8812 */ /* 0x050fe200078ec0ff */
[----:B------:R-:W-:Y:S01]  /*2ca0*/  @!P0 IMAD.U32 R25, R30, 0x10000, RZ ;  /* 0x000100001e198824 */ /* 0x000fe200078e00ff */
[C---:B------:R-:W-:Y:S02]  /*2cb0*/  @!P0 SHF.L.U32 R24, R31.reuse, 0x10, RZ ;  /* 0x000000101f188819 */ /* 0x040fe400000006ff */
[----:B------:R-:W-:Y:S01]  /*2cc0*/  @!P0 LOP3.LUT R31, R31, 0xffff0000, RZ, 0xc0, !PT ;  /* 0xffff00001f1f8812 */ /* 0x000fe200078ec0ff */
[----:B------:R-:W-:Y:S01]  /*2cd0*/  @!P0 FMUL.FTZ R33, R19, R25 ;  /* 0x0000001913218220 */ /* 0x000fe20000410000 */
[C---:B-----5:R-:W-:Y:S01]  /*2ce0*/  @!P0 SHF.L.U32 R5, R17.reuse, 0x10, RZ ;  /* 0x0000001011058819 */ /* 0x060fe200000006ff */
        /* <DEDUP_REMOVED lines=30> */
.L_x_1609:
[----:B-1----:R-:W-:Y:S05]  /*2ed0*/  BSYNC.RECONVERGENT B0 ;  /* 0x0000000000007941 */ /* 0x002fea0003800200 */
.L_x_1608:
[----:B------:R-:W-:Y:S01]  /*2ee0*/  ISETP.NE.AND P0, PT, R130, RZ, PT ;  /* 0x000000ff8200720c */ /* 0x000fe20003f05270 */
[----:B------:R-:W-:Y:S11]  /*2ef0*/  BSSY.RECONVERGENT B0, `(.L_x_1610) ;  /* 0x0000031000007945 */ /* 0x000ff60003800200 */
[----:B------:R-:W-:Y:S01]  /*2f00*/  @!UPT UIADD3 URZ, UPT, UPT, URZ, URZ, URZ ;  /* 0x000000fffffff290 */ /* 0x000fe2000fffe0ff */
[----:B------:R-:W-:Y:S05]  /*2f10*/  @P0 BRA `(.L_x_1611) ;  /* 0x0000000000b80947 */ /* 0x000fea0003800000 */
[----:B------:R-:W-:Y:S01]  /*2f20*/  ISETP.GE.AND P0, PT, R148, R15, PT ;  /* 0x0000000f9400720c */ /* 0x000fe20003f06270 */
[----:B--2---:R-:W2:Y:S11]  /*2f30*/  LDG.E.128 R20, desc[UR6][R40.64] ;  /* 0x0000000628147981 */ /* 0x004eb6000c1e1d00 */
[----:B------:R-:W-:Y:S01]  /*2f40*/  @!UPT UIADD3 URZ, UPT, UPT, URZ, URZ, URZ ;  /* 0x000000fffffff290 */ /* 0x000fe2000fffe0ff */
        /* <DEDUP_REMOVED lines=12> */
[----:B-----5:R-:W-:Y:S01]  /*3010*/  @!P0 SHF.L.U32 R8, R16, 0x10, RZ ;  /* 0x0000001010088819 */ /* 0x020fe200000006ff */
        /* <DEDUP_REMOVED lines=30> */
.L_x_1611:
[----:B------:R-:W-:Y:S05]  /*3200*/  BSYNC.RECONVERGENT B0 ;  /* 0x0000000000007941 */ /* 0x000fea0003800200 */
.L_x_1610:
[----:B------:R-:W-:Y:S04]  /*3210*/  BSSY.RECONVERGENT B0, `(.L_x_1612) ;  /* 0x0000038000007945 */ /* 0x000fe80003800200 */
[----:B------:R-:W-:Y:S05]  /*3220*/  @P5 BRA `(.L_x_1613) ;  /* 0x0000000000d85947 */ /* 0x000fea0003800000 */
[----:B------:R-:W4:Y:S08]  /*3230*/  LDC.64 R44, c[0x0][0x4a8] ;  /* 0x00012a00ff2c7b82 */ /* 0x000f300000000a00 */
[----:B------:R-:W5:Y:S01]  /*3240*/  LDC.64 R42, c[0x0][0x3b8] ;  /* 0x0000ee00ff2a7b82 */ /* 0x000f620000000a00 */
[C---:B----4-:R-:W-:Y:S04]  /*3250*/  LEA R46, P0, R44.reuse, R40, 0x6 ;  /* 0x000000282c2e7211 */ /* 0x050fe800078030ff */
[----:B------:R-:W-:Y:S02]  /*3260*/  LEA.HI.X R47, R44, R41, R45, 0x6, P0 ;  /* 0x000000292c2f7211 */ /* 0x000fe400000f342d */
[C---:B-----5:R-:W-:Y:S03]  /*3270*/  LEA R44, P0, R42.reuse, R38, 0x6 ;  /* 0x000000262a2c7211 */ /* 0x060fe600078030ff */
[----:B-12---:R-:W2:Y:S01]  /*3280*/  LDG.E.128 R20, desc[UR6][R46.64] ;  /* 0x000000062e147981 */ /* 0x006ea2000c1e1d00 */
[----:B------:R-:W-:Y:S02]  /*3290*/  LEA.HI.X R45, R42, R39, R43, 0x6, P0 ;  /* 0x000000272a2d7211 */ /* 0x000fe400000f342b */
[----:B------:R-:W-:Y:S11]  /*32a0*/  ISETP.GE.AND P0, PT, R148, R15, PT ;  /* 0x0000000f9400720c */ /* 0x000ff60003f06270 */
[----:B------:R-:W-:Y:S02]  /*32b0*/  @!UPT UIADD3 URZ, UPT, UPT, URZ, URZ, URZ ;  /* 0x000000fffffff290 */ /* 0x000fe4000fffe0ff */
[C---:B------:R-:W-:Y:S04]  /*32c0*/  @!P0 IMAD.WIDE R32, R11.reuse, 0x40, R34 ;  /* 0x000000400b208825 */ /* 0x040fe800078e0222 */
[----:B------:R-:W-:Y:S02]  /*32d0*/  @!P0 IMAD.WIDE R24, R11, 0x40, R6 ;  /* 0x000000400b188825 */ /* 0x000fe400078e0206 */
[----:B------:R-:W4:Y:S06]  /*32e0*/  @!P0 LDG.E.64 R32, desc[UR6][R32.64] ;  /* 0x0000000620208981 */ /* 0x000f2c000c1e1b00 */
[----:B------:R-:W5:Y:S01]  /*32f0*/  @!P0 LDG.E.64 R16, desc[UR6][R24.64] ;  /* 0x0000000618108981 */ /* 0x000f62000c1e1b00 */
[C---:B--2---:R-:W-:Y:S01]  /*3300*/  @!P0 LOP3.LUT R19, R20.reuse, 0xffff0000, RZ, 0xc0, !PT ;  /* 0xffff000014138812 */ /* 0x044fe200078ec0ff */
[----:B------:R-:W-:Y:S01]  /*3310*/  @!P0 IMAD.U32 R28, R23, 0x10000, RZ ;  /* 0x00010000171c8824 */ /* 0x000fe200078e00ff */
[----:B------:R-:W-:Y:S02]  /*3320*/  @!P0 SHF.L.U32 R29, R20, 0x10, RZ ;  /* 0x00000010141d8819 */ /* 0x000fe400000006ff */
[C---:B------:R-:W-:Y:S02]  /*3330*/  @!P0 LOP3.LUT R14, R22.reuse, 0xffff0000, RZ, 0xc0, !PT ;  /* 0xffff0000160e8812 */ /* 0x040fe400078ec0ff */
[----:B------:R-:W-:Y:S02]  /*3340*/  @!P0 SHF.L.U32 R26, R22, 0x10, RZ ;  /* 0x00000010161a8819 */ /* 0x000fe400000006ff */
[C---:B----4-:R-:W-:Y:S01]  /*3350*/  @!P0 SHF.L.U32 R27, R32.reuse, 0x10, RZ ;  /* 0x00000010201b8819 */ /* 0x050fe200000006ff */
[C---:B------:R-:W-:Y:S01]  /*3360*/  @!P0 IMAD.U32 R18, R33.reuse, 0x10000, RZ ;  /* 0x0001000021128824 */ /* 0x040fe200078e00ff */
[----:B------:R-:W-:Y:S02]  /*3370*/  @!P0 LOP3.LUT R31, R32, 0xffff0000, RZ, 0xc0, !PT ;  /* 0xffff0000201f8812 */ /* 0x000fe400078ec0ff */
        /* <DEDUP_REMOVED lines=33> */
.L_x_1613:
[----:B------:R-:W-:Y:S05]  /*3590*/  BSYNC.RECONVERGENT B0 ;  /* 0x0000000000007941 */ /* 0x000fea0003800200 */
.L_x_1612:
[----:B------:R-:W-:Y:S04]  /*35a0*/  BSSY.RECONVERGENT B0, `(.L_x_1614) ;  /* 0x0000038000007945 */ /* 0x000fe80003800200 */
[----:B------:R-:W-:Y:S05]  /*35b0*/  @!P6 BRA `(.L_x_1615) ;  /* 0x0000000000d8e947 */ /* 0x000fea0003800000 */
[----:B------:R-:W-:Y:S01]  /*35c0*/  ISETP.GE.AND P0, PT, R148, R15, PT ;  /* 0x0000000f9400720c */ /* 0x000fe20003f06270 */
[----:B------:R-:W4:Y:S11]  /*35d0*/  LDC.64 R42, c[0x0][0x4a8] ;  /* 0x00012a00ff2a7b82 */ /* 0x000f360000000a00 */
[----:B------:R-:W-:Y:S01]  /*35e0*/  @!UPT UIADD3 URZ, UPT, UPT, URZ, URZ, URZ ;  /* 0x000000fffffff290 */ /* 0x000fe2000fffe0ff */
[C---:B------:R-:W-:Y:S04]  /*35f0*/  @!P0 IMAD.WIDE R32, R11.reuse, 0x80, R34 ;  /* 0x000000800b208825 */ /* 0x040fe800078e0222 */
[----:B------:R-:W-:Y:S02]  /*3600*/  @!P0 IMAD.WIDE R24, R11, 0x80, R6 ;  /* 0x000000800b188825 */ /* 0x000fe400078e0206 */
[----:B------:R-:W5:Y:S01]  /*3610*/  @!P0 LDG.E.64 R32, desc[UR6][R32.64] ;  /* 0x0000000620208981 */ /* 0x000f62000c1e1b00 */
[C---:B----4-:R-:W-:Y:S05]  /*3620*/  LEA R44, P1, R42.reuse, R40, 0x7 ;  /* 0x000000282a2c7211 */ /* 0x050fea00078238ff */
[----:B------:R-:W4:Y:S01]  /*3630*/  @!P0 LDG.E.64 R16, desc[UR6][R24.64] ;  /* 0x0000000618108981 */ /* 0x000f22000c1e1b00 */
[----:B------:R-:W-:Y:S02]  /*3640*/  LEA.HI.X R45, R42, R41, R43, 0x7, P1 ;  /* 0x000000292a2d7211 */ /* 0x000fe400008f3c2b */
[----:B------:R-:W3:Y:S03]  /*3650*/  LDC.64 R42, c[0x0][0x3b8] ;  /* 0x0000ee00ff2a7b82 */ /* 0x000ee60000000a00 */
[----:B-12---:R-:W2:Y:S01]  /*3660*/  LDG.E.128 R20, desc[UR6][R44.64] ;  /* 0x000000062c147981 */ /* 0x006ea2000c1e1d00 */
[C---:B---3--:R-:W-:Y:S04]  /*3670*/  LEA R48, P1, R42.reuse, R38, 0x7 ;  /* 0x000000262a307211 */ /* 0x048fe800078238ff */
[----:B------:R-:W-:Y:S02]  /*3680*/  LEA.HI.X R49, R42, R39, R43, 0x7, P1 ;  /* 0x000000272a317211 */ /* 0x000fe400008f3c2b */
[C---:B-----5:R-:W-:Y:S01]  /*3690*/  @!P0 SHF.L.U32 R27, R32.reuse, 0x10, RZ ;  /* 0x00000010201b8819 */ /* 0x060fe200000006ff */
[C---:B------:R-:W-:Y:S01]  /*36a0*/  @!P0 IMAD.U32 R18, R33.reuse, 0x10000, RZ ;  /* 0x0001000021128824 */ /* 0x040fe200078e00ff */
[----:B------:R-:W-:Y:S02]  /*36b0*/  @!P0 LOP3.LUT R31, R32, 0xffff0000, RZ, 0xc0, !PT ;  /* 0xffff0000201f8812 */ /* 0x000fe400078ec0ff */
[----:B------:R-:W-:Y:S02]  /*36c0*/  @!P0 LOP3.LUT R33, R33, 0xffff0000, RZ, 0xc0, !PT ;  /* 0xffff000021218812 */ /* 0x000fe400078ec0ff */
[C---:B----4-:R-:W-:Y:S01]  /*36d0*/  @!P0 SHF.L.U32 R8, R16.reuse, 0x10, RZ ;  /* 0x0000001010088819 */ /* 0x050fe200000006ff */
        /* <DEDUP_REMOVED lines=36> */
.L_x_1615:
[----:B------:R-:W-:Y:S05]  /*3920*/  BSYNC.RECONVERGENT B0 ;  /* 0x0000000000007941 */ /* 0x000fea0003800200 */
.L_x_1614:
[----:B------:R-:W-:Y:S04]  /*3930*/  BSSY.RECONVERGENT B0, `(.L_x_1616) ;  /* 0x000003a000007945 */ /* 0x000fe80003800200 */
[----:B------:R-:W-:Y:S05]  /*3940*/  @P3 BRA `(.L_x_1617) ;  /* 0x0000000000e03947 */ /* 0x000fea0003800000 */
[----:B------:R-:W-:Y:S01]  /*3950*/  ISETP.GE.AND P0, PT, R148, R15, PT ;  /* 0x0000000f9400720c */ /* 0x000fe20003f06270 */
[----:B------:R-:W4:Y:S11]  /*3960*/  LDC.64 R42, c[0x0][0x4a8] ;  /* 0x00012a00ff2a7b82 */ /* 0x000f360000000a00 */
[----:B------:R-:W-:Y:S01]  /*3970*/  @!UPT UIADD3 URZ, UPT, UPT, URZ, URZ, URZ ;  /* 0x000000fffffff290 */ /* 0x000fe2000fffe0ff */
[C---:B------:R-:W-:Y:S04]  /*3980*/  @!P0 IMAD.WIDE R32, R11.reuse, 0xc0, R34 ;  /* 0x000000c00b208825 */ /* 0x040fe800078e0222 */
[----:B------:R-:W-:Y:S02]  /*3990*/  @!P0 IMAD.WIDE R24, R11, 0xc0, R6 ;  /* 0x000000c00b188825 */ /* 0x000fe400078e0206 */
[----:B------:R-:W5:Y:S06]  /*39a0*/  @!P0 LDG.E.64 R32, desc[UR6][R32.64] ;  /* 0x0000000620208981 */ /* 0x000f6c000c1e1b00 */
[----:B------:R-:W2:Y:S01]  /*39b0*/  @!P0 LDG.E.64 R16, desc[UR6][R24.64] ;  /* 0x0000000618108981 */ /* 0x000ea2000c1e1b00 */
[----:B-----5:R-:W-:Y:S01]  /*39c0*/  @!P0 SHF.L.U32 R27, R32, 0x10, RZ ;  /* 0x00000010201b8819 */ /* 0x020fe200000006ff */
[----:B----4-:R-:W-:Y:S01]  /*39d0*/  IMAD.WIDE.U32 R44, R42, 0xc0, R40 ;  /* 0x000000c02a2c7825 */ /* 0x010fe200078e0028 */
        /* <DEDUP_REMOVED lines=9> */
[----:B-1----:R-:W4:Y:S01]  /*3a70*/  LDG.E.128 R20, desc[UR6][R44.64] ;  /* 0x000000062c147981 */ /* 0x002f22000c1e1d00 */
[----:B------:R-:W-:Y:S01]  /*3a80*/  @!P0 LOP3.LUT R33, R33, 0xffff0000, RZ, 0xc0, !PT ;  /* 0xffff000021218812 */ /* 0x000fe200078ec0ff */
[----:B--2---:R-:W-:Y:S04]  /*3a90*/  IMAD.WIDE.U32 R48, R42, 0xc0, R38 ;  /* 0x000000c02a307825 */ /* 0x004fe800078e0026 */
[----:B------:R-:W-:Y:S05]  /*3aa0*/  IMAD R43, R43, 0xc0, RZ ;  /* 0x000000c02b2b7824 */ /* 0x000fea00078e02ff */
[----:B------:R-:W-:Y:S02]  /*3ab0*/  IADD3 R49, PT, PT, R43, R49, RZ ;  /* 0x000000312b317210 */ /* 0x000fe40007ffe0ff */
[C---:B----4-:R-:W-:Y:S02]  /*3ac0*/  @!P0 LOP3.LUT R19, R20.reuse, 0xffff0000, RZ, 0xc0, !PT ;  /* 0xffff000014138812 */ /* 0x050fe400078ec0ff */
        /* <DEDUP_REMOVED lines=32> */
.L_x_1617:
[----:B------:R-:W-:Y:S05]  /*3cd0*/  BSYNC.RECONVERGENT B0 ;  /* 0x0000000000007941 */ /* 0x000fea0003800200 */
.L_x_1616:
[----:B------:R-:W-:Y:S01]  /*3ce0*/  ISETP.NE.AND P0, PT, R126, RZ, PT ;  /* 0x000000ff7e00720c */ /* 0x000fe20003f05270 */
[----:B------:R-:W-:Y:S11]  /*3cf0*/  BSSY.RECONVERGENT B0, `(.L_x_1618) ;  /* 0x0000039000007945 */ /* 0x000ff60003800200 */
[----:B------:R-:W-:Y:S01]  /*3d00*/  @!UPT UIADD3 URZ, UPT, UPT, URZ, URZ, URZ ;  /* 0x000000fffffff290 */ /* 0x000fe2000fffe0ff */
        /* <DEDUP_REMOVED lines=55> */
.L_x_1619:
[----:B------:R-:W-:Y:S05]  /*4080*/  BSYNC.RECONVERGENT B0 ;  /* 0x0000000000007941 */ /* 0x000fea0003800200 */
.L_x_1618:
[----:B------:R-:W-:Y:S04]  /*4090*/  BSSY.RECONVERGENT B0, `(.L_x_1620) ;  /* 0x000003a000007945 */ /* 0x000fe80003800200 */
[----:B------:R-:W-:Y:S05]  /*40a0*/  @!P4 BRA `(.L_x_1621) ;  /* 0x0000000000e0c947 */ /* 0x000fea0003800000 */
        /* <DEDUP_REMOVED lines=56> */
.L_x_1621:
[----:B------:R-:W-:Y:S05]  /*4430*/  BSYNC.RECONVERGENT B0 ;  /* 0x0000000000007941 */ /* 0x000fea0003800200 */
.L_x_1620:
[----:B------:R-:W-:Y:S01]  /*4440*/  ISETP.NE.AND P0, PT, R124, RZ, PT ;  /* 0x000000ff7c00720c */ /* 0x000fe20003f05270 */
[----:B------:R-:W-:Y:S11]  /*4450*/  BSSY.RECONVERGENT B0, `(.L_x_1622) ;  /* 0x000003b000007945 */ /* 0x000ff60003800200 */
[----:B------:R-:W-:Y:S01]  /*4460*/  @!UPT UIADD3 URZ, UPT, UPT, URZ, URZ, URZ ;  /* 0x000000fffffff290 */ /* 0x000fe2000fffe0ff */
[----:B------:R-:W-:Y:S05]  /*4470*/  @!P0 BRA `(.L_x_1623) ;  /* 0x0000000000e08947 */ /* 0x000fea0003800000 */
[----:B------:R-:W-:Y:S01]  /*4480*/  ISETP.GE.AND P0, PT, R148, R15, PT ;  /* 0x0000000f9400720c */ /* 0x000fe20003f06270 */
[----:B------:R-:W5:Y:S11]  /*4490*/  LDC.64 R28, c[0x0][0x4a8] ;  /* 0x00012a00ff1c7b82 */ /* 0x000f760000000a00 */
[----:B------:R-:W-:Y:S01]  /*44a0*/  @!UPT UIADD3 URZ, UPT, UPT, URZ, URZ, URZ ;  /* 0x000000fffffff290 */ /* 0x000fe2000fffe0ff */
[C---:B------:R-:W-:Y:S04]  /*44b0*/  @!P0 IMAD.WIDE R34, R11.reuse, 0x180, R34 ;  /* 0x000001800b228825 */ /* 0x040fe800078e0222 */
[----:B------:R-:W-:Y:S02]  /*44c0*/  @!P0 IMAD.WIDE R6, R11, 0x180, R6 ;  /* 0x000001800b068825 */ /* 0x000fe400078e0206 */
[----:B------:R-:W1:Y:S06]  /*44d0*/  @!P0 LDG.E.64 R34, desc[UR6][R34.64] ;  /* 0x0000000622228981 */ /* 0x000e6c000c1e1b00 */
[----:B------:R-:W3:Y:S01]  /*44e0*/  @!P0 LDG.E.64 R6, desc[UR6][R6.64] ;  /* 0x0000000606068981 */ /* 0x000ee2000c1e1b00 */
[----:B-12-4-:R-:W-:Y:S01]  /*44f0*/  @!P0 SHF.L.U32 R21, R34, 0x10, RZ ;  /* 0x0000001022158819 */ /* 0x016fe200000006ff */
[----:B-----5:R-:W-:Y:S01]  /*4500*/  IMAD.WIDE.U32 R40, R28, 0x180, R40 ;  /* 0x000001801c287825 */ /* 0x020fe200078e0028 */
[----:B------:R-:W-:Y:S02]  /*4510*/  @!P0 LOP3.LUT R23, R34, 0xffff0000, RZ, 0xc0, !PT ;  /* 0xffff000022178812 */ /* 0x000fe400078ec0ff */
[----:B------:R-:W-:Y:S01]  /*4520*/  @!P0 SHF.L.U32 R24, R35, 0x10, RZ ;  /* 0x0000001023188819 */ /* 0x000fe200000006ff */
[----:B------:R-:W-:Y:S01]  /*4530*/  IMAD R29, R29, 0x180, RZ ;  /* 0x000001801d1d7824 */ /* 0x000fe200078e02ff */
[C---:B---3--:R-:W-:Y:S02]  /*4540*/  @!P0 SHF.L.U32 R15, R6.reuse, 0x10, RZ ;  /* 0x00000010060f8819 */ /* 0x048fe400000006ff */
        /* <DEDUP_REMOVED lines=43> */
.L_x_1623:
[----:B------:R-:W-:Y:S05]  /*4800*/  BSYNC.RECONVERGENT B0 ;  /* 0x0000000000007941 */ /* 0x000fea0003800200 */
.L_x_1622:
[----:B------:R-:W1:Y:S01]  /*4810*/  LDC R15, c[0x0][0x450] ;  /* 0x00011400ff0f7b82 */ /* 0x000e620000000800 */
[----:B---3--:R-:W-:Y:S05]  /*4820*/  IMAD.U32 R3, R36, -0x80, RZ ;  /* 0xffffff8024037824 */ /* 0x008fea00078e00ff */
[C---:B------:R-:W-:Y:S02]  /*4830*/  LEA R12, P1, R3.reuse, R12, 0x1 ;  /* 0x0000000c030c7211 */ /* 0x040fe400078208ff */
[C---:B------:R-:W-:Y:S02]  /*4840*/  LEA R52, P0, R3.reuse, R52, 0x1 ;  /* 0x0000003403347211 */ /* 0x040fe400078008ff */
[C---:B------:R-:W-:Y:S02]  /*4850*/  LEA.HI.X.SX32 R13, R3.reuse, R13, 0x1, P1 ;  /* 0x0000000d030d7211 */ /* 0x040fe400008f0eff */
[----:B------:R-:W-:Y:S01]  /*4860*/  LEA.HI.X.SX32 R53, R3, R53, 0x1, P0 ;  /* 0x0000003503357211 */ /* 0x000fe200000f0eff */
[----:B------:R-:W-:Y:S05]  /*4870*/  BRA `(.L_x_1606) ;  /* 0x0000002c00e07947 */ /* 0x000fea0003800000 */
.L_x_1607:
[----:B------:R-:W-:Y:S01]  /*4880*/  LEA.HI R14, R15, R15, RZ, 0x1 ;  /* 0x0000000f0f0e7211 */ /* 0x000fe200078f08ff */
[----:B------:R-:W3:Y:S01]  /*4890*/  LDC R125, c[0x0][0x450] ;  /* 0x00011400ff7d7b82 */ /* 0x000ee20000000800 */
[C---:B------:R-:W-:Y:S01]  /*48a0*/  LEA R18, P0, R93.reuse, R10, 0x1 ;  /* 0x0000000a5d127211 */ /* 0x040fe200078008ff */
[----:B------:R-:W-:Y:S01]  /*48b0*/  BSSY.RECONVERGENT B0, `(.L_x_1624) ;  /* 0x000005d000007945 */ /* 0x000fe20003800200 */
[----:B------:R-:W-:Y:S02]  /*48c0*/  SHF.R.S32.HI R14, RZ, 0x1, R14 ;  /* 0x00000001ff0e7819 */ /* 0x000fe4000001140e */
[----:B------:R-:W-:Y:S02]  /*48d0*/  SHF.R.U32.HI R17, RZ, 0x1, R15 ;  /* 0x00000001ff117819 */ /* 0x000fe4000001160f */
[----:B------:R-:W-:Y:S01]  /*48e0*/  LEA.HI.X R19, R93, R9, R92, 0x1, P0 ;  /* 0x000000095d137211 */ /* 0x000fe200000f0c5c */
[----:B------:R-:W-:Y:S01]  /*48f0*/  IMAD.MOV R14, RZ, RZ, -R14 ;  /* 0x000000ffff0e7224 */ /* 0x000fe200078e0a0e */
[C---:B------:R-:W-:Y:S02]  /*4900*/  LEA R128, P0, R65.reuse, R80, 0x1 ;  /* 0x0000005041807211 */ /* 0x040fe400078008ff */
[----:B------:R-:W-:Y:S02]  /*4910*/  ISETP.GE.U32.AND P1, PT, R148, R17, PT ;  /* 0x000000119400720c */ /* 0x000fe40003f26070 */
[----:B------:R-:W-:Y:S02]  /*4920*/  LEA.HI.X R129, R65, R81, R62, 0x1, P0 ;  /* 0x0000005141817211 */ /* 0x000fe400000f0c3e */
[----:B------:R-:W-:Y:S02]  /*4930*/  SEL R17, R17, R14, !P1 ;  /* 0x0000000e11117207 */ /* 0x000fe40004800000 */
[----:B------:R-:W-:Y:S01]  /*4940*/  SHF.R.S32.HI R127, RZ, 0x1f, R14 ;  /* 0x0000001fff7f7819 */ /* 0x000fe2000001140e */
[----:B------:R-:W-:Y:S06]  /*4950*/  @!P2 BRA `(.L_x_1625) ;  /* 0x000000040048a947 */ /* 0x000fec0003800000 */
[----:B------:R-:W-:Y:S01]  /*4960*/  ISETP.GE.AND P0, PT, R148, R15, PT ;  /* 0x0000000f9400720c */ /* 0x000fe20003f06270 */
[----:B------:R-:W-:Y:S05]  /*4970*/  IMAD.MOV.U32 R8, RZ, RZ, R10 ;  /* 0x000000ffff087224 */ /* 0x000fea00078e000a */
[----:B------:R-:W4:Y:S07]  /*4980*/  LDG.E.128 R56, desc[UR6][R8.64] ;  /* 0x0000000608387981 */ /* 0x000f2e000c1e1d00 */
[----:B------:R-:W-:Y:S01]  /*4990*/  @!P0 SEL R133, R14, RZ, P1 ;  /* 0x000000ff0e858207 */ /* 0x000fe20000800000 */
[----:B------:R-:W-:Y:S01]  /*49a0*/  @!P0 IMAD.WIDE R36, R17, 0x2, R8 ;  /* 0x0000000211248825 */ /* 0x000fe200078e0208 */
[----:B------:R-:W-:Y:S03]  /*49b0*/  @!P0 SEL R132, R127, RZ, P1 ;  /* 0x000000ff7f848207 */ /* 0x000fe60000800000 */
[C---:B------:R-:W-:Y:S01]  /*49c0*/  @!P0 IMAD.SHL.U32 R131, R133.reuse, 0x2, RZ ;  /* 0x0000000285838824 */ /* 0x040fe200078e00ff */
[----:B------:R-:W-:Y:S01]  /*49d0*/  @!P0 SHF.L.U64.HI R132, R133, 0x1, R132 ;  /* 0x0000000185848819 */ /* 0x000fe20000010284 */
[----:B------:R-:W5:Y:S03]  /*49e0*/  @!P0 LDG.E.128 R20, desc[UR6][R36.64] ;  /* 0x0000000624148981 */ /* 0x000f66000c1e1d00 */
[C---:B------:R-:W-:Y:S05]  /*49f0*/  @!P0 IADD3 R134, P2, PT, R131.reuse, R84, RZ ;  /* 0x0000005483868210 */ /* 0x040fea0007f5e0ff */
[C---:B------:R-:W-:Y:S01]  /*4a00*/  @!P0 IMAD.X R135, R132.reuse, 0x1, R85, P2 ;  /* 0x0000000184878824 */ /* 0x040fe200010e0655 */
[----:B------:R-:W-:Y:S04]  /*4a10*/  @!P0 IADD3 R38, P2, PT, R131, R86, RZ ;  /* 0x0000005683268210 */ /* 0x000fe80007f5e0ff */
[----:B------:R-:W-:Y:S02]  /*4a20*/  @!P0 IADD3.X R39, PT, PT, R132, R87, RZ, P2, !PT ;  /* 0x0000005784278210 */ /* 0x000fe400017fe4ff */
[----:B------:R-:W-:Y:S01]  /*4a30*/  PLOP3.LUT P2, PT, PT, PT, PT, 0x80, 0x8 ;  /* 0x000000000008781c */ /* 0x000fe20003f4f070 */
[----:B------:R-:W2:Y:S01]  /*4a40*/  @!P0 LDG.E.128 R132, desc[UR6][R134.64] ;  /* 0x0000000686848981 */ /* 0x000ea2000c1e1d00 */
[----:B------:R-:W-:Y:S07]  /*4a50*/  @!P0 PLOP3.LUT P2, PT, P1, PT, PT, 0x80, 0x8 ;  /* 0x000000000008881c */ /* 0x000fee0000f4f070 */
[----:B------:R4:W3:Y:S02]  /*4a60*/  @!P0 LDG.E.128 R48, desc[UR6][R38.64] ;  /* 0x0000000626308981 */ /* 0x0008e4000c1e1d00 */
[C---:B----4-:R-:W-:Y:S01]  /*4a70*/  @!P0 SHF.L.U32 R39, R56.reuse, 0x10, RZ ;  /* 0x0000001038278819 */ /* 0x050fe200000006ff */
[----:B------:R-:W-:Y:S01]  /*4a80*/  @!P0 IMAD.U32 R42, R57, 0x10000, RZ ;  /* 0x00010000392a8824 */ /* 0x000fe200078e00ff */
[----:B------:R-:W-:Y:S02]  /*4a90*/  @!P0 LOP3.LUT R41, R56, 0xffff0000, RZ, 0xc0, !PT ;  /* 0xffff000038298812 */ /* 0x000fe400078ec0ff */
[C---:B-----5:R-:W-:Y:S01]  /*4aa0*/  @!P0 SHF.L.U32 R35, R20.reuse, 0x10, RZ ;  /* 0x0000001014238819 */ /* 0x060fe200000006ff */
[C---:B------:R-:W-:Y:S01]  /*4ab0*/  @!P0 IMAD.U32 R31, R21.reuse, 0x10000, RZ ;  /* 0x00010000151f8824 */ /* 0x040fe200078e00ff */
[----:B------:R-:W-:Y:S02]  /*4ac0*/  @!P0 LOP3.LUT R33, R20, 0xffff0000, RZ, 0xc0, !PT ;  /* 0xffff000014218812 */ /* 0x000fe400078ec0ff */
[----:B------:R-:W-:Y:S01]  /*4ad0*/  @!P0 LOP3.LUT R32, R21, 0xffff0000, RZ, 0xc0, !PT ;  /* 0xffff000015208812 */ /* 0x000fe200078ec0ff */
[C---:B------:R-:W-:Y:S01]  /*4ae0*/  @!P0 IMAD.U32 R21, R23.reuse, 0x10000, RZ ;  /* 0x0001000017158824 */ /* 0x040fe200078e00ff */
[C---:B------:R-:W-:Y:S02]  /*4af0*/  @!P0 SHF.L.U32 R29, R22.reuse, 0x10, RZ ;  /* 0x00000010161d8819 */ /* 0x040fe400000006ff */
[----:B------:R-:W-:Y:S02]  /*4b00*/  @!P0 LOP3.LUT R20, R22, 0xffff0000, RZ, 0xc0, !PT ;  /* 0xffff000016148812 */ /* 0x000fe400078ec0ff */
[----:B------:R-:W-:Y:S02]  /*4b10*/  @!P0 LOP3.LUT R23, R23, 0xffff0000, RZ, 0xc0, !PT ;  /* 0xffff000017178812 */ /* 0x000fe400078ec0ff */
[C---:B--2---:R-:W-:Y:S01]  /*4b20*/  @!P0 LOP3.LUT R30, R132.reuse, 0xffff0000, RZ, 0xc0, !PT ;  /* 0xffff0000841e8812 */ /* 0x044fe200078ec0ff */
[----:B------:R-:W-:Y:S01]  /*4b30*/  @!P0 IMAD.U32 R34, R132, 0x10000, RZ ;  /* 0x0001000084228824 */ /* 0x000fe200078e00ff */
[C---:B------:R-:W-:Y:S01]  /*4b40*/  @!P0 SHF.L.U32 R28, R133.reuse, 0x10, RZ ;  /* 0x00000010851c8819 */ /* 0x040fe200000006ff */
[----:B------:R-:W-:Y:S01]  /*4b50*/  @!P0 IMAD.U32 R26, R134, 0x10000, RZ ;  /* 0x00010000861a8824 */ /* 0x000fe200078e00ff */
[----:B------:R-:W-:Y:S01]  /*4b60*/  @!P0 LOP3.LUT R27, R133, 0xffff0000, RZ, 0xc0, !PT ;  /* 0xffff0000851b8812 */ /* 0x000fe200078ec0ff */
[----:B------:R-:W-:Y:S01]  /*4b70*/  @!P2 FADD.FTZ R34, -R34, -RZ ;  /* 0x800000ff2222a221 */ /* 0x000fe20000010100 */
[----:B------:R-:W-:Y:S01]  /*4b80*/  @!P0 LOP3.LUT R25, R134, 0xffff0000, RZ, 0xc0, !PT ;  /* 0xffff000086198812 */ /* 0x000fe200078ec0ff */
[----:B------:R-:W-:Y:S01]  /*4b90*/  @!P2 FADD.FTZ R30, -R30, -RZ ;  /* 0x800000ff1e1ea221 */ /* 0x000fe20000010100 */
[----:B---3--:R-:W-:Y:S01]  /*4ba0*/  @!P0 SHF.L.U32 R38, R48, 0x10, RZ ;  /* 0x0000001030268819 */ /* 0x008fe200000006ff */
        /* <DEDUP_REMOVED lines=45> */
.L_x_1625:
[----:B-1----:R-:W-:Y:S05]  /*4e80*/  BSYNC.RECONVERGENT B0 ;  /* 0x0000000000007941 */ /* 0x002fea0003800200 */
.L_x_1624:
[----:B------:R-:W-:Y:S01]  /*4e90*/  ISETP.NE.AND P0, PT, R130, RZ, PT ;  /* 0x000000ff8200720c */ /* 0x000fe20003f05270 */
[----:B------:R-:W-:Y:S11]  /*4ea0*/  BSSY.RECONVERGENT B0, `(.L_x_1626) ;  /* 0x0000057000007945 */ /* 0x000ff60003800200 */
[----:B------:R-:W-:Y:S01]  /*4eb0*/  @!UPT UIADD3 URZ, UPT, UPT, URZ, URZ, URZ ;  /* 0x000000fffffff290 */ /* 0x000fe2000fffe0ff */
[----:B------:R-:W-:Y:S05]  /*4ec0*/  @P0 BRA `(.L_x_1627) ;  /* 0x0000000400500947 */ /* 0x000fea0003800000 */
[----:B------:R-:W-:Y:S01]  /*4ed0*/  ISETP.GE.AND P0, PT, R148, R15, PT ;  /* 0x0000000f9400720c */ /* 0x000fe20003f06270 */
[----:B----4-:R-:W4:Y:S11]  /*4ee0*/  LDG.E.128 R56, desc[UR6][R18.64] ;  /* 0x0000000612387981 */ /* 0x010f36000c1e1d00 */
[----:B------:R-:W-:Y:S01]  /*4ef0*/  @!UPT UIADD3 URZ, UPT, UPT, URZ, URZ, URZ ;  /* 0x000000fffffff290 */ /* 0x000fe2000fffe0ff */
[----:B------:R-:W-:Y:S01]  /*4f00*/  @!P0 SEL R130, R14, RZ, P1 ;  /* 0x000000ff0e828207 */ /* 0x000fe20000800000 */
[----:B------:R-:W-:Y:S01]  /*4f10*/  @!P0 IMAD.WIDE R36, R17, 0x2, R18 ;  /* 0x0000000211248825 */ /* 0x000fe200078e0212 */
[----:B------:R-:W-:Y:S02]  /*4f20*/  @!P0 SEL R131, R127, RZ, P1 ;  /* 0x000000ff7f838207 */ /* 0x000fe40000800000 */
[----:B------:R-:W-:Y:S02]  /*4f30*/  @!P0 IADD3 R133, P2, PT, R117, R130, RZ ;  /* 0x0000008275858210 */ /* 0x000fe40007f5e0ff */
[----:B------:R-:W5:Y:S03]  /*4f40*/  @!P0 LDG.E.128 R20, desc[UR6][R36.64] ;  /* 0x0000000624148981 */ /* 0x000f66000c1e1d00 */
[----:B------:R-:W-:Y:S02]  /*4f50*/  @!P0 IMAD.X R130, R100, 0x1, R131, P2 ;  /* 0x0000000164828824 */ /* 0x000fe400010e0683 */
[C---:B------:R-:W-:Y:S03]  /*4f60*/  @!P0 IMAD.SHL.U32 R131, R133.reuse, 0x2, RZ ;  /* 0x0000000285838824 */ /* 0x040fe600078e00ff */
[----:B------:R-:W-:Y:S02]  /*4f70*/  @!P0 SHF.L.U64.HI R130, R133, 0x1, R130 ;  /* 0x0000000185828819 */ /* 0x000fe40000010282 */
[C---:B------:R-:W-:Y:S04]  /*4f80*/  @!P0 IADD3 R134, P2, PT, R131.reuse, R84, RZ ;  /* 0x0000005483868210 */ /* 0x040fe80007f5e0ff */
[C---:B------:R-:W-:Y:S02]  /*4f90*/  @!P0 IADD3.X R135, PT, PT, R130.reuse, R85, RZ, P2, !PT ;  /* 0x0000005582878210 */ /* 0x040fe400017fe4ff */
[----:B------:R-:W-:Y:S04]  /*4fa0*/  @!P0 IADD3 R38, P2, PT, R131, R86, RZ ;  /* 0x0000005683268210 */ /* 0x000fe80007f5e0ff */
[----:B------:R-:W2:Y:S01]  /*4fb0*/  @!P0 LDG.E.128 R132, desc[UR6][R134.64] ;  /* 0x0000000686848981 */ /* 0x000ea2000c1e1d00 */
[----:B------:R-:W-:Y:S01]  /*4fc0*/  @!P0 IMAD.X R39, R130, 0x1, R87, P2 ;  /* 0x0000000182278824 */ /* 0x000fe200010e0657 */
[----:B------:R-:W-:Y:S02]  /*4fd0*/  PLOP3.LUT P2, PT, PT, PT, PT, 0x80, 0x8 ;  /* 0x000000000008781c */ /* 0x000fe40003f4f070 */
[----:B------:R-:W-:Y:S04]  /*4fe0*/  @!P0 PLOP3.LUT P2, PT, P1, PT, PT, 0x80, 0x8 ;  /* 0x000000000008881c */ /* 0x000fe80000f4f070 */
[----:B------:R1:W3:Y:S01]  /*4ff0*/  @!P0 LDG.E.128 R48, desc[UR6][R38.64] ;  /* 0x0000000626308981 */ /* 0x0002e2000c1e1d00 */
[C---:B----4-:R-:W-:Y:S01]  /*5000*/  @!P0 LOP3.LUT R41, R56.reuse, 0xffff0000, RZ, 0xc0, !PT ;  /* 0xffff000038298812 */ /* 0x050fe200078ec0ff */
[----:B-1----:R-:W-:Y:S01]  /*5010*/  @!P0 IMAD.U32 R39, R56, 0x10000, RZ ;  /* 0x0001000038278824 */ /* 0x002fe200078e00ff */
[----:B------:R-:W-:Y:S02]  /*5020*/  @!P0 SHF.L.U32 R42, R57, 0x10, RZ ;  /* 0x00000010392a8819 */ /* 0x000fe400000006ff */
[C---:B-----5:R-:W-:Y:S01]  /*5030*/  @!P0 LOP3.LUT R33, R20.reuse, 0xffff0000, RZ, 0xc0, !PT ;  /* 0xffff000014218812 */ /* 0x060fe200078ec0ff */
[----:B------:R-:W-:Y:S01]  /*5040*/  @!P0 IMAD.U32 R35, R20, 0x10000, RZ ;  /* 0x0001000014238824 */ /* 0x000fe200078e00ff */
[C---:B------:R-:W-:Y:S01]  /*5050*/  @!P0 SHF.L.U32 R31, R21.reuse, 0x10, RZ ;  /* 0x00000010151f8819 */ /* 0x040fe200000006ff */
[C---:B------:R-:W-:Y:S01]  /*5060*/  @!P0 IMAD.U32 R29, R22.reuse, 0x10000, RZ ;  /* 0x00010000161d8824 */ /* 0x040fe200078e00ff */
[----:B------:R-:W-:Y:S02]  /*5070*/  @!P0 LOP3.LUT R32, R21, 0xffff0000, RZ, 0xc0, !PT ;  /* 0xffff000015208812 */ /* 0x000fe400078ec0ff */
[----:B------:R-:W-:Y:S02]  /*5080*/  @!P0 LOP3.LUT R20, R22, 0xffff0000, RZ, 0xc0, !PT ;  /* 0xffff000016148812 */ /* 0x000fe400078ec0ff */
[C---:B------:R-:W-:Y:S02]  /*5090*/  @!P0 SHF.L.U32 R21, R23.reuse, 0x10, RZ ;  /* 0x0000001017158819 */ /* 0x040fe400000006ff */
        /* <DEDUP_REMOVED lines=10> */
[C---:B---3--:R-:W-:Y:S01]  /*5140*/  @!P0 IMAD.U32 R38, R48.reuse, 0x10000, RZ ;  /* 0x0001000030268824 */ /* 0x048fe200078e00ff */
        /* <DEDUP_REMOVED lines=44> */
.L_x_1627:
[----:B------:R-:W-:Y:S05]  /*5410*/  BSYNC.RECONVERGENT B0 ;  /* 0x0000000000007941 */ /* 0x000fea0003800200 */
.L_x_1626:
[----:B------:R-:W-:Y:S04]  /*5420*/  BSSY.RECONVERGENT B0, `(.L_x_1628) ;  /* 0x000005c000007945 */ /* 0x000fe80003800200 */
[----:B------:R-:W-:Y:S05]  /*5430*/  @P5 BRA `(.L_x_1629) ;  /* 0x0000000400685947 */ /* 0x000fea0003800000 */
[----:B------:R-:W5:Y:S02]  /*5440*/  LDC.64 R130, c[0x0][0x4a8] ;  /* 0x00012a00ff827b82 */ /* 0x000f640000000a00 */
[C---:B-----5:R-:W-:Y:S04]  /*5450*/  LEA R36, P0, R130.reuse, R18, 0x6 ;  /* 0x0000001282247211 */ /* 0x060fe800078030ff */
[----:B------:R-:W-:Y:S02]  /*5460*/  LEA.HI.X R37, R130, R19, R131, 0x6, P0 ;  /* 0x0000001382257211 */ /* 0x000fe400000f3483 */
[----:B------:R-:W5:Y:S03]  /*5470*/  LDC.64 R130, c[0x0][0x3b8] ;  /* 0x0000ee00ff827b82 */ /* 0x000f660000000a00 */
[----:B-1--4-:R-:W4:Y:S01]  /*5480*/  LDG.E.128 R56, desc[UR6][R36.64] ;  /* 0x0000000624387981 */ /* 0x012f22000c1e1d00 */
        /* <DEDUP_REMOVED lines=8> */
[----:B------:R-:W5:Y:S03]  /*5510*/  @!P0 LDG.E.128 R20, desc[UR6][R38.64] ;  /* 0x0000000626148981 */ /* 0x000f66000c1e1d00 */
[----:B------:R-:W-:Y:S02]  /*5520*/  @!P0 IMAD.SHL.U32 R131, R133, 0x2, RZ ;  /* 0x0000000285838824 */ /* 0x000fe400078e00ff */
[----:B------:R-:W-:Y:S03]  /*5530*/  @!P0 IMAD.X R130, R99, 0x1, R130, P2 ;  /* 0x0000000163828824 */ /* 0x000fe600010e0682 */
[----:B------:R-:W-:Y:S02]  /*5540*/  @!P0 IADD3 R134, P2, PT, R131, R84, RZ ;  /* 0x0000005483868210 */ /* 0x000fe40007f5e0ff */
[----:B------:R-:W-:Y:S04]  /*5550*/  @!P0 SHF.L.U64.HI R130, R133, 0x1, R130 ;  /* 0x0000000185828819 */ /* 0x000fe80000010282 */
[C---:B------:R-:W-:Y:S02]  /*5560*/  @!P0 IADD3.X R135, PT, PT, R130.reuse, R85, RZ, P2, !PT ;  /* 0x0000005582878210 */ /* 0x040fe400017fe4ff */
[----:B------:R-:W-:Y:S04]  /*5570*/  @!P0 IADD3 R40, P2, PT, R131, R86, RZ ;  /* 0x0000005683288210 */ /* 0x000fe80007f5e0ff */
[----:B------:R-:W2:Y:S01]  /*5580*/  @!P0 LDG.E.128 R132, desc[UR6][R134.64] ;  /* 0x0000000686848981 */ /* 0x000ea2000c1e1d00 */
[----:B------:R-:W-:Y:S01]  /*5590*/  @!P0 IMAD.X R41, R130, 0x1, R87, P2 ;  /* 0x0000000182298824 */ /* 0x000fe200010e0657 */
[----:B------:R-:W-:Y:S02]  /*55a0*/  PLOP3.LUT P2, PT, PT, PT, PT, 0x80, 0x8 ;  /* 0x000000000008781c */ /* 0x000fe40003f4f070 */
[----:B------:R-:W-:Y:S04]  /*55b0*/  @!P0 PLOP3.LUT P2, PT, P1, PT, PT, 0x80, 0x8 ;  /* 0x000000000008881c */ /* 0x000fe80000f4f070 */
[----:B------:R4:W3:Y:S02]  /*55c0*/  @!P0 LDG.E.128 R48, desc[UR6][R40.64] ;  /* 0x0000000628308981 */ /* 0x0008e4000c1e1d00 */
[C---:B----4-:R-:W-:Y:S01]  /*55d0*/  @!P0 SHF.L.U32 R41, R56.reuse, 0x10, RZ ;  /* 0x0000001038298819 */ /* 0x050fe200000006ff */
[----:B------:R-:W-:Y:S01]  /*55e0*/  @!P0 IMAD.U32 R44, R57, 0x10000, RZ ;  /* 0x00010000392c8824 */ /* 0x000fe200078e00ff */
[----:B------:R-:W-:Y:S02]  /*55f0*/  @!P0 LOP3.LUT R43, R56, 0xffff0000, RZ, 0xc0, !PT ;  /* 0xffff0000382b8812 */ /* 0x000fe400078ec0ff */
[C---:B-----5:R-:W-:Y:S01]  /*5600*/  @!P0 SHF.L.U32 R35, R20.reuse, 0x10, RZ ;  /* 0x0000001014238819 */ /* 0x060fe200000006ff */
[C---:B------:R-:W-:Y:S01]  /*5610*/  @!P0 IMAD.U32 R31, R21.reuse, 0x10000, RZ ;  /* 0x00010000151f8824 */ /* 0x040fe200078e00ff */
[----:B------:R-:W-:Y:S01]  /*5620*/  @!P0 LOP3.LUT R33, R20, 0xffff0000, RZ, 0xc0, !PT ;  /* 0xffff000014218812 */ /* 0x000fe200078ec0ff */
        /* <DEDUP_REMOVED lines=14> */
[C---:B---3--:R-:W-:Y:S01]  /*5710*/  @!P0 IMAD.U32 R40, R48.reuse, 0x10000, RZ ;  /* 0x0001000030288824 */ /* 0x048fe200078e00ff */
        /* <DEDUP_REMOVED lines=44> */
.L_x_1629:
[----:B------:R-:W-:Y:S05]  /*59e0*/  BSYNC.RECONVERGENT B0 ;  /* 0x0000000000007941 */ /* 0x000fea0003800200 */
.L_x_1628:
[----:B------:R-:W-:Y:S04]  /*59f0*/  BSSY.RECONVERGENT B0, `(.L_x_1630) ;  /* 0x000005c000007945 */ /* 0x000fe80003800200 */
[----:B------:R-:W-:Y:S05]  /*5a00*/  @!P6 BRA `(.L_x_1631) ;  /* 0x000000040068e947 */ /* 0x000fea0003800000 */
[----:B------:R-:W5:Y:S08]  /*5a10*/  LDC.64 R132, c[0x0][0x4a8] ;  /* 0x00012a00ff847b82 */ /* 0x000f700000000a00 */
[----:B------:R-:W1:Y:S01]  /*5a20*/  LDC.64 R130, c[0x0][0x3b8] ;  /* 0x0000ee00ff827b82 */ /* 0x000e620000000a00 */
[C---:B-----5:R-:W-:Y:S04]  /*5a30*/  LEA R36, P0, R132.reuse, R18, 0x7 ;  /* 0x0000001284247211 */ /* 0x060fe800078038ff */
[----:B------:R-:W-:Y:S02]  /*5a40*/  LEA.HI.X R37, R132, R19, R133, 0x7, P0 ;  /* 0x0000001384257211 */ /* 0x000fe400000f3c85 */
[C---:B-1----:R-:W-:Y:S03]  /*5a50*/  LEA R136, P0, R130.reuse, R128, 0x7 ;  /* 0x0000008082887211 */ /* 0x042fe600078038ff */
[----:B----4-:R-:W4:Y:S01]  /*5a60*/  LDG.E.128 R56, desc[UR6][R36.64] ;  /* 0x0000000624387981 */ /* 0x010f22000c1e1d00 */
        /* <DEDUP_REMOVED lines=84> */
.L_x_1631:
[----:B------:R-:W-:Y:S05]  /*5fb0*/  BSYNC.RECONVERGENT B0 ;  /* 0x0000000000007941 */ /* 0x000fea0003800200 */
.L_x_1630:
[----:B------:R-:W-:Y:S04]  /*5fc0*/  BSSY.RECONVERGENT B0, `(.L_x_1632) ;  /* 0x000005e000007945 */ /* 0x000fe80003800200 */
[----:B------:R-:W-:Y:S05]  /*5fd0*/  @P3 BRA `(.L_x_1633) ;  /* 0x0000000400703947 */ /* 0x000fea0003800000 */
[----:B------:R-:W-:Y:S01]  /*5fe0*/  ISETP.GE.AND P0, PT, R148, R15, PT ;  /* 0x0000000f9400720c */ /* 0x000fe20003f06270 */
[----:B-1--4-:R-:W1:Y:S11]  /*5ff0*/  LDC.64 R56, c[0x0][0x4a8] ;  /* 0x00012a00ff387b82 */ /* 0x012e760000000a00 */
        /* <DEDUP_REMOVED lines=8> */
[----:B------:R-:W-:Y:S01]  /*6080*/  @!P0 SHF.L.U32 R131, R57, 0x1, RZ ;  /* 0x0000000139838819 */ /* 0x000fe200000006ff */
[----:B------:R-:W4:Y:S01]  /*6090*/  LDG.E.128 R48, desc[UR6][R32.64] ;  /* 0x0000000620307981 */ /* 0x000f22000c1e1d00 */
[----:B------:R-:W-:Y:S02]  /*60a0*/  @!P0 IMAD.X R130, R97, 0x1, R130, P2 ;  /* 0x0000000161828824 */ /* 0x000fe400010e0682 */
[----:B------:R-:W-:Y:S03]  /*60b0*/  @!P0 IADD3 R58, P2, PT, R131, R84, RZ ;  /* 0x00000054833a8210 */ /* 0x000fe60007f5e0ff */
[----:B------:R-:W-:Y:S02]  /*60c0*/  @!P0 SHF.L.U64.HI R130, R57, 0x1, R130 ;  /* 0x0000000139828819 */ /* 0x000fe40000010282 */
[----:B------:R-:W5:Y:S03]  /*60d0*/  @!P0 LDG.E.128 R20, desc[UR6][R20.64] ;  /* 0x0000000614148981 */ /* 0x000f66000c1e1d00 */
[C---:B------:R-:W-:Y:S01]  /*60e0*/  @!P0 IMAD.X R59, R130.reuse, 0x1, R85, P2 ;  /* 0x00000001823b8824 */ /* 0x040fe200010e0655 */
[----:B------:R-:W-:Y:S04]  /*60f0*/  @!P0 IADD3 R36, P2, PT, R131, R86, RZ ;  /* 0x0000005683248210 */ /* 0x000fe80007f5e0ff */
[----:B------:R-:W-:Y:S01]  /*6100*/  @!P0 IADD3.X R37, PT, PT, R130, R87, RZ, P2, !PT ;  /* 0x0000005782258210 */ /* 0x000fe200017fe4ff */
[----:B------:R-:W3:Y:S01]  /*6110*/  @!P0 LDG.E.128 R56, desc[UR6][R58.64] ;  /* 0x000000063a388981 */ /* 0x000ee2000c1e1d00 */
[----:B------:R-:W-:Y:S02]  /*6120*/  PLOP3.LUT P2, PT, PT, PT, PT, 0x80, 0x8 ;  /* 0x000000000008781c */ /* 0x000fe40003f4f070 */
[----:B------:R-:W-:Y:S05]  /*6130*/  @!P0 PLOP3.LUT P2, PT, P1, PT, PT, 0x80, 0x8 ;  /* 0x000000000008881c */ /* 0x000fea0000f4f070 */
[----:B------:R1:W3:Y:S01]  /*6140*/  @!P0 LDG.E.128 R44, desc[UR6][R36.64] ;  /* 0x00000006242c8981 */ /* 0x0002e2000c1e1d00 */
[C---:B----4-:R-:W-:Y:S01]  /*6150*/  @!P0 LOP3.LUT R39, R48.reuse, 0xffff0000, RZ, 0xc0, !PT ;  /* 0xffff000030278812 */ /* 0x050fe200078ec0ff */
[----:B-1----:R-:W-:Y:S01]  /*6160*/  @!P0 IMAD.U32 R37, R48, 0x10000, RZ ;  /* 0x0001000030258824 */ /* 0x002fe200078e00ff */
[C---:B-----5:R-:W-:Y:S01]  /*6170*/  @!P0 LOP3.LUT R28, R20.reuse, 0xffff0000, RZ, 0xc0, !PT ;  /* 0xffff0000141c8812 */ /* 0x060fe200078ec0ff */
[----:B------:R-:W-:Y:S01]  /*6180*/  @!P0 IMAD.U32 R30, R20, 0x10000, RZ ;  /* 0x00010000141e8824 */ /* 0x000fe200078e00ff */
[C---:B------:R-:W-:Y:S01]  /*6190*/  @!P0 SHF.L.U32 R26, R21.reuse, 0x10, RZ ;  /* 0x00000010151a8819 */ /* 0x040fe200000006ff */
[C---:B--2---:R-:W-:Y:S01]  /*61a0*/  @!P0 IMAD.U32 R24, R22.reuse, 0x10000, RZ ;  /* 0x0001000016188824 */ /* 0x044fe200078e00ff */
[----:B------:R-:W-:Y:S02]  /*61b0*/  @!P0 LOP3.LUT R27, R21, 0xffff0000, RZ, 0xc0, !PT ;  /* 0xffff0000151b8812 */ /* 0x000fe400078ec0ff */
[----:B------:R-:W-:Y:S02]  /*61c0*/  @!P0 LOP3.LUT R21, R22, 0xffff0000, RZ, 0xc0, !PT ;  /* 0xffff000016158812 */ /* 0x000fe400078ec0ff */
[----:B------:R-:W-:Y:S02]  /*61d0*/  @!P0 SHF.L.U32 R16, R23, 0x10, RZ ;  /* 0x0000001017108819 */ /* 0x000fe400000006ff */
[C---:B---3--:R-:W-:Y:S01]  /*61e0*/  @!P0 LOP3.LUT R33, R56.reuse, 0xffff0000, RZ, 0xc0, !PT ;  /* 0xffff000038218812 */ /* 0x048fe200078ec0ff */
[----:B------:R-:W-:Y:S01]  /*61f0*/  @!P0 IMAD.U32 R35, R56, 0x10000, RZ ;  /* 0x0001000038238824 */ /* 0x000fe200078e00ff */
[C---:B------:R-:W-:Y:S01]  /*6200*/  @!P0 SHF.L.U32 R31, R57.reuse, 0x10, RZ ;  /* 0x00000010391f8819 */ /* 0x040fe200000006ff */
[C---:B------:R-:W-:Y:S01]  /*6210*/  @!P0 IMAD.U32 R29, R58.reuse, 0x10000, RZ ;  /* 0x000100003a1d8824 */ /* 0x040fe200078e00ff */
[----:B------:R-:W-:Y:S01]  /*6220*/  @!P0 LOP3.LUT R32, R57, 0xffff0000, RZ, 0xc0, !PT ;  /* 0xffff000039208812 */ /* 0x000fe200078ec0ff */
[----:B------:R-:W-:Y:S01]  /*6230*/  @!P2 FADD.FTZ R35, -R35, -RZ ;  /* 0x800000ff2323a221 */ /* 0x000fe20000010100 */
[----:B------:R-:W-:Y:S01]  /*6240*/  @!P0 LOP3.LUT R22, R58, 0xffff0000, RZ, 0xc0, !PT ;  /* 0xffff00003a168812 */ /* 0x000fe200078ec0ff */
[----:B------:R-:W1:Y:S01]  /*6250*/  LDC.64 R56, c[0x0][0x3b8] ;  /* 0x0000ee00ff387b82 */ /* 0x000e620000000a00 */
[C---:B------:R-:W-:Y:S01]  /*6260*/  @!P0 SHF.L.U32 R25, R59.reuse, 0x10, RZ ;  /* 0x000000103b198819 */ /* 0x040fe200000006ff */
[----:B------:R-:W-:Y:S01]  /*6270*/  @!P0 IMAD.U32 R34, R44, 0x10000, RZ ;  /* 0x000100002c228824 */ /* 0x000fe200078e00ff */
[----:B------:R-:W-:Y:S01]  /*6280*/  @!P0 LOP3.LUT R20, R59, 0xffff0000, RZ, 0xc0, !PT ;  /* 0xffff00003b148812 */ /* 0x000fe200078ec0ff */
[----:B------:R-:W-:Y:S01]  /*6290*/  @!P0 FMUL.FTZ R0, R30, R35 ;  /* 0x000000231e008220 */ /* 0x000fe20000410000 */
[----:B------:R-:W-:Y:S01]  /*62a0*/  @!P0 LOP3.LUT R36, R44, 0xffff0000, RZ, 0xc0, !PT ;  /* 0xffff00002c248812 */ /* 0x000fe200078ec0ff */
[----:B------:R-:W-:Y:S01]  /*62b0*/  @!P2 FADD.FTZ R33, -R33, -RZ ;  /* 0x800000ff2121a221 */ /* 0x000fe20000010100 */
[----:B------:R-:W-:Y:S01]  /*62c0*/  @!P0 SHF.L.U32 R38, R45, 0x10, RZ ;  /* 0x000000102d268819 */ /* 0x000fe200000006ff */
[----:B------:R-:W-:Y:S01]  /*62d0*/  @!P2 FADD.FTZ R31, -R31, -RZ ;  /* 0x800000ff1f1fa221 */ /* 0x000fe20000010100 */
[----:B------:R-:W-:Y:S01]  /*62e0*/  @!P0 LOP3.LUT R40, R45, 0xffff0000, RZ, 0xc0, !PT ;  /* 0xffff00002d288812 */ /* 0x000fe200078ec0ff */
[----:B------:R-:W-:Y:S01]  /*62f0*/  @!P2 FADD.FTZ R32, -R32, -RZ ;  /* 0x800000ff2020a221 */ /* 0x000fe20000010100 */
[----:B------:R-:W-:Y:S01]  /*6300*/  @!P0 LOP3.LUT R23, R23, 0xffff0000, RZ, 0xc0, !PT ;  /* 0xffff000017178812 */ /* 0x000fe200078ec0ff */
[----:B------:R-:W-:Y:S01]  /*6310*/  @!P0 FFMA.FTZ R0, R37, R34, R0 ;  /* 0x0000002225008223 */ /* 0x000fe20000010000 */
[C---:B------:R-:W-:Y:S01]  /*6320*/  @!P0 SHF.L.U32 R34, R49.reuse, 0x10, RZ ;  /* 0x0000001031228819 */ /* 0x040fe200000006ff */
[----:B------:R-:W-:Y:S01]  /*6330*/  @!P0 FMUL.FTZ R2, R28, R33 ;  /* 0x000000211c028220 */ /* 0x000fe20000410000 */
[----:B------:R-:W-:Y:S01]  /*6340*/  @!P0 LOP3.LUT R37, R49, 0xffff0000, RZ, 0xc0, !PT ;  /* 0xffff000031258812 */ /* 0x000fe200078ec0ff */
[----:B------:R-:W-:Y:S01]  /*6350*/  @!P0 FMUL.FTZ R3, R26, R31 ;  /* 0x0000001f1a038220 */ /* 0x000fe20000410000 */
[C---:B------:R-:W-:Y:S01]  /*6360*/  @!P0 SHF.L.U32 R41, R46.reuse, 0x10, RZ ;  /* 0x000000102e298819 */ /* 0x040fe200000006ff */
        /* <DEDUP_REMOVED lines=35> */
.L_x_1633:
[----:B------:R-:W-:Y:S05]  /*65a0*/  BSYNC.RECONVERGENT B0 ;  /* 0x0000000000007941 */ /* 0x000fea0003800200 */
.L_x_1632:
[----:B------:R-:W-:Y:S01]  /*65b0*/  ISETP.NE.AND P0, PT, R126, RZ, PT ;  /* 0x000000ff7e00720c */ /* 0x000fe20003f05270 */
[----:B------:R-:W-:Y:S11]  /*65c0*/  BSSY.RECONVERGENT B0, `(.L_x_1634) ;  /* 0x000005d000007945 */ /* 0x000ff60003800200 */
[----:B------:R-:W-:Y:S01]  /*65d0*/  @!UPT UIADD3 URZ, UPT, UPT, URZ, URZ, URZ ;  /* 0x000000fffffff290 */ /* 0x000fe2000fffe0ff */
[----:B------:R-:W-:Y:S05]  /*65e0*/  @!P0 BRA `(.L_x_1635) ;  /* 0x0000000400688947 */ /* 0x000fea0003800000 */
[----:B------:R-:W-:Y:S01]  /*65f0*/  ISETP.GE.AND P0, PT, R148, R15, PT ;  /* 0x0000000f9400720c */ /* 0x000fe20003f06270 */
[----:B-1--4-:R-:W1:Y:S11]  /*6600*/  LDC.64 R56, c[0x0][0x4a8] ;  /* 0x00012a00ff387b82 */ /* 0x012e760000000a00 */
[----:B------:R-:W-:Y:S01]  /*6610*/  @!UPT UIADD3 URZ, UPT, UPT, URZ, URZ, URZ ;  /* 0x000000fffffff290 */ /* 0x000fe2000fffe0ff */
[----:B------:R-:W-:Y:S02]  /*6620*/  @!P0 SEL R58, R14, RZ, P1 ;  /* 0x000000ff0e3a8207 */ /* 0x000fe40000800000 */
[----:B------:R-:W-:Y:S02]  /*6630*/  @!P0 SEL R131, R127, RZ, P1 ;  /* 0x000000ff7f838207 */ /* 0x000fe40000800000 */
[----:B------:R-:W-:Y:S05]  /*6640*/  @!P0 IADD3 R59, P2, PT, R109, R58, RZ ;  /* 0x0000003a6d3b8210 */ /* 0x000fea0007f5e0ff */
[----:B------:R-:W-:Y:S02]  /*6650*/  @!P0 IMAD.X R126, R96, 0x1, R131, P2 ;  /* 0x00000001607e8824 */ /* 0x000fe400010e0683 */
[C---:B------:R-:W-:Y:S01]  /*6660*/  @!P0 IMAD.SHL.U32 R131, R59.reuse, 0x2, RZ ;  /* 0x000000023b838824 */ /* 0x040fe200078e00ff */
[C---:B-1----:R-:W-:Y:S02]  /*6670*/  LEA R32, P3, R56.reuse, R18, 0x8 ;  /* 0x0000001238207211 */ /* 0x042fe400078640ff */
[----:B------:R-:W-:Y:S02]  /*6680*/  @!P0 SHF.L.U64.HI R126, R59, 0x1, R126 ;  /* 0x000000013b7e8819 */ /* 0x000fe4000001027e */
[C---:B------:R-:W-:Y:S02]  /*6690*/  @!P0 IADD3 R132, P2, PT, R131.reuse, R84, RZ ;  /* 0x0000005483848210 */ /* 0x040fe40007f5e0ff */
[----:B------:R-:W-:Y:S02]  /*66a0*/  LEA.HI.X R33, R56, R19, R57, 0x8, P3 ;  /* 0x0000001338217211 */ /* 0x000fe400018f4439 */
[C---:B------:R-:W-:Y:S02]  /*66b0*/  @!P0 IADD3.X R133, PT, PT, R126.reuse, R85, RZ, P2, !PT ;  /* 0x000000557e858210 */ /* 0x040fe400017fe4ff */
[----:B------:R-:W-:Y:S01]  /*66c0*/  @!P0 IADD3 R36, P2, PT, R131, R86, RZ ;  /* 0x0000005683248210 */ /* 0x000fe20007f5e0ff */
[----:B------:R-:W-:Y:S01]  /*66d0*/  @!P0 IMAD.WIDE R20, R17, 0x2, R32 ;  /* 0x0000000211148825 */ /* 0x000fe200078e0220 */
[----:B------:R-:W4:Y:S03]  /*66e0*/  LDG.E.128 R48, desc[UR6][R32.64] ;  /* 0x0000000620307981 */ /* 0x000f26000c1e1d00 */
[----:B------:R-:W-:Y:S01]  /*66f0*/  @!P0 IMAD.X R37, R126, 0x1, R87, P2 ;  /* 0x000000017e258824 */ /* 0x000fe200010e0657 */
[----:B------:R-:W-:Y:S02]  /*6700*/  PLOP3.LUT P2, PT, PT, PT, PT, 0x80, 0x8 ;  /* 0x000000000008781c */ /* 0x000fe40003f4f070 */
[----:B------:R-:W-:Y:S02]  /*6710*/  @!P0 PLOP3.LUT P2, PT, P1, PT, PT, 0x80, 0x8 ;  /* 0x000000000008881c */ /* 0x000fe40000f4f070 */
[----:B------:R-:W5:Y:S08]  /*6720*/  @!P0 LDG.E.128 R56, desc[UR6][R132.64] ;  /* 0x0000000684388981 */ /* 0x000f70000c1e1d00 */
[----:B------:R-:W3:Y:S08]  /*6730*/  @!P0 LDG.E.128 R20, desc[UR6][R20.64] ;  /* 0x0000000614148981 */ /* 0x000ef0000c1e1d00 */
[----:B------:R4:W3:Y:S02]  /*6740*/  @!P0 LDG.E.128 R44, desc[UR6][R36.64] ;  /* 0x00000006242c8981 */ /* 0x0008e4000c1e1d00 */
[C---:B----4-:R-:W-:Y:S01]  /*6750*/  @!P0 SHF.L.U32 R37, R48.reuse, 0x10, RZ ;  /* 0x0000001030258819 */ /* 0x050fe200000006ff */
[----:B------:R-:W-:Y:S01]  /*6760*/  @!P0 IMAD.U32 R40, R49, 0x10000, RZ ;  /* 0x0001000031288824 */ /* 0x000fe200078e00ff */
[----:B------:R-:W-:Y:S02]  /*6770*/  @!P0 LOP3.LUT R39, R48, 0xffff0000, RZ, 0xc0, !PT ;  /* 0xffff000030278812 */ /* 0x000fe400078ec0ff */
[C---:B-----5:R-:W-:Y:S01]  /*6780*/  @!P0 LOP3.LUT R30, R56.reuse, 0xffff0000, RZ, 0xc0, !PT ;  /* 0xffff0000381e8812 */ /* 0x060fe200078ec0ff */
[----:B------:R-:W-:Y:S01]  /*6790*/  @!P0 IMAD.U32 R34, R56, 0x10000, RZ ;  /* 0x0001000038228824 */ /* 0x000fe200078e00ff */
[C---:B------:R-:W-:Y:S01]  /*67a0*/  @!P0 SHF.L.U32 R28, R57.reuse, 0x10, RZ ;  /* 0x00000010391c8819 */ /* 0x040fe200000006ff */
[----:B------:R-:W-:Y:S01]  /*67b0*/  @!P0 IMAD.U32 R26, R58, 0x10000, RZ ;  /* 0x000100003a1a8824 */ /* 0x000fe200078e00ff */
[----:B------:R-:W-:Y:S01]  /*67c0*/  @!P0 LOP3.LUT R27, R57, 0xffff0000, RZ, 0xc0, !PT ;  /* 0xffff0000391b8812 */ /* 0x000fe200078ec0ff */
[----:B------:R-:W-:Y:S01]  /*67d0*/  @!P2 FADD.FTZ R34, -R34, -RZ ;  /* 0x800000ff2222a221 */ /* 0x000fe20000010100 */
[----:B--2---:R-:W-:Y:S01]  /*67e0*/  @!P0 LOP3.LUT R25, R58, 0xffff0000, RZ, 0xc0, !PT ;  /* 0xffff00003a198812 */ /* 0x004fe200078ec0ff */
[----:B------:R-:W1:Y:S01]  /*67f0*/  LDC.64 R56, c[0x0][0x3b8] ;  /* 0x0000ee00ff387b82 */ /* 0x000e620000000a00 */
[----:B---3--:R-:W-:Y:S01]  /*6800*/  @!P0 SHF.L.U32 R35, R20, 0x10, RZ ;  /* 0x0000001014238819 */ /* 0x008fe200000006ff */
[----:B------:R-:W-:Y:S01]  /*6810*/  @!P2 FADD.FTZ R30, -R30, -RZ ;  /* 0x800000ff1e1ea221 */ /* 0x000fe20000010100 */
[----:B------:R-:W-:Y:S01]  /*6820*/  @!P0 LOP3.LUT R33, R20, 0xffff0000, RZ, 0xc0, !PT ;  /* 0xffff000014218812 */ /* 0x000fe200078ec0ff */
[----:B------:R-:W-:Y:S01]  /*6830*/  @!P2 FADD.FTZ R28, -R28, -RZ ;  /* 0x800000ff1c1ca221 */ /* 0x000fe20000010100 */
[----:B------:R-:W-:Y:S01]  /*6840*/  @!P0 LOP3.LUT R32, R21, 0xffff0000, RZ, 0xc0, !PT ;  /* 0xffff000015208812 */ /* 0x000fe200078ec0ff */
[----:B------:R-:W-:Y:S01]  /*6850*/  @!P0 FMUL.FTZ R0, R35, R34 ;  /* 0x0000002223008220 */ /* 0x000fe20000410000 */
[----:B------:R-:W-:Y:S01]  /*6860*/  @!P0 LOP3.LUT R16, R59, 0xffff0000, RZ, 0xc0, !PT ;  /* 0xffff00003b108812 */ /* 0x000fe200078ec0ff */
[----:B------:R-:W-:Y:S01]  /*6870*/  @!P0 IMAD.U32 R31, R21, 0x10000, RZ ;  /* 0x00010000151f8824 */ /* 0x000fe200078e00ff */
[C---:B------:R-:W-:Y:S01]  /*6880*/  @!P0 LOP3.LUT R38, R44.reuse, 0xffff0000, RZ, 0xc0, !PT ;  /* 0xffff00002c268812 */ /* 0x040fe200078ec0ff */
[----:B------:R-:W-:Y:S01]  /*6890*/  @!P0 IMAD.U32 R36, R44, 0x10000, RZ ;  /* 0x000100002c248824 */ /* 0x000fe200078e00ff */
[----:B------:R-:W-:Y:S01]  /*68a0*/  @!P0 LOP3.LUT R20, R22, 0xffff0000, RZ, 0xc0, !PT ;  /* 0xffff000016148812 */ /* 0x000fe200078ec0ff */
[----:B------:R-:W-:Y:S01]  /*68b0*/  @!P2 FADD.FTZ R27, -R27, -RZ ;  /* 0x800000ff1b1ba221 */ /* 0x000fe20000010100 */
[----:B------:R-:W-:Y:S01]  /*68c0*/  @!P0 LOP3.LUT R42, R45, 0xffff0000, RZ, 0xc0, !PT ;  /* 0xffff00002d2a8812 */ /* 0x000fe200078ec0ff */
[----:B------:R-:W-:Y:S01]  /*68d0*/  @!P0 IMAD.U32 R24, R59, 0x10000, RZ ;  /* 0x000100003b188824 */ /* 0x000fe200078e00ff */
[----:B------:R-:W-:Y:S01]  /*68e0*/  @!P0 SHF.L.U32 R21, R23, 0x10, RZ ;  /* 0x0000001017158819 */ /* 0x000fe200000006ff */
[----:B------:R-:W-:Y:S01]  /*68f0*/  @!P0 FFMA.FTZ R0, R37, R36, R0 ;  /* 0x0000002425008223 */ /* 0x000fe20000010000 */
[----:B------:R-:W-:Y:S01]  /*6900*/  @!P0 LOP3.LUT R37, R49, 0xffff0000, RZ, 0xc0, !PT ;  /* 0xffff000031258812 */ /* 0x000fe200078ec0ff */
[----:B------:R-:W-:Y:S01]  /*6910*/  @!P0 FMUL.FTZ R2, R33, R30 ;  /* 0x0000001e21028220 */ /* 0x000fe20000410000 */
[----:B------:R-:W-:Y:S01]  /*6920*/  @!P0 LOP3.LUT R23, R23, 0xffff0000, RZ, 0xc0, !PT ;  /* 0xffff000017178812 */ /* 0x000fe200078ec0ff */
[----:B------:R-:W-:Y:S01]  /*6930*/  @!P2 FADD.FTZ R26, -R26, -RZ ;  /* 0x800000ff1a1aa221 */ /* 0x000fe20000010100 */
[----:B------:R-:W-:Y:S01]  /*6940*/  @!P0 LOP3.LUT R44, R46, 0xffff0000, RZ, 0xc0, !PT ;  /* 0xffff00002e2c8812 */ /* 0x000fe200078ec0ff */
[----:B------:R-:W-:Y:S01]  /*6950*/  @!P0 FMUL.FTZ R3, R31, R28 ;  /* 0x0000001c1f038220 */ /* 0x000fe20000410000 */
[----:B------:R-:W-:Y:S01]  /*6960*/  @!P0 IMAD.U32 R41, R45, 0x10000, RZ ;  /* 0x000100002d298824 */ /* 0x000fe200078e00ff */
[----:B------:R-:W-:Y:S01]  /*6970*/  @!P0 SHF.L.U32 R45, R47, 0x10, RZ ;  /* 0x000000102f2d8819 */ /* 0x000fe200000006ff */
[----:B------:R-:W-:Y:S02]  /*6980*/  @!P0 IMAD.U32 R29, R22, 0x10000, RZ ;  /* 0x00010000161d8824 */ /* 0x000fe400078e00ff */
[----:B------:R-:W-:Y:S01]  /*6990*/  @!P2 FADD.FTZ R25, -R25, -RZ ;  /* 0x800000ff1919a221 */ /* 0x000fe20000010100 */
[----:B------:R-:W-:Y:S01]  /*69a0*/  @!P0 FMUL.FTZ R4, R32, R27 ;  /* 0x0000001b20048220 */ /* 0x000fe20000410000 */
[----:B------:R-:W-:Y:S01]  /*69b0*/  @!P2 FADD.FTZ R24, -R24, -RZ ;  /* 0x800000ff1818a221 */ /* 0x000fe20000010100 */
[----:B------:R-:W-:Y:S01]  /*69c0*/  @!P2 FADD.FTZ R16, -R16, -RZ ;  /* 0x800000ff1010a221 */ /* 0x000fe20000010100 */
[----:B-1----:R-:W-:Y:S01]  /*69d0*/  LEA R130, P2, R56, R128, 0x8 ;  /* 0x0000008038827211 */ /* 0x002fe200078440ff */
[----:B------:R-:W-:Y:S01]  /*69e0*/  @!P0 FFMA.FTZ R2, R39, R38, R2 ;  /* 0x0000002627028223 */ /* 0x000fe20000010002 */
[C---:B------:R-:W-:Y:S01]  /*69f0*/  @!P0 LOP3.LUT R39, R50.reuse, 0xffff0000, RZ, 0xc0, !PT ;  /* 0xffff000032278812 */ /* 0x040fe200078ec0ff */
[----:B------:R-:W-:Y:S01]  /*6a00*/  @!P0 IMAD.U32 R36, R50, 0x10000, RZ ;  /* 0x0001000032248824 */ /* 0x000fe200078e00ff */
[----:B------:R-:W-:Y:S01]  /*6a10*/  @!P0 SHF.L.U32 R38, R51, 0x10, RZ ;  /* 0x0000001033268819 */ /* 0x000fe200000006ff */
[----:B------:R-:W-:Y:S01]  /*6a20*/  @!P0 FFMA.FTZ R3, R40, R41, R3 ;  /* 0x0000002928038223 */ /* 0x000fe20000010003 */
[----:B------:R-:W-:Y:S01]  /*6a30*/  @!P0 F2FP.BF16.F32.PACK_AB R58, R2, R0 ;  /* 0x00000000023a823e */ /* 0x000fe200000010ff */
[----:B------:R-:W-:Y:S01]  /*6a40*/  @!P0 FMUL.FTZ R5, R29, R26 ;  /* 0x0000001a1d058220 */ /* 0x000fe20000410000 */
[----:B------:R-:W-:Y:S01]  /*6a50*/  LEA.HI.X R131, R56, R129, R57, 0x8, P2 ;  /* 0x0000008138837211 */ /* 0x000fe200010f4439 */
[----:B------:R-:W-:Y:S01]  /*6a60*/  @!P0 IMAD.U32 R43, R46, 0x10000, RZ ;  /* 0x000100002e2b8824 */ /* 0x000fe200078e00ff */
[----:B------:R-:W-:Y:S01]  /*6a70*/  @!P0 LOP3.LUT R46, R47, 0xffff0000, RZ, 0xc0, !PT ;  /* 0xffff00002f2e8812 */ /* 0x000fe200078ec0ff */
[----:B------:R-:W-:Y:S01]  /*6a80*/  @!P0 FFMA.FTZ R4, R37, R42, R4 ;  /* 0x0000002a25048223 */ /* 0x000fe20000010004 */
[----:B------:R-:W-:Y:S01]  /*6a90*/  @!P0 LOP3.LUT R37, R51, 0xffff0000, RZ, 0xc0, !PT ;  /* 0xffff000033258812 */ /* 0x000fe200078ec0ff */
[----:B------:R-:W-:Y:S01]  /*6aa0*/  @!P0 FMUL.FTZ R6, R20, R25 ;  /* 0x0000001914068220 */ /* 0x000fe20000410000 */
[----:B------:R-:W-:Y:S01]  /*6ab0*/  @!P0 FMUL.FTZ R7, R21, R24 ;  /* 0x0000001815078220 */ /* 0x000fe20000410000 */
[----:B------:R-:W-:Y:S01]  /*6ac0*/  @!P0 FMUL.FTZ R8, R23, R16 ;  /* 0x0000001017088220 */ /* 0x000fe20000410000 */
[----:B------:R-:W-:Y:S01]  /*6ad0*/  @!P0 F2FP.BF16.F32.PACK_AB R59, R4, R3 ;  /* 0x00000003043b823e */ /* 0x000fe200000010ff */
[----:B------:R-:W-:Y:S01]  /*6ae0*/  @!P0 FFMA.FTZ R5, R36, R43, R5 ;  /* 0x0000002b24058223 */ /* 0x000fe20000010005 */
[----:B------:R-:W-:Y:S01]  /*6af0*/  @!P0 FFMA.FTZ R6, R39, R44, R6 ;  /* 0x0000002c27068223 */ /* 0x000fe20000010006 */
[----:B------:R-:W-:Y:S01]  /*6b00*/  @!P0 FFMA.FTZ R7, R38, R45, R7 ;  /* 0x0000002d26078223 */ /* 0x000fe20000010007 */
[----:B------:R-:W-:Y:S01]  /*6b10*/  @!P0 FFMA.FTZ R8, R37, R46, R8 ;  /* 0x0000002e25088223 */ /* 0x000fe20000010008 */
[----:B------:R-:W-:Y:S01]  /*6b20*/  @!P0 IMAD.MOV.U32 R48, RZ, RZ, R58 ;  /* 0x000000ffff308224 */ /* 0x000fe200078e003a */
[----:B------:R-:W-:Y:S02]  /*6b30*/  @!P0 MOV R49, R59 ;  /* 0x0000003b00318202 */ /* 0x000fe40000000f00 */
[----:B------:R-:W-:Y:S02]  /*6b40*/  @!P0 F2FP.BF16.F32.PACK_AB R126, R6, R5 ;  /* 0x00000005067e823e */ /* 0x000fe400000010ff */
[----:B------:R-:W-:Y:S03]  /*6b50*/  @!P0 F2FP.BF16.F32.PACK_AB R57, R8, R7 ;  /* 0x000000070839823e */ /* 0x000fe600000010ff */
[----:B------:R-:W-:Y:S01]  /*6b60*/  @!P0 IMAD.MOV.U32 R50, RZ, RZ, R126 ;  /* 0x000000ffff328224 */ /* 0x000fe200078e007e */
[----:B------:R-:W-:Y:S05]  /*6b70*/  @!P0 MOV R51, R57 ;  /* 0x0000003900338202 */ /* 0x000fea0000000f00 */
[----:B------:R1:W-:Y:S02]  /*6b80*/  STG.E.128 desc[UR6][R130.64], R48 ;  /* 0x0000003082007986 */ /* 0x0003e4000c101d06 */
.L_x_1635:
[----:B------:R-:W-:Y:S05]  /*6b90*/  BSYNC.RECONVERGENT B0 ;  /* 0x0000000000007941 */ /* 0x000fea0003800200 */
.L_x_1634:
[----:B------:R-:W-:Y:S04]  /*6ba0*/  BSSY.RECONVERGENT B0, `(.L_x_1636) ;  /* 0x000005e000007945 */ /* 0x000fe80003800200 */
[----:B------:R-:W-:Y:S05]  /*6bb0*/  @!P4 BRA `(.L_x_1637) ;  /* 0x000000040070c947 */ /* 0x000fea0003800000 */
[----:B------:R-:W-:Y:S01]  /*6bc0*/  ISETP.GE.AND P0, PT, R148, R15, PT ;  /* 0x0000000f9400720c */ /* 0x000fe20003f06270 */
[----:B-1--4-:R-:W1:Y:S11]  /*6bd0*/  LDC.64 R56, c[0x0][0x4a8] ;  /* 0x00012a00ff387b82 */ /* 0x012e760000000a00 */
        /* <DEDUP_REMOVED lines=9> */
[----:B------:R-:W4:Y:S01]  /*6c70*/  LDG.E.128 R48, desc[UR6][R32.64] ;  /* 0x0000000620307981 */ /* 0x000f22000c1e1d00 */
[----:B------:R-:W-:Y:S01]  /*6c80*/  @!P0 IMAD.WIDE R20, R17, 0x2, R32 ;  /* 0x0000000211148825 */ /* 0x000fe200078e0220 */
[----:B------:R-:W-:Y:S02]  /*6c90*/  @!P0 IADD3 R58, P2, PT, R131, R84, RZ ;  /* 0x00000054833a8210 */ /* 0x000fe40007f5e0ff */
[----:B------:R-:W-:Y:S04]  /*6ca0*/  @!P0 SHF.L.U64.HI R126, R57, 0x1, R126 ;  /* 0x00000001397e8819 */ /* 0x000fe8000001027e */
[----:B------:R-:W5:Y:S01]  /*6cb0*/  @!P0 LDG.E.128 R20, desc[UR6][R20.64] ;  /* 0x0000000614148981 */ /* 0x000f62000c1e1d00 */
[C---:B------:R-:W-:Y:S01]  /*6cc0*/  @!P0 IMAD.X R59, R126.reuse, 0x1, R85, P2 ;  /* 0x000000017e3b8824 */ /* 0x040fe200010e0655 */
[----:B------:R-:W-:Y:S04]  /*6cd0*/  @!P0 IADD3 R36, P2, PT, R131, R86, RZ ;  /* 0x0000005683248210 */ /* 0x000fe80007f5e0ff */
[----:B------:R-:W-:Y:S02]  /*6ce0*/  @!P0 IADD3.X R37, PT, PT, R126, R87, RZ, P2, !PT ;  /* 0x000000577e258210 */ /* 0x000fe400017fe4ff */
[----:B------:R-:W-:Y:S01]  /*6cf0*/  PLOP3.LUT P2, PT, PT, PT, PT, 0x80, 0x8 ;  /* 0x000000000008781c */ /* 0x000fe20003f4f070 */
[----:B------:R-:W3:Y:S01]  /*6d00*/  @!P0 LDG.E.128 R56, desc[UR6][R58.64] ;  /* 0x000000063a388981 */ /* 0x000ee2000c1e1d00 */
[----:B------:R-:W-:Y:S07]  /*6d10*/  @!P0 PLOP3.LUT P2, PT, P1, PT, PT, 0x80, 0x8 ;  /* 0x000000000008881c */ /* 0x000fee0000f4f070 */
        /* <DEDUP_REMOVED lines=9> */
[----:B------:R-:W-:Y:S01]  /*6db0*/  @!P0 SHF.L.U32 R16, R23, 0x10, RZ ;  /* 0x0000001017108819 */ /* 0x000fe200000006ff */
[C---:B---3--:R-:W-:Y:S01]  /*6dc0*/  @!P0 IMAD.U32 R35, R56.reuse, 0x10000, RZ ;  /* 0x0001000038238824 */ /* 0x048fe200078e00ff */
        /* <DEDUP_REMOVED lines=59> */
.L_x_1637:
[----:B------:R-:W-:Y:S05]  /*7180*/  BSYNC.RECONVERGENT B0 ;  /* 0x0000000000007941 */ /* 0x000fea0003800200 */
.L_x_1636:
[----:B------:R-:W-:Y:S01]  /*7190*/  ISETP.NE.AND P0, PT, R124, RZ, PT ;  /* 0x000000ff7c00720c */ /* 0x000fe20003f05270 */
[----:B------:R-:W-:Y:S11]  /*71a0*/  BSSY.RECONVERGENT B0, `(.L_x_1638) ;  /* 0x000005f000007945 */ /* 0x000ff60003800200 */
[----:B------:R-:W-:Y:S01]  /*71b0*/  @!UPT UIADD3 URZ, UPT, UPT, URZ, URZ, URZ ;  /* 0x000000fffffff290 */ /* 0x000fe2000fffe0ff */
[----:B------:R-:W-:Y:S05]  /*71c0*/  @!P0 BRA `(.L_x_1639) ;  /* 0x0000000400708947 */ /* 0x000fea0003800000 */
        /* <DEDUP_REMOVED lines=10> */
[----:B----4-:R-:W-:Y:S01]  /*7270*/  @!P0 SHF.L.U32 R57, R49, 0x1, RZ ;  /* 0x0000000131398819 */ /* 0x010fe200000006ff */
        /* <DEDUP_REMOVED lines=16> */
[C---:B--2---:R-:W-:Y:S01]  /*7380*/  @!P0 SHF.L.U32 R25, R29.reuse, 0x10, RZ ;  /* 0x000000101d198819 */ /* 0x044fe200000006ff */
[C---:B------:R-:W-:Y:S01]  /*7390*/  @!P0 IMAD.U32 R23, R30.reuse, 0x10000, RZ ;  /* 0x000100001e178824 */ /* 0x040fe200078e00ff */
[----:B------:R-:W-:Y:S02]  /*73a0*/  @!P0 LOP3.LUT R24, R29, 0xffff0000, RZ, 0xc0, !PT ;  /* 0xffff00001d188812 */ /* 0x000fe400078ec0ff */
[----:B------:R-:W-:Y:S02]  /*73b0*/  @!P0 LOP3.LUT R21, R30, 0xffff0000, RZ, 0xc0, !PT ;  /* 0xffff00001e158812 */ /* 0x000fe400078ec0ff */
[C---:B------:R-:W-:Y:S02]  /*73c0*/  @!P0 SHF.L.U32 R17, R31.reuse, 0x10, RZ ;  /* 0x000000101f118819 */ /* 0x040fe400000006ff */
[----:B------:R-:W-:Y:S01]  /*73d0*/  @!P0 LOP3.LUT R15, R31, 0xffff0000, RZ, 0xc0, !PT ;  /* 0xffff00001f0f8812 */ /* 0x000fe200078ec0ff */
[C---:B---3--:R-:W-:Y:S01]  /*73e0*/  @!P0 IMAD.U32 R30, R48.reuse, 0x10000, RZ ;  /* 0x00010000301e8824 */ /* 0x048fe200078e00ff */
        /* <DEDUP_REMOVED lines=9> */
[C---:B------:R-:W-:Y:S01]  /*7480*/  @!P0 IMAD.U32 R32, R40.reuse, 0x10000, RZ ;  /* 0x0001000028208824 */ /* 0x040fe200078e00ff */
        /* <DEDUP_REMOVED lines=48> */
.L_x_1639:
[----:B------:R-:W-:Y:S05]  /*7790*/  BSYNC.RECONVERGENT B0 ;  /* 0x0000000000007941 */ /* 0x000fea0003800200 */
.L_x_1638:
[----:B------:R-:W1:Y:S01]  /*77a0*/  LDC R15, c[0x0][0x450] ;  /* 0x00011400ff0f7b82 */ /* 0x000e620000000800 */
[----:B---3--:R-:W-:Y:S05]  /*77b0*/  IMAD.U32 R125, R125, -0x80, RZ ;  /* 0xffffff807d7d7824 */ /* 0x008fea00078e00ff */
[C---:B------:R-:W-:Y:S02]  /*77c0*/  LEA R86, P1, R125.reuse, R86, 0x1 ;  /* 0x000000567d567211 */ /* 0x040fe400078208ff */
[C---:B------:R-:W-:Y:S02]  /*77d0*/  LEA R84, P0, R125.reuse, R84, 0x1 ;  /* 0x000000547d547211 */ /* 0x040fe400078008ff */
[C---:B------:R-:W-:Y:S02]  /*77e0*/  LEA.HI.X.SX32 R87, R125.reuse, R87, 0x1, P1 ;  /* 0x000000577d577211 */ /* 0x040fe400008f0eff */
[----:B------:R-:W-:Y:S09]  /*77f0*/  LEA.HI.X.SX32 R85, R125, R85, 0x1, P0 ;  /* 0x000000557d557211 */ /* 0x000ff200000f0eff */
.L_x_1606:
[----:B-1----:R-:W-:Y:S05]  /*7800*/  BSYNC.RECONVERGENT B1 ;  /* 0x0000000000017941 */ /* 0x002fea0003800200 */
.L_x_1604:
[----:B------:R-:W-:Y:S04]  /*7810*/  ISETP.NE.U32.AND P0, PT, RZ, UR12, PT ;  /* 0x0000000cff007c0c */ /* 0x000fe8000bf05070 */
[----:B------:R-:W-:Y:S11]  /*7820*/  ISETP.NE.AND.EX P0, PT, RZ, UR13, PT, P0 ;  /* 0x0000000dff007c0c */ /* 0x000ff6000bf05300 */
[----:B------:R-:W-:Y:S02]  /*7830*/  @!UPT UIADD3 URZ, UPT, UPT, URZ, URZ, URZ ;  /* 0x000000fffffff290 */ /* 0x000fe4000fffe0ff */
[----:B------:R-:W1:Y:S01]  /*7840*/  @!P0 LDC R2, c[0x0][0x3c0] ;  /* 0x0000f000ff028b82 */ /* 0x000e620000000800 */
[----:B------:R-:W-:Y:S07]  /*7850*/  @!P0 IMAD.MOV.U32 R3, RZ, RZ, RZ ;  /* 0x000000ffff038224 */ /* 0x000fee00078e00ff */
[----:B------:R-:W5:Y:S01]  /*7860*/  @!P0 LDC R0, c[0x0][0x3b8] ;  /* 0x0000ee00ff008b82 */ /* 0x000f620000000800 */
[----:B------:R-:W-:Y:S01]  /*7870*/  @!P0 IADD3 R3, P1, PT, RZ, -R3, RZ ;  /* 0x80000003ff038210 */ /* 0x000fe20007f3e0ff */
[----:B-----5:R-:W-:Y:S02]  /*7880*/  @!P0 IMAD.SHL.U32 R0, R0, 0x100, RZ ;  /* 0x0000010000008824 */ /* 0x020fe400078e00ff */
[----:B-1----:R-:W-:Y:S02]  /*7890*/  @!P0 IMAD.SHL.U32 R2, R2, 0x100, RZ ;  /* 0x0000010002028824 */ /* 0x002fe400078e00ff */
[----:B------:R-:W-:Y:S02]  /*78a0*/  @!P0 IMAD.X R0, RZ, RZ, ~R0, P1 ;  /* 0x000000ffff008224 */ /* 0x000fe400008e0e00 */
[----:B------:R-:W-:Y:S05]  /*78b0*/  @!P0 IMAD.X R2, RZ, RZ, ~R2, P1 ;  /* 0x000000ffff028224 */ /* 0x000fea00008e0e02 */
[C---:B--23--:R-:W-:Y:S02]  /*78c0*/  @!P0 SHF.R.S64 R5, R3.reuse, 0x1f, R2 ;  /* 0x0000001f03058819 */ /* 0x04cfe40000001002 */
[----:B------:R-:W-:Y:S02]  /*78d0*/  @!P0 SHF.R.S64 R3, R3, 0x1f, R0 ;  /* 0x0000001f03038819 */ /* 0x000fe40000001000 */
[----:B------:R-:W-:Y:S02]  /*78e0*/  @!P0 IADD3 R78, P2, PT, R5, R78, RZ ;  /* 0x0000004e054e8210 */ /* 0x000fe40007f5e0ff */
[----:B----4-:R-:W-:Y:S02]  /*78f0*/  @!P0 IADD3 R80, P1, PT, R3, R80, RZ ;  /* 0x0000005003508210 */ /* 0x010fe40007f3e0ff */
        /* <DEDUP_REMOVED lines=16> */
[----:B------:R-:W-:Y:S01]  /*7a00*/  IMAD R21, R8, R6, RZ ;  /* 0x0000000608157224 */ /* 0x000fe200078e02ff */
        /* <DEDUP_REMOVED lines=59> */
.L_x_1640:
[----:B------:R-:W-:Y:S02]  /*7dc0*/  ISETP.NE.AND P2, PT, R79, RZ, PT ;  /* 0x000000ff4f00720c */ /* 0x000fe40003f45270 */
[----:B------:R-:W-:Y:S02]  /*7dd0*/  IADD3 R82, P1, PT, R82, R89, RZ ;  /* 0x0000005952527210 */ /* 0x000fe40007f3e0ff */
[----:B------:R-:W-:Y:S03]  /*7de0*/  IADD3 R10, P0, PT, R10, R91, RZ ;  /* 0x0000005b0a0a7210 */ /* 0x000fe60007f1e0ff */
[----:B------:R-:W-:Y:S02]  /*7df0*/  IMAD.X R83, R83, 0x1, R88, P1 ;  /* 0x0000000153537824 */ /* 0x000fe400008e0658 */
[----:B------:R-:W-:Y:S04]  /*7e00*/  IMAD.X R9, R9, 0x1, R90, P0 ;  /* 0x0000000109097824 */ /* 0x000fe800000e065a */
[----:B------:R-:W-:Y:S05]  /*7e10*/  @P2 BRA `(.L_x_1641) ;  /* 0xffffffa000b02947 */ /* 0x000fea000383ffff */
.L_x_1603:
        /* <DEDUP_REMOVED lines=18> */
[----:B------:R-:W-:Y:S01]  /*7f40*/  BSSY.RECONVERGENT B0, `(.L_x_1644) ;  /* 0x000000b000007945 */ /* 0x000fe20003800200 */
[----:B------:R-:W-:-:S03]  /*7f50*/  VIADD R8, R222, 0x20 ;  /* 0x00000020de087836 */ /* 0x000fc60000000000 */
[-C--:B------:R-:W-:Y:S02]  /*7f60*/  ISETP.GE.AND P2, PT, R222, R3.reuse, PT ;  /* 0x00000003de00720c */ /* 0x080fe40003f46270 */
[----:B------:R-:W-:Y:S02]  /*7f70*/  ISETP.GE.AND P1, PT, R8, R3, PT ;  /* 0x000000030800720c */ /* 0x000fe40003f26270 */
[----:B-1----:R-:W-:-:S04]  /*7f80*/  LEA R2, P0, R120, UR8, 0x1 ;  /* 0x0000000878027c11 */ /* 0x002fc8000f8008ff */
[----:B------:R-:W-:-:S05]  /*7f90*/  LEA.HI.X R3, R120, UR9, R67, 0x1, P0 ;  /* 0x0000000978037c11 */ /* 0x000fca00080f0c43 */
[----:B------:R-:W-:Y:S05]  /*7fa0*/  @P2 BRA `(.L_x_1645) ;  /* 0x0000000000102947 */ /* 0x000fea0003800000 */
[----:B------:R-:W-:Y:S01]  /*7fb0*/  @!PT LDS RZ, [RZ] ;  /* 0x00000000fffff984 */ /* 0x000fe20000000800 */
[----:B------:R-:W-:Y:S01]  /*7fc0*/  @!PT LDS RZ, [RZ] ;  /* 0x00000000fffff984 */ /* 0x000fe20000000800 */
[----:B------:R-:W-:Y:S01]  /*7fd0*/  @!PT LDS RZ, [RZ] ;  /* 0x00000000fffff984 */ /* 0x000fe20000000800 */
[----:B------:R1:W-:Y:S02]  /*7fe0*/  LDGSTS.E.BYPASS.LTC128B.128 [R227], desc[UR6][R2.64] ;  /* 0x0000000002e37fae */ /* 0x0003e4000b981a06 */
.L_x_1645:
[----:B------:R-:W-:Y:S05]  /*7ff0*/  BSYNC.RECONVERGENT B0 ;  /* 0x0000000000007941 */ /* 0x000fea0003800200 */
.L_x_1644:
        /* <DEDUP_REMOVED lines=8> */
.L_x_1643:
        /* <DEDUP_REMOVED lines=73> */
.L_x_1651:
[----:B------:R-:W-:Y:S05]  /*8510*/  BSYNC.RECONVERGENT B0 ;  /* 0x0000000000007941 */ /* 0x000fea0003800200 */
.L_x_1650:
[----:B-----5:R2:W-:Y:S02]  /*8520*/  STS.128 [R227], R8 ;  /* 0x00000008e3007388 */ /* 0x0205e40000000c00 */
.L_x_1649:
[----:B------:R-:W-:Y:S05]  /*8530*/  BSYNC.RECONVERGENT B1 ;  /* 0x0000000000017941 */ /* 0x000fea0003800200 */
.L_x_1648:
[----:B--2---:R-:W-:-:S04]  /*8540*/  IADD3 R8, PT, PT, R222, 0x20, RZ ;  /* 0x00000020de087810 */ /* 0x004fc80007ffe0ff */
[----:B------:R-:W-:-:S13]  /*8550*/  ISETP.GE.AND P0, PT, R8, R7, PT ;  /* 0x000000070800720c */ /* 0x000fda0003f06270 */
[----:B------:R-:W-:Y:S05]  /*8560*/  @P0 BRA `(.L_x_1646) ;  /* 0x0000000c00cc0947 */ /* 0x000fea0003800000 */
[----:B------:R-:W-:-:S04]  /*8570*/  LEA R12, P0, R23, R30, 0x1 ;  /* 0x0000001e170c7211 */ /* 0x000fc800078008ff */
[----:B------:R-:W-:-:S06]  /*8580*/  LEA.HI.X R13, R23, R31, R0, 0x1, P0 ;  /* 0x0000001f170d7211 */ /* 0x000fcc00000f0c00 */
[----:B------:R-:W5:Y:S01]  /*8590*/  LDG.E.128 R12, desc[UR6][R12.64] ;  /* 0x000000060c0c7981 */ /* 0x000f62000c1e1d00 */
[----:B------:R-:W-:Y:S01]  /*85a0*/  ISETP.GE.AND P0, PT, R148, R21, PT ;  /* 0x000000159400720c */ /* 0x000fe20003f06270 */
[----:B------:R-:W-:-:S12]  /*85b0*/  BSSY.RECONVERGENT B0, `(.L_x_1652) ;  /* 0x0000033000007945 */ /* 0x000fd80003800200 */
[----:B------:R-:W-:Y:S05]  /*85c0*/  @P0 BRA `(.L_x_1653) ;  /* 0x0000000000c40947 */ /* 0x000fea0003800000 */
[----:B------:R-:W2:Y:S01]  /*85d0*/  LDCU.64 UR8, c[0x0][0x4d0] ;  /* 0x00009a00ff0877ac */ /* 0x000ea20008000a00 */
[C---:B------:R-:W-:Y:S01]  /*85e0*/  IADD3 R74, P0, PT, R25.reuse, R74, RZ ;  /* 0x0000004a194a7210 */ /* 0x040fe20007f1e0ff */
[----:B------:R-:W3:Y:S03]  /*85f0*/  LDCU.64 UR10, c[0x0][0x4c8] ;  /* 0x00009900ff0a77ac */ /* 0x000ee60008000a00 */
[----:B------:R-:W-:Y:S01]  /*8600*/  LEA.HI.X.SX32 R25, R25, R71, 0x1, P0 ;  /* 0x0000004719197211 */ /* 0x000fe200000f0eff */
[----:B------:R-:W-:-:S03]  /*8610*/  IMAD.SHL.U32 R0, R74, 0x2, RZ ;  /* 0x000000024a007824 */ /* 0x000fc600078e00ff */
[----:B------:R-:W-:Y:S02]  /*8620*/  SHF.L.U64.HI R25, R74, 0x1, R25 ;  /* 0x000000014a197819 */ /* 0x000fe40000010219 */
[C---:B--2---:R-:W-:Y:S02]  /*8630*/  IADD3 R2, P0, PT, R0.reuse, UR8, RZ ;  /* 0x0000000800027c10 */ /* 0x044fe4000ff1e0ff */
[----:B---3--:R-:W-:Y:S02]  /*8640*/  IADD3 R4, P1, PT, R0, UR10, RZ ;  /* 0x0000000a00047c10 */ /* 0x008fe4000ff3e0ff */
[C---:B------:R-:W-:Y:S02]  /*8650*/  IADD3.X R3, PT, PT, R25.reuse, UR9, RZ, P0, !PT ;  /* 0x0000000919037c10 */ /* 0x040fe400087fe4ff */
[----:B------:R-:W-:-:S04]  /*8660*/  IADD3.X R5, PT, PT, R25, UR11, RZ, P1, !PT ;  /* 0x0000000b19057c10 */ /* 0x000fc80008ffe4ff */
[----:B------:R-:W2:Y:S04]  /*8670*/  LDG.E.64 R2, desc[UR6][R2.64] ;  /* 0x0000000602027981 */ /* 0x000ea8000c1e1b00 */
[----:B------:R-:W3:Y:S01]  /*8680*/  LDG.E.64 R4, desc[UR6][R4.64] ;  /* 0x0000000604047981 */ /* 0x000ee2000c1e1b00 */
[C---:B-----5:R-:W-:Y:S01]  /*8690*/  IMAD.U32 R6, R13.reuse, 0x10000, RZ ;  /* 0x000100000d067824 */ /* 0x060fe200078e00ff */
[----:B------:R-:W-:Y:S01]  /*86a0*/  LOP3.LUT R0, R13, 0xffff0000, RZ, 0xc0, !PT ;  /* 0xffff00000d007812 */ /* 0x000fe200078ec0ff */
[----:B------:R-:W-:Y:S01]  /*86b0*/  IMAD.U32 R17, R15, 0x10000, RZ ;  /* 0x000100000f117824 */ /* 0x000fe200078e00ff */
[C---:B------:R-:W-:Y:S02]  /*86c0*/  SHF.L.U32 R7, R12.reuse, 0x10, RZ ;  /* 0x000000100c077819 */ /* 0x040fe400000006ff */
[----:B------:R-:W-:-:S02]  /*86d0*/  LOP3.LUT R18, R12, 0xffff0000, RZ, 0xc0, !PT ;  /* 0xffff00000c127812 */ /* 0x000fc400078ec0ff */
[----:B------:R-:W-:Y:S02]  /*86e0*/  LOP3.LUT R15, R15, 0xffff0000, RZ, 0xc0, !PT ;  /* 0xffff00000f0f7812 */ /* 0x000fe400078ec0ff */
[C---:B------:R-:W-:Y:S02]  /*86f0*/  SHF.L.U32 R16, R14.reuse, 0x10, RZ ;  /* 0x000000100e107819 */ /* 0x040fe400000006ff */
[----:B------:R-:W-:Y:S02]  /*8700*/  LOP3.LUT R19, R14, 0xffff0000, RZ, 0xc0, !PT ;  /* 0xffff00000e137812 */ /* 0x000fe400078ec0ff */
[C---:B--2---:R-:W-:Y:S01]  /*8710*/  LOP3.LUT R11, R2.reuse, 0xffff0000, RZ, 0xc0, !PT ;  /* 0xffff0000020b7812 */ /* 0x044fe200078ec0ff */
[----:B------:R-:W-:Y:S01]  /*8720*/  IMAD.U32 R2, R2, 0x10000, RZ ;  /* 0x0001000002027824 */ /* 0x000fe200078e00ff */
[C---:B------:R-:W-:Y:S01]  /*8730*/  LOP3.LUT R10, R3.reuse, 0xffff0000, RZ, 0xc0, !PT ;  /* 0xffff0000030a7812 */ /* 0x040fe200078ec0ff */
[----:B------:R-:W-:Y:S01]  /*8740*/  IMAD.U32 R3, R3, 0x10000, RZ ;  /* 0x0001000003037824 */ /* 0x000fe200078e00ff */
[----:B---3--:R-:W-:Y:S01]  /*8750*/  LOP3.LUT R13, R4, 0xffff0000, RZ, 0xc0, !PT ;  /* 0xffff0000040d7812 */ /* 0x008fe200078ec0ff */
[----:B------:R-:W-:Y:S01]  /*8760*/  FMUL.FTZ R9, R0, R11 ;  /* 0x0000000b00097220 */ /* 0x000fe20000410000 */
[----:B------:R-:W-:Y:S01]  /*8770*/  LOP3.LUT R12, R5, 0xffff0000, RZ, 0xc0, !PT ;  /* 0xffff0000050c7812 */ /* 0x000fe200078ec0ff */
[----:B------:R-:W-:Y:S01]  /*8780*/  FMUL.FTZ R14, R15, R10 ;  /* 0x0000000a0f0e7220 */ /* 0x000fe20000410000 */
[----:B------:R-:W-:Y:S01]  /*8790*/  SHF.L.U32 R4, R4, 0x10, RZ ;  /* 0x0000001004047819 */ /* 0x000fe200000006ff */
[-C--:B------:R-:W-:Y:S01]  /*87a0*/  FMUL.FTZ R0, R0, R13.reuse ;  /* 0x0000000d00007220 */ /* 0x080fe20000410000 */
[C---:B------:R-:W-:Y:S01]  /*87b0*/  FFMA.FTZ R9, R6.reuse, R13, -R9 ;  /* 0x0000000d06097223 */ /* 0x040fe20000010809 */
[----:B------:R-:W-:Y:S01]  /*87c0*/  SHF.L.U32 R5, R5, 0x10, RZ ;  /* 0x0000001005057819 */ /* 0x000fe200000006ff */
[-C--:B------:R-:W-:Y:S01]  /*87d0*/  FFMA.FTZ R14, R17, R12.reuse, -R14 ;  /* 0x0000000c110e7223 */ /* 0x080fe2000001080e */
[----:B------:R-:W-:Y:S01]  /*87e0*/  FFMA.FTZ R0, R6, R11, R0 ;  /* 0x0000000b06007223 */ /* 0x000fe20000010000 */
[----:B------:R-:W-:Y:S01]  /*87f0*/  FMUL.FTZ R6, R15, R12 ;  /* 0x0000000c0f067220 */ /* 0x000fe20000410000 */
[----:B------:R-:W-:Y:S01]  /*8800*/  FMUL.FTZ R13, R18, R4 ;  /* 0x00000004120d7220 */ /* 0x000fe20000410000 */
[----:B------:R-:W-:-:S02]  /*8810*/  FMUL.FTZ R11, R19, R3 ;  /* 0x00000003130b7220 */ /* 0x000fc40000410000 */
[----:B------:R-:W-:Y:S01]  /*8820*/  FFMA.FTZ R17, R17, R10, R6 ;  /* 0x0000000a11117223 */ /* 0x000fe20000010006 */
[-C--:B------:R-:W-:Y:S01]  /*8830*/  FMUL.FTZ R6, R18, R2.reuse ;  /* 0x0000000212067220 */ /* 0x080fe20000410000 */
[-C--:B------:R-:W-:Y:S01]  /*8840*/  FMUL.FTZ R10, R19, R5.reuse ;  /* 0x00000005130a7220 */ /* 0x080fe20000410000 */
[C---:B------:R-:W-:Y:S01]  /*8850*/  FFMA.FTZ R13, R7.reuse, R2, R13 ;  /* 0x00000002070d7223 */ /* 0x040fe2000001000d */
[C---:B------:R-:W-:Y:S01]  /*8860*/  FFMA.FTZ R11, R16.reuse, R5, -R11 ;  /* 0x00000005100b7223 */ /* 0x040fe2000001080b */
[----:B------:R-:W-:Y:S01]  /*8870*/  FFMA.FTZ R6, R7, R4, -R6 ;  /* 0x0000000407067223 */ /* 0x000fe20000010806 */
[----:B------:R-:W-:Y:S01]  /*8880*/  FFMA.FTZ R10, R16, R3, R10 ;  /* 0x00000003100a7223 */ /* 0x000fe2000001000a */
[----:B------:R-:W-:Y:S02]  /*8890*/  F2FP.BF16.F32.PACK_AB R0, R0, R9 ;  /* 0x000000090000723e */ /* 0x000fe400000010ff */
[----:B------:R-:W-:Y:S02]  /*88a0*/  F2FP.BF16.F32.PACK_AB R15, R17, R14 ;  /* 0x0000000e110f723e */ /* 0x000fe400000010ff */
[----:B------:R-:W-:Y:S01]  /*88b0*/  F2FP.BF16.F32.PACK_AB R12, R13, R6 ;  /* 0x000000060d0c723e */ /* 0x000fe200000010ff */
[----:B------:R-:W-:Y:S01]  /*88c0*/  IMAD.MOV.U32 R13, RZ, RZ, R0 ;  /* 0x000000ffff0d7224 */ /* 0x000fe200078e0000 */
[----:B------:R-:W-:-:S02]  /*88d0*/  F2FP.BF16.F32.PACK_AB R14, R10, R11 ;  /* 0x0000000b0a0e723e */ /* 0x000fc400000010ff */
.L_x_1653:
[----:B------:R-:W-:Y:S05]  /*88e0*/  BSYNC.RECONVERGENT B0 ;  /* 0x0000000000007941 */ /* 0x000fea0003800200 */
.L_x_1652:
[----:B-----5:R4:W-:Y:S01]  /*88f0*/  STS.128 [R227+0x800], R12 ;  /* 0x0008000ce3007388 */ /* 0x0209e20000000c00 */
[----:B------:R-:W-:Y:S05]  /*8900*/  BRA `(.L_x_1646) ;  /* 0x0000000800e47947 */ /* 0x000fea0003800000 */
.L_x_1647:
        /* <DEDUP_REMOVED lines=93> */
.L_x_1657:
[----:B------:R-:W-:Y:S05]  /*8ee0*/  BSYNC.RECONVERGENT B0 ;  /* 0x0000000000007941 */ /* 0x000fea0003800200 */
.L_x_1656:
[----:B-----5:R2:W-:Y:S02]  /*8ef0*/  STS.128 [R227], R16 ;  /* 0x00000010e3007388 */ /* 0x0205e40000000c00 */
.L_x_1655:
[----:B------:R-:W-:Y:S05]  /*8f00*/  BSYNC.RECONVERGENT B1 ;  /* 0x0000000000017941 */ /* 0x000fea0003800200 */
.L_x_1654:
[----:B------:R-:W-:-:S04]  /*8f10*/  IADD3 R8, PT, PT, R222, 0x20, RZ ;  /* 0x00000020de087810 */ /* 0x000fc80007ffe0ff */
[----:B------:R-:W-:-:S13]  /*8f20*/  ISETP.GE.AND P1, PT, R8, R27, PT ;  /* 0x0000001b0800720c */ /* 0x000fda0003f26270 */
[----:B------:R-:W-:Y:S05]  /*8f30*/  @P1 BRA `(.L_x_1646) ;  /* 0x0000000400581947 */ /* 0x000fea0003800000 */
[----:B-1----:R-:W-:-:S04]  /*8f40*/  LEA R10, P1, R23, R30, 0x1 ;  /* 0x0000001e170a7211 */ /* 0x002fc800078208ff */
[----:B------:R-:W-:-:S05]  /*8f50*/  LEA.HI.X R11, R23, R31, R0, 0x1, P1 ;  /* 0x0000001f170b7211 */ /* 0x000fca00008f0c00 */
[----:B------:R1:W5:Y:S01]  /*8f60*/  LDG.E.128 R4, desc[UR6][R10.64] ;  /* 0x000000060a047981 */ /* 0x000362000c1e1d00 */
[----:B------:R-:W-:Y:S01]  /*8f70*/  ISETP.GE.AND P1, PT, R148, R21, PT ;  /* 0x000000159400720c */ /* 0x000fe20003f26270 */
[----:B------:R-:W-:-:S12]  /*8f80*/  BSSY.RECONVERGENT B0, `(.L_x_1658) ;  /* 0x0000050000007945 */ /* 0x000fd80003800200 */
[----:B------:R-:W-:Y:S05]  /*8f90*/  @P1 BRA `(.L_x_1659) ;  /* 0x0000000400381947 */ /* 0x000fea0003800000 */
[----:B------:R-:W3:Y:S01]  /*8fa0*/  LDCU.64 UR8, c[0x0][0x4d0] ;  /* 0x00009a00ff0877ac */ /* 0x000ee20008000a00 */
[----:B------:R-:W-:Y:S02]  /*8fb0*/  SEL R20, R20, RZ, P0 ;  /* 0x000000ff14147207 */ /* 0x000fe40000000000 */
[----:B------:R-:W-:Y:S02]  /*8fc0*/  SEL R22, R22, RZ, P0 ;  /* 0x000000ff16167207 */ /* 0x000fe40000000000 */
[----:B------:R-:W-:Y:S01]  /*8fd0*/  IADD3 R2, P2, P1, R20, R2, R25 ;  /* 0x0000000214027210 */ /* 0x000fe2000795e019 */
[----:B------:R-:W-:Y:S01]  /*8fe0*/  IMAD.WIDE R20, R28, 0x2, R10 ;  /* 0x000000021c147825 */ /* 0x000fe200078e020a */
[----:B------:R-:W-:-:S03]  /*8ff0*/  SHF.R.S32.HI R25, RZ, 0x1f, R25 ;  /* 0x0000001fff197819 */ /* 0x000fc60000011419 */
[----:B------:R-:W-:Y:S01]  /*9000*/  IMAD.SHL.U32 R0, R2, 0x2, RZ ;  /* 0x0000000202007824 */ /* 0x000fe200078e00ff */
[----:B------:R-:W-:Y:S02]  /*9010*/  IADD3.X R25, PT, PT, R22, R3, R25, P2, P1 ;  /* 0x0000000316197210 */ /* 0x000fe400017e2419 */
[----:B------:R-:W4:Y:S02]  /*9020*/  LDG.E.128 R20, desc[UR6][R20.64] ;  /* 0x0000000614147981 */ /* 0x000f24000c1e1d00 */
[----:B------:R-:W-:Y:S02]  /*9030*/  SHF.L.U64.HI R2, R2, 0x1, R25 ;  /* 0x0000000102027819 */ /* 0x000fe40000010219 */
[----:B---3--:R-:W-:-:S04]  /*9040*/  IADD3 R12, P1, PT, R0, UR8, RZ ;  /* 0x00000008000c7c10 */ /* 0x008fc8000ff3e0ff */
[----:B------:R-:W-:Y:S01]  /*9050*/  IADD3.X R13, PT, PT, R2, UR9, RZ, P1, !PT ;  /* 0x00000009020d7c10 */ /* 0x000fe20008ffe4ff */
[----:B------:R-:W2:Y:S05]  /*9060*/  LDCU.64 UR8, c[0x0][0x4c8] ;  /* 0x00009900ff0877ac */ /* 0x000eaa0008000a00 */
[----:B------:R-:W3:Y:S01]  /*9070*/  LDG.E.128 R12, desc[UR6][R12.64] ;  /* 0x000000060c0c7981 */ /* 0x000ee2000c1e1d00 */
[----:B--2---:R-:W-:-:S04]  /*9080*/  IADD3 R16, P1, PT, R0, UR8, RZ ;  /* 0x0000000800107c10 */ /* 0x004fc8000ff3e0ff */
[----:B------:R-:W-:-:S06]  /*9090*/  IADD3.X R17, PT, PT, R2, UR9, RZ, P1, !PT ;  /* 0x0000000902117c10 */ /* 0x000fcc0008ffe4ff */
[----:B------:R-:W2:Y:S01]  /*90a0*/  LDG.E.128 R16, desc[UR6][R16.64] ;  /* 0x0000000610107981 */ /* 0x000ea2000c1e1d00 */
[C---:B-----5:R-:W-:Y:S01]  /*90b0*/  LOP3.LUT R0, R5.reuse, 0xffff0000, RZ, 0xc0, !PT ;  /* 0xffff000005007812 */ /* 0x060fe200078ec0ff */
[----:B------:R-:W-:Y:S01]  /*90c0*/  IMAD.U32 R9, R6, 0x10000, RZ ;  /* 0x0001000006097824 */ /* 0x000fe200078e00ff */
[----:B-1----:R-:W-:Y:S01]  /*90d0*/  SHF.L.U32 R10, R5, 0x10, RZ ;  /* 0x00000010050a7819 */ /* 0x002fe200000006ff */
[----:B------:R-:W-:Y:S01]  /*90e0*/  IMAD.U32 R3, R4, 0x10000, RZ ;  /* 0x0001000004037824 */ /* 0x000fe200078e00ff */
[----:B------:R-:W-:Y:S01]  /*90f0*/  LOP3.LUT R5, R6, 0xffff0000, RZ, 0xc0, !PT ;  /* 0xffff000006057812 */ /* 0x000fe200078ec0ff */
[C---:B------:R-:W-:Y:S01]  /*9100*/  IMAD.U32 R24, R7.reuse, 0x10000, RZ ;  /* 0x0001000007187824 */ /* 0x040fe200078e00ff */
[----:B------:R-:W-:Y:S02]  /*9110*/  LOP3.LUT R2, R4, 0xffff0000, RZ, 0xc0, !PT ;  /* 0xffff000004027812 */ /* 0x000fe400078ec0ff */
[----:B------:R-:W-:Y:S01]  /*9120*/  LOP3.LUT R4, R7, 0xffff0000, RZ, 0xc0, !PT ;  /* 0xffff000007047812 */ /* 0x000fe200078ec0ff */
[C---:B----4-:R-:W-:Y:S01]  /*9130*/  IMAD.U32 R6, R21.reuse, 0x10000, RZ ;  /* 0x0001000015067824 */ /* 0x050fe200078e00ff */
[----:B------:R-:W-:-:S02]  /*9140*/  LOP3.LUT R26, R21, 0xffff0000, RZ, 0xc0, !PT ;  /* 0xffff0000151a7812 */ /* 0x000fc400078ec0ff */
[C---:B------:R-:W-:Y:S02]  /*9150*/  SHF.L.U32 R25, R22.reuse, 0x10, RZ ;  /* 0x0000001016197819 */ /* 0x040fe400000006ff */
[----:B------:R-:W-:Y:S02]  /*9160*/  LOP3.LUT R21, R22, 0xffff0000, RZ, 0xc0, !PT ;  /* 0xffff000016157812 */ /* 0x000fe400078ec0ff */
[C---:B------:R-:W-:Y:S02]  /*9170*/  SHF.L.U32 R11, R20.reuse, 0x10, RZ ;  /* 0x00000010140b7819 */ /* 0x040fe400000006ff */
[----:B------:R-:W-:Y:S01]  /*9180*/  LOP3.LUT R7, R20, 0xffff0000, RZ, 0xc0, !PT ;  /* 0xffff000014077812 */ /* 0x000fe200078ec0ff */
[C---:B------:R-:W-:Y:S01]  /*9190*/  IMAD.U32 R20, R23.reuse, 0x10000, RZ ;  /* 0x0001000017147824 */ /* 0x040fe200078e00ff */
[----:B------:R-:W-:Y:S02]  /*91a0*/  LOP3.LUT R27, R23, 0xffff0000, RZ, 0xc0, !PT ;  /* 0xffff0000171b7812 */ /* 0x000fe400078ec0ff */
[C---:B---3--:R-:W-:Y:S01]  /*91b0*/  SHF.L.U32 R22, R12.reuse, 0x10, RZ ;  /* 0x000000100c167819 */ /* 0x048fe200000006ff */
[----:B------:R-:W-:Y:S01]  /*91c0*/  IMAD.U32 R23, R13, 0x10000, RZ ;  /* 0x000100000d177824 */ /* 0x000fe200078e00ff */
[----:B------:R-:W-:-:S02]  /*91d0*/  LOP3.LUT R12, R12, 0xffff0000, RZ, 0xc0, !PT ;  /* 0xffff00000c0c7812 */ /* 0x000fc400078ec0ff */
[----:B------:R-:W-:Y:S01]  /*91e0*/  LOP3.LUT R29, R13, 0xffff0000, RZ, 0xc0, !PT ;  /* 0xffff00000d1d7812 */ /* 0x000fe200078ec0ff */
[C---:B------:R-:W-:Y:S01]  /*91f0*/  IMAD.U32 R13, R15.reuse, 0x10000, RZ ;  /* 0x000100000f0d7824 */ /* 0x040fe200078e00ff */
[----:B------:R-:W-:Y:S01]  /*9200*/  SHF.L.U32 R28, R14, 0x10, RZ ;  /* 0x000000100e1c7819 */ /* 0x000fe200000006ff */
[----:B------:R-:W-:Y:S01]  /*9210*/  @!P0 FADD.FTZ R22, -R22, -RZ ;  /* 0x800000ff16168221 */ /* 0x000fe20000010100 */
[----:B------:R-:W-:Y:S01]  /*9220*/  LOP3.LUT R30, R15, 0xffff0000, RZ, 0xc0, !PT ;  /* 0xffff00000f1e7812 */ /* 0x000fe200078ec0ff */
[----:B------:R-:W-:Y:S01]  /*9230*/  @!P0 FADD.FTZ R12, -R12, -RZ ;  /* 0x800000ff0c0c8221 */ /* 0x000fe20000010100 */
[----:B------:R-:W-:Y:S01]  /*9240*/  LOP3.LUT R14, R14, 0xffff0000, RZ, 0xc0, !PT ;  /* 0xffff00000e0e7812 */ /* 0x000fe200078ec0ff */
[----:B------:R-:W-:Y:S01]  /*9250*/  @!P0 FADD.FTZ R23, -R23, -RZ ;  /* 0x800000ff17178221 */ /* 0x000fe20000010100 */
[----:B------:R-:W-:Y:S01]  /*9260*/  @!P0 FADD.FTZ R13, -R13, -RZ ;  /* 0x800000ff0d0d8221 */ /* 0x000fe20000010100 */
[----:B------:R-:W-:Y:S01]  /*9270*/  FMUL.FTZ R22, R11, R22 ;  /* 0x000000160b167220 */ /* 0x000fe20000410000 */
[----:B------:R-:W-:Y:S01]  /*9280*/  FMUL.FTZ R7, R7, R12 ;  /* 0x0000000c07077220 */ /* 0x000fe20000410000 */
[----:B------:R-:W-:Y:S01]  /*9290*/  @!P0 FADD.FTZ R29, -R29, -RZ ;  /* 0x800000ff1d1d8221 */ /* 0x000fe20000010100 */
[----:B------:R-:W-:Y:S01]  /*92a0*/  FMUL.FTZ R23, R6, R23 ;  /* 0x0000001706177220 */ /* 0x000fe20000410000 */
[----:B------:R-:W-:Y:S01]  /*92b0*/  @!P0 FADD.FTZ R30, -R30, -RZ ;  /* 0x800000ff1e1e8221 */ /* 0x000fe20000010100 */
[----:B------:R-:W-:Y:S01]  /*92c0*/  FMUL.FTZ R13, R20, R13 ;  /* 0x0000000d140d7220 */ /* 0x000fe20000410000 */
[----:B------:R-:W-:Y:S01]  /*92d0*/  @!P0 FADD.FTZ R28, -R28, -RZ ;  /* 0x800000ff1c1c8221 */ /* 0x000fe20000010100 */
[----:B------:R-:W-:Y:S01]  /*92e0*/  @!P0 FADD.FTZ R14, -R14, -RZ ;  /* 0x800000ff0e0e8221 */ /* 0x000fe20000010100 */
[C---:B--2---:R-:W-:Y:S01]  /*92f0*/  SHF.L.U32 R12, R16.reuse, 0x10, RZ ;  /* 0x00000010100c7819 */ /* 0x044fe200000006ff */
[----:B------:R-:W-:Y:S01]  /*9300*/  IMAD.U32 R6, R17, 0x10000, RZ ;  /* 0x0001000011067824 */ /* 0x000fe200078e00ff */
[----:B------:R-:W-:-:S02]  /*9310*/  LOP3.LUT R11, R16, 0xffff0000, RZ, 0xc0, !PT ;  /* 0xffff0000100b7812 */ /* 0x000fc400078ec0ff */
[----:B------:R-:W-:Y:S02]  /*9320*/  LOP3.LUT R20, R17, 0xffff0000, RZ, 0xc0, !PT ;  /* 0xffff000011147812 */ /* 0x000fe400078ec0ff */
[C---:B------:R-:W-:Y:S02]  /*9330*/  SHF.L.U32 R17, R18.reuse, 0x10, RZ ;  /* 0x0000001012117819 */ /* 0x040fe400000006ff */
[----:B------:R-:W-:Y:S01]  /*9340*/  LOP3.LUT R16, R18, 0xffff0000, RZ, 0xc0, !PT ;  /* 0xffff000012107812 */ /* 0x000fe200078ec0ff */
[----:B------:R-:W-:Y:S01]  /*9350*/  FMUL.FTZ R29, R26, R29 ;  /* 0x0000001d1a1d7220 */ /* 0x000fe20000410000 */
[----:B------:R-:W-:Y:S01]  /*9360*/  LOP3.LUT R18, R19, 0xffff0000, RZ, 0xc0, !PT ;  /* 0xffff000013127812 */ /* 0x000fe200078ec0ff */
[----:B------:R-:W-:Y:S01]  /*9370*/  FMUL.FTZ R27, R27, R30 ;  /* 0x0000001e1b1b7220 */ /* 0x000fe20000410000 */
[----:B------:R-:W-:Y:S02]  /*9380*/  IMAD.U32 R15, R19, 0x10000, RZ ;  /* 0x00010000130f7824 */ /* 0x000fe400078e00ff */
[----:B------:R-:W-:Y:S01]  /*9390*/  FMUL.FTZ R28, R25, R28 ;  /* 0x0000001c191c7220 */ /* 0x000fe20000410000 */
        /* <DEDUP_REMOVED lines=14> */
.L_x_1659:
[----:B------:R-:W-:Y:S05]  /*9480*/  BSYNC.RECONVERGENT B0 ;  /* 0x0000000000007941 */ /* 0x000fea0003800200 */
.L_x_1658:
[----:B-----5:R3:W-:Y:S02]  /*9490*/  STS.128 [R227+0x800], R4 ;  /* 0x00080004e3007388 */ /* 0x0207e40000000c00 */
.L_x_1646:
[----:B------:R-:W-:Y:S05]  /*94a0*/  BSYNC.RECONVERGENT B2 ;  /* 0x0000000000027941 */ /* 0x000fea0003800200 */
.L_x_1642:
[----:B------:R-:W4:Y:S01]  /*94b0*/  LDC.64 R52, c[0x0][0x3b8] ;  /* 0x0000ee00ff347b82 */ /* 0x000f220000000a00 */
[----:B---3--:R-:W-:Y:S01]  /*94c0*/  IMAD.IADD R5, R61, 0x1, -R68 ;  /* 0x000000013d057824 */ /* 0x008fe200078e0a44 */
[C---:B--2---:R-:W-:Y:S01]  /*94d0*/  LEA R16, P0, R65.reuse, R218, 0x1 ;  /* 0x000000da41107211 */ /* 0x044fe200078008ff */
[C---:B-1----:R-:W-:Y:S01]  /*94e0*/  VIADD R2, R222.reuse, 0x40 ;  /* 0x00000040de027836 */ /* 0x042fe20000000000 */
[----:B------:R-:W1:Y:S01]  /*94f0*/  S2R R193, SR_TID.X ;  /* 0x0000000000c17919 */ /* 0x000e620000002100 */
[C---:B----4-:R-:W-:Y:S01]  /*9500*/  VIADD R14, R222.reuse, 0x60 ;  /* 0x00000060de0e7836 */ /* 0x050fe20000000000 */
[CC--:B------:R-:W-:Y:S01]  /*9510*/  ISETP.GE.AND P6, PT, R222.reuse, R5.reuse, PT ;  /* 0x00000005de00720c */ /* 0x0c0fe20003fc6270 */
[----:B------:R-:W-:Y:S01]  /*9520*/  VIADD R12, R222, 0x80 ;  /* 0x00000080de0c7836 */ /* 0x000fe20000000000 */
[-C--:B------:R-:W-:Y:S01]  /*9530*/  ISETP.GE.AND P3, PT, R2, R5.reuse, PT ;  /* 0x000000050200720c */ /* 0x080fe20003f66270 */
[----:B------:R-:W-:Y:S01]  /*9540*/  VIADD R10, R222, 0xc0 ;  /* 0x000000c0de0a7836 */ /* 0x000fe20000000000 */
[----:B------:R-:W-:Y:S01]  /*9550*/  ISETP.GE.AND P1, PT, R8, R5, PT ;  /* 0x000000050800720c */ /* 0x000fe20003f26270 */
[C---:B------:R-:W-:Y:S01]  /*9560*/  VIADD R4, R222.reuse, 0xe0 ;  /* 0x000000e0de047836 */ /* 0x040fe20000000000 */
[----:B------:R-:W-:Y:S01]  /*9570*/  LEA.HI.X R17, R65, R219, R62, 0x1, P0 ;  /* 0x000000db41117211 */ /* 0x000fe200000f0c3e */
[----:B------:R-:W-:Y:S01]  /*9580*/  VIADD R0, R222, 0xa0 ;  /* 0x000000a0de007836 */ /* 0x000fe20000000000 */
[-C--:B------:R-:W-:Y:S01]  /*9590*/  ISETP.GE.AND P2, PT, R12, R5.reuse, PT ;  /* 0x000000050c00720c */ /* 0x080fe20003f46270 */
[----:B------:R-:W2:Y:S01]  /*95a0*/  LDC.64 R62, c[0x0][0x3c0] ;  /* 0x0000f000ff3e7b82 */ /* 0x000ea20000000a00 */
[-C--:B------:R-:W-:Y:S01]  /*95b0*/  ISETP.GE.AND P4, PT, R14, R5.reuse, PT ;  /* 0x000000050e00720c */ /* 0x080fe20003f86270 */
[----:B------:R-:W3:Y:S01]  /*95c0*/  LDCU UR5, c[0x0][0x508] ;  /* 0x0000a100ff0577ac */ /* 0x000ee20008000800 */
[----:B------:R-:W-:Y:S01]  /*95d0*/  ISETP.GE.AND P0, PT, R4, R5, PT ;  /* 0x000000050400720c */ /* 0x000fe20003f06270 */
[----:B------:R-:W-:Y:S01]  /*95e0*/  @!PT LDS RZ, [RZ] ;  /* 0x00000000fffff984 */ /* 0x000fe20000000800 */
[----:B------:R-:W-:Y:S01]  /*95f0*/  @!PT LDS RZ, [RZ] ;  /* 0x00000000fffff984 */ /* 0x000fe20000000800 */
[----:B------:R-:W-:Y:S01]  /*9600*/  @!PT LDS RZ, [RZ] ;  /* 0x00000000fffff984 */ /* 0x000fe20000000800 */
[----:B------:R-:W-:Y:S01]  /*9610*/  @!P6 LDGSTS.E.BYPASS.LTC128B.128 [R227+0x1000], desc[UR6][R218.64] ;  /* 0x01000000dae3efae */ /* 0x000fe2000b981a06 */
[----:B------:R-:W-:-:S03]  /*9620*/  LOP3.LUT R3, R3, 0xfffffffd, RZ, 0xc0, !PT ;  /* 0xfffffffd03037812 */ /* 0x000fc600078ec0ff */
[----:B------:R-:W-:Y:S01]  /*9630*/  @!P1 LDGSTS.E.BYPASS.LTC128B.128 [R227+0x1800], desc[UR6][R16.64] ;  /* 0x0180000010e39fae */ /* 0x000fe2000b981a06 */
[----:B------:R-:W-:Y:S01]  /*9640*/  IMAD.WIDE.U32 R18, R52, 0x40, RZ ;  /* 0x0000004034127825 */ /* 0x000fe200078e00ff */
[----:B------:R-:W-:-:S03]  /*9650*/  ISETP.GE.AND P1, PT, R10, R5, PT ;  /* 0x000000050a00720c */ /* 0x000fc60003f26270 */
[----:B------:R-:W-:Y:S01]  /*9660*/  IMAD.SHL.U32 R7, R53, 0x40, RZ ;  /* 0x0000004035077824 */ /* 0x000fe200078e00ff */
[----:B------:R-:W-:Y:S01]  /*9670*/  @!P3 IADD3 R18, P5, PT, R16, R18, RZ ;  /* 0x000000121012b210 */ /* 0x000fe20007fbe0ff */
[----:B------:R-:W-:Y:S02]  /*9680*/  @!P2 IMAD.MOV.U32 R22, RZ, RZ, R16 ;  /* 0x000000ffff16a224 */ /* 0x000fe400078e0010 */
[----:B------:R-:W-:Y:S01]  /*9690*/  @!P2 IMAD.MOV.U32 R23, RZ, RZ, R17 ;  /* 0x000000ffff17a224 */ /* 0x000fe200078e0011 */
[----:B------:R-:W-:Y:S01]  /*96a0*/  @!P3 IADD3.X R19, PT, PT, R17, R19, R7, P5, !PT ;  /* 0x000000131113b210 */ /* 0x000fe20002ffe407 */
[C---:B-----5:R-:W-:Y:S01]  /*96b0*/  @!P2 IMAD R9, R53.reuse, 0xc0, RZ ;  /* 0x000000c03509a824 */ /* 0x060fe200078e02ff */
[C---:B------:R-:W-:Y:S01]  /*96c0*/  @!P4 LEA R24, P5, R52.reuse, R16, 0x7 ;  /* 0x000000103418c211 */ /* 0x040fe200078a38ff */
[----:B------:R-:W-:Y:S01]  /*96d0*/  @!P2 IMAD.WIDE.U32 R22, R52, 0xc0, R22 ;  /* 0x000000c03416a825 */ /* 0x000fe200078e0016 */
[----:B-1----:R-:W-:Y:S01]  /*96e0*/  SHF.R.U32.HI R151, RZ, 0x1, R193 ;  /* 0x00000001ff977819 */ /* 0x002fe200000116c1 */
[----:B------:R1:W-:Y:S01]  /*96f0*/  @!P3 LDGSTS.E.BYPASS.LTC128B.128 [R227+0x2000], desc[UR6][R18.64] ;  /* 0x0200000012e3bfae */ /* 0x0003e2000b981a06 */
[----:B------:R-:W-:Y:S01]  /*9700*/  ISETP.GE.AND P3, PT, R0, R5, PT ;  /* 0x000000050000720c */ /* 0x000fe20003f66270 */
[----:B------:R-:W-:Y:S01]  /*9710*/  @!P1 IMAD.MOV.U32 R20, RZ, RZ, R16 ;  /* 0x000000ffff149224 */ /* 0x000fe200078e0010 */
[----:B------:R-:W-:Y:S01]  /*9720*/  @!P4 LEA.HI.X R25, R52, R17, R53, 0x7, P5 ;  /* 0x000000113419c211 */ /* 0x000fe200028f3c35 */
[----:B------:R-:W-:Y:S01]  /*9730*/  @!P1 IMAD.MOV.U32 R21, RZ, RZ, R17 ;  /* 0x000000ffff159224 */ /* 0x000fe200078e0011 */
[----:B------:R-:W-:Y:S01]  /*9740*/  LOP3.LUT R195, R60, 0x8, R151, 0x78, !PT ;  /* 0x000000083cc37812 */ /* 0x000fe200078e7897 */
[----:B------:R-:W-:Y:S01]  /*9750*/  @!P1 IMAD R7, R53, 0x140, RZ ;  /* 0x0000014035079824 */ /* 0x000fe200078e02ff */
[----:B------:R-:W-:Y:S01]  /*9760*/  LOP3.LUT R151, R151, 0x1f0, RZ, 0xc0, !PT ;  /* 0x000001f097977812 */ /* 0x000fe200078ec0ff */
[----:B------:R-:W-:Y:S01]  /*9770*/  @!P1 IMAD.WIDE.U32 R20, R52, 0x140, R20 ;  /* 0x0000014034149825 */ /* 0x000fe200078e0014 */
[----:B------:R-:W-:Y:S01]  /*9780*/  @!P4 LDGSTS.E.BYPASS.LTC128B.128 [R227+0x2800], desc[UR6][R24.64] ;  /* 0x0280000018e3cfae */ /* 0x000fe2000b981a06 */
[----:B------:R-:W-:-:S02]  /*9790*/  ISETP.GE.AND P4, PT, R14, R5, PT ;  /* 0x000000050e00720c */ /* 0x000fc40003f86270 */
[----:B------:R-:W-:Y:S02]  /*97a0*/  @!P0 IMAD R6, R53, 0x180, RZ ;  /* 0x0000018035068824 */ /* 0x000fe400078e02ff */
[----:B------:R-:W-:Y:S02]  /*97b0*/  @!P2 IMAD.IADD R23, R9, 0x1, R23 ;  /* 0x000000010917a824 */ /* 0x000fe400078e0217 */
[----:B------:R-:W-:Y:S02]  /*97c0*/  @!P1 IMAD.IADD R21, R7, 0x1, R21 ;  /* 0x0000000107159824 */ /* 0x000fe400078e0215 */
[C---:B------:R-:W-:Y:S01]  /*97d0*/  IMAD.SHL.U32 R11, R193.reuse, 0x10, RZ ;  /* 0x00000010c10b7824 */ /* 0x040fe200078e00ff */
[----:B------:R-:W-:Y:S01]  /*97e0*/  @!P2 LDGSTS.E.BYPASS.LTC128B.128 [R227+0x3000], desc[UR6][R22.64] ;  /* 0x0300000016e3afae */ /* 0x000fe2000b981a06 */
[----:B------:R-:W-:Y:S01]  /*97f0*/  ISETP.GE.AND P2, PT, R12, R5, PT ;  /* 0x000000050c00720c */ /* 0x000fe20003f46270 */
[----:B------:R-:W-:Y:S02]  /*9800*/  IMAD.SHL.U32 R192, R193, 0x20, RZ ;  /* 0x00000020c1c07824 */ /* 0x000fe400078e00ff */
[----:B--2---:R-:W-:Y:S01]  /*9810*/  IMAD.WIDE.U32 R14, R62, 0x40, RZ ;  /* 0x000000403e0e7825 */ /* 0x004fe200078e00ff */
[----:B------:R-:W-:-:S03]  /*9820*/  LOP3.LUT R211, R11, 0x100, RZ, 0xc0, !PT ;  /* 0x000001000bd37812 */ /* 0x000fc600078ec0ff */
[----:B-1----:R-:W-:Y:S01]  /*9830*/  @!P0 IMAD.MOV.U32 R18, RZ, RZ, R16 ;  /* 0x000000ffff128224 */ /* 0x002fe200078e0010 */
[C---:B------:R-:W-:Y:S01]  /*9840*/  @!P3 LEA R16, P5, R52.reuse, R16, 0x8 ;  /* 0x000000103410b211 */ /* 0x040fe200078a40ff */
[----:B------:R-:W-:Y:S01]  /*9850*/  @!P0 IMAD.MOV.U32 R19, RZ, RZ, R17 ;  /* 0x000000ffff138224 */ /* 0x000fe200078e0011 */
[----:B------:R-:W-:Y:S01]  /*9860*/  LOP3.LUT R211, R211, 0x20, R192, 0xf8, !PT ;  /* 0x00000020d3d37812 */ /* 0x000fe200078ef8c0 */
[----:B------:R-:W-:Y:S01]  /*9870*/  IMAD.SHL.U32 R9, R63, 0x40, RZ ;  /* 0x000000403f097824 */ /* 0x000fe200078e00ff */
[C---:B------:R-:W-:Y:S01]  /*9880*/  @!P3 LEA.HI.X R17, R52.reuse, R17, R53, 0x8, P5 ;  /* 0x000000113411b211 */ /* 0x040fe200028f4435 */
[----:B------:R-:W-:Y:S01]  /*9890*/  @!P0 IMAD.WIDE.U32 R18, R52, 0x180, R18 ;  /* 0x0000018034128825 */ /* 0x000fe200078e0012 */
[----:B------:R-:W-:-:S03]  /*98a0*/  ISETP.GE.AND P5, PT, R2, R5, PT ;  /* 0x000000050200720c */ /* 0x000fc60003fa6270 */
[----:B------:R-:W-:Y:S01]  /*98b0*/  @!P0 IMAD.IADD R19, R6, 0x1, R19 ;  /* 0x0000000106138824 */ /* 0x000fe200078e0213 */
[----:B------:R1:W-:Y:S01]  /*98c0*/  @!P3 LDGSTS.E.BYPASS.LTC128B.128 [R227+0x3800], desc[UR6][R16.64] ;  /* 0x0380000010e3bfae */ /* 0x0003e2000b981a06 */
[-C--:B------:R-:W-:Y:S01]  /*98d0*/  ISETP.GE.AND P3, PT, R8, R5.reuse, PT ;  /* 0x000000050800720c */ /* 0x080fe20003f66270 */
[----:B------:R-:W-:Y:S01]  /*98e0*/  @!P2 IMAD R2, R63, 0xc0, RZ ;  /* 0x000000c03f02a824 */ /* 0x000fe200078e02ff */
[----:B------:R-:W-:Y:S01]  /*98f0*/  LOP3.LUT R8, R192, 0x120, RZ, 0xc0, !PT ;  /* 0x00000120c0087812 */ /* 0x000fe200078ec0ff */
[----:B------:R-:W-:Y:S01]  /*9900*/  @!P1 LDGSTS.E.BYPASS.LTC128B.128 [R227+0x4000], desc[UR6][R20.64] ;  /* 0x0400000014e39fae */ /* 0x000fe2000b981a06 */
[----:B------:R-:W-:Y:S02]  /*9910*/  ISETP.GE.AND P1, PT, R10, R5, PT ;  /* 0x000000050a00720c */ /* 0x000fe40003f26270 */
[----:B------:R-:W-:Y:S01]  /*9920*/  LOP3.LUT R8, R8, 0x3e00, R11, 0xf8, !PT ;  /* 0x00003e0008087812 */ /* 0x000fe200078ef80b */
[----:B------:R-:W-:Y:S01]  /*9930*/  @!P0 LDGSTS.E.BYPASS.LTC128B.128 [R227+0x4800], desc[UR6][R18.64] ;  /* 0x0480000012e38fae */ /* 0x000fe2000b981a06 */
[----:B------:R-:W-:-:S03]  /*9940*/  LEA R6, P0, R69, R220, 0x1 ;  /* 0x000000dc45067211 */ /* 0x000fc600078008ff */
[----:B------:R-:W0:Y:S01]  /*9950*/  LDGDEPBAR ;  /* 0x00000000000079af */ /* 0x000e220000000000 */
[----:B------:R-:W-:Y:S01]  /*9960*/  LEA.HI.X R7, R69, R221, R64, 0x1, P0 ;  /* 0x000000dd45077211 */ /* 0x000fe200000f0c40 */
[----:B------:R-:W-:Y:S01]  /*9970*/  @!P2 IMAD.MOV.U32 R12, RZ, RZ, R6 ;  /* 0x000000ffff0ca224 */ /* 0x000fe200078e0006 */
[----:B------:R-:W-:Y:S01]  /*9980*/  ISETP.GE.AND P0, PT, R4, R5, PT ;  /* 0x000000050400720c */ /* 0x000fe20003f06270 */
[----:B------:R-:W-:Y:S01]  /*9990*/  IMAD.IADD R213, R8, 0x1, R195 ;  /* 0x0000000108d57824 */ /* 0x000fe200078e02c3 */
[----:B------:R-:W-:Y:S01]  /*99a0*/  LOP3.LUT R4, R60, 0x8, R193, 0x78, !PT ;  /* 0x000000083c047812 */ /* 0x000fe200078e78c1 */
[----:B------:R-:W-:-:S03]  /*99b0*/  @!P2 IMAD.MOV.U32 R13, RZ, RZ, R7 ;  /* 0x000000ffff0da224 */ /* 0x000fc600078e0007 */
[----:B------:R-:W-:Y:S01]  /*99c0*/  LEA R213, R213, UR4, 0x1 ;  /* 0x00000004d5d57c11 */ /* 0x000fe2000f8e08ff */
[----:B------:R-:W-:-:S04]  /*99d0*/  @!P2 IMAD.WIDE.U32 R12, R62, 0xc0, R12 ;  /* 0x000000c03e0ca825 */ /* 0x000fc800078e000c */
[----:B------:R-:W-:Y:S02]  /*99e0*/  IMAD.IADD R211, R4, 0x1, R211 ;  /* 0x0000000104d37824 */ /* 0x000fe400078e02d3 */
[----:B------:R-:W-:Y:S02]  /*99f0*/  @!P1 IMAD.MOV.U32 R4, RZ, RZ, R6 ;  /* 0x000000ffff049224 */ /* 0x000fe400078e0006 */
[----:B------:R-:W-:Y:S01]  /*9a00*/  @!P2 IMAD.IADD R13, R2, 0x1, R13 ;  /* 0x00000001020da824 */ /* 0x000fe200078e020d */
[----:B------:R-:W-:Y:S01]  /*9a10*/  LEA R211, R211, UR4, 0x1 ;  /* 0x00000004d3d37c11 */ /* 0x000fe2000f8e08ff */
[----:B------:R-:W-:Y:S01]  /*9a20*/  @!P1 IMAD R2, R63, 0x140, RZ ;  /* 0x000001403f029824 */ /* 0x000fe200078e02ff */
[----:B------:R-:W-:-:S04]  /*9a30*/  DEPBAR.LE SB0, 0x0 ;  /* 0x000080000000791a */ /* 0x000fc80000000000 */
[----:B------:R-:W-:Y:S06]  /*9a40*/  BAR.SYNC.DEFER_BLOCKING 0x0 ;  /* 0x0000000000007b1d */ /* 0x000fec0000010000 */
[----:B------:R-:W-:Y:S01]  /*9a50*/  @!PT LDS RZ, [RZ] ;  /* 0x00000000fffff984 */ /* 0x000fe20000000800 */
[----:B------:R-:W-:Y:S01]  /*9a60*/  @!PT LDS RZ, [RZ] ;  /* 0x00000000fffff984 */ /* 0x000fe20000000800 */
[----:B------:R-:W-:Y:S01]  /*9a70*/  @!PT LDS RZ, [RZ] ;  /* 0x00000000fffff984 */ /* 0x000fe20000000800 */
[----:B------:R-:W-:Y:S04]  /*9a80*/  @!P6 LDGSTS.E.BYPASS.LTC128B.128 [R227+0x5000], desc[UR6][R220.64] ;  /* 0x05000000dce3efae */ /* 0x000fe8000b981a06 */
[----:B------:R-:W-:Y:S01]  /*9a90*/  @P6 STS.128 [R227+0x5000], RZ ;  /* 0x005000ffe3006388 */ /* 0x000fe20000000c00 */
[----:B------:R-:W-:Y:S01]  /*9aa0*/  @!P5 IADD3 R10, P6, PT, R6, R14, RZ ;  /* 0x0000000e060ad210 */ /* 0x000fe20007fde0ff */
[----:B------:R-:W-:-:S02]  /*9ab0*/  @!P0 IMAD.MOV.U32 R14, RZ, RZ, R6 ;  /* 0x000000ffff0e8224 */ /* 0x000fc400078e0006 */
[----:B------:R-:W-:Y:S01]  /*9ac0*/  @P3 STS.128 [R227+0x5800], RZ ;  /* 0x005800ffe3003388 */ /* 0x000fe20000000c00 */
[----:B------:R-:W-:Y:S01]  /*9ad0*/  @!P5 IADD3.X R11, PT, PT, R7, R15, R9, P6, !PT ;  /* 0x0000000f070bd210 */ /* 0x000fe200037fe409 */
[--C-:B------:R-:W-:Y:S01]  /*9ae0*/  @!P0 IMAD.MOV.U32 R15, RZ, RZ, R7.reuse ;  /* 0x000000ffff0f8224 */ /* 0x100fe200078e0007 */
[----:B-1----:R-:W-:Y:S01]  /*9af0*/  @!P4 LEA R16, P6, R62, R6, 0x7 ;  /* 0x000000063e10c211 */ /* 0x002fe200078c38ff */
[----:B------:R-:W-:Y:S01]  /*9b00*/  @!PT LDS RZ, [RZ] ;  /* 0x00000000fffff984 */ /* 0x000fe20000000800 */
[----:B------:R-:W-:Y:S01]  /*9b10*/  @!PT LDS RZ, [RZ] ;  /* 0x00000000fffff984 */ /* 0x000fe20000000800 */
[----:B------:R-:W-:Y:S01]  /*9b20*/  @!PT LDS RZ, [RZ] ;  /* 0x00000000fffff984 */ /* 0x000fe20000000800 */
[----:B------:R1:W-:Y:S01]  /*9b30*/  @!P3 LDGSTS.E.BYPASS.LTC128B.128 [R227+0x5800], desc[UR6][R6.64] ;  /* 0x0580000006e3bfae */ /* 0x0003e2000b981a06 */
[----:B------:R-:W-:Y:S01]  /*9b40*/  ISETP.GE.AND P3, PT, R0, R5, PT ;  /* 0x000000050000720c */ /* 0x000fe20003f66270 */
[----:B------:R-:W-:Y:S01]  /*9b50*/  @!P1 IMAD.MOV.U32 R5, RZ, RZ, R7 ;  /* 0x000000ffff059224 */ /* 0x000fe200078e0007 */
[C---:B------:R-:W-:Y:S01]  /*9b60*/  @!P4 LEA.HI.X R17, R62.reuse, R7, R63, 0x7, P6 ;  /* 0x000000073e11c211 */ /* 0x040fe200030f3c3f */
[----:B------:R-:W-:Y:S01]  /*9b70*/  @P5 STS.128 [R227+0x6000], RZ ;  /* 0x006000ffe3005388 */ /* 0x000fe20000000c00 */
[----:B------:R-:W-:Y:S01]  /*9b80*/  @!P0 IMAD R0, R63, 0x180, RZ ;  /* 0x000001803f008824 */ /* 0x000fe200078e02ff */
[----:B------:R-:W-:Y:S01]  /*9b90*/  LOP3.LUT P6, RZ, R193, 0x4, RZ, 0xc0, !PT ;  /* 0x00000004c1ff7812 */ /* 0x000fe200078cc0ff */
[C---:B------:R-:W-:Y:S01]  /*9ba0*/  @!P1 IMAD.WIDE.U32 R4, R62.reuse, 0x140, R4 ;  /* 0x000001403e049825 */ /* 0x040fe200078e0004 */
[----:B------:R-:W-:Y:S01]  /*9bb0*/  @!PT LDS RZ, [RZ] ;  /* 0x00000000fffff984 */ /* 0x000fe20000000800 */
[----:B------:R-:W-:Y:S01]  /*9bc0*/  @!PT LDS RZ, [RZ] ;  /* 0x00000000fffff984 */ /* 0x000fe20000000800 */
[----:B------:R-:W-:Y:S01]  /*9bd0*/  @!PT LDS RZ, [RZ] ;  /* 0x00000000fffff984 */ /* 0x000fe20000000800 */
[----:B------:R-:W-:Y:S03]  /*9be0*/  @!P5 LDGSTS.E.BYPASS.LTC128B.128 [R227+0x6000], desc[UR6][R10.64] ;  /* 0x060000000ae3dfae */ /* 0x000fe6000b981a06 */
[----:B------:R-:W-:Y:S01]  /*9bf0*/  @!P0 IMAD.WIDE.U32 R14, R62, 0x180, R14 ;  /* 0x000001803e0e8825 */ /* 0x000fe200078e000e */
[----:B------:R-:W-:Y:S03]  /*9c00*/  @P4 STS.128 [R227+0x6800], RZ ;  /* 0x006800ffe3004388 */ /* 0x000fe60000000c00 */
[----:B------:R-:W-:Y:S01]  /*9c10*/  @!P1 IMAD.IADD R5, R2, 0x1, R5 ;  /* 0x0000000102059824 */ /* 0x000fe200078e0205 */
[----:B------:R-:W-:Y:S01]  /*9c20*/  @!PT LDS RZ, [RZ] ;  /* 0x00000000fffff984 */ /* 0x000fe20000000800 */
[----:B------:R-:W-:Y:S01]  /*9c30*/  @!PT LDS RZ, [RZ] ;  /* 0x00000000fffff984 */ /* 0x000fe20000000800 */
[----:B------:R-:W-:Y:S01]  /*9c40*/  @!PT LDS RZ, [RZ] ;  /* 0x00000000fffff984 */ /* 0x000fe20000000800 */
[----:B------:R2:W-:Y:S01]  /*9c50*/  @!P4 LDGSTS.E.BYPASS.LTC128B.128 [R227+0x6800], desc[UR6][R16.64] ;  /* 0x0680000010e3cfae */ /* 0x0005e2000b981a06 */
[----:B------:R-:W-:Y:S01]  /*9c60*/  @!P0 IMAD.IADD R15, R0, 0x1, R15 ;  /* 0x00000001000f8824 */ /* 0x000fe200078e020f */
[----:B------:R-:W-:Y:S01]  /*9c70*/  LOP3.LUT R2, R222, 0x7, RZ, 0xc0, !PT ;  /* 0x00000007de027812 */ /* 0x000fe200078ec0ff */
[----:B------:R-:W-:Y:S01]  /*9c80*/  IMAD.MOV.U32 R0, RZ, RZ, 0x20 ;  /* 0x00000020ff007424 */ /* 0x000fe200078e00ff */
[----:B------:R-:W-:Y:S01]  /*9c90*/  @P2 STS.128 [R227+0x7000], RZ ;  /* 0x007000ffe3002388 */ /* 0x000fe20000000c00 */
[----:B------:R-:W-:-:S03]  /*9ca0*/  @P6 LOP3.LUT R3, R3, 0x2, RZ, 0xfc, !PT ;  /* 0x0000000203036812 */ /* 0x000fc600078efcff */
[----:B------:R-:W-:Y:S01]  /*9cb0*/  @!PT LDS RZ, [RZ] ;  /* 0x00000000fffff984 */ /* 0x000fe20000000800 */
[----:B------:R-:W-:Y:S01]  /*9cc0*/  @!PT LDS RZ, [RZ] ;  /* 0x00000000fffff984 */ /* 0x000fe20000000800 */
[----:B------:R-:W-:Y:S01]  /*9cd0*/  @!PT LDS RZ, [RZ] ;  /* 0x00000000fffff984 */ /* 0x000fe20000000800 */
[----:B------:R-:W-:Y:S01]  /*9ce0*/  @!P2 LDGSTS.E.BYPASS.LTC128B.128 [R227+0x7000], desc[UR6][R12.64] ;  /* 0x070000000ce3afae */ /* 0x000fe2000b981a06 */
[----:B------:R-:W-:Y:S02]  /*9cf0*/  SEL R0, R0, 0xffffffe0, !P6 ;  /* 0xffffffe000007807 */ /* 0x000fe40007000000 */
[C---:B-1----:R-:W-:Y:S01]  /*9d00*/  @!P3 LEA R6, P5, R62.reuse, R6, 0x8 ;  /* 0x000000063e06b211 */ /* 0x042fe200078a40ff */
[----:B------:R-:W-:Y:S01]  /*9d10*/  @P3 STS.128 [R227+0x7800], RZ ;  /* 0x007800ffe3003388 */ /* 0x000fe20000000c00 */
[----:B------:R-:W-:Y:S01]  /*9d20*/  LOP3.LUT R3, R3, 0xfffffffe, RZ, 0xc0, !PT ;  /* 0xfffffffe03037812 */ /* 0x000fe200078ec0ff */
[----:B------:R-:W-:Y:S01]  /*9d30*/  IMAD.IADD R212, R213, 0x1, R0 ;  /* 0x00000001d5d47824 */ /* 0x000fe200078e0200 */
[----:B------:R-:W-:Y:S01]  /*9d40*/  @!P3 LEA.HI.X R7, R62, R7, R63, 0x8, P5 ;  /* 0x000000073e07b211 */ /* 0x000fe200028f443f */
[----:B------:R-:W-:Y:S02]  /*9d50*/  IMAD.IADD R208, R0, 0x1, R211 ;  /* 0x0000000100d07824 */ /* 0x000fe400078e02d3 */
[----:B------:R-:W1:Y:S02]  /*9d60*/  S2R R0, SR_CTAID.X ;  /* 0x0000000000007919 */ /* 0x000e640000002500 */
        /* <DEDUP_REMOVED lines=13> */
[----:B------:R4:W-:Y:S01]  /*9e40*/  @!P0 LDGSTS.E.BYPASS.LTC128B.128 [R227+0x8800], desc[UR6][R14.64] ;  /* 0x088000000ee38fae */ /* 0x0009e2000b981a06 */
[----:B------:R-:W-:-:S03]  /*9e50*/  ISETP.NE.AND P0, PT, R54, 0x1, PT ;  /* 0x000000013600780c */ /* 0x000fc60003f05270 */
[----:B------:R-:W-:Y:S04]  /*9e60*/  LDSM.16.M88.4 R48, [R213] ;  /* 0x00000000d530783b */ /* 0x000fe80000000200 */
[----:B------:R-:W4:Y:S04]  /*9e70*/  LDSM.16.M88.4 R40, [R211+0x1000] ;  /* 0x00100000d328783b */ /* 0x000f280000000200 */
[----:B------:R-:W4:Y:S01]  /*9e80*/  LDSM.16.M88.4 R32, [R211+0x1400] ;  /* 0x00140000d320783b */ /* 0x000f220000000200 */
[----:B-1----:R-:W-:Y:S01]  /*9e90*/  IMAD R0, R0, 0x40, R151 ;  /* 0x0000004000007824 */ /* 0x002fe200078e0297 */
[----:B------:R-:W-:-:S02]  /*9ea0*/  @P0 LOP3.LUT R3, R3, 0x1, RZ, 0xfc, !PT ;  /* 0x0000000103030812 */ /* 0x000fc400078efcff */
[----:B------:R-:W1:Y:S02]  /*9eb0*/  LDSM.16.M88.4 R24, [R211+0x1800] ;  /* 0x00180000d318783b */ /* 0x000e640000000200 */
[----:B------:R-:W-:Y:S02]  /*9ec0*/  IADD3 R0, PT, PT, -R217, R2, R0 ;  /* 0x00000002d9007210 */ /* 0x000fe40007ffe100 */
[----:B--2---:R-:W2:Y:S02]  /*9ed0*/  LDSM.16.M88.4 R16, [R211+0x1c00] ;  /* 0x001c0000d310783b */ /* 0x004ea40000000200 */
[--C-:B---3--:R-:W-:Y:S02]  /*9ee0*/  IADD3 R0, PT, PT, R0, UR5, R61.reuse ;  /* 0x0000000500007c10 */ /* 0x108fe4000fffe03d */
[----:B------:R-:W3:Y:S02]  /*9ef0*/  LDSM.16.M88.4 R8, [R211+0x2000] ;  /* 0x00200000d308783b */ /* 0x000ee40000000200 */
[----:B------:R-:W-:-:S02]  /*9f00*/  VIADDMNMX R150, R0, 0x1, R61, PT ;  /* 0x0000000100967846 */ /* 0x000fc4000380013d */
[----:B------:R-:W3:Y:S01]  /*9f10*/  LDSM.16.M88.4 R136, [R211+0x2400] ;  /* 0x00240000d388783b */ /* 0x000ee20000000200 */
[----:B------:R-:W-:-:S03]  /*9f20*/  VIADDMNMX R151, R0, 0x9, R61, PT ;  /* 0x0000000900977846 */ /* 0x000fc6000380013d */
[----:B------:R-:W3:Y:S04]  /*9f30*/  LDSM.16.M88.4 R128, [R211+0x2800] ;  /* 0x00280000d380783b */ /* 0x000ee80000000200 */
[----:B------:R-:W3:Y:S04]  /*9f40*/  LDSM.16.M88.4 R120, [R211+0x2c00] ;  /* 0x002c0000d378783b */ /* 0x000ee80000000200 */
[----:B------:R-:W3:Y:S04]  /*9f50*/  LDSM.16.M88.4 R112, [R211+0x3000] ;  /* 0x00300000d370783b */ /* 0x000ee80000000200 */
        /* <DEDUP_REMOVED lines=8> */
[C---:B-1----:R-:W-:Y:S03]  /*9fe0*/  HMMA.16816.F32.BF16 R28, R48.reuse, R24, RZ ;  /* 0x00000018301c723c */ /* 0x042fe600000418ff */
[----:B------:R-:W1:Y:S04]  /*9ff0*/  LDSM.16.M88.4 R164, [R211+0x4c00] ;  /* 0x004c0000d3a4783b */ /* 0x000e680000000200 */
[----:B------:R-:W-:Y:S01]  /*a000*/  LDSM.16.M88.4 R188, [R212] ;  /* 0x00000000d4bc783b */ /* 0x000fe20000000200 */
[C---:B--2---:R-:W-:Y:S03]  /*a010*/  HMMA.16816.F32.BF16 R20, R48.reuse, R16, RZ ;  /* 0x000000103014723c */ /* 0x044fe600000418ff */
[----:B------:R-:W2:Y:S04]  /*a020*/  LDSM.16.M88.4 R160, [R208+0x1000] ;  /* 0x00100000d0a0783b */ /* 0x000ea80000000200 */
[----:B------:R-:W2:Y:S01]  /*a030*/  LDSM.16.M88.4 R156, [R208+0x1400] ;  /* 0x00140000d09c783b */ /* 0x000ea20000000200 */
[C---:B---3--:R-:W-:Y:S03]  /*a040*/  HMMA.16816.F32.BF16 R12, R48.reuse, R8, RZ ;  /* 0x00000008300c723c */ /* 0x048fe600000418ff */
[----:B------:R-:W3:Y:S04]  /*a050*/  LDSM.16.M88.4 R152, [R208+0x1800] ;  /* 0x00180000d098783b */ /* 0x000ee80000000200 */
[----:B------:R-:W3:Y:S01]  /*a060*/  LDSM.16.M88.4 R144, [R208+0x1c00] ;  /* 0x001c0000d090783b */ /* 0x000ee20000000200 */
[C---:B------:R-:W-:Y:S03]  /*a070*/  HMMA.16816.F32.BF16 R40, R48.reuse, R42, RZ ;  /* 0x0000002a3028723c */ /* 0x040fe600000418ff */
        /* <DEDUP_REMOVED lines=32> */
[----:B------:R-:W-:Y:S01]  /*a280*/  HMMA.16816.F32.BF16 R48, R48, R166, RZ ;  /* 0x000000a63030723c */ /* 0x000fe200000418ff */
[----:B------:R-:W1:Y:S07]  /*a290*/  LDSM.16.M88.4 R164, [R208+0x3800] ;  /* 0x00380000d0a4783b */ /* 0x000e6e0000000200 */
[C---:B--2---:R-:W-:Y:S08]  /*a2a0*/  HMMA.16816.F32.BF16 R44, R188.reuse, R160, R44 ;  /* 0x000000a0bc2c723c */ /* 0x044ff0000004182c */
[C---:B------:R-:W-:Y:S01]  /*a2b0*/  HMMA.16816.F32.BF16 R40, R188.reuse, R162, R40 ;  /* 0x000000a2bc28723c */ /* 0x040fe20000041828 */
[----:B------:R-:W2:Y:S07]  /*a2c0*/  LDSM.16.M88.4 R160, [R208+0x3c00] ;  /* 0x003c0000d0a0783b */ /* 0x000eae0000000200 */
[C---:B------:R-:W-:Y:S08]  /*a2d0*/  HMMA.16816.F32.BF16 R36, R188.reuse, R156, R36 ;  /* 0x0000009cbc24723c */ /* 0x040ff00000041824 */
[C---:B------:R-:W-:Y:S01]  /*a2e0*/  HMMA.16816.F32.BF16 R32, R188.reuse, R158, R32 ;  /* 0x0000009ebc20723c */ /* 0x040fe20000041820 */
[----:B------:R-:W4:Y:S07]  /*a2f0*/  LDSM.16.M88.4 R156, [R208+0x4000] ;  /* 0x00400000d09c783b */ /* 0x000f2e0000000200 */
[C---:B---3--:R-:W-:Y:S08]  /*a300*/  HMMA.16816.F32.BF16 R28, R188.reuse, R152, R28 ;  /* 0x00000098bc1c723c */ /* 0x048ff0000004181c */
[C---:B------:R-:W-:Y:S01]  /*a310*/  HMMA.16816.F32.BF16 R24, R188.reuse, R154, R24 ;  /* 0x0000009abc18723c */ /* 0x040fe20000041818 */
[----:B------:R-:W3:Y:S07]  /*a320*/  LDSM.16.M88.4 R152, [R208+0x4400] ;  /* 0x00440000d098783b */ /* 0x000eee0000000200 */
[C---:B------:R-:W-:Y:S08]  /*a330*/  HMMA.16816.F32.BF16 R20, R188.reuse, R144, R20 ;  /* 0x00000090bc14723c */ /* 0x040ff00000041814 */
[C---:B------:R-:W-:Y:S01]  /*a340*/  HMMA.16816.F32.BF16 R16, R188.reuse, R146, R16 ;  /* 0x00000092bc10723c */ /* 0x040fe20000041810 */
[----:B------:R-:W3:Y:S07]  /*a350*/  LDSM.16.M88.4 R144, [R208+0x4800] ;  /* 0x00480000d090783b */ /* 0x000eee0000000200 */
[C---:B------:R-:W-:Y:S08]  /*a360*/  HMMA.16816.F32.BF16 R12, R188.reuse, R140, R12 ;  /* 0x0000008cbc0c723c */ /* 0x040ff0000004180c */
[----:B------:R-:W-:Y:S01]  /*a370*/  HMMA.16816.F32.BF16 R8, R188, R142, R8 ;  /* 0x0000008ebc08723c */ /* 0x000fe20000041808 */
[----:B------:R-:W3:Y:S01]  /*a380*/  LDSM.16.M88.4 R140, [R208+0x4c00] ;  /* 0x004c0000d08c783b */ /* 0x000ee20000000200 */
        /* <DEDUP_REMOVED lines=15> */
[C---:B----4-:R-:W-:Y:S08]  /*a480*/  HMMA.16816.F32.BF16 R84, R188.reuse, R156, R84 ;  /* 0x0000009cbc54723c */ /* 0x050ff00000041854 */
[C---:B------:R-:W-:Y:S08]  /*a490*/  HMMA.16816.F32.BF16 R80, R188.reuse, R158, R80 ;  /* 0x0000009ebc50723c */ /* 0x040ff00000041850 */
[C---:B---3--:R-:W-:Y:S08]  /*a4a0*/  HMMA.16816.F32.BF16 R76, R188.reuse, R152, R76 ;  /* 0x00000098bc4c723c */ /* 0x048ff0000004184c */
        /* <DEDUP_REMOVED lines=18> */
.L_x_1661:
        /* <DEDUP_REMOVED lines=60> */
.L_x_1662:
[C---:B------:R-:W-:Y:S01]  /*a990*/  IMAD.SHL.U32 R61, R52.reuse, 0x40, RZ ;  /* 0x00000040343d7824 */ /* 0x040fe200078e00ff */
[----:B------:R-:W-:Y:S01]  /*a9a0*/  SHF.L.U64.HI R0, R52, 0x6, R53 ;  /* 0x0000000634007819 */ /* 0x000fe20000010235 */
[----:B------:R-:W-:Y:S01]  /*a9b0*/  @!PT LDS RZ, [RZ] ;  /* 0x00000000fffff984 */ /* 0x000fe20000000800 */
[----:B------:R-:W-:Y:S01]  /*a9c0*/  @!PT LDS RZ, [RZ] ;  /* 0x00000000fffff984 */ /* 0x000fe20000000800 */
[----:B------:R-:W-:Y:S01]  /*a9d0*/  @!PT LDS RZ, [RZ] ;  /* 0x00000000fffff984 */ /* 0x000fe20000000800 */
[----:B------:R1:W-:Y:S03]  /*a9e0*/  LDGSTS.E.BYPASS.LTC128B.128 [R227+0x1000], desc[UR6][R218.64] ;  /* 0x01000000dae37fae */ /* 0x0003e6000b981a06 */
        /* <DEDUP_REMOVED lines=22> */
.L_x_1660:
        /* <DEDUP_REMOVED lines=8> */
[----:B------:R-:W-:Y:S01]  /*abd0*/  VIADD R243, R0, 0xffffff01 ;  /* 0xffffff0100f37836 */ /* 0x000fe20000000000 */
[-C--:B------:R-:W-:Y:S01]  /*abe0*/  ISETP.GE.AND P2, PT, R242, R150.reuse, PT ;  /* 0x00000096f200720c */ /* 0x080fe20003f46270 */
[C---:B------:R-:W-:Y:S01]  /*abf0*/  VIADD R239, R0.reuse, 0xffffff11 ;  /* 0xffffff1100ef7836 */ /* 0x040fe20000000000 */
[-C--:B------:R-:W-:Y:S01]  /*ac00*/  ISETP.GE.AND P3, PT, R241, R150.reuse, PT ;  /* 0x00000096f100720c */ /* 0x080fe20003f66270 */
[----:B------:R-:W-:Y:S01]  /*ac10*/  VIADD R235, R0, 0xffffff19 ;  /* 0xffffff1900eb7836 */ /* 0x000fe20000000000 */
[----:B-1----:R-:W-:Y:S01]  /*ac20*/  FSEL R154, R44, -INF , !P0 ;  /* 0xff8000002c9a7808 */ /* 0x002fe20004000000 */
[C---:B------:R-:W-:Y:S01]  /*ac30*/  VIADD R234, R0.reuse, 0xffffff20 ;  /* 0xffffff2000ea7836 */ /* 0x040fe20000000000 */
[-C--:B------:R-:W-:Y:S01]  /*ac40*/  ISETP.GE.AND P1, PT, R243, R150.reuse, PT ;  /* 0x00000096f300720c */ /* 0x080fe20003f26270 */
[C---:B------:R-:W-:Y:S01]  /*ac50*/  VIADD R232, R0.reuse, 0xffffff28 ;  /* 0xffffff2800e87836 */ /* 0x040fe20000000000 */
[-C--:B------:R-:W-:Y:S01]  /*ac60*/  ISETP.GE.AND P0, PT, R239, R150.reuse, PT ;  /* 0x00000096ef00720c */ /* 0x080fe20003f06270 */
[----:B------:R-:W-:Y:S01]  /*ac70*/  VIADD R228, R0, 0xffffff30 ;  /* 0xffffff3000e47836 */ /* 0x000fe20000000000 */
[----:B------:R-:W-:Y:S01]  /*ac80*/  FSEL R251, R40, -INF , !P2 ;  /* 0xff80000028fb7808 */ /* 0x000fe20005000000 */
[C---:B------:R-:W-:Y:S01]  /*ac90*/  VIADD R226, R0.reuse, 0xffffff31 ;  /* 0xffffff3100e27836 */ /* 0x040fe20000000000 */
[-C--:B------:R-:W-:Y:S01]  /*aca0*/  ISETP.GE.AND P2, PT, R235, R150.reuse, PT ;  /* 0x00000096eb00720c */ /* 0x080fe20003f46270 */
[C---:B------:R-:W-:Y:S01]  /*acb0*/  VIADD R237, R0.reuse, 0xffffff18 ;  /* 0xffffff1800ed7836 */ /* 0x040fe20000000000 */
[----:B------:R-:W-:Y:S01]  /*acc0*/  FSEL R61, R41, -INF , !P3 ;  /* 0xff800000293d7808 */ /* 0x000fe20005800000 */
[----:B------:R-:W-:Y:S01]  /*acd0*/  VIADD R240, R0, 0xffffff10 ;  /* 0xffffff1000f07836 */ /* 0x000fe20000000000 */
[-C--:B------:R-:W-:Y:S01]  /*ace0*/  ISETP.GE.AND P3, PT, R234, R150.reuse, PT ;  /* 0x00000096ea00720c */ /* 0x080fe20003f66270 */
[C---:B------:R-:W-:Y:S01]  /*acf0*/  VIADD R230, R0.reuse, 0xffffff29 ;  /* 0xffffff2900e67836 */ /* 0x040fe20000000000 */
[----:B------:R-:W-:Y:S01]  /*ad00*/  FSEL R2, R45, -INF , !P1 ;  /* 0xff8000002d027808 */ /* 0x000fe20004800000 */
[C---:B------:R-:W-:Y:S01]  /*ad10*/  VIADD R166, R0.reuse, 0xffffff40 ;  /* 0xffffff4000a67836 */ /* 0x040fe20000000000 */
[----:B------:R-:W-:Y:S01]  /*ad20*/  FSEL R249, R37, -INF , !P0 ;  /* 0xff80000025f97808 */ /* 0x000fe20004000000 */
[----:B------:R-:W-:Y:S01]  /*ad30*/  VIADD R200, R0, 0xffffff51 ;  /* 0xffffff5100c87836 */ /* 0x000fe20000000000 */
[-C--:B------:R-:W-:Y:S01]  /*ad40*/  ISETP.GE.AND P0, PT, R232, R150.reuse, PT ;  /* 0x00000096e800720c */ /* 0x080fe20003f06270 */
[C---:B------:R-:W-:Y:S01]  /*ad50*/  VIADD R233, R0.reuse, 0xffffff21 ;  /* 0xffffff2100e97836 */ /* 0x040fe20000000000 */
[----:B------:R-:W-:Y:S01]  /*ad60*/  FSEL R45, R33, -INF , !P2 ;  /* 0xff800000212d7808 */ /* 0x000fe20005000000 */
[----:B------:R-:W-:Y:S01]  /*ad70*/  VIADD R206, R0, 0xffffff38 ;  /* 0xffffff3800ce7836 */ /* 0x000fe20000000000 */
[-C--:B------:R-:W-:Y:S01]  /*ad80*/  ISETP.GE.AND P2, PT, R228, R150.reuse, PT ;  /* 0x00000096e400720c */ /* 0x080fe20003f46270 */
[----:B------:R-:W-:Y:S01]  /*ad90*/  VIADD R140, R0, 0xffffff39 ;  /* 0xffffff39008c7836 */ /* 0x000fe20000000000 */
        /* <DEDUP_REMOVED lines=10> */
[----:B------:R-:W-:Y:S01]  /*ae40*/  FSEL R20, R21, -INF , !P3 ;  /* 0xff80000015147808 */ /* 0x000fe20005800000 */
[----:B------:R-:W-:Y:S01]  /*ae50*/  IMAD.MOV.U32 R21, RZ, RZ, R2 ;  /* 0x000000ffff157224 */ /* 0x000fe200078e0002 */
[-C--:B------:R-:W-:Y:S01]  /*ae60*/  ISETP.GE.AND P4, PT, R240, R150.reuse, PT ;  /* 0x00000096f000720c */ /* 0x080fe20003f86270 */
[----:B------:R-:W-:Y:S01]  /*ae70*/  VIADD R196, R0, 0xffffff59 ;  /* 0xffffff5900c47836 */ /* 0x000fe20000000000 */
[----:B------:R-:W-:Y:S01]  /*ae80*/  FSEL R247, R32, -INF , !P1 ;  /* 0xff80000020f77808 */ /* 0x000fe20004800000 */
[----:B------:R-:W-:Y:S01]  /*ae90*/  VIADD R186, R0, 0xffffff60 ;  /* 0xffffff6000ba7836 */ /* 0x000fe20000000000 */
[-C--:B------:R-:W-:Y:S01]  /*aea0*/  ISETP.GE.AND P1, PT, R230, R150.reuse, PT ;  /* 0x00000096e600720c */ /* 0x080fe20003f26270 */
[----:B------:R-:W-:Y:S01]  /*aeb0*/  VIADD R194, R0, 0xffffff61 ;  /* 0xffffff6100c27836 */ /* 0x000fe20000000000 */
[----:B------:R-:W-:Y:S01]  /*aec0*/  FSEL R60, R36, -INF , !P4 ;  /* 0xff800000243c7808 */ /* 0x000fe20006000000 */
[----:B------:R-:W-:Y:S01]  /*aed0*/  VIADD R191, R0, 0xffffff68 ;  /* 0xffffff6800bf7836 */ /* 0x000fe20000000000 */
[----:B------:R-:W-:Y:S01]  /*aee0*/  FMNMX3.FTZ R2, R154, R21, R251, !PT ;  /* 0x000000159a027276 */ /* 0x000fe200078100fb */
[C---:B------:R-:W-:Y:S01]  /*aef0*/  VIADD R190, R0.reuse, 0xffffff69 ;  /* 0xffffff6900be7836 */ /* 0x040fe20000000000 */
[----:B------:R-:W-:Y:S01]  /*af00*/  FSEL R28, R25, -INF , !P1 ;  /* 0xff800000191c7808 */ /* 0x000fe20004800000 */
[----:B------:R-:W-:Y:S01]  /*af10*/  VIADD R189, R0, 0xffffff70 ;  /* 0xffffff7000bd7836 */ /* 0x000fe20000000000 */
[-C--:B------:R-:W-:Y:S01]  /*af20*/  ISETP.GE.AND P1, PT, R166, R150.reuse, PT ;  /* 0x00000096a600720c */ /* 0x080fe20003f26270 */
        /* <DEDUP_REMOVED lines=8> */
[----:B------:R-:W-:Y:S01]  /*afb0*/  VIADD R182, R0, 0xffffff81 ;  /* 0xffffff8100b67836 */ /* 0x000fe20000000000 */
[----:B------:R-:W-:Y:S01]  /*afc0*/  FMNMX3.FTZ R2, R2, R249, R247, !PT ;  /* 0x000000f902027276 */ /* 0x000fe200078100f7 */
[C---:B------:R-:W-:Y:S01]  /*afd0*/  VIADD R181, R0.reuse, 0xffffff88 ;  /* 0xffffff8800b57836 */ /* 0x040fe20000000000 */
[----:B------:R-:W-:Y:S01]  /*afe0*/  FSEL R207, R5, -INF , !P1 ;  /* 0xff80000005cf7808 */ /* 0x000fe20004800000 */
[C---:B------:R-:W-:Y:S01]  /*aff0*/  VIADD R179, R0.reuse, 0xffffff89 ;  /* 0xffffff8900b37836 */ /* 0x040fe20000000000 */
[----:B------:R-:W-:Y:S01]  /*b000*/  FSEL R248, R29, -INF , !P4 ;  /* 0xff8000001df87808 */ /* 0x000fe20006000000 */
[----:B------:R-:W-:Y:S01]  /*b010*/  VIADD R178, R0, 0xffffff90 ;  /* 0xffffff9000b27836 */ /* 0x000fe20000000000 */
[----:B------:R-:W-:Y:S01]  /*b020*/  FMNMX3.FTZ R5, R2, R45, R33, !PT ;  /* 0x0000002d02057276 */ /* 0x000fe20007810021 */
[----:B------:R-:W-:Y:S01]  /*b030*/  VIADD R177, R0, 0xffffff91 ;  /* 0xffffff9100b17836 */ /* 0x000fe20000000000 */
[----:B------:R-:W-:Y:S01]  /*b040*/  ISETP.GE.AND P4, PT, R206, R150, PT ;  /* 0x00000096ce00720c */ /* 0x000fe20003f86270 */
[C---:B------:R-:W-:Y:S01]  /*b050*/  VIADD R176, R0.reuse, 0xffffff98 ;  /* 0xffffff9800b07836 */ /* 0x040fe20000000000 */
[----:B------:R-:W-:Y:S01]  /*b060*/  FMNMX3.FTZ R5, R5, R248, R44, !PT ;  /* 0x000000f805057276 */ /* 0x000fe2000781002c */
[----:B------:R-:W-:Y:S01]  /*b070*/  VIADD R175, R0, 0xffffff99 ;  /* 0xffffff9900af7836 */ /* 0x000fe20000000000 */
        /* <DEDUP_REMOVED lines=62> */
[----:B------:R-:W-:Y:S01]  /*b460*/  FSEL R133, R120, -INF , !P0 ;  /* 0xff80000078857808 */ /* 0x000fe20004000000 */
[----:B------:R-:W-:Y:S01]  /*b470*/  IMAD.MOV.U32 R120, RZ, RZ, R154 ;  /* 0x000000ffff787224 */ /* 0x000fe200078e009a */
        /* <DEDUP_REMOVED lines=76> */
[----:B------:R-:W-:Y:S02]  /*b940*/  ISETP.GE.AND P0, PT, R0, R150, PT ;  /* 0x000000960000720c */ /* 0x000fe40003f06270 */
[----:B------:R-:W-:Y:S02]  /*b950*/  FSEL R40, R57, -INF , !P4 ;  /* 0xff80000039287808 */ /* 0x000fe40006000000 */
[----:B------:R-:W-:Y:S02]  /*b960*/  FSEL R41, R48, -INF , !P1 ;  /* 0xff80000030297808 */ /* 0x000fe40004800000 */
[----:B------:R-:W-:Y:S02]  /*b970*/  FMNMX3.FTZ R2, R2, R36, R37, !PT ;  /* 0x0000002402027276 */ /* 0x000fe40007810025 */
[----:B------:R-:W-:Y:S02]  /*b980*/  FSEL R68, R49, -INF , !P0 ;  /* 0xff80000031447808 */ /* 0x000fe40004000000 */
[----:B------:R-:W-:-:S02]  /*b990*/  FMNMX3.FTZ R17, R2, R40, R41, !PT ;  /* 0x0000002802117276 */ /* 0x000fc40007810029 */
[----:B------:R-:W-:Y:S02]  /*b9a0*/  ISETP.GE.AND P3, PT, R241, R151, PT ;  /* 0x00000097f100720c */ /* 0x000fe40003f66270 */
[----:B------:R-:W-:Y:S02]  /*b9b0*/  FMNMX.FTZ R48, R68, R17, !PT ;  /* 0x0000001144307209 */ /* 0x000fe40007810000 */
[-C--:B------:R-:W-:Y:S02]  /*b9c0*/  ISETP.GE.AND P4, PT, R240, R151.reuse, PT ;  /* 0x00000097f000720c */ /* 0x080fe40003f86270 */
[-C--:B------:R-:W-:Y:S01]  /*b9d0*/  ISETP.GE.AND P1, PT, R243, R151.reuse, PT ;  /* 0x00000097f300720c */ /* 0x080fe20003f26270 */
[----:B------:R-:W1:Y:S01]  /*b9e0*/  SHFL.BFLY PT, R17, R48, 0x2, 0x1f ;  /* 0x0c401f0030117f89 */ /* 0x000e6200000e0000 */
[-C--:B------:R-:W-:Y:S02]  /*b9f0*/  ISETP.GE.AND P2, PT, R242, R151.reuse, PT ;  /* 0x00000097f200720c */ /* 0x080fe40003f46270 */
[----:B------:R-:W-:-:S02]  /*ba00*/  ISETP.GE.AND P5, PT, R181, R151, PT ;  /* 0x00000097b500720c */ /* 0x000fc40003fa6270 */
[----:B------:R-:W-:Y:S02]  /*ba10*/  LOP3.LUT P6, RZ, R193, 0x4, RZ, 0xc0, !PT ;  /* 0x00000004c1ff7812 */ /* 0x000fe400078cc0ff */
[----:B-1----:R-:W-:-:S05]  /*ba20*/  FMNMX.FTZ R17, R48, R17, !PT ;  /* 0x0000001130117209 */ /* 0x002fca0007810000 */
        /* <DEDUP_REMOVED lines=39> */
[----:B------:R1:W-:Y:S01]  /*bca0*/  MUFU.EX2 R42, R46 ;  /* 0x0000002e002a7308 */ /* 0x0003e20000000800 */
[----:B------:R-:W-:Y:S01]  /*bcb0*/  FSEL R240, R18, -INF , !P4 ;  /* 0xff80000012f07808 */ /* 0x000fe20006000000 */
[--C-:B------:R-:W-:Y:S01]  /*bcc0*/  FFMA.FTZ R64, R251, UR8, -R65.reuse ;  /* 0x00000008fb407c23 */ /* 0x100fe20008010841 */
[----:B------:R-:W-:Y:S01]  /*bcd0*/  FSEL R140, R27, -INF , !P1 ;  /* 0xff8000001b8c7808 */ /* 0x000fe20004800000 */
[--C-:B------:R-:W-:Y:S01]  /*bce0*/  FFMA.FTZ R61, R61, UR8, -R65.reuse ;  /* 0x000000083d3d7c23 */ /* 0x100fe20008010841 */
[-C--:B------:R-:W-:Y:S01]  /*bcf0*/  ISETP.GE.AND P4, PT, R202, R151.reuse, PT ;  /* 0x00000097ca00720c */ /* 0x080fe20003f86270 */
[--C-:B------:R-:W-:Y:S01]  /*bd00*/  FFMA.FTZ R29, R29, UR8, -R65.reuse ;  /* 0x000000081d1d7c23 */ /* 0x100fe20008010841 */
[-C--:B------:R-:W-:Y:S01]  /*bd10*/  ISETP.GE.AND P1, PT, R166, R151.reuse, PT ;  /* 0x00000097a600720c */ /* 0x080fe20003f26270 */
[----:B------:R-:W-:Y:S01]  /*bd20*/  MUFU.EX2 R113, R113 ;  /* 0x0000007100717308 */ /* 0x000fe20000000800 */
        /* <DEDUP_REMOVED lines=8> */
[--C-:B-1----:R-:W-:Y:S01]  /*bdb0*/  FFMA.FTZ R46, R238, UR8, -R65.reuse ;  /* 0x00000008ee2e7c23 */ /* 0x102fe20008010841 */
[----:B------:R-:W-:Y:S01]  /*bdc0*/  FSEL R238, R19, -INF , !P0 ;  /* 0xff80000013ee7808 */ /* 0x000fe20004000000 */
        /* <DEDUP_REMOVED lines=13> */
[----:B------:R-:W-:Y:S01]  /*bea0*/  FMNMX3.FTZ R7, R6, R17, R28, !PT ;  /* 0x0000001106077276 */ /* 0x000fe2000781001c */
[----:B------:R-:W1:Y:S01]  /*beb0*/  MUFU.EX2 R61, R61 ;  /* 0x0000003d003d7308 */ /* 0x000e620000000800 */
        /* <DEDUP_REMOVED lines=8> */
[-C--:B------:R-:W-:Y:S01]  /*bf40*/  ISETP.GE.AND P3, PT, R226, R151.reuse, PT ;  /* 0x00000097e200720c */ /* 0x080fe20003f66270 */
        /* <DEDUP_REMOVED lines=23> */
[----:B------:R-:W-:Y:S01]  /*c0c0*/  FMNMX3.FTZ R7, R7, R236, R234, !PT ;  /* 0x000000ec07077276 */ /* 0x000fe200078100ea */
        /* <DEDUP_REMOVED lines=13> */
[-C--:B------:R-:W-:Y:S02]  /*c1a0*/  ISETP.GE.AND P3, PT, R189, R151.reuse, PT ;  /* 0x00000097bd00720c */ /* 0x080fe40003f66270 */
[----:B------:R-:W-:Y:S01]  /*c1b0*/  FSEL R204, R135, -INF , !P0 ;  /* 0xff80000087cc7808 */ /* 0x000fe20004000000 */
[----:B------:R-:W-:Y:S01]  /*c1c0*/  MUFU.EX2 R44, R44 ;  /* 0x0000002c002c7308 */ /* 0x000fe20000000800 */
[----:B------:R-:W-:Y:S01]  /*c1d0*/  FSEL R202, R130, -INF , !P1 ;  /* 0xff80000082ca7808 */ /* 0x000fe20004800000 */
[----:B------:R-:W-:Y:S01]  /*c1e0*/  FFMA.FTZ R130, R172, UR8, -R65 ;  /* 0x00000008ac827c23 */ /* 0x000fe20008010841 */
        /* <DEDUP_REMOVED lines=15> */
[----:B------:R-:W-:Y:S02]  /*c2e0*/  FSEL R190, R123, -INF , !P1 ;  /* 0xff8000007bbe7808 */ /* 0x000fe40004800000 */
[----:B------:R-:W-:Y:S01]  /*c2f0*/  FSEL R188, R118, -INF , !P2 ;  /* 0xff80000076bc7808 */ /* 0x000fe20005000000 */
[--C-:B------:R-:W-:Y:S01]  /*c300*/  FFMA.FTZ R118, R16, UR8, -R65.reuse ;  /* 0x0000000810767c23 */ /* 0x100fe20008010841 */
[----:B------:R-:W-:Y:S01]  /*c310*/  FMNMX3.FTZ R7, R7, R196, R194, !PT ;  /* 0x000000c407077276 */ /* 0x000fe200078100c2 */
[----:B------:R-:W-:Y:S01]  /*c320*/  MUFU.EX2 R46, R46 ;  /* 0x0000002e002e7308 */ /* 0x000fe20000000800 */
[-C--:B------:R-:W-:Y:S01]  /*c330*/  ISETP.GE.AND P0, PT, R179, R151.reuse, PT ;  /* 0x00000097b300720c */ /* 0x080fe20003f06270 */
[----:B--2---:R-:W-:Y:S01]  /*c340*/  FFMA.FTZ R43, R245, UR8, -R65 ;  /* 0x00000008f52b7c23 */ /* 0x004fe20008010841 */
[----:B------:R-:W-:-:S02]  /*c350*/  ISETP.GE.AND P1, PT, R178, R151, PT ;  /* 0x00000097b200720c */ /* 0x000fc40003f26270 */
[----:B------:R-:W-:Y:S02]  /*c360*/  FSEL R182, R119, -INF , !P3 ;  /* 0xff80000077b67808 */ /* 0x000fe40005800000 */
[----:B------:R-:W-:Y:S01]  /*c370*/  FSEL R178, R114, -INF , !P5 ;  /* 0xff80000072b27808 */ /* 0x000fe20006800000 */
[----:B------:R-:W-:Y:S01]  /*c380*/  MUFU.EX2 R43, R43 ;  /* 0x0000002b002b7308 */ /* 0x000fe20000000800 */
[----:B------:R-:W-:Y:S02]  /*c390*/  FMNMX3.FTZ R7, R7, R190, R188, !PT ;  /* 0x000000be07077276 */ /* 0x000fe400078100bc */
[-C--:B------:R-:W-:Y:S02]  /*c3a0*/  ISETP.GE.AND P4, PT, R176, R151.reuse, PT ;  /* 0x00000097b000720c */ /* 0x080fe40003f86270 */
[----:B------:R-:W-:Y:S01]  /*c3b0*/  FSEL R176, R115, -INF , !P0 ;  /* 0xff80000073b07808 */ /* 0x000fe20004000000 */
[----:B------:R-:W-:Y:S01]  /*c3c0*/  FFMA.FTZ R115, R164, UR8, -R65 ;  /* 0x00000008a4737c23 */ /* 0x000fe20008010841 */
[-C--:B------:R-:W-:Y:S01]  /*c3d0*/  ISETP.GE.AND P0, PT, R168, R151.reuse, PT ;  /* 0x00000097a800720c */ /* 0x080fe20003f06270 */
[----:B------:R-:W-:Y:S01]  /*c3e0*/  MUFU.EX2 R47, R47 ;  /* 0x0000002f002f7308 */ /* 0x000fe20000000800 */
[----:B------:R-:W-:-:S02]  /*c3f0*/  ISETP.GE.AND P2, PT, R177, R151, PT ;  /* 0x00000097b100720c */ /* 0x000fc40003f46270 */
[----:B------:R-:W-:Y:S02]  /*c400*/  FSEL R168, R110, -INF , !P1 ;  /* 0xff8000006ea87808 */ /* 0x000fe40004800000 */
[----:B------:R-:W-:Y:S02]  /*c410*/  FMNMX3.FTZ R7, R7, R182, R178, !PT ;  /* 0x000000b607077276 */ /* 0x000fe400078100b2 */
[-C--:B------:R-:W-:Y:S01]  /*c420*/  ISETP.GE.AND P1, PT, R160, R151.reuse, PT ;  /* 0x00000097a000720c */ /* 0x080fe20003f26270 */
[----:B------:R-:W-:Y:S01]  /*c430*/  MUFU.EX2 R72, R72 ;  /* 0x0000004800487308 */ /* 0x000fe20000000800 */
[-C--:B------:R-:W-:Y:S02]  /*c440*/  ISETP.GE.AND P3, PT, R156, R151.reuse, PT ;  /* 0x000000979c00720c */ /* 0x080fe40003f66270 */
[-C--:B------:R-:W-:Y:S02]  /*c450*/  ISETP.GE.AND P5, PT, R175, R151.reuse, PT ;  /* 0x00000097af00720c */ /* 0x080fe40003fa6270 */
[----:B------:R-:W-:Y:S01]  /*c460*/  FSEL R160, R111, -INF , !P2 ;  /* 0xff8000006fa07808 */ /* 0x000fe20005000000 */
        /* <DEDUP_REMOVED lines=16> */
[--C-:B------:R-:W-:Y:S01]  /*c570*/  FFMA.FTZ R103, R250, UR8, -R65.reuse ;  /* 0x00000008fa677c23 */ /* 0x100fe20008010841 */
[----:B------:R-:W-:Y:S01]  /*c580*/  FSEL R134, R98, -INF , !P3 ;  /* 0xff80000062867808 */ /* 0x000fe20005800000 */
[----:B------:R-:W-:Y:S01]  /*c590*/  FFMA.FTZ R98, R8, UR8, -R65 ;  /* 0x0000000808627c23 */ /* 0x000fe20008010841 */
[----:B------:R-:W-:-:S02]  /*c5a0*/  FMNMX3.FTZ R7, R7, R152, R136, !PT ;  /* 0x0000009807077276 */ /* 0x000fc40007810088 */
        /* <DEDUP_REMOVED lines=11> */
[----:B------:R-:W-:Y:S01]  /*c660*/  FFMA.FTZ R95, R25, UR8, -R65 ;  /* 0x00000008195f7c23 */ /* 0x000fe20008010841 */
[----:B------:R-:W-:Y:S01]  /*c670*/  FSEL R122, R90, -INF , !P2 ;  /* 0xff8000005a7a7808 */ /* 0x000fe20005000000 */
[----:B------:R-:W-:Y:S01]  /*c680*/  MUFU.EX2 R80, R80 ;  /* 0x0000005000507308 */ /* 0x000fe20000000800 */
[----:B------:R-:W-:Y:S02]  /*c690*/  FMNMX3.FTZ R7, R7, R132, R126, !PT ;  /* 0x0000008407077276 */ /* 0x000fe4000781007e */
[-C--:B------:R-:W-:Y:S02]  /*c6a0*/  ISETP.GE.AND P5, PT, R162, R151.reuse, PT ;  /* 0x00000097a200720c */ /* 0x080fe40003fa6270 */
[----:B------:R-:W-:-:S02]  /*c6b0*/  ISETP.GE.AND P1, PT, R161, R151, PT ;  /* 0x00000097a100720c */ /* 0x000fc40003f26270 */
[----:B------:R-:W-:Y:S01]  /*c6c0*/  FSEL R120, R91, -INF , !P3 ;  /* 0xff8000005b787808 */ /* 0x000fe20005800000 */
[--C-:B------:R-:W-:Y:S01]  /*c6d0*/  FFMA.FTZ R91, R121, UR8, -R65.reuse ;  /* 0x00000008795b7c23 */ /* 0x100fe20008010841 */
        /* <DEDUP_REMOVED lines=17> */
[----:B------:R-:W-:Y:S01]  /*c7f0*/  FFMA.FTZ R153, R180, UR8, -R65 ;  /* 0x00000008b4997c23 */ /* 0x000fe20008010841 */
[----:B------:R-:W-:Y:S01]  /*c800*/  ISETP.GE.AND P1, PT, R147, R151, PT ;  /* 0x000000979300720c */ /* 0x000fe20003f26270 */
[----:B------:R2:W-:Y:S01]  /*c810*/  MUFU.EX2 R78, R125 ;  /* 0x0000007d004e7308 */ /* 0x0005e20000000800 */
        /* <DEDUP_REMOVED lines=10> */
[----:B------:R-:W-:Y:S01]  /*c8c0*/  FSEL R71, R71, -INF , !P0 ;  /* 0xff80000047477808 */ /* 0x000fe20004000000 */
[----:B--2---:R-:W-:Y:S01]  /*c8d0*/  FFMA.FTZ R125, R184, UR8, -R65 ;  /* 0x00000008b87d7c23 */ /* 0x004fe20008010841 */
[-C--:B------:R-:W-:Y:S02]  /*c8e0*/  ISETP.GE.AND P0, PT, R0, R151.reuse, PT ;  /* 0x000000970000720c */ /* 0x080fe40003f06270 */
        /* <DEDUP_REMOVED lines=11> */
[----:B------:R-:W-:Y:S01]  /*c9a0*/  FSEL R59, R59, -INF , !P2 ;  /* 0xff8000003b3b7808 */ /* 0x000fe20005000000 */
[----:B------:R-:W-:Y:S01]  /*c9b0*/  MUFU.EX2 R92, R92 ;  /* 0x0000005c005c7308 */ /* 0x000fe20000000800 */
[----:B------:R-:W-:Y:S02]  /*c9c0*/  FSEL R96, R50, -INF , !P1 ;  /* 0xff80000032607808 */ /* 0x000fe40004800000 */
[----:B------:R-:W-:Y:S02]  /*c9d0*/  FMNMX3.FTZ R0, R0, R67, R58, !PT ;  /* 0x0000004300007276 */ /* 0x000fe4000781003a */
[----:B------:R-:W-:Y:S02]  /*c9e0*/  FSEL R110, R51, -INF , !P0 ;  /* 0xff800000336e7808 */ /* 0x000fe40004000000 */
[----:B------:R-:W-:Y:S01]  /*c9f0*/  FMNMX3.FTZ R7, R0, R59, R96, !PT ;  /* 0x0000003b00077276 */ /* 0x000fe20007810060 */
[----:B------:R2:W-:Y:S01]  /*ca00*/  MUFU.EX2 R50, R13 ;  /* 0x0000000d00327308 */ /* 0x0005e20000000800 */
[----:B------:R-:W-:-:S02]  /*ca10*/  LOP3.LUT R210, R195, 0x120, R192, 0xf8, !PT ;  /* 0x00000120c3d27812 */ /* 0x000fc400078ef8c0 */
[----:B------:R-:W-:Y:S02]  /*ca20*/  FMNMX.FTZ R0, R110, R7, !PT ;  /* 0x000000076e007209 */ /* 0x000fe40007810000 */
[----:B------:R-:W-:Y:S02]  /*ca30*/  LEA R210, R210, UR4, 0x1 ;  /* 0x00000004d2d27c11 */ /* 0x000fe4000f8e08ff */
[----:B-1----:R-:W-:Y:S01]  /*ca40*/  F2FP.BF16.F32.PACK_AB R22, R61, R64 ;  /* 0x000000403d16723e */ /* 0x002fe200000010ff */
[----:B------:R-:W1:Y:S01]  /*ca50*/  SHFL.BFLY PT, R7, R0, 0x2, 0x1f ;  /* 0x0c401f0000077f89 */ /* 0x000e6200000e0000 */
[----:B------:R-:W-:Y:S01]  /*ca60*/  MUFU.EX2 R93, R93 ;  /* 0x0000005d005d7308 */ /* 0x000fe20000000800 */
[C---:B------:R-:W-:Y:S02]  /*ca70*/  VIADD R8, R210.reuse, 0x5000 ;  /* 0x00005000d2087836 */ /* 0x040fe40000000000 */
[----:B------:R-:W-:Y:S02]  /*ca80*/  VIADD R209, R210, 0x5020 ;  /* 0x00005020d2d17836 */ /* 0x000fe40000000000 */
[----:B------:R-:W-:Y:S01]  /*ca90*/  @P6 VIADD R209, R8, 0xffffffe0 ;  /* 0xffffffe008d16836 */ /* 0x000fe20000000000 */
[----:B------:R-:W-:-:S02]  /*caa0*/  LOP3.LUT P6, RZ, R3, 0x1, RZ, 0xc0, !PT ;  /* 0x0000000103ff7812 */ /* 0x000fc400078cc0ff */
[----:B------:R-:W-:Y:S02]  /*cab0*/  MUFU.EX2 R87, R87 ;  /* 0x0000005700577308 */ /* 0x000fe40000000800 */
[----:B--2---:R-:W-:Y:S06]  /*cac0*/  LDSM.16.MT88.4 R12, [R209] ;  /* 0x00000000d10c783b */ /* 0x004fec0000004200 */
        /* <DEDUP_REMOVED lines=20> */
[----:B------:R-:W2:Y:S01]  /*cc10*/  LDSM.16.MT88.4 R28, [R210+0x5400] ;  /* 0x00540000d21c783b */ /* 0x000ea20000004200 */
[----:B------:R-:W-:Y:S01]  /*cc20*/  MUFU.EX2 R131, R131 ;  /* 0x0000008300837308 */ /* 0x000fe20000000800 */
[--C-:B------:R-:W-:Y:S01]  /*cc30*/  FFMA.FTZ R123, R20, UR8, -R51.reuse ;  /* 0x00000008147b7c23 */ /* 0x100fe20008010833 */
[--C-:B------:R-:W-:Y:S01]  /*cc40*/  FFMA.FTZ R144, R24, UR8, -R51.reuse ;  /* 0x0000000818907c23 */ /* 0x100fe20008010833 */
[----:B------:R-:W3:Y:S01]  /*cc50*/  LDSM.16.MT88.4 R32, [R209+0x400] ;  /* 0x00040000d120783b */ /* 0x000ee20000004200 */
[----:B------:R-:W-:Y:S01]  /*cc60*/  F2FP.BF16.F32.PACK_AB R20, R112, R113 ;  /* 0x000000717014723e */ /* 0x000fe200000010ff */
[--C-:B------:R-:W-:Y:S01]  /*cc70*/  FFMA.FTZ R142, R248, UR8, -R51.reuse ;  /* 0x00000008f88e7c23 */ /* 0x100fe20008010833 */
[--C-:B------:R-:W-:Y:S01]  /*cc80*/  FFMA.FTZ R117, R246, UR8, -R51.reuse ;  /* 0x00000008f6757c23 */ /* 0x100fe20008010833 */
[----:B------:R-:W4:Y:S01]  /*cc90*/  LDSM.16.MT88.4 R16, [R210+0x5800] ;  /* 0x00580000d210783b */ /* 0x000f220000004200 */
        /* <DEDUP_REMOVED lines=36> */
[--C-:B------:R-:W-:Y:S01]  /*cee0*/  FFMA.FTZ R163, R152, UR8, -R51.reuse ;  /* 0x0000000898a37c23 */ /* 0x100fe20008010833 */
        /* <DEDUP_REMOVED lines=19> */
[----:B------:R-:W-:Y:S01]  /*d020*/  HMMA.16816.F32.BF16 R24, R20, R12, RZ ;  /* 0x0000000c1418723c */ /* 0x000fe200000418ff */
[----:B------:R-:W-:Y:S02]  /*d030*/  F2FP.BF16.F32.PACK_AB R12, R57, R60 ;  /* 0x0000003c390c723e */ /* 0x000fe400000010ff */
[----:B-----5:R-:W-:Y:S01]  /*d040*/  F2FP.BF16.F32.PACK_AB R13, R123, R146 ;  /* 0x000000927b0d723e */ /* 0x020fe200000010ff */
[----:B------:R-:W-:-:S03]  /*d050*/  FADD.FTZ R146, R146, R129 ;  /* 0x0000008192927221 */ /* 0x000fc60000010000 */
[----:B------:R-:W5:Y:S01]  /*d060*/  MUFU.EX2 R117, R117 ;  /* 0x0000007500757308 */ /* 0x000f620000000800 */
[----:B------:R-:W-:Y:S01]  /*d070*/  HMMA.16816.F32.BF16 R20, R20, R14, RZ ;  /* 0x0000000e1414723c */ /* 0x000fe200000418ff */
[----:B------:R-:W-:Y:S02]  /*d080*/  F2FP.BF16.F32.PACK_AB R14, R49, R56 ;  /* 0x00000038310e723e */ /* 0x000fe400000010ff */
[----:B-1----:R-:W-:-:S04]  /*d090*/  F2FP.BF16.F32.PACK_AB R15, R144, R121 ;  /* 0x00000079900f723e */ /* 0x002fc800000010ff */
[----:B------:R-:W-:Y:S03]  /*d0a0*/  MUFU.EX2 R119, R119 ;  /* 0x0000007700777308 */ /* 0x000fe60000000800 */
[C---:B--2---:R-:W-:Y:S05]  /*d0b0*/  HMMA.16816.F32.BF16 R8, R12.reuse, R28, R8 ;  /* 0x0000001c0c08723c */ /* 0x044fea0000041808 */
[----:B------:R-:W1:Y:S03]  /*d0c0*/  MUFU.EX2 R140, R140 ;  /* 0x0000008c008c7308 */ /* 0x000e660000000800 */
[C---:B------:R-:W-:Y:S01]  /*d0d0*/  HMMA.16816.F32.BF16 R4, R12.reuse, R30, R4 ;  /* 0x0000001e0c04723c */ /* 0x040fe20000041804 */
[----:B------:R-:W2:Y:S04]  /*d0e0*/  LDSM.16.MT88.4 R28, [R209+0x800] ;  /* 0x00080000d11c783b */ /* 0x000ea80000004200 */
[----:B------:R-:W-:Y:S03]  /*d0f0*/  MUFU.EX2 R166, R166 ;  /* 0x000000a600a67308 */ /* 0x000fe60000000800 */
[C---:B---3--:R-:W-:Y:S05]  /*d100*/  HMMA.16816.F32.BF16 R24, R12.reuse, R32, R24 ;  /* 0x000000200c18723c */ /* 0x048fea0000041818 */
[----:B------:R-:W3:Y:S03]  /*d110*/  MUFU.EX2 R127, R127 ;  /* 0x0000007f007f7308 */ /* 0x000ee60000000800 */
[----:B------:R-:W-:Y:S01]  /*d120*/  HMMA.16816.F32.BF16 R20, R12, R34, R20 ;  /* 0x000000220c14723c */ /* 0x000fe20000041814 */
[----:B------:R-:W3:Y:S01]  /*d130*/  LDSM.16.MT88.4 R32, [R210+0x5c00] ;  /* 0x005c0000d220783b */ /* 0x000ee20000004200 */
[----:B------:R-:W-:-:S02]  /*d140*/  F2FP.BF16.F32.PACK_AB R12, R45, R48 ;  /* 0x000000302d0c723e */ /* 0x000fc400000010ff */
[----:B------:R-:W-:Y:S01]  /*d150*/  F2FP.BF16.F32.PACK_AB R14, R69, R44 ;  /* 0x0000002c450e723e */ /* 0x000fe200000010ff */
[----:B------:R-:W-:Y:S01]  /*d160*/  MUFU.EX2 R133, R133 ;  /* 0x0000008500857308 */ /* 0x000fe20000000800 */
[----:B-----5:R-:W-:Y:S02]  /*d170*/  F2FP.BF16.F32.PACK_AB R13, R117, R142 ;  /* 0x0000008e750d723e */ /* 0x020fe400000010ff */
[----:B-1----:R-:W-:-:S05]  /*d180*/  F2FP.BF16.F32.PACK_AB R15, R140, R119 ;  /* 0x000000778c0f723e */ /* 0x002fca00000010ff */
[----:B------:R-:W1:Y:S02]  /*d190*/  MUFU.EX2 R164, R164 ;  /* 0x000000a400a47308 */ /* 0x000e640000000800 */
[C---:B----4-:R-:W-:Y:S06]  /*d1a0*/  HMMA.16816.F32.BF16 R8, R12.reuse, R16, R8 ;  /* 0x000000100c08723c */ /* 0x050fec0000041808 */
[----:B------:R-:W-:Y:S02]  /*d1b0*/  MUFU.EX2 R174, R174 ;  /* 0x000000ae00ae7308 */ /* 0x000fe40000000800 */
[C---:B------:R-:W-:Y:S01]  /*d1c0*/  HMMA.16816.F32.BF16 R4, R12.reuse, R18, R4 ;  /* 0x000000120c04723c */ /* 0x040fe20000041804 */
[----:B------:R-:W4:Y:S05]  /*d1d0*/  LDSM.16.MT88.4 R16, [R209+0xc00] ;  /* 0x000c0000d110783b */ /* 0x000f2a0000004200 */
        /* <DEDUP_REMOVED lines=14> */
[----:B------:R-:W1:Y:S06]  /*d2c0*/  MUFU.EX2 R139, R139 ;  /* 0x0000008b008b7308 */ /* 0x000e6c0000000800 */
[C---:B----4-:R-:W-:Y:S02]  /*d2d0*/  HMMA.16816.F32.BF16 R24, R12.reuse, R16, R24 ;  /* 0x000000100c18723c */ /* 0x050fe40000041818 */
[----:B------:R-:W-:Y:S06]  /*d2e0*/  MUFU.EX2 R141, R141 ;  /* 0x0000008d008d7308 */ /* 0x000fec0000000800 */
[----:B------:R-:W-:Y:S01]  /*d2f0*/  HMMA.16816.F32.BF16 R20, R12, R18, R20 ;  /* 0x000000120c14723c */ /* 0x000fe20000041814 */
[----:B------:R-:W4:Y:S01]  /*d300*/  LDSM.16.MT88.4 R16, [R210+0x6400] ;  /* 0x00640000d210783b */ /* 0x000f220000004200 */
[----:B------:R-:W-:Y:S01]  /*d310*/  F2FP.BF16.F32.PACK_AB R12, R47, R46 ;  /* 0x0000002e2f0c723e */ /* 0x000fe200000010ff */
[----:B------:R-:W1:Y:S01]  /*d320*/  MUFU.EX2 R184, R184 ;  /* 0x000000b800b87308 */ /* 0x000e620000000800 */
[----:B------:R-:W-:-:S02]  /*d330*/  F2FP.BF16.F32.PACK_AB R14, R73, R72 ;  /* 0x00000048490e723e */ /* 0x000fc400000010ff */
[----:B-----5:R-:W-:Y:S02]  /*d340*/  F2FP.BF16.F32.PACK_AB R13, R135, R174 ;  /* 0x000000ae870d723e */ /* 0x020fe400000010ff */
[----:B---3--:R-:W-:-:S03]  /*d350*/  F2FP.BF16.F32.PACK_AB R15, R172, R137 ;  /* 0x00000089ac0f723e */ /* 0x008fc600000010ff */
        /* <DEDUP_REMOVED lines=16> */
[C---:B----4-:R-:W-:Y:S06]  /*d460*/  HMMA.16816.F32.BF16 R8, R12.reuse, R16, R8 ;  /* 0x000000100c08723c */ /* 0x050fec0000041808 */
[----:B------:R-:W-:Y:S02]  /*d470*/  MUFU.EX2 R194, R194 ;  /* 0x000000c200c27308 */ /* 0x000fe40000000800 */
[C---:B------:R-:W-:Y:S01]  /*d480*/  HMMA.16816.F32.BF16 R4, R12.reuse, R18, R4 ;  /* 0x000000120c04723c */ /* 0x040fe20000041804 */
[----:B------:R-:W4:Y:S05]  /*d490*/  LDSM.16.MT88.4 R16, [R209+0x1800] ;  /* 0x00180000d110783b */ /* 0x000f2a0000004200 */
[----:B------:R-:W4:Y:S02]  /*d4a0*/  MUFU.EX2 R155, R155 ;  /* 0x0000009b009b7308 */ /* 0x000f240000000800 */
[C---:B---3--:R-:W-:Y:S06]  /*d4b0*/  HMMA.16816.F32.BF16 R24, R12.reuse, R28, R24 ;  /* 0x0000001c0c18723c */ /* 0x048fec0000041818 */
[----:B------:R-:W-:Y:S02]  /*d4c0*/  MUFU.EX2 R188, R188 ;  /* 0x000000bc00bc7308 */ /* 0x000fe40000000800 */
[----:B------:R-:W-:Y:S01]  /*d4d0*/  HMMA.16816.F32.BF16 R20, R12, R30, R20 ;  /* 0x0000001e0c14723c */ /* 0x000fe20000041814 */
[----:B------:R-:W3:Y:S01]  /*d4e0*/  LDSM.16.MT88.4 R28, [R210+0x6c00] ;  /* 0x006c0000d21c783b */ /* 0x000ee20000004200 */
[----:B------:R-:W-:-:S02]  /*d4f0*/  F2FP.BF16.F32.PACK_AB R12, R85, R84 ;  /* 0x00000054550c723e */ /* 0x000fc400000010ff */
[----:B------:R-:W-:Y:S02]  /*d500*/  F2FP.BF16.F32.PACK_AB R14, R89, R88 ;  /* 0x00000058590e723e */ /* 0x000fe400000010ff */
[----:B--2---:R-:W-:Y:S01]  /*d510*/  F2FP.BF16.F32.PACK_AB R13, R143, R192 ;  /* 0x000000c08f0d723e */ /* 0x004fe200000010ff */
[----:B------:R-:W2:Y:S01]  /*d520*/  MUFU.EX2 R157, R157 ;  /* 0x0000009d009d7308 */ /* 0x000ea20000000800 */
[----:B-1----:R-:W-:-:S07]  /*d530*/  F2FP.BF16.F32.PACK_AB R15, R198, R145 ;  /* 0x00000091c60f723e */ /* 0x002fce00000010ff */
[C---:B-----5:R-:W-:Y:S01]  /*d540*/  HMMA.16816.F32.BF16 R8, R12.reuse, R32, R8 ;  /* 0x000000200c08723c */ /* 0x060fe20000041808 */
[----:B------:R-:W-:Y:S07]  /*d550*/  MUFU.EX2 R159, R159 ;  /* 0x0000009f009f7308 */ /* 0x000fee0000000800 */
[C---:B------:R-:W-:Y:S01]  /*d560*/  HMMA.16816.F32.BF16 R4, R12.reuse, R34, R4 ;  /* 0x000000220c04723c */ /* 0x040fe20000041804 */
[----:B------:R-:W1:Y:S01]  /*d570*/  LDSM.16.MT88.4 R32, [R209+0x1c00] ;  /* 0x001c0000d120783b */ /* 0x000e620000004200 */
[----:B------:R-:W5:Y:S06]  /*d580*/  MUFU.EX2 R176, R176 ;  /* 0x000000b000b07308 */ /* 0x000f6c0000000800 */
[----:B----4-:R-:W-:Y:S01]  /*d590*/  HMMA.16816.F32.BF16 R24, R12, R16, R24 ;  /* 0x000000100c18723c */ /* 0x010fe20000041818 */
[----:B------:R-:W-:Y:S01]  /*d5a0*/  F2FP.BF16.F32.PACK_AB R16, R93, R92 ;  /* 0x0000005c5d10723e */ /* 0x000fe200000010ff */
[----:B------:R-:W-:Y:S01]  /*d5b0*/  MUFU.EX2 R161, R161 ;  /* 0x000000a100a17308 */ /* 0x000fe20000000800 */
[----:B------:R-:W-:-:S05]  /*d5c0*/  F2FP.BF16.F32.PACK_AB R17, R147, R180 ;  /* 0x000000b49311723e */ /* 0x000fca00000010ff */
[----:B------:R-:W-:Y:S01]  /*d5d0*/  HMMA.16816.F32.BF16 R20, R12, R18, R20 ;  /* 0x000000120c14723c */ /* 0x000fe20000041814 */
[----:B------:R-:W4:Y:S01]  /*d5e0*/  LDSM.16.MT88.4 R12, [R210+0x7000] ;  /* 0x00700000d20c783b */ /* 0x000f220000004200 */
[----:B------:R-:W-:Y:S01]  /*d5f0*/  F2FP.BF16.F32.PACK_AB R18, R87, R86 ;  /* 0x000000565712723e */ /* 0x000fe200000010ff */
[----:B------:R-:W4:Y:S01]  /*d600*/  MUFU.EX2 R160, R160 ;  /* 0x000000a000a07308 */ /* 0x000f220000000800 */
[----:B------:R-:W-:-:S07]  /*d610*/  F2FP.BF16.F32.PACK_AB R19, R155, R194 ;  /* 0x000000c29b13723e */ /* 0x000fce00000010ff */
[C---:B---3--:R-:W-:Y:S01]  /*d620*/  HMMA.16816.F32.BF16 R8, R16.reuse, R28, R8 ;  /* 0x0000001c1008723c */ /* 0x048fe20000041808 */
[----:B------:R-:W-:Y:S07]  /*d630*/  MUFU.EX2 R156, R156 ;  /* 0x0000009c009c7308 */ /* 0x000fee0000000800 */
[C---:B------:R-:W-:Y:S01]  /*d640*/  HMMA.16816.F32.BF16 R4, R16.reuse, R30, R4 ;  /* 0x0000001e1004723c */ /* 0x040fe20000041804 */
[----:B------:R-:W3:Y:S01]  /*d650*/  LDSM.16.MT88.4 R28, [R209+0x2000] ;  /* 0x00200000d11c783b */ /* 0x000ee20000004200 */
[----:B------:R-:W3:Y:S06]  /*d660*/  MUFU.EX2 R163, R163 ;  /* 0x000000a300a37308 */ /* 0x000eec0000000800 */
[----:B-1----:R-:W-:Y:S01]  /*d670*/  HMMA.16816.F32.BF16 R24, R16, R32, R24 ;  /* 0x000000201018723c */ /* 0x002fe20000041818 */
[----:B------:R-:W-:Y:S01]  /*d680*/  F2FP.BF16.F32.PACK_AB R32, R91, R78 ;  /* 0x0000004e5b20723e */ /* 0x000fe200000010ff */
[----:B------:R-:W-:Y:S01]  /*d690*/  MUFU.EX2 R105, R105 ;  /* 0x0000006900697308 */ /* 0x000fe20000000800 */
[----:B--2---:R-:W-:-:S05]  /*d6a0*/  F2FP.BF16.F32.PACK_AB R33, R157, R188 ;  /* 0x000000bc9d21723e */ /* 0x004fca00000010ff */
[----:B------:R-:W-:Y:S01]  /*d6b0*/  HMMA.16816.F32.BF16 R20, R16, R34, R20 ;  /* 0x000000221014723c */ /* 0x000fe20000041814 */
[----:B------:R-:W1:Y:S01]  /*d6c0*/  LDSM.16.MT88.4 R16, [R210+0x7400] ;  /* 0x00740000d210783b */ /* 0x000e620000004200 */
[----:B------:R-:W-:Y:S01]  /*d6d0*/  F2FP.BF16.F32.PACK_AB R34, R95, R70 ;  /* 0x000000465f22723e */ /* 0x000fe200000010ff */
[----:B------:R-:W-:Y:S01]  /*d6e0*/  MUFU.EX2 R104, R104 ;  /* 0x0000006800687308 */ /* 0x000fe20000000800 */
[----:B-----5:R-:W-:-:S07]  /*d6f0*/  F2FP.BF16.F32.PACK_AB R35, R176, R159 ;  /* 0x0000009fb023723e */ /* 0x020fce00000010ff */
[C---:B----4-:R-:W-:Y:S01]  /*d700*/  HMMA.16816.F32.BF16 R8, R32.reuse, R12, R8 ;  /* 0x0000000c2008723c */ /* 0x050fe20000041808 */
[----:B------:R-:W-:Y:S07]  /*d710*/  MUFU.EX2 R136, R136 ;  /* 0x0000008800887308 */ /* 0x000fee0000000800 */
[C---:B------:R-:W-:Y:S01]  /*d720*/  HMMA.16816.F32.BF16 R4, R32.reuse, R14, R4 ;  /* 0x0000000e2004723c */ /* 0x040fe20000041804 */
[----:B------:R-:W2:Y:S01]  /*d730*/  LDSM.16.MT88.4 R12, [R209+0x2400] ;  /* 0x00240000d10c783b */ /* 0x000ea20000004200 */
[----:B------:R-:W4:Y:S06]  /*d740*/  MUFU.EX2 R165, R165 ;  /* 0x000000a500a57308 */ /* 0x000f2c0000000800 */
[C---:B---3--:R-:W-:Y:S02]  /*d750*/  HMMA.16816.F32.BF16 R24, R32.reuse, R28, R24 ;  /* 0x0000001c2018723c */ /* 0x048fe40000041818 */
[----:B------:R-:W-:Y:S06]  /*d760*/  MUFU.EX2 R64, R134 ;  /* 0x0000008600407308 */ /* 0x000fec0000000800 */
[----:B------:R-:W-:Y:S01]  /*d770*/  HMMA.16816.F32.BF16 R28, R32, R30, R20 ;  /* 0x0000001e201c723c */ /* 0x000fe20000041814 */
[----:B------:R-:W-:Y:S01]  /*d780*/  F2FP.BF16.F32.PACK_AB R32, R111, R50 ;  /* 0x000000326f20723e */ /* 0x000fe200000010ff */
[----:B------:R-:W3:Y:S01]  /*d790*/  LDSM.16.MT88.4 R20, [R210+0x7800] ;  /* 0x00780000d214783b */ /* 0x000ee20000004200 */
[----:B------:R-:W-:Y:S01]  /*d7a0*/  F2FP.BF16.F32.PACK_AB R34, R108, R109 ;  /* 0x0000006d6c22723e */ /* 0x000fe200000010ff */
[----:B------:R-:W-:Y:S01]  /*d7b0*/  MUFU.EX2 R103, R103 ;  /* 0x0000006700677308 */ /* 0x000fe20000000800 */
[----:B------:R-:W-:-:S02]  /*d7c0*/  F2FP.BF16.F32.PACK_AB R33, R160, R161 ;  /* 0x000000a1a021723e */ /* 0x000fc400000010ff */
        /* <DEDUP_REMOVED lines=8> */
[----:B------:R-:W1:Y:S01]  /*d850*/  LDSM.16.MT88.4 R16, [R209+0x2800] ;  /* 0x00280000d110783b */ /* 0x000e620000004200 */
[----:B------:R-:W-:Y:S01]  /*d860*/  FADD.FTZ R57, R57, R60 ;  /* 0x0000003c39397221 */ /* 0x000fe20000010000 */
[----:B------:R-:W-:Y:S01]  /*d870*/  FFMA.FTZ R60, R36, UR8, -R65 ;  /* 0x00000008243c7c23 */ /* 0x000fe20008010841 */
[----:B------:R-:W-:Y:S02]  /*d880*/  FADD.FTZ R36, R123, R146 ;  /* 0x000000927b247221 */ /* 0x000fe40000010000 */
[----:B------:R-:W5:Y:S01]  /*d890*/  MUFU.EX2 R61, R61 ;  /* 0x0000003d003d7308 */ /* 0x000f620000000800 */
[----:B------:R-:W-:Y:S01]  /*d8a0*/  FADD.FTZ R56, R56, R57 ;  /* 0x0000003938387221 */ /* 0x000fe20000010000 */
[----:B------:R-:W-:Y:S01]  /*d8b0*/  FADD.FTZ R121, R121, R36 ;  /* 0x0000002479797221 */ /* 0x000fe20000010000 */
[C---:B--2---:R-:W-:Y:S01]  /*d8c0*/  HMMA.16816.F32.BF16 R24, R32.reuse, R12, R24 ;  /* 0x0000000c2018723c */ /* 0x044fe20000041818 */
[----:B------:R-:W-:Y:S01]  /*d8d0*/  F2FP.BF16.F32.PACK_AB R12, R106, R107 ;  /* 0x0000006b6a0c723e */ /* 0x000fe200000010ff */
[----:B------:R-:W-:Y:S01]  /*d8e0*/  FADD.FTZ R113, R49, R56 ;  /* 0x0000003831717221 */ /* 0x000fe20000010000 */
[----:B------:R-:W-:Y:S01]  /*d8f0*/  FADD.FTZ R121, R144, R121 ;  /* 0x0000007990797221 */ /* 0x000fe20000010000 */
[----:B----4-:R-:W-:Y:S01]  /*d900*/  F2FP.BF16.F32.PACK_AB R13, R165, R136 ;  /* 0x00000088a50d723e */ /* 0x010fe200000010ff */
[----:B------:R-:W-:Y:S01]  /*d910*/  FFMA.FTZ R49, R126, UR8, -R51 ;  /* 0x000000087e317c23 */ /* 0x000fe20008010833 */
[----:B------:R-:W-:Y:S01]  /*d920*/  FADD.FTZ R48, R48, R113 ;  /* 0x0000007130307221 */ /* 0x000fe20000010000 */
[----:B------:R-:W-:Y:S01]  /*d930*/  FADD.FTZ R142, R142, R121 ;  /* 0x000000798e8e7221 */ /* 0x000fe20000010000 */
[----:B------:R-:W-:Y:S01]  /*d940*/  HMMA.16816.F32.BF16 R28, R32, R14, R28 ;  /* 0x0000000e201c723c */ /* 0x000fe2000004181c */
[----:B------:R-:W-:Y:S01]  /*d950*/  F2FP.BF16.F32.PACK_AB R14, R104, R105 ;  /* 0x00000069680e723e */ /* 0x000fe200000010ff */
[----:B------:R-:W-:Y:S01]  /*d960*/  FADD.FTZ R45, R45, R48 ;  /* 0x000000302d2d7221 */ /* 0x000fe20000010000 */
[----:B------:R-:W-:Y:S01]  /*d970*/  FADD.FTZ R142, R117, R142 ;  /* 0x0000008e758e7221 */ /* 0x000fe20000010000 */
[----:B------:R-:W-:Y:S01]  /*d980*/  LDSM.16.MT88.4 R32, [R210+0x7c00] ;  /* 0x007c0000d220783b */ /* 0x000fe20000004200 */
[--C-:B------:R-:W-:Y:S01]  /*d990*/  FFMA.FTZ R36, R124, UR8, -R51.reuse ;  /* 0x000000087c247c23 */ /* 0x100fe20008010833 */
[----:B-----5:R-:W-:Y:S01]  /*d9a0*/  F2FP.BF16.F32.PACK_AB R15, R61, R64 ;  /* 0x000000403d0f723e */ /* 0x020fe200000010ff */
[----:B------:R-:W-:Y:S01]  /*d9b0*/  FADD.FTZ R119, R119, R142 ;  /* 0x0000008e77777221 */ /* 0x000fe20000010000 */
[----:B------:R-:W2:Y:S01]  /*d9c0*/  MUFU.EX2 R100, R100 ;  /* 0x0000006400647308 */ /* 0x000ea20000000800 */
[--C-:B------:R-:W-:Y:S01]  /*d9d0*/  FFMA.FTZ R48, R74, UR8, -R51.reuse ;  /* 0x000000084a307c23 */ /* 0x100fe20008010833 */
[----:B------:R-:W-:Y:S01]  /*d9e0*/  FFMA.FTZ R56, R94, UR8, -R51 ;  /* 0x000000085e387c23 */ /* 0x000fe20008010833 */
[----:B------:R-:W-:-:S02]  /*d9f0*/  FADD.FTZ R119, R140, R119 ;  /* 0x000000778c777221 */ /* 0x000fc40000010000 */
[C---:B---3--:R-:W-:Y:S01]  /*da00*/  HMMA.16816.F32.BF16 R8, R12.reuse, R20, R8 ;  /* 0x000000140c08723c */ /* 0x048fe20000041808 */
[----:B------:R-:W-:Y:S01]  /*da10*/  FADD.FTZ R20, R44, R45 ;  /* 0x0000002d2c147221 */ /* 0x000fe20000010000 */
[----:B------:R-:W-:Y:S01]  /*da20*/  FADD.FTZ R166, R166, R119 ;  /* 0x00000077a6a67221 */ /* 0x000fe20000010000 */
[----:B------:R-:W-:Y:S01]  /*da30*/  FFMA.FTZ R45, R120, UR8, -R51 ;  /* 0x00000008782d7c23 */ /* 0x000fe20008010833 */
[----:B------:R-:W-:Y:S01]  /*da40*/  MUFU.EX2 R49, R49 ;  /* 0x0000003100317308 */ /* 0x000fe20000000800 */
[----:B------:R-:W-:Y:S01]  /*da50*/  FADD.FTZ R69, R69, R20 ;  /* 0x0000001445457221 */ /* 0x000fe20000010000 */
[----:B------:R-:W-:Y:S02]  /*da60*/  FADD.FTZ R166, R127, R166 ;  /* 0x000000a67fa67221 */ /* 0x000fe40000010000 */
[----:B------:R-:W-:Y:S01]  /*da70*/  HMMA.16816.F32.BF16 R4, R12, R22, R4 ;  /* 0x000000160c04723c */ /* 0x000fe20000041804 */
[----:B------:R-:W-:Y:S01]  /*da80*/  FADD.FTZ R42, R42, R69 ;  /* 0x000000452a2a7221 */ /* 0x000fe20000010000 */
[----:B------:R-:W3:Y:S01]  /*da90*/  LDSM.16.MT88.4 R20, [R209+0x2c00] ;  /* 0x002c0000d114783b */ /* 0x000ee20000004200 */
[----:B------:R-:W-:Y:S01]  /*daa0*/  FADD.FTZ R133, R133, R166 ;  /* 0x000000a685857221 */ /* 0x000fe20000010000 */
[----:B------:R-:W4:Y:S01]  /*dab0*/  MUFU.EX2 R36, R36 ;  /* 0x0000002400247308 */ /* 0x000f220000000800 */
[----:B------:R-:W-:-:S02]  /*dac0*/  FFMA.FTZ R69, R75, UR8, -R51 ;  /* 0x000000084b457c23 */ /* 0x000fc40008010833 */
[----:B------:R-:W-:Y:S01]  /*dad0*/  FADD.FTZ R133, R164, R133 ;  /* 0x00000085a4857221 */ /* 0x000fe20000010000 */
[C---:B-1----:R-:W-:Y:S01]  /*dae0*/  HMMA.16816.F32.BF16 R24, R12.reuse, R16, R24 ;  /* 0x000000100c18723c */ /* 0x042fe20000041818 */
[----:B------:R-:W-:Y:S01]  /*daf0*/  FADD.FTZ R17, R39, R42 ;  /* 0x0000002a27117221 */ /* 0x000fe20000010000 */
[----:B------:R-:W-:Y:S01]  /*db00*/  FFMA.FTZ R42, R82, UR8, -R51 ;  /* 0x00000008522a7c23 */ /* 0x000fe20008010833 */
[----:B------:R-:W-:Y:S01]  /*db10*/  FADD.FTZ R174, R174, R133 ;  /* 0x00000085aeae7221 */ /* 0x000fe20000010000 */
[----:B------:R-:W-:Y:S01]  /*db20*/  MUFU.EX2 R44, R122 ;  /* 0x0000007a002c7308 */ /* 0x000fe20000000800 */
[----:B------:R-:W-:Y:S02]  /*db30*/  FADD.FTZ R38, R38, R17 ;  /* 0x0000001126267221 */ /* 0x000fe40000010000 */
[----:B------:R-:W-:Y:S01]  /*db40*/  FADD.FTZ R174, R135, R174 ;  /* 0x000000ae87ae7221 */ /* 0x000fe20000010000 */
[----:B------:R-:W-:Y:S01]  /*db50*/  HMMA.16816.F32.BF16 R28, R12, R18, R28 ;  /* 0x000000120c1c723c */ /* 0x000fe2000004181c */
[----:B------:R-:W-:Y:S01]  /*db60*/  FADD.FTZ R43, R43, R38 ;  /* 0x000000262b2b7221 */ /* 0x000fe20000010000 */
[----:B------:R-:W1:Y:S01]  /*db70*/  LDSM.16.MT88.4 R16, [R210+0x8000] ;  /* 0x00800000d210783b */ /* 0x000e620000004200 */
[----:B------:R-:W-:Y:S01]  /*db80*/  FADD.FTZ R137, R137, R174 ;  /* 0x000000ae89897221 */ /* 0x000fe20000010000 */
[----:B------:R-:W5:Y:S01]  /*db90*/  MUFU.EX2 R45, R45 ;  /* 0x0000002d002d7308 */ /* 0x000f620000000800 */
[----:B------:R-:W-:Y:S01]  /*dba0*/  FADD.FTZ R46, R46, R43 ;  /* 0x0000002b2e2e7221 */ /* 0x000fe20000010000 */
[----:B------:R-:W-:Y:S01]  /*dbb0*/  F2FP.BF16.F32.PACK_AB R12, R102, R103 ;  /* 0x00000067660c723e */ /* 0x000fe200000010ff */
        /* <DEDUP_REMOVED lines=13> */
[----:B------:R-:W-:Y:S01]  /*dc90*/  LDSM.16.MT88.4 R132, [R209+0x3c00] ;  /* 0x003c0000d184783b */ /* 0x000fe20000004200 */
[----:B------:R-:W-:Y:S01]  /*dca0*/  FADD.FTZ R76, R76, R73 ;  /* 0x000000494c4c7221 */ /* 0x000fe20000010000 */
[----:B-----5:R-:W-:Y:S01]  /*dcb0*/  F2FP.BF16.F32.PACK_AB R15, R45, R44 ;  /* 0x0000002c2d0f723e */ /* 0x020fe200000010ff */
[----:B------:R-:W-:Y:S01]  /*dcc0*/  FADD.FTZ R141, R184, R141 ;  /* 0x0000008db88d7221 */ /* 0x000fe20000010000 */
[----:B------:R-:W2:Y:S01]  /*dcd0*/  MUFU.EX2 R98, R98 ;  /* 0x0000006200627308 */ /* 0x000ea20000000800 */
[----:B------:R-:W-:-:S04]  /*dce0*/  FADD.FTZ R77, R77, R76 ;  /* 0x0000004c4d4d7221 */ /* 0x000fc80000010000 */
[----:B------:R-:W-:Y:S01]  /*dcf0*/  FADD.FTZ R80, R80, R77 ;  /* 0x0000004d50507221 */ /* 0x000fe20000010000 */
        /* <DEDUP_REMOVED lines=8> */
[----:B------:R-:W3:Y:S01]  /*dd80*/  MUFU.EX2 R118, R118 ;  /* 0x0000007600767308 */ /* 0x000ee20000000800 */
[----:B------:R-:W-:Y:S01]  /*dd90*/  FADD.FTZ R85, R85, R84 ;  /* 0x0000005455557221 */ /* 0x000fe20000010000 */
[----:B------:R-:W-:Y:S01]  /*dda0*/  LDSM.16.MT88.4 R140, [R210+0x8c00] ;  /* 0x008c0000d28c783b */ /* 0x000fe20000004200 */
[----:B------:R-:W-:-:S02]  /*ddb0*/  FADD.FTZ R145, R198, R145 ;  /* 0x00000091c6917221 */ /* 0x000fc40000010000 */
[----:B------:R-:W-:Y:S01]  /*ddc0*/  FADD.FTZ R88, R88, R85 ;  /* 0x0000005558587221 */ /* 0x000fe20000010000 */
[----:B------:R-:W-:Y:S01]  /*ddd0*/  HMMA.16816.F32.BF16 R4, R12, R34, R4 ;  /* 0x000000220c04723c */ /* 0x000fe20000041804 */
[----:B------:R-:W4:Y:S01]  /*dde0*/  LDSM.16.MT88.4 R32, [R209+0x3000] ;  /* 0x00300000d120783b */ /* 0x000f220000004200 */
[----:B------:R-:W-:Y:S01]  /*ddf0*/  MUFU.EX2 R39, R114 ;  /* 0x0000007200277308 */ /* 0x000fe20000000800 */
[----:B------:R-:W-:Y:S01]  /*de00*/  FADD.FTZ R89, R89, R88 ;  /* 0x0000005859597221 */ /* 0x000fe20000010000 */
[----:B------:R-:W-:-:S03]  /*de10*/  FADD.FTZ R180, R180, R145 ;  /* 0x00000091b4b47221 */ /* 0x000fc60000010000 */
[----:B------:R-:W-:Y:S01]  /*de20*/  FADD.FTZ R92, R92, R89 ;  /* 0x000000595c5c7221 */ /* 0x000fe20000010000 */
[----:B------:R-:W-:Y:S01]  /*de30*/  HMMA.16816.F32.BF16 R28, R12, R22, R28 ;  /* 0x000000160c1c723c */ /* 0x000fe2000004181c */
[----:B------:R-:W5:Y:S01]  /*de40*/  LDSM.16.MT88.4 R20, [R210+0x8400] ;  /* 0x00840000d214783b */ /* 0x000f620000004200 */
[----:B------:R-:W1:Y:S01]  /*de50*/  MUFU.EX2 R38, R116 ;  /* 0x0000007400267308 */ /* 0x000e620000000800 */
[----:B--2---:R-:W-:Y:S01]  /*de60*/  F2FP.BF16.F32.PACK_AB R12, R98, R99 ;  /* 0x00000063620c723e */ /* 0x004fe200000010ff */
[----:B------:R-:W-:Y:S01]  /*de70*/  FADD.FTZ R93, R93, R92 ;  /* 0x0000005c5d5d7221 */ /* 0x000fe20000010000 */
[----:B---3--:R-:W-:Y:S01]  /*de80*/  F2FP.BF16.F32.PACK_AB R14, R118, R97 ;  /* 0x00000061760e723e */ /* 0x008fe200000010ff */
        /* <DEDUP_REMOVED lines=17> */
[----:B------:R-:W1:Y:S01]  /*dfa0*/  MUFU.EX2 R130, R130 ;  /* 0x0000008200827308 */ /* 0x000e620000000800 */
[----:B--2---:R-:W-:-:S07]  /*dfb0*/  F2FP.BF16.F32.PACK_AB R15, R43, R42 ;  /* 0x0000002a2b0f723e */ /* 0x004fce00000010ff */
[----:B------:R-:W-:Y:S01]  /*dfc0*/  MUFU.EX2 R125, R125 ;  /* 0x0000007d007d7308 */ /* 0x000fe20000000800 */
[C---:B------:R-:W-:Y:S07]  /*dfd0*/  HMMA.16816.F32.BF16 R8, R12.reuse, R16, R8 ;  /* 0x000000100c08723c */ /* 0x040fee0000041808 */
[----:B------:R-:W2:Y:S01]  /*dfe0*/  MUFU.EX2 R170, R170 ;  /* 0x000000aa00aa7308 */ /* 0x000ea20000000800 */
[C---:B------:R-:W-:Y:S01]  /*dff0*/  HMMA.16816.F32.BF16 R4, R12.reuse, R18, R4 ;  /* 0x000000120c04723c */ /* 0x040fe20000041804 */
[----:B------:R-:W3:Y:S06]  /*e000*/  LDSM.16.MT88.4 R16, [R209+0x3400] ;  /* 0x00340000d110783b */ /* 0x000eec0000004200 */
[----:B------:R-:W-:Y:S01]  /*e010*/  MUFU.EX2 R46, R46 ;  /* 0x0000002e002e7308 */ /* 0x000fe20000000800 */
[C---:B----4-:R-:W-:Y:S07]  /*e020*/  HMMA.16816.F32.BF16 R24, R12.reuse, R32, R24 ;  /* 0x000000200c18723c */ /* 0x050fee0000041818 */
[----:B------:R-:W4:Y:S01]  /*e030*/  MUFU.EX2 R47, R47 ;  /* 0x0000002f002f7308 */ /* 0x000f220000000800 */
[----:B------:R-:W-:Y:S01]  /*e040*/  HMMA.16816.F32.BF16 R28, R12, R34, R28 ;  /* 0x000000220c1c723c */ /* 0x000fe2000004181c */
[----:B-1----:R-:W-:Y:S01]  /*e050*/  F2FP.BF16.F32.PACK_AB R12, R130, R115 ;  /* 0x00000073820c723e */ /* 0x002fe200000010ff */
[----:B------:R-:W1:Y:S01]  /*e060*/  LDSM.16.MT88.4 R32, [R210+0x8800] ;  /* 0x00880000d220783b */ /* 0x000e620000004200 */
[----:B--2---:R-:W-:-:S04]  /*e070*/  F2FP.BF16.F32.PACK_AB R14, R170, R125 ;  /* 0x0000007daa0e723e */ /* 0x004fc800000010ff */
[----:B------:R-:W-:Y:S08]  /*e080*/  MUFU.EX2 R48, R48 ;  /* 0x0000003000307308 */ /* 0x000ff00000000800 */
[----:B------:R-:W2:Y:S01]  /*e090*/  MUFU.EX2 R69, R69 ;  /* 0x0000004500457308 */ /* 0x000ea20000000800 */
[----:B----4-:R-:W-:-:S07]  /*e0a0*/  F2FP.BF16.F32.PACK_AB R13, R47, R46 ;  /* 0x0000002e2f0d723e */ /* 0x010fce00000010ff */
[----:B------:R-:W-:Y:S08]  /*e0b0*/  MUFU.EX2 R153, R153 ;  /* 0x0000009900997308 */ /* 0x000ff00000000800 */
[----:B------:R-:W4:Y:S01]  /*e0c0*/  MUFU.EX2 R154, R154 ;  /* 0x0000009a009a7308 */ /* 0x000f220000000800 */
[----:B--2---:R-:W-:-:S07]  /*e0d0*/  F2FP.BF16.F32.PACK_AB R15, R69, R48 ;  /* 0x00000030450f723e */ /* 0x004fce00000010ff */
[C---:B-----5:R-:W-:Y:S01]  /*e0e0*/  HMMA.16816.F32.BF16 R8, R12.reuse, R20, R8 ;  /* 0x000000140c08723c */ /* 0x060fe20000041808 */
[----:B------:R-:W-:Y:S01]  /*e0f0*/  FADD.FTZ R20, R50, R95 ;  /* 0x0000005f32147221 */ /* 0x000fe20000010000 */
[----:B------:R-:W-:Y:S01]  /*e100*/  FADD.FTZ R21, R161, R176 ;  /* 0x000000b0a1157221 */ /* 0x000fe20000010000 */
[----:B------:R-:W-:Y:S01]  /*e110*/  FFMA.FTZ R50, R66, UR8, -R51 ;  /* 0x0000000842327c23 */ /* 0x000fe20008010833 */
[----:B------:R-:W-:Y:S01]  /*e120*/  MUFU.EX2 R128, R128 ;  /* 0x0000008000807308 */ /* 0x000fe20000000800 */
[----:B------:R-:W-:Y:S01]  /*e130*/  FADD.FTZ R20, R111, R20 ;  /* 0x000000146f147221 */ /* 0x000fe20000010000 */
[----:B------:R-:W-:Y:S02]  /*e140*/  FADD.FTZ R21, R160, R21 ;  /* 0x00000015a0157221 */ /* 0x000fe40000010000 */
[----:B---3--:R-:W-:Y:S01]  /*e150*/  HMMA.16816.F32.BF16 R24, R12, R16, R24 ;  /* 0x000000100c18723c */ /* 0x008fe20000041818 */
[----:B------:R-:W-:Y:S01]  /*e160*/  FADD.FTZ R109, R109, R20 ;  /* 0x000000146d6d7221 */ /* 0x000fe20000010000 */
[----:B------:R-:W-:Y:S01]  /*e170*/  FADD.FTZ R156, R156, R21 ;  /* 0x000000159c9c7221 */ /* 0x000fe20000010000 */
[----:B------:R-:W-:Y:S01]  /*e180*/  FFMA.FTZ R16, R68, UR8, -R65 ;  /* 0x0000000844107c23 */ /* 0x000fe20008010841 */
[----:B------:R-:W2:Y:S01]  /*e190*/  MUFU.EX2 R57, R60 ;  /* 0x0000003c00397308 */ /* 0x000ea20000000800 */
[----:B------:R-:W-:Y:S01]  /*e1a0*/  FADD.FTZ R108, R108, R109 ;  /* 0x0000006d6c6c7221 */ /* 0x000fe20000010000 */
[----:B------:R-:W-:-:S02]  /*e1b0*/  FADD.FTZ R163, R163, R156 ;  /* 0x0000009ca3a37221 */ /* 0x000fc40000010000 */
[C---:B------:R-:W-:Y:S01]  /*e1c0*/  HMMA.16816.F32.BF16 R4, R12.reuse, R22, R4 ;  /* 0x000000160c04723c */ /* 0x040fe20000041804 */
[----:B------:R-:W-:Y:S01]  /*e1d0*/  FADD.FTZ R107, R107, R108 ;  /* 0x0000006c6b6b7221 */ /* 0x000fe20000010000 */
[----:B------:R-:W-:Y:S01]  /*e1e0*/  FADD.FTZ R136, R136, R163 ;  /* 0x000000a388887221 */ /* 0x000fe20000010000 */
[----:B------:R-:W3:Y:S01]  /*e1f0*/  LDSM.16.MT88.4 R20, [R209+0x3800] ;  /* 0x00380000d114783b */ /* 0x000ee20000004200 */
[----:B------:R-:W-:Y:S01]  /*e200*/  MUFU.EX2 R56, R56 ;  /* 0x0000003800387308 */ /* 0x000fe20000000800 */
[----:B------:R-:W-:Y:S01]  /*e210*/  FADD.FTZ R106, R106, R107 ;  /* 0x0000006b6a6a7221 */ /* 0x000fe20000010000 */
[----:B------:R-:W-:Y:S02]  /*e220*/  FADD.FTZ R165, R165, R136 ;  /* 0x00000088a5a57221 */ /* 0x000fe40000010000 */
[----:B------:R-:W-:Y:S01]  /*e230*/  HMMA.16816.F32.BF16 R28, R12, R18, R28 ;  /* 0x000000120c1c723c */ /* 0x000fe2000004181c */
[----:B------:R-:W-:Y:S01]  /*e240*/  FADD.FTZ R105, R105, R106 ;  /* 0x0000006a69697221 */ /* 0x000fe20000010000 */
[----:B------:R-:W-:Y:S01]  /*e250*/  FADD.FTZ R64, R64, R165 ;  /* 0x000000a540407221 */ /* 0x000fe20000010000 */
[----:B----4-:R-:W-:Y:S01]  /*e260*/  F2FP.BF16.F32.PACK_AB R12, R154, R153 ;  /* 0x000000999a0c723e */ /* 0x010fe200000010ff */
[----:B------:R-:W4:Y:S01]  /*e270*/  MUFU.EX2 R71, R71 ;  /* 0x0000004700477308 */ /* 0x000f220000000800 */
[----:B------:R-:W-:Y:S01]  /*e280*/  FADD.FTZ R104, R104, R105 ;  /* 0x0000006968687221 */ /* 0x000fe20000010000 */
[----:B------:R-:W-:Y:S01]  /*e290*/  FADD.FTZ R64, R61, R64 ;  /* 0x000000403d407221 */ /* 0x000fe20000010000 */
[----:B--2---:R-:W-:Y:S01]  /*e2a0*/  F2FP.BF16.F32.PACK_AB R14, R57, R128 ;  /* 0x00000080390e723e */ /* 0x004fe200000010ff */
[--C-:B------:R-:W-:Y:S01]  /*e2b0*/  FFMA.FTZ R18, R58, UR8, -R51.reuse ;  /* 0x000000083a127c23 */ /* 0x100fe20008010833 */
[----:B------:R-:W-:Y:S01]  /*e2c0*/  FADD.FTZ R103, R103, R104 ;  /* 0x0000006867677221 */ /* 0x000fe20000010000 */
[----:B------:R-:W-:Y:S01]  /*e2d0*/  FADD.FTZ R49, R49, R64 ;  /* 0x0000004031317221 */ /* 0x000fe20000010000 */
[----:B------:R-:W-:Y:S01]  /*e2e0*/  FFMA.FTZ R19, R59, UR8, -R51 ;  /* 0x000000083b137c23 */ /* 0x000fe20008010833 */
[----:B------:R-:W-:Y:S01]  /*e2f0*/  MUFU.EX2 R50, R50 ;  /* 0x0000003200327308 */ /* 0x000fe20000000800 */
[----:B------:R-:W-:Y:S01]  /*e300*/  FADD.FTZ R102, R102, R103 ;  /* 0x0000006766667221 */ /* 0x000fe20000010000 */
[----:B------:R-:W-:-:S03]  /*e310*/  FADD.FTZ R49, R36, R49 ;  /* 0x0000003124317221 */ /* 0x000fc60000010000 */
[----:B------:R-:W-:Y:S01]  /*e320*/  FADD.FTZ R101, R101, R102 ;  /* 0x0000006665657221 */ /* 0x000fe20000010000 */
[----:B------:R-:W-:Y:S02]  /*e330*/  FADD.FTZ R36, R44, R49 ;  /* 0x000000312c247221 */ /* 0x000fe40000010000 */
[----:B------:R-:W2:Y:S01]  /*e340*/  MUFU.EX2 R17, R67 ;  /* 0x0000004300117308 */ /* 0x000ea20000000800 */
[----:B----4-:R-:W-:Y:S01]  /*e350*/  F2FP.BF16.F32.PACK_AB R13, R71, R56 ;  /* 0x00000038470d723e */ /* 0x010fe200000010ff */
        /* <DEDUP_REMOVED lines=9> */
[----:B------:R-:W4:Y:S01]  /*e3f0*/  MUFU.EX2 R40, R40 ;  /* 0x0000002800287308 */ /* 0x000f220000000800 */
[----:B--2---:R-:W-:Y:S01]  /*e400*/  F2FP.BF16.F32.PACK_AB R15, R17, R50 ;  /* 0x00000032110f723e */ /* 0x004fe200000010ff */
[----:B------:R-:W-:Y:S01]  /*e410*/  FADD.FTZ R118, R118, R97 ;  /* 0x0000006176767221 */ /* 0x000fe20000010000 */
[----:B------:R-:W-:-:S03]  /*e420*/  FADD.FTZ R43, R43, R42 ;  /* 0x0000002a2b2b7221 */ /* 0x000fc60000010000 */
[----:B------:R-:W-:Y:S01]  /*e430*/  FADD.FTZ R115, R115, R118 ;  /* 0x0000007673737221 */ /* 0x000fe20000010000 */
[----:B------:R-:W-:Y:S01]  /*e440*/  FADD.FTZ R46, R46, R43 ;  /* 0x0000002b2e2e7221 */ /* 0x000fe20000010000 */
[----:B-1----:R-:W-:Y:S01]  /*e450*/  HMMA.16816.F32.BF16 R8, R12, R32, R8 ;  /* 0x000000200c08723c */ /* 0x002fe20000041808 */
        /* <DEDUP_REMOVED lines=8> */
[----:B------:R-:W1:Y:S02]  /*e4e0*/  MUFU.EX2 R16, R16 ;  /* 0x0000001000107308 */ /* 0x000e640000000800 */
[----:B------:R-:W-:Y:S01]  /*e4f0*/  FADD.FTZ R170, R170, R125 ;  /* 0x0000007daaaa7221 */ /* 0x000fe20000010000 */
[----:B------:R-:W-:Y:S02]  /*e500*/  FADD.FTZ R69, R69, R48 ;  /* 0x0000003045457221 */ /* 0x000fe40000010000 */
[----:B---3--:R-:W-:Y:S02]  /*e510*/  HMMA.16816.F32.BF16 R24, R12, R20, R24 ;  /* 0x000000140c18723c */ /* 0x008fe40000041818 */
[----:B------:R-:W-:Y:S01]  /*e520*/  FADD.FTZ R56, R56, R69 ;  /* 0x0000004538387221 */ /* 0x000fe20000010000 */
[----:B------:R-:W-:Y:S03]  /*e530*/  MUFU.EX2 R18, R18 ;  /* 0x0000001200127308 */ /* 0x000fe60000000800 */
[----:B------:R-:W-:-:S02]  /*e540*/  FADD.FTZ R71, R71, R56 ;  /* 0x0000003847477221 */ /* 0x000fc40000010000 */
[----:B------:R-:W-:Y:S01]  /*e550*/  HMMA.16816.F32.BF16 R28, R12, R22, R28 ;  /* 0x000000160c1c723c */ /* 0x000fe2000004181c */
[----:B----4-:R-:W-:Y:S01]  /*e560*/  F2FP.BF16.F32.PACK_AB R12, R40, R37 ;  /* 0x00000025280c723e */ /* 0x010fe200000010ff */
[----:B------:R-:W-:Y:S01]  /*e570*/  FADD.FTZ R50, R50, R71 ;  /* 0x0000004732327221 */ /* 0x000fe20000010000 */
[----:B------:R-:W2:Y:S01]  /*e580*/  MUFU.EX2 R19, R19 ;  /* 0x0000001300137308 */ /* 0x000ea20000000800 */
[----:B-1----:R-:W-:Y:S02]  /*e590*/  F2FP.BF16.F32.PACK_AB R14, R16, R41 ;  /* 0x00000029100e723e */ /* 0x002fe400000010ff */
[----:B------:R-:W-:-:S05]  /*e5a0*/  FADD.FTZ R17, R17, R50 ;  /* 0x0000003211117221 */ /* 0x000fca0000010000 */
        /* <DEDUP_REMOVED lines=88> */
.L_x_1664:
[----:B------:R-:W-:Y:S01]  /*eb30*/  UMOV UR4, URZ ;  /* 0x000000ff00047c82 */ /* 0x000fe20008000000 */
[----:B------:R-:W-:Y:S01]  /*eb40*/  IMAD.SHL.U32 R4, R62, 0x100, RZ ;  /* 0x000001003e047824 */ /* 0x000fe200078e00ff */
[----:B------:R-:W-:-:S05]  /*eb50*/  IADD3 R5, P0, PT, RZ, -UR4, RZ ;  /* 0x80000004ff057c10 */ /* 0x000fca000ff1e0ff */
[----:B------:R-:W-:-:S05]  /*eb60*/  IMAD.X R4, RZ, RZ, ~R4, P0 ;  /* 0x000000ffff047224 */ /* 0x000fca00000e0e04 */
[----:B------:R-:W-:-:S04]  /*eb70*/  SHF.R.S64 R5, R5, 0x1f, R4 ;  /* 0x0000001f05057819 */ /* 0x000fc80000001004 */
[----:B------:R-:W-:-:S04]  /*eb80*/  IADD3 R220, P0, PT, R5, R220, RZ ;  /* 0x000000dc05dc7210 */ /* 0x000fc80007f1e0ff */
[----:B------:R-:W-:-:S09]  /*eb90*/  LEA.HI.X.SX32 R221, R4, R221, 0x1, P0 ;  /* 0x000000dd04dd7211 */ /* 0x000fd200000f0eff */
.L_x_1665:
[C---:B------:R-:W-:Y:S01]  /*eba0*/  IMAD.SHL.U32 R5, R62.reuse, 0x40, RZ ;  /* 0x000000403e057824 */ /* 0x040fe200078e00ff */
[----:B------:R-:W-:Y:S01]  /*ebb0*/  SHF.L.U64.HI R62, R62, 0x6, R63 ;  /* 0x000000063e3e7819 */ /* 0x000fe2000001023f */
[----:B------:R-:W-:Y:S01]  /*ebc0*/  @!PT LDS RZ, [RZ] ;  /* 0x00000000fffff984 */ /* 0x000fe20000000800 */
[----:B------:R-:W-:Y:S01]  /*ebd0*/  @!PT LDS RZ, [RZ] ;  /* 0x00000000fffff984 */ /* 0x000fe20000000800 */
[----:B------:R-:W-:Y:S01]  /*ebe0*/  @!PT LDS RZ, [RZ] ;  /* 0x00000000fffff984 */ /* 0x000fe20000000800 */
[----:B------:R-:W-:Y:S01]  /*ebf0*/  LDGSTS.E.BYPASS.LTC128B.128 [R227+0x5000], desc[UR6][R220.64] ;  /* 0x05000000dce37fae */ /* 0x000fe2000b981a06 */
[----:B------:R-:W-:Y:S02]  /*ec00*/  PRMT R176, R173, 0x6540, R54 ;  /* 0x00006540adb07816 */ /* 0x000fe40000000036 */
[----:B------:R-:W-:Y:S02]  /*ec10*/  IADD3 R6, P0, PT, R5, R220, RZ ;  /* 0x000000dc05067210 */ /* 0x000fe40007f1e0ff */
[----:B------:R-:W-:Y:S02]  /*ec20*/  LOP3.LUT R3, R3, 0xfffffffd, RZ, 0xc0, !PT ;  /* 0xfffffffd03037812 */ /* 0x000fe400078ec0ff */
        /* <DEDUP_REMOVED lines=22> */
[----:B------:R-:W-:Y:S04]  /*ed90*/  LDSM.16.M88.4 R164, [R212] ;  /* 0x00000000d4a4783b */ /* 0x000fe80000000200 */
[----:B------:R-:W-:Y:S04]  /*eda0*/  LDSM.16.M88.4 R168, [R208+0x1000] ;  /* 0x00100000d0a8783b */ /* 0x000fe80000000200 */
[----:B------:R-:W1:Y:S04]  /*edb0*/  LDSM.16.M88.4 R128, [R211+0x1400] ;  /* 0x00140000d380783b */ /* 0x000e680000000200 */
        /* <DEDUP_REMOVED lines=15> */
[----:B---3--:R-:W3:Y:S01]  /*eeb0*/  LDSM.16.M88.4 R20, [R211+0x4800] ;  /* 0x00480000d314783b */ /* 0x008ee20000000200 */
[----:B------:R-:W-:Y:S01]  /*eec0*/  HMMA.16816.F32.BF16 R8, R164, R168, R8 ;  /* 0x000000a8a408723c */ /* 0x000fe20000041808 */
[----:B------:R-:W-:-:S02]  /*eed0*/  VIADD R169, R176, 0xfffffe09 ;  /* 0xfffffe09b0a97836 */ /* 0x000fc40000000000 */
[----:B------:R-:W3:Y:S01]  /*eee0*/  LDSM.16.M88.4 R156, [R211+0x4c00] ;  /* 0x004c0000d39c783b */ /* 0x000ee20000000200 */
[----:B------:R-:W-:Y:S02]  /*eef0*/  VIADD R168, R176, 0xfffffe00 ;  /* 0xfffffe00b0a87836 */ /* 0x000fe40000000000 */
[-C--:B------:R-:W-:Y:S01]  /*ef00*/  ISETP.GE.AND P6, PT, R169, R150.reuse, PT ;  /* 0x00000096a900720c */ /* 0x080fe20003fc6270 */
[----:B------:R-:W3:Y:S01]  /*ef10*/  LDSM.16.M88.4 R160, [R208+0x1400] ;  /* 0x00140000d0a0783b */ /* 0x000ee20000000200 */
[C---:B----4-:R-:W-:Y:S01]  /*ef20*/  HMMA.16816.F32.BF16 R124, R12.reuse, R120, RZ ;  /* 0x000000780c7c723c */ /* 0x050fe200000418ff */
[CC--:B------:R-:W-:Y:S02]  /*ef30*/  ISETP.GE.AND P2, PT, R168.reuse, R150.reuse, PT ;  /* 0x00000096a800720c */ /* 0x0c0fe40003f46270 */
[----:B------:R-:W-:Y:S01]  /*ef40*/  ISETP.GE.AND P0, PT, R168, R151, PT ;  /* 0x00000097a800720c */ /* 0x000fe20003f06270 */
[----:B------:R-:W-:Y:S01]  /*ef50*/  VIADD R168, R176, 0xfffffe01 ;  /* 0xfffffe01b0a87836 */ /* 0x000fe20000000000 */
[----:B------:R-:W0:Y:S03]  /*ef60*/  LDGDEPBAR ;  /* 0x00000000000079af */ /* 0x000e260000000000 */
[----:B-----5:R-:W-:Y:S01]  /*ef70*/  HMMA.16816.F32.BF16 R116, R12, R112, RZ ;  /* 0x000000700c74723c */ /* 0x020fe200000418ff */
[----:B------:R-:W-:-:S02]  /*ef80*/  ISETP.GE.AND P1, PT, R168, R150, PT ;  /* 0x00000096a800720c */ /* 0x000fc40003f26270 */
[----:B------:R-:W-:Y:S01]  /*ef90*/  FSEL R174, R8, -INF , !P2 ;  /* 0xff80000008ae7808 */ /* 0x000fe20005000000 */
[----:B------:R-:W-:Y:S01]  /*efa0*/  VIADD R8, R176, 0xfffffe11 ;  /* 0xfffffe11b0087836 */ /* 0x000fe20000000000 */
[-C--:B------:R-:W-:Y:S01]  /*efb0*/  ISETP.GE.AND P3, PT, R168, R151.reuse, PT ;  /* 0x00000097a800720c */ /* 0x080fe20003f66270 */
[----:B------:R-:W-:Y:S01]  /*efc0*/  VIADD R168, R176, 0xfffffe10 ;  /* 0xfffffe10b0a87836 */ /* 0x000fe20000000000 */
[----:B------:R-:W-:Y:S01]  /*efd0*/  ISETP.GE.AND P2, PT, R169, R151, PT ;  /* 0x00000097a900720c */ /* 0x000fe20003f46270 */
[----:B------:R-:W-:Y:S01]  /*efe0*/  HMMA.16816.F32.BF16 R108, R12, R104, RZ ;  /* 0x000000680c6c723c */ /* 0x000fe200000418ff */
[----:B------:R-:W-:Y:S02]  /*eff0*/  @P6 LOP3.LUT R3, R3, 0x2, RZ, 0xfc, !PT ;  /* 0x0000000203036812 */ /* 0x000fe400078efcff */
[----:B------:R-:W-:Y:S02]  /*f000*/  ISETP.GE.AND P6, PT, R168, R150, PT ;  /* 0x00000096a800720c */ /* 0x000fe40003fc6270 */
[----:B------:R-:W-:-:S02]  /*f010*/  LOP3.LUT R3, R3, 0xfffffffe, RZ, 0xc0, !PT ;  /* 0xfffffffe03037812 */ /* 0x000fc400078ec0ff */
[----:B------:R-:W-:Y:S01]  /*f020*/  FSEL R173, R11, -INF , !P3 ;  /* 0xff8000000bad7808 */ /* 0x000fe20005800000 */
[C---:B------:R-:W-:Y:S04]  /*f030*/  HMMA.16816.F32.BF16 R100, R12.reuse, R96, RZ ;  /* 0x000000600c64723c */ /* 0x040fe800000418ff */
[----:B------:R-:W-:Y:S02]  /*f040*/  @P2 LOP3.LUT R3, R3, 0x1, RZ, 0xfc, !PT ;  /* 0x0000000103032812 */ /* 0x000fe400078efcff */
[----:B------:R-:W-:Y:S02]  /*f050*/  ISETP.GE.AND P2, PT, R8, R151, PT ;  /* 0x000000970800720c */ /* 0x000fe40003f46270 */
        /* <DEDUP_REMOVED lines=28> */
[-C--:B------:R-:W-:Y:S02]  /*f220*/  ISETP.GE.AND P4, PT, R170, R150.reuse, PT ;  /* 0x00000096aa00720c */ /* 0x080fe40003f86270 */
[C---:B------:R-:W-:Y:S01]  /*f230*/  HMMA.16816.F32.BF16 R152, R164.reuse, R160, R152 ;  /* 0x000000a0a498723c */ /* 0x040fe20000041898 */
[----:B------:R-:W-:Y:S02]  /*f240*/  FSEL R161, R10, -INF , !P0 ;  /* 0xff8000000aa17808 */ /* 0x000fe40004000000 */
[-C--:B------:R-:W-:Y:S02]  /*f250*/  ISETP.GE.AND P5, PT, R170, R151.reuse, PT ;  /* 0x00000097aa00720c */ /* 0x080fe40003fa6270 */
[----:B------:R-:W-:Y:S02]  /*f260*/  ISETP.GE.AND P0, PT, R168, R151, PT ;  /* 0x00000097a800720c */ /* 0x000fe40003f06270 */
[----:B------:R-:W2:Y:S01]  /*f270*/  LDSM.16.M88.4 R168, [R208+0x1c00] ;  /* 0x001c0000d0a8783b */ /* 0x000ea20000000200 */
[----:B------:R-:W-:Y:S01]  /*f280*/  FSEL R160, R9, -INF , !P1 ;  /* 0xff80000009a07808 */ /* 0x000fe20004800000 */
[----:B------:R-:W-:Y:S01]  /*f290*/  HMMA.16816.F32.BF16 R128, R164, R162, R128 ;  /* 0x000000a2a480723c */ /* 0x000fe20000041880 */
[----:B------:R-:W-:Y:S01]  /*f2a0*/  ISETP.GE.AND P1, PT, R8, R150, PT ;  /* 0x000000960800720c */ /* 0x000fe20003f26270 */
[----:B------:R-:W-:Y:S01]  /*f2b0*/  VIADD R8, R176, 0xfffffe19 ;  /* 0xfffffe19b0087836 */ /* 0x000fe20000000000 */
[----:B------:R-:W-:Y:S01]  /*f2c0*/  FSEL R180, R4, -INF , !P4 ;  /* 0xff80000004b47808 */ /* 0x000fe20006000000 */
[C---:B------:R-:W-:Y:S01]  /*f2d0*/  VIADD R4, R176.reuse, 0xfffffe18 ;  /* 0xfffffe18b0047836 */ /* 0x040fe20000000000 */
[----:B------:R-:W-:Y:S01]  /*f2e0*/  LOP3.LUT P4, RZ, R3, 0x2, RZ, 0xc0, !PT ;  /* 0x0000000203ff7812 */ /* 0x000fe2000788c0ff */
[----:B------:R-:W-:Y:S01]  /*f2f0*/  VIADD R9, R176, 0xfffffe29 ;  /* 0xfffffe29b0097836 */ /* 0x000fe20000000000 */
[----:B------:R-:W-:-:S02]  /*f300*/  FSEL R175, R6, -INF , !P5 ;  /* 0xff80000006af7808 */ /* 0x000fc40006800000 */
[----:B------:R-:W-:Y:S02]  /*f310*/  LOP3.LUT P5, RZ, R3, 0x1, RZ, 0xc0, !PT ;  /* 0x0000000103ff7812 */ /* 0x000fe400078ac0ff */
[----:B------:R-:W-:Y:S02]  /*f320*/  FSEL R162, R5, -INF , !P4 ;  /* 0xff80000005a27808 */ /* 0x000fe40006000000 */
[CC--:B------:R-:W-:Y:S02]  /*f330*/  ISETP.GE.AND P3, PT, R4.reuse, R150.reuse, PT ;  /* 0x000000960400720c */ /* 0x0c0fe40003f66270 */
[----:B------:R-:W-:Y:S01]  /*f340*/  ISETP.GE.AND P4, PT, R4, R151, PT ;  /* 0x000000970400720c */ /* 0x000fe20003f86270 */
[----:B------:R-:W-:Y:S01]  /*f350*/  VIADD R4, R176, 0xfffffe20 ;  /* 0xfffffe20b0047836 */ /* 0x000fe20000000000 */
[----:B------:R-:W-:Y:S01]  /*f360*/  FSEL R163, R7, -INF , !P5 ;  /* 0xff80000007a37808 */ /* 0x000fe20006800000 */
[----:B-1----:R-:W-:Y:S01]  /*f370*/  HMMA.16816.F32.BF16 R124, R164, R156, R124 ;  /* 0x0000009ca47c723c */ /* 0x002fe2000004187c */
[----:B------:R-:W-:-:S02]  /*f380*/  ISETP.GE.AND P5, PT, R8, R150, PT ;  /* 0x000000960800720c */ /* 0x000fc40003fa6270 */
[----:B------:R-:W-:Y:S02]  /*f390*/  FSEL R179, R154, -INF , !P0 ;  /* 0xff8000009ab37808 */ /* 0x000fe40004000000 */
[----:B------:R-:W-:Y:S02]  /*f3a0*/  P2R R3, PR, RZ, 0x20 ;  /* 0x00000020ff037803 */ /* 0x000fe40000000000 */
[C---:B------:R-:W-:Y:S01]  /*f3b0*/  ISETP.GE.AND P5, PT, R4.reuse, R150, PT ;  /* 0x000000960400720c */ /* 0x040fe20003fa6270 */
[----:B------:R-:W-:Y:S01]  /*f3c0*/  HMMA.16816.F32.BF16 R120, R164, R158, R120 ;  /* 0x0000009ea478723c */ /* 0x000fe20000041878 */
[-C--:B------:R-:W-:Y:S02]  /*f3d0*/  ISETP.GE.AND P0, PT, R4, R151.reuse, PT ;  /* 0x000000970400720c */ /* 0x080fe40003f06270 */
[----:B------:R-:W1:Y:S01]  /*f3e0*/  LDSM.16.M88.4 R4, [R208+0x2000] ;  /* 0x00200000d004783b */ /* 0x000e620000000200 */
[----:B------:R-:W-:Y:S02]  /*f3f0*/  FSEL R152, R152, -INF , !P6 ;  /* 0xff80000098987808 */ /* 0x000fe40007000000 */
[----:B------:R-:W-:Y:S01]  /*f400*/  ISETP.GE.AND P6, PT, R8, R151, PT ;  /* 0x000000970800720c */ /* 0x000fe20003fc6270 */
[----:B------:R-:W-:Y:S01]  /*f410*/  VIADD R8, R176, 0xfffffe21 ;  /* 0xfffffe21b0087836 */ /* 0x000fe20000000000 */
[----:B------:R-:W-:-:S02]  /*f420*/  FSEL R154, R153, -INF , !P1 ;  /* 0xff800000999a7808 */ /* 0x000fc40004800000 */
[----:B------:R-:W-:Y:S02]  /*f430*/  FSEL R181, R155, -INF , !P2 ;  /* 0xff8000009bb57808 */ /* 0x000fe40005000000 */
[----:B------:R-:W-:Y:S01]  /*f440*/  FSEL R177, R130, -INF , !P4 ;  /* 0xff80000082b17808 */ /* 0x000fe20006000000 */
[C---:B--2---:R-:W-:Y:S01]  /*f450*/  HMMA.16816.F32.BF16 R116, R164.reuse, R168, R116 ;  /* 0x000000a8a474723c */ /* 0x044fe20000041874 */
[CC--:B------:R-:W-:Y:S02]  /*f460*/  ISETP.GE.AND P1, PT, R8.reuse, R150.reuse, PT ;  /* 0x000000960800720c */ /* 0x0c0fe40003f26270 */
[----:B------:R-:W-:Y:S01]  /*f470*/  ISETP.GE.AND P2, PT, R8, R151, PT ;  /* 0x000000970800720c */ /* 0x000fe20003f46270 */
[C---:B------:R-:W-:Y:S01]  /*f480*/  VIADD R8, R176.reuse, 0xfffffe28 ;  /* 0xfffffe28b0087836 */ /* 0x040fe20000000000 */
[----:B------:R-:W-:Y:S01]  /*f490*/  ISETP.NE.AND P4, PT, R3, RZ, PT ;  /* 0x000000ff0300720c */ /* 0x000fe20003f85270 */
[C---:B------:R-:W-:Y:S01]  /*f4a0*/  VIADD R3, R176.reuse, 0xfffffe30 ;  /* 0xfffffe30b0037836 */ /* 0x040fe20000000000 */
[----:B------:R-:W-:Y:S01]  /*f4b0*/  FSEL R157, R131, -INF , !P6 ;  /* 0xff800000839d7808 */ /* 0x000fe20007000000 */
[----:B------:R-:W-:Y:S01]  /*f4c0*/  HMMA.16816.F32.BF16 R112, R164, R170, R112 ;  /* 0x000000aaa470723c */ /* 0x000fe20000041870 */
[----:B------:R-:W-:Y:S01]  /*f4d0*/  ISETP.GE.AND P6, PT, R9, R150, PT ;  /* 0x000000960900720c */ /* 0x000fe20003fc6270 */
[----:B------:R-:W-:Y:S01]  /*f4e0*/  VIADD R131, R176, 0xfffffe39 ;  /* 0xfffffe39b0837836 */ /* 0x000fe20000000000 */
[----:B------:R-:W-:-:S02]  /*f4f0*/  FSEL R130, R129, -INF , !P4 ;  /* 0xff80000081827808 */ /* 0x000fc40006000000 */
[----:B------:R-:W-:Y:S02]  /*f500*/  FSEL R128, R128, -INF , !P3 ;  /* 0xff80000080807808 */ /* 0x000fe40005800000 */
[----:B------:R-:W-:Y:S01]  /*f510*/  FSEL R184, R124, -INF , !P5 ;  /* 0xff8000007cb87808 */ /* 0x000fe20006800000 */
[----:B------:R-:W-:Y:S01]  /*f520*/  VIADD R124, R176, 0xfffffe31 ;  /* 0xfffffe31b07c7836 */ /* 0x000fe20000000000 */
[----:B------:R-:W-:Y:S02]  /*f530*/  P2R R129, PR, RZ, 0x40 ;  /* 0x00000040ff817803 */ /* 0x000fe40000000000 */
[C---:B------:R-:W-:Y:S02]  /*f540*/  ISETP.GE.AND P3, PT, R8.reuse, R150, PT ;  /* 0x000000960800720c */ /* 0x040fe40003f66270 */
[-C--:B------:R-:W-:Y:S02]  /*f550*/  ISETP.GE.AND P4, PT, R8, R151.reuse, PT ;  /* 0x000000970800720c */ /* 0x080fe40003f86270 */
[----:B------:R-:W-:-:S02]  /*f560*/  ISETP.GE.AND P6, PT, R9, R151, PT ;  /* 0x000000970900720c */ /* 0x000fc40003fc6270 */
[----:B------:R-:W2:Y:S01]  /*f570*/  LDSM.16.M88.4 R8, [R208+0x2400] ;  /* 0x00240000d008783b */ /* 0x000ea20000000200 */
[----:B------:R-:W-:Y:S02]  /*f580*/  FSEL R155, R126, -INF , !P0 ;  /* 0xff8000007e9b7808 */ /* 0x000fe40004000000 */
[CC--:B------:R-:W-:Y:S02]  /*f590*/  ISETP.GE.AND P5, PT, R3.reuse, R150.reuse, PT ;  /* 0x000000960300720c */ /* 0x0c0fe40003fa6270 */
[----:B------:R-:W-:Y:S01]  /*f5a0*/  ISETP.GE.AND P0, PT, R3, R151, PT ;  /* 0x000000970300720c */ /* 0x000fe20003f06270 */
[----:B-1----:R-:W-:Y:S01]  /*f5b0*/  HMMA.16816.F32.BF16 R108, R164, R4, R108 ;  /* 0x00000004a46c723c */ /* 0x002fe2000004186c */
[----:B------:R-:W-:Y:S01]  /*f5c0*/  FSEL R126, R125, -INF , !P1 ;  /* 0xff8000007d7e7808 */ /* 0x000fe20004800000 */
[C---:B------:R-:W-:Y:S01]  /*f5d0*/  VIADD R4, R176.reuse, 0xfffffe41 ;  /* 0xfffffe41b0047836 */ /* 0x040fe20000000000 */
[----:B------:R-:W-:Y:S01]  /*f5e0*/  FSEL R3, R127, -INF , !P2 ;  /* 0xff8000007f037808 */ /* 0x000fe20005000000 */
[----:B------:R-:W-:Y:S01]  /*f5f0*/  VIADD R5, R176, 0xfffffe49 ;  /* 0xfffffe49b0057836 */ /* 0x000fe20000000000 */
[----:B------:R-:W-:-:S02]  /*f600*/  ISETP.GE.AND P1, PT, R124, R150, PT ;  /* 0x000000967c00720c */ /* 0x000fc40003f26270 */
[----:B------:R-:W-:Y:S01]  /*f610*/  ISETP.GE.AND P2, PT, R124, R151, PT ;  /* 0x000000977c00720c */ /* 0x000fe20003f46270 */
[----:B------:R-:W-:Y:S01]  /*f620*/  HMMA.16816.F32.BF16 R104, R164, R6, R104 ;  /* 0x00000006a468723c */ /* 0x000fe20000041868 */
[----:B------:R-:W-:Y:S01]  /*f630*/  FSEL R188, R120, -INF , !P3 ;  /* 0xff80000078bc7808 */ /* 0x000fe20005800000 */
[----:B------:R-:W-:Y:S01]  /*f640*/  VIADD R120, R176, 0xfffffe38 ;  /* 0xfffffe38b0787836 */ /* 0x000fe20000000000 */
[----:B------:R-:W-:Y:S02]  /*f650*/  FSEL R124, R122, -INF , !P4 ;  /* 0xff8000007a7c7808 */ /* 0x000fe40006000000 */
[----:B------:R-:W-:Y:S02]  /*f660*/  ISETP.NE.AND P4, PT, R129, RZ, PT ;  /* 0x000000ff8100720c */ /* 0x000fe40003f85270 */
[----:B------:R-:W-:Y:S02]  /*f670*/  ISETP.GE.AND P3, PT, R120, R150, PT ;  /* 0x000000967800720c */ /* 0x000fe40003f66270 */
[----:B------:R-:W-:-:S02]  /*f680*/  FSEL R190, R121, -INF , !P4 ;  /* 0xff80000079be7808 */ /* 0x000fc40006000000 */
[-C--:B------:R-:W-:Y:S01]  /*f690*/  ISETP.GE.AND P4, PT, R120, R151.reuse, PT ;  /* 0x000000977800720c */ /* 0x080fe20003f86270 */
[----:B------:R-:W-:Y:S01]  /*f6a0*/  VIADD R120, R176, 0xfffffe40 ;  /* 0xfffffe40b0787836 */ /* 0x000fe20000000000 */
[----:B------:R-:W-:Y:S02]  /*f6b0*/  FSEL R116, R116, -INF , !P5 ;  /* 0xff80000074747808 */ /* 0x000fe40006800000 */
[----:B------:R-:W-:Y:S02]  /*f6c0*/  FSEL R118, R118, -INF , !P0 ;  /* 0xff80000076767808 */ /* 0x000fe40004000000 */
[----:B------:R-:W-:Y:S02]  /*f6d0*/  FSEL R125, R123, -INF , !P6 ;  /* 0xff8000007b7d7808 */ /* 0x000fe40007000000 */
[C---:B------:R-:W-:Y:S02]  /*f6e0*/  ISETP.GE.AND P5, PT, R120.reuse, R150, PT ;  /* 0x000000967800720c */ /* 0x040fe40003fa6270 */
[----:B------:R-:W-:-:S02]  /*f6f0*/  ISETP.GE.AND P0, PT, R120, R151, PT ;  /* 0x000000977800720c */ /* 0x000fc40003f06270 */
[----:B------:R-:W1:Y:S01]  /*f700*/  LDSM.16.M88.4 R120, [R208+0x2800] ;  /* 0x00280000d078783b */ /* 0x000e620000000200 */
[-C--:B------:R-:W-:Y:S02]  /*f710*/  ISETP.GE.AND P6, PT, R131, R150.reuse, PT ;  /* 0x000000968300720c */ /* 0x080fe40003fc6270 */
[----:B------:R-:W-:Y:S01]  /*f720*/  FSEL R192, R117, -INF , !P1 ;  /* 0xff80000075c07808 */ /* 0x000fe20004800000 */
[C---:B--2---:R-:W-:Y:S01]  /*f730*/  HMMA.16816.F32.BF16 R100, R164.reuse, R8, R100 ;  /* 0x00000008a464723c */ /* 0x044fe20000041864 */
[----:B------:R-:W-:Y:S01]  /*f740*/  P2R R127, PR, RZ, 0x40 ;  /* 0x00000040ff7f7803 */ /* 0x000fe20000000000 */
        /* <DEDUP_REMOVED lines=8> */
[----:B------:R-:W-:-:S02]  /*f7d0*/  ISETP.NE.AND P4, PT, R127, RZ, PT ;  /* 0x000000ff7f00720c */ /* 0x000fc40003f85270 */
[-C--:B------:R-:W-:Y:S02]  /*f7e0*/  ISETP.GE.AND P6, PT, R131, R151.reuse, PT ;  /* 0x000000978300720c */ /* 0x080fe40003fc6270 */
[----:B------:R-:W-:Y:S02]  /*f7f0*/  FSEL R112, R112, -INF , !P3 ;  /* 0xff80000070707808 */ /* 0x000fe40005800000 */
[----:B------:R-:W-:Y:S02]  /*f800*/  FSEL R196, R113, -INF , !P4 ;  /* 0xff80000071c47808 */ /* 0x000fe40006000000 */
[C---:B------:R-:W-:Y:S02]  /*f810*/  ISETP.GE.AND P3, PT, R4.reuse, R150, PT ;  /* 0x000000960400720c */ /* 0x040fe40003f66270 */
[----:B------:R-:W-:Y:S01]  /*f820*/  ISETP.GE.AND P4, PT, R4, R151, PT ;  /* 0x000000970400720c */ /* 0x000fe20003f86270 */
[----:B------:R-:W-:Y:S01]  /*f830*/  VIADD R4, R176, 0xfffffe50 ;  /* 0xfffffe50b0047836 */ /* 0x000fe20000000000 */
[----:B------:R-:W-:-:S02]  /*f840*/  FSEL R115, R115, -INF , !P6 ;  /* 0xff80000073737808 */ /* 0x000fc40007000000 */
[CC--:B------:R-:W-:Y:S02]  /*f850*/  ISETP.GE.AND P6, PT, R5.reuse, R150.reuse, PT ;  /* 0x000000960500720c */ /* 0x0c0fe40003fc6270 */
[----:B------:R-:W-:Y:S02]  /*f860*/  FSEL R108, R108, -INF , !P5 ;  /* 0xff8000006c6c7808 */ /* 0x000fe40006800000 */
[----:B------:R-:W-:Y:S02]  /*f870*/  P2R R113, PR, RZ, 0x40 ;  /* 0x00000040ff717803 */ /* 0x000fe40000000000 */
[----:B------:R-:W-:Y:S02]  /*f880*/  FSEL R110, R110, -INF , !P0 ;  /* 0xff8000006e6e7808 */ /* 0x000fe40004000000 */
[-C--:B------:R-:W-:Y:S02]  /*f890*/  ISETP.GE.AND P6, PT, R5, R151.reuse, PT ;  /* 0x000000970500720c */ /* 0x080fe40003fc6270 */
[C---:B------:R-:W-:Y:S01]  /*f8a0*/  ISETP.GE.AND P5, PT, R4.reuse, R150, PT ;  /* 0x000000960400720c */ /* 0x040fe20003fa6270 */
[----:B-1----:R-:W-:Y:S01]  /*f8b0*/  HMMA.16816.F32.BF16 R92, R164, R120, R92 ;  /* 0x00000078a45c723c */ /* 0x002fe2000004185c */
[----:B------:R-:W-:-:S02]  /*f8c0*/  ISETP.GE.AND P0, PT, R4, R151, PT ;  /* 0x000000970400720c */ /* 0x000fc40003f06270 */
[----:B------:R-:W1:Y:S01]  /*f8d0*/  LDSM.16.M88.4 R4, [R208+0x2c00] ;  /* 0x002c0000d004783b */ /* 0x000e620000000200 */
[----:B------:R-:W-:Y:S01]  /*f8e0*/  FSEL R198, R109, -INF , !P1 ;  /* 0xff8000006dc67808 */ /* 0x000fe20004800000 */
[----:B------:R-:W-:Y:S01]  /*f8f0*/  VIADD R109, R176, 0xfffffe69 ;  /* 0xfffffe69b06d7836 */ /* 0x000fe20000000000 */
[----:B------:R-:W-:Y:S02]  /*f900*/  FSEL R111, R111, -INF , !P2 ;  /* 0xff8000006f6f7808 */ /* 0x000fe40005000000 */
[C---:B------:R-:W-:Y:S01]  /*f910*/  ISETP.GE.AND P1, PT, R8.reuse, R150, PT ;  /* 0x000000960800720c */ /* 0x040fe20003f26270 */
[----:B------:R-:W-:Y:S01]  /*f920*/  HMMA.16816.F32.BF16 R88, R164, R122, R88 ;  /* 0x0000007aa458723c */ /* 0x000fe20000041858 */
[----:B------:R-:W-:Y:S01]  /*f930*/  ISETP.GE.AND P2, PT, R8, R151, PT ;  /* 0x000000970800720c */ /* 0x000fe20003f46270 */
[----:B------:R-:W-:Y:S01]  /*f940*/  VIADD R8, R176, 0xfffffe58 ;  /* 0xfffffe58b0087836 */ /* 0x000fe20000000000 */
[----:B------:R-:W-:Y:S02]  /*f950*/  FSEL R106, R106, -INF , !P4 ;  /* 0xff8000006a6a7808 */ /* 0x000fe40006000000 */
[----:B------:R-:W-:-:S02]  /*f960*/  ISETP.NE.AND P4, PT, R113, RZ, PT ;  /* 0x000000ff7100720c */ /* 0x000fc40003f85270 */
[----:B------:R-:W-:Y:S02]  /*f970*/  FSEL R104, R104, -INF , !P3 ;  /* 0xff80000068687808 */ /* 0x000fe40005800000 */
[----:B------:R-:W-:Y:S02]  /*f980*/  FSEL R200, R105, -INF , !P4 ;  /* 0xff80000069c87808 */ /* 0x000fe40006000000 */
[CC--:B------:R-:W-:Y:S02]  /*f990*/  ISETP.GE.AND P3, PT, R8.reuse, R150.reuse, PT ;  /* 0x000000960800720c */ /* 0x0c0fe40003f66270 */
[----:B------:R-:W-:Y:S01]  /*f9a0*/  ISETP.GE.AND P4, PT, R8, R151, PT ;  /* 0x000000970800720c */ /* 0x000fe20003f86270 */
[----:B------:R-:W-:Y:S01]  /*f9b0*/  VIADD R8, R176, 0xfffffe60 ;  /* 0xfffffe60b0087836 */ /* 0x000fe20000000000 */
[----:B------:R-:W-:Y:S02]  /*f9c0*/  FSEL R107, R107, -INF , !P6 ;  /* 0xff8000006b6b7808 */ /* 0x000fe40007000000 */
[----:B------:R-:W-:-:S02]  /*f9d0*/  ISETP.GE.AND P6, PT, R9, R150, PT ;  /* 0x000000960900720c */ /* 0x000fc40003fc6270 */
[----:B------:R-:W-:Y:S01]  /*f9e0*/  FSEL R202, R100, -INF , !P5 ;  /* 0xff80000064ca7808 */ /* 0x000fe20006800000 */
[----:B------:R-:W-:Y:S01]  /*f9f0*/  VIADD R100, R176, 0xfffffe61 ;  /* 0xfffffe61b0647836 */ /* 0x000fe20000000000 */
[----:B------:R-:W-:Y:S02]  /*fa00*/  P2R R105, PR, RZ, 0x40 ;  /* 0x00000040ff697803 */ /* 0x000fe40000000000 */
[----:B------:R-:W-:Y:S02]  /*fa10*/  FSEL R102, R102, -INF , !P0 ;  /* 0xff80000066667808 */ /* 0x000fe40004000000 */
[-C--:B------:R-:W-:Y:S02]  /*fa20*/  ISETP.GE.AND P6, PT, R9, R151.reuse, PT ;  /* 0x000000970900720c */ /* 0x080fe40003fc6270 */
[C---:B------:R-:W-:Y:S02]  /*fa30*/  ISETP.GE.AND P5, PT, R8.reuse, R150, PT ;  /* 0x000000960800720c */ /* 0x040fe40003fa6270 */
[----:B------:R-:W-:-:S02]  /*fa40*/  ISETP.GE.AND P0, PT, R8, R151, PT ;  /* 0x000000970800720c */ /* 0x000fc40003f06270 */
[----:B------:R-:W2:Y:S01]  /*fa50*/  LDSM.16.M88.4 R8, [R208+0x3000] ;  /* 0x00300000d008783b */ /* 0x000ea20000000200 */
[----:B------:R-:W-:Y:S02]  /*fa60*/  FSEL R204, R101, -INF , !P1 ;  /* 0xff80000065cc7808 */ /* 0x000fe40004800000 */
[----:B------:R-:W-:Y:S01]  /*fa70*/  FSEL R103, R103, -INF , !P2 ;  /* 0xff80000067677808 */ /* 0x000fe20005000000 */
[C---:B-1----:R-:W-:Y:S01]  /*fa80*/  HMMA.16816.F32.BF16 R84, R164.reuse, R4, R84 ;  /* 0x00000004a454723c */ /* 0x042fe20000041854 */
[----:B------:R-:W-:Y:S01]  /*fa90*/  ISETP.GE.AND P1, PT, R100, R150, PT ;  /* 0x000000966400720c */ /* 0x000fe20003f26270 */
[----:B------:R-:W-:Y:S01]  /*faa0*/  VIADD R4, R176, 0xfffffe71 ;  /* 0xfffffe71b0047836 */ /* 0x000fe20000000000 */
[----:B------:R-:W-:Y:S01]  /*fab0*/  ISETP.GE.AND P2, PT, R100, R151, PT ;  /* 0x000000976400720c */ /* 0x000fe20003f46270 */
[----:B------:R-:W-:Y:S01]  /*fac0*/  VIADD R5, R176, 0xfffffe79 ;  /* 0xfffffe79b0057836 */ /* 0x000fe20000000000 */
[----:B------:R-:W-:Y:S01]  /*fad0*/  FSEL R206, R96, -INF , !P3 ;  /* 0xff80000060ce7808 */ /* 0x000fe20005800000 */
[----:B------:R-:W-:Y:S01]  /*fae0*/  VIADD R96, R176, 0xfffffe68 ;  /* 0xfffffe68b0607836 */ /* 0x000fe20000000000 */
[----:B------:R-:W-:Y:S01]  /*faf0*/  FSEL R100, R98, -INF , !P4 ;  /* 0xff80000062647808 */ /* 0x000fe20006000000 */
[----:B------:R-:W-:Y:S01]  /*fb00*/  HMMA.16816.F32.BF16 R80, R164, R6, R80 ;  /* 0x00000006a450723c */ /* 0x000fe20000041850 */
[----:B------:R-:W-:-:S02]  /*fb10*/  ISETP.NE.AND P4, PT, R105, RZ, PT ;  /* 0x000000ff6900720c */ /* 0x000fc40003f85270 */
[C---:B------:R-:W-:Y:S02]  /*fb20*/  ISETP.GE.AND P3, PT, R96.reuse, R150, PT ;  /* 0x000000966000720c */ /* 0x040fe40003f66270 */
[----:B------:R-:W-:Y:S02]  /*fb30*/  FSEL R228, R97, -INF , !P4 ;  /* 0xff80000061e47808 */ /* 0x000fe40006000000 */
[----:B------:R-:W-:Y:S01]  /*fb40*/  ISETP.GE.AND P4, PT, R96, R151, PT ;  /* 0x000000976000720c */ /* 0x000fe20003f86270 */
[----:B------:R-:W-:Y:S01]  /*fb50*/  VIADD R96, R176, 0xfffffe70 ;  /* 0xfffffe70b0607836 */ /* 0x000fe20000000000 */
[----:B------:R-:W-:Y:S02]  /*fb60*/  FSEL R92, R92, -INF , !P5 ;  /* 0xff8000005c5c7808 */ /* 0x000fe40006800000 */
[----:B------:R-:W-:Y:S02]  /*fb70*/  FSEL R94, R94, -INF , !P0 ;  /* 0xff8000005e5e7808 */ /* 0x000fe40004000000 */
[----:B------:R-:W-:-:S02]  /*fb80*/  FSEL R101, R99, -INF , !P6 ;  /* 0xff80000063657808 */ /* 0x000fc40007000000 */
[CC--:B------:R-:W-:Y:S02]  /*fb90*/  ISETP.GE.AND P5, PT, R96.reuse, R150.reuse, PT ;  /* 0x000000966000720c */ /* 0x0c0fe40003fa6270 */
[----:B------:R-:W-:Y:S02]  /*fba0*/  ISETP.GE.AND P0, PT, R96, R151, PT ;  /* 0x000000976000720c */ /* 0x000fe40003f06270 */
[----:B------:R-:W1:Y:S01]  /*fbb0*/  LDSM.16.M88.4 R96, [R208+0x3400] ;  /* 0x00340000d060783b */ /* 0x000e620000000200 */
[----:B------:R-:W-:Y:S02]  /*fbc0*/  ISETP.GE.AND P6, PT, R109, R150, PT ;  /* 0x000000966d00720c */ /* 0x000fe40003fc6270 */
[----:B------:R-:W-:Y:S02]  /*fbd0*/  FSEL R232, R93, -INF , !P1 ;  /* 0xff8000005de87808 */ /* 0x000fe40004800000 */
[----:B------:R-:W-:Y:S02]  /*fbe0*/  P2R R105, PR, RZ, 0x40 ;  /* 0x00000040ff697803 */ /* 0x000fe40000000000 */
[----:B------:R-:W-:-:S02]  /*fbf0*/  FSEL R95, R95, -INF , !P2 ;  /* 0xff8000005f5f7808 */ /* 0x000fc40005000000 */
[C---:B------:R-:W-:Y:S01]  /*fc00*/  ISETP.GE.AND P1, PT, R4.reuse, R150, PT ;  /* 0x000000960400720c */ /* 0x040fe20003f26270 */
[C---:B--2---:R-:W-:Y:S01]  /*fc10*/  HMMA.16816.F32.BF16 R76, R164.reuse, R8, R76 ;  /* 0x00000008a44c723c */ /* 0x044fe2000004184c */
[-C--:B------:R-:W-:Y:S01]  /*fc20*/  ISETP.GE.AND P2, PT, R4, R151.reuse, PT ;  /* 0x000000970400720c */ /* 0x080fe20003f46270 */
[----:B------:R-:W-:Y:S01]  /*fc30*/  VIADD R4, R176, 0xfffffe78 ;  /* 0xfffffe78b0047836 */ /* 0x000fe20000000000 */
[----:B------:R-:W-:Y:S01]  /*fc40*/  FSEL R90, R90, -INF , !P4 ;  /* 0xff8000005a5a7808 */ /* 0x000fe20006000000 */
[C---:B------:R-:W-:Y:S01]  /*fc50*/  VIADD R8, R176.reuse, 0xfffffe81 ;  /* 0xfffffe81b0087836 */ /* 0x040fe20000000000 */
[----:B------:R-:W-:Y:S01]  /*fc60*/  ISETP.NE.AND P4, PT, R105, RZ, PT ;  /* 0x000000ff6900720c */ /* 0x000fe20003f85270 */
[----:B------:R-:W-:Y:S01]  /*fc70*/  VIADD R9, R176, 0xfffffe89 ;  /* 0xfffffe89b0097836 */ /* 0x000fe20000000000 */
[----:B------:R-:W-:Y:S01]  /*fc80*/  ISETP.GE.AND P6, PT, R109, R151, PT ;  /* 0x000000976d00720c */ /* 0x000fe20003fc6270 */
[----:B------:R-:W-:Y:S01]  /*fc90*/  HMMA.16816.F32.BF16 R72, R164, R10, R72 ;  /* 0x0000000aa448723c */ /* 0x000fe20000041848 */
[----:B------:R-:W-:-:S02]  /*fca0*/  FSEL R88, R88, -INF , !P3 ;  /* 0xff80000058587808 */ /* 0x000fc40005800000 */
[----:B------:R-:W-:Y:S02]  /*fcb0*/  FSEL R234, R89, -INF , !P4 ;  /* 0xff80000059ea7808 */ /* 0x000fe40006000000 */
[CC--:B------:R-:W-:Y:S02]  /*fcc0*/  ISETP.GE.AND P3, PT, R4.reuse, R150.reuse, PT ;  /* 0x000000960400720c */ /* 0x0c0fe40003f66270 */
[----:B------:R-:W-:Y:S01]  /*fcd0*/  ISETP.GE.AND P4, PT, R4, R151, PT ;  /* 0x000000970400720c */ /* 0x000fe20003f86270 */
[----:B------:R-:W-:Y:S01]  /*fce0*/  VIADD R4, R176, 0xfffffe80 ;  /* 0xfffffe80b0047836 */ /* 0x000fe20000000000 */
[----:B------:R-:W-:Y:S02]  /*fcf0*/  FSEL R91, R91, -INF , !P6 ;  /* 0xff8000005b5b7808 */ /* 0x000fe40007000000 */
[----:B------:R-:W-:Y:S02]  /*fd00*/  ISETP.GE.AND P6, PT, R5, R150, PT ;  /* 0x000000960500720c */ /* 0x000fe40003fc6270 */
[----:B------:R-:W-:-:S02]  /*fd10*/  FSEL R84, R84, -INF , !P5 ;  /* 0xff80000054547808 */ /* 0x000fc40006800000 */
[----:B------:R-:W-:Y:S02]  /*fd20*/  P2R R89, PR, RZ, 0x40 ;  /* 0x00000040ff597803 */ /* 0x000fe40000000000 */
[----:B------:R-:W-:Y:S02]  /*fd30*/  FSEL R86, R86, -INF , !P0 ;  /* 0xff80000056567808 */ /* 0x000fe40004000000 */
[-C--:B------:R-:W-:Y:S02]  /*fd40*/  ISETP.GE.AND P6, PT, R5, R151.reuse, PT ;  /* 0x000000970500720c */ /* 0x080fe40003fc6270 */
[C---:B------:R-:W-:Y:S01]  /*fd50*/  ISETP.GE.AND P5, PT, R4.reuse, R150, PT ;  /* 0x000000960400720c */ /* 0x040fe20003fa6270 */
[----:B-1----:R-:W-:Y:S01]  /*fd60*/  HMMA.16816.F32.BF16 R68, R164, R96, R68 ;  /* 0x00000060a444723c */ /* 0x002fe20000041844 */
[----:B------:R-:W-:Y:S02]  /*fd70*/  ISETP.GE.AND P0, PT, R4, R151, PT ;  /* 0x000000970400720c */ /* 0x000fe40003f06270 */
[----:B------:R-:W1:Y:S01]  /*fd80*/  LDSM.16.M88.4 R4, [R208+0x3800] ;  /* 0x00380000d004783b */ /* 0x000e620000000200 */
[----:B------:R-:W-:Y:S01]  /*fd90*/  FSEL R238, R85, -INF , !P1 ;  /* 0xff80000055ee7808 */ /* 0x000fe20004800000 */
[----:B------:R-:W-:Y:S01]  /*fda0*/  VIADD R85, R176, 0xfffffe99 ;  /* 0xfffffe99b0557836 */ /* 0x000fe20000000000 */
[----:B------:R-:W-:-:S02]  /*fdb0*/  FSEL R87, R87, -INF , !P2 ;  /* 0xff80000057577808 */ /* 0x000fc40005000000 */
[C---:B------:R-:W-:Y:S01]  /*fdc0*/  ISETP.GE.AND P1, PT, R8.reuse, R150, PT ;  /* 0x000000960800720c */ /* 0x040fe20003f26270 */
[----:B------:R-:W-:Y:S01]  /*fdd0*/  HMMA.16816.F32.BF16 R64, R164, R98, R64 ;  /* 0x00000062a440723c */ /* 0x000fe20000041840 */
[----:B------:R-:W-:Y:S01]  /*fde0*/  ISETP.GE.AND P2, PT, R8, R151, PT ;  /* 0x000000970800720c */ /* 0x000fe20003f46270 */
[----:B------:R-:W-:Y:S01]  /*fdf0*/  VIADD R8, R176, 0xfffffe88 ;  /* 0xfffffe88b0087836 */ /* 0x000fe20000000000 */
[----:B------:R-:W-:Y:S02]  /*fe00*/  FSEL R82, R82, -INF , !P4 ;  /* 0xff80000052527808 */ /* 0x000fe40006000000 */
[----:B------:R-:W-:Y:S02]  /*fe10*/  ISETP.NE.AND P4, PT, R89, RZ, PT ;  /* 0x000000ff5900720c */ /* 0x000fe40003f85270 */
[----:B------:R-:W-:Y:S02]  /*fe20*/  FSEL R80, R80, -INF , !P3 ;  /* 0xff80000050507808 */ /* 0x000fe40005800000 */
[----:B------:R-:W-:-:S02]  /*fe30*/  FSEL R240, R81, -INF , !P4 ;  /* 0xff80000051f07808 */ /* 0x000fc40006000000 */
[CC--:B------:R-:W-:Y:S02]  /*fe40*/  ISETP.GE.AND P3, PT, R8.reuse, R150.reuse, PT ;  /* 0x000000960800720c */ /* 0x0c0fe40003f66270 */
[----:B------:R-:W-:Y:S01]  /*fe50*/  ISETP.GE.AND P4, PT, R8, R151, PT ;  /* 0x000000970800720c */ /* 0x000fe20003f86270 */
[----:B------:R-:W-:Y:S01]  /*fe60*/  VIADD R8, R176, 0xfffffe90 ;  /* 0xfffffe90b0087836 */ /* 0x000fe20000000000 */
[----:B------:R-:W-:Y:S02]  /*fe70*/  FSEL R83, R83, -INF , !P6 ;  /* 0xff80000053537808 */ /* 0x000fe40007000000 */
[----:B------:R-:W-:Y:S02]  /*fe80*/  ISETP.GE.AND P6, PT, R9, R150, PT ;  /* 0x000000960900720c */ /* 0x000fe40003fc6270 */
[----:B------:R-:W-:Y:S01]  /*fe90*/  FSEL R242, R76, -INF , !P5 ;  /* 0xff8000004cf27808 */ /* 0x000fe20006800000 */
[----:B------:R-:W-:Y:S01]  /*fea0*/  VIADD R76, R176, 0xfffffe91 ;  /* 0xfffffe91b04c7836 */ /* 0x000fe20000000000 */
[----:B------:R-:W-:-:S02]  /*feb0*/  P2R R81, PR, RZ, 0x40 ;  /* 0x00000040ff517803 */ /* 0x000fc40000000000 */
[----:B------:R-:W-:Y:S02]  /*fec0*/  FSEL R78, R78, -INF , !P0 ;  /* 0xff8000004e4e7808 */ /* 0x000fe40004000000 */
[-C--:B------:R-:W-:Y:S02]  /*fed0*/  ISETP.GE.AND P6, PT, R9, R151.reuse, PT ;  /* 0x000000970900720c */ /* 0x080fe40003fc6270 */
[CC--:B------:R-:W-:Y:S02]  /*fee0*/  ISETP.GE.AND P5, PT, R8.reuse, R150.reuse, PT ;  /* 0x000000960800720c */ /* 0x0c0fe40003fa6270 */
[----:B------:R-:W-:Y:S02]  /*fef0*/  FSEL R244, R77, -INF , !P1 ;  /* 0xff8000004df47808 */ /* 0x000fe40004800000 */
[-C--:B------:R-:W-:Y:S02]  /*ff00*/  ISETP.GE.AND P0, PT, R8, R151.reuse, PT ;  /* 0x000000970800720c */ /* 0x080fe40003f06270 */
[----:B------:R-:W-:Y:S01]  /*ff10*/  FSEL R79, R79, -INF , !P2 ;  /* 0xff8000004f4f7808 */ /* 0x000fe20005000000 */
[----:B------:R-:W2:Y:S01]  /*ff20*/  LDSM.16.M88.4 R8, [R208+0x3c00] ;  /* 0x003c0000d008783b */ /* 0x000ea20000000200 */
[CC--:B------:R-:W-:Y:S01]  /*ff30*/  ISETP.GE.AND P1, PT, R76.reuse, R150.reuse, PT ;  /* 0x000000964c00720c */ /* 0x0c0fe20003f26270 */
[C---:B-1----:R-:W-:Y:S01]  /*ff40*/  HMMA.16816.F32.BF16 R60, R164.reuse, R4, R60 ;  /* 0x00000004a43c723c */ /* 0x042fe2000004183c */
[----:B------:R-:W-:Y:S01]  /*ff50*/  ISETP.GE.AND P2, PT, R76, R151, PT ;  /* 0x000000974c00720c */ /* 0x000fe20003f46270 */
[----:B------:R-:W-:Y:S01]  /*ff60*/  VIADD R4, R176, 0xfffffea1 ;  /* 0xfffffea1b0047836 */ /* 0x000fe20000000000 */
[----:B------:R-:W-:Y:S01]  /*ff70*/  FSEL R246, R72, -INF , !P3 ;  /* 0xff80000048f67808 */ /* 0x000fe20005800000 */
[----:B------:R-:W-:Y:S01]  /*ff80*/  VIADD R72, R176, 0xfffffe98 ;  /* 0xfffffe98b0487836 */ /* 0x000fe20000000000 */
[----:B------:R-:W-:Y:S01]  /*ff90*/  FSEL R76, R74, -INF , !P4 ;  /* 0xff8000004a4c7808 */ /* 0x000fe20006000000 */
[----:B------:R-:W-:Y:S01]  /*ffa0*/  VIADD R5, R176, 0xfffffea9 ;  /* 0xfffffea9b0057836 */ /* 0x000fe20000000000 */
[----:B------:R-:W-:Y:S01]  /*ffb0*/  ISETP.NE.AND P4, PT, R81, RZ, PT ;  /* 0x000000ff5100720c */ /* 0x000fe20003f85270 */
[----:B------:R-:W-:Y:S01]  /*ffc0*/  HMMA.16816.F32.BF16 R56, R164, R6, R56 ;  /* 0x00000006a438723c */ /* 0x000fe20000041838 */
[----:B------:R-:W-:-:S02]  /*ffd0*/  ISETP.GE.AND P3, PT, R72, R150, PT ;  /* 0x000000964800720c */ /* 0x000fc40003f66270 */
[----:B------:R-:W-:Y:S02]  /*ffe0*/  FSEL R248, R73, -INF , !P4 ;  /* 0xff80000049f87808 */ /* 0x000fe40006000000 */
[----:B------:R-:W-:Y:S01]  /*fff0*/  ISETP.GE.AND P4, PT, R72, R151, PT ;  /* 0x000000974800720c */ /* 0x000fe20003f86270 */
[----:B------:R-:W-:Y:S01]  /*10000*/  VIADD R72, R176, 0xfffffea0 ;  /* 0xfffffea0b0487836 */ /* 0x000fe20000000000 */
[----:B------:R-:W-:Y:S02]  /*10010*/  FSEL R68, R68, -INF , !P5 ;  /* 0xff80000044447808 */ /* 0x000fe40006800000 */
[----:B------:R-:W-:Y:S02]  /*10020*/  FSEL R70, R70, -INF , !P0 ;  /* 0xff80000046467808 */ /* 0x000fe40004000000 */
[----:B------:R-:W-:Y:S02]  /*10030*/  FSEL R77, R75, -INF , !P6 ;  /* 0xff8000004b4d7808 */ /* 0x000fe40007000000 */
[----:B------:R-:W-:-:S02]  /*10040*/  ISETP.GE.AND P5, PT, R72, R150, PT ;  /* 0x000000964800720c */ /* 0x000fc40003fa6270 */
[----:B------:R-:W-:Y:S02]  /*10050*/  ISETP.GE.AND P0, PT, R72, R151, PT ;  /* 0x000000974800720c */ /* 0x000fe40003f06270 */
[----:B------:R-:W1:Y:S01]  /*10060*/  LDSM.16.M88.4 R72, [R208+0x4000] ;  /* 0x00400000d048783b */ /* 0x000e620000000200 */
[-C--:B------:R-:W-:Y:S02]  /*10070*/  ISETP.GE.AND P6, PT, R85, R150.reuse, PT ;  /* 0x000000965500720c */ /* 0x080fe40003fc6270 */
[----:B------:R-:W-:Y:S02]  /*10080*/  FSEL R250, R69, -INF , !P1 ;  /* 0xff80000045fa7808 */ /* 0x000fe40004800000 */
[----:B------:R-:W-:Y:S02]  /*10090*/  P2R R81, PR, RZ, 0x40 ;  /* 0x00000040ff517803 */ /* 0x000fe40000000000 */
[----:B------:R-:W-:Y:S02]  /*100a0*/  FSEL R71, R71, -INF , !P2 ;  /* 0xff80000047477808 */ /* 0x000fe40005000000 */
[----:B------:R-:W-:-:S02]  /*100b0*/  ISETP.GE.AND P1, PT, R4, R150, PT ;  /* 0x000000960400720c */ /* 0x000fc40003f26270 */
[-C--:B------:R-:W-:Y:S01]  /*100c0*/  ISETP.GE.AND P2, PT, R4, R151.reuse, PT ;  /* 0x000000970400720c */ /* 0x080fe20003f46270 */
[----:B------:R-:W-:Y:S01]  /*100d0*/  VIADD R4, R176, 0xfffffea8 ;  /* 0xfffffea8b0047836 */ /* 0x000fe20000000000 */
[----:B------:R-:W-:Y:S01]  /*100e0*/  FSEL R66, R66, -INF , !P4 ;  /* 0xff80000042427808 */ /* 0x000fe20006000000 */
[C---:B--2---:R-:W-:Y:S01]  /*100f0*/  HMMA.16816.F32.BF16 R48, R164.reuse, R8, R48 ;  /* 0x00000008a430723c */ /* 0x044fe20000041830 */
[----:B------:R-:W-:Y:S01]  /*10100*/  ISETP.NE.AND P4, PT, R81, RZ, PT ;  /* 0x000000ff5100720c */ /* 0x000fe20003f85270 */
[C---:B------:R-:W-:Y:S01]  /*10110*/  VIADD R8, R176.reuse, 0xfffffeb1 ;  /* 0xfffffeb1b0087836 */ /* 0x040fe20000000000 */
[----:B------:R-:W-:Y:S01]  /*10120*/  ISETP.GE.AND P6, PT, R85, R151, PT ;  /* 0x000000975500720c */ /* 0x000fe20003fc6270 */
[----:B------:R-:W-:Y:S01]  /*10130*/  VIADD R9, R176, 0xfffffeb9 ;  /* 0xfffffeb9b0097836 */ /* 0x000fe20000000000 */
[----:B------:R-:W-:Y:S02]  /*10140*/  FSEL R64, R64, -INF , !P3 ;  /* 0xff80000040407808 */ /* 0x000fe40005800000 */
[----:B------:R-:W-:Y:S01]  /*10150*/  FSEL R65, R65, -INF , !P4 ;  /* 0xff80000041417808 */ /* 0x000fe20006000000 */
[----:B------:R-:W-:Y:S01]  /*10160*/  HMMA.16816.F32.BF16 R44, R164, R10, R44 ;  /* 0x0000000aa42c723c */ /* 0x000fe2000004182c */
[----:B------:R-:W-:-:S02]  /*10170*/  ISETP.GE.AND P3, PT, R4, R150, PT ;  /* 0x000000960400720c */ /* 0x000fc40003f66270 */
[----:B------:R-:W-:Y:S01]  /*10180*/  ISETP.GE.AND P4, PT, R4, R151, PT ;  /* 0x000000970400720c */ /* 0x000fe20003f86270 */
[----:B------:R-:W-:Y:S01]  /*10190*/  VIADD R4, R176, 0xfffffeb0 ;  /* 0xfffffeb0b0047836 */ /* 0x000fe20000000000 */
[----:B------:R-:W-:Y:S02]  /*101a0*/  FSEL R67, R67, -INF , !P6 ;  /* 0xff80000043437808 */ /* 0x000fe40007000000 */
[----:B------:R-:W-:Y:S02]  /*101b0*/  ISETP.GE.AND P6, PT, R5, R150, PT ;  /* 0x000000960500720c */ /* 0x000fe40003fc6270 */
[----:B------:R-:W-:Y:S02]  /*101c0*/  FSEL R69, R60, -INF , !P5 ;  /* 0xff8000003c457808 */ /* 0x000fe40006800000 */
[----:B------:R-:W-:Y:S02]  /*101d0*/  P2R R60, PR, RZ, 0x40 ;  /* 0x00000040ff3c7803 */ /* 0x000fe40000000000 */
[----:B------:R-:W-:-:S02]  /*101e0*/  FSEL R62, R62, -INF , !P0 ;  /* 0xff8000003e3e7808 */ /* 0x000fc40004000000 */
[-C--:B------:R-:W-:Y:S02]  /*101f0*/  ISETP.GE.AND P6, PT, R5, R151.reuse, PT ;  /* 0x000000970500720c */ /* 0x080fe40003fc6270 */
[CC--:B------:R-:W-:Y:S01]  /*10200*/  ISETP.GE.AND P5, PT, R4.reuse, R150.reuse, PT ;  /* 0x000000960400720c */ /* 0x0c0fe20003fa6270 */
[C---:B-1----:R-:W-:Y:S01]  /*10210*/  HMMA.16816.F32.BF16 R40, R164.reuse, R72, R40 ;  /* 0x00000048a428723c */ /* 0x042fe20000041828 */
[-C--:B------:R-:W-:Y:S02]  /*10220*/  ISETP.GE.AND P0, PT, R4, R151.reuse, PT ;  /* 0x000000970400720c */ /* 0x080fe40003f06270 */
[----:B------:R-:W1:Y:S01]  /*10230*/  LDSM.16.M88.4 R4, [R208+0x4400] ;  /* 0x00440000d004783b */ /* 0x000e620000000200 */
[----:B------:R-:W-:Y:S02]  /*10240*/  FSEL R171, R61, -INF , !P1 ;  /* 0xff8000003dab7808 */ /* 0x000fe40004800000 */
[----:B------:R-:W-:Y:S02]  /*10250*/  FSEL R63, R63, -INF , !P2 ;  /* 0xff8000003f3f7808 */ /* 0x000fe40005000000 */
[C---:B------:R-:W-:Y:S01]  /*10260*/  ISETP.GE.AND P1, PT, R8.reuse, R150, PT ;  /* 0x000000960800720c */ /* 0x040fe20003f26270 */
[----:B------:R-:W-:Y:S01]  /*10270*/  HMMA.16816.F32.BF16 R36, R164, R74, R36 ;  /* 0x0000004aa424723c */ /* 0x000fe20000041824 */
[----:B------:R-:W-:Y:S01]  /*10280*/  ISETP.GE.AND P2, PT, R8, R151, PT ;  /* 0x000000970800720c */ /* 0x000fe20003f46270 */
[----:B------:R-:W-:Y:S01]  /*10290*/  VIADD R8, R176, 0xfffffeb8 ;  /* 0xfffffeb8b0087836 */ /* 0x000fe20000000000 */
[----:B------:R-:W-:-:S02]  /*102a0*/  FSEL R58, R58, -INF , !P4 ;  /* 0xff8000003a3a7808 */ /* 0x000fc40006000000 */
[----:B------:R-:W-:Y:S02]  /*102b0*/  ISETP.NE.AND P4, PT, R60, RZ, PT ;  /* 0x000000ff3c00720c */ /* 0x000fe40003f85270 */
[----:B------:R-:W-:Y:S02]  /*102c0*/  FSEL R183, R56, -INF , !P3 ;  /* 0xff80000038b77808 */ /* 0x000fe40005800000 */
[----:B------:R-:W-:Y:S01]  /*102d0*/  FSEL R185, R57, -INF , !P4 ;  /* 0xff80000039b97808 */ /* 0x000fe20006000000 */
[----:B------:R-:W-:Y:S01]  /*102e0*/  VIADD R57, R176, 0xfffffec9 ;  /* 0xfffffec9b0397836 */ /* 0x000fe20000000000 */
[C---:B------:R-:W-:Y:S02]  /*102f0*/  ISETP.GE.AND P3, PT, R8.reuse, R150, PT ;  /* 0x000000960800720c */ /* 0x040fe40003f66270 */
[----:B------:R-:W-:Y:S01]  /*10300*/  ISETP.GE.AND P4, PT, R8, R151, PT ;  /* 0x000000970800720c */ /* 0x000fe20003f86270 */
[----:B------:R-:W-:Y:S01]  /*10310*/  VIADD R8, R176, 0xfffffec0 ;  /* 0xfffffec0b0087836 */ /* 0x000fe20000000000 */
[----:B------:R-:W-:-:S02]  /*10320*/  FSEL R59, R59, -INF , !P6 ;  /* 0xff8000003b3b7808 */ /* 0x000fc40007000000 */
[CC--:B------:R-:W-:Y:S02]  /*10330*/  ISETP.GE.AND P6, PT, R9.reuse, R150.reuse, PT ;  /* 0x000000960900720c */ /* 0x0c0fe40003fc6270 */
[----:B------:R-:W-:Y:S01]  /*10340*/  FSEL R187, R48, -INF , !P5 ;  /* 0xff80000030bb7808 */ /* 0x000fe20006800000 */
[----:B------:R-:W-:Y:S01]  /*10350*/  VIADD R48, R176, 0xfffffec1 ;  /* 0xfffffec1b0307836 */ /* 0x000fe20000000000 */
[----:B------:R-:W-:Y:S02]  /*10360*/  P2R R56, PR, RZ, 0x40 ;  /* 0x00000040ff387803 */ /* 0x000fe40000000000 */
[----:B------:R-:W-:Y:S02]  /*10370*/  FSEL R50, R50, -INF , !P0 ;  /* 0xff80000032327808 */ /* 0x000fe40004000000 */
[----:B------:R-:W-:Y:S02]  /*10380*/  ISETP.GE.AND P6, PT, R9, R151, PT ;  /* 0x000000970900720c */ /* 0x000fe40003fc6270 */
[----:B------:R-:W-:-:S02]  /*10390*/  ISETP.GE.AND P5, PT, R8, R150, PT ;  /* 0x000000960800720c */ /* 0x000fc40003fa6270 */
[-C--:B------:R-:W-:Y:S02]  /*103a0*/  ISETP.GE.AND P0, PT, R8, R151.reuse, PT ;  /* 0x000000970800720c */ /* 0x080fe40003f06270 */
[----:B------:R-:W2:Y:S01]  /*103b0*/  LDSM.16.M88.4 R8, [R208+0x4800] ;  /* 0x00480000d008783b */ /* 0x000ea20000000200 */
[----:B------:R-:W-:Y:S02]  /*103c0*/  FSEL R189, R49, -INF , !P1 ;  /* 0xff80000031bd7808 */ /* 0x000fe40004800000 */
[----:B------:R-:W-:Y:S01]  /*103d0*/  FSEL R51, R51, -INF , !P2 ;  /* 0xff80000033337808 */ /* 0x000fe20005000000 */
[C---:B-1----:R-:W-:Y:S01]  /*103e0*/  HMMA.16816.F32.BF16 R32, R164.reuse, R4, R32 ;  /* 0x00000004a420723c */ /* 0x042fe20000041820 */
[CC--:B------:R-:W-:Y:S02]  /*103f0*/  ISETP.GE.AND P1, PT, R48.reuse, R150.reuse, PT ;  /* 0x000000963000720c */ /* 0x0c0fe40003f26270 */
[----:B------:R-:W-:Y:S02]  /*10400*/  ISETP.GE.AND P2, PT, R48, R151, PT ;  /* 0x000000973000720c */ /* 0x000fe40003f46270 */
[----:B------:R-:W-:Y:S01]  /*10410*/  FSEL R191, R44, -INF , !P3 ;  /* 0xff8000002cbf7808 */ /* 0x000fe20005800000 */
[----:B------:R-:W-:Y:S01]  /*10420*/  VIADD R44, R176, 0xfffffec8 ;  /* 0xfffffec8b02c7836 */ /* 0x000fe20000000000 */
[----:B------:R-:W-:Y:S01]  /*10430*/  FSEL R48, R46, -INF , !P4 ;  /* 0xff8000002e307808 */ /* 0x000fe20006000000 */
[----:B------:R-:W-:Y:S01]  /*10440*/  HMMA.16816.F32.BF16 R28, R164, R6, R28 ;  /* 0x00000006a41c723c */ /* 0x000fe2000004181c */
[----:B------:R-:W-:Y:S01]  /*10450*/  ISETP.NE.AND P4, PT, R56, RZ, PT ;  /* 0x000000ff3800720c */ /* 0x000fe20003f85270 */
[----:B------:R-:W-:Y:S01]  /*10460*/  VIADD R7, R176, 0xfffffed9 ;  /* 0xfffffed9b0077836 */ /* 0x000fe20000000000 */
[----:B------:R-:W-:-:S02]  /*10470*/  ISETP.GE.AND P3, PT, R44, R150, PT ;  /* 0x000000962c00720c */ /* 0x000fc40003f66270 */
[----:B------:R-:W-:Y:S02]  /*10480*/  FSEL R195, R45, -INF , !P4 ;  /* 0xff8000002dc37808 */ /* 0x000fe40006000000 */
[-C--:B------:R-:W-:Y:S01]  /*10490*/  ISETP.GE.AND P4, PT, R44, R151.reuse, PT ;  /* 0x000000972c00720c */ /* 0x080fe20003f86270 */
[----:B------:R-:W-:Y:S01]  /*104a0*/  VIADD R44, R176, 0xfffffed0 ;  /* 0xfffffed0b02c7836 */ /* 0x000fe20000000000 */
[----:B------:R-:W-:Y:S01]  /*104b0*/  FSEL R193, R40, -INF , !P5 ;  /* 0xff80000028c17808 */ /* 0x000fe20006800000 */
[----:B------:R-:W-:Y:S01]  /*104c0*/  VIADD R40, R176, 0xfffffed1 ;  /* 0xfffffed1b0287836 */ /* 0x000fe20000000000 */
[----:B------:R-:W-:Y:S02]  /*104d0*/  ISETP.GE.AND P5, PT, R57, R151, PT ;  /* 0x000000973900720c */ /* 0x000fe40003fa6270 */
[----:B------:R-:W-:Y:S02]  /*104e0*/  FSEL R5, R41, -INF , !P1 ;  /* 0xff80000029057808 */ /* 0x000fe40004800000 */
[----:B------:R-:W-:-:S02]  /*104f0*/  P2R R56, PR, RZ, 0x20 ;  /* 0x00000020ff387803 */ /* 0x000fc40000000000 */
[----:B------:R-:W-:Y:S02]  /*10500*/  FSEL R49, R47, -INF , !P6 ;  /* 0xff8000002f317808 */ /* 0x000fe40007000000 */
[C---:B------:R-:W-:Y:S02]  /*10510*/  ISETP.GE.AND P5, PT, R44.reuse, R150, PT ;  /* 0x000000962c00720c */ /* 0x040fe40003fa6270 */
[----:B------:R-:W-:Y:S02]  /*10520*/  ISETP.GE.AND P1, PT, R44, R151, PT ;  /* 0x000000972c00720c */ /* 0x000fe40003f26270 */
[----:B------:R-:W1:Y:S01]  /*10530*/  LDSM.16.M88.4 R44, [R208+0x4c00] ;  /* 0x004c0000d02c783b */ /* 0x000e620000000200 */
[----:B------:R-:W-:Y:S01]  /*10540*/  FSEL R4, R36, -INF , !P3 ;  /* 0xff80000024047808 */ /* 0x000fe20005800000 */
[----:B------:R-:W-:Y:S01]  /*10550*/  VIADD R36, R176, 0xfffffed8 ;  /* 0xfffffed8b0247836 */ /* 0x000fe20000000000 */
[----:B------:R-:W-:Y:S01]  /*10560*/  ISETP.NE.AND P3, PT, R56, RZ, PT ;  /* 0x000000ff3800720c */ /* 0x000fe20003f65270 */
[----:B------:R-:W-:-:S04]  /*10570*/  DEPBAR.LE SB0, 0x0 ;  /* 0x000080000000791a */ /* 0x000fc80000000000 */
[----:B------:R-:W-:Y:S01]  /*10580*/  FSEL R39, R39, -INF , !P3 ;  /* 0xff80000027277808 */ /* 0x000fe20005800000 */
[C---:B--2---:R-:W-:Y:S01]  /*10590*/  HMMA.16816.F32.BF16 R24, R164.reuse, R8, R24 ;  /* 0x00000008a418723c */ /* 0x044fe20000041818 */
[-C--:B------:R-:W-:Y:S01]  /*105a0*/  ISETP.GE.AND P3, PT, R7, R150.reuse, PT ;  /* 0x000000960700720c */ /* 0x080fe20003f66270 */
[C---:B------:R-:W-:Y:S01]  /*105b0*/  VIADD R8, R176.reuse, 0xfffffee1 ;  /* 0xfffffee1b0087836 */ /* 0x040fe20000000000 */
[----:B------:R-:W-:Y:S02]  /*105c0*/  ISETP.GE.AND P6, PT, R57, R150, PT ;  /* 0x000000963900720c */ /* 0x000fe40003fc6270 */
[----:B------:R-:W-:Y:S02]  /*105d0*/  P2R R6, PR, RZ, 0x8 ;  /* 0x00000008ff067803 */ /* 0x000fe40000000000 */
[----:B------:R-:W-:Y:S01]  /*105e0*/  ISETP.GE.AND P3, PT, R7, R151, PT ;  /* 0x000000970700720c */ /* 0x000fe20003f66270 */
[----:B------:R-:W-:Y:S01]  /*105f0*/  VIADD R7, R176, 0xfffffee0 ;  /* 0xfffffee0b0077836 */ /* 0x000fe20000000000 */
[----:B------:R-:W-:Y:S01]  /*10600*/  FSEL R34, R34, -INF , !P1 ;  /* 0xff80000022227808 */ /* 0x000fe20004800000 */
[----:B------:R-:W-:Y:S01]  /*10610*/  HMMA.16816.F32.BF16 R20, R164, R10, R20 ;  /* 0x0000000aa414723c */ /* 0x000fe20000041814 */
[----:B------:R-:W-:-:S02]  /*10620*/  FSEL R42, R42, -INF , !P0 ;  /* 0xff8000002a2a7808 */ /* 0x000fc40004000000 */
[-C--:B------:R-:W-:Y:S02]  /*10630*/  ISETP.GE.AND P1, PT, R7, R150.reuse, PT ;  /* 0x000000960700720c */ /* 0x080fe40003f26270 */
[----:B------:R-:W-:Y:S02]  /*10640*/  ISETP.GE.AND P0, PT, R40, R151, PT ;  /* 0x000000972800720c */ /* 0x000fe40003f06270 */
[----:B------:R-:W-:Y:S02]  /*10650*/  FSEL R38, R38, -INF , !P4 ;  /* 0xff80000026267808 */ /* 0x000fe40006000000 */
[----:B------:R-:W-:Y:S02]  /*10660*/  FSEL R252, R37, -INF , !P6 ;  /* 0xff80000025fc7808 */ /* 0x000fe40007000000 */
[----:B------:R-:W-:Y:S02]  /*10670*/  FSEL R236, R32, -INF , !P5 ;  /* 0xff80000020ec7808 */ /* 0x000fe40006800000 */
[----:B------:R-:W-:-:S02]  /*10680*/  ISETP.GE.AND P4, PT, R36, R150, PT ;  /* 0x000000962400720c */ /* 0x000fc40003f86270 */
[-C--:B------:R-:W-:Y:S02]  /*10690*/  ISETP.GE.AND P6, PT, R36, R151.reuse, PT ;  /* 0x000000972400720c */ /* 0x080fe40003fc6270 */
[----:B------:R-:W-:Y:S02]  /*106a0*/  ISETP.GE.AND P5, PT, R7, R151, PT ;  /* 0x000000970700720c */ /* 0x000fe40003fa6270 */
[----:B------:R-:W-:Y:S02]  /*106b0*/  P2R R9, PR, RZ, 0x8 ;  /* 0x00000008ff097803 */ /* 0x000fe40000000000 */
[----:B------:R-:W-:Y:S01]  /*106c0*/  P2R R7, PR, RZ, 0x2 ;  /* 0x00000002ff077803 */ /* 0x000fe20000000000 */
[----:B-1----:R-:W-:Y:S01]  /*106d0*/  HMMA.16816.F32.BF16 R16, R164, R44, R16 ;  /* 0x0000002ca410723c */ /* 0x002fe20000041810 */
[----:B------:R-:W-:Y:S02]  /*106e0*/  FSEL R43, R43, -INF , !P2 ;  /* 0xff8000002b2b7808 */ /* 0x000fe40005000000 */
[----:B------:R-:W-:-:S02]  /*106f0*/  FSEL R35, R35, -INF , !P0 ;  /* 0xff80000023237808 */ /* 0x000fc40004000000 */
[-C--:B------:R-:W-:Y:S02]  /*10700*/  ISETP.GE.AND P2, PT, R40, R150.reuse, PT ;  /* 0x000000962800720c */ /* 0x080fe40003f46270 */
[----:B------:R-:W-:Y:S01]  /*10710*/  ISETP.NE.AND P0, PT, R6, RZ, PT ;  /* 0x000000ff0600720c */ /* 0x000fe20003f05270 */
[----:B------:R-:W-:Y:S01]  /*10720*/  VIADD R6, R176, 0xfffffee9 ;  /* 0xfffffee9b0067836 */ /* 0x000fe20000000000 */
[----:B------:R-:W-:Y:S01]  /*10730*/  FSEL R194, R28, -INF , !P4 ;  /* 0xff8000001cc27808 */ /* 0x000fe20006000000 */
[----:B------:R-:W-:Y:S01]  /*10740*/  HMMA.16816.F32.BF16 R12, R164, R46, R12 ;  /* 0x0000002ea40c723c */ /* 0x000fe2000004180c */
[----:B------:R-:W-:Y:S01]  /*10750*/  FSEL R32, R30, -INF , !P6 ;  /* 0xff8000001e207808 */ /* 0x000fe20007000000 */
[----:B------:R-:W-:Y:S01]  /*10760*/  BAR.SYNC.DEFER_BLOCKING 0x0 ;  /* 0x0000000000007b1d */ /* 0x000fe20000010000 */
[----:B------:R-:W-:Y:S02]  /*10770*/  ISETP.NE.AND P4, PT, R9, RZ, PT ;  /* 0x000000ff0900720c */ /* 0x000fe40003f85270 */
[----:B------:R-:W-:Y:S01]  /*10780*/  ISETP.NE.AND P6, PT, R7, RZ, PT ;  /* 0x000000ff0700720c */ /* 0x000fe20003fc5270 */
[----:B------:R-:W-:Y:S01]  /*10790*/  VIADD R7, R176, 0xfffffef1 ;  /* 0xfffffef1b0077836 */ /* 0x000fe20000000000 */
[----:B------:R-:W-:-:S02]  /*107a0*/  ISETP.GE.AND P3, PT, R8, R150, PT ;  /* 0x000000960800720c */ /* 0x000fc40003f66270 */
[-C--:B------:R-:W-:Y:S01]  /*107b0*/  ISETP.GE.AND P1, PT, R8, R151.reuse, PT ;  /* 0x000000970800720c */ /* 0x080fe20003f26270 */
[----:B------:R-:W-:Y:S01]  /*107c0*/  VIADD R8, R176, 0xfffffee8 ;  /* 0xfffffee8b0087836 */ /* 0x000fe20000000000 */
[----:B------:R-:W-:Y:S02]  /*107d0*/  FSEL R226, R33, -INF , !P2 ;  /* 0xff80000021e27808 */ /* 0x000fe40005000000 */
[----:B------:R-:W-:Y:S02]  /*107e0*/  FSEL R33, R31, -INF , !P4 ;  /* 0xff8000001f217808 */ /* 0x000fe40006000000 */
[----:B------:R-:W-:Y:S02]  /*107f0*/  FSEL R182, R24, -INF , !P6 ;  /* 0xff80000018b67808 */ /* 0x000fe40007000000 */
[C---:B------:R-:W-:Y:S02]  /*10800*/  ISETP.GE.AND P4, PT, R6.reuse, R150, PT ;  /* 0x000000960600720c */ /* 0x040fe40003f86270 */
[----:B------:R-:W-:Y:S01]  /*10810*/  ISETP.GE.AND P6, PT, R6, R151, PT ;  /* 0x000000970600720c */ /* 0x000fe20003fc6270 */
[----:B------:R-:W-:Y:S01]  /*10820*/  VIADD R6, R176, 0xfffffef0 ;  /* 0xfffffef0b0067836 */ /* 0x000fe20000000000 */
[----:B------:R-:W-:-:S02]  /*10830*/  FSEL R186, R29, -INF , !P0 ;  /* 0xff8000001dba7808 */ /* 0x000fc40004000000 */
[----:B------:R-:W-:Y:S02]  /*10840*/  ISETP.GE.AND P0, PT, R8, R151, PT ;  /* 0x000000970800720c */ /* 0x000fe40003f06270 */
[----:B------:R-:W-:Y:S02]  /*10850*/  FSEL R36, R26, -INF , !P5 ;  /* 0xff8000001a247808 */ /* 0x000fe40006800000 */
[-C--:B------:R-:W-:Y:S02]  /*10860*/  ISETP.GE.AND P5, PT, R6, R150.reuse, PT ;  /* 0x000000960600720c */ /* 0x080fe40003fa6270 */
[----:B------:R-:W-:Y:S02]  /*10870*/  ISETP.GE.AND P2, PT, R8, R150, PT ;  /* 0x000000960800720c */ /* 0x000fe40003f46270 */
[----:B------:R-:W-:Y:S02]  /*10880*/  FSEL R40, R22, -INF , !P0 ;  /* 0xff80000016287808 */ /* 0x000fe40004000000 */
[----:B------:R-:W-:-:S02]  /*10890*/  P2R R8, PR, RZ, 0x40 ;  /* 0x00000040ff087803 */ /* 0x000fc40000000000 */
[----:B------:R-:W-:Y:S02]  /*108a0*/  ISETP.GE.AND P0, PT, R54, 0x3, PT ;  /* 0x000000033600780c */ /* 0x000fe40003f06270 */
[-C--:B------:R-:W-:Y:S02]  /*108b0*/  ISETP.GE.AND P6, PT, R6, R151.reuse, PT ;  /* 0x000000970600720c */ /* 0x080fe40003fc6270 */
[----:B------:R-:W-:Y:S02]  /*108c0*/  FSEL R178, R25, -INF , !P3 ;  /* 0xff80000019b27808 */ /* 0x000fe40005800000 */
[----:B------:R-:W-:Y:S02]  /*108d0*/  P2R R6, PR, RZ, 0x20 ;  /* 0x00000020ff067803 */ /* 0x000fe40000000000 */
[C---:B------:R-:W-:Y:S02]  /*108e0*/  ISETP.GE.AND P3, PT, R7.reuse, R150, PT ;  /* 0x000000960700720c */ /* 0x040fe40003f66270 */
[----:B------:R-:W-:Y:S01]  /*108f0*/  ISETP.GE.AND P5, PT, R7, R151, PT ;  /* 0x000000970700720c */ /* 0x000fe20003fa6270 */
[C---:B------:R-:W-:Y:S01]  /*10900*/  VIADD R7, R176.reuse, 0xfffffef9 ;  /* 0xfffffef9b0077836 */ /* 0x040fe20000000000 */
[----:B------:R-:W-:Y:S01]  /*10910*/  FSEL R37, R27, -INF , !P1 ;  /* 0xff8000001b257808 */ /* 0x000fe20004800000 */
[----:B------:R-:W-:Y:S01]  /*10920*/  VIADD R176, R176, 0xfffffef8 ;  /* 0xfffffef8b0b07836 */ /* 0x000fe20000000000 */
[----:B------:R-:W-:-:S02]  /*10930*/  FSEL R172, R20, -INF , !P2 ;  /* 0xff80000014ac7808 */ /* 0x000fc40005000000 */
[----:B------:R-:W-:Y:S02]  /*10940*/  ISETP.NE.AND P1, PT, R6, RZ, PT ;  /* 0x000000ff0600720c */ /* 0x000fe40003f25270 */
[----:B------:R-:W-:Y:S02]  /*10950*/  ISETP.NE.AND P2, PT, R8, RZ, PT ;  /* 0x000000ff0800720c */ /* 0x000fe40003f45270 */
[----:B------:R-:W-:Y:S02]  /*10960*/  P2R R6, PR, RZ, 0x8 ;  /* 0x00000008ff067803 */ /* 0x000fe40000000000 */
[----:B------:R-:W-:Y:S02]  /*10970*/  FSEL R156, R21, -INF , !P4 ;  /* 0xff800000159c7808 */ /* 0x000fe40006000000 */
[----:B------:R-:W-:Y:S02]  /*10980*/  FSEL R41, R23, -INF , !P2 ;  /* 0xff80000017297808 */ /* 0x000fe40005000000 */
[----:B------:R-:W-:-:S02]  /*10990*/  FSEL R44, R16, -INF , !P1 ;  /* 0xff800000102c7808 */ /* 0x000fc40004800000 */
[----:B------:R-:W-:Y:S02]  /*109a0*/  FSEL R45, R18, -INF , !P6 ;  /* 0xff800000122d7808 */ /* 0x000fe40007000000 */
[CC--:B------:R-:W-:Y:S02]  /*109b0*/  ISETP.GE.AND P3, PT, R7.reuse, R150.reuse, PT ;  /* 0x000000960700720c */ /* 0x0c0fe40003f66270 */
[C---:B------:R-:W-:Y:S02]  /*109c0*/  ISETP.GE.AND P4, PT, R176.reuse, R150, PT ;  /* 0x00000096b000720c */ /* 0x040fe40003f86270 */
[-C--:B------:R-:W-:Y:S02]  /*109d0*/  ISETP.GE.AND P2, PT, R176, R151.reuse, PT ;  /* 0x00000097b000720c */ /* 0x080fe40003f46270 */
[----:B------:R-:W-:Y:S02]  /*109e0*/  ISETP.GE.AND P1, PT, R7, R151, PT ;  /* 0x000000970700720c */ /* 0x000fe40003f26270 */
[----:B------:R-:W-:-:S02]  /*109f0*/  ISETP.NE.AND P6, PT, R6, RZ, PT ;  /* 0x000000ff0600720c */ /* 0x000fc40003fc5270 */
[----:B------:R-:W-:Y:S02]  /*10a00*/  FSEL R56, R19, -INF , !P5 ;  /* 0xff80000013387808 */ /* 0x000fe40006800000 */
[----:B------:R-:W-:Y:S02]  /*10a10*/  FSEL R47, R17, -INF , !P6 ;  /* 0xff800000112f7808 */ /* 0x000fe40007000000 */
        /* <DEDUP_REMOVED lines=67> */
.L_x_1667:
[----:B------:R-:W-:Y:S01]  /*10e50*/  UMOV UR4, URZ ;  /* 0x000000ff00047c82 */ /* 0x000fe20008000000 */
[----:B------:R-:W-:Y:S01]  /*10e60*/  IMAD.SHL.U32 R6, R52, 0x100, RZ ;  /* 0x0000010034067824 */ /* 0x000fe200078e00ff */
[----:B------:R-:W-:-:S05]  /*10e70*/  IADD3 R7, P0, PT, RZ, -UR4, RZ ;  /* 0x80000004ff077c10 */ /* 0x000fca000ff1e0ff */
[----:B------:R-:W-:-:S05]  /*10e80*/  IMAD.X R6, RZ, RZ, ~R6, P0 ;  /* 0x000000ffff067224 */ /* 0x000fca00000e0e06 */
[----:B------:R-:W-:-:S04]  /*10e90*/  SHF.R.S64 R7, R7, 0x1f, R6 ;  /* 0x0000001f07077819 */ /* 0x000fc80000001006 */
[----:B------:R-:W-:-:S04]  /*10ea0*/  IADD3 R218, P0, PT, R7, R218, RZ ;  /* 0x000000da07da7210 */ /* 0x000fc80007f1e0ff */
[----:B------:R-:W-:-:S09]  /*10eb0*/  LEA.HI.X.SX32 R219, R6, R219, 0x1, P0 ;  /* 0x000000db06db7211 */ /* 0x000fd200000f0eff */
.L_x_1668:
        /* <DEDUP_REMOVED lines=28> */
.L_x_1666:
        /* <DEDUP_REMOVED lines=111> */
[----:B------:R-:W-:Y:S01]  /*11770*/  FMUL.FTZ R17, R145, R174 ;  /* 0x000000ae91117220 */ /* 0x000fe20000410000 */
[----:B------:R-:W-:Y:S01]  /*11780*/  FMNMX3.FTZ R7, R7, R62, R63, !PT ;  /* 0x0000003e07077276 */ /* 0x000fe2000781003f */
[-C--:B------:R-:W-:Y:S01]  /*11790*/  FMUL.FTZ R140, R140, R174.reuse ;  /* 0x000000ae8c8c7220 */ /* 0x080fe20000410000 */
[-C--:B------:R-:W-:Y:S01]  /*117a0*/  FMUL.FTZ R141, R141, R174.reuse ;  /* 0x000000ae8d8d7220 */ /* 0x080fe20000410000 */
[----:B------:R-:W-:Y:S01]  /*117b0*/  FMUL.FTZ R136, R136, R174 ;  /* 0x000000ae88887220 */ /* 0x000fe20000410000 */
[----:B------:R-:W-:Y:S01]  /*117c0*/  FMNMX3.FTZ R7, R7, R58, R59, !PT ;  /* 0x0000003a07077276 */ /* 0x000fe2000781003b */
[----:B------:R-:W-:Y:S01]  /*117d0*/  MUFU.EX2 R165, R165 ;  /* 0x000000a500a57308 */ /* 0x000fe20000000800 */
[-C--:B------:R-:W-:Y:S01]  /*117e0*/  FMUL.FTZ R137, R137, R174.reuse ;  /* 0x000000ae89897220 */ /* 0x080fe20000410000 */
[----:B------:R-:W-:Y:S01]  /*117f0*/  FMUL.FTZ R132, R132, R174 ;  /* 0x000000ae84847220 */ /* 0x000fe20000410000 */
[----:B------:R-:W-:Y:S01]  /*11800*/  FMNMX3.FTZ R7, R7, R50, R51, !PT ;  /* 0x0000003207077276 */ /* 0x000fe20007810033 */
[----:B------:R-:W-:Y:S01]  /*11810*/  FMUL.FTZ R133, R133, R174 ;  /* 0x000000ae85857220 */ /* 0x000fe20000410000 */
        /* <DEDUP_REMOVED lines=12> */
[----:B------:R-:W-:Y:S01]  /*118e0*/  FFMA.FTZ R81, R65, UR8, -R151 ;  /* 0x0000000841517c23 */ /* 0x000fe20008010897 */
[----:B------:R-:W-:Y:S01]  /*118f0*/  FFMA.FTZ R231, R231, R174, R170 ;  /* 0x000000aee7e77223 */ /* 0x000fe200000100aa */
        /* <DEDUP_REMOVED lines=10> */
[----:B------:R-:W-:Y:S01]  /*119a0*/  FFMA.FTZ R72, R187, UR8, -R151 ;  /* 0x00000008bb487c23 */ /* 0x000fe20008010897 */
[----:B------:R-:W-:Y:S01]  /*119b0*/  FADD.FTZ R162, R162, R169 ;  /* 0x000000a9a2a27221 */ /* 0x000fe20000010000 */
[----:B------:R-:W-:Y:S01]  /*119c0*/  FMNMX3.FTZ R7, R7, R40, R41, !PT ;  /* 0x0000002807077276 */ /* 0x000fe20007810029 */
[----:B------:R-:W-:Y:S01]  /*119d0*/  MUFU.EX2 R150, R150 ;  /* 0x0000009600967308 */ /* 0x000fe20000000800 */
[--C-:B------:R-:W-:Y:S01]  /*119e0*/  FFMA.FTZ R69, R189, UR8, -R151.reuse ;  /* 0x00000008bd457c23 */ /* 0x100fe20008010897 */
        /* <DEDUP_REMOVED lines=9> */
[----:B------:R-:W-:Y:S01]  /*11a80*/  FFMA.FTZ R60, R60, UR8, -R151 ;  /* 0x000000083c3c7c23 */ /* 0x000fe20008010897 */
[----:B------:R-:W1:Y:S01]  /*11a90*/  SHFL.BFLY PT, R6, R7, 0x2, 0x1f ;  /* 0x0c401f0007067f89 */ /* 0x000e6200000e0000 */
[----:B------:R-:W-:Y:S01]  /*11aa0*/  IADD3 R228, PT, PT, R54, -0x3, RZ ;  /* 0xfffffffd36e47810 */ /* 0x000fe20007ffe0ff */
[----:B------:R-:W-:-:S02]  /*11ab0*/  FADD.FTZ R158, R158, R165 ;  /* 0x000000a59e9e7221 */ /* 0x000fc40000010000 */
        /* <DEDUP_REMOVED lines=86> */
[----:B------:R-:W-:Y:S01]  /*12020*/  FFMA.FTZ R171, R230, R173, R171 ;  /* 0x000000ade6ab7223 */ /* 0x000fe200000100ab */
[--C-:B------:R-:W-:Y:S01]  /*12030*/  FFMA.FTZ R71, R50, UR8, -R52.reuse ;  /* 0x0000000832477c23 */ /* 0x100fe20008010834 */
[--C-:B------:R-:W-:Y:S01]  /*12040*/  FFMA.FTZ R50, R51, UR8, -R52.reuse ;  /* 0x0000000833327c23 */ /* 0x100fe20008010834 */
[----:B------:R-:W-:Y:S01]  /*12050*/  MUFU.EX2 R124, R124 ;  /* 0x0000007c007c7308 */ /* 0x000fe20000000800 */
[C---:B------:R-:W-:Y:S01]  /*12060*/  HMMA.16816.F32.BF16 R4, R12.reuse, R6, R140 ;  /* 0x000000060c04723c */ /* 0x040fe2000004188c */
[----:B----4-:R-:W-:Y:S01]  /*12070*/  F2FP.BF16.F32.PACK_AB R29, R2, R163 ;  /* 0x000000a3021d723e */ /* 0x010fe200000010ff */
[--C-:B------:R-:W-:Y:S01]  /*12080*/  FFMA.FTZ R143, R94, UR8, -R52.reuse ;  /* 0x000000085e8f7c23 */ /* 0x100fe20008010834 */
[--C-:B------:R-:W-:Y:S01]  /*12090*/  FFMA.FTZ R94, R95, UR8, -R52.reuse ;  /* 0x000000085f5e7c23 */ /* 0x100fe20008010834 */
[--C-:B------:R-:W-:Y:S01]  /*120a0*/  FFMA.FTZ R95, R91, UR8, -R52.reuse ;  /* 0x000000085b5f7c23 */ /* 0x100fe20008010834 */
[----:B------:R-:W-:Y:S01]  /*120b0*/  FFMA.FTZ R142, R82, UR8, -R52 ;  /* 0x00000008528e7c23 */ /* 0x000fe20008010834 */
[----:B------:R-:W-:Y:S01]  /*120c0*/  FADD.FTZ R171, R166, R171 ;  /* 0x000000aba6ab7221 */ /* 0x000fe20000010000 */
[----:B------:R-:W1:Y:S01]  /*120d0*/  MUFU.EX2 R141, R157 ;  /* 0x0000009d008d7308 */ /* 0x000e620000000800 */
[----:B--2---:R-:W-:Y:S01]  /*120e0*/  HMMA.16816.F32.BF16 R136, R12, R8, R136 ;  /* 0x000000080c88723c */ /* 0x004fe20000041888 */
[----:B------:R-:W-:Y:S01]  /*120f0*/  FFMA.FTZ R140, R186, UR8, -R151 ;  /* 0x00000008ba8c7c23 */ /* 0x000fe20008010897 */
[----:B------:R-:W-:Y:S01]  /*12100*/  FADD.FTZ R164, R164, R171 ;  /* 0x000000aba4a47221 */ /* 0x000fe20000010000 */
[--C-:B------:R-:W-:Y:S01]  /*12110*/  FFMA.FTZ R91, R182, UR8, -R151.reuse ;  /* 0x00000008b65b7c23 */ /* 0x100fe20008010897 */
[----:B------:R-:W-:-:S02]  /*12120*/  FFMA.FTZ R82, R178, UR8, -R151 ;  /* 0x00000008b2527c23 */ /* 0x000fc40008010897 */
        /* <DEDUP_REMOVED lines=8> */
[--C-:B------:R-:W-:Y:S01]  /*121b0*/  FFMA.FTZ R110, R111, UR8, -R52.reuse ;  /* 0x000000086f6e7c23 */ /* 0x100fe20008010834 */
[----:B------:R-:W-:Y:S01]  /*121c0*/  MUFU.EX2 R132, R155 ;  /* 0x0000009b00847308 */ /* 0x000fe20000000800 */
[----:B-1----:R-:W-:Y:S01]  /*121d0*/  F2FP.BF16.F32.PACK_AB R31, R141, R144 ;  /* 0x000000908d1f723e */ /* 0x002fe200000010ff */
[----:B------:R-:W-:Y:S01]  /*121e0*/  FFMA.FTZ R111, R107, UR8, -R52 ;  /* 0x000000086b6f7c23 */ /* 0x000fe20008010834 */
[----:B------:R-:W-:Y:S01]  /*121f0*/  FADD.FTZ R163, R163, R164 ;  /* 0x000000a4a3a37221 */ /* 0x000fe20000010000 */
[--C-:B------:R-:W-:Y:S01]  /*12200*/  FFMA.FTZ R3, R236, UR8, -R151.reuse ;  /* 0x00000008ec037c23 */ /* 0x100fe20008010897 */
[--C-:B------:R-:W-:Y:S01]  /*12210*/  FFMA.FTZ R114, R226, UR8, -R151.reuse ;  /* 0x00000008e2727c23 */ /* 0x100fe20008010897 */
[----:B------:R-:W-:Y:S01]  /*12220*/  FFMA.FTZ R107, R194, UR8, -R151 ;  /* 0x00000008c26b7c23 */ /* 0x000fe20008010897 */
[----:B------:R-:W-:Y:S01]  /*12230*/  FADD.FTZ R163, R2, R163 ;  /* 0x000000a302a37221 */ /* 0x000fe20000010000 */
[----:B------:R-:W-:Y:S01]  /*12240*/  HMMA.16816.F32.BF16 R16, R28, R20, R16 ;  /* 0x000000141c10723c */ /* 0x000fe20000041810 */
[----:B------:R-:W1:Y:S01]  /*12250*/  MUFU.EX2 R133, R133 ;  /* 0x0000008500857308 */ /* 0x000e620000000800 */
[----:B------:R-:W-:Y:S01]  /*12260*/  FFMA.FTZ R2, R156, UR8, -R151 ;  /* 0x000000089c027c23 */ /* 0x000fe20008010897 */
[----:B------:R-:W-:-:S04]  /*12270*/  FADD.FTZ R144, R144, R163 ;  /* 0x000000a390907221 */ /* 0x000fc80000010000 */
[----:B------:R-:W-:Y:S01]  /*12280*/  FADD.FTZ R141, R141, R144 ;  /* 0x000000908d8d7221 */ /* 0x000fe20000010000 */
[C---:B------:R-:W-:Y:S01]  /*12290*/  HMMA.16816.F32.BF16 R4, R28.reuse, R22, R4 ;  /* 0x000000161c04723c */ /* 0x040fe20000041804 */
[----:B------:R-:W3:Y:S01]  /*122a0*/  LDSM.16.MT88.4 R20, [R209+0x800] ;  /* 0x00080000d114783b */ /* 0x000ee20000004200 */
[----:B------:R-:W-:Y:S06]  /*122b0*/  MUFU.EX2 R134, R134 ;  /* 0x0000008600867308 */ /* 0x000fec0000000800 */
[C---:B------:R-:W-:Y:S02]  /*122c0*/  HMMA.16816.F32.BF16 R136, R28.reuse, R24, R136 ;  /* 0x000000181c88723c */ /* 0x040fe40000041888 */
[----:B------:R-:W4:Y:S06]  /*122d0*/  MUFU.EX2 R119, R119 ;  /* 0x0000007700777308 */ /* 0x000f2c0000000800 */
[----:B------:R-:W-:Y:S01]  /*122e0*/  HMMA.16816.F32.BF16 R24, R28, R26, R12 ;  /* 0x0000001a1c18723c */ /* 0x000fe2000004180c */
[----:B------:R-:W5:Y:S01]  /*122f0*/  LDSM.16.MT88.4 R12, [R210+0x5c00] ;  /* 0x005c0000d20c783b */ /* 0x000f620000004200 */
[----:B------:R-:W-:Y:S01]  /*12300*/  F2FP.BF16.F32.PACK_AB R28, R154, R159 ;  /* 0x0000009f9a1c723e */ /* 0x000fe200000010ff */
[----:B------:R-:W-:Y:S01]  /*12310*/  MUFU.EX2 R118, R118 ;  /* 0x0000007600767308 */ /* 0x000fe20000000800 */
[----:B-1----:R-:W-:Y:S01]  /*12320*/  F2FP.BF16.F32.PACK_AB R29, R133, R132 ;  /* 0x00000084851d723e */ /* 0x002fe200000010ff */
[----:B------:R-:W-:Y:S01]  /*12330*/  FADD.FTZ R159, R159, R158 ;  /* 0x0000009e9f9f7221 */ /* 0x000fe20000010000 */
[----:B------:R-:W-:Y:S01]  /*12340*/  F2FP.BF16.F32.PACK_AB R30, R131, R150 ;  /* 0x00000096831e723e */ /* 0x000fe200000010ff */
[----:B------:R-:W-:Y:S01]  /*12350*/  FADD.FTZ R132, R132, R141 ;  /* 0x0000008d84847221 */ /* 0x000fe20000010000 */
[----:B------:R-:W-:Y:S01]  /*12360*/  F2FP.BF16.F32.PACK_AB R31, R125, R124 ;  /* 0x0000007c7d1f723e */ /* 0x000fe200000010ff */
[----:B------:R-:W-:-:S02]  /*12370*/  FADD.FTZ R159, R154, R159 ;  /* 0x0000009f9a9f7221 */ /* 0x000fc40000010000 */
[----:B------:R-:W1:Y:S01]  /*12380*/  MUFU.EX2 R115, R115 ;  /* 0x0000007300737308 */ /* 0x000e620000000800 */
[----:B------:R-:W-:Y:S01]  /*12390*/  FADD.FTZ R133, R133, R132 ;  /* 0x0000008485857221 */ /* 0x000fe20000010000 */
[----:B------:R-:W-:Y:S02]  /*123a0*/  FADD.FTZ R150, R150, R159 ;  /* 0x0000009f96967221 */ /* 0x000fe40000010000 */
[----:B--2---:R-:W-:Y:S01]  /*123b0*/  HMMA.16816.F32.BF16 R16, R28, R8, R16 ;  /* 0x000000081c10723c */ /* 0x004fe20000041810 */
[----:B------:R-:W-:Y:S01]  /*123c0*/  FADD.FTZ R124, R124, R133 ;  /* 0x000000857c7c7221 */ /* 0x000fe20000010000 */
[----:B------:R-:W-:Y:S02]  /*123d0*/  FADD.FTZ R131, R131, R150 ;  /* 0x0000009683837221 */ /* 0x000fe40000010000 */
[----:B------:R-:W-:Y:S01]  /*123e0*/  MUFU.EX2 R135, R135 ;  /* 0x0000008700877308 */ /* 0x000fe20000000800 */
[----:B------:R-:W-:-:S03]  /*123f0*/  FADD.FTZ R125, R125, R124 ;  /* 0x0000007c7d7d7221 */ /* 0x000fc60000010000 */
[C---:B------:R-:W-:Y:S01]  /*12400*/  HMMA.16816.F32.BF16 R4, R28.reuse, R10, R4 ;  /* 0x0000000a1c04723c */ /* 0x040fe20000041804 */
[----:B------:R-:W2:Y:S03]  /*12410*/  LDSM.16.MT88.4 R8, [R209+0xc00] ;  /* 0x000c0000d108783b */ /* 0x000ea60000004200 */
[----:B------:R-:W2:Y:S04]  /*12420*/  MUFU.EX2 R110, R110 ;  /* 0x0000006e006e7308 */ /* 0x000ea80000000800 */
[C---:B---3--:R-:W-:Y:S04]  /*12430*/  HMMA.16816.F32.BF16 R136, R28.reuse, R20, R136 ;  /* 0x000000141c88723c */ /* 0x048fe80000041888 */
[----:B------:R-:W-:Y:S04]  /*12440*/  MUFU.EX2 R106, R106 ;  /* 0x0000006a006a7308 */ /* 0x000fe80000000800 */
[----:B------:R-:W-:Y:S01]  /*12450*/  HMMA.16816.F32.BF16 R24, R28, R22, R24 ;  /* 0x000000161c18723c */ /* 0x000fe20000041818 */
[----:B------:R-:W3:Y:S01]  /*12460*/  LDSM.16.MT88.4 R20, [R210+0x6000] ;  /* 0x00600000d214783b */ /* 0x000ee20000004200 */
[----:B------:R-:W-:Y:S01]  /*12470*/  F2FP.BF16.F32.PACK_AB R28, R129, R130 ;  /* 0x00000082811c723e */ /* 0x000fe200000010ff */
[----:B------:R-:W-:Y:S01]  /*12480*/  FADD.FTZ R130, R130, R131 ;  /* 0x0000008382827221 */ /* 0x000fe20000010000 */
[----:B----4-:R-:W-:Y:S01]  /*12490*/  F2FP.BF16.F32.PACK_AB R29, R119, R134 ;  /* 0x00000086771d723e */ /* 0x010fe200000010ff */
[----:B------:R-:W4:Y:S01]  /*124a0*/  MUFU.EX2 R111, R111 ;  /* 0x0000006f006f7308 */ /* 0x000f220000000800 */
[----:B------:R-:W-:Y:S01]  /*124b0*/  F2FP.BF16.F32.PACK_AB R30, R127, R128 ;  /* 0x000000807f1e723e */ /* 0x000fe200000010ff */
[----:B------:R-:W-:Y:S01]  /*124c0*/  FADD.FTZ R134, R134, R125 ;  /* 0x0000007d86867221 */ /* 0x000fe20000010000 */
[----:B-1----:R-:W-:Y:S01]  /*124d0*/  F2FP.BF16.F32.PACK_AB R31, R115, R118 ;  /* 0x00000076731f723e */ /* 0x002fe200000010ff */
[----:B------:R-:W-:-:S02]  /*124e0*/  FADD.FTZ R129, R129, R130 ;  /* 0x0000008281817221 */ /* 0x000fc40000010000 */
[----:B------:R-:W-:Y:S02]  /*124f0*/  FADD.FTZ R119, R119, R134 ;  /* 0x0000008677777221 */ /* 0x000fe40000010000 */
[----:B------:R-:W-:Y:S01]  /*12500*/  MUFU.EX2 R120, R120 ;  /* 0x0000007800787308 */ /* 0x000fe20000000800 */
[----:B------:R-:W-:Y:S01]  /*12510*/  FADD.FTZ R128, R128, R129 ;  /* 0x0000008180807221 */ /* 0x000fe20000010000 */
[----:B-----5:R-:W-:Y:S03]  /*12520*/  HMMA.16816.F32.BF16 R16, R28, R12, R16 ;  /* 0x0000000c1c10723c */ /* 0x020fe60000041810 */
[----:B------:R-:W-:-:S03]  /*12530*/  FADD.FTZ R127, R127, R128 ;  /* 0x000000807f7f7221 */ /* 0x000fc60000010000 */
[----:B------:R-:W1:Y:S02]  /*12540*/  MUFU.EX2 R117, R117 ;  /* 0x0000007500757308 */ /* 0x000e640000000800 */
[C---:B------:R-:W-:Y:S01]  /*12550*/  HMMA.16816.F32.BF16 R4, R28.reuse, R14, R4 ;  /* 0x0000000e1c04723c */ /* 0x040fe20000041804 */
[----:B------:R-:W5:Y:S05]  /*12560*/  LDSM.16.MT88.4 R12, [R209+0x1000] ;  /* 0x00100000d10c783b */ /* 0x000f6a0000004200 */
[----:B------:R-:W-:Y:S02]  /*12570*/  MUFU.EX2 R116, R116 ;  /* 0x0000007400747308 */ /* 0x000fe40000000800 */
[C---:B--2---:R-:W-:Y:S06]  /*12580*/  HMMA.16816.F32.BF16 R136, R28.reuse, R8, R136 ;  /* 0x000000081c88723c */ /* 0x044fec0000041888 */
[----:B------:R-:W-:Y:S02]  /*12590*/  MUFU.EX2 R113, R113 ;  /* 0x0000007100717308 */ /* 0x000fe40000000800 */
[----:B------:R-:W-:Y:S01]  /*125a0*/  HMMA.16816.F32.BF16 R24, R28, R10, R24 ;  /* 0x0000000a1c18723c */ /* 0x000fe20000041818 */
[----:B------:R-:W2:Y:S01]  /*125b0*/  LDSM.16.MT88.4 R8, [R210+0x6400] ;  /* 0x00640000d208783b */ /* 0x000ea20000004200 */
[----:B------:R-:W-:Y:S01]  /*125c0*/  F2FP.BF16.F32.PACK_AB R28, R123, R126 ;  /* 0x0000007e7b1c723e */ /* 0x000fe200000010ff */
[----:B------:R-:W-:Y:S01]  /*125d0*/  FADD.FTZ R126, R126, R127 ;  /* 0x0000007f7e7e7221 */ /* 0x000fe20000010000 */
[----:B------:R-:W-:-:S02]  /*125e0*/  F2FP.BF16.F32.PACK_AB R29, R110, R135 ;  /* 0x000000876e1d723e */ /* 0x000fc400000010ff */
[----:B------:R-:W-:Y:S01]  /*125f0*/  F2FP.BF16.F32.PACK_AB R30, R121, R122 ;  /* 0x0000007a791e723e */ /* 0x000fe200000010ff */
[----:B------:R-:W-:Y:S01]  /*12600*/  MUFU.EX2 R102, R102 ;  /* 0x0000006600667308 */ /* 0x000fe20000000800 */
[----:B----4-:R-:W-:Y:S01]  /*12610*/  F2FP.BF16.F32.PACK_AB R31, R111, R106 ;  /* 0x0000006a6f1f723e */ /* 0x010fe200000010ff */
[----:B------:R-:W-:-:S04]  /*12620*/  FADD.FTZ R123, R123, R126 ;  /* 0x0000007e7b7b7221 */ /* 0x000fc80000010000 */
[----:B------:R-:W-:Y:S02]  /*12630*/  FADD.FTZ R122, R122, R123 ;  /* 0x0000007b7a7a7221 */ /* 0x000fe40000010000 */
[----:B---3--:R-:W-:Y:S01]  /*12640*/  HMMA.16816.F32.BF16 R16, R28, R20, R16 ;  /* 0x000000141c10723c */ /* 0x008fe20000041810 */
[----:B------:R-:W3:Y:S01]  /*12650*/  MUFU.EX2 R103, R103 ;  /* 0x0000006700677308 */ /* 0x000ee20000000800 */
[----:B------:R-:W-:-:S06]  /*12660*/  FADD.FTZ R121, R121, R122 ;  /* 0x0000007a79797221 */ /* 0x000fcc0000010000 */
[C---:B------:R-:W-:Y:S01]  /*12670*/  HMMA.16816.F32.BF16 R4, R28.reuse, R22, R4 ;  /* 0x000000161c04723c */ /* 0x040fe20000041804 */
[----:B------:R-:W4:Y:S01]  /*12680*/  LDSM.16.MT88.4 R20, [R209+0x1400] ;  /* 0x00140000d114783b */ /* 0x000f220000004200 */
[----:B------:R-:W-:Y:S06]  /*12690*/  MUFU.EX2 R100, R100 ;  /* 0x0000006400647308 */ /* 0x000fec0000000800 */
[C---:B-----5:R-:W-:Y:S02]  /*126a0*/  HMMA.16816.F32.BF16 R136, R28.reuse, R12, R136 ;  /* 0x0000000c1c88723c */ /* 0x060fe40000041888 */
[----:B------:R-:W5:Y:S06]  /*126b0*/  MUFU.EX2 R101, R101 ;  /* 0x0000006500657308 */ /* 0x000f6c0000000800 */
[----:B------:R-:W-:Y:S01]  /*126c0*/  HMMA.16816.F32.BF16 R24, R28, R14, R24 ;  /* 0x0000000e1c18723c */ /* 0x000fe20000041818 */
[----:B------:R-:W4:Y:S01]  /*126d0*/  LDSM.16.MT88.4 R12, [R210+0x6800] ;  /* 0x00680000d20c783b */ /* 0x000f220000004200 */
[----:B-1----:R-:W-:Y:S01]  /*126e0*/  F2FP.BF16.F32.PACK_AB R28, R117, R120 ;  /* 0x00000078751c723e */ /* 0x002fe200000010ff */
[----:B------:R-:W-:Y:S01]  /*126f0*/  MUFU.EX2 R112, R112 ;  /* 0x0000007000707308 */ /* 0x000fe20000000800 */
[----:B---3--:R-:W-:Y:S01]  /*12700*/  F2FP.BF16.F32.PACK_AB R29, R103, R102 ;  /* 0x00000066671d723e */ /* 0x008fe200000010ff */
[----:B------:R-:W-:Y:S01]  /*12710*/  FADD.FTZ R120, R120, R121 ;  /* 0x0000007978787221 */ /* 0x000fe20000010000 */
[----:B------:R-:W-:-:S03]  /*12720*/  F2FP.BF16.F32.PACK_AB R30, R113, R116 ;  /* 0x00000074711e723e */ /* 0x000fc600000010ff */
[----:B------:R-:W-:Y:S01]  /*12730*/  FADD.FTZ R117, R117, R120 ;  /* 0x0000007875757221 */ /* 0x000fe20000010000 */
[----:B-----5:R-:W-:Y:S01]  /*12740*/  F2FP.BF16.F32.PACK_AB R31, R101, R100 ;  /* 0x00000064651f723e */ /* 0x020fe200000010ff */
        /* <DEDUP_REMOVED lines=11> */
[----:B------:R-:W4:Y:S01]  /*12800*/  LDSM.16.MT88.4 R20, [R210+0x6c00] ;  /* 0x006c0000d214783b */ /* 0x000f220000004200 */
        /* <DEDUP_REMOVED lines=23> */
[----:B---3--:R-:W-:Y:S01]  /*12980*/  F2FP.BF16.F32.PACK_AB R28, R99, R104 ;  /* 0x00000068631c723e */ /* 0x008fe200000010ff */
[----:B------:R-:W-:Y:S01]  /*12990*/  FADD.FTZ R104, R104, R105 ;  /* 0x0000006968687221 */ /* 0x000fe20000010000 */
[----:B-----5:R-:W-:-:S03]  /*129a0*/  F2FP.BF16.F32.PACK_AB R30, R97, R98 ;  /* 0x00000062611e723e */ /* 0x020fc600000010ff */
[----:B------:R-:W-:Y:S02]  /*129b0*/  FADD.FTZ R99, R99, R104 ;  /* 0x0000006863637221 */ /* 0x000fe40000010000 */
[----:B------:R-:W-:Y:S02]  /*129c0*/  MUFU.EX2 R142, R142 ;  /* 0x0000008e008e7308 */ /* 0x000fe40000000800 */
[----:B------:R-:W-:-:S04]  /*129d0*/  FADD.FTZ R98, R98, R99 ;  /* 0x0000006362627221 */ /* 0x000fc80000010000 */
[----:B------:R-:W-:Y:S02]  /*129e0*/  FADD.FTZ R97, R97, R98 ;  /* 0x0000006261617221 */ /* 0x000fe40000010000 */
        /* <DEDUP_REMOVED lines=8> */
[----:B------:R-:W3:Y:S01]  /*12a70*/  LDSM.16.MT88.4 R20, [R209+0x2000] ;  /* 0x00200000d114783b */ /* 0x000ee20000004200 */
[----:B------:R-:W5:Y:S06]  /*12a80*/  MUFU.EX2 R89, R89 ;  /* 0x0000005900597308 */ /* 0x000f6c0000000800 */
[----:B-1----:R-:W-:Y:S01]  /*12a90*/  HMMA.16816.F32.BF16 R136, R28, R12, R136 ;  /* 0x0000000c1c88723c */ /* 0x002fe20000041888 */
[----:B----4-:R-:W-:Y:S01]  /*12aa0*/  F2FP.BF16.F32.PACK_AB R12, R93, R96 ;  /* 0x000000605d0c723e */ /* 0x010fe200000010ff */
[----:B------:R-:W-:Y:S01]  /*12ab0*/  MUFU.EX2 R78, R78 ;  /* 0x0000004e004e7308 */ /* 0x000fe20000000800 */
[----:B------:R-:W-:-:S04]  /*12ac0*/  FADD.FTZ R96, R96, R97 ;  /* 0x0000006160607221 */ /* 0x000fc80000010000 */
[----:B------:R-:W-:Y:S01]  /*12ad0*/  FADD.FTZ R93, R93, R96 ;  /* 0x000000605d5d7221 */ /* 0x000fe20000010000 */
[----:B------:R-:W-:Y:S01]  /*12ae0*/  HMMA.16816.F32.BF16 R24, R28, R14, R24 ;  /* 0x0000000e1c18723c */ /* 0x000fe20000041818 */
[----:B------:R-:W1:Y:S01]  /*12af0*/  LDSM.16.MT88.4 R28, [R210+0x7400] ;  /* 0x00740000d21c783b */ /* 0x000e620000004200 */
[----:B------:R-:W4:Y:S01]  /*12b00*/  MUFU.EX2 R79, R79 ;  /* 0x0000004f004f7308 */ /* 0x000f220000000800 */
[----:B-----5:R-:W-:Y:S01]  /*12b10*/  F2FP.BF16.F32.PACK_AB R14, R89, R92 ;  /* 0x0000005c590e723e */ /* 0x020fe200000010ff */
[----:B------:R-:W-:-:S04]  /*12b20*/  FADD.FTZ R92, R92, R93 ;  /* 0x0000005d5c5c7221 */ /* 0x000fc80000010000 */
[----:B------:R-:W-:Y:S02]  /*12b30*/  FADD.FTZ R89, R89, R92 ;  /* 0x0000005c59597221 */ /* 0x000fe40000010000 */
[----:B------:R-:W-:Y:S08]  /*12b40*/  MUFU.EX2 R76, R76 ;  /* 0x0000004c004c7308 */ /* 0x000ff00000000800 */
[----:B------:R-:W5:Y:S01]  /*12b50*/  MUFU.EX2 R145, R145 ;  /* 0x0000009100917308 */ /* 0x000f620000000800 */
[----:B----4-:R-:W-:-:S07]  /*12b60*/  F2FP.BF16.F32.PACK_AB R13, R79, R78 ;  /* 0x0000004e4f0d723e */ /* 0x010fce00000010ff */
[----:B------:R-:W-:Y:S08]  /*12b70*/  MUFU.EX2 R88, R88 ;  /* 0x0000005800587308 */ /* 0x000ff00000000800 */
[----:B------:R-:W4:Y:S01]  /*12b80*/  MUFU.EX2 R85, R85 ;  /* 0x0000005500557308 */ /* 0x000f220000000800 */
[----:B-----5:R-:W-:-:S07]  /*12b90*/  F2FP.BF16.F32.PACK_AB R15, R145, R76 ;  /* 0x0000004c910f723e */ /* 0x020fce00000010ff */
[----:B------:R-:W-:Y:S01]  /*12ba0*/  MUFU.EX2 R84, R84 ;  /* 0x0000005400547308 */ /* 0x000fe20000000800 */
[C---:B--2---:R-:W-:Y:S07]  /*12bb0*/  HMMA.16816.F32.BF16 R16, R12.reuse, R8, R16 ;  /* 0x000000080c10723c */ /* 0x044fee0000041810 */
[----:B------:R-:W2:Y:S01]  /*12bc0*/  MUFU.EX2 R81, R81 ;  /* 0x0000005100517308 */ /* 0x000ea20000000800 */
[C---:B------:R-:W-:Y:S01]  /*12bd0*/  HMMA.16816.F32.BF16 R4, R12.reuse, R10, R4 ;  /* 0x0000000a0c04723c */ /* 0x040fe20000041804 */
[----:B------:R-:W5:Y:S06]  /*12be0*/  LDSM.16.MT88.4 R8, [R209+0x2400] ;  /* 0x00240000d108783b */ /* 0x000f6c0000004200 */
[----:B------:R-:W-:Y:S01]  /*12bf0*/  MUFU.EX2 R147, R147 ;  /* 0x0000009300937308 */ /* 0x000fe20000000800 */
[----:B---3--:R-:W-:Y:S01]  /*12c00*/  HMMA.16816.F32.BF16 R136, R12, R20, R136 ;  /* 0x000000140c88723c */ /* 0x008fe20000041888 */
[----:B----4-:R-:W-:Y:S01]  /*12c10*/  F2FP.BF16.F32.PACK_AB R20, R85, R88 ;  /* 0x000000585514723e */ /* 0x010fe200000010ff */
[----:B------:R-:W-:-:S04]  /*12c20*/  FADD.FTZ R88, R88, R89 ;  /* 0x0000005958587221 */ /* 0x000fc80000010000 */
[----:B------:R-:W-:Y:S01]  /*12c30*/  FADD.FTZ R85, R85, R88 ;  /* 0x0000005855557221 */ /* 0x000fe20000010000 */
[----:B------:R-:W3:Y:S01]  /*12c40*/  MUFU.EX2 R70, R70 ;  /* 0x0000004600467308 */ /* 0x000ee20000000800 */
[----:B------:R-:W-:Y:S01]  /*12c50*/  HMMA.16816.F32.BF16 R24, R12, R22, R24 ;  /* 0x000000160c18723c */ /* 0x000fe20000041818 */
[----:B------:R-:W4:Y:S01]  /*12c60*/  LDSM.16.MT88.4 R12, [R210+0x7800] ;  /* 0x00780000d20c783b */ /* 0x000f220000004200 */
[----:B--2---:R-:W-:Y:S01]  /*12c70*/  F2FP.BF16.F32.PACK_AB R22, R81, R84 ;  /* 0x000000545116723e */ /* 0x004fe200000010ff */
[----:B------:R-:W-:-:S04]  /*12c80*/  FADD.FTZ R84, R84, R85 ;  /* 0x0000005554547221 */ /* 0x000fc80000010000 */
[----:B------:R-:W-:Y:S01]  /*12c90*/  MUFU.EX2 R66, R66 ;  /* 0x0000004200427308 */ /* 0x000fe20000000800 */
[----:B------:R-:W-:-:S07]  /*12ca0*/  FADD.FTZ R81, R81, R84 ;  /* 0x0000005451517221 */ /* 0x000fce0000010000 */
[----:B------:R-:W2:Y:S01]  /*12cb0*/  MUFU.EX2 R67, R67 ;  /* 0x0000004300437308 */ /* 0x000ea20000000800 */
[----:B---3--:R-:W-:-:S07]  /*12cc0*/  F2FP.BF16.F32.PACK_AB R21, R70, R147 ;  /* 0x000000934615723e */ /* 0x008fce00000010ff */
        /* <DEDUP_REMOVED lines=8> */
[----:B-----5:R-:W-:Y:S01]  /*12d50*/  HMMA.16816.F32.BF16 R136, R20, R8, R136 ;  /* 0x000000081488723c */ /* 0x020fe20000041888 */
[----:B---3--:R-:W-:Y:S01]  /*12d60*/  F2FP.BF16.F32.PACK_AB R8, R75, R80 ;  /* 0x000000504b08723e */ /* 0x008fe200000010ff */
[----:B------:R-:W-:Y:S01]  /*12d70*/  MUFU.EX2 R62, R62 ;  /* 0x0000003e003e7308 */ /* 0x000fe20000000800 */
[----:B------:R-:W-:-:S04]  /*12d80*/  FADD.FTZ R80, R80, R81 ;  /* 0x0000005150507221 */ /* 0x000fc80000010000 */
[----:B------:R-:W-:Y:S01]  /*12d90*/  FADD.FTZ R75, R75, R80 ;  /* 0x000000504b4b7221 */ /* 0x000fe20000010000 */
[----:B------:R-:W-:Y:S01]  /*12da0*/  HMMA.16816.F32.BF16 R24, R20, R10, R24 ;  /* 0x0000000a1418723c */ /* 0x000fe20000041818 */
[----:B------:R-:W-:Y:S01]  /*12db0*/  LDSM.16.MT88.4 R20, [R210+0x7c00] ;  /* 0x007c0000d214783b */ /* 0x000fe20000004200 */
[----:B------:R-:W3:Y:S01]  /*12dc0*/  MUFU.EX2 R63, R63 ;  /* 0x0000003f003f7308 */ /* 0x000ee20000000800 */
[----:B--2---:R-:W-:Y:S01]  /*12dd0*/  F2FP.BF16.F32.PACK_AB R10, R73, R74 ;  /* 0x0000004a490a723e */ /* 0x004fe200000010ff */
[----:B------:R-:W-:-:S04]  /*12de0*/  FADD.FTZ R74, R74, R75 ;  /* 0x0000004b4a4a7221 */ /* 0x000fc80000010000 */
[----:B------:R-:W-:Y:S02]  /*12df0*/  FADD.FTZ R73, R73, R74 ;  /* 0x0000004a49497221 */ /* 0x000fe40000010000 */
[----:B------:R-:W-:Y:S08]  /*12e00*/  MUFU.EX2 R58, R58 ;  /* 0x0000003a003a7308 */ /* 0x000ff00000000800 */
[----:B------:R-:W2:Y:S01]  /*12e10*/  MUFU.EX2 R59, R59 ;  /* 0x0000003b003b7308 */ /* 0x000ea20000000800 */
[----:B---3--:R-:W-:-:S07]  /*12e20*/  F2FP.BF16.F32.PACK_AB R9, R63, R62 ;  /* 0x0000003e3f09723e */ /* 0x008fce00000010ff */
[----:B------:R-:W-:Y:S08]  /*12e30*/  MUFU.EX2 R72, R72 ;  /* 0x0000004800487308 */ /* 0x000ff00000000800 */
[----:B------:R-:W3:Y:S01]  /*12e40*/  MUFU.EX2 R69, R69 ;  /* 0x0000004500457308 */ /* 0x000ee20000000800 */
        /* <DEDUP_REMOVED lines=14> */
[----:B------:R-:W3:Y:S01]  /*12f30*/  LDSM.16.MT88.4 R28, [R210+0x8000] ;  /* 0x00800000d21c783b */ /* 0x000ee20000004200 */
[----:B------:R-:W-:Y:S01]  /*12f40*/  FADD.FTZ R51, R110, R51 ;  /* 0x000000336e337221 */ /* 0x000fe20000010000 */
[----:B----4-:R-:W-:Y:S01]  /*12f50*/  F2FP.BF16.F32.PACK_AB R10, R65, R68 ;  /* 0x00000044410a723e */ /* 0x010fe200000010ff */
[----:B------:R-:W-:Y:S01]  /*12f60*/  FADD.FTZ R72, R72, R73 ;  /* 0x0000004948487221 */ /* 0x000fe20000010000 */
[----:B------:R-:W-:Y:S01]  /*12f70*/  LDSM.16.MT88.4 R132, [R209+0x3c00] ;  /* 0x003c0000d184783b */ /* 0x000fe20000004200 */
[----:B------:R-:W-:Y:S01]  /*12f80*/  FADD.FTZ R106, R106, R51 ;  /* 0x000000336a6a7221 */ /* 0x000fe20000010000 */
[----:B------:R-:W-:Y:S01]  /*12f90*/  MUFU.EX2 R48, R48 ;  /* 0x0000003000307308 */ /* 0x000fe20000000800 */
[----:B------:R-:W-:Y:S01]  /*12fa0*/  FFMA.FTZ R51, R39, UR8, -R52 ;  /* 0x0000000827337c23 */ /* 0x000fe20008010834 */
[--C-:B------:R-:W-:Y:S01]  /*12fb0*/  FFMA.FTZ R39, R44, UR8, -R151.reuse ;  /* 0x000000082c277c23 */ /* 0x100fe20008010897 */
        /* <DEDUP_REMOVED lines=16> */
[----:B--2---:R-:W-:Y:S01]  /*130c0*/  HMMA.16816.F32.BF16 R136, R8, R12, R136 ;  /* 0x0000000c0888723c */ /* 0x004fe20000041888 */
[----:B------:R-:W-:Y:S01]  /*130d0*/  FADD.FTZ R12, R100, R103 ;  /* 0x00000067640c7221 */ /* 0x000fe20000010000 */
[----:B------:R-:W-:Y:S03]  /*130e0*/  MUFU.EX2 R53, R53 ;  /* 0x0000003500357308 */ /* 0x000fe60000000800 */
[----:B------:R-:W-:-:S03]  /*130f0*/  FADD.FTZ R12, R101, R12 ;  /* 0x0000000c650c7221 */ /* 0x000fc60000010000 */
[----:B------:R-:W-:Y:S01]  /*13100*/  HMMA.16816.F32.BF16 R16, R8, R20, R16 ;  /* 0x000000140810723c */ /* 0x000fe20000041810 */
[----:B------:R-:W-:Y:S01]  /*13110*/  FADD.FTZ R143, R143, R12 ;  /* 0x0000000c8f8f7221 */ /* 0x000fe20000010000 */
[----:B------:R-:W2:Y:S03]  /*13120*/  MUFU.EX2 R0, R0 ;  /* 0x0000000000007308 */ /* 0x000ea60000000800 */
        /* <DEDUP_REMOVED lines=12> */
[----:B--2---:R-:W-:Y:S01]  /*131f0*/  F2FP.BF16.F32.PACK_AB R10, R0, R53 ;  /* 0x00000035000a723e */ /* 0x004fe200000010ff */
        /* <DEDUP_REMOVED lines=15> */
[----:B------:R-:W2:Y:S01]  /*132f0*/  MUFU.EX2 R114, R114 ;  /* 0x0000007200727308 */ /* 0x000ea20000000800 */
[----:B-1----:R-:W-:Y:S02]  /*13300*/  F2FP.BF16.F32.PACK_AB R11, R51, R38 ;  /* 0x00000026330b723e */ /* 0x002fe400000010ff */
[----:B------:R-:W-:-:S04]  /*13310*/  FADD.FTZ R147, R70, R147 ;  /* 0x0000009346937221 */ /* 0x000fc80000010000 */
[----:B------:R-:W-:Y:S01]  /*13320*/  FADD.FTZ R66, R66, R147 ;  /* 0x0000009342427221 */ /* 0x000fe20000010000 */
[----:B---3--:R-:W-:Y:S01]  /*13330*/  HMMA.16816.F32.BF16 R16, R8, R28, R16 ;  /* 0x0000001c0810723c */ /* 0x008fe20000041810 */
[----:B------:R-:W-:Y:S02]  /*13340*/  MUFU.EX2 R107, R107 ;  /* 0x0000006b006b7308 */ /* 0x000fe40000000800 */
[----:B------:R-:W-:-:S04]  /*13350*/  FADD.FTZ R67, R67, R66 ;  /* 0x0000004243437221 */ /* 0x000fc80000010000 */
[----:B------:R-:W-:Y:S01]  /*13360*/  FADD.FTZ R62, R62, R67 ;  /* 0x000000433e3e7221 */ /* 0x000fe20000010000 */
[----:B------:R-:W-:Y:S01]  /*13370*/  HMMA.16816.F32.BF16 R4, R8, R30, R4 ;  /* 0x0000001e0804723c */ /* 0x000fe20000041804 */
[----:B------:R-:W1:Y:S01]  /*13380*/  LDSM.16.MT88.4 R28, [R209+0x3400] ;  /* 0x00340000d11c783b */ /* 0x000e620000004200 */
[----:B------:R-:W3:Y:S01]  /*13390*/  MUFU.EX2 R140, R140 ;  /* 0x0000008c008c7308 */ /* 0x000ee20000000800 */
[----:B------:R-:W-:-:S05]  /*133a0*/  FADD.FTZ R63, R63, R62 ;  /* 0x0000003e3f3f7221 */ /* 0x000fca0000010000 */
[C---:B----4-:R-:W-:Y:S02]  /*133b0*/  HMMA.16816.F32.BF16 R136, R8.reuse, R20, R136 ;  /* 0x000000140888723c */ /* 0x050fe40000041888 */
[----:B------:R-:W-:Y:S06]  /*133c0*/  MUFU.EX2 R34, R34 ;  /* 0x0000002200227308 */ /* 0x000fec0000000800 */
[----:B------:R-:W-:Y:S01]  /*133d0*/  HMMA.16816.F32.BF16 R24, R8, R22, R24 ;  /* 0x000000160818723c */ /* 0x000fe20000041818 */
[----:B--2---:R-:W-:Y:S01]  /*133e0*/  F2FP.BF16.F32.PACK_AB R8, R114, R3 ;  /* 0x000000037208723e */ /* 0x004fe200000010ff */
[----:B------:R-:W2:Y:S01]  /*133f0*/  MUFU.EX2 R35, R35 ;  /* 0x0000002300237308 */ /* 0x000ea20000000800 */
[----:B---3--:R-:W-:Y:S01]  /*13400*/  F2FP.BF16.F32.PACK_AB R10, R140, R107 ;  /* 0x0000006b8c0a723e */ /* 0x008fe200000010ff */
[----:B------:R-:W3:Y:S01]  /*13410*/  LDSM.16.MT88.4 R20, [R210+0x8800] ;  /* 0x00880000d214783b */ /* 0x000ee20000004200 */
[----:B------:R-:W-:Y:S01]  /*13420*/  FADD.FTZ R3, R3, R0 ;  /* 0x0000000003037221 */ /* 0x000fe20000010000 */
[----:B------:R-:W-:-:S03]  /*13430*/  MOV R0, R152 ;  /* 0x0000009800007202 */ /* 0x000fc60000000f00 */
[----:B------:R-:W-:Y:S01]  /*13440*/  FADD.FTZ R114, R114, R3 ;  /* 0x0000000372727221 */ /* 0x000fe20000010000 */
[----:B------:R-:W-:Y:S03]  /*13450*/  MUFU.EX2 R32, R32 ;  /* 0x0000002000207308 */ /* 0x000fe60000000800 */
[----:B------:R-:W-:-:S04]  /*13460*/  FADD.FTZ R107, R107, R114 ;  /* 0x000000726b6b7221 */ /* 0x000fc80000010000 */
[----:B------:R-:W-:Y:S01]  /*13470*/  FADD.FTZ R140, R140, R107 ;  /* 0x0000006b8c8c7221 */ /* 0x000fe20000010000 */
[----:B------:R-:W4:Y:S01]  /*13480*/  MUFU.EX2 R47, R47 ;  /* 0x0000002f002f7308 */ /* 0x000f220000000800 */
[----:B--2---:R-:W-:-:S07]  /*13490*/  F2FP.BF16.F32.PACK_AB R9, R35, R34 ;  /* 0x000000222309723e */ /* 0x004fce00000010ff */
[----:B------:R-:W-:Y:S08]  /*134a0*/  MUFU.EX2 R91, R91 ;  /* 0x0000005b005b7308 */ /* 0x000ff00000000800 */
[----:B------:R-:W2:Y:S01]  /*134b0*/  MUFU.EX2 R82, R82 ;  /* 0x0000005200527308 */ /* 0x000ea20000000800 */
        /* <DEDUP_REMOVED lines=9> */
[----:B------:R-:W-:Y:S01]  /*13550*/  FADD.FTZ R91, R91, R140 ;  /* 0x0000008c5b5b7221 */ /* 0x000fe20000010000 */
[----:B------:R-:W-:-:S03]  /*13560*/  FADD.FTZ R59, R50, R59 ;  /* 0x0000003b323b7221 */ /* 0x000fc60000010000 */
[----:B------:R-:W-:Y:S01]  /*13570*/  HMMA.16816.F32.BF16 R4, R8, R14, R4 ;  /* 0x0000000e0804723c */ /* 0x000fe20000041804 */
[----:B------:R-:W2:Y:S01]  /*13580*/  LDSM.16.MT88.4 R12, [R209+0x3800] ;  /* 0x00380000d10c783b */ /* 0x000ea20000004200 */
        /* <DEDUP_REMOVED lines=26> */
[----:B---3--:R-:W-:Y:S01]  /*13730*/  HMMA.16816.F32.BF16 R16, R28, R20, R16 ;  /* 0x000000141c10723c */ /* 0x008fe20000041810 */
[--C-:B------:R-:W-:Y:S01]  /*13740*/  FFMA.FTZ R20, R57, UR8, -R52.reuse ;  /* 0x0000000839147c23 */ /* 0x100fe20008010834 */
[----:B------:R-:W-:Y:S01]  /*13750*/  FFMA.FTZ R21, R46, UR8, -R52 ;  /* 0x000000082e157c23 */ /* 0x000fe20008010834 */
[----:B------:R-:W-:Y:S01]  /*13760*/  MUFU.EX2 R33, R33 ;  /* 0x0000002100217308 */ /* 0x000fe20000000800 */
[----:B------:R-:W-:-:S04]  /*13770*/  FADD.FTZ R40, R40, R37 ;  /* 0x0000002528287221 */ /* 0x000fc80000010000 */
[----:B--2---:R-:W-:Y:S01]  /*13780*/  HMMA.16816.F32.BF16 R136, R28, R12, R136 ;  /* 0x0000000c1c88723c */ /* 0x004fe20000041888 */
        /* <DEDUP_REMOVED lines=26> */
.L_x_1663:
        /* <DEDUP_REMOVED lines=13> */
.L_x_1673:
        /* <DEDUP_REMOVED lines=17> */
[----:B------:R-:W1:Y:S01]  /*13b10*/  LDC.64 R28, c[0x0][0x3c0] ;  /* 0x0000f000ff1c7b82 */ /* 0x000e620000000a00 */
        /* <DEDUP_REMOVED lines=44> */
[-C--:B-1----:R-:W-:Y:S02]  /*13de0*/  IMAD R4, R9, R28.reuse, RZ ;  /* 0x0000001c09047224 */ /* 0x082fe400078e02ff */
[C---:B------:R-:W-:Y:S04]  /*13df0*/  IMAD.WIDE.U32 R8, R5.reuse, R28, RZ ;  /* 0x0000001c05087225 */ /* 0x040fe800078e00ff */
        /* <DEDUP_REMOVED lines=10> */
.L_x_1670:
[C---:B------:R-:W-:Y:S01]  /*13ea0*/  IMAD.SHL.U32 R29, R28.reuse, 0x40, RZ ;  /* 0x000000401c1d7824 */ /* 0x040fe200078e00ff */
[----:B----4-:R-:W-:Y:S01]  /*13eb0*/  SHF.L.U64.HI R28, R28, 0x6, R31 ;  /* 0x000000061c1c7819 */ /* 0x010fe2000001021f */
[----:B------:R-:W-:Y:S01]  /*13ec0*/  @!PT LDS RZ, [RZ] ;  /* 0x00000000fffff984 */ /* 0x000fe20000000800 */
[----:B------:R-:W-:Y:S01]  /*13ed0*/  @!PT LDS RZ, [RZ] ;  /* 0x00000000fffff984 */ /* 0x000fe20000000800 */
[----:B------:R-:W-:Y:S01]  /*13ee0*/  @!PT LDS RZ, [RZ] ;  /* 0x00000000fffff984 */ /* 0x000fe20000000800 */
[----:B------:R-:W-:Y:S03]  /*13ef0*/  LDGSTS.E.BYPASS.LTC128B.128 [R227+0x5000], desc[UR6][R220.64] ;  /* 0x05000000dce37fae */ /* 0x000fe6000b981a06 */
        /* <DEDUP_REMOVED lines=8> */
[----:B------:R-:W-:Y:S01]  /*13f80*/  LDGSTS.E.BYPASS.LTC128B.128 [R227+0x6000], desc[UR6][R38.64] ;  /* 0x0600000026e37fae */ /* 0x000fe2000b981a06 */
[-C--:B------:R-:W-:Y:S01]  /*13f90*/  IADD3 R32, P0, PT, R34, R29.reuse, RZ ;  /* 0x0000001d22207210 */ /* 0x080fe20007f1e0ff */
[--C-:B------:R-:W-:Y:S03]  /*13fa0*/  IMAD.X R35, R37, 0x1, R28.reuse, P1 ;  /* 0x0000000125237824 */ /* 0x100fe600008e061c */
[----:B------:R-:W-:Y:S01]  /*13fb0*/  LDGSTS.E.BYPASS.LTC128B.128 [R227+0x6800], desc[UR6][R36.64] ;  /* 0x0680000024e37fae */ /* 0x000fe2000b981a06 */
[-C--:B------:R-:W-:Y:S01]  /*13fc0*/  IADD3 R40, P1, PT, R32, R29.reuse, RZ ;  /* 0x0000001d20287210 */ /* 0x080fe20007f3e0ff */
[--C-:B------:R-:W-:Y:S03]  /*13fd0*/  IMAD.X R33, R35, 0x1, R28.reuse, P0 ;  /* 0x0000000123217824 */ /* 0x100fe600000e061c */
[----:B------:R-:W-:Y:S01]  /*13fe0*/  LDGSTS.E.BYPASS.LTC128B.128 [R227+0x7000], desc[UR6][R34.64] ;  /* 0x0700000022e37fae */ /* 0x000fe2000b981a06 */
[----:B------:R-:W-:Y:S01]  /*13ff0*/  IADD3 R42, P0, PT, R40, R29, RZ ;  /* 0x0000001d282a7210 */ /* 0x000fe20007f1e0ff */
[--C-:B------:R-:W-:Y:S03]  /*14000*/  IMAD.X R41, R33, 0x1, R28.reuse, P1 ;  /* 0x0000000121297824 */ /* 0x100fe600008e061c */
[----:B------:R5:W-:Y:S01]  /*14010*/  LDGSTS.E.BYPASS.LTC128B.128 [R227+0x7800], desc[UR6][R32.64] ;  /* 0x0780000020e37fae */ /* 0x000be2000b981a06 */
[----:B------:R-:W-:Y:S04]  /*14020*/  IMAD.X R43, R41, 0x1, R28, P0 ;  /* 0x00000001292b7824 */ /* 0x000fe800000e061c */
[----:B------:R-:W-:Y:S01]  /*14030*/  LDGSTS.E.BYPASS.LTC128B.128 [R227+0x8000], desc[UR6][R40.64] ;  /* 0x0800000028e37fae */ /* 0x000fe2000b981a06 */
[----:B------:R-:W-:Y:S04]  /*14040*/  ISETP.NE.AND P0, PT, R228, 0x1, PT ;  /* 0x00000001e400780c */ /* 0x000fe80003f05270 */
[----:B------:R1:W-:Y:S05]  /*14050*/  LDGSTS.E.BYPASS.LTC128B.128 [R227+0x8800], desc[UR6][R42.64] ;  /* 0x088000002ae37fae */ /* 0x0003ea000b981a06 */
[----:B------:R-:W-:Y:S05]  /*14060*/  LDSM.16.M88.4 R152, [R213] ;  /* 0x00000000d598783b */ /* 0x000fea0000000200 */
[----:B------:R-:W2:Y:S05]  /*14070*/  LDSM.16.M88.4 R156, [R211+0x1000] ;  /* 0x00100000d39c783b */ /* 0x000eaa0000000200 */
[----:B------:R-:W3:Y:S05]  /*14080*/  LDSM.16.M88.4 R160, [R211+0x1400] ;  /* 0x00140000d3a0783b */ /* 0x000eea0000000200 */
[----:B------:R-:W4:Y:S05]  /*14090*/  LDSM.16.M88.4 R164, [R211+0x1800] ;  /* 0x00180000d3a4783b */ /* 0x000f2a0000000200 */
[----:B------:R-:W0:Y:S05]  /*140a0*/  LDGDEPBAR ;  /* 0x00000000000079af */ /* 0x000e2a0000000000 */
[----:B------:R-:W5:Y:S05]  /*140b0*/  LDSM.16.M88.4 R168, [R211+0x1c00] ;  /* 0x001c0000d3a8783b */ /* 0x000f6a0000000200 */
[----:B------:R-:W1:Y:S05]  /*140c0*/  LDSM.16.M88.4 R172, [R211+0x2000] ;  /* 0x00200000d3ac783b */ /* 0x000e6a0000000200 */
[----:B------:R-:W1:Y:S05]  /*140d0*/  LDSM.16.M88.4 R176, [R211+0x2400] ;  /* 0x00240000d3b0783b */ /* 0x000e6a0000000200 */
[----:B------:R-:W-:Y:S05]  /*140e0*/  LDSM.16.M88.4 R180, [R211+0x2c00] ;  /* 0x002c0000d3b4783b */ /* 0x000fea0000000200 */
[----:B------:R-:W-:Y:S01]  /*140f0*/  LDSM.16.M88.4 R184, [R211+0x3000] ;  /* 0x00300000d3b8783b */ /* 0x000fe20000000200 */
[C---:B--2---:R-:W-:Y:S04]  /*14100*/  HMMA.16816.F32.BF16 R4, R152.reuse, R156, RZ ;  /* 0x0000009c9804723c */ /* 0x044fe800000418ff */
[----:B------:R-:W-:Y:S04]  /*14110*/  LDSM.16.M88.4 R188, [R211+0x3400] ;  /* 0x00340000d3bc783b */ /* 0x000fe80000000200 */
[C---:B------:R-:W-:Y:S01]  /*14120*/  HMMA.16816.F32.BF16 R8, R152.reuse, R158, RZ ;  /* 0x0000009e9808723c */ /* 0x040fe200000418ff */
[----:B------:R-:W2:Y:S05]  /*14130*/  LDSM.16.M88.4 R156, [R211+0x2800] ;  /* 0x00280000d39c783b */ /* 0x000eaa0000000200 */
[----:B------:R-:W2:Y:S02]  /*14140*/  LDSM.16.M88.4 R192, [R211+0x3800] ;  /* 0x00380000d3c0783b */ /* 0x000ea40000000200 */
[C---:B---3--:R-:W-:Y:S03]  /*14150*/  HMMA.16816.F32.BF16 R12, R152.reuse, R160, RZ ;  /* 0x000000a0980c723c */ /* 0x048fe600000418ff */
[----:B------:R-:W3:Y:S05]  /*14160*/  LDSM.16.M88.4 R96, [R211+0x3c00] ;  /* 0x003c0000d360783b */ /* 0x000eea0000000200 */
[C---:B------:R-:W-:Y:S01]  /*14170*/  HMMA.16816.F32.BF16 R16, R152.reuse, R162, RZ ;  /* 0x000000a29810723c */ /* 0x040fe200000418ff */
[----:B------:R-:W3:Y:S05]  /*14180*/  LDSM.16.M88.4 R104, [R211+0x4000] ;  /* 0x00400000d368783b */ /* 0x000eea0000000200 */
[----:B------:R-:W3:Y:S02]  /*14190*/  LDSM.16.M88.4 R112, [R211+0x4400] ;  /* 0x00440000d370783b */ /* 0x000ee40000000200 */
[C---:B----4-:R-:W-:Y:S03]  /*141a0*/  HMMA.16816.F32.BF16 R20, R152.reuse, R164, RZ ;  /* 0x000000a49814723c */ /* 0x050fe600000418ff */
[----:B------:R-:W4:Y:S05]  /*141b0*/  LDSM.16.M88.4 R120, [R211+0x4800] ;  /* 0x00480000d378783b */ /* 0x000f2a0000000200 */
[C---:B------:R-:W-:Y:S01]  /*141c0*/  HMMA.16816.F32.BF16 R24, R152.reuse, R166, RZ ;  /* 0x000000a69818723c */ /* 0x040fe200000418ff */
[----:B------:R-:W4:Y:S05]  /*141d0*/  LDSM.16.M88.4 R128, [R211+0x4c00] ;  /* 0x004c0000d380783b */ /* 0x000f2a0000000200 */
[----:B------:R-:W-:Y:S02]  /*141e0*/  LDSM.16.M88.4 R160, [R212] ;  /* 0x00000000d4a0783b */ /* 0x000fe40000000200 */
[C---:B-----5:R-:W-:Y:S03]  /*141f0*/  HMMA.16816.F32.BF16 R28, R152.reuse, R168, RZ ;  /* 0x000000a8981c723c */ /* 0x060fe600000418ff */
[----:B------:R-:W5:Y:S05]  /*14200*/  LDSM.16.M88.4 R164, [R208+0x1000] ;  /* 0x00100000d0a4783b */ /* 0x000f6a0000000200 */
[C---:B------:R-:W-:Y:S01]  /*14210*/  HMMA.16816.F32.BF16 R32, R152.reuse, R170, RZ ;  /* 0x000000aa9820723c */ /* 0x040fe200000418ff */
[----:B------:R-:W-:Y:S05]  /*14220*/  LDSM.16.M88.4 R168, [R208+0x1800] ;  /* 0x00180000d0a8783b */ /* 0x000fea0000000200 */
[----:B------:R-:W-:Y:S02]  /*14230*/  LDSM.16.M88.4 R196, [R208+0x4000] ;  /* 0x00400000d0c4783b */ /* 0x000fe40000000200 */
[C---:B-1----:R-:W-:Y:S03]  /*14240*/  HMMA.16816.F32.BF16 R36, R152.reuse, R172, RZ ;  /* 0x000000ac9824723c */ /* 0x042fe600000418ff */
[----:B------:R-:W-:Y:S05]  /*14250*/  LDSM.16.M88.4 R200, [R208+0x4400] ;  /* 0x00440000d0c8783b */ /* 0x000fea0000000200 */
[C---:B------:R-:W-:Y:S01]  /*14260*/  HMMA.16816.F32.BF16 R40, R152.reuse, R174, RZ ;  /* 0x000000ae9828723c */ /* 0x040fe200000418ff */
[----:B------:R-:W-:Y:S05]  /*14270*/  LDSM.16.M88.4 R172, [R208+0x2000] ;  /* 0x00200000d0ac783b */ /* 0x000fea0000000200 */
[----:B------:R-:W-:Y:S02]  /*14280*/  LDSM.16.M88.4 R204, [R208+0x4800] ;  /* 0x00480000d0cc783b */ /* 0x000fe40000000200 */
[C---:B------:R-:W-:Y:S08]  /*14290*/  HMMA.16816.F32.BF16 R44, R152.reuse, R176, RZ ;  /* 0x000000b0982c723c */ /* 0x040ff000000418ff */
[C---:B------:R-:W-:Y:S01]  /*142a0*/  HMMA.16816.F32.BF16 R48, R152.reuse, R178, RZ ;  /* 0x000000b29830723c */ /* 0x040fe200000418ff */
[----:B------:R-:W-:Y:S07]  /*142b0*/  LDSM.16.M88.4 R176, [R208+0x2400] ;  /* 0x00240000d0b0783b */ /* 0x000fee0000000200 */
[C---:B--2---:R-:W-:Y:S08]  /*142c0*/  HMMA.16816.F32.BF16 R52, R152.reuse, R156, RZ ;  /* 0x0000009c9834723c */ /* 0x044ff000000418ff */
[C---:B------:R-:W-:Y:S01]  /*142d0*/  HMMA.16816.F32.BF16 R56, R152.reuse, R158, RZ ;  /* 0x0000009e9838723c */ /* 0x040fe200000418ff */
[----:B------:R-:W1:Y:S07]  /*142e0*/  LDSM.16.M88.4 R156, [R208+0x1400] ;  /* 0x00140000d09c783b */ /* 0x000e6e0000000200 */
        /* <DEDUP_REMOVED lines=12> */
[C---:B---3--:R-:W-:Y:S08]  /*143b0*/  HMMA.16816.F32.BF16 R92, R152.reuse, R96, RZ ;  /* 0x00000060985c723c */ /* 0x048ff000000418ff */
        /* <DEDUP_REMOVED lines=8> */
[----:B------:R-:W-:Y:S01]  /*14440*/  HMMA.16816.F32.BF16 R128, R152, R130, RZ ;  /* 0x000000829880723c */ /* 0x000fe200000418ff */
[----:B------:R-:W2:Y:S07]  /*14450*/  LDSM.16.M88.4 R152, [R208+0x1c00] ;  /* 0x001c0000d098783b */ /* 0x000eae0000000200 */
[C---:B-----5:R-:W-:Y:S08]  /*14460*/  HMMA.16816.F32.BF16 R4, R160.reuse, R164, R4 ;  /* 0x000000a4a004723c */ /* 0x060ff00000041804 */
[C---:B------:R-:W-:Y:S01]  /*14470*/  HMMA.16816.F32.BF16 R8, R160.reuse, R166, R8 ;  /* 0x000000a6a008723c */ /* 0x040fe20000041808 */
[----:B------:R-:W3:Y:S07]  /*14480*/  LDSM.16.M88.4 R164, [R208+0x3000] ;  /* 0x00300000d0a4783b */ /* 0x000eee0000000200 */
[C---:B-1----:R-:W-:Y:S08]  /*14490*/  HMMA.16816.F32.BF16 R12, R160.reuse, R156, R12 ;  /* 0x0000009ca00c723c */ /* 0x042ff0000004180c */
[C---:B------:R-:W-:Y:S01]  /*144a0*/  HMMA.16816.F32.BF16 R16, R160.reuse, R158, R16 ;  /* 0x0000009ea010723c */ /* 0x040fe20000041810 */
[----:B------:R-:W1:Y:S07]  /*144b0*/  LDSM.16.M88.4 R156, [R208+0x3400] ;  /* 0x00340000d09c783b */ /* 0x000e6e0000000200 */
        /* <DEDUP_REMOVED lines=109> */
.L_x_1672:
[----:B------:R-:W-:Y:S01]  /*14b90*/  @!PT LDS RZ, [RZ] ;  /* 0x00000000fffff984 */ /* 0x000fe20000000800 */
[----:B------:R-:W-:Y:S01]  /*14ba0*/  @!PT LDS RZ, [RZ] ;  /* 0x00000000fffff984 */ /* 0x000fe20000000800 */
[----:B------:R-:W-:Y:S01]  /*14bb0*/  @!PT LDS RZ, [RZ] ;  /* 0x00000000fffff984 */ /* 0x000fe20000000800 */
[----:B------:R1:W-:Y:S01]  /*14bc0*/  LDGSTS.E.BYPASS.LTC128B.128 [R227+0x1000], desc[UR6][R218.64] ;  /* 0x01000000dae37fae */ /* 0x0003e2000b981a06 */
[C---:B------:R-:W-:Y:S01]  /*14bd0*/  IMAD.SHL.U32 R153, R152.reuse, 0x40, RZ ;  /* 0x0000004098997824 */ /* 0x040fe200078e00ff */
[----:B------:R-:W-:Y:S04]  /*14be0*/  SHF.L.U64.HI R152, R152, 0x6, R155 ;  /* 0x0000000698987819 */ /* 0x000fe8000001029b */
[----:B------:R-:W-:Y:S04]  /*14bf0*/  IADD3 R154, P0, PT, R153, R218, RZ ;  /* 0x000000da999a7210 */ /* 0x000fe80007f1e0ff */
[-C--:B------:R-:W-:Y:S01]  /*14c00*/  IADD3 R162, P1, PT, R154, R153.reuse, RZ ;  /* 0x000000999aa27210 */ /* 0x080fe20007f3e0ff */
[----:B------:R-:W-:Y:S03]  /*14c10*/  IMAD.X R155, R152, 0x1, R219, P0 ;  /* 0x00000001989b7824 */ /* 0x000fe600000e06db */
        /* <DEDUP_REMOVED lines=19> */
.L_x_1671:
        /* <DEDUP_REMOVED lines=651> */
.L_x_1669:
[----:B------:R-:W1:Y:S01]  /*17600*/  SHFL.BFLY PT, R12, R231, 0x2, 0x1f ;  /* 0x0c401f00e70c7f89 */ /* 0x000e6200000e0000 */
[----:B------:R-:W2:Y:S01]  /*17610*/  S2UR UR4, SR_CgaCtaId ;  /* 0x00000000000479c3 */ /* 0x000ea20000008800 */
[----:B------:R-:W-:Y:S01]  /*17620*/  ISETP.NE.AND P0, PT, R214, -0x1, PT ;  /* 0xffffffffd600780c */ /* 0x000fe20003f05270 */
[----:B------:R-:W-:Y:S01]  /*17630*/  UMOV UR5, 0x400 ;  /* 0x0000040000057882 */ /* 0x000fe20000000000 */
[----:B------:R-:W3:Y:S01]  /*17640*/  SHFL.BFLY PT, R11, R230, 0x2, 0x1f ;  /* 0x0c401f00e60b7f89 */ /* 0x000ee200000e0000 */
[----:B------:R-:W4:Y:S01]  /*17650*/  LDCU.64 UR8, c[0x0][0x408] ;  /* 0x00008100ff0877ac */ /* 0x000f220008000a00 */
[----:B------:R-:W-:Y:S01]  /*17660*/  BSSY.RECONVERGENT B0, `(.L_x_1674) ;  /* 0x000006e000007945 */ /* 0x000fe20003800200 */
[----:B------:R-:W5:Y:S02]  /*17670*/  S2R R3, SR_TID.X ;  /* 0x0000000000037919 */ /* 0x000f640000002100 */
[----:B------:R-:W4:Y:S01]  /*17680*/  LDC R16, c[0x0][0x434] ;  /* 0x00010d00ff107b82 */ /* 0x000f220000000800 */
[----:B-1----:R-:W-:Y:S01]  /*17690*/  FADD.FTZ R12, R12, R231 ;  /* 0x000000e70c0c7221 */ /* 0x002fe20000010000 */
[----:B--2---:R-:W-:Y:S01]  /*176a0*/  ULEA UR4, UR4, UR5, 0x18 ;  /* 0x0000000504047291 */ /* 0x004fe2000f8ec0ff */
[----:B---3--:R-:W-:-:S03]  /*176b0*/  FADD.FTZ R11, R11, R230 ;  /* 0x000000e60b0b7221 */ /* 0x008fc60000010000 */
[----:B------:R-:W1:Y:S04]  /*176c0*/  SHFL.BFLY PT, R9, R12, 0x1, 0x1f ;  /* 0x0c201f000c097f89 */ /* 0x000e6800000e0000 */
[----:B------:R-:W2:Y:S01]  /*176d0*/  SHFL.BFLY PT, R8, R11, 0x1, 0x1f ;  /* 0x0c201f000b087f89 */ /* 0x000ea200000e0000 */
[C---:B-----5:R-:W-:Y:S02]  /*176e0*/  SHF.L.U32 R7, R3.reuse, 0x1, RZ ;  /* 0x0000000103077819 */ /* 0x060fe400000006ff */
[----:B------:R-:W-:Y:S02]  /*176f0*/  SHF.L.U32 R4, R3, 0x4, RZ ;  /* 0x0000000403047819 */ /* 0x000fe400000006ff */
[----:B------:R-:W-:Y:S02]  /*17700*/  LOP3.LUT R7, R7, 0x6, RZ, 0xc0, !PT ;  /* 0x0000000607077812 */ /* 0x000fe400078ec0ff */
[----:B------:R-:W-:-:S02]  /*17710*/  SHF.L.U32 R10, R3, 0x3, RZ ;  /* 0x00000003030a7819 */ /* 0x000fc400000006ff */
[----:B------:R-:W-:Y:S02]  /*17720*/  LOP3.LUT R7, R7, 0x3e00, R4, 0xf8, !PT ;  /* 0x00003e0007077812 */ /* 0x000fe400078ef804 */
[----:B------:R-:W-:Y:S02]  /*17730*/  LOP3.LUT R4, R10, 0xc0, RZ, 0xc0, !PT ;  /* 0x000000c00a047812 */ /* 0x000fe400078ec0ff */
[----:B------:R-:W-:Y:S01]  /*17740*/  LOP3.LUT R10, R7, 0x20, R10, 0xf8, !PT ;  /* 0x00000020070a7812 */ /* 0x000fe200078ef80a */
[----:B-1----:R-:W-:Y:S01]  /*17750*/  FADD.FTZ R9, R12, R9 ;  /* 0x000000090c097221 */ /* 0x002fe20000010000 */
[----:B------:R-:W-:Y:S02]  /*17760*/  LOP3.LUT R7, R4, 0x18, R3, 0xf8, !PT ;  /* 0x0000001804077812 */ /* 0x000fe400078ef803 */
[----:B------:R-:W1:Y:S01]  /*17770*/  LDC.U8 R4, c[0x0][0x548] ;  /* 0x00015200ff047b82 */ /* 0x000e620000000000 */
[----:B--2---:R-:W-:Y:S01]  /*17780*/  FADD.FTZ R8, R11, R8 ;  /* 0x000000080b087221 */ /* 0x004fe20000010000 */
[----:B------:R-:W2:Y:S01]  /*17790*/  MUFU.RCP R6, R9 ;  /* 0x0000000900067308 */ /* 0x000ea20000001000 */
[----:B------:R-:W-:-:S02]  /*177a0*/  FSETP.NE.FTZ.AND P2, PT, R9, RZ, PT ;  /* 0x000000ff0900720b */ /* 0x000fc40003f55000 */
[----:B------:R-:W-:Y:S02]  /*177b0*/  LOP3.LUT R10, R10, R7, RZ, 0xfc, !PT ;  /* 0x000000070a0a7212 */ /* 0x000fe400078efcff */
[----:B------:R-:W-:Y:S02]  /*177c0*/  FSETP.NE.FTZ.AND P1, PT, R8, RZ, PT ;  /* 0x000000ff0800720b */ /* 0x000fe40003f35000 */
[----:B------:R-:W-:Y:S01]  /*177d0*/  SHF.L.U32 R11, R3, 0x2, RZ ;  /* 0x00000002030b7819 */ /* 0x000fe200000006ff */
[----:B------:R-:W3:Y:S01]  /*177e0*/  MUFU.RCP R5, R8 ;  /* 0x0000000800057308 */ /* 0x000ee20000001000 */
[----:B------:R-:W-:Y:S02]  /*177f0*/  LEA R13, R10, UR4, 0x1 ;  /* 0x000000040a0d7c11 */ /* 0x000fe4000f8e08ff */
[----:B------:R-:W5:Y:S01]  /*17800*/  S2R R10, SR_CTAID.Z ;  /* 0x00000000000a7919 */ /* 0x000f620000002700 */
[C---:B------:R-:W-:Y:S02]  /*17810*/  LOP3.LUT R14, R11.reuse, 0x40, RZ, 0xc0, !PT ;  /* 0x000000400b0e7812 */ /* 0x040fe400078ec0ff */
[----:B------:R-:W4:Y:S01]  /*17820*/  @P2 LDC R21, c[0x0][0x458] ;  /* 0x00011600ff152b82 */ /* 0x000f220000000800 */
[----:B------:R-:W-:Y:S01]  /*17830*/  LOP3.LUT R12, R11, 0x20, RZ, 0xc0, !PT ;  /* 0x000000200b0c7812 */ /* 0x000fe200078ec0ff */
[----:B------:R-:W5:Y:S01]  /*17840*/  @P2 MUFU.LG2 R9, R9 ;  /* 0x0000000900092308 */ /* 0x000f620000000c00 */
[----:B--2---:R-:W-:-:S02]  /*17850*/  FSEL R6, R6, 1, P2 ;  /* 0x3f80000006067808 */ /* 0x004fc40001000000 */
[C---:B------:R-:W-:Y:S01]  /*17860*/  IADD3 R15, PT, PT, R13.reuse, -R14, RZ ;  /* 0x8000000e0d0f7210 */ /* 0x040fe20007ffe0ff */
[----:B------:R-:W-:Y:S01]  /*17870*/  IMAD.IADD R11, R13, 0x1, -R12 ;  /* 0x000000010d0b7824 */ /* 0x000fe200078e0a0c */
[----:B------:R-:W-:Y:S01]  /*17880*/  LOP3.LUT P6, RZ, R3, 0x3, RZ, 0xc0, !PT ;  /* 0x0000000303ff7812 */ /* 0x000fe200078cc0ff */
[----:B------:R-:W-:Y:S01]  /*17890*/  FMUL.FTZ R144, R6, R144 ;  /* 0x0000009006907220 */ /* 0x000fe20000410000 */
        /* <DEDUP_REMOVED lines=19> */
[----:B------:R-:W-:Y:S01]  /*179d0*/  ISETP.NE.OR P5, PT, R214, -0x1, !P4 ;  /* 0xffffffffd600780c */ /* 0x000fe200067a5670 */
[----:B-----5:R-:W-:Y:S01]  /*179e0*/  @P2 FMUL.FTZ R9, R9, 0.69314718246459960938 ;  /* 0x3f31721809092820 */ /* 0x020fe20000410000 */
[----:B------:R-:W-:-:S02]  /*179f0*/  F2FP.BF16.F32.PACK_AB R144, R145, R144 ;  /* 0x000000909190723e */ /* 0x000fc400000010ff */
[----:B------:R-:W-:Y:S02]  /*17a00*/  F2FP.BF16.F32.PACK_AB R146, R147, R146 ;  /* 0x000000929392723e */ /* 0x000fe400000010ff */
[----:B------:R-:W3:Y:S01]  /*17a10*/  @P0 LDC.64 R4, c[0x0][0x408] ;  /* 0x00010200ff040b82 */ /* 0x000ee20000000a00 */
[----:B------:R-:W-:Y:S01]  /*17a20*/  F2FP.BF16.F32.PACK_AB R140, R141, R140 ;  /* 0x0000008c8d8c723e */ /* 0x000fe200000010ff */
[----:B------:R-:W-:Y:S01]  /*17a30*/  STS [R13], R144 ;  /* 0x000000900d007388 */ /* 0x000fe20000000800 */
[----:B------:R-:W-:Y:S02]  /*17a40*/  F2FP.BF16.F32.PACK_AB R142, R143, R142 ;  /* 0x0000008e8f8e723e */ /* 0x000fe400000010ff */
[----:B------:R-:W-:Y:S01]  /*17a50*/  F2FP.BF16.F32.PACK_AB R136, R137, R136 ;  /* 0x000000888988723e */ /* 0x000fe200000010ff */
[----:B------:R5:W-:Y:S01]  /*17a60*/  STS [R13+0x200], R146 ;  /* 0x000200920d007388 */ /* 0x000be20000000800 */
[----:B------:R-:W-:Y:S01]  /*17a70*/  F2FP.BF16.F32.PACK_AB R138, R139, R138 ;  /* 0x0000008a8b8a723e */ /* 0x000fe200000010ff */
[----:B------:R-:W2:Y:S01]  /*17a80*/  @!P4 LDC R14, c[0x0][0x3e0] ;  /* 0x0000f800ff0ecb82 */ /* 0x000ea20000000800 */
[----:B------:R-:W-:Y:S01]  /*17a90*/  F2FP.BF16.F32.PACK_AB R132, R133, R132 ;  /* 0x000000848584723e */ /* 0x000fe200000010ff */
[----:B------:R-:W-:Y:S01]  /*17aa0*/  STS [R11+0x10], R140 ;  /* 0x0000108c0b007388 */ /* 0x000fe20000000800 */
[----:B------:R-:W-:-:S03]  /*17ab0*/  F2FP.BF16.F32.PACK_AB R134, R135, R134 ;  /* 0x000000868786723e */ /* 0x000fc600000010ff */
[----:B------:R2:W-:Y:S02]  /*17ac0*/  STS [R11+0x210], R142 ;  /* 0x0002108e0b007388 */ /* 0x0005e40000000800 */
[----:B------:R-:W2:Y:S01]  /*17ad0*/  @P1 LDC R17, c[0x0][0x458] ;  /* 0x00011600ff111b82 */ /* 0x000ea20000000800 */
[C---:B-1----:R-:W-:Y:S01]  /*17ae0*/  @!P0 IMAD.WIDE.U32 R22, R215.reuse, R6, RZ ;  /* 0x00000006d7168225 */ /* 0x042fe200078e00ff */
[----:B------:R-:W-:Y:S03]  /*17af0*/  STS [R15+0x20], R136 ;  /* 0x000020880f007388 */ /* 0x000fe60000000800 */
[----:B------:R-:W-:Y:S01]  /*17b00*/  @!P0 IMAD R7, R215, R7, R23 ;  /* 0x00000007d7078224 */ /* 0x000fe200078e0217 */
[----:B------:R1:W-:Y:S01]  /*17b10*/  STS [R15+0x220], R138 ;  /* 0x0002208a0f007388 */ /* 0x0003e20000000800 */
[----:B------:R-:W-:Y:S01]  /*17b20*/  IMAD.MOV.U32 R6, RZ, RZ, 0x7f800000 ;  /* 0x7f800000ff067424 */ /* 0x000fe200078e00ff */
[----:B------:R-:W1:Y:S01]  /*17b30*/  @P4 LDC R19, c[0x0][0x454] ;  /* 0x00011500ff134b82 */ /* 0x000e620000000800 */
[----:B---3--:R-:W-:Y:S01]  /*17b40*/  @P0 IMAD.WIDE.U32 R24, R214, R4, RZ ;  /* 0x00000004d6180225 */ /* 0x008fe200078e00ff */
[----:B------:R-:W-:-:S03]  /*17b50*/  MOV R4, 0x7f800000 ;  /* 0x7f80000000047802 */ /* 0x000fc60000000f00 */
[----:B----4-:R-:W-:Y:S01]  /*17b60*/  @P2 FFMA.FTZ R6, R2, R21, R9 ;  /* 0x0000001502062223 */ /* 0x010fe20000010009 */
[----:B------:R-:W-:Y:S01]  /*17b70*/  @P0 IMAD R7, R214, R5, R25 ;  /* 0x00000005d6070224 */ /* 0x000fe200078e0219 */
[----:B------:R-:W-:Y:S01]  /*17b80*/  IADD3 R5, PT, PT, -R216, R217, RZ ;  /* 0x000000d9d8057210 */ /* 0x000fe20007ffe1ff */
[----:B------:R-:W-:Y:S01]  /*17b90*/  @!P5 IMAD R214, R215, R16, RZ ;  /* 0x00000010d7d6d224 */ /* 0x000fe200078e02ff */
[----:B-----5:R-:W-:Y:S02]  /*17ba0*/  IADD3 R13, PT, PT, -R12, R15, RZ ;  /* 0x0000000f0c0d7210 */ /* 0x020fe40007ffe1ff */
[----:B------:R-:W-:-:S03]  /*17bb0*/  ISETP.GE.AND P3, PT, R222, R5, PT ;  /* 0x00000005de00720c */ /* 0x000fc60003f66270 */
[----:B------:R3:W-:Y:S01]  /*17bc0*/  STS [R13+0x30], R132 ;  /* 0x000030840d007388 */ /* 0x0007e20000000800 */
[----:B--2---:R-:W-:-:S03]  /*17bd0*/  @!P4 IMAD R11, R215, R14, R10 ;  /* 0x0000000ed70bc224 */ /* 0x004fc600078e020a */
[----:B------:R3:W-:Y:S01]  /*17be0*/  STS [R13+0x230], R134 ;  /* 0x000230860d007388 */ /* 0x0007e20000000800 */
[----:B------:R-:W-:Y:S02]  /*17bf0*/  @!P4 IMAD R11, R11, R16, RZ ;  /* 0x000000100b0bc224 */ /* 0x000fe400078e02ff */
[----:B-1----:R-:W-:Y:S01]  /*17c00*/  @P1 FMUL.FTZ R15, R8, 0.69314718246459960938 ;  /* 0x3f317218080f1820 */ /* 0x002fe20000410000 */
[----:B------:R-:W-:-:S03]  /*17c10*/  @P4 IMAD R11, R10, R19, R214 ;  /* 0x000000130a0b4224 */ /* 0x000fc600078e02d6 */
[----:B------:R-:W-:Y:S01]  /*17c20*/  @P1 FFMA.FTZ R4, R0, R17, R15 ;  /* 0x0000001100041223 */ /* 0x000fe2000001000f */
[----:B------:R-:W-:Y:S06]  /*17c30*/  BAR.SYNC.DEFER_BLOCKING 0x0 ;  /* 0x0000000000007b1d */ /* 0x000fec0000010000 */
[----:B---3--:R-:W-:Y:S05]  /*17c40*/  @P6 BRA `(.L_x_1675) ;  /* 0x00000000003c6947 */ /* 0x008fea0003800000 */
        /* <DEDUP_REMOVED lines=15> */
.L_x_1675:
[----:B------:R-:W-:Y:S05]  /*17d40*/  BSYNC.RECONVERGENT B0 ;  /* 0x0000000000007941 */ /* 0x000fea0003800200 */
.L_x_1674:
[----:B------:R-:W-:Y:S01]  /*17d50*/  MOV R2, R148 ;  /* 0x0000009400027202 */ /* 0x000fe20000000f00 */
[----:B------:R-:W2:Y:S01]  /*17d60*/  LDCU.64 UR4, c[0x0][0x410] ;  /* 0x00008200ff0477ac */ /* 0x000ea20008000a00 */
[----:B------:R-:W-:Y:S01]  /*17d70*/  MOV R3, RZ ;  /* 0x000000ff00037202 */ /* 0x000fe20000000f00 */
[----:B------:R-:W3:Y:S01]  /*17d80*/  LDS.128 R12, [R227] ;  /* 0x00000000e30c7984 */ /* 0x000ee20000000c00 */
[----:B------:R-:W-:Y:S01]  /*17d90*/  @P0 MOV R22, R24 ;  /* 0x0000001800160202 */ /* 0x000fe20000000f00 */
[----:B------:R-:W-:Y:S02]  /*17da0*/  VIADD R0, R222, 0x20 ;  /* 0x00000020de007836 */ /* 0x000fe40000000000 */
[----:B------:R-:W-:-:S03]  /*17db0*/  IMAD.WIDE.U32 R2, R216, UR8, R2 ;  /* 0x00000008d8027c25 */ /* 0x000fc6000f8e0002 */
[----:B------:R-:W-:Y:S01]  /*17dc0*/  ISETP.GE.AND P1, PT, R0, R5, PT ;  /* 0x000000050000720c */ /* 0x000fe20003f26270 */
[----:B------:R-:W-:Y:S01]  /*17dd0*/  IMAD R216, R216, UR9, R3 ;  /* 0x00000009d8d87c24 */ /* 0x000fe2000f8e0203 */
[----:B-1----:R-:W-:Y:S02]  /*17de0*/  IADD3 R6, P0, PT, R22, R2, RZ ;  /* 0x0000000216067210 */ /* 0x002fe40007f1e0ff */
[----:B------:R-:W1:Y:S03]  /*17df0*/  @!P3 LDC.64 R2, c[0x0][0x3f0] ;  /* 0x0000fc00ff02bb82 */ /* 0x000e660000000a00 */
[----:B------:R-:W-:Y:S02]  /*17e00*/  IMAD.X R7, R7, 0x1, R216, P0 ;  /* 0x0000000107077824 */ /* 0x000fe400000e06d8 */
[----:B--2---:R-:W-:-:S04]  /*17e10*/  IMAD.WIDE.U32 R6, R10, UR4, R6 ;  /* 0x000000040a067c25 */ /* 0x004fc8000f8e0006 */
        /* <DEDUP_REMOVED lines=22> */
.L_x_1676:
        /* <DEDUP_REMOVED lines=16> */
.L_x_4890:


//--------------------- .text._ZN5flash24flash_fwd_splitkv_kernelI23Flash_fwd_kernel_traitsILi32ELi64ELi256ELi4ELb0ELb0EN7cutlass10bfloat16_tE19Flash_kernel_traitsILi32ELi64ELi256ELi4ES3_EELb1ELb0ELb0ELb0ELb1ELb1ELb0ELb1EEEvNS_16Flash_fwd_paramsE --------------------------
	.section	.text._ZN5flash24flash_fwd_splitkv_kernelI23Flash_fwd_kernel_traitsILi32ELi64ELi256ELi4ELb0ELb0EN7cutlass10bfloat16_tE19Flash_kernel_traitsILi32ELi64ELi256ELi4ES3_EELb1ELb0ELb0ELb0ELb1ELb1ELb0ELb1EEEvNS_16Flash_fwd_paramsE,"ax",@progbits
	.align	128
        .global         _ZN5flash24flash_fwd_splitkv_kernelI23Flash_fwd_kernel_traitsILi32ELi64ELi256ELi4ELb0ELb0EN7cutlass10bfloat16_tE19Flash_kernel_traitsILi32ELi64ELi256ELi4ES3_EELb1ELb0ELb0ELb0ELb1ELb1ELb0ELb1EEEvNS_16Flash_fwd_paramsE
        .type           _ZN5flash24flash_fwd_splitkv_kernelI23Flash_fwd_kernel_traitsILi32ELi64ELi256ELi4ELb0ELb0EN7cutlass10bfloat16_tE19Flash_kernel_traitsILi32ELi64ELi256ELi4ES3_EELb1ELb0ELb0ELb0ELb1ELb1ELb0ELb1EEEvNS_16Flash_fwd_paramsE,@function
        .size           _ZN5flash24flash_fwd_splitkv_kernelI23Flash_fwd_kernel_traitsILi32ELi64ELi256ELi4ELb0ELb0EN7cutlass10bfloat16_tE19Flash_kernel_traitsILi32ELi64ELi256ELi4ES3_EELb1ELb0ELb0ELb0ELb1ELb1ELb0ELb1EEEvNS_16Flash_fwd_paramsE,(.L_x_4891 - _ZN5flash24flash_fwd_splitkv_kernelI23Flash_fwd_kernel_traitsILi32ELi64ELi256ELi4ELb0ELb0EN7cutlass10bfloat16_tE19Flash_kernel_traitsILi32ELi64ELi256ELi4ES3_EELb1ELb0ELb0ELb0ELb1ELb1ELb0ELb1EEEvNS_16Flash_fwd_paramsE)
        .other          _ZN5flash24flash_fwd_splitkv_kernelI23Flash_fwd_kernel_traitsILi32ELi64ELi256ELi4ELb0ELb0EN7cutlass10bfloat16_tE19Flash_kernel_traitsILi32ELi64ELi256ELi4ES3_EELb1ELb0ELb0ELb0ELb1ELb1ELb0ELb1EEEvNS_16Flash_fwd_paramsE,@"STO_CUDA_ENTRY STV_DEFAULT"
_ZN5flash24flash_fwd_splitkv_kernelI23Flash_fwd_kernel_traitsILi32ELi64ELi256ELi4ELb0ELb0EN7cutlass10bfloat16_tE19Flash_kernel_traitsILi32ELi64ELi256ELi4ES3_EELb1ELb0ELb0ELb0ELb1ELb1ELb0ELb1EEEvNS_16Flash_fwd_paramsE:
.text._ZN5flash24flash_fwd_splitkv_kernelI23Flash_fwd_kernel_traitsILi32ELi64ELi256ELi4ELb0ELb0EN7cutlass10bfloat16_tE19Flash_kernel_traitsILi32ELi64ELi256ELi4ES3_EELb1ELb0ELb0ELb0ELb1ELb1ELb0ELb1EEEvNS_16Flash_fwd_paramsE:
[----:B------:R-:W1:Y:S01]  /*0000*/  LDC R1, c[0x0][0x37c] ;  /* 0x0000df00ff017b82 */ /* 0x000e620000000800 */
[----:B------:R-:W2:Y:S01]  /*0010*/  S2R R25, SR_CTAID.Y ;  /* 0x0000000000197919 */ /* 0x000ea20000002600 */
[----:B------:R-:W3:Y:S06]  /*0020*/  LDCU.64 UR8, c[0x0][0x460] ;  /* 0x00008c00ff0877ac */ /* 0x000eec0008000a00 */
[----:B------:R-:W2:Y:S01]  /*0030*/  LDC.64 R4, c[0x0][0x460] ;  /* 0x00011800ff047b82 */ /* 0x000ea20000000a00 */
[----:B------:R-:W-:Y:S01]  /*0040*/  IMAD.MOV.U32 R26, RZ, RZ, -0x1 ;  /* 0xffffffffff1a7424 */ /* 0x000fe200078e00ff */
[----:B------:R-:W4:Y:S01]  /*0050*/  LDCU.64 UR6, c[0x0][0x358] ;  /* 0x00006b00ff0677ac */ /* 0x000f220008000a00 */
[----:B-1----:R-:W-:Y:S01]  /*0060*/  VIADD R1, R1, 0xfffffff0 ;  /* 0xfffffff001017836 */ /* 0x002fe20000000000 */
[----:B------:R-:W1:Y:S04]  /*0070*/  LDCU.64 UR4, c[0x0][0x470] ;  /* 0x00008e00ff0477ac */ /* 0x000e680008000a00 */
[----:B------:R-:W4:Y:S01]  /*0080*/  LDC.64 R2, c[0x0][0x478] ;  /* 0x00011e00ff027b82 */ /* 0x000f220000000a00 */
[----:B---3--:R-:W-:-:S02]  /*0090*/  ISETP.NE.U32.AND P1, PT, RZ, UR8, PT ;  /* 0x00000008ff007c0c */ /* 0x008fc4000bf25070 */
[----:B------:R-:W-:Y:S02]  /*00a0*/  ISETP.NE.U32.AND P0, PT, RZ, UR8, PT ;  /* 0x00000008ff007c0c */ /* 0x000fe4000bf05070 */
[----:B------:R-:W-:Y:S02]  /*00b0*/  ISETP.NE.AND.EX P2, PT, RZ, UR9, PT, P1 ;  /* 0x00000009ff007c0c */ /* 0x000fe4000bf45310 */
[----:B------:R-:W-:Y:S01]  /*00c0*/  ISETP.NE.AND.EX P3, PT, RZ, UR9, PT, P0 ;  /* 0x00000009ff007c0c */ /* 0x000fe2000bf65300 */
[----:B--2---:R-:W-:Y:S01]  /*00d0*/  IMAD.WIDE.U32 R4, R25, 0x4, R4 ;  /* 0x0000000419047825 */ /* 0x004fe200078e0004 */
[----:B----4-:R-:W-:-:S09]  /*00e0*/  ISETP.NE.U32.AND P0, PT, R2, RZ, PT ;  /* 0x000000ff0200720c */ /* 0x010fd20003f05070 */
[----:B------:R-:W2:Y:S01]  /*00f0*/  @P2 LDG.E R26, desc[UR6][R4.64] ;  /* 0x00000006041a2981 */ /* 0x000ea2000c1e1900 */
[----:B------:R-:W-:-:S03]  /*0100*/  ISETP.NE.AND.EX P1, PT, R3, RZ, PT, P0 ;  /* 0x000000ff0300720c */ /* 0x000fc60003f25300 */
[----:B------:R3:W4:Y:S01]  /*0110*/  @P3 LDG.E R0, desc[UR6][R4.64+0x4] ;  /* 0x0000040604003981 */ /* 0x000722000c1e1900 */
[----:B-1----:R-:W-:Y:S01]  /*0120*/  ISETP.NE.U32.AND P0, PT, RZ, UR4, PT ;  /* 0x00000004ff007c0c */ /* 0x002fe2000bf05070 */
[----:B------:R-:W-:-:S03]  /*0130*/  IMAD.SHL.U32 R12, R25, 0x4, RZ ;  /* 0x00000004190c7824 */ /* 0x000fc600078e00ff */
[----:B------:R-:W-:Y:S02]  /*0140*/  ISETP.NE.AND.EX P5, PT, RZ, UR5, PT, P0 ;  /* 0x00000005ff007c0c */ /* 0x000fe4000bfa5300 */
[----:B------:R-:W-:Y:S02]  /*0150*/  SHF.R.U32.HI R13, RZ, 0x1e, R25 ;  /* 0x0000001eff0d7819 */ /* 0x000fe40000011619 */
[----:B------:R-:W-:Y:S01]  /*0160*/  IADD3 R90, P2, PT, R12, UR4, RZ ;  /* 0x000000040c5a7c10 */ /* 0x000fe2000ff5e0ff */
[----:B------:R-:W-:Y:S01]  /*0170*/  IMAD.MOV.U32 R6, RZ, RZ, RZ ;  /* 0x000000ffff067224 */ /* 0x000fe200078e00ff */
[----:B------:R-:W1:Y:S02]  /*0180*/  @!P3 LDC R14, c[0x0][0x434] ;  /* 0x00010d00ff0ebb82 */ /* 0x000e640000000800 */
[----:B------:R-:W-:-:S05]  /*0190*/  IADD3.X R91, PT, PT, R13, UR5, RZ, P2, !PT ;  /* 0x000000050d5b7c10 */ /* 0x000fca00097fe4ff */
[----:B------:R-:W5:Y:S01]  /*01a0*/  @P5 LDG.E R6, desc[UR6][R90.64] ;  /* 0x000000065a065981 */ /* 0x000f62000c1e1900 */
[----:B------:R-:W3:Y:S01]  /*01b0*/  LDCU.U8 UR4, c[0x0][0x532] ;  /* 0x0000a640ff0477ac */ /* 0x000ee20008000000 */
[----:B------:R-:W1:Y:S08]  /*01c0*/  @!P1 LDC R11, c[0x0][0x43c] ;  /* 0x00010f00ff0b9b82 */ /* 0x000e700000000800 */
[----:B---3--:R-:W3:Y:S01]  /*01d0*/  LDC.64 R4, c[0x0][0x468] ;  /* 0x00011a00ff047b82 */ /* 0x008ee20000000a00 */
[----:B------:R-:W-:-:S05]  /*01e0*/  @P1 IADD3 R2, P0, PT, R12, R2, RZ ;  /* 0x000000020c021210 */ /* 0x000fca0007f1e0ff */
[----:B------:R-:W-:Y:S01]  /*01f0*/  @P1 IMAD.X R3, R13, 0x1, R3, P0 ;  /* 0x000000010d031824 */ /* 0x000fe200000e0603 */
[----:B------:R-:W1:Y:S01]  /*0200*/  S2R R24, SR_CTAID.X ;  /* 0x0000000000187919 */ /* 0x000e620000002500 */
[----:B------:R-:W1:Y:S01]  /*0210*/  @!P1 LDC.64 R8, c[0x0][0x488] ;  /* 0x00012200ff089b82 */ /* 0x000e620000000a00 */
[----:B------:R-:W-:Y:S02]  /*0220*/  ISETP.NE.AND P4, PT, RZ, UR4, PT ;  /* 0x00000004ff007c0c */ /* 0x000fe4000bf85270 */
[----:B------:R3:W5:Y:S02]  /*0230*/  @P1 LDG.E R7, desc[UR6][R2.64] ;  /* 0x0000000602071981 */ /* 0x000764000c1e1900 */
[----:B---3--:R-:W-:-:S04]  /*0240*/  ISETP.EQ.U32.AND P0, PT, R4, RZ, PT ;  /* 0x000000ff0400720c */ /* 0x008fc80003f02070 */
[----:B------:R-:W-:Y:S02]  /*0250*/  ISETP.EQ.OR.EX P2, PT, R5, RZ, !P4, P0 ;  /* 0x000000ff0500720c */ /* 0x000fe40006742700 */
[----:B------:R-:W-:-:S05]  /*0260*/  IADD3 R2, P0, PT, R12, R4, RZ ;  /* 0x000000040c027210 */ /* 0x000fca0007f1e0ff */
[----:B------:R-:W-:Y:S01]  /*0270*/  IMAD.X R3, R13, 0x1, R5, P0 ;  /* 0x000000010d037824 */ /* 0x000fe200000e0605 */
[----:B------:R-:W-:-:S04]  /*0280*/  ISETP.NE.U32.AND P0, PT, R4, RZ, PT ;  /* 0x000000ff0400720c */ /* 0x000fc80003f05070 */
[----:B------:R-:W-:-:S13]  /*0290*/  ISETP.NE.AND.EX P0, PT, R5, RZ, PT, P0 ;  /* 0x000000ff0500720c */ /* 0x000fda0003f05300 */
[----:B------:R-:W3:Y:S01]  /*02a0*/  @!P0 LDC R4, c[0x0][0x438] ;  /* 0x00010e00ff048b82 */ /* 0x000ee20000000800 */
[----:B------:R-:W-:Y:S02]  /*02b0*/  IMAD.MOV.U32 R10, RZ, RZ, -0x1 ;  /* 0xffffffffff0a7424 */ /* 0x000fe400078e00ff */
[----:B-1----:R-:W-:-:S04]  /*02c0*/  IMAD.SHL.U32 R15, R24, 0x40, RZ ;  /* 0x00000040180f7824 */ /* 0x002fc800078e00ff */
[----:B------:R1:W5:Y:S04]  /*02d0*/  @!P2 LDG.E R10, desc[UR6][R2.64] ;  /* 0x00000006020aa981 */ /* 0x000368000c1e1900 */
[----:B--2---:R1:W-:Y:S01]  /*02e0*/  STL [R1], R26 ;  /* 0x0000001a01007387 */ /* 0x0043e20000100800 */
[----:B----4-:R-:W-:-:S05]  /*02f0*/  @P3 IMAD.IADD R14, R0, 0x1, -R26 ;  /* 0x00000001000e3824 */ /* 0x010fca00078e0a1a */
[----:B------:R1:W-:Y:S01]  /*0300*/  STL [R1+0x8], R14 ;  /* 0x0000080e01007387 */ /* 0x0003e20000100800 */
[----:B------:R-:W-:Y:S01]  /*0310*/  ISETP.GT.AND P2, PT, R14, R15, PT ;  /* 0x0000000f0e00720c */ /* 0x000fe20003f44270 */
[----:B---3--:R-:W-:-:S12]  /*0320*/  @!P0 BRA `(.L_x_1677) ;  /* 0x00000000000c8947 */ /* 0x008fd80003800000 */
[----:B------:R-:W2:Y:S02]  /*0330*/  @P4 LDG.E R4, desc[UR6][R2.64+0x4] ;  /* 0x0000040602044981 */ /* 0x000ea4000c1e1900 */
[----:B--2--5:R-:W-:-:S06]  /*0340*/  @P4 IADD3 R4, PT, PT, R4, -R10, RZ ;  /* 0x8000000a04044210 */ /* 0x024fcc0007ffe0ff */
[----:B------:R2:W5:Y:S02]  /*0350*/  @!P4 LDG.E R4, desc[UR6][R2.64] ;  /* 0x000000060204c981 */ /* 0x000564000c1e1900 */
.L_x_1677:
[----:B------:R-:W-:Y:S01]  /*0360*/  @!P1 ISETP.NE.U32.AND P0, PT, R8, RZ, PT ;  /* 0x000000ff0800920c */ /* 0x000fe20003f05070 */
[----:B------:R-:W-:-:S12]  /*0370*/  @!P2 EXIT ;  /* 0x000000000000a94d */ /* 0x000fd80003800000 */
[----:B-12---:R-:W1:Y:S01]  /*0380*/  LDC R2, c[0x0][0x508] ;  /* 0x00014200ff027b82 */ /* 0x006e620000000800 */
[----:B------:R-:W-:Y:S01]  /*0390*/  @!P1 ISETP.NE.AND.EX P0, PT, R9, RZ, PT, P0 ;  /* 0x000000ff0900920c */ /* 0x000fe20003f05300 */
[----:B------:R-:W2:Y:S01]  /*03a0*/  LDCU UR5, c[0x0][0x438] ;  /* 0x00008700ff0577ac */ /* 0x000ea20008000800 */
[--C-:B-----5:R-:W-:Y:S01]  /*03b0*/  IMAD.IADD R85, R4, 0x1, -R6.reuse ;  /* 0x0000000104557824 */ /* 0x120fe200078e0a06 */
[----:B------:R-:W3:Y:S01]  /*03c0*/  S2R R23, SR_CTAID.Z ;  /* 0x0000000000177919 */ /* 0x000ee20000002700 */
[----:B------:R-:W-:Y:S01]  /*03d0*/  @!P1 SEL R0, R11, RZ, P0 ;  /* 0x000000ff0b009207 */ /* 0x000fe20000000000 */
[----:B------:R-:W-:Y:S01]  /*03e0*/  @P1 IMAD.IADD R100, R7, 0x1, -R6 ;  /* 0x0000000107641824 */ /* 0x000fe200078e0a06 */
[----:B------:R-:W4:Y:S03]  /*03f0*/  S2R R113, SR_TID.X ;  /* 0x0000000000717919 */ /* 0x000f260000002100 */
        /* <DEDUP_REMOVED lines=65> */
.L_x_1680:
[----:B------:R-:W-:Y:S05]  /*0810*/  BSYNC.RECONVERGENT B0 ;  /* 0x0000000000007941 */ /* 0x000fea0003800200 */
.L_x_1679:
[----:B------:R-:W3:Y:S01]  /*0820*/  LDCU.64 UR4, c[0x0][0x420] ;  /* 0x00008400ff0477ac */ /* 0x000ee20008000a00 */
[----:B------:R-:W-:-:S04]  /*0830*/  LOP3.LUT P0, R4, R113, 0x3, RZ, 0xc0, !PT ;  /* 0x0000000371047812 */ /* 0x000fc8000780c0ff */
[----:B------:R-:W-:Y:S02]  /*0840*/  ISETP.GE.OR P2, PT, R13, R12, P0 ;  /* 0x0000000c0d00720c */ /* 0x000fe40000746670 */
[C---:B------:R-:W-:Y:S02]  /*0850*/  IADD3 R0, P0, PT, R7.reuse, R13, RZ ;  /* 0x0000000d07007210 */ /* 0x040fe40007f1e0ff */
[----:B------:R-:W-:Y:S02]  /*0860*/  ISETP.NE.OR P1, PT, R4, RZ, P3 ;  /* 0x000000ff0400720c */ /* 0x000fe40001f25670 */
[----:B--2---:R-:W-:Y:S02]  /*0870*/  LEA.HI.X.SX32 R3, R7, RZ, 0x1, P0 ;  /* 0x000000ff07037211 */ /* 0x004fe400000f0eff */
[----:B---3--:R-:W-:-:S04]  /*0880*/  LEA R2, P0, R0, UR4, 0x2 ;  /* 0x0000000400027c11 */ /* 0x008fc8000f8010ff */
[----:B------:R-:W-:Y:S01]  /*0890*/  LEA.HI.X R3, R0, UR5, R3, 0x2, P0 ;  /* 0x0000000500037c11 */ /* 0x000fe200080f1403 */
[----:B------:R-:W-:-:S05]  /*08a0*/  @!P2 IMAD.MOV.U32 R0, RZ, RZ, 0x7f800000 ;  /* 0x7f800000ff00a424 */ /* 0x000fca00078e00ff */
[----:B------:R2:W-:Y:S01]  /*08b0*/  @!P2 STG.E desc[UR6][R2.64], R0 ;  /* 0x000000000200a986 */ /* 0x0005e2000c101906 */
[----:B------:R-:W-:Y:S05]  /*08c0*/  @P1 EXIT ;  /* 0x000000000000194d */ /* 0x000fea0003800000 */
[----:B--2---:R-:W-:-:S05]  /*08d0*/  MOV R0, 0x7f800000 ;  /* 0x7f80000000007802 */ /* 0x004fca0000000f00 */
[----:B------:R-:W-:Y:S01]  /*08e0*/  STG.E desc[UR6][R2.64+0x80], R0 ;  /* 0x0000800002007986 */ /* 0x000fe2000c101906 */
[----:B------:R-:W-:Y:S05]  /*08f0*/  EXIT ;  /* 0x000000000000794d */ /* 0x000fea0003800000 */
.L_x_1678:
        /* <DEDUP_REMOVED lines=11> */
.L_x_1681:
        /* <DEDUP_REMOVED lines=66> */
[----:B-1----:R-:W-:-:S04]  /*0dd0*/  IMAD.WIDE.U32 R8, R5, UR4, RZ ;  /* 0x0000000405087c25 */ /* 0x002fc8000f8e00ff */
        /* <DEDUP_REMOVED lines=44> */
.L_x_1682:
        /* <DEDUP_REMOVED lines=16> */
.L_x_1684:
[----:B------:R-:W2:Y:S01]  /*11a0*/  LDC.64 R18, c[0x0][0x3b8] ;  /* 0x0000ee00ff127b82 */ /* 0x000ea20000000a00 */
[----:B-1----:R-:W-:-:S05]  /*11b0*/  IADD3 R2, PT, PT, R6, R10, RZ ;  /* 0x0000000a06027210 */ /* 0x002fca0007ffe0ff */
[C---:B--2---:R-:W-:Y:S02]  /*11c0*/  IMAD R0, R2.reuse, R19, RZ ;  /* 0x0000001302007224 */ /* 0x044fe400078e02ff */
[----:B------:R-:W-:-:S05]  /*11d0*/  IMAD.WIDE.U32 R2, R2, R18, RZ ;  /* 0x0000001202027225 */ /* 0x000fca00078e00ff */
[----:B------:R-:W-:Y:S02]  /*11e0*/  IADD3 R8, PT, PT, R3, R0, RZ ;  /* 0x0000000003087210 */ /* 0x000fe40007ffe0ff */
[----:B------:R-:W-:Y:S02]  /*11f0*/  MOV R7, R2 ;  /* 0x0000000200077202 */ /* 0x000fe40000000f00 */
.L_x_1685:
        /* <DEDUP_REMOVED lines=15> */
.L_x_1686:
[----:B------:R-:W1:Y:S01]  /*12f0*/  LDC.64 R16, c[0x0][0x3c0] ;  /* 0x0000f000ff107b82 */ /* 0x000e620000000a00 */
[----:B------:R-:W-:-:S05]  /*1300*/  IADD3 R0, PT, PT, R6, R10, RZ ;  /* 0x0000000a06007210 */ /* 0x000fca0007ffe0ff */
[C---:B-1----:R-:W-:Y:S02]  /*1310*/  IMAD R4, R0.reuse, R17, RZ ;  /* 0x0000001100047224 */ /* 0x042fe400078e02ff */
[----:B------:R-:W-:-:S05]  /*1320*/  IMAD.WIDE.U32 R2, R0, R16, RZ ;  /* 0x0000001000027225 */ /* 0x000fca00078e00ff */
[----:B-----5:R-:W-:Y:S02]  /*1330*/  IADD3 R5, PT, PT, R3, R4, RZ ;  /* 0x0000000403057210 */ /* 0x020fe40007ffe0ff */
[----:B------:R-:W-:-:S07]  /*1340*/  MOV R4, R2 ;  /* 0x0000000200047202 */ /* 0x000fce0000000f00 */
.L_x_1687:
[----:B------:R-:W1:Y:S01]  /*1350*/  LDC R21, c[0x0][0x3e8] ;  /* 0x0000fa00ff157b82 */ /* 0x000e620000000800 */
[----:B------:R-:W-:Y:S02]  /*1360*/  IABS R9, R23 ;  /* 0x0000001700097213 */ /* 0x000fe40000000000 */
        /* <DEDUP_REMOVED lines=51> */
.L_x_1683:
        /* <DEDUP_REMOVED lines=11> */
[----:B------:R-:W-:Y:S01]  /*1750*/  IMAD.SHL.U32 R60, R18, 0x20, RZ ;  /* 0x00000020123c7824 */ /* 0x000fe200078e00ff */
[C---:B------:R-:W-:Y:S01]  /*1760*/  SHF.L.U64.HI R84, R16.reuse, 0x5, R17 ;  /* 0x0000000510547819 */ /* 0x040fe20000010211 */
[----:B------:R-:W-:Y:S01]  /*1770*/  IMAD.SHL.U32 R78, R16, 0x20, RZ ;  /* 0x00000020104e7824 */ /* 0x000fe200078e00ff */
[----:B------:R-:W-:Y:S01]  /*1780*/  SHF.L.U64.HI R67, R18, 0x5, R19 ;  /* 0x0000000512437819 */ /* 0x000fe20000010213 */
[----:B------:R-:W-:Y:S01]  /*1790*/  IMAD.WIDE.U32 R10, R24, 0x40, R226 ;  /* 0x00000040180a7825 */ /* 0x000fe200078e00e2 */
[----:B------:R-:W-:Y:S01]  /*17a0*/  SHF.L.U32 R24, R217, 0x8, RZ ;  /* 0x00000008d9187819 */ /* 0x000fe200000006ff */
[----:B------:R-:W2:Y:S01]  /*17b0*/  @!P0 LDC.64 R2, c[0x0][0x398] ;  /* 0x0000e600ff028b82 */ /* 0x000ea20000000a00 */
[----:B------:R-:W-:-:S02]  /*17c0*/  LOP3.LUT R183, R183, R182, RZ, 0x3c, !PT ;  /* 0x000000b6b7b77212 */ /* 0x000fc400078e3cff */
[----:B------:R-:W-:Y:S01]  /*17d0*/  LOP3.LUT R112, R111, 0x20, RZ, 0xc0, !PT ;  /* 0x000000206f707812 */ /* 0x000fe200078ec0ff */
[----:B------:R3:W-:Y:S01]  /*17e0*/  STL [R1+0x4], R24 ;  /* 0x0000041801007387 */ /* 0x0007e20000100800 */
[----:B------:R-:W-:Y:S01]  /*17f0*/  LOP3.LUT R182, R183, R182, RZ, 0x3c, !PT ;  /* 0x000000b6b7b67212 */ /* 0x000fe200078e3cff */
[----:B------:R-:W-:-:S03]  /*1800*/  VIADD R88, R24, 0xffffff00 ;  /* 0xffffff0018587836 */ /* 0x000fc60000000000 */
[----:B------:R-:W-:Y:S01]  /*1810*/  LOP3.LUT R183, R183, R182, RZ, 0x3c, !PT ;  /* 0x000000b6b7b77212 */ /* 0x000fe200078e3cff */
[C---:B--2---:R-:W-:Y:S01]  /*1820*/  @!P0 IMAD.WIDE.U32 R4, R25.reuse, R2, RZ ;  /* 0x0000000219048225 */ /* 0x044fe200078e00ff */
[C---:B------:R-:W-:Y:S02]  /*1830*/  IADD3 R2, P3, PT, R132.reuse, R6, RZ ;  /* 0x0000000684027210 */ /* 0x040fe40007f7e0ff */
[----:B------:R-:W-:Y:S01]  /*1840*/  IADD3 R6, P1, PT, R132, R7, RZ ;  /* 0x0000000784067210 */ /* 0x000fe20007f3e0ff */
[----:B------:R-:W-:Y:S02]  /*1850*/  @!P0 IMAD R0, R25, R3, R5 ;  /* 0x0000000319008224 */ /* 0x000fe400078e0205 */
[----:B------:R-:W-:Y:S02]  /*1860*/  @!P0 IMAD.MOV.U32 R8, RZ, RZ, R4 ;  /* 0x000000ffff088224 */ /* 0x000fe400078e0004 */
        /* <DEDUP_REMOVED lines=21> */
[-C--:B------:R-:W-:Y:S01]  /*19c0*/  IMAD R5, R11, R14.reuse, RZ ;  /* 0x0000000e0b057224 */ /* 0x080fe200078e02ff */
        /* <DEDUP_REMOVED lines=28> */
[----:B------:R-:W-:Y:S01]  /*1b90*/  SHF.L.U32 R77, R23, 0x5, RZ ;  /* 0x00000005174d7819 */ /* 0x000fe200000006ff */
[----:B------:R-:W-:Y:S01]  /*1ba0*/  IMAD.MOV.U32 R133, RZ, RZ, RZ ;  /* 0x000000ffff857224 */ /* 0x000fe200078e00ff */
[----:B------:R-:W3:Y:S01]  /*1bb0*/  LDCU.128 UR16, c[0x0][0x4b0] ;  /* 0x00009600ff1077ac */ /* 0x000ee20008000c00 */
[----:B-----5:R-:W-:Y:S01]  /*1bc0*/  IMAD.IADD R9, R88, 0x1, R22 ;  /* 0x0000000158097824 */ /* 0x020fe200078e0216 */
[----:B------:R-:W-:Y:S01]  /*1bd0*/  @!P4 IADD3 R0, PT, PT, -R0, RZ, RZ ;  /* 0x000000ff0000c210 */ /* 0x000fe20007ffe1ff */
[----:B------:R-:W4:Y:S01]  /*1be0*/  LDC.64 R12, c[0x0][0x4a8] ;  /* 0x00012a00ff0c7b82 */ /* 0x000f220000000a00 */
[----:B------:R-:W4:Y:S01]  /*1bf0*/  LDCU.128 UR12, c[0x0][0x4c0] ;  /* 0x00009800ff0c77ac */ /* 0x000f220008000c00 */
[----:B------:R-:W-:Y:S01]  /*1c00*/  IMAD R9, R9, R23, RZ ;  /* 0x0000001709097224 */ /* 0x000fe200078e02ff */
[----:B------:R-:W-:Y:S01]  /*1c10*/  SEL R8, R21, R0, !P2 ;  /* 0x0000000015087207 */ /* 0x000fe20005000000 */
[C---:B------:R-:W-:Y:S01]  /*1c20*/  IMAD R96, R23.reuse, 0x60, RZ ;  /* 0x0000006017607824 */ /* 0x040fe200078e02ff */
[----:B------:R-:W4:Y:S01]  /*1c30*/  LDCU.64 UR4, c[0x0][0x488] ;  /* 0x00009100ff0477ac */ /* 0x000f220008000a00 */
[C---:B------:R-:W-:Y:S01]  /*1c40*/  IMAD R95, R23.reuse, 0xa0, RZ ;  /* 0x000000a0175f7824 */ /* 0x040fe200078e02ff */
[----:B------:R-:W-:Y:S01]  /*1c50*/  SHF.R.S32.HI R10, RZ, 0x1f, R8 ;  /* 0x0000001fff0a7819 */ /* 0x000fe20000011408 */
[C---:B------:R-:W-:Y:S01]  /*1c60*/  IMAD R94, R23.reuse, 0xc0, RZ ;  /* 0x000000c0175e7824 */ /* 0x040fe200078e02ff */
[----:B------:R-:W-:Y:S01]  /*1c70*/  SHF.R.S32.HI R11, RZ, 0x1f, R9 ;  /* 0x0000001fff0b7819 */ /* 0x000fe20000011409 */
[----:B------:R-:W-:Y:S01]  /*1c80*/  UMOV UR21, URZ ;  /* 0x000000ff00157c82 */ /* 0x000fe20008000000 */
[C---:B------:R-:W-:Y:S01]  /*1c90*/  IMAD R93, R23.reuse, 0xe0, RZ ;  /* 0x000000e0175d7824 */ /* 0x040fe200078e02ff */
[C---:B------:R-:W-:Y:S01]  /*1ca0*/  SHF.L.U32 R92, R23.reuse, 0x6, RZ ;  /* 0x00000006175c7819 */ /* 0x040fe200000006ff */
[----:B------:R-:W-:Y:S01]  /*1cb0*/  IMAD.SHL.U32 R89, R23, 0x80, RZ ;  /* 0x0000008017597824 */ /* 0x000fe200078e00ff */
[----:B------:R-:W-:Y:S01]  /*1cc0*/  MOV R57, R17 ;  /* 0x0000001100397202 */ /* 0x000fe20000000f00 */
[----:B---3--:R-:W-:Y:S01]  /*1cd0*/  USHF.L.U64.HI UR20, UR16, 0x6, UR17 ;  /* 0x0000000610147899 */ /* 0x008fe20008010211 */
[----:B-1----:R-:W-:Y:S01]  /*1ce0*/  IMAD.WIDE.U32 R2, R25, R4, R132 ;  /* 0x0000000419027225 */ /* 0x002fe200078e0084 */
[----:B------:R-:W-:-:S02]  /*1cf0*/  MOV R49, R28 ;  /* 0x0000001c00317202 */ /* 0x000fc40000000f00 */
[----:B------:R-:W-:Y:S01]  /*1d00*/  VIMNMX R70, PT, PT, RZ, R18, !PT ;  /* 0x00000012ff467248 */ /* 0x000fe20007fe0100 */
[C---:B------:R-:W-:Y:S01]  /*1d10*/  IMAD R3, R25.reuse, R5, R3 ;  /* 0x0000000519037224 */ /* 0x040fe200078e0203 */
[C---:B------:R-:W-:Y:S01]  /*1d20*/  IADD3 R76, PT, PT, R226.reuse, 0x40, RZ ;  /* 0x00000040e24c7810 */ /* 0x040fe20007ffe0ff */
[C---:B--2---:R-:W-:Y:S01]  /*1d30*/  IMAD.WIDE.U32 R4, R25.reuse, UR10, R132 ;  /* 0x0000000a19047c25 */ /* 0x044fe2000f8e0084 */
[----:B------:R-:W-:Y:S02]  /*1d40*/  IADD3 R74, PT, PT, R226, 0x80, RZ ;  /* 0x00000080e24a7810 */ /* 0x000fe40007ffe0ff */
[----:B----4-:R-:W-:Y:S01]  /*1d50*/  SHF.L.U64.HI R66, R12, 0x5, R13 ;  /* 0x000000050c427819 */ /* 0x010fe2000001020d */
[----:B------:R-:W-:Y:S01]  /*1d60*/  IMAD.WIDE.U32 R6, R88, UR16, R2 ;  /* 0x0000001058067c25 */ /* 0x000fe2000f8e0002 */
[----:B------:R-:W-:Y:S02]  /*1d70*/  IADD3 R72, PT, PT, R226, 0xc0, RZ ;  /* 0x000000c0e2487810 */ /* 0x000fe40007ffe0ff */
[----:B------:R-:W-:Y:S01]  /*1d80*/  MOV R59, R88 ;  /* 0x00000058003b7202 */ /* 0x000fe20000000f00 */
[----:B------:R-:W-:Y:S01]  /*1d90*/  IMAD R3, R25, UR11, R5 ;  /* 0x0000000b19037c24 */ /* 0x000fe2000f8e0205 */
[----:B------:R-:W1:Y:S01]  /*1da0*/  LDCU.64 UR10, c[0x0][0x4d0] ;  /* 0x00009a00ff0a77ac */ /* 0x000e620008000a00 */
[----:B------:R-:W-:Y:S01]  /*1db0*/  IMAD.MOV.U32 R2, RZ, RZ, R4 ;  /* 0x000000ffff027224 */ /* 0x000fe200078e0004 */
[----:B------:R-:W-:Y:S01]  /*1dc0*/  SHF.R.S32.HI R83, RZ, 0x1f, R77 ;  /* 0x0000001fff537819 */ /* 0x000fe2000001144d */
[----:B------:R-:W-:Y:S01]  /*1dd0*/  IMAD R0, R10, UR12, RZ ;  /* 0x0000000c0a007c24 */ /* 0x000fe2000f8e02ff */
[----:B------:R-:W-:Y:S01]  /*1de0*/  SHF.R.S32.HI R109, RZ, 0x1f, R92 ;  /* 0x0000001fff6d7819 */ /* 0x000fe2000001145c */
[----:B------:R-:W-:Y:S01]  /*1df0*/  IMAD R5, R88, UR17, R7 ;  /* 0x0000001158057c24 */ /* 0x000fe2000f8e0207 */
[----:B------:R-:W-:Y:S01]  /*1e00*/  SHF.R.S32.HI R108, RZ, 0x1f, R96 ;  /* 0x0000001fff6c7819 */ /* 0x000fe20000011460 */
[----:B------:R-:W-:Y:S01]  /*1e10*/  IMAD.MOV.U32 R4, RZ, RZ, R6 ;  /* 0x000000ffff047224 */ /* 0x000fe200078e0006 */
[----:B------:R-:W-:Y:S01]  /*1e20*/  SHF.R.S32.HI R6, RZ, 0x1f, R85 ;  /* 0x0000001fff067819 */ /* 0x000fe20000011455 */
[C---:B------:R-:W-:Y:S01]  /*1e30*/  IMAD R0, R8.reuse, UR13, R0 ;  /* 0x0000000d08007c24 */ /* 0x040fe2000f8e0200 */
[----:B------:R-:W-:Y:S01]  /*1e40*/  SHF.R.S32.HI R107, RZ, 0x1f, R89 ;  /* 0x0000001fff6b7819 */ /* 0x000fe20000011459 */
[----:B------:R-:W-:Y:S01]  /*1e50*/  IMAD.WIDE.U32 R4, R8, UR12, R4 ;  /* 0x0000000c08047c25 */ /* 0x000fe2000f8e0004 */
[----:B------:R-:W-:Y:S01]  /*1e60*/  SHF.R.S32.HI R106, RZ, 0x1f, R95 ;  /* 0x0000001fff6a7819 */ /* 0x000fe2000001145f */
[----:B------:R-:W2:Y:S01]  /*1e70*/  LDCU.64 UR12, c[0x0][0x4e0] ;  /* 0x00009c00ff0c77ac */ /* 0x000ea20008000a00 */
[----:B------:R-:W-:Y:S01]  /*1e80*/  SHF.R.S32.HI R105, RZ, 0x1f, R94 ;  /* 0x0000001fff697819 */ /* 0x000fe2000001145e */
[----:B------:R-:W-:Y:S01]  /*1e90*/  IMAD R7, R10, UR18, RZ ;  /* 0x000000120a077c24 */ /* 0x000fe2000f8e02ff */
[----:B------:R-:W-:Y:S01]  /*1ea0*/  IADD3 R5, PT, PT, R5, R0, RZ ;  /* 0x0000000005057210 */ /* 0x000fe20007ffe0ff */
[----:B------:R-:W-:Y:S01]  /*1eb0*/  IMAD.WIDE.U32 R2, R88, R12, R2 ;  /* 0x0000000c58027225 */ /* 0x000fe200078e0002 */
[----:B------:R-:W-:-:S02]  /*1ec0*/  IADD3 R0, P0, PT, -R85, R226, RZ ;  /* 0x000000e255007210 */ /* 0x000fc40007f1e1ff */
[----:B------:R-:W-:Y:S01]  /*1ed0*/  SHF.R.S32.HI R104, RZ, 0x1f, R93 ;  /* 0x0000001fff687819 */ /* 0x000fe2000001145d */
[----:B------:R-:W-:Y:S01]  /*1ee0*/  IMAD R14, R8, UR19, R7 ;  /* 0x00000013080e7c24 */ /* 0x000fe2000f8e0207 */
[C---:B------:R-:W-:Y:S01]  /*1ef0*/  IADD3 R7, P1, PT, R9.reuse, R97, RZ ;  /* 0x0000006109077210 */ /* 0x040fe20007f3e0ff */
[----:B------:R-:W-:Y:S01]  /*1f00*/  IMAD R3, R88, R13, R3 ;  /* 0x0000000d58037224 */ /* 0x000fe200078e0203 */
[----:B------:R-:W-:Y:S01]  /*1f10*/  USHF.L.U32 UR19, UR16, 0x8, URZ ;  /* 0x0000000810137899 */ /* 0x000fe200080006ff */
[----:B------:R-:W-:Y:S01]  /*1f20*/  IMAD.X R10, RZ, RZ, ~R6, P0 ;  /* 0x000000ffff0a7224 */ /* 0x000fe200000e0e06 */
[----:B------:R-:W-:Y:S01]  /*1f30*/  IADD3 R6, P0, PT, R9, R98, RZ ;  /* 0x0000006209067210 */ /* 0x000fe20007f1e0ff */
[----:B------:R-:W-:Y:S01]  /*1f40*/  IMAD.WIDE.U32 R2, R8, UR18, R2 ;  /* 0x0000001208027c25 */ /* 0x000fe2000f8e0002 */
[----:B------:R-:W-:Y:S02]  /*1f50*/  USHF.L.U32 UR18, UR16, 0x6, URZ ;  /* 0x0000000610127899 */ /* 0x000fe400080006ff */
[----:B------:R-:W-:Y:S01]  /*1f60*/  SHF.L.U32 R53, R6, 0x1, RZ ;  /* 0x0000000106357819 */ /* 0x000fe200000006ff */
[----:B------:R-:W-:-:S02]  /*1f70*/  IMAD.X R9, R11, 0x1, R99, P1 ;  /* 0x000000010b097824 */ /* 0x000fc400008e0663 */
[----:B------:R-:W-:Y:S01]  /*1f80*/  IMAD R8, R10, UR16, RZ ;  /* 0x000000100a087c24 */ /* 0x000fe2000f8e02ff */
[----:B------:R-:W-:Y:S01]  /*1f90*/  IADD3 R54, P1, PT, R53, UR14, RZ ;  /* 0x0000000e35367c10 */ /* 0x000fe2000ff3e0ff */
[----:B------:R-:W-:Y:S01]  /*1fa0*/  IMAD.IADD R3, R3, 0x1, R14 ;  /* 0x0000000103037824 */ /* 0x000fe200078e020e */
[----:B------:R-:W-:Y:S01]  /*1fb0*/  SHF.L.U64.HI R9, R7, 0x1, R9 ;  /* 0x0000000107097819 */ /* 0x000fe20000010209 */
[C---:B------:R-:W-:Y:S01]  /*1fc0*/  IMAD R15, R0.reuse, UR17, R8 ;  /* 0x00000011000f7c24 */ /* 0x040fe2000f8e0208 */
[----:B------:R-:W-:Y:S01]  /*1fd0*/  IADD3.X R8, PT, PT, R11, R101, RZ, P0, !PT ;  /* 0x000000650b087210 */ /* 0x000fe200007fe4ff */
[----:B------:R-:W-:Y:S01]  /*1fe0*/  IMAD.SHL.U32 R7, R7, 0x2, RZ ;  /* 0x0000000207077824 */ /* 0x000fe200078e00ff */
[----:B------:R-:W3:Y:S01]  /*1ff0*/  LDCU.U8 UR17, c[0x0][0x533] ;  /* 0x0000a660ff1177ac */ /* 0x000ee20008000000 */
[----:B------:R-:W-:Y:S01]  /*2000*/  IMAD.WIDE.U32 R4, R0, UR16, R4 ;  /* 0x0000001000047c25 */ /* 0x000fe2000f8e0004 */
[----:B------:R-:W-:Y:S02]  /*2010*/  SHF.L.U64.HI R8, R6, 0x1, R8 ;  /* 0x0000000106087819 */ /* 0x000fe40000010208 */
[----:B------:R-:W-:Y:S01]  /*2020*/  IADD3 R26, P0, PT, R7, UR14, RZ ;  /* 0x0000000e071a7c10 */ /* 0x000fe2000ff1e0ff */
[-C--:B------:R-:W-:Y:S01]  /*2030*/  IMAD R6, R10, R12.reuse, RZ ;  /* 0x0000000c0a067224 */ /* 0x080fe200078e02ff */
[----:B------:R-:W4:Y:S01]  /*2040*/  LDCU UR16, c[0x0][0x450] ;  /* 0x00008a00ff1077ac */ /* 0x000f220008000800 */
[----:B------:R-:W-:Y:S01]  /*2050*/  IMAD.WIDE.U32 R2, R0, R12, R2 ;  /* 0x0000000c00027225 */ /* 0x000fe200078e0002 */
[----:B------:R-:W-:-:S02]  /*2060*/  IADD3.X R27, PT, PT, R9, UR15, RZ, P0, !PT ;  /* 0x0000000f091b7c10 */ /* 0x000fc400087fe4ff */
[----:B-1----:R-:W-:Y:S01]  /*2070*/  IADD3 R36, P0, PT, R7, UR10, RZ ;  /* 0x0000000a07247c10 */ /* 0x002fe2000ff1e0ff */
[----:B------:R-:W-:Y:S01]  /*2080*/  IMAD R6, R0, R13, R6 ;  /* 0x0000000d00067224 */ /* 0x000fe200078e0206 */
[----:B------:R-:W-:Y:S01]  /*2090*/  LEA R64, P3, R4, UR8, 0x1 ;  /* 0x0000000804407c11 */ /* 0x000fe2000f8608ff */
[----:B------:R-:W-:Y:S01]  /*20a0*/  IMAD.IADD R0, R5, 0x1, R15 ;  /* 0x0000000105007824 */ /* 0x000fe200078e020f */
[----:B------:R-:W-:Y:S01]  /*20b0*/  IADD3.X R37, PT, PT, R9, UR11, RZ, P0, !PT ;  /* 0x0000000b09257c10 */ /* 0x000fe200087fe4ff */
[----:B------:R-:W-:Y:S01]  /*20c0*/  IMAD.SHL.U32 R58, R12, 0x20, RZ ;  /* 0x000000200c3a7824 */ /* 0x000fe200078e00ff */
[----:B------:R-:W-:Y:S01]  /*20d0*/  IADD3 R6, PT, PT, R3, R6, RZ ;  /* 0x0000000603067210 */ /* 0x000fe20007ffe0ff */
[----:B------:R-:W-:Y:S01]  /*20e0*/  IMAD.MOV.U32 R56, RZ, RZ, R16 ;  /* 0x000000ffff387224 */ /* 0x000fe200078e0010 */
[----:B------:R-:W-:Y:S01]  /*20f0*/  LEA.HI.X R63, R4, UR9, R0, 0x1, P3 ;  /* 0x00000009043f7c11 */ /* 0x000fe200098f0c00 */
[----:B------:R-:W-:Y:S01]  /*2100*/  IMAD.SHL.U32 R0, R12, 0x100, RZ ;  /* 0x000001000c007824 */ /* 0x000fe200078e00ff */
[----:B------:R-:W-:Y:S01]  /*2110*/  IADD3 R3, P0, PT, RZ, -UR21, RZ ;  /* 0x80000015ff037c10 */ /* 0x000fe2000ff1e0ff */
[----:B------:R-:W-:Y:S01]  /*2120*/  IMAD.MOV.U32 R48, RZ, RZ, R19 ;  /* 0x000000ffff307224 */ /* 0x000fe200078e0013 */
[----:B------:R-:W-:Y:S01]  /*2130*/  LEA R25, P2, R2, UR4, 0x1 ;  /* 0x0000000402197c11 */ /* 0x000fe2000f8408ff */
[----:B------:R-:W-:Y:S01]  /*2140*/  VIADD R69, R226, 0x20 ;  /* 0x00000020e2457836 */ /* 0x000fe20000000000 */
[----:B------:R-:W-:Y:S01]  /*2150*/  IADD3.X R52, PT, PT, R8, UR15, RZ, P1, !PT ;  /* 0x0000000f08347c10 */ /* 0x000fe20008ffe4ff */
[----:B------:R-:W-:Y:S01]  /*2160*/  IMAD.X R0, RZ, RZ, ~R0, P0 ;  /* 0x000000ffff007224 */ /* 0x000fe200000e0e00 */
[----:B------:R-:W-:Y:S01]  /*2170*/  LEA.HI.X R24, R2, UR5, R6, 0x1, P2 ;  /* 0x0000000502187c11 */ /* 0x000fe200090f0c06 */
[C---:B------:R-:W-:Y:S01]  /*2180*/  VIADD R75, R226.reuse, 0x60 ;  /* 0x00000060e24b7836 */ /* 0x040fe20000000000 */
[----:B------:R-:W-:Y:S01]  /*2190*/  IADD3.X R2, PT, PT, RZ, ~UR19, RZ, P0, !PT ;  /* 0x80000013ff027c10 */ /* 0x000fe200087fe4ff */
[C---:B------:R-:W-:Y:S01]  /*21a0*/  VIADD R73, R226.reuse, 0xa0 ;  /* 0x000000a0e2497836 */ /* 0x040fe20000000000 */
[----:B------:R-:W-:Y:S01]  /*21b0*/  IADD3 R53, P1, PT, R53, UR10, RZ ;  /* 0x0000000a35357c10 */ /* 0x000fe2000ff3e0ff */
[----:B------:R-:W-:Y:S01]  /*21c0*/  VIADD R71, R226, 0xe0 ;  /* 0x000000e0e2477836 */ /* 0x000fe20000000000 */
[----:B----4-:R-:W-:Y:S01]  /*21d0*/  MOV R14, UR16 ;  /* 0x00000010000e7c02 */ /* 0x010fe20008000f00 */
[----:B------:R-:W-:Y:S01]  /*21e0*/  IMAD R51, R217, -0x100, R85 ;  /* 0xffffff00d9337824 */ /* 0x000fe200078e0255 */
[----:B------:R-:W-:Y:S01]  /*21f0*/  SHF.R.S64 R82, R3, 0x1f, R2 ;  /* 0x0000001f03527819 */ /* 0x000fe20000001002 */
[----:B------:R-:W-:Y:S01]  /*2200*/  IMAD R47, R217, -0x100, R100 ;  /* 0xffffff00d92f7824 */ /* 0x000fe200078e0264 */
[----:B------:R-:W-:Y:S01]  /*2210*/  SHF.R.S32.HI R81, RZ, 0x1f, R2 ;  /* 0x0000001fff517819 */ /* 0x000fe20000011402 */
[----:B------:R-:W-:Y:S01]  /*2220*/  IMAD.MOV.U32 R62, RZ, RZ, R217 ;  /* 0x000000ffff3e7224 */ /* 0x000fe200078e00d9 */
[--C-:B------:R-:W-:Y:S01]  /*2230*/  SHF.R.S64 R80, R3, 0x1f, R0.reuse ;  /* 0x0000001f03507819 */ /* 0x100fe20000001000 */
[----:B------:R-:W1:Y:S01]  /*2240*/  LDCU.64 UR4, c[0x0][0x3b8] ;  /* 0x00007700ff0477ac */ /* 0x000e620008000a00 */
[----:B------:R-:W-:-:S02]  /*2250*/  SHF.R.S32.HI R79, RZ, 0x1f, R0 ;  /* 0x0000001fff4f7819 */ /* 0x000fc40000011400 */
[----:B------:R-:W-:Y:S01]  /*2260*/  IADD3.X R50, PT, PT, R8, UR11, RZ, P1, !PT ;  /* 0x0000000b08327c10 */ /* 0x000fe20008ffe4ff */
[----:B------:R-:W4:Y:S01]  /*2270*/  LDCU.64 UR14, c[0x0][0x3c0] ;  /* 0x00007800ff0e77ac */ /* 0x000f220008000a00 */
[----:B------:R-:W1:Y:S01]  /*2280*/  LDCU.128 UR8, c[0x0][0x3a0] ;  /* 0x00007400ff0877ac */ /* 0x000e620008000c00 */
[----:B--23--:R-:W-:-:S11]  /*2290*/  UISETP.NE.AND UP0, UPT, UR17, URZ, UPT ;  /* 0x000000ff1100728c */ /* 0x00cfd6000bf05270 */
.L_x_1726:
[----:B------:R-:W-:Y:S01]  /*22a0*/  VIADD R47, R47, 0x100 ;  /* 0x000001002f2f7836 */ /* 0x000fe20000000000 */
[----:B------:R-:W-:Y:S01]  /*22b0*/  BSSY.RECONVERGENT B1, `(.L_x_1689) ;  /* 0x0000596000017945 */ /* 0x000fe20003800200 */
[----:B------:R-:W-:Y:S02]  /*22c0*/  VIADD R51, R51, 0x100 ;  /* 0x0000010033337836 */ /* 0x000fe40000000000 */
[----:B------:R-:W-:Y:S01]  /*22d0*/  VIADD R62, R62, 0xffffffff ;  /* 0xffffffff3e3e7836 */ /* 0x000fe20000000000 */
[C---:B------:R-:W-:Y:S01]  /*22e0*/  ISETP.GE.AND P0, PT, R226.reuse, R47, PT ;  /* 0x0000002fe200720c */ /* 0x040fe20003f06270 */
[----:B------:R-:W-:Y:S02]  /*22f0*/  IMAD.MOV.U32 R65, RZ, RZ, R59 ;  /* 0x000000ffff417224 */ /* 0x000fe400078e003b */
[----:B------:R-:W-:Y:S01]  /*2300*/  VIADD R59, R59, 0xffffff00 ;  /* 0xffffff003b3b7836 */ /* 0x000fe20000000000 */
[----:B------:R-:W-:Y:S02]  /*2310*/  ISETP.GE.AND P2, PT, R226, R51, !P0 ;  /* 0x00000033e200720c */ /* 0x000fe40004746270 */
[C---:B------:R-:W-:Y:S02]  /*2320*/  ISETP.GE.AND P0, PT, R69.reuse, R47, PT ;  /* 0x0000002f4500720c */ /* 0x040fe40003f06270 */
[----:B------:R-:W-:Y:S02]  /*2330*/  P2R R15, PR, RZ, 0x4 ;  /* 0x00000004ff0f7803 */ /* 0x000fe40000000000 */
[----:B------:R-:W-:Y:S02]  /*2340*/  ISETP.LT.OR P3, PT, R69, R51, P0 ;  /* 0x000000334500720c */ /* 0x000fe40000761670 */
[----:B------:R-:W-:Y:S02]  /*2350*/  IADD3 R4, P0, PT, R64, UR18, RZ ;  /* 0x0000001240047c10 */ /* 0x000fe4000ff1e0ff */
[----:B------:R-:W-:Y:S02]  /*2360*/  P2R R40, PR, RZ, 0x8 ;  /* 0x00000008ff287803 */ /* 0x000fe40000000000 */
[----:B------:R-:W-:Y:S01]  /*2370*/  IADD3.X R5, PT, PT, R63, UR20, RZ, P0, !PT ;  /* 0x000000143f057c10 */ /* 0x000fe200087fe4ff */
[----:B------:R-:W-:Y:S01]  /*2380*/  @P2 IMAD.MOV.U32 R2, RZ, RZ, R64 ;  /* 0x000000ffff022224 */ /* 0x000fe200078e0040 */
[C---:B------:R-:W-:Y:S01]  /*2390*/  ISETP.GE.AND P0, PT, R76.reuse, R47, PT ;  /* 0x0000002f4c00720c */ /* 0x040fe20003f06270 */
[----:B------:R-:W-:Y:S03]  /*23a0*/  @P2 IMAD.MOV.U32 R3, RZ, RZ, R63 ;  /* 0x000000ffff032224 */ /* 0x000fe600078e003f */
[----:B------:R-:W-:Y:S02]  /*23b0*/  ISETP.LT.OR P5, PT, R76, R51, P0 ;  /* 0x000000334c00720c */ /* 0x000fe400007a1670 */
[----:B---3--:R2:W3:Y:S11]  /*23c0*/  @P2 LDG.E.128 R8, desc[UR6][R2.64] ;  /* 0x0000000602082981 */ /* 0x0084f6000c1e1d00 */
[----:B------:R-:W5:Y:S01]  /*23d0*/  @!P5 LDC.64 R12, c[0x0][0x3c0] ;  /* 0x0000f000ff0cdb82 */ /* 0x000f620000000a00 */
[----:B------:R-:W-:Y:S04]  /*23e0*/  @!P5 IADD3 R6, P0, PT, R4, UR18, RZ ;  /* 0x000000120406dc10 */ /* 0x000fe8000ff1e0ff */
[----:B------:R-:W-:Y:S02]  /*23f0*/  @!P5 IADD3.X R7, PT, PT, R5, UR20, RZ, P0, !PT ;  /* 0x000000140507dc10 */ /* 0x000fe400087fe4ff */
[C---:B------:R-:W-:Y:S04]  /*2400*/  ISETP.GE.AND P0, PT, R75.reuse, R47, PT ;  /* 0x0000002f4b00720c */ /* 0x040fe80003f06270 */
[----:B------:R-:W-:Y:S01]  /*2410*/  ISETP.GE.AND P6, PT, R75, R51, !P0 ;  /* 0x000000334b00720c */ /* 0x000fe200047c6270 */
[----:B--2---:R-:W-:Y:S02]  /*2420*/  @P2 IMAD.MOV.U32 R2, RZ, RZ, R57 ;  /* 0x000000ffff022224 */ /* 0x004fe400078e0039 */
[----:B------:R-:W-:Y:S05]  /*2430*/  @P2 IMAD.MOV.U32 R3, RZ, RZ, R56 ;  /* 0x000000ffff032224 */ /* 0x000fea00078e0038 */
[----:B---3--:R2:W-:Y:S06]  /*2440*/  @P2 STG.E.128 desc[UR6][R2.64], R8 ;  /* 0x0000000802002986 */ /* 0x0085ec000c101d06 */
[----:B--2---:R-:W2:Y:S01]  /*2450*/  @!P3 LDG.E.128 R8, desc[UR6][R4.64] ;  /* 0x000000060408b981 */ /* 0x004ea2000c1e1d00 */
[C---:B------:R-:W-:Y:S04]  /*2460*/  LEA R2, P1, R78.reuse, R57, 0x1 ;  /* 0x000000394e027211 */ /* 0x040fe800078208ff */
[----:B------:R-:W-:Y:S05]  /*2470*/  LEA.HI.X R3, R78, R56, R84, 0x1, P1 ;  /* 0x000000384e037211 */ /* 0x000fea00008f0c54 */
[----:B--2---:R2:W-:Y:S06]  /*2480*/  @!P3 STG.E.128 desc[UR6][R2.64], R8 ;  /* 0x000000080200b986 */ /* 0x0045ec000c101d06 */
[----:B------:R3:W4:Y:S01]  /*2490*/  @!P5 LDG.E.128 R16, desc[UR6][R6.64] ;  /* 0x000000060610d981 */ /* 0x000722000c1e1d00 */
[----:B--2---:R-:W3:Y:S01]  /*24a0*/  @P6 LDC.64 R10, c[0x0][0x4b0] ;  /* 0x00012c00ff0a6b82 */ /* 0x004ee20000000a00 */
[C---:B-----5:R-:W-:Y:S04]  /*24b0*/  @!P5 LEA R8, P1, R12.reuse, R2, 0x6 ;  /* 0x000000020c08d211 */ /* 0x060fe800078230ff */
[----:B------:R-:W-:Y:S02]  /*24c0*/  @!P5 LEA.HI.X R9, R12, R3, R13, 0x6, P1 ;  /* 0x000000030c09d211 */ /* 0x000fe400008f340d */
[C---:B---3--:R-:W-:Y:S04]  /*24d0*/  @P6 LEA R6, P0, R10.reuse, R4, 0x7 ;  /* 0x000000040a066211 */ /* 0x048fe800078038ff */
[----:B------:R-:W-:Y:S02]  /*24e0*/  @P6 LEA.HI.X R7, R10, R5, R11, 0x7, P0 ;  /* 0x000000050a076211 */ /* 0x000fe400000f3c0b */
[----:B------:R-:W2:Y:S01]  /*24f0*/  @P6 LDC.64 R10, c[0x0][0x3c0] ;  /* 0x0000f000ff0a6b82 */ /* 0x000ea20000000a00 */
[C---:B------:R-:W-:Y:S04]  /*2500*/  ISETP.GE.AND P0, PT, R74.reuse, R47, PT ;  /* 0x0000002f4a00720c */ /* 0x040fe80003f06270 */
[----:B------:R-:W-:Y:S01]  /*2510*/  ISETP.LT.OR P3, PT, R74, R51, P0 ;  /* 0x000000334a00720c */ /* 0x000fe20000761670 */
[----:B----4-:R3:W-:Y:S11]  /*2520*/  @!P5 STG.E.128 desc[UR6][R8.64], R16 ;  /* 0x000000100800d986 */ /* 0x0107f6000c101d06 */
[----:B------:R-:W-:Y:S01]  /*2530*/  @!UPT UIADD3 URZ, UPT, UPT, URZ, URZ, URZ ;  /* 0x000000fffffff290 */ /* 0x000fe2000fffe0ff */
[----:B---3--:R-:W3:Y:S01]  /*2540*/  @!P3 LDC.64 R8, c[0x0][0x4b0] ;  /* 0x00012c00ff08bb82 */ /* 0x008ee20000000a00 */
[----:B------:R4:W5:Y:S01]  /*2550*/  @P6 LDG.E.128 R16, desc[UR6][R6.64] ;  /* 0x0000000606106981 */ /* 0x000962000c1e1d00 */
[----:B---3--:R-:W-:Y:S02]  /*2560*/  @!P3 IMAD R9, R9, 0xc0, RZ ;  /* 0x000000c00909b824 */ /* 0x008fe400078e02ff */
[----:B----4-:R-:W-:Y:S01]  /*2570*/  @!P3 IMAD.WIDE.U32 R6, R8, 0xc0, R4 ;  /* 0x000000c00806b825 */ /* 0x010fe200078e0004 */
[C---:B--2---:R-:W-:Y:S03]  /*2580*/  @P6 LEA R8, P0, R10.reuse, R2, 0x7 ;  /* 0x000000020a086211 */ /* 0x044fe600078038ff */
[----:B------:R-:W-:Y:S01]  /*2590*/  @!P3 IMAD.IADD R7, R7, 0x1, R9 ;  /* 0x000000010707b824 */ /* 0x000fe200078e0209 */
[----:B------:R-:W-:Y:S02]  /*25a0*/  @P6 LEA.HI.X R9, R10, R3, R11, 0x7, P0 ;  /* 0x000000030a096211 */ /* 0x000fe400000f3c0b */
[C---:B------:R-:W-:Y:S04]  /*25b0*/  ISETP.GE.AND P0, PT, R73.reuse, R47, PT ;  /* 0x0000002f4900720c */ /* 0x040fe80003f06270 */
[----:B------:R-:W-:Y:S04]  /*25c0*/  ISETP.GE.AND P2, PT, R73, R51, !P0 ;  /* 0x000000334900720c */ /* 0x000fe80004746270 */
[----:B------:R-:W-:Y:S09]  /*25d0*/  P2R R55, PR, RZ, 0x4 ;  /* 0x00000004ff377803 */ /* 0x000ff20000000000 */
[----:B------:R-:W2:Y:S01]  /*25e0*/  @P2 LDC.64 R10, c[0x0][0x4b0] ;  /* 0x00012c00ff0a2b82 */ /* 0x000ea20000000a00 */
[----:B-----5:R3:W-:Y:S06]  /*25f0*/  @P6 STG.E.128 desc[UR6][R8.64], R16 ;  /* 0x0000001008006986 */ /* 0x0207ec000c101d06 */
[----:B---3--:R3:W4:Y:S01]  /*2600*/  @!P3 LDG.E.128 R16, desc[UR6][R6.64] ;  /* 0x000000060610b981 */ /* 0x008722000c1e1d00 */
[C---:B--2---:R-:W-:Y:S04]  /*2610*/  @P2 LEA R8, P0, R10.reuse, R4, 0x8 ;  /* 0x000000040a082211 */ /* 0x044fe800078040ff */
[----:B------:R-:W-:Y:S01]  /*2620*/  @P2 LEA.HI.X R9, R10, R5, R11, 0x8, P0 ;  /* 0x000000050a092211 */ /* 0x000fe200000f440b */
[----:B---3--:R-:W2:Y:S02]  /*2630*/  @!P3 LDC.64 R6, c[0x0][0x3c0] ;  /* 0x0000f000ff06bb82 */ /* 0x008ea40000000a00 */
[----:B--2---:R-:W-:Y:S02]  /*2640*/  @!P3 IMAD R0, R7, 0xc0, RZ ;  /* 0x000000c00700b824 */ /* 0x004fe400078e02ff */
[----:B------:R-:W-:Y:S04]  /*2650*/  @!P3 IMAD.WIDE.U32 R6, R6, 0xc0, R2 ;  /* 0x000000c00606b825 */ /* 0x000fe800078e0002 */
[----:B------:R-:W-:Y:S05]  /*2660*/  @!P3 IMAD.IADD R7, R7, 0x1, R0 ;  /* 0x000000010707b824 */ /* 0x000fea00078e0200 */
[----:B----4-:R2:W-:Y:S02]  /*2670*/  @!P3 STG.E.128 desc[UR6][R6.64], R16 ;  /* 0x000000100600b986 */ /* 0x0105e4000c101d06 */
[----:B--2---:R-:W2:Y:S04]  /*2680*/  @P2 LDC.64 R6, c[0x0][0x3c0] ;  /* 0x0000f000ff062b82 */ /* 0x004ea80000000a00 */
[----:B------:R2:W3:Y:S02]  /*2690*/  @P2 LDG.E.128 R16, desc[UR6][R8.64] ;  /* 0x0000000608102981 */ /* 0x0004e4000c1e1d00 */
[C---:B--2---:R-:W-:Y:S04]  /*26a0*/  @P2 LEA R8, P0, R6.reuse, R2, 0x8 ;  /* 0x0000000206082211 */ /* 0x044fe800078040ff */
[----:B------:R-:W-:Y:S02]  /*26b0*/  @P2 LEA.HI.X R9, R6, R3, R7, 0x8, P0 ;  /* 0x0000000306092211 */ /* 0x000fe400000f4407 */
[C---:B------:R-:W-:Y:S04]  /*26c0*/  ISETP.GE.AND P0, PT, R72.reuse, R47, PT ;  /* 0x0000002f4800720c */ /* 0x040fe80003f06270 */
[----:B------:R-:W-:Y:S02]  /*26d0*/  ISETP.GE.AND P4, PT, R72, R51, !P0 ;  /* 0x000000334800720c */ /* 0x000fe40004786270 */
[C---:B------:R-:W-:Y:S04]  /*26e0*/  ISETP.GE.AND P0, PT, R71.reuse, R47, PT ;  /* 0x0000002f4700720c */ /* 0x040fe80003f06270 */
[----:B------:R-:W-:Y:S02]  /*26f0*/  ISETP.GE.AND P1, PT, R71, R51, !P0 ;  /* 0x000000334700720c */ /* 0x000fe40004726270 */
[----:B------:R-:W-:Y:S02]  /*2700*/  ISETP.NE.AND P0, PT, R14, RZ, PT ;  /* 0x000000ff0e00720c */ /* 0x000fe40003f05270 */
[----:B------:R-:W-:Y:S03]  /*2710*/  P2R R61, PR, RZ, 0x2 ;  /* 0x00000002ff3d7803 */ /* 0x000fe60000000000 */
[----:B------:R-:W2:Y:S08]  /*2720*/  @P4 LDC.64 R6, c[0x0][0x4b0] ;  /* 0x00012c00ff064b82 */ /* 0x000eb00000000a00 */
[----:B------:R-:W4:Y:S01]  /*2730*/  @P1 LDC.64 R12, c[0x0][0x4b0] ;  /* 0x00012c00ff0c1b82 */ /* 0x000f220000000a00 */
[----:B--2---:R-:W-:Y:S02]  /*2740*/  @P4 IMAD R0, R7, 0x140, RZ ;  /* 0x0000014007004824 */ /* 0x004fe400078e02ff */
[----:B------:R-:W-:Y:S04]  /*2750*/  @P4 IMAD.WIDE.U32 R6, R6, 0x140, R4 ;  /* 0x0000014006064825 */ /* 0x000fe800078e0004 */
[----:B------:R-:W-:Y:S02]  /*2760*/  @P4 IMAD.IADD R7, R7, 0x1, R0 ;  /* 0x0000000107074824 */ /* 0x000fe400078e0200 */
[----:B----4-:R-:W-:Y:S01]  /*2770*/  @P1 IMAD R13, R13, 0x180, RZ ;  /* 0x000001800d0d1824 */ /* 0x010fe200078e02ff */
[----:B---3--:R2:W-:Y:S01]  /*2780*/  @P2 STG.E.128 desc[UR6][R8.64], R16 ;  /* 0x0000001008002986 */ /* 0x0085e2000c101d06 */
[----:B------:R-:W-:Y:S04]  /*2790*/  ISETP.GT.AND P2, PT, R62, R70, PT ;  /* 0x000000463e00720c */ /* 0x000fe80003f44270 */
[----:B------:R-:W-:Y:S02]  /*27a0*/  P2R R68, PR, RZ, 0x4 ;  /* 0x00000004ff447803 */ /* 0x000fe40000000000 */
[----:B------:R-:W-:Y:S01]  /*27b0*/  ISETP.NE.AND P2, PT, R15, RZ, PT ;  /* 0x000000ff0f00720c */ /* 0x000fe20003f45270 */
[----:B--2---:R2:W3:Y:S02]  /*27c0*/  @P4 LDG.E.128 R8, desc[UR6][R6.64] ;  /* 0x0000000606084981 */ /* 0x0044e4000c1e1d00 */
[----:B--2---:R-:W2:Y:S02]  /*27d0*/  @P4 LDC.64 R6, c[0x0][0x3c0] ;  /* 0x0000f000ff064b82 */ /* 0x004ea40000000a00 */
[----:B--2---:R-:W-:Y:S02]  /*27e0*/  @P4 IMAD R0, R7, 0x140, RZ ;  /* 0x0000014007004824 */ /* 0x004fe400078e02ff */
[----:B------:R-:W-:Y:S04]  /*27f0*/  @P4 IMAD.WIDE.U32 R6, R6, 0x140, R2 ;  /* 0x0000014006064825 */ /* 0x000fe800078e0002 */
[----:B------:R-:W-:Y:S02]  /*2800*/  @P4 IMAD.IADD R7, R7, 0x1, R0 ;  /* 0x0000000107074824 */ /* 0x000fe400078e0200 */
[----:B------:R-:W-:Y:S04]  /*2810*/  @P1 IMAD.WIDE.U32 R4, R12, 0x180, R4 ;  /* 0x000001800c041825 */ /* 0x000fe800078e0004 */
[----:B------:R-:W-:Y:S01]  /*2820*/  @P1 IMAD.IADD R5, R5, 0x1, R13 ;  /* 0x0000000105051824 */ /* 0x000fe200078e020d */
[----:B---3--:R2:W-:Y:S02]  /*2830*/  @P4 STG.E.128 desc[UR6][R6.64], R8 ;  /* 0x0000000806004986 */ /* 0x0085e4000c101d06 */
[----:B--2---:R-:W2:Y:S04]  /*2840*/  @P1 LDC.64 R8, c[0x0][0x3c0] ;  /* 0x0000f000ff081b82 */ /* 0x004ea80000000a00 */
[----:B------:R-:W3:Y:S01]  /*2850*/  @P1 LDG.E.128 R4, desc[UR6][R4.64] ;  /* 0x0000000604041981 */ /* 0x000ee2000c1e1d00 */
[----:B--2---:R-:W-:Y:S02]  /*2860*/  @P1 IMAD R9, R9, 0x180, RZ ;  /* 0x0000018009091824 */ /* 0x004fe400078e02ff */
[----:B------:R-:W-:Y:S04]  /*2870*/  @P1 IMAD.WIDE.U32 R2, R8, 0x180, R2 ;  /* 0x0000018008021825 */ /* 0x000fe800078e0002 */
[----:B------:R-:W-:Y:S05]  /*2880*/  @P1 IMAD.IADD R3, R3, 0x1, R9 ;  /* 0x0000000103031824 */ /* 0x000fea00078e0209 */
[----:B---3--:R2:W-:Y:S01]  /*2890*/  @P1 STG.E.128 desc[UR6][R2.64], R4 ;  /* 0x0000000402001986 */ /* 0x0085e2000c101d06 */
[----:B------:R-:W-:Y:S05]  /*28a0*/  @P0 BRA `(.L_x_1690) ;  /* 0x0000000400200947 */ /* 0x000fea0003800000 */
[----:B--2---:R-:W-:Y:S01]  /*28b0*/  @P2 IMAD.MOV.U32 R6, RZ, RZ, R25 ;  /* 0x000000ffff062224 */ /* 0x004fe200078e0019 */
[C---:B------:R-:W-:Y:S01]  /*28c0*/  LEA R4, P0, R58.reuse, R25, 0x1 ;  /* 0x000000193a047211 */ /* 0x040fe200078008ff */
[----:B------:R-:W-:Y:S03]  /*28d0*/  @P2 IMAD.MOV.U32 R7, RZ, RZ, R24 ;  /* 0x000000ffff072224 */ /* 0x000fe600078e0018 */
[----:B------:R-:W-:Y:S02]  /*28e0*/  LEA.HI.X R5, R58, R24, R66, 0x1, P0 ;  /* 0x000000183a057211 */ /* 0x000fe400000f0c42 */
[----:B------:R2:W3:Y:S01]  /*28f0*/  @P2 LDG.E.128 R8, desc[UR6][R6.64] ;  /* 0x0000000606082981 */ /* 0x0004e2000c1e1d00 */
[C---:B------:R-:W-:Y:S04]  /*2900*/  LEA R2, P0, R60.reuse, R49, 0x1 ;  /* 0x000000313c027211 */ /* 0x040fe800078008ff */
[----:B------:R-:W-:Y:S01]  /*2910*/  LEA.HI.X R3, R60, R48, R67, 0x1, P0 ;  /* 0x000000303c037211 */ /* 0x000fe200000f0c43 */
[----:B--2---:R-:W-:Y:S02]  /*2920*/  @P2 IMAD.MOV.U32 R6, RZ, RZ, R49 ;  /* 0x000000ffff062224 */ /* 0x004fe400078e0031 */
[----:B------:R-:W-:Y:S05]  /*2930*/  @P2 IMAD.MOV.U32 R7, RZ, RZ, R48 ;  /* 0x000000ffff072224 */ /* 0x000fea00078e0030 */
[----:B---3--:R2:W-:Y:S01]  /*2940*/  @P2 STG.E.128 desc[UR6][R6.64], R8 ;  /* 0x0000000806002986 */ /* 0x0085e2000c101d06 */
[----:B------:R-:W-:Y:S01]  /*2950*/  ISETP.NE.AND P2, PT, R55, RZ, PT ;  /* 0x000000ff3700720c */ /* 0x000fe20003f45270 */
[----:B--2---:R-:W2:Y:S02]  /*2960*/  @!P5 LDC.64 R6, c[0x0][0x4a8] ;  /* 0x00012a00ff06db82 */ /* 0x004ea40000000a00 */
[C---:B--2---:R-:W-:Y:S04]  /*2970*/  @!P5 LEA R10, P0, R6.reuse, R4, 0x6 ;  /* 0x00000004060ad211 */ /* 0x044fe800078030ff */
[----:B------:R-:W-:Y:S02]  /*2980*/  @!P5 LEA.HI.X R11, R6, R5, R7, 0x6, P0 ;  /* 0x00000005060bd211 */ /* 0x000fe400000f3407 */
[----:B------:R-:W2:Y:S02]  /*2990*/  @!P5 LDC.64 R6, c[0x0][0x3b8] ;  /* 0x0000ee00ff06db82 */ /* 0x000ea40000000a00 */
[C---:B--2---:R-:W-:Y:S04]  /*29a0*/  @!P5 LEA R8, P0, R6.reuse, R2, 0x6 ;  /* 0x000000020608d211 */ /* 0x044fe800078030ff */
[----:B------:R-:W-:Y:S02]  /*29b0*/  @!P5 LEA.HI.X R9, R6, R3, R7, 0x6, P0 ;  /* 0x000000030609d211 */ /* 0x000fe400000f3407 */
[----:B------:R-:W-:Y:S11]  /*29c0*/  ISETP.NE.AND P0, PT, R40, RZ, PT ;  /* 0x000000ff2800720c */ /* 0x000ff60003f05270 */
[----:B------:R-:W-:Y:S02]  /*29d0*/  @!UPT UIADD3 URZ, UPT, UPT, URZ, URZ, URZ ;  /* 0x000000fffffff290 */ /* 0x000fe4000fffe0ff */
[----:B------:R-:W2:Y:S05]  /*29e0*/  @!P0 LDG.E.128 R12, desc[UR6][R4.64] ;  /* 0x00000006040c8981 */ /* 0x000eaa000c1e1d00 */
[----:B--2---:R2:W-:Y:S02]  /*29f0*/  @!P0 STG.E.128 desc[UR6][R2.64], R12 ;  /* 0x0000000c02008986 */ /* 0x0045e4000c101d06 */
[----:B--2---:R-:W2:Y:S02]  /*2a00*/  @P6 LDC.64 R12, c[0x0][0x4a8] ;  /* 0x00012a00ff0c6b82 */ /* 0x004ea40000000a00 */
[C---:B--2---:R-:W-:Y:S04]  /*2a10*/  @P6 LEA R6, P0, R12.reuse, R4, 0x7 ;  /* 0x000000040c066211 */ /* 0x044fe800078038ff */
[----:B------:R-:W-:Y:S02]  /*2a20*/  @P6 LEA.HI.X R7, R12, R5, R13, 0x7, P0 ;  /* 0x000000050c076211 */ /* 0x000fe400000f3c0d */
[----:B------:R2:W3:Y:S02]  /*2a30*/  @!P5 LDG.E.128 R12, desc[UR6][R10.64] ;  /* 0x000000060a0cd981 */ /* 0x0004e4000c1e1d00 */
[----:B--2---:R-:W2:Y:S03]  /*2a40*/  @P6 LDC.64 R10, c[0x0][0x3b8] ;  /* 0x0000ee00ff0a6b82 */ /* 0x004ea60000000a00 */
[----:B---3--:R3:W-:Y:S05]  /*2a50*/  @!P5 STG.E.128 desc[UR6][R8.64], R12 ;  /* 0x0000000c0800d986 */ /* 0x0087ea000c101d06 */
[----:B---3--:R3:W4:Y:S01]  /*2a60*/  @P6 LDG.E.128 R12, desc[UR6][R6.64] ;  /* 0x00000006060c6981 */ /* 0x008722000c1e1d00 */
[C---:B--2---:R-:W-:Y:S04]  /*2a70*/  @P6 LEA R8, P0, R10.reuse, R2, 0x7 ;  /* 0x000000020a086211 */ /* 0x044fe800078038ff */
[----:B------:R-:W-:Y:S02]  /*2a80*/  @P6 LEA.HI.X R9, R10, R3, R11, 0x7, P0 ;  /* 0x000000030a096211 */ /* 0x000fe400000f3c0b */
[----:B------:R-:W2:Y:S08]  /*2a90*/  @P2 LDC.64 R10, c[0x0][0x4a8] ;  /* 0x00012a00ff0a2b82 */ /* 0x000eb00000000a00 */
[----:B---3--:R-:W3:Y:S02]  /*2aa0*/  @!P3 LDC.64 R6, c[0x0][0x4a8] ;  /* 0x00012a00ff06bb82 */ /* 0x008ee40000000a00 */
[----:B---3--:R-:W-:Y:S02]  /*2ab0*/  @!P3 IMAD R0, R7, 0xc0, RZ ;  /* 0x000000c00700b824 */ /* 0x008fe400078e02ff */
[----:B------:R-:W-:Y:S04]  /*2ac0*/  @!P3 IMAD.WIDE.U32 R6, R6, 0xc0, R4 ;  /* 0x000000c00606b825 */ /* 0x000fe800078e0004 */
[----:B------:R-:W-:Y:S01]  /*2ad0*/  @!P3 IMAD.IADD R7, R7, 0x1, R0 ;  /* 0x000000010707b824 */ /* 0x000fe200078e0200 */
[----:B----4-:R3:W-:Y:S05]  /*2ae0*/  @P6 STG.E.128 desc[UR6][R8.64], R12 ;  /* 0x0000000c08006986 */ /* 0x0107ea000c101d06 */
[----:B---3--:R3:W4:Y:S01]  /*2af0*/  @!P3 LDG.E.128 R12, desc[UR6][R6.64] ;  /* 0x00000006060cb981 */ /* 0x008722000c1e1d00 */
[C---:B--2---:R-:W-:Y:S04]  /*2b00*/  @P2 LEA R8, P0, R10.reuse, R4, 0x8 ;  /* 0x000000040a082211 */ /* 0x044fe800078040ff */
[----:B------:R-:W-:Y:S02]  /*2b10*/  @P2 LEA.HI.X R9, R10, R5, R11, 0x8, P0 ;  /* 0x000000050a092211 */ /* 0x000fe400000f440b */
[----:B------:R-:W2:Y:S08]  /*2b20*/  @P2 LDC.64 R10, c[0x0][0x3b8] ;  /* 0x0000ee00ff0a2b82 */ /* 0x000eb00000000a00 */
[----:B---3--:R-:W3:Y:S02]  /*2b30*/  @!P3 LDC.64 R6, c[0x0][0x3b8] ;  /* 0x0000ee00ff06bb82 */ /* 0x008ee40000000a00 */
[----:B---3--:R-:W-:Y:S02]  /*2b40*/  @!P3 IMAD R0, R7, 0xc0, RZ ;  /* 0x000000c00700b824 */ /* 0x008fe400078e02ff */
[----:B------:R-:W-:Y:S04]  /*2b50*/  @!P3 IMAD.WIDE.U32 R6, R6, 0xc0, R2 ;  /* 0x000000c00606b825 */ /* 0x000fe800078e0002 */
[----:B------:R-:W-:Y:S05]  /*2b60*/  @!P3 IMAD.IADD R7, R7, 0x1, R0 ;  /* 0x000000010707b824 */ /* 0x000fea00078e0200 */
[----:B----4-:R3:W-:Y:S05]  /*2b70*/  @!P3 STG.E.128 desc[UR6][R6.64], R12 ;  /* 0x0000000c0600b986 */ /* 0x0107ea000c101d06 */
[----:B---3--:R2:W3:Y:S01]  /*2b80*/  @P2 LDG.E.128 R12, desc[UR6][R8.64] ;  /* 0x00000006080c2981 */ /* 0x0084e2000c1e1d00 */
[----:B------:R-:W4:Y:S02]  /*2b90*/  @P4 LDC.64 R6, c[0x0][0x4a8] ;  /* 0x00012a00ff064b82 */ /* 0x000f240000000a00 */
[----:B----4-:R-:W-:Y:S01]  /*2ba0*/  @P4 IMAD R0, R7, 0x140, RZ ;  /* 0x0000014007004824 */ /* 0x010fe200078e02ff */
[----:B--2---:R-:W-:Y:S01]  /*2bb0*/  @P2 LEA R8, P0, R10, R2, 0x8 ;  /* 0x000000020a082211 */ /* 0x004fe200078040ff */
[----:B------:R-:W-:Y:S03]  /*2bc0*/  @P4 IMAD.WIDE.U32 R6, R6, 0x140, R4 ;  /* 0x0000014006064825 */ /* 0x000fe600078e0004 */
[----:B------:R-:W-:Y:S01]  /*2bd0*/  @P2 LEA.HI.X R9, R10, R3, R11, 0x8, P0 ;  /* 0x000000030a092211 */ /* 0x000fe200000f440b */
[----:B------:R-:W-:Y:S04]  /*2be0*/  @P4 IMAD.IADD R7, R7, 0x1, R0 ;  /* 0x0000000107074824 */ /* 0x000fe800078e0200 */
[----:B---3--:R2:W-:Y:S02]  /*2bf0*/  @P2 STG.E.128 desc[UR6][R8.64], R12 ;  /* 0x0000000c08002986 */ /* 0x0085e4000c101d06 */
[----:B--2---:R-:W-:Y:S03]  /*2c00*/  IMAD.MOV.U32 R14, RZ, RZ, RZ ;  /* 0x000000ffff0e7224 */ /* 0x004fe600078e00ff */
[----:B------:R2:W3:Y:S02]  /*2c10*/  @P4 LDG.E.128 R8, desc[UR6][R6.64] ;  /* 0x0000000606084981 */ /* 0x0004e4000c1e1d00 */
[----:B--2---:R-:W2:Y:S02]  /*2c20*/  @P4 LDC.64 R6, c[0x0][0x3b8] ;  /* 0x0000ee00ff064b82 */ /* 0x004ea40000000a00 */
[----:B--2---:R-:W-:Y:S02]  /*2c30*/  @P4 IMAD R0, R7, 0x140, RZ ;  /* 0x0000014007004824 */ /* 0x004fe400078e02ff */
[----:B------:R-:W-:Y:S04]  /*2c40*/  @P4 IMAD.WIDE.U32 R6, R6, 0x140, R2 ;  /* 0x0000014006064825 */ /* 0x000fe800078e0002 */
[----:B------:R-:W-:Y:S05]  /*2c50*/  @P4 IMAD.IADD R7, R7, 0x1, R0 ;  /* 0x0000000107074824 */ /* 0x000fea00078e0200 */
[----:B---3--:R3:W-:Y:S01]  /*2c60*/  @P4 STG.E.128 desc[UR6][R6.64], R8 ;  /* 0x0000000806004986 */ /* 0x0087e2000c101d06 */
[----:B------:R-:W-:Y:S05]  /*2c70*/  @!P1 BRA `(.L_x_1691) ;  /* 0x0000004c00e49947 */ /* 0x000fea0003800000 */
[----:B---3--:R-:W2:Y:S08]  /*2c80*/  LDC.64 R6, c[0x0][0x4a8] ;  /* 0x00012a00ff067b82 */ /* 0x008eb00000000a00 */
[----:B------:R-:W3:Y:S01]  /*2c90*/  LDC.64 R8, c[0x0][0x3b8] ;  /* 0x0000ee00ff087b82 */ /* 0x000ee20000000a00 */
[----:B--2---:R-:W-:Y:S04]  /*2ca0*/  IMAD.WIDE.U32 R4, R6, 0x180, R4 ;  /* 0x0000018006047825 */ /* 0x004fe800078e0004 */
[----:B------:R-:W-:Y:S02]  /*2cb0*/  IMAD R0, R7, 0x180, RZ ;  /* 0x0000018007007824 */ /* 0x000fe400078e02ff */
[----:B---3--:R-:W-:Y:S03]  /*2cc0*/  IMAD.WIDE.U32 R2, R8, 0x180, R2 ;  /* 0x0000018008027825 */ /* 0x008fe600078e0002 */
[----:B------:R-:W-:Y:S01]  /*2cd0*/  IADD3 R5, PT, PT, R5, R0, RZ ;  /* 0x0000000005057210 */ /* 0x000fe20007ffe0ff */
[----:B------:R-:W-:Y:S05]  /*2ce0*/  IMAD R0, R9, 0x180, RZ ;  /* 0x0000018009007824 */ /* 0x000fea00078e02ff */
[----:B------:R-:W2:Y:S01]  /*2cf0*/  LDG.E.128 R4, desc[UR6][R4.64] ;  /* 0x0000000604047981 */ /* 0x000ea2000c1e1d00 */
[----:B------:R-:W-:Y:S05]  /*2d00*/  IADD3 R3, PT, PT, R3, R0, RZ ;  /* 0x0000000003037210 */ /* 0x000fea0007ffe0ff */
[----:B--2---:R2:W-:Y:S01]  /*2d10*/  STG.E.128 desc[UR6][R2.64], R4 ;  /* 0x0000000402007986 */ /* 0x0045e2000c101d06 */
[----:B------:R-:W-:Y:S05]  /*2d20*/  BRA `(.L_x_1691) ;  /* 0x0000004c00b87947 */ /* 0x000fea0003800000 */
.L_x_1690:
[----:B------:R-:W-:Y:S05]  /*2d30*/  BRA.U !UP0, `(.L_x_1692) ;  /* 0x0000001d088c7547 */ /* 0x000fea000b800000 */
[C---:B------:R-:W-:Y:S01]  /*2d40*/  LEA R34, P0, R58.reuse, R25, 0x1 ;  /* 0x000000193a227211 */ /* 0x040fe200078008ff */
[----:B------:R-:W3:Y:S01]  /*2d50*/  LDC R41, c[0x0][0x450] ;  /* 0x00011400ff297b82 */ /* 0x000ee20000000800 */
[C---:B------:R-:W-:Y:S01]  /*2d60*/  SHF.L.U64.HI R0, R77.reuse, 0x1, R83 ;  /* 0x000000014d007819 */ /* 0x040fe20000010253 */
[----:B------:R-:W-:Y:S01]  /*2d70*/  IMAD.SHL.U32 R20, R77, 0x2, RZ ;  /* 0x000000024d147824 */ /* 0x000fe200078e00ff */
        /* <DEDUP_REMOVED lines=9> */
[----:B------:R-:W-:Y:S01]  /*2e10*/  ISETP.GE.AND P0, PT, R132, R14, PT ;  /* 0x0000000e8400720c */ /* 0x000fe20003f06270 */
[----:B--2---:R-:W-:Y:S01]  /*2e20*/  IMAD.MOV.U32 R5, RZ, RZ, R24 ;  /* 0x000000ffff057224 */ /* 0x004fe200078e0018 */
[----:B------:R-:W-:Y:S05]  /*2e30*/  MOV R4, R25 ;  /* 0x0000001900047202 */ /* 0x000fea0000000f00 */
[----:B------:R-:W2:Y:S08]  /*2e40*/  LDG.E.128 R8, desc[UR6][R4.64] ;  /* 0x0000000604087981 */ /* 0x000eb0000c1e1d00 */
[----:B------:R-:W4:Y:S06]  /*2e50*/  @!P0 LDG.E.64 R18, desc[UR6][R36.64] ;  /* 0x0000000624128981 */ /* 0x000f2c000c1e1b00 */
[----:B------:R-:W5:Y:S01]  /*2e60*/  @!P0 LDG.E.64 R2, desc[UR6][R26.64] ;  /* 0x000000061a028981 */ /* 0x000f62000c1e1b00 */
[----:B--2---:R-:W-:Y:S02]  /*2e70*/  @!P0 LOP3.LUT R0, R8, 0xffff0000, RZ, 0xc0, !PT ;  /* 0xffff000008008812 */ /* 0x004fe400078ec0ff */
[C---:B----4-:R-:W-:Y:S01]  /*2e80*/  @!P0 SHF.L.U32 R15, R18.reuse, 0x10, RZ ;  /* 0x00000010120f8819 */ /* 0x050fe200000006ff */
[C---:B------:R-:W-:Y:S01]  /*2e90*/  @!P0 IMAD.U32 R17, R19.reuse, 0x10000, RZ ;  /* 0x0001000013118824 */ /* 0x040fe200078e00ff */
[----:B------:R-:W-:Y:S02]  /*2ea0*/  @!P0 LOP3.LUT R16, R18, 0xffff0000, RZ, 0xc0, !PT ;  /* 0xffff000012108812 */ /* 0x000fe400078ec0ff */
[----:B------:R-:W-:Y:S01]  /*2eb0*/  @!P0 LOP3.LUT R18, R19, 0xffff0000, RZ, 0xc0, !PT ;  /* 0xffff000013128812 */ /* 0x000fe200078ec0ff */
[----:B------:R-:W-:Y:S01]  /*2ec0*/  @!P0 FMUL.FTZ R22, R0, R15 ;  /* 0x0000000f00168220 */ /* 0x000fe20000410000 */
[C---:B-----5:R-:W-:Y:S01]  /*2ed0*/  @!P0 SHF.L.U32 R4, R2.reuse, 0x10, RZ ;  /* 0x0000001002048819 */ /* 0x060fe200000006ff */
        /* <DEDUP_REMOVED lines=36> */
.L_x_1694:
[----:B-1----:R-:W-:Y:S05]  /*3120*/  BSYNC.RECONVERGENT B0 ;  /* 0x0000000000007941 */ /* 0x002fea0003800200 */
.L_x_1693:
[----:B------:R-:W-:Y:S01]  /*3130*/  ISETP.NE.AND P0, PT, R40, RZ, PT ;  /* 0x000000ff2800720c */ /* 0x000fe20003f05270 */
[----:B------:R-:W-:Y:S11]  /*3140*/  BSSY.RECONVERGENT B0, `(.L_x_1695) ;  /* 0x0000031000007945 */ /* 0x000ff60003800200 */
[----:B------:R-:W-:Y:S01]  /*3150*/  @!UPT UIADD3 URZ, UPT, UPT, URZ, URZ, URZ ;  /* 0x000000fffffff290 */ /* 0x000fe2000fffe0ff */
[----:B------:R-:W-:Y:S05]  /*3160*/  @P0 BRA `(.L_x_1696) ;  /* 0x0000000000b80947 */ /* 0x000fea0003800000 */
[----:B------:R-:W-:Y:S01]  /*3170*/  ISETP.GE.AND P0, PT, R132, R14, PT ;  /* 0x0000000e8400720c */ /* 0x000fe20003f06270 */
[----:B----4-:R-:W4:Y:S11]  /*3180*/  LDG.E.128 R8, desc[UR6][R34.64] ;  /* 0x0000000622087981 */ /* 0x010f36000c1e1d00 */
[----:B------:R-:W-:Y:S01]  /*3190*/  @!UPT UIADD3 URZ, UPT, UPT, URZ, URZ, URZ ;  /* 0x000000fffffff290 */ /* 0x000fe2000fffe0ff */
[----:B--2---:R-:W2:Y:S06]  /*31a0*/  @!P0 LDG.E.64 R2, desc[UR6][R12.64] ;  /* 0x000000060c028981 */ /* 0x004eac000c1e1b00 */
[----:B------:R-:W5:Y:S01]  /*31b0*/  @!P0 LDG.E.64 R18, desc[UR6][R20.64] ;  /* 0x0000000614128981 */ /* 0x000f62000c1e1b00 */
[----:B----4-:R-:W-:Y:S02]  /*31c0*/  @!P0 LOP3.LUT R0, R8, 0xffff0000, RZ, 0xc0, !PT ;  /* 0xffff000008008812 */ /* 0x010fe400078ec0ff */
[----:B--2---:R-:W-:Y:S02]  /*31d0*/  @!P0 SHF.L.U32 R4, R2, 0x10, RZ ;  /* 0x0000001002048819 */ /* 0x004fe400000006ff */
[C---:B------:R-:W-:Y:S02]  /*31e0*/  @!P0 SHF.L.U32 R7, R3.reuse, 0x10, RZ ;  /* 0x0000001003078819 */ /* 0x040fe400000006ff */
[----:B------:R-:W-:Y:S01]  /*31f0*/  @!P0 LOP3.LUT R6, R3, 0xffff0000, RZ, 0xc0, !PT ;  /* 0xffff000003068812 */ /* 0x000fe200078ec0ff */
[----:B------:R-:W-:Y:S01]  /*3200*/  @!P0 IMAD.U32 R3, R8, 0x10000, RZ ;  /* 0x0001000008038824 */ /* 0x000fe200078e00ff */
[----:B------:R-:W-:Y:S01]  /*3210*/  @!P0 LOP3.LUT R5, R2, 0xffff0000, RZ, 0xc0, !PT ;  /* 0xffff000002058812 */ /* 0x000fe200078ec0ff */
[C---:B-----5:R-:W-:Y:S01]  /*3220*/  @!P0 IMAD.U32 R15, R18.reuse, 0x10000, RZ ;  /* 0x00010000120f8824 */ /* 0x060fe200078e00ff */
        /* <DEDUP_REMOVED lines=34> */
.L_x_1696:
[----:B------:R-:W-:Y:S05]  /*3450*/  BSYNC.RECONVERGENT B0 ;  /* 0x0000000000007941 */ /* 0x000fea0003800200 */
.L_x_1695:
[----:B------:R-:W-:Y:S04]  /*3460*/  BSSY.RECONVERGENT B0, `(.L_x_1697) ;  /* 0x0000038000007945 */ /* 0x000fe80003800200 */
[----:B------:R-:W-:Y:S05]  /*3470*/  @P5 BRA `(.L_x_1698) ;  /* 0x0000000000d85947 */ /* 0x000fea0003800000 */
[----:B--2---:R-:W1:Y:S08]  /*3480*/  LDC.64 R4, c[0x0][0x4a8] ;  /* 0x00012a00ff047b82 */ /* 0x004e700000000a00 */
[----:B----4-:R-:W2:Y:S01]  /*3490*/  LDC.64 R2, c[0x0][0x3b8] ;  /* 0x0000ee00ff027b82 */ /* 0x010ea20000000a00 */
[C---:B-1----:R-:W-:Y:S04]  /*34a0*/  LEA R8, P0, R4.reuse, R34, 0x6 ;  /* 0x0000002204087211 */ /* 0x042fe800078030ff */
[----:B------:R-:W-:Y:S02]  /*34b0*/  LEA.HI.X R9, R4, R35, R5, 0x6, P0 ;  /* 0x0000002304097211 */ /* 0x000fe400000f3405 */
[C---:B--2---:R-:W-:Y:S04]  /*34c0*/  LEA R28, P0, R2.reuse, R38, 0x6 ;  /* 0x00000026021c7211 */ /* 0x044fe800078030ff */
[----:B------:R-:W-:Y:S01]  /*34d0*/  LEA.HI.X R29, R2, R39, R3, 0x6, P0 ;  /* 0x00000027021d7211 */ /* 0x000fe200000f3403 */
[----:B------:R-:W2:Y:S01]  /*34e0*/  LDG.E.128 R8, desc[UR6][R8.64] ;  /* 0x0000000608087981 */ /* 0x000ea2000c1e1d00 */
[----:B------:R-:W-:Y:S11]  /*34f0*/  ISETP.GE.AND P0, PT, R132, R14, PT ;  /* 0x0000000e8400720c */ /* 0x000ff60003f06270 */
[----:B------:R-:W-:Y:S02]  /*3500*/  @!UPT UIADD3 URZ, UPT, UPT, URZ, URZ, URZ ;  /* 0x000000fffffff290 */ /* 0x000fe4000fffe0ff */
[C---:B------:R-:W-:Y:S04]  /*3510*/  @!P0 IMAD.WIDE R2, R23.reuse, 0x40, R12 ;  /* 0x0000004017028825 */ /* 0x040fe800078e020c */
[----:B------:R-:W-:Y:S02]  /*3520*/  @!P0 IMAD.WIDE R4, R23, 0x40, R20 ;  /* 0x0000004017048825 */ /* 0x000fe400078e0214 */
[----:B------:R-:W4:Y:S06]  /*3530*/  @!P0 LDG.E.64 R2, desc[UR6][R2.64] ;  /* 0x0000000602028981 */ /* 0x000f2c000c1e1b00 */
[----:B------:R4:W5:Y:S01]  /*3540*/  @!P0 LDG.E.64 R18, desc[UR6][R4.64] ;  /* 0x0000000604128981 */ /* 0x000962000c1e1b00 */
[----:B--2---:R-:W-:Y:S02]  /*3550*/  @!P0 LOP3.LUT R0, R8, 0xffff0000, RZ, 0xc0, !PT ;  /* 0xffff000008008812 */ /* 0x004fe400078ec0ff */
[C---:B----4-:R-:W-:Y:S01]  /*3560*/  @!P0 SHF.L.U32 R4, R2.reuse, 0x10, RZ ;  /* 0x0000001002048819 */ /* 0x050fe200000006ff */
[C---:B------:R-:W-:Y:S01]  /*3570*/  @!P0 IMAD.U32 R7, R3.reuse, 0x10000, RZ ;  /* 0x0001000003078824 */ /* 0x040fe200078e00ff */
[----:B------:R-:W-:Y:S02]  /*3580*/  @!P0 LOP3.LUT R6, R3, 0xffff0000, RZ, 0xc0, !PT ;  /* 0xffff000003068812 */ /* 0x000fe400078ec0ff */
[----:B------:R-:W-:Y:S02]  /*3590*/  @!P0 LOP3.LUT R5, R2, 0xffff0000, RZ, 0xc0, !PT ;  /* 0xffff000002058812 */ /* 0x000fe400078ec0ff */
[----:B-----5:R-:W-:Y:S01]  /*35a0*/  @!P0 SHF.L.U32 R15, R18, 0x10, RZ ;  /* 0x00000010120f8819 */ /* 0x020fe200000006ff */
        /* <DEDUP_REMOVED lines=35> */
.L_x_1698:
[----:B------:R-:W-:Y:S05]  /*37e0*/  BSYNC.RECONVERGENT B0 ;  /* 0x0000000000007941 */ /* 0x000fea0003800200 */
.L_x_1697:
[----:B------:R-:W-:Y:S04]  /*37f0*/  BSSY.RECONVERGENT B0, `(.L_x_1699) ;  /* 0x0000037000007945 */ /* 0x000fe80003800200 */
[----:B------:R-:W-:Y:S05]  /*3800*/  @!P6 BRA `(.L_x_1700) ;  /* 0x0000000000d4e947 */ /* 0x000fea0003800000 */
[----:B------:R-:W-:Y:S01]  /*3810*/  ISETP.GE.AND P0, PT, R132, R14, PT ;  /* 0x0000000e8400720c */ /* 0x000fe20003f06270 */
[----:B--2---:R-:W1:Y:S08]  /*3820*/  LDC.64 R6, c[0x0][0x4a8] ;  /* 0x00012a00ff067b82 */ /* 0x004e700000000a00 */
[----:B------:R-:W2:Y:S04]  /*3830*/  LDC.64 R30, c[0x0][0x3b8] ;  /* 0x0000ee00ff1e7b82 */ /* 0x000ea80000000a00 */
[C---:B----4-:R-:W-:Y:S04]  /*3840*/  @!P0 IMAD.WIDE R2, R23.reuse, 0x80, R12 ;  /* 0x0000008017028825 */ /* 0x050fe800078e020c */
[----:B------:R-:W-:Y:S02]  /*3850*/  @!P0 IMAD.WIDE R4, R23, 0x80, R20 ;  /* 0x0000008017048825 */ /* 0x000fe400078e0214 */
[----:B------:R-:W4:Y:S01]  /*3860*/  @!P0 LDG.E.64 R2, desc[UR6][R2.64] ;  /* 0x0000000602028981 */ /* 0x000f22000c1e1b00 */
[C---:B-1----:R-:W-:Y:S05]  /*3870*/  LEA R8, P1, R6.reuse, R34, 0x7 ;  /* 0x0000002206087211 */ /* 0x042fea00078238ff */
[----:B------:R1:W5:Y:S01]  /*3880*/  @!P0 LDG.E.64 R18, desc[UR6][R4.64] ;  /* 0x0000000604128981 */ /* 0x000362000c1e1b00 */
[----:B------:R-:W-:Y:S06]  /*3890*/  LEA.HI.X R9, R6, R35, R7, 0x7, P1 ;  /* 0x0000002306097211 */ /* 0x000fec00008f3c07 */
[----:B------:R-:W3:Y:S01]  /*38a0*/  LDG.E.128 R8, desc[UR6][R8.64] ;  /* 0x0000000608087981 */ /* 0x000ee2000c1e1d00 */
[C---:B----4-:R-:W-:Y:S01]  /*38b0*/  @!P0 LOP3.LUT R6, R3.reuse, 0xffff0000, RZ, 0xc0, !PT ;  /* 0xffff000003068812 */ /* 0x050fe200078ec0ff */
[----:B------:R-:W-:Y:S01]  /*38c0*/  @!P0 IMAD.U32 R7, R3, 0x10000, RZ ;  /* 0x0001000003078824 */ /* 0x000fe200078e00ff */
[C---:B-1----:R-:W-:Y:S02]  /*38d0*/  @!P0 SHF.L.U32 R4, R2.reuse, 0x10, RZ ;  /* 0x0000001002048819 */ /* 0x042fe400000006ff */
[----:B------:R-:W-:Y:S02]  /*38e0*/  @!P0 LOP3.LUT R5, R2, 0xffff0000, RZ, 0xc0, !PT ;  /* 0xffff000002058812 */ /* 0x000fe400078ec0ff */
[C---:B-----5:R-:W-:Y:S01]  /*38f0*/  @!P0 SHF.L.U32 R3, R18.reuse, 0x10, RZ ;  /* 0x0000001012038819 */ /* 0x060fe200000006ff */
[C---:B------:R-:W-:Y:S01]  /*3900*/  @!P0 IMAD.U32 R17, R19.reuse, 0x10000, RZ ;  /* 0x0001000013118824 */ /* 0x040fe200078e00ff */
[----:B------:R-:W-:Y:S02]  /*3910*/  @!P0 LOP3.LUT R16, R18, 0xffff0000, RZ, 0xc0, !PT ;  /* 0xffff000012108812 */ /* 0x000fe400078ec0ff */
[----:B------:R-:W-:Y:S02]  /*3920*/  @!P0 LOP3.LUT R18, R19, 0xffff0000, RZ, 0xc0, !PT ;  /* 0xffff000013128812 */ /* 0x000fe400078ec0ff */
[C---:B---3--:R-:W-:Y:S02]  /*3930*/  @!P0 LOP3.LUT R0, R8.reuse, 0xffff0000, RZ, 0xc0, !PT ;  /* 0xffff000008008812 */ /* 0x048fe400078ec0ff */
        /* <DEDUP_REMOVED lines=24> */
[----:B--2---:R-:W-:Y:S01]  /*3ac0*/  LEA R6, P1, R30, R38, 0x7 ;  /* 0x000000261e067211 */ /* 0x004fe200078238ff */
        /* <DEDUP_REMOVED lines=9> */
.L_x_1700:
[----:B------:R-:W-:Y:S05]  /*3b60*/  BSYNC.RECONVERGENT B0 ;  /* 0x0000000000007941 */ /* 0x000fea0003800200 */
.L_x_1699:
[----:B------:R-:W-:Y:S04]  /*3b70*/  BSSY.RECONVERGENT B0, `(.L_x_1701) ;  /* 0x000003e000007945 */ /* 0x000fe80003800200 */
[----:B------:R-:W-:Y:S05]  /*3b80*/  @P3 BRA `(.L_x_1702) ;  /* 0x0000000000f03947 */ /* 0x000fea0003800000 */
[----:B------:R-:W-:Y:S01]  /*3b90*/  ISETP.GE.AND P0, PT, R132, R14, PT ;  /* 0x0000000e8400720c */ /* 0x000fe20003f06270 */
[----:B--2-4-:R-:W2:Y:S01]  /*3ba0*/  LDC.64 R2, c[0x0][0x4a8] ;  /* 0x00012a00ff027b82 */ /* 0x014ea20000000a00 */
[----:B-1----:R-:W-:Y:S02]  /*3bb0*/  MOV R8, R34 ;  /* 0x0000002200087202 */ /* 0x002fe40000000f00 */
[----:B------:R-:W-:Y:S05]  /*3bc0*/  MOV R9, R35 ;  /* 0x0000002300097202 */ /* 0x000fea0000000f00 */
[----:B------:R-:W1:Y:S04]  /*3bd0*/  LDC.64 R32, c[0x0][0x3b8] ;  /* 0x0000ee00ff207b82 */ /* 0x000e680000000a00 */
[----:B------:R-:W-:Y:S05]  /*3be0*/  @!P0 IMAD.WIDE R4, R23, 0xc0, R20 ;  /* 0x000000c017048825 */ /* 0x000fea00078e0214 */
[----:B------:R-:W4:Y:S02]  /*3bf0*/  @!P0 LDG.E.64 R18, desc[UR6][R4.64] ;  /* 0x0000000604128981 */ /* 0x000f24000c1e1b00 */
[----:B----4-:R-:W-:Y:S01]  /*3c00*/  @!P0 LOP3.LUT R16, R18, 0xffff0000, RZ, 0xc0, !PT ;  /* 0xffff000012108812 */ /* 0x010fe200078ec0ff */
[----:B--2---:R-:W-:Y:S01]  /*3c10*/  IMAD.WIDE.U32 R8, R2, 0xc0, R8 ;  /* 0x000000c002087825 */ /* 0x004fe200078e0008 */
[----:B------:R-:W-:Y:S03]  /*3c20*/  @!P0 SHF.L.U32 R17, R19, 0x10, RZ ;  /* 0x0000001013118819 */ /* 0x000fe600000006ff */
[----:B------:R-:W-:Y:S02]  /*3c30*/  IMAD R0, R3, 0xc0, RZ ;  /* 0x000000c003007824 */ /* 0x000fe400078e02ff */
[----:B------:R-:W-:Y:S04]  /*3c40*/  @!P0 IMAD.WIDE R2, R23, 0xc0, R12 ;  /* 0x000000c017028825 */ /* 0x000fe800078e020c */
[----:B------:R-:W-:Y:S02]  /*3c50*/  IMAD.IADD R9, R0, 0x1, R9 ;  /* 0x0000000100097824 */ /* 0x000fe400078e0209 */
[----:B------:R-:W2:Y:S06]  /*3c60*/  @!P0 LDG.E.64 R2, desc[UR6][R2.64] ;  /* 0x0000000602028981 */ /* 0x000eac000c1e1b00 */
[----:B------:R-:W4:Y:S01]  /*3c70*/  LDG.E.128 R8, desc[UR6][R8.64] ;  /* 0x0000000608087981 */ /* 0x000f22000c1e1d00 */
[C---:B--2---:R-:W-:Y:S02]  /*3c80*/  @!P0 SHF.L.U32 R7, R3.reuse, 0x10, RZ ;  /* 0x0000001003078819 */ /* 0x044fe400000006ff */
        /* <DEDUP_REMOVED lines=35> */
[----:B-1----:R-:W-:Y:S01]  /*3ec0*/  IMAD R15, R33, 0xc0, RZ ;  /* 0x000000c0210f7824 */ /* 0x002fe200078e02ff */
        /* <DEDUP_REMOVED lines=8> */
.L_x_1702:
[----:B------:R-:W-:Y:S05]  /*3f50*/  BSYNC.RECONVERGENT B0 ;  /* 0x0000000000007941 */ /* 0x000fea0003800200 */
.L_x_1701:
[----:B------:R-:W-:Y:S01]  /*3f60*/  ISETP.NE.AND P0, PT, R55, RZ, PT ;  /* 0x000000ff3700720c */ /* 0x000fe20003f05270 */
[----:B------:R-:W-:Y:S11]  /*3f70*/  BSSY.RECONVERGENT B0, `(.L_x_1703) ;  /* 0x0000038000007945 */ /* 0x000ff60003800200 */
[----:B------:R-:W-:Y:S01]  /*3f80*/  @!UPT UIADD3 URZ, UPT, UPT, URZ, URZ, URZ ;  /* 0x000000fffffff290 */ /* 0x000fe2000fffe0ff */
[----:B------:R-:W-:Y:S05]  /*3f90*/  @!P0 BRA `(.L_x_1704) ;  /* 0x0000000000d48947 */ /* 0x000fea0003800000 */
[----:B------:R-:W-:Y:S01]  /*3fa0*/  ISETP.GE.AND P0, PT, R132, R14, PT ;  /* 0x0000000e8400720c */ /* 0x000fe20003f06270 */
[----:B-12---:R-:W1:Y:S08]  /*3fb0*/  LDC.64 R6, c[0x0][0x4a8] ;  /* 0x00012a00ff067b82 */ /* 0x006e700000000a00 */
        /* <DEDUP_REMOVED lines=51> */
.L_x_1704:
[----:B------:R-:W-:Y:S05]  /*42f0*/  BSYNC.RECONVERGENT B0 ;  /* 0x0000000000007941 */ /* 0x000fea0003800200 */
.L_x_1703:
[----:B------:R-:W-:Y:S04]  /*4300*/  BSSY.RECONVERGENT B0, `(.L_x_1705) ;  /* 0x000003e000007945 */ /* 0x000fe80003800200 */
[----:B------:R-:W-:Y:S05]  /*4310*/  @!P4 BRA `(.L_x_1706) ;  /* 0x0000000000f0c947 */ /* 0x000fea0003800000 */
[----:B------:R-:W-:Y:S01]  /*4320*/  ISETP.GE.AND P0, PT, R132, R14, PT ;  /* 0x0000000e8400720c */ /* 0x000fe20003f06270 */
[----:B-12-4-:R-:W1:Y:S01]  /*4330*/  LDC.64 R2, c[0x0][0x4a8] ;  /* 0x00012a00ff027b82 */ /* 0x016e620000000a00 */
[----:B------:R-:W-:Y:S02]  /*4340*/  MOV R8, R34 ;  /* 0x0000002200087202 */ /* 0x000fe40000000f00 */
[----:B------:R-:W-:Y:S05]  /*4350*/  MOV R9, R35 ;  /* 0x0000002300097202 */ /* 0x000fea0000000f00 */
[----:B------:R-:W2:Y:S04]  /*4360*/  LDC.64 R32, c[0x0][0x3b8] ;  /* 0x0000ee00ff207b82 */ /* 0x000ea80000000a00 */
[----:B------:R-:W-:Y:S05]  /*4370*/  @!P0 IMAD.WIDE R4, R23, 0x140, R20 ;  /* 0x0000014017048825 */ /* 0x000fea00078e0214 */
[----:B------:R-:W4:Y:S02]  /*4380*/  @!P0 LDG.E.64 R18, desc[UR6][R4.64] ;  /* 0x0000000604128981 */ /* 0x000f24000c1e1b00 */
[----:B----4-:R-:W-:Y:S01]  /*4390*/  @!P0 LOP3.LUT R16, R18, 0xffff0000, RZ, 0xc0, !PT ;  /* 0xffff000012108812 */ /* 0x010fe200078ec0ff */
[----:B-1----:R-:W-:Y:S01]  /*43a0*/  IMAD.WIDE.U32 R8, R2, 0x140, R8 ;  /* 0x0000014002087825 */ /* 0x002fe200078e0008 */
[----:B------:R-:W-:Y:S03]  /*43b0*/  @!P0 SHF.L.U32 R17, R19, 0x10, RZ ;  /* 0x0000001013118819 */ /* 0x000fe600000006ff */
[----:B------:R-:W-:Y:S02]  /*43c0*/  IMAD R0, R3, 0x140, RZ ;  /* 0x0000014003007824 */ /* 0x000fe400078e02ff */
[----:B------:R-:W-:Y:S04]  /*43d0*/  @!P0 IMAD.WIDE R2, R23, 0x140, R12 ;  /* 0x0000014017028825 */ /* 0x000fe800078e020c */
[----:B------:R-:W-:Y:S02]  /*43e0*/  IMAD.IADD R9, R0, 0x1, R9 ;  /* 0x0000000100097824 */ /* 0x000fe400078e0209 */
[----:B------:R-:W4:Y:S06]  /*43f0*/  @!P0 LDG.E.64 R2, desc[UR6][R2.64] ;  /* 0x0000000602028981 */ /* 0x000f2c000c1e1b00 */
[----:B------:R-:W5:Y:S01]  /*4400*/  LDG.E.128 R8, desc[UR6][R8.64] ;  /* 0x0000000608087981 */ /* 0x000f62000c1e1d00 */
        /* <DEDUP_REMOVED lines=45> */
.L_x_1706:
[----:B------:R-:W-:Y:S05]  /*46e0*/  BSYNC.RECONVERGENT B0 ;  /* 0x0000000000007941 */ /* 0x000fea0003800200 */
.L_x_1705:
[----:B------:R-:W-:Y:S01]  /*46f0*/  ISETP.NE.AND P0, PT, R61, RZ, PT ;  /* 0x000000ff3d00720c */ /* 0x000fe20003f05270 */
[----:B------:R-:W-:Y:S11]  /*4700*/  BSSY.RECONVERGENT B0, `(.L_x_1707) ;  /* 0x000003f000007945 */ /* 0x000ff60003800200 */
[----:B------:R-:W-:Y:S01]  /*4710*/  @!UPT UIADD3 URZ, UPT, UPT, URZ, URZ, URZ ;  /* 0x000000fffffff290 */ /* 0x000fe2000fffe0ff */
[----:B------:R-:W-:Y:S05]  /*4720*/  @!P0 BRA `(.L_x_1708) ;  /* 0x0000000000f08947 */ /* 0x000fea0003800000 */
[----:B------:R-:W-:Y:S01]  /*4730*/  ISETP.GE.AND P0, PT, R132, R14, PT ;  /* 0x0000000e8400720c */ /* 0x000fe20003f06270 */
[----:B-12-4-:R-:W1:Y:S01]  /*4740*/  LDC.64 R2, c[0x0][0x4a8] ;  /* 0x00012a00ff027b82 */ /* 0x016e620000000a00 */
[----:B------:R-:W-:Y:S02]  /*4750*/  MOV R8, R34 ;  /* 0x0000002200087202 */ /* 0x000fe40000000f00 */
[----:B------:R-:W-:Y:S05]  /*4760*/  MOV R9, R35 ;  /* 0x0000002300097202 */ /* 0x000fea0000000f00 */
[----:B------:R-:W2:Y:S04]  /*4770*/  LDC.64 R28, c[0x0][0x3b8] ;  /* 0x0000ee00ff1c7b82 */ /* 0x000ea80000000a00 */
[----:B------:R-:W-:Y:S05]  /*4780*/  @!P0 IMAD.WIDE R4, R23, 0x180, R20 ;  /* 0x0000018017048825 */ /* 0x000fea00078e0214 */
[----:B------:R-:W4:Y:S01]  /*4790*/  @!P0 LDG.E.64 R14, desc[UR6][R4.64] ;  /* 0x00000006040e8981 */ /* 0x000f22000c1e1b00 */
[----:B-1----:R-:W-:Y:S04]  /*47a0*/  IMAD.WIDE.U32 R8, R2, 0x180, R8 ;  /* 0x0000018002087825 */ /* 0x002fe800078e0008 */
[----:B------:R-:W-:Y:S02]  /*47b0*/  IMAD R0, R3, 0x180, RZ ;  /* 0x0000018003007824 */ /* 0x000fe400078e02ff */
[----:B------:R-:W-:Y:S04]  /*47c0*/  @!P0 IMAD.WIDE R2, R23, 0x180, R12 ;  /* 0x0000018017028825 */ /* 0x000fe800078e020c */
[----:B------:R-:W-:Y:S02]  /*47d0*/  IMAD.IADD R9, R0, 0x1, R9 ;  /* 0x0000000100097824 */ /* 0x000fe400078e0209 */
[----:B------:R-:W5:Y:S06]  /*47e0*/  @!P0 LDG.E.64 R2, desc[UR6][R2.64] ;  /* 0x0000000602028981 */ /* 0x000f6c000c1e1b00 */
[----:B------:R-:W3:Y:S01]  /*47f0*/  LDG.E.128 R8, desc[UR6][R8.64] ;  /* 0x0000000608087981 */ /* 0x000ee2000c1e1d00 */
[C---:B----4-:R-:W-:Y:S02]  /*4800*/  @!P0 LOP3.LUT R13, R14.reuse, 0xffff0000, RZ, 0xc0, !PT ;  /* 0xffff00000e0d8812 */ /* 0x050fe400078ec0ff */
[C---:B-----5:R-:W-:Y:S02]  /*4810*/  @!P0 SHF.L.U32 R7, R3.reuse, 0x10, RZ ;  /* 0x0000001003078819 */ /* 0x060fe400000006ff */
[----:B------:R-:W-:Y:S01]  /*4820*/  @!P0 LOP3.LUT R6, R3, 0xffff0000, RZ, 0xc0, !PT ;  /* 0xffff000003068812 */ /* 0x000fe200078ec0ff */
[----:B------:R-:W-:Y:S01]  /*4830*/  @!P0 IMAD.U32 R3, R14, 0x10000, RZ ;  /* 0x000100000e038824 */ /* 0x000fe200078e00ff */
[----:B------:R-:W-:Y:S02]  /*4840*/  @!P0 SHF.L.U32 R4, R2, 0x10, RZ ;  /* 0x0000001002048819 */ /* 0x000fe400000006ff */
[----:B---3--:R-:W-:Y:S02]  /*4850*/  @!P0 LOP3.LUT R0, R8, 0xffff0000, RZ, 0xc0, !PT ;  /* 0xffff000008008812 */ /* 0x008fe400078ec0ff */
        /* <DEDUP_REMOVED lines=41> */
.L_x_1708:
[----:B------:R-:W-:Y:S05]  /*4af0*/  BSYNC.RECONVERGENT B0 ;  /* 0x0000000000007941 */ /* 0x000fea0003800200 */
.L_x_1707:
[----:B------:R-:W1:Y:S01]  /*4b00*/  LDC R14, c[0x0][0x450] ;  /* 0x00011400ff0e7b82 */ /* 0x000e620000000800 */
[----:B---3--:R-:W-:Y:S05]  /*4b10*/  IMAD.U32 R0, R41, -0x80, RZ ;  /* 0xffffff8029007824 */ /* 0x008fea00078e00ff */
[C---:B------:R-:W-:Y:S02]  /*4b20*/  LEA R26, P1, R0.reuse, R26, 0x1 ;  /* 0x0000001a001a7211 */ /* 0x040fe400078208ff */
[C---:B------:R-:W-:Y:S02]  /*4b30*/  LEA R36, P0, R0.reuse, R36, 0x1 ;  /* 0x0000002400247211 */ /* 0x040fe400078008ff */
[C---:B------:R-:W-:Y:S02]  /*4b40*/  LEA.HI.X.SX32 R27, R0.reuse, R27, 0x1, P1 ;  /* 0x0000001b001b7211 */ /* 0x040fe400008f0eff */
[----:B------:R-:W-:Y:S01]  /*4b50*/  LEA.HI.X.SX32 R37, R0, R37, 0x1, P0 ;  /* 0x0000002500257211 */ /* 0x000fe200000f0eff */
[----:B------:R-:W-:Y:S05]  /*4b60*/  BRA `(.L_x_1691) ;  /* 0x0000003000287947 */ /* 0x000fea0003800000 */
.L_x_1692:
[----:B------:R-:W-:Y:S01]  /*4b70*/  LEA.HI R0, R14, R14, RZ, 0x1 ;  /* 0x0000000e0e007211 */ /* 0x000fe200078f08ff */
[----:B------:R-:W3:Y:S01]  /*4b80*/  LDC R110, c[0x0][0x450] ;  /* 0x00011400ff6e7b82 */ /* 0x000ee20000000800 */
[C---:B------:R-:W-:Y:S01]  /*4b90*/  LEA R16, P0, R58.reuse, R25, 0x1 ;  /* 0x000000193a107211 */ /* 0x040fe200078008ff */
[----:B------:R-:W-:Y:S01]  /*4ba0*/  BSSY.RECONVERGENT B0, `(.L_x_1709) ;  /* 0x0000060000007945 */ /* 0x000fe20003800200 */
[----:B--2---:R-:W-:Y:S02]  /*4bb0*/  SHF.R.S32.HI R2, RZ, 0x1, R0 ;  /* 0x00000001ff027819 */ /* 0x004fe40000011400 */
[----:B------:R-:W-:Y:S02]  /*4bc0*/  SHF.R.U32.HI R0, RZ, 0x1, R14 ;  /* 0x00000001ff007819 */ /* 0x000fe4000001160e */
[----:B------:R-:W-:Y:S01]  /*4bd0*/  LEA.HI.X R17, R58, R24, R66, 0x1, P0 ;  /* 0x000000183a117211 */ /* 0x000fe200000f0c42 */
[----:B------:R-:W-:Y:S01]  /*4be0*/  IMAD.MOV R18, RZ, RZ, -R2 ;  /* 0x000000ffff127224 */ /* 0x000fe200078e0a02 */
[----:B------:R-:W-:Y:S02]  /*4bf0*/  LEA R44, P0, R60, R49, 0x1 ;  /* 0x000000313c2c7211 */ /* 0x000fe400078008ff */
[----:B------:R-:W-:Y:S02]  /*4c00*/  ISETP.GE.U32.AND P1, PT, R132, R0, PT ;  /* 0x000000008400720c */ /* 0x000fe40003f26070 */
[----:B------:R-:W-:Y:S02]  /*4c10*/  LEA.HI.X R45, R60, R48, R67, 0x1, P0 ;  /* 0x000000303c2d7211 */ /* 0x000fe400000f0c43 */
[----:B------:R-:W-:Y:S02]  /*4c20*/  SEL R22, R0, R18, !P1 ;  /* 0x0000001200167207 */ /* 0x000fe40004800000 */
[----:B------:R-:W-:Y:S01]  /*4c30*/  SHF.R.S32.HI R46, RZ, 0x1f, R18 ;  /* 0x0000001fff2e7819 */ /* 0x000fe20000011412 */
[----:B------:R-:W-:Y:S06]  /*4c40*/  @!P2 BRA `(.L_x_1710) ;  /* 0x000000040054a947 */ /* 0x000fec0003800000 */
        /* <DEDUP_REMOVED lines=8> */
[----:B------:R2:W4:Y:S03]  /*4cd0*/  LDG.E.128 R32, desc[UR6][R2.64] ;  /* 0x0000000602207981 */ /* 0x000526000c1e1d00 */
[----:B------:R-:W-:Y:S01]  /*4ce0*/  @!P0 IMAD.X R5, R0, 0x1, R50, P2 ;  /* 0x0000000100058824 */ /* 0x000fe200010e0632 */
[----:B------:R-:W-:Y:S04]  /*4cf0*/  @!P0 IADD3 R20, P2, PT, R20, R54, RZ ;  /* 0x0000003614148210 */ /* 0x000fe80007f5e0ff */
[----:B------:R-:W-:Y:S01]  /*4d00*/  @!P0 IADD3.X R21, PT, PT, R0, R52, RZ, P2, !PT ;  /* 0x0000003400158210 */ /* 0x000fe200017fe4ff */
[----:B------:R-:W5:Y:S01]  /*4d10*/  @!P0 LDG.E.128 R4, desc[UR6][R4.64] ;  /* 0x0000000604048981 */ /* 0x000f62000c1e1d00 */
[----:B------:R-:W-:Y:S02]  /*4d20*/  PLOP3.LUT P2, PT, PT, PT, PT, 0x80, 0x8 ;  /* 0x000000000008781c */ /* 0x000fe40003f4f070 */
[----:B------:R-:W-:Y:S05]  /*4d30*/  @!P0 PLOP3.LUT P2, PT, P1, PT, PT, 0x80, 0x8 ;  /* 0x000000000008881c */ /* 0x000fea0000f4f070 */
[----:B------:R1:W3:Y:S01]  /*4d40*/  @!P0 LDG.E.128 R28, desc[UR6][R20.64] ;  /* 0x00000006141c8981 */ /* 0x0002e2000c1e1d00 */
        /* <DEDUP_REMOVED lines=11> */
[----:B------:R-:W2:Y:S01]  /*4e00*/  @!P0 LDG.E.128 R4, desc[UR6][R4.64] ;  /* 0x0000000604048981 */ /* 0x000ea2000c1e1d00 */
[----:B------:R-:W-:Y:S01]  /*4e10*/  @!P2 FADD.FTZ R11, -R11, -RZ ;  /* 0x800000ff0b0ba221 */ /* 0x000fe20000010100 */
[----:B------:R-:W-:Y:S01]  /*4e20*/  @!P2 FADD.FTZ R13, -R13, -RZ ;  /* 0x800000ff0d0da221 */ /* 0x000fe20000010100 */
[----:B------:R-:W-:Y:S01]  /*4e30*/  @!P2 FADD.FTZ R8, -R8, -RZ ;  /* 0x800000ff0808a221 */ /* 0x000fe20000010100 */
[----:B------:R-:W-:Y:S01]  /*4e40*/  @!P2 FADD.FTZ R10, -R10, -RZ ;  /* 0x800000ff0a0aa221 */ /* 0x000fe20000010100 */
[----:B------:R-:W-:Y:S01]  /*4e50*/  @!P2 FADD.FTZ R12, -R12, -RZ ;  /* 0x800000ff0c0ca221 */ /* 0x000fe20000010100 */
[----:B------:R-:W-:Y:S01]  /*4e60*/  @!P2 FADD.FTZ R15, -R15, -RZ ;  /* 0x800000ff0f0fa221 */ /* 0x000fe20000010100 */
[C---:B--2---:R-:W-:Y:S01]  /*4e70*/  @!P0 LOP3.LUT R3, R4.reuse, 0xffff0000, RZ, 0xc0, !PT ;  /* 0xffff000004038812 */ /* 0x044fe200078ec0ff */
        /* <DEDUP_REMOVED lines=10> */
[----:B---3--:R-:W-:Y:S01]  /*4f20*/  @!P0 LOP3.LUT R19, R29, 0xffff0000, RZ, 0xc0, !PT ;  /* 0xffff00001d138812 */ /* 0x008fe200078ec0ff */
[----:B------:R-:W-:Y:S01]  /*4f30*/  @!P0 FMUL.FTZ R4, R4, R10 ;  /* 0x0000000a04048220 */ /* 0x000fe20000410000 */
[C---:B----4-:R-:W-:Y:S02]  /*4f40*/  @!P0 IMAD.U32 R9, R32.reuse, 0x10000, RZ ;  /* 0x0001000020098824 */ /* 0x050fe400078e00ff */
        /* <DEDUP_REMOVED lines=37> */
.L_x_1710:
[----:B-1----:R-:W-:Y:S05]  /*51a0*/  BSYNC.RECONVERGENT B0 ;  /* 0x0000000000007941 */ /* 0x002fea0003800200 */
.L_x_1709:
[----:B------:R-:W-:Y:S01]  /*51b0*/  ISETP.NE.AND P0, PT, R40, RZ, PT ;  /* 0x000000ff2800720c */ /* 0x000fe20003f05270 */
[----:B------:R-:W-:Y:S11]  /*51c0*/  BSSY.RECONVERGENT B0, `(.L_x_1711) ;  /* 0x0000057000007945 */ /* 0x000ff60003800200 */
[----:B------:R-:W-:Y:S01]  /*51d0*/  @!UPT UIADD3 URZ, UPT, UPT, URZ, URZ, URZ ;  /* 0x000000fffffff290 */ /* 0x000fe2000fffe0ff */
[----:B------:R-:W-:Y:S05]  /*51e0*/  @P0 BRA `(.L_x_1712) ;  /* 0x0000000400500947 */ /* 0x000fea0003800000 */
[----:B------:R-:W-:Y:S01]  /*51f0*/  ISETP.GE.AND P0, PT, R132, R14, PT ;  /* 0x0000000e8400720c */ /* 0x000fe20003f06270 */
[----:B--2---:R-:W2:Y:S11]  /*5200*/  LDG.E.128 R32, desc[UR6][R16.64] ;  /* 0x0000000610207981 */ /* 0x004eb6000c1e1d00 */
        /* <DEDUP_REMOVED lines=44> */
[----:B--2---:R-:W-:Y:S01]  /*54d0*/  @!P0 SHF.L.U32 R13, R33, 0x10, RZ ;  /* 0x00000010210d8819 */ /* 0x004fe200000006ff */
        /* <DEDUP_REMOVED lines=37> */
.L_x_1712:
[----:B------:R-:W-:Y:S05]  /*5730*/  BSYNC.RECONVERGENT B0 ;  /* 0x0000000000007941 */ /* 0x000fea0003800200 */
.L_x_1711:
[----:B------:R-:W-:Y:S04]  /*5740*/  BSSY.RECONVERGENT B0, `(.L_x_1713) ;  /* 0x000005c000007945 */ /* 0x000fe80003800200 */
[----:B------:R-:W-:Y:S05]  /*5750*/  @P5 BRA `(.L_x_1714) ;  /* 0x0000000400685947 */ /* 0x000fea0003800000 */
[----:B------:R-:W2:Y:S02]  /*5760*/  LDC.64 R4, c[0x0][0x4a8] ;  /* 0x00012a00ff047b82 */ /* 0x000ea40000000a00 */
[C---:B--2---:R-:W-:Y:S04]  /*5770*/  LEA R2, P0, R4.reuse, R16, 0x6 ;  /* 0x0000001004027211 */ /* 0x044fe800078030ff */
[----:B------:R-:W-:Y:S02]  /*5780*/  LEA.HI.X R3, R4, R17, R5, 0x6, P0 ;  /* 0x0000001104037211 */ /* 0x000fe400000f3405 */
[----:B------:R-:W2:Y:S03]  /*5790*/  LDC.64 R4, c[0x0][0x3b8] ;  /* 0x0000ee00ff047b82 */ /* 0x000ea60000000a00 */
[----:B-1----:R1:W4:Y:S01]  /*57a0*/  LDG.E.128 R32, desc[UR6][R2.64] ;  /* 0x0000000602207981 */ /* 0x002322000c1e1d00 */
[C---:B--2---:R-:W-:Y:S04]  /*57b0*/  LEA R38, P0, R4.reuse, R44, 0x6 ;  /* 0x0000002c04267211 */ /* 0x044fe800078030ff */
        /* <DEDUP_REMOVED lines=12> */
[----:B------:R-:W2:Y:S01]  /*5880*/  @!P0 LDG.E.128 R4, desc[UR6][R4.64] ;  /* 0x0000000604048981 */ /* 0x000ea2000c1e1d00 */
[----:B------:R-:W-:Y:S01]  /*5890*/  @!P0 IMAD.X R21, R0, 0x1, R52, P2 ;  /* 0x0000000100158824 */ /* 0x000fe200010e0634 */
[----:B------:R-:W-:Y:S02]  /*58a0*/  PLOP3.LUT P2, PT, PT, PT, PT, 0x80, 0x8 ;  /* 0x000000000008781c */ /* 0x000fe40003f4f070 */
[----:B------:R-:W-:Y:S04]  /*58b0*/  @!P0 PLOP3.LUT P2, PT, P1, PT, PT, 0x80, 0x8 ;  /* 0x000000000008881c */ /* 0x000fe80000f4f070 */
[----:B------:R5:W3:Y:S01]  /*58c0*/  @!P0 LDG.E.128 R28, desc[UR6][R20.64] ;  /* 0x00000006141c8981 */ /* 0x000ae2000c1e1d00 */
[----:B--2---:R-:W-:Y:S01]  /*58d0*/  @!P0 LOP3.LUT R8, R4, 0xffff0000, RZ, 0xc0, !PT ;  /* 0xffff000004088812 */ /* 0x004fe200078ec0ff */
        /* <DEDUP_REMOVED lines=28> */
[----:B----4-:R-:W-:Y:S01]  /*5aa0*/  @!P0 SHF.L.U32 R9, R32, 0x10, RZ ;  /* 0x0000001020098819 */ /* 0x010fe200000006ff */
[----:B------:R-:W-:Y:S01]  /*5ab0*/  @!P0 FMUL.FTZ R4, R4, R10 ;  /* 0x0000000a04048220 */ /* 0x000fe20000410000 */
[----:B---3--:R-:W-:Y:S01]  /*5ac0*/  @!P0 LOP3.LUT R19, R29, 0xffff0000, RZ, 0xc0, !PT ;  /* 0xffff00001d138812 */ /* 0x008fe200078ec0ff */
        /* <DEDUP_REMOVED lines=35> */
.L_x_1714:
[----:B------:R-:W-:Y:S05]  /*5d00*/  BSYNC.RECONVERGENT B0 ;  /* 0x0000000000007941 */ /* 0x000fea0003800200 */
.L_x_1713:
[----:B------:R-:W-:Y:S04]  /*5d10*/  BSSY.RECONVERGENT B0, `(.L_x_1715) ;  /* 0x000005c000007945 */ /* 0x000fe80003800200 */
[----:B------:R-:W-:Y:S05]  /*5d20*/  @!P6 BRA `(.L_x_1716) ;  /* 0x000000040068e947 */ /* 0x000fea0003800000 */
[----:B------:R-:W2:Y:S08]  /*5d30*/  LDC.64 R6, c[0x0][0x4a8] ;  /* 0x00012a00ff067b82 */ /* 0x000eb00000000a00 */
[----:B------:R-:W4:Y:S01]  /*5d40*/  LDC.64 R4, c[0x0][0x3b8] ;  /* 0x0000ee00ff047b82 */ /* 0x000f220000000a00 */
[C---:B--2---:R-:W-:Y:S04]  /*5d50*/  LEA R2, P0, R6.reuse, R16, 0x7 ;  /* 0x0000001006027211 */ /* 0x044fe800078038ff */
[----:B------:R-:W-:Y:S02]  /*5d60*/  LEA.HI.X R3, R6, R17, R7, 0x7, P0 ;  /* 0x0000001106037211 */ /* 0x000fe400000f3c07 */
[C---:B----4-:R-:W-:Y:S03]  /*5d70*/  LEA R38, P0, R4.reuse, R44, 0x7 ;  /* 0x0000002c04267211 */ /* 0x050fe600078038ff */
[----:B-1----:R1:W2:Y:S01]  /*5d80*/  LDG.E.128 R32, desc[UR6][R2.64] ;  /* 0x0000000602207981 */ /* 0x0022a2000c1e1d00 */
        /* <DEDUP_REMOVED lines=16> */
[----:B------:R5:W3:Y:S01]  /*5e90*/  @!P0 LDG.E.128 R28, desc[UR6][R20.64] ;  /* 0x00000006141c8981 */ /* 0x000ae2000c1e1d00 */
        /* <DEDUP_REMOVED lines=29> */
[----:B--2---:R-:W-:Y:S01]  /*6070*/  @!P0 SHF.L.U32 R9, R32, 0x10, RZ ;  /* 0x0000001020098819 */ /* 0x004fe200000006ff */
        /* <DEDUP_REMOVED lines=37> */
.L_x_1716:
[----:B------:R-:W-:Y:S05]  /*62d0*/  BSYNC.RECONVERGENT B0 ;  /* 0x0000000000007941 */ /* 0x000fea0003800200 */
.L_x_1715:
[----:B------:R-:W-:Y:S04]  /*62e0*/  BSSY.RECONVERGENT B0, `(.L_x_1717) ;  /* 0x0000062000007945 */ /* 0x000fe80003800200 */
[----:B------:R-:W-:Y:S05]  /*62f0*/  @P3 BRA `(.L_x_1718) ;  /* 0x0000000400803947 */ /* 0x000fea0003800000 */
[----:B------:R-:W-:Y:S01]  /*6300*/  ISETP.GE.AND P0, PT, R132, R14, PT ;  /* 0x0000000e8400720c */ /* 0x000fe20003f06270 */
[----:B------:R-:W5:Y:S01]  /*6310*/  LDC.64 R4, c[0x0][0x4a8] ;  /* 0x00012a00ff047b82 */ /* 0x000f620000000a00 */
[----:B--2---:R-:W-:Y:S02]  /*6320*/  MOV R2, R16 ;  /* 0x0000001000027202 */ /* 0x004fe40000000f00 */
[----:B------:R-:W-:Y:S05]  /*6330*/  MOV R3, R17 ;  /* 0x0000001100037202 */ /* 0x000fea0000000f00 */
[----:B-1--4-:R-:W1:Y:S01]  /*6340*/  LDC.64 R38, c[0x0][0x3b8] ;  /* 0x0000ee00ff267b82 */ /* 0x012e620000000a00 */
        /* <DEDUP_REMOVED lines=8> */
[----:B------:R-:W2:Y:S01]  /*63d0*/  LDG.E.128 R32, desc[UR6][R2.64] ;  /* 0x0000000602207981 */ /* 0x000ea2000c1e1d00 */
[----:B------:R-:W-:Y:S01]  /*63e0*/  @!P0 IMAD.WIDE R4, R22, 0x2, R2 ;  /* 0x0000000216048825 */ /* 0x000fe200078e0202 */
[----:B------:R-:W-:Y:S02]  /*63f0*/  @!P0 SHF.L.U64.HI R0, R0, 0x1, R6 ;  /* 0x0000000100008819 */ /* 0x000fe40000010206 */
[----:B------:R-:W-:Y:S04]  /*6400*/  @!P0 IADD3 R8, P2, PT, R10, R53, RZ ;  /* 0x000000350a088210 */ /* 0x000fe80007f5e0ff */
[----:B------:R-:W-:Y:S01]  /*6410*/  @!P0 IADD3.X R9, PT, PT, R0, R50, RZ, P2, !PT ;  /* 0x0000003200098210 */ /* 0x000fe200017fe4ff */
[----:B------:R-:W4:Y:S08]  /*6420*/  @!P0 LDG.E.128 R4, desc[UR6][R4.64] ;  /* 0x0000000604048981 */ /* 0x000f30000c1e1d00 */
[----:B------:R5:W3:Y:S02]  /*6430*/  @!P0 LDG.E.128 R40, desc[UR6][R8.64] ;  /* 0x0000000608288981 */ /* 0x000ae4000c1e1d00 */
        /* <DEDUP_REMOVED lines=11> */
[C---:B---3--:R-:W-:Y:S01]  /*64f0*/  @!P0 SHF.L.U32 R0, R40.reuse, 0x10, RZ ;  /* 0x0000001028008819 */ /* 0x048fe200000006ff */
        /* <DEDUP_REMOVED lines=14> */
[C---:B--2---:R-:W-:Y:S01]  /*65e0*/  @!P0 SHF.L.U32 R9, R32.reuse, 0x10, RZ ;  /* 0x0000001020098819 */ /* 0x044fe200000006ff */
        /* <DEDUP_REMOVED lines=49> */
.L_x_1718:
[----:B------:R-:W-:Y:S05]  /*6900*/  BSYNC.RECONVERGENT B0 ;  /* 0x0000000000007941 */ /* 0x000fea0003800200 */
.L_x_1717:
[----:B------:R-:W-:Y:S01]  /*6910*/  ISETP.NE.AND P0, PT, R55, RZ, PT ;  /* 0x000000ff3700720c */ /* 0x000fe20003f05270 */
[----:B------:R-:W-:Y:S11]  /*6920*/  BSSY.RECONVERGENT B0, `(.L_x_1719) ;  /* 0x000005c000007945 */ /* 0x000ff60003800200 */
[----:B------:R-:W-:Y:S01]  /*6930*/  @!UPT UIADD3 URZ, UPT, UPT, URZ, URZ, URZ ;  /* 0x000000fffffff290 */ /* 0x000fe2000fffe0ff */
[----:B------:R-:W-:Y:S05]  /*6940*/  @!P0 BRA `(.L_x_1720) ;  /* 0x0000000400648947 */ /* 0x000fea0003800000 */
[----:B------:R-:W-:Y:S01]  /*6950*/  ISETP.GE.AND P0, PT, R132, R14, PT ;  /* 0x0000000e8400720c */ /* 0x000fe20003f06270 */
[----:B------:R-:W5:Y:S08]  /*6960*/  LDC.64 R6, c[0x0][0x4a8] ;  /* 0x00012a00ff067b82 */ /* 0x000f700000000a00 */
[----:B-1--4-:R-:W1:Y:S04]  /*6970*/  LDC.64 R38, c[0x0][0x3b8] ;  /* 0x0000ee00ff267b82 */ /* 0x012e680000000a00 */
[----:B------:R-:W-:Y:S02]  /*6980*/  @!P0 SEL R0, R18, RZ, P1 ;  /* 0x000000ff12008207 */ /* 0x000fe40000800000 */
[----:B--2---:R-:W-:Y:S02]  /*6990*/  @!P0 SEL R2, R46, RZ, P1 ;  /* 0x000000ff2e028207 */ /* 0x004fe40000800000 */
[----:B------:R-:W-:Y:S05]  /*69a0*/  @!P0 IADD3 R0, P2, PT, R95, R0, RZ ;  /* 0x000000005f008210 */ /* 0x000fea0007f5e0ff */
[----:B------:R-:W-:Y:S02]  /*69b0*/  @!P0 IMAD.X R2, R106, 0x1, R2, P2 ;  /* 0x000000016a028824 */ /* 0x000fe400010e0602 */
[C---:B------:R-:W-:Y:S03]  /*69c0*/  @!P0 IMAD.SHL.U32 R8, R0.reuse, 0x2, RZ ;  /* 0x0000000200088824 */ /* 0x040fe600078e00ff */
[----:B------:R-:W-:Y:S02]  /*69d0*/  @!P0 SHF.L.U64.HI R0, R0, 0x1, R2 ;  /* 0x0000000100008819 */ /* 0x000fe40000010202 */
[----:B------:R-:W-:Y:S02]  /*69e0*/  @!P0 IADD3 R4, P2, PT, R8, R53, RZ ;  /* 0x0000003508048210 */ /* 0x000fe40007f5e0ff */
[----:B-----5:R-:W-:Y:S02]  /*69f0*/  LEA R2, P3, R6, R16, 0x8 ;  /* 0x0000001006027211 */ /* 0x020fe400078640ff */
[----:B------:R-:W-:Y:S02]  /*6a00*/  @!P0 IADD3.X R5, PT, PT, R0, R50, RZ, P2, !PT ;  /* 0x0000003200058210 */ /* 0x000fe400017fe4ff */
[----:B------:R-:W-:Y:S02]  /*6a10*/  LEA.HI.X R3, R6, R17, R7, 0x8, P3 ;  /* 0x0000001106037211 */ /* 0x000fe400018f4407 */
[----:B------:R-:W-:Y:S01]  /*6a20*/  @!P0 IADD3 R8, P2, PT, R8, R54, RZ ;  /* 0x0000003608088210 */ /* 0x000fe20007f5e0ff */
[----:B------:R2:W4:Y:S04]  /*6a30*/  @!P0 LDG.E.128 R40, desc[UR6][R4.64] ;  /* 0x0000000604288981 */ /* 0x000528000c1e1d00 */
[----:B------:R-:W-:Y:S01]  /*6a40*/  @!P0 IMAD.X R9, R0, 0x1, R52, P2 ;  /* 0x0000000100098824 */ /* 0x000fe200010e0634 */
[----:B------:R-:W-:Y:S02]  /*6a50*/  PLOP3.LUT P2, PT, PT, PT, PT, 0x80, 0x8 ;  /* 0x000000000008781c */ /* 0x000fe40003f4f070 */
[----:B------:R-:W-:Y:S01]  /*6a60*/  @!P0 PLOP3.LUT P2, PT, P1, PT, PT, 0x80, 0x8 ;  /* 0x000000000008881c */ /* 0x000fe20000f4f070 */
[----:B------:R-:W5:Y:S08]  /*6a70*/  LDG.E.128 R32, desc[UR6][R2.64] ;  /* 0x0000000602207981 */ /* 0x000f70000c1e1d00 */
[----:B------:R3:W5:Y:S01]  /*6a80*/  @!P0 LDG.E.128 R28, desc[UR6][R8.64] ;  /* 0x00000006081c8981 */ /* 0x000762000c1e1d00 */
[----:B--2---:R-:W-:Y:S07]  /*6a90*/  @!P0 IMAD.WIDE R4, R22, 0x2, R2 ;  /* 0x0000000216048825 */ /* 0x004fee00078e0202 */
[----:B------:R-:W2:Y:S01]  /*6aa0*/  @!P0 LDG.E.128 R4, desc[UR6][R4.64] ;  /* 0x0000000604048981 */ /* 0x000ea2000c1e1d00 */
[C---:B----4-:R-:W-:Y:S01]  /*6ab0*/  @!P0 LOP3.LUT R10, R42.reuse, 0xffff0000, RZ, 0xc0, !PT ;  /* 0xffff00002a0a8812 */ /* 0x050fe200078ec0ff */
[----:B---3--:R-:W-:Y:S01]  /*6ac0*/  @!P0 IMAD.U32 R9, R42, 0x10000, RZ ;  /* 0x000100002a098824 */ /* 0x008fe200078e00ff */
[----:B------:R-:W-:Y:S01]  /*6ad0*/  @!P0 LOP3.LUT R8, R41, 0xffff0000, RZ, 0xc0, !PT ;  /* 0xffff000029088812 */ /* 0x000fe200078ec0ff */
[C---:B------:R-:W-:Y:S01]  /*6ae0*/  @!P0 IMAD.U32 R0, R40.reuse, 0x10000, RZ ;  /* 0x0001000028008824 */ /* 0x040fe200078e00ff */
[----:B------:R-:W-:Y:S01]  /*6af0*/  @!P0 LOP3.LUT R12, R43, 0xffff0000, RZ, 0xc0, !PT ;  /* 0xffff00002b0c8812 */ /* 0x000fe200078ec0ff */
[----:B------:R-:W-:Y:S01]  /*6b00*/  @!P2 FADD.FTZ R9, -R9, -RZ ;  /* 0x800000ff0909a221 */ /* 0x000fe20000010100 */
[----:B------:R-:W-:Y:S01]  /*6b10*/  @!P0 LOP3.LUT R2, R40, 0xffff0000, RZ, 0xc0, !PT ;  /* 0xffff000028028812 */ /* 0x000fe200078ec0ff */
[----:B------:R-:W-:Y:S01]  /*6b20*/  @!P2 FADD.FTZ R10, -R10, -RZ ;  /* 0x800000ff0a0aa221 */ /* 0x000fe20000010100 */
[----:B------:R-:W-:Y:S01]  /*6b30*/  @!P0 SHF.L.U32 R3, R41, 0x10, RZ ;  /* 0x0000001029038819 */ /* 0x000fe200000006ff */
[----:B------:R-:W-:Y:S01]  /*6b40*/  @!P2 FADD.FTZ R0, -R0, -RZ ;  /* 0x800000ff0000a221 */ /* 0x000fe20000010100 */
[----:B------:R-:W-:Y:S01]  /*6b50*/  @!P2 FADD.FTZ R8, -R8, -RZ ;  /* 0x800000ff0808a221 */ /* 0x000fe20000010100 */
[----:B------:R-:W-:Y:S01]  /*6b60*/  @!P2 FADD.FTZ R12, -R12, -RZ ;  /* 0x800000ff0c0ca221 */ /* 0x000fe20000010100 */
[----:B------:R-:W-:Y:S01]  /*6b70*/  @!P2 FADD.FTZ R2, -R2, -RZ ;  /* 0x800000ff0202a221 */ /* 0x000fe20000010100 */
[----:B------:R-:W-:Y:S01]  /*6b80*/  @!P2 FADD.FTZ R3, -R3, -RZ ;  /* 0x800000ff0303a221 */ /* 0x000fe20000010100 */
[----:B------:R-:W-:Y:S04]  /*6b90*/  @!P0 IMAD.U32 R11, R43, 0x10000, RZ ;  /* 0x000100002b0b8824 */ /* 0x000fe800078e00ff */
[----:B------:R-:W-:Y:S01]  /*6ba0*/  @!P2 FADD.FTZ R11, -R11, -RZ ;  /* 0x800000ff0b0ba221 */ /* 0x000fe20000010100 */
[C---:B--2---:R-:W-:Y:S01]  /*6bb0*/  @!P0 SHF.L.U32 R13, R4.reuse, 0x10, RZ ;  /* 0x00000010040d8819 */ /* 0x044fe200000006ff */
[C---:B------:R-:W-:Y:S01]  /*6bc0*/  @!P0 IMAD.U32 R19, R5.reuse, 0x10000, RZ ;  /* 0x0001000005138824 */ /* 0x040fe200078e00ff */
[----:B------:R-:W-:Y:S02]  /*6bd0*/  @!P0 LOP3.LUT R15, R4, 0xffff0000, RZ, 0xc0, !PT ;  /* 0xffff0000040f8812 */ /* 0x000fe400078ec0ff */
[----:B------:R-:W-:Y:S01]  /*6be0*/  @!P0 LOP3.LUT R4, R5, 0xffff0000, RZ, 0xc0, !PT ;  /* 0xffff000005048812 */ /* 0x000fe200078ec0ff */
[C---:B------:R-:W-:Y:S01]  /*6bf0*/  @!P0 IMAD.U32 R5, R6.reuse, 0x10000, RZ ;  /* 0x0001000006058824 */ /* 0x040fe200078e00ff */
[----:B------:R-:W-:Y:S01]  /*6c00*/  @!P0 LOP3.LUT R6, R6, 0xffff0000, RZ, 0xc0, !PT ;  /* 0xffff000006068812 */ /* 0x000fe200078ec0ff */
[----:B------:R-:W-:Y:S01]  /*6c10*/  @!P0 FMUL.FTZ R0, R13, R0 ;  /* 0x000000000d008220 */ /* 0x000fe20000410000 */
[----:B------:R-:W-:Y:S01]  /*6c20*/  @!P0 SHF.L.U32 R21, R7, 0x10, RZ ;  /* 0x0000001007158819 */ /* 0x000fe200000006ff */
[----:B-----5:R-:W-:Y:S01]  /*6c30*/  @!P0 IMAD.U32 R13, R33, 0x10000, RZ ;  /* 0x00010000210d8824 */ /* 0x020fe200078e00ff */
[----:B------:R-:W-:Y:S01]  /*6c40*/  @!P0 LOP3.LUT R20, R7, 0xffff0000, RZ, 0xc0, !PT ;  /* 0xffff000007148812 */ /* 0x000fe200078ec0ff */
[----:B------:R-:W-:Y:S01]  /*6c50*/  @!P0 FMUL.FTZ R5, R5, R9 ;  /* 0x0000000905058220 */ /* 0x000fe20000410000 */
[----:B------:R-:W-:Y:S01]  /*6c60*/  @!P0 SHF.L.U32 R9, R32, 0x10, RZ ;  /* 0x0000001020098819 */ /* 0x000fe200000006ff */
[----:B------:R-:W-:Y:S01]  /*6c70*/  @!P0 FMUL.FTZ R6, R6, R10 ;  /* 0x0000000a06068220 */ /* 0x000fe20000410000 */
[----:B------:R-:W-:Y:S02]  /*6c80*/  @!P0 IMAD.U32 R10, R28, 0x10000, RZ ;  /* 0x000100001c0a8824 */ /* 0x000fe400078e00ff */
[----:B------:R-:W-:Y:S01]  /*6c90*/  @!P0 FMUL.FTZ R4, R4, R8 ;  /* 0x0000000804048220 */ /* 0x000fe20000410000 */
[----:B------:R-:W-:Y:S01]  /*6ca0*/  @!P0 FMUL.FTZ R7, R21, R11 ;  /* 0x0000000b15078220 */ /* 0x000fe20000410000 */
[----:B------:R-:W-:Y:S01]  /*6cb0*/  @!P0 LOP3.LUT R11, R32, 0xffff0000, RZ, 0xc0, !PT ;  /* 0xffff0000200b8812 */ /* 0x000fe200078ec0ff */
[----:B------:R-:W-:Y:S01]  /*6cc0*/  @!P0 FMUL.FTZ R8, R20, R12 ;  /* 0x0000000c14088220 */ /* 0x000fe20000410000 */
[----:B------:R-:W-:Y:S01]  /*6cd0*/  @!P0 LOP3.LUT R12, R28, 0xffff0000, RZ, 0xc0, !PT ;  /* 0xffff00001c0c8812 */ /* 0x000fe200078ec0ff */
[----:B------:R-:W-:Y:S01]  /*6ce0*/  @!P0 FFMA.FTZ R0, R9, R10, R0 ;  /* 0x0000000a09008223 */ /* 0x000fe20000010000 */
[----:B------:R-:W-:Y:S01]  /*6cf0*/  @!P0 LOP3.LUT R9, R33, 0xffff0000, RZ, 0xc0, !PT ;  /* 0xffff000021098812 */ /* 0x000fe200078ec0ff */
[----:B------:R-:W-:Y:S01]  /*6d00*/  @!P0 FMUL.FTZ R2, R15, R2 ;  /* 0x000000020f028220 */ /* 0x000fe20000410000 */
[----:B------:R-:W-:Y:S01]  /*6d10*/  @!P0 LOP3.LUT R21, R30, 0xffff0000, RZ, 0xc0, !PT ;  /* 0xffff00001e158812 */ /* 0x000fe200078ec0ff */
[----:B------:R-:W-:Y:S01]  /*6d20*/  @!P0 FMUL.FTZ R3, R19, R3 ;  /* 0x0000000313038220 */ /* 0x000fe20000410000 */
[C---:B------:R-:W-:Y:S01]  /*6d30*/  @!P0 LOP3.LUT R19, R29.reuse, 0xffff0000, RZ, 0xc0, !PT ;  /* 0xffff00001d138812 */ /* 0x040fe200078ec0ff */
[----:B------:R-:W-:Y:S01]  /*6d40*/  @!P0 IMAD.U32 R15, R29, 0x10000, RZ ;  /* 0x000100001d0f8824 */ /* 0x000fe200078e00ff */
[----:B------:R-:W-:Y:S01]  /*6d50*/  @!P0 SHF.L.U32 R28, R31, 0x10, RZ ;  /* 0x000000101f1c8819 */ /* 0x000fe200000006ff */
[----:B------:R-:W-:Y:S01]  /*6d60*/  @!P0 FFMA.FTZ R2, R11, R12, R2 ;  /* 0x0000000c0b028223 */ /* 0x000fe20000010002 */
[C---:B------:R-:W-:Y:S01]  /*6d70*/  @!P0 LOP3.LUT R11, R34.reuse, 0xffff0000, RZ, 0xc0, !PT ;  /* 0xffff0000220b8812 */ /* 0x040fe200078ec0ff */
[----:B------:R-:W-:Y:S01]  /*6d80*/  @!P0 IMAD.U32 R10, R34, 0x10000, RZ ;  /* 0x00010000220a8824 */ /* 0x000fe200078e00ff */
[----:B------:R-:W-:Y:S01]  /*6d90*/  @!P0 SHF.L.U32 R12, R35, 0x10, RZ ;  /* 0x00000010230c8819 */ /* 0x000fe200000006ff */
[----:B------:R-:W-:Y:S01]  /*6da0*/  @!P0 IMAD.U32 R20, R30, 0x10000, RZ ;  /* 0x000100001e148824 */ /* 0x000fe200078e00ff */
[----:B------:R-:W-:Y:S01]  /*6db0*/  @!P0 LOP3.LUT R29, R31, 0xffff0000, RZ, 0xc0, !PT ;  /* 0xffff00001f1d8812 */ /* 0x000fe200078ec0ff */
[----:B------:R-:W-:Y:S01]  /*6dc0*/  @!P0 FFMA.FTZ R3, R13, R15, R3 ;  /* 0x0000000f0d038223 */ /* 0x000fe20000010003 */
[----:B------:R-:W-:Y:S01]  /*6dd0*/  @!P0 F2FP.BF16.F32.PACK_AB R0, R2, R0 ;  /* 0x000000000200823e */ /* 0x000fe200000010ff */
[----:B------:R-:W-:Y:S01]  /*6de0*/  @!P0 FFMA.FTZ R4, R9, R19, R4 ;  /* 0x0000001309048223 */ /* 0x000fe20000010004 */
[----:B------:R-:W-:Y:S01]  /*6df0*/  @!P0 LOP3.LUT R9, R35, 0xffff0000, RZ, 0xc0, !PT ;  /* 0xffff000023098812 */ /* 0x000fe200078ec0ff */
[----:B------:R-:W-:Y:S01]  /*6e00*/  @!P0 FFMA.FTZ R5, R10, R20, R5 ;  /* 0x000000140a058223 */ /* 0x000fe20000010005 */
[----:B-1----:R-:W-:Y:S01]  /*6e10*/  LEA R10, P2, R38, R44, 0x8 ;  /* 0x0000002c260a7211 */ /* 0x002fe200078440ff */
[----:B------:R-:W-:Y:S01]  /*6e20*/  @!P0 FFMA.FTZ R6, R11, R21, R6 ;  /* 0x000000150b068223 */ /* 0x000fe20000010006 */
[----:B------:R-:W-:Y:S01]  /*6e30*/  @!P0 F2FP.BF16.F32.PACK_AB R3, R4, R3 ;  /* 0x000000030403823e */ /* 0x000fe200000010ff */
[----:B------:R-:W-:Y:S01]  /*6e40*/  @!P0 FFMA.FTZ R7, R12, R28, R7 ;  /* 0x0000001c0c078223 */ /* 0x000fe20000010007 */
[----:B------:R-:W-:Y:S01]  /*6e50*/  LEA.HI.X R11, R38, R45, R39, 0x8, P2 ;  /* 0x0000002d260b7211 */ /* 0x000fe200010f4427 */
[----:B------:R-:W-:Y:S01]  /*6e60*/  @!P0 FFMA.FTZ R8, R9, R29, R8 ;  /* 0x0000001d09088223 */ /* 0x000fe20000010008 */
[----:B------:R-:W-:Y:S01]  /*6e70*/  @!P0 F2FP.BF16.F32.PACK_AB R5, R6, R5 ;  /* 0x000000050605823e */ /* 0x000fe200000010ff */
[----:B------:R-:W-:Y:S01]  /*6e80*/  @!P0 IMAD.MOV.U32 R32, RZ, RZ, R0 ;  /* 0x000000ffff208224 */ /* 0x000fe200078e0000 */
[----:B------:R-:W-:Y:S02]  /*6e90*/  @!P0 MOV R33, R3 ;  /* 0x0000000300218202 */ /* 0x000fe40000000f00 */
[----:B------:R-:W-:Y:S01]  /*6ea0*/  @!P0 F2FP.BF16.F32.PACK_AB R7, R8, R7 ;  /* 0x000000070807823e */ /* 0x000fe200000010ff */
[----:B------:R-:W-:Y:S03]  /*6eb0*/  @!P0 IMAD.MOV.U32 R34, RZ, RZ, R5 ;  /* 0x000000ffff228224 */ /* 0x000fe600078e0005 */
[----:B------:R-:W-:Y:S05]  /*6ec0*/  @!P0 MOV R35, R7 ;  /* 0x0000000700238202 */ /* 0x000fea0000000f00 */
[----:B------:R1:W-:Y:S02]  /*6ed0*/  STG.E.128 desc[UR6][R10.64], R32 ;  /* 0x000000200a007986 */ /* 0x0003e4000c101d06 */
.L_x_1720:
[----:B------:R-:W-:Y:S05]  /*6ee0*/  BSYNC.RECONVERGENT B0 ;  /* 0x0000000000007941 */ /* 0x000fea0003800200 */
.L_x_1719:
[----:B------:R-:W-:Y:S04]  /*6ef0*/  BSSY.RECONVERGENT B0, `(.L_x_1721) ;  /* 0x0000062000007945 */ /* 0x000fe80003800200 */
[----:B------:R-:W-:Y:S05]  /*6f00*/  @!P4 BRA `(.L_x_1722) ;  /* 0x000000040080c947 */ /* 0x000fea0003800000 */
[----:B------:R-:W-:Y:S01]  /*6f10*/  ISETP.GE.AND P0, PT, R132, R14, PT ;  /* 0x0000000e8400720c */ /* 0x000fe20003f06270 */
[----:B------:R-:W5:Y:S01]  /*6f20*/  LDC.64 R4, c[0x0][0x4a8] ;  /* 0x00012a00ff047b82 */ /* 0x000f620000000a00 */
[----:B-12---:R-:W-:Y:S02]  /*6f30*/  MOV R2, R16 ;  /* 0x0000001000027202 */ /* 0x006fe40000000f00 */
        /* <DEDUP_REMOVED lines=93> */
.L_x_1722:
[----:B------:R-:W-:Y:S05]  /*7510*/  BSYNC.RECONVERGENT B0 ;  /* 0x0000000000007941 */ /* 0x000fea0003800200 */
.L_x_1721:
[----:B------:R-:W-:Y:S01]  /*7520*/  ISETP.NE.AND P0, PT, R61, RZ, PT ;  /* 0x000000ff3d00720c */ /* 0x000fe20003f05270 */
[----:B------:R-:W-:Y:S11]  /*7530*/  BSSY.RECONVERGENT B0, `(.L_x_1723) ;  /* 0x0000063000007945 */ /* 0x000ff60003800200 */
[----:B------:R-:W-:Y:S01]  /*7540*/  @!UPT UIADD3 URZ, UPT, UPT, URZ, URZ, URZ ;  /* 0x000000fffffff290 */ /* 0x000fe2000fffe0ff */
[----:B------:R-:W-:Y:S05]  /*7550*/  @!P0 BRA `(.L_x_1724) ;  /* 0x0000000400808947 */ /* 0x000fea0003800000 */
[----:B------:R-:W-:Y:S01]  /*7560*/  ISETP.GE.AND P0, PT, R132, R14, PT ;  /* 0x0000000e8400720c */ /* 0x000fe20003f06270 */
[----:B------:R-:W5:Y:S01]  /*7570*/  LDC.64 R4, c[0x0][0x4a8] ;  /* 0x00012a00ff047b82 */ /* 0x000f620000000a00 */
[----:B-12---:R-:W-:Y:S02]  /*7580*/  MOV R2, R16 ;  /* 0x0000001000027202 */ /* 0x006fe40000000f00 */
        /* <DEDUP_REMOVED lines=15> */
[----:B------:R-:W5:Y:S08]  /*7680*/  @!P0 LDG.E.128 R4, desc[UR6][R4.64] ;  /* 0x0000000604048981 */ /* 0x000f70000c1e1d00 */
[----:B------:R3:W2:Y:S02]  /*7690*/  @!P0 LDG.E.128 R40, desc[UR6][R8.64] ;  /* 0x0000000608288981 */ /* 0x0006a4000c1e1d00 */
[----:B---3--:R-:W-:Y:S05]  /*76a0*/  @!P0 IADD3 R8, P2, PT, R10, R54, RZ ;  /* 0x000000360a088210 */ /* 0x008fea0007f5e0ff */
[----:B------:R-:W-:Y:S01]  /*76b0*/  @!P0 IMAD.X R9, R0, 0x1, R52, P2 ;  /* 0x0000000100098824 */ /* 0x000fe200010e0634 */
[----:B------:R-:W-:Y:S02]  /*76c0*/  PLOP3.LUT P2, PT, PT, PT, PT, 0x80, 0x8 ;  /* 0x000000000008781c */ /* 0x000fe40003f4f070 */
[----:B------:R-:W-:Y:S02]  /*76d0*/  @!P0 PLOP3.LUT P2, PT, P1, PT, PT, 0x80, 0x8 ;  /* 0x000000000008881c */ /* 0x000fe40000f4f070 */
[----:B----4-:R5:W3:Y:S02]  /*76e0*/  @!P0 LDG.E.128 R32, desc[UR6][R8.64] ;  /* 0x0000000608208981 */ /* 0x010ae4000c1e1d00 */
[C---:B-----5:R-:W-:Y:S01]  /*76f0*/  @!P0 SHF.L.U32 R9, R4.reuse, 0x10, RZ ;  /* 0x0000001004098819 */ /* 0x060fe200000006ff */
        /* <DEDUP_REMOVED lines=70> */
.L_x_1724:
[----:B------:R-:W-:Y:S05]  /*7b60*/  BSYNC.RECONVERGENT B0 ;  /* 0x0000000000007941 */ /* 0x000fea0003800200 */
.L_x_1723:
[----:B------:R-:W-:Y:S01]  /*7b70*/  MOV R5, R52 ;  /* 0x0000003400057202 */ /* 0x000fe20000000f00 */
[----:B------:R-:W4:Y:S01]  /*7b80*/  LDC R14, c[0x0][0x450] ;  /* 0x00011400ff0e7b82 */ /* 0x000f220000000800 */
[----:B-12---:R-:W-:Y:S01]  /*7b90*/  MOV R3, R50 ;  /* 0x0000003200037202 */ /* 0x006fe20000000f00 */
[----:B---3--:R-:W-:Y:S02]  /*7ba0*/  IMAD.U32 R0, R110, -0x80, RZ ;  /* 0xffffff806e007824 */ /* 0x008fe400078e00ff */
[----:B------:R-:W-:Y:S02]  /*7bb0*/  IMAD.MOV.U32 R4, RZ, RZ, R54 ;  /* 0x000000ffff047224 */ /* 0x000fe400078e0036 */
[----:B------:R-:W-:Y:S03]  /*7bc0*/  IMAD.MOV.U32 R2, RZ, RZ, R53 ;  /* 0x000000ffff027224 */ /* 0x000fe600078e0035 */
[C---:B------:R-:W-:Y:S02]  /*7bd0*/  LEA R54, P1, R0.reuse, R4, 0x1 ;  /* 0x0000000400367211 */ /* 0x040fe400078208ff */
[C---:B------:R-:W-:Y:S02]  /*7be0*/  LEA R53, P0, R0.reuse, R2, 0x1 ;  /* 0x0000000200357211 */ /* 0x040fe400078008ff */
[C---:B------:R-:W-:Y:S02]  /*7bf0*/  LEA.HI.X.SX32 R52, R0.reuse, R5, 0x1, P1 ;  /* 0x0000000500347211 */ /* 0x040fe400008f0eff */
[----:B------:R-:W-:Y:S09]  /*7c00*/  LEA.HI.X.SX32 R50, R0, R3, 0x1, P0 ;  /* 0x0000000300327211 */ /* 0x000ff200000f0eff */
.L_x_1691:
[----:B-1----:R-:W-:Y:S05]  /*7c10*/  BSYNC.RECONVERGENT B1 ;  /* 0x0000000000017941 */ /* 0x002fea0003800200 */
.L_x_1689:
[----:B------:R-:W-:Y:S04]  /*7c20*/  ISETP.NE.U32.AND P0, PT, RZ, UR12, PT ;  /* 0x0000000cff007c0c */ /* 0x000fe8000bf05070 */
[----:B------:R-:W-:Y:S11]  /*7c30*/  ISETP.NE.AND.EX P0, PT, RZ, UR13, PT, P0 ;  /* 0x0000000dff007c0c */ /* 0x000ff6000bf05300 */
[----:B------:R-:W-:Y:S02]  /*7c40*/  @!UPT UIADD3 URZ, UPT, UPT, URZ, URZ, URZ ;  /* 0x000000fffffff290 */ /* 0x000fe4000fffe0ff */
[----:B--2-4-:R-:W1:Y:S01]  /*7c50*/  @!P0 LDC R2, c[0x0][0x3c0] ;  /* 0x0000f000ff028b82 */ /* 0x014e620000000800 */
        /* <DEDUP_REMOVED lines=19> */
[----:B---3--:R-:W-:Y:S02]  /*7d90*/  IABS R6, R65 ;  /* 0x0000004100067213 */ /* 0x008fe40000000000 */
[----:B-1----:R-:W-:Y:S04]  /*7da0*/  IABS R8, R2 ;  /* 0x0000000200087213 */ /* 0x002fe80000000000 */
        /* <DEDUP_REMOVED lines=66> */
.L_x_1725:
[----:B------:R-:W-:Y:S02]  /*81d0*/  ISETP.NE.AND P2, PT, R68, RZ, PT ;  /* 0x000000ff4400720c */ /* 0x000fe40003f45270 */
[----:B------:R-:W-:Y:S02]  /*81e0*/  IADD3 R64, P1, PT, R64, R82, RZ ;  /* 0x0000005240407210 */ /* 0x000fe40007f3e0ff */
[----:B------:R-:W-:Y:S03]  /*81f0*/  IADD3 R25, P0, PT, R25, R80, RZ ;  /* 0x0000005019197210 */ /* 0x000fe60007f1e0ff */
[----:B------:R-:W-:Y:S02]  /*8200*/  IMAD.X R63, R63, 0x1, R81, P1 ;  /* 0x000000013f3f7824 */ /* 0x000fe400008e0651 */
[----:B------:R-:W-:Y:S04]  /*8210*/  IMAD.X R24, R24, 0x1, R79, P0 ;  /* 0x0000000118187824 */ /* 0x000fe800000e064f */
[----:B------:R-:W-:Y:S05]  /*8220*/  @P2 BRA `(.L_x_1726) ;  /* 0xffffffa0001c2947 */ /* 0x000fea000383ffff */
.L_x_1688:
[----:B------:R1:W5:Y:S01]  /*8230*/  LDL R68, [R1+0x8] ;  /* 0x0000080001447983 */ /* 0x0003620000100800 */
[----:B------:R-:W2:Y:S01]  /*8240*/  LDC R41, c[0x0][0x450] ;  /* 0x00011400ff297b82 */ /* 0x000ea20000000800 */
[----:B------:R-:W-:Y:S01]  /*8250*/  LOP3.LUT R0, R111, 0xd8, RZ, 0xc0, !PT ;  /* 0x000000d86f007812 */ /* 0x000fe200078ec0ff */
[----:B------:R-:W-:Y:S01]  /*8260*/  UMOV UR5, 0x400 ;  /* 0x0000040000057882 */ /* 0x000fe20000000000 */
[----:B------:R-:W-:Y:S01]  /*8270*/  LOP3.LUT R4, R112, 0x1f00, R111, 0xf8, !PT ;  /* 0x00001f0070047812 */ /* 0x000fe200078ef86f */
[----:B------:R-:W-:Y:S01]  /*8280*/  BSSY.RECONVERGENT B2, `(.L_x_1727) ;  /* 0x000017e000027945 */ /* 0x000fe20003800200 */
[----:B------:R-:W-:-:S03]  /*8290*/  LOP3.LUT R0, R0, 0x18, R113, 0x78, !PT ;  /* 0x0000001800007812 */ /* 0x000fc600078e7871 */
[----:B------:R-:W4:Y:S02]  /*82a0*/  S2UR UR4, SR_CgaCtaId ;  /* 0x00000000000479c3 */ /* 0x000f240000008800 */
[----:B------:R-:W-:-:S06]  /*82b0*/  IMAD.IADD R0, R0, 0x1, R4 ;  /* 0x0000000100007824 */ /* 0x000fcc00078e0204 */
[----:B------:R-:W3:Y:S08]  /*82c0*/  LDC.64 R2, c[0x0][0x3b0] ;  /* 0x0000ec00ff027b82 */ /* 0x000ef00000000a00 */
[----:B------:R-:W-:Y:S01]  /*82d0*/  BAR.SYNC.DEFER_BLOCKING 0x0 ;  /* 0x0000000000007b1d */ /* 0x000fe20000010000 */
[----:B--2---:R-:W-:Y:S01]  /*82e0*/  ISETP.NE.AND P0, PT, R41, RZ, PT ;  /* 0x000000ff2900720c */ /* 0x004fe20003f05270 */
[----:B----4-:R-:W-:-:S06]  /*82f0*/  ULEA UR4, UR4, UR5, 0x18 ;  /* 0x0000000504047291 */ /* 0x010fcc000f8ec0ff */
[----:B------:R-:W-:Y:S02]  /*8300*/  LEA R171, R0, UR4, 0x1 ;  /* 0x0000000400ab7c11 */ /* 0x000fe4000f8e08ff */
[C---:B---3--:R-:W-:Y:S01]  /*8310*/  SHF.L.U64.HI R37, R2.reuse, 0x5, R3 ;  /* 0x0000000502257819 */ /* 0x048fe20000010203 */
[----:B------:R-:W-:-:S03]  /*8320*/  IMAD.SHL.U32 R24, R2, 0x20, RZ ;  /* 0x0000002002187824 */ /* 0x000fc600078e00ff */
[----:B-1----:R-:W-:Y:S05]  /*8330*/  @P0 BRA `(.L_x_1728) ;  /* 0x0000000000600947 */ /* 0x002fea0003800000 */
[----:B------:R-:W1:Y:S01]  /*8340*/  S2R R5, SR_CTAID.X ;  /* 0x0000000000057919 */ /* 0x000e620000002500 */
[----:B------:R-:W2:Y:S01]  /*8350*/  LDCU.64 UR8, c[0x0][0x380] ;  /* 0x00007000ff0877ac */ /* 0x000ea20008000a00 */
[----:B------:R-:W-:Y:S01]  /*8360*/  VIADD R23, R226, 0x20 ;  /* 0x00000020e2177836 */ /* 0x000fe20000000000 */
[----:B------:R-:W-:Y:S01]  /*8370*/  BSSY.RECONVERGENT B0, `(.L_x_1729) ;  /* 0x000000c000007945 */ /* 0x000fe20003800200 */
[----:B--2---:R-:W-:-:S04]  /*8380*/  LEA R2, P0, R86, UR8, 0x1 ;  /* 0x0000000856027c11 */ /* 0x004fc8000f8008ff */
[----:B------:R-:W-:Y:S01]  /*8390*/  LEA.HI.X R3, R86, UR9, R102, 0x1, P0 ;  /* 0x0000000956037c11 */ /* 0x000fe200080f0c66 */
[----:B-1----:R-:W-:-:S04]  /*83a0*/  IMAD.SHL.U32 R5, R5, 0x40, RZ ;  /* 0x0000004005057824 */ /* 0x002fc800078e00ff */
[----:B-----5:R-:W-:-:S05]  /*83b0*/  IMAD.IADD R0, R68, 0x1, -R5 ;  /* 0x0000000144007824 */ /* 0x020fca00078e0a05 */
[-C--:B------:R-:W-:Y:S02]  /*83c0*/  ISETP.GE.AND P2, PT, R226, R0.reuse, PT ;  /* 0x00000000e200720c */ /* 0x080fe40003f46270 */
[----:B------:R-:W-:-:S11]  /*83d0*/  ISETP.GE.AND P1, PT, R23, R0, PT ;  /* 0x000000001700720c */ /* 0x000fd60003f26270 */
[----:B------:R-:W-:Y:S05]  /*83e0*/  @P2 BRA `(.L_x_1730) ;  /* 0x0000000000102947 */ /* 0x000fea0003800000 */
[----:B------:R-:W-:Y:S01]  /*83f0*/  @!PT LDS RZ, [RZ] ;  /* 0x00000000fffff984 */ /* 0x000fe20000000800 */
[----:B------:R-:W-:Y:S01]  /*8400*/  @!PT LDS RZ, [RZ] ;  /* 0x00000000fffff984 */ /* 0x000fe20000000800 */
[----:B------:R-:W-:Y:S01]  /*8410*/  @!PT LDS RZ, [RZ] ;  /* 0x00000000fffff984 */ /* 0x000fe20000000800 */
[----:B------:R1:W-:Y:S02]  /*8420*/  LDGSTS.E.BYPASS.LTC128B.128 [R171], desc[UR6][R2.64] ;  /* 0x0000000002ab7fae */ /* 0x0003e4000b981a06 */
.L_x_1730:
[----:B------:R-:W-:Y:S05]  /*8430*/  BSYNC.RECONVERGENT B0 ;  /* 0x0000000000007941 */ /* 0x000fea0003800200 */
.L_x_1729:
        /* <DEDUP_REMOVED lines=8> */
.L_x_1728:
[----:B------:R-:W1:Y:S01]  /*84c0*/  LDCU.64 UR8, c[0x0][0x470] ;  /* 0x00008e00ff0877ac */ /* 0x000e620008000a00 */
[----:B------:R-:W-:Y:S01]  /*84d0*/  IMAD.MOV.U32 R0, RZ, RZ, RZ ;  /* 0x000000ffff007224 */ /* 0x000fe200078e00ff */
[----:B------:R-:W2:Y:S01]  /*84e0*/  S2R R25, SR_CTAID.X ;  /* 0x0000000000197919 */ /* 0x000ea20000002500 */
[----:B-1----:R-:W-:-:S04]  /*84f0*/  ISETP.NE.U32.AND P0, PT, RZ, UR8, PT ;  /* 0x00000008ff007c0c */ /* 0x002fc8000bf05070 */
[----:B------:R-:W-:Y:S01]  /*8500*/  ISETP.NE.AND.EX P0, PT, RZ, UR9, PT, P0 ;  /* 0x00000009ff007c0c */ /* 0x000fe2000bf05300 */
[----:B------:R-:W1:Y:S01]  /*8510*/  LDCU.U8 UR5, c[0x0][0x533] ;  /* 0x0000a660ff0577ac */ /* 0x000e620008000000 */
[----:B------:R-:W3:Y:S01]  /*8520*/  LDCU.64 UR8, c[0x0][0x380] ;  /* 0x00007000ff0877ac */ /* 0x000ee20008000a00 */
[----:B--2---:R-:W-:-:S10]  /*8530*/  IMAD.SHL.U32 R25, R25, 0x40, RZ ;  /* 0x0000004019197824 */ /* 0x004fd400078e00ff */
[----:B------:R-:W2:Y:S01]  /*8540*/  @P0 LDG.E R0, desc[UR6][R90.64] ;  /* 0x000000065a000981 */ /* 0x000ea2000c1e1900 */
[----:B------:R-:W-:Y:S01]  /*8550*/  IMAD.SHL.U32 R33, R23, 0x20, RZ ;  /* 0x0000002017217824 */ /* 0x000fe200078e00ff */
[----:B-1----:R-:W-:Y:S01]  /*8560*/  UISETP.NE.AND UP0, UPT, UR5, URZ, UPT ;  /* 0x000000ff0500728c */ /* 0x002fe2000bf05270 */
[----:B---3--:R-:W-:-:S04]  /*8570*/  LEA R20, P0, R86, UR8, 0x1 ;  /* 0x0000000856147c11 */ /* 0x008fc8000f8008ff */
[----:B------:R-:W-:Y:S02]  /*8580*/  LEA.HI.X R21, R86, UR9, R102, 0x1, P0 ;  /* 0x0000000956157c11 */ /* 0x000fe400080f0c66 */
[----:B--2---:R-:W-:-:S05]  /*8590*/  IADD3 R0, PT, PT, R0, R85, R25 ;  /* 0x0000005500007210 */ /* 0x004fca0007ffe019 */
[----:B------:R-:W-:-:S05]  /*85a0*/  IMAD R0, R23, R0, RZ ;  /* 0x0000000017007224 */ /* 0x000fca00078e02ff */
[-C--:B------:R-:W-:Y:S02]  /*85b0*/  IADD3 R15, P2, PT, R97, R0.reuse, RZ ;  /* 0x00000000610f7210 */ /* 0x080fe40007f5e0ff */
[----:B------:R-:W-:Y:S02]  /*85c0*/  IADD3 R36, P1, PT, R98, R0, RZ ;  /* 0x0000000062247210 */ /* 0x000fe40007f3e0ff */
[----:B------:R-:W-:-:S05]  /*85d0*/  SHF.R.S32.HI R0, RZ, 0x1f, R0 ;  /* 0x0000001fff007819 */ /* 0x000fca0000011400 */
[--C-:B------:R-:W-:Y:S02]  /*85e0*/  IMAD.X R18, R99, 0x1, R0.reuse, P2 ;  /* 0x0000000163127824 */ /* 0x100fe400010e0600 */
[----:B------:R-:W-:Y:S01]  /*85f0*/  IMAD.X R35, R101, 0x1, R0, P1 ;  /* 0x0000000165237824 */ /* 0x000fe200008e0600 */
[----:B------:R-:W-:Y:S06]  /*8600*/  BRA.U !UP0, `(.L_x_1732) ;  /* 0x0000000908047547 */ /* 0x000fec000b800000 */
[----:B-----5:R-:W-:Y:S01]  /*8610*/  IADD3 R16, PT, PT, -R25, R68, RZ ;  /* 0x0000004419107210 */ /* 0x020fe20007ffe1ff */
[----:B------:R-:W-:Y:S03]  /*8620*/  BSSY.RECONVERGENT B1, `(.L_x_1733) ;  /* 0x000003d000017945 */ /* 0x000fe60003800200 */
[----:B------:R-:W-:-:S13]  /*8630*/  ISETP.GE.AND P0, PT, R226, R16, PT ;  /* 0x00000010e200720c */ /* 0x000fda0003f06270 */
        /* <DEDUP_REMOVED lines=57> */
.L_x_1736:
[----:B------:R-:W-:Y:S05]  /*89d0*/  BSYNC.RECONVERGENT B0 ;  /* 0x0000000000007941 */ /* 0x000fea0003800200 */
.L_x_1735:
[----:B-----5:R2:W-:Y:S02]  /*89e0*/  STS.128 [R171], R4 ;  /* 0x00000004ab007388 */ /* 0x0205e40000000c00 */
.L_x_1734:
[----:B------:R-:W-:Y:S05]  /*89f0*/  BSYNC.RECONVERGENT B1 ;  /* 0x0000000000017941 */ /* 0x000fea0003800200 */
.L_x_1733:
[----:B------:R-:W-:-:S04]  /*8a00*/  IADD3 R23, PT, PT, R226, 0x20, RZ ;  /* 0x00000020e2177810 */ /* 0x000fc80007ffe0ff */
[----:B------:R-:W-:-:S13]  /*8a10*/  ISETP.GE.AND P0, PT, R23, R16, PT ;  /* 0x000000101700720c */ /* 0x000fda0003f06270 */
        /* <DEDUP_REMOVED lines=16> */
[----:B------:R-:W-:-:S03]  /*8b20*/  IADD3.X R3, PT, PT, R0, UR9, RZ, P0, !PT ;  /* 0x0000000900037c10 */ /* 0x000fc600087fe4ff */
[----:B------:R2:W3:Y:S04]  /*8b30*/  LDG.E.64 R10, desc[UR6][R8.64] ;  /* 0x00000006080a7981 */ /* 0x0004e8000c1e1b00 */
[----:B------:R4:W3:Y:S01]  /*8b40*/  LDG.E.64 R12, desc[UR6][R2.64] ;  /* 0x00000006020c7981 */ /* 0x0008e2000c1e1b00 */
[----:B-----5:R-:W-:Y:S01]  /*8b50*/  LOP3.LUT R0, R7, 0xffff0000, RZ, 0xc0, !PT ;  /* 0xffff000007007812 */ /* 0x020fe200078ec0ff */
[C---:B--2---:R-:W-:Y:S01]  /*8b60*/  IMAD.U32 R8, R5.reuse, 0x10000, RZ ;  /* 0x0001000005087824 */ /* 0x044fe200078e00ff */
[----:B----4-:R-:W-:Y:S01]  /*8b70*/  LOP3.LUT R3, R5, 0xffff0000, RZ, 0xc0, !PT ;  /* 0xffff000005037812 */ /* 0x010fe200078ec0ff */
[----:B------:R-:W-:Y:S02]  /*8b80*/  IMAD.U32 R2, R7, 0x10000, RZ ;  /* 0x0001000007027824 */ /* 0x000fe400078e00ff */
[C---:B------:R-:W-:Y:S01]  /*8b90*/  IMAD.U32 R7, R6.reuse, 0x10000, RZ ;  /* 0x0001000006077824 */ /* 0x040fe200078e00ff */
[----:B------:R-:W-:Y:S01]  /*8ba0*/  LOP3.LUT R6, R6, 0xffff0000, RZ, 0xc0, !PT ;  /* 0xffff000006067812 */ /* 0x000fe200078ec0ff */
[C---:B------:R-:W-:Y:S01]  /*8bb0*/  IMAD.U32 R9, R4.reuse, 0x10000, RZ ;  /* 0x0001000004097824 */ /* 0x040fe200078e00ff */
[----:B------:R-:W-:-:S02]  /*8bc0*/  LOP3.LUT R4, R4, 0xffff0000, RZ, 0xc0, !PT ;  /* 0xffff000004047812 */ /* 0x000fc400078ec0ff */
[----:B---3--:R-:W-:Y:S02]  /*8bd0*/  LOP3.LUT R15, R10, 0xffff0000, RZ, 0xc0, !PT ;  /* 0xffff00000a0f7812 */ /* 0x008fe400078ec0ff */
[----:B------:R-:W-:Y:S02]  /*8be0*/  LOP3.LUT R17, R11, 0xffff0000, RZ, 0xc0, !PT ;  /* 0xffff00000b117812 */ /* 0x000fe400078ec0ff */
[----:B------:R-:W-:Y:S02]  /*8bf0*/  LOP3.LUT R16, R12, 0xffff0000, RZ, 0xc0, !PT ;  /* 0xffff00000c107812 */ /* 0x000fe400078ec0ff */
        /* <DEDUP_REMOVED lines=31> */
.L_x_1738:
[----:B------:R-:W-:Y:S05]  /*8df0*/  BSYNC.RECONVERGENT B0 ;  /* 0x0000000000007941 */ /* 0x000fea0003800200 */
.L_x_1737:
[----:B-----5:R4:W-:Y:S01]  /*8e00*/  STS.128 [R171+0x800], R4 ;  /* 0x00080004ab007388 */ /* 0x0209e20000000c00 */
[----:B------:R-:W-:Y:S05]  /*8e10*/  BRA `(.L_x_1731) ;  /* 0x0000000c00107947 */ /* 0x000fea0003800000 */
.L_x_1732:
[----:B-----5:R-:W-:Y:S01]  /*8e20*/  IMAD.IADD R29, R68, 0x1, -R25 ;  /* 0x00000001441d7824 */ /* 0x020fe200078e0a19 */
        /* <DEDUP_REMOVED lines=98> */
.L_x_1742:
[----:B------:R-:W-:Y:S05]  /*9450*/  BSYNC.RECONVERGENT B0 ;  /* 0x0000000000007941 */ /* 0x000fea0003800200 */
.L_x_1741:
[----:B-----5:R2:W-:Y:S02]  /*9460*/  STS.128 [R171], R4 ;  /* 0x00000004ab007388 */ /* 0x0205e40000000c00 */
.L_x_1740:
[----:B------:R-:W-:Y:S05]  /*9470*/  BSYNC.RECONVERGENT B1 ;  /* 0x0000000000017941 */ /* 0x000fea0003800200 */
.L_x_1739:
[----:B------:R-:W-:-:S04]  /*9480*/  IADD3 R23, PT, PT, R226, 0x20, RZ ;  /* 0x00000020e2177810 */ /* 0x000fc80007ffe0ff */
[----:B------:R-:W-:-:S13]  /*9490*/  ISETP.GE.AND P1, PT, R23, R29, PT ;  /* 0x0000001d1700720c */ /* 0x000fda0003f26270 */
        /* <DEDUP_REMOVED lines=90> */
.L_x_1744:
[----:B------:R-:W-:Y:S05]  /*9a40*/  BSYNC.RECONVERGENT B0 ;  /* 0x0000000000007941 */ /* 0x000fea0003800200 */
.L_x_1743:
[----:B-----5:R3:W-:Y:S02]  /*9a50*/  STS.128 [R171+0x800], R4 ;  /* 0x00080004ab007388 */ /* 0x0207e40000000c00 */
.L_x_1731:
[----:B------:R-:W-:Y:S05]  /*9a60*/  BSYNC.RECONVERGENT B2 ;  /* 0x0000000000027941 */ /* 0x000fea0003800200 */
.L_x_1727:
[----:B------:R-:W5:Y:S01]  /*9a70*/  LDC.64 R128, c[0x0][0x3b8] ;  /* 0x0000ee00ff807b82 */ /* 0x000f620000000a00 */
[----:B------:R-:W-:Y:S01]  /*9a80*/  IADD3 R18, PT, PT, -R88, R100, RZ ;  /* 0x0000006458127210 */ /* 0x000fe20007ffe1ff */
[----:B------:R-:W5:Y:S01]  /*9a90*/  S2R R65, SR_TID.X ;  /* 0x0000000000417919 */ /* 0x000f620000002100 */
[C---:B------:R-:W-:Y:S01]  /*9aa0*/  IADD3 R17, PT, PT, R226.reuse, 0x40, RZ ;  /* 0x00000040e2117810 */ /* 0x040fe20007ffe0ff */
[----:B------:R-:W5:Y:S01]  /*9ab0*/  LDCU.64 UR10, c[0x0][0x508] ;  /* 0x0000a100ff0a77ac */ /* 0x000f620008000a00 */
[-C--:B------:R-:W-:Y:S02]  /*9ac0*/  ISETP.GE.AND P6, PT, R226, R18.reuse, PT ;  /* 0x00000012e200720c */ /* 0x080fe40003fc6270 */
[-C--:B------:R-:W-:Y:S01]  /*9ad0*/  ISETP.GE.AND P3, PT, R17, R18.reuse, PT ;  /* 0x000000121100720c */ /* 0x080fe20003f66270 */
[----:B------:R-:W5:Y:S01]  /*9ae0*/  LDC.64 R118, c[0x0][0x3c0] ;  /* 0x0000f000ff767b82 */ /* 0x000f620000000a00 */
[----:B------:R-:W-:Y:S02]  /*9af0*/  ISETP.GE.AND P1, PT, R23, R18, PT ;  /* 0x000000121700720c */ /* 0x000fe40003f26270 */
[----:B-12---:R-:W-:-:S02]  /*9b00*/  LEA R2, P0, R60, R221, 0x1 ;  /* 0x000000dd3c027211 */ /* 0x006fc400078008ff */
[----:B------:R-:W-:Y:S02]  /*9b10*/  IADD3 R16, PT, PT, R226, 0x60, RZ ;  /* 0x00000060e2107810 */ /* 0x000fe40007ffe0ff */
[-C--:B------:R-:W-:Y:S02]  /*9b20*/  LEA.HI.X R3, R60, R220.reuse, R67, 0x1, P0 ;  /* 0x000000dc3c037211 */ /* 0x080fe400000f0c43 */
[C---:B------:R-:W-:Y:S02]  /*9b30*/  IADD3 R14, PT, PT, R226.reuse, 0xc0, RZ ;  /* 0x000000c0e20e7810 */ /* 0x040fe40007ffe0ff */
[----:B---34-:R-:W-:Y:S02]  /*9b40*/  @!P6 MOV R4, R221 ;  /* 0x000000dd0004e202 */ /* 0x018fe40000000f00 */
[----:B------:R-:W-:Y:S02]  /*9b50*/  @!P6 MOV R5, R220 ;  /* 0x000000dc0005e202 */ /* 0x000fe40000000f00 */
[----:B------:R-:W-:-:S02]  /*9b60*/  IADD3 R0, PT, PT, R226, 0xe0, RZ ;  /* 0x000000e0e2007810 */ /* 0x000fc40007ffe0ff */
[----:B-----5:R-:W-:Y:S01]  /*9b70*/  SHF.L.U32 R6, R129, 0x6, RZ ;  /* 0x0000000681067819 */ /* 0x020fe200000006ff */
[----:B------:R-:W-:Y:S01]  /*9b80*/  @!PT LDS RZ, [RZ] ;  /* 0x00000000fffff984 */ /* 0x000fe20000000800 */
[----:B------:R-:W-:Y:S01]  /*9b90*/  @!PT LDS RZ, [RZ] ;  /* 0x00000000fffff984 */ /* 0x000fe20000000800 */
[----:B------:R-:W-:Y:S01]  /*9ba0*/  @!PT LDS RZ, [RZ] ;  /* 0x00000000fffff984 */ /* 0x000fe20000000800 */
[----:B------:R1:W-:Y:S01]  /*9bb0*/  @!P6 LDGSTS.E.BYPASS.LTC128B.128 [R171+0x1000], desc[UR6][R4.64] ;  /* 0x0100000004abefae */ /* 0x0003e2000b981a06 */
[----:B------:R-:W-:Y:S02]  /*9bc0*/  IADD3 R15, PT, PT, R226, 0x80, RZ ;  /* 0x00000080e20f7810 */ /* 0x000fe40007ffe0ff */
[-C--:B------:R-:W-:Y:S01]  /*9bd0*/  ISETP.GE.AND P4, PT, R16, R18.reuse, PT ;  /* 0x000000121000720c */ /* 0x080fe20003f86270 */
[----:B------:R-:W-:Y:S01]  /*9be0*/  @!P1 LDGSTS.E.BYPASS.LTC128B.128 [R171+0x1800], desc[UR6][R2.64] ;  /* 0x0180000002ab9fae */ /* 0x000fe2000b981a06 */
[-C--:B------:R-:W-:Y:S02]  /*9bf0*/  ISETP.GE.AND P1, PT, R14, R18.reuse, PT ;  /* 0x000000120e00720c */ /* 0x080fe40003f26270 */
[----:B------:R-:W-:Y:S02]  /*9c00*/  ISETP.GE.AND P0, PT, R0, R18, PT ;  /* 0x000000120000720c */ /* 0x000fe40003f06270 */
[----:B------:R-:W-:-:S02]  /*9c10*/  IADD3 R21, PT, PT, R226, 0xa0, RZ ;  /* 0x000000a0e2157810 */ /* 0x000fc40007ffe0ff */
[----:B------:R-:W-:Y:S02]  /*9c20*/  ISETP.GE.AND P2, PT, R15, R18, PT ;  /* 0x000000120f00720c */ /* 0x000fe40003f46270 */
[----:B------:R-:W-:Y:S02]  /*9c30*/  SHF.L.U32 R22, R65, 0x5, RZ ;  /* 0x0000000541167819 */ /* 0x000fe400000006ff */
[----:B------:R-:W-:Y:S02]  /*9c40*/  SHF.R.U32.HI R61, RZ, 0x1, R65 ;  /* 0x00000001ff3d7819 */ /* 0x000fe40000011641 */
[----:B------:R-:W-:Y:S01]  /*9c50*/  LOP3.LUT R108, R108, 0xfffffffd, RZ, 0xc0, !PT ;  /* 0xfffffffd6c6c7812 */ /* 0x000fe200078ec0ff */
[C---:B------:R-:W-:Y:S01]  /*9c60*/  @!P1 IMAD R20, R129.reuse, 0x140, RZ ;  /* 0x0000014081149824 */ /* 0x040fe200078e02ff */
[----:B------:R-:W-:Y:S01]  /*9c70*/  @!P1 MOV R7, R3 ;  /* 0x0000000300079202 */ /* 0x000fe20000000f00 */
[----:B------:R-:W-:Y:S01]  /*9c80*/  @!P0 IMAD R19, R129, 0x180, RZ ;  /* 0x0000018081138824 */ /* 0x000fe200078e02ff */
[----:B------:R-:W-:-:S02]  /*9c90*/  @!P0 MOV R10, R2 ;  /* 0x00000002000a8202 */ /* 0x000fc40000000f00 */
[----:B------:R-:W-:Y:S01]  /*9ca0*/  @!P0 MOV R11, R3 ;  /* 0x00000003000b8202 */ /* 0x000fe20000000f00 */
[----:B------:R-:W-:Y:S01]  /*9cb0*/  @!P2 IMAD R8, R129, 0xc0, RZ ;  /* 0x000000c08108a824 */ /* 0x000fe200078e02ff */
[----:B------:R-:W-:Y:S01]  /*9cc0*/  LOP3.LUT R62, R103, 0x8, R61, 0x78, !PT ;  /* 0x00000008673e7812 */ /* 0x000fe200078e783d */
[----:B-1----:R-:W-:-:S04]  /*9cd0*/  IMAD.WIDE.U32 R4, R128, 0x40, RZ ;  /* 0x0000004080047825 */ /* 0x002fc800078e00ff */
[----:B------:R-:W-:Y:S01]  /*9ce0*/  @!P0 IMAD.WIDE.U32 R10, R128, 0x180, R10 ;  /* 0x00000180800a8825 */ /* 0x000fe200078e000a */
[----:B------:R-:W-:-:S04]  /*9cf0*/  @!P3 IADD3 R4, P5, PT, R2, R4, RZ ;  /* 0x000000040204b210 */ /* 0x000fc80007fbe0ff */
[----:B------:R-:W-:Y:S02]  /*9d00*/  @!P3 IADD3.X R5, PT, PT, R3, R5, R6, P5, !PT ;  /* 0x000000050305b210 */ /* 0x000fe40002ffe406 */
[-C--:B------:R-:W-:Y:S02]  /*9d10*/  @!P1 MOV R6, R2.reuse ;  /* 0x0000000200069202 */ /* 0x080fe40000000f00 */
[C---:B------:R-:W-:Y:S01]  /*9d20*/  @!P4 LEA R12, P5, R128.reuse, R2, 0x7 ;  /* 0x00000002800cc211 */ /* 0x040fe200078a38ff */
[----:B------:R1:W-:Y:S01]  /*9d30*/  @!P3 LDGSTS.E.BYPASS.LTC128B.128 [R171+0x2000], desc[UR6][R4.64] ;  /* 0x0200000004abbfae */ /* 0x0003e2000b981a06 */
[----:B------:R-:W-:Y:S01]  /*9d40*/  ISETP.GE.AND P3, PT, R21, R18, PT ;  /* 0x000000121500720c */ /* 0x000fe20003f66270 */
[C---:B------:R-:W-:Y:S01]  /*9d50*/  @!P1 IMAD.WIDE.U32 R6, R128.reuse, 0x140, R6 ;  /* 0x0000014080069825 */ /* 0x040fe200078e0006 */
[----:B------:R-:W-:-:S04]  /*9d60*/  @!P4 LEA.HI.X R13, R128, R3, R129, 0x7, P5 ;  /* 0x00000003800dc211 */ /* 0x000fc800028f3c81 */
[----:B------:R-:W-:Y:S01]  /*9d70*/  @!P1 IADD3 R7, PT, PT, R20, R7, RZ ;  /* 0x0000000714079210 */ /* 0x000fe20007ffe0ff */
[----:B------:R2:W-:Y:S01]  /*9d80*/  @!P4 LDGSTS.E.BYPASS.LTC128B.128 [R171+0x2800], desc[UR6][R12.64] ;  /* 0x028000000cabcfae */ /* 0x0005e2000b981a06 */
[----:B------:R-:W-:Y:S01]  /*9d90*/  ISETP.GE.AND P4, PT, R16, R18, PT ;  /* 0x000000121000720c */ /* 0x000fe20003f86270 */
[----:B-1----:R-:W-:-:S04]  /*9da0*/  @!P2 IMAD.WIDE.U32 R4, R128, 0xc0, R2 ;  /* 0x000000c08004a825 */ /* 0x002fc800078e0002 */
[----:B------:R-:W-:Y:S02]  /*9db0*/  @!P3 LEA R2, P5, R128, R2, 0x8 ;  /* 0x000000028002b211 */ /* 0x000fe400078a40ff */
[----:B------:R-:W-:Y:S02]  /*9dc0*/  @!P2 IADD3 R9, PT, PT, R8, R5, RZ ;  /* 0x000000050809a210 */ /* 0x000fe40007ffe0ff */
[----:B------:R-:W-:Y:S02]  /*9dd0*/  @!P2 MOV R8, R4 ;  /* 0x000000040008a202 */ /* 0x000fe40000000f00 */
[----:B------:R-:W-:Y:S02]  /*9de0*/  @!P3 LEA.HI.X R3, R128, R3, R129, 0x8, P5 ;  /* 0x000000038003b211 */ /* 0x000fe400028f4481 */
[----:B------:R-:W-:Y:S01]  /*9df0*/  @!P0 IADD3 R5, PT, PT, R19, R11, RZ ;  /* 0x0000000b13058210 */ /* 0x000fe20007ffe0ff */
[----:B------:R1:W-:Y:S01]  /*9e00*/  @!P2 LDGSTS.E.BYPASS.LTC128B.128 [R171+0x3000], desc[UR6][R8.64] ;  /* 0x0300000008abafae */ /* 0x0003e2000b981a06 */
[----:B------:R-:W-:-:S02]  /*9e10*/  @!P0 MOV R4, R10 ;  /* 0x0000000a00048202 */ /* 0x000fc40000000f00 */
[-C--:B------:R-:W-:Y:S01]  /*9e20*/  ISETP.GE.AND P5, PT, R17, R18.reuse, PT ;  /* 0x000000121100720c */ /* 0x080fe20003fa6270 */
[----:B------:R3:W-:Y:S01]  /*9e30*/  @!P3 LDGSTS.E.BYPASS.LTC128B.128 [R171+0x3800], desc[UR6][R2.64] ;  /* 0x0380000002abbfae */ /* 0x0007e2000b981a06 */
[-C--:B------:R-:W-:Y:S02]  /*9e40*/  ISETP.GE.AND P3, PT, R23, R18.reuse, PT ;  /* 0x000000121700720c */ /* 0x080fe40003f66270 */
[-C--:B------:R-:W-:Y:S01]  /*9e50*/  ISETP.GE.AND P2, PT, R15, R18.reuse, PT ;  /* 0x000000120f00720c */ /* 0x080fe20003f46270 */
[----:B------:R4:W-:Y:S01]  /*9e60*/  @!P1 LDGSTS.E.BYPASS.LTC128B.128 [R171+0x4000], desc[UR6][R6.64] ;  /* 0x0400000006ab9fae */ /* 0x0009e2000b981a06 */
[----:B------:R-:W-:Y:S02]  /*9e70*/  ISETP.GE.AND P1, PT, R14, R18, PT ;  /* 0x000000120e00720c */ /* 0x000fe40003f26270 */
[----:B------:R-:W-:Y:S01]  /*9e80*/  SHF.L.U32 R15, R65, 0x4, RZ ;  /* 0x00000004410f7819 */ /* 0x000fe200000006ff */
[----:B------:R5:W-:Y:S01]  /*9e90*/  @!P0 LDGSTS.E.BYPASS.LTC128B.128 [R171+0x4800], desc[UR6][R4.64] ;  /* 0x0480000004ab8fae */ /* 0x000be2000b981a06 */
[----:B------:R-:W-:-:S02]  /*9ea0*/  SHF.L.U32 R11, R119, 0x6, RZ ;  /* 0x00000006770b7819 */ /* 0x000fc400000006ff */
[----:B--2---:R-:W-:Y:S01]  /*9eb0*/  LOP3.LUT R13, R22, 0x120, RZ, 0xc0, !PT ;  /* 0x00000120160d7812 */ /* 0x004fe200078ec0ff */
[----:B------:R-:W0:Y:S01]  /*9ec0*/  LDGDEPBAR ;  /* 0x00000000000079af */ /* 0x000e220000000000 */
[----:B------:R-:W-:-:S03]  /*9ed0*/  LOP3.LUT R12, R103, 0x8, R65, 0x78, !PT ;  /* 0x00000008670c7812 */ /* 0x000fc600078e7841 */
[----:B-1----:R-:W-:Y:S01]  /*9ee0*/  @!P2 IMAD R8, R119, 0xc0, RZ ;  /* 0x000000c07708a824 */ /* 0x002fe200078e02ff */
[----:B---3--:R-:W-:-:S04]  /*9ef0*/  LEA R2, P0, R78, R223, 0x1 ;  /* 0x000000df4e027211 */ /* 0x008fc800078008ff */
[----:B------:R-:W-:Y:S01]  /*9f00*/  LEA.HI.X R3, R78, R222, R84, 0x1, P0 ;  /* 0x000000de4e037211 */ /* 0x000fe200000f0c54 */
[----:B----4-:R-:W-:Y:S01]  /*9f10*/  IMAD.WIDE.U32 R6, R118, 0x40, RZ ;  /* 0x0000004076067825 */ /* 0x010fe200078e00ff */
[----:B------:R-:W-:Y:S02]  /*9f20*/  ISETP.GE.AND P0, PT, R0, R18, PT ;  /* 0x000000120000720c */ /* 0x000fe40003f06270 */
[----:B-----5:R-:W-:Y:S01]  /*9f30*/  @!P6 MOV R4, R223 ;  /* 0x000000df0004e202 */ /* 0x020fe20000000f00 */
[----:B------:R-:W-:-:S04]  /*9f40*/  DEPBAR.LE SB0, 0x0 ;  /* 0x000080000000791a */ /* 0x000fc80000000000 */
[----:B------:R-:W-:Y:S01]  /*9f50*/  @!P6 MOV R5, R222 ;  /* 0x000000de0005e202 */ /* 0x000fe20000000f00 */
[----:B------:R-:W-:Y:S01]  /*9f60*/  BAR.SYNC.DEFER_BLOCKING 0x0 ;  /* 0x0000000000007b1d */ /* 0x000fe20000010000 */
[----:B------:R-:W-:Y:S02]  /*9f70*/  LOP3.LUT R0, R15, 0x100, RZ, 0xc0, !PT ;  /* 0x000001000f007812 */ /* 0x000fe400078ec0ff */
[----:B------:R-:W-:Y:S01]  /*9f80*/  LOP3.LUT R15, R13, 0x3e00, R15, 0xf8, !PT ;  /* 0x00003e000d0f7812 */ /* 0x000fe200078ef80f */
[C---:B------:R-:W-:Y:S01]  /*9f90*/  @!P1 IMAD R13, R119.reuse, 0x140, RZ ;  /* 0x00000140770d9824 */ /* 0x040fe200078e02ff */
[----:B------:R-:W-:Y:S01]  /*9fa0*/  LOP3.LUT R0, R0, 0x20, R22, 0xf8, !PT ;  /* 0x0000002000007812 */ /* 0x000fe200078ef816 */
[----:B------:R-:W-:-:S03]  /*9fb0*/  @!P0 IMAD R14, R119, 0x180, RZ ;  /* 0x00000180770e8824 */ /* 0x000fc600078e02ff */
[----:B------:R-:W-:-:S04]  /*9fc0*/  IADD3 R0, PT, PT, R12, R0, RZ ;  /* 0x000000000c007210 */ /* 0x000fc80007ffe0ff */
[----:B------:R-:W-:Y:S02]  /*9fd0*/  LEA R166, R0, UR4, 0x1 ;  /* 0x0000000400a67c11 */ /* 0x000fe4000f8e08ff */
[----:B------:R-:W-:Y:S01]  /*9fe0*/  MOV R0, 0x20 ;  /* 0x0000002000007802 */ /* 0x000fe20000000f00 */
[----:B------:R-:W-:Y:S01]  /*9ff0*/  @!PT LDS RZ, [RZ] ;  /* 0x00000000fffff984 */ /* 0x000fe20000000800 */
[----:B------:R-:W-:Y:S01]  /*a000*/  @!PT LDS RZ, [RZ] ;  /* 0x00000000fffff984 */ /* 0x000fe20000000800 */
[----:B------:R-:W-:Y:S01]  /*a010*/  @!PT LDS RZ, [RZ] ;  /* 0x00000000fffff984 */ /* 0x000fe20000000800 */
[----:B------:R1:W-:Y:S04]  /*a020*/  @!P6 LDGSTS.E.BYPASS.LTC128B.128 [R171+0x5000], desc[UR6][R4.64] ;  /* 0x0500000004abefae */ /* 0x0003e8000b981a06 */
[----:B------:R-:W-:Y:S01]  /*a030*/  @P6 STS.128 [R171+0x5000], RZ ;  /* 0x005000ffab006388 */ /* 0x000fe20000000c00 */
[----:B------:R-:W-:-:S03]  /*a040*/  @!P5 IADD3 R10, P6, PT, R2, R6, RZ ;  /* 0x00000006020ad210 */ /* 0x000fc60007fde0ff */
[----:B------:R-:W-:Y:S01]  /*a050*/  @P3 STS.128 [R171+0x5800], RZ ;  /* 0x005800ffab003388 */ /* 0x000fe20000000c00 */
[----:B------:R-:W-:Y:S01]  /*a060*/  @!P5 IADD3.X R11, PT, PT, R3, R7, R11, P6, !PT ;  /* 0x00000007030bd210 */ /* 0x000fe200037fe40b */
[C---:B------:R-:W-:Y:S01]  /*a070*/  @!P1 IMAD.WIDE.U32 R6, R118.reuse, 0x140, R2 ;  /* 0x0000014076069825 */ /* 0x040fe200078e0002 */
[C---:B------:R-:W-:Y:S01]  /*a080*/  @!P4 LEA R12, P6, R118.reuse, R2, 0x7 ;  /* 0x00000002760cc211 */ /* 0x040fe200078c38ff */
[----:B------:R-:W-:Y:S01]  /*a090*/  @!PT LDS RZ, [RZ] ;  /* 0x00000000fffff984 */ /* 0x000fe20000000800 */
[----:B------:R-:W-:Y:S01]  /*a0a0*/  @!PT LDS RZ, [RZ] ;  /* 0x00000000fffff984 */ /* 0x000fe20000000800 */
[----:B------:R-:W-:Y:S01]  /*a0b0*/  @!PT LDS RZ, [RZ] ;  /* 0x00000000fffff984 */ /* 0x000fe20000000800 */
[----:B------:R-:W-:Y:S01]  /*a0c0*/  @!P3 LDGSTS.E.BYPASS.LTC128B.128 [R171+0x5800], desc[UR6][R2.64] ;  /* 0x0580000002abbfae */ /* 0x000fe2000b981a06 */
[----:B------:R-:W-:Y:S02]  /*a0d0*/  ISETP.GE.AND P3, PT, R21, R18, PT ;  /* 0x000000121500720c */ /* 0x000fe40003f66270 */
[----:B------:R-:W-:Y:S01]  /*a0e0*/  @!P1 IADD3 R7, PT, PT, R13, R7, RZ ;  /* 0x000000070d079210 */ /* 0x000fe20007ffe0ff */
[----:B------:R-:W-:Y:S01]  /*a0f0*/  @P5 STS.128 [R171+0x6000], RZ ;  /* 0x006000ffab005388 */ /* 0x000fe20000000c00 */
[----:B------:R-:W-:Y:S02]  /*a100*/  @!P4 LEA.HI.X R13, R118, R3, R119, 0x7, P6 ;  /* 0x00000003760dc211 */ /* 0x000fe400030f3c77 */
[----:B------:R-:W-:Y:S01]  /*a110*/  LOP3.LUT P6, RZ, R65, 0x4, RZ, 0xc0, !PT ;  /* 0x0000000441ff7812 */ /* 0x000fe200078cc0ff */
[----:B------:R-:W-:Y:S01]  /*a120*/  @!PT LDS RZ, [RZ] ;  /* 0x00000000fffff984 */ /* 0x000fe20000000800 */
[----:B------:R-:W-:Y:S01]  /*a130*/  @!PT LDS RZ, [RZ] ;  /* 0x00000000fffff984 */ /* 0x000fe20000000800 */
[----:B------:R-:W-:Y:S01]  /*a140*/  @!PT LDS RZ, [RZ] ;  /* 0x00000000fffff984 */ /* 0x000fe20000000800 */
[----:B------:R2:W-:Y:S03]  /*a150*/  @!P5 LDGSTS.E.BYPASS.LTC128B.128 [R171+0x6000], desc[UR6][R10.64] ;  /* 0x060000000aabdfae */ /* 0x0005e6000b981a06 */
[----:B------:R-:W-:Y:S01]  /*a160*/  SEL R0, R0, 0xffffffe0, !P6 ;  /* 0xffffffe000007807 */ /* 0x000fe20007000000 */
[----:B------:R-:W-:Y:S01]  /*a170*/  @P4 STS.128 [R171+0x6800], RZ ;  /* 0x006800ffab004388 */ /* 0x000fe20000000c00 */
[----:B-1----:R-:W-:-:S03]  /*a180*/  @!P2 IMAD.WIDE.U32 R4, R118, 0xc0, R2 ;  /* 0x000000c07604a825 */ /* 0x002fc600078e0002 */
[----:B------:R-:W-:Y:S01]  /*a190*/  @!PT LDS RZ, [RZ] ;  /* 0x00000000fffff984 */ /* 0x000fe20000000800 */
[----:B------:R-:W-:Y:S01]  /*a1a0*/  @!PT LDS RZ, [RZ] ;  /* 0x00000000fffff984 */ /* 0x000fe20000000800 */
[----:B------:R-:W-:Y:S01]  /*a1b0*/  @!PT LDS RZ, [RZ] ;  /* 0x00000000fffff984 */ /* 0x000fe20000000800 */
[----:B------:R-:W-:Y:S01]  /*a1c0*/  @!P4 LDGSTS.E.BYPASS.LTC128B.128 [R171+0x6800], desc[UR6][R12.64] ;  /* 0x068000000cabcfae */ /* 0x000fe2000b981a06 */
[----:B------:R-:W-:Y:S02]  /*a1d0*/  IADD3 R167, PT, PT, R0, R166, RZ ;  /* 0x000000a600a77210 */ /* 0x000fe40007ffe0ff */
        /* <DEDUP_REMOVED lines=9> */
[----:B------:R-:W-:Y:S01]  /*a270*/  @P6 LOP3.LUT R108, R108, 0x2, RZ, 0xfc, !PT ;  /* 0x000000026c6c6812 */ /* 0x000fe200078efcff */
[----:B------:R-:W-:-:S02]  /*a280*/  @!P0 IMAD.WIDE.U32 R4, R118, 0x180, R4 ;  /* 0x0000018076048825 */ /* 0x000fc400078e0004 */
[----:B------:R-:W-:Y:S01]  /*a290*/  @P3 STS.128 [R171+0x7800], RZ ;  /* 0x007800ffab003388 */ /* 0x000fe20000000c00 */
[----:B------:R-:W-:Y:S02]  /*a2a0*/  LOP3.LUT R108, R108, 0xfffffffe, RZ, 0xc0, !PT ;  /* 0xfffffffe6c6c7812 */ /* 0x000fe400078ec0ff */
[C---:B--2---:R-:W-:Y:S02]  /*a2b0*/  @!P3 LEA R10, P5, R118.reuse, R2, 0x8 ;  /* 0x00000002760ab211 */ /* 0x044fe400078a40ff */
[----:B------:R-:W-:Y:S02]  /*a2c0*/  IADD3 R2, PT, PT, R15, R62, RZ ;  /* 0x0000003e0f027210 */ /* 0x000fe40007ffe0ff */
[----:B------:R-:W-:Y:S02]  /*a2d0*/  @!P3 LEA.HI.X R11, R118, R3, R119, 0x8, P5 ;  /* 0x00000003760bb211 */ /* 0x000fe400028f4477 */
[----:B------:R-:W-:Y:S02]  /*a2e0*/  @!P0 IADD3 R5, PT, PT, R14, R5, RZ ;  /* 0x000000050e058210 */ /* 0x000fe40007ffe0ff */
[----:B------:R-:W-:Y:S01]  /*a2f0*/  LEA R168, R2, UR4, 0x1 ;  /* 0x0000000402a87c11 */ /* 0x000fe2000f8e08ff */
[----:B------:R-:W-:Y:S01]  /*a300*/  @!PT LDS RZ, [RZ] ;  /* 0x00000000fffff984 */ /* 0x000fe20000000800 */
[----:B------:R-:W-:Y:S01]  /*a310*/  @!PT LDS RZ, [RZ] ;  /* 0x00000000fffff984 */ /* 0x000fe20000000800 */
[----:B------:R-:W-:Y:S01]  /*a320*/  @!PT LDS RZ, [RZ] ;  /* 0x00000000fffff984 */ /* 0x000fe20000000800 */
[----:B------:R1:W-:Y:S03]  /*a330*/  @!P3 LDGSTS.E.BYPASS.LTC128B.128 [R171+0x7800], desc[UR6][R10.64] ;  /* 0x078000000aabbfae */ /* 0x0003e6000b981a06 */
        /* <DEDUP_REMOVED lines=12> */
[----:B------:R-:W-:Y:S04]  /*a400*/  LDSM.16.M88.4 R16, [R166+0x1000] ;  /* 0x00100000a610783b */ /* 0x000fe80000000200 */
[----:B------:R-:W-:Y:S04]  /*a410*/  LDSM.16.M88.4 R24, [R167+0x1000] ;  /* 0x00100000a718783b */ /* 0x000fe80000000200 */
[----:B-1----:R-:W1:Y:S02]  /*a420*/  LDSM.16.M88.4 R8, [R168] ;  /* 0x00000000a808783b */ /* 0x002e640000000200 */
[----:B------:R-:W-:-:S02]  /*a430*/  @P0 LOP3.LUT R108, R108, 0x1, RZ, 0xfc, !PT ;  /* 0x000000016c6c0812 */ /* 0x000fc400078efcff */
[----:B------:R-:W-:Y:S04]  /*a440*/  LDSM.16.M88.4 R28, [R166+0x1400] ;  /* 0x00140000a61c783b */ /* 0x000fe80000000200 */
[----:B------:R-:W-:Y:S04]  /*a450*/  LDSM.16.M88.4 R32, [R167+0x1400] ;  /* 0x00140000a720783b */ /* 0x000fe80000000200 */
[----:B------:R-:W-:Y:S04]  /*a460*/  LDSM.16.M88.4 R44, [R166+0x1800] ;  /* 0x00180000a62c783b */ /* 0x000fe80000000200 */
[----:B--2---:R-:W2:Y:S04]  /*a470*/  LDSM.16.M88.4 R4, [R169] ;  /* 0x00000000a904783b */ /* 0x004ea80000000200 */
[----:B------:R-:W-:Y:S04]  /*a480*/  LDSM.16.M88.4 R40, [R166+0x1c00] ;  /* 0x001c0000a628783b */ /* 0x000fe80000000200 */
[----:B------:R-:W-:Y:S01]  /*a490*/  LDSM.16.M88.4 R36, [R167+0x1c00] ;  /* 0x001c0000a724783b */ /* 0x000fe20000000200 */
[----:B------:R-:W3:Y:S03]  /*a4a0*/  S2R R2, SR_CTAID.X ;  /* 0x0000000000027919 */ /* 0x000ee60000002500 */
[----:B------:R-:W0:Y:S01]  /*a4b0*/  LDGDEPBAR ;  /* 0x00000000000079af */ /* 0x000e220000000000 */
[----:B-1----:R-:W-:-:S15]  /*a4c0*/  HMMA.16816.F32.BF16 R12, R8, R16, RZ ;  /* 0x00000010080c723c */ /* 0x002fde00000418ff */
[----:B------:R-:W-:-:S05]  /*a4d0*/  NOP ;  /* 0x0000000000007918 */ /* 0x000fca0000000000 */
[----:B--2---:R-:W-:Y:S08]  /*a4e0*/  HMMA.16816.F32.BF16 R20, R4, R24, R12 ;  /* 0x000000180414723c */ /* 0x004ff0000004180c */
[C---:B------:R-:W-:Y:S08]  /*a4f0*/  HMMA.16816.F32.BF16 R12, R8.reuse, R18, RZ ;  /* 0x00000012080c723c */ /* 0x040ff000000418ff */
[----:B------:R-:W-:Y:S03]  /*a500*/  HMMA.16816.F32.BF16 R16, R8, R28, RZ ;  /* 0x0000001c0810723c */ /* 0x000fe600000418ff */
[----:B------:R-:W-:Y:S01]  /*a510*/  FMUL.FTZ R0, R22, UR11 ;  /* 0x0000000b16007c20 */ /* 0x000fe20008410000 */
[----:B------:R-:W-:Y:S01]  /*a520*/  FMUL.FTZ R20, R20, UR11 ;  /* 0x0000000b14147c20 */ /* 0x000fe20008410000 */
[----:B------:R-:W-:-:S02]  /*a530*/  FMUL.FTZ R21, R21, UR11 ;  /* 0x0000000b15157c20 */ /* 0x000fc40008410000 */
[----:B------:R1:W2:Y:S05]  /*a540*/  MUFU.TANH R64, R0 ;  /* 0x0000000000407308 */ /* 0x0002aa0000002400 */
[----:B------:R-:W-:Y:S03]  /*a550*/  HMMA.16816.F32.BF16 R24, R4, R26, R12 ;  /* 0x0000001a0418723c */ /* 0x000fe6000004180c */
[----:B------:R-:W4:Y:S05]  /*a560*/  MUFU.TANH R236, R20 ;  /* 0x0000001400ec7308 */ /* 0x000f2a0000002400 */
[----:B------:R-:W-:Y:S01]  /*a570*/  HMMA.16816.F32.BF16 R12, R8, R30, RZ ;  /* 0x0000001e080c723c */ /* 0x000fe200000418ff */
[----:B------:R-:W5:Y:S02]  /*a580*/  LDSM.16.M88.4 R28, [R167+0x1800] ;  /* 0x00180000a71c783b */ /* 0x000f640000000200 */
[----:B------:R3:W2:Y:S01]  /*a590*/  MUFU.TANH R233, R21 ;  /* 0x0000001500e97308 */ /* 0x0006a20000002400 */
[----:B-1----:R-:W-:-:S07]  /*a5a0*/  FMUL.FTZ R0, R23, UR11 ;  /* 0x0000000b17007c20 */ /* 0x002fce0008410000 */
[----:B------:R1:W1:Y:S01]  /*a5b0*/  MUFU.TANH R63, R0 ;  /* 0x00000000003f7308 */ /* 0x0002620000002400 */
[----:B---3--:R-:W-:Y:S01]  /*a5c0*/  HMMA.16816.F32.BF16 R20, R4, R32, R16 ;  /* 0x000000200414723c */ /* 0x008fe20000041810 */
[----:B-1----:R-:W-:-:S07]  /*a5d0*/  FMUL.FTZ R0, R24, UR11 ;  /* 0x0000000b18007c20 */ /* 0x002fce0008410000 */
[----:B------:R-:W-:Y:S01]  /*a5e0*/  HMMA.16816.F32.BF16 R12, R4, R34, R12 ;  /* 0x00000022040c723c */ /* 0x000fe2000004180c */
[----:B------:R-:W1:Y:S01]  /*a5f0*/  LDSM.16.M88.4 R32, [R166+0x2000] ;  /* 0x00200000a620783b */ /* 0x000e620000000200 */
[----:B------:R3:W1:Y:S06]  /*a600*/  MUFU.TANH R230, R0 ;  /* 0x0000000000e67308 */ /* 0x00066c0000002400 */
[----:B------:R-:W-:Y:S01]  /*a610*/  HMMA.16816.F32.BF16 R16, R8, R44, RZ ;  /* 0x0000002c0810723c */ /* 0x000fe200000418ff */
[----:B---3--:R-:W-:-:S04]  /*a620*/  FMUL.FTZ R0, R25, UR11 ;  /* 0x0000000b19007c20 */ /* 0x008fc80008410000 */
[----:B------:R3:W1:Y:S02]  /*a630*/  MUFU.TANH R229, R0 ;  /* 0x0000000000e57308 */ /* 0x0006640000002400 */
[----:B---3--:R-:W-:-:S06]  /*a640*/  FMUL.FTZ R0, R26, UR11 ;  /* 0x0000000b1a007c20 */ /* 0x008fcc0008410000 */
[----:B------:R3:W1:Y:S02]  /*a650*/  MUFU.TANH R252, R0 ;  /* 0x0000000000fc7308 */ /* 0x0006640000002400 */
[----:B---3--:R-:W-:-:S05]  /*a660*/  FMUL.FTZ R0, R27, UR11 ;  /* 0x0000000b1b007c20 */ /* 0x008fca0008410000 */
[----:B-----5:R-:W-:Y:S01]  /*a670*/  HMMA.16816.F32.BF16 R24, R4, R28, R16 ;  /* 0x0000001c0418723c */ /* 0x020fe20000041810 */
[----:B------:R3:W1:Y:S07]  /*a680*/  MUFU.TANH R251, R0 ;  /* 0x0000000000fb7308 */ /* 0x00066e0000002400 */
[----:B------:R-:W-:Y:S01]  /*a690*/  HMMA.16816.F32.BF16 R16, R8, R46, RZ ;  /* 0x0000002e0810723c */ /* 0x000fe200000418ff */
[----:B---3--:R-:W-:-:S04]  /*a6a0*/  FMUL.FTZ R0, R20, UR11 ;  /* 0x0000000b14007c20 */ /* 0x008fc80008410000 */
[----:B------:R3:W1:Y:S02]  /*a6b0*/  MUFU.TANH R216, R0 ;  /* 0x0000000000d87308 */ /* 0x0006640000002400 */
[----:B---3--:R-:W-:-:S06]  /*a6c0*/  FMUL.FTZ R0, R21, UR11 ;  /* 0x0000000b15007c20 */ /* 0x008fcc0008410000 */
[----:B------:R3:W1:Y:S02]  /*a6d0*/  MUFU.TANH R215, R0 ;  /* 0x0000000000d77308 */ /* 0x0006640000002400 */
[----:B---3--:R-:W-:-:S06]  /*a6e0*/  FMUL.FTZ R0, R22, UR11 ;  /* 0x0000000b16007c20 */ /* 0x008fcc0008410000 */
[----:B------:R3:W1:Y:S02]  /*a6f0*/  MUFU.TANH R250, R0 ;  /* 0x0000000000fa7308 */ /* 0x0006640000002400 */
[----:B---3--:R-:W-:Y:S02]  /*a700*/  FMUL.FTZ R0, R23, UR11 ;  /* 0x0000000b17007c20 */ /* 0x008fe40008410000 */
[----:B------:R-:W-:Y:S01]  /*a710*/  HMMA.16816.F32.BF16 R20, R4, R30, R16 ;  /* 0x0000001e0414723c */ /* 0x000fe20000041810 */
[----:B------:R-:W3:Y:S03]  /*a720*/  LDSM.16.M88.4 R28, [R167+0x2000] ;  /* 0x00200000a71c783b */ /* 0x000ee60000000200 */
[----:B------:R5:W1:Y:S04]  /*a730*/  MUFU.TANH R249, R0 ;  /* 0x0000000000f97308 */ /* 0x000a680000002400 */
[----:B------:R-:W-:Y:S01]  /*a740*/  HMMA.16816.F32.BF16 R16, R8, R42, RZ ;  /* 0x0000002a0810723c */ /* 0x000fe200000418ff */
[----:B-----5:R-:W-:-:S10]  /*a750*/  FMUL.FTZ R0, R12, UR11 ;  /* 0x0000000b0c007c20 */ /* 0x020fd40008410000 */
[----:B------:R-:W-:Y:S01]  /*a760*/  FMUL.FTZ R21, R21, UR11 ;  /* 0x0000000b15157c20 */ /* 0x000fe20008410000 */
[----:B------:R-:W-:Y:S01]  /*a770*/  FMUL.FTZ R22, R22, UR11 ;  /* 0x0000000b16167c20 */ /* 0x000fe20008410000 */
[----:B------:R-:W-:Y:S01]  /*a780*/  FMUL.FTZ R23, R23, UR11 ;  /* 0x0000000b17177c20 */ /* 0x000fe20008410000 */
[----:B------:R5:W1:Y:S08]  /*a790*/  MUFU.TANH R214, R0 ;  /* 0x0000000000d67308 */ /* 0x000a700000002400 */
[----:B------:R-:W1:Y:S08]  /*a7a0*/  MUFU.TANH R180, R21 ;  /* 0x0000001500b47308 */ /* 0x000e700000002400 */
[----:B------:R-:W1:Y:S01]  /*a7b0*/  MUFU.TANH R244, R22 ;  /* 0x0000001600f47308 */ /* 0x000e620000002400 */
[----:B-----5:R-:W-:-:S07]  /*a7c0*/  FMUL.FTZ R0, R13, UR11 ;  /* 0x0000000b0d007c20 */ /* 0x020fce0008410000 */
[----:B------:R5:W1:Y:S08]  /*a7d0*/  MUFU.TANH R213, R0 ;  /* 0x0000000000d57308 */ /* 0x000a700000002400 */
[----:B------:R-:W1:Y:S01]  /*a7e0*/  MUFU.TANH R243, R23 ;  /* 0x0000001700f37308 */ /* 0x000e620000002400 */
[----:B-----5:R-:W-:-:S07]  /*a7f0*/  FMUL.FTZ R0, R14, UR11 ;  /* 0x0000000b0e007c20 */ /* 0x020fce0008410000 */
[----:B------:R5:W1:Y:S02]  /*a800*/  MUFU.TANH R248, R0 ;  /* 0x0000000000f87308 */ /* 0x000a640000002400 */
[----:B-----5:R-:W-:Y:S02]  /*a810*/  FMUL.FTZ R0, R15, UR11 ;  /* 0x0000000b0f007c20 */ /* 0x020fe40008410000 */
[----:B------:R-:W-:Y:S01]  /*a820*/  HMMA.16816.F32.BF16 R12, R8, R40, RZ ;  /* 0x00000028080c723c */ /* 0x000fe200000418ff */
[----:B------:R-:W5:Y:S03]  /*a830*/  LDSM.16.M88.4 R40, [R166+0x2400] ;  /* 0x00240000a628783b */ /* 0x000f660000000200 */
[----:B------:R4:W1:Y:S02]  /*a840*/  MUFU.TANH R247, R0 ;  /* 0x0000000000f77308 */ /* 0x0008640000002400 */
[----:B----4-:R-:W-:-:S14]  /*a850*/  FMUL.FTZ R0, R24, UR11 ;  /* 0x0000000b18007c20 */ /* 0x010fdc0008410000 */
[----:B------:R-:W-:Y:S01]  /*a860*/  HMMA.16816.F32.BF16 R12, R4, R36, R12 ;  /* 0x00000024040c723c */ /* 0x000fe2000004180c */
[----:B------:R4:W1:-:S15]  /*a870*/  MUFU.TANH R212, R0 ;  /* 0x0000000000d47308 */ /* 0x00085e0000002400 */
[----:B------:R-:W-:-:S03]  /*a880*/  NOP ;  /* 0x0000000000007918 */ /* 0x000fc60000000000 */
[----:B------:R-:W-:Y:S01]  /*a890*/  FMUL.FTZ R12, R12, UR11 ;  /* 0x0000000b0c0c7c20 */ /* 0x000fe20008410000 */
[----:B----4-:R-:W-:Y:S01]  /*a8a0*/  FMUL.FTZ R0, R25, UR11 ;  /* 0x0000000b19007c20 */ /* 0x010fe20008410000 */
[----:B------:R-:W-:Y:S02]  /*a8b0*/  FMUL.FTZ R13, R13, UR11 ;  /* 0x0000000b0d0d7c20 */ /* 0x000fe40008410000 */
[----:B------:R-:W4:Y:S08]  /*a8c0*/  MUFU.TANH R179, R12 ;  /* 0x0000000c00b37308 */ /* 0x000f300000002400 */
[----:B------:R2:W1:Y:S08]  /*a8d0*/  MUFU.TANH R208, R0 ;  /* 0x0000000000d07308 */ /* 0x0004700000002400 */
[----:B------:R-:W1:Y:S01]  /*a8e0*/  MUFU.TANH R178, R13 ;  /* 0x0000000d00b27308 */ /* 0x000e620000002400 */
[----:B--2---:R-:W-:-:S07]  /*a8f0*/  FMUL.FTZ R0, R26, UR11 ;  /* 0x0000000b1a007c20 */ /* 0x004fce0008410000 */
[----:B------:R2:W1:Y:S02]  /*a900*/  MUFU.TANH R246, R0 ;  /* 0x0000000000f67308 */ /* 0x0004640000002400 */
[----:B--2---:R-:W-:Y:S02]  /*a910*/  FMUL.FTZ R0, R27, UR11 ;  /* 0x0000000b1b007c20 */ /* 0x004fe40008410000 */
[----:B------:R-:W-:Y:S01]  /*a920*/  HMMA.16816.F32.BF16 R24, R4, R38, R16 ;  /* 0x000000260418723c */ /* 0x000fe20000041810 */
[----:B------:R-:W-:Y:S03]  /*a930*/  LDSM.16.M88.4 R36, [R167+0x2800] ;  /* 0x00280000a724783b */ /* 0x000fe60000000200 */
[----:B------:R2:W2:Y:S04]  /*a940*/  MUFU.TANH R245, R0 ;  /* 0x0000000000f57308 */ /* 0x0004a80000002400 */
[----:B-1----:R-:W-:Y:S01]  /*a950*/  HMMA.16816.F32.BF16 R16, R8, R32, RZ ;  /* 0x000000200810723c */ /* 0x002fe200000418ff */
[----:B--2---:R-:W-:-:S04]  /*a960*/  FMUL.FTZ R0, R20, UR11 ;  /* 0x0000000b14007c20 */ /* 0x004fc80008410000 */
[----:B------:R1:W2:-:S15]  /*a970*/  MUFU.TANH R207, R0 ;  /* 0x0000000000cf7308 */ /* 0x00029e0000002400 */
[----:B---3--:R-:W-:Y:S08]  /*a980*/  HMMA.16816.F32.BF16 R20, R4, R28, R16 ;  /* 0x0000001c0414723c */ /* 0x008ff00000041810 */
[----:B-----5:R-:W-:Y:S01]  /*a990*/  HMMA.16816.F32.BF16 R16, R8, R40, RZ ;  /* 0x000000280810723c */ /* 0x020fe200000418ff */
[----:B-1----:R-:W-:-:S04]  /*a9a0*/  FMUL.FTZ R0, R14, UR11 ;  /* 0x0000000b0e007c20 */ /* 0x002fc80008410000 */
[----:B------:R1:W3:Y:S02]  /*a9b0*/  MUFU.TANH R242, R0 ;  /* 0x0000000000f27308 */ /* 0x0002e40000002400 */
        /* <DEDUP_REMOVED lines=28> */
[----:B--2---:R-:W-:-:S10]  /*ab80*/  FMUL.FTZ R0, R12, UR11 ;  /* 0x0000000b0c007c20 */ /* 0x004fd40008410000 */
[----:B------:R-:W-:Y:S01]  /*ab90*/  FMUL.FTZ R21, R21, UR11 ;  /* 0x0000000b15157c20 */ /* 0x000fe20008410000 */
[----:B------:R-:W-:Y:S01]  /*aba0*/  FMUL.FTZ R22, R22, UR11 ;  /* 0x0000000b16167c20 */ /* 0x000fe20008410000 */
[----:B------:R-:W-:Y:S01]  /*abb0*/  FMUL.FTZ R23, R23, UR11 ;  /* 0x0000000b17177c20 */ /* 0x000fe20008410000 */
[----:B------:R2:W1:Y:S08]  /*abc0*/  MUFU.TANH R173, R0 ;  /* 0x0000000000ad7308 */ /* 0x0004700000002400 */
[----:B------:R-:W1:Y:S08]  /*abd0*/  MUFU.TANH R161, R21 ;  /* 0x0000001500a17308 */ /* 0x000e700000002400 */
[----:B------:R-:W1:Y:S01]  /*abe0*/  MUFU.TANH R228, R22 ;  /* 0x0000001600e47308 */ /* 0x000e620000002400 */
[----:B--2---:R-:W-:-:S07]  /*abf0*/  FMUL.FTZ R0, R13, UR11 ;  /* 0x0000000b0d007c20 */ /* 0x004fce0008410000 */
[----:B------:R2:W1:Y:S08]  /*ac00*/  MUFU.TANH R172, R0 ;  /* 0x0000000000ac7308 */ /* 0x0004700000002400 */
[----:B------:R-:W1:Y:S01]  /*ac10*/  MUFU.TANH R225, R23 ;  /* 0x0000001700e17308 */ /* 0x000e620000002400 */
[----:B--2---:R-:W-:-:S07]  /*ac20*/  FMUL.FTZ R0, R14, UR11 ;  /* 0x0000000b0e007c20 */ /* 0x004fce0008410000 */
[----:B------:R2:W1:Y:S02]  /*ac30*/  MUFU.TANH R235, R0 ;  /* 0x0000000000eb7308 */ /* 0x0004640000002400 */
[----:B--2---:R-:W-:Y:S02]  /*ac40*/  FMUL.FTZ R0, R15, UR11 ;  /* 0x0000000b0f007c20 */ /* 0x004fe40008410000 */
[----:B------:R-:W-:Y:S01]  /*ac50*/  HMMA.16816.F32.BF16 R12, R8, R28, RZ ;  /* 0x0000001c080c723c */ /* 0x000fe200000418ff */
[----:B------:R-:W2:Y:S03]  /*ac60*/  LDSM.16.M88.4 R28, [R167+0x2c00] ;  /* 0x002c0000a71c783b */ /* 0x000ea60000000200 */
[----:B------:R5:W1:Y:S02]  /*ac70*/  MUFU.TANH R234, R0 ;  /* 0x0000000000ea7308 */ /* 0x000a640000002400 */
[----:B-----5:R-:W-:-:S14]  /*ac80*/  FMUL.FTZ R0, R24, UR11 ;  /* 0x0000000b18007c20 */ /* 0x020fdc0008410000 */
[----:B------:R-:W-:Y:S01]  /*ac90*/  HMMA.16816.F32.BF16 R12, R4, R36, R12 ;  /* 0x00000024040c723c */ /* 0x000fe2000004180c */
[----:B------:R5:W1:-:S15]  /*aca0*/  MUFU.TANH R170, R0 ;  /* 0x0000000000aa7308 */ /* 0x000a5e0000002400 */
[----:B------:R-:W-:-:S03]  /*acb0*/  NOP ;  /* 0x0000000000007918 */ /* 0x000fc60000000000 */
[----:B------:R-:W-:Y:S01]  /*acc0*/  FMUL.FTZ R12, R12, UR11 ;  /* 0x0000000b0c0c7c20 */ /* 0x000fe20008410000 */
[----:B-----5:R-:W-:Y:S01]  /*acd0*/  FMUL.FTZ R0, R25, UR11 ;  /* 0x0000000b19007c20 */ /* 0x020fe20008410000 */
[----:B------:R-:W-:Y:S02]  /*ace0*/  FMUL.FTZ R13, R13, UR11 ;  /* 0x0000000b0d0d7c20 */ /* 0x000fe40008410000 */
[----:B------:R-:W1:Y:S08]  /*acf0*/  MUFU.TANH R160, R12 ;  /* 0x0000000c00a07308 */ /* 0x000e700000002400 */
[----:B------:R5:W1:Y:S08]  /*ad00*/  MUFU.TANH R163, R0 ;  /* 0x0000000000a37308 */ /* 0x000a700000002400 */
[----:B------:R-:W1:Y:S01]  /*ad10*/  MUFU.TANH R159, R13 ;  /* 0x0000000d009f7308 */ /* 0x000e620000002400 */
[----:B-----5:R-:W-:-:S07]  /*ad20*/  FMUL.FTZ R0, R26, UR11 ;  /* 0x0000000b1a007c20 */ /* 0x020fce0008410000 */
[----:B------:R5:W1:Y:S02]  /*ad30*/  MUFU.TANH R232, R0 ;  /* 0x0000000000e87308 */ /* 0x000a640000002400 */
[----:B-----5:R-:W-:Y:S02]  /*ad40*/  FMUL.FTZ R0, R27, UR11 ;  /* 0x0000000b1b007c20 */ /* 0x020fe40008410000 */
[----:B------:R-:W-:Y:S01]  /*ad50*/  HMMA.16816.F32.BF16 R24, R4, R38, R16 ;  /* 0x000000260418723c */ /* 0x000fe20000041810 */
[----:B------:R-:W-:Y:S03]  /*ad60*/  LDSM.16.M88.4 R36, [R167+0x3400] ;  /* 0x00340000a724783b */ /* 0x000fe60000000200 */
[----:B------:R5:W2:Y:S04]  /*ad70*/  MUFU.TANH R231, R0 ;  /* 0x0000000000e77308 */ /* 0x000aa80000002400 */
[----:B-1----:R-:W-:Y:S01]  /*ad80*/  HMMA.16816.F32.BF16 R16, R8, R32, RZ ;  /* 0x000000200810723c */ /* 0x002fe200000418ff */
[----:B-----5:R-:W-:-:S04]  /*ad90*/  FMUL.FTZ R0, R20, UR11 ;  /* 0x0000000b14007c20 */ /* 0x020fc80008410000 */
[----:B------:R1:W1:-:S15]  /*ada0*/  MUFU.TANH R162, R0 ;  /* 0x0000000000a27308 */ /* 0x00025e0000002400 */
[----:B--2---:R-:W-:Y:S08]  /*adb0*/  HMMA.16816.F32.BF16 R20, R4, R28, R16 ;  /* 0x0000001c0414723c */ /* 0x004ff00000041810 */
[----:B------:R-:W-:Y:S01]  /*adc0*/  HMMA.16816.F32.BF16 R16, R8, R40, RZ ;  /* 0x000000280810723c */ /* 0x000fe200000418ff */
[----:B-1----:R-:W-:-:S04]  /*add0*/  FMUL.FTZ R0, R14, UR11 ;  /* 0x0000000b0e007c20 */ /* 0x002fc80008410000 */
[----:B------:R1:W2:Y:S02]  /*ade0*/  MUFU.TANH R224, R0 ;  /* 0x0000000000e07308 */ /* 0x0002a40000002400 */
        /* <DEDUP_REMOVED lines=28> */
[----:B----4-:R-:W-:-:S10]  /*afb0*/  FMUL.FTZ R0, R12, UR11 ;  /* 0x0000000b0c007c20 */ /* 0x010fd40008410000 */
[----:B------:R-:W-:Y:S01]  /*afc0*/  FMUL.FTZ R21, R21, UR11 ;  /* 0x0000000b15157c20 */ /* 0x000fe20008410000 */
[----:B------:R-:W-:Y:S01]  /*afd0*/  FMUL.FTZ R22, R22, UR11 ;  /* 0x0000000b16167c20 */ /* 0x000fe20008410000 */
[----:B------:R-:W-:Y:S01]  /*afe0*/  FMUL.FTZ R23, R23, UR11 ;  /* 0x0000000b17177c20 */ /* 0x000fe20008410000 */
[----:B------:R4:W1:Y:S08]  /*aff0*/  MUFU.TANH R152, R0 ;  /* 0x0000000000987308 */ /* 0x0008700000002400 */
[----:B------:R-:W1:Y:S08]  /*b000*/  MUFU.TANH R145, R21 ;  /* 0x0000001500917308 */ /* 0x000e700000002400 */
[----:B------:R-:W1:Y:S01]  /*b010*/  MUFU.TANH R184, R22 ;  /* 0x0000001600b87308 */ /* 0x000e620000002400 */
[----:B----4-:R-:W-:-:S07]  /*b020*/  FMUL.FTZ R0, R13, UR11 ;  /* 0x0000000b0d007c20 */ /* 0x010fce0008410000 */
[----:B------:R4:W1:Y:S08]  /*b030*/  MUFU.TANH R151, R0 ;  /* 0x0000000000977308 */ /* 0x0008700000002400 */
[----:B------:R-:W1:Y:S01]  /*b040*/  MUFU.TANH R202, R23 ;  /* 0x0000001700ca7308 */ /* 0x000e620000002400 */
[----:B----4-:R-:W-:-:S07]  /*b050*/  FMUL.FTZ R0, R14, UR11 ;  /* 0x0000000b0e007c20 */ /* 0x010fce0008410000 */
[----:B------:R4:W1:Y:S02]  /*b060*/  MUFU.TANH R206, R0 ;  /* 0x0000000000ce7308 */ /* 0x0008640000002400 */
[----:B----4-:R-:W-:Y:S02]  /*b070*/  FMUL.FTZ R0, R15, UR11 ;  /* 0x0000000b0f007c20 */ /* 0x010fe40008410000 */
[----:B------:R-:W-:Y:S01]  /*b080*/  HMMA.16816.F32.BF16 R12, R8, R28, RZ ;  /* 0x0000001c080c723c */ /* 0x000fe200000418ff */
[----:B------:R-:W4:Y:S03]  /*b090*/  LDSM.16.M88.4 R28, [R167+0x3800] ;  /* 0x00380000a71c783b */ /* 0x000f260000000200 */
        /* <DEDUP_REMOVED lines=20> */
[----:B----4-:R-:W-:Y:S08]  /*b1e0*/  HMMA.16816.F32.BF16 R20, R4, R28, R16 ;  /* 0x0000001c0414723c */ /* 0x010ff00000041810 */
[----:B------:R-:W-:Y:S01]  /*b1f0*/  HMMA.16816.F32.BF16 R16, R8, R40, RZ ;  /* 0x000000280810723c */ /* 0x000fe200000418ff */
[----:B-1----:R-:W-:-:S04]  /*b200*/  FMUL.FTZ R0, R14, UR11 ;  /* 0x0000000b0e007c20 */ /* 0x002fc80008410000 */
[----:B------:R1:W4:Y:S02]  /*b210*/  MUFU.TANH R185, R0 ;  /* 0x0000000000b97308 */ /* 0x0003240000002400 */
        /* <DEDUP_REMOVED lines=57> */
[----:B------:R-:W5:Y:S03]  /*b5b0*/  LDSM.16.M88.4 R36, [R166+0x4800] ;  /* 0x00480000a624783b */ /* 0x000f660000000200 */
[----:B------:R4:W2:Y:S04]  /*b5c0*/  MUFU.TANH R197, R0 ;  /* 0x0000000000c57308 */ /* 0x0008a80000002400 */
[----:B-1----:R-:W-:Y:S01]  /*b5d0*/  HMMA.16816.F32.BF16 R16, R8, R32, RZ ;  /* 0x000000200810723c */ /* 0x002fe200000418ff */
[----:B----4-:R-:W-:-:S04]  /*b5e0*/  FMUL.FTZ R0, R20, UR11 ;  /* 0x0000000b14007c20 */ /* 0x010fc80008410000 */
[----:B------:R1:W4:-:S15]  /*b5f0*/  MUFU.TANH R55, R0 ;  /* 0x0000000000377308 */ /* 0x00031e0000002400 */
[----:B--2---:R-:W-:Y:S01]  /*b600*/  HMMA.16816.F32.BF16 R20, R4, R28, R16 ;  /* 0x0000001c0414723c */ /* 0x004fe20000041810 */
[----:B-1----:R-:W-:-:S04]  /*b610*/  FMUL.FTZ R0, R14, UR11 ;  /* 0x0000000b0e007c20 */ /* 0x002fc80008410000 */
[----:B------:R1:W2:Y:S02]  /*b620*/  MUFU.TANH R181, R0 ;  /* 0x0000000000b57308 */ /* 0x0002a40000002400 */
[----:B-1----:R-:W-:Y:S02]  /*b630*/  FMUL.FTZ R0, R15, UR11 ;  /* 0x0000000b0f007c20 */ /* 0x002fe40008410000 */
[----:B------:R-:W-:Y:S01]  /*b640*/  HMMA.16816.F32.BF16 R12, R8, R34, RZ ;  /* 0x00000022080c723c */ /* 0x000fe200000418ff */
[----:B------:R-:W1:Y:S03]  /*b650*/  LDSM.16.M88.4 R32, [R167+0x4800] ;  /* 0x00480000a720783b */ /* 0x000e660000000200 */
[----:B------:R3:W1:Y:S02]  /*b660*/  MUFU.TANH R195, R0 ;  /* 0x0000000000c37308 */ /* 0x0006640000002400 */
[----:B---3--:R-:W-:-:S14]  /*b670*/  FMUL.FTZ R0, R24, UR11 ;  /* 0x0000000b18007c20 */ /* 0x008fdc0008410000 */
[----:B------:R-:W-:Y:S01]  /*b680*/  HMMA.16816.F32.BF16 R16, R4, R30, R12 ;  /* 0x0000001e0410723c */ /* 0x000fe2000004180c */
[----:B------:R-:W3:Y:S01]  /*b690*/  LDSM.16.M88.4 R28, [R166+0x4c00] ;  /* 0x004c0000a61c783b */ /* 0x000ee20000000200 */
[----:B------:R4:W1:Y:S06]  /*b6a0*/  MUFU.TANH R60, R0 ;  /* 0x00000000003c7308 */ /* 0x00086c0000002400 */
[----:B-----5:R-:W-:Y:S01]  /*b6b0*/  HMMA.16816.F32.BF16 R12, R8, R36, RZ ;  /* 0x00000024080c723c */ /* 0x020fe200000418ff */
[----:B----4-:R-:W-:-:S04]  /*b6c0*/  FMUL.FTZ R0, R25, UR11 ;  /* 0x0000000b19007c20 */ /* 0x010fc80008410000 */
[----:B------:R4:W1:Y:S02]  /*b6d0*/  MUFU.TANH R71, R0 ;  /* 0x0000000000477308 */ /* 0x0008640000002400 */
[----:B----4-:R-:W-:-:S06]  /*b6e0*/  FMUL.FTZ R0, R26, UR11 ;  /* 0x0000000b1a007c20 */ /* 0x010fcc0008410000 */
[----:B------:R4:W1:Y:S02]  /*b6f0*/  MUFU.TANH R194, R0 ;  /* 0x0000000000c27308 */ /* 0x0008640000002400 */
[----:B----4-:R-:W-:Y:S02]  /*b700*/  FMUL.FTZ R0, R27, UR11 ;  /* 0x0000000b1b007c20 */ /* 0x010fe40008410000 */
[----:B------:R-:W4:Y:S01]  /*b710*/  LDSM.16.M88.4 R24, [R167+0x4c00] ;  /* 0x004c0000a718783b */ /* 0x000f220000000200 */
[----:B------:R-:W-:-:S04]  /*b720*/  DEPBAR.LE SB0, 0x0 ;  /* 0x000080000000791a */ /* 0x000fc80000000000 */
        /* <DEDUP_REMOVED lines=8> */
[----:B-1----:R-:W-:Y:S04]  /*b7b0*/  HMMA.16816.F32.BF16 R20, R4, R32, R12 ;  /* 0x000000200414723c */ /* 0x002fe8000004180c */
[----:B------:R1:W1:Y:S04]  /*b7c0*/  MUFU.TANH R188, R0 ;  /* 0x0000000000bc7308 */ /* 0x0002680000002400 */
[----:B------:R-:W-:Y:S01]  /*b7d0*/  HMMA.16816.F32.BF16 R12, R8, R38, RZ ;  /* 0x00000026080c723c */ /* 0x000fe200000418ff */
[----:B-1----:R-:W-:-:S10]  /*b7e0*/  FMUL.FTZ R0, R16, UR11 ;  /* 0x0000000b10007c20 */ /* 0x002fd40008410000 */
[----:B------:R-:W-:Y:S01]  /*b7f0*/  FMUL.FTZ R20, R20, UR11 ;  /* 0x0000000b14147c20 */ /* 0x000fe20008410000 */
[----:B------:R-:W-:Y:S01]  /*b800*/  FMUL.FTZ R21, R21, UR11 ;  /* 0x0000000b15157c20 */ /* 0x000fe20008410000 */
[----:B------:R-:W-:Y:S01]  /*b810*/  FMUL.FTZ R22, R22, UR11 ;  /* 0x0000000b16167c20 */ /* 0x000fe20008410000 */
[----:B------:R1:W1:Y:S01]  /*b820*/  MUFU.TANH R124, R0 ;  /* 0x00000000007c7308 */ /* 0x0002620000002400 */
[----:B------:R-:W-:-:S05]  /*b830*/  FMUL.FTZ R23, R23, UR11 ;  /* 0x0000000b17177c20 */ /* 0x000fca0008410000 */
[----:B------:R-:W-:Y:S02]  /*b840*/  HMMA.16816.F32.BF16 R12, R4, R34, R12 ;  /* 0x00000022040c723c */ /* 0x000fe4000004180c */
[----:B------:R-:W2:Y:S08]  /*b850*/  MUFU.TANH R136, R20 ;  /* 0x0000001400887308 */ /* 0x000eb00000002400 */
[----:B------:R-:W2:Y:S01]  /*b860*/  MUFU.TANH R127, R21 ;  /* 0x00000015007f7308 */ /* 0x000ea20000002400 */
[----:B-1----:R-:W-:-:S07]  /*b870*/  FMUL.FTZ R0, R17, UR11 ;  /* 0x0000000b11007c20 */ /* 0x002fce0008410000 */
[----:B------:R1:W1:Y:S01]  /*b880*/  MUFU.TANH R140, R0 ;  /* 0x00000000008c7308 */ /* 0x0002620000002400 */
[----:B------:R-:W-:Y:S01]  /*b890*/  FMUL.FTZ R12, R12, UR11 ;  /* 0x0000000b0c0c7c20 */ /* 0x000fe20008410000 */
[----:B------:R-:W-:Y:S01]  /*b8a0*/  FMUL.FTZ R13, R13, UR11 ;  /* 0x0000000b0d0d7c20 */ /* 0x000fe20008410000 */
[----:B------:R-:W-:Y:S01]  /*b8b0*/  FMUL.FTZ R14, R14, UR11 ;  /* 0x0000000b0e0e7c20 */ /* 0x000fe20008410000 */
[----:B------:R-:W-:-:S04]  /*b8c0*/  FMUL.FTZ R15, R15, UR11 ;  /* 0x0000000b0f0f7c20 */ /* 0x000fc80008410000 */
[----:B------:R-:W2:Y:S08]  /*b8d0*/  MUFU.TANH R157, R22 ;  /* 0x00000016009d7308 */ /* 0x000eb00000002400 */
[----:B------:R-:W2:Y:S01]  /*b8e0*/  MUFU.TANH R156, R23 ;  /* 0x00000017009c7308 */ /* 0x000ea20000002400 */
[----:B-1----:R-:W-:-:S07]  /*b8f0*/  FMUL.FTZ R0, R18, UR11 ;  /* 0x0000000b12007c20 */ /* 0x002fce0008410000 */
[----:B------:R1:W1:Y:S08]  /*b900*/  MUFU.TANH R165, R0 ;  /* 0x0000000000a57308 */ /* 0x0002700000002400 */
[----:B------:R-:W2:Y:S08]  /*b910*/  MUFU.TANH R120, R12 ;  /* 0x0000000c00787308 */ /* 0x000eb00000002400 */
[----:B------:R-:W2:Y:S01]  /*b920*/  MUFU.TANH R114, R13 ;  /* 0x0000000d00727308 */ /* 0x000ea20000002400 */
[----:B-1----:R-:W-:-:S02]  /*b930*/  FMUL.FTZ R0, R19, UR11 ;  /* 0x0000000b13007c20 */ /* 0x002fc40008410000 */
[C---:B---3--:R-:W-:Y:S05]  /*b940*/  HMMA.16816.F32.BF16 R16, R8.reuse, R28, RZ ;  /* 0x0000001c0810723c */ /* 0x048fea00000418ff */
[----:B------:R1:W3:Y:S03]  /*b950*/  MUFU.TANH R164, R0 ;  /* 0x0000000000a47308 */ /* 0x0002e60000002400 */
[----:B------:R-:W-:Y:S05]  /*b960*/  HMMA.16816.F32.BF16 R8, R8, R30, RZ ;  /* 0x0000001e0808723c */ /* 0x000fea00000418ff */
[----:B------:R-:W1:Y:S07]  /*b970*/  MUFU.TANH R147, R14 ;  /* 0x0000000e00937308 */ /* 0x000e6e0000002400 */
[C---:B----4-:R-:W-:Y:S01]  /*b980*/  HMMA.16816.F32.BF16 R16, R4.reuse, R24, R16 ;  /* 0x000000180410723c */ /* 0x050fe20000041810 */
[----:B------:R-:W4:Y:S07]  /*b990*/  MUFU.TANH R146, R15 ;  /* 0x0000000f00927308 */ /* 0x000f2e0000002400 */
[----:B------:R-:W-:Y:S11]  /*b9a0*/  HMMA.16816.F32.BF16 R4, R4, R26, R8 ;  /* 0x0000001a0404723c */ /* 0x000ff60000041808 */
[----:B-1----:R-:W-:Y:S01]  /*b9b0*/  FMUL.FTZ R0, R17, UR11 ;  /* 0x0000000b11007c20 */ /* 0x002fe20008410000 */
[----:B------:R-:W-:-:S03]  /*b9c0*/  FMUL.FTZ R16, R16, UR11 ;  /* 0x0000000b10107c20 */ /* 0x000fc60008410000 */
[----:B------:R1:W1:Y:S04]  /*b9d0*/  MUFU.TANH R102, R0 ;  /* 0x0000000000667308 */ /* 0x0002680000002400 */
        /* <DEDUP_REMOVED lines=8> */
[----:B-----5:R-:W-:-:S07]  /*ba60*/  LOP3.LUT R5, R226, 0x7, RZ, 0xc0, !PT ;  /* 0x00000007e2057812 */ /* 0x020fce00078ec0ff */
[----:B------:R-:W2:Y:S08]  /*ba70*/  MUFU.TANH R99, R4 ;  /* 0x0000000400637308 */ /* 0x000eb00000002400 */
[----:B------:R-:W2:Y:S01]  /*ba80*/  MUFU.TANH R142, R6 ;  /* 0x00000006008e7308 */ /* 0x000ea20000002400 */
[----:B-1----:R-:W-:-:S07]  /*ba90*/  FMUL.FTZ R0, R19, UR11 ;  /* 0x0000000b13007c20 */ /* 0x002fce0008410000 */
[----:B------:R1:W1:Y:S08]  /*baa0*/  MUFU.TANH R143, R0 ;  /* 0x00000000008f7308 */ /* 0x0002700000002400 */
[----:B------:R2:W2:Y:S01]  /*bab0*/  MUFU.TANH R141, R7 ;  /* 0x00000007008d7308 */ /* 0x0004a20000002400 */
        /* <DEDUP_REMOVED lines=19> */
.L_x_1746:
[----:B------:R-:W2:Y:S01]  /*bbf0*/  LDL R3, [R1+0x4] ;  /* 0x0000040001037983 */ /* 0x000ea20000100800 */
[----:B------:R-:W1:Y:S01]  /*bc00*/  LDC R12, c[0x0][0x4f0] ;  /* 0x00013c00ff0c7b82 */ /* 0x000e620000000800 */
        /* <DEDUP_REMOVED lines=8> */
[C---:B--2---:R-:W-:Y:S01]  /*bc90*/  VIADD R8, R3.reuse, 0xffffff00 ;  /* 0xffffff0003087836 */ /* 0x044fe20000000000 */
[----:B------:R-:W-:Y:S01]  /*bca0*/  IADD3 R9, PT, PT, R3, -0x200, RZ ;  /* 0xfffffe0003097810 */ /* 0x000fe20007ffe0ff */
[----:B------:R-:W-:-:S03]  /*bcb0*/  IMAD R3, R0, R11, RZ ;  /* 0x0000000b00037224 */ /* 0x000fc600078e02ff */
[----:B------:R-:W-:Y:S01]  /*bcc0*/  IABS R0, R8 ;  /* 0x0000000800007213 */ /* 0x000fe20000000000 */
[----:B------:R-:W-:Y:S01]  /*bcd0*/  IMAD.HI.U32 R3, R7, R3, R6 ;  /* 0x0000000307037227 */ /* 0x000fe200078e0006 */
[----:B------:R-:W-:Y:S02]  /*bce0*/  IABS R4, R9 ;  /* 0x0000000900047213 */ /* 0x000fe40000000000 */
        /* <DEDUP_REMOVED lines=45> */
[----:B------:R-:W-:-:S07]  /*bfc0*/  LEA.HI.X R220, R6, R220, R0, 0x1, P0 ;  /* 0x000000dc06dc7211 */ /* 0x000fce00000f0c00 */
.L_x_1747:
        /* <DEDUP_REMOVED lines=14> */
[-C--:B------:R-:W-:Y:S02]  /*c0b0*/  IADD3 R10, P1, PT, R12, R0.reuse, RZ ;  /* 0x000000000c0a7210 */ /* 0x080fe40007f3e0ff */
        /* <DEDUP_REMOVED lines=15> */
.L_x_1745:
[----:B------:R-:W-:Y:S01]  /*c1b0*/  IMAD.SHL.U32 R0, R65, 0x2, RZ ;  /* 0x0000000241007824 */ /* 0x000fe200078e00ff */
[----:B------:R-:W1:Y:S01]  /*c1c0*/  LDCU UR8, c[0x0][0x45c] ;  /* 0x00008b80ff0877ac */ /* 0x000e620008000800 */
[----:B----4-:R-:W-:Y:S02]  /*c1d0*/  IMAD.MOV.U32 R6, RZ, RZ, R62 ;  /* 0x000000ffff067224 */ /* 0x010fe400078e003e */
[----:B------:R-:W-:Y:S01]  /*c1e0*/  IMAD.MOV.U32 R7, RZ, RZ, R63 ;  /* 0x000000ffff077224 */ /* 0x000fe200078e003f */
[----:B------:R-:W-:Y:S01]  /*c1f0*/  LOP3.LUT R3, R0, 0x6, RZ, 0xc0, !PT ;  /* 0x0000000600037812 */ /* 0x000fe200078ec0ff */
[----:B------:R-:W-:-:S04]  /*c200*/  IMAD.MOV.U32 R4, RZ, RZ, R64 ;  /* 0x000000ffff047224 */ /* 0x000fc800078e0040 */
        /* <DEDUP_REMOVED lines=131> */
[----:B------:R-:W-:Y:S01]  /*ca40*/  IMAD.MOV.U32 R230, RZ, RZ, R4 ;  /* 0x000000ffffe67224 */ /* 0x000fe200078e0004 */
        /* <DEDUP_REMOVED lines=89> */
[----:B------:R-:W-:Y:S02]  /*cfe0*/  ISETP.GE.AND P0, PT, R139, R2, PT ;  /* 0x000000028b00720c */ /* 0x000fe40003f06270 */
[----:B------:R-:W-:-:S02]  /*cff0*/  FSEL R214, R102, -INF , !P4 ;  /* 0xff80000066d67808 */ /* 0x000fc40006000000 */
[----:B------:R-:W-:Y:S02]  /*d000*/  FSEL R215, R99, -INF , !P1 ;  /* 0xff80000063d77808 */ /* 0x000fe40004800000 */
[----:B------:R-:W-:Y:S02]  /*d010*/  FMNMX3.FTZ R20, R20, R162, R213, !PT ;  /* 0x000000a214147276 */ /* 0x000fe400078100d5 */
[----:B------:R-:W-:Y:S02]  /*d020*/  FSEL R216, R98, -INF , !P0 ;  /* 0xff80000062d87808 */ /* 0x000fe40004000000 */
[----:B------:R-:W-:Y:S02]  /*d030*/  FMNMX3.FTZ R20, R20, R214, R215, !PT ;  /* 0x000000d614147276 */ /* 0x000fe400078100d7 */
[----:B------:R-:W-:Y:S02]  /*d040*/  ISETP.GE.AND P1, PT, R39, R5, PT ;  /* 0x000000052700720c */ /* 0x000fe40003f26270 */
[----:B------:R-:W-:-:S02]  /*d050*/  FMNMX.FTZ R20, R216, R20, !PT ;  /* 0x00000014d8147209 */ /* 0x000fc40007810000 */
[-C--:B------:R-:W-:Y:S02]  /*d060*/  ISETP.GE.AND P2, PT, R38, R5.reuse, PT ;  /* 0x000000052600720c */ /* 0x080fe40003f46270 */
[-C--:B------:R-:W-:Y:S01]  /*d070*/  ISETP.GE.AND P3, PT, R61, R5.reuse, PT ;  /* 0x000000053d00720c */ /* 0x080fe20003f66270 */
[----:B------:R-:W2:Y:S01]  /*d080*/  SHFL.BFLY PT, R0, R20, 0x2, 0x1f ;  /* 0x0c401f0014007f89 */ /* 0x000ea200000e0000 */
[-C--:B------:R-:W-:Y:S02]  /*d090*/  ISETP.GE.AND P4, PT, R47, R5.reuse, PT ;  /* 0x000000052f00720c */ /* 0x080fe40003f86270 */
[-C--:B------:R-:W-:Y:S02]  /*d0a0*/  ISETP.GE.AND P5, PT, R95, R5.reuse, PT ;  /* 0x000000055f00720c */ /* 0x080fe40003fa6270 */
[----:B------:R-:W-:Y:S02]  /*d0b0*/  FSEL R39, R250, -INF , !P4 ;  /* 0xff800000fa277808 */ /* 0x000fe40006000000 */
[----:B------:R-:W-:-:S02]  /*d0c0*/  ISETP.GE.AND P4, PT, R66, R5, PT ;  /* 0x000000054200720c */ /* 0x000fc40003f86270 */
        /* <DEDUP_REMOVED lines=28> */
[----:B------:R-:W-:Y:S01]  /*d290*/  FSEL R63, R244, -INF , !P0 ;  /* 0xff800000f43f7808 */ /* 0x000fe20004000000 */
[----:B------:R-:W2:Y:S01]  /*d2a0*/  S2R R233, SR_TID.X ;  /* 0x0000000000e97919 */ /* 0x000ea20000002100 */
[----:B------:R-:W-:-:S02]  /*d2b0*/  FSEL R44, R248, -INF , !P1 ;  /* 0xff800000f82c7808 */ /* 0x000fc40004800000 */
        /* <DEDUP_REMOVED lines=13> */
[----:B--2---:R-:W-:Y:S02]  /*d390*/  IMAD.SHL.U32 R233, R233, 0x20, RZ ;  /* 0x00000020e9e97824 */ /* 0x004fe400078e00ff */
[----:B-1----:R-:W-:Y:S01]  /*d3a0*/  FFMA.FTZ R0, R11, UR8, -R4 ;  /* 0x000000080b007c23 */ /* 0x002fe20008010804 */
[----:B------:R-:W-:Y:S02]  /*d3b0*/  FSEL R11, R251, -INF , !P3 ;  /* 0xff800000fb0b7808 */ /* 0x000fe40005800000 */
[----:B------:R-:W-:Y:S01]  /*d3c0*/  ISETP.GE.AND P3, PT, R65, R5, PT ;  /* 0x000000054100720c */ /* 0x000fe20003f66270 */
[----:B------:R1:W2:Y:S01]  /*d3d0*/  MUFU.EX2 R154, R0 ;  /* 0x00000000009a7308 */ /* 0x0002a20000000800 */
[----:B------:R-:W-:-:S02]  /*d3e0*/  FMNMX3.FTZ R3, R3, R11, R39, !PT ;  /* 0x0000000b03037276 */ /* 0x000fc40007810027 */
[----:B------:R-:W-:Y:S02]  /*d3f0*/  FSEL R61, R246, -INF , !P3 ;  /* 0xff800000f63d7808 */ /* 0x000fe40005800000 */
[----:B------:R-:W-:Y:S02]  /*d400*/  FMNMX3.FTZ R3, R3, R38, R44, !PT ;  /* 0x0000002603037276 */ /* 0x000fe4000781002c */
[----:B------:R-:W-:Y:S02]  /*d410*/  ISETP.GE.AND P3, PT, R70, R5, PT ;  /* 0x000000054600720c */ /* 0x000fe40003f66270 */
[----:B------:R-:W-:Y:S02]  /*d420*/  FMNMX3.FTZ R3, R3, R47, R61, !PT ;  /* 0x0000002f03037276 */ /* 0x000fe4000781003d */
[----:B------:R-:W-:Y:S02]  /*d430*/  FSEL R65, R241, -INF , !P3 ;  /* 0xff800000f1417808 */ /* 0x000fe40005800000 */
[----:B------:R-:W-:-:S02]  /*d440*/  FMNMX3.FTZ R3, R3, R62, R63, !PT ;  /* 0x0000003e03037276 */ /* 0x000fc4000781003f */
[-C--:B------:R-:W-:Y:S01]  /*d450*/  ISETP.GE.AND P3, PT, R76, R5.reuse, PT ;  /* 0x000000054c00720c */ /* 0x080fe20003f66270 */
[----:B-1----:R-:W-:Y:S01]  /*d460*/  FFMA.FTZ R0, R12, UR8, -R4 ;  /* 0x000000080c007c23 */ /* 0x002fe20008010804 */
[----:B------:R-:W-:Y:S02]  /*d470*/  FSEL R70, R232, -INF , !P0 ;  /* 0xff800000e8467808 */ /* 0x000fe40004000000 */
[----:B------:R-:W-:Y:S01]  /*d480*/  FSEL R68, R235, -INF , !P3 ;  /* 0xff800000eb447808 */ /* 0x000fe20005800000 */
[----:B------:R1:W-:Y:S01]  /*d490*/  MUFU.EX2 R155, R0 ;  /* 0x00000000009b7308 */ /* 0x0003e20000000800 */
[-C--:B------:R-:W-:Y:S02]  /*d4a0*/  ISETP.GE.AND P3, PT, R81, R5.reuse, PT ;  /* 0x000000055100720c */ /* 0x080fe40003f66270 */
[----:B------:R-:W-:-:S04]  /*d4b0*/  ISETP.GE.AND P0, PT, R85, R5, PT ;  /* 0x000000055500720c */ /* 0x000fc80003f06270 */
[----:B------:R-:W-:Y:S02]  /*d4c0*/  FSEL R76, R219, -INF , !P0 ;  /* 0xff800000db4c7808 */ /* 0x000fe40004000000 */
[----:B------:R-:W-:Y:S01]  /*d4d0*/  ISETP.GE.AND P0, PT, R86, R5, PT ;  /* 0x000000055600720c */ /* 0x000fe20003f06270 */
        /* <DEDUP_REMOVED lines=56> */
[----:B------:R-:W-:Y:S02]  /*d860*/  ISETP.GE.AND P3, PT, R90, R5, PT ;  /* 0x000000055a00720c */ /* 0x000fe40003f66270 */
[----:B------:R-:W-:Y:S02]  /*d870*/  FSEL R98, R205, -INF , !P1 ;  /* 0xff800000cd627808 */ /* 0x000fe40004800000 */
[----:B------:R-:W-:Y:S02]  /*d880*/  FSEL R99, R203, -INF , !P2 ;  /* 0xff800000cb637808 */ /* 0x000fe40005000000 */
[----:B------:R-:W-:-:S02]  /*d890*/  FMNMX3.FTZ R3, R3, R88, R91, !PT ;  /* 0x0000005803037276 */ /* 0x000fc4000781005b */
[-C--:B------:R-:W-:Y:S01]  /*d8a0*/  ISETP.GE.AND P0, PT, R94, R5.reuse, PT ;  /* 0x000000055e00720c */ /* 0x080fe20003f06270 */
[----:B-1----:R-:W-:Y:S01]  /*d8b0*/  FFMA.FTZ R0, R24, UR8, -R4 ;  /* 0x0000000818007c23 */ /* 0x002fe20008010804 */
[-C--:B------:R-:W-:Y:S02]  /*d8c0*/  ISETP.GE.AND P1, PT, R93, R5.reuse, PT ;  /* 0x000000055d00720c */ /* 0x080fe40003f26270 */
[----:B------:R-:W-:Y:S01]  /*d8d0*/  FSEL R102, R204, -INF , !P3 ;  /* 0xff800000cc667808 */ /* 0x000fe20005800000 */
[----:B------:R1:W-:Y:S01]  /*d8e0*/  MUFU.EX2 R177, R0 ;  /* 0x0000000000b17308 */ /* 0x0003e20000000800 */
[----:B------:R-:W-:Y:S02]  /*d8f0*/  FMNMX3.FTZ R3, R3, R98, R99, !PT ;  /* 0x0000006203037276 */ /* 0x000fe40007810063 */
[----:B------:R-:W-:Y:S02]  /*d900*/  FSEL R100, R202, -INF , !P0 ;  /* 0xff800000ca647808 */ /* 0x000fe40004000000 */
[----:B------:R-:W-:-:S02]  /*d910*/  ISETP.GE.AND P0, PT, R101, R5, PT ;  /* 0x000000056500720c */ /* 0x000fc40003f06270 */
[-C--:B------:R-:W-:Y:S02]  /*d920*/  ISETP.GE.AND P2, PT, R96, R5.reuse, PT ;  /* 0x000000056000720c */ /* 0x080fe40003f46270 */
[-C--:B------:R-:W-:Y:S02]  /*d930*/  ISETP.GE.AND P4, PT, R97, R5.reuse, PT ;  /* 0x000000056100720c */ /* 0x080fe40003f86270 */
[----:B------:R-:W-:Y:S02]  /*d940*/  FSEL R101, R185, -INF , !P1 ;  /* 0xff800000b9657808 */ /* 0x000fe40004800000 */
[----:B------:R-:W-:Y:S02]  /*d950*/  FMNMX3.FTZ R3, R3, R102, R110, !PT ;  /* 0x0000006603037276 */ /* 0x000fe4000781006e */
[-C--:B------:R-:W-:Y:S01]  /*d960*/  ISETP.GE.AND P1, PT, R103, R5.reuse, PT ;  /* 0x000000056700720c */ /* 0x080fe20003f26270 */
[----:B-1----:R-:W-:Y:S01]  /*d970*/  FFMA.FTZ R0, R28, UR8, -R4 ;  /* 0x000000081c007c23 */ /* 0x002fe20008010804 */
[----:B------:R-:W-:-:S02]  /*d980*/  ISETP.GE.AND P3, PT, R104, R5, PT ;  /* 0x000000056800720c */ /* 0x000fc40003f66270 */
[----:B------:R-:W-:Y:S01]  /*d990*/  FSEL R103, R201, -INF , !P2 ;  /* 0xff800000c9677808 */ /* 0x000fe20005000000 */
[----:B------:R1:W-:Y:S01]  /*d9a0*/  MUFU.EX2 R179, R0 ;  /* 0x0000000000b37308 */ /* 0x0003e20000000800 */
[----:B------:R-:W-:Y:S02]  /*d9b0*/  FSEL R104, R191, -INF , !P4 ;  /* 0xff800000bf687808 */ /* 0x000fe40006000000 */
[----:B------:R-:W-:Y:S02]  /*d9c0*/  FMNMX3.FTZ R3, R3, R100, R101, !PT ;  /* 0x0000006403037276 */ /* 0x000fe40007810065 */
[----:B------:R-:W-:Y:S02]  /*d9d0*/  ISETP.GE.AND P4, PT, R106, R5, PT ;  /* 0x000000056a00720c */ /* 0x000fe40003f86270 */
[----:B------:R-:W-:Y:S02]  /*d9e0*/  FSEL R106, R200, -INF , !P5 ;  /* 0xff800000c86a7808 */ /* 0x000fe40006800000 */
[----:B------:R-:W-:-:S02]  /*d9f0*/  FSEL R114, R192, -INF , !P0 ;  /* 0xff800000c0727808 */ /* 0x000fc40004000000 */
[----:B------:R-:W-:Y:S02]  /*da00*/  FMNMX3.FTZ R3, R3, R103, R104, !PT ;  /* 0x0000006703037276 */ /* 0x000fe40007810068 */
        /* <DEDUP_REMOVED lines=9> */
[----:B------:R-:W-:Y:S01]  /*daa0*/  FSEL R111, R198, -INF , !P4 ;  /* 0xff800000c66f7808 */ /* 0x000fe20006000000 */
[----:B------:R-:W-:Y:S01]  /*dab0*/  MUFU.EX2 R199, R6 ;  /* 0x0000000600c77308 */ /* 0x000fe20000000800 */
[----:B------:R-:W-:Y:S02]  /*dac0*/  FSEL R112, R187, -INF , !P5 ;  /* 0xff800000bb707808 */ /* 0x000fe40006800000 */
[----:B------:R-:W-:Y:S02]  /*dad0*/  FMNMX3.FTZ R3, R3, R107, R109, !PT ;  /* 0x0000006b03037276 */ /* 0x000fe4000781006d */
[----:B------:R-:W-:-:S02]  /*dae0*/  ISETP.GE.AND P4, PT, R113, R5, PT ;  /* 0x000000057100720c */ /* 0x000fc40003f86270 */
[----:B------:R-:W-:Y:S01]  /*daf0*/  ISETP.GE.AND P5, PT, R115, R5, PT ;  /* 0x000000057300720c */ /* 0x000fe20003fa6270 */
[----:B-1----:R-:W-:Y:S01]  /*db00*/  FFMA.FTZ R0, R26, UR8, -R4 ;  /* 0x000000081a007c23 */ /* 0x002fe20008010804 */
[----:B------:R-:W-:Y:S02]  /*db10*/  FSEL R113, R197, -INF , !P0 ;  /* 0xff800000c5717808 */ /* 0x000fe40004000000 */
[----:B------:R-:W-:Y:S01]  /*db20*/  FSEL R115, R190, -INF , !P2 ;  /* 0xff800000be737808 */ /* 0x000fe20005000000 */
[----:B------:R1:W-:Y:S01]  /*db30*/  MUFU.EX2 R178, R0 ;  /* 0x0000000000b27308 */ /* 0x0003e20000000800 */
[----:B------:R-:W-:Y:S02]  /*db40*/  FMNMX3.FTZ R3, R3, R111, R112, !PT ;  /* 0x0000006f03037276 */ /* 0x000fe40007810070 */
[----:B------:R-:W-:Y:S02]  /*db50*/  ISETP.GE.AND P1, PT, R116, R5, PT ;  /* 0x000000057400720c */ /* 0x000fe40003f26270 */
[----:B------:R-:W-:-:S02]  /*db60*/  FSEL R116, R196, -INF , !P3 ;  /* 0xff800000c4747808 */ /* 0x000fc40005800000 */
[----:B------:R-:W-:Y:S02]  /*db70*/  FSEL R120, R181, -INF , !P4 ;  /* 0xff800000b5787808 */ /* 0x000fe40006000000 */
[----:B------:R-:W-:Y:S02]  /*db80*/  FMNMX3.FTZ R3, R3, R113, R115, !PT ;  /* 0x0000007103037276 */ /* 0x000fe40007810073 */
[-C--:B------:R-:W-:Y:S02]  /*db90*/  ISETP.GE.AND P3, PT, R121, R5.reuse, PT ;  /* 0x000000057900720c */ /* 0x080fe40003f66270 */
[-C--:B------:R-:W-:Y:S02]  /*dba0*/  ISETP.GE.AND P4, PT, R122, R5.reuse, PT ;  /* 0x000000057a00720c */ /* 0x080fe40003f86270 */
[----:B------:R-:W-:Y:S01]  /*dbb0*/  ISETP.GE.AND P0, PT, R117, R5, PT ;  /* 0x000000057500720c */ /* 0x000fe20003f06270 */
[----:B-1----:R-:W-:Y:S01]  /*dbc0*/  FFMA.FTZ R0, R29, UR8, -R4 ;  /* 0x000000081d007c23 */ /* 0x002fe20008010804 */
[----:B------:R-:W-:-:S02]  /*dbd0*/  FSEL R121, R195, -INF , !P5 ;  /* 0xff800000c3797808 */ /* 0x000fc40006800000 */
[----:B------:R-:W-:Y:S01]  /*dbe0*/  FSEL R122, R194, -INF , !P1 ;  /* 0xff800000c27a7808 */ /* 0x000fe20004800000 */
[----:B------:R1:W-:Y:S01]  /*dbf0*/  MUFU.EX2 R184, R0 ;  /* 0x0000000000b87308 */ /* 0x0003e20000000800 */
[----:B------:R-:W-:Y:S02]  /*dc00*/  FMNMX3.FTZ R3, R3, R116, R120, !PT ;  /* 0x0000007403037276 */ /* 0x000fe40007810078 */
[-C--:B------:R-:W-:Y:S02]  /*dc10*/  ISETP.GE.AND P5, PT, R123, R5.reuse, PT ;  /* 0x000000057b00720c */ /* 0x080fe40003fa6270 */
[----:B------:R-:W-:Y:S02]  /*dc20*/  ISETP.GE.AND P2, PT, R125, R5, PT ;  /* 0x000000057d00720c */ /* 0x000fe40003f46270 */
[----:B------:R-:W-:Y:S02]  /*dc30*/  FSEL R123, R189, -INF , !P0 ;  /* 0xff800000bd7b7808 */ /* 0x000fe40004000000 */
[----:B------:R-:W-:-:S02]  /*dc40*/  FSEL R125, R186, -INF , !P3 ;  /* 0xff800000ba7d7808 */ /* 0x000fc40005800000 */
[----:B------:R-:W-:Y:S02]  /*dc50*/  FMNMX3.FTZ R3, R3, R121, R122, !PT ;  /* 0x0000007903037276 */ /* 0x000fe4000781007a */
[-C--:B------:R-:W-:Y:S02]  /*dc60*/  ISETP.GE.AND P1, PT, R126, R5.reuse, PT ;  /* 0x000000057e00720c */ /* 0x080fe40003f26270 */
[----:B------:R-:W-:Y:S01]  /*dc70*/  FSEL R126, R188, -INF , !P4 ;  /* 0xff800000bc7e7808 */ /* 0x000fe20006000000 */
[----:B-1----:R-:W-:Y:S01]  /*dc80*/  FFMA.FTZ R0, R30, UR8, -R4 ;  /* 0x000000081e007c23 */ /* 0x002fe20008010804 */
[----:B------:R-:W-:Y:S02]  /*dc90*/  ISETP.GE.AND P4, PT, R131, R5, PT ;  /* 0x000000058300720c */ /* 0x000fe40003f86270 */
[----:B------:R-:W-:Y:S01]  /*dca0*/  FSEL R131, R165, -INF , !P5 ;  /* 0xff800000a5837808 */ /* 0x000fe20006800000 */
[----:B------:R1:W-:Y:S01]  /*dcb0*/  MUFU.EX2 R185, R0 ;  /* 0x0000000000b97308 */ /* 0x0003e20000000800 */
[----:B------:R-:W-:-:S02]  /*dcc0*/  FMNMX3.FTZ R3, R3, R123, R125, !PT ;  /* 0x0000007b03037276 */ /* 0x000fc4000781007d */
[-C--:B------:R-:W-:Y:S02]  /*dcd0*/  ISETP.GE.AND P5, PT, R134, R5.reuse, PT ;  /* 0x000000058600720c */ /* 0x080fe40003fa6270 */
[-C--:B------:R-:W-:Y:S02]  /*dce0*/  ISETP.GE.AND P0, PT, R130, R5.reuse, PT ;  /* 0x000000058200720c */ /* 0x080fe40003f06270 */
[----:B------:R-:W-:Y:S02]  /*dcf0*/  FSEL R134, R164, -INF , !P2 ;  /* 0xff800000a4867808 */ /* 0x000fe40005000000 */
[----:B------:R-:W-:Y:S02]  /*dd00*/  FSEL R157, R157, -INF , !P1 ;  /* 0xff8000009d9d7808 */ /* 0x000fe40004800000 */
[----:B------:R-:W-:Y:S02]  /*dd10*/  FMNMX3.FTZ R3, R3, R126, R131, !PT ;  /* 0x0000007e03037276 */ /* 0x000fe40007810083 */
[----:B------:R-:W-:-:S02]  /*dd20*/  ISETP.GE.AND P3, PT, R135, R5, PT ;  /* 0x000000058700720c */ /* 0x000fc40003f66270 */
[----:B------:R-:W-:Y:S01]  /*dd30*/  FSEL R156, R156, -INF , !P0 ;  /* 0xff8000009c9c7808 */ /* 0x000fe20004000000 */
[----:B-1----:R-:W-:Y:S01]  /*dd40*/  FFMA.FTZ R0, R31, UR8, -R4 ;  /* 0x000000081f007c23 */ /* 0x002fe20008010804 */
[----:B------:R-:W-:Y:S02]  /*dd50*/  FSEL R196, R147, -INF , !P4 ;  /* 0xff80000093c47808 */ /* 0x000fe40006000000 */
[----:B------:R-:W-:Y:S01]  /*dd60*/  FMNMX3.FTZ R3, R3, R134, R157, !PT ;  /* 0x0000008603037276 */ /* 0x000fe2000781009d */
[----:B------:R1:W-:Y:S01]  /*dd70*/  MUFU.EX2 R191, R0 ;  /* 0x0000000000bf7308 */ /* 0x0003e20000000800 */
[-C--:B------:R-:W-:Y:S02]  /*dd80*/  ISETP.GE.AND P2, PT, R137, R5.reuse, PT ;  /* 0x000000058900720c */ /* 0x080fe40003f46270 */
[----:B------:R-:W-:Y:S02]  /*dd90*/  ISETP.GE.AND P1, PT, R138, R5, PT ;  /* 0x000000058a00720c */ /* 0x000fe40003f26270 */
[----:B------:R-:W-:-:S02]  /*dda0*/  FSEL R200, R146, -INF , !P5 ;  /* 0xff80000092c87808 */ /* 0x000fc40006800000 */
[----:B------:R-:W-:Y:S02]  /*ddb0*/  FSEL R208, R144, -INF , !P3 ;  /* 0xff80000090d07808 */ /* 0x000fe40005800000 */
[----:B------:R-:W-:Y:S02]  /*ddc0*/  FMNMX3.FTZ R3, R3, R156, R196, !PT ;  /* 0x0000009c03037276 */ /* 0x000fe400078100c4 */
[----:B------:R-:W-:Y:S02]  /*ddd0*/  ISETP.GE.AND P0, PT, R139, R5, PT ;  /* 0x000000058b00720c */ /* 0x000fe40003f06270 */
[----:B------:R-:W-:Y:S02]  /*dde0*/  FSEL R207, R143, -INF , !P2 ;  /* 0xff8000008fcf7808 */ /* 0x000fe40005000000 */
[----:B------:R-:W-:Y:S01]  /*ddf0*/  FSEL R211, R142, -INF , !P1 ;  /* 0xff8000008ed37808 */ /* 0x000fe20004800000 */
[----:B-1----:R-:W-:Y:S01]  /*de00*/  FFMA.FTZ R0, R32, UR8, -R4 ;  /* 0x0000000820007c23 */ /* 0x002fe20008010804 */
[----:B------:R-:W-:-:S02]  /*de10*/  FMNMX3.FTZ R3, R3, R200, R208, !PT ;  /* 0x000000c803037276 */ /* 0x000fc400078100d0 */
[----:B------:R-:W-:Y:S01]  /*de20*/  FSEL R212, R141, -INF , !P0 ;  /* 0xff8000008dd47808 */ /* 0x000fe20004000000 */
[----:B------:R1:W-:Y:S01]  /*de30*/  MUFU.EX2 R192, R0 ;  /* 0x0000000000c07308 */ /* 0x0003e20000000800 */
[----:B------:R-:W-:Y:S02]  /*de40*/  FMNMX3.FTZ R3, R3, R207, R211, !PT ;  /* 0x000000cf03037276 */ /* 0x000fe400078100d3 */
[----:B------:R-:W-:Y:S02]  /*de50*/  LOP3.LUT R164, R236, 0x120, R233, 0xf8, !PT ;  /* 0x00000120eca47812 */ /* 0x000fe400078ef8e9 */
[----:B------:R-:W-:Y:S01]  /*de60*/  FMNMX.FTZ R3, R212, R3, !PT ;  /* 0x00000003d4037209 */ /* 0x000fe20007810000 */
[----:B------:R-:W3:Y:S01]  /*de70*/  S2R R236, SR_TID.X ;  /* 0x0000000000ec7919 */ /* 0x000ee20000002100 */
[----:B------:R-:W-:-:S03]  /*de80*/  LEA R164, R164, UR4, 0x1 ;  /* 0x00000004a4a47c11 */ /* 0x000fc6000f8e08ff */
[----:B------:R-:W4:Y:S02]  /*de90*/  SHFL.BFLY PT, R7, R3, 0x2, 0x1f ;  /* 0x0c401f0003077f89 */ /* 0x000f2400000e0000 */
[----:B------:R-:W-:Y:S02]  /*dea0*/  VIADD R165, R164, 0x5020 ;  /* 0x00005020a4a57836 */ /* 0x000fe40000000000 */
[----:B------:R-:W-:Y:S01]  /*deb0*/  LDSM.16.MT88.4 R16, [R164+0x5000] ;  /* 0x00500000a410783b */ /* 0x000fe20000004200 */
[----:B-1----:R-:W-:-:S04]  /*dec0*/  FFMA.FTZ R0, R33, UR8, -R4 ;  /* 0x0000000821007c23 */ /* 0x002fc80008010804 */
[----:B------:R1:W-:Y:S01]  /*ded0*/  MUFU.EX2 R193, R0 ;  /* 0x0000000000c17308 */ /* 0x0003e20000000800 */
[----:B----4-:R-:W-:Y:S01]  /*dee0*/  FMNMX.FTZ R3, R3, R7, !PT ;  /* 0x0000000703037209 */ /* 0x010fe20007810000 */
[----:B------:R-:W-:Y:S02]  /*def0*/  VIADD R7, R164, 0x5000 ;  /* 0x00005000a4077836 */ /* 0x000fe40000000000 */
[----:B-1----:R-:W-:Y:S02]  /*df00*/  FFMA.FTZ R0, R34, UR8, -R4 ;  /* 0x0000000822007c23 */ /* 0x002fe40008010804 */
[----:B------:R-:W1:Y:S01]  /*df10*/  SHFL.BFLY PT, R6, R3, 0x1, 0x1f ;  /* 0x0c201f0003067f89 */ /* 0x000e6200000e0000 */
[----:B---3--:R-:W-:Y:S01]  /*df20*/  LOP3.LUT P6, RZ, R236, 0x4, RZ, 0xc0, !PT ;  /* 0x00000004ecff7812 */ /* 0x008fe200078cc0ff */
[----:B------:R3:W-:-:S12]  /*df30*/  MUFU.EX2 R187, R0 ;  /* 0x0000000000bb7308 */ /* 0x0007d80000000800 */
[----:B------:R-:W-:Y:S02]  /*df40*/  @P6 VIADD R165, R7, 0xffffffe0 ;  /* 0xffffffe007a56836 */ /* 0x000fe40000000000 */
[----:B------:R-:W-:Y:S01]  /*df50*/  FADD.FTZ R7, R149, R148 ;  /* 0x0000009495077221 */ /* 0x000fe20000010000 */
[----:B------:R-:W-:Y:S02]  /*df60*/  LOP3.LUT P6, RZ, R108, 0x1, RZ, 0xc0, !PT ;  /* 0x000000016cff7812 */ /* 0x000fe400078cc0ff */
[----:B------:R-:W4:Y:S01]  /*df70*/  LDSM.16.MT88.4 R12, [R165] ;  /* 0x00000000a50c783b */ /* 0x000f220000004200 */
[--C-:B---3--:R-:W-:Y:S01]  /*df80*/  FFMA.FTZ R0, R35, UR8, -R4.reuse ;  /* 0x0000000823007c23 */ /* 0x108fe20008010804 */
[----:B------:R-:W-:Y:S02]  /*df90*/  FADD.FTZ R7, R150, R7 ;  /* 0x0000000796077221 */ /* 0x000fe40000010000 */
[----:B------:R-:W3:Y:S01]  /*dfa0*/  LDSM.16.MT88.4 R32, [R164+0x5400] ;  /* 0x00540000a420783b */ /* 0x000ee20000004200 */
[----:B------:R2:W-:Y:S01]  /*dfb0*/  MUFU.EX2 R190, R0 ;  /* 0x0000000000be7308 */ /* 0x0005e20000000800 */
[----:B-1----:R-:W-:Y:S01]  /*dfc0*/  FMNMX.FTZ R3, R3, R6, !PT ;  /* 0x0000000603037209 */ /* 0x002fe20007810000 */
[----:B------:R-:W-:Y:S01]  /*dfd0*/  FFMA.FTZ R6, R60, UR8, -R4 ;  /* 0x000000083c067c23 */ /* 0x000fe20008010804 */
[----:B------:R-:W-:-:S02]  /*dfe0*/  FADD.FTZ R7, R151, R7 ;  /* 0x0000000797077221 */ /* 0x000fc40000010000 */
[----:B------:R-:W-:Y:S02]  /*dff0*/  FSETP.NEU.FTZ.AND P0, PT, R3, -INF , PT ;  /* 0xff8000000300780b */ /* 0x000fe40003f1d000 */
[----:B-----5:R-:W-:Y:S01]  /*e000*/  FADD.FTZ R7, R152, R7 ;  /* 0x0000000798077221 */ /* 0x020fe20000010000 */
[----:B------:R-:W-:Y:S03]  /*e010*/  MUFU.EX2 R210, R6 ;  /* 0x0000000600d27308 */ /* 0x000fe60000000800 */
[----:B------:R-:W-:-:S04]  /*e020*/  FADD.FTZ R7, R153, R7 ;  /* 0x0000000799077221 */ /* 0x000fc80000010000 */
[----:B--2---:R-:W-:Y:S01]  /*e030*/  FADD.FTZ R7, R154, R7 ;  /* 0x000000079a077221 */ /* 0x004fe20000010000 */
[----:B------:R-:W-:-:S04]  /*e040*/  FFMA.FTZ R0, R36, UR8, -R4 ;  /* 0x0000000824007c23 */ /* 0x000fc80008010804 */
        /* <DEDUP_REMOVED lines=42> */
[----:B------:R-:W-:-:S03]  /*e2f0*/  F2FP.BF16.F32.PACK_AB R8, R148, R149 ;  /* 0x000000959408723e */ /* 0x000fc600000010ff */
[----:B------:R1:W-:Y:S02]  /*e300*/  MUFU.EX2 R53, R6 ;  /* 0x0000000600357308 */ /* 0x0003e40000000800 */
[----:B-1----:R-:W-:-:S06]  /*e310*/  FFMA.FTZ R6, R9, UR8, -R0 ;  /* 0x0000000809067c23 */ /* 0x002fcc0008010800 */
[----:B------:R1:W2:Y:S02]  /*e320*/  MUFU.EX2 R52, R6 ;  /* 0x0000000600347308 */ /* 0x0002a40000000800 */
[----:B-1----:R-:W-:Y:S01]  /*e330*/  FFMA.FTZ R6, R10, UR8, -R0 ;  /* 0x000000080a067c23 */ /* 0x002fe20008010800 */
[----:B------:R-:W-:Y:S02]  /*e340*/  F2FP.BF16.F32.PACK_AB R10, R151, R150 ;  /* 0x00000096970a723e */ /* 0x000fe400000010ff */
[----:B--2---:R-:W-:-:S03]  /*e350*/  F2FP.BF16.F32.PACK_AB R9, R52, R53 ;  /* 0x000000353409723e */ /* 0x004fc600000010ff */
[----:B------:R1:W-:Y:S02]  /*e360*/  MUFU.EX2 R54, R6 ;  /* 0x0000000600367308 */ /* 0x0003e40000000800 */
[----:B-1----:R-:W-:-:S06]  /*e370*/  FFMA.FTZ R6, R11, UR8, -R0 ;  /* 0x000000080b067c23 */ /* 0x002fcc0008010800 */
[----:B------:R1:W2:Y:S02]  /*e380*/  MUFU.EX2 R55, R6 ;  /* 0x0000000600377308 */ /* 0x0002a40000000800 */
[----:B-1----:R-:W-:Y:S01]  /*e390*/  FFMA.FTZ R6, R39, UR8, -R0 ;  /* 0x0000000827067c23 */ /* 0x002fe20008010800 */
[----:B--2---:R-:W-:-:S05]  /*e3a0*/  F2FP.BF16.F32.PACK_AB R11, R55, R54 ;  /* 0x00000036370b723e */ /* 0x004fca00000010ff */
[----:B------:R1:W-:Y:S02]  /*e3b0*/  MUFU.EX2 R58, R6 ;  /* 0x00000006003a7308 */ /* 0x0003e40000000800 */
[C---:B------:R-:W-:Y:S08]  /*e3c0*/  HMMA.16816.F32.BF16 R28, R8.reuse, R16, RZ ;  /* 0x00000010081c723c */ /* 0x040ff000000418ff */
[----:B------:R-:W-:Y:S01]  /*e3d0*/  HMMA.16816.F32.BF16 R24, R8, R18, RZ ;  /* 0x000000120818723c */ /* 0x000fe200000418ff */
[----:B-1----:R-:W-:-:S02]  /*e3e0*/  FFMA.FTZ R6, R38, UR8, -R0 ;  /* 0x0000000826067c23 */ /* 0x002fc40008010800 */
[----:B------:R-:W1:Y:S05]  /*e3f0*/  LDSM.16.MT88.4 R36, [R165+0x400] ;  /* 0x00040000a524783b */ /* 0x000e6a0000004200 */
[C---:B----4-:R-:W-:Y:S01]  /*e400*/  HMMA.16816.F32.BF16 R16, R8.reuse, R12, RZ ;  /* 0x0000000c0810723c */ /* 0x050fe200000418ff */
[----:B------:R2:W4:Y:S07]  /*e410*/  MUFU.EX2 R59, R6 ;  /* 0x00000006003b7308 */ /* 0x00052e0000000800 */
[----:B------:R-:W-:Y:S01]  /*e420*/  HMMA.16816.F32.BF16 R12, R8, R14, RZ ;  /* 0x0000000e080c723c */ /* 0x000fe200000418ff */
[----:B------:R-:W-:-:S02]  /*e430*/  F2FP.BF16.F32.PACK_AB R8, R153, R152 ;  /* 0x000000989908723e */ /* 0x000fc400000010ff */
[----:B------:R-:W-:Y:S01]  /*e440*/  F2FP.BF16.F32.PACK_AB R10, R155, R154 ;  /* 0x0000009a9b0a723e */ /* 0x000fe200000010ff */
[----:B--2---:R-:W-:Y:S01]  /*e450*/  FFMA.FTZ R6, R44, UR8, -R0 ;  /* 0x000000082c067c23 */ /* 0x004fe20008010800 */
[----:B----4-:R-:W-:-:S03]  /*e460*/  F2FP.BF16.F32.PACK_AB R9, R59, R58 ;  /* 0x0000003a3b09723e */ /* 0x010fc600000010ff */
[----:B------:R2:W-:Y:S02]  /*e470*/  MUFU.EX2 R95, R6 ;  /* 0x00000006005f7308 */ /* 0x0005e40000000800 */
[----:B--2---:R-:W-:Y:S02]  /*e480*/  FFMA.FTZ R6, R47, UR8, -R0 ;  /* 0x000000082f067c23 */ /* 0x004fe40008010800 */
[----:B------:R-:W2:Y:S04]  /*e490*/  LDSM.16.MT88.4 R44, [R165+0x800] ;  /* 0x00080000a52c783b */ /* 0x000ea80000004200 */
[----:B------:R4:W5:Y:S02]  /*e4a0*/  MUFU.EX2 R94, R6 ;  /* 0x00000006005e7308 */ /* 0x0009640000000800 */
[----:B----4-:R-:W-:Y:S01]  /*e4b0*/  FFMA.FTZ R6, R71, UR8, -R4 ;  /* 0x0000000847067c23 */ /* 0x010fe20008010804 */
[----:B-----5:R-:W-:-:S05]  /*e4c0*/  F2FP.BF16.F32.PACK_AB R11, R94, R95 ;  /* 0x0000005f5e0b723e */ /* 0x020fca00000010ff */
[----:B------:R4:W-:Y:S02]  /*e4d0*/  MUFU.EX2 R201, R6 ;  /* 0x0000000600c97308 */ /* 0x0009e40000000800 */
[C---:B---3--:R-:W-:Y:S08]  /*e4e0*/  HMMA.16816.F32.BF16 R28, R8.reuse, R32, R28 ;  /* 0x00000020081c723c */ /* 0x048ff0000004181c */
[----:B------:R-:W-:Y:S01]  /*e4f0*/  HMMA.16816.F32.BF16 R24, R8, R34, R24 ;  /* 0x000000220818723c */ /* 0x000fe20000041818 */
[----:B------:R-:W3:Y:S01]  /*e500*/  LDSM.16.MT88.4 R32, [R164+0x5c00] ;  /* 0x005c0000a420783b */ /* 0x000ee20000004200 */
[----:B----4-:R-:W-:-:S06]  /*e510*/  FFMA.FTZ R6, R61, UR8, -R0 ;  /* 0x000000083d067c23 */ /* 0x010fcc0008010800 */
[C---:B-1----:R-:W-:Y:S01]  /*e520*/  HMMA.16816.F32.BF16 R16, R8.reuse, R36, R16 ;  /* 0x000000240810723c */ /* 0x042fe20000041810 */
        /* <DEDUP_REMOVED lines=19> */
[C---:B--2---:R-:W-:Y:S01]  /*e660*/  HMMA.16816.F32.BF16 R16, R8.reuse, R44, R16 ;  /* 0x0000002c0810723c */ /* 0x044fe20000041810 */
[----:B------:R1:W-:Y:S07]  /*e670*/  MUFU.EX2 R56, R6 ;  /* 0x0000000600387308 */ /* 0x0003ee0000000800 */
[----:B------:R-:W-:Y:S01]  /*e680*/  HMMA.16816.F32.BF16 R12, R8, R46, R12 ;  /* 0x0000002e080c723c */ /* 0x000fe2000004180c */
[----:B------:R-:W-:Y:S01]  /*e690*/  F2FP.BF16.F32.PACK_AB R8, R174, R161 ;  /* 0x000000a1ae08723e */ /* 0x000fe200000010ff */
[----:B------:R-:W2:Y:S01]  /*e6a0*/  LDSM.16.MT88.4 R44, [R165+0x1000] ;  /* 0x00100000a52c783b */ /* 0x000ea20000004200 */
        /* <DEDUP_REMOVED lines=13> */
[----:B------:R-:W3:Y:S01]  /*e780*/  LDSM.16.MT88.4 R32, [R164+0x6400] ;  /* 0x00640000a420783b */ /* 0x000ee20000004200 */
        /* <DEDUP_REMOVED lines=96> */
[C---:B--2---:R-:W-:Y:S08]  /*ed90*/  HMMA.16816.F32.BF16 R32, R8.reuse, R44, R28 ;  /* 0x0000002c0820723c */ /* 0x044ff0000004181c */
        /* <DEDUP_REMOVED lines=328> */
.L_x_1749:
[----:B------:R-:W-:Y:S01]  /*10220*/  UMOV UR4, URZ ;  /* 0x000000ff00047c82 */ /* 0x000fe20008000000 */
[----:B------:R-:W-:Y:S01]  /*10230*/  IMAD.SHL.U32 R0, R118, 0x100, RZ ;  /* 0x0000010076007824 */ /* 0x000fe200078e00ff */
[----:B------:R-:W-:-:S05]  /*10240*/  IADD3 R4, P0, PT, RZ, -UR4, RZ ;  /* 0x80000004ff047c10 */ /* 0x000fca000ff1e0ff */
[----:B------:R-:W-:-:S05]  /*10250*/  IMAD.X R0, RZ, RZ, ~R0, P0 ;  /* 0x000000ffff007224 */ /* 0x000fca00000e0e00 */
[----:B------:R-:W-:-:S04]  /*10260*/  SHF.R.S64 R4, R4, 0x1f, R0 ;  /* 0x0000001f04047819 */ /* 0x000fc80000001000 */
[----:B------:R-:W-:-:S04]  /*10270*/  IADD3 R223, P0, PT, R4, R223, RZ ;  /* 0x000000df04df7210 */ /* 0x000fc80007f1e0ff */
[----:B------:R-:W-:-:S09]  /*10280*/  LEA.HI.X.SX32 R222, R0, R222, 0x1, P0 ;  /* 0x000000de00de7211 */ /* 0x000fd200000f0eff */
.L_x_1750:
[C---:B------:R-:W-:Y:S01]  /*10290*/  IMAD.SHL.U32 R0, R118.reuse, 0x40, RZ ;  /* 0x0000004076007824 */ /* 0x040fe200078e00ff */
[----:B------:R-:W-:Y:S01]  /*102a0*/  SHF.L.U64.HI R4, R118, 0x6, R119 ;  /* 0x0000000676047819 */ /* 0x000fe20000010277 */
[----:B------:R-:W-:Y:S01]  /*102b0*/  IMAD.MOV.U32 R8, RZ, RZ, R223 ;  /* 0x000000ffff087224 */ /* 0x000fe200078e00df */
[----:B------:R-:W-:Y:S01]  /*102c0*/  LOP3.LUT R108, R108, 0xfffffffb, RZ, 0xc0, !PT ;  /* 0xfffffffb6c6c7812 */ /* 0x000fe200078ec0ff */
[----:B------:R-:W-:Y:S01]  /*102d0*/  IMAD.MOV.U32 R9, RZ, RZ, R222 ;  /* 0x000000ffff097224 */ /* 0x000fe200078e00de */
[----:B------:R-:W-:Y:S01]  /*102e0*/  IADD3 R6, P0, PT, R0, R223, RZ ;  /* 0x000000df00067210 */ /* 0x000fe20007f1e0ff */
[----:B------:R-:W-:-:S03]  /*102f0*/  IMAD.SHL.U32 R21, R236, 0x2, RZ ;  /* 0x00000002ec157824 */ /* 0x000fc600078e00ff */
[-C--:B------:R-:W-:Y:S01]  /*10300*/  IADD3 R14, P1, PT, R6, R0.reuse, RZ ;  /* 0x00000000060e7210 */ /* 0x080fe20007f3e0ff */
[----:B------:R-:W-:Y:S01]  /*10310*/  IMAD.X R7, R4, 0x1, R222, P0 ;  /* 0x0000000104077824 */ /* 0x000fe200000e06de */
[----:B------:R-:W-:Y:S01]  /*10320*/  @!PT LDS RZ, [RZ] ;  /* 0x00000000fffff984 */ /* 0x000fe20000000800 */
[----:B------:R-:W-:Y:S01]  /*10330*/  @!PT LDS RZ, [RZ] ;  /* 0x00000000fffff984 */ /* 0x000fe20000000800 */
[----:B------:R-:W-:Y:S01]  /*10340*/  @!PT LDS RZ, [RZ] ;  /* 0x00000000fffff984 */ /* 0x000fe20000000800 */
[----:B------:R1:W-:Y:S01]  /*10350*/  LDGSTS.E.BYPASS.LTC128B.128 [R171+0x5000], desc[UR6][R8.64] ;  /* 0x0500000008ab7fae */ /* 0x0003e2000b981a06 */
[----:B------:R-:W-:Y:S02]  /*10360*/  LOP3.LUT R21, R21, 0x6, RZ, 0xc0, !PT ;  /* 0x0000000615157812 */ /* 0x000fe400078ec0ff */
        /* <DEDUP_REMOVED lines=9> */
[----:B-1----:R-:W-:-:S04]  /*10400*/  IADD3 R8, P0, PT, R10, R0, RZ ;  /* 0x000000000a087210 */ /* 0x002fc80007f1e0ff */
[----:B--2---:R-:W-:Y:S01]  /*10410*/  IADD3 R6, P1, PT, R8, R0, RZ ;  /* 0x0000000008067210 */ /* 0x004fe20007f3e0ff */
[----:B------:R-:W-:-:S03]  /*10420*/  IMAD.X R9, R11, 0x1, R4, P0 ;  /* 0x000000010b097824 */ /* 0x000fc600000e0604 */
[----:B---3--:R-:W-:Y:S01]  /*10430*/  IADD3 R14, P0, PT, R6, R0, RZ ;  /* 0x00000000060e7210 */ /* 0x008fe20007f1e0ff */
[--C-:B------:R-:W-:Y:S01]  /*10440*/  IMAD.X R7, R9, 0x1, R4.reuse, P1 ;  /* 0x0000000109077824 */ /* 0x100fe200008e0604 */
[----:B------:R1:W-:Y:S01]  /*10450*/  LDGSTS.E.BYPASS.LTC128B.128 [R171+0x7800], desc[UR6][R8.64] ;  /* 0x0780000008ab7fae */ /* 0x0003e2000b981a06 */
[----:B------:R-:W-:Y:S02]  /*10460*/  PRMT R0, R21, 0x6540, R217 ;  /* 0x0000654015007816 */ /* 0x000fe400000000d9 */
[----:B------:R-:W-:Y:S01]  /*10470*/  IMAD.X R15, R7, 0x1, R4, P0 ;  /* 0x00000001070f7824 */ /* 0x000fe200000e0604 */
[----:B------:R2:W-:Y:S02]  /*10480*/  LDGSTS.E.BYPASS.LTC128B.128 [R171+0x8000], desc[UR6][R6.64] ;  /* 0x0800000006ab7fae */ /* 0x0005e4000b981a06 */
[C---:B------:R-:W-:Y:S02]  /*10490*/  VIADD R4, R0.reuse, 0xfffffe01 ;  /* 0xfffffe0100047836 */ /* 0x040fe40000000000 */
[----:B------:R3:W-:Y:S01]  /*104a0*/  LDGSTS.E.BYPASS.LTC128B.128 [R171+0x8800], desc[UR6][R14.64] ;  /* 0x088000000eab7fae */ /* 0x0007e2000b981a06 */
[----:B------:R-:W-:-:S02]  /*104b0*/  VIADD R21, R0, 0xfffffe89 ;  /* 0xfffffe8900157836 */ /* 0x000fc40000000000 */
[CC--:B------:R-:W-:Y:S01]  /*104c0*/  ISETP.GE.AND P1, PT, R4.reuse, R2.reuse, PT ;  /* 0x000000020400720c */ /* 0x0c0fe20003f26270 */
[----:B------:R-:W-:Y:S01]  /*104d0*/  LDSM.16.M88.4 R16, [R166+0x1000] ;  /* 0x00100000a610783b */ /* 0x000fe20000000200 */
[----:B------:R-:W-:Y:S01]  /*104e0*/  ISETP.GE.AND P3, PT, R4, R5, PT ;  /* 0x000000050400720c */ /* 0x000fe20003f66270 */
[----:B------:R-:W-:Y:S02]  /*104f0*/  VIADD R4, R0, 0xfffffe09 ;  /* 0xfffffe0900047836 */ /* 0x000fe40000000000 */
[----:B------:R-:W-:Y:S03]  /*10500*/  LDSM.16.M88.4 R32, [R167+0x1000] ;  /* 0x00100000a720783b */ /* 0x000fe60000000200 */
[----:B------:R-:W-:Y:S01]  /*10510*/  ISETP.GE.AND P6, PT, R4, R2, PT ;  /* 0x000000020400720c */ /* 0x000fe20003fc6270 */
[----:B------:R-:W-:Y:S04]  /*10520*/  LDSM.16.M88.4 R40, [R166+0x1400] ;  /* 0x00140000a628783b */ /* 0x000fe80000000200 */
        /* <DEDUP_REMOVED lines=11> */
[----:B------:R-:W-:Y:S02]  /*105e0*/  ISETP.GE.AND P5, PT, R6, R5, PT ;  /* 0x000000050600720c */ /* 0x000fe40003fa6270 */
[----:B------:R-:W-:Y:S01]  /*105f0*/  P2R R6, PR, RZ, 0x40 ;  /* 0x00000040ff067803 */ /* 0x000fe20000000000 */
        /* <DEDUP_REMOVED lines=20> */
[----:B------:R-:W-:Y:S01]  /*10740*/  ISETP.GE.AND P2, PT, R4, R5, PT ;  /* 0x000000050400720c */ /* 0x000fe20003f46270 */
[----:B------:R-:W-:Y:S02]  /*10750*/  VIADD R4, R0, 0xfffffe10 ;  /* 0xfffffe1000047836 */ /* 0x000fe40000000000 */
[----:B------:R-:W-:Y:S01]  /*10760*/  FMUL.FTZ R32, R32, UR11 ;  /* 0x0000000b20207c20 */ /* 0x000fe20008410000 */
[----:B------:R-:W1:Y:S01]  /*10770*/  MUFU.TANH R93, R17 ;  /* 0x00000011005d7308 */ /* 0x000e620000002400 */
[----:B------:R-:W-:Y:S01]  /*10780*/  FMUL.FTZ R33, R33, UR11 ;  /* 0x0000000b21217c20 */ /* 0x000fe20008410000 */
[----:B------:R-:W-:Y:S01]  /*10790*/  FMUL.FTZ R34, R34, UR11 ;  /* 0x0000000b22227c20 */ /* 0x000fe20008410000 */
[----:B------:R-:W-:Y:S01]  /*107a0*/  FMUL.FTZ R35, R35, UR11 ;  /* 0x0000000b23237c20 */ /* 0x000fe20008410000 */
[----:B------:R-:W-:Y:S02]  /*107b0*/  ISETP.GE.AND P6, PT, R4, R2, PT ;  /* 0x000000020400720c */ /* 0x000fe40003fc6270 */
[----:B------:R-:W-:-:S02]  /*107c0*/  P2R R7, PR, RZ, 0x4 ;  /* 0x00000004ff077803 */ /* 0x000fc40000000000 */
[----:B------:R-:W5:Y:S01]  /*107d0*/  MUFU.TANH R110, R18 ;  /* 0x00000012006e7308 */ /* 0x000f620000002400 */
[----:B---3--:R-:W-:Y:S02]  /*107e0*/  FSEL R90, R90, -INF , !P1 ;  /* 0xff8000005a5a7808 */ /* 0x008fe40004800000 */
[----:B----4-:R-:W-:Y:S02]  /*107f0*/  FSEL R94, R94, -INF , !P4 ;  /* 0xff8000005e5e7808 */ /* 0x010fe40006000000 */
[----:B------:R-:W-:Y:S01]  /*10800*/  ISETP.NE.AND P4, PT, R6, RZ, PT ;  /* 0x000000ff0600720c */ /* 0x000fe20003f85270 */
[----:B------:R-:W-:Y:S02]  /*10810*/  VIADD R6, R0, 0xfffffe18 ;  /* 0xfffffe1800067836 */ /* 0x000fe40000000000 */
[----:B------:R3:W4:Y:S01]  /*10820*/  MUFU.TANH R111, R19 ;  /* 0x00000013006f7308 */ /* 0x0007220000002400 */
[----:B-1----:R-:W-:Y:S02]  /*10830*/  FSEL R93, R93, -INF , !P4 ;  /* 0xff8000005d5d7808 */ /* 0x002fe40006000000 */
[----:B------:R-:W-:-:S05]  /*10840*/  ISETP.GE.AND P4, PT, R6, R5, PT ;  /* 0x000000050600720c */ /* 0x000fca0003f86270 */
[----:B------:R-:W1:Y:S01]  /*10850*/  MUFU.TANH R106, R30 ;  /* 0x0000001e006a7308 */ /* 0x000e620000002400 */
[----:B-----5:R-:W-:Y:S02]  /*10860*/  FSEL R110, R110, -INF , !P5 ;  /* 0xff8000006e6e7808 */ /* 0x020fe40006800000 */
[----:B------:R-:W-:-:S05]  /*10870*/  ISETP.NE.AND P5, PT, R7, RZ, PT ;  /* 0x000000ff0700720c */ /* 0x000fca0003fa5270 */
[----:B------:R5:W2:Y:S01]  /*10880*/  MUFU.TANH R105, R31 ;  /* 0x0000001f00697308 */ /* 0x000aa20000002400 */
[----:B---3--:R-:W-:Y:S01]  /*10890*/  HMMA.16816.F32.BF16 R16, R12, R48, RZ ;  /* 0x000000300c10723c */ /* 0x008fe200000418ff */
[----:B----4-:R-:W-:-:S06]  /*108a0*/  FSEL R111, R111, -INF , !P5 ;  /* 0xff8000006f6f7808 */ /* 0x010fcc0006800000 */
[----:B------:R-:W3:Y:S01]  /*108b0*/  MUFU.TANH R92, R32 ;  /* 0x00000020005c7308 */ /* 0x000ee20000002400 */
[----:B-1----:R-:W-:Y:S02]  /*108c0*/  FSEL R106, R106, -INF , !P0 ;  /* 0xff8000006a6a7808 */ /* 0x002fe40004000000 */
[----:B------:R-:W-:Y:S01]  /*108d0*/  ISETP.GE.AND P0, PT, R4, R5, PT ;  /* 0x000000050400720c */ /* 0x000fe20003f06270 */
[----:B------:R-:W-:-:S04]  /*108e0*/  VIADD R4, R0, 0xfffffe11 ;  /* 0xfffffe1100047836 */ /* 0x000fc80000000000 */
[----:B------:R-:W1:Y:S01]  /*108f0*/  MUFU.TANH R89, R33 ;  /* 0x0000002100597308 */ /* 0x000e620000002400 */
[----:B-----5:R-:W-:Y:S01]  /*10900*/  HMMA.16816.F32.BF16 R28, R8, R38, R24 ;  /* 0x00000026081c723c */ /* 0x020fe20000041818 */
[----:B------:R-:W4:Y:S01]  /*10910*/  LDSM.16.M88.4 R36, [R166+0x1c00] ;  /* 0x001c0000a624783b */ /* 0x000f220000000200 */
[CC--:B------:R-:W-:Y:S02]  /*10920*/  ISETP.GE.AND P1, PT, R4.reuse, R2.reuse, PT ;  /* 0x000000020400720c */ /* 0x0c0fe40003f26270 */
[----:B------:R-:W-:Y:S01]  /*10930*/  ISETP.GE.AND P2, PT, R4, R5, PT ;  /* 0x000000050400720c */ /* 0x000fe20003f46270 */
[----:B------:R-:W-:Y:S01]  /*10940*/  VIADD R4, R0, 0xfffffe19 ;  /* 0xfffffe1900047836 */ /* 0x000fe20000000000 */
[----:B--2---:R-:W-:Y:S01]  /*10950*/  FSEL R105, R105, -INF , !P3 ;  /* 0xff80000069697808 */ /* 0x004fe20005800000 */
[----:B------:R-:W2:Y:S01]  /*10960*/  MUFU.TANH R109, R34 ;  /* 0x00000022006d7308 */ /* 0x000ea20000002400 */
[----:B------:R-:W-:Y:S01]  /*10970*/  HMMA.16816.F32.BF16 R24, R12, R50, RZ ;  /* 0x000000320c18723c */ /* 0x000fe200000418ff */
[----:B------:R-:W-:Y:S01]  /*10980*/  LDSM.16.M88.4 R48, [R166+0x2400] ;  /* 0x00240000a630783b */ /* 0x000fe20000000200 */
[----:B------:R-:W-:-:S02]  /*10990*/  ISETP.GE.AND P5, PT, R4, R2, PT ;  /* 0x000000020400720c */ /* 0x000fc40003fa6270 */
[----:B---3--:R-:W-:Y:S02]  /*109a0*/  FSEL R92, R92, -INF , !P6 ;  /* 0xff8000005c5c7808 */ /* 0x008fe40007000000 */
[----:B------:R-:W-:Y:S01]  /*109b0*/  ISETP.GE.AND P6, PT, R4, R5, PT ;  /* 0x000000050400720c */ /* 0x000fe20003fc6270 */
[----:B------:R3:W5:Y:S01]  /*109c0*/  MUFU.TANH R107, R35 ;  /* 0x00000023006b7308 */ /* 0x0007620000002400 */
[----:B------:R-:W-:Y:S01]  /*109d0*/  HMMA.16816.F32.BF16 R16, R8, R44, R16 ;  /* 0x0000002c0810723c */ /* 0x000fe20000041810 */
[----:B------:R-:W-:Y:S01]  /*109e0*/  ISETP.GE.AND P3, PT, R6, R2, PT ;  /* 0x000000020600720c */ /* 0x000fe20003f66270 */
[----:B------:R-:W-:Y:S02]  /*109f0*/  VIADD R4, R0, 0xfffffe21 ;  /* 0xfffffe2100047836 */ /* 0x000fe40000000000 */
[----:B------:R-:W-:Y:S01]  /*10a00*/  FMUL.FTZ R28, R28, UR11 ;  /* 0x0000000b1c1c7c20 */ /* 0x000fe20008410000 */
[----:B------:R-:W-:Y:S01]  /*10a10*/  FMUL.FTZ R29, R29, UR11 ;  /* 0x0000000b1d1d7c20 */ /* 0x000fe20008410000 */
[----:B------:R-:W-:Y:S01]  /*10a20*/  FMUL.FTZ R30, R30, UR11 ;  /* 0x0000000b1e1e7c20 */ /* 0x000fe20008410000 */
[----:B------:R-:W-:Y:S01]  /*10a30*/  FMUL.FTZ R31, R31, UR11 ;  /* 0x0000000b1f1f7c20 */ /* 0x000fe20008410000 */
[----:B------:R-:W4:Y:S01]  /*10a40*/  MUFU.TANH R88, R28 ;  /* 0x0000001c00587308 */ /* 0x000f220000002400 */
[----:B------:R-:W-:Y:S01]  /*10a50*/  VIADD R6, R0, 0xfffffe20 ;  /* 0xfffffe2000067836 */ /* 0x000fe20000000000 */
[----:B------:R-:W-:-:S02]  /*10a60*/  P2R R7, PR, RZ, 0x20 ;  /* 0x00000020ff077803 */ /* 0x000fc40000000000 */
[----:B-1----:R-:W-:Y:S02]  /*10a70*/  FSEL R89, R89, -INF , !P1 ;  /* 0xff80000059597808 */ /* 0x002fe40004800000 */
[----:B--2---:R-:W-:Y:S02]  /*10a80*/  FSEL R109, R109, -INF , !P0 ;  /* 0xff8000006d6d7808 */ /* 0x004fe40004000000 */
[----:B------:R-:W-:Y:S01]  /*10a90*/  MUFU.TANH R86, R29 ;  /* 0x0000001d00567308 */ /* 0x000fe20000002400 */
[----:B---3--:R-:W-:Y:S01]  /*10aa0*/  HMMA.16816.F32.BF16 R32, R8, R46, R24 ;  /* 0x0000002e0820723c */ /* 0x008fe20000041818 */
[----:B------:R-:W1:Y:S01]  /*10ab0*/  LDSM.16.M88.4 R44, [R166+0x2000] ;  /* 0x00200000a62c783b */ /* 0x000e620000000200 */
[----:B-----5:R-:W-:Y:S01]  /*10ac0*/  FSEL R107, R107, -INF , !P2 ;  /* 0xff8000006b6b7808 */ /* 0x020fe20005000000 */
[----:B------:R-:W-:Y:S01]  /*10ad0*/  FMUL.FTZ R16, R16, UR11 ;  /* 0x0000000b10107c20 */ /* 0x000fe20008410000 */
[----:B------:R-:W-:Y:S01]  /*10ae0*/  FMUL.FTZ R17, R17, UR11 ;  /* 0x0000000b11117c20 */ /* 0x000fe20008410000 */
[----:B------:R-:W-:Y:S01]  /*10af0*/  FMUL.FTZ R18, R18, UR11 ;  /* 0x0000000b12127c20 */ /* 0x000fe20008410000 */
[----:B------:R-:W-:Y:S01]  /*10b00*/  FMUL.FTZ R19, R19, UR11 ;  /* 0x0000000b13137c20 */ /* 0x000fe20008410000 */
[----:B------:R-:W2:Y:S01]  /*10b10*/  MUFU.TANH R85, R16 ;  /* 0x0000001000557308 */ /* 0x000ea20000002400 */
[CC--:B------:R-:W-:Y:S01]  /*10b20*/  ISETP.GE.AND P1, PT, R4.reuse, R2.reuse, PT ;  /* 0x000000020400720c */ /* 0x0c0fe20003f26270 */
[----:B----4-:R-:W-:Y:S01]  /*10b30*/  HMMA.16816.F32.BF16 R24, R12, R36, RZ ;  /* 0x000000240c18723c */ /* 0x010fe200000418ff */
[----:B------:R-:W-:Y:S01]  /*10b40*/  ISETP.GE.AND P2, PT, R4, R5, PT ;  /* 0x000000050400720c */ /* 0x000fe20003f46270 */
[----:B------:R-:W-:Y:S01]  /*10b50*/  VIADD R4, R0, 0xfffffe28 ;  /* 0xfffffe2800047836 */ /* 0x000fe20000000000 */
[----:B------:R-:W-:-:S02]  /*10b60*/  ISETP.GE.AND P5, PT, R6, R2, PT ;  /* 0x000000020600720c */ /* 0x000fc40003fa6270 */
[----:B------:R-:W-:Y:S01]  /*10b70*/  ISETP.GE.AND P0, PT, R6, R5, PT ;  /* 0x000000050600720c */ /* 0x000fe20003f06270 */
[----:B------:R-:W3:Y:S01]  /*10b80*/  MUFU.TANH R84, R17 ;  /* 0x0000001100547308 */ /* 0x000ee20000002400 */
[----:B------:R-:W-:Y:S01]  /*10b90*/  VIADD R6, R0, 0xfffffe29 ;  /* 0xfffffe2900067836 */ /* 0x000fe20000000000 */
[----:B------:R-:W-:Y:S02]  /*10ba0*/  FSEL R88, R88, -INF , !P3 ;  /* 0xff80000058587808 */ /* 0x000fe40005800000 */
[----:B------:R-:W-:Y:S01]  /*10bb0*/  FMUL.FTZ R32, R32, UR11 ;  /* 0x0000000b20207c20 */ /* 0x000fe20008410000 */
[----:B------:R-:W-:Y:S01]  /*10bc0*/  FMUL.FTZ R33, R33, UR11 ;  /* 0x0000000b21217c20 */ /* 0x000fe20008410000 */
[----:B------:R-:W-:Y:S01]  /*10bd0*/  FMUL.FTZ R34, R34, UR11 ;  /* 0x0000000b22227c20 */ /* 0x000fe20008410000 */
[----:B------:R-:W-:Y:S01]  /*10be0*/  FMUL.FTZ R35, R35, UR11 ;  /* 0x0000000b23237c20 */ /* 0x000fe20008410000 */
[----:B------:R-:W4:Y:S01]  /*10bf0*/  MUFU.TANH R118, R18 ;  /* 0x0000001200767308 */ /* 0x000f220000002400 */
[----:B------:R-:W-:-:S02]  /*10c00*/  ISETP.GE.AND P3, PT, R4, R2, PT ;  /* 0x000000020400720c */ /* 0x000fc40003f66270 */
[----:B--2---:R-:W-:-:S05]  /*10c10*/  FSEL R85, R85, -INF , !P5 ;  /* 0xff80000055557808 */ /* 0x004fca0006800000 */
[----:B------:R2:W5:Y:S01]  /*10c20*/  MUFU.TANH R120, R19 ;  /* 0x0000001300787308 */ /* 0x0005620000002400 */
[----:B---3--:R-:W-:-:S07]  /*10c30*/  FSEL R84, R84, -INF , !P1 ;  /* 0xff80000054547808 */ /* 0x008fce0004800000 */
[----:B------:R-:W3:Y:S01]  /*10c40*/  MUFU.TANH R112, R30 ;  /* 0x0000001e00707308 */ /* 0x000ee20000002400 */
[----:B----4-:R-:W-:-:S07]  /*10c50*/  FSEL R118, R118, -INF , !P0 ;  /* 0xff80000076767808 */ /* 0x010fce0004000000 */
[----:B------:R4:W1:Y:S01]  /*10c60*/  MUFU.TANH R114, R31 ;  /* 0x0000001f00727308 */ /* 0x0008620000002400 */
[----:B--2---:R-:W-:Y:S01]  /*10c70*/  HMMA.16816.F32.BF16 R16, R12, R38, RZ ;  /* 0x000000260c10723c */ /* 0x004fe200000418ff */
[----:B------:R-:W2:Y:S01]  /*10c80*/  LDSM.16.M88.4 R36, [R167+0x2000] ;  /* 0x00200000a724783b */ /* 0x000ea20000000200 */
[----:B-----5:R-:W-:-:S05]  /*10c90*/  FSEL R120, R120, -INF , !P2 ;  /* 0xff80000078787808 */ /* 0x020fca0005000000 */
[----:B------:R-:W-:Y:S01]  /*10ca0*/  MUFU.TANH R82, R32 ;  /* 0x0000002000527308 */ /* 0x000fe20000002400 */
[----:B---3--:R-:W-:Y:S02]  /*10cb0*/  FSEL R112, R112, -INF , !P4 ;  /* 0xff80000070707808 */ /* 0x008fe40006000000 */
[----:B------:R-:W-:-:S04]  /*10cc0*/  ISETP.NE.AND P4, PT, R7, RZ, PT ;  /* 0x000000ff0700720c */ /* 0x000fc80003f85270 */
[----:B------:R-:W-:Y:S01]  /*10cd0*/  FSEL R86, R86, -INF , !P4 ;  /* 0xff80000056567808 */ /* 0x000fe20006000000 */
[----:B------:R-:W-:Y:S01]  /*10ce0*/  MUFU.TANH R81, R33 ;  /* 0x0000002100517308 */ /* 0x000fe20000002400 */
[C---:B----4-:R-:W-:Y:S01]  /*10cf0*/  HMMA.16816.F32.BF16 R28, R8.reuse, R40, R24 ;  /* 0x00000028081c723c */ /* 0x050fe20000041818 */
[----:B------:R-:W-:Y:S01]  /*10d00*/  ISETP.GE.AND P4, PT, R4, R5, PT ;  /* 0x000000050400720c */ /* 0x000fe20003f86270 */
[----:B------:R-:W-:Y:S01]  /*10d10*/  VIADD R4, R0, 0xfffffe30 ;  /* 0xfffffe3000047836 */ /* 0x000fe20000000000 */
[----:B-1----:R-:W-:Y:S02]  /*10d20*/  FSEL R114, R114, -INF , !P6 ;  /* 0xff80000072727808 */ /* 0x002fe40007000000 */
[----:B------:R-:W-:Y:S02]  /*10d30*/  ISETP.GE.AND P6, PT, R6, R2, PT ;  /* 0x000000020600720c */ /* 0x000fe40003fc6270 */
[----:B------:R-:W1:Y:S01]  /*10d40*/  MUFU.TANH R119, R34 ;  /* 0x0000002200777308 */ /* 0x000e620000002400 */
[----:B------:R-:W-:Y:S01]  /*10d50*/  HMMA.16816.F32.BF16 R16, R8, R42, R16 ;  /* 0x0000002a0810723c */ /* 0x000fe20000041810 */
[----:B------:R-:W3:Y:S01]  /*10d60*/  LDSM.16.M88.4 R40, [R167+0x2400] ;  /* 0x00240000a728783b */ /* 0x000ee20000000200 */
[----:B------:R-:W-:-:S02]  /*10d70*/  P2R R7, PR, RZ, 0x40 ;  /* 0x00000040ff077803 */ /* 0x000fc40000000000 */
[CC--:B------:R-:W-:Y:S02]  /*10d80*/  ISETP.GE.AND P5, PT, R4.reuse, R2.reuse, PT ;  /* 0x000000020400720c */ /* 0x0c0fe40003fa6270 */
[-C--:B------:R-:W-:Y:S01]  /*10d90*/  ISETP.GE.AND P0, PT, R4, R5.reuse, PT ;  /* 0x000000050400720c */ /* 0x080fe20003f06270 */
[----:B------:R2:W4:Y:S01]  /*10da0*/  MUFU.TANH R121, R35 ;  /* 0x0000002300797308 */ /* 0x0005220000002400 */
[----:B------:R-:W-:Y:S01]  /*10db0*/  HMMA.16816.F32.BF16 R24, R12, R44, RZ ;  /* 0x0000002c0c18723c */ /* 0x000fe200000418ff */
[----:B------:R-:W-:Y:S01]  /*10dc0*/  VIADD R4, R0, 0xfffffe31 ;  /* 0xfffffe3100047836 */ /* 0x000fe20000000000 */
[----:B------:R-:W-:Y:S01]  /*10dd0*/  ISETP.GE.AND P6, PT, R6, R5, PT ;  /* 0x000000050600720c */ /* 0x000fe20003fc6270 */
[----:B------:R-:W-:Y:S01]  /*10de0*/  FMUL.FTZ R28, R28, UR11 ;  /* 0x0000000b1c1c7c20 */ /* 0x000fe20008410000 */
[----:B------:R-:W-:Y:S01]  /*10df0*/  FMUL.FTZ R29, R29, UR11 ;  /* 0x0000000b1d1d7c20 */ /* 0x000fe20008410000 */
[----:B------:R-:W-:Y:S01]  /*10e00*/  FMUL.FTZ R30, R30, UR11 ;  /* 0x0000000b1e1e7c20 */ /* 0x000fe20008410000 */
[----:B------:R-:W-:Y:S01]  /*10e10*/  FMUL.FTZ R31, R31, UR11 ;  /* 0x0000000b1f1f7c20 */ /* 0x000fe20008410000 */
[----:B------:R-:W5:Y:S01]  /*10e20*/  MUFU.TANH R80, R28 ;  /* 0x0000001c00507308 */ /* 0x000f620000002400 */
[----:B-1----:R-:W-:Y:S01]  /*10e30*/  FSEL R119, R119, -INF , !P4 ;  /* 0xff80000077777808 */ /* 0x002fe20006000000 */
[----:B------:R-:W-:Y:S01]  /*10e40*/  VIADD R6, R0, 0xfffffe40 ;  /* 0xfffffe4000067836 */ /* 0x000fe20000000000 */
[----:B------:R-:W-:Y:S01]  /*10e50*/  ISETP.NE.AND P4, PT, R7, RZ, PT ;  /* 0x000000ff0700720c */ /* 0x000fe20003f85270 */
[----:B------:R-:W-:Y:S01]  /*10e60*/  FMUL.FTZ R16, R16, UR11 ;  /* 0x0000000b10107c20 */ /* 0x000fe20008410000 */
[----:B------:R-:W-:Y:S01]  /*10e70*/  FMUL.FTZ R17, R17, UR11 ;  /* 0x0000000b11117c20 */ /* 0x000fe20008410000 */
[----:B------:R-:W-:Y:S01]  /*10e80*/  FMUL.FTZ R18, R18, UR11 ;  /* 0x0000000b12127c20 */ /* 0x000fe20008410000 */
[----:B------:R-:W-:Y:S01]  /*10e90*/  FMUL.FTZ R19, R19, UR11 ;  /* 0x0000000b13137c20 */ /* 0x000fe20008410000 */
[----:B------:R-:W-:Y:S01]  /*10ea0*/  MUFU.TANH R76, R16 ;  /* 0x00000010004c7308 */ /* 0x000fe20000002400 */
[----:B------:R-:W-:Y:S01]  /*10eb0*/  VIADD R7, R0, 0xfffffe39 ;  /* 0xfffffe3900077836 */ /* 0x000fe20000000000 */
[----:B------:R-:W-:-:S02]  /*10ec0*/  ISETP.GE.AND P1, PT, R4, R2, PT ;  /* 0x000000020400720c */ /* 0x000fc40003f26270 */
[----:B------:R-:W-:Y:S01]  /*10ed0*/  ISETP.GE.AND P2, PT, R4, R5, PT ;  /* 0x000000050400720c */ /* 0x000fe20003f46270 */
[----:B--2---:R-:W-:Y:S01]  /*10ee0*/  HMMA.16816.F32.BF16 R32, R8, R36, R24 ;  /* 0x000000240820723c */ /* 0x004fe20000041818 */
[----:B------:R-:W-:Y:S01]  /*10ef0*/  VIADD R4, R0, 0xfffffe38 ;  /* 0xfffffe3800047836 */ /* 0x000fe20000000000 */
[----:B----4-:R-:W-:Y:S01]  /*10f00*/  FSEL R121, R121, -INF , !P6 ;  /* 0xff80000079797808 */ /* 0x010fe20007000000 */
[----:B------:R-:W-:Y:S01]  /*10f10*/  MUFU.TANH R75, R17 ;  /* 0x00000011004b7308 */ /* 0x000fe20000002400 */
[-C--:B------:R-:W-:Y:S02]  /*10f20*/  ISETP.GE.AND P6, PT, R7, R2.reuse, PT ;  /* 0x000000020700720c */ /* 0x080fe40003fc6270 */
[----:B-----5:R-:W-:Y:S02]  /*10f30*/  FSEL R80, R80, -INF , !P5 ;  /* 0xff80000050507808 */ /* 0x020fe40006800000 */
[----:B------:R-:W-:Y:S01]  /*10f40*/  HMMA.16816.F32.BF16 R24, R12, R46, RZ ;  /* 0x0000002e0c18723c */ /* 0x000fe200000418ff */
[----:B------:R-:W1:Y:S01]  /*10f50*/  LDSM.16.M88.4 R44, [R166+0x2800] ;  /* 0x00280000a62c783b */ /* 0x000e620000000200 */
[----:B------:R-:W-:Y:S01]  /*10f60*/  ISETP.GE.AND P5, PT, R6, R2, PT ;  /* 0x000000020600720c */ /* 0x000fe20003fa6270 */
[----:B------:R-:W2:Y:S01]  /*10f70*/  MUFU.TANH R130, R18 ;  /* 0x0000001200827308 */ /* 0x000ea20000002400 */
[----:B------:R-:W-:-:S02]  /*10f80*/  FSEL R82, R82, -INF , !P3 ;  /* 0xff80000052527808 */ /* 0x000fc40005800000 */
[----:B------:R-:W-:Y:S02]  /*10f90*/  FSEL R81, R81, -INF , !P4 ;  /* 0xff80000051517808 */ /* 0x000fe40006000000 */
[C---:B------:R-:W-:Y:S02]  /*10fa0*/  ISETP.GE.AND P3, PT, R4.reuse, R2, PT ;  /* 0x000000020400720c */ /* 0x040fe40003f66270 */
[----:B------:R-:W-:Y:S01]  /*10fb0*/  ISETP.GE.AND P4, PT, R4, R5, PT ;  /* 0x000000050400720c */ /* 0x000fe20003f86270 */
[----:B------:R4:W5:Y:S01]  /*10fc0*/  MUFU.TANH R126, R19 ;  /* 0x00000013007e7308 */ /* 0x0009620000002400 */
[----:B------:R-:W-:Y:S01]  /*10fd0*/  FMUL.FTZ R32, R32, UR11 ;  /* 0x0000000b20207c20 */ /* 0x000fe20008410000 */
[----:B------:R-:W-:Y:S01]  /*10fe0*/  FMUL.FTZ R33, R33, UR11 ;  /* 0x0000000b21217c20 */ /* 0x000fe20008410000 */
[----:B------:R-:W-:Y:S01]  /*10ff0*/  FMUL.FTZ R34, R34, UR11 ;  /* 0x0000000b22227c20 */ /* 0x000fe20008410000 */
[----:B------:R-:W-:Y:S01]  /*11000*/  FMUL.FTZ R35, R35, UR11 ;  /* 0x0000000b23237c20 */ /* 0x000fe20008410000 */
[----:B------:R-:W-:-:S02]  /*11010*/  P2R R4, PR, RZ, 0x40 ;  /* 0x00000040ff047803 */ /* 0x000fc40000000000 */
[----:B------:R-:W-:Y:S01]  /*11020*/  ISETP.GE.AND P6, PT, R7, R5, PT ;  /* 0x000000050700720c */ /* 0x000fe20003fc6270 */
[----:B------:R-:W3:Y:S01]  /*11030*/  MUFU.TANH R79, R29 ;  /* 0x0000001d004f7308 */ /* 0x000ee20000002400 */
[----:B--2---:R-:W-:Y:S01]  /*11040*/  FSEL R130, R130, -INF , !P4 ;  /* 0xff80000082827808 */ /* 0x004fe20006000000 */
[----:B------:R-:W-:Y:S01]  /*11050*/  VIADD R7, R0, 0xfffffe48 ;  /* 0xfffffe4800077836 */ /* 0x000fe20000000000 */
[----:B------:R-:W-:Y:S01]  /*11060*/  ISETP.NE.AND P4, PT, R4, RZ, PT ;  /* 0x000000ff0400720c */ /* 0x000fe20003f85270 */
[----:B------:R-:W-:Y:S01]  /*11070*/  VIADD R4, R0, 0xfffffe50 ;  /* 0xfffffe5000047836 */ /* 0x000fe20000000000 */
[----:B------:R-:W-:Y:S02]  /*11080*/  FSEL R76, R76, -INF , !P3 ;  /* 0xff8000004c4c7808 */ /* 0x000fe40005800000 */
[----:B------:R-:W-:Y:S01]  /*11090*/  FSEL R75, R75, -INF , !P4 ;  /* 0xff8000004b4b7808 */ /* 0x000fe20006000000 */
[----:B------:R-:W2:Y:S01]  /*110a0*/  MUFU.TANH R124, R30 ;  /* 0x0000001e007c7308 */ /* 0x000ea20000002400 */
[----:B----4-:R-:W-:Y:S01]  /*110b0*/  HMMA.16816.F32.BF16 R16, R12, R48, RZ ;  /* 0x000000300c10723c */ /* 0x010fe200000418ff */
[----:B-----5:R-:W-:-:S02]  /*110c0*/  FSEL R126, R126, -INF , !P6 ;  /* 0xff8000007e7e7808 */ /* 0x020fc40007000000 */
[C---:B------:R-:W-:Y:S02]  /*110d0*/  ISETP.GE.AND P3, PT, R7.reuse, R2, PT ;  /* 0x000000020700720c */ /* 0x040fe40003f66270 */
[----:B------:R-:W-:Y:S02]  /*110e0*/  ISETP.GE.AND P4, PT, R7, R5, PT ;  /* 0x000000050700720c */ /* 0x000fe40003f86270 */
[----:B------:R-:W4:Y:S01]  /*110f0*/  MUFU.TANH R125, R31 ;  /* 0x0000001f007d7308 */ /* 0x000f220000002400 */
[----:B---3--:R-:W-:-:S07]  /*11100*/  FSEL R79, R79, -INF , !P1 ;  /* 0xff8000004f4f7808 */ /* 0x008fce0004800000 */
[----:B------:R-:W3:Y:S01]  /*11110*/  MUFU.TANH R74, R32 ;  /* 0x00000020004a7308 */ /* 0x000ee20000002400 */
[----:B--2---:R-:W-:Y:S02]  /*11120*/  FSEL R124, R124, -INF , !P0 ;  /* 0xff8000007c7c7808 */ /* 0x004fe40004000000 */
[----:B------:R-:W-:Y:S01]  /*11130*/  ISETP.GE.AND P0, PT, R6, R5, PT ;  /* 0x000000050600720c */ /* 0x000fe20003f06270 */
[----:B------:R-:W-:Y:S01]  /*11140*/  VIADD R6, R0, 0xfffffe41 ;  /* 0xfffffe4100067836 */ /* 0x000fe20000000000 */
[----:B------:R-:W-:Y:S03]  /*11150*/  HMMA.16816.F32.BF16 R16, R8, R40, R16 ;  /* 0x000000280810723c */ /* 0x000fe60000041810 */
[----:B------:R-:W-:Y:S01]  /*11160*/  MUFU.TANH R73, R33 ;  /* 0x0000002100497308 */ /* 0x000fe20000002400 */
[----:B----4-:R-:W-:Y:S02]  /*11170*/  FSEL R125, R125, -INF , !P2 ;  /* 0xff8000007d7d7808 */ /* 0x010fe40005000000 */
[----:B------:R-:W-:-:S02]  /*11180*/  ISETP.GE.AND P1, PT, R6, R2, PT ;  /* 0x000000020600720c */ /* 0x000fc40003f26270 */
[----:B------:R-:W-:Y:S01]  /*11190*/  HMMA.16816.F32.BF16 R28, R8, R38, R24 ;  /* 0x00000026081c723c */ /* 0x000fe20000041818 */
[----:B------:R-:W2:Y:S01]  /*111a0*/  LDSM.16.M88.4 R36, [R167+0x2800] ;  /* 0x00280000a724783b */ /* 0x000ea20000000200 */
[----:B------:R-:W-:Y:S01]  /*111b0*/  ISETP.GE.AND P2, PT, R6, R5, PT ;  /* 0x000000050600720c */ /* 0x000fe20003f46270 */
[----:B------:R-:W4:Y:S01]  /*111c0*/  MUFU.TANH R131, R34 ;  /* 0x0000002200837308 */ /* 0x000f220000002400 */
[----:B------:R-:W-:Y:S01]  /*111d0*/  VIADD R6, R0, 0xfffffe49 ;  /* 0xfffffe4900067836 */ /* 0x000fe20000000000 */
[----:B---3--:R-:W-:Y:S02]  /*111e0*/  FSEL R74, R74, -INF , !P5 ;  /* 0xff8000004a4a7808 */ /* 0x008fe40006800000 */
[-C--:B------:R-:W-:Y:S01]  /*111f0*/  ISETP.GE.AND P5, PT, R4, R2.reuse, PT ;  /* 0x000000020400720c */ /* 0x080fe20003fa6270 */
[----:B------:R-:W-:Y:S01]  /*11200*/  HMMA.16816.F32.BF16 R24, R12, R50, RZ ;  /* 0x000000320c18723c */ /* 0x000fe200000418ff */
[----:B------:R-:W3:Y:S01]  /*11210*/  LDSM.16.M88.4 R48, [R166+0x2c00] ;  /* 0x002c0000a630783b */ /* 0x000ee20000000200 */
[----:B------:R-:W-:Y:S01]  /*11220*/  ISETP.GE.AND P6, PT, R6, R2, PT ;  /* 0x000000020600720c */ /* 0x000fe20003fc6270 */
[----:B------:R5:W1:Y:S01]  /*11230*/  MUFU.TANH R135, R35 ;  /* 0x0000002300877308 */ /* 0x000a620000002400 */
[----:B------:R-:W-:Y:S01]  /*11240*/  FMUL.FTZ R16, R16, UR11 ;  /* 0x0000000b10107c20 */ /* 0x000fe20008410000 */
[----:B------:R-:W-:Y:S01]  /*11250*/  FMUL.FTZ R17, R17, UR11 ;  /* 0x0000000b11117c20 */ /* 0x000fe20008410000 */
[----:B------:R-:W-:Y:S01]  /*11260*/  FMUL.FTZ R18, R18, UR11 ;  /* 0x0000000b12127c20 */ /* 0x000fe20008410000 */
[----:B------:R-:W-:Y:S01]  /*11270*/  FMUL.FTZ R19, R19, UR11 ;  /* 0x0000000b13137c20 */ /* 0x000fe20008410000 */
[----:B------:R-:W-:-:S02]  /*11280*/  P2R R7, PR, RZ, 0x40 ;  /* 0x00000040ff077803 */ /* 0x000fc40000000000 */
[-C--:B------:R-:W-:Y:S01]  /*11290*/  ISETP.GE.AND P6, PT, R6, R5.reuse, PT ;  /* 0x000000050600720c */ /* 0x080fe20003fc6270 */
[----:B------:R-:W2:Y:S01]  /*112a0*/  MUFU.TANH R70, R16 ;  /* 0x0000001000467308 */ /* 0x000ea20000002400 */
[----:B------:R-:W-:Y:S01]  /*112b0*/  FMUL.FTZ R28, R28, UR11 ;  /* 0x0000000b1c1c7c20 */ /* 0x000fe20008410000 */
[----:B------:R-:W-:Y:S01]  /*112c0*/  FMUL.FTZ R29, R29, UR11 ;  /* 0x0000000b1d1d7c20 */ /* 0x000fe20008410000 */
[----:B------:R-:W-:Y:S01]  /*112d0*/  FMUL.FTZ R30, R30, UR11 ;  /* 0x0000000b1e1e7c20 */ /* 0x000fe20008410000 */
[----:B------:R-:W-:Y:S01]  /*112e0*/  FMUL.FTZ R31, R31, UR11 ;  /* 0x0000000b1f1f7c20 */ /* 0x000fe20008410000 */
[----:B----4-:R-:W-:Y:S01]  /*112f0*/  FSEL R131, R131, -INF , !P0 ;  /* 0xff80000083837808 */ /* 0x010fe20004000000 */
[----:B------:R-:W-:Y:S01]  /*11300*/  VIADD R6, R0, 0xfffffe59 ;  /* 0xfffffe5900067836 */ /* 0x000fe20000000000 */
[----:B------:R-:W-:Y:S01]  /*11310*/  ISETP.GE.AND P0, PT, R4, R5, PT ;  /* 0x000000050400720c */ /* 0x000fe20003f06270 */
[----:B------:R-:W4:Y:S01]  /*11320*/  MUFU.TANH R69, R17 ;  /* 0x0000001100457308 */ /* 0x000f220000002400 */
[----:B-----5:R-:W-:Y:S01]  /*11330*/  HMMA.16816.F32.BF16 R32, R8, R42, R24 ;  /* 0x0000002a0820723c */ /* 0x020fe20000041818 */
[----:B------:R-:W5:Y:S01]  /*11340*/  LDSM.16.M88.4 R40, [R167+0x2c00] ;  /* 0x002c0000a728783b */ /* 0x000f620000000200 */
[----:B------:R-:W-:Y:S01]  /*11350*/  VIADD R4, R0, 0xfffffe51 ;  /* 0xfffffe5100047836 */ /* 0x000fe20000000000 */
[----:B------:R-:W-:-:S02]  /*11360*/  FSEL R73, R73, -INF , !P1 ;  /* 0xff80000049497808 */ /* 0x000fc40004800000 */
[----:B-1----:R-:W-:Y:S02]  /*11370*/  FSEL R135, R135, -INF , !P2 ;  /* 0xff80000087877808 */ /* 0x002fe40005000000 */
[----:B------:R-:W1:Y:S01]  /*11380*/  MUFU.TANH R154, R18 ;  /* 0x00000012009a7308 */ /* 0x000e620000002400 */
[----:B------:R-:W-:Y:S01]  /*11390*/  HMMA.16816.F32.BF16 R24, R12, R44, RZ ;  /* 0x0000002c0c18723c */ /* 0x000fe200000418ff */
[C---:B------:R-:W-:Y:S02]  /*113a0*/  ISETP.GE.AND P1, PT, R4.reuse, R2, PT ;  /* 0x000000020400720c */ /* 0x040fe40003f26270 */
[----:B------:R-:W-:Y:S01]  /*113b0*/  ISETP.GE.AND P2, PT, R4, R5, PT ;  /* 0x000000050400720c */ /* 0x000fe20003f46270 */
[----:B------:R-:W-:Y:S01]  /*113c0*/  VIADD R4, R0, 0xfffffe58 ;  /* 0xfffffe5800047836 */ /* 0x000fe20000000000 */
[----:B--2---:R-:W-:Y:S02]  /*113d0*/  FSEL R70, R70, -INF , !P5 ;  /* 0xff80000046467808 */ /* 0x004fe40006800000 */
[----:B------:R2:W3:Y:S01]  /*113e0*/  MUFU.TANH R155, R19 ;  /* 0x00000013009b7308 */ /* 0x0004e20000002400 */
[----:B----4-:R-:W-:-:S03]  /*113f0*/  FSEL R69, R69, -INF , !P1 ;  /* 0xff80000045457808 */ /* 0x010fc60004800000 */
[----:B------:R-:W-:Y:S01]  /*11400*/  FMUL.FTZ R32, R32, UR11 ;  /* 0x0000000b20207c20 */ /* 0x000fe20008410000 */
[----:B------:R-:W-:Y:S01]  /*11410*/  FMUL.FTZ R33, R33, UR11 ;  /* 0x0000000b21217c20 */ /* 0x000fe20008410000 */
[----:B------:R-:W-:Y:S01]  /*11420*/  FMUL.FTZ R34, R34, UR11 ;  /* 0x0000000b22227c20 */ /* 0x000fe20008410000 */
[----:B------:R-:W-:Y:S01]  /*11430*/  FMUL.FTZ R35, R35, UR11 ;  /* 0x0000000b23237c20 */ /* 0x000fe20008410000 */
[----:B------:R-:W4:Y:S01]  /*11440*/  MUFU.TANH R72, R28 ;  /* 0x0000001c00487308 */ /* 0x000f220000002400 */
[----:B-1----:R-:W-:-:S07]  /*11450*/  FSEL R154, R154, -INF , !P0 ;  /* 0xff8000009a9a7808 */ /* 0x002fce0004000000 */
[----:B------:R-:W-:Y:S01]  /*11460*/  MUFU.TANH R71, R29 ;  /* 0x0000001d00477308 */ /* 0x000fe20000002400 */
[----:B--2---:R-:W-:Y:S01]  /*11470*/  HMMA.16816.F32.BF16 R16, R12, R46, RZ ;  /* 0x0000002e0c10723c */ /* 0x004fe200000418ff */
[----:B------:R-:W-:Y:S01]  /*11480*/  LDSM.16.M88.4 R44, [R166+0x3800] ;  /* 0x00380000a62c783b */ /* 0x000fe20000000200 */
[----:B---3--:R-:W-:-:S05]  /*11490*/  FSEL R155, R155, -INF , !P2 ;  /* 0xff8000009b9b7808 */ /* 0x008fca0005000000 */
[----:B------:R-:W1:Y:S01]  /*114a0*/  MUFU.TANH R134, R30 ;  /* 0x0000001e00867308 */ /* 0x000e620000002400 */
[----:B----4-:R-:W-:Y:S02]  /*114b0*/  FSEL R72, R72, -INF , !P3 ;  /* 0xff80000048487808 */ /* 0x010fe40005800000 */
[----:B------:R-:W-:-:S05]  /*114c0*/  ISETP.GE.AND P3, PT, R4, R2, PT ;  /* 0x000000020400720c */ /* 0x000fca0003f66270 */
[----:B------:R2:W3:Y:S08]  /*114d0*/  MUFU.TANH R152, R31 ;  /* 0x0000001f00987308 */ /* 0x0004f00000002400 */
[----:B------:R-:W4:Y:S01]  /*114e0*/  MUFU.TANH R68, R32 ;  /* 0x0000002000447308 */ /* 0x000f220000002400 */
[----:B-1----:R-:W-:Y:S02]  /*114f0*/  FSEL R134, R134, -INF , !P4 ;  /* 0xff80000086867808 */ /* 0x002fe40006000000 */
[----:B------:R-:W-:-:S04]  /*11500*/  ISETP.NE.AND P4, PT, R7, RZ, PT ;  /* 0x000000ff0700720c */ /* 0x000fc80003f85270 */
[----:B------:R-:W-:Y:S01]  /*11510*/  FSEL R71, R71, -INF , !P4 ;  /* 0xff80000047477808 */ /* 0x000fe20006000000 */
[----:B------:R-:W-:Y:S01]  /*11520*/  MUFU.TANH R67, R33 ;  /* 0x0000002100437308 */ /* 0x000fe20000002400 */
[C---:B--2---:R-:W-:Y:S01]  /*11530*/  HMMA.16816.F32.BF16 R28, R8.reuse, R36, R24 ;  /* 0x00000024081c723c */ /* 0x044fe20000041818 */
[----:B---3--:R-:W-:Y:S02]  /*11540*/  FSEL R152, R152, -INF , !P6 ;  /* 0xff80000098987808 */ /* 0x008fe40007000000 */
[----:B------:R-:W-:Y:S02]  /*11550*/  ISETP.GE.AND P6, PT, R6, R2, PT ;  /* 0x000000020600720c */ /* 0x000fe40003fc6270 */
[----:B------:R-:W-:Y:S01]  /*11560*/  ISETP.GE.AND P4, PT, R4, R5, PT ;  /* 0x000000050400720c */ /* 0x000fe20003f86270 */
[----:B------:R-:W-:Y:S01]  /*11570*/  VIADD R4, R0, 0xfffffe60 ;  /* 0xfffffe6000047836 */ /* 0x000fe20000000000 */
[----:B------:R-:W1:Y:S01]  /*11580*/  MUFU.TANH R157, R34 ;  /* 0x00000022009d7308 */ /* 0x000e620000002400 */
[----:B------:R-:W-:Y:S01]  /*11590*/  HMMA.16816.F32.BF16 R24, R8, R38, R16 ;  /* 0x000000260818723c */ /* 0x000fe20000041810 */
[----:B------:R-:W2:Y:S01]  /*115a0*/  LDSM.16.M88.4 R36, [R166+0x3000] ;  /* 0x00300000a624783b */ /* 0x000ea20000000200 */
[----:B------:R-:W-:-:S02]  /*115b0*/  P2R R7, PR, RZ, 0x40 ;  /* 0x00000040ff077803 */ /* 0x000fc40000000000 */
[C---:B------:R-:W-:Y:S02]  /*115c0*/  ISETP.GE.AND P5, PT, R4.reuse, R2, PT ;  /* 0x000000020400720c */ /* 0x040fe40003fa6270 */
[----:B------:R-:W-:Y:S01]  /*115d0*/  ISETP.GE.AND P0, PT, R4, R5, PT ;  /* 0x000000050400720c */ /* 0x000fe20003f06270 */
[----:B------:R3:W-:Y:S01]  /*115e0*/  MUFU.TANH R156, R35 ;  /* 0x00000023009c7308 */ /* 0x0007e20000002400 */
[----:B------:R-:W-:Y:S01]  /*115f0*/  HMMA.16816.F32.BF16 R16, R12, R48, RZ ;  /* 0x000000300c10723c */ /* 0x000fe200000418ff */
[----:B------:R-:W-:Y:S01]  /*11600*/  VIADD R4, R0, 0xfffffe68 ;  /* 0xfffffe6800047836 */ /* 0x000fe20000000000 */
[----:B----4-:R-:W-:Y:S01]  /*11610*/  FSEL R68, R68, -INF , !P3 ;  /* 0xff80000044447808 */ /* 0x010fe20005800000 */
[----:B------:R-:W-:Y:S01]  /*11620*/  FMUL.FTZ R28, R28, UR11 ;  /* 0x0000000b1c1c7c20 */ /* 0x000fe20008410000 */
[----:B------:R-:W-:Y:S01]  /*11630*/  FMUL.FTZ R29, R29, UR11 ;  /* 0x0000000b1d1d7c20 */ /* 0x000fe20008410000 */
[----:B------:R-:W-:Y:S01]  /*11640*/  FMUL.FTZ R30, R30, UR11 ;  /* 0x0000000b1e1e7c20 */ /* 0x000fe20008410000 */
[----:B------:R-:W-:Y:S01]  /*11650*/  FMUL.FTZ R31, R31, UR11 ;  /* 0x0000000b1f1f7c20 */ /* 0x000fe20008410000 */
[----:B------:R-:W4:Y:S01]  /*11660*/  MUFU.TANH R66, R28 ;  /* 0x0000001c00427308 */ /* 0x000f220000002400 */
[----:B-1----:R-:W-:-:S02]  /*11670*/  FSEL R157, R157, -INF , !P4 ;  /* 0xff8000009d9d7808 */ /* 0x002fc40006000000 */
[----:B------:R-:W-:Y:S01]  /*11680*/  ISETP.NE.AND P4, PT, R7, RZ, PT ;  /* 0x000000ff0700720c */ /* 0x000fe20003f85270 */
[----:B------:R-:W-:Y:S01]  /*11690*/  FMUL.FTZ R24, R24, UR11 ;  /* 0x0000000b18187c20 */ /* 0x000fe20008410000 */
[----:B------:R-:W-:Y:S01]  /*116a0*/  FMUL.FTZ R25, R25, UR11 ;  /* 0x0000000b19197c20 */ /* 0x000fe20008410000 */
[----:B------:R-:W-:Y:S01]  /*116b0*/  FMUL.FTZ R26, R26, UR11 ;  /* 0x0000000b1a1a7c20 */ /* 0x000fe20008410000 */
[----:B------:R-:W-:Y:S01]  /*116c0*/  FMUL.FTZ R27, R27, UR11 ;  /* 0x0000000b1b1b7c20 */ /* 0x000fe20008410000 */
[----:B------:R-:W-:Y:S01]  /*116d0*/  MUFU.TANH R65, R29 ;  /* 0x0000001d00417308 */ /* 0x000fe20000002400 */
[----:B---3--:R-:W1:Y:S01]  /*116e0*/  LDSM.16.M88.4 R32, [R167+0x3000] ;  /* 0x00300000a720783b */ /* 0x008e620000000200 */
[----:B------:R-:W-:Y:S02]  /*116f0*/  FSEL R67, R67, -INF , !P4 ;  /* 0xff80000043437808 */ /* 0x000fe40006000000 */
[C---:B------:R-:W-:Y:S02]  /*11700*/  ISETP.GE.AND P3, PT, R4.reuse, R2, PT ;  /* 0x000000020400720c */ /* 0x040fe40003f66270 */
[-C--:B------:R-:W-:Y:S01]  /*11710*/  ISETP.GE.AND P4, PT, R4, R5.reuse, PT ;  /* 0x000000050400720c */ /* 0x080fe20003f86270 */
[----:B------:R-:W-:Y:S01]  /*11720*/  VIADD R4, R0, 0xfffffe69 ;  /* 0xfffffe6900047836 */ /* 0x000fe20000000000 */
[----:B------:R-:W3:Y:S01]  /*11730*/  MUFU.TANH R159, R30 ;  /* 0x0000001e009f7308 */ /* 0x000ee20000002400 */
[----:B------:R-:W-:Y:S01]  /*11740*/  ISETP.GE.AND P6, PT, R6, R5, PT ;  /* 0x000000050600720c */ /* 0x000fe20003fc6270 */
[----:B------:R-:W-:Y:S01]  /*11750*/  VIADD R6, R0, 0xfffffe61 ;  /* 0xfffffe6100067836 */ /* 0x000fe20000000000 */
[----:B----4-:R-:W-:-:S02]  /*11760*/  FSEL R66, R66, -INF , !P5 ;  /* 0xff80000042427808 */ /* 0x010fc40006800000 */
[----:B------:R-:W-:Y:S02]  /*11770*/  FSEL R156, R156, -INF , !P6 ;  /* 0xff8000009c9c7808 */ /* 0x000fe40007000000 */
[-C--:B------:R-:W-:Y:S01]  /*11780*/  ISETP.GE.AND P6, PT, R4, R2.reuse, PT ;  /* 0x000000020400720c */ /* 0x080fe20003fc6270 */
[----:B------:R5:W4:Y:S01]  /*11790*/  MUFU.TANH R163, R31 ;  /* 0x0000001f00a37308 */ /* 0x000b220000002400 */
[C---:B------:R-:W-:Y:S02]  /*117a0*/  ISETP.GE.AND P1, PT, R6.reuse, R2, PT ;  /* 0x000000020600720c */ /* 0x040fe40003f26270 */
[-C--:B------:R-:W-:Y:S01]  /*117b0*/  ISETP.GE.AND P2, PT, R6, R5.reuse, PT ;  /* 0x000000050600720c */ /* 0x080fe20003f46270 */
[----:B------:R-:W-:Y:S01]  /*117c0*/  VIADD R6, R0, 0xfffffe70 ;  /* 0xfffffe7000067836 */ /* 0x000fe20000000000 */
[----:B------:R-:W-:Y:S02]  /*117d0*/  P2R R7, PR, RZ, 0x40 ;  /* 0x00000040ff077803 */ /* 0x000fe40000000000 */
[----:B------:R-:W-:Y:S01]  /*117e0*/  ISETP.GE.AND P6, PT, R4, R5, PT ;  /* 0x000000050400720c */ /* 0x000fe20003fc6270 */
[----:B------:R-:W2:Y:S01]  /*117f0*/  MUFU.TANH R64, R24 ;  /* 0x0000001800407308 */ /* 0x000ea20000002400 */
[----:B------:R-:W-:Y:S01]  /*11800*/  VIADD R4, R0, 0xfffffe71 ;  /* 0xfffffe7100047836 */ /* 0x000fe20000000000 */
[----:B---3--:R-:W-:-:S02]  /*11810*/  FSEL R159, R159, -INF , !P0 ;  /* 0xff8000009f9f7808 */ /* 0x008fc40004000000 */
[CC--:B------:R-:W-:Y:S02]  /*11820*/  ISETP.GE.AND P5, PT, R6.reuse, R2.reuse, PT ;  /* 0x000000020600720c */ /* 0x0c0fe40003fa6270 */
[----:B------:R-:W-:Y:S01]  /*11830*/  ISETP.GE.AND P0, PT, R6, R5, PT ;  /* 0x000000050600720c */ /* 0x000fe20003f06270 */
[----:B------:R-:W-:Y:S01]  /*11840*/  VIADD R6, R0, 0xfffffe79 ;  /* 0xfffffe7900067836 */ /* 0x000fe20000000000 */
[----:B------:R-:W-:Y:S01]  /*11850*/  MUFU.TANH R62, R25 ;  /* 0x00000019003e7308 */ /* 0x000fe20000002400 */
[----:B-----5:R-:W-:Y:S01]  /*11860*/  HMMA.16816.F32.BF16 R28, R8, R40, R16 ;  /* 0x00000028081c723c */ /* 0x020fe20000041810 */
[----:B------:R-:W-:Y:S02]  /*11870*/  FSEL R65, R65, -INF , !P1 ;  /* 0xff80000041417808 */ /* 0x000fe40004800000 */
[----:B----4-:R-:W-:Y:S02]  /*11880*/  FSEL R163, R163, -INF , !P2 ;  /* 0xff800000a3a37808 */ /* 0x010fe40005000000 */
[----:B------:R-:W-:-:S02]  /*11890*/  ISETP.GE.AND P1, PT, R4, R2, PT ;  /* 0x000000020400720c */ /* 0x000fc40003f26270 */
[----:B------:R-:W3:Y:S01]  /*118a0*/  MUFU.TANH R161, R26 ;  /* 0x0000001a00a17308 */ /* 0x000ee20000002400 */
[----:B------:R-:W-:Y:S01]  /*118b0*/  HMMA.16816.F32.BF16 R16, R12, R50, RZ ;  /* 0x000000320c10723c */ /* 0x000fe200000418ff */
[----:B------:R-:W-:Y:S01]  /*118c0*/  ISETP.GE.AND P2, PT, R4, R5, PT ;  /* 0x000000050400720c */ /* 0x000fe20003f46270 */
[----:B------:R-:W-:Y:S01]  /*118d0*/  VIADD R4, R0, 0xfffffe78 ;  /* 0xfffffe7800047836 */ /* 0x000fe20000000000 */
[----:B--2---:R-:W-:-:S04]  /*118e0*/  FSEL R64, R64, -INF , !P3 ;  /* 0xff80000040407808 */ /* 0x004fc80005800000 */
[----:B------:R-:W2:Y:S01]  /*118f0*/  MUFU.TANH R160, R27 ;  /* 0x0000001b00a07308 */ /* 0x000ea20000002400 */
[----:B------:R-:W-:-:S03]  /*11900*/  ISETP.GE.AND P3, PT, R4, R2, PT ;  /* 0x000000020400720c */ /* 0x000fc60003f66270 */
[----:B------:R-:W-:Y:S01]  /*11910*/  FMUL.FTZ R28, R28, UR11 ;  /* 0x0000000b1c1c7c20 */ /* 0x000fe20008410000 */
[----:B------:R-:W-:Y:S01]  /*11920*/  FMUL.FTZ R29, R29, UR11 ;  /* 0x0000000b1d1d7c20 */ /* 0x000fe20008410000 */
[----:B------:R-:W-:Y:S01]  /*11930*/  FMUL.FTZ R30, R30, UR11 ;  /* 0x0000000b1e1e7c20 */ /* 0x000fe20008410000 */
[----:B------:R-:W-:Y:S01]  /*11940*/  FMUL.FTZ R31, R31, UR11 ;  /* 0x0000000b1f1f7c20 */ /* 0x000fe20008410000 */
[----:B------:R-:W4:Y:S01]  /*11950*/  MUFU.TANH R60, R28 ;  /* 0x0000001c003c7308 */ /* 0x000f220000002400 */
[----:B---3--:R-:W-:Y:S02]  /*11960*/  FSEL R161, R161, -INF , !P4 ;  /* 0xff800000a1a17808 */ /* 0x008fe40006000000 */
[----:B------:R-:W-:Y:S01]  /*11970*/  ISETP.NE.AND P4, PT, R7, RZ, PT ;  /* 0x000000ff0700720c */ /* 0x000fe20003f85270 */
[----:B------:R-:W-:Y:S01]  /*11980*/  VIADD R7, R0, 0xfffffe80 ;  /* 0xfffffe8000077836 */ /* 0x000fe20000000000 */
[----:B------:R-:W-:Y:S01]  /*11990*/  HMMA.16816.F32.BF16 R16, R8, R42, R16 ;  /* 0x0000002a0810723c */ /* 0x000fe20000041810 */
[----:B------:R-:W3:Y:S01]  /*119a0*/  LDSM.16.M88.4 R40, [R166+0x3400] ;  /* 0x00340000a628783b */ /* 0x000ee20000000200 */
[----:B------:R-:W-:Y:S01]  /*119b0*/  FSEL R62, R62, -INF , !P4 ;  /* 0xff8000003e3e7808 */ /* 0x000fe20006000000 */
[----:B------:R-:W5:Y:S01]  /*119c0*/  MUFU.TANH R59, R29 ;  /* 0x0000001d003b7308 */ /* 0x000f620000002400 */
[----:B--2---:R-:W-:-:S02]  /*119d0*/  FSEL R160, R160, -INF , !P6 ;  /* 0xff800000a0a07808 */ /* 0x004fc40007000000 */
[----:B------:R-:W-:Y:S02]  /*119e0*/  ISETP.GE.AND P6, PT, R6, R2, PT ;  /* 0x000000020600720c */ /* 0x000fe40003fc6270 */
[----:B------:R-:W-:Y:S01]  /*119f0*/  HMMA.16816.F32.BF16 R24, R12, R36, RZ ;  /* 0x000000240c18723c */ /* 0x000fe200000418ff */
[-C--:B------:R-:W-:Y:S02]  /*11a00*/  ISETP.GE.AND P4, PT, R4, R5.reuse, PT ;  /* 0x000000050400720c */ /* 0x080fe40003f86270 */
[----:B------:R-:W2:Y:S01]  /*11a10*/  MUFU.TANH R170, R30 ;  /* 0x0000001e00aa7308 */ /* 0x000ea20000002400 */
[----:B------:R-:W-:Y:S02]  /*11a20*/  P2R R4, PR, RZ, 0x40 ;  /* 0x00000040ff047803 */ /* 0x000fe40000000000 */
[----:B------:R-:W-:Y:S01]  /*11a30*/  ISETP.GE.AND P6, PT, R6, R5, PT ;  /* 0x000000050600720c */ /* 0x000fe20003fc6270 */
[----:B------:R-:W-:Y:S01]  /*11a40*/  VIADD R6, R0, 0xfffffe81 ;  /* 0xfffffe8100067836 */ /* 0x000fe20000000000 */
[----:B----4-:R-:W-:-:S02]  /*11a50*/  FSEL R60, R60, -INF , !P5 ;  /* 0xff8000003c3c7808 */ /* 0x010fc40006800000 */
[-C--:B------:R-:W-:Y:S01]  /*11a60*/  ISETP.GE.AND P5, PT, R7, R2.reuse, PT ;  /* 0x000000020700720c */ /* 0x080fe20003fa6270 */
[----:B------:R1:W4:Y:S01]  /*11a70*/  MUFU.TANH R175, R31 ;  /* 0x0000001f00af7308 */ /* 0x0003220000002400 */
[----:B------:R-:W-:Y:S01]  /*11a80*/  FMUL.FTZ R16, R16, UR11 ;  /* 0x0000000b10107c20 */ /* 0x000fe20008410000 */
[----:B------:R-:W-:Y:S01]  /*11a90*/  FMUL.FTZ R17, R17, UR11 ;  /* 0x0000000b11117c20 */ /* 0x000fe20008410000 */
[----:B------:R-:W-:Y:S01]  /*11aa0*/  FMUL.FTZ R18, R18, UR11 ;  /* 0x0000000b12127c20 */ /* 0x000fe20008410000 */
[----:B------:R-:W-:Y:S01]  /*11ab0*/  FMUL.FTZ R19, R19, UR11 ;  /* 0x0000000b13137c20 */ /* 0x000fe20008410000 */
[----:B-----5:R-:W-:Y:S02]  /*11ac0*/  FSEL R59, R59, -INF , !P1 ;  /* 0xff8000003b3b7808 */ /* 0x020fe40004800000 */
[----:B------:R-:W-:Y:S01]  /*11ad0*/  ISETP.GE.AND P1, PT, R6, R2, PT ;  /* 0x000000020600720c */ /* 0x000fe20003f26270 */
[----:B------:R-:W5:Y:S01]  /*11ae0*/  MUFU.TANH R61, R16 ;  /* 0x00000010003d7308 */ /* 0x000f620000002400 */
[----:B--2---:R-:W-:-:S02]  /*11af0*/  FSEL R170, R170, -INF , !P0 ;  /* 0xff800000aaaa7808 */ /* 0x004fc40004000000 */
[----:B------:R-:W-:-:S05]  /*11b00*/  ISETP.GE.AND P0, PT, R7, R5, PT ;  /* 0x000000050700720c */ /* 0x000fca0003f06270 */
[----:B------:R-:W-:Y:S01]  /*11b10*/  MUFU.TANH R58, R17 ;  /* 0x00000011003a7308 */ /* 0x000fe20000002400 */
[----:B-1----:R-:W-:Y:S01]  /*11b20*/  HMMA.16816.F32.BF16 R28, R8, R32, R24 ;  /* 0x00000020081c723c */ /* 0x002fe20000041818 */
[----:B----4-:R-:W-:Y:S02]  /*11b30*/  FSEL R175, R175, -INF , !P2 ;  /* 0xff800000afaf7808 */ /* 0x010fe40005000000 */
[----:B------:R-:W-:Y:S01]  /*11b40*/  ISETP.GE.AND P2, PT, R6, R5, PT ;  /* 0x000000050600720c */ /* 0x000fe20003f46270 */
[----:B------:R-:W-:-:S03]  /*11b50*/  VIADD R6, R0, 0xfffffe88 ;  /* 0xfffffe8800067836 */ /* 0x000fc60000000000 */
[----:B------:R-:W1:Y:S01]  /*11b60*/  MUFU.TANH R172, R18 ;  /* 0x0000001200ac7308 */ /* 0x000e620000002400 */
[----:B------:R-:W-:Y:S01]  /*11b70*/  HMMA.16816.F32.BF16 R24, R12, R38, RZ ;  /* 0x000000260c18723c */ /* 0x000fe200000418ff */
[----:B------:R-:W2:Y:S01]  /*11b80*/  LDSM.16.M88.4 R36, [R167+0x3400] ;  /* 0x00340000a724783b */ /* 0x000ea20000000200 */
[----:B-----5:R-:W-:Y:S02]  /*11b90*/  FSEL R61, R61, -INF , !P3 ;  /* 0xff8000003d3d7808 */ /* 0x020fe40005800000 */
[----:B------:R-:W-:-:S03]  /*11ba0*/  ISETP.GE.AND P3, PT, R6, R2, PT ;  /* 0x000000020600720c */ /* 0x000fc60003f66270 */
[----:B------:R-:W4:Y:S04]  /*11bb0*/  MUFU.TANH R173, R19 ;  /* 0x0000001300ad7308 */ /* 0x000f280000002400 */
[----:B------:R-:W-:Y:S01]  /*11bc0*/  FMUL.FTZ R28, R28, UR11 ;  /* 0x0000000b1c1c7c20 */ /* 0x000fe20008410000 */
[----:B------:R-:W-:Y:S01]  /*11bd0*/  FMUL.FTZ R29, R29, UR11 ;  /* 0x0000000b1d1d7c20 */ /* 0x000fe20008410000 */
[----:B------:R-:W-:Y:S01]  /*11be0*/  FMUL.FTZ R30, R30, UR11 ;  /* 0x0000000b1e1e7c20 */ /* 0x000fe20008410000 */
[----:B------:R-:W-:Y:S01]  /*11bf0*/  FMUL.FTZ R31, R31, UR11 ;  /* 0x0000000b1f1f7c20 */ /* 0x000fe20008410000 */
[----:B------:R-:W5:Y:S01]  /*11c00*/  MUFU.TANH R57, R28 ;  /* 0x0000001c00397308 */ /* 0x000f620000002400 */
[----:B-1----:R-:W-:Y:S02]  /*11c10*/  FSEL R172, R172, -INF , !P4 ;  /* 0xff800000acac7808 */ /* 0x002fe40006000000 */
[----:B------:R-:W-:Y:S01]  /*11c20*/  ISETP.NE.AND P4, PT, R4, RZ, PT ;  /* 0x000000ff0400720c */ /* 0x000fe20003f85270 */
[----:B------:R-:W-:Y:S01]  /*11c30*/  VIADD R4, R0, 0xfffffe91 ;  /* 0xfffffe9100047836 */ /* 0x000fe20000000000 */
[----:B------:R-:W-:Y:S01]  /*11c40*/  HMMA.16816.F32.BF16 R24, R8, R34, R24 ;  /* 0x000000220818723c */ /* 0x000fe20000041818 */
[----:B------:R-:W1:Y:S01]  /*11c50*/  LDSM.16.M88.4 R32, [R167+0x3800] ;  /* 0x00380000a720783b */ /* 0x000e620000000200 */
[----:B------:R-:W-:Y:S01]  /*11c60*/  FSEL R58, R58, -INF , !P4 ;  /* 0xff8000003a3a7808 */ /* 0x000fe20006000000 */
[----:B------:R-:W2:Y:S01]  /*11c70*/  MUFU.TANH R55, R29 ;  /* 0x0000001d00377308 */ /* 0x000ea20000002400 */
[----:B----4-:R-:W-:-:S02]  /*11c80*/  FSEL R173, R173, -INF , !P6 ;  /* 0xff800000adad7808 */ /* 0x010fc40007000000 */
[C---:B------:R-:W-:Y:S02]  /*11c90*/  ISETP.GE.AND P6, PT, R21.reuse, R2, PT ;  /* 0x000000021500720c */ /* 0x040fe40003fc6270 */
[----:B---3--:R-:W-:Y:S01]  /*11ca0*/  HMMA.16816.F32.BF16 R16, R12, R40, RZ ;  /* 0x000000280c10723c */ /* 0x008fe200000418ff */
[-C--:B------:R-:W-:Y:S01]  /*11cb0*/  ISETP.GE.AND P4, PT, R6, R5.reuse, PT ;  /* 0x000000050600720c */ /* 0x080fe20003f86270 */
[----:B------:R-:W-:Y:S01]  /*11cc0*/  VIADD R6, R0, 0xfffffe90 ;  /* 0xfffffe9000067836 */ /* 0x000fe20000000000 */
[----:B------:R-:W3:Y:S01]  /*11cd0*/  MUFU.TANH R176, R30 ;  /* 0x0000001e00b07308 */ /* 0x000ee20000002400 */
[----:B------:R-:W-:Y:S02]  /*11ce0*/  P2R R7, PR, RZ, 0x40 ;  /* 0x00000040ff077803 */ /* 0x000fe40000000000 */
[----:B------:R-:W-:Y:S02]  /*11cf0*/  ISETP.GE.AND P6, PT, R21, R5, PT ;  /* 0x000000051500720c */ /* 0x000fe40003fc6270 */
[----:B-----5:R-:W-:-:S02]  /*11d00*/  FSEL R57, R57, -INF , !P5 ;  /* 0xff80000039397808 */ /* 0x020fc40006800000 */
[-C--:B------:R-:W-:Y:S01]  /*11d10*/  ISETP.GE.AND P5, PT, R6, R2.reuse, PT ;  /* 0x000000020600720c */ /* 0x080fe20003fa6270 */
[----:B------:R4:W5:Y:S01]  /*11d20*/  MUFU.TANH R180, R31 ;  /* 0x0000001f00b47308 */ /* 0x0009620000002400 */
[----:B------:R-:W-:Y:S01]  /*11d30*/  FMUL.FTZ R24, R24, UR11 ;  /* 0x0000000b18187c20 */ /* 0x000fe20008410000 */
[----:B------:R-:W-:Y:S01]  /*11d40*/  FMUL.FTZ R25, R25, UR11 ;  /* 0x0000000b19197c20 */ /* 0x000fe20008410000 */
[----:B------:R-:W-:Y:S01]  /*11d50*/  FMUL.FTZ R26, R26, UR11 ;  /* 0x0000000b1a1a7c20 */ /* 0x000fe20008410000 */
[----:B------:R-:W-:Y:S01]  /*11d60*/  FMUL.FTZ R27, R27, UR11 ;  /* 0x0000000b1b1b7c20 */ /* 0x000fe20008410000 */
[----:B--2---:R-:W-:Y:S02]  /*11d70*/  FSEL R55, R55, -INF , !P1 ;  /* 0xff80000037377808 */ /* 0x004fe40004800000 */
[----:B------:R-:W-:Y:S01]  /*11d80*/  ISETP.GE.AND P1, PT, R4, R2, PT ;  /* 0x000000020400720c */ /* 0x000fe20003f26270 */
[----:B------:R-:W2:Y:S01]  /*11d90*/  MUFU.TANH R56, R24 ;  /* 0x0000001800387308 */ /* 0x000ea20000002400 */
[----:B---3--:R-:W-:-:S02]  /*11da0*/  FSEL R176, R176, -INF , !P0 ;  /* 0xff800000b0b07808 */ /* 0x008fc40004000000 */
[----:B------:R-:W-:-:S05]  /*11db0*/  ISETP.GE.AND P0, PT, R6, R5, PT ;  /* 0x000000050600720c */ /* 0x000fca0003f06270 */
[----:B------:R-:W-:Y:S01]  /*11dc0*/  MUFU.TANH R54, R25 ;  /* 0x0000001900367308 */ /* 0x000fe20000002400 */
[----:B----4-:R-:W-:Y:S01]  /*11dd0*/  HMMA.16816.F32.BF16 R28, R8, R36, R16 ;  /* 0x00000024081c723c */ /* 0x010fe20000041810 */
[----:B-----5:R-:W-:Y:S02]  /*11de0*/  FSEL R180, R180, -INF , !P2 ;  /* 0xff800000b4b47808 */ /* 0x020fe40005000000 */
[----:B------:R-:W-:Y:S01]  /*11df0*/  ISETP.GE.AND P2, PT, R4, R5, PT ;  /* 0x000000050400720c */ /* 0x000fe20003f46270 */
[----:B------:R-:W-:-:S03]  /*11e00*/  VIADD R4, R0, 0xfffffe98 ;  /* 0xfffffe9800047836 */ /* 0x000fc60000000000 */
[----:B------:R-:W3:Y:S01]  /*11e10*/  MUFU.TANH R179, R26 ;  /* 0x0000001a00b37308 */ /* 0x000ee20000002400 */
[----:B------:R-:W-:Y:S01]  /*11e20*/  HMMA.16816.F32.BF16 R16, R12, R42, RZ ;  /* 0x0000002a0c10723c */ /* 0x000fe200000418ff */
[----:B------:R-:W-:Y:S01]  /*11e30*/  LDSM.16.M88.4 R40, [R167+0x3c00] ;  /* 0x003c0000a728783b */ /* 0x000fe20000000200 */
[----:B--2---:R-:W-:Y:S02]  /*11e40*/  FSEL R56, R56, -INF , !P3 ;  /* 0xff80000038387808 */ /* 0x004fe40005800000 */
[----:B------:R-:W-:-:S03]  /*11e50*/  ISETP.GE.AND P3, PT, R4, R2, PT ;  /* 0x000000020400720c */ /* 0x000fc60003f66270 */
[----:B------:R2:W4:Y:S04]  /*11e60*/  MUFU.TANH R178, R27 ;  /* 0x0000001b00b27308 */ /* 0x0005280000002400 */
[----:B------:R-:W-:Y:S01]  /*11e70*/  FMUL.FTZ R28, R28, UR11 ;  /* 0x0000000b1c1c7c20 */ /* 0x000fe20008410000 */
[----:B------:R-:W-:Y:S01]  /*11e80*/  FMUL.FTZ R29, R29, UR11 ;  /* 0x0000000b1d1d7c20 */ /* 0x000fe20008410000 */
[----:B------:R-:W-:Y:S01]  /*11e90*/  FMUL.FTZ R30, R30, UR11 ;  /* 0x0000000b1e1e7c20 */ /* 0x000fe20008410000 */
[----:B------:R-:W-:Y:S01]  /*11ea0*/  FMUL.FTZ R31, R31, UR11 ;  /* 0x0000000b1f1f7c20 */ /* 0x000fe20008410000 */
[----:B------:R-:W5:Y:S01]  /*11eb0*/  MUFU.TANH R53, R28 ;  /* 0x0000001c00357308 */ /* 0x000f620000002400 */
[----:B---3--:R-:W-:Y:S02]  /*11ec0*/  FSEL R179, R179, -INF , !P4 ;  /* 0xff800000b3b37808 */ /* 0x008fe40006000000 */
[----:B------:R-:W-:Y:S01]  /*11ed0*/  ISETP.NE.AND P4, PT, R7, RZ, PT ;  /* 0x000000ff0700720c */ /* 0x000fe20003f85270 */
[----:B------:R-:W-:-:S03]  /*11ee0*/  VIADD R7, R0, 0xfffffea0 ;  /* 0xfffffea000077836 */ /* 0x000fc60000000000 */
[----:B------:R-:W-:Y:S01]  /*11ef0*/  FSEL R54, R54, -INF , !P4 ;  /* 0xff80000036367808 */ /* 0x000fe20006000000 */
[----:B------:R-:W-:Y:S01]  /*11f00*/  MUFU.TANH R52, R29 ;  /* 0x0000001d00347308 */ /* 0x000fe20000002400 */
[----:B--2---:R-:W-:Y:S01]  /*11f10*/  HMMA.16816.F32.BF16 R24, R8, R38, R16 ;  /* 0x000000260818723c */ /* 0x004fe20000041810 */
[----:B------:R-:W2:Y:S01]  /*11f20*/  LDSM.16.M88.4 R36, [R166+0x3c00] ;  /* 0x003c0000a624783b */ /* 0x000ea20000000200 */
[----:B------:R-:W-:Y:S01]  /*11f30*/  ISETP.GE.AND P4, PT, R4, R5, PT ;  /* 0x000000050400720c */ /* 0x000fe20003f86270 */
[----:B------:R-:W-:Y:S01]  /*11f40*/  VIADD R4, R0, 0xfffffe99 ;  /* 0xfffffe9900047836 */ /* 0x000fe20000000000 */
[----:B----4-:R-:W-:-:S03]  /*11f50*/  FSEL R178, R178, -INF , !P6 ;  /* 0xff800000b2b27808 */ /* 0x010fc60007000000 */
[----:B------:R-:W3:Y:S01]  /*11f60*/  MUFU.TANH R181, R30 ;  /* 0x0000001e00b57308 */ /* 0x000ee20000002400 */
[----:B------:R-:W-:Y:S01]  /*11f70*/  HMMA.16816.F32.BF16 R16, R12, R44, RZ ;  /* 0x0000002c0c10723c */ /* 0x000fe200000418ff */
[CC--:B------:R-:W-:Y:S02]  /*11f80*/  ISETP.GE.AND P6, PT, R4.reuse, R2.reuse, PT ;  /* 0x000000020400720c */ /* 0x0c0fe40003fc6270 */
[----:B-----5:R-:W-:Y:S02]  /*11f90*/  FSEL R53, R53, -INF , !P5 ;  /* 0xff80000035357808 */ /* 0x020fe40006800000 */
[----:B------:R-:W-:Y:S02]  /*11fa0*/  P2R R6, PR, RZ, 0x40 ;  /* 0x00000040ff067803 */ /* 0x000fe40000000000 */
[----:B------:R1:W4:Y:S01]  /*11fb0*/  MUFU.TANH R186, R31 ;  /* 0x0000001f00ba7308 */ /* 0x0003220000002400 */
[----:B------:R-:W-:Y:S01]  /*11fc0*/  ISETP.GE.AND P6, PT, R4, R5, PT ;  /* 0x000000050400720c */ /* 0x000fe20003fc6270 */
[----:B------:R-:W-:Y:S01]  /*11fd0*/  VIADD R4, R0, 0xfffffea1 ;  /* 0xfffffea100047836 */ /* 0x000fe20000000000 */
[----:B------:R-:W-:Y:S01]  /*11fe0*/  ISETP.GE.AND P5, PT, R7, R2, PT ;  /* 0x000000020700720c */ /* 0x000fe20003fa6270 */
[----:B------:R-:W-:Y:S01]  /*11ff0*/  FMUL.FTZ R24, R24, UR11 ;  /* 0x0000000b18187c20 */ /* 0x000fe20008410000 */
[----:B------:R-:W-:Y:S01]  /*12000*/  FMUL.FTZ R25, R25, UR11 ;  /* 0x0000000b19197c20 */ /* 0x000fe20008410000 */
[----:B------:R-:W-:Y:S01]  /*12010*/  FMUL.FTZ R26, R26, UR11 ;  /* 0x0000000b1a1a7c20 */ /* 0x000fe20008410000 */
[----:B------:R-:W-:Y:S01]  /*12020*/  FMUL.FTZ R27, R27, UR11 ;  /* 0x0000000b1b1b7c20 */ /* 0x000fe20008410000 */
[----:B------:R-:W5:Y:S01]  /*12030*/  MUFU.TANH R51, R24 ;  /* 0x0000001800337308 */ /* 0x000f620000002400 */
[----:B---3--:R-:W-:-:S02]  /*12040*/  FSEL R181, R181, -INF , !P0 ;  /* 0xff800000b5b57808 */ /* 0x008fc40004000000 */
[-C--:B------:R-:W-:Y:S01]  /*12050*/  ISETP.GE.AND P0, PT, R7, R5.reuse, PT ;  /* 0x000000050700720c */ /* 0x080fe20003f06270 */
[----:B------:R-:W-:Y:S01]  /*12060*/  VIADD R7, R0, 0xfffffea9 ;  /* 0xfffffea900077836 */ /* 0x000fe20000000000 */
[----:B------:R-:W-:Y:S02]  /*12070*/  FSEL R52, R52, -INF , !P1 ;  /* 0xff80000034347808 */ /* 0x000fe40004800000 */
[----:B------:R-:W-:Y:S01]  /*12080*/  ISETP.GE.AND P1, PT, R4, R2, PT ;  /* 0x000000020400720c */ /* 0x000fe20003f26270 */
[----:B------:R-:W-:Y:S01]  /*12090*/  MUFU.TANH R184, R25 ;  /* 0x0000001900b87308 */ /* 0x000fe20000002400 */
[----:B-1----:R-:W-:Y:S01]  /*120a0*/  HMMA.16816.F32.BF16 R28, R8, R32, R16 ;  /* 0x00000020081c723c */ /* 0x002fe20000041810 */
[----:B----4-:R-:W-:Y:S02]  /*120b0*/  FSEL R186, R186, -INF , !P2 ;  /* 0xff800000baba7808 */ /* 0x010fe40005000000 */
[----:B------:R-:W-:Y:S01]  /*120c0*/  ISETP.GE.AND P2, PT, R4, R5, PT ;  /* 0x000000050400720c */ /* 0x000fe20003f46270 */
[----:B------:R-:W-:-:S03]  /*120d0*/  VIADD R4, R0, 0xfffffea8 ;  /* 0xfffffea800047836 */ /* 0x000fc60000000000 */
[----:B------:R-:W1:Y:S01]  /*120e0*/  MUFU.TANH R50, R26 ;  /* 0x0000001a00327308 */ /* 0x000e620000002400 */
[----:B------:R-:W-:Y:S01]  /*120f0*/  HMMA.16816.F32.BF16 R16, R12, R46, RZ ;  /* 0x0000002e0c10723c */ /* 0x000fe200000418ff */
[----:B------:R-:W-:Y:S01]  /*12100*/  LDSM.16.M88.4 R44, [R167+0x4000] ;  /* 0x00400000a72c783b */ /* 0x000fe20000000200 */
[----:B-----5:R-:W-:Y:S02]  /*12110*/  FSEL R51, R51, -INF , !P3 ;  /* 0xff80000033337808 */ /* 0x020fe40005800000 */
[----:B------:R-:W-:-:S03]  /*12120*/  ISETP.GE.AND P3, PT, R4, R2, PT ;  /* 0x000000020400720c */ /* 0x000fc60003f66270 */
[----:B------:R3:W4:Y:S04]  /*12130*/  MUFU.TANH R48, R27 ;  /* 0x0000001b00307308 */ /* 0x0007280000002400 */
[----:B------:R-:W-:Y:S01]  /*12140*/  FMUL.FTZ R28, R28, UR11 ;  /* 0x0000000b1c1c7c20 */ /* 0x000fe20008410000 */
[----:B------:R-:W-:Y:S01]  /*12150*/  FMUL.FTZ R29, R29, UR11 ;  /* 0x0000000b1d1d7c20 */ /* 0x000fe20008410000 */
[----:B------:R-:W-:Y:S01]  /*12160*/  FMUL.FTZ R30, R30, UR11 ;  /* 0x0000000b1e1e7c20 */ /* 0x000fe20008410000 */
[----:B------:R-:W-:Y:S01]  /*12170*/  FMUL.FTZ R31, R31, UR11 ;  /* 0x0000000b1f1f7c20 */ /* 0x000fe20008410000 */
[----:B------:R-:W5:Y:S01]  /*12180*/  MUFU.TANH R49, R28 ;  /* 0x0000001c00317308 */ /* 0x000f620000002400 */
[----:B-1----:R-:W-:Y:S02]  /*12190*/  FSEL R185, R50, -INF , !P4 ;  /* 0xff80000032b97808 */ /* 0x002fe40006000000 */
[----:B------:R-:W-:Y:S01]  /*121a0*/  ISETP.NE.AND P4, PT, R6, RZ, PT ;  /* 0x000000ff0600720c */ /* 0x000fe20003f85270 */
[----:B------:R-:W-:-:S03]  /*121b0*/  VIADD R6, R0, 0xfffffeb0 ;  /* 0xfffffeb000067836 */ /* 0x000fc60000000000 */
[----:B------:R-:W-:Y:S01]  /*121c0*/  FSEL R50, R184, -INF , !P4 ;  /* 0xff800000b8327808 */ /* 0x000fe20006000000 */
[----:B------:R-:W-:Y:S01]  /*121d0*/  MUFU.TANH R177, R29 ;  /* 0x0000001d00b17308 */ /* 0x000fe20000002400 */
[----:B---3--:R-:W-:Y:S01]  /*121e0*/  HMMA.16816.F32.BF16 R24, R8, R34, R16 ;  /* 0x000000220818723c */ /* 0x008fe20000041810 */
[----:B------:R-:W1:Y:S01]  /*121f0*/  LDSM.16.M88.4 R32, [R166+0x4000] ;  /* 0x00400000a620783b */ /* 0x000e620000000200 */
[----:B----4-:R-:W-:Y:S02]  /*12200*/  FSEL R184, R48, -INF , !P6 ;  /* 0xff80000030b87808 */ /* 0x010fe40007000000 */
[----:B------:R-:W-:Y:S02]  /*12210*/  ISETP.GE.AND P6, PT, R7, R2, PT ;  /* 0x000000020700720c */ /* 0x000fe40003fc6270 */
[----:B------:R-:W-:Y:S01]  /*12220*/  ISETP.GE.AND P4, PT, R4, R5, PT ;  /* 0x000000050400720c */ /* 0x000fe20003f86270 */
[----:B------:R-:W3:Y:S01]  /*12230*/  MUFU.TANH R158, R30 ;  /* 0x0000001e009e7308 */ /* 0x000ee20000002400 */
[----:B--2---:R-:W-:Y:S01]  /*12240*/  HMMA.16816.F32.BF16 R16, R12, R36, RZ ;  /* 0x000000240c10723c */ /* 0x004fe200000418ff */
[----:B------:R-:W-:-:S02]  /*12250*/  P2R R4, PR, RZ, 0x40 ;  /* 0x00000040ff047803 */ /* 0x000fc40000000000 */
[----:B-----5:R-:W-:Y:S02]  /*12260*/  FSEL R49, R49, -INF , !P5 ;  /* 0xff80000031317808 */ /* 0x020fe40006800000 */
[----:B------:R-:W-:Y:S02]  /*12270*/  ISETP.GE.AND P5, PT, R6, R2, PT ;  /* 0x000000020600720c */ /* 0x000fe40003fa6270 */
[----:B------:R2:W4:Y:S01]  /*12280*/  MUFU.TANH R174, R31 ;  /* 0x0000001f00ae7308 */ /* 0x0005220000002400 */
[----:B------:R-:W-:Y:S01]  /*12290*/  ISETP.GE.AND P6, PT, R7, R5, PT ;  /* 0x000000050700720c */ /* 0x000fe20003fc6270 */
[----:B------:R-:W-:Y:S02]  /*122a0*/  VIADD R7, R0, 0xfffffeb1 ;  /* 0xfffffeb100077836 */ /* 0x000fe40000000000 */
[----:B------:R-:W-:Y:S01]  /*122b0*/  FMUL.FTZ R24, R24, UR11 ;  /* 0x0000000b18187c20 */ /* 0x000fe20008410000 */
[----:B------:R-:W-:Y:S01]  /*122c0*/  FMUL.FTZ R25, R25, UR11 ;  /* 0x0000000b19197c20 */ /* 0x000fe20008410000 */
[----:B------:R-:W-:Y:S01]  /*122d0*/  FMUL.FTZ R26, R26, UR11 ;  /* 0x0000000b1a1a7c20 */ /* 0x000fe20008410000 */
[----:B------:R-:W-:Y:S01]  /*122e0*/  FMUL.FTZ R27, R27, UR11 ;  /* 0x0000000b1b1b7c20 */ /* 0x000fe20008410000 */
[----:B------:R-:W-:Y:S01]  /*122f0*/  MUFU.TANH R162, R24 ;  /* 0x0000001800a27308 */ /* 0x000fe20000002400 */
[----:B---3--:R-:W-:-:S02]  /*12300*/  FSEL R158, R158, -INF , !P0 ;  /* 0xff8000009e9e7808 */ /* 0x008fc40004000000 */
[----:B------:R-:W-:Y:S01]  /*12310*/  ISETP.GE.AND P0, PT, R6, R5, PT ;  /* 0x000000050600720c */ /* 0x000fe20003f06270 */
[----:B------:R-:W-:-:S04]  /*12320*/  VIADD R6, R0, 0xfffffeb8 ;  /* 0xfffffeb800067836 */ /* 0x000fc80000000000 */
[----:B------:R-:W-:Y:S01]  /*12330*/  MUFU.TANH R153, R25 ;  /* 0x0000001900997308 */ /* 0x000fe20000002400 */
[----:B--2---:R-:W-:Y:S01]  /*12340*/  HMMA.16816.F32.BF16 R28, R8, R40, R16 ;  /* 0x00000028081c723c */ /* 0x004fe20000041810 */
[----:B----4-:R-:W-:Y:S02]  /*12350*/  FSEL R174, R174, -INF , !P2 ;  /* 0xff800000aeae7808 */ /* 0x010fe40005000000 */
[----:B------:R-:W-:-:S04]  /*12360*/  ISETP.GE.AND P2, PT, R7, R5, PT ;  /* 0x000000050700720c */ /* 0x000fc80003f46270 */
[----:B------:R-:W2:Y:S01]  /*12370*/  MUFU.TANH R117, R26 ;  /* 0x0000001a00757308 */ /* 0x000ea20000002400 */
[----:B------:R-:W-:Y:S01]  /*12380*/  HMMA.16816.F32.BF16 R16, R12, R38, RZ ;  /* 0x000000260c10723c */ /* 0x000fe200000418ff */
[----:B------:R-:W-:Y:S06]  /*12390*/  LDSM.16.M88.4 R36, [R167+0x4400] ;  /* 0x00440000a724783b */ /* 0x000fec0000000200 */
[----:B------:R3:W4:Y:S04]  /*123a0*/  MUFU.TANH R127, R27 ;  /* 0x0000001b007f7308 */ /* 0x0007280000002400 */
[----:B------:R-:W-:Y:S01]  /*123b0*/  FMUL.FTZ R28, R28, UR11 ;  /* 0x0000000b1c1c7c20 */ /* 0x000fe20008410000 */
[----:B------:R-:W-:Y:S01]  /*123c0*/  FMUL.FTZ R29, R29, UR11 ;  /* 0x0000000b1d1d7c20 */ /* 0x000fe20008410000 */
[----:B------:R-:W-:Y:S01]  /*123d0*/  FMUL.FTZ R30, R30, UR11 ;  /* 0x0000000b1e1e7c20 */ /* 0x000fe20008410000 */
[----:B------:R-:W-:Y:S01]  /*123e0*/  FMUL.FTZ R31, R31, UR11 ;  /* 0x0000000b1f1f7c20 */ /* 0x000fe20008410000 */
[----:B------:R-:W-:Y:S01]  /*123f0*/  MUFU.TANH R123, R28 ;  /* 0x0000001c007b7308 */ /* 0x000fe20000002400 */
[----:B--2---:R-:W-:-:S02]  /*12400*/  FSEL R117, R117, -INF , !P4 ;  /* 0xff80000075757808 */ /* 0x004fc40006000000 */
[----:B------:R-:W-:-:S05]  /*12410*/  ISETP.NE.AND P4, PT, R4, RZ, PT ;  /* 0x000000ff0400720c */ /* 0x000fca0003f85270 */
[----:B------:R-:W-:Y:S01]  /*12420*/  MUFU.TANH R122, R29 ;  /* 0x0000001d007a7308 */ /* 0x000fe20000002400 */
[----:B---3--:R-:W-:Y:S01]  /*12430*/  HMMA.16816.F32.BF16 R24, R8, R42, R16 ;  /* 0x0000002a0818723c */ /* 0x008fe20000041810 */
[----:B------:R-:W2:Y:S01]  /*12440*/  LDSM.16.M88.4 R40, [R166+0x4400] ;  /* 0x00440000a628783b */ /* 0x000ea20000000200 */
[----:B----4-:R-:W-:-:S05]  /*12450*/  FSEL R127, R127, -INF , !P6 ;  /* 0xff8000007f7f7808 */ /* 0x010fca0007000000 */
[----:B------:R-:W3:Y:S01]  /*12460*/  MUFU.TANH R115, R30 ;  /* 0x0000001e00737308 */ /* 0x000ee20000002400 */
[----:B-1----:R-:W-:Y:S07]  /*12470*/  HMMA.16816.F32.BF16 R16, R12, R32, RZ ;  /* 0x000000200c10723c */ /* 0x002fee00000418ff */
[----:B------:R1:W4:Y:S04]  /*12480*/  MUFU.TANH R116, R31 ;  /* 0x0000001f00747308 */ /* 0x0003280000002400 */
[----:B------:R-:W-:Y:S01]  /*12490*/  FMUL.FTZ R24, R24, UR11 ;  /* 0x0000000b18187c20 */ /* 0x000fe20008410000 */
[----:B------:R-:W-:Y:S01]  /*124a0*/  FMUL.FTZ R25, R25, UR11 ;  /* 0x0000000b19197c20 */ /* 0x000fe20008410000 */
[----:B------:R-:W-:Y:S01]  /*124b0*/  FMUL.FTZ R26, R26, UR11 ;  /* 0x0000000b1a1a7c20 */ /* 0x000fe20008410000 */
[----:B------:R-:W-:Y:S01]  /*124c0*/  FMUL.FTZ R27, R27, UR11 ;  /* 0x0000000b1b1b7c20 */ /* 0x000fe20008410000 */
[----:B------:R-:W-:Y:S01]  /*124d0*/  MUFU.TANH R113, R24 ;  /* 0x0000001800717308 */ /* 0x000fe20000002400 */
[----:B---3--:R-:W-:-:S07]  /*124e0*/  FSEL R115, R115, -INF , !P0 ;  /* 0xff80000073737808 */ /* 0x008fce0004000000 */
[----:B------:R-:W-:Y:S01]  /*124f0*/  MUFU.TANH R104, R25 ;  /* 0x0000001900687308 */ /* 0x000fe20000002400 */
[----:B-1----:R-:W-:Y:S01]  /*12500*/  HMMA.16816.F32.BF16 R28, R8, R44, R16 ;  /* 0x0000002c081c723c */ /* 0x002fe20000041810 */
[----:B------:R-:W-:Y:S02]  /*12510*/  FSEL R45, R153, -INF , !P4 ;  /* 0xff800000992d7808 */ /* 0x000fe40006000000 */
[----:B------:R-:W-:Y:S02]  /*12520*/  ISETP.GE.AND P4, PT, R6, R5, PT ;  /* 0x000000050600720c */ /* 0x000fe40003f86270 */
[----:B----4-:R-:W-:Y:S02]  /*12530*/  FSEL R116, R116, -INF , !P2 ;  /* 0xff80000074747808 */ /* 0x010fe40005000000 */
[----:B------:R-:W-:Y:S01]  /*12540*/  MUFU.TANH R23, R26 ;  /* 0x0000001a00177308 */ /* 0x000fe20000002400 */
[----:B------:R-:W-:Y:S01]  /*12550*/  HMMA.16816.F32.BF16 R16, R12, R34, RZ ;  /* 0x000000220c10723c */ /* 0x000fe200000418ff */
[----:B------:R-:W1:Y:S06]  /*12560*/  LDSM.16.M88.4 R32, [R166+0x4800] ;  /* 0x00480000a620783b */ /* 0x000e6c0000000200 */
[----:B------:R3:W4:Y:S04]  /*12570*/  MUFU.TANH R103, R27 ;  /* 0x0000001b00677308 */ /* 0x0007280000002400 */
[----:B------:R-:W-:Y:S01]  /*12580*/  FMUL.FTZ R28, R28, UR11 ;  /* 0x0000000b1c1c7c20 */ /* 0x000fe20008410000 */
[----:B------:R-:W-:Y:S01]  /*12590*/  FMUL.FTZ R29, R29, UR11 ;  /* 0x0000000b1d1d7c20 */ /* 0x000fe20008410000 */
[----:B------:R-:W-:Y:S01]  /*125a0*/  FMUL.FTZ R30, R30, UR11 ;  /* 0x0000000b1e1e7c20 */ /* 0x000fe20008410000 */
[----:B------:R-:W-:Y:S01]  /*125b0*/  FMUL.FTZ R31, R31, UR11 ;  /* 0x0000000b1f1f7c20 */ /* 0x000fe20008410000 */
[----:B------:R-:W-:Y:S08]  /*125c0*/  MUFU.TANH R102, R28 ;  /* 0x0000001c00667308 */ /* 0x000ff00000002400 */
[----:B------:R-:W-:Y:S01]  /*125d0*/  MUFU.TANH R101, R29 ;  /* 0x0000001d00657308 */ /* 0x000fe20000002400 */
[----:B---3--:R-:W-:Y:S01]  /*125e0*/  HMMA.16816.F32.BF16 R24, R8, R46, R16 ;  /* 0x0000002e0818723c */ /* 0x008fe20000041810 */
[----:B------:R-:W-:-:S02]  /*125f0*/  FSEL R46, R162, -INF , !P3 ;  /* 0xff800000a22e7808 */ /* 0x000fc40005800000 */
[-C--:B------:R-:W-:Y:S01]  /*12600*/  ISETP.GE.AND P3, PT, R6, R2.reuse, PT ;  /* 0x000000020600720c */ /* 0x080fe20003f66270 */
[----:B------:R-:W-:Y:S01]  /*12610*/  VIADD R6, R0, 0xfffffeb9 ;  /* 0xfffffeb900067836 */ /* 0x000fe20000000000 */
[----:B------:R-:W-:Y:S02]  /*12620*/  FSEL R47, R177, -INF , !P1 ;  /* 0xff800000b12f7808 */ /* 0x000fe40004800000 */
[----:B------:R-:W-:Y:S01]  /*12630*/  MUFU.TANH R22, R30 ;  /* 0x0000001e00167308 */ /* 0x000fe20000002400 */
[----:B--2---:R-:W-:Y:S01]  /*12640*/  HMMA.16816.F32.BF16 R16, R12, R40, RZ ;  /* 0x000000280c10723c */ /* 0x004fe200000418ff */
[-C--:B------:R-:W-:Y:S02]  /*12650*/  ISETP.GE.AND P6, PT, R6, R2.reuse, PT ;  /* 0x000000020600720c */ /* 0x080fe40003fc6270 */
[----:B------:R-:W-:Y:S01]  /*12660*/  ISETP.GE.AND P1, PT, R7, R2, PT ;  /* 0x000000020700720c */ /* 0x000fe20003f26270 */
[----:B------:R-:W-:Y:S01]  /*12670*/  VIADD R7, R0, 0xfffffec1 ;  /* 0xfffffec100077836 */ /* 0x000fe20000000000 */
[----:B------:R-:W-:-:S02]  /*12680*/  P2R R4, PR, RZ, 0x40 ;  /* 0x00000040ff047803 */ /* 0x000fc40000000000 */
[----:B------:R2:W3:Y:S01]  /*12690*/  MUFU.TANH R100, R31 ;  /* 0x0000001f00647308 */ /* 0x0004e20000002400 */
[-C--:B------:R-:W-:Y:S01]  /*126a0*/  ISETP.GE.AND P6, PT, R6, R5.reuse, PT ;  /* 0x000000050600720c */ /* 0x080fe20003fc6270 */
[----:B------:R-:W-:Y:S01]  /*126b0*/  VIADD R6, R0, 0xfffffec0 ;  /* 0xfffffec000067836 */ /* 0x000fe20000000000 */
[-C--:B------:R-:W-:Y:S01]  /*126c0*/  ISETP.GE.AND P2, PT, R7, R5.reuse, PT ;  /* 0x000000050700720c */ /* 0x080fe20003f46270 */
[----:B------:R-:W-:Y:S01]  /*126d0*/  FMUL.FTZ R24, R24, UR11 ;  /* 0x0000000b18187c20 */ /* 0x000fe20008410000 */
[----:B------:R-:W-:Y:S01]  /*126e0*/  FMUL.FTZ R25, R25, UR11 ;  /* 0x0000000b19197c20 */ /* 0x000fe20008410000 */
[----:B------:R-:W-:Y:S01]  /*126f0*/  FMUL.FTZ R26, R26, UR11 ;  /* 0x0000000b1a1a7c20 */ /* 0x000fe20008410000 */
[----:B------:R-:W-:Y:S01]  /*12700*/  FMUL.FTZ R27, R27, UR11 ;  /* 0x0000000b1b1b7c20 */ /* 0x000fe20008410000 */
[----:B------:R-:W5:Y:S01]  /*12710*/  MUFU.TANH R99, R24 ;  /* 0x0000001800637308 */ /* 0x000f620000002400 */
[----:B------:R-:W-:Y:S02]  /*12720*/  ISETP.GE.AND P0, PT, R6, R5, PT ;  /* 0x000000050600720c */ /* 0x000fe40003f06270 */
[----:B----4-:R-:W-:-:S05]  /*12730*/  FSEL R103, R103, -INF , !P6 ;  /* 0xff80000067677808 */ /* 0x010fca0007000000 */
[----:B------:R-:W4:Y:S01]  /*12740*/  MUFU.TANH R98, R25 ;  /* 0x0000001900627308 */ /* 0x000f220000002400 */
[----:B--2---:R-:W-:Y:S01]  /*12750*/  HMMA.16816.F32.BF16 R28, R8, R36, R16 ;  /* 0x00000024081c723c */ /* 0x004fe20000041810 */
[----:B---3--:R-:W-:-:S06]  /*12760*/  FSEL R100, R100, -INF , !P2 ;  /* 0xff80000064647808 */ /* 0x008fcc0005000000 */
[----:B------:R-:W-:Y:S01]  /*12770*/  MUFU.TANH R97, R26 ;  /* 0x0000001a00617308 */ /* 0x000fe20000002400 */
[----:B------:R-:W-:Y:S01]  /*12780*/  HMMA.16816.F32.BF16 R16, R12, R42, RZ ;  /* 0x0000002a0c10723c */ /* 0x000fe200000418ff */
[----:B------:R-:W2:Y:S06]  /*12790*/  LDSM.16.M88.4 R40, [R167+0x4800] ;  /* 0x00480000a728783b */ /* 0x000eac0000000200 */
        /* <DEDUP_REMOVED lines=8> */
[----:B------:R-:W3:Y:S06]  /*12820*/  LDSM.16.M88.4 R36, [R166+0x4c00] ;  /* 0x004c0000a624783b */ /* 0x000eec0000000200 */
[----:B------:R-:W4:Y:S01]  /*12830*/  MUFU.TANH R78, R30 ;  /* 0x0000001e004e7308 */ /* 0x000f220000002400 */
[----:B-1----:R-:W-:Y:S07]  /*12840*/  HMMA.16816.F32.BF16 R16, R12, R32, RZ ;  /* 0x000000200c10723c */ /* 0x002fee00000418ff */
[----:B------:R2:W1:Y:S04]  /*12850*/  MUFU.TANH R83, R31 ;  /* 0x0000001f00537308 */ /* 0x0004680000002400 */
[----:B------:R-:W-:Y:S01]  /*12860*/  FMUL.FTZ R24, R24, UR11 ;  /* 0x0000000b18187c20 */ /* 0x000fe20008410000 */
[----:B------:R-:W-:Y:S01]  /*12870*/  FMUL.FTZ R25, R25, UR11 ;  /* 0x0000000b19197c20 */ /* 0x000fe20008410000 */
[----:B------:R-:W-:Y:S01]  /*12880*/  FMUL.FTZ R26, R26, UR11 ;  /* 0x0000000b1a1a7c20 */ /* 0x000fe20008410000 */
[----:B------:R-:W-:Y:S01]  /*12890*/  FMUL.FTZ R27, R27, UR11 ;  /* 0x0000000b1b1b7c20 */ /* 0x000fe20008410000 */
[----:B------:R-:W1:Y:S08]  /*128a0*/  MUFU.TANH R77, R24 ;  /* 0x00000018004d7308 */ /* 0x000e700000002400 */
[----:B------:R-:W-:Y:S01]  /*128b0*/  MUFU.TANH R63, R25 ;  /* 0x00000019003f7308 */ /* 0x000fe20000002400 */
[----:B--2---:R-:W-:Y:S01]  /*128c0*/  HMMA.16816.F32.BF16 R28, R8, R40, R16 ;  /* 0x00000028081c723c */ /* 0x004fe20000041810 */
[----:B------:R-:W-:-:S02]  /*128d0*/  FSEL R41, R123, -INF , !P5 ;  /* 0xff8000007b297808 */ /* 0x000fc40006800000 */
[-C--:B------:R-:W-:Y:S01]  /*128e0*/  ISETP.GE.AND P5, PT, R6, R2.reuse, PT ;  /* 0x000000020600720c */ /* 0x080fe20003fa6270 */
[----:B------:R-:W-:Y:S01]  /*128f0*/  VIADD R6, R0, 0xfffffec8 ;  /* 0xfffffec800067836 */ /* 0x000fe20000000000 */
[----:B------:R-:W-:Y:S02]  /*12900*/  FSEL R40, R122, -INF , !P1 ;  /* 0xff8000007a287808 */ /* 0x000fe40004800000 */
[----:B------:R-:W2:Y:S01]  /*12910*/  MUFU.TANH R48, R26 ;  /* 0x0000001a00307308 */ /* 0x000ea20000002400 */
[----:B------:R-:W-:Y:S01]  /*12920*/  HMMA.16816.F32.BF16 R16, R12, R34, RZ ;  /* 0x000000220c10723c */ /* 0x000fe200000418ff */
[----:B------:R-:W4:Y:S01]  /*12930*/  LDSM.16.M88.4 R32, [R167+0x4c00] ;  /* 0x004c0000a720783b */ /* 0x000f220000000200 */
[----:B------:R-:W-:Y:S01]  /*12940*/  ISETP.GE.AND P1, PT, R7, R2, PT ;  /* 0x000000020700720c */ /* 0x000fe20003f26270 */
[----:B------:R-:W-:Y:S01]  /*12950*/  VIADD R7, R0, 0xfffffee1 ;  /* 0xfffffee100077836 */ /* 0x000fe20000000000 */
[----:B------:R-:W-:-:S04]  /*12960*/  DEPBAR.LE SB0, 0x0 ;  /* 0x000080000000791a */ /* 0x000fc80000000000 */
[----:B------:R5:W-:Y:S03]  /*12970*/  MUFU.TANH R44, R27 ;  /* 0x0000001b002c7308 */ /* 0x000be60000002400 */
[----:B------:R-:W-:Y:S01]  /*12980*/  FMUL.FTZ R28, R28, UR11 ;  /* 0x0000000b1c1c7c20 */ /* 0x000fe20008410000 */
[----:B------:R-:W-:Y:S01]  /*12990*/  FMUL.FTZ R30, R30, UR11 ;  /* 0x0000000b1e1e7c20 */ /* 0x000fe20008410000 */
[----:B------:R-:W-:Y:S01]  /*129a0*/  FMUL.FTZ R29, R29, UR11 ;  /* 0x0000000b1d1d7c20 */ /* 0x000fe20008410000 */
[----:B------:R-:W-:-:S03]  /*129b0*/  FMUL.FTZ R31, R31, UR11 ;  /* 0x0000000b1f1f7c20 */ /* 0x000fc60008410000 */
[----:B------:R-:W2:Y:S03]  /*129c0*/  MUFU.TANH R28, R28 ;  /* 0x0000001c001c7308 */ /* 0x000ea60000002400 */
[----:B-----5:R-:W-:Y:S05]  /*129d0*/  HMMA.16816.F32.BF16 R24, R8, R42, R16 ;  /* 0x0000002a0818723c */ /* 0x020fea0000041810 */
[----:B------:R-:W5:Y:S03]  /*129e0*/  MUFU.TANH R30, R30 ;  /* 0x0000001e001e7308 */ /* 0x000f660000002400 */
[----:B---3--:R-:W-:Y:S01]  /*129f0*/  HMMA.16816.F32.BF16 R16, R12, R36, RZ ;  /* 0x000000240c10723c */ /* 0x008fe200000418ff */
[----:B------:R-:W-:-:S04]  /*12a00*/  FSEL R37, R113, -INF , !P3 ;  /* 0xff80000071257808 */ /* 0x000fc80005800000 */
[----:B------:R-:W3:Y:S01]  /*12a10*/  MUFU.TANH R29, R29 ;  /* 0x0000001d001d7308 */ /* 0x000ee20000002400 */
[----:B------:R-:W-:Y:S02]  /*12a20*/  FSEL R113, R23, -INF , !P4 ;  /* 0xff80000017717808 */ /* 0x000fe40006000000 */
[----:B------:R-:W-:Y:S01]  /*12a30*/  ISETP.NE.AND P4, PT, R4, RZ, PT ;  /* 0x000000ff0400720c */ /* 0x000fe20003f85270 */
[----:B------:R-:W-:Y:S01]  /*12a40*/  VIADD R4, R0, 0xfffffec9 ;  /* 0xfffffec900047836 */ /* 0x000fe20000000000 */
[----:B------:R-:W-:Y:S01]  /*12a50*/  FSEL R23, R102, -INF , !P5 ;  /* 0xff80000066177808 */ /* 0x000fe20006800000 */
[----:B------:R-:W-:Y:S01]  /*12a60*/  HMMA.16816.F32.BF16 R12, R12, R38, RZ ;  /* 0x000000260c0c723c */ /* 0x000fe200000418ff */
[-C--:B------:R-:W-:Y:S01]  /*12a70*/  ISETP.GE.AND P3, PT, R6, R2.reuse, PT ;  /* 0x000000020600720c */ /* 0x080fe20003f66270 */
[----:B------:R-:W-:Y:S01]  /*12a80*/  MUFU.TANH R31, R31 ;  /* 0x0000001f001f7308 */ /* 0x000fe20000002400 */
[----:B------:R-:W-:Y:S01]  /*12a90*/  ISETP.GE.AND P5, PT, R4, R5, PT ;  /* 0x000000050400720c */ /* 0x000fe20003fa6270 */
[----:B------:R-:W-:Y:S01]  /*12aa0*/  FMUL.FTZ R26, R26, UR11 ;  /* 0x0000000b1a1a7c20 */ /* 0x000fe20008410000 */
[----:B------:R-:W-:Y:S01]  /*12ab0*/  ISETP.GE.AND P6, PT, R4, R2, PT ;  /* 0x000000020400720c */ /* 0x000fe20003fc6270 */
[----:B------:R-:W-:Y:S01]  /*12ac0*/  FMUL.FTZ R24, R24, UR11 ;  /* 0x0000000b18187c20 */ /* 0x000fe20008410000 */
[----:B------:R-:W-:Y:S01]  /*12ad0*/  P2R R4, PR, RZ, 0x20 ;  /* 0x00000020ff047803 */ /* 0x000fe20000000000 */
[----:B------:R-:W-:Y:S01]  /*12ae0*/  FMUL.FTZ R25, R25, UR11 ;  /* 0x0000000b19197c20 */ /* 0x000fe20008410000 */
[----:B------:R-:W-:Y:S01]  /*12af0*/  FSEL R21, R99, -INF , !P3 ;  /* 0xff80000063157808 */ /* 0x000fe20005800000 */
[----:B------:R-:W3:Y:S01]  /*12b00*/  MUFU.TANH R26, R26 ;  /* 0x0000001a001a7308 */ /* 0x000ee20000002400 */
[----:B------:R-:W-:Y:S01]  /*12b10*/  BAR.SYNC.DEFER_BLOCKING 0x0 ;  /* 0x0000000000007b1d */ /* 0x000fe20000010000 */
[----:B------:R-:W-:Y:S01]  /*12b20*/  ISETP.NE.AND P3, PT, R4, RZ, PT ;  /* 0x000000ff0400720c */ /* 0x000fe20003f65270 */
[----:B------:R-:W-:Y:S01]  /*12b30*/  VIADD R4, R0, 0xfffffed9 ;  /* 0xfffffed900047836 */ /* 0x000fe20000000000 */
[----:B----4-:R-:W-:Y:S01]  /*12b40*/  HMMA.16816.F32.BF16 R16, R8, R32, R16 ;  /* 0x000000200810723c */ /* 0x010fe20000041810 */
[----:B------:R-:W-:Y:S01]  /*12b50*/  FSEL R32, R98, -INF , !P6 ;  /* 0xff80000062207808 */ /* 0x000fe20007000000 */
[----:B------:R-:W-:Y:S01]  /*12b60*/  FMUL.FTZ R27, R27, UR11 ;  /* 0x0000000b1b1b7c20 */ /* 0x000fe20008410000 */
[----:B------:R-:W-:Y:S01]  /*12b70*/  FSEL R98, R96, -INF , !P3 ;  /* 0xff80000060627808 */ /* 0x000fe20005800000 */
[----:B------:R-:W4:Y:S01]  /*12b80*/  MUFU.TANH R24, R24 ;  /* 0x0000001800187308 */ /* 0x000f220000002400 */
[----:B------:R-:W-:-:S02]  /*12b90*/  FSEL R36, R104, -INF , !P4 ;  /* 0xff80000068247808 */ /* 0x000fc40006000000 */
[-C--:B------:R-:W-:Y:S01]  /*12ba0*/  ISETP.GE.AND P3, PT, R4, R2.reuse, PT ;  /* 0x000000020400720c */ /* 0x080fe20003f66270 */
[----:B------:R-:W-:Y:S01]  /*12bb0*/  HMMA.16816.F32.BF16 R8, R8, R34, R12 ;  /* 0x000000220808723c */ /* 0x000fe2000004180c */
[-C--:B------:R-:W-:Y:S01]  /*12bc0*/  ISETP.GE.AND P4, PT, R6, R5.reuse, PT ;  /* 0x000000050600720c */ /* 0x080fe20003f86270 */
[----:B------:R-:W-:Y:S01]  /*12bd0*/  VIADD R6, R0, 0xfffffed0 ;  /* 0xfffffed000067836 */ /* 0x000fe20000000000 */
[----:B------:R-:W-:Y:S01]  /*12be0*/  FSEL R102, R22, -INF , !P0 ;  /* 0xff80000016667808 */ /* 0x000fe20004000000 */
[----:B------:R-:W4:Y:S01]  /*12bf0*/  MUFU.TANH R25, R25 ;  /* 0x0000001900197308 */ /* 0x000f220000002400 */
[----:B------:R-:W-:Y:S02]  /*12c00*/  FSEL R22, R101, -INF , !P1 ;  /* 0xff80000065167808 */ /* 0x000fe40004800000 */
[CC--:B------:R-:W-:Y:S02]  /*12c10*/  ISETP.GE.AND P5, PT, R6.reuse, R2.reuse, PT ;  /* 0x000000020600720c */ /* 0x0c0fe40003fa6270 */
[-C--:B------:R-:W-:Y:S01]  /*12c20*/  ISETP.GE.AND P1, PT, R6, R5.reuse, PT ;  /* 0x000000050600720c */ /* 0x080fe20003f26270 */
[----:B------:R-:W-:Y:S01]  /*12c30*/  VIADD R6, R0, 0xfffffed1 ;  /* 0xfffffed100067836 */ /* 0x000fe20000000000 */
[----:B------:R-:W-:Y:S01]  /*12c40*/  FSEL R97, R97, -INF , !P4 ;  /* 0xff80000061617808 */ /* 0x000fe20006000000 */
[----:B------:R-:W-:Y:S01]  /*12c50*/  FMUL.FTZ R16, R16, UR11 ;  /* 0x0000000b10107c20 */ /* 0x000fe20008410000 */
[----:B------:R-:W-:Y:S01]  /*12c60*/  @P3 LOP3.LUT R108, R108, 0x4, RZ, 0xfc, !PT ;  /* 0x000000046c6c3812 */ /* 0x000fe200078efcff */
[----:B------:R-:W-:Y:S01]  /*12c70*/  FMUL.FTZ R18, R18, UR11 ;  /* 0x0000000b12127c20 */ /* 0x000fe20008410000 */
[CC--:B------:R-:W-:Y:S01]  /*12c80*/  ISETP.GE.AND P2, PT, R6.reuse, R2.reuse, PT ;  /* 0x000000020600720c */ /* 0x0c0fe20003f46270 */
[----:B------:R-:W-:Y:S01]  /*12c90*/  FMUL.FTZ R17, R17, UR11 ;  /* 0x0000000b11117c20 */ /* 0x000fe20008410000 */
[-C--:B------:R-:W-:Y:S01]  /*12ca0*/  ISETP.GE.AND P0, PT, R6, R5.reuse, PT ;  /* 0x000000050600720c */ /* 0x080fe20003f06270 */
[----:B------:R-:W-:Y:S01]  /*12cb0*/  VIADD R6, R0, 0xfffffed8 ;  /* 0xfffffed800067836 */ /* 0x000fe20000000000 */
[-C--:B------:R-:W-:Y:S01]  /*12cc0*/  ISETP.GE.AND P3, PT, R4, R5.reuse, PT ;  /* 0x000000050400720c */ /* 0x080fe20003f66270 */
[----:B------:R-:W-:Y:S01]  /*12cd0*/  FMUL.FTZ R8, R8, UR11 ;  /* 0x0000000b08087c20 */ /* 0x000fe20008410000 */
[----:B------:R-:W-:Y:S01]  /*12ce0*/  LOP3.LUT R108, R108, 0xfffffffd, RZ, 0xc0, !PT ;  /* 0xfffffffd6c6c7812 */ /* 0x000fe200078ec0ff */
[----:B------:R-:W-:Y:S01]  /*12cf0*/  FMUL.FTZ R19, R19, UR11 ;  /* 0x0000000b13137c20 */ /* 0x000fe20008410000 */
[C---:B------:R-:W-:Y:S01]  /*12d00*/  ISETP.GE.AND P4, PT, R6.reuse, R2, PT ;  /* 0x000000020600720c */ /* 0x040fe20003f86270 */
[----:B------:R2:W-:Y:S01]  /*12d10*/  MUFU.TANH R12, R8 ;  /* 0x00000008000c7308 */ /* 0x0005e20000002400 */
[----:B------:R-:W-:Y:S01]  /*12d20*/  ISETP.GE.AND P6, PT, R6, R5, PT ;  /* 0x000000050600720c */ /* 0x000fe20003fc6270 */
[----:B------:R-:W-:Y:S01]  /*12d30*/  VIADD R6, R0, 0xfffffee0 ;  /* 0xfffffee000067836 */ /* 0x000fe20000000000 */
[----:B------:R-:W-:Y:S01]  /*12d40*/  FSEL R101, R78, -INF , !P1 ;  /* 0xff8000004e657808 */ /* 0x000fe20004800000 */
[----:B------:R-:W-:Y:S01]  /*12d50*/  FMUL.FTZ R9, R9, UR11 ;  /* 0x0000000b09097c20 */ /* 0x000fe20008410000 */
[----:B-1----:R-:W-:-:S02]  /*12d60*/  FSEL R104, R83, -INF , !P0 ;  /* 0xff80000053687808 */ /* 0x002fc40004000000 */
[----:B------:R-:W-:Y:S01]  /*12d70*/  ISETP.GE.AND P1, PT, R6, R2, PT ;  /* 0x000000020600720c */ /* 0x000fe20003f26270 */
[----:B------:R-:W1:Y:S01]  /*12d80*/  MUFU.TANH R27, R27 ;  /* 0x0000001b001b7308 */ /* 0x000e620000002400 */
[----:B------:R-:W-:Y:S02]  /*12d90*/  @P3 LOP3.LUT R108, R108, 0x2, RZ, 0xfc, !PT ;  /* 0x000000026c6c3812 */ /* 0x000fe400078efcff */
[----:B------:R-:W-:Y:S02]  /*12da0*/  P2R R4, PR, RZ, 0x2 ;  /* 0x00000002ff047803 */ /* 0x000fe40000000000 */
[----:B------:R-:W-:Y:S02]  /*12db0*/  FSEL R77, R77, -INF , !P4 ;  /* 0xff8000004d4d7808 */ /* 0x000fe40006000000 */
[C---:B------:R-:W-:Y:S01]  /*12dc0*/  LOP3.LUT P0, RZ, R108.reuse, 0x4, RZ, 0xc0, !PT ;  /* 0x000000046cff7812 */ /* 0x040fe2000780c0ff */
[----:B------:R-:W1:Y:S01]  /*12dd0*/  MUFU.TANH R16, R16 ;  /* 0x0000001000107308 */ /* 0x000e620000002400 */
[----:B------:R-:W-:Y:S01]  /*12de0*/  LOP3.LUT P4, RZ, R108, 0x2, RZ, 0xc0, !PT ;  /* 0x000000026cff7812 */ /* 0x000fe2000788c0ff */
[----:B--2---:R-:W-:Y:S01]  /*12df0*/  VIADD R8, R0, 0xfffffef0 ;  /* 0xfffffef000087836 */ /* 0x004fe20000000000 */
[----:B------:R-:W-:-:S02]  /*12e00*/  FSEL R108, R48, -INF , !P6 ;  /* 0xff800000306c7808 */ /* 0x000fc40007000000 */
[----:B------:R-:W-:Y:S02]  /*12e10*/  FSEL R38, R91, -INF , !P5 ;  /* 0xff8000005b267808 */ /* 0x000fe40006800000 */
[----:B------:R-:W-:Y:S01]  /*12e20*/  ISETP.NE.AND P6, PT, R4, RZ, PT ;  /* 0x000000ff0400720c */ /* 0x000fe20003fc5270 */
[----:B------:R-:W-:Y:S01]  /*12e30*/  VIADD R4, R0, 0xfffffee9 ;  /* 0xfffffee900047836 */ /* 0x000fe20000000000 */
[-C--:B------:R-:W-:Y:S01]  /*12e40*/  ISETP.GE.AND P5, PT, R6, R5.reuse, PT ;  /* 0x000000050600720c */ /* 0x080fe20003fa6270 */
[C---:B------:R-:W-:Y:S01]  /*12e50*/  VIADD R6, R0.reuse, 0xfffffee8 ;  /* 0xfffffee800067836 */ /* 0x040fe20000000000 */
[C---:B------:R-:W-:Y:S01]  /*12e60*/  ISETP.GE.AND P3, PT, R7.reuse, R2, PT ;  /* 0x000000020700720c */ /* 0x040fe20003f66270 */
[----:B------:R-:W2:Y:S01]  /*12e70*/  MUFU.TANH R18, R18 ;  /* 0x0000001200127308 */ /* 0x000ea20000002400 */
[----:B------:R-:W-:Y:S01]  /*12e80*/  ISETP.GE.AND P1, PT, R7, R5, PT ;  /* 0x000000050700720c */ /* 0x000fe20003f26270 */
[----:B------:R-:W-:Y:S01]  /*12e90*/  VIADD R7, R0, 0xfffffef1 ;  /* 0xfffffef100077836 */ /* 0x000fe20000000000 */
[----:B------:R-:W-:-:S02]  /*12ea0*/  FSEL R48, R28, -INF , !P6 ;  /* 0xff8000001c307808 */ /* 0x000fc40007000000 */
[----:B-----5:R-:W-:Y:S02]  /*12eb0*/  FSEL R123, R30, -INF , !P5 ;  /* 0xff8000001e7b7808 */ /* 0x020fe40006800000 */
[----:B------:R-:W-:Y:S01]  /*12ec0*/  ISETP.GE.AND P6, PT, R4, R5, PT ;  /* 0x000000050400720c */ /* 0x000fe20003fc6270 */
[----:B------:R-:W-:Y:S01]  /*12ed0*/  MUFU.TANH R17, R17 ;  /* 0x0000001100117308 */ /* 0x000fe20000002400 */
[-C--:B------:R-:W-:Y:S02]  /*12ee0*/  ISETP.GE.AND P5, PT, R8, R2.reuse, PT ;  /* 0x000000020800720c */ /* 0x080fe40003fa6270 */
[----:B------:R-:W-:Y:S02]  /*12ef0*/  FSEL R42, R87, -INF , !P2 ;  /* 0xff800000572a7808 */ /* 0x000fe40005000000 */
[----:B------:R-:W-:Y:S02]  /*12f00*/  FSEL R43, R63, -INF , !P0 ;  /* 0xff8000003f2b7808 */ /* 0x000fe40004000000 */
[----:B------:R-:W-:Y:S01]  /*12f10*/  FSEL R122, R44, -INF , !P4 ;  /* 0xff8000002c7a7808 */ /* 0x000fe20006000000 */
[----:B------:R-:W5:Y:S01]  /*12f20*/  MUFU.TANH R19, R19 ;  /* 0x0000001300137308 */ /* 0x000f620000002400 */
[----:B------:R-:W-:-:S02]  /*12f30*/  ISETP.GE.AND P2, PT, R6, R2, PT ;  /* 0x000000020600720c */ /* 0x000fc40003f46270 */
[-C--:B------:R-:W-:Y:S02]  /*12f40*/  ISETP.GE.AND P0, PT, R6, R5.reuse, PT ;  /* 0x000000050600720c */ /* 0x080fe40003f06270 */
[-C--:B------:R-:W-:Y:S02]  /*12f50*/  ISETP.GE.AND P4, PT, R4, R2.reuse, PT ;  /* 0x000000020400720c */ /* 0x080fe40003f86270 */
[----:B------:R-:W-:Y:S01]  /*12f60*/  P2R R4, PR, RZ, 0x40 ;  /* 0x00000040ff047803 */ /* 0x000fe20000000000 */
[----:B------:R-:W5:Y:S01]  /*12f70*/  MUFU.TANH R9, R9 ;  /* 0x0000000900097308 */ /* 0x000f620000002400 */
[----:B---3--:R-:W-:Y:S02]  /*12f80*/  FSEL R78, R29, -INF , !P3 ;  /* 0xff8000001d4e7808 */ /* 0x008fe40005800000 */
[----:B------:R-:W-:Y:S02]  /*12f90*/  P2R R6, PR, RZ, 0x20 ;  /* 0x00000020ff067803 */ /* 0x000fe40000000000 */
[----:B------:R-:W-:Y:S01]  /*12fa0*/  ISETP.GE.AND P6, PT, R8, R5, PT ;  /* 0x000000050800720c */ /* 0x000fe20003fc6270 */
[----:B------:R-:W-:Y:S01]  /*12fb0*/  FMUL.FTZ R8, R10, UR11 ;  /* 0x0000000b0a087c20 */ /* 0x000fe20008410000 */
[----:B------:R-:W-:-:S02]  /*12fc0*/  ISETP.GE.AND P3, PT, R7, R2, PT ;  /* 0x000000020700720c */ /* 0x000fc40003f66270 */
[----:B------:R-:W-:Y:S01]  /*12fd0*/  ISETP.GE.AND P5, PT, R7, R5, PT ;  /* 0x000000050700720c */ /* 0x000fe20003fa6270 */
[----:B------:R-:W-:Y:S01]  /*12fe0*/  FMUL.FTZ R7, R11, UR11 ;  /* 0x0000000b0b077c20 */ /* 0x000fe20008410000 */
[----:B------:R-:W-:Y:S01]  /*12ff0*/  FSEL R162, R26, -INF , !P0 ;  /* 0xff8000001aa27808 */ /* 0x000fe20004000000 */
[----:B------:R-:W3:Y:S01]  /*13000*/  MUFU.TANH R8, R8 ;  /* 0x0000000800087308 */ /* 0x000ee20000002400 */
[----:B------:R-:W-:Y:S02]  /*13010*/  ISETP.GE.AND P0, PT, R217, 0x3, PT ;  /* 0x00000003d900780c */ /* 0x000fe40003f06270 */
[----:B------:R-:W-:Y:S02]  /*13020*/  FSEL R153, R31, -INF , !P1 ;  /* 0xff8000001f997808 */ /* 0x000fe40004800000 */
[----:B------:R-:W-:Y:S01]  /*13030*/  ISETP.NE.AND P1, PT, R6, RZ, PT ;  /* 0x000000ff0600720c */ /* 0x000fe20003f25270 */
[----:B------:R-:W-:Y:S01]  /*13040*/  VIADD R6, R0, 0xfffffef9 ;  /* 0xfffffef900067836 */ /* 0x000fe20000000000 */
[----:B----4-:R-:W-:Y:S01]  /*13050*/  FSEL R83, R24, -INF , !P2 ;  /* 0xff80000018537808 */ /* 0x010fe20005000000 */
[----:B------:R-:W4:Y:S01]  /*13060*/  MUFU.TANH R7, R7 ;  /* 0x0000000700077308 */ /* 0x000f220000002400 */
[----:B------:R-:W-:Y:S01]  /*13070*/  ISETP.NE.AND P2, PT, R4, RZ, PT ;  /* 0x000000ff0400720c */ /* 0x000fe20003f45270 */
[----:B------:R-:W-:Y:S01]  /*13080*/  VIADD R0, R0, 0xfffffef8 ;  /* 0xfffffef800007836 */ /* 0x000fe20000000000 */
[----:B------:R-:W-:-:S02]  /*13090*/  P2R R4, PR, RZ, 0x8 ;  /* 0x00000008ff047803 */ /* 0x000fc40000000000 */
[----:B------:R-:W-:Y:S02]  /*130a0*/  FSEL R87, R25, -INF , !P4 ;  /* 0xff80000019577808 */ /* 0x000fe40006000000 */
[----:B-1----:R-:W-:Y:S02]  /*130b0*/  FSEL R177, R27, -INF , !P2 ;  /* 0xff8000001bb17808 */ /* 0x002fe40005000000 */
[----:B------:R-:W-:Y:S02]  /*130c0*/  FSEL R91, R16, -INF , !P1 ;  /* 0xff800000105b7808 */ /* 0x000fe40004800000 */
[----:B--2---:R-:W-:Y:S02]  /*130d0*/  FSEL R189, R18, -INF , !P6 ;  /* 0xff80000012bd7808 */ /* 0x004fe40007000000 */
[-C--:B------:R-:W-:Y:S02]  /*130e0*/  ISETP.GE.AND P3, PT, R6, R2.reuse, PT ;  /* 0x000000020600720c */ /* 0x080fe40003f66270 */
[----:B------:R-:W-:-:S02]  /*130f0*/  ISETP.GE.AND P4, PT, R0, R2, PT ;  /* 0x000000020000720c */ /* 0x000fc40003f86270 */
[-C--:B------:R-:W-:Y:S02]  /*13100*/  ISETP.GE.AND P2, PT, R0, R5.reuse, PT ;  /* 0x000000050000720c */ /* 0x080fe40003f46270 */
[----:B------:R-:W-:Y:S02]  /*13110*/  ISETP.GE.AND P1, PT, R6, R5, PT ;  /* 0x000000050600720c */ /* 0x000fe40003f26270 */
[----:B------:R-:W-:Y:S02]  /*13120*/  ISETP.NE.AND P6, PT, R4, RZ, PT ;  /* 0x000000ff0400720c */ /* 0x000fe40003fc5270 */
[----:B-----5:R-:W-:Y:S02]  /*13130*/  FSEL R188, R19, -INF , !P5 ;  /* 0xff80000013bc7808 */ /* 0x020fe40006800000 */
[----:B------:R-:W-:Y:S02]  /*13140*/  FSEL R96, R17, -INF , !P6 ;  /* 0xff80000011607808 */ /* 0x000fe40007000000 */
[----:B------:R-:W-:-:S02]  /*13150*/  FSEL R187, R9, -INF , !P3 ;  /* 0xff80000009bb7808 */ /* 0x000fc40005800000 */
[----:B------:R-:W-:Y:S02]  /*13160*/  FSEL R99, R12, -INF , !P4 ;  /* 0xff8000000c637808 */ /* 0x000fe40006000000 */
[----:B---3--:R-:W-:Y:S02]  /*13170*/  FSEL R190, R8, -INF , !P2 ;  /* 0xff80000008be7808 */ /* 0x008fe40005000000 */
[----:B----4-:R-:W-:Y:S01]  /*13180*/  FSEL R191, R7, -INF , !P1 ;  /* 0xff80000007bf7808 */ /* 0x010fe20004800000 */
[----:B------:R-:W-:Y:S06]  /*13190*/  @!P0 BRA `(.L_x_1751) ;  /* 0x0000000400988947 */ /* 0x000fec0003800000 */
[----:B------:R-:W-:Y:S05]  /*131a0*/  BRA.U !UP0, `(.L_x_1752) ;  /* 0x0000000508007547 */ /* 0x000fea000b800000 */
[----:B------:R-:W2:Y:S01]  /*131b0*/  LDL.LU R192, [R1+0x4] ;  /* 0x0000040001c07983 */ /* 0x000ea20000300800 */
        /* <DEDUP_REMOVED lines=63> */
.L_x_1752:
[----:B------:R-:W-:Y:S01]  /*135b0*/  UMOV UR4, URZ ;  /* 0x000000ff00047c82 */ /* 0x000fe20008000000 */
[----:B------:R-:W-:Y:S01]  /*135c0*/  IMAD.SHL.U32 R0, R128, 0x100, RZ ;  /* 0x0000010080007824 */ /* 0x000fe200078e00ff */
[----:B------:R-:W-:-:S05]  /*135d0*/  IADD3 R2, P0, PT, RZ, -UR4, RZ ;  /* 0x80000004ff027c10 */ /* 0x000fca000ff1e0ff */
[----:B------:R-:W-:-:S05]  /*135e0*/  IMAD.X R0, RZ, RZ, ~R0, P0 ;  /* 0x000000ffff007224 */ /* 0x000fca00000e0e00 */
[----:B------:R-:W-:-:S04]  /*135f0*/  SHF.R.S64 R2, R2, 0x1f, R0 ;  /* 0x0000001f02027819 */ /* 0x000fc80000001000 */
[----:B------:R-:W-:-:S04]  /*13600*/  IADD3 R221, P0, PT, R2, R221, RZ ;  /* 0x000000dd02dd7210 */ /* 0x000fc80007f1e0ff */
[----:B------:R-:W-:-:S09]  /*13610*/  LEA.HI.X.SX32 R220, R0, R220, 0x1, P0 ;  /* 0x000000dc00dc7211 */ /* 0x000fd200000f0eff */
.L_x_1753:
        /* <DEDUP_REMOVED lines=30> */
.L_x_1751:
        /* <DEDUP_REMOVED lines=209> */
[----:B------:R-:W1:Y:S02]  /*14510*/  LDSM.16.MT88.4 R32, [R165+0x400] ;  /* 0x00040000a520783b */ /* 0x000e640000004200 */
[----:B------:R3:W-:Y:S01]  /*14520*/  MUFU.EX2 R112, R3 ;  /* 0x0000000300707308 */ /* 0x0007e20000000800 */
[----:B--2---:R-:W-:-:S07]  /*14530*/  FFMA.FTZ R4, R40, UR8, -R2 ;  /* 0x0000000828047c23 */ /* 0x004fce0008010802 */
[----:B------:R2:W-:Y:S01]  /*14540*/  MUFU.EX2 R244, R4 ;  /* 0x0000000400f47308 */ /* 0x0005e20000000800 */
[----:B---3--:R-:W-:-:S07]  /*14550*/  FFMA.FTZ R3, R118, UR8, -R0 ;  /* 0x0000000876037c23 */ /* 0x008fce0008010800 */
        /* <DEDUP_REMOVED lines=15> */
[----:B---3--:R-:W-:Y:S02]  /*14650*/  FFMA.FTZ R3, R38, UR8, -R2 ;  /* 0x0000000826037c23 */ /* 0x008fe40008010802 */
[----:B------:R-:W-:Y:S01]  /*14660*/  LDSM.16.MT88.4 R36, [R165+0xc00] ;  /* 0x000c0000a524783b */ /* 0x000fe20000004200 */
[----:B--2---:R-:W-:-:S04]  /*14670*/  FFMA.FTZ R4, R106, UR8, -R0 ;  /* 0x000000086a047c23 */ /* 0x004fc80008010800 */
        /* <DEDUP_REMOVED lines=14> */
[----:B--2---:R-:W-:-:S07]  /*14760*/  FFMA.FTZ R3, R125, UR8, -R0 ;  /* 0x000000087d037c23 */ /* 0x004fce0008010800 */
[C---:B------:R-:W-:Y:S01]  /*14770*/  HMMA.16816.F32.BF16 R20, R4.reuse, R10, R140 ;  /* 0x0000000a0414723c */ /* 0x040fe2000004188c */
[----:B------:R2:W3:Y:S01]  /*14780*/  MUFU.EX2 R90, R3 ;  /* 0x00000003005a7308 */ /* 0x0004e20000000800 */
[----:B------:R-:W-:Y:S06]  /*14790*/  LDSM.16.MT88.4 R140, [R164+0x8800] ;  /* 0x00880000a48c783b */ /* 0x000fec0000004200 */
[C---:B------:R-:W-:Y:S08]  /*147a0*/  HMMA.16816.F32.BF16 R144, R4.reuse, R12, R144 ;  /* 0x0000000c0490723c */ /* 0x040ff00000041890 */
[----:B------:R-:W-:Y:S01]  /*147b0*/  HMMA.16816.F32.BF16 R8, R4, R14, R148 ;  /* 0x0000000e0408723c */ /* 0x000fe20000041894 */
[----:B------:R-:W-:Y:S01]  /*147c0*/  F2FP.BF16.F32.PACK_AB R4, R195, R194 ;  /* 0x000000c2c304723e */ /* 0x000fe200000010ff */
[----:B--2---:R-:W-:Y:S01]  /*147d0*/  FFMA.FTZ R3, R130, UR8, -R0 ;  /* 0x0000000882037c23 */ /* 0x004fe20008010800 */
[----:B------:R-:W-:-:S02]  /*147e0*/  F2FP.BF16.F32.PACK_AB R5, R51, R49 ;  /* 0x000000313305723e */ /* 0x000fc400000010ff */
[----:B------:R-:W-:Y:S01]  /*147f0*/  F2FP.BF16.F32.PACK_AB R6, R197, R196 ;  /* 0x000000c4c506723e */ /* 0x000fe200000010ff */
[----:B------:R2:W-:Y:S01]  /*14800*/  MUFU.EX2 R92, R3 ;  /* 0x00000003005c7308 */ /* 0x0005e20000000800 */
[----:B------:R-:W-:-:S07]  /*14810*/  F2FP.BF16.F32.PACK_AB R7, R94, R95 ;  /* 0x0000005f5e07723e */ /* 0x000fce00000010ff */
[C---:B------:R-:W-:Y:S08]  /*14820*/  HMMA.16816.F32.BF16 R12, R4.reuse, R24, R136 ;  /* 0x00000018040c723c */ /* 0x040ff00000041888 */
[----:B------:R-:W-:Y:S01]  /*14830*/  HMMA.16816.F32.BF16 R20, R4, R26, R20 ;  /* 0x0000001a0414723c */ /* 0x000fe20000041814 */
[----:B--2---:R-:W-:-:S04]  /*14840*/  FFMA.FTZ R3, R126, UR8, -R0 ;  /* 0x000000087e037c23 */ /* 0x004fc80008010800 */
[----:B------:R2:W4:Y:S03]  /*14850*/  MUFU.EX2 R89, R3 ;  /* 0x0000000300597308 */ /* 0x0005260000000800 */
[C---:B-1----:R-:W-:Y:S08]  /*14860*/  HMMA.16816.F32.BF16 R24, R4.reuse, R32, R144 ;  /* 0x000000200418723c */ /* 0x042ff00000041890 */
[----:B------:R-:W-:Y:S01]  /*14870*/  HMMA.16816.F32.BF16 R8, R4, R34, R8 ;  /* 0x000000220408723c */ /* 0x000fe20000041808 */
[----:B------:R-:W1:Y:S01]  /*14880*/  LDSM.16.MT88.4 R32, [R164+0x5c00] ;  /* 0x005c0000a420783b */ /* 0x000e620000004200 */
[----:B------:R-:W-:-:S02]  /*14890*/  F2FP.BF16.F32.PACK_AB R4, R199, R198 ;  /* 0x000000c6c704723e */ /* 0x000fc400000010ff */
[----:B------:R-:W-:Y:S01]  /*148a0*/  F2FP.BF16.F32.PACK_AB R5, R56, R55 ;  /* 0x000000373805723e */ /* 0x000fe200000010ff */
[----:B--2---:R-:W-:Y:S01]  /*148b0*/  FFMA.FTZ R3, R42, UR8, -R2 ;  /* 0x000000082a037c23 */ /* 0x004fe20008010802 */
[----:B------:R-:W-:Y:S02]  /*148c0*/  F2FP.BF16.F32.PACK_AB R6, R201, R200 ;  /* 0x000000c8c906723e */ /* 0x000fe400000010ff */
[----:B------:R-:W-:Y:S01]  /*148d0*/  F2FP.BF16.F32.PACK_AB R7, R54, R93 ;  /* 0x0000005d3607723e */ /* 0x000fe200000010ff */
[----:B------:R2:W-:Y:S06]  /*148e0*/  MUFU.EX2 R110, R3 ;  /* 0x00000003006e7308 */ /* 0x0005ec0000000800 */
[C---:B------:R-:W-:Y:S08]  /*148f0*/  HMMA.16816.F32.BF16 R12, R4.reuse, R16, R12 ;  /* 0x00000010040c723c */ /* 0x040ff0000004180c */
[----:B------:R-:W-:Y:S01]  /*14900*/  HMMA.16816.F32.BF16 R20, R4, R18, R20 ;  /* 0x000000120414723c */ /* 0x000fe20000041814 */
[----:B------:R-:W5:Y:S01]  /*14910*/  LDSM.16.MT88.4 R16, [R164+0x6000] ;  /* 0x00600000a410783b */ /* 0x000f620000004200 */
[----:B--2---:R-:W-:-:S04]  /*14920*/  FFMA.FTZ R3, R131, UR8, -R0 ;  /* 0x0000000883037c23 */ /* 0x004fc80008010800 */
[----:B------:R2:W-:Y:S02]  /*14930*/  MUFU.EX2 R84, R3 ;  /* 0x0000000300547308 */ /* 0x0005e40000000800 */
[C---:B------:R-:W-:Y:S08]  /*14940*/  HMMA.16816.F32.BF16 R24, R4.reuse, R28, R24 ;  /* 0x0000001c0418723c */ /* 0x040ff00000041818 */
[----:B------:R-:W-:Y:S01]  /*14950*/  HMMA.16816.F32.BF16 R8, R4, R30, R8 ;  /* 0x0000001e0408723c */ /* 0x000fe20000041808 */
[----:B------:R-:W-:Y:S01]  /*14960*/  F2FP.BF16.F32.PACK_AB R4, R203, R202 ;  /* 0x000000cacb04723e */ /* 0x000fe200000010ff */
[----:B------:R-:W5:Y:S01]  /*14970*/  LDSM.16.MT88.4 R28, [R165+0x1000] ;  /* 0x00100000a51c783b */ /* 0x000f620000004200 */
[----:B---3--:R-:W-:-:S02]  /*14980*/  F2FP.BF16.F32.PACK_AB R5, R90, R53 ;  /* 0x000000355a05723e */ /* 0x008fc400000010ff */
[----:B------:R-:W-:Y:S02]  /*14990*/  F2FP.BF16.F32.PACK_AB R6, R205, R204 ;  /* 0x000000cccd06723e */ /* 0x000fe400000010ff */
[----:B----4-:R-:W-:Y:S01]  /*149a0*/  F2FP.BF16.F32.PACK_AB R7, R89, R92 ;  /* 0x0000005c5907723e */ /* 0x010fe200000010ff */
[----:B--2---:R-:W-:-:S04]  /*149b0*/  FFMA.FTZ R3, R135, UR8, -R0 ;  /* 0x0000000887037c23 */ /* 0x004fc80008010800 */
[----:B------:R2:W3:Y:S02]  /*149c0*/  MUFU.EX2 R86, R3 ;  /* 0x0000000300567308 */ /* 0x0004e40000000800 */
[C---:B-1----:R-:W-:Y:S08]  /*149d0*/  HMMA.16816.F32.BF16 R12, R4.reuse, R32, R12 ;  /* 0x00000020040c723c */ /* 0x042ff0000004180c */
[----:B------:R-:W-:Y:S01]  /*149e0*/  HMMA.16816.F32.BF16 R20, R4, R34, R20 ;  /* 0x000000220414723c */ /* 0x000fe20000041814 */
[----:B------:R-:W1:Y:S01]  /*149f0*/  LDSM.16.MT88.4 R32, [R164+0x6400] ;  /* 0x00640000a420783b */ /* 0x000e620000004200 */
[----:B--2---:R-:W-:-:S06]  /*14a00*/  FFMA.FTZ R3, R134, UR8, -R0 ;  /* 0x0000000886037c23 */ /* 0x004fcc0008010800 */
[C---:B------:R-:W-:Y:S01]  /*14a10*/  HMMA.16816.F32.BF16 R24, R4.reuse, R36, R24 ;  /* 0x000000240418723c */ /* 0x040fe20000041818 */
[----:B------:R2:W-:Y:S07]  /*14a20*/  MUFU.EX2 R88, R3 ;  /* 0x0000000300587308 */ /* 0x0005ee0000000800 */
[----:B------:R-:W-:Y:S01]  /*14a30*/  HMMA.16816.F32.BF16 R8, R4, R38, R8 ;  /* 0x000000260408723c */ /* 0x000fe20000041808 */
[----:B------:R-:W-:Y:S01]  /*14a40*/  F2FP.BF16.F32.PACK_AB R4, R207, R206 ;  /* 0x000000cecf04723e */ /* 0x000fe200000010ff */
[----:B------:R-:W4:Y:S01]  /*14a50*/  LDSM.16.MT88.4 R36, [R165+0x1400] ;  /* 0x00140000a524783b */ /* 0x000f220000004200 */
[----:B---3--:R-:W-:-:S02]  /*14a60*/  F2FP.BF16.F32.PACK_AB R5, R86, R84 ;  /* 0x000000545605723e */ /* 0x008fc400000010ff */
[----:B------:R-:W-:Y:S01]  /*14a70*/  F2FP.BF16.F32.PACK_AB R6, R209, R208 ;  /* 0x000000d0d106723e */ /* 0x000fe200000010ff */
[----:B--2---:R-:W-:-:S04]  /*14a80*/  FFMA.FTZ R3, R152, UR8, -R0 ;  /* 0x0000000898037c23 */ /* 0x004fc80008010800 */
[----:B------:R2:W3:Y:S02]  /*14a90*/  MUFU.EX2 R85, R3 ;  /* 0x0000000300557308 */ /* 0x0004e40000000800 */
[----:B--2---:R-:W-:Y:S01]  /*14aa0*/  FFMA.FTZ R3, R77, UR8, -R2 ;  /* 0x000000084d037c23 */ /* 0x004fe20008010802 */
[----:B---3--:R-:W-:-:S05]  /*14ab0*/  F2FP.BF16.F32.PACK_AB R7, R85, R88 ;  /* 0x000000585507723e */ /* 0x008fca00000010ff */
[----:B------:R2:W-:Y:S02]  /*14ac0*/  MUFU.EX2 R109, R3 ;  /* 0x00000003006d7308 */ /* 0x0005e40000000800 */
[C---:B-----5:R-:W-:Y:S08]  /*14ad0*/  HMMA.16816.F32.BF16 R12, R4.reuse, R16, R12 ;  /* 0x00000010040c723c */ /* 0x060ff0000004180c */
[----:B------:R-:W-:Y:S01]  /*14ae0*/  HMMA.16816.F32.BF16 R20, R4, R18, R20 ;  /* 0x000000120414723c */ /* 0x000fe20000041814 */
[----:B--2---:R-:W-:-:S07]  /*14af0*/  FFMA.FTZ R3, R154, UR8, -R0 ;  /* 0x000000089a037c23 */ /* 0x004fce0008010800 */
[C---:B------:R-:W-:Y:S01]  /*14b00*/  HMMA.16816.F32.BF16 R24, R4.reuse, R28, R24 ;  /* 0x0000001c0418723c */ /* 0x040fe20000041818 */
[----:B------:R2:W-:Y:S07]  /*14b10*/  MUFU.EX2 R81, R3 ;  /* 0x0000000300517308 */ /* 0x0005ee0000000800 */
[----:B------:R-:W-:Y:S01]  /*14b20*/  HMMA.16816.F32.BF16 R16, R4, R30, R8 ;  /* 0x0000001e0410723c */ /* 0x000fe20000041808 */
[----:B------:R-:W-:Y:S01]  /*14b30*/  F2FP.BF16.F32.PACK_AB R4, R212, R210 ;  /* 0x000000d2d404723e */ /* 0x000fe200000010ff */
[----:B------:R-:W3:Y:S01]  /*14b40*/  LDSM.16.MT88.4 R28, [R164+0x6800] ;  /* 0x00680000a41c783b */ /* 0x000ee20000004200 */
        /* <DEDUP_REMOVED lines=9> */
[----:B-----5:R-:W-:Y:S01]  /*14be0*/  F2FP.BF16.F32.PACK_AB R7, R79, R80 ;  /* 0x000000504f07723e */ /* 0x020fe200000010ff */
[----:B------:R-:W-:Y:S04]  /*14bf0*/  LDSM.16.MT88.4 R40, [R165+0x1c00] ;  /* 0x001c0000a528783b */ /* 0x000fe80000004200 */
[----:B------:R2:W-:Y:S02]  /*14c00*/  MUFU.EX2 R107, R3 ;  /* 0x00000003006b7308 */ /* 0x0005e40000000800 */
[C---:B-1----:R-:W-:Y:S08]  /*14c10*/  HMMA.16816.F32.BF16 R12, R4.reuse, R32, R12 ;  /* 0x00000020040c723c */ /* 0x042ff0000004180c */
[----:B------:R-:W-:Y:S01]  /*14c20*/  HMMA.16816.F32.BF16 R8, R4, R34, R20 ;  /* 0x000000220408723c */ /* 0x000fe20000041814 */
[----:B------:R-:W1:Y:S01]  /*14c30*/  LDSM.16.MT88.4 R32, [R165+0x1800] ;  /* 0x00180000a520783b */ /* 0x000e620000004200 */
[----:B--2---:R-:W-:-:S06]  /*14c40*/  FFMA.FTZ R3, R159, UR8, -R0 ;  /* 0x000000089f037c23 */ /* 0x004fcc0008010800 */
[C---:B----4-:R-:W-:Y:S01]  /*14c50*/  HMMA.16816.F32.BF16 R24, R4.reuse, R36, R24 ;  /* 0x000000240418723c */ /* 0x050fe20000041818 */
[----:B------:R2:W-:Y:S07]  /*14c60*/  MUFU.EX2 R75, R3 ;  /* 0x00000003004b7308 */ /* 0x0005ee0000000800 */
[----:B------:R-:W-:Y:S01]  /*14c70*/  HMMA.16816.F32.BF16 R16, R4, R38, R16 ;  /* 0x000000260410723c */ /* 0x000fe20000041810 */
[----:B------:R-:W4:Y:S01]  /*14c80*/  LDSM.16.MT88.4 R36, [R164+0x6c00] ;  /* 0x006c0000a424783b */ /* 0x000f220000004200 */
        /* <DEDUP_REMOVED lines=12> */
[C---:B---3--:R-:W-:Y:S08]  /*14d50*/  HMMA.16816.F32.BF16 R20, R4.reuse, R28, R12 ;  /* 0x0000001c0414723c */ /* 0x048ff0000004180c */
[----:B------:R-:W-:Y:S01]  /*14d60*/  HMMA.16816.F32.BF16 R12, R4, R30, R8 ;  /* 0x0000001e040c723c */ /* 0x000fe20000041808 */
[----:B------:R-:W3:Y:S01]  /*14d70*/  LDSM.16.MT88.4 R28, [R164+0x7000] ;  /* 0x00700000a41c783b */ /* 0x000ee20000004200 */
[----:B--2---:R-:W-:-:S06]  /*14d80*/  FFMA.FTZ R3, R170, UR8, -R0 ;  /* 0x00000008aa037c23 */ /* 0x004fcc0008010800 */
[C---:B-1----:R-:W-:Y:S01]  /*14d90*/  HMMA.16816.F32.BF16 R8, R4.reuse, R32, R24 ;  /* 0x000000200408723c */ /* 0x042fe20000041818 */
        /* <DEDUP_REMOVED lines=61> */
[C---:B----4-:R-:W-:Y:S08]  /*15170*/  HMMA.16816.F32.BF16 R28, R4.reuse, R36, R16 ;  /* 0x00000024041c723c */ /* 0x050ff00000041810 */
        /* <DEDUP_REMOVED lines=242> */
.L_x_1748:
        /* <DEDUP_REMOVED lines=14> */
.L_x_1758:
        /* <DEDUP_REMOVED lines=74> */
.L_x_1755:
        /* <DEDUP_REMOVED lines=12> */
[----:B------:R5:W-:Y:S01]  /*166e0*/  LDGSTS.E.BYPASS.LTC128B.128 [R171+0x5800], desc[UR6][R2.64] ;  /* 0x0580000002ab7fae */ /* 0x000be2000b981a06 */
[----:B------:R-:W-:Y:S04]  /*166f0*/  IADD3 R8, P0, PT, R10, R12, RZ ;  /* 0x0000000c0a087210 */ /* 0x000fe80007f1e0ff */
[----:B------:R-:W-:Y:S02]  /*16700*/  IADD3.X R9, PT, PT, R11, R0, RZ, P0, !PT ;  /* 0x000000000b097210 */ /* 0x000fe400007fe4ff */
[----:B------:R-:W-:Y:S01]  /*16710*/  IADD3 R6, P1, PT, R8, R12, RZ ;  /* 0x0000000c08067210 */ /* 0x000fe20007f3e0ff */
[----:B------:R2:W-:Y:S03]  /*16720*/  LDGSTS.E.BYPASS.LTC128B.128 [R171+0x6000], desc[UR6][R10.64] ;  /* 0x060000000aab7fae */ /* 0x0005e6000b981a06 */
[----:B------:R-:W-:Y:S05]  /*16730*/  IADD3.X R7, PT, PT, R9, R0, RZ, P1, !PT ;  /* 0x0000000009077210 */ /* 0x000fea0000ffe4ff */
[----:B------:R-:W-:Y:S01]  /*16740*/  LDGSTS.E.BYPASS.LTC128B.128 [R171+0x6800], desc[UR6][R8.64] ;  /* 0x0680000008ab7fae */ /* 0x000fe2000b981a06 */
[----:B-1----:R-:W-:Y:S04]  /*16750*/  IADD3 R4, P0, PT, R6, R12, RZ ;  /* 0x0000000c06047210 */ /* 0x002fe80007f1e0ff */
[----:B------:R-:W-:Y:S03]  /*16760*/  IADD3.X R5, PT, PT, R7, R0, RZ, P0, !PT ;  /* 0x0000000007057210 */ /* 0x000fe600007fe4ff */
[----:B------:R-:W-:Y:S01]  /*16770*/  LDGSTS.E.BYPASS.LTC128B.128 [R171+0x7000], desc[UR6][R6.64] ;  /* 0x0700000006ab7fae */ /* 0x000fe2000b981a06 */
[----:B-----5:R-:W-:Y:S04]  /*16780*/  IADD3 R2, P1, PT, R4, R12, RZ ;  /* 0x0000000c04027210 */ /* 0x020fe80007f3e0ff */
[----:B------:R-:W-:Y:S03]  /*16790*/  IADD3.X R3, PT, PT, R5, R0, RZ, P1, !PT ;  /* 0x0000000005037210 */ /* 0x000fe60000ffe4ff */
[----:B------:R-:W-:Y:S01]  /*167a0*/  LDGSTS.E.BYPASS.LTC128B.128 [R171+0x7800], desc[UR6][R4.64] ;  /* 0x0780000004ab7fae */ /* 0x000fe2000b981a06 */
[----:B--2---:R-:W-:Y:S04]  /*167b0*/  IADD3 R10, P0, PT, R2, R12, RZ ;  /* 0x0000000c020a7210 */ /* 0x004fe80007f1e0ff */
        /* <DEDUP_REMOVED lines=8> */
[----:B------:R-:W2:Y:S08]  /*16840*/  LDSM.16.M88.4 R24, [R166+0x1800] ;  /* 0x00180000a618783b */ /* 0x000eb00000000200 */
        /* <DEDUP_REMOVED lines=19> */
[C---:B--2---:R-:W-:Y:S08]  /*16980*/  HMMA.16816.F32.BF16 R20, R128.reuse, R24, RZ ;  /* 0x000000188014723c */ /* 0x044ff000000418ff */
        /* <DEDUP_REMOVED lines=379> */
[----:B------:R-:W-:Y:S02]  /*18140*/  ISETP.GE.U32.AND P2, PT, R3, R9, PT ;  /* 0x000000090300720c */ /* 0x000fe40003f46070 */
[----:B------:R-:W-:Y:S09]  /*18150*/  LOP3.LUT R3, RZ, R10, RZ, 0x33, !PT ;  /* 0x0000000aff037212 */ /* 0x000ff200078e33ff */
        /* <DEDUP_REMOVED lines=13> */
[----:B------:R3:W2:Y:S01]  /*18230*/  LDG.E R7, desc[UR6][R2.64] ;  /* 0x0000000602077981 */ /* 0x0006a2000c1e1900 */
[----:B-1----:R-:W1:Y:S03]  /*18240*/  LDC.64 R4, c[0x0][0x3b8] ;  /* 0x0000ee00ff047b82 */ /* 0x002e660000000a00 */
        /* <DEDUP_REMOVED lines=13> */
.L_x_1757:
        /* <DEDUP_REMOVED lines=30> */
.L_x_1756:
        /* <DEDUP_REMOVED lines=650> */
.L_x_1754:
[----:B------:R-:W2:Y:S04]  /*1ada0*/  LDL.LU R29, [R1] ;  /* 0x00000000011d7983 */ /* 0x000ea80000300800 */
[----:B------:R-:W1:Y:S04]  /*1adb0*/  SHFL.BFLY PT, R2, R225, 0x2, 0x1f ;  /* 0x0c401f00e1027f89 */ /* 0x000e6800000e0000 */
[----:B------:R-:W3:Y:S01]  /*1adc0*/  SHFL.BFLY PT, R0, R224, 0x2, 0x1f ;  /* 0x0c401f00e0007f89 */ /* 0x000ee200000e0000 */
[----:B------:R-:W4:Y:S01]  /*1add0*/  S2R R24, SR_TID.X ;  /* 0x0000000000187919 */ /* 0x000f220000002100 */
[----:B------:R-:W5:Y:S08]  /*1ade0*/  S2UR UR4, SR_CgaCtaId ;  /* 0x00000000000479c3 */ /* 0x000f700000008800 */
[----:B------:R-:W4:Y:S01]  /*1adf0*/  LDC.U8 R14, c[0x0][0x548] ;  /* 0x00015200ff0e7b82 */ /* 0x000f220000000000 */
[----:B------:R-:W2:Y:S01]  /*1ae00*/  LDL R28, [R1+0x8] ;  /* 0x00000800011c7983 */ /* 0x000ea20000100800 */
[----:B------:R-:W-:Y:S01]  /*1ae10*/  UMOV UR5, 0x400 ;  /* 0x0000040000057882 */ /* 0x000fe20000000000 */
[----:B------:R-:W2:Y:S01]  /*1ae20*/  LDCU.64 UR8, c[0x0][0x408] ;  /* 0x00008100ff0877ac */ /* 0x000ea20008000a00 */
[----:B------:R-:W-:Y:S01]  /*1ae30*/  BSSY.RECONVERGENT B0, `(.L_x_1759) ;  /* 0x0000072000007945 */ /* 0x000fe20003800200 */
[----:B------:R-:W4:Y:S01]  /*1ae40*/  S2R R30, SR_CTAID.Y ;  /* 0x00000000001e7919 */ /* 0x000f220000002600 */
[----:B-1----:R-:W-:-:S02]  /*1ae50*/  FADD.FTZ R2, R2, R225 ;  /* 0x000000e102027221 */ /* 0x002fc40000010000 */
[----:B------:R-:W1:Y:S01]  /*1ae60*/  LDC R26, c[0x0][0x434] ;  /* 0x00010d00ff1a7b82 */ /* 0x000e620000000800 */
[----:B------:R-:W1:Y:S01]  /*1ae70*/  S2R R27, SR_CTAID.X ;  /* 0x00000000001b7919 */ /* 0x000e620000002500 */
[----:B---3--:R-:W-:Y:S01]  /*1ae80*/  FADD.FTZ R0, R0, R224 ;  /* 0x000000e000007221 */ /* 0x008fe20000010000 */
[----:B------:R-:W3:Y:S01]  /*1ae90*/  SHFL.BFLY PT, R12, R2, 0x1, 0x1f ;  /* 0x0c201f00020c7f89 */ /* 0x000ee200000e0000 */
[----:B-----5:R-:W-:-:S03]  /*1aea0*/  ULEA UR4, UR4, UR5, 0x18 ;  /* 0x0000000504047291 */ /* 0x020fc6000f8ec0ff */
[----:B------:R-:W5:Y:S01]  /*1aeb0*/  SHFL.BFLY PT, R4, R0, 0x1, 0x1f ;  /* 0x0c201f0000047f89 */ /* 0x000f6200000e0000 */
[----:B------:R-:W1:Y:S01]  /*1aec0*/  S2R R25, SR_CTAID.Z ;  /* 0x0000000000197919 */ /* 0x000e620000002700 */
[----:B----4-:R-:W-:Y:S02]  /*1aed0*/  SHF.L.U32 R6, R24, 0x4, RZ ;  /* 0x0000000418067819 */ /* 0x010fe400000006ff */
[----:B------:R-:W-:Y:S02]  /*1aee0*/  ISETP.NE.AND P4, PT, R14, RZ, PT ;  /* 0x000000ff0e00720c */ /* 0x000fe40003f85270 */
[----:B------:R-:W-:Y:S01]  /*1aef0*/  LOP3.LUT P6, RZ, R24, 0x3, RZ, 0xc0, !PT ;  /* 0x0000000318ff7812 */ /* 0x000fe200078cc0ff */
[----:B---3--:R-:W-:Y:S01]  /*1af00*/  FADD.FTZ R12, R2, R12 ;  /* 0x0000000c020c7221 */ /* 0x008fe20000010000 */
[----:B------:R-:W-:-:S09]  /*1af10*/  SHF.L.U32 R2, R24, 0x1, RZ ;  /* 0x0000000118027819 */ /* 0x000fd200000006ff */
[----:B------:R-:W3:Y:S01]  /*1af20*/  @!P4 LDC R17, c[0x0][0x3e0] ;  /* 0x0000f800ff11cb82 */ /* 0x000ee20000000800 */
[----:B------:R-:W4:Y:S01]  /*1af30*/  MUFU.RCP R5, R12 ;  /* 0x0000000c00057308 */ /* 0x000f220000001000 */
[----:B-----5:R-:W-:Y:S01]  /*1af40*/  FADD.FTZ R16, R0, R4 ;  /* 0x0000000400107221 */ /* 0x020fe20000010000 */
[----:B------:R-:W-:Y:S02]  /*1af50*/  LOP3.LUT R0, R2, 0x6, RZ, 0xc0, !PT ;  /* 0x0000000602007812 */ /* 0x000fe400078ec0ff */
[----:B------:R-:W-:Y:S02]  /*1af60*/  SHF.L.U32 R2, R24, 0x3, RZ ;  /* 0x0000000318027819 */ /* 0x000fe400000006ff */
[----:B------:R-:W-:Y:S02]  /*1af70*/  LOP3.LUT R0, R0, 0x3e00, R6, 0xf8, !PT ;  /* 0x00003e0000007812 */ /* 0x000fe400078ef806 */
[----:B------:R-:W5:Y:S01]  /*1af80*/  MUFU.RCP R4, R16 ;  /* 0x0000001000047308 */ /* 0x000f620000001000 */
[----:B------:R-:W-:-:S02]  /*1af90*/  LOP3.LUT R6, R2, 0xc0, RZ, 0xc0, !PT ;  /* 0x000000c002067812 */ /* 0x000fc400078ec0ff */
[----:B------:R-:W-:Y:S02]  /*1afa0*/  LOP3.LUT R0, R0, 0x20, R2, 0xf8, !PT ;  /* 0x0000002000007812 */ /* 0x000fe400078ef802 */
[----:B------:R-:W-:Y:S02]  /*1afb0*/  LOP3.LUT R2, R6, 0x18, R24, 0xf8, !PT ;  /* 0x0000001806027812 */ /* 0x000fe400078ef818 */
[----:B------:R-:W-:Y:S02]  /*1afc0*/  FSETP.NE.FTZ.AND P2, PT, R12, RZ, PT ;  /* 0x000000ff0c00720b */ /* 0x000fe40003f55000 */
[----:B------:R-:W-:Y:S02]  /*1afd0*/  LOP3.LUT R13, R0, R2, RZ, 0xfc, !PT ;  /* 0x00000002000d7212 */ /* 0x000fe400078efcff */
[----:B------:R-:W-:Y:S02]  /*1afe0*/  FSETP.NE.FTZ.AND P1, PT, R16, RZ, PT ;  /* 0x000000ff1000720b */ /* 0x000fe40003f35000 */
[----:B----4-:R-:W-:-:S02]  /*1aff0*/  FSEL R2, R5, 1, P2 ;  /* 0x3f80000005027808 */ /* 0x010fc40001000000 */
[----:B-1----:R-:W-:Y:S02]  /*1b000*/  SHF.L.U32 R27, R27, 0x6, RZ ;  /* 0x000000061b1b7819 */ /* 0x002fe400000006ff */
[----:B-----5:R-:W-:Y:S01]  /*1b010*/  FSEL R0, R4, 1, P1 ;  /* 0x3f80000004007808 */ /* 0x020fe20000800000 */
[C---:B------:R-:W-:Y:S01]  /*1b020*/  FMUL.FTZ R136, R2.reuse, R136 ;  /* 0x0000008802887220 */ /* 0x040fe20000410000 */
[----:B------:R-:W-:Y:S01]  /*1b030*/  FMUL.FTZ R137, R2, R137 ;  /* 0x0000008902897220 */ /* 0x000fe20000410000 */
[----:B------:R-:W-:Y:S02]  /*1b040*/  IMAD.SHL.U32 R4, R24, 0x4, RZ ;  /* 0x0000000418047824 */ /* 0x000fe400078e00ff */
        /* <DEDUP_REMOVED lines=15> */
[----:B------:R-:W1:Y:S01]  /*1b140*/  @P2 LDC R14, c[0x0][0x458] ;  /* 0x00011600ff0e2b82 */ /* 0x000e620000000800 */
[----:B------:R-:W-:Y:S01]  /*1b150*/  LEA R0, R13, UR4, 0x1 ;  /* 0x000000040d007c11 */ /* 0x000fe2000f8e08ff */
[----:B------:R-:W-:Y:S01]  /*1b160*/  @P2 MUFU.LG2 R15, R12 ;  /* 0x0000000c000f2308 */ /* 0x000fe20000000c00 */
[----:B------:R-:W-:-:S02]  /*1b170*/  LOP3.LUT R21, R4, 0x20, RZ, 0xc0, !PT ;  /* 0x0000002004157812 */ /* 0x000fc400078ec0ff */
[----:B------:R-:W-:Y:S01]  /*1b180*/  LOP3.LUT R13, R4, 0x40, RZ, 0xc0, !PT ;  /* 0x00000040040d7812 */ /* 0x000fe200078ec0ff */
[----:B------:R4:W-:Y:S01]  /*1b190*/  STS [R0], R2 ;  /* 0x0000000200007388 */ /* 0x0009e20000000800 */
[----:B------:R-:W-:Y:S02]  /*1b1a0*/  F2FP.BF16.F32.PACK_AB R7, R7, R138 ;  /* 0x0000008a0707723e */ /* 0x000fe400000010ff */
[----:B------:R-:W-:Y:S01]  /*1b1b0*/  F2FP.BF16.F32.PACK_AB R6, R6, R140 ;  /* 0x0000008c0606723e */ /* 0x000fe200000010ff */
[----:B------:R-:W5:Y:S01]  /*1b1c0*/  @P1 MUFU.LG2 R12, R16 ;  /* 0x00000010000c1308 */ /* 0x000f620000000c00 */
[----:B------:R-:W-:Y:S01]  /*1b1d0*/  F2FP.BF16.F32.PACK_AB R5, R5, R142 ;  /* 0x0000008e0505723e */ /* 0x000fe200000010ff */
[----:B------:R3:W-:Y:S01]  /*1b1e0*/  STS [R0+0x200], R7 ;  /* 0x0002000700007388 */ /* 0x0007e20000000800 */
[----:B------:R-:W-:Y:S02]  /*1b1f0*/  IADD3 R4, PT, PT, R0, -R21, RZ ;  /* 0x8000001500047210 */ /* 0x000fe40007ffe0ff */
[----:B------:R-:W-:-:S02]  /*1b200*/  F2FP.BF16.F32.PACK_AB R11, R11, R144 ;  /* 0x000000900b0b723e */ /* 0x000fc400000010ff */
[----:B------:R-:W-:Y:S01]  /*1b210*/  F2FP.BF16.F32.PACK_AB R10, R10, R146 ;  /* 0x000000920a0a723e */ /* 0x000fe200000010ff */
[----:B------:R5:W-:Y:S01]  /*1b220*/  STS [R4+0x10], R6 ;  /* 0x0000100604007388 */ /* 0x000be20000000800 */
[----:B------:R-:W-:Y:S02]  /*1b230*/  F2FP.BF16.F32.PACK_AB R9, R9, R148 ;  /* 0x000000940909723e */ /* 0x000fe400000010ff */
[----:B------:R-:W-:Y:S01]  /*1b240*/  F2FP.BF16.F32.PACK_AB R8, R8, R150 ;  /* 0x000000960808723e */ /* 0x000fe200000010ff */
[----:B------:R-:W-:Y:S01]  /*1b250*/  STS [R4+0x210], R5 ;  /* 0x0002100504007388 */ /* 0x000fe20000000800 */
[----:B----4-:R-:W-:Y:S02]  /*1b260*/  IADD3 R2, PT, PT, R0, -R13, RZ ;  /* 0x8000000d00027210 */ /* 0x010fe40007ffe0ff */
[----:B------:R-:W4:Y:S03]  /*1b270*/  @P1 LDC R13, c[0x0][0x458] ;  /* 0x00011600ff0d1b82 */ /* 0x000f260000000800 */
[----:B------:R-:W-:Y:S01]  /*1b280*/  STS [R2+0x20], R11 ;  /* 0x0000200b02007388 */ /* 0x000fe20000000800 */
[----:B---3--:R-:W-:Y:S01]  /*1b290*/  IMAD.IADD R0, R2, 0x1, -R21 ;  /* 0x0000000102007824 */ /* 0x008fe200078e0a15 */
[----:B------:R-:W-:-:S02]  /*1b2a0*/  MOV R7, 0x7f800000 ;  /* 0x7f80000000077802 */ /* 0x000fc40000000f00 */
[----:B------:R3:W-:Y:S01]  /*1b2b0*/  STS [R2+0x220], R10 ;  /* 0x0002200a02007388 */ /* 0x0007e20000000800 */
[----:B-----5:R-:W-:-:S03]  /*1b2c0*/  IMAD.MOV.U32 R6, RZ, RZ, 0x7f800000 ;  /* 0x7f800000ff067424 */ /* 0x020fc600078e00ff */
[----:B------:R-:W-:Y:S04]  /*1b2d0*/  STS [R0+0x30], R9 ;  /* 0x0000300900007388 */ /* 0x000fe80000000800 */
[----:B------:R5:W-:Y:S01]  /*1b2e0*/  STS [R0+0x230], R8 ;  /* 0x0002300800007388 */ /* 0x000be20000000800 */
[----:B---3--:R-:W-:-:S04]  /*1b2f0*/  @!P4 IMAD R2, R30, R17, R25 ;  /* 0x000000111e02c224 */ /* 0x008fc800078e0219 */
[----:B------:R-:W-:Y:S02]  /*1b300*/  @!P4 IMAD R2, R2, R26, RZ ;  /* 0x0000001a0202c224 */ /* 0x000fe400078e02ff */
[----:B-----5:R-:W-:-:S04]  /*1b310*/  @P1 FMUL.FTZ R0, R12, 0.69314718246459960938 ;  /* 0x3f3172180c001820 */ /* 0x020fc80000410000 */
[----:B----4-:R-:W-:Y:S01]  /*1b320*/  @P1 FFMA.FTZ R6, R3, R13, R0 ;  /* 0x0000000d03061223 */ /* 0x010fe20000010000 */
[----:B------:R-:W-:Y:S01]  /*1b330*/  BAR.SYNC.DEFER_BLOCKING 0x0 ;  /* 0x0000000000007b1d */ /* 0x000fe20000010000 */
[C---:B--2---:R-:W-:Y:S02]  /*1b340*/  ISETP.NE.AND P0, PT, R29.reuse, -0x1, PT ;  /* 0xffffffff1d00780c */ /* 0x044fe40003f05270 */
[----:B------:R-:W-:-:S11]  /*1b350*/  ISETP.NE.OR P5, PT, R29, -0x1, !P4 ;  /* 0xffffffff1d00780c */ /* 0x000fd600067a5670 */
[----:B------:R-:W2:Y:S08]  /*1b360*/  @!P0 LDC.64 R18, c[0x0][0x400] ;  /* 0x00010000ff128b82 */ /* 0x000eb00000000a00 */
[----:B------:R-:W3:Y:S01]  /*1b370*/  @P0 LDC.64 R22, c[0x0][0x408] ;  /* 0x00010200ff160b82 */ /* 0x000ee20000000a00 */
[----:B------:R-:W-:-:S04]  /*1b380*/  IADD3 R16, PT, PT, -R27, R28, RZ ;  /* 0x0000001c1b107210 */ /* 0x000fc80007ffe1ff */
[----:B------:R-:W-:Y:S01]  /*1b390*/  ISETP.GE.AND P3, PT, R226, R16, PT ;  /* 0x00000010e200720c */ /* 0x000fe20003f66270 */
[C---:B--2---:R-:W-:Y:S02]  /*1b3a0*/  @!P0 IMAD.WIDE.U32 R4, R30.reuse, R18, RZ ;  /* 0x000000121e048225 */ /* 0x044fe400078e00ff */
[----:B------:R-:W2:Y:S02]  /*1b3b0*/  @P4 LDC R18, c[0x0][0x454] ;  /* 0x00011500ff124b82 */ /* 0x000ea40000000800 */
[----:B------:R-:W-:Y:S02]  /*1b3c0*/  @!P0 IMAD R19, R30, R19, R5 ;  /* 0x000000131e138224 */ /* 0x000fe400078e0205 */
[----:B------:R-:W-:Y:S01]  /*1b3d0*/  @P2 FMUL.FTZ R5, R15, 0.69314718246459960938 ;  /* 0x3f3172180f052820 */ /* 0x000fe20000410000 */
[----:B------:R-:W-:Y:S01]  /*1b3e0*/  @!P0 MOV R8, R4 ;  /* 0x0000000400088202 */ /* 0x000fe20000000f00 */
[----:B---3--:R-:W-:-:S04]  /*1b3f0*/  @P0 IMAD.WIDE.U32 R10, R29, R22, RZ ;  /* 0x000000161d0a0225 */ /* 0x008fc800078e00ff */
[----:B-1----:R-:W-:Y:S01]  /*1b400*/  @P2 FFMA.FTZ R7, R20, R14, R5 ;  /* 0x0000000e14072223 */ /* 0x002fe20000010005 */
[----:B------:R-:W-:Y:S02]  /*1b410*/  @P0 IMAD R19, R29, R23, R11 ;  /* 0x000000171d130224 */ /* 0x000fe400078e020b */
[----:B------:R-:W-:-:S05]  /*1b420*/  @!P5 IMAD R29, R30, R26, RZ ;  /* 0x0000001a1e1dd224 */ /* 0x000fca00078e02ff */
[----:B------:R1:W-:Y:S01]  /*1b430*/  @!P5 STL [R1], R29 ;  /* 0x0000001d0100d387 */ /* 0x0003e20000100800 */
[----:B--2---:R-:W-:Y:S01]  /*1b440*/  @P4 IMAD R2, R25, R18, R29 ;  /* 0x0000001219024224 */ /* 0x004fe200078e021d */
[----:B-1----:R-:W-:Y:S06]  /*1b450*/  @P6 BRA `(.L_x_1760) ;  /* 0x00000000003c6947 */ /* 0x002fec0003800000 */
        /* <DEDUP_REMOVED lines=15> */
.L_x_1760:
[----:B------:R-:W-:Y:S05]  /*1b550*/  BSYNC.RECONVERGENT B0 ;  /* 0x0000000000007941 */ /* 0x000fea0003800200 */
.L_x_1759:
[----:B------:R-:W-:Y:S01]  /*1b560*/  MOV R133, RZ ;  /* 0x000000ff00857202 */ /* 0x000fe20000000f00 */
[----:B------:R-:W2:Y:S01]  /*1b570*/  LDCU.64 UR4, c[0x0][0x410] ;  /* 0x00008200ff0477ac */ /* 0x000ea20008000a00 */
[----:B------:R-:W-:Y:S01]  /*1b580*/  @P0 MOV R8, R10 ;  /* 0x0000000a00080202 */ /* 0x000fe20000000f00 */
[----:B------:R-:W3:Y:S01]  /*1b590*/  LDS.128 R12, [R171] ;  /* 0x00000000ab0c7984 */ /* 0x000ee20000000c00 */
[----:B-1----:R-:W-:-:S04]  /*1b5a0*/  IMAD.WIDE.U32 R2, R27, UR8, R132 ;  /* 0x000000081b027c25 */ /* 0x002fc8000f8e0084 */
[----:B------:R-:W-:Y:S01]  /*1b5b0*/  IMAD R0, R27, UR9, R3 ;  /* 0x000000091b007c24 */ /* 0x000fe2000f8e0203 */
[----:B------:R-:W-:Y:S02]  /*1b5c0*/  IADD3 R2, P0, PT, R8, R2, RZ ;  /* 0x0000000208027210 */ /* 0x000fe40007f1e0ff */
[----:B------:R-:W1:Y:S02]  /*1b5d0*/  @!P3 LDC.64 R8, c[0x0][0x3f0] ;  /* 0x0000fc00ff08bb82 */ /* 0x000e640000000a00 */
[----:B------:R-:W-:Y:S02]  /*1b5e0*/  IADD3.X R3, PT, PT, R19, R0, RZ, P0, !PT ;  /* 0x0000000013037210 */ /* 0x000fe400007fe4ff */
[----:B------:R-:W-:Y:S01]  /*1b5f0*/  IADD3 R0, PT, PT, R226, 0x20, RZ ;  /* 0x00000020e2007810 */ /* 0x000fe20007ffe0ff */
[----:B--2---:R-:W-:-:S03]  /*1b600*/  IMAD.WIDE.U32 R4, R25, UR4, R2 ;  /* 0x0000000419047c25 */ /* 0x004fc6000f8e0002 */
[----:B------:R-:W-:Y:S02]  /*1b610*/  ISETP.GE.AND P1, PT, R0, R16, PT ;  /* 0x000000100000720c */ /* 0x000fe40003f26270 */
[----:B------:R2:W4:Y:S01]  /*1b620*/  LDS.128 R16, [R171+0x800] ;  /* 0x00080000ab107984 */ /* 0x0005220000000c00 */
[----:B------:R-:W-:Y:S01]  /*1b630*/  IMAD R3, R25, UR5, R5 ;  /* 0x0000000519037c24 */ /* 0x000fe2000f8e0205 */
[----:B------:R-:W-:-:S05]  /*1b640*/  @!P3 MOV R2, R4 ;  /* 0x000000040002b202 */ /* 0x000fca0000000f00 */
[----:B------:R-:W-:-:S04]  /*1b650*/  @!P3 IMAD.WIDE.U32 R6, R226, UR8, R2 ;  /* 0x00000008e206bc25 */ /* 0x000fc8000f8e0002 */
[----:B------:R-:W-:Y:S01]  /*1b660*/  @!P3 IMAD R7, R226, UR9, R7 ;  /* 0x00000009e207bc24 */ /* 0x000fe2000f8e0207 */
[----:B-1----:R-:W-:-:S04]  /*1b670*/  @!P3 LEA R8, P0, R6, R8, 0x1 ;  /* 0x000000080608b211 */ /* 0x002fc800078008ff */
[----:B------:R-:W-:-:S05]  /*1b680*/  @!P3 LEA.HI.X R9, R6, R9, R7, 0x1, P0 ;  /* 0x000000090609b211 */ /* 0x000fca00000f0c07 */
[----:B---3--:R2:W-:Y:S01]  /*1b690*/  @!P3 STG.E.128 desc[UR6][R8.64], R12 ;  /* 0x0000000c0800b986 */ /* 0x0085e2000c101d06 */
[----:B----4-:R-:W-:Y:S05]  /*1b6a0*/  @P1 EXIT ;  /* 0x000000000000194d */ /* 0x010fea0003800000 */
        /* <DEDUP_REMOVED lines=12> */
.L_x_1761:
        /* <DEDUP_REMOVED lines=9> */
.L_x_4891:


//--------------------- .text._ZN5flash24flash_fwd_splitkv_kernelI23Flash_fwd_kernel_traitsILi32ELi64ELi256ELi4ELb0ELb0EN7cutlass10bfloat16_tE19Flash_kernel_traitsILi32ELi64ELi256ELi4ES3_EELb1ELb0ELb1ELb0ELb0ELb0ELb0ELb1EEEvNS_16Flash_fwd_paramsE --------------------------
	.section	.text._ZN5flash24flash_fwd_splitkv_kernelI23Flash_fwd_kernel_traitsILi32ELi64ELi256ELi4ELb0ELb0EN7cutlass10bfloat16_tE19Flash_kernel_traitsILi32ELi64ELi256ELi4ES3_EELb1ELb0ELb1ELb0ELb0ELb0ELb0ELb1EEEvNS_16Flash_fwd_paramsE,"ax",@progbits
	.align	128
        .global         _ZN5flash24flash_fwd_splitkv_kernelI23Flash_fwd_kernel_traitsILi32ELi64ELi256ELi4ELb0ELb0EN7cutlass10bfloat16_tE19Flash_kernel_traitsILi32ELi64ELi256ELi4ES3_EELb1ELb0ELb1ELb0ELb0ELb0ELb0ELb1EEEvNS_16Flash_fwd_paramsE
        .type           _ZN5flash24flash_fwd_splitkv_kernelI23Flash_fwd_kernel_traitsILi32ELi64ELi256ELi4ELb0ELb0EN7cutlass10bfloat16_tE19Flash_kernel_traitsILi32ELi64ELi256ELi4ES3_EELb1ELb0ELb1ELb0ELb0ELb0ELb0ELb1EEEvNS_16Flash_fwd_paramsE,@function
        .size           _ZN5flash24flash_fwd_splitkv_kernelI23Flash_fwd_kernel_traitsILi32ELi64ELi256ELi4ELb0ELb0EN7cutlass10bfloat16_tE19Flash_kernel_traitsILi32ELi64ELi256ELi4ES3_EELb1ELb0ELb1ELb0ELb0ELb0ELb0ELb1EEEvNS_16Flash_fwd_paramsE,(.L_x_4892 - _ZN5flash24flash_fwd_splitkv_kernelI23Flash_fwd_kernel_traitsILi32ELi64ELi256ELi4ELb0ELb0EN7cutlass10bfloat16_tE19Flash_kernel_traitsILi32ELi64ELi256ELi4ES3_EELb1ELb0ELb1ELb0ELb0ELb0ELb0ELb1EEEvNS_16Flash_fwd_paramsE)
        .other          _ZN5flash24flash_fwd_splitkv_kernelI23Flash_fwd_kernel_traitsILi32ELi64ELi256ELi4ELb0ELb0EN7cutlass10bfloat16_tE19Flash_kernel_traitsILi32ELi64ELi256ELi4ES3_EELb1ELb0ELb1ELb0ELb0ELb0ELb0ELb1EEEvNS_16Flash_fwd_paramsE,@"STO_CUDA_ENTRY STV_DEFAULT"
_ZN5flash24flash_fwd_splitkv_kernelI23Flash_fwd_kernel_traitsILi32ELi64ELi256ELi4ELb0ELb0EN7cutlass10bfloat16_tE19Flash_kernel_traitsILi32ELi64ELi256ELi4ES3_EELb1ELb0ELb1ELb0ELb0ELb0ELb0ELb1EEEvNS_16Flash_fwd_paramsE:
.text._ZN5flash24flash_fwd_splitkv_kernelI23Flash_fwd_kernel_traitsILi32ELi64ELi256ELi4ELb0ELb0EN7cutlass10bfloat16_tE19Flash_kernel_traitsILi32ELi64ELi256ELi4ES3_EELb1ELb0ELb1ELb0ELb0ELb0ELb0ELb1EEEvNS_16Flash_fwd_paramsE:
        /* <DEDUP_REMOVED lines=51> */
.L_x_1762:
        /* <DEDUP_REMOVED lines=9> */
[----:B------:R-:W1:Y:S01]  /*03c0*/  S2R R70, SR_TID.X ;  /* 0x0000000000467919 */ /* 0x000e620000002100 */
[----:B------:R-:W-:Y:S02]  /*03d0*/  IMAD.MOV.U32 R7, RZ, RZ, R73 ;  /* 0x000000ffff077224 */ /* 0x000fe400078e0049 */
        /* <DEDUP_REMOVED lines=28> */
[----:B------:R-:W-:Y:S02]  /*05a0*/  IADD3 R6, PT, PT, R70, 0x20, RZ ;  /* 0x0000002046067810 */ /* 0x000fe40007ffe0ff */
        /* <DEDUP_REMOVED lines=27> */
[----:B-1----:R-:W-:Y:S01]  /*0760*/  IADD3 R5, P0, PT, R70, 0x20, RZ ;  /* 0x0000002046057810 */ /* 0x002fe20007f1e0ff */
[----:B------:R-:W1:Y:S03]  /*0770*/  LDCU.64 UR4, c[0x0][0x3f0] ;  /* 0x00007e00ff0477ac */ /* 0x000e660008000a00 */
[----:B------:R-:W-:-:S05]  /*0780*/  IADD3.X R11, PT, PT, RZ, RZ, RZ, P0, !PT ;  /* 0x000000ffff0b7210 */ /* 0x000fca00007fe4ff */
[----:B------:R-:W-:Y:S01]  /*0790*/  IMAD R0, R11, R2, RZ ;  /* 0x000000020b007224 */ /* 0x000fe200078e02ff */
[----:B------:R-:W-:-:S03]  /*07a0*/  MOV R11, R13 ;  /* 0x0000000d000b7202 */ /* 0x000fc60000000f00 */
[C---:B------:R-:W-:Y:S02]  /*07b0*/  IMAD R3, R5.reuse, R3, R0 ;  /* 0x0000000305037224 */ /* 0x040fe400078e0200 */
[----:B------:R-:W-:-:S03]  /*07c0*/  IMAD.WIDE.U32 R10, R5, R2, R10 ;  /* 0x00000002050a7225 */ /* 0x000fc600078e000a */
[----:B-1----:R-:W-:Y:S02]  /*07d0*/  LEA R2, P0, R10, UR4, 0x1 ;  /* 0x000000040a027c11 */ /* 0x002fe4000f8008ff */
[----:B------:R-:W-:-:S04]  /*07e0*/  IADD3 R3, PT, PT, R11, R3, RZ ;  /* 0x000000030b037210 */ /* 0x000fc80007ffe0ff */
[----:B------:R-:W-:-:S05]  /*07f0*/  LEA.HI.X R3, R10, UR5, R3, 0x1, P0 ;  /* 0x000000050a037c11 */ /* 0x000fca00080f0c03 */
[----:B------:R2:W-:Y:S02]  /*0800*/  STG.E.128 desc[UR6][R2.64], RZ ;  /* 0x000000ff02007986 */ /* 0x0005e4000c101d06 */
.L_x_1765:
[----:B------:R-:W-:Y:S05]  /*0810*/  BSYNC.RECONVERGENT B0 ;  /* 0x0000000000007941 */ /* 0x000fea0003800200 */
.L_x_1764:
        /* <DEDUP_REMOVED lines=14> */
.L_x_1763:
        /* <DEDUP_REMOVED lines=10> */
.L_x_1766:
[----:B------:R-:W-:Y:S05]  /*09a0*/  BRA.U !UP0, `(.L_x_1767) ;  /* 0x0000000508907547 */ /* 0x000fea000b800000 */
[----:B-----5:R-:W1:Y:S01]  /*09b0*/  LDC R7, c[0x0][0x4f0] ;  /* 0x00013c00ff077b82 */ /* 0x020e620000000800 */
[----:B------:R-:W-:Y:S01]  /*09c0*/  LEA R8, R58, 0xffffff00, 0x8 ;  /* 0xffffff003a087811 */ /* 0x000fe200078e40ff */
[----:B------:R-:W2:Y:S01]  /*09d0*/  LDCU.64 UR4, c[0x0][0x4e8] ;  /* 0x00009d00ff0477ac */ /* 0x000ea20008000a00 */
[----:B------:R-:W3:Y:S01]  /*09e0*/  LDCU.64 UR8, c[0x0][0x3a0] ;  /* 0x00007400ff0877ac */ /* 0x000ee20008000a00 */
[----:B------:R-:W4:Y:S01]  /*09f0*/  LDCU.64 UR14, c[0x0][0x3b8] ;  /* 0x00007700ff0e77ac */ /* 0x000f220008000a00 */
        /* <DEDUP_REMOVED lines=10> */
[----:B------:R-:W-:-:S06]  /*0aa0*/  IMAD.HI.U32 R0, R5, R0, R4 ;  /* 0x0000000005007227 */ /* 0x000fcc00078e0004 */
[----:B------:R-:W-:-:S04]  /*0ab0*/  IMAD.HI.U32 R5, R0, R3, RZ ;  /* 0x0000000300057227 */ /* 0x000fc800078e00ff */
[----:B------:R-:W-:-:S04]  /*0ac0*/  IMAD.MOV R0, RZ, RZ, -R5 ;  /* 0x000000ffff007224 */ /* 0x000fc800078e0a05 */
[----:B------:R-:W-:Y:S01]  /*0ad0*/  IMAD R3, R2, R0, R3 ;  /* 0x0000000002037224 */ /* 0x000fe200078e0203 */
[----:B------:R-:W-:-:S04]  /*0ae0*/  LOP3.LUT R0, R8, R7, RZ, 0x3c, !PT ;  /* 0x0000000708007212 */ /* 0x000fc800078e3cff */
[----:B------:R-:W-:Y:S02]  /*0af0*/  ISETP.GT.U32.AND P0, PT, R2, R3, PT ;  /* 0x000000030200720c */ /* 0x000fe40003f04070 */
[----:B------:R-:W-:-:S11]  /*0b00*/  ISETP.GE.AND P2, PT, R0, RZ, PT ;  /* 0x000000ff0000720c */ /* 0x000fd60003f46270 */
[----:B------:R-:W-:Y:S01]  /*0b10*/  @!P0 IADD3 R3, PT, PT, R3, -R2, RZ ;  /* 0x8000000203038210 */ /* 0x000fe20007ffe0ff */
[----:B------:R-:W-:-:S03]  /*0b20*/  @!P0 VIADD R5, R5, 0x1 ;  /* 0x0000000105058836 */ /* 0x000fc60000000000 */
[----:B------:R-:W-:Y:S01]  /*0b30*/  ISETP.GE.U32.AND P1, PT, R3, R2, PT ;  /* 0x000000020300720c */ /* 0x000fe20003f26070 */
[----:B--2---:R-:W-:-:S04]  /*0b40*/  IMAD.WIDE.U32 R2, R73, UR4, RZ ;  /* 0x0000000449027c25 */ /* 0x004fc8000f8e00ff */
[----:B------:R-:W-:Y:S01]  /*0b50*/  IMAD R219, R73, UR5, R3 ;  /* 0x0000000549db7c24 */ /* 0x000fe2000f8e0203 */
[C---:B------:R-:W-:Y:S01]  /*0b60*/  LEA R218, P0, R2.reuse, UR12, 0x2 ;  /* 0x0000000c02da7c11 */ /* 0x040fe2000f8010ff */
[----:B------:R-:W1:Y:S01]  /*0b70*/  LDC R3, c[0x0][0x3e8] ;  /* 0x0000fa00ff037b82 */ /* 0x000e620000000800 */
[----:B------:R-:W2:Y:S02]  /*0b80*/  LDCU.64 UR4, c[0x0][0x3a8] ;  /* 0x00007500ff0477ac */ /* 0x000ea40008000a00 */
[----:B------:R-:W-:-:S03]  /*0b90*/  LEA.HI.X R219, R2, UR13, R219, 0x2, P0 ;  /* 0x0000000d02db7c11 */ /* 0x000fc600080f14db */
[----:B------:R-:W-:-:S05]  /*0ba0*/  @P1 IADD3 R5, PT, PT, R5, 0x1, RZ ;  /* 0x0000000105051810 */ /* 0x000fca0007ffe0ff */
[----:B------:R-:W-:Y:S01]  /*0bb0*/  @!P2 IMAD.MOV R5, RZ, RZ, -R5 ;  /* 0x000000ffff05a224 */ /* 0x000fe200078e0a05 */
[----:B------:R-:W-:-:S05]  /*0bc0*/  @!P3 LOP3.LUT R5, RZ, R7, RZ, 0x33, !PT ;  /* 0x00000007ff05b212 */ /* 0x000fca00078e33ff */
[----:B------:R-:W-:-:S06]  /*0bd0*/  IMAD.WIDE R10, R5, 0x4, R218 ;  /* 0x00000004050a7825 */ /* 0x000fcc00078e02da */
[----:B------:R3:W2:Y:S01]  /*0be0*/  LDG.E R10, desc[UR6][R10.64] ;  /* 0x000000060a0a7981 */ /* 0x0006a2000c1e1900 */
[----:B-1----:R-:W-:Y:S02]  /*0bf0*/  IABS R2, R3 ;  /* 0x0000000300027213 */ /* 0x002fe40000000000 */
[----:B------:R-:W-:Y:S02]  /*0c00*/  IADD3 R5, PT, PT, -R5, RZ, RZ ;  /* 0x000000ff05057210 */ /* 0x000fe40007ffe1ff */
[----:B------:R-:W1:Y:S01]  /*0c10*/  I2F.RP R6, R2 ;  /* 0x0000000200067306 */ /* 0x000e620000209400 */
[----:B------:R-:W-:Y:S02]  /*0c20*/  ISETP.NE.AND P2, PT, R3, RZ, PT ;  /* 0x000000ff0300720c */ /* 0x000fe40003f45270 */
[----:B------:R-:W-:Y:S02]  /*0c30*/  IMAD R8, R7, R5, R8 ;  /* 0x0000000507087224 */ /* 0x000fe400078e0208 */
[----:B----4-:R-:W-:-:S03]  /*0c40*/  IMAD.U32 R5, RZ, RZ, UR15 ;  /* 0x0000000fff057e24 */ /* 0x010fc6000f8e00ff */
[----:B------:R-:W-:Y:S01]  /*0c50*/  SHF.R.S32.HI R7, RZ, 0x1f, R8 ;  /* 0x0000001fff077819 */ /* 0x000fe20000011408 */
[----:B-1----:R-:W1:Y:S02]  /*0c60*/  MUFU.RCP R14, R6 ;  /* 0x00000006000e7308 */ /* 0x002e640000001000 */
[----:B-1----:R-:W-:Y:S02]  /*0c70*/  IADD3 R14, PT, PT, R14, 0xffffffe, RZ ;  /* 0x0ffffffe0e0e7810 */ /* 0x002fe40007ffe0ff */
[----:B------:R-:W-:-:S04]  /*0c80*/  LOP3.LUT R6, RZ, R3, RZ, 0x33, !PT ;  /* 0x00000003ff067212 */ /* 0x000fc800078e33ff */
[----:B------:R-:W1:Y:S02]  /*0c90*/  F2I.FTZ.U32.TRUNC.NTZ R15, R14 ;  /* 0x0000000e000f7305 */ /* 0x000e64000021f000 */
[----:B-1----:R-:W-:Y:S01]  /*0ca0*/  IMAD.MOV R0, RZ, RZ, -R15 ;  /* 0x000000ffff007224 */ /* 0x002fe200078e0a0f */
[----:B------:R-:W-:-:S03]  /*0cb0*/  MOV R14, RZ ;  /* 0x000000ff000e7202 */ /* 0x000fc60000000f00 */
[----:B------:R-:W-:Y:S01]  /*0cc0*/  IMAD R4, R0, R2, RZ ;  /* 0x0000000200047224 */ /* 0x000fe200078e02ff */
[----:B------:R-:W-:-:S03]  /*0cd0*/  IABS R0, R130 ;  /* 0x0000008200007213 */ /* 0x000fc60000000000 */
[----:B------:R-:W-:-:S04]  /*0ce0*/  IMAD.HI.U32 R15, R15, R4, R14 ;  /* 0x000000040f0f7227 */ /* 0x000fc800078e000e */
[----:B------:R-:W-:-:S04]  /*0cf0*/  IMAD.MOV.U32 R4, RZ, RZ, R0 ;  /* 0x000000ffff047224 */ /* 0x000fc800078e0000 */
[----:B------:R-:W-:-:S05]  /*0d00*/  IMAD.HI.U32 R0, R15, R4, RZ ;  /* 0x000000040f007227 */ /* 0x000fca00078e00ff */
[----:B------:R-:W-:-:S05]  /*0d10*/  IADD3 R9, PT, PT, -R0, RZ, RZ ;  /* 0x000000ff00097210 */ /* 0x000fca0007ffe1ff */
[----:B---3--:R-:W-:Y:S01]  /*0d20*/  IMAD R11, R2, R9, R4 ;  /* 0x00000009020b7224 */ /* 0x008fe200078e0204 */
[----:B------:R-:W-:-:S04]  /*0d30*/  MOV R4, UR14 ;  /* 0x0000000e00047c02 */ /* 0x000fc80008000f00 */
[----:B------:R-:W-:-:S13]  /*0d40*/  ISETP.GT.U32.AND P0, PT, R2, R11, PT ;  /* 0x0000000b0200720c */ /* 0x000fda0003f04070 */
[----:B------:R-:W-:Y:S01]  /*0d50*/  @!P0 IMAD.IADD R11, R11, 0x1, -R2 ;  /* 0x000000010b0b8824 */ /* 0x000fe200078e0a02 */
[----:B------:R-:W-:-:S04]  /*0d60*/  @!P0 IADD3 R0, PT, PT, R0, 0x1, RZ ;  /* 0x0000000100008810 */ /* 0x000fc80007ffe0ff */
[----:B------:R-:W-:Y:S02]  /*0d70*/  ISETP.GE.U32.AND P1, PT, R11, R2, PT ;  /* 0x000000020b00720c */ /* 0x000fe40003f26070 */
[----:B------:R-:W-:-:S04]  /*0d80*/  LOP3.LUT R2, R130, R3, RZ, 0x3c, !PT ;  /* 0x0000000382027212 */ /* 0x000fc800078e3cff */
[----:B------:R-:W-:-:S07]  /*0d90*/  ISETP.GE.AND P4, PT, R2, RZ, PT ;  /* 0x000000ff0200720c */ /* 0x000fce0003f86270 */
[----:B------:R-:W-:Y:S02]  /*0da0*/  @P1 IADD3 R0, PT, PT, R0, 0x1, RZ ;  /* 0x0000000100001810 */ /* 0x000fe40007ffe0ff */
[----:B--2---:R-:W-:Y:S01]  /*0db0*/  SHF.R.S32.HI R9, RZ, 0x1f, R10 ;  /* 0x0000001fff097819 */ /* 0x004fe2000001140a */
[----:B------:R-:W-:-:S04]  /*0dc0*/  IMAD.WIDE.U32 R18, R10, UR8, RZ ;  /* 0x000000080a127c25 */ /* 0x000fc8000f8e00ff */
[C---:B------:R-:W-:Y:S02]  /*0dd0*/  IMAD R11, R9.reuse, UR8, RZ ;  /* 0x00000008090b7c24 */ /* 0x040fe4000f8e02ff */
[----:B------:R-:W-:Y:S02]  /*0de0*/  IMAD R9, R9, UR4, RZ ;  /* 0x0000000409097c24 */ /* 0x000fe4000f8e02ff */
[C---:B------:R-:W-:Y:S01]  /*0df0*/  IMAD R16, R10.reuse, UR9, R11 ;  /* 0x000000090a107c24 */ /* 0x040fe2000f8e020b */
[----:B------:R-:W1:Y:S01]  /*0e00*/  LDCU.128 UR8, c[0x0][0x3d0] ;  /* 0x00007a00ff0877ac */ /* 0x000e620008000c00 */
[C---:B------:R-:W-:Y:S02]  /*0e10*/  IMAD R14, R10.reuse, UR5, R9 ;  /* 0x000000050a0e7c24 */ /* 0x040fe4000f8e0209 */
[----:B------:R-:W-:Y:S01]  /*0e20*/  IMAD.WIDE.U32 R10, R10, UR4, RZ ;  /* 0x000000040a0a7c25 */ /* 0x000fe2000f8e00ff */
[----:B------:R-:W2:Y:S03]  /*0e30*/  LDCU.64 UR4, c[0x0][0x3c0] ;  /* 0x00007800ff0477ac */ /* 0x000ea60008000a00 */
[----:B------:R-:W-:Y:S01]  /*0e40*/  IMAD.IADD R17, R19, 0x1, R16 ;  /* 0x0000000113117824 */ /* 0x000fe200078e0210 */
[----:B------:R-:W-:Y:S01]  /*0e50*/  IADD3 R15, PT, PT, R11, R14, RZ ;  /* 0x0000000e0b0f7210 */ /* 0x000fe20007ffe0ff */
[----:B------:R-:W-:Y:S01]  /*0e60*/  IMAD R9, R7, R4, RZ ;  /* 0x0000000407097224 */ /* 0x000fe200078e02ff */
[----:B------:R-:W-:Y:S01]  /*0e70*/  MOV R11, R0 ;  /* 0x00000000000b7202 */ /* 0x000fe20000000f00 */
[----:B------:R-:W-:Y:S01]  /*0e80*/  IMAD.MOV.U32 R16, RZ, RZ, R18 ;  /* 0x000000ffff107224 */ /* 0x000fe200078e0012 */
[----:B------:R-:W-:Y:S01]  /*0e90*/  MOV R14, R10 ;  /* 0x0000000a000e7202 */ /* 0x000fe20000000f00 */
[----:B------:R-:W-:-:S02]  /*0ea0*/  IMAD R9, R8, R5, R9 ;  /* 0x0000000508097224 */ /* 0x000fc400078e0209 */
[----:B------:R-:W-:Y:S02]  /*0eb0*/  @!P4 IMAD.MOV R11, RZ, RZ, -R11 ;  /* 0x000000ffff0bc224 */ /* 0x000fe400078e0a0b */
[----:B------:R-:W-:-:S03]  /*0ec0*/  IMAD.WIDE.U32 R16, R8, R4, R16 ;  /* 0x0000000408107225 */ /* 0x000fc600078e0010 */
[----:B------:R-:W-:Y:S02]  /*0ed0*/  SEL R10, R6, R11, !P2 ;  /* 0x0000000b060a7207 */ /* 0x000fe40005000000 */
[----:B--2---:R-:W-:Y:S02]  /*0ee0*/  MOV R2, UR4 ;  /* 0x0000000400027c02 */ /* 0x004fe40008000f00 */
[----:B------:R-:W-:Y:S02]  /*0ef0*/  MOV R3, UR5 ;  /* 0x0000000500037c02 */ /* 0x000fe40008000f00 */
[----:B------:R-:W-:Y:S01]  /*0f00*/  IADD3 R17, PT, PT, R17, R9, RZ ;  /* 0x0000000911117210 */ /* 0x000fe20007ffe0ff */
[-C--:B------:R-:W-:Y:S02]  /*0f10*/  IMAD R7, R7, R2.reuse, RZ ;  /* 0x0000000207077224 */ /* 0x080fe400078e02ff */
[----:B------:R-:W-:-:S04]  /*0f20*/  IMAD.WIDE.U32 R14, R8, R2, R14 ;  /* 0x00000002080e7225 */ /* 0x000fc800078e000e */
[----:B------:R-:W-:Y:S01]  /*0f30*/  IMAD R7, R8, R3, R7 ;  /* 0x0000000308077224 */ /* 0x000fe200078e0207 */
[----:B------:R-:W-:Y:S01]  /*0f40*/  SHF.R.S32.HI R8, RZ, 0x1f, R10 ;  /* 0x0000001fff087819 */ /* 0x000fe2000001140a */
[----:B-1----:R-:W-:-:S04]  /*0f50*/  IMAD.WIDE.U32 R16, R10, UR8, R16 ;  /* 0x000000080a107c25 */ /* 0x002fc8000f8e0010 */
[----:B------:R-:W-:Y:S02]  /*0f60*/  IMAD.IADD R15, R15, 0x1, R7 ;  /* 0x000000010f0f7824 */ /* 0x000fe400078e0207 */
[C---:B------:R-:W-:Y:S02]  /*0f70*/  IMAD R7, R8.reuse, UR8, RZ ;  /* 0x0000000808077c24 */ /* 0x040fe4000f8e02ff */
[----:B------:R-:W-:Y:S02]  /*0f80*/  IMAD R9, R8, UR10, RZ ;  /* 0x0000000a08097c24 */ /* 0x000fe4000f8e02ff */
[C---:B------:R-:W-:Y:S02]  /*0f90*/  IMAD R7, R10.reuse, UR9, R7 ;  /* 0x000000090a077c24 */ /* 0x040fe4000f8e0207 */
[C---:B------:R-:W-:Y:S02]  /*0fa0*/  IMAD R9, R10.reuse, UR11, R9 ;  /* 0x0000000b0a097c24 */ /* 0x040fe4000f8e0209 */
[----:B------:R-:W-:Y:S01]  /*0fb0*/  IMAD.WIDE.U32 R14, R10, UR10, R14 ;  /* 0x0000000a0a0e7c25 */ /* 0x000fe2000f8e000e */
[----:B------:R-:W-:-:S04]  /*0fc0*/  IADD3 R11, PT, PT, R17, R7, RZ ;  /* 0x00000007110b7210 */ /* 0x000fc80007ffe0ff */
[----:B------:R-:W-:Y:S01]  /*0fd0*/  IADD3 R10, PT, PT, R15, R9, RZ ;  /* 0x000000090f0a7210 */ /* 0x000fe20007ffe0ff */
[----:B------:R-:W-:Y:S06]  /*0fe0*/  BRA `(.L_x_1768) ;  /* 0x00000004005c7947 */ /* 0x000fec0003800000 */
.L_x_1767:
[----:B------:R-:W-:-:S13]  /*0ff0*/  ISETP.NE.AND P0, PT, R9, -0x1, PT ;  /* 0xffffffff0900780c */ /* 0x000fda0003f05270 */
        /* <DEDUP_REMOVED lines=13> */
[----:B------:R-:W-:Y:S05]  /*10d0*/  BRA `(.L_x_1770) ;  /* 0x0000000000187947 */ /* 0x000fea0003800000 */
.L_x_1769:
[----:B------:R-:W2:Y:S01]  /*10e0*/  LDC.64 R4, c[0x0][0x3b8] ;  /* 0x0000ee00ff047b82 */ /* 0x000ea20000000a00 */
[----:B-1----:R-:W-:-:S05]  /*10f0*/  IADD3 R2, PT, PT, R0, R9, RZ ;  /* 0x0000000900027210 */ /* 0x002fca0007ffe0ff */
[C---:B--2---:R-:W-:Y:S02]  /*1100*/  IMAD R15, R2.reuse, R5, RZ ;  /* 0x00000005020f7224 */ /* 0x044fe400078e02ff */
[----:B------:R-:W-:-:S05]  /*1110*/  IMAD.WIDE.U32 R2, R2, R4, RZ ;  /* 0x0000000402027225 */ /* 0x000fca00078e00ff */
[----:B------:R-:W-:Y:S02]  /*1120*/  IADD3 R15, PT, PT, R3, R15, RZ ;  /* 0x0000000f030f7210 */ /* 0x000fe40007ffe0ff */
[----:B------:R-:W-:Y:S02]  /*1130*/  MOV R14, R2 ;  /* 0x00000002000e7202 */ /* 0x000fe40000000f00 */
.L_x_1770:
        /* <DEDUP_REMOVED lines=12> */
[----:B------:R-:W-:Y:S01]  /*1200*/  IADD3 R17, PT, PT, R17, R6, RZ ;  /* 0x0000000611117210 */ /* 0x000fe20007ffe0ff */
[----:B------:R-:W-:Y:S06]  /*1210*/  BRA `(.L_x_1772) ;  /* 0x0000000000187947 */ /* 0x000fec0003800000 */
.L_x_1771:
[----:B------:R-:W1:Y:S01]  /*1220*/  LDC.64 R2, c[0x0][0x3c0] ;  /* 0x0000f000ff027b82 */ /* 0x000e620000000a00 */
[----:B------:R-:W-:-:S05]  /*1230*/  IADD3 R0, PT, PT, R0, R9, RZ ;  /* 0x0000000900007210 */ /* 0x000fca0007ffe0ff */
[C---:B-1----:R-:W-:Y:S02]  /*1240*/  IMAD R17, R0.reuse, R3, RZ ;  /* 0x0000000300117224 */ /* 0x042fe400078e02ff */
[----:B-----5:R-:W-:-:S05]  /*1250*/  IMAD.WIDE.U32 R6, R0, R2, RZ ;  /* 0x0000000200067225 */ /* 0x020fca00078e00ff */
[----:B------:R-:W-:Y:S02]  /*1260*/  IADD3 R17, PT, PT, R7, R17, RZ ;  /* 0x0000001107117210 */ /* 0x000fe40007ffe0ff */
[----:B------:R-:W-:-:S07]  /*1270*/  MOV R16, R6 ;  /* 0x0000000600107202 */ /* 0x000fce0000000f00 */
.L_x_1772:
[----:B------:R-:W1:Y:S01]  /*1280*/  LDC R21, c[0x0][0x3e8] ;  /* 0x0000fa00ff157b82 */ /* 0x000e620000000800 */
[----:B------:R-:W-:Y:S02]  /*1290*/  MOV R8, RZ ;  /* 0x000000ff00087202 */ /* 0x000fe40000000f00 */
[----:B------:R-:W-:Y:S02]  /*12a0*/  CS2R R218, SRZ ;  /* 0x0000000000da7805 */ /* 0x000fe4000001ff00 */
[----:B-1----:R-:W-:Y:S02]  /*12b0*/  IABS R6, R21 ;  /* 0x0000001500067213 */ /* 0x002fe40000000000 */
[----:B------:R-:W-:Y:S02]  /*12c0*/  ISETP.NE.AND P2, PT, R21, RZ, PT ;  /* 0x000000ff1500720c */ /* 0x000fe40003f45270 */
[----:B------:R-:W1:Y:S08]  /*12d0*/  I2F.RP R10, R6 ;  /* 0x00000006000a7306 */ /* 0x000e700000209400 */
[----:B-1----:R-:W1:Y:S02]  /*12e0*/  MUFU.RCP R9, R10 ;  /* 0x0000000a00097308 */ /* 0x002e640000001000 */
[----:B-1----:R-:W-:Y:S01]  /*12f0*/  IADD3 R9, PT, PT, R9, 0xffffffe, RZ ;  /* 0x0ffffffe09097810 */ /* 0x002fe20007ffe0ff */
[----:B------:R-:W1:Y:S05]  /*1300*/  LDC.64 R10, c[0x0][0x3d8] ;  /* 0x0000f600ff0a7b82 */ /* 0x000e6a0000000a00 */
[----:B------:R-:W2:Y:S02]  /*1310*/  F2I.FTZ.U32.TRUNC.NTZ R9, R9 ;  /* 0x0000000900097305 */ /* 0x000ea4000021f000 */
[----:B--2---:R-:W-:-:S04]  /*1320*/  IMAD.MOV R0, RZ, RZ, -R9 ;  /* 0x000000ffff007224 */ /* 0x004fc800078e0a09 */
[----:B------:R-:W-:Y:S01]  /*1330*/  IMAD R7, R0, R6, RZ ;  /* 0x0000000600077224 */ /* 0x000fe200078e02ff */
[----:B------:R-:W-:-:S03]  /*1340*/  IABS R0, R130 ;  /* 0x0000008200007213 */ /* 0x000fc60000000000 */
[----:B------:R-:W-:-:S04]  /*1350*/  IMAD.HI.U32 R7, R9, R7, R8 ;  /* 0x0000000709077227 */ /* 0x000fc800078e0008 */
[----:B------:R-:W-:-:S04]  /*1360*/  IMAD.MOV.U32 R8, RZ, RZ, R0 ;  /* 0x000000ffff087224 */ /* 0x000fc800078e0000 */
[----:B------:R-:W-:-:S05]  /*1370*/  IMAD.HI.U32 R0, R7, R8, RZ ;  /* 0x0000000807007227 */ /* 0x000fca00078e00ff */
[----:B------:R-:W-:-:S05]  /*1380*/  IADD3 R7, PT, PT, -R0, RZ, RZ ;  /* 0x000000ff00077210 */ /* 0x000fca0007ffe1ff */
[C---:B------:R-:W-:Y:S02]  /*1390*/  IMAD R7, R6.reuse, R7, R8 ;  /* 0x0000000706077224 */ /* 0x040fe400078e0208 */
[----:B------:R-:W2:Y:S03]  /*13a0*/  LDC.64 R8, c[0x0][0x3d0] ;  /* 0x0000f400ff087b82 */ /* 0x000ea60000000a00 */
[----:B------:R-:W-:-:S13]  /*13b0*/  ISETP.GT.U32.AND P0, PT, R6, R7, PT ;  /* 0x000000070600720c */ /* 0x000fda0003f04070 */
[----:B------:R-:W-:Y:S01]  /*13c0*/  @!P0 IMAD.IADD R7, R7, 0x1, -R6 ;  /* 0x0000000107078824 */ /* 0x000fe200078e0a06 */
[----:B------:R-:W-:-:S04]  /*13d0*/  @!P0 IADD3 R0, PT, PT, R0, 0x1, RZ ;  /* 0x0000000100008810 */ /* 0x000fc80007ffe0ff */
[----:B------:R-:W-:Y:S02]  /*13e0*/  ISETP.GE.U32.AND P1, PT, R7, R6, PT ;  /* 0x000000060700720c */ /* 0x000fe40003f26070 */
[-C--:B------:R-:W-:Y:S02]  /*13f0*/  LOP3.LUT R6, R130, R21.reuse, RZ, 0x3c, !PT ;  /* 0x0000001582067212 */ /* 0x080fe400078e3cff */
[----:B------:R-:W-:Y:S02]  /*1400*/  LEA R7, R58, 0xffffff00, 0x8 ;  /* 0xffffff003a077811 */ /* 0x000fe400078e40ff */
[----:B------:R-:W-:Y:S02]  /*1410*/  ISETP.GE.AND P4, PT, R6, RZ, PT ;  /* 0x000000ff0600720c */ /* 0x000fe40003f86270 */
[----:B------:R-:W-:Y:S01]  /*1420*/  LOP3.LUT R6, RZ, R21, RZ, 0x33, !PT ;  /* 0x00000015ff067212 */ /* 0x000fe200078e33ff */
[----:B------:R-:W-:-:S04]  /*1430*/  IMAD.WIDE.U32 R16, R7, R2, R16 ;  /* 0x0000000207107225 */ /* 0x000fc800078e0010 */
[----:B------:R-:W-:Y:S02]  /*1440*/  @P1 VIADD R0, R0, 0x1 ;  /* 0x0000000100001836 */ /* 0x000fe40000000000 */
[----:B------:R-:W-:-:S03]  /*1450*/  IMAD R17, R7, R3, R17 ;  /* 0x0000000307117224 */ /* 0x000fc600078e0211 */
[----:B------:R-:W-:-:S05]  /*1460*/  MOV R19, R0 ;  /* 0x0000000000137202 */ /* 0x000fca0000000f00 */
[----:B------:R-:W-:-:S05]  /*1470*/  @!P4 IMAD.MOV R19, RZ, RZ, -R19 ;  /* 0x000000ffff13c224 */ /* 0x000fca00078e0a13 */
[----:B------:R-:W-:Y:S01]  /*1480*/  SEL R12, R6, R19, !P2 ;  /* 0x00000013060c7207 */ /* 0x000fe20005000000 */
[----:B------:R-:W-:-:S03]  /*1490*/  IMAD.WIDE.U32 R18, R7, R4, R14 ;  /* 0x0000000407127225 */ /* 0x000fc600078e000e */
[----:B------:R-:W-:Y:S01]  /*14a0*/  SHF.R.S32.HI R15, RZ, 0x1f, R12 ;  /* 0x0000001fff0f7819 */ /* 0x000fe2000001140c */
[----:B------:R-:W-:Y:S02]  /*14b0*/  IMAD R19, R7, R5, R19 ;  /* 0x0000000507137224 */ /* 0x000fe400078e0213 */
[----:B-1----:R-:W-:-:S04]  /*14c0*/  IMAD.WIDE.U32 R16, R12, R10, R16 ;  /* 0x0000000a0c107225 */ /* 0x002fc800078e0010 */
[C---:B------:R-:W-:Y:S01]  /*14d0*/  IMAD R7, R15.reuse, R10, RZ ;  /* 0x0000000a0f077224 */ /* 0x040fe200078e02ff */
[----:B------:R-:W-:Y:S01]  /*14e0*/  MOV R14, R16 ;  /* 0x00000010000e7202 */ /* 0x000fe20000000f00 */
[-C--:B--2---:R-:W-:Y:S02]  /*14f0*/  IMAD R15, R15, R8.reuse, RZ ;  /* 0x000000080f0f7224 */ /* 0x084fe400078e02ff */
[----:B------:R-:W-:-:S04]  /*1500*/  IMAD.WIDE.U32 R18, R12, R8, R18 ;  /* 0x000000080c127225 */ /* 0x000fc800078e0012 */
[C---:B------:R-:W-:Y:S01]  /*1510*/  IMAD R9, R12.reuse, R9, R15 ;  /* 0x000000090c097224 */ /* 0x040fe200078e020f */
[----:B------:R-:W-:Y:S01]  /*1520*/  MOV R16, R18 ;  /* 0x0000001200107202 */ /* 0x000fe20000000f00 */
[----:B------:R-:W-:-:S03]  /*1530*/  IMAD R7, R12, R11, R7 ;  /* 0x0000000b0c077224 */ /* 0x000fc600078e0207 */
[----:B------:R-:W-:Y:S01]  /*1540*/  IADD3 R11, PT, PT, R19, R9, RZ ;  /* 0x00000009130b7210 */ /* 0x000fe20007ffe0ff */
[----:B------:R-:W-:-:S07]  /*1550*/  IMAD.IADD R10, R17, 0x1, R7 ;  /* 0x00000001110a7824 */ /* 0x000fce00078e0207 */
.L_x_1768:
[----:B------:R-:W-:Y:S01]  /*1560*/  IMAD.MOV.U32 R7, RZ, RZ, RZ ;  /* 0x000000ffff077224 */ /* 0x000fe200078e00ff */
[----:B------:R-:W-:Y:S01]  /*1570*/  ISETP.NE.AND P0, PT, R212, -0x1, PT ;  /* 0xffffffffd400780c */ /* 0x000fe20003f05270 */
[----:B------:R-:W1:Y:S01]  /*1580*/  LDC.64 R128, c[0x0][0x3b0] ;  /* 0x0000ec00ff807b82 */ /* 0x000e620000000a00 */
[----:B------:R-:W2:Y:S03]  /*1590*/  LDCU.64 UR4, c[0x0][0x3c8] ;  /* 0x00007900ff0477ac */ /* 0x000ea60008000a00 */
[----:B------:R3:W5:Y:S01]  /*15a0*/  @P5 LDG.E R7, desc[UR6][R134.64] ;  /* 0x0000000686075981 */ /* 0x000762000c1e1900 */
[----:B------:R-:W-:Y:S01]  /*15b0*/  SHF.L.U32 R66, R70, 0x3, RZ ;  /* 0x0000000346427819 */ /* 0x000fe200000006ff */
[----:B------:R-:W-:Y:S01]  /*15c0*/  IMAD.MOV.U32 R133, RZ, RZ, RZ ;  /* 0x000000ffff857224 */ /* 0x000fe200078e00ff */
[----:B------:R-:W-:Y:S01]  /*15d0*/  SHF.R.U32.HI R132, RZ, 0x2, R70 ;  /* 0x00000002ff847819 */ /* 0x000fe20000011646 */
[----:B------:R-:W4:Y:S01]  /*15e0*/  LDCU.64 UR8, c[0x0][0x388] ;  /* 0x00007100ff0877ac */ /* 0x000f220008000a00 */
[----:B------:R-:W-:Y:S01]  /*15f0*/  LOP3.LUT R12, R66, 0x18, RZ, 0xc0, !PT ;  /* 0x00000018420c7812 */ /* 0x000fe200078ec0ff */
[----:B------:R-:W-:Y:S01]  /*1600*/  IMAD.SHL.U32 R67, R2, 0x20, RZ ;  /* 0x0000002002437824 */ /* 0x000fe200078e00ff */
[----:B------:R-:W-:Y:S01]  /*1610*/  SHF.L.U64.HI R68, R4, 0x5, R5 ;  /* 0x0000000504447819 */ /* 0x000fe20000010205 */
[----:B------:R-:W2:Y:S01]  /*1620*/  @!P0 LDC.64 R8, c[0x0][0x398] ;  /* 0x0000e600ff088b82 */ /* 0x000ea20000000a00 */
[----:B------:R-:W-:Y:S01]  /*1630*/  IADD3 R20, P1, PT, R12, R16, RZ ;  /* 0x000000100c147210 */ /* 0x000fe20007f3e0ff */
[----:B------:R-:W-:Y:S01]  /*1640*/  IMAD.WIDE.U32 R16, R13, 0x40, R132 ;  /* 0x000000400d107825 */ /* 0x000fe200078e0084 */
[----:B------:R-:W-:-:S02]  /*1650*/  SHF.L.U32 R71, R4, 0x5, RZ ;  /* 0x0000000504477819 */ /* 0x000fc400000006ff */
[----:B------:R-:W-:Y:S02]  /*1660*/  IADD3.X R21, PT, PT, RZ, R11, RZ, P1, !PT ;  /* 0x0000000bff157210 */ /* 0x000fe40000ffe4ff */
[----:B------:R-:W-:Y:S01]  /*1670*/  SHF.L.U32 R59, R58, 0x8, RZ ;  /* 0x000000083a3b7819 */ /* 0x000fe200000006ff */
[----:B------:R-:W3:Y:S01]  /*1680*/  LDC R11, c[0x0][0x450] ;  /* 0x00011400ff0b7b82 */ /* 0x000ee20000000800 */
[----:B------:R-:W-:Y:S01]  /*1690*/  SHF.L.U64.HI R64, R2, 0x5, R3 ;  /* 0x0000000502407819 */ /* 0x000fe20000010203 */
[----:B------:R-:W-:Y:S01]  /*16a0*/  IMAD.WIDE.U32 R20, R132, R4, R20 ;  /* 0x0000000484147225 */ /* 0x000fe200078e0014 */
[----:B------:R-:W-:-:S03]  /*16b0*/  LOP3.LUT R119, R66, 0x20, RZ, 0xc0, !PT ;  /* 0x0000002042777812 */ /* 0x000fc600078ec0ff */
[----:B------:R-:W-:Y:S01]  /*16c0*/  IMAD.SHL.U32 R4, R70, 0x4, RZ ;  /* 0x0000000446047824 */ /* 0x000fe200078e00ff */
[----:B------:R-:W-:Y:S01]  /*16d0*/  SHF.L.U32 R80, R20, 0x1, RZ ;  /* 0x0000000114507819 */ /* 0x000fe200000006ff */
[----:B------:R-:W-:Y:S02]  /*16e0*/  IMAD R81, R132, R5, R21 ;  /* 0x0000000584517224 */ /* 0x000fe400078e0215 */
[----:B------:R-:W-:Y:S01]  /*16f0*/  VIADD R76, R59, 0xffffff00 ;  /* 0xffffff003b4c7836 */ /* 0x000fe20000000000 */
[----:B------:R-:W-:Y:S02]  /*1700*/  LOP3.LUT R4, R4, 0xc, RZ, 0xc0, !PT ;  /* 0x0000000c04047812 */ /* 0x000fe400078ec0ff */
[----:B------:R-:W-:Y:S02]  /*1710*/  SHF.L.U64.HI R81, R20, 0x1, R81 ;  /* 0x0000000114517819 */ /* 0x000fe40000010251 */
[----:B----4-:R-:W-:Y:S01]  /*1720*/  IADD3 R80, P1, PT, R80, UR8, RZ ;  /* 0x0000000850507c10 */ /* 0x010fe2000ff3e0ff */
[----:B--2---:R-:W-:-:S03]  /*1730*/  @!P0 IMAD.WIDE.U32 R18, R73, R8, RZ ;  /* 0x0000000849128225 */ /* 0x004fc600078e00ff */
[----:B------:R-:W-:Y:S01]  /*1740*/  IADD3.X R81, PT, PT, R81, UR9, RZ, P1, !PT ;  /* 0x0000000951517c10 */ /* 0x000fe20008ffe4ff */
[----:B------:R-:W-:Y:S01]  /*1750*/  @!P0 IMAD R9, R73, R9, R19 ;  /* 0x0000000949098224 */ /* 0x000fe200078e0213 */
[----:B------:R-:W-:Y:S01]  /*1760*/  MOV R214, R80 ;  /* 0x0000005000d67202 */ /* 0x000fe20000000f00 */
[----:B------:R-:W-:Y:S01]  /*1770*/  @!P0 IMAD.MOV.U32 R8, RZ, RZ, R18 ;  /* 0x000000ffff088224 */ /* 0x000fe200078e0012 */
[----:B------:R-:W-:Y:S01]  /*1780*/  MOV R215, R81 ;  /* 0x0000005100d77202 */ /* 0x000fe20000000f00 */
[----:B-1----:R-:W-:Y:S01]  /*1790*/  @P0 IMAD.WIDE.U32 R18, R212, R128, RZ ;  /* 0x00000080d4120225 */ /* 0x002fe200078e00ff */
[----:B---3--:R-:W-:-:S03]  /*17a0*/  LEA.HI R11, R11, R11, RZ, 0x1 ;  /* 0x0000000b0b0b7211 */ /* 0x008fc600078f08ff */
[----:B------:R-:W-:Y:S01]  /*17b0*/  @P0 IMAD.MOV.U32 R8, RZ, RZ, R18 ;  /* 0x000000ffff080224 */ /* 0x000fe200078e0012 */
[----:B------:R-:W-:Y:S01]  /*17c0*/  SHF.R.S32.HI R11, RZ, 0x1, R11 ;  /* 0x00000001ff0b7819 */ /* 0x000fe2000001140b */
[----:B------:R-:W-:Y:S01]  /*17d0*/  @P0 IMAD R9, R212, R129, R19 ;  /* 0x00000081d4090224 */ /* 0x000fe200078e0213 */
[C---:B------:R-:W-:Y:S02]  /*17e0*/  IADD3 R18, P0, PT, R12.reuse, R14, RZ ;  /* 0x0000000e0c127210 */ /* 0x040fe40007f1e0ff */
[----:B------:R-:W-:Y:S01]  /*17f0*/  IADD3 R8, P3, PT, R12, R8, RZ ;  /* 0x000000080c087210 */ /* 0x000fe20007f7e0ff */
[C---:B------:R-:W-:Y:S02]  /*1800*/  IMAD R117, R132.reuse, R11, R4 ;  /* 0x0000000b84757224 */ /* 0x040fe400078e0204 */
[----:B------:R-:W-:Y:S02]  /*1810*/  IMAD.X R19, RZ, RZ, R10, P0 ;  /* 0x000000ffff137224 */ /* 0x000fe400000e060a */
[----:B------:R-:W-:Y:S01]  /*1820*/  IMAD.X R9, RZ, RZ, R9, P3 ;  /* 0x000000ffff097224 */ /* 0x000fe200018e0609 */
[----:B------:R-:W-:Y:S01]  /*1830*/  SHF.R.S32.HI R102, RZ, 0x1f, R117 ;  /* 0x0000001fff667819 */ /* 0x000fe20000011475 */
[----:B------:R-:W-:-:S04]  /*1840*/  IMAD.WIDE.U32 R18, R132, R2, R18 ;  /* 0x0000000284127225 */ /* 0x000fc800078e0012 */
[----:B------:R-:W-:-:S04]  /*1850*/  IMAD.WIDE.U32 R14, R130, UR4, R8 ;  /* 0x00000004820e7c25 */ /* 0x000fc8000f8e0008 */
[----:B------:R-:W-:Y:S01]  /*1860*/  IMAD R9, R130, UR5, R15 ;  /* 0x0000000582097c24 */ /* 0x000fe2000f8e020f */
[----:B------:R-:W1:Y:S01]  /*1870*/  LDCU.64 UR4, c[0x0][0x390] ;  /* 0x00007200ff0477ac */ /* 0x000e620008000a00 */
[----:B------:R-:W-:Y:S02]  /*1880*/  IMAD R8, R17, R128, RZ ;  /* 0x0000008011087224 */ /* 0x000fe400078e02ff */
[----:B------:R-:W-:Y:S02]  /*1890*/  IMAD R79, R132, R3, R19 ;  /* 0x00000003844f7224 */ /* 0x000fe400078e0213 */
[----:B------:R-:W-:Y:S02]  /*18a0*/  IMAD R77, R16, R129, R8 ;  /* 0x00000081104d7224 */ /* 0x000fe400078e0208 */
[----:B------:R-:W-:Y:S01]  /*18b0*/  IMAD.MOV.U32 R8, RZ, RZ, R14 ;  /* 0x000000ffff087224 */ /* 0x000fe200078e000e */
[C---:B------:R-:W-:Y:S01]  /*18c0*/  SHF.L.U64.HI R79, R18.reuse, 0x1, R79 ;  /* 0x00000001124f7819 */ /* 0x040fe2000001024f */
[----:B------:R-:W-:-:S02]  /*18d0*/  IMAD.SHL.U32 R78, R18, 0x2, RZ ;  /* 0x00000002124e7824 */ /* 0x000fc400078e00ff */
[----:B------:R-:W-:Y:S01]  /*18e0*/  IMAD.WIDE.U32 R128, R16, R128, R8 ;  /* 0x0000008010807225 */ /* 0x000fe200078e0008 */
[----:B------:R-:W-:-:S03]  /*18f0*/  SHF.R.S32.HI R8, RZ, 0x1f, R69 ;  /* 0x0000001fff087819 */ /* 0x000fc60000011445 */
[----:B------:R-:W-:Y:S01]  /*1900*/  IMAD.IADD R115, R4, 0x1, R117 ;  /* 0x0000000104737824 */ /* 0x000fe200078e0275 */
[----:B------:R-:W-:Y:S02]  /*1910*/  LEA.HI R8, R8, R69, RZ, 0x8 ;  /* 0x0000004508087211 */ /* 0x000fe400078f40ff */
[----:B-1----:R-:W-:Y:S02]  /*1920*/  IADD3 R78, P0, PT, R78, UR4, RZ ;  /* 0x000000044e4e7c10 */ /* 0x002fe4000ff1e0ff */
[----:B------:R-:W-:Y:S02]  /*1930*/  SHF.R.S32.HI R75, RZ, 0x8, R8 ;  /* 0x00000008ff4b7819 */ /* 0x000fe40000011408 */
[----:B------:R-:W-:Y:S01]  /*1940*/  IADD3.X R79, PT, PT, R79, UR5, RZ, P0, !PT ;  /* 0x000000054f4f7c10 */ /* 0x000fe200087fe4ff */
[----:B------:R-:W-:Y:S01]  /*1950*/  IMAD.MOV.U32 R216, RZ, RZ, R78 ;  /* 0x000000ffffd87224 */ /* 0x000fe200078e004e */
[----:B------:R-:W-:Y:S02]  /*1960*/  ISETP.GE.AND P0, PT, R75, R58, PT ;  /* 0x0000003a4b00720c */ /* 0x000fe40003f06270 */
[----:B------:R-:W-:Y:S01]  /*1970*/  SHF.R.S32.HI R101, RZ, 0x1f, R115 ;  /* 0x0000001fff657819 */ /* 0x000fe20000011473 */
[----:B------:R-:W-:Y:S01]  /*1980*/  IMAD.MOV.U32 R217, RZ, RZ, R79 ;  /* 0x000000ffffd97224 */ /* 0x000fe200078e004f */
[----:B------:R-:W-:-:S09]  /*1990*/  IADD3 R77, PT, PT, R129, R77, RZ ;  /* 0x0000004d814d7210 */ /* 0x000fd20007ffe0ff */
[----:B------:R-:W-:Y:S05]  /*19a0*/  @P0 BRA `(.L_x_1773) ;  /* 0x0000006400500947 */ /* 0x000fea0003800000 */
        /* <DEDUP_REMOVED lines=10> */
[----:B------:R-:W2:Y:S01]  /*1a50*/  LDCU.128 UR16, c[0x0][0x4c0] ;  /* 0x00009800ff1077ac */ /* 0x000ea20008000c00 */
[----:B------:R-:W-:Y:S01]  /*1a60*/  IMAD R84, R84, R11, RZ ;  /* 0x0000000b54547224 */ /* 0x000fe200078e02ff */
[----:B------:R-:W-:Y:S01]  /*1a70*/  IADD3 R74, PT, PT, R132, 0x20, RZ ;  /* 0x00000020844a7810 */ /* 0x000fe20007ffe0ff */
[C---:B------:R-:W-:Y:S01]  /*1a80*/  IMAD R112, R11.reuse, 0x60, RZ ;  /* 0x000000600b707824 */ /* 0x040fe200078e02ff */
[----:B------:R-:W2:Y:S01]  /*1a90*/  LDCU.64 UR4, c[0x0][0x488] ;  /* 0x00009100ff0477ac */ /* 0x000ea20008000a00 */
[C---:B------:R-:W-:Y:S01]  /*1aa0*/  IMAD R111, R11.reuse, 0xa0, RZ ;  /* 0x000000a00b6f7824 */ /* 0x040fe200078e02ff */
[----:B------:R-:W-:Y:S01]  /*1ab0*/  SHF.R.S32.HI R85, RZ, 0x1f, R84 ;  /* 0x0000001fff557819 */ /* 0x000fe20000011454 */
[C---:B------:R-:W-:Y:S01]  /*1ac0*/  IMAD R110, R11.reuse, 0xc0, RZ ;  /* 0x000000c00b6e7824 */ /* 0x040fe200078e02ff */
[----:B------:R-:W-:Y:S01]  /*1ad0*/  IADD3 R56, P1, PT, R84, R117, RZ ;  /* 0x0000007554387210 */ /* 0x000fe20007f3e0ff */
[----:B------:R-:W2:Y:S01]  /*1ae0*/  LDCU UR21, c[0x0][0x440] ;  /* 0x00008800ff1577ac */ /* 0x000ea20008000800 */
[C---:B------:R-:W-:Y:S01]  /*1af0*/  IMAD R109, R11.reuse, 0xe0, RZ ;  /* 0x000000e00b6d7824 */ /* 0x040fe200078e02ff */
[----:B------:R-:W-:Y:S01]  /*1b00*/  IADD3 R120, PT, PT, R132, 0x80, RZ ;  /* 0x0000008084787810 */ /* 0x000fe20007ffe0ff */
[----:B------:R-:W-:Y:S01]  /*1b10*/  IMAD.SHL.U32 R108, R11, 0x40, RZ ;  /* 0x000000400b6c7824 */ /* 0x000fe200078e00ff */
[----:B------:R-:W2:Y:S01]  /*1b20*/  LDCU UR20, c[0x0][0x450] ;  /* 0x00008a00ff1477ac */ /* 0x000ea20008000800 */
[----:B-1----:R-:W-:Y:S01]  /*1b30*/  IMAD.WIDE.U32 R8, R73, R4, R12 ;  /* 0x0000000449087225 */ /* 0x002fe200078e000c */
[----:B------:R-:W-:Y:S01]  /*1b40*/  IADD3 R4, P0, PT, -R69, R132, RZ ;  /* 0x0000008445047210 */ /* 0x000fe20007f1e1ff */
[----:B------:R-:W1:Y:S02]  /*1b50*/  LDCU.U8 UR22, c[0x0][0x533] ;  /* 0x0000a660ff1677ac */ /* 0x000e640008000000 */
[C---:B------:R-:W-:Y:S01]  /*1b60*/  IMAD R9, R73.reuse, R5, R9 ;  /* 0x0000000549097224 */ /* 0x040fe200078e0209 */
[----:B------:R-:W-:Y:S01]  /*1b70*/  SHF.R.S32.HI R5, RZ, 0x1f, R0 ;  /* 0x0000001fff057819 */ /* 0x000fe20000011400 */
[----:B---3--:R-:W-:Y:S01]  /*1b80*/  IMAD.WIDE.U32 R16, R73, UR10, R12 ;  /* 0x0000000a49107c25 */ /* 0x008fe2000f8e000c */
[----:B------:R-:W-:Y:S01]  /*1b90*/  UMOV UR23, URZ ;  /* 0x000000ff00177c82 */ /* 0x000fe20008000000 */
[----:B----4-:R-:W-:-:S02]  /*1ba0*/  SHF.L.U64.HI R92, R2, 0x5, R3 ;  /* 0x00000005025c7819 */ /* 0x010fc40000010203 */
[----:B--2---:R-:W-:Y:S01]  /*1bb0*/  IMAD.WIDE.U32 R18, R76, UR12, R8 ;  /* 0x0000000c4c127c25 */ /* 0x004fe2000f8e0008 */
[----:B------:R-:W-:Y:S02]  /*1bc0*/  SHF.L.U32 R93, R2, 0x5, RZ ;  /* 0x00000005025d7819 */ /* 0x000fe400000006ff */
[----:B------:R-:W-:Y:S01]  /*1bd0*/  IADD3 R114, PT, PT, R132, 0xe0, RZ ;  /* 0x000000e084727810 */ /* 0x000fe20007ffe0ff */
[----:B------:R-:W-:Y:S01]  /*1be0*/  IMAD R9, R5, UR14, RZ ;  /* 0x0000000e05097c24 */ /* 0x000fe2000f8e02ff */
[----:B------:R-:W-:Y:S01]  /*1bf0*/  MOV R106, R76 ;  /* 0x0000004c006a7202 */ /* 0x000fe20000000f00 */
[----:B------:R-:W-:Y:S01]  /*1c00*/  IMAD R17, R73, UR11, R17 ;  /* 0x0000000b49117c24 */ /* 0x000fe2000f8e0211 */
[----:B------:R-:W2:Y:S01]  /*1c10*/  LDCU.64 UR10, c[0x0][0x4d0] ;  /* 0x00009a00ff0a77ac */ /* 0x000ea20008000a00 */
[----:B------:R-:W-:Y:S01]  /*1c20*/  IMAD R6, R0, UR15, R9 ;  /* 0x0000000f00067c24 */ /* 0x000fe2000f8e0209 */
[----:B------:R-:W-:Y:S01]  /*1c30*/  SHF.R.S32.HI R9, RZ, 0x1f, R69 ;  /* 0x0000001fff097819 */ /* 0x000fe20000011445 */
[----:B------:R-:W-:Y:S01]  /*1c40*/  IMAD R5, R5, UR16, RZ ;  /* 0x0000001005057c24 */ /* 0x000fe2000f8e02ff */
[----:B------:R-:W-:Y:S01]  /*1c50*/  SHF.R.S32.HI R100, RZ, 0x1f, R113 ;  /* 0x0000001fff647819 */ /* 0x000fe20000011471 */
[----:B------:R-:W-:Y:S01]  /*1c60*/  IMAD.WIDE.U32 R16, R76, R2, R16 ;  /* 0x000000024c107225 */ /* 0x000fe200078e0010 */
[----:B------:R-:W-:Y:S01]  /*1c70*/  SHF.R.S32.HI R99, RZ, 0x1f, R108 ;  /* 0x0000001fff637819 */ /* 0x000fe2000001146c */
[----:B-1----:R-:W-:Y:S01]  /*1c80*/  UISETP.NE.AND UP0, UPT, UR22, URZ, UPT ;  /* 0x000000ff1600728c */ /* 0x002fe2000bf05270 */
[----:B------:R-:W-:Y:S01]  /*1c90*/  SHF.R.S32.HI R98, RZ, 0x1f, R112 ;  /* 0x0000001fff627819 */ /* 0x000fe20000011470 */
[----:B------:R-:W-:Y:S01]  /*1ca0*/  IMAD.X R9, RZ, RZ, ~R9, P0 ;  /* 0x000000ffff097224 */ /* 0x000fe200000e0e09 */
[----:B------:R-:W-:Y:S01]  /*1cb0*/  IADD3 R84, P0, PT, R84, R115, RZ ;  /* 0x0000007354547210 */ /* 0x000fe20007f1e0ff */
[----:B------:R-:W-:Y:S01]  /*1cc0*/  IMAD R19, R76, UR13, R19 ;  /* 0x0000000d4c137c24 */ /* 0x000fe2000f8e0213 */
[----:B------:R-:W-:Y:S01]  /*1cd0*/  SHF.R.S32.HI R96, RZ, 0x1f, R111 ;  /* 0x0000001fff607819 */ /* 0x000fe2000001146f */
[----:B------:R-:W-:Y:S01]  /*1ce0*/  IMAD R14, R0, UR17, R5 ;  /* 0x00000011000e7c24 */ /* 0x000fe2000f8e0205 */
[----:B------:R-:W-:Y:S01]  /*1cf0*/  IADD3.X R5, PT, PT, R85, R102, RZ, P1, !PT ;  /* 0x0000006655057210 */ /* 0x000fe20000ffe4ff */
[----:B------:R-:W-:Y:S01]  /*1d00*/  IMAD R17, R76, R3, R17 ;  /* 0x000000034c117224 */ /* 0x000fe200078e0211 */
[----:B------:R-:W-:Y:S01]  /*1d10*/  SHF.R.S32.HI R95, RZ, 0x1f, R110 ;  /* 0x0000001fff5f7819 */ /* 0x000fe2000001146e */
[----:B------:R-:W-:Y:S01]  /*1d20*/  IMAD.WIDE.U32 R18, R0, UR16, R18 ;  /* 0x0000001000127c25 */ /* 0x000fe2000f8e0012 */
[----:B------:R-:W-:Y:S01]  /*1d30*/  SHF.R.S32.HI R94, RZ, 0x1f, R109 ;  /* 0x0000001fff5e7819 */ /* 0x000fe2000001146d */
[----:B------:R-:W-:-:S02]  /*1d40*/  USHF.L.U64.HI UR16, UR12, 0x6, UR13 ;  /* 0x000000060c107899 */ /* 0x000fc4000801020d */
[----:B------:R-:W-:Y:S01]  /*1d50*/  IMAD.X R85, R85, 0x1, R101, P0 ;  /* 0x0000000155557824 */ /* 0x000fe200000e0665 */
[----:B------:R-:W-:Y:S01]  /*1d60*/  USHF.L.U32 UR17, UR12, 0x6, URZ ;  /* 0x000000060c117899 */ /* 0x000fe200080006ff */
[----:B------:R-:W-:Y:S01]  /*1d70*/  IMAD.WIDE.U32 R16, R0, UR14, R16 ;  /* 0x0000000e00107c25 */ /* 0x000fe2000f8e0010 */
[----:B------:R-:W-:Y:S01]  /*1d80*/  SHF.L.U64.HI R0, R56, 0x1, R5 ;  /* 0x0000000138007819 */ /* 0x000fe20000010205 */
[----:B------:R-:W1:Y:S01]  /*1d90*/  LDCU.64 UR14, c[0x0][0x3c0] ;  /* 0x00007800ff0e77ac */ /* 0x000e620008000a00 */
[----:B------:R-:W-:Y:S01]  /*1da0*/  SHF.L.U64.HI R85, R84, 0x1, R85 ;  /* 0x0000000154557819 */ /* 0x000fe20000010255 */
[----:B------:R-:W-:Y:S01]  /*1db0*/  IMAD.IADD R15, R19, 0x1, R14 ;  /* 0x00000001130f7824 */ /* 0x000fe200078e020e */
[----:B------:R-:W-:Y:S01]  /*1dc0*/  MOV R14, R18 ;  /* 0x00000012000e7202 */ /* 0x000fe20000000f00 */
[----:B------:R-:W-:Y:S01]  /*1dd0*/  IMAD.SHL.U32 R56, R56, 0x2, RZ ;  /* 0x0000000238387824 */ /* 0x000fe200078e00ff */
[----:B------:R-:W-:Y:S01]  /*1de0*/  SHF.L.U32 R84, R84, 0x1, RZ ;  /* 0x0000000154547819 */ /* 0x000fe200000006ff */
[----:B------:R-:W-:-:S02]  /*1df0*/  IMAD.IADD R7, R17, 0x1, R6 ;  /* 0x0000000111077824 */ /* 0x000fc400078e0206 */
[----:B------:R-:W-:Y:S01]  /*1e00*/  IMAD.MOV.U32 R6, RZ, RZ, R16 ;  /* 0x000000ffff067224 */ /* 0x000fe200078e0010 */
[----:B------:R-:W-:Y:S01]  /*1e10*/  IADD3 R86, P1, PT, R84, UR18, RZ ;  /* 0x0000001254567c10 */ /* 0x000fe2000ff3e0ff */
[----:B------:R-:W-:Y:S01]  /*1e20*/  IMAD.WIDE.U32 R16, R4, UR12, R14 ;  /* 0x0000000c04107c25 */ /* 0x000fe2000f8e000e */
[----:B------:R-:W-:Y:S01]  /*1e30*/  IADD3 R14, P0, PT, R56, UR18, RZ ;  /* 0x00000012380e7c10 */ /* 0x000fe2000ff1e0ff */
[----:B------:R-:W-:Y:S01]  /*1e40*/  USHF.L.U32 UR18, UR12, 0x8, URZ ;  /* 0x000000080c127899 */ /* 0x000fe200080006ff */
[----:B------:R-:W-:Y:S01]  /*1e50*/  IADD3.X R87, PT, PT, R85, UR19, RZ, P1, !PT ;  /* 0x0000001355577c10 */ /* 0x000fe20008ffe4ff */
[C---:B------:R-:W-:Y:S01]  /*1e60*/  IMAD R83, R9.reuse, UR12, RZ ;  /* 0x0000000c09537c24 */ /* 0x040fe2000f8e02ff */
[----:B------:R-:W-:Y:S01]  /*1e70*/  IADD3.X R15, PT, PT, R0, UR19, RZ, P0, !PT ;  /* 0x00000013000f7c10 */ /* 0x000fe200087fe4ff */
[----:B------:R-:W3:Y:S01]  /*1e80*/  LDCU UR19, c[0x0][0x440] ;  /* 0x00008800ff1377ac */ /* 0x000ee20008000800 */
[-C--:B------:R-:W-:Y:S01]  /*1e90*/  IMAD R9, R9, R2.reuse, RZ ;  /* 0x0000000209097224 */ /* 0x080fe200078e02ff */
[----:B--2---:R-:W-:Y:S01]  /*1ea0*/  IADD3 R56, P0, PT, R56, UR10, RZ ;  /* 0x0000000a38387c10 */ /* 0x004fe2000ff1e0ff */
[----:B------:R-:W-:Y:S01]  /*1eb0*/  IMAD R83, R4, UR13, R83 ;  /* 0x0000000d04537c24 */ /* 0x000fe2000f8e0253 */
[----:B------:R-:W-:Y:S01]  /*1ec0*/  LEA R82, P2, R16, UR8, 0x1 ;  /* 0x0000000810527c11 */ /* 0x000fe2000f8408ff */
[----:B------:R-:W-:Y:S01]  /*1ed0*/  IMAD R9, R4, R3, R9 ;  /* 0x0000000304097224 */ /* 0x000fe200078e0209 */
[----:B------:R-:W-:Y:S01]  /*1ee0*/  IADD3.X R57, PT, PT, R0, UR11, RZ, P0, !PT ;  /* 0x0000000b00397c10 */ /* 0x000fe200087fe4ff */
[----:B------:R-:W-:Y:S01]  /*1ef0*/  IMAD.IADD R83, R17, 0x1, R83 ;  /* 0x0000000111537824 */ /* 0x000fe200078e0253 */
[----:B------:R-:W-:Y:S01]  /*1f00*/  IADD3 R91, P0, PT, RZ, -UR23, RZ ;  /* 0x80000017ff5b7c10 */ /* 0x000fe2000ff1e0ff */
[----:B------:R-:W-:Y:S01]  /*1f10*/  IMAD.WIDE.U32 R4, R4, R2, R6 ;  /* 0x0000000204047225 */ /* 0x000fe200078e0006 */
[----:B------:R-:W-:Y:S01]  /*1f20*/  IADD3 R84, P1, PT, R84, UR10, RZ ;  /* 0x0000000a54547c10 */ /* 0x000fe2000ff3e0ff */
[----:B------:R-:W2:Y:S01]  /*1f30*/  LDCU.64 UR12, c[0x0][0x4e0] ;  /* 0x00009c00ff0c77ac */ /* 0x000ea20008000a00 */
[----:B------:R-:W-:Y:S01]  /*1f40*/  LEA.HI.X R83, R16, UR9, R83, 0x1, P2 ;  /* 0x0000000910537c11 */ /* 0x000fe200090f0c53 */
[----:B------:R-:W-:Y:S01]  /*1f50*/  IMAD.IADD R9, R5, 0x1, R9 ;  /* 0x0000000105097824 */ /* 0x000fe200078e0209 */
[----:B------:R-:W-:Y:S01]  /*1f60*/  LEA R10, P2, R4, UR4, 0x1 ;  /* 0x00000004040a7c11 */ /* 0x000fe2000f8408ff */
[----:B------:R-:W-:Y:S01]  /*1f70*/  IMAD.SHL.U32 R90, R2, 0x100, RZ ;  /* 0x00000100025a7824 */ /* 0x000fe200078e00ff */
[----:B------:R-:W-:Y:S01]  /*1f80*/  IADD3.X R88, PT, PT, RZ, ~UR18, RZ, P0, !PT ;  /* 0x80000012ff587c10 */ /* 0x000fe200087fe4ff */
[----:B------:R-:W-:Y:S01]  /*1f90*/  IMAD.SHL.U32 R107, R11, 0x80, RZ ;  /* 0x000000800b6b7824 */ /* 0x000fe200078e00ff */
[----:B------:R-:W-:Y:S01]  /*1fa0*/  LEA.HI.X R9, R4, UR5, R9, 0x1, P2 ;  /* 0x0000000504097c11 */ /* 0x000fe200090f0c09 */
[----:B------:R-:W-:Y:S01]  /*1fb0*/  IMAD.X R90, RZ, RZ, ~R90, P0 ;  /* 0x000000ffff5a7224 */ /* 0x000fe200000e0e5a */
        /* <DEDUP_REMOVED lines=15> */
[----:B------:R-:W3:Y:S01]  /*20b0*/  LDCU.64 UR4, c[0x0][0x3b8] ;  /* 0x00007700ff0477ac */ /* 0x000ee20008000a00 */
[----:B------:R-:W-:-:S02]  /*20c0*/  MOV R17, UR20 ;  /* 0x0000001400117c02 */ /* 0x000fc40008000f00 */
[----:B------:R-:W-:Y:S01]  /*20d0*/  SHF.R.S32.HI R88, RZ, 0x1f, R88 ;  /* 0x0000001fff587819 */ /* 0x000fe20000011458 */
[----:B------:R-:W4:Y:S01]  /*20e0*/  LDCU.128 UR8, c[0x0][0x3a0] ;  /* 0x00007400ff0877ac */ /* 0x000f220008000c00 */
[----:B-12---:R-:W-:-:S07]  /*20f0*/  SHF.R.S32.HI R90, RZ, 0x1f, R90 ;  /* 0x0000001fff5a7819 */ /* 0x006fce000001145a */
.L_x_1811:
[----:B------:R-:W-:Y:S01]  /*2100*/  VIADD R103, R103, 0x100 ;  /* 0x0000010067677836 */ /* 0x000fe20000000000 */
[----:B------:R-:W-:Y:S01]  /*2110*/  ISETP.NE.AND P4, PT, R123, RZ, PT ;  /* 0x000000ff7b00720c */ /* 0x000fe20003f85270 */
[----:B------:R-:W-:Y:S01]  /*2120*/  VIADD R105, R105, 0x100 ;  /* 0x0000010069697836 */ /* 0x000fe20000000000 */
[----:B------:R-:W-:Y:S01]  /*2130*/  BSSY.RECONVERGENT B1, `(.L_x_1774) ;  /* 0x000057a000017945 */ /* 0x000fe20003800200 */
[----:B------:R-:W-:Y:S01]  /*2140*/  IMAD.MOV.U32 R126, RZ, RZ, R106 ;  /* 0x000000ffff7e7224 */ /* 0x000fe200078e006a */
[----:B------:R-:W-:Y:S01]  /*2150*/  ISETP.GE.OR P0, PT, R132, R103, P4 ;  /* 0x000000678400720c */ /* 0x000fe20002706670 */
[----:B------:R-:W-:Y:S02]  /*2160*/  VIADD R104, R104, 0xffffffff ;  /* 0xffffffff68687836 */ /* 0x000fe40000000000 */
[----:B------:R-:W-:Y:S01]  /*2170*/  VIADD R106, R106, 0xffffff00 ;  /* 0xffffff006a6a7836 */ /* 0x000fe20000000000 */
[----:B------:R-:W-:Y:S02]  /*2180*/  ISETP.LT.OR P2, PT, R132, R105, P0 ;  /* 0x000000698400720c */ /* 0x000fe40000741670 */
[C---:B------:R-:W-:Y:S04]  /*2190*/  ISETP.GE.OR P0, PT, R124.reuse, R103, P4 ;  /* 0x000000677c00720c */ /* 0x040fe80002706670 */
[----:B------:R-:W-:Y:S02]  /*21a0*/  ISETP.LT.OR P5, PT, R124, R105, P0 ;  /* 0x000000697c00720c */ /* 0x000fe400007a1670 */
[C---:B------:R-:W-:Y:S04]  /*21b0*/  ISETP.GE.OR P0, PT, R122.reuse, R103, P4 ;  /* 0x000000677a00720c */ /* 0x040fe80002706670 */
[----:B------:R-:W-:Y:S01]  /*21c0*/  ISETP.LT.OR P6, PT, R122, R105, P0 ;  /* 0x000000697a00720c */ /* 0x000fe200007c1670 */
[----:B------:R-:W2:Y:S01]  /*21d0*/  @!P2 LDG.E.128 R24, desc[UR6][R82.64] ;  /* 0x000000065218a981 */ /* 0x000ea2000c1e1d00 */
[C---:B------:R-:W-:Y:S04]  /*21e0*/  ISETP.GE.OR P0, PT, R118.reuse, R103, P4 ;  /* 0x000000677600720c */ /* 0x040fe80002706670 */
[----:B------:R-:W-:Y:S01]  /*21f0*/  ISETP.LT.OR P1, PT, R118, R105, P0 ;  /* 0x000000697600720c */ /* 0x000fe20000721670 */
[----:B---34-:R-:W1:Y:S01]  /*2200*/  @!P5 LDC.64 R20, c[0x0][0x3c0] ;  /* 0x0000f000ff14db82 */ /* 0x018e620000000a00 */
[C---:B------:R-:W-:Y:S02]  /*2210*/  LEA R32, P0, R67.reuse, R78, 0x1 ;  /* 0x0000004e43207211 */ /* 0x040fe400078008ff */
[----:B------:R-:W-:Y:S02]  /*2220*/  P2R R125, PR, RZ, 0x2 ;  /* 0x00000002ff7d7803 */ /* 0x000fe40000000000 */
[----:B------:R-:W-:Y:S03]  /*2230*/  LEA.HI.X R33, R67, R79, R64, 0x1, P0 ;  /* 0x0000004f43217211 */ /* 0x000fe600000f0c40 */
[----:B------:R-:W5:Y:S08]  /*2240*/  @!P6 LDC.64 R18, c[0x0][0x4b0] ;  /* 0x00012c00ff12eb82 */ /* 0x000f700000000a00 */
[----:B------:R-:W3:Y:S08]  /*2250*/  @!P6 LDC.64 R6, c[0x0][0x3c0] ;  /* 0x0000f000ff06eb82 */ /* 0x000ef00000000a00 */
[----:B------:R-:W4:Y:S08]  /*2260*/  @!P1 LDC.64 R4, c[0x0][0x4b0] ;  /* 0x00012c00ff049b82 */ /* 0x000f300000000a00 */
[----:B------:R-:W4:Y:S01]  /*2270*/  @!P1 LDC.64 R2, c[0x0][0x3c0] ;  /* 0x0000f000ff029b82 */ /* 0x000f220000000a00 */
[----:B--2---:R2:W-:Y:S01]  /*2280*/  @!P2 STG.E.128 desc[UR6][R78.64], R24 ;  /* 0x000000184e00a986 */ /* 0x0045e2000c101d06 */
[C---:B-1----:R-:W-:Y:S04]  /*2290*/  @!P5 LEA R40, P0, R20.reuse, R32, 0x6 ;  /* 0x000000201428d211 */ /* 0x042fe800078030ff */
[----:B------:R-:W-:Y:S02]  /*22a0*/  @!P5 LEA.HI.X R41, R20, R33, R21, 0x6, P0 ;  /* 0x000000211429d211 */ /* 0x000fe400000f3415 */
[----:B------:R-:W-:Y:S04]  /*22b0*/  IADD3 R34, P0, PT, R82, UR17, RZ ;  /* 0x0000001152227c10 */ /* 0x000fe8000ff1e0ff */
[----:B------:R-:W-:Y:S02]  /*22c0*/  IADD3.X R35, PT, PT, R83, UR16, RZ, P0, !PT ;  /* 0x0000001053237c10 */ /* 0x000fe400087fe4ff */
[C---:B-----5:R-:W-:Y:S04]  /*22d0*/  @!P6 LEA R20, P0, R18.reuse, R34, 0x7 ;  /* 0x000000221214e211 */ /* 0x060fe800078038ff */
[----:B------:R-:W-:Y:S02]  /*22e0*/  @!P6 LEA.HI.X R21, R18, R35, R19, 0x7, P0 ;  /* 0x000000231215e211 */ /* 0x000fe400000f3c13 */
[C---:B---3--:R-:W-:Y:S04]  /*22f0*/  @!P6 LEA R38, P0, R6.reuse, R32, 0x7 ;  /* 0x000000200626e211 */ /* 0x048fe800078038ff */
[----:B------:R-:W-:Y:S02]  /*2300*/  @!P6 LEA.HI.X R39, R6, R33, R7, 0x7, P0 ;  /* 0x000000210627e211 */ /* 0x000fe400000f3c07 */
[C---:B----4-:R-:W-:Y:S04]  /*2310*/  @!P1 LEA R36, P0, R4.reuse, R34, 0x8 ;  /* 0x0000002204249211 */ /* 0x050fe800078040ff */
[----:B------:R-:W-:Y:S02]  /*2320*/  @!P1 LEA.HI.X R37, R4, R35, R5, 0x8, P0 ;  /* 0x0000002304259211 */ /* 0x000fe400000f4405 */
[C---:B------:R-:W-:Y:S04]  /*2330*/  @!P1 LEA R18, P0, R2.reuse, R32, 0x8 ;  /* 0x0000002002129211 */ /* 0x040fe800078040ff */
[----:B------:R-:W-:Y:S02]  /*2340*/  @!P1 LEA.HI.X R19, R2, R33, R3, 0x8, P0 ;  /* 0x0000002102139211 */ /* 0x000fe400000f4403 */
[----:B------:R-:W-:Y:S04]  /*2350*/  @!P5 IADD3 R42, P0, PT, R34, UR17, RZ ;  /* 0x00000011222adc10 */ /* 0x000fe8000ff1e0ff */
[----:B------:R-:W-:Y:S02]  /*2360*/  @!P5 IADD3.X R43, PT, PT, R35, UR16, RZ, P0, !PT ;  /* 0x00000010232bdc10 */ /* 0x000fe400087fe4ff */
[C---:B------:R-:W-:Y:S04]  /*2370*/  ISETP.GE.OR P0, PT, R74.reuse, R103, P4 ;  /* 0x000000674a00720c */ /* 0x040fe80002706670 */
[----:B------:R-:W-:Y:S02]  /*2380*/  ISETP.LT.OR P3, PT, R74, R105, P0 ;  /* 0x000000694a00720c */ /* 0x000fe40000761670 */
[C---:B------:R-:W-:Y:S02]  /*2390*/  ISETP.GE.OR P0, PT, R120.reuse, R103, P4 ;  /* 0x000000677800720c */ /* 0x040fe40002706670 */
[----:B------:R-:W-:Y:S09]  /*23a0*/  P2R R53, PR, RZ, 0x8 ;  /* 0x00000008ff357803 */ /* 0x000ff20000000000 */
[----:B------:R-:W3:Y:S06]  /*23b0*/  @!P3 LDG.E.128 R28, desc[UR6][R34.64] ;  /* 0x00000006221cb981 */ /* 0x000eec000c1e1d00 */
[----:B---3--:R-:W-:Y:S01]  /*23c0*/  @!P3 STG.E.128 desc[UR6][R32.64], R28 ;  /* 0x0000001c2000b986 */ /* 0x008fe2000c101d06 */
[----:B------:R-:W-:Y:S02]  /*23d0*/  ISETP.LT.OR P3, PT, R120, R105, P0 ;  /* 0x000000697800720c */ /* 0x000fe40000761670 */
[C---:B------:R-:W-:Y:S03]  /*23e0*/  ISETP.GE.OR P0, PT, R116.reuse, R103, P4 ;  /* 0x000000677400720c */ /* 0x040fe60002706670 */
[----:B------:R-:W3:Y:S01]  /*23f0*/  @!P5 LDG.E.128 R4, desc[UR6][R42.64] ;  /* 0x000000062a04d981 */ /* 0x000ee2000c1e1d00 */
[----:B------:R-:W-:Y:S02]  /*2400*/  ISETP.LT.OR P4, PT, R116, R105, P0 ;  /* 0x000000697400720c */ /* 0x000fe40000781670 */
[----:B------:R-:W-:Y:S04]  /*2410*/  ISETP.NE.AND P0, PT, R121, RZ, PT ;  /* 0x000000ff7900720c */ /* 0x000fe80003f05270 */
[----:B------:R-:W-:Y:S01]  /*2420*/  P2R R123, PR, RZ, 0x1 ;  /* 0x00000001ff7b7803 */ /* 0x000fe20000000000 */
[----:B------:R-:W1:Y:S01]  /*2430*/  @!P3 LDC.64 R2, c[0x0][0x4b0] ;  /* 0x00012c00ff02bb82 */ /* 0x000e620000000a00 */
[----:B------:R-:W-:Y:S01]  /*2440*/  ISETP.GE.OR P0, PT, R114, R103, P0 ;  /* 0x000000677200720c */ /* 0x000fe20000706670 */
[----:B-1----:R-:W-:Y:S04]  /*2450*/  @!P3 IMAD.WIDE.U32 R44, R2, 0xc0, R34 ;  /* 0x000000c0022cb825 */ /* 0x002fe800078e0022 */
[----:B------:R-:W-:Y:S04]  /*2460*/  @!P3 IMAD R3, R3, 0xc0, RZ ;  /* 0x000000c00303b824 */ /* 0x000fe800078e02ff */
[----:B------:R-:W-:Y:S02]  /*2470*/  @!P3 IMAD.IADD R45, R45, 0x1, R3 ;  /* 0x000000012d2db824 */ /* 0x000fe400078e0203 */
[----:B------:R-:W1:Y:S02]  /*2480*/  @!P3 LDC.64 R2, c[0x0][0x3c0] ;  /* 0x0000f000ff02bb82 */ /* 0x000e640000000a00 */
[----:B-1----:R-:W-:Y:S02]  /*2490*/  @!P3 IMAD R3, R3, 0xc0, RZ ;  /* 0x000000c00303b824 */ /* 0x002fe400078e02ff */
[----:B--2---:R-:W-:Y:S04]  /*24a0*/  @!P3 IMAD.WIDE.U32 R24, R2, 0xc0, R32 ;  /* 0x000000c00218b825 */ /* 0x004fe800078e0020 */
[----:B------:R-:W-:Y:S02]  /*24b0*/  @!P3 IMAD.IADD R25, R25, 0x1, R3 ;  /* 0x000000011919b824 */ /* 0x000fe400078e0203 */
[----:B------:R-:W1:Y:S02]  /*24c0*/  @!P4 LDC.64 R2, c[0x0][0x4b0] ;  /* 0x00012c00ff02cb82 */ /* 0x000e640000000a00 */
[----:B-1----:R-:W-:Y:S01]  /*24d0*/  @!P4 IMAD R3, R3, 0x140, RZ ;  /* 0x000001400303c824 */ /* 0x002fe200078e02ff */
[----:B---3--:R1:W-:Y:S06]  /*24e0*/  @!P5 STG.E.128 desc[UR6][R40.64], R4 ;  /* 0x000000042800d986 */ /* 0x0083ec000c101d06 */
        /* <DEDUP_REMOVED lines=36> */
[C---:B-1----:R-:W-:Y:S02]  /*2730*/  LEA R32, P0, R93.reuse, R10, 0x1 ;  /* 0x0000000a5d207211 */ /* 0x042fe400078008ff */
[----:B------:R-:W3:Y:S02]  /*2740*/  @!P2 LDG.E.128 R4, desc[UR6][R8.64] ;  /* 0x000000060804a981 */ /* 0x000ee4000c1e1d00 */
[----:B------:R-:W-:Y:S02]  /*2750*/  LEA.HI.X R33, R93, R9, R92, 0x1, P0 ;  /* 0x000000095d217211 */ /* 0x000fe400000f0c5c */
[C---:B------:R-:W-:Y:S04]  /*2760*/  LEA R18, P0, R71.reuse, R80, 0x1 ;  /* 0x0000005047127211 */ /* 0x040fe800078008ff */
[----:B------:R-:W-:Y:S01]  /*2770*/  LEA.HI.X R19, R71, R81, R68, 0x1, P0 ;  /* 0x0000005147137211 */ /* 0x000fe200000f0c44 */
[----:B---3--:R1:W-:Y:S01]  /*2780*/  @!P2 STG.E.128 desc[UR6][R80.64], R4 ;  /* 0x000000045000a986 */ /* 0x0083e2000c101d06 */
[C---:B--2---:R-:W-:Y:S02]  /*2790*/  @!P5 LEA R28, P0, R2.reuse, R32, 0x6 ;  /* 0x00000020021cd211 */ /* 0x044fe400078030ff */
[----:B------:R-:W-:Y:S02]  /*27a0*/  ISETP.NE.AND P2, PT, R125, RZ, PT ;  /* 0x000000ff7d00720c */ /* 0x000fe40003f45270 */
[----:B------:R-:W2:Y:S01]  /*27b0*/  @!P1 LDG.E.128 R24, desc[UR6][R32.64] ;  /* 0x0000000620189981 */ /* 0x000ea2000c1e1d00 */
[----:B------:R-:W-:Y:S02]  /*27c0*/  @!P5 LEA.HI.X R29, R2, R33, R3, 0x6, P0 ;  /* 0x00000021021dd211 */ /* 0x000fe400000f3403 */
[----:B------:R-:W3:Y:S02]  /*27d0*/  @!P5 LDC.64 R2, c[0x0][0x3b8] ;  /* 0x0000ee00ff02db82 */ /* 0x000ee40000000a00 */
[C---:B---3--:R-:W-:Y:S04]  /*27e0*/  @!P5 LEA R34, P0, R2.reuse, R18, 0x6 ;  /* 0x000000120222d211 */ /* 0x048fe800078030ff */
[----:B------:R-:W-:Y:S02]  /*27f0*/  @!P5 LEA.HI.X R35, R2, R19, R3, 0x6, P0 ;  /* 0x000000130223d211 */ /* 0x000fe400000f3403 */
[----:B------:R-:W3:Y:S02]  /*2800*/  @!P6 LDC.64 R2, c[0x0][0x4a8] ;  /* 0x00012a00ff02eb82 */ /* 0x000ee40000000a00 */
[C---:B---3--:R-:W-:Y:S04]  /*2810*/  @!P6 LEA R20, P0, R2.reuse, R32, 0x7 ;  /* 0x000000200214e211 */ /* 0x048fe800078038ff */
[----:B------:R-:W-:Y:S02]  /*2820*/  @!P6 LEA.HI.X R21, R2, R33, R3, 0x7, P0 ;  /* 0x000000210215e211 */ /* 0x000fe400000f3c03 */
[----:B------:R-:W1:Y:S02]  /*2830*/  @!P6 LDC.64 R2, c[0x0][0x3b8] ;  /* 0x0000ee00ff02eb82 */ /* 0x000e640000000a00 */
[C---:B-1----:R-:W-:Y:S04]  /*2840*/  @!P6 LEA R6, P0, R2.reuse, R18, 0x7 ;  /* 0x000000120206e211 */ /* 0x042fe800078038ff */
[----:B------:R-:W-:Y:S02]  /*2850*/  @!P6 LEA.HI.X R7, R2, R19, R3, 0x7, P0 ;  /* 0x000000130207e211 */ /* 0x000fe400000f3c03 */
[----:B------:R-:W1:Y:S02]  /*2860*/  @!P3 LDC.64 R2, c[0x0][0x4a8] ;  /* 0x00012a00ff02bb82 */ /* 0x000e640000000a00 */
[----:B-1----:R-:W-:Y:S02]  /*2870*/  @!P3 IMAD R3, R3, 0xc0, RZ ;  /* 0x000000c00303b824 */ /* 0x002fe400078e02ff */
[----:B------:R-:W-:Y:S04]  /*2880*/  @!P3 IMAD.WIDE.U32 R4, R2, 0xc0, R32 ;  /* 0x000000c00204b825 */ /* 0x000fe800078e0020 */
[----:B------:R-:W-:Y:S02]  /*2890*/  @!P3 IMAD.IADD R5, R5, 0x1, R3 ;  /* 0x000000010505b824 */ /* 0x000fe400078e0203 */
[----:B------:R-:W1:Y:S01]  /*28a0*/  @!P2 LDC.64 R2, c[0x0][0x4a8] ;  /* 0x00012a00ff02ab82 */ /* 0x000e620000000a00 */
[----:B--2---:R-:W-:Y:S01]  /*28b0*/  @!P1 STG.E.128 desc[UR6][R18.64], R24 ;  /* 0x0000001812009986 */ /* 0x004fe2000c101d06 */
[----:B------:R-:W-:Y:S04]  /*28c0*/  ISETP.NE.AND P1, PT, R136, RZ, PT ;  /* 0x000000ff8800720c */ /* 0x000fe80003f25270 */
[----:B------:R-:W2:Y:S05]  /*28d0*/  @!P5 LDG.E.128 R28, desc[UR6][R28.64] ;  /* 0x000000061c1cd981 */ /* 0x000eaa000c1e1d00 */
[----:B--2---:R1:W-:Y:S05]  /*28e0*/  @!P5 STG.E.128 desc[UR6][R34.64], R28 ;  /* 0x0000001c2200d986 */ /* 0x0043ea000c101d06 */
[----:B------:R-:W2:Y:S01]  /*28f0*/  @!P6 LDG.E.128 R20, desc[UR6][R20.64] ;  /* 0x000000061414e981 */ /* 0x000ea2000c1e1d00 */
[C---:B-1----:R-:W-:Y:S04]  /*2900*/  @!P2 LEA R30, P0, R2.reuse, R32, 0x8 ;  /* 0x00000020021ea211 */ /* 0x042fe800078040ff */
[----:B------:R-:W-:Y:S02]  /*2910*/  @!P2 LEA.HI.X R31, R2, R33, R3, 0x8, P0 ;  /* 0x00000021021fa211 */ /* 0x000fe400000f4403 */
[----:B------:R-:W1:Y:S02]  /*2920*/  @!P4 LDC.64 R2, c[0x0][0x4a8] ;  /* 0x00012a00ff02cb82 */ /* 0x000e640000000a00 */
[----:B-1----:R-:W-:Y:S01]  /*2930*/  @!P4 IMAD R3, R3, 0x140, RZ ;  /* 0x000001400303c824 */ /* 0x002fe200078e02ff */
[----:B--2---:R1:W-:Y:S05]  /*2940*/  @!P6 STG.E.128 desc[UR6][R6.64], R20 ;  /* 0x000000140600e986 */ /* 0x0043ea000c101d06 */
[----:B------:R2:W3:Y:S02]  /*2950*/  @!P3 LDG.E.128 R24, desc[UR6][R4.64] ;  /* 0x000000060418b981 */ /* 0x0004e4000c1e1d00 */
[----:B--2---:R-:W2:Y:S02]  /*2960*/  @!P3 LDC.64 R4, c[0x0][0x3b8] ;  /* 0x0000ee00ff04bb82 */ /* 0x004ea40000000a00 */
[----:B--2---:R-:W-:Y:S02]  /*2970*/  @!P3 IMAD R5, R5, 0xc0, RZ ;  /* 0x000000c00505b824 */ /* 0x004fe400078e02ff */
[----:B------:R-:W-:Y:S04]  /*2980*/  @!P3 IMAD.WIDE.U32 R28, R4, 0xc0, R18 ;  /* 0x000000c0041cb825 */ /* 0x000fe800078e0012 */
[----:B------:R-:W-:Y:S02]  /*2990*/  @!P3 IMAD.IADD R29, R29, 0x1, R5 ;  /* 0x000000011d1db824 */ /* 0x000fe400078e0205 */
[----:B------:R-:W2:Y:S01]  /*29a0*/  @!P2 LDC.64 R4, c[0x0][0x3b8] ;  /* 0x0000ee00ff04ab82 */ /* 0x000ea20000000a00 */
[----:B-1----:R-:W-:Y:S04]  /*29b0*/  @!P4 IMAD.WIDE.U32 R6, R2, 0x140, R32 ;  /* 0x000001400206c825 */ /* 0x002fe800078e0020 */
[----:B------:R-:W-:Y:S03]  /*29c0*/  @!P4 IMAD.IADD R7, R7, 0x1, R3 ;  /* 0x000000010707c824 */ /* 0x000fe600078e0203 */
[----:B------:R-:W1:Y:S02]  /*29d0*/  @!P4 LDC.64 R2, c[0x0][0x3b8] ;  /* 0x0000ee00ff02cb82 */ /* 0x000e640000000a00 */
[----:B-1----:R-:W-:Y:S01]  /*29e0*/  @!P4 IMAD R3, R3, 0x140, RZ ;  /* 0x000001400303c824 */ /* 0x002fe200078e02ff */
[----:B---3--:R2:W-:Y:S05]  /*29f0*/  @!P3 STG.E.128 desc[UR6][R28.64], R24 ;  /* 0x000000181c00b986 */ /* 0x0085ea000c101d06 */
[----:B------:R-:W3:Y:S01]  /*2a00*/  @!P2 LDG.E.128 R20, desc[UR6][R30.64] ;  /* 0x000000061e14a981 */ /* 0x000ee2000c1e1d00 */
[----:B--2---:R-:W-:Y:S01]  /*2a10*/  @!P2 LEA R28, P0, R4, R18, 0x8 ;  /* 0x00000012041ca211 */ /* 0x004fe200078040ff */
[----:B------:R-:W-:Y:S03]  /*2a20*/  @!P4 IMAD.WIDE.U32 R24, R2, 0x140, R18 ;  /* 0x000001400218c825 */ /* 0x000fe600078e0012 */
[----:B------:R-:W-:Y:S01]  /*2a30*/  @!P2 LEA.HI.X R29, R4, R19, R5, 0x8, P0 ;  /* 0x00000013041da211 */ /* 0x000fe200000f4405 */
[----:B------:R-:W-:Y:S04]  /*2a40*/  @!P4 IMAD.IADD R25, R25, 0x1, R3 ;  /* 0x000000011919c824 */ /* 0x000fe800078e0203 */
[----:B---3--:R1:W-:Y:S05]  /*2a50*/  @!P2 STG.E.128 desc[UR6][R28.64], R20 ;  /* 0x000000141c00a986 */ /* 0x0083ea000c101d06 */
        /* <DEDUP_REMOVED lines=14> */
.L_x_1775:
[----:B------:R-:W-:Y:S05]  /*2b40*/  BRA.U !UP0, `(.L_x_1777) ;  /* 0x0000001d086c7547 */ /* 0x000fea000b800000 */
[----:B------:R-:W-:Y:S01]  /*2b50*/  ISETP.NE.AND P2, PT, R0, RZ, PT ;  /* 0x000000ff0000720c */ /* 0x000fe20003f45270 */
[----:B------:R-:W2:Y:S01]  /*2b60*/  LDC R38, c[0x0][0x450] ;  /* 0x00011400ff267b82 */ /* 0x000ea20000000800 */
[----:B------:R-:W-:Y:S01]  /*2b70*/  ISETP.GE.OR P0, PT, R12, UR19, P1 ;  /* 0x000000130c007c0c */ /* 0x000fe20008f06670 */
        /* <DEDUP_REMOVED lines=63> */
.L_x_1779:
[----:B------:R-:W-:Y:S05]  /*2f70*/  BSYNC.RECONVERGENT B0 ;  /* 0x0000000000007941 */ /* 0x000fea0003800200 */
.L_x_1778:
        /* <DEDUP_REMOVED lines=50> */
.L_x_1781:
[----:B------:R-:W-:Y:S05]  /*32a0*/  BSYNC.RECONVERGENT B0 ;  /* 0x0000000000007941 */ /* 0x000fea0003800200 */
.L_x_1780:
        /* <DEDUP_REMOVED lines=56> */
.L_x_1783:
[----:B------:R-:W-:Y:S05]  /*3630*/  BSYNC.RECONVERGENT B0 ;  /* 0x0000000000007941 */ /* 0x000fea0003800200 */
.L_x_1782:
[----:B------:R-:W-:Y:S04]  /*3640*/  BSSY.RECONVERGENT B0, `(.L_x_1784) ;  /* 0x0000038000007945 */ /* 0x000fe80003800200 */
[----:B------:R-:W-:Y:S05]  /*3650*/  @P6 BRA `(.L_x_1785) ;  /* 0x0000000000d86947 */ /* 0x000fea0003800000 */
[----:B---3--:R-:W3:Y:S08]  /*3660*/  LDC.64 R46, c[0x0][0x4a8] ;  /* 0x00012a00ff2e7b82 */ /* 0x008ef00000000a00 */
[----:B------:R-:W4:Y:S01]  /*3670*/  LDC.64 R44, c[0x0][0x3b8] ;  /* 0x0000ee00ff2c7b82 */ /* 0x000f220000000a00 */
[C---:B---3--:R-:W-:Y:S04]  /*3680*/  LEA R48, P0, R46.reuse, R42, 0x7 ;  /* 0x0000002a2e307211 */ /* 0x048fe800078038ff */
[----:B------:R-:W-:Y:S02]  /*3690*/  LEA.HI.X R49, R46, R43, R47, 0x7, P0 ;  /* 0x0000002b2e317211 */ /* 0x000fe400000f3c2f */
[C---:B----4-:R-:W-:Y:S03]  /*36a0*/  LEA R46, P0, R44.reuse, R40, 0x7 ;  /* 0x000000282c2e7211 */ /* 0x050fe600078038ff */
[----:B-12---:R-:W2:Y:S01]  /*36b0*/  LDG.E.128 R20, desc[UR6][R48.64] ;  /* 0x0000000630147981 */ /* 0x006ea2000c1e1d00 */
        /* <DEDUP_REMOVED lines=48> */
.L_x_1785:
[----:B------:R-:W-:Y:S05]  /*39c0*/  BSYNC.RECONVERGENT B0 ;  /* 0x0000000000007941 */ /* 0x000fea0003800200 */
.L_x_1784:
        /* <DEDUP_REMOVED lines=58> */
.L_x_1787:
[----:B------:R-:W-:Y:S05]  /*3d70*/  BSYNC.RECONVERGENT B0 ;  /* 0x0000000000007941 */ /* 0x000fea0003800200 */
.L_x_1786:
        /* <DEDUP_REMOVED lines=58> */
.L_x_1789:
[----:B------:R-:W-:Y:S05]  /*4120*/  BSYNC.RECONVERGENT B0 ;  /* 0x0000000000007941 */ /* 0x000fea0003800200 */
.L_x_1788:
        /* <DEDUP_REMOVED lines=58> */
.L_x_1791:
[----:B------:R-:W-:Y:S05]  /*44d0*/  BSYNC.RECONVERGENT B0 ;  /* 0x0000000000007941 */ /* 0x000fea0003800200 */
.L_x_1790:
        /* <DEDUP_REMOVED lines=58> */
.L_x_1793:
[----:B------:R-:W-:Y:S05]  /*4880*/  BSYNC.RECONVERGENT B0 ;  /* 0x0000000000007941 */ /* 0x000fea0003800200 */
.L_x_1792:
[----:B-1----:R-:W1:Y:S01]  /*4890*/  LDC R17, c[0x0][0x450] ;  /* 0x00011400ff117b82 */ /* 0x002e620000000800 */
[----:B------:R-:W-:Y:S05]  /*48a0*/  IMAD.U32 R3, R38, -0x80, RZ ;  /* 0xffffff8026037824 */ /* 0x000fea00078e00ff */
[C---:B------:R-:W-:Y:S02]  /*48b0*/  LEA R14, P1, R3.reuse, R14, 0x1 ;  /* 0x0000000e030e7211 */ /* 0x040fe400078208ff */
[C---:B------:R-:W-:Y:S02]  /*48c0*/  LEA R56, P0, R3.reuse, R56, 0x1 ;  /* 0x0000003803387211 */ /* 0x040fe400078008ff */
[C---:B------:R-:W-:Y:S02]  /*48d0*/  LEA.HI.X.SX32 R15, R3.reuse, R15, 0x1, P1 ;  /* 0x0000000f030f7211 */ /* 0x040fe400008f0eff */
[----:B------:R-:W-:Y:S01]  /*48e0*/  LEA.HI.X.SX32 R57, R3, R57, 0x1, P0 ;  /* 0x0000003903397211 */ /* 0x000fe200000f0eff */
[----:B------:R-:W-:Y:S05]  /*48f0*/  BRA `(.L_x_1776) ;  /* 0x0000002c00f47947 */ /* 0x000fea0003800000 */
.L_x_1777:
[----:B------:R-:W-:Y:S01]  /*4900*/  LEA R22, P0, R93, R10, 0x1 ;  /* 0x0000000a5d167211 */ /* 0x000fe200078008ff */
[----:B------:R-:W-:Y:S01]  /*4910*/  BSSY.RECONVERGENT B0, `(.L_x_1794) ;  /* 0x0000061000007945 */ /* 0x000fe20003800200 */
[----:B------:R-:W-:Y:S02]  /*4920*/  ISETP.NE.AND P1, PT, R123, RZ, PT ;  /* 0x000000ff7b00720c */ /* 0x000fe40003f25270 */
        /* <DEDUP_REMOVED lines=14> */
[----:B------:R-:W-:Y:S01]  /*4a10*/  IMAD.MOV.U32 R8, RZ, RZ, R10 ;  /* 0x000000ffff087224 */ /* 0x000fe200078e000a */
[----:B------:R-:W-:Y:S04]  /*4a20*/  PLOP3.LUT P2, PT, PT, PT, PT, 0x80, 0x8 ;  /* 0x000000000008781c */ /* 0x000fe80003f4f070 */
[----:B------:R-:W2:Y:S07]  /*4a30*/  LDG.E.128 R60, desc[UR6][R8.64] ;  /* 0x00000006083c7981 */ /* 0x000eae000c1e1d00 */
[----:B------:R-:W-:Y:S01]  /*4a40*/  @!P0 SEL R137, R16, RZ, P1 ;  /* 0x000000ff10898207 */ /* 0x000fe20000800000 */
[----:B------:R-:W-:Y:S01]  /*4a50*/  @!P0 IMAD.WIDE R40, R19, 0x2, R8 ;  /* 0x0000000213288825 */ /* 0x000fe200078e0208 */
[----:B------:R-:W-:Y:S02]  /*4a60*/  @!P0 SEL R54, R127, RZ, P1 ;  /* 0x000000ff7f368207 */ /* 0x000fe40000800000 */
[----:B------:R-:W-:Y:S01]  /*4a70*/  @!P0 PLOP3.LUT P2, PT, P1, PT, PT, 0x80, 0x8 ;  /* 0x000000000008881c */ /* 0x000fe20000f4f070 */
[C---:B------:R-:W-:Y:S01]  /*4a80*/  @!P0 IMAD.SHL.U32 R55, R137.reuse, 0x2, RZ ;  /* 0x0000000289378824 */ /* 0x040fe200078e00ff */
[----:B------:R-:W-:Y:S01]  /*4a90*/  @!P0 SHF.L.U64.HI R54, R137, 0x1, R54 ;  /* 0x0000000189368819 */ /* 0x000fe20000010236 */
[----:B------:R-:W3:Y:S03]  /*4aa0*/  @!P0 LDG.E.128 R24, desc[UR6][R40.64] ;  /* 0x0000000628188981 */ /* 0x000ee6000c1e1d00 */
[C---:B------:R-:W-:Y:S05]  /*4ab0*/  @!P0 IADD3 R140, P1, PT, R55.reuse, R84, RZ ;  /* 0x00000054378c8210 */ /* 0x040fea0007f3e0ff */
[C---:B------:R-:W-:Y:S01]  /*4ac0*/  @!P0 IMAD.X R141, R54.reuse, 0x1, R85, P1 ;  /* 0x00000001368d8824 */ /* 0x040fe200008e0655 */
[----:B------:R-:W-:Y:S04]  /*4ad0*/  @!P0 IADD3 R42, P1, PT, R55, R86, RZ ;  /* 0x00000056372a8210 */ /* 0x000fe80007f3e0ff */
[----:B------:R-:W-:Y:S01]  /*4ae0*/  @!P0 IADD3.X R43, PT, PT, R54, R87, RZ, P1, !PT ;  /* 0x00000057362b8210 */ /* 0x000fe20000ffe4ff */
[----:B------:R-:W4:Y:S08]  /*4af0*/  @!P0 LDG.E.128 R140, desc[UR6][R140.64] ;  /* 0x000000068c8c8981 */ /* 0x000f30000c1e1d00 */
[----:B------:R2:W5:Y:S02]  /*4b00*/  @!P0 LDG.E.128 R48, desc[UR6][R42.64] ;  /* 0x000000062a308981 */ /* 0x000564000c1e1d00 */
[C---:B--2---:R-:W-:Y:S01]  /*4b10*/  @!P0 SHF.L.U32 R43, R60.reuse, 0x10, RZ ;  /* 0x000000103c2b8819 */ /* 0x044fe200000006ff */
[----:B------:R-:W-:Y:S01]  /*4b20*/  @!P0 IMAD.U32 R44, R61, 0x10000, RZ ;  /* 0x000100003d2c8824 */ /* 0x000fe200078e00ff */
[----:B------:R-:W-:Y:S02]  /*4b30*/  @!P0 LOP3.LUT R45, R60, 0xffff0000, RZ, 0xc0, !PT ;  /* 0xffff00003c2d8812 */ /* 0x000fe400078ec0ff */
[C---:B---3--:R-:W-:Y:S01]  /*4b40*/  @!P0 SHF.L.U32 R39, R24.reuse, 0x10, RZ ;  /* 0x0000001018278819 */ /* 0x048fe200000006ff */
[C---:B-1----:R-:W-:Y:S01]  /*4b50*/  @!P0 IMAD.U32 R33, R25.reuse, 0x10000, RZ ;  /* 0x0001000019218824 */ /* 0x042fe200078e00ff */
[----:B------:R-:W-:Y:S02]  /*4b60*/  @!P0 LOP3.LUT R37, R24, 0xffff0000, RZ, 0xc0, !PT ;  /* 0xffff000018258812 */ /* 0x000fe400078ec0ff */
[----:B------:R-:W-:Y:S01]  /*4b70*/  @!P0 LOP3.LUT R35, R25, 0xffff0000, RZ, 0xc0, !PT ;  /* 0xffff000019238812 */ /* 0x000fe200078ec0ff */
[C---:B------:R-:W-:Y:S01]  /*4b80*/  @!P0 IMAD.U32 R25, R27.reuse, 0x10000, RZ ;  /* 0x000100001b198824 */ /* 0x040fe200078e00ff */
[C---:B------:R-:W-:Y:S02]  /*4b90*/  @!P0 SHF.L.U32 R24, R26.reuse, 0x10, RZ ;  /* 0x000000101a188819 */ /* 0x040fe400000006ff */
[----:B------:R-:W-:Y:S02]  /*4ba0*/  @!P0 LOP3.LUT R31, R26, 0xffff0000, RZ, 0xc0, !PT ;  /* 0xffff00001a1f8812 */ /* 0x000fe400078ec0ff */
[----:B------:R-:W-:Y:S02]  /*4bb0*/  @!P0 LOP3.LUT R27, R27, 0xffff0000, RZ, 0xc0, !PT ;  /* 0xffff00001b1b8812 */ /* 0x000fe400078ec0ff */
[C---:B----4-:R-:W-:Y:S01]  /*4bc0*/  @!P0 LOP3.LUT R34, R140.reuse, 0xffff0000, RZ, 0xc0, !PT ;  /* 0xffff00008c228812 */ /* 0x050fe200078ec0ff */
[----:B------:R-:W-:Y:S01]  /*4bd0*/  @!P0 IMAD.U32 R36, R140, 0x10000, RZ ;  /* 0x000100008c248824 */ /* 0x000fe200078e00ff */
[C---:B------:R-:W-:Y:S01]  /*4be0*/  @!P0 SHF.L.U32 R32, R141.reuse, 0x10, RZ ;  /* 0x000000108d208819 */ /* 0x040fe200000006ff */
[----:B------:R-:W-:Y:S01]  /*4bf0*/  @!P0 IMAD.U32 R29, R142, 0x10000, RZ ;  /* 0x000100008e1d8824 */ /* 0x000fe200078e00ff */
[----:B------:R-:W-:Y:S01]  /*4c00*/  @!P0 LOP3.LUT R30, R141, 0xffff0000, RZ, 0xc0, !PT ;  /* 0xffff00008d1e8812 */ /* 0x000fe200078ec0ff */
[----:B------:R-:W-:Y:S01]  /*4c10*/  @!P2 FADD.FTZ R36, -R36, -RZ ;  /* 0x800000ff2424a221 */ /* 0x000fe20000010100 */
[----:B------:R-:W-:Y:S01]  /*4c20*/  @!P0 LOP3.LUT R28, R142, 0xffff0000, RZ, 0xc0, !PT ;  /* 0xffff00008e1c8812 */ /* 0x000fe200078ec0ff */
[----:B------:R-:W-:Y:S01]  /*4c30*/  @!P2 FADD.FTZ R34, -R34, -RZ ;  /* 0x800000ff2222a221 */ /* 0x000fe20000010100 */
[C---:B-----5:R-:W-:Y:S01]  /*4c40*/  @!P0 SHF.L.U32 R38, R48.reuse, 0x10, RZ ;  /* 0x0000001030268819 */ /* 0x060fe200000006ff */
[----:B------:R-:W-:Y:S01]  /*4c50*/  @!P0 FMUL.FTZ R0, R39, R36 ;  /* 0x0000002427008220 */ /* 0x000fe20000410000 */
[----:B------:R-:W-:Y:S01]  /*4c60*/  @!P0 SHF.L.U32 R20, R143, 0x10, RZ ;  /* 0x000000108f148819 */ /* 0x000fe200000006ff */
[----:B------:R-:W-:Y:S01]  /*4c70*/  @!P0 FMUL.FTZ R2, R37, R34 ;  /* 0x0000002225028220 */ /* 0x000fe20000410000 */
[----:B------:R-:W-:Y:S01]  /*4c80*/  @!P0 LOP3.LUT R18, R143, 0xffff0000, RZ, 0xc0, !PT ;  /* 0xffff00008f128812 */ /* 0x000fe200078ec0ff */
[----:B------:R-:W-:Y:S01]  /*4c90*/  @!P0 FFMA.FTZ R0, R43, R38, R0 ;  /* 0x000000262b008223 */ /* 0x000fe20000010000 */
[----:B------:R-:W-:Y:S01]  /*4ca0*/  @!P0 LOP3.LUT R42, R48, 0xffff0000, RZ, 0xc0, !PT ;  /* 0xffff0000302a8812 */ /* 0x000fe200078ec0ff */
[----:B------:R-:W-:Y:S01]  /*4cb0*/  @!P2 FADD.FTZ R32, -R32, -RZ ;  /* 0x800000ff2020a221 */ /* 0x000fe20000010100 */
[----:B------:R-:W-:Y:S01]  /*4cc0*/  @!P0 LOP3.LUT R47, R49, 0xffff0000, RZ, 0xc0, !PT ;  /* 0xffff0000312f8812 */ /* 0x000fe200078ec0ff */
[----:B------:R-:W-:Y:S01]  /*4cd0*/  @!P2 FADD.FTZ R30, -R30, -RZ ;  /* 0x800000ff1e1ea221 */ /* 0x000fe20000010100 */
[----:B------:R-:W-:Y:S01]  /*4ce0*/  @!P0 LOP3.LUT R43, R61, 0xffff0000, RZ, 0xc0, !PT ;  /* 0xffff00003d2b8812 */ /* 0x000fe200078ec0ff */
[----:B------:R-:W-:Y:S01]  /*4cf0*/  @!P2 FADD.FTZ R29, -R29, -RZ ;  /* 0x800000ff1d1da221 */ /* 0x000fe20000010100 */
[----:B------:R-:W-:Y:S01]  /*4d00*/  @!P0 SHF.L.U32 R48, R50, 0x10, RZ ;  /* 0x0000001032308819 */ /* 0x000fe200000006ff */
[----:B------:R-:W-:Y:S01]  /*4d10*/  @!P2 FADD.FTZ R28, -R28, -RZ ;  /* 0x800000ff1c1ca221 */ /* 0x000fe20000010100 */
[----:B------:R-:W-:Y:S01]  /*4d20*/  @!P0 SHF.L.U32 R38, R62, 0x10, RZ ;  /* 0x000000103e268819 */ /* 0x000fe200000006ff */
[----:B------:R-:W-:Y:S01]  /*4d30*/  @!P0 FMUL.FTZ R3, R33, R32 ;  /* 0x0000002021038220 */ /* 0x000fe20000410000 */
[----:B------:R-:W-:Y:S01]  /*4d40*/  @!P0 LOP3.LUT R52, R51, 0xffff0000, RZ, 0xc0, !PT ;  /* 0xffff000033348812 */ /* 0x000fe200078ec0ff */
[----:B------:R-:W-:Y:S01]  /*4d50*/  @!P0 IMAD.U32 R46, R49, 0x10000, RZ ;  /* 0x00010000312e8824 */ /* 0x000fe200078e00ff */
        /* <DEDUP_REMOVED lines=8> */
[----:B------:R-:W-:Y:S01]  /*4de0*/  @!P0 IMAD.U32 R50, R51, 0x10000, RZ ;  /* 0x0001000033328824 */ /* 0x000fe200078e00ff */
[----:B------:R-:W-:Y:S01]  /*4df0*/  @!P0 LOP3.LUT R51, R63, 0xffff0000, RZ, 0xc0, !PT ;  /* 0xffff00003f338812 */ /* 0x000fe200078ec0ff */
[----:B------:R-:W-:Y:S01]  /*4e00*/  @!P0 FMUL.FTZ R6, R31, R28 ;  /* 0x0000001c1f068220 */ /* 0x000fe20000410000 */
[----:B------:R-:W-:Y:S01]  /*4e10*/  @!P0 MOV R60, R54 ;  /* 0x00000036003c8202 */ /* 0x000fe20000000f00 */
[----:B------:R-:W-:Y:S02]  /*4e20*/  @!P0 IMAD.U32 R42, R63, 0x10000, RZ ;  /* 0x000100003f2a8824 */ /* 0x000fe400078e00ff */
[----:B------:R-:W-:Y:S01]  /*4e30*/  @!P0 FFMA.FTZ R3, R44, R46, R3 ;  /* 0x0000002e2c038223 */ /* 0x000fe20000010003 */
[----:B------:R-:W-:Y:S01]  /*4e40*/  @!P0 FMUL.FTZ R7, R25, R20 ;  /* 0x0000001419078220 */ /* 0x000fe20000410000 */
        /* <DEDUP_REMOVED lines=13> */
.L_x_1795:
[----:B------:R-:W-:Y:S05]  /*4f20*/  BSYNC.RECONVERGENT B0 ;  /* 0x0000000000007941 */ /* 0x000fea0003800200 */
.L_x_1794:
[----:B------:R-:W3:Y:S01]  /*4f30*/  LDC R137, c[0x0][0x450] ;  /* 0x00011400ff897b82 */ /* 0x000ee20000000800 */
[----:B------:R-:W-:Y:S01]  /*4f40*/  ISETP.NE.AND P0, PT, R53, RZ, PT ;  /* 0x000000ff3500720c */ /* 0x000fe20003f05270 */
[----:B------:R-:W-:Y:S11]  /*4f50*/  BSSY.RECONVERGENT B0, `(.L_x_1796) ;  /* 0x0000057000007945 */ /* 0x000ff60003800200 */
[----:B------:R-:W-:Y:S01]  /*4f60*/  @!UPT UIADD3 URZ, UPT, UPT, URZ, URZ, URZ ;  /* 0x000000fffffff290 */ /* 0x000fe2000fffe0ff */
[----:B------:R-:W-:Y:S05]  /*4f70*/  @P0 BRA `(.L_x_1797) ;  /* 0x0000000400500947 */ /* 0x000fea0003800000 */
[C---:B------:R-:W-:Y:S01]  /*4f80*/  ISETP.GE.AND P0, PT, R12.reuse, R17, PT ;  /* 0x000000110c00720c */ /* 0x040fe20003f06270 */
[----:B--2---:R-:W2:Y:S01]  /*4f90*/  LDG.E.128 R60, desc[UR6][R22.64] ;  /* 0x00000006163c7981 */ /* 0x004ea2000c1e1d00 */
[----:B------:R-:W-:Y:S02]  /*4fa0*/  ISETP.GE.U32.AND P2, PT, R12, R21, PT ;  /* 0x000000150c00720c */ /* 0x000fe40003f46070 */
[----:B------:R-:W-:Y:S09]  /*4fb0*/  PLOP3.LUT P1, PT, PT, PT, PT, 0x80, 0x8 ;  /* 0x000000000008781c */ /* 0x000ff20003f2f070 */
[----:B------:R-:W-:Y:S01]  /*4fc0*/  @!P0 SEL R54, R16, RZ, P2 ;  /* 0x000000ff10368207 */ /* 0x000fe20001000000 */
[----:B------:R-:W-:Y:S01]  /*4fd0*/  @!P0 IMAD.WIDE R40, R19, 0x2, R22 ;  /* 0x0000000213288825 */ /* 0x000fe200078e0216 */
[----:B------:R-:W-:Y:S02]  /*4fe0*/  @!P0 PLOP3.LUT P1, PT, P2, PT, PT, 0x80, 0x8 ;  /* 0x000000000008881c */ /* 0x000fe4000172f070 */
[----:B------:R-:W-:Y:S02]  /*4ff0*/  @!P0 SEL R53, R127, RZ, P2 ;  /* 0x000000ff7f358207 */ /* 0x000fe40001000000 */
[----:B------:R-:W-:Y:S01]  /*5000*/  @!P0 IADD3 R55, P2, PT, R113, R54, RZ ;  /* 0x0000003671378210 */ /* 0x000fe20007f5e0ff */
[----:B------:R-:W4:Y:S04]  /*5010*/  @!P0 LDG.E.128 R24, desc[UR6][R40.64] ;  /* 0x0000000628188981 */ /* 0x000f28000c1e1d00 */
[----:B------:R-:W-:Y:S02]  /*5020*/  @!P0 IMAD.X R54, R100, 0x1, R53, P2 ;  /* 0x0000000164368824 */ /* 0x000fe400010e0635 */
[C---:B------:R-:W-:Y:S03]  /*5030*/  @!P0 IMAD.SHL.U32 R53, R55.reuse, 0x2, RZ ;  /* 0x0000000237358824 */ /* 0x040fe600078e00ff */
[----:B------:R-:W-:Y:S02]  /*5040*/  @!P0 SHF.L.U64.HI R54, R55, 0x1, R54 ;  /* 0x0000000137368819 */ /* 0x000fe40000010236 */
[C---:B------:R-:W-:Y:S04]  /*5050*/  @!P0 IADD3 R140, P2, PT, R53.reuse, R84, RZ ;  /* 0x00000054358c8210 */ /* 0x040fe80007f5e0ff */
[C---:B------:R-:W-:Y:S02]  /*5060*/  @!P0 IADD3.X R141, PT, PT, R54.reuse, R85, RZ, P2, !PT ;  /* 0x00000055368d8210 */ /* 0x040fe400017fe4ff */
[----:B------:R-:W-:Y:S04]  /*5070*/  @!P0 IADD3 R42, P2, PT, R53, R86, RZ ;  /* 0x00000056352a8210 */ /* 0x000fe80007f5e0ff */
[----:B------:R-:W5:Y:S01]  /*5080*/  @!P0 LDG.E.128 R140, desc[UR6][R140.64] ;  /* 0x000000068c8c8981 */ /* 0x000f62000c1e1d00 */
[----:B------:R-:W-:Y:S07]  /*5090*/  @!P0 IMAD.X R43, R54, 0x1, R87, P2 ;  /* 0x00000001362b8824 */ /* 0x000fee00010e0657 */
[----:B------:R1:W3:Y:S01]  /*50a0*/  @!P0 LDG.E.128 R48, desc[UR6][R42.64] ;  /* 0x000000062a308981 */ /* 0x0002e2000c1e1d00 */
[C---:B--2---:R-:W-:Y:S01]  /*50b0*/  @!P0 LOP3.LUT R45, R60.reuse, 0xffff0000, RZ, 0xc0, !PT ;  /* 0xffff00003c2d8812 */ /* 0x044fe200078ec0ff */
        /* <DEDUP_REMOVED lines=30> */
[----:B------:R-:W-:Y:S01]  /*52a0*/  @!P0 LOP3.LUT R52, R51, 0xffff0000, RZ, 0xc0, !PT ;  /* 0xffff000033348812 */ /* 0x000fe200078ec0ff */
[----:B------:R-:W-:Y:S01]  /*52b0*/  @!P0 FFMA.FTZ R0, R43, R38, R0 ;  /* 0x000000262b008223 */ /* 0x000fe20000010000 */
[----:B------:R-:W-:Y:S01]  /*52c0*/  @!P0 LOP3.LUT R43, R61, 0xffff0000, RZ, 0xc0, !PT ;  /* 0xffff00003d2b8812 */ /* 0x000fe200078ec0ff */
[----:B------:R-:W-:Y:S01]  /*52d0*/  @!P1 FADD.FTZ R28, -R28, -RZ ;  /* 0x800000ff1c1c9221 */ /* 0x000fe20000010100 */
[----:B------:R-:W-:Y:S01]  /*52e0*/  @!P0 FMUL.FTZ R3, R33, R32 ;  /* 0x0000002021038220 */ /* 0x000fe20000410000 */
        /* <DEDUP_REMOVED lines=10> */
[----:B------:R-:W-:Y:S01]  /*5390*/  @!P0 SHF.L.U32 R50, R51, 0x10, RZ ;  /* 0x0000001033328819 */ /* 0x000fe200000006ff */
[----:B------:R-:W-:Y:S01]  /*53a0*/  @!P0 FMUL.FTZ R6, R31, R28 ;  /* 0x0000001c1f068220 */ /* 0x000fe20000410000 */
[----:B------:R-:W-:Y:S01]  /*53b0*/  @!P0 LOP3.LUT R51, R63, 0xffff0000, RZ, 0xc0, !PT ;  /* 0xffff00003f338812 */ /* 0x000fe200078ec0ff */
[----:B------:R-:W-:Y:S01]  /*53c0*/  @!P0 FFMA.FTZ R3, R44, R46, R3 ;  /* 0x0000002e2c038223 */ /* 0x000fe20000010003 */
        /* <DEDUP_REMOVED lines=15> */
.L_x_1797:
[----:B------:R-:W-:Y:S05]  /*54c0*/  BSYNC.RECONVERGENT B0 ;  /* 0x0000000000007941 */ /* 0x000fea0003800200 */
.L_x_1796:
[----:B------:R-:W-:Y:S04]  /*54d0*/  BSSY.RECONVERGENT B0, `(.L_x_1798) ;  /* 0x000005d000007945 */ /* 0x000fe80003800200 */
[----:B------:R-:W-:Y:S05]  /*54e0*/  @P5 BRA `(.L_x_1799) ;  /* 0x00000004006c5947 */ /* 0x000fea0003800000 */
[----:B------:R-:W-:Y:S01]  /*54f0*/  ISETP.GE.U32.AND P2, PT, R12, R21, PT ;  /* 0x000000150c00720c */ /* 0x000fe20003f46070 */
[----:B------:R-:W5:Y:S01]  /*5500*/  LDC.64 R140, c[0x0][0x4a8] ;  /* 0x00012a00ff8c7b82 */ /* 0x000f620000000a00 */
[----:B------:R-:W-:Y:S02]  /*5510*/  PLOP3.LUT P1, PT, PT, PT, PT, 0x80, 0x8 ;  /* 0x000000000008781c */ /* 0x000fe40003f2f070 */
[C---:B-----5:R-:W-:Y:S04]  /*5520*/  LEA R40, P0, R140.reuse, R22, 0x6 ;  /* 0x000000168c287211 */ /* 0x060fe800078030ff */
[----:B------:R-:W-:Y:S02]  /*5530*/  LEA.HI.X R41, R140, R23, R141, 0x6, P0 ;  /* 0x000000178c297211 */ /* 0x000fe400000f348d */
[----:B------:R-:W5:Y:S03]  /*5540*/  LDC.64 R140, c[0x0][0x3b8] ;  /* 0x0000ee00ff8c7b82 */ /* 0x000f660000000a00 */
[----:B--2-4-:R-:W2:Y:S01]  /*5550*/  LDG.E.128 R60, desc[UR6][R40.64] ;  /* 0x00000006283c7981 */ /* 0x014ea2000c1e1d00 */
[C---:B-----5:R-:W-:Y:S04]  /*5560*/  LEA R144, P0, R140.reuse, R138, 0x6 ;  /* 0x0000008a8c907211 */ /* 0x060fe800078030ff */
[----:B------:R-:W-:Y:S02]  /*5570*/  LEA.HI.X R145, R140, R139, R141, 0x6, P0 ;  /* 0x0000008b8c917211 */ /* 0x000fe400000f348d */
[----:B------:R-:W-:Y:S11]  /*5580*/  ISETP.GE.AND P0, PT, R12, R17, PT ;  /* 0x000000110c00720c */ /* 0x000ff60003f06270 */
[----:B------:R-:W-:Y:S02]  /*5590*/  @!UPT UIADD3 URZ, UPT, UPT, URZ, URZ, URZ ;  /* 0x000000fffffff290 */ /* 0x000fe4000fffe0ff */
[----:B------:R-:W-:Y:S01]  /*55a0*/  @!P0 SEL R143, R16, RZ, P2 ;  /* 0x000000ff108f8207 */ /* 0x000fe20001000000 */
[----:B------:R-:W-:Y:S01]  /*55b0*/  @!P0 IMAD.WIDE R42, R19, 0x2, R40 ;  /* 0x00000002132a8825 */ /* 0x000fe200078e0228 */
[----:B------:R-:W-:Y:S02]  /*55c0*/  @!P0 PLOP3.LUT P1, PT, P2, PT, PT, 0x80, 0x8 ;  /* 0x000000000008881c */ /* 0x000fe4000172f070 */
[----:B------:R-:W-:Y:S02]  /*55d0*/  @!P0 SEL R140, R127, RZ, P2 ;  /* 0x000000ff7f8c8207 */ /* 0x000fe40001000000 */
[----:B------:R-:W-:Y:S01]  /*55e0*/  @!P0 IADD3 R143, P2, PT, R108, R143, RZ ;  /* 0x0000008f6c8f8210 */ /* 0x000fe20007f5e0ff */
[----:B------:R-:W4:Y:S04]  /*55f0*/  @!P0 LDG.E.128 R24, desc[UR6][R42.64] ;  /* 0x000000062a188981 */ /* 0x000f28000c1e1d00 */
[----:B------:R-:W-:Y:S02]  /*5600*/  @!P0 IMAD.SHL.U32 R141, R143, 0x2, RZ ;  /* 0x000000028f8d8824 */ /* 0x000fe400078e00ff */
[----:B------:R-:W-:Y:S03]  /*5610*/  @!P0 IMAD.X R140, R99, 0x1, R140, P2 ;  /* 0x00000001638c8824 */ /* 0x000fe600010e068c */
[----:B------:R-:W-:Y:S02]  /*5620*/  @!P0 IADD3 R146, P2, PT, R141, R84, RZ ;  /* 0x000000548d928210 */ /* 0x000fe40007f5e0ff */
[----:B------:R-:W-:Y:S04]  /*5630*/  @!P0 SHF.L.U64.HI R140, R143, 0x1, R140 ;  /* 0x000000018f8c8819 */ /* 0x000fe8000001028c */
[C---:B------:R-:W-:Y:S02]  /*5640*/  @!P0 IADD3.X R147, PT, PT, R140.reuse, R85, RZ, P2, !PT ;  /* 0x000000558c938210 */ /* 0x040fe400017fe4ff */
[----:B------:R-:W-:Y:S05]  /*5650*/  @!P0 IADD3 R44, P2, PT, R141, R86, RZ ;  /* 0x000000568d2c8210 */ /* 0x000fea0007f5e0ff */
[----:B------:R-:W-:Y:S02]  /*5660*/  @!P0 IMAD.X R45, R140, 0x1, R87, P2 ;  /* 0x000000018c2d8824 */ /* 0x000fe400010e0657 */
[----:B------:R-:W5:Y:S08]  /*5670*/  @!P0 LDG.E.128 R140, desc[UR6][R146.64] ;  /* 0x00000006928c8981 */ /* 0x000f70000c1e1d00 */
[----:B------:R2:W3:Y:S02]  /*5680*/  @!P0 LDG.E.128 R52, desc[UR6][R44.64] ;  /* 0x000000062c348981 */ /* 0x0004e4000c1e1d00 */
[C---:B--2---:R-:W-:Y:S01]  /*5690*/  @!P0 SHF.L.U32 R45, R60.reuse, 0x10, RZ ;  /* 0x000000103c2d8819 */ /* 0x044fe200000006ff */
[----:B------:R-:W-:Y:S01]  /*56a0*/  @!P0 IMAD.U32 R46, R61, 0x10000, RZ ;  /* 0x000100003d2e8824 */ /* 0x000fe200078e00ff */
[----:B------:R-:W-:Y:S02]  /*56b0*/  @!P0 LOP3.LUT R47, R60, 0xffff0000, RZ, 0xc0, !PT ;  /* 0xffff00003c2f8812 */ /* 0x000fe400078ec0ff */
[C---:B----4-:R-:W-:Y:S01]  /*56c0*/  @!P0 SHF.L.U32 R39, R24.reuse, 0x10, RZ ;  /* 0x0000001018278819 */ /* 0x050fe200000006ff */
[C---:B-1----:R-:W-:Y:S01]  /*56d0*/  @!P0 IMAD.U32 R33, R25.reuse, 0x10000, RZ ;  /* 0x0001000019218824 */ /* 0x042fe200078e00ff */
        /* <DEDUP_REMOVED lines=19> */
[----:B------:R-:W-:Y:S01]  /*5810*/  @!P0 IMAD.U32 R20, R143, 0x10000, RZ ;  /* 0x000100008f148824 */ /* 0x000fe200078e00ff */
[----:B------:R-:W-:Y:S01]  /*5820*/  @!P0 LOP3.LUT R51, R54, 0xffff0000, RZ, 0xc0, !PT ;  /* 0xffff000036338812 */ /* 0x000fe200078ec0ff */
[----:B------:R-:W-:Y:S01]  /*5830*/  @!P1 FADD.FTZ R32, -R32, -RZ ;  /* 0x800000ff20209221 */ /* 0x000fe20000010100 */
[----:B------:R-:W-:Y:S01]  /*5840*/  @!P0 SHF.L.U32 R52, R55, 0x10, RZ ;  /* 0x0000001037348819 */ /* 0x000fe200000006ff */
[----:B------:R-:W-:Y:S01]  /*5850*/  @!P0 FMUL.FTZ R2, R37, R34 ;  /* 0x0000002225028220 */ /* 0x000fe20000410000 */
[----:B------:R-:W-:Y:S01]  /*5860*/  @!P1 FADD.FTZ R30, -R30, -RZ ;  /* 0x800000ff1e1e9221 */ /* 0x000fe20000010100 */
[----:B------:R-:W-:Y:S01]  /*5870*/  @!P1 FADD.FTZ R29, -R29, -RZ ;  /* 0x800000ff1d1d9221 */ /* 0x000fe20000010100 */
[----:B------:R-:W-:Y:S01]  /*5880*/  @!P0 FFMA.FTZ R0, R45, R38, R0 ;  /* 0x000000262d008223 */ /* 0x000fe20000010000 */
[----:B------:R-:W-:Y:S01]  /*5890*/  @!P0 LOP3.LUT R45, R61, 0xffff0000, RZ, 0xc0, !PT ;  /* 0xffff00003d2d8812 */ /* 0x000fe200078ec0ff */
[----:B------:R-:W-:Y:S01]  /*58a0*/  @!P1 FADD.FTZ R28, -R28, -RZ ;  /* 0x800000ff1c1c9221 */ /* 0x000fe20000010100 */
[----:B------:R-:W-:Y:S01]  /*58b0*/  @!P0 IMAD.U32 R48, R53, 0x10000, RZ ;  /* 0x0001000035308824 */ /* 0x000fe200078e00ff */
[----:B------:R-:W-:Y:S01]  /*58c0*/  @!P0 LOP3.LUT R53, R63, 0xffff0000, RZ, 0xc0, !PT ;  /* 0xffff00003f358812 */ /* 0x000fe200078ec0ff */
        /* <DEDUP_REMOVED lines=12> */
[----:B------:R-:W-:Y:S01]  /*5990*/  @!P0 FMUL.FTZ R6, R31, R28 ;  /* 0x0000001c1f068220 */ /* 0x000fe20000410000 */
        /* <DEDUP_REMOVED lines=16> */
.L_x_1799:
[----:B------:R-:W-:Y:S05]  /*5aa0*/  BSYNC.RECONVERGENT B0 ;  /* 0x0000000000007941 */ /* 0x000fea0003800200 */
.L_x_1798:
[----:B------:R-:W-:Y:S04]  /*5ab0*/  BSSY.RECONVERGENT B0, `(.L_x_1800) ;  /* 0x000005d000007945 */ /* 0x000fe80003800200 */
[----:B------:R-:W-:Y:S05]  /*5ac0*/  @P6 BRA `(.L_x_1801) ;  /* 0x00000004006c6947 */ /* 0x000fea0003800000 */
[----:B------:R-:W-:Y:S01]  /*5ad0*/  ISETP.GE.U32.AND P2, PT, R12, R21, PT ;  /* 0x000000150c00720c */ /* 0x000fe20003f46070 */
[----:B------:R-:W5:Y:S01]  /*5ae0*/  LDC.64 R142, c[0x0][0x4a8] ;  /* 0x00012a00ff8e7b82 */ /* 0x000f620000000a00 */
[----:B------:R-:W-:Y:S07]  /*5af0*/  PLOP3.LUT P1, PT, PT, PT, PT, 0x80, 0x8 ;  /* 0x000000000008781c */ /* 0x000fee0003f2f070 */
[----:B------:R-:W1:Y:S01]  /*5b00*/  LDC.64 R140, c[0x0][0x3b8] ;  /* 0x0000ee00ff8c7b82 */ /* 0x000e620000000a00 */
[C---:B-----5:R-:W-:Y:S04]  /*5b10*/  LEA R40, P0, R142.reuse, R22, 0x7 ;  /* 0x000000168e287211 */ /* 0x060fe800078038ff */
[----:B------:R-:W-:Y:S02]  /*5b20*/  LEA.HI.X R41, R142, R23, R143, 0x7, P0 ;  /* 0x000000178e297211 */ /* 0x000fe400000f3c8f */
[C---:B-1----:R-:W-:Y:S03]  /*5b30*/  LEA R144, P0, R140.reuse, R138, 0x7 ;  /* 0x0000008a8c907211 */ /* 0x042fe600078038ff */
[----:B--2-4-:R-:W2:Y:S01]  /*5b40*/  LDG.E.128 R60, desc[UR6][R40.64] ;  /* 0x00000006283c7981 */ /* 0x014ea2000c1e1d00 */
        /* <DEDUP_REMOVED lines=83> */
.L_x_1801:
[----:B------:R-:W-:Y:S05]  /*6080*/  BSYNC.RECONVERGENT B0 ;  /* 0x0000000000007941 */ /* 0x000fea0003800200 */
.L_x_1800:
[----:B------:R-:W-:Y:S04]  /*6090*/  BSSY.RECONVERGENT B0, `(.L_x_1802) ;  /* 0x000005e000007945 */ /* 0x000fe80003800200 */
[----:B------:R-:W-:Y:S05]  /*60a0*/  @P3 BRA `(.L_x_1803) ;  /* 0x0000000400703947 */ /* 0x000fea0003800000 */
[C---:B------:R-:W-:Y:S02]  /*60b0*/  ISETP.GE.AND P0, PT, R12.reuse, R17, PT ;  /* 0x000000110c00720c */ /* 0x040fe40003f06270 */
[----:B------:R-:W-:Y:S02]  /*60c0*/  ISETP.GE.U32.AND P2, PT, R12, R21, PT ;  /* 0x000000150c00720c */ /* 0x000fe40003f46070 */
[----:B------:R-:W-:Y:S09]  /*60d0*/  PLOP3.LUT P1, PT, PT, PT, PT, 0x80, 0x8 ;  /* 0x000000000008781c */ /* 0x000ff20003f2f070 */
[----:B-12-4-:R-:W-:Y:S02]  /*60e0*/  @!P0 SEL R62, R16, RZ, P2 ;  /* 0x000000ff103e8207 */ /* 0x016fe40001000000 */
[----:B------:R-:W-:Y:S02]  /*60f0*/  @!P0 PLOP3.LUT P1, PT, P2, PT, PT, 0x80, 0x8 ;  /* 0x000000000008881c */ /* 0x000fe4000172f070 */
[----:B------:R-:W-:Y:S02]  /*6100*/  @!P0 SEL R60, R127, RZ, P2 ;  /* 0x000000ff7f3c8207 */ /* 0x000fe40001000000 */
[----:B------:R-:W-:Y:S05]  /*6110*/  @!P0 IADD3 R63, P2, PT, R107, R62, RZ ;  /* 0x0000003e6b3f8210 */ /* 0x000fea0007f5e0ff */
[----:B------:R-:W-:Y:S02]  /*6120*/  @!P0 IMAD.SHL.U32 R61, R63, 0x2, RZ ;  /* 0x000000023f3d8824 */ /* 0x000fe400078e00ff */
[----:B------:R-:W-:Y:S03]  /*6130*/  @!P0 IMAD.X R60, R97, 0x1, R60, P2 ;  /* 0x00000001613c8824 */ /* 0x000fe600010e063c */
[----:B------:R-:W-:Y:S02]  /*6140*/  @!P0 IADD3 R62, P2, PT, R61, R84, RZ ;  /* 0x000000543d3e8210 */ /* 0x000fe40007f5e0ff */
[----:B------:R-:W-:Y:S04]  /*6150*/  @!P0 SHF.L.U64.HI R60, R63, 0x1, R60 ;  /* 0x000000013f3c8819 */ /* 0x000fe8000001023c */
[C---:B------:R-:W-:Y:S02]  /*6160*/  @!P0 IADD3.X R63, PT, PT, R60.reuse, R85, RZ, P2, !PT ;  /* 0x000000553c3f8210 */ /* 0x040fe400017fe4ff */
[----:B------:R-:W-:Y:S05]  /*6170*/  @!P0 IADD3 R42, P2, PT, R61, R86, RZ ;  /* 0x000000563d2a8210 */ /* 0x000fea0007f5e0ff */
[----:B------:R-:W-:Y:S02]  /*6180*/  @!P0 IMAD.X R43, R60, 0x1, R87, P2 ;  /* 0x000000013c2b8824 */ /* 0x000fe400010e0657 */
[----:B------:R-:W1:Y:S03]  /*6190*/  LDC.64 R60, c[0x0][0x4a8] ;  /* 0x00012a00ff3c7b82 */ /* 0x000e660000000a00 */
[----:B------:R-:W2:Y:S02]  /*61a0*/  @!P0 LDG.E.128 R48, desc[UR6][R42.64] ;  /* 0x000000062a308981 */ /* 0x000ea4000c1e1d00 */
[----:B--2---:R-:W-:Y:S01]  /*61b0*/  @!P0 LOP3.LUT R38, R48, 0xffff0000, RZ, 0xc0, !PT ;  /* 0xffff000030268812 */ /* 0x004fe200078ec0ff */
[----:B-1----:R-:W-:Y:S01]  /*61c0*/  IMAD.WIDE.U32 R40, R60, 0xc0, R22 ;  /* 0x000000c03c287825 */ /* 0x002fe200078e0016 */
[C---:B------:R-:W-:Y:S02]  /*61d0*/  @!P0 SHF.L.U32 R42, R49.reuse, 0x10, RZ ;  /* 0x00000010312a8819 */ /* 0x040fe400000006ff */
[----:B------:R-:W-:Y:S01]  /*61e0*/  @!P0 LOP3.LUT R44, R49, 0xffff0000, RZ, 0xc0, !PT ;  /* 0xffff0000312c8812 */ /* 0x000fe200078ec0ff */
[----:B------:R-:W-:Y:S01]  /*61f0*/  IMAD R61, R61, 0xc0, RZ ;  /* 0x000000c03d3d7824 */ /* 0x000fe200078e02ff */
[----:B------:R-:W-:Y:S01]  /*6200*/  @!P0 SHF.L.U32 R46, R50, 0x10, RZ ;  /* 0x00000010322e8819 */ /* 0x000fe200000006ff */
[----:B------:R-:W-:Y:S01]  /*6210*/  @!P0 IMAD.U32 R36, R48, 0x10000, RZ ;  /* 0x0001000030248824 */ /* 0x000fe200078e00ff */
[----:B------:R-:W-:Y:S01]  /*6220*/  @!P0 LOP3.LUT R47, R50, 0xffff0000, RZ, 0xc0, !PT ;  /* 0xffff0000322f8812 */ /* 0x000fe200078ec0ff */
[----:B------:R-:W-:Y:S01]  /*6230*/  @!P0 IMAD.U32 R48, R51, 0x10000, RZ ;  /* 0x0001000033308824 */ /* 0x000fe200078e00ff */
[----:B------:R-:W-:Y:S02]  /*6240*/  IADD3 R41, PT, PT, R61, R41, RZ ;  /* 0x000000293d297210 */ /* 0x000fe40007ffe0ff */
[----:B------:R-:W-:Y:S01]  /*6250*/  @!P0 LOP3.LUT R49, R51, 0xffff0000, RZ, 0xc0, !PT ;  /* 0xffff000033318812 */ /* 0x000fe200078ec0ff */
[----:B------:R-:W2:Y:S01]  /*6260*/  @!P0 LDG.E.128 R60, desc[UR6][R62.64] ;  /* 0x000000063e3c8981 */ /* 0x000ea2000c1e1d00 */
[----:B------:R-:W-:Y:S07]  /*6270*/  @!P0 IMAD.WIDE R26, R19, 0x2, R40 ;  /* 0x00000002131a8825 */ /* 0x000fee00078e0228 */
[----:B------:R-:W4:Y:S08]  /*6280*/  @!P0 LDG.E.128 R24, desc[UR6][R26.64] ;  /* 0x000000061a188981 */ /* 0x000f30000c1e1d00 */
[----:B------:R-:W5:Y:S01]  /*6290*/  LDG.E.128 R52, desc[UR6][R40.64] ;  /* 0x0000000628347981 */ /* 0x000f62000c1e1d00 */
[C---:B--2---:R-:W-:Y:S01]  /*62a0*/  @!P0 LOP3.LUT R37, R60.reuse, 0xffff0000, RZ, 0xc0, !PT ;  /* 0xffff00003c258812 */ /* 0x044fe200078ec0ff */
[----:B------:R-:W-:Y:S01]  /*62b0*/  @!P0 IMAD.U32 R39, R60, 0x10000, RZ ;  /* 0x000100003c278824 */ /* 0x000fe200078e00ff */
[----:B------:R-:W-:Y:S01]  /*62c0*/  @!P0 LOP3.LUT R35, R61, 0xffff0000, RZ, 0xc0, !PT ;  /* 0xffff00003d238812 */ /* 0x000fe200078ec0ff */
[C---:B------:R-:W-:Y:S01]  /*62d0*/  @!P0 IMAD.U32 R33, R62.reuse, 0x10000, RZ ;  /* 0x000100003e218824 */ /* 0x040fe200078e00ff */
[----:B------:R-:W-:Y:S01]  /*62e0*/  @!P0 LOP3.LUT R31, R62, 0xffff0000, RZ, 0xc0, !PT ;  /* 0xffff00003e1f8812 */ /* 0x000fe200078ec0ff */
[----:B------:R-:W-:Y:S01]  /*62f0*/  @!P1 FADD.FTZ R39, -R39, -RZ ;  /* 0x800000ff27279221 */ /* 0x000fe20000010100 */
[----:B------:R-:W-:Y:S01]  /*6300*/  @!P0 LOP3.LUT R20, R63, 0xffff0000, RZ, 0xc0, !PT ;  /* 0xffff00003f148812 */ /* 0x000fe200078ec0ff */
[----:B------:R-:W-:Y:S01]  /*6310*/  @!P1 FADD.FTZ R37, -R37, -RZ ;  /* 0x800000ff25259221 */ /* 0x000fe20000010100 */
[C---:B----4-:R-:W-:Y:S01]  /*6320*/  @!P0 LOP3.LUT R32, R24.reuse, 0xffff0000, RZ, 0xc0, !PT ;  /* 0xffff000018208812 */ /* 0x050fe200078ec0ff */
[----:B------:R-:W-:Y:S01]  /*6330*/  @!P0 IMAD.U32 R34, R24, 0x10000, RZ ;  /* 0x0001000018228824 */ /* 0x000fe200078e00ff */
[C---:B------:R-:W-:Y:S01]  /*6340*/  @!P0 LOP3.LUT R24, R26.reuse, 0xffff0000, RZ, 0xc0, !PT ;  /* 0xffff00001a188812 */ /* 0x040fe200078ec0ff */
[----:B------:R-:W-:Y:S01]  /*6350*/  @!P0 IMAD.U32 R28, R26, 0x10000, RZ ;  /* 0x000100001a1c8824 */ /* 0x000fe200078e00ff */
[----:B------:R-:W-:Y:S01]  /*6360*/  @!P0 SHF.L.U32 R26, R61, 0x10, RZ ;  /* 0x000000103d1a8819 */ /* 0x000fe200000006ff */
[----:B------:R-:W-:Y:S01]  /*6370*/  @!P0 FMUL.FTZ R0, R34, R39 ;  /* 0x0000002722008220 */ /* 0x000fe20000410000 */
[C---:B------:R-:W-:Y:S01]  /*6380*/  @!P0 SHF.L.U32 R29, R25.reuse, 0x10, RZ ;  /* 0x00000010191d8819 */ /* 0x040fe200000006ff */
[----:B------:R-:W1:Y:S01]  /*6390*/  LDC.64 R60, c[0x0][0x3b8] ;  /* 0x0000ee00ff3c7b82 */ /* 0x000e620000000a00 */
[----:B------:R-:W-:Y:S01]  /*63a0*/  @!P0 LOP3.LUT R30, R25, 0xffff0000, RZ, 0xc0, !PT ;  /* 0xffff0000191e8812 */ /* 0x000fe200078ec0ff */
[----:B-----5:R-:W-:Y:S01]  /*63b0*/  @!P0 IMAD.U32 R43, R52, 0x10000, RZ ;  /* 0x00010000342b8824 */ /* 0x020fe200078e00ff */
[----:B------:R-:W-:Y:S01]  /*63c0*/  @!P0 SHF.L.U32 R25, R63, 0x10, RZ ;  /* 0x000000103f198819 */ /* 0x000fe200000006ff */
[----:B------:R-:W-:Y:S01]  /*63d0*/  @!P1 FADD.FTZ R26, -R26, -RZ ;  /* 0x800000ff1a1a9221 */ /* 0x000fe20000010100 */
[----:B------:R-:W-:Y:S01]  /*63e0*/  @!P0 LOP3.LUT R45, R52, 0xffff0000, RZ, 0xc0, !PT ;  /* 0xffff0000342d8812 */ /* 0x000fe200078ec0ff */
[----:B------:R-:W-:Y:S01]  /*63f0*/  @!P1 FADD.FTZ R35, -R35, -RZ ;  /* 0x800000ff23239221 */ /* 0x000fe20000010100 */
[----:B------:R-:W-:Y:S01]  /*6400*/  @!P0 SHF.L.U32 R18, R27, 0x10, RZ ;  /* 0x000000101b128819 */ /* 0x000fe200000006ff */
[----:B------:R-:W-:Y:S01]  /*6410*/  @!P0 FFMA.FTZ R0, R43, R36, R0 ;  /* 0x000000242b008223 */ /* 0x000fe20000010000 */
[C---:B------:R-:W-:Y:S01]  /*6420*/  @!P0 SHF.L.U32 R36, R53.reuse, 0x10, RZ ;  /* 0x0000001035248819 */ /* 0x040fe200000006ff */
[----:B------:R-:W-:Y:S01]  /*6430*/  @!P0 FMUL.FTZ R2, R32, R37 ;  /* 0x0000002520028220 */ /* 0x000fe20000410000 */
[----:B------:R-:W-:Y:S01]  /*6440*/  @!P0 LOP3.LUT R43, R53, 0xffff0000, RZ, 0xc0, !PT ;  /* 0xffff0000352b8812 */ /* 0x000fe200078ec0ff */
[----:B------:R-:W-:Y:S01]  /*6450*/  @!P0 FMUL.FTZ R3, R29, R26 ;  /* 0x0000001a1d038220 */ /* 0x000fe20000410000 */
[----:B------:R-:W-:Y:S01]  /*6460*/  @!P0 LOP3.LUT R27, R27, 0xffff0000, RZ, 0xc0, !PT ;  /* 0xffff00001b1b8812 */ /* 0x000fe200078ec0ff */
[----:B------:R-:W-:Y:S01]  /*6470*/  @!P1 FADD.FTZ R33, -R33, -RZ ;  /* 0x800000ff21219221 */ /* 0x000fe20000010100 */
[----:B------:R-:W-:Y:S01]  /*6480*/  @!P0 FMUL.FTZ R4, R30, R35 ;  /* 0x000000231e048220 */ /* 0x000fe20000410000 */
        /* <DEDUP_REMOVED lines=30> */
.L_x_1803:
[----:B------:R-:W-:Y:S05]  /*6670*/  BSYNC.RECONVERGENT B0 ;  /* 0x0000000000007941 */ /* 0x000fea0003800200 */
.L_x_1802:
[----:B------:R-:W-:Y:S01]  /*6680*/  ISETP.NE.AND P0, PT, R125, RZ, PT ;  /* 0x000000ff7d00720c */ /* 0x000fe20003f05270 */
[----:B------:R-:W-:Y:S11]  /*6690*/  BSSY.RECONVERGENT B0, `(.L_x_1804) ;  /* 0x000005d000007945 */ /* 0x000ff60003800200 */
[----:B------:R-:W-:Y:S01]  /*66a0*/  @!UPT UIADD3 URZ, UPT, UPT, URZ, URZ, URZ ;  /* 0x000000fffffff290 */ /* 0x000fe2000fffe0ff */
[----:B------:R-:W-:Y:S05]  /*66b0*/  @P0 BRA `(.L_x_1805) ;  /* 0x0000000400680947 */ /* 0x000fea0003800000 */
[C---:B------:R-:W-:Y:S01]  /*66c0*/  ISETP.GE.AND P0, PT, R12.reuse, R17, PT ;  /* 0x000000110c00720c */ /* 0x040fe20003f06270 */
[----:B-12-4-:R-:W1:Y:S01]  /*66d0*/  LDC.64 R60, c[0x0][0x4a8] ;  /* 0x00012a00ff3c7b82 */ /* 0x016e620000000a00 */
[----:B------:R-:W-:Y:S11]  /*66e0*/  ISETP.GE.U32.AND P2, PT, R12, R21, PT ;  /* 0x000000150c00720c */ /* 0x000ff60003f46070 */
[----:B------:R-:W-:Y:S02]  /*66f0*/  @!P0 SEL R62, R16, RZ, P2 ;  /* 0x000000ff103e8207 */ /* 0x000fe40001000000 */
[----:B------:R-:W-:Y:S02]  /*6700*/  @!P0 SEL R125, R127, RZ, P2 ;  /* 0x000000ff7f7d8207 */ /* 0x000fe40001000000 */
[----:B------:R-:W-:Y:S05]  /*6710*/  @!P0 IADD3 R63, P1, PT, R111, R62, RZ ;  /* 0x0000003e6f3f8210 */ /* 0x000fea0007f3e0ff */
[----:B------:R-:W-:Y:S02]  /*6720*/  @!P0 IMAD.X R140, R96, 0x1, R125, P1 ;  /* 0x00000001608c8824 */ /* 0x000fe400008e067d */
[C---:B------:R-:W-:Y:S03]  /*6730*/  @!P0 IMAD.SHL.U32 R125, R63.reuse, 0x2, RZ ;  /* 0x000000023f7d8824 */ /* 0x040fe600078e00ff */
[----:B------:R-:W-:Y:S02]  /*6740*/  @!P0 SHF.L.U64.HI R140, R63, 0x1, R140 ;  /* 0x000000013f8c8819 */ /* 0x000fe4000001028c */
[C---:B------:R-:W-:Y:S04]  /*6750*/  @!P0 IADD3 R142, P1, PT, R125.reuse, R84, RZ ;  /* 0x000000547d8e8210 */ /* 0x040fe80007f3e0ff */
[----:B------:R-:W-:Y:S02]  /*6760*/  @!P0 IADD3.X R143, PT, PT, R140, R85, RZ, P1, !PT ;  /* 0x000000558c8f8210 */ /* 0x000fe40000ffe4ff */
[C---:B-1----:R-:W-:Y:S04]  /*6770*/  LEA R38, P1, R60.reuse, R22, 0x8 ;  /* 0x000000163c267211 */ /* 0x042fe800078240ff */
[----:B------:R-:W-:Y:S02]  /*6780*/  LEA.HI.X R39, R60, R23, R61, 0x8, P1 ;  /* 0x000000173c277211 */ /* 0x000fe400008f443d */
[----:B------:R-:W-:Y:S01]  /*6790*/  @!P0 IADD3 R40, P1, PT, R125, R86, RZ ;  /* 0x000000567d288210 */ /* 0x000fe20007f3e0ff */
[----:B------:R-:W2:Y:S01]  /*67a0*/  @!P0 LDG.E.128 R60, desc[UR6][R142.64] ;  /* 0x000000068e3c8981 */ /* 0x000ea2000c1e1d00 */
[----:B------:R-:W-:Y:S04]  /*67b0*/  @!P0 IMAD.WIDE R24, R19, 0x2, R38 ;  /* 0x0000000213188825 */ /* 0x000fe800078e0226 */
[----:B------:R-:W-:Y:S01]  /*67c0*/  @!P0 IMAD.X R41, R140, 0x1, R87, P1 ;  /* 0x000000018c298824 */ /* 0x000fe200008e0657 */
[----:B------:R-:W-:Y:S02]  /*67d0*/  PLOP3.LUT P1, PT, PT, PT, PT, 0x80, 0x8 ;  /* 0x000000000008781c */ /* 0x000fe40003f2f070 */
[----:B------:R-:W4:Y:S01]  /*67e0*/  @!P0 LDG.E.128 R24, desc[UR6][R24.64] ;  /* 0x0000000618188981 */ /* 0x000f22000c1e1d00 */
[----:B------:R-:W-:Y:S07]  /*67f0*/  @!P0 PLOP3.LUT P1, PT, P2, PT, PT, 0x80, 0x8 ;  /* 0x000000000008881c */ /* 0x000fee000172f070 */
[----:B------:R4:W5:Y:S08]  /*6800*/  LDG.E.128 R52, desc[UR6][R38.64] ;  /* 0x0000000626347981 */ /* 0x000970000c1e1d00 */
[----:B------:R5:W3:Y:S01]  /*6810*/  @!P0 LDG.E.128 R48, desc[UR6][R40.64] ;  /* 0x0000000628308981 */ /* 0x000ae2000c1e1d00 */
[C---:B--2---:R-:W-:Y:S01]  /*6820*/  @!P0 LOP3.LUT R34, R60.reuse, 0xffff0000, RZ, 0xc0, !PT ;  /* 0xffff00003c228812 */ /* 0x044fe200078ec0ff */
[----:B------:R-:W-:Y:S01]  /*6830*/  @!P0 IMAD.U32 R36, R60, 0x10000, RZ ;  /* 0x000100003c248824 */ /* 0x000fe200078e00ff */
[C---:B------:R-:W-:Y:S01]  /*6840*/  @!P0 SHF.L.U32 R32, R61.reuse, 0x10, RZ ;  /* 0x000000103d208819 */ /* 0x040fe200000006ff */
[----:B------:R-:W-:Y:S01]  /*6850*/  @!P0 IMAD.U32 R29, R62, 0x10000, RZ ;  /* 0x000100003e1d8824 */ /* 0x000fe200078e00ff */
[----:B------:R-:W-:Y:S01]  /*6860*/  @!P0 LOP3.LUT R30, R61, 0xffff0000, RZ, 0xc0, !PT ;  /* 0xffff00003d1e8812 */ /* 0x000fe200078ec0ff */
[----:B------:R-:W-:Y:S01]  /*6870*/  @!P1 FADD.FTZ R36, -R36, -RZ ;  /* 0x800000ff24249221 */ /* 0x000fe20000010100 */
[----:B------:R-:W-:Y:S01]  /*6880*/  @!P0 LOP3.LUT R28, R62, 0xffff0000, RZ, 0xc0, !PT ;  /* 0xffff00003e1c8812 */ /* 0x000fe200078ec0ff */
[----:B------:R-:W1:Y:S01]  /*6890*/  LDC.64 R60, c[0x0][0x3b8] ;  /* 0x0000ee00ff3c7b82 */ /* 0x000e620000000a00 */
[----:B----4-:R-:W-:Y:S01]  /*68a0*/  @!P0 SHF.L.U32 R39, R24, 0x10, RZ ;  /* 0x0000001018278819 */ /* 0x010fe200000006ff */
[----:B------:R-:W-:Y:S01]  /*68b0*/  @!P1 FADD.FTZ R34, -R34, -RZ ;  /* 0x800000ff22229221 */ /* 0x000fe20000010100 */
[----:B------:R-:W-:Y:S01]  /*68c0*/  @!P0 LOP3.LUT R37, R24, 0xffff0000, RZ, 0xc0, !PT ;  /* 0xffff000018258812 */ /* 0x000fe200078ec0ff */
[----:B------:R-:W-:Y:S01]  /*68d0*/  @!P1 FADD.FTZ R32, -R32, -RZ ;  /* 0x800000ff20209221 */ /* 0x000fe20000010100 */
[----:B------:R-:W-:Y:S01]  /*68e0*/  @!P0 LOP3.LUT R35, R25, 0xffff0000, RZ, 0xc0, !PT ;  /* 0xffff000019238812 */ /* 0x000fe200078ec0ff */
[----:B------:R-:W-:Y:S01]  /*68f0*/  @!P1 FADD.FTZ R30, -R30, -RZ ;  /* 0x800000ff1e1e9221 */ /* 0x000fe20000010100 */
[----:B------:R-:W-:Y:S01]  /*6900*/  @!P0 LOP3.LUT R18, R63, 0xffff0000, RZ, 0xc0, !PT ;  /* 0xffff00003f128812 */ /* 0x000fe200078ec0ff */
[----:B------:R-:W-:Y:S01]  /*6910*/  @!P1 FADD.FTZ R29, -R29, -RZ ;  /* 0x800000ff1d1d9221 */ /* 0x000fe20000010100 */
[C---:B-----5:R-:W-:Y:S01]  /*6920*/  @!P0 SHF.L.U32 R41, R52.reuse, 0x10, RZ ;  /* 0x0000001034298819 */ /* 0x060fe200000006ff */
[----:B------:R-:W-:Y:S01]  /*6930*/  @!P0 FMUL.FTZ R0, R39, R36 ;  /* 0x0000002427008220 */ /* 0x000fe20000410000 */
[----:B------:R-:W-:Y:S01]  /*6940*/  @!P0 LOP3.LUT R43, R52, 0xffff0000, RZ, 0xc0, !PT ;  /* 0xffff0000342b8812 */ /* 0x000fe200078ec0ff */
[----:B------:R-:W-:Y:S01]  /*6950*/  @!P0 IMAD.U32 R33, R25, 0x10000, RZ ;  /* 0x0001000019218824 */ /* 0x000fe200078e00ff */
[----:B------:R-:W-:Y:S01]  /*6960*/  @!P0 LOP3.LUT R31, R26, 0xffff0000, RZ, 0xc0, !PT ;  /* 0xffff00001a1f8812 */ /* 0x000fe200078ec0ff */
[----:B------:R-:W-:Y:S01]  /*6970*/  @!P0 IMAD.U32 R44, R53, 0x10000, RZ ;  /* 0x00010000352c8824 */ /* 0x000fe200078e00ff */
[----:B------:R-:W-:Y:S01]  /*6980*/  @!P0 SHF.L.U32 R25, R27, 0x10, RZ ;  /* 0x000000101b198819 */ /* 0x000fe200000006ff */
[----:B------:R-:W-:Y:S01]  /*6990*/  @!P1 FADD.FTZ R28, -R28, -RZ ;  /* 0x800000ff1c1c9221 */ /* 0x000fe20000010100 */
[C---:B---3--:R-:W-:Y:S01]  /*69a0*/  @!P0 LOP3.LUT R42, R48.reuse, 0xffff0000, RZ, 0xc0, !PT ;  /* 0xffff0000302a8812 */ /* 0x048fe200078ec0ff */
[----:B------:R-:W-:Y:S01]  /*69b0*/  @!P0 IMAD.U32 R40, R48, 0x10000, RZ ;  /* 0x0001000030288824 */ /* 0x000fe200078e00ff */
[----:B------:R-:W-:Y:S01]  /*69c0*/  @!P0 LOP3.LUT R46, R49, 0xffff0000, RZ, 0xc0, !PT ;  /* 0xffff0000312e8812 */ /* 0x000fe200078ec0ff */
[----:B------:R-:W-:Y:S01]  /*69d0*/  @!P0 IMAD.U32 R20, R63, 0x10000, RZ ;  /* 0x000100003f148824 */ /* 0x000fe200078e00ff */
[----:B------:R-:W-:Y:S01]  /*69e0*/  @!P0 LOP3.LUT R27, R27, 0xffff0000, RZ, 0xc0, !PT ;  /* 0xffff00001b1b8812 */ /* 0x000fe200078ec0ff */
[----:B------:R-:W-:Y:S01]  /*69f0*/  @!P0 FFMA.FTZ R0, R41, R40, R0 ;  /* 0x0000002829008223 */ /* 0x000fe20000010000 */
[----:B------:R-:W-:Y:S01]  /*6a00*/  @!P0 LOP3.LUT R41, R53, 0xffff0000, RZ, 0xc0, !PT ;  /* 0xffff000035298812 */ /* 0x000fe200078ec0ff */
[----:B------:R-:W-:Y:S01]  /*6a10*/  @!P0 FMUL.FTZ R2, R37, R34 ;  /* 0x0000002225028220 */ /* 0x000fe20000410000 */
[----:B------:R-:W-:Y:S01]  /*6a20*/  @!P0 LOP3.LUT R48, R50, 0xffff0000, RZ, 0xc0, !PT ;  /* 0xffff000032308812 */ /* 0x000fe200078ec0ff */
[----:B------:R-:W-:Y:S01]  /*6a30*/  @!P0 FMUL.FTZ R3, R33, R32 ;  /* 0x0000002021038220 */ /* 0x000fe20000410000 */
[----:B------:R-:W-:Y:S01]  /*6a40*/  @!P0 IMAD.U32 R45, R49, 0x10000, RZ ;  /* 0x00010000312d8824 */ /* 0x000fe200078e00ff */
[----:B------:R-:W-:Y:S01]  /*6a50*/  @!P0 SHF.L.U32 R49, R51, 0x10, RZ ;  /* 0x0000001033318819 */ /* 0x000fe200000006ff */
[----:B------:R-:W-:Y:S02]  /*6a60*/  @!P0 IMAD.U32 R24, R26, 0x10000, RZ ;  /* 0x000100001a188824 */ /* 0x000fe400078e00ff */
        /* <DEDUP_REMOVED lines=31> */
.L_x_1805:
[----:B------:R-:W-:Y:S05]  /*6c60*/  BSYNC.RECONVERGENT B0 ;  /* 0x0000000000007941 */ /* 0x000fea0003800200 */
.L_x_1804:
[----:B------:R-:W-:Y:S04]  /*6c70*/  BSSY.RECONVERGENT B0, `(.L_x_1806) ;  /* 0x000005e000007945 */ /* 0x000fe80003800200 */
[----:B------:R-:W-:Y:S05]  /*6c80*/  @P4 BRA `(.L_x_1807) ;  /* 0x0000000400704947 */ /* 0x000fea0003800000 */
[C---:B------:R-:W-:Y:S01]  /*6c90*/  ISETP.GE.AND P0, PT, R12.reuse, R17, PT ;  /* 0x000000110c00720c */ /* 0x040fe20003f06270 */
[----:B-12-4-:R-:W1:Y:S01]  /*6ca0*/  LDC.64 R60, c[0x0][0x4a8] ;  /* 0x00012a00ff3c7b82 */ /* 0x016e620000000a00 */
[----:B------:R-:W-:Y:S11]  /*6cb0*/  ISETP.GE.U32.AND P2, PT, R12, R21, PT ;  /* 0x000000150c00720c */ /* 0x000ff60003f46070 */
        /* <DEDUP_REMOVED lines=8> */
[----:B------:R-:W2:Y:S01]  /*6d40*/  LDG.E.128 R52, desc[UR6][R36.64] ;  /* 0x0000000624347981 */ /* 0x000ea2000c1e1d00 */
        /* <DEDUP_REMOVED lines=10> */
[----:B------:R1:W3:Y:S01]  /*6df0*/  @!P0 LDG.E.128 R48, desc[UR6][R40.64] ;  /* 0x0000000628308981 */ /* 0x0002e2000c1e1d00 */
[C---:B--2---:R-:W-:Y:S01]  /*6e00*/  @!P0 LOP3.LUT R43, R52.reuse, 0xffff0000, RZ, 0xc0, !PT ;  /* 0xffff0000342b8812 */ /* 0x044fe200078ec0ff */
[----:B-1----:R-:W-:Y:S01]  /*6e10*/  @!P0 IMAD.U32 R41, R52, 0x10000, RZ ;  /* 0x0001000034298824 */ /* 0x002fe200078e00ff */
[C---:B----4-:R-:W-:Y:S01]  /*6e20*/  @!P0 LOP3.LUT R32, R24.reuse, 0xffff0000, RZ, 0xc0, !PT ;  /* 0xffff000018208812 */ /* 0x050fe200078ec0ff */
[----:B------:R-:W-:Y:S01]  /*6e30*/  @!P0 IMAD.U32 R34, R24, 0x10000, RZ ;  /* 0x0001000018228824 */ /* 0x000fe200078e00ff */
[C---:B------:R-:W-:Y:S01]  /*6e40*/  @!P0 LOP3.LUT R24, R26.reuse, 0xffff0000, RZ, 0xc0, !PT ;  /* 0xffff00001a188812 */ /* 0x040fe200078ec0ff */
[----:B------:R-:W-:Y:S01]  /*6e50*/  @!P0 IMAD.U32 R28, R26, 0x10000, RZ ;  /* 0x000100001a1c8824 */ /* 0x000fe200078e00ff */
[C---:B------:R-:W-:Y:S02]  /*6e60*/  @!P0 SHF.L.U32 R29, R25.reuse, 0x10, RZ ;  /* 0x00000010191d8819 */ /* 0x040fe400000006ff */
        /* <DEDUP_REMOVED lines=12> */
[----:B---3--:R-:W-:Y:S01]  /*6f30*/  @!P0 IMAD.U32 R38, R48, 0x10000, RZ ;  /* 0x0001000030268824 */ /* 0x008fe200078e00ff */
        /* <DEDUP_REMOVED lines=49> */
.L_x_1807:
[----:B------:R-:W-:Y:S05]  /*7250*/  BSYNC.RECONVERGENT B0 ;  /* 0x0000000000007941 */ /* 0x000fea0003800200 */
.L_x_1806:
[----:B------:R-:W-:Y:S01]  /*7260*/  ISETP.NE.AND P0, PT, R136, RZ, PT ;  /* 0x000000ff8800720c */ /* 0x000fe20003f05270 */
[----:B------:R-:W-:Y:S11]  /*7270*/  BSSY.RECONVERGENT B0, `(.L_x_1808) ;  /* 0x000005f000007945 */ /* 0x000ff60003800200 */
[----:B------:R-:W-:Y:S01]  /*7280*/  @!UPT UIADD3 URZ, UPT, UPT, URZ, URZ, URZ ;  /* 0x000000fffffff290 */ /* 0x000fe2000fffe0ff */
[----:B------:R-:W-:Y:S05]  /*7290*/  @P0 BRA `(.L_x_1809) ;  /* 0x0000000400700947 */ /* 0x000fea0003800000 */
[C---:B------:R-:W-:Y:S01]  /*72a0*/  ISETP.GE.AND P0, PT, R12.reuse, R17, PT ;  /* 0x000000110c00720c */ /* 0x040fe20003f06270 */
[----:B------:R-:W5:Y:S01]  /*72b0*/  LDC.64 R48, c[0x0][0x4a8] ;  /* 0x00012a00ff307b82 */ /* 0x000f620000000a00 */
[----:B------:R-:W-:Y:S11]  /*72c0*/  ISETP.GE.U32.AND P2, PT, R12, R21, PT ;  /* 0x000000150c00720c */ /* 0x000ff60003f46070 */
[----:B------:R-:W-:Y:S01]  /*72d0*/  @!P0 SEL R127, R127, RZ, P2 ;  /* 0x000000ff7f7f8207 */ /* 0x000fe20001000000 */
[----:B-----5:R-:W-:Y:S01]  /*72e0*/  IMAD.WIDE.U32 R22, R48, 0x180, R22 ;  /* 0x0000018030167825 */ /* 0x020fe200078e0016 */
[----:B------:R-:W-:Y:S03]  /*72f0*/  @!P0 SEL R48, R16, RZ, P2 ;  /* 0x000000ff10308207 */ /* 0x000fe60001000000 */
[----:B------:R-:W-:Y:S04]  /*7300*/  IMAD R49, R49, 0x180, RZ ;  /* 0x0000018031317824 */ /* 0x000fe800078e02ff */
[----:B------:R-:W-:Y:S01]  /*7310*/  IMAD.IADD R23, R49, 0x1, R23 ;  /* 0x0000000131177824 */ /* 0x000fe200078e0217 */
[----:B------:R-:W-:Y:S01]  /*7320*/  @!P0 IADD3 R49, P1, PT, R109, R48, RZ ;  /* 0x000000306d318210 */ /* 0x000fe20007f3e0ff */
[----:B------:R-:W-:Y:S03]  /*7330*/  @!P0 IMAD.WIDE R30, R19, 0x2, R22 ;  /* 0x00000002131e8825 */ /* 0x000fe600078e0216 */
[----:B-1----:R-:W-:Y:S01]  /*7340*/  @!P0 SHF.L.U32 R53, R49, 0x1, RZ ;  /* 0x0000000131358819 */ /* 0x002fe200000006ff */
[----:B------:R-:W5:Y:S01]  /*7350*/  LDG.E.128 R44, desc[UR6][R22.64] ;  /* 0x00000006162c7981 */ /* 0x000f62000c1e1d00 */
[----:B------:R-:W-:Y:S02]  /*7360*/  @!P0 IMAD.X R52, R94, 0x1, R127, P1 ;  /* 0x000000015e348824 */ /* 0x000fe400008e067f */
[----:B------:R-:W-:Y:S03]  /*7370*/  @!P0 IADD3 R50, P1, PT, R53, R84, RZ ;  /* 0x0000005435328210 */ /* 0x000fe60007f3e0ff */
[----:B------:R-:W-:Y:S02]  /*7380*/  @!P0 SHF.L.U64.HI R52, R49, 0x1, R52 ;  /* 0x0000000131348819 */ /* 0x000fe40000010234 */
[----:B------:R-:W2:Y:S03]  /*7390*/  @!P0 LDG.E.128 R28, desc[UR6][R30.64] ;  /* 0x000000061e1c8981 */ /* 0x000ea6000c1e1d00 */
[C---:B------:R-:W-:Y:S01]  /*73a0*/  @!P0 IMAD.X R51, R52.reuse, 0x1, R85, P1 ;  /* 0x0000000134338824 */ /* 0x040fe200008e0655 */
[----:B------:R-:W-:Y:S04]  /*73b0*/  @!P0 IADD3 R34, P1, PT, R53, R86, RZ ;  /* 0x0000005635228210 */ /* 0x000fe80007f3e0ff */
[----:B------:R-:W-:Y:S01]  /*73c0*/  @!P0 IADD3.X R35, PT, PT, R52, R87, RZ, P1, !PT ;  /* 0x0000005734238210 */ /* 0x000fe20000ffe4ff */
[----:B------:R-:W3:Y:S01]  /*73d0*/  @!P0 LDG.E.128 R48, desc[UR6][R50.64] ;  /* 0x0000000632308981 */ /* 0x000ee2000c1e1d00 */
[----:B------:R-:W-:Y:S02]  /*73e0*/  PLOP3.LUT P1, PT, PT, PT, PT, 0x80, 0x8 ;  /* 0x000000000008781c */ /* 0x000fe40003f2f070 */
[----:B------:R-:W-:Y:S05]  /*73f0*/  @!P0 PLOP3.LUT P1, PT, P2, PT, PT, 0x80, 0x8 ;  /* 0x000000000008881c */ /* 0x000fea000172f070 */
[----:B------:R1:W4:Y:S01]  /*7400*/  @!P0 LDG.E.128 R40, desc[UR6][R34.64] ;  /* 0x0000000622288981 */ /* 0x000322000c1e1d00 */
[C---:B-----5:R-:W-:Y:S01]  /*7410*/  @!P0 LOP3.LUT R37, R44.reuse, 0xffff0000, RZ, 0xc0, !PT ;  /* 0xffff00002c258812 */ /* 0x060fe200078ec0ff */
[----:B-1----:R-:W-:Y:S01]  /*7420*/  @!P0 IMAD.U32 R35, R44, 0x10000, RZ ;  /* 0x000100002c238824 */ /* 0x002fe200078e00ff */
[C---:B--2---:R-:W-:Y:S01]  /*7430*/  @!P0 SHF.L.U32 R27, R29.reuse, 0x10, RZ ;  /* 0x000000101d1b8819 */ /* 0x044fe200000006ff */
[----:B------:R-:W-:Y:S01]  /*7440*/  @!P0 IMAD.U32 R25, R30, 0x10000, RZ ;  /* 0x000100001e198824 */ /* 0x000fe200078e00ff */
[----:B------:R-:W-:Y:S01]  /*7450*/  @!P0 LOP3.LUT R26, R29, 0xffff0000, RZ, 0xc0, !PT ;  /* 0xffff00001d1a8812 */ /* 0x000fe200078ec0ff */
[----:B------:R-:W-:Y:S01]  /*7460*/  @!P0 IMAD.U32 R32, R28, 0x10000, RZ ;  /* 0x000100001c208824 */ /* 0x000fe200078e00ff */
[----:B------:R-:W-:Y:S02]  /*7470*/  @!P0 LOP3.LUT R21, R30, 0xffff0000, RZ, 0xc0, !PT ;  /* 0xffff00001e158812 */ /* 0x000fe400078ec0ff */
[C---:B------:R-:W-:Y:S02]  /*7480*/  @!P0 SHF.L.U32 R19, R31.reuse, 0x10, RZ ;  /* 0x000000101f138819 */ /* 0x040fe400000006ff */
[----:B------:R-:W-:Y:S02]  /*7490*/  @!P0 LOP3.LUT R17, R31, 0xffff0000, RZ, 0xc0, !PT ;  /* 0xffff00001f118812 */ /* 0x000fe400078ec0ff */
[C---:B---3--:R-:W-:Y:S01]  /*74a0*/  @!P0 LOP3.LUT R31, R48.reuse, 0xffff0000, RZ, 0xc0, !PT ;  /* 0xffff0000301f8812 */ /* 0x048fe200078ec0ff */
[----:B------:R-:W-:Y:S01]  /*74b0*/  @!P0 IMAD.U32 R33, R48, 0x10000, RZ ;  /* 0x0001000030218824 */ /* 0x000fe200078e00ff */
[C---:B------:R-:W-:Y:S01]  /*74c0*/  @!P0 SHF.L.U32 R30, R49.reuse, 0x10, RZ ;  /* 0x00000010311e8819 */ /* 0x040fe200000006ff */
[----:B------:R-:W-:Y:S01]  /*74d0*/  @!P0 IMAD.U32 R24, R50, 0x10000, RZ ;  /* 0x0001000032188824 */ /* 0x000fe200078e00ff */
[----:B------:R-:W-:Y:S01]  /*74e0*/  @!P0 LOP3.LUT R29, R49, 0xffff0000, RZ, 0xc0, !PT ;  /* 0xffff0000311d8812 */ /* 0x000fe200078ec0ff */
[----:B------:R-:W-:Y:S01]  /*74f0*/  @!P1 FADD.FTZ R33, -R33, -RZ ;  /* 0x800000ff21219221 */ /* 0x000fe20000010100 */
[----:B------:R-:W-:Y:S01]  /*7500*/  @!P0 LOP3.LUT R28, R28, 0xffff0000, RZ, 0xc0, !PT ;  /* 0xffff00001c1c8812 */ /* 0x000fe200078ec0ff */
[----:B------:R-:W1:Y:S01]  /*7510*/  LDC.64 R48, c[0x0][0x3b8] ;  /* 0x0000ee00ff307b82 */ /* 0x000e620000000a00 */
[----:B------:R-:W-:Y:S01]  /*7520*/  @!P0 LOP3.LUT R20, R50, 0xffff0000, RZ, 0xc0, !PT ;  /* 0xffff000032148812 */ /* 0x000fe200078ec0ff */
[----:B----4-:R-:W-:Y:S01]  /*7530*/  @!P0 IMAD.U32 R34, R40, 0x10000, RZ ;  /* 0x0001000028228824 */ /* 0x010fe200078e00ff */
[C---:B------:R-:W-:Y:S01]  /*7540*/  @!P0 SHF.L.U32 R18, R51.reuse, 0x10, RZ ;  /* 0x0000001033128819 */ /* 0x040fe200000006ff */
[----:B------:R-:W-:Y:S01]  /*7550*/  @!P0 FMUL.FTZ R0, R32, R33 ;  /* 0x0000002120008220 */ /* 0x000fe20000410000 */
[----:B------:R-:W-:Y:S01]  /*7560*/  @!P0 LOP3.LUT R16, R51, 0xffff0000, RZ, 0xc0, !PT ;  /* 0xffff000033108812 */ /* 0x000fe200078ec0ff */
[----:B------:R-:W-:Y:S01]  /*7570*/  @!P1 FADD.FTZ R31, -R31, -RZ ;  /* 0x800000ff1f1f9221 */ /* 0x000fe20000010100 */
        /* <DEDUP_REMOVED lines=26> */
[C---:B------:R-:W-:Y:S01]  /*7720*/  @!P0 IMAD.U32 R42, R43.reuse, 0x10000, RZ ;  /* 0x000100002b2a8824 */ /* 0x040fe200078e00ff */
[----:B------:R-:W-:Y:S01]  /*7730*/  @!P0 LOP3.LUT R43, R43, 0xffff0000, RZ, 0xc0, !PT ;  /* 0xffff00002b2b8812 */ /* 0x000fe200078ec0ff */
[----:B------:R-:W-:Y:S01]  /*7740*/  @!P0 FMUL.FTZ R7, R19, R18 ;  /* 0x0000001213078220 */ /* 0x000fe20000410000 */
        /* <DEDUP_REMOVED lines=17> */
.L_x_1809:
[----:B------:R-:W-:Y:S05]  /*7860*/  BSYNC.RECONVERGENT B0 ;  /* 0x0000000000007941 */ /* 0x000fea0003800200 */
.L_x_1808:
[----:B------:R-:W1:Y:S01]  /*7870*/  LDC R17, c[0x0][0x450] ;  /* 0x00011400ff117b82 */ /* 0x000e620000000800 */
[----:B---3--:R-:W-:Y:S05]  /*7880*/  IMAD.U32 R137, R137, -0x80, RZ ;  /* 0xffffff8089897824 */ /* 0x008fea00078e00ff */
[C---:B------:R-:W-:Y:S02]  /*7890*/  LEA R86, P1, R137.reuse, R86, 0x1 ;  /* 0x0000005689567211 */ /* 0x040fe400078208ff */
[C---:B------:R-:W-:Y:S02]  /*78a0*/  LEA R84, P0, R137.reuse, R84, 0x1 ;  /* 0x0000005489547211 */ /* 0x040fe400078008ff */
[C---:B------:R-:W-:Y:S02]  /*78b0*/  LEA.HI.X.SX32 R87, R137.reuse, R87, 0x1, P1 ;  /* 0x0000005789577211 */ /* 0x040fe400008f0eff */
[----:B------:R-:W-:Y:S09]  /*78c0*/  LEA.HI.X.SX32 R85, R137, R85, 0x1, P0 ;  /* 0x0000005589557211 */ /* 0x000ff200000f0eff */
.L_x_1776:
[----:B------:R-:W-:Y:S05]  /*78d0*/  BSYNC.RECONVERGENT B1 ;  /* 0x0000000000017941 */ /* 0x000fea0003800200 */
.L_x_1774:
        /* <DEDUP_REMOVED lines=26> */
[----:B-1----:R-:W3:Y:S02]  /*7a80*/  MUFU.RCP R8, R18 ;  /* 0x0000001200087308 */ /* 0x002ee40000001000 */
[----:B---34-:R-:W-:Y:S08]  /*7a90*/  VIADD R20, R8, 0xffffffe ;  /* 0x0ffffffe08147836 */ /* 0x018ff00000000000 */
        /* <DEDUP_REMOVED lines=63> */
.L_x_1810:
[----:B------:R-:W-:Y:S02]  /*7e90*/  ISETP.GT.AND P0, PT, R104, R75, PT ;  /* 0x0000004b6800720c */ /* 0x000fe40003f04270 */
[----:B------:R-:W-:Y:S02]  /*7ea0*/  IADD3 R82, P2, PT, R82, R89, RZ ;  /* 0x0000005952527210 */ /* 0x000fe40007f5e0ff */
[----:B------:R-:W-:Y:S03]  /*7eb0*/  IADD3 R10, P1, PT, R10, R91, RZ ;  /* 0x0000005b0a0a7210 */ /* 0x000fe60007f3e0ff */
[----:B------:R-:W-:Y:S02]  /*7ec0*/  IMAD.X R83, R83, 0x1, R88, P2 ;  /* 0x0000000153537824 */ /* 0x000fe400010e0658 */
[----:B------:R-:W-:Y:S04]  /*7ed0*/  IMAD.X R9, R9, 0x1, R90, P1 ;  /* 0x0000000109097824 */ /* 0x000fe800008e065a */
[----:B------:R-:W-:Y:S05]  /*7ee0*/  @P0 BRA `(.L_x_1811) ;  /* 0xffffffa000840947 */ /* 0x000fea000383ffff */
.L_x_1773:
[----:B------:R-:W1:Y:S01]  /*7ef0*/  LDC R5, c[0x0][0x450] ;  /* 0x00011400ff057b82 */ /* 0x000e620000000800 */
[----:B-----5:R-:W-:Y:S01]  /*7f00*/  LOP3.LUT R7, R66, 0xd8, RZ, 0xc0, !PT ;  /* 0x000000d842077812 */ /* 0x020fe200078ec0ff */
        /* <DEDUP_REMOVED lines=29> */
.L_x_1816:
[----:B------:R2:W-:Y:S02]  /*80e0*/  STS.128 [R3], RZ ;  /* 0x000000ff03007388 */ /* 0x0005e40000000c00 */
.L_x_1815:
[----:B------:R-:W-:Y:S05]  /*80f0*/  BSYNC.RECONVERGENT B0 ;  /* 0x0000000000007941 */ /* 0x000fea0003800200 */
.L_x_1814:
        /* <DEDUP_REMOVED lines=14> */
.L_x_1813:
        /* <DEDUP_REMOVED lines=40> */
[C---:B-----5:R-:W-:Y:S01]  /*8460*/  SHF.L.U32 R25, R19.reuse, 0x10, RZ ;  /* 0x0000001013197819 */ /* 0x060fe200000006ff */
[----:B------:R-:W-:Y:S01]  /*8470*/  IMAD.U32 R10, R16, 0x10000, RZ ;  /* 0x00010000100a7824 */ /* 0x000fe200078e00ff */
[----:B----4-:R-:W-:Y:S01]  /*8480*/  LOP3.LUT R23, R19, 0xffff0000, RZ, 0xc0, !PT ;  /* 0xffff000013177812 */ /* 0x010fe200078ec0ff */
[----:B------:R-:W-:Y:S01]  /*8490*/  IMAD.U32 R22, R18, 0x10000, RZ ;  /* 0x0001000012167824 */ /* 0x000fe200078e00ff */
[C---:B------:R-:W-:Y:S02]  /*84a0*/  LOP3.LUT R2, R17.reuse, 0xffff0000, RZ, 0xc0, !PT ;  /* 0xffff000011027812 */ /* 0x040fe400078ec0ff */
[----:B------:R-:W-:-:S02]  /*84b0*/  SHF.L.U32 R4, R17, 0x10, RZ ;  /* 0x0000001011047819 */ /* 0x000fc400000006ff */
[----:B------:R-:W-:Y:S02]  /*84c0*/  LOP3.LUT R24, R16, 0xffff0000, RZ, 0xc0, !PT ;  /* 0xffff000010187812 */ /* 0x000fe400078ec0ff */
[----:B------:R-:W-:Y:S02]  /*84d0*/  LOP3.LUT R26, R18, 0xffff0000, RZ, 0xc0, !PT ;  /* 0xffff0000121a7812 */ /* 0x000fe400078ec0ff */
[----:B--2---:R-:W-:Y:S02]  /*84e0*/  LOP3.LUT R19, R6, 0xffff0000, RZ, 0xc0, !PT ;  /* 0xffff000006137812 */ /* 0x004fe400078ec0ff */
[----:B------:R-:W-:Y:S02]  /*84f0*/  LOP3.LUT R16, R7, 0xffff0000, RZ, 0xc0, !PT ;  /* 0xffff000007107812 */ /* 0x000fe400078ec0ff */
[----:B---3--:R-:W-:Y:S01]  /*8500*/  LOP3.LUT R21, R8, 0xffff0000, RZ, 0xc0, !PT ;  /* 0xffff000008157812 */ /* 0x008fe200078ec0ff */
[C---:B------:R-:W-:Y:S01]  /*8510*/  FMUL.FTZ R17, R2.reuse, R19 ;  /* 0x0000001302117220 */ /* 0x040fe20000410000 */
[C---:B------:R-:W-:Y:S01]  /*8520*/  LOP3.LUT R20, R9.reuse, 0xffff0000, RZ, 0xc0, !PT ;  /* 0xffff000009147812 */ /* 0x040fe200078ec0ff */
[----:B------:R-:W-:Y:S01]  /*8530*/  IMAD.U32 R9, R9, 0x10000, RZ ;  /* 0x0001000009097824 */ /* 0x000fe200078e00ff */
[----:B------:R-:W-:Y:S01]  /*8540*/  SHF.L.U32 R7, R7, 0x10, RZ ;  /* 0x0000001007077819 */ /* 0x000fe200000006ff */
[-C--:B------:R-:W-:Y:S01]  /*8550*/  FMUL.FTZ R2, R2, R21.reuse ;  /* 0x0000001502027220 */ /* 0x080fe20000410000 */
[----:B------:R-:W-:Y:S01]  /*8560*/  FFMA.FTZ R17, R4, R21, -R17 ;  /* 0x0000001504117223 */ /* 0x000fe20000010811 */
[----:B------:R-:W-:-:S02]  /*8570*/  IMAD.U32 R21, R8, 0x10000, RZ ;  /* 0x0001000008157824 */ /* 0x000fc400078e00ff */
[C---:B------:R-:W-:Y:S01]  /*8580*/  FMUL.FTZ R18, R23.reuse, R16 ;  /* 0x0000001017127220 */ /* 0x040fe20000410000 */
[----:B------:R-:W-:Y:S01]  /*8590*/  FFMA.FTZ R2, R4, R19, R2 ;  /* 0x0000001304027223 */ /* 0x000fe20000010002 */
[----:B------:R-:W-:Y:S01]  /*85a0*/  SHF.L.U32 R19, R6, 0x10, RZ ;  /* 0x0000001006137819 */ /* 0x000fe200000006ff */
[-C--:B------:R-:W-:Y:S01]  /*85b0*/  FMUL.FTZ R4, R23, R20.reuse ;  /* 0x0000001417047220 */ /* 0x080fe20000410000 */
[C---:B------:R-:W-:Y:S01]  /*85c0*/  FMUL.FTZ R27, R26.reuse, R7 ;  /* 0x000000071a1b7220 */ /* 0x040fe20000410000 */
[----:B------:R-:W-:Y:S01]  /*85d0*/  FMUL.FTZ R26, R26, R9 ;  /* 0x000000091a1a7220 */ /* 0x000fe20000410000 */
[C---:B------:R-:W-:Y:S01]  /*85e0*/  FFMA.FTZ R18, R25.reuse, R20, -R18 ;  /* 0x0000001419127223 */ /* 0x040fe20000010812 */
[C---:B------:R-:W-:Y:S01]  /*85f0*/  FMUL.FTZ R23, R24.reuse, R19 ;  /* 0x0000001318177220 */ /* 0x040fe20000410000 */
[----:B------:R-:W-:Y:S01]  /*8600*/  FMUL.FTZ R24, R24, R21 ;  /* 0x0000001518187220 */ /* 0x000fe20000410000 */
[----:B------:R-:W-:Y:S01]  /*8610*/  FFMA.FTZ R25, R25, R16, R4 ;  /* 0x0000001019197223 */ /* 0x000fe20000010004 */
        /* <DEDUP_REMOVED lines=8> */
.L_x_1823:
[----:B------:R-:W-:Y:S05]  /*86a0*/  BSYNC.RECONVERGENT B0 ;  /* 0x0000000000007941 */ /* 0x000fea0003800200 */
.L_x_1822:
[----:B-----5:R2:W-:Y:S01]  /*86b0*/  STS.128 [R3], R16 ;  /* 0x0000001003007388 */ /* 0x0205e20000000c00 */
[----:B------:R-:W-:Y:S05]  /*86c0*/  BRA `(.L_x_1820) ;  /* 0x0000000000047947 */ /* 0x000fea0003800000 */
.L_x_1821:
[----:B------:R1:W-:Y:S02]  /*86d0*/  STS.128 [R3], RZ ;  /* 0x000000ff03007388 */ /* 0x0003e40000000c00 */
.L_x_1820:
[----:B------:R-:W-:Y:S05]  /*86e0*/  BSYNC.RECONVERGENT B1 ;  /* 0x0000000000017941 */ /* 0x000fea0003800200 */
.L_x_1819:
        /* <DEDUP_REMOVED lines=8> */
[----:B------:R-:W-:-:S06]  /*8770*/  LEA.HI.X R9, R15, R33, R0, 0x1, P0 ;  /* 0x000000210f097211 */ /* 0x000fcc00000f0c00 */
[----:B------:R-:W5:Y:S01]  /*8780*/  LDG.E.128 R8, desc[UR6][R8.64] ;  /* 0x0000000608087981 */ /* 0x000f62000c1e1d00 */
[----:B------:R-:W-:Y:S01]  /*8790*/  ISETP.GE.AND P0, PT, R12, R5, PT ;  /* 0x000000050c00720c */ /* 0x000fe20003f06270 */
[----:B------:R-:W-:-:S12]  /*87a0*/  BSSY.RECONVERGENT B0, `(.L_x_1824) ;  /* 0x0000032000007945 */ /* 0x000fd80003800200 */
[----:B------:R-:W-:Y:S05]  /*87b0*/  @P0 BRA `(.L_x_1825) ;  /* 0x0000000000c00947 */ /* 0x000fea0003800000 */
[----:B------:R-:W1:Y:S01]  /*87c0*/  LDCU.64 UR8, c[0x0][0x4d0] ;  /* 0x00009a00ff0877ac */ /* 0x000e620008000a00 */
[C---:B------:R-:W-:Y:S01]  /*87d0*/  IADD3 R14, P0, PT, R29.reuse, R14, RZ ;  /* 0x0000000e1d0e7210 */ /* 0x040fe20007f1e0ff */
[----:B------:R-:W2:Y:S03]  /*87e0*/  LDCU.64 UR10, c[0x0][0x4c8] ;  /* 0x00009900ff0a77ac */ /* 0x000ea60008000a00 */
[----:B------:R-:W-:Y:S01]  /*87f0*/  LEA.HI.X.SX32 R29, R29, R102, 0x1, P0 ;  /* 0x000000661d1d7211 */ /* 0x000fe200000f0eff */
[----:B------:R-:W-:-:S03]  /*8800*/  IMAD.SHL.U32 R0, R14, 0x2, RZ ;  /* 0x000000020e007824 */ /* 0x000fc600078e00ff */
[----:B------:R-:W-:Y:S02]  /*8810*/  SHF.L.U64.HI R29, R14, 0x1, R29 ;  /* 0x000000010e1d7819 */ /* 0x000fe4000001021d */
[C---:B-1----:R-:W-:Y:S02]  /*8820*/  IADD3 R4, P0, PT, R0.reuse, UR8, RZ ;  /* 0x0000000800047c10 */ /* 0x042fe4000ff1e0ff */
[----:B--2---:R-:W-:Y:S02]  /*8830*/  IADD3 R6, P1, PT, R0, UR10, RZ ;  /* 0x0000000a00067c10 */ /* 0x004fe4000ff3e0ff */
[C---:B------:R-:W-:Y:S02]  /*8840*/  IADD3.X R5, PT, PT, R29.reuse, UR9, RZ, P0, !PT ;  /* 0x000000091d057c10 */ /* 0x040fe400087fe4ff */
[----:B------:R-:W-:-:S04]  /*8850*/  IADD3.X R7, PT, PT, R29, UR11, RZ, P1, !PT ;  /* 0x0000000b1d077c10 */ /* 0x000fc80008ffe4ff */
[----:B------:R-:W2:Y:S04]  /*8860*/  LDG.E.64 R4, desc[UR6][R4.64] ;  /* 0x0000000604047981 */ /* 0x000ea8000c1e1b00 */
[----:B------:R-:W3:Y:S01]  /*8870*/  LDG.E.64 R6, desc[UR6][R6.64] ;  /* 0x0000000606067981 */ /* 0x000ee2000c1e1b00 */
[C---:B-----5:R-:W-:Y:S01]  /*8880*/  LOP3.LUT R0, R9.reuse, 0xffff0000, RZ, 0xc0, !PT ;  /* 0xffff000009007812 */ /* 0x060fe200078ec0ff */
[----:B------:R-:W-:Y:S01]  /*8890*/  IMAD.U32 R2, R9, 0x10000, RZ ;  /* 0x0001000009027824 */ /* 0x000fe200078e00ff */
[C---:B------:R-:W-:Y:S01]  /*88a0*/  SHF.L.U32 R9, R8.reuse, 0x10, RZ ;  /* 0x0000001008097819 */ /* 0x040fe200000006ff */
[C---:B----4-:R-:W-:Y:S01]  /*88b0*/  IMAD.U32 R21, R11.reuse, 0x10000, RZ ;  /* 0x000100000b157824 */ /* 0x050fe200078e00ff */
[----:B------:R-:W-:Y:S02]  /*88c0*/  LOP3.LUT R18, R8, 0xffff0000, RZ, 0xc0, !PT ;  /* 0xffff000008127812 */ /* 0x000fe400078ec0ff */
[----:B------:R-:W-:-:S02]  /*88d0*/  LOP3.LUT R19, R11, 0xffff0000, RZ, 0xc0, !PT ;  /* 0xffff00000b137812 */ /* 0x000fc400078ec0ff */
        /* <DEDUP_REMOVED lines=18> */
[----:B------:R-:W-:Y:S01]  /*8a00*/  FMUL.FTZ R17, R18, R6 ;  /* 0x0000000612117220 */ /* 0x000fe20000410000 */
[-C--:B------:R-:W-:Y:S01]  /*8a10*/  FMUL.FTZ R20, R20, R7.reuse ;  /* 0x0000000714147220 */ /* 0x080fe20000410000 */
[----:B------:R-:W-:Y:S01]  /*8a20*/  FFMA.FTZ R21, R21, R8, R2 ;  /* 0x0000000815157223 */ /* 0x000fe20000010002 */
[-C--:B------:R-:W-:Y:S01]  /*8a30*/  FMUL.FTZ R2, R18, R4.reuse ;  /* 0x0000000412027220 */ /* 0x080fe20000410000 */
[C---:B------:R-:W-:Y:S01]  /*8a40*/  FFMA.FTZ R17, R9.reuse, R4, R17 ;  /* 0x0000000409117223 */ /* 0x040fe20000010011 */
[C---:B------:R-:W-:Y:S01]  /*8a50*/  FFMA.FTZ R15, R16.reuse, R7, -R15 ;  /* 0x00000007100f7223 */ /* 0x040fe2000001080f */
[----:B------:R-:W-:Y:S01]  /*8a60*/  FFMA.FTZ R20, R16, R5, R20 ;  /* 0x0000000510147223 */ /* 0x000fe20000010014 */
[----:B------:R-:W-:Y:S01]  /*8a70*/  FFMA.FTZ R2, R9, R6, -R2 ;  /* 0x0000000609027223 */ /* 0x000fe20000010802 */
[----:B------:R-:W-:-:S02]  /*8a80*/  F2FP.BF16.F32.PACK_AB R9, R0, R11 ;  /* 0x0000000b0009723e */ /* 0x000fc400000010ff */
[----:B------:R-:W-:Y:S02]  /*8a90*/  F2FP.BF16.F32.PACK_AB R11, R21, R10 ;  /* 0x0000000a150b723e */ /* 0x000fe400000010ff */
[----:B------:R-:W-:Y:S02]  /*8aa0*/  F2FP.BF16.F32.PACK_AB R8, R17, R2 ;  /* 0x000000021108723e */ /* 0x000fe400000010ff */
[----:B------:R-:W-:Y:S02]  /*8ab0*/  F2FP.BF16.F32.PACK_AB R10, R20, R15 ;  /* 0x0000000f140a723e */ /* 0x000fe400000010ff */
.L_x_1825:
[----:B------:R-:W-:Y:S05]  /*8ac0*/  BSYNC.RECONVERGENT B0 ;  /* 0x0000000000007941 */ /* 0x000fea0003800200 */
.L_x_1824:
[----:B-----5:R1:W-:Y:S01]  /*8ad0*/  STS.128 [R3+0x800], R8 ;  /* 0x0008000803007388 */ /* 0x0203e20000000c00 */
[----:B------:R-:W-:Y:S05]  /*8ae0*/  BRA `(.L_x_1817) ;  /* 0x0000000c00087947 */ /* 0x000fea0003800000 */
.L_x_1818:
        /* <DEDUP_REMOVED lines=30> */
[----:B----4-:R-:W-:-:S04]  /*8cd0*/  IMAD.WIDE R20, R31, 0x2, R18 ;  /* 0x000000021f147825 */ /* 0x010fc800078e0212 */
[----:B------:R-:W2:Y:S04]  /*8ce0*/  LDG.E.128 R8, desc[UR6][R8.64] ;  /* 0x0000000608087981 */ /* 0x000ea8000c1e1d00 */
[----:B------:R-:W3:Y:S01]  /*8cf0*/  LDG.E.128 R20, desc[UR6][R20.64] ;  /* 0x0000000614147981 */ /* 0x000ee2000c1e1d00 */
[----:B-1----:R-:W-:-:S04]  /*8d00*/  IADD3 R18, P0, PT, R17, UR8, RZ ;  /* 0x0000000811127c10 */ /* 0x002fc8000ff1e0ff */
[----:B------:R-:W-:-:S06]  /*8d10*/  IADD3.X R19, PT, PT, R16, UR9, RZ, P0, !PT ;  /* 0x0000000910137c10 */ /* 0x000fcc00087fe4ff */
[----:B------:R-:W4:Y:S01]  /*8d20*/  LDG.E.128 R16, desc[UR6][R18.64] ;  /* 0x0000000612107981 */ /* 0x000f22000c1e1d00 */
[C---:B-----5:R-:W-:Y:S01]  /*8d30*/  SHF.L.U32 R30, R24.reuse, 0x10, RZ ;  /* 0x00000010181e7819 */ /* 0x060fe200000006ff */
        /* <DEDUP_REMOVED lines=22> */
[----:B------:R-:W-:Y:S01]  /*8ea0*/  SHF.L.U32 R45, R22, 0x10, RZ ;  /* 0x00000010162d7819 */ /* 0x000fe200000006ff */
[----:B------:R-:W-:Y:S01]  /*8eb0*/  @!P1 FADD.FTZ R10, -R10, -RZ ;  /* 0x800000ff0a0a9221 */ /* 0x000fe20000010100 */
[----:B------:R-:W-:Y:S01]  /*8ec0*/  LOP3.LUT R21, R22, 0xffff0000, RZ, 0xc0, !PT ;  /* 0xffff000016157812 */ /* 0x000fe200078ec0ff */
[----:B------:R-:W-:Y:S01]  /*8ed0*/  IMAD.U32 R22, R23, 0x10000, RZ ;  /* 0x0001000017167824 */ /* 0x000fe200078e00ff */
[----:B------:R-:W-:Y:S01]  /*8ee0*/  LOP3.LUT R20, R20, 0xffff0000, RZ, 0xc0, !PT ;  /* 0xffff000014147812 */ /* 0x000fe200078ec0ff */
[----:B------:R-:W-:Y:S01]  /*8ef0*/  @!P1 FADD.FTZ R11, -R11, -RZ ;  /* 0x800000ff0b0b9221 */ /* 0x000fe20000010100 */
[----:B------:R-:W-:Y:S01]  /*8f00*/  LOP3.LUT R42, R23, 0xffff0000, RZ, 0xc0, !PT ;  /* 0xffff0000172a7812 */ /* 0x000fe200078ec0ff */
[----:B------:R-:W-:Y:S01]  /*8f10*/  FMUL.FTZ R22, R22, R9 ;  /* 0x0000000916167220 */ /* 0x000fe20000410000 */
[----:B----4-:R-:W-:Y:S01]  /*8f20*/  LOP3.LUT R23, R17, 0xffff0000, RZ, 0xc0, !PT ;  /* 0xffff000011177812 */ /* 0x010fe200078ec0ff */
[----:B------:R-:W-:Y:S01]  /*8f30*/  @!P1 FADD.FTZ R36, -R36, -RZ ;  /* 0x800000ff24249221 */ /* 0x000fe20000010100 */
[----:B------:R-:W-:Y:S01]  /*8f40*/  FMUL.FTZ R27, R20, R27 ;  /* 0x0000001b141b7220 */ /* 0x000fe20000410000 */
[----:B------:R-:W-:Y:S01]  /*8f50*/  FMUL.FTZ R8, R41, R8 ;  /* 0x0000000829087220 */ /* 0x000fe20000410000 */
[----:B------:R-:W-:Y:S01]  /*8f60*/  FMUL.FTZ R39, R40, R39 ;  /* 0x0000002728277220 */ /* 0x000fe20000410000 */
[----:B------:R-:W-:Y:S01]  /*8f70*/  @!P1 FADD.FTZ R38, -R38, -RZ ;  /* 0x800000ff26269221 */ /* 0x000fe20000010100 */
        /* <DEDUP_REMOVED lines=24> */
.L_x_1830:
[----:B------:R-:W-:Y:S05]  /*9100*/  BSYNC.RECONVERGENT B0 ;  /* 0x0000000000007941 */ /* 0x000fea0003800200 */
.L_x_1829:
[----:B-----5:R2:W-:Y:S01]  /*9110*/  STS.128 [R3], R24 ;  /* 0x0000001803007388 */ /* 0x0205e20000000c00 */
[----:B------:R-:W-:Y:S05]  /*9120*/  BRA `(.L_x_1827) ;  /* 0x0000000000047947 */ /* 0x000fea0003800000 */
.L_x_1828:
[----:B------:R3:W-:Y:S02]  /*9130*/  STS.128 [R3], RZ ;  /* 0x000000ff03007388 */ /* 0x0007e40000000c00 */
.L_x_1827:
[----:B------:R-:W-:Y:S05]  /*9140*/  BSYNC.RECONVERGENT B1 ;  /* 0x0000000000017941 */ /* 0x000fea0003800200 */
.L_x_1826:
[----:B--2---:R-:W-:-:S04]  /*9150*/  IADD3 R24, PT, PT, R132, 0x20, RZ ;  /* 0x0000002084187810 */ /* 0x004fc80007ffe0ff */
[----:B------:R-:W-:-:S13]  /*9160*/  ISETP.GE.AND P0, PT, R24, R7, PT ;  /* 0x000000071800720c */ /* 0x000fda0003f06270 */
[----:B------:R-:W-:Y:S05]  /*9170*/  @P0 BRA `(.L_x_1817) ;  /* 0x0000000400640947 */ /* 0x000fea0003800000 */
[----:B------:R-:W2:Y:S02]  /*9180*/  LDCU UR4, c[0x0][0x440] ;  /* 0x00008800ff0477ac */ /* 0x000ea40008000800 */
[----:B--2---:R-:W-:-:S13]  /*9190*/  ISETP.GE.AND P0, PT, R12, UR4, PT ;  /* 0x000000040c007c0c */ /* 0x004fda000bf06270 */
        /* <DEDUP_REMOVED lines=8> */
[----:B------:R-:W2:Y:S01]  /*9220*/  LDCU.64 UR8, c[0x0][0x4d0] ;  /* 0x00009a00ff0877ac */ /* 0x000ea20008000a00 */
[----:B------:R-:W-:Y:S01]  /*9230*/  SEL R6, R6, RZ, P1 ;  /* 0x000000ff06067207 */ /* 0x000fe20000800000 */
[----:B----4-:R-:W-:Y:S01]  /*9240*/  IMAD.WIDE R20, R31, 0x2, R16 ;  /* 0x000000021f147825 */ /* 0x010fe200078e0210 */
[----:B------:R-:W-:Y:S02]  /*9250*/  SEL R5, R14, RZ, P1 ;  /* 0x000000ff0e057207 */ /* 0x000fe40000800000 */
[--C-:B------:R-:W-:Y:S02]  /*9260*/  IADD3 R2, P2, P0, R6, R2, R29.reuse ;  /* 0x0000000206027210 */ /* 0x100fe4000785e01d */
[----:B------:R-:W-:Y:S01]  /*9270*/  SHF.R.S32.HI R29, RZ, 0x1f, R29 ;  /* 0x0000001fff1d7819 */ /* 0x000fe2000001141d */
[----:B------:R-:W4:Y:S02]  /*9280*/  LDG.E.128 R20, desc[UR6][R20.64] ;  /* 0x0000000614147981 */ /* 0x000f24000c1e1d00 */
[----:B------:R-:W-:Y:S01]  /*9290*/  IMAD.SHL.U32 R0, R2, 0x2, RZ ;  /* 0x0000000202007824 */ /* 0x000fe200078e00ff */
[----:B------:R-:W-:-:S04]  /*92a0*/  IADD3.X R5, PT, PT, R5, R4, R29, P2, P0 ;  /* 0x0000000405057210 */ /* 0x000fc800017e041d */
[----:B------:R-:W-:Y:S02]  /*92b0*/  SHF.L.U64.HI R2, R2, 0x1, R5 ;  /* 0x0000000102027819 */ /* 0x000fe40000010205 */
[----:B--2---:R-:W-:-:S04]  /*92c0*/  IADD3 R4, P0, PT, R0, UR8, RZ ;  /* 0x0000000800047c10 */ /* 0x004fc8000ff1e0ff */
[----:B------:R-:W-:Y:S01]  /*92d0*/  IADD3.X R5, PT, PT, R2, UR9, RZ, P0, !PT ;  /* 0x0000000902057c10 */ /* 0x000fe200087fe4ff */
[----:B------:R-:W1:Y:S05]  /*92e0*/  LDCU.64 UR8, c[0x0][0x4c8] ;  /* 0x00009900ff0877ac */ /* 0x000e6a0008000a00 */
[----:B------:R-:W2:Y:S01]  /*92f0*/  LDG.E.128 R4, desc[UR6][R4.64] ;  /* 0x0000000604047981 */ /* 0x000ea2000c1e1d00 */
[----:B-1----:R-:W-:-:S04]  /*9300*/  IADD3 R16, P0, PT, R0, UR8, RZ ;  /* 0x0000000800107c10 */ /* 0x002fc8000ff1e0ff */
[----:B------:R-:W-:-:S06]  /*9310*/  IADD3.X R17, PT, PT, R2, UR9, RZ, P0, !PT ;  /* 0x0000000902117c10 */ /* 0x000fcc00087fe4ff */
[----:B------:R-:W3:Y:S01]  /*9320*/  LDG.E.128 R16, desc[UR6][R16.64] ;  /* 0x0000000610107981 */ /* 0x000ee2000c1e1d00 */
[C---:B-----5:R-:W-:Y:S01]  /*9330*/  LOP3.LUT R0, R9.reuse, 0xffff0000, RZ, 0xc0, !PT ;  /* 0xffff000009007812 */ /* 0x060fe200078ec0ff */
[----:B------:R-:W-:Y:S01]  /*9340*/  IMAD.U32 R14, R8, 0x10000, RZ ;  /* 0x00010000080e7824 */ /* 0x000fe200078e00ff */
[----:B------:R-:W-:Y:S01]  /*9350*/  SHF.L.U32 R25, R9, 0x10, RZ ;  /* 0x0000001009197819 */ /* 0x000fe200000006ff */
[----:B------:R-:W-:Y:S01]  /*9360*/  IMAD.U32 R15, R10, 0x10000, RZ ;  /* 0x000100000a0f7824 */ /* 0x000fe200078e00ff */
[----:B------:R-:W-:Y:S01]  /*9370*/  LOP3.LUT R2, R8, 0xffff0000, RZ, 0xc0, !PT ;  /* 0xffff000008027812 */ /* 0x000fe200078ec0ff */
[C---:B------:R-:W-:Y:S01]  /*9380*/  IMAD.U32 R27, R11.reuse, 0x10000, RZ ;  /* 0x000100000b1b7824 */ /* 0x040fe200078e00ff */
[----:B------:R-:W-:Y:S02]  /*9390*/  LOP3.LUT R9, R10, 0xffff0000, RZ, 0xc0, !PT ;  /* 0xffff00000a097812 */ /* 0x000fe400078ec0ff */
        /* <DEDUP_REMOVED lines=9> */
[----:B--2---:R-:W-:Y:S01]  /*9430*/  IMAD.U32 R31, R4, 0x10000, RZ ;  /* 0x00010000041f7824 */ /* 0x004fe200078e00ff */
[C---:B------:R-:W-:Y:S01]  /*9440*/  SHF.L.U32 R23, R5.reuse, 0x10, RZ ;  /* 0x0000001005177819 */ /* 0x040fe200000006ff */
[----:B------:R-:W-:Y:S01]  /*9450*/  IMAD.U32 R33, R6, 0x10000, RZ ;  /* 0x0001000006217824 */ /* 0x000fe200078e00ff */
[----:B------:R-:W-:-:S02]  /*9460*/  LOP3.LUT R30, R5, 0xffff0000, RZ, 0xc0, !PT ;  /* 0xffff0000051e7812 */ /* 0x000fc400078ec0ff */
[----:B------:R-:W-:Y:S02]  /*9470*/  LOP3.LUT R4, R4, 0xffff0000, RZ, 0xc0, !PT ;  /* 0xffff000004047812 */ /* 0x000fe400078ec0ff */
[C---:B------:R-:W-:Y:S02]  /*9480*/  SHF.L.U32 R5, R7.reuse, 0x10, RZ ;  /* 0x0000001007057819 */ /* 0x040fe400000006ff */
[----:B------:R-:W-:Y:S02]  /*9490*/  LOP3.LUT R6, R6, 0xffff0000, RZ, 0xc0, !PT ;  /* 0xffff000006067812 */ /* 0x000fe400078ec0ff */
        /* <DEDUP_REMOVED lines=10> */
[----:B------:R-:W-:Y:S01]  /*9540*/  @!P1 FADD.FTZ R33, -R33, -RZ ;  /* 0x800000ff21219221 */ /* 0x000fe20000010100 */
[----:B------:R-:W-:Y:S01]  /*9550*/  FMUL.FTZ R6, R21, R6 ;  /* 0x0000000615067220 */ /* 0x000fe20000410000 */
[----:B------:R-:W-:Y:S01]  /*9560*/  FMUL.FTZ R20, R20, R5 ;  /* 0x0000000514147220 */ /* 0x000fe20000410000 */
[----:B------:R-:W-:Y:S01]  /*9570*/  FMUL.FTZ R7, R22, R7 ;  /* 0x0000000716077220 */ /* 0x000fe20000410000 */
[C---:B---3--:R-:W-:Y:S01]  /*9580*/  SHF.L.U32 R4, R17.reuse, 0x10, RZ ;  /* 0x0000001011047819 */ /* 0x048fe200000006ff */
[----:B------:R-:W-:Y:S01]  /*9590*/  IMAD.U32 R21, R16, 0x10000, RZ ;  /* 0x0001000010157824 */ /* 0x000fe200078e00ff */
[----:B------:R-:W-:Y:S01]  /*95a0*/  LOP3.LUT R23, R17, 0xffff0000, RZ, 0xc0, !PT ;  /* 0xffff000011177812 */ /* 0x000fe200078ec0ff */
[----:B------:R-:W-:Y:S01]  /*95b0*/  IMAD.U32 R22, R18, 0x10000, RZ ;  /* 0x0001000012167824 */ /* 0x000fe200078e00ff */
[----:B------:R-:W-:-:S02]  /*95c0*/  LOP3.LUT R5, R16, 0xffff0000, RZ, 0xc0, !PT ;  /* 0xffff000010057812 */ /* 0x000fc400078ec0ff */
[----:B------:R-:W-:Y:S01]  /*95d0*/  LOP3.LUT R17, R18, 0xffff0000, RZ, 0xc0, !PT ;  /* 0xffff000012117812 */ /* 0x000fe200078ec0ff */
[----:B------:R-:W-:Y:S01]  /*95e0*/  FMUL.FTZ R31, R26, R31 ;  /* 0x0000001f1a1f7220 */ /* 0x000fe20000410000 */
[----:B------:R-:W-:Y:S01]  /*95f0*/  SHF.L.U32 R16, R19, 0x10, RZ ;  /* 0x0000001013107819 */ /* 0x000fe200000006ff */
[----:B------:R-:W-:Y:S01]  /*9600*/  FMUL.FTZ R29, R29, R30 ;  /* 0x0000001e1d1d7220 */ /* 0x000fe20000410000 */
        /* <DEDUP_REMOVED lines=14> */
.L_x_1832:
[----:B------:R-:W-:Y:S05]  /*96f0*/  BSYNC.RECONVERGENT B0 ;  /* 0x0000000000007941 */ /* 0x000fea0003800200 */
.L_x_1831:
[----:B-----5:R1:W-:Y:S02]  /*9700*/  STS.128 [R3+0x800], R8 ;  /* 0x0008000803007388 */ /* 0x0203e40000000c00 */
.L_x_1817:
[----:B------:R-:W-:Y:S05]  /*9710*/  BSYNC.RECONVERGENT B2 ;  /* 0x0000000000027941 */ /* 0x000fea0003800200 */
.L_x_1812:
[----:B-1----:R-:W-:Y:S01]  /*9720*/  IADD3 R7, PT, PT, -R76, R65, RZ ;  /* 0x000000414c077210 */ /* 0x002fe20007ffe1ff */
[----:B------:R-:W-:Y:S03]  /*9730*/  BSSY.RECONVERGENT B0, `(.L_x_1833) ;  /* 0x000000c000007945 */ /* 0x000fe60003800200 */
[----:B------:R-:W-:-:S13]  /*9740*/  ISETP.GE.AND P2, PT, R132, R7, PT ;  /* 0x000000078400720c */ /* 0x000fda0003f46270 */
        /* <DEDUP_REMOVED lines=9> */
.L_x_1835:
[----:B------:R1:W-:Y:S02]  /*97e0*/  STS.128 [R3+0x1000], RZ ;  /* 0x001000ff03007388 */ /* 0x0003e40000000c00 */
.L_x_1834:
[----:B------:R-:W-:Y:S05]  /*97f0*/  BSYNC.RECONVERGENT B0 ;  /* 0x0000000000007941 */ /* 0x000fea0003800200 */
.L_x_1833:
[----:B------:R-:W-:Y:S01]  /*9800*/  ISETP.GE.AND P1, PT, R24, R7, PT ;  /* 0x000000071800720c */ /* 0x000fe20003f26270 */
[----:B------:R-:W-:Y:S01]  /*9810*/  BSSY.RECONVERGENT B0, `(.L_x_1836) ;  /* 0x000000d000007945 */ /* 0x000fe20003800200 */
[----:B--2---:R-:W-:-:S04]  /*9820*/  LEA R16, P0, R71, R214, 0x1 ;  /* 0x000000d647107211 */ /* 0x004fc800078008ff */
[----:B------:R-:W-:-:S07]  /*9830*/  LEA.HI.X R17, R71, R215, R68, 0x1, P0 ;  /* 0x000000d747117211 */ /* 0x000fce00000f0c44 */
        /* <DEDUP_REMOVED lines=9> */
.L_x_1838:
[----:B------:R2:W-:Y:S02]  /*98d0*/  STS.128 [R3+0x1800], RZ ;  /* 0x001800ff03007388 */ /* 0x0005e40000000c00 */
.L_x_1837:
[----:B------:R-:W-:Y:S05]  /*98e0*/  BSYNC.RECONVERGENT B0 ;  /* 0x0000000000007941 */ /* 0x000fea0003800200 */
.L_x_1836:
        /* <DEDUP_REMOVED lines=15> */
.L_x_1841:
[----:B------:R1:W-:Y:S02]  /*99e0*/  STS.128 [R3+0x2000], RZ ;  /* 0x002000ff03007388 */ /* 0x0003e40000000c00 */
.L_x_1840:
[----:B------:R-:W-:Y:S05]  /*99f0*/  BSYNC.RECONVERGENT B0 ;  /* 0x0000000000007941 */ /* 0x000fea0003800200 */
.L_x_1839:
        /* <DEDUP_REMOVED lines=15> */
.L_x_1844:
[----:B------:R1:W-:Y:S02]  /*9af0*/  STS.128 [R3+0x2800], RZ ;  /* 0x002800ff03007388 */ /* 0x0003e40000000c00 */
.L_x_1843:
[----:B------:R-:W-:Y:S05]  /*9b00*/  BSYNC.RECONVERGENT B0 ;  /* 0x0000000000007941 */ /* 0x000fea0003800200 */
.L_x_1842:
        /* <DEDUP_REMOVED lines=18> */
.L_x_1847:
[----:B------:R1:W-:Y:S02]  /*9c30*/  STS.128 [R3+0x3000], RZ ;  /* 0x003000ff03007388 */ /* 0x0003e40000000c00 */
.L_x_1846:
[----:B------:R-:W-:Y:S05]  /*9c40*/  BSYNC.RECONVERGENT B0 ;  /* 0x0000000000007941 */ /* 0x000fea0003800200 */
.L_x_1845:
        /* <DEDUP_REMOVED lines=15> */
.L_x_1850:
[----:B------:R1:W-:Y:S02]  /*9d40*/  STS.128 [R3+0x3800], RZ ;  /* 0x003800ff03007388 */ /* 0x0003e40000000c00 */
.L_x_1849:
[----:B------:R-:W-:Y:S05]  /*9d50*/  BSYNC.RECONVERGENT B0 ;  /* 0x0000000000007941 */ /* 0x000fea0003800200 */
.L_x_1848:
        /* <DEDUP_REMOVED lines=18> */
.L_x_1853:
[----:B------:R1:W-:Y:S02]  /*9e80*/  STS.128 [R3+0x4000], RZ ;  /* 0x004000ff03007388 */ /* 0x0003e40000000c00 */
.L_x_1852:
[----:B------:R-:W-:Y:S05]  /*9e90*/  BSYNC.RECONVERGENT B0 ;  /* 0x0000000000007941 */ /* 0x000fea0003800200 */
.L_x_1851:
[----:B------:R-:W-:Y:S01]  /*9ea0*/  IADD3 R132, PT, PT, R132, 0xe0, RZ ;  /* 0x000000e084847810 */ /* 0x000fe20007ffe0ff */
[----:B------:R-:W-:Y:S03]  /*9eb0*/  BSSY.RECONVERGENT B0, `(.L_x_1854) ;  /* 0x0000010000007945 */ /* 0x000fe60003800200 */
[----:B------:R-:W-:-:S13]  /*9ec0*/  ISETP.GE.AND P0, PT, R132, R7, PT ;  /* 0x000000078400720c */ /* 0x000fda0003f06270 */
[----:B------:R-:W-:Y:S05]  /*9ed0*/  @P0 BRA `(.L_x_1855) ;  /* 0x0000000000340947 */ /* 0x000fea0003800000 */
[----:B------:R-:W5:Y:S02]  /*9ee0*/  LDCU UR4, c[0x0][0x440] ;  /* 0x00008800ff0477ac */ /* 0x000f640008000800 */
[----:B-----5:R-:W-:-:S13]  /*9ef0*/  ISETP.GE.AND P0, PT, R12, UR4, PT ;  /* 0x000000040c007c0c */ /* 0x020fda000bf06270 */
        /* <DEDUP_REMOVED lines=10> */
.L_x_1856:
[----:B------:R1:W-:Y:S02]  /*9fa0*/  STS.128 [R3+0x4800], RZ ;  /* 0x004800ff03007388 */ /* 0x0003e40000000c00 */
.L_x_1855:
[----:B------:R-:W-:Y:S05]  /*9fb0*/  BSYNC.RECONVERGENT B0 ;  /* 0x0000000000007941 */ /* 0x000fea0003800200 */
.L_x_1854:
[----:B------:R-:W5:Y:S01]  /*9fc0*/  LDC.64 R4, c[0x0][0x538] ;  /* 0x00014e00ff047b82 */ /* 0x000f620000000a00 */
[----:B------:R-:W3:Y:S01]  /*9fd0*/  LDCU.64 UR8, c[0x0][0x540] ;  /* 0x0000a800ff0877ac */ /* 0x000ee20008000a00 */
[----:B------:R-:W-:Y:S01]  /*9fe0*/  MOV R131, RZ ;  /* 0x000000ff00837202 */ /* 0x000fe20000000f00 */
[----:B------:R-:W0:Y:S01]  /*9ff0*/  LDGDEPBAR ;  /* 0x00000000000079af */ /* 0x000e220000000000 */
[----:B------:R-:W4:Y:S01]  /*a000*/  LDCU UR4, c[0x0][0x458] ;  /* 0x00008b00ff0477ac */ /* 0x000f220008000800 */
[----:B---3--:R-:W-:-:S04]  /*a010*/  IMAD.WIDE.U32 R130, R73, UR8, R130 ;  /* 0x0000000849827c25 */ /* 0x008fc8000f8e0082 */
[----:B------:R-:W-:Y:S01]  /*a020*/  IMAD R0, R73, UR9, R131 ;  /* 0x0000000949007c24 */ /* 0x000fe2000f8e0283 */
[----:B-----5:R-:W-:Y:S01]  /*a030*/  LEA R4, P0, R130, R4, 0x2 ;  /* 0x0000000482047211 */ /* 0x020fe200078010ff */
[----:B------:R-:W-:Y:S01]  /*a040*/  BSSY.RECONVERGENT B0, `(.L_x_1857) ;  /* 0x0000013000007945 */ /* 0x000fe20003800200 */
[----:B------:R-:W-:-:S04]  /*a050*/  DEPBAR.LE SB0, 0x0 ;  /* 0x000080000000791a */ /* 0x000fc80000000000 */
[----:B------:R-:W-:-:S05]  /*a060*/  LEA.HI.X R5, R130, R5, R0, 0x2, P0 ;  /* 0x0000000582057211 */ /* 0x000fca00000f1400 */
[----:B------:R-:W3:Y:S01]  /*a070*/  LDG.E R0, desc[UR6][R4.64] ;  /* 0x0000000604007981 */ /* 0x000ee2000c1e1900 */
[----:B----4-:R-:W3:Y:S01]  /*a080*/  MUFU.RCP R191, UR4 ;  /* 0x0000000400bf7d08 */ /* 0x010ee20008001000 */
[----:B------:R-:W-:Y:S01]  /*a090*/  BAR.SYNC.DEFER_BLOCKING 0x0 ;  /* 0x0000000000007b1d */ /* 0x000fe20000010000 */
[----:B---3--:R-:W-:-:S05]  /*a0a0*/  FMUL.FTZ R191, R0, R191 ;  /* 0x000000bf00bf7220 */ /* 0x008fca0000410000 */
[----:B------:R-:W-:Y:S05]  /*a0b0*/  @P2 BRA `(.L_x_1858) ;  /* 0x0000000000282947 */ /* 0x000fea0003800000 */
[----:B------:R-:W3:Y:S02]  /*a0c0*/  LDCU UR4, c[0x0][0x440] ;  /* 0x00008800ff0477ac */ /* 0x000ee40008000800 */
[----:B---3--:R-:W-:-:S13]  /*a0d0*/  ISETP.GE.AND P0, PT, R12, UR4, PT ;  /* 0x000000040c007c0c */ /* 0x008fda000bf06270 */
[----:B------:R-:W-:Y:S05]  /*a0e0*/  @P0 BRA `(.L_x_1859) ;  /* 0x0000000000140947 */ /* 0x000fea0003800000 */
[----:B------:R-:W-:Y:S01]  /*a0f0*/  @!PT LDS RZ, [RZ] ;  /* 0x00000000fffff984 */ /* 0x000fe20000000800 */
[----:B------:R-:W-:Y:S01]  /*a100*/  @!PT LDS RZ, [RZ] ;  /* 0x00000000fffff984 */ /* 0x000fe20000000800 */
[----:B------:R-:W-:Y:S01]  /*a110*/  @!PT LDS RZ, [RZ] ;  /* 0x00000000fffff984 */ /* 0x000fe20000000800 */
[----:B------:R3:W-:Y:S01]  /*a120*/  LDGSTS.E.BYPASS.LTC128B.128 [R3+0x5000], desc[UR6][R216.64] ;  /* 0x05000000d8037fae */ /* 0x0007e2000b981a06 */
[----:B------:R-:W-:Y:S05]  /*a130*/  BRA `(.L_x_1860) ;  /* 0x00000000000c7947 */ /* 0x000fea0003800000 */
.L_x_1859:
[----:B------:R4:W-:Y:S01]  /*a140*/  STS.128 [R3+0x5000], RZ ;  /* 0x005000ff03007388 */ /* 0x0009e20000000c00 */
[----:B------:R-:W-:Y:S05]  /*a150*/  BRA `(.L_x_1860) ;  /* 0x0000000000047947 */ /* 0x000fea0003800000 */
.L_x_1858:
[----:B------:R3:W-:Y:S02]  /*a160*/  STS.128 [R3+0x5000], RZ ;  /* 0x005000ff03007388 */ /* 0x0007e40000000c00 */
.L_x_1860:
[----:B------:R-:W-:Y:S05]  /*a170*/  BSYNC.RECONVERGENT B0 ;  /* 0x0000000000007941 */ /* 0x000fea0003800200 */
.L_x_1857:
[----:B------:R-:W-:Y:S01]  /*a180*/  ISETP.GE.AND P0, PT, R24, R7, PT ;  /* 0x000000071800720c */ /* 0x000fe20003f06270 */
[----:B------:R-:W-:Y:S01]  /*a190*/  BSSY.RECONVERGENT B0, `(.L_x_1861) ;  /* 0x000000e000007945 */ /* 0x000fe20003800200 */
[----:B--2---:R-:W-:-:S04]  /*a1a0*/  LEA R16, P1, R67, R216, 0x1 ;  /* 0x000000d843107211 */ /* 0x004fc800078208ff */
        /* <DEDUP_REMOVED lines=11> */
.L_x_1863:
[----:B------:R1:W-:Y:S02]  /*a260*/  STS.128 [R3+0x5800], RZ ;  /* 0x005800ff03007388 */ /* 0x0003e40000000c00 */
.L_x_1862:
[----:B------:R-:W-:Y:S05]  /*a270*/  BSYNC.RECONVERGENT B0 ;  /* 0x0000000000007941 */ /* 0x000fea0003800200 */
.L_x_1861:
        /* <DEDUP_REMOVED lines=15> */
.L_x_1866:
[----:B------:R1:W-:Y:S02]  /*a370*/  STS.128 [R3+0x6000], RZ ;  /* 0x006000ff03007388 */ /* 0x0003e40000000c00 */
.L_x_1865:
[----:B------:R-:W-:Y:S05]  /*a380*/  BSYNC.RECONVERGENT B0 ;  /* 0x0000000000007941 */ /* 0x000fea0003800200 */
.L_x_1864:
        /* <DEDUP_REMOVED lines=15> */
.L_x_1869:
[----:B------:R1:W-:Y:S02]  /*a480*/  STS.128 [R3+0x6800], RZ ;  /* 0x006800ff03007388 */ /* 0x0003e40000000c00 */
.L_x_1868:
[----:B------:R-:W-:Y:S05]  /*a490*/  BSYNC.RECONVERGENT B0 ;  /* 0x0000000000007941 */ /* 0x000fea0003800200 */
.L_x_1867:
        /* <DEDUP_REMOVED lines=8> */
[----:B------:R-:W-:Y:S02]  /*a520*/  MOV R8, R16 ;  /* 0x0000001000087202 */ /* 0x000fe40000000f00 */
        /* <DEDUP_REMOVED lines=9> */
.L_x_1872:
[----:B------:R1:W-:Y:S02]  /*a5c0*/  STS.128 [R3+0x7000], RZ ;  /* 0x007000ff03007388 */ /* 0x0003e40000000c00 */
.L_x_1871:
[----:B------:R-:W-:Y:S05]  /*a5d0*/  BSYNC.RECONVERGENT B0 ;  /* 0x0000000000007941 */ /* 0x000fea0003800200 */
.L_x_1870:
        /* <DEDUP_REMOVED lines=15> */
.L_x_1875:
[----:B------:R1:W-:Y:S02]  /*a6d0*/  STS.128 [R3+0x7800], RZ ;  /* 0x007800ff03007388 */ /* 0x0003e40000000c00 */
.L_x_1874:
[----:B------:R-:W-:Y:S05]  /*a6e0*/  BSYNC.RECONVERGENT B0 ;  /* 0x0000000000007941 */ /* 0x000fea0003800200 */
.L_x_1873:
        /* <DEDUP_REMOVED lines=18> */
.L_x_1878:
[----:B------:R1:W-:Y:S02]  /*a810*/  STS.128 [R3+0x8000], RZ ;  /* 0x008000ff03007388 */ /* 0x0003e40000000c00 */
.L_x_1877:
[----:B------:R-:W-:Y:S05]  /*a820*/  BSYNC.RECONVERGENT B0 ;  /* 0x0000000000007941 */ /* 0x000fea0003800200 */
.L_x_1876:
        /* <DEDUP_REMOVED lines=16> */
.L_x_1881:
[----:B------:R1:W-:Y:S02]  /*a930*/  STS.128 [R3+0x8800], RZ ;  /* 0x008800ff03007388 */ /* 0x0003e40000000c00 */
.L_x_1880:
[----:B------:R-:W-:Y:S05]  /*a940*/  BSYNC.RECONVERGENT B0 ;  /* 0x0000000000007941 */ /* 0x000fea0003800200 */
.L_x_1879:
[----:B-1234-:R-:W1:Y:S01]  /*a950*/  S2R R3, SR_TID.X ;  /* 0x0000000000037919 */ /* 0x01ee620000002100 */
[----:B------:R-:W-:Y:S01]  /*a960*/  IMAD.MOV.U32 R66, RZ, RZ, 0x20 ;  /* 0x00000020ff427424 */ /* 0x000fe200078e00ff */
[----:B------:R-:W-:Y:S01]  /*a970*/  LOP3.LUT R0, R0, 0xfffffff7, RZ, 0xc0, !PT ;  /* 0xfffffff700007812 */ /* 0x000fe200078ec0ff */
[----:B------:R-:W2:Y:S01]  /*a980*/  LDCU UR4, c[0x0][0x508] ;  /* 0x0000a100ff0477ac */ /* 0x000ea20008000800 */
[----:B------:R-:W0:Y:S01]  /*a990*/  LDGDEPBAR ;  /* 0x00000000000079af */ /* 0x000e220000000000 */
[C---:B-1----:R-:W-:Y:S01]  /*a9a0*/  IMAD.SHL.U32 R5, R3.reuse, 0x20, RZ ;  /* 0x0000002003057824 */ /* 0x042fe200078e00ff */
[----:B------:R-:W-:Y:S01]  /*a9b0*/  SHF.R.U32.HI R57, RZ, 0x1, R3 ;  /* 0x00000001ff397819 */ /* 0x000fe20000011603 */
[C---:B------:R-:W-:Y:S01]  /*a9c0*/  IMAD.SHL.U32 R4, R3.reuse, 0x10, RZ ;  /* 0x0000001003047824 */ /* 0x040fe200078e00ff */
[C---:B------:R-:W-:Y:S01]  /*a9d0*/  LOP3.LUT P0, RZ, R3.reuse, 0x4, RZ, 0xc0, !PT ;  /* 0x0000000403ff7812 */ /* 0x040fe2000780c0ff */
[----:B------:R-:W-:Y:S01]  /*a9e0*/  IMAD.SHL.U32 R2, R3, 0x4, RZ ;  /* 0x0000000403027824 */ /* 0x000fe200078e00ff */
[----:B------:R-:W-:Y:S01]  /*a9f0*/  LOP3.LUT R7, R5, 0xc0, RZ, 0xc0, !PT ;  /* 0x000000c005077812 */ /* 0x000fe200078ec0ff */
[----:B------:R-:W-:Y:S01]  /*aa00*/  IMAD.SHL.U32 R220, R3, 0x8, RZ ;  /* 0x0000000803dc7824 */ /* 0x000fe200078e00ff */
[----:B------:R-:W-:-:S02]  /*aa10*/  LOP3.LUT R188, R4, 0x100, RZ, 0xc0, !PT ;  /* 0x0000010004bc7812 */ /* 0x000fc400078ec0ff */
[----:B------:R-:W-:Y:S02]  /*aa20*/  LOP3.LUT R67, R5, 0x120, RZ, 0xc0, !PT ;  /* 0x0000012005437812 */ /* 0x000fe400078ec0ff */
[----:B------:R-:W-:Y:S02]  /*aa30*/  LOP3.LUT R2, R7, 0x18, R2, 0xf8, !PT ;  /* 0x0000001807027812 */ /* 0x000fe400078ef802 */
[----:B------:R-:W-:Y:S02]  /*aa40*/  LOP3.LUT R188, R188, 0x20, R5, 0xf8, !PT ;  /* 0x00000020bcbc7812 */ /* 0x000fe400078ef805 */
[----:B------:R-:W-:Y:S02]  /*aa50*/  LOP3.LUT R5, R3, 0x8, RZ, 0xc0, !PT ;  /* 0x0000000803057812 */ /* 0x000fe400078ec0ff */
[----:B------:R-:W-:Y:S02]  /*aa60*/  LOP3.LUT R189, R67, 0x3e00, R4, 0xf8, !PT ;  /* 0x00003e0043bd7812 */ /* 0x000fe400078ef804 */
[----:B------:R-:W-:-:S02]  /*aa70*/  LOP3.LUT R64, R2, 0x8, R57, 0x78, !PT ;  /* 0x0000000802407812 */ /* 0x000fc400078e7839 */
[----:B------:R-:W-:Y:S02]  /*aa80*/  LOP3.LUT R188, R188, R2, R5, 0xf6, !PT ;  /* 0x00000002bcbc7212 */ /* 0x000fe400078ef605 */
[----:B------:R-:W-:Y:S02]  /*aa90*/  LOP3.LUT R189, R189, R64, RZ, 0xfc, !PT ;  /* 0x00000040bdbd7212 */ /* 0x000fe400078efcff */
[----:B------:R-:W-:Y:S02]  /*aaa0*/  LEA R188, R188, UR5, 0x1 ;  /* 0x00000005bcbc7c11 */ /* 0x000fe4000f8e08ff */
[----:B------:R-:W-:Y:S02]  /*aab0*/  LEA R189, R189, UR5, 0x1 ;  /* 0x00000005bdbd7c11 */ /* 0x000fe4000f8e08ff */
[----:B------:R-:W-:Y:S01]  /*aac0*/  SEL R66, R66, 0xffffffe0, !P0 ;  /* 0xffffffe042427807 */ /* 0x000fe20004000000 */
[----:B------:R-:W-:Y:S01]  /*aad0*/  LDSM.16.M88.4 R52, [R188+0x1400] ;  /* 0x00140000bc34783b */ /* 0x000fe20000000200 */
[----:B------:R-:W-:-:S02]  /*aae0*/  @P0 LOP3.LUT R0, R0, 0x8, RZ, 0xfc, !PT ;  /* 0x0000000800000812 */ /* 0x000fc400078efcff */
[----:B------:R-:W-:Y:S01]  /*aaf0*/  LOP3.LUT R225, R220, 0x1f20, RZ, 0xc0, !PT ;  /* 0x00001f20dce17812 */ /* 0x000fe200078ec0ff */
[----:B------:R-:W1:Y:S01]  /*ab00*/  LDSM.16.M88.4 R76, [R189] ;  /* 0x00000000bd4c783b */ /* 0x000e620000000200 */
[----:B------:R-:W-:Y:S01]  /*ab10*/  IMAD.IADD R0, R66, 0x1, R188 ;  /* 0x0000000142007824 */ /* 0x000fe200078e02bc */
[----:B------:R-:W-:Y:S01]  /*ab20*/  LOP3.LUT R221, R3, 0x18, RZ, 0xc0, !PT ;  /* 0x0000001803dd7812 */ /* 0x000fe200078ec0ff */
[----:B------:R-:W-:Y:S01]  /*ab30*/  IMAD.IADD R2, R189, 0x1, R66 ;  /* 0x00000001bd027824 */ /* 0x000fe200078e0242 */
[----:B------:R-:W3:Y:S01]  /*ab40*/  LDSM.16.M88.4 R68, [R188+0x1000] ;  /* 0x00100000bc44783b */ /* 0x000ee20000000200 */
[----:B------:R-:W-:Y:S02]  /*ab50*/  LOP3.LUT R225, R225, R56, RZ, 0xfc, !PT ;  /* 0x00000038e1e17212 */ /* 0x000fe400078efcff */
[----:B------:R-:W-:Y:S01]  /*ab60*/  LOP3.LUT R222, R220, 0x18, RZ, 0xc0, !PT ;  /* 0x00000018dcde7812 */ /* 0x000fe200078ec0ff */
[----:B------:R-:W4:Y:S01]  /*ab70*/  LDSM.16.M88.4 R44, [R188+0x1800] ;  /* 0x00180000bc2c783b */ /* 0x000f220000000200 */
[----:B------:R-:W-:-:S03]  /*ab80*/  LEA R225, R225, UR5, 0x1 ;  /* 0x00000005e1e17c11 */ /* 0x000fc6000f8e08ff */
[----:B------:R-:W5:Y:S04]  /*ab90*/  LDSM.16.M88.4 R36, [R188+0x1c00] ;  /* 0x001c0000bc24783b */ /* 0x000f680000000200 */
[----:B------:R-:W2:Y:S04]  /*aba0*/  LDSM.16.M88.4 R28, [R188+0x2000] ;  /* 0x00200000bc1c783b */ /* 0x000ea80000000200 */
[----:B------:R-:W2:Y:S04]  /*abb0*/  LDSM.16.M88.4 R20, [R188+0x2400] ;  /* 0x00240000bc14783b */ /* 0x000ea80000000200 */
        /* <DEDUP_REMOVED lines=13> */
[----:B------:R-:W-:Y:S01]  /*ac90*/  LDSM.16.M88.4 R88, [R2] ;  /* 0x000000000258783b */ /* 0x000fe20000000200 */
[C---:B------:R-:W-:Y:S03]  /*aca0*/  HMMA.16816.F32.BF16 R68, R76.reuse, R70, RZ ;  /* 0x000000464c44723c */ /* 0x040fe600000418ff */
[----:B------:R-:W3:Y:S04]  /*acb0*/  LDSM.16.M88.4 R168, [R0+0x1400] ;  /* 0x0014000000a8783b */ /* 0x000ee80000000200 */
[----:B------:R-:W3:Y:S01]  /*acc0*/  LDSM.16.M88.4 R92, [R0+0x1000] ;  /* 0x00100000005c783b */ /* 0x000ee20000000200 */
[C---:B----4-:R-:W-:Y:S03]  /*acd0*/  HMMA.16816.F32.BF16 R48, R76.reuse, R44, RZ ;  /* 0x0000002c4c30723c */ /* 0x050fe600000418ff */
[----:B------:R-:W4:Y:S04]  /*ace0*/  LDSM.16.M88.4 R164, [R0+0x1800] ;  /* 0x0018000000a4783b */ /* 0x000f280000000200 */
[----:B------:R-:W-:Y:S01]  /*acf0*/  LDSM.16.M88.4 R160, [R0+0x1c00] ;  /* 0x001c000000a0783b */ /* 0x000fe20000000200 */
[C---:B-----5:R-:W-:Y:S03]  /*ad00*/  HMMA.16816.F32.BF16 R40, R76.reuse, R36, RZ ;  /* 0x000000244c28723c */ /* 0x060fe600000418ff */
[----:B------:R-:W-:Y:S04]  /*ad10*/  LDSM.16.M88.4 R156, [R0+0x2000] ;  /* 0x00200000009c783b */ /* 0x000fe80000000200 */
[----:B------:R-:W-:Y:S01]  /*ad20*/  LDSM.16.M88.4 R152, [R0+0x2400] ;  /* 0x002400000098783b */ /* 0x000fe20000000200 */
[C---:B--2---:R-:W-:Y:S08]  /*ad30*/  HMMA.16816.F32.BF16 R32, R76.reuse, R28, RZ ;  /* 0x0000001c4c20723c */ /* 0x044ff000000418ff */
        /* <DEDUP_REMOVED lines=27> */
[C---:B------:R-:W-:Y:S01]  /*aef0*/  HMMA.16816.F32.BF16 R52, R88.reuse, R170, R52 ;  /* 0x000000aa5834723c */ /* 0x040fe20000041834 */
[----:B------:R-:W2:Y:S07]  /*af00*/  LDSM.16.M88.4 R168, [R0+0x3000] ;  /* 0x0030000000a8783b */ /* 0x000eae0000000200 */
[C---:B------:R-:W-:Y:S08]  /*af10*/  HMMA.16816.F32.BF16 R72, R88.reuse, R92, R72 ;  /* 0x0000005c5848723c */ /* 0x040ff00000041848 */
[C---:B------:R-:W-:Y:S01]  /*af20*/  HMMA.16816.F32.BF16 R68, R88.reuse, R94, R68 ;  /* 0x0000005e5844723c */ /* 0x040fe20000041844 */
[----:B------:R-:W3:Y:S07]  /*af30*/  LDSM.16.M88.4 R92, [R0+0x2c00] ;  /* 0x002c0000005c783b */ /* 0x000eee0000000200 */
[C---:B----4-:R-:W-:Y:S08]  /*af40*/  HMMA.16816.F32.BF16 R48, R88.reuse, R164, R48 ;  /* 0x000000a45830723c */ /* 0x050ff00000041830 */
[C---:B------:R-:W-:Y:S01]  /*af50*/  HMMA.16816.F32.BF16 R44, R88.reuse, R166, R44 ;  /* 0x000000a6582c723c */ /* 0x040fe2000004182c */
[----:B------:R-:W4:Y:S07]  /*af60*/  LDSM.16.M88.4 R164, [R0+0x3400] ;  /* 0x0034000000a4783b */ /* 0x000f2e0000000200 */
[C---:B-1----:R-:W-:Y:S08]  /*af70*/  HMMA.16816.F32.BF16 R16, R88.reuse, R148, R16 ;  /* 0x000000945810723c */ /* 0x042ff00000041810 */
[C---:B------:R-:W-:Y:S01]  /*af80*/  HMMA.16816.F32.BF16 R12, R88.reuse, R150, R12 ;  /* 0x00000096580c723c */ /* 0x040fe2000004180c */
[----:B------:R-:W1:Y:S07]  /*af90*/  LDSM.16.M88.4 R148, [R0+0x4400] ;  /* 0x004400000094783b */ /* 0x000e6e0000000200 */
[C---:B--2---:R-:W-:Y:S01]  /*afa0*/  HMMA.16816.F32.BF16 R144, R88.reuse, R168, R144 ;  /* 0x000000a85890723c */ /* 0x044fe20000041890 */
[----:B------:R-:W2:Y:S07]  /*afb0*/  S2R R168, SR_CTAID.X ;  /* 0x0000000000a87919 */ /* 0x000eae0000002500 */
[C---:B---3--:R-:W-:Y:S08]  /*afc0*/  HMMA.16816.F32.BF16 R8, R88.reuse, R92, R8 ;  /* 0x0000005c5808723c */ /* 0x048ff00000041808 */
[C---:B------:R-:W-:Y:S01]  /*afd0*/  HMMA.16816.F32.BF16 R4, R88.reuse, R94, R4 ;  /* 0x0000005e5804723c */ /* 0x040fe20000041804 */
[----:B------:R-:W3:Y:S07]  /*afe0*/  LDSM.16.M88.4 R92, [R0+0x4800] ;  /* 0x00480000005c783b */ /* 0x000eee0000000200 */
[C---:B----4-:R-:W-:Y:S08]  /*aff0*/  HMMA.16816.F32.BF16 R136, R88.reuse, R164, R136 ;  /* 0x000000a45888723c */ /* 0x050ff00000041888 */
[C---:B------:R-:W-:Y:S01]  /*b000*/  HMMA.16816.F32.BF16 R132, R88.reuse, R166, R132 ;  /* 0x000000a65884723c */ /* 0x040fe20000041884 */
[----:B------:R-:W4:Y:S07]  /*b010*/  LDSM.16.M88.4 R164, [R0+0x4c00] ;  /* 0x004c000000a4783b */ /* 0x000f2e0000000200 */
[C---:B------:R-:W-:Y:S08]  /*b020*/  HMMA.16816.F32.BF16 R40, R88.reuse, R160, R40 ;  /* 0x000000a05828723c */ /* 0x040ff00000041828 */
[C---:B------:R-:W-:Y:S01]  /*b030*/  HMMA.16816.F32.BF16 R36, R88.reuse, R162, R36 ;  /* 0x000000a25824723c */ /* 0x040fe20000041824 */
[----:B------:R-:W5:Y:S07]  /*b040*/  LDSM.16.M88.4 R160, [R0+0x3800] ;  /* 0x0038000000a0783b */ /* 0x000f6e0000000200 */
[C---:B------:R-:W-:Y:S08]  /*b050*/  HMMA.16816.F32.BF16 R32, R88.reuse, R156, R32 ;  /* 0x0000009c5820723c */ /* 0x040ff00000041820 */
[C---:B------:R-:W-:Y:S01]  /*b060*/  HMMA.16816.F32.BF16 R28, R88.reuse, R158, R28 ;  /* 0x0000009e581c723c */ /* 0x040fe2000004181c */
[----:B------:R-:W5:Y:S07]  /*b070*/  LDSM.16.M88.4 R156, [R0+0x3c00] ;  /* 0x003c0000009c783b */ /* 0x000f6e0000000200 */
[C---:B------:R-:W-:Y:S08]  /*b080*/  HMMA.16816.F32.BF16 R24, R88.reuse, R152, R24 ;  /* 0x000000985818723c */ /* 0x040ff00000041818 */
[----:B------:R-:W-:Y:S01]  /*b090*/  HMMA.16816.F32.BF16 R20, R88, R154, R20 ;  /* 0x0000009a5814723c */ /* 0x000fe20000041814 */
[----:B------:R-:W5:Y:S01]  /*b0a0*/  LDSM.16.M88.4 R152, [R0+0x4000] ;  /* 0x004000000098783b */ /* 0x000f620000000200 */
[----:B------:R-:W-:-:S06]  /*b0b0*/  DEPBAR.LE SB0, 0x0 ;  /* 0x000080000000791a */ /* 0x000fcc0000000000 */
[----:B-1----:R-:W-:Y:S01]  /*b0c0*/  HMMA.16816.F32.BF16 R104, R88, R148, R104 ;  /* 0x000000945868723c */ /* 0x002fe20000041868 */
[----:B------:R-:W-:Y:S02]  /*b0d0*/  LOP3.LUT R149, R57, 0x1f0, RZ, 0xc0, !PT ;  /* 0x000001f039957812 */ /* 0x000fe400078ec0ff */
[----:B------:R-:W-:-:S03]  /*b0e0*/  SHF.R.U32.HI R57, RZ, 0x2, R3 ;  /* 0x00000002ff397819 */ /* 0x000fc60000011603 */
[----:B--2---:R-:W-:Y:S01]  /*b0f0*/  IMAD R148, R168, 0x40, R149 ;  /* 0x00000040a8947824 */ /* 0x004fe200078e0295 */
[----:B------:R-:W-:Y:S01]  /*b100*/  LOP3.LUT R57, R57, 0x7, RZ, 0xc0, !PT ;  /* 0x0000000739397812 */ /* 0x000fe200078ec0ff */
[----:B------:R-:W-:Y:S03]  /*b110*/  HMMA.16816.F32.BF16 R140, R88, R170, R140 ;  /* 0x000000aa588c723c */ /* 0x000fe6000004188c */
[----:B------:R-:W-:Y:S01]  /*b120*/  IADD3 R148, PT, PT, -R213, R57, R148 ;  /* 0x00000039d5947210 */ /* 0x000fe20007ffe194 */
[----:B------:R-:W-:-:S03]  /*b130*/  IMAD.SHL.U32 R57, R3, 0x2, RZ ;  /* 0x0000000203397824 */ /* 0x000fc600078e00ff */
[--C-:B------:R-:W-:Y:S01]  /*b140*/  IADD3 R148, PT, PT, R148, UR4, R65.reuse ;  /* 0x0000000494947c10 */ /* 0x100fe2000fffe041 */
[C---:B---3--:R-:W-:Y:S01]  /*b150*/  HMMA.16816.F32.BF16 R96, R88.reuse, R92, R96 ;  /* 0x0000005c5860723c */ /* 0x048fe20000041860 */
[----:B------:R-:W-:Y:S01]  /*b160*/  VIADD R92, R59, 0xffffff00 ;  /* 0xffffff003b5c7836 */ /* 0x000fe20000000000 */
[----:B------:R-:W-:Y:S02]  /*b170*/  LOP3.LUT R57, R57, 0x6, RZ, 0xc0, !PT ;  /* 0x0000000639397812 */ /* 0x000fe400078ec0ff */
[----:B------:R-:W-:Y:S02]  /*b180*/  VIADDMNMX R56, R148, 0x1, R65, PT ;  /* 0x0000000194387846 */ /* 0x000fe40003800141 */
[----:B------:R-:W-:Y:S02]  /*b190*/  LOP3.LUT R93, R92, 0x88, R57, 0xfe, !PT ;  /* 0x000000885c5d7812 */ /* 0x000fe400078efe39 */
[----:B------:R-:W-:Y:S01]  /*b1a0*/  HMMA.16816.F32.BF16 R84, R88, R94, R84 ;  /* 0x0000005e5854723c */ /* 0x000fe20000041854 */
[----:B------:R-:W-:-:S02]  /*b1b0*/  VIADDMNMX R193, R148, 0x9, R65, PT ;  /* 0x0000000994c17846 */ /* 0x000fc40003800141 */
[----:B------:R-:W-:Y:S02]  /*b1c0*/  LOP3.LUT R95, R92, R57, RZ, 0xfc, !PT ;  /* 0x000000395c5f7212 */ /* 0x000fe400078efcff */
[----:B------:R-:W-:Y:S02]  /*b1d0*/  I2FP.F32.U32 R65, R93 ;  /* 0x0000005d00417245 */ /* 0x000fe40000201000 */
[CC--:B------:R-:W-:Y:S01]  /*b1e0*/  ISETP.GE.AND P3, PT, R95.reuse, R56.reuse, PT ;  /* 0x000000385f00720c */ /* 0x0c0fe20003f66270 */
[----:B----4-:R-:W-:Y:S01]  /*b1f0*/  HMMA.16816.F32.BF16 R76, R88, R166, R76 ;  /* 0x000000a6584c723c */ /* 0x010fe2000004184c */
[----:B------:R-:W-:Y:S01]  /*b200*/  ISETP.GE.AND P2, PT, R95, R193, PT ;  /* 0x000000c15f00720c */ /* 0x000fe20003f46270 */
[----:B------:R-:W-:Y:S01]  /*b210*/  FFMA.FTZ R65, R191, R65, R140 ;  /* 0x00000041bf417223 */ /* 0x000fe2000001008c */
[----:B------:R-:W-:Y:S02]  /*b220*/  I2FP.F32.U32 R95, R95 ;  /* 0x0000005f005f7245 */ /* 0x000fe40000201000 */
[----:B------:R-:W-:-:S02]  /*b230*/  ISETP.GE.AND P1, PT, R93, R56, PT ;  /* 0x000000385d00720c */ /* 0x000fc40003f26270 */
[----:B------:R-:W-:Y:S01]  /*b240*/  ISETP.GE.AND P0, PT, R93, R193, PT ;  /* 0x000000c15d00720c */ /* 0x000fe20003f06270 */
[C---:B-----5:R-:W-:Y:S01]  /*b250*/  HMMA.16816.F32.BF16 R128, R88.reuse, R160, R128 ;  /* 0x000000a05880723c */ /* 0x060fe20000041880 */
[----:B------:R-:W-:Y:S01]  /*b260*/  I2FP.F32.U32 R93, R93 ;  /* 0x0000005d005d7245 */ /* 0x000fe20000201000 */
[C---:B------:R-:W-:Y:S01]  /*b270*/  FFMA.FTZ R231, R191.reuse, R95, R74 ;  /* 0x0000005fbfe77223 */ /* 0x040fe2000001004a */
[C-C-:B------:R-:W-:Y:S02]  /*b280*/  LOP3.LUT R94, R92.reuse, 0x1, R57.reuse, 0xfe, !PT ;  /* 0x000000015c5e7812 */ /* 0x140fe400078efe39 */
[----:B------:R-:W-:Y:S01]  /*b290*/  LOP3.LUT R229, R92, 0x8, R57, 0xfe, !PT ;  /* 0x000000085ce57812 */ /* 0x000fe200078efe39 */
[----:B------:R-:W-:Y:S01]  /*b2a0*/  FFMA.FTZ R93, R191, R93, R142 ;  /* 0x0000005dbf5d7223 */ /* 0x000fe2000001008e */
[----:B------:R-:W-:Y:S01]  /*b2b0*/  FSEL R231, R231, -INF , !P2 ;  /* 0xff800000e7e77808 */ /* 0x000fe20005000000 */
[----:B------:R-:W-:Y:S01]  /*b2c0*/  HMMA.16816.F32.BF16 R124, R88, R162, R124 ;  /* 0x000000a2587c723c */ /* 0x000fe2000004187c */
[----:B------:R-:W-:-:S02]  /*b2d0*/  ISETP.GE.AND P5, PT, R229, R56, PT ;  /* 0x00000038e500720c */ /* 0x000fc40003fa6270 */
[C-C-:B------:R-:W-:Y:S02]  /*b2e0*/  LOP3.LUT R199, R92.reuse, 0x20, R57.reuse, 0xfe, !PT ;  /* 0x000000205cc77812 */ /* 0x140fe400078efe39 */
[----:B------:R-:W-:-:S03]  /*b2f0*/  LOP3.LUT R149, R92, 0x38, R57, 0xfe, !PT ;  /* 0x000000385c957812 */ /* 0x000fc600078efe39 */
[C---:B------:R-:W-:Y:S08]  /*b300*/  HMMA.16816.F32.BF16 R120, R88.reuse, R156, R120 ;  /* 0x0000009c5878723c */ /* 0x040ff00000041878 */
[C---:B------:R-:W-:Y:S08]  /*b310*/  HMMA.16816.F32.BF16 R116, R88.reuse, R158, R116 ;  /* 0x0000009e5874723c */ /* 0x040ff00000041874 */
[C---:B------:R-:W-:Y:S08]  /*b320*/  HMMA.16816.F32.BF16 R112, R88.reuse, R152, R112 ;  /* 0x000000985870723c */ /* 0x040ff00000041870 */
[C---:B------:R-:W-:Y:S08]  /*b330*/  HMMA.16816.F32.BF16 R108, R88.reuse, R154, R108 ;  /* 0x0000009a586c723c */ /* 0x040ff0000004186c */
[C---:B------:R-:W-:Y:S08]  /*b340*/  HMMA.16816.F32.BF16 R100, R88.reuse, R150, R100 ;  /* 0x000000965864723c */ /* 0x040ff00000041864 */
[----:B------:R-:W-:Y:S01]  /*b350*/  HMMA.16816.F32.BF16 R80, R88, R164, R80 ;  /* 0x000000a45850723c */ /* 0x000fe20000041850 */
[----:B------:R-:W-:Y:S01]  /*b360*/  LOP3.LUT R89, R92, 0xf8, R57, 0xfe, !PT ;  /* 0x000000f85c597812 */ /* 0x000fe200078efe39 */
[----:B------:R-:W-:Y:S01]  /*b370*/  FFMA.FTZ R90, R191, R95, R72 ;  /* 0x0000005fbf5a7223 */ /* 0x000fe20000010048 */
[----:B------:R-:W-:Y:S01]  /*b380*/  FSEL R72, R65, -INF , !P1 ;  /* 0xff80000041487808 */ /* 0x000fe20004800000 */
[----:B------:R-:W-:Y:S01]  /*b390*/  BAR.SYNC.DEFER_BLOCKING 0x0 ;  /* 0x0000000000007b1d */ /* 0x000fe20000010000 */
[----:B------:R-:W-:-:S02]  /*b3a0*/  ISETP.GE.AND P1, PT, R94, R56, PT ;  /* 0x000000385e00720c */ /* 0x000fc40003f26270 */
[C---:B------:R-:W-:Y:S02]  /*b3b0*/  ISETP.GE.AND P4, PT, R89.reuse, R56, PT ;  /* 0x000000385900720c */ /* 0x040fe40003f86270 */
[----:B------:R-:W-:Y:S02]  /*b3c0*/  ISETP.GE.AND P6, PT, R89, R193, PT ;  /* 0x000000c15900720c */ /* 0x000fe40003fc6270 */
[----:B------:R-:W-:Y:S02]  /*b3d0*/  I2FP.F32.U32 R89, R89 ;  /* 0x0000005900597245 */ /* 0x000fe40000201000 */
[----:B------:R-:W-:Y:S02]  /*b3e0*/  P2R R88, PR, RZ, 0x2 ;  /* 0x00000002ff587803 */ /* 0x000fe40000000000 */
[----:B------:R-:W-:Y:S02]  /*b3f0*/  ISETP.GE.AND P1, PT, R229, R193, PT ;  /* 0x000000c1e500720c */ /* 0x000fe40003f26270 */
[----:B------:R-:W-:-:S02]  /*b400*/  FSEL R65, R93, -INF , !P0 ;  /* 0xff8000005d417808 */ /* 0x000fc40004000000 */
[----:B------:R-:W-:Y:S02]  /*b410*/  I2FP.F32.U32 R229, R229 ;  /* 0x000000e500e57245 */ /* 0x000fe40000201000 */
[----:B------:R-:W-:Y:S02]  /*b420*/  ISETP.GE.AND P0, PT, R94, R193, PT ;  /* 0x000000c15e00720c */ /* 0x000fe40003f06270 */
[----:B------:R-:W-:Y:S01]  /*b430*/  FSEL R74, R90, -INF , !P3 ;  /* 0xff8000005a4a7808 */ /* 0x000fe20005800000 */
[C---:B------:R-:W-:Y:S01]  /*b440*/  FFMA.FTZ R90, R191.reuse, R89, R76 ;  /* 0x00000059bf5a7223 */ /* 0x040fe2000001004c */
[----:B------:R-:W-:Y:S01]  /*b450*/  I2FP.F32.U32 R94, R94 ;  /* 0x0000005e005e7245 */ /* 0x000fe20000201000 */
[CC--:B------:R-:W-:Y:S01]  /*b460*/  FFMA.FTZ R76, R191.reuse, R229.reuse, R68 ;  /* 0x000000e5bf4c7223 */ /* 0x0c0fe20000010044 */
[C---:B------:R-:W-:Y:S01]  /*b470*/  FFMA.FTZ R229, R191.reuse, R229, R70 ;  /* 0x000000e5bfe57223 */ /* 0x040fe20000010046 */
[C---:B------:R-:W-:Y:S01]  /*b480*/  FFMA.FTZ R89, R191.reuse, R89, R78 ;  /* 0x00000059bf597223 */ /* 0x040fe2000001004e */
[----:B------:R-:W-:Y:S01]  /*b490*/  FSEL R70, R90, -INF , !P4 ;  /* 0xff8000005a467808 */ /* 0x000fe20006000000 */
[CC--:B------:R-:W-:Y:S01]  /*b4a0*/  FFMA.FTZ R73, R191.reuse, R94.reuse, R73 ;  /* 0x0000005ebf497223 */ /* 0x0c0fe20000010049 */
[----:B------:R-:W-:Y:S01]  /*b4b0*/  ISETP.NE.AND P4, PT, R88, RZ, PT ;  /* 0x000000ff5800720c */ /* 0x000fe20003f85270 */
[----:B------:R-:W-:Y:S01]  /*b4c0*/  FFMA.FTZ R75, R191, R94, R75 ;  /* 0x0000005ebf4b7223 */ /* 0x000fe2000001004b */
[----:B------:R-:W-:-:S02]  /*b4d0*/  LOP3.LUT R93, R92, 0x9, R57, 0xfe, !PT ;  /* 0x000000095c5d7812 */ /* 0x000fc400078efe39 */
[----:B------:R-:W-:Y:S02]  /*b4e0*/  LOP3.LUT R78, R92, 0x11, R57, 0xfe, !PT ;  /* 0x000000115c4e7812 */ /* 0x000fe400078efe39 */
[----:B------:R-:W-:Y:S02]  /*b4f0*/  FSEL R88, R73, -INF , !P4 ;  /* 0xff80000049587808 */ /* 0x000fe40006000000 */
[----:B------:R-:W-:Y:S02]  /*b500*/  FSEL R229, R229, -INF , !P1 ;  /* 0xff800000e5e57808 */ /* 0x000fe40004800000 */
[----:B------:R-:W-:Y:S02]  /*b510*/  I2FP.F32.U32 R90, R93 ;  /* 0x0000005d005a7245 */ /* 0x000fe40000201000 */
[C---:B------:R-:W-:Y:S02]  /*b520*/  ISETP.GE.AND P4, PT, R78.reuse, R56, PT ;  /* 0x000000384e00720c */ /* 0x040fe40003f86270 */
[----:B------:R-:W-:Y:S01]  /*b530*/  ISETP.GE.AND P1, PT, R78, R193, PT ;  /* 0x000000c14e00720c */ /* 0x000fe20003f26270 */
[C---:B------:R-:W-:Y:S01]  /*b540*/  FFMA.FTZ R69, R191.reuse, R90, R69 ;  /* 0x0000005abf457223 */ /* 0x040fe20000010045 */
[----:B------:R-:W-:Y:S01]  /*b550*/  I2FP.F32.U32 R78, R78 ;  /* 0x0000004e004e7245 */ /* 0x000fe20000201000 */
[----:B------:R-:W-:Y:S01]  /*b560*/  FFMA.FTZ R71, R191, R90, R71 ;  /* 0x0000005abf477223 */ /* 0x000fe20000010047 */
[----:B------:R-:W-:-:S02]  /*b570*/  LOP3.LUT R91, R92, 0x10, R57, 0xfe, !PT ;  /* 0x000000105c5b7812 */ /* 0x000fc400078efe39 */
[----:B------:R-:W-:Y:S01]  /*b580*/  ISETP.GE.AND P3, PT, R93, R56, PT ;  /* 0x000000385d00720c */ /* 0x000fe20003f66270 */
[CC--:B------:R-:W-:Y:S01]  /*b590*/  FFMA.FTZ R90, R191.reuse, R78.reuse, R61 ;  /* 0x0000004ebf5a7223 */ /* 0x0c0fe2000001003d */
[----:B------:R-:W-:Y:S01]  /*b5a0*/  I2FP.F32.U32 R73, R91 ;  /* 0x0000005b00497245 */ /* 0x000fe20000201000 */
[----:B------:R-:W-:Y:S01]  /*b5b0*/  FFMA.FTZ R63, R191, R78, R63 ;  /* 0x0000004ebf3f7223 */ /* 0x000fe2000001003f */
[----:B------:R-:W-:Y:S02]  /*b5c0*/  ISETP.GE.AND P2, PT, R93, R193, PT ;  /* 0x000000c15d00720c */ /* 0x000fe40003f46270 */
[----:B------:R-:W-:Y:S01]  /*b5d0*/  LOP3.LUT R61, R92, 0x18, R57, 0xfe, !PT ;  /* 0x000000185c3d7812 */ /* 0x000fe200078efe39 */
[-C--:B------:R-:W-:Y:S01]  /*b5e0*/  FFMA.FTZ R60, R191, R73.reuse, R60 ;  /* 0x00000049bf3c7223 */ /* 0x080fe2000001003c */
[----:B------:R-:W-:Y:S01]  /*b5f0*/  FSEL R68, R89, -INF , !P6 ;  /* 0xff80000059447808 */ /* 0x000fe20007000000 */
[----:B------:R-:W-:Y:S01]  /*b600*/  FFMA.FTZ R62, R191, R73, R62 ;  /* 0x00000049bf3e7223 */ /* 0x000fe2000001003e */
[----:B------:R-:W-:-:S02]  /*b610*/  FSEL R90, R90, -INF , !P4 ;  /* 0xff8000005a5a7808 */ /* 0x000fc40006000000 */
[----:B------:R-:W-:Y:S02]  /*b620*/  FSEL R211, R63, -INF , !P1 ;  /* 0xff8000003fd37808 */ /* 0x000fe40004800000 */
[-C--:B------:R-:W-:Y:S02]  /*b630*/  ISETP.GE.AND P6, PT, R91, R56.reuse, PT ;  /* 0x000000385b00720c */ /* 0x080fe40003fc6270 */
[C---:B------:R-:W-:Y:S02]  /*b640*/  ISETP.GE.AND P4, PT, R199.reuse, R56, PT ;  /* 0x00000038c700720c */ /* 0x040fe40003f86270 */
[----:B------:R-:W-:Y:S02]  /*b650*/  ISETP.GE.AND P1, PT, R199, R193, PT ;  /* 0x000000c1c700720c */ /* 0x000fe40003f26270 */
[----:B------:R-:W-:Y:S02]  /*b660*/  LOP3.LUT R73, R92, 0x19, R57, 0xfe, !PT ;  /* 0x000000195c497812 */ /* 0x000fe400078efe39 */
[----:B------:R-:W-:-:S02]  /*b670*/  FSEL R154, R69, -INF , !P3 ;  /* 0xff800000459a7808 */ /* 0x000fc40005800000 */
[----:B------:R-:W-:Y:S02]  /*b680*/  FSEL R235, R71, -INF , !P2 ;  /* 0xff80000047eb7808 */ /* 0x000fe40005000000 */
[----:B------:R-:W-:Y:S02]  /*b690*/  I2FP.F32.U32 R199, R199 ;  /* 0x000000c700c77245 */ /* 0x000fe40000201000 */
[C---:B------:R-:W-:Y:S02]  /*b6a0*/  ISETP.GE.AND P3, PT, R61.reuse, R56, PT ;  /* 0x000000383d00720c */ /* 0x040fe40003f66270 */
[----:B------:R-:W-:Y:S01]  /*b6b0*/  ISETP.GE.AND P2, PT, R61, R193, PT ;  /* 0x000000c13d00720c */ /* 0x000fe20003f46270 */
[C---:B------:R-:W-:Y:S01]  /*b6c0*/  FFMA.FTZ R156, R191.reuse, R199, R48 ;  /* 0x000000c7bf9c7223 */ /* 0x040fe20000010030 */
[----:B------:R-:W-:Y:S01]  /*b6d0*/  I2FP.F32.U32 R61, R61 ;  /* 0x0000003d003d7245 */ /* 0x000fe20000201000 */
[----:B------:R-:W-:Y:S01]  /*b6e0*/  FFMA.FTZ R199, R191, R199, R50 ;  /* 0x000000c7bfc77223 */ /* 0x000fe20000010032 */
[----:B------:R-:W-:-:S02]  /*b6f0*/  FSEL R94, R60, -INF , !P6 ;  /* 0xff8000003c5e7808 */ /* 0x000fc40007000000 */
[----:B------:R-:W-:Y:S01]  /*b700*/  I2FP.F32.U32 R60, R73 ;  /* 0x00000049003c7245 */ /* 0x000fe20000201000 */
[CC--:B------:R-:W-:Y:S01]  /*b710*/  FFMA.FTZ R52, R191.reuse, R61.reuse, R52 ;  /* 0x0000003dbf347223 */ /* 0x0c0fe20000010034 */
[C---:B------:R-:W-:Y:S01]  /*b720*/  FFMA.FTZ R54, R191.reuse, R61, R54 ;  /* 0x0000003dbf367223 */ /* 0x040fe20000010036 */
[----:B------:R-:W-:Y:S02]  /*b730*/  LOP3.LUT R48, R92, 0x29, R57, 0xfe, !PT ;  /* 0x000000295c307812 */ /* 0x000fe400078efe39 */
[----:B------:R-:W-:Y:S01]  /*b740*/  FSEL R76, R76, -INF , !P5 ;  /* 0xff8000004c4c7808 */ /* 0x000fe20006800000 */
[CC--:B------:R-:W-:Y:S01]  /*b750*/  FFMA.FTZ R53, R191.reuse, R60.reuse, R53 ;  /* 0x0000003cbf357223 */ /* 0x0c0fe20000010035 */
[C---:B------:R-:W-:Y:S01]  /*b760*/  LOP3.LUT R50, R92.reuse, 0x21, R57, 0xfe, !PT ;  /* 0x000000215c327812 */ /* 0x040fe200078efe39 */
[----:B------:R-:W-:Y:S01]  /*b770*/  FFMA.FTZ R55, R191, R60, R55 ;  /* 0x0000003cbf377223 */ /* 0x000fe20000010037 */
[----:B------:R-:W-:Y:S02]  /*b780*/  ISETP.GE.AND P5, PT, R73, R56, PT ;  /* 0x000000384900720c */ /* 0x000fe40003fa6270 */
[----:B------:R-:W-:-:S02]  /*b790*/  LOP3.LUT R60, R92, 0x28, R57, 0xfe, !PT ;  /* 0x000000285c3c7812 */ /* 0x000fc400078efe39 */
        /* <DEDUP_REMOVED lines=8> */
[----:B------:R-:W-:Y:S02]  /*b820*/  I2FP.F32.U32 R48, R48 ;  /* 0x0000003000307245 */ /* 0x000fe40000201000 */
[----:B------:R-:W-:Y:S02]  /*b830*/  I2FP.F32.U32 R50, R50 ;  /* 0x0000003200327245 */ /* 0x000fe40000201000 */
[----:B------:R-:W-:Y:S01]  /*b840*/  FSEL R160, R53, -INF , !P5 ;  /* 0xff80000035a07808 */ /* 0x000fe20006800000 */
[C---:B------:R-:W-:Y:S01]  /*b850*/  FFMA.FTZ R172, R191.reuse, R48, R45 ;  /* 0x00000030bfac7223 */ /* 0x040fe2000001002d */
[----:B------:R-:W-:Y:S01]  /*b860*/  I2FP.F32.U32 R53, R60 ;  /* 0x0000003c00357245 */ /* 0x000fe20000201000 */
[C---:B------:R-:W-:Y:S01]  /*b870*/  FFMA.FTZ R47, R191.reuse, R48, R47 ;  /* 0x00000030bf2f7223 */ /* 0x040fe2000001002f */
[CC--:B------:R-:W-:Y:S01]  /*b880*/  FFMA.FTZ R49, R191.reuse, R50.reuse, R49 ;  /* 0x00000032bf317223 */ /* 0x0c0fe20000010031 */
[C---:B------:R-:W-:Y:S01]  /*b890*/  FFMA.FTZ R51, R191.reuse, R50, R51 ;  /* 0x00000032bf337223 */ /* 0x040fe20000010033 */
[----:B------:R-:W-:Y:S01]  /*b8a0*/  ISETP.GE.AND P5, PT, R60, R56, PT ;  /* 0x000000383c00720c */ /* 0x000fe20003fa6270 */
[CC--:B------:R-:W-:Y:S01]  /*b8b0*/  FFMA.FTZ R44, R191.reuse, R53.reuse, R44 ;  /* 0x00000035bf2c7223 */ /* 0x0c0fe2000001002c */
[C-C-:B------:R-:W-:Y:S01]  /*b8c0*/  LOP3.LUT R45, R92.reuse, 0x30, R57.reuse, 0xfe, !PT ;  /* 0x000000305c2d7812 */ /* 0x140fe200078efe39 */
[----:B------:R-:W-:Y:S01]  /*b8d0*/  FFMA.FTZ R46, R191, R53, R46 ;  /* 0x00000035bf2e7223 */ /* 0x000fe2000001002e */
        /* <DEDUP_REMOVED lines=9> */
[----:B------:R-:W-:Y:S02]  /*b970*/  ISETP.GE.AND P2, PT, R45, R193, PT ;  /* 0x000000c12d00720c */ /* 0x000fe40003f46270 */
[----:B------:R-:W-:Y:S02]  /*b980*/  FSEL R176, R44, -INF , !P5 ;  /* 0xff8000002cb07808 */ /* 0x000fe40006800000 */
[----:B------:R-:W-:Y:S02]  /*b990*/  I2FP.F32.U32 R149, R149 ;  /* 0x0000009500957245 */ /* 0x000fe40000201000 */
[----:B------:R-:W-:-:S02]  /*b9a0*/  ISETP.GE.AND P0, PT, R91, R193, PT ;  /* 0x000000c15b00720c */ /* 0x000fc40003f06270 */
[----:B------:R-:W-:Y:S01]  /*b9b0*/  I2FP.F32.U32 R45, R45 ;  /* 0x0000002d002d7245 */ /* 0x000fe20000201000 */
[CC--:B------:R-:W-:Y:S01]  /*b9c0*/  FFMA.FTZ R186, R191.reuse, R149.reuse, R36 ;  /* 0x00000095bfba7223 */ /* 0x0c0fe20000010024 */
[----:B------:R-:W-:Y:S01]  /*b9d0*/  I2FP.F32.U32 R44, R48 ;  /* 0x00000030002c7245 */ /* 0x000fe20000201000 */
[C---:B------:R-:W-:Y:S01]  /*b9e0*/  FFMA.FTZ R149, R191.reuse, R149, R38 ;  /* 0x00000095bf957223 */ /* 0x040fe20000010026 */
[----:B------:R-:W-:Y:S01]  /*b9f0*/  FSEL R227, R62, -INF , !P0 ;  /* 0xff8000003ee37808 */ /* 0x000fe20004000000 */
[----:B------:R-:W-:Y:S01]  /*ba00*/  FFMA.FTZ R40, R191, R45, R40 ;  /* 0x0000002dbf287223 */ /* 0x000fe20000010028 */
[----:B------:R-:W-:Y:S01]  /*ba10*/  ISETP.GE.AND P0, PT, R73, R193, PT ;  /* 0x000000c14900720c */ /* 0x000fe20003f06270 */
[C---:B------:R-:W-:Y:S01]  /*ba20*/  FFMA.FTZ R42, R191.reuse, R45, R42 ;  /* 0x0000002dbf2a7223 */ /* 0x040fe2000001002a */
[C---:B------:R-:W-:Y:S01]  /*ba30*/  FFMA.FTZ R41, R191.reuse, R44, R41 ;  /* 0x0000002cbf297223 */ /* 0x040fe20000010029 */
[----:B------:R-:W-:Y:S01]  /*ba40*/  ISETP.GE.AND P5, PT, R48, R56, PT ;  /* 0x000000383000720c */ /* 0x000fe20003fa6270 */
[----:B------:R-:W-:Y:S01]  /*ba50*/  FFMA.FTZ R43, R191, R44, R43 ;  /* 0x0000002cbf2b7223 */ /* 0x000fe2000001002b */
[----:B------:R-:W-:-:S02]  /*ba60*/  LOP3.LUT R38, R92, 0x39, R57, 0xfe, !PT ;  /* 0x000000395c267812 */ /* 0x000fc400078efe39 */
[C-C-:B------:R-:W-:Y:S02]  /*ba70*/  LOP3.LUT R44, R92.reuse, 0x40, R57.reuse, 0xfe, !PT ;  /* 0x000000405c2c7812 */ /* 0x140fe400078efe39 */
[----:B------:R-:W-:Y:S02]  /*ba80*/  LOP3.LUT R36, R92, 0x89, R57, 0xfe, !PT ;  /* 0x000000895c247812 */ /* 0x000fe400078efe39 */
[----:B------:R-:W-:Y:S02]  /*ba90*/  FSEL R207, R55, -INF , !P0 ;  /* 0xff80000037cf7808 */ /* 0x000fe40004000000 */
[----:B------:R-:W-:Y:S02]  /*baa0*/  ISETP.GE.AND P0, PT, R60, R193, PT ;  /* 0x000000c13c00720c */ /* 0x000fe40003f06270 */
[----:B------:R-:W-:Y:S02]  /*bab0*/  FSEL R194, R40, -INF , !P3 ;  /* 0xff80000028c27808 */ /* 0x000fe40005800000 */
[----:B------:R-:W-:-:S02]  /*bac0*/  FSEL R151, R42, -INF , !P2 ;  /* 0xff8000002a977808 */ /* 0x000fc40005000000 */
[----:B------:R-:W-:Y:S02]  /*bad0*/  FSEL R190, R41, -INF , !P5 ;  /* 0xff80000029be7808 */ /* 0x000fe40006800000 */
[----:B------:R-:W-:Y:S02]  /*bae0*/  FSEL R186, R186, -INF , !P4 ;  /* 0xff800000baba7808 */ /* 0x000fe40006000000 */
[----:B------:R-:W-:Y:S02]  /*baf0*/  FSEL R149, R149, -INF , !P1 ;  /* 0xff80000095957808 */ /* 0x000fe40004800000 */
[C---:B------:R-:W-:Y:S02]  /*bb00*/  ISETP.GE.AND P3, PT, R38.reuse, R56, PT ;  /* 0x000000382600720c */ /* 0x040fe40003f66270 */
[----:B------:R-:W-:Y:S02]  /*bb10*/  ISETP.GE.AND P2, PT, R38, R193, PT ;  /* 0x000000c12600720c */ /* 0x000fe40003f46270 */
[----:B------:R-:W-:-:S02]  /*bb20*/  I2FP.F32.U32 R41, R44 ;  /* 0x0000002c00297245 */ /* 0x000fc40000201000 */
[C---:B------:R-:W-:Y:S02]  /*bb30*/  ISETP.GE.AND P4, PT, R36.reuse, R56, PT ;  /* 0x000000382400720c */ /* 0x040fe40003f86270 */
[----:B------:R-:W-:Y:S01]  /*bb40*/  ISETP.GE.AND P1, PT, R36, R193, PT ;  /* 0x000000c12400720c */ /* 0x000fe20003f26270 */
[CC--:B------:R-:W-:Y:S01]  /*bb50*/  FFMA.FTZ R196, R191.reuse, R41.reuse, R32 ;  /* 0x00000029bfc47223 */ /* 0x0c0fe20000010020 */
[----:B------:R-:W-:Y:S01]  /*bb60*/  I2FP.F32.U32 R38, R38 ;  /* 0x0000002600267245 */ /* 0x000fe20000201000 */
[C---:B------:R-:W-:Y:S01]  /*bb70*/  FFMA.FTZ R34, R191.reuse, R41, R34 ;  /* 0x00000029bf227223 */ /* 0x040fe20000010022 */
[----:B------:R-:W-:Y:S02]  /*bb80*/  I2FP.F32.U32 R36, R36 ;  /* 0x0000002400247245 */ /* 0x000fe40000201000 */
[----:B------:R-:W-:Y:S01]  /*bb90*/  FSEL R187, R46, -INF , !P0 ;  /* 0xff8000002ebb7808 */ /* 0x000fe20004000000 */
[CC--:B------:R-:W-:Y:S01]  /*bba0*/  FFMA.FTZ R198, R191.reuse, R38.reuse, R37 ;  /* 0x00000026bfc67223 */ /* 0x0c0fe20000010025 */
[----:B------:R-:W-:Y:S01]  /*bbb0*/  ISETP.GE.AND P0, PT, R48, R193, PT ;  /* 0x000000c13000720c */ /* 0x000fe20003f06270 */
[C---:B------:R-:W-:Y:S01]  /*bbc0*/  FFMA.FTZ R39, R191.reuse, R38, R39 ;  /* 0x00000026bf277223 */ /* 0x040fe20000010027 */
[CC--:B------:R-:W-:Y:S01]  /*bbd0*/  FFMA.FTZ R32, R191.reuse, R36.reuse, R141 ;  /* 0x00000024bf207223 */ /* 0x0c0fe2000001008d */
[----:B------:R-:W-:Y:S01]  /*bbe0*/  FFMA.FTZ R141, R191, R36, R143 ;  /* 0x00000024bf8d7223 */ /* 0x000fe2000001008f */
[----:B------:R-:W-:-:S02]  /*bbf0*/  FSEL R157, R43, -INF , !P0 ;  /* 0xff8000002b9d7808 */ /* 0x000fc40004000000 */
[--C-:B------:R-:W-:Y:S02]  /*bc00*/  LOP3.LUT R36, R92, 0x90, R57.reuse, 0xfe, !PT ;  /* 0x000000905c247812 */ /* 0x100fe400078efe39 */
[----:B------:R-:W-:Y:S02]  /*bc10*/  ISETP.GE.AND P0, PT, R44, R193, PT ;  /* 0x000000c12c00720c */ /* 0x000fe40003f06270 */
[C-C-:B------:R-:W-:Y:S02]  /*bc20*/  LOP3.LUT R38, R92.reuse, 0x91, R57.reuse, 0xfe, !PT ;  /* 0x000000915c267812 */ /* 0x140fe400078efe39 */
[----:B------:R-:W-:Y:S02]  /*bc30*/  LOP3.LUT R37, R92, 0x98, R57, 0xfe, !PT ;  /* 0x000000985c257812 */ /* 0x000fe400078efe39 */
[----:B------:R-:W-:Y:S02]  /*bc40*/  FSEL R198, R198, -INF , !P3 ;  /* 0xff800000c6c67808 */ /* 0x000fe40005800000 */
[----:B------:R-:W-:-:S02]  /*bc50*/  FSEL R155, R39, -INF , !P2 ;  /* 0xff800000279b7808 */ /* 0x000fc40005000000 */
[C---:B------:R-:W-:Y:S02]  /*bc60*/  ISETP.GE.AND P3, PT, R36.reuse, R56, PT ;  /* 0x000000382400720c */ /* 0x040fe40003f66270 */
[----:B------:R-:W-:Y:S02]  /*bc70*/  ISETP.GE.AND P2, PT, R36, R193, PT ;  /* 0x000000c12400720c */ /* 0x000fe40003f46270 */
[----:B------:R-:W-:Y:S02]  /*bc80*/  I2FP.F32.U32 R36, R36 ;  /* 0x0000002400247245 */ /* 0x000fe40000201000 */
[----:B------:R-:W-:Y:S02]  /*bc90*/  FSEL R153, R34, -INF , !P0 ;  /* 0xff80000022997808 */ /* 0x000fe40004000000 */
[----:B------:R-:W-:Y:S01]  /*bca0*/  ISETP.GE.AND P5, PT, R44, R56, PT ;  /* 0x000000382c00720c */ /* 0x000fe20003fa6270 */
[C---:B------:R-:W-:Y:S01]  /*bcb0*/  FFMA.FTZ R136, R191.reuse, R36, R136 ;  /* 0x00000024bf887223 */ /* 0x040fe20000010088 */
[----:B------:R-:W-:Y:S01]  /*bcc0*/  I2FP.F32.U32 R34, R38 ;  /* 0x0000002600227245 */ /* 0x000fe20000201000 */
[----:B------:R-:W-:Y:S01]  /*bcd0*/  FFMA.FTZ R138, R191, R36, R138 ;  /* 0x00000024bf8a7223 */ /* 0x000fe2000001008a */
[----:B------:R-:W-:-:S02]  /*bce0*/  FSEL R32, R32, -INF , !P4 ;  /* 0xff80000020207808 */ /* 0x000fc40006000000 */
[----:B------:R-:W-:Y:S01]  /*bcf0*/  FSEL R141, R141, -INF , !P1 ;  /* 0xff8000008d8d7808 */ /* 0x000fe20004800000 */
[----:B------:R-:W-:Y:S01]  /*bd00*/  FFMA.FTZ R78, R191, R34, R137 ;  /* 0x00000022bf4e7223 */ /* 0x000fe20000010089 */
[----:B------:R-:W-:Y:S01]  /*bd10*/  ISETP.GE.AND P4, PT, R37, R56, PT ;  /* 0x000000382500720c */ /* 0x000fe20003f86270 */
[----:B------:R-:W-:Y:S01]  /*bd20*/  FFMA.FTZ R137, R191, R34, R139 ;  /* 0x00000022bf897223 */ /* 0x000fe2000001008b */
[----:B------:R-:W-:Y:S02]  /*bd30*/  ISETP.GE.AND P1, PT, R37, R193, PT ;  /* 0x000000c12500720c */ /* 0x000fe40003f26270 */
[----:B------:R-:W-:Y:S02]  /*bd40*/  I2FP.F32.U32 R37, R37 ;  /* 0x0000002500257245 */ /* 0x000fe40000201000 */
[----:B------:R-:W-:Y:S02]  /*bd50*/  FSEL R196, R196, -INF , !P5 ;  /* 0xff800000c4c47808 */ /* 0x000fe40006800000 */
[C---:B------:R-:W-:Y:S01]  /*bd60*/  ISETP.GE.AND P5, PT, R38.reuse, R56, PT ;  /* 0x000000382600720c */ /* 0x040fe20003fa6270 */
[C---:B------:R-:W-:Y:S01]  /*bd70*/  FFMA.FTZ R34, R191.reuse, R37, R132 ;  /* 0x00000025bf227223 */ /* 0x040fe20000010084 */
[----:B------:R-:W-:Y:S01]  /*bd80*/  ISETP.GE.AND P0, PT, R38, R193, PT ;  /* 0x000000c12600720c */ /* 0x000fe20003f06270 */
[----:B------:R-:W-:Y:S01]  /*bd90*/  FFMA.FTZ R132, R191, R37, R134 ;  /* 0x00000025bf847223 */ /* 0x000fe20000010086 */
[----:B------:R-:W-:-:S02]  /*bda0*/  LOP3.LUT R38, R92, 0x99, R57, 0xfe, !PT ;  /* 0x000000995c267812 */ /* 0x000fc400078efe39 */
[--C-:B------:R-:W-:Y:S02]  /*bdb0*/  LOP3.LUT R37, R92, 0xa0, R57.reuse, 0xfe, !PT ;  /* 0x000000a05c257812 */ /* 0x100fe400078efe39 */
[----:B------:R-:W-:Y:S02]  /*bdc0*/  FSEL R136, R136, -INF , !P3 ;  /* 0xff80000088887808 */ /* 0x000fe40005800000 */
[----:B------:R-:W-:Y:S02]  /*bdd0*/  FSEL R139, R138, -INF , !P2 ;  /* 0xff8000008a8b7808 */ /* 0x000fe40005000000 */
[----:B------:R-:W-:Y:S02]  /*bde0*/  LOP3.LUT R36, R92, 0xa1, R57, 0xfe, !PT ;  /* 0x000000a15c247812 */ /* 0x000fe400078efe39 */
[C---:B------:R-:W-:Y:S02]  /*bdf0*/  ISETP.GE.AND P3, PT, R38.reuse, R56, PT ;  /* 0x000000382600720c */ /* 0x040fe40003f66270 */
[----:B------:R-:W-:-:S02]  /*be00*/  ISETP.GE.AND P2, PT, R38, R193, PT ;  /* 0x000000c12600720c */ /* 0x000fc40003f46270 */
[----:B------:R-:W-:Y:S02]  /*be10*/  I2FP.F32.U32 R38, R38 ;  /* 0x0000002600267245 */ /* 0x000fe40000201000 */
[----:B------:R-:W-:Y:S02]  /*be20*/  FSEL R78, R78, -INF , !P5 ;  /* 0xff8000004e4e7808 */ /* 0x000fe40006800000 */
[----:B------:R-:W-:Y:S01]  /*be30*/  FSEL R137, R137, -INF , !P0 ;  /* 0xff80000089897808 */ /* 0x000fe20004000000 */
[----:B------:R-:W-:Y:S01]  /*be40*/  FFMA.FTZ R133, R191, R38, R133 ;  /* 0x00000026bf857223 */ /* 0x000fe20000010085 */
[----:B------:R-:W-:Y:S01]  /*be50*/  ISETP.GE.AND P5, PT, R37, R56, PT ;  /* 0x000000382500720c */ /* 0x000fe20003fa6270 */
[----:B------:R-:W-:Y:S01]  /*be60*/  FFMA.FTZ R135, R191, R38, R135 ;  /* 0x00000026bf877223 */ /* 0x000fe20000010087 */
[----:B------:R-:W-:Y:S02]  /*be70*/  ISETP.GE.AND P0, PT, R37, R193, PT ;  /* 0x000000c12500720c */ /* 0x000fe40003f06270 */
[----:B------:R-:W-:-:S02]  /*be80*/  FSEL R34, R34, -INF , !P4 ;  /* 0xff80000022227808 */ /* 0x000fc40006000000 */
[----:B------:R-:W-:Y:S02]  /*be90*/  FSEL R132, R132, -INF , !P1 ;  /* 0xff80000084847808 */ /* 0x000fe40004800000 */
[----:B------:R-:W-:Y:S02]  /*bea0*/  I2FP.F32.U32 R37, R37 ;  /* 0x0000002500257245 */ /* 0x000fe40000201000 */
[C---:B------:R-:W-:Y:S02]  /*beb0*/  ISETP.GE.AND P4, PT, R36.reuse, R56, PT ;  /* 0x000000382400720c */ /* 0x040fe40003f86270 */
[----:B------:R-:W-:Y:S01]  /*bec0*/  ISETP.GE.AND P1, PT, R36, R193, PT ;  /* 0x000000c12400720c */ /* 0x000fe20003f26270 */
[CC--:B------:R-:W-:Y:S01]  /*bed0*/  FFMA.FTZ R140, R191.reuse, R37.reuse, R128 ;  /* 0x00000025bf8c7223 */ /* 0x0c0fe20000010080 */
[----:B------:R-:W-:Y:S01]  /*bee0*/  I2FP.F32.U32 R36, R36 ;  /* 0x0000002400247245 */ /* 0x000fe20000201000 */
[----:B------:R-:W-:Y:S01]  /*bef0*/  FFMA.FTZ R37, R191, R37, R130 ;  /* 0x00000025bf257223 */ /* 0x000fe20000010082 */
[----:B------:R-:W-:-:S02]  /*bf00*/  LOP3.LUT R41, R92, 0xa8, R57, 0xfe, !PT ;  /* 0x000000a85c297812 */ /* 0x000fc400078efe39 */
[----:B------:R-:W-:Y:S01]  /*bf10*/  FSEL R152, R133, -INF , !P3 ;  /* 0xff80000085987808 */ /* 0x000fe20005800000 */
[-C--:B------:R-:W-:Y:S01]  /*bf20*/  FFMA.FTZ R128, R191, R36.reuse, R129 ;  /* 0x00000024bf807223 */ /* 0x080fe20000010081 */
[----:B------:R-:W-:Y:S01]  /*bf30*/  FSEL R129, R135, -INF , !P2 ;  /* 0xff80000087817808 */ /* 0x000fe20005000000 */
[----:B------:R-:W-:Y:S01]  /*bf40*/  FFMA.FTZ R36, R191, R36, R131 ;  /* 0x00000024bf247223 */ /* 0x000fe20000010083 */
[C---:B------:R-:W-:Y:S02]  /*bf50*/  ISETP.GE.AND P3, PT, R41.reuse, R56, PT ;  /* 0x000000382900720c */ /* 0x040fe40003f66270 */
[----:B------:R-:W-:Y:S02]  /*bf60*/  ISETP.GE.AND P2, PT, R41, R193, PT ;  /* 0x000000c12900720c */ /* 0x000fe40003f46270 */
[----:B------:R-:W-:Y:S02]  /*bf70*/  I2FP.F32.U32 R41, R41 ;  /* 0x0000002900297245 */ /* 0x000fe40000201000 */
[----:B------:R-:W-:-:S02]  /*bf80*/  LOP3.LUT R38, R92, 0xa9, R57, 0xfe, !PT ;  /* 0x000000a95c267812 */ /* 0x000fc400078efe39 */
[----:B------:R-:W-:Y:S01]  /*bf90*/  LOP3.LUT R43, R92, 0xb0, R57, 0xfe, !PT ;  /* 0x000000b05c2b7812 */ /* 0x000fe200078efe39 */
[CC--:B------:R-:W-:Y:S01]  /*bfa0*/  FFMA.FTZ R124, R191.reuse, R41.reuse, R124 ;  /* 0x00000029bf7c7223 */ /* 0x0c0fe2000001007c */
[----:B------:R-:W-:Y:S01]  /*bfb0*/  FSEL R140, R140, -INF , !P5 ;  /* 0xff8000008c8c7808 */ /* 0x000fe20006800000 */
[----:B------:R-:W-:Y:S01]  /*bfc0*/  FFMA.FTZ R41, R191, R41, R126 ;  /* 0x00000029bf297223 */ /* 0x000fe2000001007e */
[----:B------:R-:W-:Y:S02]  /*bfd0*/  FSEL R37, R37, -INF , !P0 ;  /* 0xff80000025257808 */ /* 0x000fe40004000000 */
[C---:B------:R-:W-:Y:S02]  /*bfe0*/  ISETP.GE.AND P5, PT, R38.reuse, R56, PT ;  /* 0x000000382600720c */ /* 0x040fe40003fa6270 */
[----:B------:R-:W-:Y:S02]  /*bff0*/  ISETP.GE.AND P0, PT, R38, R193, PT ;  /* 0x000000c12600720c */ /* 0x000fe40003f06270 */
[----:B------:R-:W-:-:S02]  /*c000*/  I2FP.F32.U32 R38, R38 ;  /* 0x0000002600267245 */ /* 0x000fc40000201000 */
[----:B------:R-:W-:Y:S02]  /*c010*/  FSEL R128, R128, -INF , !P4 ;  /* 0xff80000080807808 */ /* 0x000fe40006000000 */
[----:B------:R-:W-:Y:S01]  /*c020*/  FSEL R36, R36, -INF , !P1 ;  /* 0xff80000024247808 */ /* 0x000fe20004800000 */
[----:B------:R-:W-:Y:S01]  /*c030*/  FFMA.FTZ R125, R191, R38, R125 ;  /* 0x00000026bf7d7223 */ /* 0x000fe2000001007d */
[----:B------:R-:W-:Y:S01]  /*c040*/  ISETP.GE.AND P4, PT, R43, R56, PT ;  /* 0x000000382b00720c */ /* 0x000fe20003f86270 */
[----:B------:R-:W-:Y:S01]  /*c050*/  FFMA.FTZ R39, R191, R38, R127 ;  /* 0x00000026bf277223 */ /* 0x000fe2000001007f */
[----:B------:R-:W-:Y:S02]  /*c060*/  ISETP.GE.AND P1, PT, R43, R193, PT ;  /* 0x000000c12b00720c */ /* 0x000fe40003f26270 */
[----:B------:R-:W-:Y:S02]  /*c070*/  LOP3.LUT R42, R92, 0xb1, R57, 0xfe, !PT ;  /* 0x000000b15c2a7812 */ /* 0x000fe400078efe39 */
[----:B------:R-:W-:-:S02]  /*c080*/  I2FP.F32.U32 R43, R43 ;  /* 0x0000002b002b7245 */ /* 0x000fc40000201000 */
[----:B------:R-:W-:Y:S02]  /*c090*/  FSEL R162, R124, -INF , !P3 ;  /* 0xff8000007ca27808 */ /* 0x000fe40005800000 */
[----:B------:R-:W-:Y:S01]  /*c0a0*/  FSEL R41, R41, -INF , !P2 ;  /* 0xff80000029297808 */ /* 0x000fe20005000000 */
[CC--:B------:R-:W-:Y:S01]  /*c0b0*/  FFMA.FTZ R120, R191.reuse, R43.reuse, R120 ;  /* 0x0000002bbf787223 */ /* 0x0c0fe20000010078 */
[C---:B------:R-:W-:Y:S01]  /*c0c0*/  ISETP.GE.AND P3, PT, R42.reuse, R56, PT ;  /* 0x000000382a00720c */ /* 0x040fe20003f66270 */
[----:B------:R-:W-:Y:S01]  /*c0d0*/  FFMA.FTZ R38, R191, R43, R122 ;  /* 0x0000002bbf267223 */ /* 0x000fe2000001007a */
[----:B------:R-:W-:Y:S02]  /*c0e0*/  ISETP.GE.AND P2, PT, R42, R193, PT ;  /* 0x000000c12a00720c */ /* 0x000fe40003f46270 */
[----:B------:R-:W-:Y:S02]  /*c0f0*/  LOP3.LUT R45, R92, 0xb8, R57, 0xfe, !PT ;  /* 0x000000b85c2d7812 */ /* 0x000fe400078efe39 */
[----:B------:R-:W-:-:S02]  /*c100*/  I2FP.F32.U32 R42, R42 ;  /* 0x0000002a002a7245 */ /* 0x000fc40000201000 */
[----:B------:R-:W-:Y:S02]  /*c110*/  LOP3.LUT R40, R92, 0xb9, R57, 0xfe, !PT ;  /* 0x000000b95c287812 */ /* 0x000fe400078efe39 */
[----:B------:R-:W-:Y:S01]  /*c120*/  FSEL R126, R125, -INF , !P5 ;  /* 0xff8000007d7e7808 */ /* 0x000fe20006800000 */
[-C--:B------:R-:W-:Y:S01]  /*c130*/  FFMA.FTZ R121, R191, R42.reuse, R121 ;  /* 0x0000002abf797223 */ /* 0x080fe20000010079 */
[----:B------:R-:W-:Y:S01]  /*c140*/  FSEL R39, R39, -INF , !P0 ;  /* 0xff80000027277808 */ /* 0x000fe20004000000 */
[----:B------:R-:W-:Y:S01]  /*c150*/  FFMA.FTZ R43, R191, R42, R123 ;  /* 0x0000002abf2b7223 */ /* 0x000fe2000001007b */
[C---:B------:R-:W-:Y:S02]  /*c160*/  ISETP.GE.AND P5, PT, R45.reuse, R56, PT ;  /* 0x000000382d00720c */ /* 0x040fe40003fa6270 */
[----:B------:R-:W-:Y:S02]  /*c170*/  ISETP.GE.AND P0, PT, R45, R193, PT ;  /* 0x000000c12d00720c */ /* 0x000fe40003f06270 */
        /* <DEDUP_REMOVED lines=20> */
[----:B------:R-:W-:Y:S01]  /*c2c0*/  LOP3.LUT R49, R92, 0xc8, R57, 0xfe, !PT ;  /* 0x000000c85c317812 */ /* 0x000fe200078efe39 */
[----:B------:R-:W-:Y:S01]  /*c2d0*/  FFMA.FTZ R47, R191, R47, R114 ;  /* 0x0000002fbf2f7223 */ /* 0x000fe20000010072 */
        /* <DEDUP_REMOVED lines=41> */
[----:B------:R-:W-:Y:S02]  /*c570*/  I2FP.F32.U32 R53, R53 ;  /* 0x0000003500357245 */ /* 0x000fe40000201000 */
[----:B------:R-:W-:-:S02]  /*c580*/  LOP3.LUT R50, R92, 0xd9, R57, 0xfe, !PT ;  /* 0x000000d95c327812 */ /* 0x000fc400078efe39 */
[----:B------:R-:W-:Y:S01]  /*c590*/  LOP3.LUT R55, R92, 0xe0, R57, 0xfe, !PT ;  /* 0x000000e05c377812 */ /* 0x000fe200078efe39 */
[CC--:B------:R-:W-:Y:S01]  /*c5a0*/  FFMA.FTZ R100, R191.reuse, R53.reuse, R100 ;  /* 0x00000035bf647223 */ /* 0x0c0fe20000010064 */
[----:B------:R-:W-:Y:S01]  /*c5b0*/  FSEL R48, R48, -INF , !P0 ;  /* 0xff80000030307808 */ /* 0x000fe20004000000 */
[----:B------:R-:W-:Y:S01]  /*c5c0*/  FFMA.FTZ R53, R191, R53, R102 ;  /* 0x00000035bf357223 */ /* 0x000fe20000010066 */
[C---:B------:R-:W-:Y:S02]  /*c5d0*/  ISETP.GE.AND P6, PT, R50.reuse, R56, PT ;  /* 0x000000383200720c */ /* 0x040fe40003fc6270 */
[----:B------:R-:W-:Y:S02]  /*c5e0*/  ISETP.GE.AND P0, PT, R50, R193, PT ;  /* 0x000000c13200720c */ /* 0x000fe40003f06270 */
[----:B------:R-:W-:Y:S02]  /*c5f0*/  FSEL R138, R104, -INF , !P5 ;  /* 0xff800000688a7808 */ /* 0x000fe40006800000 */
[----:B------:R-:W-:-:S02]  /*c600*/  I2FP.F32.U32 R50, R50 ;  /* 0x0000003200327245 */ /* 0x000fc40000201000 */
[----:B------:R-:W-:Y:S02]  /*c610*/  FSEL R46, R46, -INF , !P1 ;  /* 0xff8000002e2e7808 */ /* 0x000fe40004800000 */
[----:B------:R-:W-:Y:S01]  /*c620*/  ISETP.GE.AND P5, PT, R55, R56, PT ;  /* 0x000000383700720c */ /* 0x000fe20003fa6270 */
[-C--:B------:R-:W-:Y:S01]  /*c630*/  FFMA.FTZ R51, R191, R50.reuse, R103 ;  /* 0x00000032bf337223 */ /* 0x080fe20000010067 */
[----:B------:R-:W-:Y:S01]  /*c640*/  ISETP.GE.AND P1, PT, R55, R193, PT ;  /* 0x000000c13700720c */ /* 0x000fe20003f26270 */
[----:B------:R-:W-:Y:S01]  /*c650*/  FFMA.FTZ R101, R191, R50, R101 ;  /* 0x00000032bf657223 */ /* 0x000fe20000010065 */
[C-C-:B------:R-:W-:Y:S02]  /*c660*/  LOP3.LUT R61, R92.reuse, 0xe8, R57.reuse, 0xfe, !PT ;  /* 0x000000e85c3d7812 */ /* 0x140fe400078efe39 */
[----:B------:R-:W-:Y:S02]  /*c670*/  I2FP.F32.U32 R55, R55 ;  /* 0x0000003700377245 */ /* 0x000fe40000201000 */
[----:B------:R-:W-:-:S02]  /*c680*/  LOP3.LUT R54, R92, 0xe1, R57, 0xfe, !PT ;  /* 0x000000e15c367812 */ /* 0x000fc400078efe39 */
[----:B------:R-:W-:Y:S01]  /*c690*/  FSEL R53, R53, -INF , !P2 ;  /* 0xff80000035357808 */ /* 0x000fe20005000000 */
[-C--:B------:R-:W-:Y:S01]  /*c6a0*/  FFMA.FTZ R50, R191, R55.reuse, R98 ;  /* 0x00000037bf327223 */ /* 0x080fe20000010062 */
[-C--:B------:R-:W-:Y:S01]  /*c6b0*/  ISETP.GE.AND P2, PT, R61, R56.reuse, PT ;  /* 0x000000383d00720c */ /* 0x080fe20003f46270 */
[----:B------:R-:W-:Y:S01]  /*c6c0*/  FFMA.FTZ R96, R191, R55, R96 ;  /* 0x00000037bf607223 */ /* 0x000fe20000010060 */
[----:B------:R-:W-:Y:S02]  /*c6d0*/  FSEL R122, R105, -INF , !P4 ;  /* 0xff800000697a7808 */ /* 0x000fe40006000000 */
[----:B------:R-:W-:Y:S02]  /*c6e0*/  FSEL R150, R100, -INF , !P3 ;  /* 0xff80000064967808 */ /* 0x000fe40005800000 */
[----:B------:R-:W-:Y:S02]  /*c6f0*/  LOP3.LUT R52, R92, 0xe9, R57, 0xfe, !PT ;  /* 0x000000e95c347812 */ /* 0x000fe400078efe39 */
[----:B------:R-:W-:-:S02]  /*c700*/  ISETP.GE.AND P4, PT, R54, R56, PT ;  /* 0x000000383600720c */ /* 0x000fc40003f86270 */
[-C--:B------:R-:W-:Y:S02]  /*c710*/  ISETP.GE.AND P3, PT, R54, R193.reuse, PT ;  /* 0x000000c13600720c */ /* 0x080fe40003f66270 */
[----:B------:R-:W-:Y:S02]  /*c720*/  I2FP.F32.U32 R54, R54 ;  /* 0x0000003600367245 */ /* 0x000fe40000201000 */
[----:B------:R-:W-:Y:S02]  /*c730*/  P2R R55, PR, RZ, 0x4 ;  /* 0x00000004ff377803 */ /* 0x000fe40000000000 */
[----:B------:R-:W-:Y:S01]  /*c740*/  FSEL R51, R51, -INF , !P0 ;  /* 0xff80000033337808 */ /* 0x000fe20004000000 */
[----:B------:R-:W-:Y:S01]  /*c750*/  FFMA.FTZ R97, R191, R54, R97 ;  /* 0x00000036bf617223 */ /* 0x000fe20000010061 */
[----:B------:R-:W-:Y:S02]  /*c760*/  FSEL R164, R101, -INF , !P6 ;  /* 0xff80000065a47808 */ /* 0x000fe40007000000 */
[----:B------:R-:W-:-:S02]  /*c770*/  ISETP.GE.AND P0, PT, R61, R193, PT ;  /* 0x000000c13d00720c */ /* 0x000fc40003f06270 */
[----:B------:R-:W-:Y:S02]  /*c780*/  I2FP.F32.U32 R61, R61 ;  /* 0x0000003d003d7245 */ /* 0x000fe40000201000 */
[----:B------:R-:W-:Y:S02]  /*c790*/  ISETP.GE.AND P6, PT, R52, R56, PT ;  /* 0x000000383400720c */ /* 0x000fe40003fc6270 */
[----:B------:R-:W-:Y:S01]  /*c7a0*/  FSEL R50, R50, -INF , !P1 ;  /* 0xff80000032327808 */ /* 0x000fe20004800000 */
[----:B------:R-:W-:Y:S01]  /*c7b0*/  FFMA.FTZ R142, R191, R61, R84 ;  /* 0x0000003dbf8e7223 */ /* 0x000fe20000010054 */
[----:B------:R-:W-:Y:S02]  /*c7c0*/  ISETP.GE.AND P2, PT, R52, R193, PT ;  /* 0x000000c13400720c */ /* 0x000fe40003f46270 */
[----:B------:R-:W-:Y:S01]  /*c7d0*/  ISETP.NE.AND P1, PT, R55, RZ, PT ;  /* 0x000000ff3700720c */ /* 0x000fe20003f25270 */
[C---:B------:R-:W-:Y:S01]  /*c7e0*/  FFMA.FTZ R55, R191.reuse, R54, R99 ;  /* 0x00000036bf377223 */ /* 0x040fe20000010063 */
[----:B------:R-:W-:Y:S01]  /*c7f0*/  I2FP.F32.U32 R52, R52 ;  /* 0x0000003400347245 */ /* 0x000fe20000201000 */
[----:B------:R-:W-:Y:S01]  /*c800*/  FFMA.FTZ R54, R191, R61, R86 ;  /* 0x0000003dbf367223 */ /* 0x000fe20000010056 */
[----:B------:R-:W-:-:S02]  /*c810*/  LOP3.LUT R63, R92, 0xf0, R57, 0xfe, !PT ;  /* 0x000000f05c3f7812 */ /* 0x000fc400078efe39 */
[----:B------:R-:W-:Y:S01]  /*c820*/  FSEL R168, R96, -INF , !P5 ;  /* 0xff80000060a87808 */ /* 0x000fe20006800000 */
[CC--:B------:R-:W-:Y:S01]  /*c830*/  FFMA.FTZ R85, R191.reuse, R52.reuse, R85 ;  /* 0x00000034bf557223 */ /* 0x0c0fe20000010055 */
[C---:B------:R-:W-:Y:S01]  /*c840*/  LOP3.LUT R60, R92.reuse, 0xf1, R57, 0xfe, !PT ;  /* 0x000000f15c3c7812 */ /* 0x040fe200078efe39 */
[----:B------:R-:W-:Y:S01]  /*c850*/  FFMA.FTZ R52, R191, R52, R87 ;  /* 0x00000034bf347223 */ /* 0x000fe20000010057 */
[----:B------:R-:W-:Y:S02]  /*c860*/  FSEL R55, R55, -INF , !P3 ;  /* 0xff80000037377808 */ /* 0x000fe40005800000 */
[----:B------:R-:W-:Y:S02]  /*c870*/  LOP3.LUT R84, R92, 0xf9, R57, 0xfe, !PT ;  /* 0x000000f95c547812 */ /* 0x000fe400078efe39 */
[C---:B------:R-:W-:Y:S02]  /*c880*/  ISETP.GE.AND P5, PT, R63.reuse, R56, PT ;  /* 0x000000383f00720c */ /* 0x040fe40003fa6270 */
[----:B------:R-:W-:-:S02]  /*c890*/  ISETP.GE.AND P3, PT, R63, R193, PT ;  /* 0x000000c13f00720c */ /* 0x000fc40003f66270 */
[----:B------:R-:W-:Y:S02]  /*c8a0*/  I2FP.F32.U32 R63, R63 ;  /* 0x0000003f003f7245 */ /* 0x000fe40000201000 */
[----:B------:R-:W-:Y:S02]  /*c8b0*/  FSEL R158, R97, -INF , !P4 ;  /* 0xff800000619e7808 */ /* 0x000fe40006000000 */
[----:B------:R-:W-:Y:S01]  /*c8c0*/  FSEL R142, R142, -INF , !P1 ;  /* 0xff8000008e8e7808 */ /* 0x000fe20004800000 */
[CC--:B------:R-:W-:Y:S01]  /*c8d0*/  FFMA.FTZ R62, R191.reuse, R63.reuse, R80 ;  /* 0x0000003fbf3e7223 */ /* 0x0c0fe20000010050 */
[----:B------:R-:W-:Y:S01]  /*c8e0*/  ISETP.GE.AND P4, PT, R60, R56, PT ;  /* 0x000000383c00720c */ /* 0x000fe20003f86270 */
[----:B------:R-:W-:Y:S01]  /*c8f0*/  FFMA.FTZ R63, R191, R63, R82 ;  /* 0x0000003fbf3f7223 */ /* 0x000fe20000010052 */
[----:B------:R-:W-:Y:S02]  /*c900*/  FSEL R54, R54, -INF , !P0 ;  /* 0xff80000036367808 */ /* 0x000fe40004000000 */
[----:B------:R-:W-:-:S02]  /*c910*/  ISETP.GE.AND P1, PT, R60, R193, PT ;  /* 0x000000c13c00720c */ /* 0x000fc40003f26270 */
        /* <DEDUP_REMOVED lines=8> */
[C---:B------:R-:W-:Y:S01]  /*c9a0*/  LOP3.LUT R81, R92.reuse, 0x41, R57, 0xfe, !PT ;  /* 0x000000415c517812 */ /* 0x040fe200078efe39 */
[CC--:B------:R-:W-:Y:S01]  /*c9b0*/  FFMA.FTZ R71, R191.reuse, R84.reuse, R79 ;  /* 0x00000054bf477223 */ /* 0x0c0fe2000001004f */
[C---:B------:R-:W-:Y:S01]  /*c9c0*/  LOP3.LUT R79, R92.reuse, 0x49, R57, 0xfe, !PT ;  /* 0x000000495c4f7812 */ /* 0x040fe200078efe39 */
[----:B------:R-:W-:Y:S01]  /*c9d0*/  FFMA.FTZ R60, R191, R84, R77 ;  /* 0x00000054bf3c7223 */ /* 0x000fe2000001004d */
[----:B------:R-:W-:Y:S02]  /*c9e0*/  LOP3.LUT R73, R92, 0x50, R57, 0xfe, !PT ;  /* 0x000000505c497812 */ /* 0x000fe400078efe39 */
[----:B------:R-:W-:Y:S02]  /*c9f0*/  FSEL R63, R63, -INF , !P3 ;  /* 0xff8000003f3f7808 */ /* 0x000fe40005800000 */
[----:B------:R-:W-:Y:S02]  /*ca00*/  ISETP.GE.AND P3, PT, R75, R56, PT ;  /* 0x000000384b00720c */ /* 0x000fe40003f66270 */
[----:B------:R-:W-:-:S02]  /*ca10*/  I2FP.F32.U32 R82, R81 ;  /* 0x0000005100527245 */ /* 0x000fc40000201000 */
[----:B------:R-:W-:Y:S02]  /*ca20*/  I2FP.F32.U32 R75, R75 ;  /* 0x0000004b004b7245 */ /* 0x000fe40000201000 */
[----:B------:R-:W-:Y:S01]  /*ca30*/  I2FP.F32.U32 R80, R79 ;  /* 0x0000004f00507245 */ /* 0x000fe20000201000 */
[----:B------:R-:W-:Y:S01]  /*ca40*/  FFMA.FTZ R33, R191, R82, R33 ;  /* 0x00000052bf217223 */ /* 0x000fe20000010021 */
[----:B------:R-:W-:Y:S01]  /*ca50*/  FSEL R61, R61, -INF , !P1 ;  /* 0xff8000003d3d7808 */ /* 0x000fe20004800000 */
[C---:B------:R-:W-:Y:S01]  /*ca60*/  FFMA.FTZ R84, R191.reuse, R75, R28 ;  /* 0x0000004bbf547223 */ /* 0x040fe2000001001c */
[----:B------:R-:W-:Y:S01]  /*ca70*/  LOP3.LUT R77, R92, 0x51, R57, 0xfe, !PT ;  /* 0x000000515c4d7812 */ /* 0x000fe200078efe39 */
[----:B------:R-:W-:Y:S01]  /*ca80*/  FFMA.FTZ R28, R191, R80, R29 ;  /* 0x00000050bf1c7223 */ /* 0x000fe2000001001d */
[----:B------:R-:W-:Y:S02]  /*ca90*/  ISETP.GE.AND P1, PT, R73, R56, PT ;  /* 0x000000384900720c */ /* 0x000fe40003f26270 */
[----:B------:R-:W-:-:S02]  /*caa0*/  I2FP.F32.U32 R73, R73 ;  /* 0x0000004900497245 */ /* 0x000fc40000201000 */
[----:B------:R-:W-:Y:S02]  /*cab0*/  FSEL R62, R62, -INF , !P5 ;  /* 0xff8000003e3e7808 */ /* 0x000fe40006800000 */
[----:B------:R-:W-:Y:S01]  /*cac0*/  FSEL R60, R60, -INF , !P6 ;  /* 0xff8000003c3c7808 */ /* 0x000fe20007000000 */
[----:B------:R-:W-:Y:S01]  /*cad0*/  FFMA.FTZ R24, R191, R73, R24 ;  /* 0x00000049bf187223 */ /* 0x000fe20000010018 */
[-C--:B------:R-:W-:Y:S02]  /*cae0*/  ISETP.GE.AND P5, PT, R81, R56.reuse, PT ;  /* 0x000000385100720c */ /* 0x080fe40003fa6270 */
[----:B------:R-:W-:Y:S02]  /*caf0*/  ISETP.GE.AND P6, PT, R77, R56, PT ;  /* 0x000000384d00720c */ /* 0x000fe40003fc6270 */
[----:B------:R-:W-:Y:S02]  /*cb00*/  I2FP.F32.U32 R100, R77 ;  /* 0x0000004d00647245 */ /* 0x000fe40000201000 */
[----:B------:R-:W-:-:S02]  /*cb10*/  LOP3.LUT R75, R92, 0x59, R57, 0xfe, !PT ;  /* 0x000000595c4b7812 */ /* 0x000fc400078efe39 */
[C---:B------:R-:W-:Y:S01]  /*cb20*/  LOP3.LUT R77, R92.reuse, 0x58, R57, 0xfe, !PT ;  /* 0x000000585c4d7812 */ /* 0x040fe200078efe39 */
[----:B------:R-:W-:Y:S01]  /*cb30*/  FFMA.FTZ R100, R191, R100, R25 ;  /* 0x00000064bf647223 */ /* 0x000fe20000010019 */
[C-C-:B------:R-:W-:Y:S02]  /*cb40*/  LOP3.LUT R29, R92.reuse, 0x60, R57.reuse, 0xfe, !PT ;  /* 0x000000605c1d7812 */ /* 0x140fe400078efe39 */
[----:B------:R-:W-:Y:S02]  /*cb50*/  FSEL R69, R69, -INF , !P4 ;  /* 0xff80000045457808 */ /* 0x000fe40006000000 */
[----:B------:R-:W-:Y:S02]  /*cb60*/  LOP3.LUT R73, R92, 0x61, R57, 0xfe, !PT ;  /* 0x000000615c497812 */ /* 0x000fe400078efe39 */
[----:B------:R-:W-:Y:S02]  /*cb70*/  FSEL R98, R33, -INF , !P5 ;  /* 0xff80000021627808 */ /* 0x000fe40006800000 */
[----:B------:R-:W-:-:S02]  /*cb80*/  ISETP.GE.AND P4, PT, R75, R56, PT ;  /* 0x000000384b00720c */ /* 0x000fc40003f86270 */
[----:B------:R-:W-:Y:S02]  /*cb90*/  I2FP.F32.U32 R96, R77 ;  /* 0x0000004d00607245 */ /* 0x000fe40000201000 */
[----:B------:R-:W-:Y:S02]  /*cba0*/  ISETP.GE.AND P5, PT, R29, R56, PT ;  /* 0x000000381d00720c */ /* 0x000fe40003fa6270 */
[----:B------:R-:W-:Y:S01]  /*cbb0*/  I2FP.F32.U32 R82, R75 ;  /* 0x0000004b00527245 */ /* 0x000fe20000201000 */
[C---:B------:R-:W-:Y:S01]  /*cbc0*/  FFMA.FTZ R96, R191.reuse, R96, R20 ;  /* 0x00000060bf607223 */ /* 0x040fe20000010014 */
[----:B------:R-:W-:Y:S02]  /*cbd0*/  I2FP.F32.U32 R29, R29 ;  /* 0x0000001d001d7245 */ /* 0x000fe40000201000 */
[----:B------:R-:W-:Y:S01]  /*cbe0*/  LOP3.LUT R25, R92, 0x68, R57, 0xfe, !PT ;  /* 0x000000685c197812 */ /* 0x000fe200078efe39 */
[C---:B------:R-:W-:Y:S01]  /*cbf0*/  FFMA.FTZ R82, R191.reuse, R82, R21 ;  /* 0x00000052bf527223 */ /* 0x040fe20000010015 */
[----:B------:R-:W-:Y:S01]  /*cc00*/  I2FP.F32.U32 R80, R73 ;  /* 0x0000004900507245 */ /* 0x000fe20000201000 */
[----:B------:R-:W-:Y:S01]  /*cc10*/  FFMA.FTZ R20, R191, R29, R16 ;  /* 0x0000001dbf147223 */ /* 0x000fe20000010010 */
[----:B------:R-:W-:-:S02]  /*cc20*/  P2R R33, PR, RZ, 0x10 ;  /* 0x00000010ff217803 */ /* 0x000fc40000000000 */
[----:B------:R-:W-:Y:S01]  /*cc30*/  FSEL R84, R84, -INF , !P3 ;  /* 0xff80000054547808 */ /* 0x000fe20005800000 */
[----:B------:R-:W-:Y:S01]  /*cc40*/  FFMA.FTZ R29, R191, R80, R17 ;  /* 0x00000050bf1d7223 */ /* 0x000fe20000010011 */
[----:B------:R-:W-:Y:S02]  /*cc50*/  FSEL R24, R24, -INF , !P1 ;  /* 0xff80000018187808 */ /* 0x000fe40004800000 */
[----:B------:R-:W-:Y:S02]  /*cc60*/  ISETP.GE.AND P3, PT, R25, R56, PT ;  /* 0x000000381900720c */ /* 0x000fe40003f66270 */
[----:B------:R-:W-:Y:S02]  /*cc70*/  FSEL R71, R71, -INF , !P0 ;  /* 0xff80000047477808 */ /* 0x000fe40004000000 */
[----:B------:R-:W-:Y:S02]  /*cc80*/  ISETP.NE.AND P1, PT, R33, RZ, PT ;  /* 0x000000ff2100720c */ /* 0x000fe40003f25270 */
[----:B------:R-:W-:-:S02]  /*cc90*/  I2FP.F32.U32 R25, R25 ;  /* 0x0000001900197245 */ /* 0x000fc40000201000 */
[----:B------:R-:W-:Y:S02]  /*cca0*/  FSEL R52, R52, -INF , !P2 ;  /* 0xff80000034347808 */ /* 0x000fe40005000000 */
[-C--:B------:R-:W-:Y:S01]  /*ccb0*/  ISETP.GE.AND P0, PT, R77, R56.reuse, PT ;  /* 0x000000384d00720c */ /* 0x080fe20003f06270 */
[----:B------:R-:W-:Y:S01]  /*ccc0*/  FFMA.FTZ R204, R191, R25, R12 ;  /* 0x00000019bfcc7223 */ /* 0x000fe2000001000c */
[C-C-:B------:R-:W-:Y:S02]  /*ccd0*/  LOP3.LUT R17, R92.reuse, 0x78, R57.reuse, 0xfe, !PT ;  /* 0x000000785c117812 */ /* 0x140fe400078efe39 */
[-C--:B------:R-:W-:Y:S02]  /*cce0*/  ISETP.GE.AND P2, PT, R79, R56.reuse, PT ;  /* 0x000000384f00720c */ /* 0x080fe40003f46270 */
[----:B------:R-:W-:Y:S02]  /*ccf0*/  ISETP.GE.AND P4, PT, R73, R56, PT ;  /* 0x000000384900720c */ /* 0x000fe40003f86270 */
[----:B------:R-:W-:-:S02]  /*cd00*/  LOP3.LUT R33, R92, 0x71, R57, 0xfe, !PT ;  /* 0x000000715c217812 */ /* 0x000fc400078efe39 */
[C-C-:B------:R-:W-:Y:S02]  /*cd10*/  LOP3.LUT R73, R92.reuse, 0x69, R57.reuse, 0xfe, !PT ;  /* 0x000000695c497812 */ /* 0x140fe400078efe39 */
[----:B------:R-:W-:Y:S02]  /*cd20*/  LOP3.LUT R21, R92, 0x70, R57, 0xfe, !PT ;  /* 0x000000705c157812 */ /* 0x000fe400078efe39 */
[----:B------:R-:W-:Y:S02]  /*cd30*/  FSEL R82, R82, -INF , !P1 ;  /* 0xff80000052527808 */ /* 0x000fe40004800000 */
[----:B------:R-:W-:Y:S02]  /*cd40*/  FSEL R96, R96, -INF , !P0 ;  /* 0xff80000060607808 */ /* 0x000fe40004000000 */
[----:B------:R-:W-:Y:S02]  /*cd50*/  ISETP.GE.AND P1, PT, R17, R56, PT ;  /* 0x000000381100720c */ /* 0x000fe40003f26270 */
[----:B------:R-:W-:-:S02]  /*cd60*/  FSEL R28, R28, -INF , !P2 ;  /* 0xff8000001c1c7808 */ /* 0x000fc40005000000 */
[----:B------:R-:W-:Y:S02]  /*cd70*/  LOP3.LUT R25, R92, 0x79, R57, 0xfe, !PT ;  /* 0x000000795c197812 */ /* 0x000fe400078efe39 */
[-C--:B------:R-:W-:Y:S02]  /*cd80*/  ISETP.GE.AND P0, PT, R33, R56.reuse, PT ;  /* 0x000000382100720c */ /* 0x080fe40003f06270 */
[----:B------:R-:W-:Y:S02]  /*cd90*/  I2FP.F32.U32 R17, R17 ;  /* 0x0000001100117245 */ /* 0x000fe40000201000 */
[----:B------:R-:W-:Y:S02]  /*cda0*/  I2FP.F32.U32 R80, R73 ;  /* 0x0000004900507245 */ /* 0x000fe40000201000 */
[----:B------:R-:W-:Y:S01]  /*cdb0*/  ISETP.GE.AND P2, PT, R21, R56, PT ;  /* 0x000000381500720c */ /* 0x000fe20003f46270 */
[C---:B------:R-:W-:Y:S01]  /*cdc0*/  FFMA.FTZ R4, R191.reuse, R17, R4 ;  /* 0x00000011bf047223 */ /* 0x040fe20000010004 */
[----:B------:R-:W-:Y:S01]  /*cdd0*/  I2FP.F32.U32 R21, R21 ;  /* 0x0000001500157245 */ /* 0x000fe20000201000 */
[----:B------:R-:W-:Y:S01]  /*cde0*/  FFMA.FTZ R13, R191, R80, R13 ;  /* 0x00000050bf0d7223 */ /* 0x000fe2000001000d */
[----:B------:R-:W-:-:S02]  /*cdf0*/  I2FP.F32.U32 R16, R33 ;  /* 0x0000002100107245 */ /* 0x000fc40000201000 */
[----:B------:R-:W-:Y:S01]  /*ce00*/  P2R R12, PR, RZ, 0x1 ;  /* 0x00000001ff0c7803 */ /* 0x000fe20000000000 */
[C---:B------:R-:W-:Y:S01]  /*ce10*/  FFMA.FTZ R80, R191.reuse, R21, R8 ;  /* 0x00000015bf507223 */ /* 0x040fe20000010008 */
[----:B------:R-:W-:Y:S01]  /*ce20*/  I2FP.F32.U32 R86, R25 ;  /* 0x0000001900567245 */ /* 0x000fe20000201000 */
[C---:B------:R-:W-:Y:S01]  /*ce30*/  FFMA.FTZ R16, R191.reuse, R16, R9 ;  /* 0x00000010bf107223 */ /* 0x040fe20000010009 */
[----:B------:R-:W-:Y:S02]  /*ce40*/  LOP3.LUT R17, R92, 0x80, R57, 0xfe, !PT ;  /* 0x000000805c117812 */ /* 0x000fe400078efe39 */
[----:B------:R-:W-:Y:S01]  /*ce50*/  FSEL R20, R20, -INF , !P5 ;  /* 0xff80000014147808 */ /* 0x000fe20006800000 */
[----:B------:R-:W-:Y:S01]  /*ce60*/  FFMA.FTZ R5, R191, R86, R5 ;  /* 0x00000056bf057223 */ /* 0x000fe20000010005 */
[----:B------:R-:W-:Y:S02]  /*ce70*/  FSEL R100, R100, -INF , !P6 ;  /* 0xff80000064647808 */ /* 0x000fe40007000000 */
[----:B------:R-:W-:-:S02]  /*ce80*/  ISETP.NE.AND P5, PT, R12, RZ, PT ;  /* 0x000000ff0c00720c */ /* 0x000fc40003fa5270 */
[----:B------:R-:W-:Y:S02]  /*ce90*/  ISETP.GE.AND P6, PT, R73, R56, PT ;  /* 0x000000384900720c */ /* 0x000fe40003fc6270 */
[C-C-:B------:R-:W-:Y:S02]  /*cea0*/  LOP3.LUT R8, R92.reuse, 0x48, R57.reuse, 0xfe, !PT ;  /* 0x000000485c087812 */ /* 0x140fe400078efe39 */
[C-C-:B------:R-:W-:Y:S02]  /*ceb0*/  LOP3.LUT R102, R92.reuse, 0x49, R57.reuse, 0xfe, !PT ;  /* 0x000000495c667812 */ /* 0x140fe400078efe39 */
[----:B------:R-:W-:Y:S02]  /*cec0*/  LOP3.LUT R104, R92, 0x41, R57, 0xfe, !PT ;  /* 0x000000415c687812 */ /* 0x000fe400078efe39 */
[----:B------:R-:W-:Y:S02]  /*ced0*/  I2FP.F32.U32 R86, R17 ;  /* 0x0000001100567245 */ /* 0x000fe40000201000 */
[----:B------:R-:W-:-:S02]  /*cee0*/  FSEL R80, R80, -INF , !P2 ;  /* 0xff80000050507808 */ /* 0x000fc40005000000 */
[----:B------:R-:W-:Y:S01]  /*cef0*/  FSEL R16, R16, -INF , !P5 ;  /* 0xff80000010107808 */ /* 0x000fe20006800000 */
[----:B------:R-:W-:Y:S01]  /*cf00*/  FFMA.FTZ R86, R191, R86, R144 ;  /* 0x00000056bf567223 */ /* 0x000fe20000010090 */
[----:B------:R-:W-:Y:S02]  /*cf10*/  FSEL R200, R13, -INF , !P6 ;  /* 0xff8000000dc87808 */ /* 0x000fe40007000000 */
[-C--:B------:R-:W-:Y:S02]  /*cf20*/  ISETP.GE.AND P2, PT, R8, R193.reuse, PT ;  /* 0x000000c10800720c */ /* 0x080fe40003f46270 */
[-C--:B------:R-:W-:Y:S02]  /*cf30*/  ISETP.GE.AND P5, PT, R102, R193.reuse, PT ;  /* 0x000000c16600720c */ /* 0x080fe40003fa6270 */
[----:B------:R-:W-:Y:S02]  /*cf40*/  LOP3.LUT R9, R92, 0x81, R57, 0xfe, !PT ;  /* 0x000000815c097812 */ /* 0x000fe400078efe39 */
[----:B------:R-:W-:-:S02]  /*cf50*/  ISETP.GE.AND P6, PT, R104, R193, PT ;  /* 0x000000c16800720c */ /* 0x000fc40003fc6270 */
[----:B------:R-:W-:Y:S02]  /*cf60*/  I2FP.F32.U32 R102, R102 ;  /* 0x0000006600667245 */ /* 0x000fe40000201000 */
[----:B------:R-:W-:Y:S02]  /*cf70*/  FSEL R12, R29, -INF , !P4 ;  /* 0xff8000001d0c7808 */ /* 0x000fe40006000000 */
[----:B------:R-:W-:Y:S01]  /*cf80*/  I2FP.F32.U32 R104, R104 ;  /* 0x0000006800687245 */ /* 0x000fe20000201000 */
[----:B------:R-:W-:Y:S01]  /*cf90*/  FFMA.FTZ R31, R191, R102, R31 ;  /* 0x00000066bf1f7223 */ /* 0x000fe2000001001f */
[----:B------:R-:W-:Y:S02]  /*cfa0*/  I2FP.F32.U32 R203, R8 ;  /* 0x0000000800cb7245 */ /* 0x000fe40000201000 */
[----:B------:R-:W-:Y:S01]  /*cfb0*/  ISETP.GE.AND P4, PT, R17, R56, PT ;  /* 0x000000381100720c */ /* 0x000fe20003f86270 */
[C---:B------:R-:W-:Y:S01]  /*cfc0*/  FFMA.FTZ R35, R191.reuse, R104, R35 ;  /* 0x00000068bf237223 */ /* 0x040fe20000010023 */
[----:B------:R-:W-:Y:S01]  /*cfd0*/  FSEL R8, R4, -INF , !P1 ;  /* 0xff80000004087808 */ /* 0x000fe20004800000 */
[----:B------:R-:W-:Y:S01]  /*cfe0*/  FFMA.FTZ R203, R191, R203, R30 ;  /* 0x000000cbbfcb7223 */ /* 0x000fe2000001001e */
[----:B------:R-:W-:-:S02]  /*cff0*/  P2R R4, PR, RZ, 0x4 ;  /* 0x00000004ff047803 */ /* 0x000fc40000000000 */
[----:B------:R-:W-:Y:S02]  /*d000*/  FSEL R204, R204, -INF , !P3 ;  /* 0xff800000cccc7808 */ /* 0x000fe40005800000 */
[----:B------:R-:W-:Y:S02]  /*d010*/  I2FP.F32.U32 R110, R9 ;  /* 0x00000009006e7245 */ /* 0x000fe40000201000 */
[-C--:B------:R-:W-:Y:S02]  /*d020*/  ISETP.GE.AND P0, PT, R25, R56.reuse, PT ;  /* 0x000000381900720c */ /* 0x080fe40003f06270 */
[----:B------:R-:W-:Y:S01]  /*d030*/  ISETP.GE.AND P3, PT, R9, R56, PT ;  /* 0x000000380900720c */ /* 0x000fe20003f66270 */
[----:B------:R-:W-:Y:S01]  /*d040*/  FFMA.FTZ R145, R191, R110, R145 ;  /* 0x0000006ebf917223 */ /* 0x000fe20000010091 */
[C-C-:B------:R-:W-:Y:S02]  /*d050*/  LOP3.LUT R112, R92.reuse, 0x50, R57.reuse, 0xfe, !PT ;  /* 0x000000505c707812 */ /* 0x140fe400078efe39 */
[----:B------:R-:W-:-:S02]  /*d060*/  LOP3.LUT R102, R92, 0x60, R57, 0xfe, !PT ;  /* 0x000000605c667812 */ /* 0x000fc400078efe39 */
[----:B------:R-:W-:Y:S02]  /*d070*/  FSEL R86, R86, -INF , !P4 ;  /* 0xff80000056567808 */ /* 0x000fe40006000000 */
[--C-:B------:R-:W-:Y:S02]  /*d080*/  LOP3.LUT R104, R92, 0x59, R57.reuse, 0xfe, !PT ;  /* 0x000000595c687812 */ /* 0x100fe400078efe39 */
[----:B------:R-:W-:Y:S02]  /*d090*/  ISETP.NE.AND P4, PT, R4, RZ, PT ;  /* 0x000000ff0400720c */ /* 0x000fe40003f85270 */
[----:B------:R-:W-:Y:S02]  /*d0a0*/  P2R R9, PR, RZ, 0x8 ;  /* 0x00000008ff097803 */ /* 0x000fe40000000000 */
[----:B------:R-:W-:Y:S02]  /*d0b0*/  FSEL R202, R5, -INF , !P0 ;  /* 0xff80000005ca7808 */ /* 0x000fe40004000000 */
[----:B------:R-:W-:-:S02]  /*d0c0*/  LOP3.LUT R110, R92, 0x58, R57, 0xfe, !PT ;  /* 0x000000585c6e7812 */ /* 0x000fc400078efe39 */
[----:B------:R-:W-:Y:S02]  /*d0d0*/  I2FP.F32.U32 R5, R112 ;  /* 0x0000007000057245 */ /* 0x000fe40000201000 */
[----:B------:R-:W-:Y:S02]  /*d0e0*/  I2FP.F32.U32 R165, R102 ;  /* 0x0000006600a57245 */ /* 0x000fe40000201000 */
[----:B------:R-:W-:Y:S01]  /*d0f0*/  LOP3.LUT R30, R92, 0x51, R57, 0xfe, !PT ;  /* 0x000000515c1e7812 */ /* 0x000fe200078efe39 */
[C---:B------:R-:W-:Y:S01]  /*d100*/  FFMA.FTZ R26, R191.reuse, R5, R26 ;  /* 0x00000005bf1a7223 */ /* 0x040fe2000001001a */
[----:B------:R-:W-:Y:S01]  /*d110*/  ISETP.GE.AND P0, PT, R104, R193, PT ;  /* 0x000000c16800720c */ /* 0x000fe20003f06270 */
[----:B------:R-:W-:Y:S01]  /*d120*/  FFMA.FTZ R165, R191, R165, R18 ;  /* 0x000000a5bfa57223 */ /* 0x000fe20000010012 */
[----:B------:R-:W-:Y:S02]  /*d130*/  FSEL R203, R203, -INF , !P4 ;  /* 0xff800000cbcb7808 */ /* 0x000fe40006000000 */
[----:B------:R-:W-:-:S02]  /*d140*/  I2FP.F32.U32 R104, R104 ;  /* 0x0000006800687245 */ /* 0x000fc40000201000 */
[----:B------:R-:W-:Y:S02]  /*d150*/  ISETP.GE.AND P4, PT, R102, R193, PT ;  /* 0x000000c16600720c */ /* 0x000fe40003f86270 */
[----:B------:R-:W-:Y:S01]  /*d160*/  ISETP.NE.AND P1, PT, R9, RZ, PT ;  /* 0x000000ff0900720c */ /* 0x000fe20003f25270 */
[C---:B------:R-:W-:Y:S01]  /*d170*/  FFMA.FTZ R23, R191.reuse, R104, R23 ;  /* 0x00000068bf177223 */ /* 0x040fe20000010017 */
[C-C-:B------:R-:W-:Y:S02]  /*d180*/  LOP3.LUT R102, R92.reuse, 0x61, R57.reuse, 0xfe, !PT ;  /* 0x000000615c667812 */ /* 0x140fe400078efe39 */
[----:B------:R-:W-:Y:S02]  /*d190*/  I2FP.F32.U32 R9, R110 ;  /* 0x0000006e00097245 */ /* 0x000fe40000201000 */
[----:B------:R-:W-:Y:S02]  /*d1a0*/  I2FP.F32.U32 R4, R30 ;  /* 0x0000001e00047245 */ /* 0x000fe40000201000 */
[----:B------:R-:W-:Y:S01]  /*d1b0*/  P2R R5, PR, RZ, 0x10 ;  /* 0x00000010ff057803 */ /* 0x000fe20000000000 */
[C---:B------:R-:W-:Y:S01]  /*d1c0*/  FFMA.FTZ R9, R191.reuse, R9, R22 ;  /* 0x00000009bf097223 */ /* 0x040fe20000010016 */
[----:B------:R-:W-:Y:S01]  /*d1d0*/  LOP3.LUT R18, R92, 0x70, R57, 0xfe, !PT ;  /* 0x000000705c127812 */ /* 0x000fe200078efe39 */
[----:B------:R-:W-:Y:S01]  /*d1e0*/  FFMA.FTZ R4, R191, R4, R27 ;  /* 0x00000004bf047223 */ /* 0x000fe2000001001b */
[----:B------:R-:W-:-:S02]  /*d1f0*/  ISETP.GE.AND P4, PT, R102, R193, PT ;  /* 0x000000c16600720c */ /* 0x000fc40003f86270 */
[C-C-:B------:R-:W-:Y:S02]  /*d200*/  LOP3.LUT R104, R92.reuse, 0x68, R57.reuse, 0xfe, !PT ;  /* 0x000000685c687812 */ /* 0x140fe400078efe39 */
[----:B------:R-:W-:Y:S02]  /*d210*/  LOP3.LUT R22, R92, 0x69, R57, 0xfe, !PT ;  /* 0x000000695c167812 */ /* 0x000fe400078efe39 */
[----:B------:R-:W-:Y:S02]  /*d220*/  I2FP.F32.U32 R173, R18 ;  /* 0x0000001200ad7245 */ /* 0x000fe40000201000 */
[----:B------:R-:W-:Y:S02]  /*d230*/  ISETP.GE.AND P2, PT, R30, R193, PT ;  /* 0x000000c11e00720c */ /* 0x000fe40003f46270 */
[----:B------:R-:W-:Y:S01]  /*d240*/  P2R R13, PR, RZ, 0x10 ;  /* 0x00000010ff0d7803 */ /* 0x000fe20000000000 */
[----:B------:R-:W-:Y:S01]  /*d250*/  FFMA.FTZ R173, R191, R173, R10 ;  /* 0x000000adbfad7223 */ /* 0x000fe2000001000a */
[----:B------:R-:W-:-:S02]  /*d260*/  ISETP.GE.AND P4, PT, R104, R193, PT ;  /* 0x000000c16800720c */ /* 0x000fc40003f86270 */
[----:B------:R-:W-:Y:S02]  /*d270*/  FSEL R205, R35, -INF , !P6 ;  /* 0xff80000023cd7808 */ /* 0x000fe40007000000 */
[-C--:B------:R-:W-:Y:S02]  /*d280*/  ISETP.GE.AND P3, PT, R112, R193.reuse, PT ;  /* 0x000000c17000720c */ /* 0x080fe40003f66270 */
[----:B------:R-:W-:Y:S02]  /*d290*/  FSEL R30, R145, -INF , !P1 ;  /* 0xff800000911e7808 */ /* 0x000fe40004800000 */
[----:B------:R-:W-:Y:S02]  /*d2a0*/  I2FP.F32.U32 R102, R102 ;  /* 0x0000006600667245 */ /* 0x000fe40000201000 */
[-C--:B------:R-:W-:Y:S02]  /*d2b0*/  ISETP.GE.AND P6, PT, R22, R193.reuse, PT ;  /* 0x000000c11600720c */ /* 0x080fe40003fc6270 */
[----:B------:R-:W-:Y:S01]  /*d2c0*/  ISETP.GE.AND P1, PT, R110, R193, PT ;  /* 0x000000c16e00720c */ /* 0x000fe20003f26270 */
[----:B------:R-:W-:Y:S01]  /*d2d0*/  FFMA.FTZ R19, R191, R102, R19 ;  /* 0x00000066bf137223 */ /* 0x000fe20000010013 */
[----:B------:R-:W-:-:S02]  /*d2e0*/  FSEL R201, R31, -INF , !P5 ;  /* 0xff8000001fc97808 */ /* 0x000fc40006800000 */
[----:B------:R-:W-:Y:S02]  /*d2f0*/  FSEL R185, R4, -INF , !P2 ;  /* 0xff80000004b97808 */ /* 0x000fe40005000000 */
[----:B------:R-:W-:Y:S02]  /*d300*/  I2FP.F32.U32 R22, R22 ;  /* 0x0000001600167245 */ /* 0x000fe40000201000 */
[----:B------:R-:W-:Y:S02]  /*d310*/  P2R R4, PR, RZ, 0x10 ;  /* 0x00000010ff047803 */ /* 0x000fe40000000000 */
[----:B------:R-:W-:Y:S01]  /*d320*/  ISETP.GE.AND P5, PT, R18, R193, PT ;  /* 0x000000c11200720c */ /* 0x000fe20003fa6270 */
[----:B------:R-:W-:Y:S01]  /*d330*/  FFMA.FTZ R15, R191, R22, R15 ;  /* 0x00000016bf0f7223 */ /* 0x000fe2000001000f */
[----:B------:R-:W-:Y:S02]  /*d340*/  FSEL R197, R26, -INF , !P3 ;  /* 0xff8000001ac57808 */ /* 0x000fe40005800000 */
[----:B------:R-:W-:-:S02]  /*d350*/  ISETP.NE.AND P3, PT, R5, RZ, PT ;  /* 0x000000ff0500720c */ /* 0x000fc40003f65270 */
[----:B------:R-:W-:Y:S02]  /*d360*/  FSEL R183, R9, -INF , !P1 ;  /* 0xff80000009b77808 */ /* 0x000fe40004800000 */
[----:B------:R-:W-:Y:S02]  /*d370*/  I2FP.F32.U32 R5, R104 ;  /* 0x0000006800057245 */ /* 0x000fe40000201000 */
[----:B------:R-:W-:Y:S02]  /*d380*/  ISETP.NE.AND P2, PT, R13, RZ, PT ;  /* 0x000000ff0d00720c */ /* 0x000fe40003f45270 */
[----:B------:R-:W-:Y:S01]  /*d390*/  ISETP.NE.AND P1, PT, R4, RZ, PT ;  /* 0x000000ff0400720c */ /* 0x000fe20003f25270 */
[----:B------:R-:W-:Y:S01]  /*d3a0*/  FFMA.FTZ R14, R191, R5, R14 ;  /* 0x00000005bf0e7223 */ /* 0x000fe2000001000e */
[----:B------:R-:W-:Y:S02]  /*d3b0*/  FSEL R173, R173, -INF , !P5 ;  /* 0xff800000adad7808 */ /* 0x000fe40006800000 */
[----:B------:R-:W-:-:S02]  /*d3c0*/  LOP3.LUT R10, R92, 0x71, R57, 0xfe, !PT ;  /* 0x000000715c0a7812 */ /* 0x000fc400078efe39 */
[C-C-:B------:R-:W-:Y:S02]  /*d3d0*/  LOP3.LUT R22, R92.reuse, 0x79, R57.reuse, 0xfe, !PT ;  /* 0x000000795c167812 */ /* 0x140fe400078efe39 */
[--C-:B------:R-:W-:Y:S02]  /*d3e0*/  LOP3.LUT R4, R92, 0x81, R57.reuse, 0xfe, !PT ;  /* 0x000000815c047812 */ /* 0x100fe400078efe39 */
[----:B------:R-:W-:Y:S02]  /*d3f0*/  ISETP.NE.AND P5, PT, R58, 0x1, PT ;  /* 0x000000013a00780c */ /* 0x000fe40003fa5270 */
[C-C-:B------:R-:W-:Y:S02]  /*d400*/  LOP3.LUT R26, R92.reuse, 0x78, R57.reuse, 0xfe, !PT ;  /* 0x000000785c1a7812 */ /* 0x140fe400078efe39 */
[----:B------:R-:W-:Y:S02]  /*d410*/  LOP3.LUT R18, R92, 0x80, R57, 0xfe, !PT ;  /* 0x000000805c127812 */ /* 0x000fe400078efe39 */
[----:B------:R-:W-:-:S02]  /*d420*/  FSEL R161, R23, -INF , !P0 ;  /* 0xff80000017a17808 */ /* 0x000fc40004000000 */
[----:B------:R-:W-:Y:S02]  /*d430*/  FSEL R181, R19, -INF , !P2 ;  /* 0xff80000013b57808 */ /* 0x000fe40005000000 */
[-C--:B------:R-:W-:Y:S02]  /*d440*/  ISETP.GE.AND P4, PT, R10, R193.reuse, PT ;  /* 0x000000c10a00720c */ /* 0x080fe40003f86270 */
[-C--:B------:R-:W-:Y:S02]  /*d450*/  ISETP.GE.AND P2, PT, R22, R193.reuse, PT ;  /* 0x000000c11600720c */ /* 0x080fe40003f46270 */
[----:B------:R-:W-:Y:S02]  /*d460*/  ISETP.GE.AND P0, PT, R4, R193, PT ;  /* 0x000000c10400720c */ /* 0x000fe40003f06270 */
[----:B------:R-:W-:Y:S02]  /*d470*/  I2FP.F32.U32 R10, R10 ;  /* 0x0000000a000a7245 */ /* 0x000fe40000201000 */
[----:B------:R-:W-:-:S02]  /*d480*/  I2FP.F32.U32 R5, R26 ;  /* 0x0000001a00057245 */ /* 0x000fc40000201000 */
[----:B------:R-:W-:Y:S01]  /*d490*/  I2FP.F32.U32 R22, R22 ;  /* 0x0000001600167245 */ /* 0x000fe20000201000 */
[C---:B------:R-:W-:Y:S01]  /*d4a0*/  FFMA.FTZ R10, R191.reuse, R10, R11 ;  /* 0x0000000abf0a7223 */ /* 0x040fe2000001000b */
[----:B------:R-:W-:Y:S01]  /*d4b0*/  I2FP.F32.U32 R9, R18 ;  /* 0x0000001200097245 */ /* 0x000fe20000201000 */
[C---:B------:R-:W-:Y:S01]  /*d4c0*/  FFMA.FTZ R5, R191.reuse, R5, R6 ;  /* 0x00000005bf057223 */ /* 0x040fe20000010006 */
[----:B------:R-:W-:Y:S01]  /*d4d0*/  I2FP.F32.U32 R4, R4 ;  /* 0x0000000400047245 */ /* 0x000fe20000201000 */
[----:B------:R-:W-:Y:S01]  /*d4e0*/  FFMA.FTZ R7, R191, R22, R7 ;  /* 0x00000016bf077223 */ /* 0x000fe20000010007 */
[----:B------:R-:W-:Y:S01]  /*d4f0*/  FSEL R165, R165, -INF , !P3 ;  /* 0xff800000a5a57808 */ /* 0x000fe20005800000 */
[C---:B------:R-:W-:Y:S01]  /*d500*/  FFMA.FTZ R9, R191.reuse, R9, R146 ;  /* 0x00000009bf097223 */ /* 0x040fe20000010092 */
[----:B------:R-:W-:Y:S01]  /*d510*/  FSEL R167, R14, -INF , !P1 ;  /* 0xff8000000ea77808 */ /* 0x000fe20004800000 */
[----:B------:R-:W-:Y:S01]  /*d520*/  FFMA.FTZ R4, R191, R4, R147 ;  /* 0x00000004bf047223 */ /* 0x000fe20000010093 */
[----:B------:R-:W-:-:S02]  /*d530*/  ISETP.GE.AND P3, PT, R26, R193, PT ;  /* 0x000000c11a00720c */ /* 0x000fc40003f66270 */
[----:B------:R-:W-:Y:S02]  /*d540*/  ISETP.GE.AND P1, PT, R18, R193, PT ;  /* 0x000000c11200720c */ /* 0x000fe40003f26270 */
[----:B------:R-:W-:Y:S02]  /*d550*/  FSEL R163, R15, -INF , !P6 ;  /* 0xff8000000fa37808 */ /* 0x000fe40007000000 */
[----:B------:R-:W-:Y:S02]  /*d560*/  FSEL R179, R10, -INF , !P4 ;  /* 0xff8000000ab37808 */ /* 0x000fe40006000000 */
[----:B------:R-:W-:Y:S02]  /*d570*/  FSEL R175, R5, -INF , !P3 ;  /* 0xff80000005af7808 */ /* 0x000fe40005800000 */
[----:B------:R-:W-:Y:S02]  /*d580*/  FSEL R177, R7, -INF , !P2 ;  /* 0xff80000007b17808 */ /* 0x000fe40005000000 */
[----:B------:R-:W-:-:S02]  /*d590*/  FSEL R171, R9, -INF , !P1 ;  /* 0xff80000009ab7808 */ /* 0x000fc40004800000 */
[----:B------:R-:W-:Y:S01]  /*d5a0*/  FSEL R169, R4, -INF , !P0 ;  /* 0xff80000004a97808 */ /* 0x000fe20004000000 */
[----:B------:R-:W-:Y:S06]  /*d5b0*/  @!P5 BRA `(.L_x_1882) ;  /* 0x000000080014d947 */ /* 0x000fec0003800000 */
        /* <DEDUP_REMOVED lines=13> */
.L_x_1883:
        /* <DEDUP_REMOVED lines=33> */
[----:B------:R-:W-:Y:S01]  /*d8a0*/  LOP3.LUT R9, RZ, R7, RZ, 0x33, !PT ;  /* 0x00000007ff097212 */ /* 0x000fe200078e33ff */
[----:B------:R-:W1:Y:S02]  /*d8b0*/  LDC.64 R4, c[0x0][0x3b8] ;  /* 0x0000ee00ff047b82 */ /* 0x000e640000000a00 */
        /* <DEDUP_REMOVED lines=25> */
.L_x_1884:
        /* <DEDUP_REMOVED lines=11> */
[----:B------:R-:W-:Y:S01]  /*db00*/  @!PT LDS RZ, [RZ] ;  /* 0x00000000fffff984 */ /* 0x000fe20000000800 */
[----:B------:R-:W-:Y:S01]  /*db10*/  @!PT LDS RZ, [RZ] ;  /* 0x00000000fffff984 */ /* 0x000fe20000000800 */
[----:B------:R-:W-:Y:S01]  /*db20*/  @!PT LDS RZ, [RZ] ;  /* 0x00000000fffff984 */ /* 0x000fe20000000800 */
[----:B------:R1:W-:Y:S01]  /*db30*/  @!P0 LDGSTS.E.BYPASS.LTC128B.128 [R225+0x1000], desc[UR6][R214.64] ;  /* 0x01000000d6e18fae */ /* 0x0003e2000b981a06 */
[--C-:B------:R-:W-:Y:S01]  /*db40*/  IMAD.X R27, R11, 0x1, R6.reuse, P1 ;  /* 0x000000010b1b7824 */ /* 0x100fe200008e0606 */
[-C--:B------:R-:W-:Y:S02]  /*db50*/  IADD3 R18, P1, PT, R22, R7.reuse, RZ ;  /* 0x0000000716127210 */ /* 0x080fe40007f3e0ff */
[----:B------:R1:W-:Y:S01]  /*db60*/  @P0 STS.128 [R225+0x1000], RZ ;  /* 0x001000ffe1000388 */ /* 0x0003e20000000c00 */
[--C-:B------:R-:W-:Y:S01]  /*db70*/  IMAD.X R23, R27, 0x1, R6.reuse, P2 ;  /* 0x000000011b177824 */ /* 0x100fe200010e0606 */
[-C--:B------:R-:W-:Y:S02]  /*db80*/  IADD3 R4, P2, PT, R18, R7.reuse, RZ ;  /* 0x0000000712047210 */ /* 0x080fe40007f5e0ff */
[----:B------:R-:W-:Y:S01]  /*db90*/  @!PT LDS RZ, [RZ] ;  /* 0x00000000fffff984 */ /* 0x000fe20000000800 */
[----:B------:R-:W-:Y:S01]  /*dba0*/  @!PT LDS RZ, [RZ] ;  /* 0x00000000fffff984 */ /* 0x000fe20000000800 */
[----:B------:R-:W-:Y:S01]  /*dbb0*/  @!PT LDS RZ, [RZ] ;  /* 0x00000000fffff984 */ /* 0x000fe20000000800 */
[----:B------:R1:W-:Y:S01]  /*dbc0*/  @!P0 LDGSTS.E.BYPASS.LTC128B.128 [R225+0x1800], desc[UR6][R14.64] ;  /* 0x018000000ee18fae */ /* 0x0003e2000b981a06 */
[----:B------:R-:W-:Y:S01]  /*dbd0*/  IMAD.X R19, R23, 0x1, R6, P1 ;  /* 0x0000000117137824 */ /* 0x000fe200008e0606 */
[----:B------:R-:W-:-:S02]  /*dbe0*/  @!P0 IADD3 R102, P1, PT, R4, R7, RZ ;  /* 0x0000000704668210 */ /* 0x000fc40007f3e0ff */
[----:B------:R1:W-:Y:S01]  /*dbf0*/  @P0 STS.128 [R225+0x1800], RZ ;  /* 0x001800ffe1000388 */ /* 0x0003e20000000c00 */
[----:B------:R-:W-:-:S03]  /*dc00*/  IMAD.X R5, R19, 0x1, R6, P2 ;  /* 0x0000000113057824 */ /* 0x000fc600010e0606 */
[----:B------:R-:W-:Y:S01]  /*dc10*/  @!PT LDS RZ, [RZ] ;  /* 0x00000000fffff984 */ /* 0x000fe20000000800 */
[----:B------:R-:W-:Y:S01]  /*dc20*/  @!PT LDS RZ, [RZ] ;  /* 0x00000000fffff984 */ /* 0x000fe20000000800 */
[----:B------:R-:W-:Y:S01]  /*dc30*/  @!PT LDS RZ, [RZ] ;  /* 0x00000000fffff984 */ /* 0x000fe20000000800 */
[----:B------:R1:W-:Y:S01]  /*dc40*/  @!P0 LDGSTS.E.BYPASS.LTC128B.128 [R225+0x2000], desc[UR6][R10.64] ;  /* 0x020000000ae18fae */ /* 0x0003e2000b981a06 */
[----:B------:R-:W-:-:S03]  /*dc50*/  @!P0 IMAD.X R103, R5, 0x1, R6, P1 ;  /* 0x0000000105678824 */ /* 0x000fc600008e0606 */
        /* <DEDUP_REMOVED lines=27> */
.L_x_1882:
[----:B-1----:R-:W-:Y:S01]  /*de10*/  FMNMX3.FTZ R5, R74, R88, R76, !PT ;  /* 0x000000584a057276 */ /* 0x002fe2000781004c */
[----:B------:R-:W1:Y:S01]  /*de20*/  LDCU UR4, c[0x0][0x45c] ;  /* 0x00008b80ff0477ac */ /* 0x000e620008000800 */
[----:B------:R-:W-:Y:S02]  /*de30*/  IADD3 R223, PT, PT, R67, R64, RZ ;  /* 0x0000004043df7210 */ /* 0x000fe40007ffe0ff */
[----:B------:R-:W-:Y:S02]  /*de40*/  FMNMX3.FTZ R5, R5, R154, R94, !PT ;  /* 0x0000009a05057276 */ /* 0x000fe4000781005e */
[----:B------:R-:W-:Y:S02]  /*de50*/  LEA R223, R223, UR5, 0x1 ;  /* 0x00000005dfdf7c11 */ /* 0x000fe4000f8e08ff */
[----:B------:R-:W-:Y:S02]  /*de60*/  FMNMX3.FTZ R5, R5, R90, R166, !PT ;  /* 0x0000005a05057276 */ /* 0x000fe400078100a6 */
[----:B------:R-:W-:-:S02]  /*de70*/  IADD3 R66, PT, PT, R66, R223, RZ ;  /* 0x000000df42427210 */ /* 0x000fc40007ffe0ff */
[----:B------:R-:W-:Y:S02]  /*de80*/  FMNMX3.FTZ R5, R5, R160, R156, !PT ;  /* 0x000000a005057276 */ /* 0x000fe4000781009c */
[----:B------:R-:W-:Y:S02]  /*de90*/  MOV R228, 0xffffffff ;  /* 0xffffffff00e47802 */ /* 0x000fe40000000f00 */
        /* <DEDUP_REMOVED lines=29> */
[----:B--2---:R-:W-:Y:S02]  /*e070*/  FMNMX.FTZ R5, R4, R5, !PT ;  /* 0x0000000504057209 */ /* 0x004fe40007810000 */
[----:B------:R-:W-:-:S03]  /*e080*/  FMNMX3.FTZ R4, R231, R233, R229, !PT ;  /* 0x000000e9e7047276 */ /* 0x000fc600078100e5 */
[----:B------:R-:W2:Y:S01]  /*e090*/  SHFL.BFLY PT, R134, R5, 0x1, 0x1f ;  /* 0x0c201f0005867f89 */ /* 0x000ea200000e0000 */
[----:B------:R-:W-:-:S04]  /*e0a0*/  FMNMX3.FTZ R4, R4, R235, R227, !PT ;  /* 0x000000eb04047276 */ /* 0x000fc800078100e3 */
[----:B------:R-:W-:-:S04]  /*e0b0*/  FMNMX3.FTZ R4, R4, R211, R209, !PT ;  /* 0x000000d304047276 */ /* 0x000fc800078100d1 */
[----:B------:R-:W-:-:S04]  /*e0c0*/  FMNMX3.FTZ R4, R4, R207, R199, !PT ;  /* 0x000000cf04047276 */ /* 0x000fc800078100c7 */
[----:B------:R-:W-:-:S04]  /*e0d0*/  FMNMX3.FTZ R4, R4, R195, R187, !PT ;  /* 0x000000c304047276 */ /* 0x000fc800078100bb */
[----:B------:R-:W-:-:S04]  /*e0e0*/  FMNMX3.FTZ R4, R4, R159, R151, !PT ;  /* 0x0000009f04047276 */ /* 0x000fc80007810097 */
[----:B------:R-:W-:Y:S02]  /*e0f0*/  FMNMX3.FTZ R4, R4, R157, R149, !PT ;  /* 0x0000009d04047276 */ /* 0x000fe40007810095 */
[----:B--2---:R-:W-:Y:S02]  /*e100*/  FMNMX.FTZ R134, R5, R134, !PT ;  /* 0x0000008605867209 */ /* 0x004fe40007810000 */
[----:B------:R-:W-:Y:S02]  /*e110*/  FMNMX3.FTZ R4, R4, R155, R153, !PT ;  /* 0x0000009b04047276 */ /* 0x000fe40007810099 */
[C---:B------:R-:W-:Y:S01]  /*e120*/  FSETP.NEU.FTZ.AND P0, PT, R134.reuse, -INF , PT ;  /* 0xff8000008600780b */ /* 0x040fe20003f1d000 */
[----:B-1----:R-:W-:Y:S01]  /*e130*/  FMUL.FTZ R105, R134, UR4 ;  /* 0x0000000486697c20 */ /* 0x002fe20008410000 */
[----:B------:R-:W-:-:S04]  /*e140*/  FMNMX3.FTZ R4, R4, R205, R203, !PT ;  /* 0x000000cd04047276 */ /* 0x000fc800078100cb */
[----:B------:R-:W-:Y:S02]  /*e150*/  FMNMX3.FTZ R4, R4, R201, R197, !PT ;  /* 0x000000c904047276 */ /* 0x000fe400078100c5 */
[----:B------:R-:W-:Y:S02]  /*e160*/  FSEL R105, R105, RZ, P0 ;  /* 0x000000ff69697208 */ /* 0x000fe40000000000 */
[----:B------:R-:W-:-:S03]  /*e170*/  FMNMX3.FTZ R4, R4, R185, R183, !PT ;  /* 0x000000b904047276 */ /* 0x000fc600078100b7 */
[----:B------:R-:W-:Y:S01]  /*e180*/  FFMA.FTZ R97, R12, UR4, -R105 ;  /* 0x000000040c617c23 */ /* 0x000fe20008010869 */
[----:B------:R-:W-:Y:S01]  /*e190*/  FMNMX3.FTZ R4, R4, R161, R165, !PT ;  /* 0x000000a104047276 */ /* 0x000fe200078100a5 */
[----:B------:R-:W-:Y:S01]  /*e1a0*/  LDSM.16.MT88.4 R12, [R66+0x5000] ;  /* 0x00500000420c783b */ /* 0x000fe20000004200 */
        /* <DEDUP_REMOVED lines=16> */
[----:B------:R-:W-:Y:S01]  /*e2b0*/  FFMA.FTZ R85, R136, UR4, -R105 ;  /* 0x0000000488557c23 */ /* 0x000fe20008010869 */
[----:B------:R-:W-:Y:S01]  /*e2c0*/  LDSM.16.MT88.4 R16, [R66+0x5400] ;  /* 0x005400004210783b */ /* 0x000fe20000004200 */
        /* <DEDUP_REMOVED lines=13> */
[----:B------:R-:W2:Y:S01]  /*e3a0*/  MUFU.EX2 R135, R135 ;  /* 0x0000008700877308 */ /* 0x000ea20000000800 */
[----:B-1----:R-:W-:Y:S01]  /*e3b0*/  F2FP.BF16.F32.PACK_AB R20, R147, R148 ;  /* 0x000000949314723e */ /* 0x002fe200000010ff */
[----:B------:R-:W-:Y:S01]  /*e3c0*/  FFMA.FTZ R103, R28, UR4, -R105 ;  /* 0x000000041c677c23 */ /* 0x000fe20008010869 */
[----:B------:R-:W-:Y:S01]  /*e3d0*/  FMNMX3.FTZ R4, R4, R36, R41, !PT ;  /* 0x0000002404047276 */ /* 0x000fe20007810029 */
[--C-:B------:R-:W-:Y:S01]  /*e3e0*/  FFMA.FTZ R88, R30, UR4, -R105.reuse ;  /* 0x000000041e587c23 */ /* 0x100fe20008010869 */
[--C-:B------:R-:W-:Y:S01]  /*e3f0*/  FFMA.FTZ R102, R24, UR4, -R105.reuse ;  /* 0x0000000418667c23 */ /* 0x100fe20008010869 */
[----:B------:R-:W-:Y:S01]  /*e400*/  LDSM.16.MT88.4 R28, [R223+0x5800] ;  /* 0x00580000df1c783b */ /* 0x000fe20000004200 */
        /* <DEDUP_REMOVED lines=40> */
[----:B------:R-:W-:Y:S01]  /*e690*/  FMNMX.FTZ R5, R71, R4, !PT ;  /* 0x0000000447057209 */ /* 0x000fe20007810000 */
[----:B------:R-:W-:Y:S01]  /*e6a0*/  MUFU.EX2 R117, R117 ;  /* 0x0000007500757308 */ /* 0x000fe20000000800 */
[--C-:B------:R-:W-:Y:S01]  /*e6b0*/  FFMA.FTZ R75, R174, UR4, -R105.reuse ;  /* 0x00000004ae4b7c23 */ /* 0x100fe20008010869 */
[----:B------:R-:W-:Y:S01]  /*e6c0*/  FFMA.FTZ R87, R72, UR4, -R105 ;  /* 0x0000000448577c23 */ /* 0x000fe20008010869 */
[----:B------:R-:W-:Y:S01]  /*e6d0*/  FADD.FTZ R147, R148, R147 ;  /* 0x0000009394937221 */ /* 0x000fe20000010000 */
[----:B------:R-:W1:Y:S01]  /*e6e0*/  SHFL.BFLY PT, R4, R5, 0x2, 0x1f ;  /* 0x0c401f0005047f89 */ /* 0x000e6200000e0000 */
        /* <DEDUP_REMOVED lines=23> */
[----:B------:R-:W-:Y:S02]  /*e860*/  FMUL.FTZ R4, R133, UR4 ;  /* 0x0000000485047c20 */ /* 0x000fe40008410000 */
[----:B------:R-:W-:Y:S03]  /*e870*/  MUFU.EX2 R107, R107 ;  /* 0x0000006b006b7308 */ /* 0x000fe60000000800 */
[----:B------:R-:W-:Y:S02]  /*e880*/  FSEL R64, R4, RZ, P0 ;  /* 0x000000ff04407208 */ /* 0x000fe40000000000 */
[----:B------:R-:W1:Y:S03]  /*e890*/  LDSM.16.MT88.4 R4, [R223+0x5000] ;  /* 0x00500000df04783b */ /* 0x000e660000004200 */
        /* <DEDUP_REMOVED lines=44> */
[----:B------:R-:W-:Y:S01]  /*eb60*/  FFMA.FTZ R65, R142, UR4, -R105 ;  /* 0x000000048e417c23 */ /* 0x000fe20008010869 */
[--C-:B------:R-:W-:Y:S01]  /*eb70*/  FFMA.FTZ R142, R139, UR4, -R64.reuse ;  /* 0x000000048b8e7c23 */ /* 0x100fe20008010840 */
[----:B------:R-:W2:Y:S01]  /*eb80*/  MUFU.EX2 R127, R127 ;  /* 0x0000007f007f7308 */ /* 0x000ea20000000800 */
[----:B---3--:R-:W-:Y:S01]  /*eb90*/  F2FP.BF16.F32.PACK_AB R23, R140, R143 ;  /* 0x0000008f8c17723e */ /* 0x008fe200000010ff */
[--C-:B------:R-:W-:Y:S01]  /*eba0*/  FFMA.FTZ R137, R137, UR4, -R64.reuse ;  /* 0x0000000489897c23 */ /* 0x100fe20008010840 */
[--C-:B------:R-:W-:Y:S01]  /*ebb0*/  FFMA.FTZ R132, R132, UR4, -R64.reuse ;  /* 0x0000000484847c23 */ /* 0x100fe20008010840 */
[--C-:B------:R-:W-:Y:S01]  /*ebc0*/  FFMA.FTZ R129, R129, UR4, -R64.reuse ;  /* 0x0000000481817c23 */ /* 0x100fe20008010840 */
[----:B------:R-:W-:Y:S01]  /*ebd0*/  FADD.FTZ R146, R146, R145 ;  /* 0x0000009192927221 */ /* 0x000fe20000010000 */
        /* <DEDUP_REMOVED lines=15> */
[----:B------:R-:W-:Y:S03]  /*ecd0*/  LDSM.16.MT88.4 R204, [R223+0x8c00] ;  /* 0x008c0000dfcc783b */ /* 0x000fe60000004200 */
[----:B------:R-:W-:Y:S01]  /*ece0*/  MUFU.EX2 R128, R128 ;  /* 0x0000008000807308 */ /* 0x000fe20000000800 */
[C---:B------:R-:W-:Y:S01]  /*ecf0*/  HMMA.16816.F32.BF16 R24, R20.reuse, R12, RZ ;  /* 0x0000000c1418723c */ /* 0x040fe200000418ff */
[C---:B------:R-:W-:Y:S01]  /*ed00*/  F2FP.BF16.F32.PACK_AB R12, R130.reuse, R131 ;  /* 0x00000083820c723e */ /* 0x040fe200000010ff */
[----:B------:R-:W-:Y:S01]  /*ed10*/  FADD.FTZ R131, R131, R144 ;  /* 0x0000009083837221 */ /* 0x000fe20000010000 */
[----:B--2---:R-:W-:Y:S01]  /*ed20*/  F2FP.BF16.F32.PACK_AB R13, R127, R136 ;  /* 0x000000887f0d723e */ /* 0x004fe200000010ff */
[----:B------:R-:W-:Y:S02]  /*ed30*/  LDSM.16.MT88.4 R196, [R66+0x8c00] ;  /* 0x008c000042c4783b */ /* 0x000fe40000004200 */
[----:B------:R-:W-:Y:S01]  /*ed40*/  FADD.FTZ R130, R130, R131 ;  /* 0x0000008382827221 */ /* 0x000fe20000010000 */
        /* <DEDUP_REMOVED lines=54> */
[----:B-1----:R-:W-:Y:S01]  /*f0b0*/  HMMA.16816.F32.BF16 R24, R12, R16, R24 ;  /* 0x000000100c18723c */ /* 0x002fe20000041818 */
[----:B------:R-:W-:-:S03]  /*f0c0*/  F2FP.BF16.F32.PACK_AB R16, R101, R102 ;  /* 0x000000666510723e */ /* 0x000fc600000010ff */
[----:B------:R-:W1:Y:S04]  /*f0d0*/  MUFU.EX2 R159, R159 ;  /* 0x0000009f009f7308 */ /* 0x000e680000000800 */
[----:B------:R-:W-:Y:S01]  /*f0e0*/  HMMA.16816.F32.BF16 R20, R12, R18, R20 ;  /* 0x000000120c14723c */ /* 0x000fe20000041814 */
[----:B------:R-:W5:Y:S01]  /*f0f0*/  LDSM.16.MT88.4 R12, [R223+0x6800] ;  /* 0x00680000df0c783b */ /* 0x000f620000004200 */
[----:B---3--:R-:W-:Y:S02]  /*f100*/  F2FP.BF16.F32.PACK_AB R18, R99, R100 ;  /* 0x000000646312723e */ /* 0x008fe400000010ff */
        /* <DEDUP_REMOVED lines=11> */
[C---:B----4-:R-:W-:Y:S01]  /*f1c0*/  HMMA.16816.F32.BF16 R24, R16.reuse, R32, R24 ;  /* 0x000000201018723c */ /* 0x050fe20000041818 */
[----:B-1----:R-:W-:Y:S01]  /*f1d0*/  F2FP.BF16.F32.PACK_AB R32, R97, R98 ;  /* 0x000000626120723e */ /* 0x002fe200000010ff */
[----:B------:R-:W-:Y:S06]  /*f1e0*/  MUFU.EX2 R165, R165 ;  /* 0x000000a500a57308 */ /* 0x000fec0000000800 */
[----:B------:R-:W-:Y:S01]  /*f1f0*/  HMMA.16816.F32.BF16 R20, R16, R34, R20 ;  /* 0x000000221014723c */ /* 0x000fe20000041814 */
[----:B------:R-:W1:Y:S01]  /*f200*/  LDSM.16.MT88.4 R16, [R223+0x6c00] ;  /* 0x006c0000df10783b */ /* 0x000e620000004200 */
[----:B------:R-:W4:Y:S01]  /*f210*/  MUFU.EX2 R164, R164 ;  /* 0x000000a400a47308 */ /* 0x000f220000000800 */
[----:B---3--:R-:W-:-:S07]  /*f220*/  F2FP.BF16.F32.PACK_AB R34, R95, R96 ;  /* 0x000000605f22723e */ /* 0x008fce00000010ff */
[----:B------:R-:W-:Y:S08]  /*f230*/  MUFU.EX2 R166, R166 ;  /* 0x000000a600a67308 */ /* 0x000ff00000000800 */
[----:B------:R-:W3:Y:S01]  /*f240*/  MUFU.EX2 R167, R167 ;  /* 0x000000a700a77308 */ /* 0x000ee20000000800 */
[----:B----4-:R-:W-:-:S07]  /*f250*/  F2FP.BF16.F32.PACK_AB R33, R164, R165 ;  /* 0x000000a5a421723e */ /* 0x010fce00000010ff */
[----:B------:R-:W-:Y:S08]  /*f260*/  MUFU.EX2 R94, R94 ;  /* 0x0000005e005e7308 */ /* 0x000ff00000000800 */
[----:B------:R-:W4:Y:S01]  /*f270*/  MUFU.EX2 R93, R93 ;  /* 0x0000005d005d7308 */ /* 0x000f220000000800 */
[----:B---3--:R-:W-:-:S07]  /*f280*/  F2FP.BF16.F32.PACK_AB R35, R167, R166 ;  /* 0x000000a6a723723e */ /* 0x008fce00000010ff */
[C---:B-----5:R-:W-:Y:S01]  /*f290*/  HMMA.16816.F32.BF16 R8, R32.reuse, R12, R8 ;  /* 0x0000000c2008723c */ /* 0x060fe20000041808 */
[----:B------:R-:W-:Y:S07]  /*f2a0*/  MUFU.EX2 R91, R91 ;  /* 0x0000005b005b7308 */ /* 0x000fee0000000800 */
[C---:B------:R-:W-:Y:S01]  /*f2b0*/  HMMA.16816.F32.BF16 R4, R32.reuse, R14, R4 ;  /* 0x0000000e2004723c */ /* 0x040fe20000041804 */
[----:B------:R-:W3:Y:S01]  /*f2c0*/  LDSM.16.MT88.4 R12, [R66+0x6c00] ;  /* 0x006c0000420c783b */ /* 0x000ee20000004200 */
[----:B------:R-:W5:Y:S06]  /*f2d0*/  MUFU.EX2 R90, R90 ;  /* 0x0000005a005a7308 */ /* 0x000f6c0000000800 */
[C---:B--2---:R-:W-:Y:S02]  /*f2e0*/  HMMA.16816.F32.BF16 R24, R32.reuse, R28, R24 ;  /* 0x0000001c2018723c */ /* 0x044fe40000041818 */
[----:B------:R-:W-:Y:S06]  /*f2f0*/  MUFU.EX2 R173, R173 ;  /* 0x000000ad00ad7308 */ /* 0x000fec0000000800 */
[----:B------:R-:W-:Y:S01]  /*f300*/  HMMA.16816.F32.BF16 R28, R32, R30, R20 ;  /* 0x0000001e201c723c */ /* 0x000fe20000041814 */
[----:B------:R-:W2:Y:S01]  /*f310*/  LDSM.16.MT88.4 R20, [R223+0x7000] ;  /* 0x00700000df14783b */ /* 0x000ea20000004200 */
        /* <DEDUP_REMOVED lines=15> */
[C---:B---3--:R-:W-:Y:S07]  /*f410*/  HMMA.16816.F32.BF16 R24, R32.reuse, R12, R24 ;  /* 0x0000000c2018723c */ /* 0x048fee0000041818 */
[----:B------:R-:W3:Y:S01]  /*f420*/  MUFU.EX2 R169, R169 ;  /* 0x000000a900a97308 */ /* 0x000ee20000000800 */
[----:B------:R-:W-:Y:S01]  /*f430*/  HMMA.16816.F32.BF16 R28, R32, R14, R28 ;  /* 0x0000000e201c723c */ /* 0x000fe2000004181c */
[----:B------:R-:W5:Y:S01]  /*f440*/  LDSM.16.MT88.4 R12, [R223+0x7400] ;  /* 0x00740000df0c783b */ /* 0x000f620000004200 */
[----:B-1----:R-:W-:-:S02]  /*f450*/  F2FP.BF16.F32.PACK_AB R32, R88, R89 ;  /* 0x000000595820723e */ /* 0x002fc400000010ff */
[----:B----4-:R-:W-:-:S03]  /*f460*/  F2FP.BF16.F32.PACK_AB R34, R86, R87 ;  /* 0x000000575622723e */ /* 0x010fc600000010ff */
        /* <DEDUP_REMOVED lines=11> */
[C---:B-----5:R-:W-:Y:S02]  /*f520*/  HMMA.16816.F32.BF16 R24, R32.reuse, R16, R24 ;  /* 0x000000102018723c */ /* 0x060fe40000041818 */
[----:B------:R-:W-:Y:S06]  /*f530*/  MUFU.EX2 R142, R142 ;  /* 0x0000008e008e7308 */ /* 0x000fec0000000800 */
[----:B------:R-:W-:Y:S01]  /*f540*/  HMMA.16816.F32.BF16 R28, R32, R18, R28 ;  /* 0x00000012201c723c */ /* 0x000fe2000004181c */
[----:B---3--:R-:W-:Y:S01]  /*f550*/  F2FP.BF16.F32.PACK_AB R32, R84, R85 ;  /* 0x000000555420723e */ /* 0x008fe200000010ff */
[----:B------:R-:W3:Y:S01]  /*f560*/  MUFU.EX2 R137, R137 ;  /* 0x0000008900897308 */ /* 0x000ee20000000800 */
[----:B--2---:R-:W-:Y:S01]  /*f570*/  F2FP.BF16.F32.PACK_AB R34, R82, R83 ;  /* 0x000000535222723e */ /* 0x004fe200000010ff */
[----:B------:R-:W2:Y:S06]  /*f580*/  LDSM.16.MT88.4 R16, [R223+0x7800] ;  /* 0x00780000df10783b */ /* 0x000eac0000004200 */
[----:B------:R-:W-:Y:S08]  /*f590*/  MUFU.EX2 R132, R132 ;  /* 0x0000008400847308 */ /* 0x000ff00000000800 */
[----:B------:R-:W4:Y:S01]  /*f5a0*/  MUFU.EX2 R129, R129 ;  /* 0x0000008100817308 */ /* 0x000f220000000800 */
[----:B---3--:R-:W-:-:S07]  /*f5b0*/  F2FP.BF16.F32.PACK_AB R33, R137, R142 ;  /* 0x0000008e8921723e */ /* 0x008fce00000010ff */
[----:B------:R-:W-:Y:S08]  /*f5c0*/  MUFU.EX2 R81, R81 ;  /* 0x0000005100517308 */ /* 0x000ff00000000800 */
[----:B------:R-:W3:Y:S01]  /*f5d0*/  MUFU.EX2 R80, R80 ;  /* 0x0000005000507308 */ /* 0x000ee20000000800 */
[----:B----4-:R-:W-:-:S07]  /*f5e0*/  F2FP.BF16.F32.PACK_AB R35, R129, R132 ;  /* 0x000000848123723e */ /* 0x010fce00000010ff */
[----:B------:R-:W-:Y:S01]  /*f5f0*/  HMMA.16816.F32.BF16 R8, R32, R12, R8 ;  /* 0x0000000c2008723c */ /* 0x000fe20000041808 */
[----:B------:R-:W-:Y:S01]  /*f600*/  FADD.FTZ R13, R143, R146 ;  /* 0x000000928f0d7221 */ /* 0x000fe20000010000 */
[----:B------:R-:W-:Y:S03]  /*f610*/  MUFU.EX2 R79, R79 ;  /* 0x0000004f004f7308 */ /* 0x000fe60000000800 */
[----:B------:R-:W-:-:S03]  /*f620*/  FADD.FTZ R13, R140, R13 ;  /* 0x0000000d8c0d7221 */ /* 0x000fc60000010000 */
[C---:B-1----:R-:W-:Y:S01]  /*f630*/  HMMA.16816.F32.BF16 R24, R32.reuse, R20, R24 ;  /* 0x000000142018723c */ /* 0x042fe20000041818 */
[----:B------:R-:W-:Y:S01]  /*f640*/  FADD.FTZ R136, R136, R13 ;  /* 0x0000000d88887221 */ /* 0x000fe20000010000 */
[----:B------:R-:W-:Y:S01]  /*f650*/  FADD.FTZ R21, R121, R130 ;  /* 0x0000008279157221 */ /* 0x000fe20000010000 */
[----:B------:R-:W1:Y:S02]  /*f660*/  MUFU.EX2 R78, R78 ;  /* 0x0000004e004e7308 */ /* 0x000e640000000800 */
        /* <DEDUP_REMOVED lines=10> */
[----:B------:R-:W5:Y:S01]  /*f710*/  LDSM.16.MT88.4 R20, [R223+0x7c00] ;  /* 0x007c0000df14783b */ /* 0x000f620000004200 */
[----:B------:R-:W2:Y:S01]  /*f720*/  MUFU.EX2 R36, R36 ;  /* 0x0000002400247308 */ /* 0x000ea20000000800 */
[----:B------:R-:W-:Y:S01]  /*f730*/  FADD.FTZ R117, R117, R118 ;  /* 0x0000007675757221 */ /* 0x000fe20000010000 */
[----:B------:R-:W-:Y:S01]  /*f740*/  FADD.FTZ R128, R119, R128 ;  /* 0x0000008077807221 */ /* 0x000fe20000010000 */
[----:B---3--:R-:W-:Y:S02]  /*f750*/  F2FP.BF16.F32.PACK_AB R32, R80, R81 ;  /* 0x000000515020723e */ /* 0x008fe400000010ff */
[----:B------:R-:W-:Y:S01]  /*f760*/  FADD.FTZ R116, R116, R117 ;  /* 0x0000007574747221 */ /* 0x000fe20000010000 */
[----:B------:R-:W-:Y:S01]  /*f770*/  FADD.FTZ R123, R123, R128 ;  /* 0x000000807b7b7221 */ /* 0x000fe20000010000 */
[----:B-1----:R-:W-:Y:S01]  /*f780*/  F2FP.BF16.F32.PACK_AB R34, R78, R79 ;  /* 0x0000004f4e22723e */ /* 0x002fe200000010ff */
[----:B------:R-:W-:Y:S01]  /*f790*/  MUFU.EX2 R41, R41 ;  /* 0x0000002900297308 */ /* 0x000fe20000000800 */
[----:B------:R-:W-:Y:S01]  /*f7a0*/  FADD.FTZ R115, R115, R116 ;  /* 0x0000007473737221 */ /* 0x000fe20000010000 */
[----:B------:R-:W-:-:S03]  /*f7b0*/  FADD.FTZ R126, R126, R123 ;  /* 0x0000007b7e7e7221 */ /* 0x000fc60000010000 */
[----:B------:R-:W-:Y:S01]  /*f7c0*/  FADD.FTZ R114, R114, R115 ;  /* 0x0000007372727221 */ /* 0x000fe20000010000 */
[----:B------:R-:W-:Y:S02]  /*f7d0*/  FADD.FTZ R151, R151, R126 ;  /* 0x0000007e97977221 */ /* 0x000fe40000010000 */
[----:B------:R1:W3:Y:S01]  /*f7e0*/  MUFU.EX2 R140, R39 ;  /* 0x00000027008c7308 */ /* 0x0002e20000000800 */
        /* <DEDUP_REMOVED lines=11> */
[--C-:B-1----:R-:W-:Y:S01]  /*f8a0*/  FFMA.FTZ R39, R38, UR4, -R64.reuse ;  /* 0x0000000426277c23 */ /* 0x102fe20008010840 */
[--C-:B------:R-:W-:Y:S01]  /*f8b0*/  FFMA.FTZ R38, R43, UR4, -R64.reuse ;  /* 0x000000042b267c23 */ /* 0x100fe20008010840 */
[----:B------:R-:W-:Y:S01]  /*f8c0*/  FFMA.FTZ R43, R40, UR4, -R64 ;  /* 0x00000004282b7c23 */ /* 0x000fe20008010840 */
[----:B---3--:R-:W-:Y:S01]  /*f8d0*/  F2FP.BF16.F32.PACK_AB R35, R140, R41 ;  /* 0x000000298c23723e */ /* 0x008fe200000010ff */
[----:B------:R-:W-:Y:S01]  /*f8e0*/  FADD.FTZ R153, R153, R156 ;  /* 0x0000009c99997221 */ /* 0x000fe20000010000 */
[----:B------:R-:W-:Y:S01]  /*f8f0*/  FADD.FTZ R107, R107, R110 ;  /* 0x0000006e6b6b7221 */ /* 0x000fe20000010000 */
[--C-:B------:R-:W-:Y:S01]  /*f900*/  FFMA.FTZ R40, R47, UR4, -R64.reuse ;  /* 0x000000042f287c23 */ /* 0x100fe20008010840 */
[----:B------:R-:W-:Y:S01]  /*f910*/  MUFU.EX2 R75, R75 ;  /* 0x0000004b004b7308 */ /* 0x000fe20000000800 */
[----:B------:R-:W-:Y:S01]  /*f920*/  FADD.FTZ R154, R154, R153 ;  /* 0x000000999a9a7221 */ /* 0x000fe20000010000 */
[----:B------:R-:W-:Y:S01]  /*f930*/  FFMA.FTZ R47, R44, UR4, -R64 ;  /* 0x000000042c2f7c23 */ /* 0x000fe20008010840 */
[----:B------:R-:W-:Y:S01]  /*f940*/  HMMA.16816.F32.BF16 R8, R32, R16, R8 ;  /* 0x000000102008723c */ /* 0x000fe20000041808 */
[----:B------:R-:W-:Y:S01]  /*f950*/  FFMA.FTZ R44, R62, UR4, -R105 ;  /* 0x000000043e2c7c23 */ /* 0x000fe20008010869 */
[----:B------:R-:W-:-:S03]  /*f960*/  FADD.FTZ R155, R155, R154 ;  /* 0x0000009a9b9b7221 */ /* 0x000fc60000010000 */
[----:B------:R-:W1:Y:S01]  /*f970*/  MUFU.EX2 R74, R74 ;  /* 0x0000004a004a7308 */ /* 0x000e620000000800 */
[----:B------:R-:W-:Y:S02]  /*f980*/  FADD.FTZ R162, R162, R155 ;  /* 0x0000009ba2a27221 */ /* 0x000fe40000010000 */
[----:B------:R-:W-:Y:S01]  /*f990*/  HMMA.16816.F32.BF16 R4, R32, R18, R4 ;  /* 0x000000122004723c */ /* 0x000fe20000041804 */
[----:B------:R-:W3:Y:S01]  /*f9a0*/  LDSM.16.MT88.4 R16, [R66+0x7c00] ;  /* 0x007c00004210783b */ /* 0x000ee20000004200 */
[----:B------:R-:W-:-:S03]  /*f9b0*/  FADD.FTZ R159, R159, R162 ;  /* 0x000000a29f9f7221 */ /* 0x000fc60000010000 */
[----:B------:R-:W-:Y:S01]  /*f9c0*/  MUFU.EX2 R39, R39 ;  /* 0x0000002700277308 */ /* 0x000fe20000000800 */
[----:B------:R-:W-:Y:S02]  /*f9d0*/  FADD.FTZ R160, R160, R159 ;  /* 0x0000009fa0a07221 */ /* 0x000fe40000010000 */
[----:B----4-:R-:W-:Y:S01]  /*f9e0*/  HMMA.16816.F32.BF16 R24, R32, R12, R24 ;  /* 0x0000000c2018723c */ /* 0x010fe20000041818 */
[----:B--2---:R-:W-:Y:S01]  /*f9f0*/  F2FP.BF16.F32.PACK_AB R12, R76, R77 ;  /* 0x0000004d4c0c723e */ /* 0x004fe200000010ff */
[----:B------:R-:W-:-:S03]  /*fa00*/  FADD.FTZ R160, R161, R160 ;  /* 0x000000a0a1a07221 */ /* 0x000fc60000010000 */
[----:B------:R-:W2:Y:S03]  /*fa10*/  MUFU.EX2 R38, R38 ;  /* 0x0000002600267308 */ /* 0x000ea60000000800 */
[----:B------:R-:W-:Y:S01]  /*fa20*/  HMMA.16816.F32.BF16 R28, R32, R14, R28 ;  /* 0x0000000e201c723c */ /* 0x000fe2000004181c */
[----:B-1----:R-:W-:Y:S01]  /*fa30*/  F2FP.BF16.F32.PACK_AB R14, R74, R75 ;  /* 0x0000004b4a0e723e */ /* 0x002fe200000010ff */
[----:B------:R-:W1:Y:S03]  /*fa40*/  LDSM.16.MT88.4 R32, [R223+0x8000] ;  /* 0x00800000df20783b */ /* 0x000e660000004200 */
[----:B------:R-:W-:Y:S08]  /*fa50*/  MUFU.EX2 R42, R42 ;  /* 0x0000002a002a7308 */ /* 0x000ff00000000800 */
[----:B------:R-:W4:Y:S01]  /*fa60*/  MUFU.EX2 R43, R43 ;  /* 0x0000002b002b7308 */ /* 0x000f220000000800 */
[----:B--2---:R-:W-:-:S07]  /*fa70*/  F2FP.BF16.F32.PACK_AB R13, R38, R39 ;  /* 0x00000027260d723e */ /* 0x004fce00000010ff */
[----:B------:R-:W-:Y:S08]  /*fa80*/  MUFU.EX2 R73, R73 ;  /* 0x0000004900497308 */ /* 0x000ff00000000800 */
[----:B------:R-:W2:Y:S01]  /*fa90*/  MUFU.EX2 R72, R72 ;  /* 0x0000004800487308 */ /* 0x000ea20000000800 */
[----:B----4-:R-:W-:-:S07]  /*faa0*/  F2FP.BF16.F32.PACK_AB R15, R43, R42 ;  /* 0x0000002a2b0f723e */ /* 0x010fce00000010ff */
[C---:B-----5:R-:W-:Y:S01]  /*fab0*/  HMMA.16816.F32.BF16 R8, R12.reuse, R20, R8 ;  /* 0x000000140c08723c */ /* 0x060fe20000041808 */
[----:B------:R-:W-:Y:S01]  /*fac0*/  FADD.FTZ R20, R104, R107 ;  /* 0x0000006b68147221 */ /* 0x000fe20000010000 */
[----:B------:R-:W-:Y:S01]  /*fad0*/  FFMA.FTZ R104, R49, UR4, -R64 ;  /* 0x0000000431687c23 */ /* 0x000fe20008010840 */
[----:B------:R-:W-:Y:S01]  /*fae0*/  MUFU.EX2 R67, R67 ;  /* 0x0000004300437308 */ /* 0x000fe20000000800 */
[----:B------:R-:W-:Y:S01]  /*faf0*/  FFMA.FTZ R49, R69, UR4, -R105 ;  /* 0x0000000445317c23 */ /* 0x000fe20008010869 */
[----:B------:R-:W-:Y:S01]  /*fb00*/  FADD.FTZ R103, R103, R20 ;  /* 0x0000001467677221 */ /* 0x000fe20000010000 */
[--C-:B------:R-:W-:Y:S01]  /*fb10*/  FFMA.FTZ R69, R46, UR4, -R64.reuse ;  /* 0x000000042e457c23 */ /* 0x100fe20008010840 */
[--C-:B------:R-:W-:Y:S01]  /*fb20*/  FFMA.FTZ R46, R53, UR4, -R64.reuse ;  /* 0x00000004352e7c23 */ /* 0x100fe20008010840 */
[----:B------:R-:W-:Y:S01]  /*fb30*/  HMMA.16816.F32.BF16 R4, R12, R22, R4 ;  /* 0x000000160c04723c */ /* 0x000fe20000041804 */
[----:B------:R-:W-:Y:S01]  /*fb40*/  FADD.FTZ R102, R102, R103 ;  /* 0x0000006766667221 */ /* 0x000fe20000010000 */
[----:B------:R-:W4:Y:S01]  /*fb50*/  LDSM.16.MT88.4 R20, [R66+0x8000] ;  /* 0x008000004214783b */ /* 0x000f220000004200 */
[----:B------:R-:W5:Y:S01]  /*fb60*/  MUFU.EX2 R106, R106 ;  /* 0x0000006a006a7308 */ /* 0x000f620000000800 */
[----:B------:R-:W-:Y:S01]  /*fb70*/  FFMA.FTZ R53, R51, UR4, -R64 ;  /* 0x0000000433357c23 */ /* 0x000fe20008010840 */
[----:B------:R-:W-:Y:S01]  /*fb80*/  FADD.FTZ R101, R101, R102 ;  /* 0x0000006665657221 */ /* 0x000fe20000010000 */
[----:B------:R-:W-:-:S02]  /*fb90*/  FFMA.FTZ R51, R70, UR4, -R105 ;  /* 0x0000000446337c23 */ /* 0x000fc40008010869 */
        /* <DEDUP_REMOVED lines=9> */
[----:B------:R-:W3:Y:S01]  /*fc30*/  MUFU.EX2 R45, R45 ;  /* 0x0000002d002d7308 */ /* 0x000ee20000000800 */
[----:B--2---:R-:W-:Y:S01]  /*fc40*/  F2FP.BF16.F32.PACK_AB R12, R72, R73 ;  /* 0x00000049480c723e */ /* 0x004fe200000010ff */
[----:B------:R-:W-:Y:S01]  /*fc50*/  FADD.FTZ R97, R97, R98 ;  /* 0x0000006261617221 */ /* 0x000fe20000010000 */
[----:B------:R-:W-:Y:S01]  /*fc60*/  FADD.FTZ R166, R167, R166 ;  /* 0x000000a6a7a67221 */ /* 0x000fe20000010000 */
[----:B-----5:R-:W-:Y:S01]  /*fc70*/  F2FP.BF16.F32.PACK_AB R14, R106, R67 ;  /* 0x000000436a0e723e */ /* 0x020fe200000010ff */
[----:B------:R-:W2:Y:S01]  /*fc80*/  LDSM.16.MT88.4 R16, [R223+0x8400] ;  /* 0x00840000df10783b */ /* 0x000ea20000004200 */
        /* <DEDUP_REMOVED lines=8> */
[----:B---3--:R-:W-:Y:S01]  /*fd10*/  F2FP.BF16.F32.PACK_AB R13, R45, R40 ;  /* 0x000000282d0d723e */ /* 0x008fe200000010ff */
        /* <DEDUP_REMOVED lines=8> */
[----:B------:R-:W3:Y:S01]  /*fda0*/  MUFU.EX2 R122, R122 ;  /* 0x0000007a007a7308 */ /* 0x000ee20000000800 */
[----:B-----5:R-:W-:Y:S01]  /*fdb0*/  F2FP.BF16.F32.PACK_AB R15, R104, R47 ;  /* 0x0000002f680f723e */ /* 0x020fe200000010ff */
[----:B------:R-:W-:-:S04]  /*fdc0*/  FADD.FTZ R88, R88, R89 ;  /* 0x0000005958587221 */ /* 0x000fc80000010000 */
[----:B------:R-:W-:Y:S02]  /*fdd0*/  FADD.FTZ R87, R87, R88 ;  /* 0x0000005857577221 */ /* 0x000fe40000010000 */
[----:B-1----:R-:W-:Y:S01]  /*fde0*/  HMMA.16816.F32.BF16 R8, R12, R32, R8 ;  /* 0x000000200c08723c */ /* 0x002fe20000041808 */
[----:B------:R-:W-:Y:S01]  /*fdf0*/  MUFU.EX2 R150, R150 ;  /* 0x0000009600967308 */ /* 0x000fe20000000800 */
[----:B------:R-:W-:-:S04]  /*fe00*/  FADD.FTZ R86, R86, R87 ;  /* 0x0000005756567221 */ /* 0x000fc80000010000 */
[----:B------:R-:W-:Y:S02]  /*fe10*/  FADD.FTZ R85, R85, R86 ;  /* 0x0000005655557221 */ /* 0x000fe40000010000 */
[----:B------:R-:W-:Y:S01]  /*fe20*/  HMMA.16816.F32.BF16 R4, R12, R34, R4 ;  /* 0x000000220c04723c */ /* 0x000fe20000041804 */
[----:B------:R-:W1:Y:S01]  /*fe30*/  LDSM.16.MT88.4 R32, [R66+0x8400] ;  /* 0x008400004220783b */ /* 0x000e620000004200 */
[----:B------:R-:W5:Y:S01]  /*fe40*/  MUFU.EX2 R157, R157 ;  /* 0x0000009d009d7308 */ /* 0x000f620000000800 */
        /* <DEDUP_REMOVED lines=11> */
[----:B---3--:R-:W-:Y:S01]  /*ff00*/  F2FP.BF16.F32.PACK_AB R12, R122, R113 ;  /* 0x000000717a0c723e */ /* 0x008fe200000010ff */
[----:B------:R-:W3:Y:S01]  /*ff10*/  LDSM.16.MT88.4 R20, [R223+0x8800] ;  /* 0x00880000df14783b */ /* 0x000ee20000004200 */
[----:B-----5:R-:W-:Y:S01]  /*ff20*/  F2FP.BF16.F32.PACK_AB R14, R157, R150 ;  /* 0x000000969d0e723e */ /* 0x020fe200000010ff */
[----:B------:R-:W-:Y:S01]  /*ff30*/  FADD.FTZ R137, R137, R142 ;  /* 0x0000008e89897221 */ /* 0x000fe20000010000 */
[----:B------:R-:W-:-:S03]  /*ff40*/  FADD.FTZ R80, R80, R81 ;  /* 0x0000005150507221 */ /* 0x000fc60000010000 */
[----:B------:R-:W-:Y:S01]  /*ff50*/  MUFU.EX2 R46, R46 ;  /* 0x0000002e002e7308 */ /* 0x000fe20000000800 */
[----:B------:R-:W-:-:S04]  /*ff60*/  FADD.FTZ R79, R79, R80 ;  /* 0x000000504f4f7221 */ /* 0x000fc80000010000 */
[----:B------:R-:W-:-:S03]  /*ff70*/  FADD.FTZ R78, R78, R79 ;  /* 0x0000004f4e4e7221 */ /* 0x000fc60000010000 */
[----:B------:R-:W5:Y:S01]  /*ff80*/  MUFU.EX2 R53, R53 ;  /* 0x0000003500357308 */ /* 0x000f620000000800 */
[----:B----4-:R-:W-:Y:S01]  /*ff90*/  F2FP.BF16.F32.PACK_AB R13, R69, R48 ;  /* 0x00000030450d723e */ /* 0x010fe200000010ff */
[----:B------:R-:W-:-:S04]  /*ffa0*/  FADD.FTZ R77, R77, R78 ;  /* 0x0000004e4d4d7221 */ /* 0x000fc80000010000 */
[----:B------:R-:W-:Y:S02]  /*ffb0*/  FADD.FTZ R76, R76, R77 ;  /* 0x0000004d4c4c7221 */ /* 0x000fe40000010000 */
[----:B------:R-:W-:Y:S02]  /*ffc0*/  MUFU.EX2 R163, R163 ;  /* 0x000000a300a37308 */ /* 0x000fe40000000800 */
[----:B------:R-:W-:-:S04]  /*ffd0*/  FADD.FTZ R75, R75, R76 ;  /* 0x0000004c4b4b7221 */ /* 0x000fc80000010000 */
[----:B------:R-:W-:Y:S02]  /*ffe0*/  FADD.FTZ R74, R74, R75 ;  /* 0x0000004b4a4a7221 */ /* 0x000fe40000010000 */
[----:B------:R-:W4:Y:S01]  /*fff0*/  MUFU.EX2 R158, R158 ;  /* 0x0000009e009e7308 */ /* 0x000f220000000800 */
[----:B-----5:R-:W-:Y:S01]  /*10000*/  F2FP.BF16.F32.PACK_AB R15, R53, R46 ;  /* 0x0000002e350f723e */ /* 0x020fe200000010ff */
[----:B------:R-:W-:-:S04]  /*10010*/  FADD.FTZ R73, R73, R74 ;  /* 0x0000004a49497221 */ /* 0x000fc80000010000 */
[----:B------:R-:W-:Y:S02]  /*10020*/  FADD.FTZ R72, R72, R73 ;  /* 0x0000004948487221 */ /* 0x000fe40000010000 */
[C---:B--2---:R-:W-:Y:S01]  /*10030*/  HMMA.16816.F32.BF16 R8, R12.reuse, R16, R8 ;  /* 0x000000100c08723c */ /* 0x044fe20000041808 */
[----:B------:R-:W-:Y:S01]  /*10040*/  FADD.FTZ R16, R132, R137 ;  /* 0x0000008984107221 */ /* 0x000fe20000010000 */
[----:B------:R-:W-:Y:S01]  /*10050*/  MUFU.EX2 R65, R65 ;  /* 0x0000004100417308 */ /* 0x000fe20000000800 */
[----:B------:R-:W-:Y:S02]  /*10060*/  FADD.FTZ R67, R67, R72 ;  /* 0x0000004843437221 */ /* 0x000fe40000010000 */
[----:B------:R-:W-:Y:S02]  /*10070*/  FADD.FTZ R16, R129, R16 ;  /* 0x0000001081107221 */ /* 0x000fe40000010000 */
[----:B------:R-:W-:Y:S01]  /*10080*/  FADD.FTZ R106, R106, R67 ;  /* 0x000000436a6a7221 */ /* 0x000fe20000010000 */
[----:B-1----:R-:W-:Y:S01]  /*10090*/  HMMA.16816.F32.BF16 R24, R12, R32, R24 ;  /* 0x000000200c18723c */ /* 0x002fe20000041818 */
[----:B------:R-:W-:Y:S01]  /*100a0*/  FADD.FTZ R37, R37, R16 ;  /* 0x0000001025257221 */ /* 0x000fe20000010000 */
[----:B------:R-:W1:Y:S01]  /*100b0*/  MUFU.EX2 R108, R108 ;  /* 0x0000006c006c7308 */ /* 0x000e620000000800 */
[----:B------:R-:W-:-:S02]  /*100c0*/  FFMA.FTZ R32, R63, UR4, -R64 ;  /* 0x000000043f207c23 */ /* 0x000fc40008010840 */
[----:B------:R-:W-:-:S03]  /*100d0*/  FADD.FTZ R36, R36, R37 ;  /* 0x0000002524247221 */ /* 0x000fc60000010000 */
[----:B------:R-:W-:Y:S01]  /*100e0*/  HMMA.16816.F32.BF16 R4, R12, R18, R4 ;  /* 0x000000120c04723c */ /* 0x000fe20000041804 */
[----:B------:R-:W2:Y:S01]  /*100f0*/  LDSM.16.MT88.4 R16, [R66+0x8800] ;  /* 0x008800004210783b */ /* 0x000ea20000004200 */
[----:B------:R-:W-:Y:S01]  /*10100*/  MUFU.EX2 R50, R50 ;  /* 0x0000003200327308 */ /* 0x000fe20000000800 */
[----:B------:R-:W-:-:S04]  /*10110*/  FADD.FTZ R41, R41, R36 ;  /* 0x0000002429297221 */ /* 0x000fc80000010000 */
[----:B------:R-:W-:Y:S01]  /*10120*/  FADD.FTZ R140, R140, R41 ;  /* 0x000000298c8c7221 */ /* 0x000fe20000010000 */
[----:B------:R-:W-:Y:S01]  /*10130*/  HMMA.16816.F32.BF16 R28, R12, R34, R28 ;  /* 0x000000220c1c723c */ /* 0x000fe2000004181c */
[----:B----4-:R-:W-:Y:S01]  /*10140*/  F2FP.BF16.F32.PACK_AB R12, R158, R163 ;  /* 0x000000a39e0c723e */ /* 0x010fe200000010ff */
[----:B------:R-:W4:Y:S01]  /*10150*/  MUFU.EX2 R55, R55 ;  /* 0x0000003700377308 */ /* 0x000f220000000800 */
[----:B------:R-:W-:Y:S01]  /*10160*/  FADD.FTZ R37, R39, R140 ;  /* 0x0000008c27257221 */ /* 0x000fe20000010000 */
[----:B-1----:R-:W-:Y:S01]  /*10170*/  F2FP.BF16.F32.PACK_AB R14, R108, R65 ;  /* 0x000000416c0e723e */ /* 0x002fe200000010ff */
[----:B------:R-:W-:Y:S02]  /*10180*/  FFMA.FTZ R35, R61, UR4, -R64 ;  /* 0x000000043d237c23 */ /* 0x000fe40008010840 */
[----:B------:R-:W-:-:S03]  /*10190*/  FADD.FTZ R37, R38, R37 ;  /* 0x0000002526257221 */ /* 0x000fc60000010000 */
[----:B------:R-:W-:Y:S01]  /*101a0*/  MUFU.EX2 R54, R54 ;  /* 0x0000003600367308 */ /* 0x000fe20000000800 */
[----:B------:R-:W-:-:S04]  /*101b0*/  FADD.FTZ R42, R42, R37 ;  /* 0x000000252a2a7221 */ /* 0x000fc80000010000 */
[----:B------:R-:W-:-:S03]  /*101c0*/  FADD.FTZ R43, R43, R42 ;  /* 0x0000002a2b2b7221 */ /* 0x000fc60000010000 */
[----:B------:R-:W1:Y:S01]  /*101d0*/  MUFU.EX2 R33, R52 ;  /* 0x0000003400217308 */ /* 0x000e620000000800 */
[----:B----4-:R-:W-:Y:S01]  /*101e0*/  F2FP.BF16.F32.PACK_AB R13, R55, R50 ;  /* 0x00000032370d723e */ /* 0x010fe200000010ff */
[----:B------:R-:W-:-:S04]  /*101f0*/  FADD.FTZ R40, R40, R43 ;  /* 0x0000002b28287221 */ /* 0x000fc80000010000 */
[----:B------:R-:W-:Y:S02]  /*10200*/  FADD.FTZ R40, R45, R40 ;  /* 0x000000282d287221 */ /* 0x000fe40000010000 */
[----:B------:R-:W-:Y:S02]  /*10210*/  MUFU.EX2 R44, R44 ;  /* 0x0000002c002c7308 */ /* 0x000fe40000000800 */
[----:B------:R-:W-:-:S04]  /*10220*/  FADD.FTZ R47, R47, R40 ;  /* 0x000000282f2f7221 */ /* 0x000fc80000010000 */
[----:B------:R-:W-:Y:S02]  /*10230*/  FADD.FTZ R47, R104, R47 ;  /* 0x0000002f682f7221 */ /* 0x000fe40000010000 */
[----:B------:R-:W4:Y:S01]  /*10240*/  MUFU.EX2 R49, R49 ;  /* 0x0000003100317308 */ /* 0x000f220000000800 */
        /* <DEDUP_REMOVED lines=8> */
[----:B------:R-:W-:Y:S01]  /*102d0*/  HMMA.16816.F32.BF16 R4, R12, R22, R4 ;  /* 0x000000160c04723c */ /* 0x000fe20000041804 */
[----:B------:R-:W-:Y:S02]  /*102e0*/  FADD.FTZ R53, R53, R46 ;  /* 0x0000002e35357221 */ /* 0x000fe40000010000 */
[----:B------:R-:W1:Y:S02]  /*102f0*/  MUFU.EX2 R190, R190 ;  /* 0x000000be00be7308 */ /* 0x000e640000000800 */
[----:B------:R-:W-:-:S03]  /*10300*/  FADD.FTZ R50, R50, R53 ;  /* 0x0000003532327221 */ /* 0x000fc60000010000 */
[C---:B--2---:R-:W-:Y:S01]  /*10310*/  HMMA.16816.F32.BF16 R24, R12.reuse, R16, R24 ;  /* 0x000000100c18723c */ /* 0x044fe20000041818 */
[----:B------:R-:W-:Y:S01]  /*10320*/  FADD.FTZ R17, R113, R106 ;  /* 0x0000006a71117221 */ /* 0x000fe20000010000 */
[----:B------:R-:W-:Y:S01]  /*10330*/  FADD.FTZ R55, R55, R50 ;  /* 0x0000003237377221 */ /* 0x000fe20000010000 */
[----:B------:R-:W-:Y:S02]  /*10340*/  MUFU.EX2 R32, R32 ;  /* 0x0000002000207308 */ /* 0x000fe40000000800 */
[----:B------:R-:W-:Y:S01]  /*10350*/  FADD.FTZ R17, R122, R17 ;  /* 0x000000117a117221 */ /* 0x000fe20000010000 */
[----:B------:R-:W-:Y:S02]  /*10360*/  FADD.FTZ R54, R54, R55 ;  /* 0x0000003736367221 */ /* 0x000fe40000010000 */
[----:B------:R-:W-:Y:S01]  /*10370*/  HMMA.16816.F32.BF16 R28, R12, R18, R28 ;  /* 0x000000120c1c723c */ /* 0x000fe2000004181c */
[----:B----4-:R-:W-:Y:S01]  /*10380*/  F2FP.BF16.F32.PACK_AB R12, R49, R44 ;  /* 0x0000002c310c723e */ /* 0x010fe200000010ff */
[----:B------:R-:W-:Y:S01]  /*10390*/  FADD.FTZ R33, R33, R54 ;  /* 0x0000003621217221 */ /* 0x000fe20000010000 */
[----:B------:R-:W2:Y:S01]  /*103a0*/  MUFU.EX2 R35, R35 ;  /* 0x0000002300237308 */ /* 0x000ea20000000800 */
[----:B-1----:R-:W-:-:S07]  /*103b0*/  F2FP.BF16.F32.PACK_AB R14, R190, R51 ;  /* 0x00000033be0e723e */ /* 0x002fce00000010ff */
        /* <DEDUP_REMOVED lines=29> */
[----:B------:R-:W-:Y:S01]  /*10590*/  IADD3 R6, PT, PT, R59, -0x200, RZ ;  /* 0xfffffe003b067810 */ /* 0x000fe20007ffe0ff */
[----:B------:R-:W2:Y:S01]  /*105a0*/  LDCU.64 UR10, c[0x0][0x3c0] ;  /* 0x00007800ff0a77ac */ /* 0x000ea20008000a00 */
[----:B------:R-:W-:Y:S02]  /*105b0*/  IABS R10, R92 ;  /* 0x0000005c000a7213 */ /* 0x000fe40000000000 */
[----:B------:R-:W-:Y:S01]  /*105c0*/  IABS R8, R6 ;  /* 0x0000000600087213 */ /* 0x000fe20000000000 */
[----:B------:R-:W3:Y:S01]  /*105d0*/  LDCU.64 UR8, c[0x0][0x3a8] ;  /* 0x00007500ff0877ac */ /* 0x000ee20008000a00 */
        /* <DEDUP_REMOVED lines=43> */
[C---:B------:R-:W-:Y:S01]  /*10890*/  IMAD R5, R6.reuse, UR11, R5 ;  /* 0x0000000b06057c24 */ /* 0x040fe2000f8e0205 */
        /* <DEDUP_REMOVED lines=11> */
.L_x_1886:
        /* <DEDUP_REMOVED lines=8> */
.L_x_1887:
[----:B------:R-:W1:Y:S01]  /*109d0*/  LDCU UR4, c[0x0][0x3c4] ;  /* 0x00007880ff0477ac */ /* 0x000e620008000800 */
[----:B------:R-:W-:Y:S01]  /*109e0*/  PRMT R135, R57, 0x6540, R58 ;  /* 0x0000654039877816 */ /* 0x000fe2000000003a */
        /* <DEDUP_REMOVED lines=10> */
[----:B------:R-:W-:Y:S01]  /*10a90*/  @!PT LDS RZ, [RZ] ;  /* 0x00000000fffff984 */ /* 0x000fe20000000800 */
[----:B------:R-:W-:Y:S01]  /*10aa0*/  @!PT LDS RZ, [RZ] ;  /* 0x00000000fffff984 */ /* 0x000fe20000000800 */
[----:B------:R-:W-:Y:S01]  /*10ab0*/  @!PT LDS RZ, [RZ] ;  /* 0x00000000fffff984 */ /* 0x000fe20000000800 */
[----:B------:R-:W-:Y:S03]  /*10ac0*/  @!P4 LDGSTS.E.BYPASS.LTC128B.128 [R225+0x5000], desc[UR6][R216.64] ;  /* 0x05000000d8e1cfae */ /* 0x000fe6000b981a06 */
[----:B------:R-:W-:-:S02]  /*10ad0*/  IADD3.X R11, PT, PT, R5, UR4, RZ, P0, !PT ;  /* 0x00000004050b7c10 */ /* 0x000fc400087fe4ff */
        /* <DEDUP_REMOVED lines=14> */
[----:B------:R1:W-:Y:S03]  /*10bc0*/  @!P4 LDGSTS.E.BYPASS.LTC128B.128 [R225+0x6000], desc[UR6][R4.64] ;  /* 0x0600000004e1cfae */ /* 0x0003e6000b981a06 */
        /* <DEDUP_REMOVED lines=30> */
[----:B------:R-:W1:Y:S04]  /*10db0*/  LDSM.16.M88.4 R128, [R188+0x1000] ;  /* 0x00100000bc80783b */ /* 0x000e680000000200 */
[----:B------:R-:W4:Y:S04]  /*10dc0*/  LDSM.16.M88.4 R120, [R188+0x1400] ;  /* 0x00140000bc78783b */ /* 0x000f280000000200 */
[----:B------:R-:W5:Y:S04]  /*10dd0*/  LDSM.16.M88.4 R112, [R188+0x1800] ;  /* 0x00180000bc70783b */ /* 0x000f680000000200 */
[----:B------:R-:W3:Y:S04]  /*10de0*/  LDSM.16.M88.4 R104, [R188+0x1c00] ;  /* 0x001c0000bc68783b */ /* 0x000ee80000000200 */
[----:B------:R-:W3:Y:S04]  /*10df0*/  LDSM.16.M88.4 R96, [R188+0x2000] ;  /* 0x00200000bc60783b */ /* 0x000ee80000000200 */
        /* <DEDUP_REMOVED lines=9> */
[C---:B----4-:R-:W-:Y:S03]  /*10e90*/  HMMA.16816.F32.BF16 R124, R4.reuse, R120, RZ ;  /* 0x00000078047c723c */ /* 0x050fe600000418ff */
[----:B------:R-:W4:Y:S04]  /*10ea0*/  LDSM.16.M88.4 R20, [R188+0x4400] ;  /* 0x00440000bc14783b */ /* 0x000f280000000200 */
[----:B--2---:R-:W2:Y:S01]  /*10eb0*/  LDSM.16.M88.4 R12, [R188+0x4800] ;  /* 0x00480000bc0c783b */ /* 0x004ea20000000200 */
[C---:B-----5:R-:W-:Y:S03]  /*10ec0*/  HMMA.16816.F32.BF16 R116, R4.reuse, R112, RZ ;  /* 0x000000700474723c */ /* 0x060fe600000418ff */
[----:B------:R-:W5:Y:S04]  /*10ed0*/  LDSM.16.M88.4 R144, [R188+0x4c00] ;  /* 0x004c0000bc90783b */ /* 0x000f680000000200 */
[----:B------:R1:W-:Y:S01]  /*10ee0*/  LDSM.16.M88.4 R236, [R2] ;  /* 0x0000000002ec783b */ /* 0x0003e20000000200 */
[C---:B---3--:R-:W-:Y:S03]  /*10ef0*/  HMMA.16816.F32.BF16 R108, R4.reuse, R104, RZ ;  /* 0x00000068046c723c */ /* 0x048fe600000418ff */
[----:B------:R-:W3:Y:S04]  /*10f00*/  LDSM.16.M88.4 R232, [R0+0x1000] ;  /* 0x0010000000e8783b */ /* 0x000ee80000000200 */
[----:B------:R-:W3:Y:S01]  /*10f10*/  LDSM.16.M88.4 R140, [R0+0x4c00] ;  /* 0x004c0000008c783b */ /* 0x000ee20000000200 */
[C---:B------:R-:W-:Y:S03]  /*10f20*/  HMMA.16816.F32.BF16 R100, R4.reuse, R96, RZ ;  /* 0x000000600464723c */ /* 0x040fe600000418ff */
[----:B------:R-:W3:Y:S04]  /*10f30*/  LDSM.16.M88.4 R228, [R0+0x1400] ;  /* 0x0014000000e4783b */ /* 0x000ee80000000200 */
[----:B------:R-:W-:Y:S01]  /*10f40*/  LDSM.16.M88.4 R148, [R0+0x3c00] ;  /* 0x003c00000094783b */ /* 0x000fe20000000200 */
[----:B------:R-:W-:Y:S03]  /*10f50*/  HMMA.16816.F32.BF16 R92, R4, R88, RZ ;  /* 0x00000058045c723c */ /* 0x000fe600000418ff */
[----:B------:R-:W-:Y:S01]  /*10f60*/  LDSM.16.M88.4 R152, [R0+0x3800] ;  /* 0x003800000098783b */ /* 0x000fe20000000200 */
[----:B-1----:R-:W-:-:S03]  /*10f70*/  VIADD R2, R135, 0xfffffe00 ;  /* 0xfffffe0087027836 */ /* 0x002fc60000000000 */
[----:B------:R-:W-:Y:S01]  /*10f80*/  LDSM.16.M88.4 R184, [R0+0x1800] ;  /* 0x0018000000b8783b */ /* 0x000fe20000000200 */
[C---:B------:R-:W-:Y:S01]  /*10f90*/  HMMA.16816.F32.BF16 R84, R4.reuse, R80, RZ ;  /* 0x000000500454723c */ /* 0x040fe200000418ff */
[----:B------:R-:W-:Y:S02]  /*10fa0*/  I2FP.F32.U32 R132, R2 ;  /* 0x0000000200847245 */ /* 0x000fe40000201000 */
[----:B------:R-:W-:Y:S01]  /*10fb0*/  LDSM.16.M88.4 R180, [R0+0x1c00] ;  /* 0x001c000000b4783b */ /* 0x000fe20000000200 */
[C---:B------:R-:W-:Y:S02]  /*10fc0*/  ISETP.GE.AND P2, PT, R2.reuse, R56, PT ;  /* 0x000000380200720c */ /* 0x040fe40003f46270 */
[----:B------:R-:W-:Y:S02]  /*10fd0*/  ISETP.GE.AND P0, PT, R2, R193, PT ;  /* 0x000000c10200720c */ /* 0x000fe40003f06270 */
[C---:B------:R-:W-:Y:S01]  /*10fe0*/  HMMA.16816.F32.BF16 R76, R4.reuse, R72, RZ ;  /* 0x00000048044c723c */ /* 0x040fe200000418ff */
[----:B------:R-:W-:Y:S04]  /*10ff0*/  LDSM.16.M88.4 R164, [R0+0x2c00] ;  /* 0x002c000000a4783b */ /* 0x000fe80000000200 */
[----:B------:R-:W-:Y:S03]  /*11000*/  LDSM.16.M88.4 R160, [R0+0x3000] ;  /* 0x0030000000a0783b */ /* 0x000fe60000000200 */
[C---:B------:R-:W-:Y:S01]  /*11010*/  HMMA.16816.F32.BF16 R68, R4.reuse, R64, RZ ;  /* 0x000000400444723c */ /* 0x040fe200000418ff */
[----:B------:R-:W-:Y:S04]  /*11020*/  LDSM.16.M88.4 R176, [R0+0x2000] ;  /* 0x0020000000b0783b */ /* 0x000fe80000000200 */
[----:B------:R-:W-:Y:S03]  /*11030*/  LDSM.16.M88.4 R172, [R0+0x2400] ;  /* 0x0024000000ac783b */ /* 0x000fe60000000200 */
[C---:B------:R-:W-:Y:S01]  /*11040*/  HMMA.16816.F32.BF16 R60, R4.reuse, R52, RZ ;  /* 0x00000034043c723c */ /* 0x040fe200000418ff */
[----:B------:R-:W-:Y:S04]  /*11050*/  LDSM.16.M88.4 R168, [R0+0x2800] ;  /* 0x0028000000a8783b */ /* 0x000fe80000000200 */
[----:B------:R-:W-:Y:S03]  /*11060*/  LDSM.16.M88.4 R156, [R0+0x3400] ;  /* 0x00340000009c783b */ /* 0x000fe60000000200 */
[C---:B------:R-:W-:Y:S01]  /*11070*/  HMMA.16816.F32.BF16 R48, R4.reuse, R44, RZ ;  /* 0x0000002c0430723c */ /* 0x040fe200000418ff */
[----:B------:R-:W0:Y:S07]  /*11080*/  LDGDEPBAR ;  /* 0x00000000000079af */ /* 0x000e2e0000000000 */
[C---:B------:R-:W-:Y:S08]  /*11090*/  HMMA.16816.F32.BF16 R40, R4.reuse, R36, RZ ;  /* 0x000000240428723c */ /* 0x040ff000000418ff */
[C---:B------:R-:W-:Y:S08]  /*110a0*/  HMMA.16816.F32.BF16 R32, R4.reuse, R28, RZ ;  /* 0x0000001c0420723c */ /* 0x040ff000000418ff */
[C---:B----4-:R-:W-:Y:S08]  /*110b0*/  HMMA.16816.F32.BF16 R24, R4.reuse, R20, RZ ;  /* 0x000000140418723c */ /* 0x050ff000000418ff */
        /* <DEDUP_REMOVED lines=17> */
[----:B------:R-:W-:Y:S01]  /*111d0*/  HMMA.16816.F32.BF16 R4, R4, R146, RZ ;  /* 0x000000920404723c */ /* 0x000fe200000418ff */
[----:B------:R-:W1:Y:S07]  /*111e0*/  LDSM.16.M88.4 R144, [R0+0x4000] ;  /* 0x004000000090783b */ /* 0x000e6e0000000200 */
[C---:B---3--:R-:W-:Y:S08]  /*111f0*/  HMMA.16816.F32.BF16 R136, R236.reuse, R232, R136 ;  /* 0x000000e8ec88723c */ /* 0x048ff00000041888 */
[C---:B------:R-:W-:Y:S08]  /*11200*/  HMMA.16816.F32.BF16 R128, R236.reuse, R234, R128 ;  /* 0x000000eaec80723c */ /* 0x040ff00000041880 */
[----:B------:R-:W-:Y:S01]  /*11210*/  HMMA.16816.F32.BF16 R4, R236, R142, R4 ;  /* 0x0000008eec04723c */ /* 0x000fe20000041804 */
[----:B------:R-:W-:-:S02]  /*11220*/  VIADD R142, R135, 0xfffffef8 ;  /* 0xfffffef8878e7836 */ /* 0x000fc40000000000 */
[----:B------:R-:W-:-:S03]  /*11230*/  FFMA.FTZ R136, R191, R132, R136 ;  /* 0x00000084bf887223 */ /* 0x000fc60000010088 */
[-C--:B------:R-:W-:Y:S02]  /*11240*/  I2FP.F32.U32 R143, R142.reuse ;  /* 0x0000008e008f7245 */ /* 0x080fe40000201000 */
[----:B------:R-:W-:Y:S01]  /*11250*/  I2FP.F32.U32 R132, R142 ;  /* 0x0000008e00847245 */ /* 0x000fe20000201000 */
[----:B------:R-:W-:Y:S01]  /*11260*/  HMMA.16816.F32.BF16 R124, R236, R228, R124 ;  /* 0x000000e4ec7c723c */ /* 0x000fe2000004187c */
[C---:B------:R-:W-:Y:S02]  /*11270*/  ISETP.GE.AND P3, PT, R142.reuse, R193, PT ;  /* 0x000000c18e00720c */ /* 0x040fe40003f66270 */
[----:B------:R-:W-:-:S05]  /*11280*/  ISETP.GE.AND P1, PT, R142, R56, PT ;  /* 0x000000388e00720c */ /* 0x000fca0003f26270 */
[C---:B-1----:R-:W-:Y:S01]  /*11290*/  HMMA.16816.F32.BF16 R32, R236.reuse, R144, R32 ;  /* 0x00000090ec20723c */ /* 0x042fe20000041820 */
[----:B------:R-:W-:Y:S01]  /*112a0*/  I2FP.F32.U32 R145, R2 ;  /* 0x0000000200917245 */ /* 0x000fe20000201000 */
[----:B------:R-:W-:Y:S01]  /*112b0*/  FFMA.FTZ R144, R191, R143, R4 ;  /* 0x0000008fbf907223 */ /* 0x000fe20000010004 */
[----:B------:R-:W-:Y:S01]  /*112c0*/  VIADD R4, R135, 0xfffffe01 ;  /* 0xfffffe0187047836 */ /* 0x000fe20000000000 */
[----:B------:R-:W-:Y:S01]  /*112d0*/  FSEL R143, R136, -INF , !P2 ;  /* 0xff800000888f7808 */ /* 0x000fe20005000000 */
[C---:B------:R-:W-:Y:S01]  /*112e0*/  FFMA.FTZ R132, R191.reuse, R132, R6 ;  /* 0x00000084bf847223 */ /* 0x040fe20000010006 */
[----:B------:R-:W-:Y:S01]  /*112f0*/  FFMA.FTZ R2, R191, R145, R138 ;  /* 0x00000091bf027223 */ /* 0x000fe2000001008a */
[C---:B------:R-:W-:Y:S01]  /*11300*/  VIADD R145, R135.reuse, 0xfffffe08 ;  /* 0xfffffe0887917836 */ /* 0x040fe20000000000 */
[-C--:B------:R-:W-:Y:S01]  /*11310*/  I2FP.F32.U32 R136, R4.reuse ;  /* 0x0000000400887245 */ /* 0x080fe20000201000 */
[C---:B------:R-:W-:Y:S01]  /*11320*/  HMMA.16816.F32.BF16 R40, R236.reuse, R148, R40 ;  /* 0x00000094ec28723c */ /* 0x040fe20000041828 */
[----:B------:R-:W-:Y:S01]  /*11330*/  I2FP.F32.U32 R138, R4 ;  /* 0x00000004008a7245 */ /* 0x000fe20000201000 */
[----:B------:R-:W-:Y:S01]  /*11340*/  VIADD R148, R135, 0xfffffe69 ;  /* 0xfffffe6987947836 */ /* 0x000fe20000000000 */
[----:B------:R-:W-:Y:S01]  /*11350*/  I2FP.F32.U32 R149, R145 ;  /* 0x0000009100957245 */ /* 0x000fe20000201000 */
[----:B------:R-:W-:Y:S01]  /*11360*/  FFMA.FTZ R6, R191, R136, R139 ;  /* 0x00000088bf067223 */ /* 0x000fe2000001008b */
[C---:B------:R-:W-:Y:S01]  /*11370*/  ISETP.GE.AND P4, PT, R4.reuse, R56, PT ;  /* 0x000000380400720c */ /* 0x040fe20003f86270 */
[----:B------:R-:W-:Y:S01]  /*11380*/  VIADD R136, R135, 0xfffffe09 ;  /* 0xfffffe0987887836 */ /* 0x000fe20000000000 */
[----:B------:R-:W-:Y:S01]  /*11390*/  ISETP.GE.AND P6, PT, R4, R193, PT ;  /* 0x000000c10400720c */ /* 0x000fe20003fc6270 */
[C---:B------:R-:W-:Y:S01]  /*113a0*/  HMMA.16816.F32.BF16 R28, R236.reuse, R146, R28 ;  /* 0x00000092ec1c723c */ /* 0x040fe2000004181c */
[----:B------:R-:W-:Y:S01]  /*113b0*/  FSEL R4, R2, -INF , !P0 ;  /* 0xff80000002047808 */ /* 0x000fe20004000000 */
[----:B------:R-:W-:Y:S01]  /*113c0*/  FFMA.FTZ R147, R191, R138, R137 ;  /* 0x0000008abf937223 */ /* 0x000fe20000010089 */
[----:B------:R-:W-:Y:S01]  /*113d0*/  ISETP.GE.AND P5, PT, R145, R56, PT ;  /* 0x000000389100720c */ /* 0x000fe20003fa6270 */
[----:B------:R-:W-:Y:S01]  /*113e0*/  FFMA.FTZ R137, R191, R149, R128 ;  /* 0x00000095bf897223 */ /* 0x000fe20000010080 */
[----:B------:R-:W-:Y:S01]  /*113f0*/  ISETP.GE.AND P0, PT, R145, R193, PT ;  /* 0x000000c19100720c */ /* 0x000fe20003f06270 */
[----:B------:R-:W-:Y:S01]  /*11400*/  VIADD R139, R135, 0xfffffe10 ;  /* 0xfffffe10878b7836 */ /* 0x000fe20000000000 */
[----:B------:R-:W-:Y:S01]  /*11410*/  I2FP.F32.U32 R145, R145 ;  /* 0x0000009100917245 */ /* 0x000fe20000201000 */
[----:B------:R-:W-:Y:S01]  /*11420*/  HMMA.16816.F32.BF16 R120, R236, R230, R120 ;  /* 0x000000e6ec78723c */ /* 0x000fe20000041878 */
[----:B------:R-:W-:-:S02]  /*11430*/  FSEL R128, R132, -INF , !P3 ;  /* 0xff80000084807808 */ /* 0x000fc40005800000 */
[-C--:B------:R-:W-:Y:S01]  /*11440*/  I2FP.F32.U32 R138, R136.reuse ;  /* 0x00000088008a7245 */ /* 0x080fe20000201000 */
[----:B------:R-:W-:Y:S01]  /*11450*/  FFMA.FTZ R230, R191, R145, R130 ;  /* 0x00000091bfe67223 */ /* 0x000fe20000010082 */
[----:B------:R-:W-:Y:S01]  /*11460*/  I2FP.F32.U32 R132, R136 ;  /* 0x0000008800847245 */ /* 0x000fe20000201000 */
[----:B------:R-:W-:Y:S01]  /*11470*/  VIADD R130, R135, 0xfffffe11 ;  /* 0xfffffe1187827836 */ /* 0x000fe20000000000 */
[----:B------:R-:W-:Y:S01]  /*11480*/  FSEL R6, R6, -INF , !P6 ;  /* 0xff80000006067808 */ /* 0x000fe20007000000 */
        /* <DEDUP_REMOVED lines=10> */
[----:B------:R-:W-:Y:S01]  /*11530*/  I2FP.F32.U32 R139, R139 ;  /* 0x0000008b008b7245 */ /* 0x000fe20000201000 */
[----:B------:R-:W-:Y:S01]  /*11540*/  FFMA.FTZ R132, R191, R145, R124 ;  /* 0x00000091bf847223 */ /* 0x000fe2000001007c */
[C---:B------:R-:W-:Y:S01]  /*11550*/  ISETP.GE.AND P1, PT, R136.reuse, R56, PT ;  /* 0x000000388800720c */ /* 0x040fe20003f26270 */
[----:B------:R-:W-:Y:S01]  /*11560*/  VIADD R124, R135, 0xfffffe19 ;  /* 0xfffffe19877c7836 */ /* 0x000fe20000000000 */
[----:B------:R-:W-:Y:S01]  /*11570*/  ISETP.GE.AND P2, PT, R136, R193, PT ;  /* 0x000000c18800720c */ /* 0x000fe20003f46270 */
[----:B------:R-:W-:Y:S01]  /*11580*/  HMMA.16816.F32.BF16 R44, R236, R154, R44 ;  /* 0x0000009aec2c723c */ /* 0x000fe2000004182c */
[----:B------:R-:W-:Y:S01]  /*11590*/  FFMA.FTZ R126, R191, R139, R126 ;  /* 0x0000008bbf7e7223 */ /* 0x000fe2000001007e */
[----:B------:R-:W-:Y:S02]  /*115a0*/  FSEL R230, R230, -INF , !P0 ;  /* 0xff800000e6e67808 */ /* 0x000fe40004000000 */
[----:B------:R-:W-:Y:S02]  /*115b0*/  FSEL R153, R153, -INF , !P1 ;  /* 0xff80000099997808 */ /* 0x000fe40004800000 */
[----:B------:R-:W-:-:S02]  /*115c0*/  FSEL R228, R131, -INF , !P2 ;  /* 0xff80000083e47808 */ /* 0x000fc40005000000 */
[----:B------:R-:W-:Y:S01]  /*115d0*/  I2FP.F32.U32 R136, R130 ;  /* 0x0000008200887245 */ /* 0x000fe20000201000 */
[C---:B------:R-:W-:Y:S01]  /*115e0*/  HMMA.16816.F32.BF16 R112, R236.reuse, R186, R112 ;  /* 0x000000baec70723c */ /* 0x040fe20000041870 */
[C---:B------:R-:W-:Y:S02]  /*115f0*/  ISETP.GE.AND P3, PT, R130.reuse, R56, PT ;  /* 0x000000388200720c */ /* 0x040fe40003f66270 */
[-C--:B------:R-:W-:Y:S01]  /*11600*/  ISETP.GE.AND P0, PT, R130, R193.reuse, PT ;  /* 0x000000c18200720c */ /* 0x080fe20003f06270 */
[----:B------:R-:W-:Y:S01]  /*11610*/  FFMA.FTZ R125, R191, R136, R125 ;  /* 0x00000088bf7d7223 */ /* 0x000fe2000001007d */
[C---:B------:R-:W-:Y:S02]  /*11620*/  ISETP.GE.AND P1, PT, R129.reuse, R56, PT ;  /* 0x000000388100720c */ /* 0x040fe40003f26270 */
[----:B------:R-:W-:Y:S01]  /*11630*/  ISETP.GE.AND P2, PT, R129, R193, PT ;  /* 0x000000c18100720c */ /* 0x000fe20003f46270 */
[----:B------:R-:W-:Y:S01]  /*11640*/  HMMA.16816.F32.BF16 R108, R236, R180, R108 ;  /* 0x000000b4ec6c723c */ /* 0x000fe2000004186c */
[----:B------:R-:W-:-:S02]  /*11650*/  I2FP.F32.U32 R155, R129 ;  /* 0x00000081009b7245 */ /* 0x000fc40000201000 */
[----:B------:R-:W-:Y:S02]  /*11660*/  I2FP.F32.U32 R130, R130 ;  /* 0x0000008200827245 */ /* 0x000fe40000201000 */
[----:B------:R-:W-:Y:S01]  /*11670*/  I2FP.F32.U32 R129, R129 ;  /* 0x0000008100817245 */ /* 0x000fe20000201000 */
[C---:B------:R-:W-:Y:S01]  /*11680*/  FFMA.FTZ R155, R191.reuse, R155, R120 ;  /* 0x0000009bbf9b7223 */ /* 0x040fe20000010078 */
[----:B------:R-:W-:Y:S01]  /*11690*/  FSEL R131, R132, -INF , !P6 ;  /* 0xff80000084837808 */ /* 0x000fe20007000000 */
[C---:B------:R-:W-:Y:S01]  /*116a0*/  FFMA.FTZ R127, R191.reuse, R130, R127 ;  /* 0x00000082bf7f7223 */ /* 0x040fe2000001007f */
[----:B------:R-:W-:Y:S01]  /*116b0*/  FSEL R224, R126, -INF , !P5 ;  /* 0xff8000007ee07808 */ /* 0x000fe20006800000 */
[----:B------:R-:W-:Y:S01]  /*116c0*/  FFMA.FTZ R194, R191, R129, R122 ;  /* 0x00000081bfc27223 */ /* 0x000fe2000001007a */
[C---:B------:R-:W-:Y:S01]  /*116d0*/  ISETP.GE.AND P6, PT, R124.reuse, R56, PT ;  /* 0x000000387c00720c */ /* 0x040fe20003fc6270 */
[C---:B------:R-:W-:Y:S01]  /*116e0*/  VIADD R129, R135.reuse, 0xfffffe20 ;  /* 0xfffffe2087817836 */ /* 0x040fe20000000000 */
[-C--:B------:R-:W-:Y:S01]  /*116f0*/  ISETP.GE.AND P5, PT, R124, R193.reuse, PT ;  /* 0x000000c17c00720c */ /* 0x080fe20003fa6270 */
[C---:B------:R-:W-:Y:S01]  /*11700*/  VIADD R122, R135.reuse, 0xfffffe21 ;  /* 0xfffffe21877a7836 */ /* 0x040fe20000000000 */
[-C--:B------:R-:W-:Y:S01]  /*11710*/  I2FP.F32.U32 R126, R124.reuse ;  /* 0x0000007c007e7245 */ /* 0x080fe20000201000 */
[----:B------:R-:W-:Y:S01]  /*11720*/  VIADD R120, R135, 0xfffffe28 ;  /* 0xfffffe2887787836 */ /* 0x000fe20000000000 */
[----:B------:R-:W-:Y:S01]  /*11730*/  I2FP.F32.U32 R124, R124 ;  /* 0x0000007c007c7245 */ /* 0x000fe20000201000 */
[C---:B------:R-:W-:Y:S01]  /*11740*/  HMMA.16816.F32.BF16 R76, R236.reuse, R164, R76 ;  /* 0x000000a4ec4c723c */ /* 0x040fe2000004184c */
[----:B------:R-:W-:Y:S01]  /*11750*/  FSEL R125, R125, -INF , !P3 ;  /* 0xff8000007d7d7808 */ /* 0x000fe20005800000 */
[----:B------:R-:W-:Y:S01]  /*11760*/  FFMA.FTZ R121, R191, R126, R121 ;  /* 0x0000007ebf797223 */ /* 0x000fe20000010079 */
[----:B------:R-:W-:Y:S01]  /*11770*/  FSEL R226, R127, -INF , !P0 ;  /* 0xff8000007fe27808 */ /* 0x000fe20004000000 */
[----:B------:R-:W-:Y:S01]  /*11780*/  FFMA.FTZ R123, R191, R124, R123 ;  /* 0x0000007cbf7b7223 */ /* 0x000fe2000001007b */
[----:B------:R-:W-:Y:S01]  /*11790*/  FSEL R155, R155, -INF , !P1 ;  /* 0xff8000009b9b7808 */ /* 0x000fe20004800000 */
[----:B------:R-:W-:Y:S01]  /*117a0*/  VIADD R164, R135, 0xfffffe29 ;  /* 0xfffffe2987a47836 */ /* 0x000fe20000000000 */
[----:B------:R-:W-:Y:S01]  /*117b0*/  FSEL R194, R194, -INF , !P2 ;  /* 0xff800000c2c27808 */ /* 0x000fe20005000000 */
[----:B------:R-:W-:Y:S01]  /*117c0*/  HMMA.16816.F32.BF16 R68, R236, R160, R68 ;  /* 0x000000a0ec44723c */ /* 0x000fe20000041844 */
[----:B------:R-:W-:Y:S01]  /*117d0*/  ISETP.GE.AND P3, PT, R129, R56, PT ;  /* 0x000000388100720c */ /* 0x000fe20003f66270 */
[----:B------:R-:W-:Y:S01]  /*117e0*/  VIADD R130, R135, 0xfffffe71 ;  /* 0xfffffe7187827836 */ /* 0x000fe20000000000 */
[----:B------:R-:W-:Y:S01]  /*117f0*/  ISETP.GE.AND P0, PT, R129, R193, PT ;  /* 0x000000c18100720c */ /* 0x000fe20003f06270 */
[----:B------:R-:W-:Y:S01]  /*11800*/  VIADD R132, R135, 0xfffffe78 ;  /* 0xfffffe7887847836 */ /* 0x000fe20000000000 */
[----:B------:R-:W-:-:S02]  /*11810*/  I2FP.F32.U32 R126, R129 ;  /* 0x00000081007e7245 */ /* 0x000fc40000201000 */
[C---:B------:R-:W-:Y:S01]  /*11820*/  ISETP.GE.AND P1, PT, R122.reuse, R56, PT ;  /* 0x000000387a00720c */ /* 0x040fe20003f26270 */
[----:B------:R-:W-:Y:S01]  /*11830*/  HMMA.16816.F32.BF16 R104, R236, R182, R104 ;  /* 0x000000b6ec68723c */ /* 0x000fe20000041868 */
[----:B------:R-:W-:Y:S01]  /*11840*/  ISETP.GE.AND P2, PT, R122, R193, PT ;  /* 0x000000c17a00720c */ /* 0x000fe20003f46270 */
[C---:B------:R-:W-:Y:S01]  /*11850*/  FFMA.FTZ R116, R191.reuse, R126, R116 ;  /* 0x0000007ebf747223 */ /* 0x040fe20000010074 */
[-C--:B------:R-:W-:Y:S02]  /*11860*/  I2FP.F32.U32 R124, R122.reuse ;  /* 0x0000007a007c7245 */ /* 0x080fe40000201000 */
[----:B------:R-:W-:Y:S02]  /*11870*/  I2FP.F32.U32 R129, R129 ;  /* 0x0000008100817245 */ /* 0x000fe40000201000 */
[----:B------:R-:W-:Y:S01]  /*11880*/  I2FP.F32.U32 R122, R122 ;  /* 0x0000007a007a7245 */ /* 0x000fe20000201000 */
[C---:B------:R-:W-:Y:S01]  /*11890*/  FFMA.FTZ R161, R191.reuse, R124, R117 ;  /* 0x0000007cbfa17223 */ /* 0x040fe20000010075 */
[----:B------:R-:W-:Y:S01]  /*118a0*/  I2FP.F32.U32 R127, R120 ;  /* 0x00000078007f7245 */ /* 0x000fe20000201000 */
[----:B------:R-:W-:Y:S01]  /*118b0*/  FFMA.FTZ R160, R191, R129, R118 ;  /* 0x00000081bfa07223 */ /* 0x000fe20000010076 */
[----:B------:R-:W-:-:S02]  /*118c0*/  VIADD R117, R135, 0xfffffe30 ;  /* 0xfffffe3087757836 */ /* 0x000fc40000000000 */
[C---:B------:R-:W-:Y:S01]  /*118d0*/  FFMA.FTZ R119, R191.reuse, R122, R119 ;  /* 0x0000007abf777223 */ /* 0x040fe20000010077 */
[C---:B------:R-:W-:Y:S01]  /*118e0*/  HMMA.16816.F32.BF16 R64, R236.reuse, R162, R64 ;  /* 0x000000a2ec40723c */ /* 0x040fe20000041840 */
[----:B------:R-:W-:Y:S01]  /*118f0*/  FFMA.FTZ R118, R191, R127, R112 ;  /* 0x0000007fbf767223 */ /* 0x000fe20000010070 */
[----:B------:R-:W-:Y:S01]  /*11900*/  FSEL R121, R121, -INF , !P6 ;  /* 0xff80000079797808 */ /* 0x000fe20007000000 */
[----:B------:R-:W-:Y:S01]  /*11910*/  VIADD R124, R135, 0xfffffe79 ;  /* 0xfffffe79877c7836 */ /* 0x000fe20000000000 */
[----:B------:R-:W-:Y:S02]  /*11920*/  FSEL R163, R116, -INF , !P3 ;  /* 0xff80000074a37808 */ /* 0x000fe40005800000 */
[----:B------:R-:W-:Y:S02]  /*11930*/  FSEL R160, R160, -INF , !P0 ;  /* 0xff800000a0a07808 */ /* 0x000fe40004000000 */
[----:B------:R-:W-:Y:S01]  /*11940*/  HMMA.16816.F32.BF16 R36, R236, R150, R36 ;  /* 0x00000096ec24723c */ /* 0x000fe20000041824 */
[----:B------:R-:W-:-:S02]  /*11950*/  FSEL R150, R123, -INF , !P5 ;  /* 0xff8000007b967808 */ /* 0x000fc40006800000 */
[----:B------:R-:W-:Y:S02]  /*11960*/  FSEL R161, R161, -INF , !P1 ;  /* 0xff800000a1a17808 */ /* 0x000fe40004800000 */
[----:B------:R-:W-:Y:S02]  /*11970*/  I2FP.F32.U32 R112, R164 ;  /* 0x000000a400707245 */ /* 0x000fe40000201000 */
[----:B------:R-:W-:Y:S01]  /*11980*/  FSEL R186, R119, -INF , !P2 ;  /* 0xff80000077ba7808 */ /* 0x000fe20005000000 */
[----:B------:R-:W-:Y:S01]  /*11990*/  HMMA.16816.F32.BF16 R100, R236, R176, R100 ;  /* 0x000000b0ec64723c */ /* 0x000fe20000041864 */
[----:B------:R-:W-:Y:S01]  /*119a0*/  ISETP.GE.AND P6, PT, R120, R56, PT ;  /* 0x000000387800720c */ /* 0x000fe20003fc6270 */
[----:B------:R-:W-:Y:S01]  /*119b0*/  FFMA.FTZ R112, R191, R112, R113 ;  /* 0x00000070bf707223 */ /* 0x000fe20000010071 */
[----:B------:R-:W-:Y:S02]  /*119c0*/  I2FP.F32.U32 R116, R120 ;  /* 0x0000007800747245 */ /* 0x000fe40000201000 */
[----:B------:R-:W-:-:S02]  /*119d0*/  ISETP.GE.AND P3, PT, R164, R56, PT ;  /* 0x00000038a400720c */ /* 0x000fc40003f66270 */
[-C--:B------:R-:W-:Y:S01]  /*119e0*/  ISETP.GE.AND P0, PT, R164, R193.reuse, PT ;  /* 0x000000c1a400720c */ /* 0x080fe20003f06270 */
[----:B------:R-:W-:Y:S01]  /*119f0*/  FFMA.FTZ R114, R191, R116, R114 ;  /* 0x00000074bf727223 */ /* 0x000fe20000010072 */
[C---:B------:R-:W-:Y:S01]  /*11a00*/  ISETP.GE.AND P1, PT, R117.reuse, R56, PT ;  /* 0x000000387500720c */ /* 0x040fe20003f26270 */
[C---:B------:R-:W-:Y:S01]  /*11a10*/  HMMA.16816.F32.BF16 R72, R236.reuse, R166, R72 ;  /* 0x000000a6ec48723c */ /* 0x040fe20000041848 */
[----:B------:R-:W-:Y:S02]  /*11a20*/  ISETP.GE.AND P2, PT, R117, R193, PT ;  /* 0x000000c17500720c */ /* 0x000fe40003f46270 */
[-C--:B------:R-:W-:Y:S02]  /*11a30*/  I2FP.F32.U32 R123, R117.reuse ;  /* 0x00000075007b7245 */ /* 0x080fe40000201000 */
[----:B------:R-:W-:Y:S02]  /*11a40*/  I2FP.F32.U32 R164, R164 ;  /* 0x000000a400a47245 */ /* 0x000fe40000201000 */
[----:B------:R-:W-:Y:S01]  /*11a50*/  I2FP.F32.U32 R117, R117 ;  /* 0x0000007500757245 */ /* 0x000fe20000201000 */
[----:B------:R-:W-:Y:S01]  /*11a60*/  FFMA.FTZ R113, R191, R123, R108 ;  /* 0x0000007bbf717223 */ /* 0x000fe2000001006c */
[----:B------:R-:W-:Y:S01]  /*11a70*/  FSEL R119, R118, -INF , !P6 ;  /* 0xff80000076777808 */ /* 0x000fe20007000000 */
[----:B------:R-:W-:Y:S01]  /*11a80*/  VIADD R118, R135, 0xfffffe31 ;  /* 0xfffffe3187767836 */ /* 0x000fe20000000000 */
[----:B------:R-:W-:Y:S01]  /*11a90*/  ISETP.GE.AND P5, PT, R120, R193, PT ;  /* 0x000000c17800720c */ /* 0x000fe20003fa6270 */
[C---:B------:R-:W-:Y:S01]  /*11aa0*/  FFMA.FTZ R164, R191.reuse, R164, R115 ;  /* 0x000000a4bfa47223 */ /* 0x040fe20000010073 */
[----:B------:R-:W-:Y:S01]  /*11ab0*/  FFMA.FTZ R110, R191, R117, R110 ;  /* 0x00000075bf6e7223 */ /* 0x000fe2000001006e */
[C---:B------:R-:W-:Y:S01]  /*11ac0*/  VIADD R108, R135.reuse, 0xfffffe39 ;  /* 0xfffffe39876c7836 */ /* 0x040fe20000000000 */
[----:B------:R-:W-:Y:S01]  /*11ad0*/  FSEL R184, R114, -INF , !P5 ;  /* 0xff80000072b87808 */ /* 0x000fe20006800000 */
[----:B------:R-:W-:Y:S01]  /*11ae0*/  VIADD R117, R135, 0xfffffe38 ;  /* 0xfffffe3887757836 */ /* 0x000fe20000000000 */
[----:B------:R-:W-:Y:S01]  /*11af0*/  FSEL R115, R112, -INF , !P3 ;  /* 0xff80000070737808 */ /* 0x000fe20005800000 */
[----:B------:R-:W-:Y:S01]  /*11b00*/  HMMA.16816.F32.BF16 R96, R236, R178, R96 ;  /* 0x000000b2ec60723c */ /* 0x000fe20000041860 */
[----:B------:R-:W-:-:S02]  /*11b10*/  I2FP.F32.U32 R116, R118 ;  /* 0x0000007600747245 */ /* 0x000fc40000201000 */
[----:B------:R-:W-:Y:S02]  /*11b20*/  I2FP.F32.U32 R114, R118 ;  /* 0x0000007600727245 */ /* 0x000fe40000201000 */
[----:B------:R-:W-:Y:S01]  /*11b30*/  FSEL R164, R164, -INF , !P0 ;  /* 0xff800000a4a47808 */ /* 0x000fe20004000000 */
[C---:B------:R-:W-:Y:S01]  /*11b40*/  FFMA.FTZ R167, R191.reuse, R116, R109 ;  /* 0x00000074bfa77223 */ /* 0x040fe2000001006d */
[----:B------:R-:W-:Y:S01]  /*11b50*/  I2FP.F32.U32 R112, R108 ;  /* 0x0000006c00707245 */ /* 0x000fe20000201000 */
[----:B------:R-:W-:Y:S01]  /*11b60*/  FFMA.FTZ R111, R191, R114, R111 ;  /* 0x00000072bf6f7223 */ /* 0x000fe2000001006f */
[C---:B------:R-:W-:Y:S01]  /*11b70*/  ISETP.GE.AND P3, PT, R117.reuse, R56, PT ;  /* 0x000000387500720c */ /* 0x040fe20003f66270 */
[----:B------:R-:W-:Y:S01]  /*11b80*/  HMMA.16816.F32.BF16 R92, R236, R172, R92 ;  /* 0x000000acec5c723c */ /* 0x000fe2000004185c */
[----:B------:R-:W-:Y:S01]  /*11b90*/  ISETP.GE.AND P0, PT, R117, R193, PT ;  /* 0x000000c17500720c */ /* 0x000fe20003f06270 */
[----:B------:R-:W-:Y:S01]  /*11ba0*/  FFMA.FTZ R109, R191, R112, R105 ;  /* 0x00000070bf6d7223 */ /* 0x000fe20000010069 */
[-C--:B------:R-:W-:Y:S01]  /*11bb0*/  I2FP.F32.U32 R165, R117.reuse ;  /* 0x0000007500a57245 */ /* 0x080fe20000201000 */
[----:B------:R-:W-:Y:S01]  /*11bc0*/  VIADD R105, R135, 0xfffffe40 ;  /* 0xfffffe4087697836 */ /* 0x000fe20000000000 */
[----:B------:R-:W-:-:S02]  /*11bd0*/  I2FP.F32.U32 R117, R117 ;  /* 0x0000007500757245 */ /* 0x000fc40000201000 */
[C---:B------:R-:W-:Y:S01]  /*11be0*/  ISETP.GE.AND P6, PT, R118.reuse, R56, PT ;  /* 0x000000387600720c */ /* 0x040fe20003fc6270 */
[C---:B------:R-:W-:Y:S01]  /*11bf0*/  FFMA.FTZ R165, R191.reuse, R165, R104 ;  /* 0x000000a5bfa57223 */ /* 0x040fe20000010068 */
[----:B------:R-:W-:Y:S01]  /*11c00*/  ISETP.GE.AND P5, PT, R118, R193, PT ;  /* 0x000000c17600720c */ /* 0x000fe20003fa6270 */
[----:B------:R-:W-:Y:S01]  /*11c10*/  FFMA.FTZ R106, R191, R117, R106 ;  /* 0x00000075bf6a7223 */ /* 0x000fe2000001006a */
[----:B------:R-:W-:Y:S01]  /*11c20*/  VIADD R104, R135, 0xfffffe41 ;  /* 0xfffffe4187687836 */ /* 0x000fe20000000000 */
[----:B------:R-:W-:Y:S01]  /*11c30*/  HMMA.16816.F32.BF16 R80, R236, R170, R80 ;  /* 0x000000aaec50723c */ /* 0x000fe20000041850 */
[----:B------:R-:W-:Y:S01]  /*11c40*/  FSEL R113, R113, -INF , !P1 ;  /* 0xff80000071717808 */ /* 0x000fe20004800000 */
[C---:B------:R-:W-:Y:S01]  /*11c50*/  VIADD R170, R135.reuse, 0xfffffe49 ;  /* 0xfffffe4987aa7836 */ /* 0x040fe20000000000 */
[----:B------:R-:W-:Y:S01]  /*11c60*/  FSEL R172, R110, -INF , !P2 ;  /* 0xff8000006eac7808 */ /* 0x000fe20005000000 */
[----:B------:R-:W-:Y:S01]  /*11c70*/  VIADD R118, R135, 0xfffffe81 ;  /* 0xfffffe8187767836 */ /* 0x000fe20000000000 */
[----:B------:R-:W-:-:S02]  /*11c80*/  FSEL R167, R167, -INF , !P6 ;  /* 0xff800000a7a77808 */ /* 0x000fc40007000000 */
[----:B------:R-:W-:Y:S01]  /*11c90*/  FSEL R182, R111, -INF , !P5 ;  /* 0xff8000006fb67808 */ /* 0x000fe20006800000 */
[C---:B------:R-:W-:Y:S01]  /*11ca0*/  HMMA.16816.F32.BF16 R84, R236.reuse, R168, R84 ;  /* 0x000000a8ec54723c */ /* 0x040fe20000041854 */
[CC--:B------:R-:W-:Y:S02]  /*11cb0*/  ISETP.GE.AND P1, PT, R108.reuse, R56.reuse, PT ;  /* 0x000000386c00720c */ /* 0x0c0fe40003f26270 */
[-C--:B------:R-:W-:Y:S02]  /*11cc0*/  ISETP.GE.AND P2, PT, R108, R193.reuse, PT ;  /* 0x000000c16c00720c */ /* 0x080fe40003f46270 */
        /* <DEDUP_REMOVED lines=9> */
[----:B------:R-:W-:Y:S01]  /*11d60*/  I2FP.F32.U32 R106, R104 ;  /* 0x00000068006a7245 */ /* 0x000fe20000201000 */
[----:B------:R-:W-:Y:S01]  /*11d70*/  FFMA.FTZ R102, R191, R105, R102 ;  /* 0x00000069bf667223 */ /* 0x000fe20000010066 */
[----:B------:R-:W-:Y:S01]  /*11d80*/  FSEL R165, R165, -INF , !P3 ;  /* 0xff800000a5a57808 */ /* 0x000fe20005800000 */
[----:B------:R-:W-:Y:S01]  /*11d90*/  VIADD R105, R135, 0xfffffe48 ;  /* 0xfffffe4887697836 */ /* 0x000fe20000000000 */
[C---:B------:R-:W-:Y:S01]  /*11da0*/  ISETP.GE.AND P3, PT, R104.reuse, R56, PT ;  /* 0x000000386800720c */ /* 0x040fe20003f66270 */
[----:B------:R-:W-:Y:S01]  /*11db0*/  FFMA.FTZ R101, R191, R106, R101 ;  /* 0x0000006abf657223 */ /* 0x000fe20000010065 */
[----:B------:R-:W-:Y:S01]  /*11dc0*/  ISETP.GE.AND P0, PT, R104, R193, PT ;  /* 0x000000c16800720c */ /* 0x000fe20003f06270 */
[----:B------:R-:W-:Y:S01]  /*11dd0*/  VIADD R100, R135, 0xfffffe50 ;  /* 0xfffffe5087647836 */ /* 0x000fe20000000000 */
[----:B------:R-:W-:Y:S01]  /*11de0*/  I2FP.F32.U32 R104, R104 ;  /* 0x0000006800687245 */ /* 0x000fe20000201000 */
[----:B------:R-:W-:Y:S01]  /*11df0*/  HMMA.16816.F32.BF16 R52, R236, R158, R52 ;  /* 0x0000009eec34723c */ /* 0x000fe20000041834 */
[----:B------:R-:W-:-:S02]  /*11e00*/  FSEL R109, R109, -INF , !P1 ;  /* 0xff8000006d6d7808 */ /* 0x000fc40004800000 */
[----:B------:R-:W-:Y:S01]  /*11e10*/  FSEL R166, R107, -INF , !P2 ;  /* 0xff8000006ba67808 */ /* 0x000fe20005000000 */
[----:B------:R-:W-:Y:S01]  /*11e20*/  FFMA.FTZ R103, R191, R104, R103 ;  /* 0x00000068bf677223 */ /* 0x000fe20000010067 */
[----:B------:R-:W-:Y:S02]  /*11e30*/  FSEL R180, R102, -INF , !P5 ;  /* 0xff80000066b47808 */ /* 0x000fe40006800000 */
[C---:B------:R-:W-:Y:S01]  /*11e40*/  ISETP.GE.AND P1, PT, R105.reuse, R56, PT ;  /* 0x000000386900720c */ /* 0x040fe20003f26270 */
[----:B------:R-:W-:Y:S01]  /*11e50*/  HMMA.16816.F32.BF16 R60, R236, R156, R60 ;  /* 0x0000009cec3c723c */ /* 0x000fe2000004183c */
[----:B------:R-:W-:Y:S02]  /*11e60*/  ISETP.GE.AND P2, PT, R105, R193, PT ;  /* 0x000000c16900720c */ /* 0x000fe40003f46270 */
[----:B------:R-:W-:Y:S02]  /*11e70*/  I2FP.F32.U32 R104, R105 ;  /* 0x0000006900687245 */ /* 0x000fe40000201000 */
[----:B------:R-:W-:-:S02]  /*11e80*/  FSEL R169, R101, -INF , !P3 ;  /* 0xff80000065a97808 */ /* 0x000fc40005800000 */
[----:B------:R-:W-:Y:S01]  /*11e90*/  I2FP.F32.U32 R102, R170 ;  /* 0x000000aa00667245 */ /* 0x000fe20000201000 */
[C---:B------:R-:W-:Y:S01]  /*11ea0*/  FFMA.FTZ R96, R191.reuse, R104, R96 ;  /* 0x00000068bf607223 */ /* 0x040fe20000010060 */
[----:B------:R-:W-:Y:S01]  /*11eb0*/  I2FP.F32.U32 R105, R105 ;  /* 0x0000006900697245 */ /* 0x000fe20000201000 */
[----:B------:R-:W-:Y:S01]  /*11ec0*/  HMMA.16816.F32.BF16 R8, R236, R140, R8 ;  /* 0x0000008cec08723c */ /* 0x000fe20000041808 */
[----:B------:R-:W-:Y:S01]  /*11ed0*/  I2FP.F32.U32 R101, R100 ;  /* 0x0000006400657245 */ /* 0x000fe20000201000 */
[C---:B------:R-:W-:Y:S01]  /*11ee0*/  FFMA.FTZ R173, R191.reuse, R102, R97 ;  /* 0x00000066bfad7223 */ /* 0x040fe20000010061 */
[----:B------:R-:W-:Y:S01]  /*11ef0*/  FSEL R175, R96, -INF , !P1 ;  /* 0xff80000060af7808 */ /* 0x000fe20004800000 */
[----:B------:R-:W-:Y:S01]  /*11f00*/  FFMA.FTZ R174, R191, R105, R98 ;  /* 0x00000069bfae7223 */ /* 0x000fe20000010062 */
[----:B------:R-:W-:Y:S01]  /*11f10*/  FSEL R171, R171, -INF , !P6 ;  /* 0xff800000abab7808 */ /* 0x000fe20007000000 */
[----:B------:R-:W-:Y:S01]  /*11f20*/  FFMA.FTZ R97, R191, R101, R92 ;  /* 0x00000065bf617223 */ /* 0x000fe2000001005c */
[----:B------:R-:W-:Y:S01]  /*11f30*/  VIADD R92, R135, 0xfffffe51 ;  /* 0xfffffe51875c7836 */ /* 0x000fe20000000000 */
[----:B------:R-:W-:-:S02]  /*11f40*/  ISETP.GE.AND P6, PT, R170, R56, PT ;  /* 0x00000038aa00720c */ /* 0x000fc40003fc6270 */
[----:B------:R-:W-:Y:S02]  /*11f50*/  FSEL R174, R174, -INF , !P2 ;  /* 0xff800000aeae7808 */ /* 0x000fe40005000000 */
[C---:B------:R-:W-:Y:S02]  /*11f60*/  ISETP.GE.AND P1, PT, R92.reuse, R56, PT ;  /* 0x000000385c00720c */ /* 0x040fe40003f26270 */
[-C--:B------:R-:W-:Y:S02]  /*11f70*/  ISETP.GE.AND P2, PT, R92, R193.reuse, PT ;  /* 0x000000c15c00720c */ /* 0x080fe40003f46270 */
[----:B------:R-:W-:Y:S02]  /*11f80*/  I2FP.F32.U32 R96, R92 ;  /* 0x0000005c00607245 */ /* 0x000fe40000201000 */
[-C--:B------:R-:W-:Y:S02]  /*11f90*/  ISETP.GE.AND P5, PT, R170, R193.reuse, PT ;  /* 0x000000c1aa00720c */ /* 0x080fe40003fa6270 */
[----:B------:R-:W-:Y:S01]  /*11fa0*/  I2FP.F32.U32 R98, R100 ;  /* 0x0000006400627245 */ /* 0x000fe20000201000 */
[----:B------:R-:W-:Y:S01]  /*11fb0*/  FFMA.FTZ R179, R191, R96, R93 ;  /* 0x00000060bfb37223 */ /* 0x000fe2000001005d */
[----:B------:R-:W-:Y:S01]  /*11fc0*/  I2FP.F32.U32 R92, R92 ;  /* 0x0000005c005c7245 */ /* 0x000fe20000201000 */
[----:B------:R-:W-:Y:S01]  /*11fd0*/  VIADD R93, R135, 0xfffffe60 ;  /* 0xfffffe60875d7836 */ /* 0x000fe20000000000 */
[----:B------:R-:W-:Y:S01]  /*11fe0*/  I2FP.F32.U32 R170, R170 ;  /* 0x000000aa00aa7245 */ /* 0x000fe20000201000 */
[----:B------:R-:W-:Y:S01]  /*11ff0*/  FFMA.FTZ R94, R191, R98, R94 ;  /* 0x00000062bf5e7223 */ /* 0x000fe2000001005e */
[----:B------:R-:W-:Y:S01]  /*12000*/  FSEL R178, R103, -INF , !P0 ;  /* 0xff80000067b27808 */ /* 0x000fe20004000000 */
[C---:B------:R-:W-:Y:S01]  /*12010*/  FFMA.FTZ R95, R191.reuse, R92, R95 ;  /* 0x0000005cbf5f7223 */ /* 0x040fe2000001005f */
[C---:B------:R-:W-:Y:S01]  /*12020*/  ISETP.GE.AND P0, PT, R100.reuse, R193, PT ;  /* 0x000000c16400720c */ /* 0x040fe20003f06270 */
[----:B------:R-:W-:Y:S01]  /*12030*/  FFMA.FTZ R170, R191, R170, R99 ;  /* 0x000000aabfaa7223 */ /* 0x000fe20000010063 */
[C---:B------:R-:W-:Y:S01]  /*12040*/  VIADD R92, R135.reuse, 0xfffffe59 ;  /* 0xfffffe59875c7836 */ /* 0x040fe20000000000 */
[----:B------:R-:W-:Y:S01]  /*12050*/  ISETP.GE.AND P3, PT, R100, R56, PT ;  /* 0x000000386400720c */ /* 0x000fe20003f66270 */
[----:B------:R-:W-:Y:S01]  /*12060*/  VIADD R99, R135, 0xfffffe58 ;  /* 0xfffffe5887637836 */ /* 0x000fe20000000000 */
[----:B------:R-:W-:-:S02]  /*12070*/  FSEL R168, R94, -INF , !P0 ;  /* 0xff8000005ea87808 */ /* 0x000fc40004000000 */
[-C--:B------:R-:W-:Y:S02]  /*12080*/  I2FP.F32.U32 R96, R92.reuse ;  /* 0x0000005c00607245 */ /* 0x080fe40000201000 */
[----:B------:R-:W-:Y:S02]  /*12090*/  I2FP.F32.U32 R94, R92 ;  /* 0x0000005c005e7245 */ /* 0x000fe40000201000 */
[----:B------:R-:W-:Y:S01]  /*120a0*/  I2FP.F32.U32 R177, R99 ;  /* 0x0000006300b17245 */ /* 0x000fe20000201000 */
[----:B------:R-:W-:Y:S01]  /*120b0*/  FFMA.FTZ R183, R191, R96, R89 ;  /* 0x00000060bfb77223 */ /* 0x000fe20000010059 */
[----:B------:R-:W-:Y:S01]  /*120c0*/  FSEL R179, R179, -INF , !P1 ;  /* 0xff800000b3b37808 */ /* 0x000fe20004800000 */
[----:B------:R-:W-:Y:S01]  /*120d0*/  FFMA.FTZ R91, R191, R94, R91 ;  /* 0x0000005ebf5b7223 */ /* 0x000fe2000001005b */
[----:B------:R-:W-:Y:S01]  /*120e0*/  FSEL R158, R95, -INF , !P2 ;  /* 0xff8000005f9e7808 */ /* 0x000fe20005000000 */
[----:B------:R-:W-:Y:S01]  /*120f0*/  FFMA.FTZ R177, R191, R177, R88 ;  /* 0x000000b1bfb17223 */ /* 0x000fe20000010058 */
[----:B------:R-:W-:Y:S01]  /*12100*/  FSEL R173, R173, -INF , !P6 ;  /* 0xff800000adad7808 */ /* 0x000fe20007000000 */
[C---:B------:R-:W-:Y:S01]  /*12110*/  VIADD R89, R135.reuse, 0xfffffe68 ;  /* 0xfffffe6887597836 */ /* 0x040fe20000000000 */
[----:B------:R-:W-:Y:S01]  /*12120*/  FSEL R170, R170, -INF , !P5 ;  /* 0xff800000aaaa7808 */ /* 0x000fe20006800000 */
[----:B------:R-:W-:Y:S01]  /*12130*/  VIADD R88, R135, 0xfffffe61 ;  /* 0xfffffe6187587836 */ /* 0x000fe20000000000 */
[----:B------:R-:W-:-:S02]  /*12140*/  FSEL R97, R97, -INF , !P3 ;  /* 0xff80000061617808 */ /* 0x000fc40005800000 */
[CC--:B------:R-:W-:Y:S02]  /*12150*/  ISETP.GE.AND P1, PT, R93.reuse, R56.reuse, PT ;  /* 0x000000385d00720c */ /* 0x0c0fe40003f26270 */
[----:B------:R-:W-:Y:S02]  /*12160*/  ISETP.GE.AND P2, PT, R93, R193, PT ;  /* 0x000000c15d00720c */ /* 0x000fe40003f46270 */
[----:B------:R-:W-:Y:S02]  /*12170*/  I2FP.F32.U32 R95, R93 ;  /* 0x0000005d005f7245 */ /* 0x000fe40000201000 */
[CC--:B------:R-:W-:Y:S02]  /*12180*/  ISETP.GE.AND P6, PT, R99.reuse, R56.reuse, PT ;  /* 0x000000386300720c */ /* 0x0c0fe40003fc6270 */
[----:B------:R-:W-:Y:S01]  /*12190*/  ISETP.GE.AND P5, PT, R99, R193, PT ;  /* 0x000000c16300720c */ /* 0x000fe20003fa6270 */
[----:B------:R-:W-:Y:S01]  /*121a0*/  FFMA.FTZ R84, R191, R95, R84 ;  /* 0x0000005fbf547223 */ /* 0x000fe20000010054 */
[----:B------:R-:W-:-:S02]  /*121b0*/  ISETP.GE.AND P3, PT, R92, R56, PT ;  /* 0x000000385c00720c */ /* 0x000fc40003f66270 */
[----:B------:R-:W-:Y:S02]  /*121c0*/  ISETP.GE.AND P0, PT, R92, R193, PT ;  /* 0x000000c15c00720c */ /* 0x000fe40003f06270 */
[----:B------:R-:W-:Y:S02]  /*121d0*/  I2FP.F32.U32 R93, R93 ;  /* 0x0000005d005d7245 */ /* 0x000fe40000201000 */
[----:B------:R-:W-:Y:S02]  /*121e0*/  I2FP.F32.U32 R99, R99 ;  /* 0x0000006300637245 */ /* 0x000fe40000201000 */
[----:B------:R-:W-:Y:S01]  /*121f0*/  FSEL R183, R183, -INF , !P3 ;  /* 0xff800000b7b77808 */ /* 0x000fe20005800000 */
[----:B------:R-:W-:Y:S01]  /*12200*/  FFMA.FTZ R154, R191, R93, R86 ;  /* 0x0000005dbf9a7223 */ /* 0x000fe20000010056 */
[----:B------:R-:W-:Y:S01]  /*12210*/  FSEL R156, R91, -INF , !P0 ;  /* 0xff8000005b9c7808 */ /* 0x000fe20004000000 */
[----:B------:R-:W-:Y:S01]  /*12220*/  FFMA.FTZ R90, R191, R99, R90 ;  /* 0x00000063bf5a7223 */ /* 0x000fe2000001005a */
[----:B------:R-:W-:-:S02]  /*12230*/  ISETP.GE.AND P3, PT, R89, R56, PT ;  /* 0x000000385900720c */ /* 0x000fc40003f66270 */
[----:B------:R-:W-:Y:S02]  /*12240*/  ISETP.GE.AND P0, PT, R89, R193, PT ;  /* 0x000000c15900720c */ /* 0x000fe40003f06270 */
[----:B------:R-:W-:Y:S02]  /*12250*/  I2FP.F32.U32 R91, R89 ;  /* 0x00000059005b7245 */ /* 0x000fe40000201000 */
[-C--:B------:R-:W-:Y:S02]  /*12260*/  I2FP.F32.U32 R92, R88.reuse ;  /* 0x00000058005c7245 */ /* 0x080fe40000201000 */
        /* <DEDUP_REMOVED lines=8> */
[C---:B------:R-:W-:Y:S01]  /*122f0*/  ISETP.GE.AND P6, PT, R88.reuse, R56, PT ;  /* 0x000000385800720c */ /* 0x040fe20003fc6270 */
[----:B------:R-:W-:Y:S01]  /*12300*/  VIADD R89, R135, 0xfffffe70 ;  /* 0xfffffe7087597836 */ /* 0x000fe20000000000 */
[----:B------:R-:W-:-:S02]  /*12310*/  ISETP.GE.AND P5, PT, R88, R193, PT ;  /* 0x000000c15800720c */ /* 0x000fc40003fa6270 */
[----:B------:R-:W-:Y:S02]  /*12320*/  FSEL R85, R84, -INF , !P1 ;  /* 0xff80000054557808 */ /* 0x000fe40004800000 */
[----:B------:R-:W-:Y:S02]  /*12330*/  FSEL R154, R154, -INF , !P2 ;  /* 0xff8000009a9a7808 */ /* 0x000fe40005000000 */
[C---:B------:R-:W-:Y:S02]  /*12340*/  ISETP.GE.AND P1, PT, R148.reuse, R56, PT ;  /* 0x000000389400720c */ /* 0x040fe40003f26270 */
[----:B------:R-:W-:Y:S02]  /*12350*/  ISETP.GE.AND P2, PT, R148, R193, PT ;  /* 0x000000c19400720c */ /* 0x000fe40003f46270 */
[-C--:B------:R-:W-:Y:S02]  /*12360*/  I2FP.F32.U32 R84, R148.reuse ;  /* 0x0000009400547245 */ /* 0x080fe40000201000 */
[----:B------:R-:W-:-:S02]  /*12370*/  I2FP.F32.U32 R148, R148 ;  /* 0x0000009400947245 */ /* 0x000fc40000201000 */
[----:B------:R-:W-:Y:S01]  /*12380*/  FSEL R181, R181, -INF , !P6 ;  /* 0xff800000b5b57808 */ /* 0x000fe20007000000 */
[----:B------:R-:W-:Y:S01]  /*12390*/  FFMA.FTZ R81, R191, R84, R81 ;  /* 0x00000054bf517223 */ /* 0x000fe20000010051 */
[----:B------:R-:W-:Y:S01]  /*123a0*/  FSEL R152, R87, -INF , !P5 ;  /* 0xff80000057987808 */ /* 0x000fe20006800000 */
[----:B------:R-:W-:Y:S01]  /*123b0*/  FFMA.FTZ R148, R191, R148, R83 ;  /* 0x00000094bf947223 */ /* 0x000fe20000010053 */
[C---:B------:R-:W-:Y:S02]  /*123c0*/  ISETP.GE.AND P6, PT, R89.reuse, R56, PT ;  /* 0x000000385900720c */ /* 0x040fe40003fc6270 */
[----:B------:R-:W-:Y:S02]  /*123d0*/  ISETP.GE.AND P5, PT, R89, R193, PT ;  /* 0x000000c15900720c */ /* 0x000fe40003fa6270 */
[-C--:B------:R-:W-:Y:S02]  /*123e0*/  I2FP.F32.U32 R185, R89.reuse ;  /* 0x0000005900b97245 */ /* 0x080fe40000201000 */
[----:B------:R-:W-:-:S02]  /*123f0*/  I2FP.F32.U32 R89, R89 ;  /* 0x0000005900597245 */ /* 0x000fc40000201000 */
[----:B------:R-:W-:Y:S01]  /*12400*/  FSEL R83, R80, -INF , !P3 ;  /* 0xff80000050537808 */ /* 0x000fe20005800000 */
[C---:B------:R-:W-:Y:S01]  /*12410*/  FFMA.FTZ R185, R191.reuse, R185, R76 ;  /* 0x000000b9bfb97223 */ /* 0x040fe2000001004c */
[----:B------:R-:W-:Y:S01]  /*12420*/  I2FP.F32.U32 R80, R130 ;  /* 0x0000008200507245 */ /* 0x000fe20000201000 */
[C---:B------:R-:W-:Y:S01]  /*12430*/  FFMA.FTZ R78, R191.reuse, R89, R78 ;  /* 0x00000059bf4e7223 */ /* 0x040fe2000001004e */
[----:B------:R-:W-:Y:S02]  /*12440*/  I2FP.F32.U32 R87, R132 ;  /* 0x0000008400577245 */ /* 0x000fe40000201000 */
[----:B------:R-:W-:Y:S01]  /*12450*/  FSEL R146, R82, -INF , !P0 ;  /* 0xff80000052927808 */ /* 0x000fe20004000000 */
[----:B------:R-:W-:Y:S01]  /*12460*/  FFMA.FTZ R76, R191, R80, R77 ;  /* 0x00000050bf4c7223 */ /* 0x000fe2000001004d */
[----:B------:R-:W-:Y:S01]  /*12470*/  FSEL R81, R81, -INF , !P1 ;  /* 0xff80000051517808 */ /* 0x000fe20004800000 */
[----:B------:R-:W-:Y:S01]  /*12480*/  FFMA.FTZ R77, R191, R87, R72 ;  /* 0x00000057bf4d7223 */ /* 0x000fe20000010048 */
[----:B------:R-:W-:Y:S01]  /*12490*/  FSEL R148, R148, -INF , !P2 ;  /* 0xff80000094947808 */ /* 0x000fe20005000000 */
[----:B------:R-:W-:Y:S01]  /*124a0*/  VIADD R87, R135, 0xfffffe80 ;  /* 0xfffffe8087577836 */ /* 0x000fe20000000000 */
[----:B------:R-:W-:-:S02]  /*124b0*/  FSEL R185, R185, -INF , !P6 ;  /* 0xff800000b9b97808 */ /* 0x000fc40007000000 */
[----:B------:R-:W-:Y:S02]  /*124c0*/  FSEL R142, R78, -INF , !P5 ;  /* 0xff8000004e8e7808 */ /* 0x000fe40006800000 */
[CC--:B------:R-:W-:Y:S02]  /*124d0*/  ISETP.GE.AND P3, PT, R130.reuse, R56.reuse, PT ;  /* 0x000000388200720c */ /* 0x0c0fe40003f66270 */
[-C--:B------:R-:W-:Y:S02]  /*124e0*/  ISETP.GE.AND P0, PT, R130, R193.reuse, PT ;  /* 0x000000c18200720c */ /* 0x080fe40003f06270 */
[CC--:B------:R-:W-:Y:S02]  /*124f0*/  ISETP.GE.AND P1, PT, R132.reuse, R56.reuse, PT ;  /* 0x000000388400720c */ /* 0x0c0fe40003f26270 */
[----:B------:R-:W-:Y:S02]  /*12500*/  ISETP.GE.AND P2, PT, R132, R193, PT ;  /* 0x000000c18400720c */ /* 0x000fe40003f46270 */
[----:B------:R-:W-:-:S02]  /*12510*/  ISETP.GE.AND P6, PT, R124, R56, PT ;  /* 0x000000387c00720c */ /* 0x000fc40003fc6270 */
[-C--:B------:R-:W-:Y:S02]  /*12520*/  ISETP.GE.AND P5, PT, R124, R193.reuse, PT ;  /* 0x000000c17c00720c */ /* 0x080fe40003fa6270 */
[----:B------:R-:W-:Y:S02]  /*12530*/  I2FP.F32.U32 R72, R124 ;  /* 0x0000007c00487245 */ /* 0x000fe40000201000 */
[----:B------:R-:W-:Y:S02]  /*12540*/  I2FP.F32.U32 R130, R130 ;  /* 0x0000008200827245 */ /* 0x000fe40000201000 */
[----:B------:R-:W-:Y:S01]  /*12550*/  I2FP.F32.U32 R132, R132 ;  /* 0x0000008400847245 */ /* 0x000fe20000201000 */
[C---:B------:R-:W-:Y:S01]  /*12560*/  FFMA.FTZ R195, R191.reuse, R72, R73 ;  /* 0x00000048bfc37223 */ /* 0x040fe20000010049 */
[----:B------:R-:W-:Y:S01]  /*12570*/  I2FP.F32.U32 R124, R124 ;  /* 0x0000007c007c7245 */ /* 0x000fe20000201000 */
[C---:B------:R-:W-:Y:S01]  /*12580*/  FFMA.FTZ R130, R191.reuse, R130, R79 ;  /* 0x00000082bf827223 */ /* 0x040fe2000001004f */
[----:B------:R-:W-:Y:S01]  /*12590*/  FSEL R79, R76, -INF , !P3 ;  /* 0xff8000004c4f7808 */ /* 0x000fe20005800000 */
[----:B------:R-:W-:Y:S01]  /*125a0*/  FFMA.FTZ R132, R191, R132, R74 ;  /* 0x00000084bf847223 */ /* 0x000fe2000001004a */
[----:B------:R-:W-:Y:S01]  /*125b0*/  ISETP.GE.AND P3, PT, R87, R56, PT ;  /* 0x000000385700720c */ /* 0x000fe20003f66270 */
[----:B------:R-:W-:Y:S01]  /*125c0*/  FFMA.FTZ R124, R191, R124, R75 ;  /* 0x0000007cbf7c7223 */ /* 0x000fe2000001004b */
[----:B------:R-:W-:Y:S01]  /*125d0*/  FSEL R130, R130, -INF , !P0 ;  /* 0xff80000082827808 */ /* 0x000fe20004000000 */
[----:B------:R-:W1:Y:S01]  /*125e0*/  LDSM.16.M88.4 R72, [R0+0x4400] ;  /* 0x004400000048783b */ /* 0x000e620000000200 */
[----:B------:R-:W-:-:S02]  /*125f0*/  ISETP.GE.AND P0, PT, R87, R193, PT ;  /* 0x000000c15700720c */ /* 0x000fc40003f06270 */
[-C--:B------:R-:W-:Y:S02]  /*12600*/  I2FP.F32.U32 R187, R87.reuse ;  /* 0x0000005700bb7245 */ /* 0x080fe40000201000 */
[----:B------:R-:W-:Y:S02]  /*12610*/  I2FP.F32.U32 R87, R87 ;  /* 0x0000005700577245 */ /* 0x000fe40000201000 */
[----:B------:R-:W-:Y:S01]  /*12620*/  FSEL R195, R195, -INF , !P6 ;  /* 0xff800000c3c37808 */ /* 0x000fe20007000000 */
[C---:B------:R-:W-:Y:S01]  /*12630*/  FFMA.FTZ R187, R191.reuse, R187, R68 ;  /* 0x000000bbbfbb7223 */ /* 0x040fe20000010044 */
[----:B------:R-:W-:Y:S01]  /*12640*/  FSEL R124, R124, -INF , !P5 ;  /* 0xff8000007c7c7808 */ /* 0x000fe20006800000 */
[----:B------:R-:W-:Y:S01]  /*12650*/  FFMA.FTZ R70, R191, R87, R70 ;  /* 0x00000057bf467223 */ /* 0x000fe20000010046 */
[----:B------:R-:W-:Y:S01]  /*12660*/  VIADD R87, R135, 0xfffffe88 ;  /* 0xfffffe8887577836 */ /* 0x000fe20000000000 */
[----:B------:R-:W-:Y:S01]  /*12670*/  FSEL R77, R77, -INF , !P1 ;  /* 0xff8000004d4d7808 */ /* 0x000fe20004800000 */
[----:B------:R-:W-:Y:S01]  /*12680*/  VIADD R68, R135, 0xfffffe89 ;  /* 0xfffffe8987447836 */ /* 0x000fe20000000000 */
[----:B------:R-:W-:-:S02]  /*12690*/  FSEL R132, R132, -INF , !P2 ;  /* 0xff80000084847808 */ /* 0x000fc40005000000 */
[----:B------:R-:W-:Y:S02]  /*126a0*/  I2FP.F32.U32 R76, R118 ;  /* 0x00000076004c7245 */ /* 0x000fe40000201000 */
[C---:B------:R-:W-:Y:S02]  /*126b0*/  ISETP.GE.AND P6, PT, R87.reuse, R56, PT ;  /* 0x000000385700720c */ /* 0x040fe40003fc6270 */
[----:B------:R-:W-:Y:S01]  /*126c0*/  ISETP.GE.AND P5, PT, R87, R193, PT ;  /* 0x000000c15700720c */ /* 0x000fe20003fa6270 */
[C---:B------:R-:W-:Y:S01]  /*126d0*/  FFMA.FTZ R76, R191.reuse, R76, R69 ;  /* 0x0000004cbf4c7223 */ /* 0x040fe20000010045 */
[----:B------:R-:W-:Y:S02]  /*126e0*/  I2FP.F32.U32 R89, R87 ;  /* 0x0000005700597245 */ /* 0x000fe40000201000 */
[C---:B------:R-:W-:Y:S02]  /*126f0*/  ISETP.GE.AND P1, PT, R118.reuse, R56, PT ;  /* 0x000000387600720c */ /* 0x040fe40003f26270 */
[----:B------:R-:W-:Y:S01]  /*12700*/  ISETP.GE.AND P2, PT, R118, R193, PT ;  /* 0x000000c17600720c */ /* 0x000fe20003f46270 */
[----:B------:R-:W-:Y:S01]  /*12710*/  FFMA.FTZ R69, R191, R89, R64 ;  /* 0x00000059bf457223 */ /* 0x000fe20000010040 */
[----:B------:R-:W-:-:S02]  /*12720*/  I2FP.F32.U32 R87, R87 ;  /* 0x0000005700577245 */ /* 0x000fc40000201000 */
[----:B------:R-:W-:Y:S02]  /*12730*/  I2FP.F32.U32 R118, R118 ;  /* 0x0000007600767245 */ /* 0x000fe40000201000 */
[----:B------:R-:W-:Y:S01]  /*12740*/  FSEL R69, R69, -INF , !P6 ;  /* 0xff80000045457808 */ /* 0x000fe20007000000 */
[----:B------:R-:W-:Y:S01]  /*12750*/  FFMA.FTZ R114, R191, R87, R66 ;  /* 0x00000057bf727223 */ /* 0x000fe20000010042 */
[----:B------:R-:W-:Y:S02]  /*12760*/  VIADD R66, R135, 0xfffffe91 ;  /* 0xfffffe9187427836 */ /* 0x000fe40000000000 */
[----:B------:R-:W-:Y:S01]  /*12770*/  FFMA.FTZ R118, R191, R118, R71 ;  /* 0x00000076bf767223 */ /* 0x000fe20000010047 */
[----:B------:R-:W-:Y:S01]  /*12780*/  VIADD R87, R135, 0xfffffe90 ;  /* 0xfffffe9087577836 */ /* 0x000fe20000000000 */
[----:B------:R-:W-:Y:S02]  /*12790*/  FSEL R71, R76, -INF , !P1 ;  /* 0xff8000004c477808 */ /* 0x000fe40004800000 */
[----:B------:R-:W-:Y:S01]  /*127a0*/  FSEL R114, R114, -INF , !P5 ;  /* 0xff80000072727808 */ /* 0x000fe20006800000 */
[----:B-1----:R-:W-:Y:S01]  /*127b0*/  HMMA.16816.F32.BF16 R24, R236, R72, R24 ;  /* 0x00000048ec18723c */ /* 0x002fe20000041818 */
[----:B------:R-:W-:-:S02]  /*127c0*/  FSEL R118, R118, -INF , !P2 ;  /* 0xff80000076767808 */ /* 0x000fc40005000000 */
[C---:B------:R-:W-:Y:S02]  /*127d0*/  ISETP.GE.AND P6, PT, R66.reuse, R56, PT ;  /* 0x000000384200720c */ /* 0x040fe40003fc6270 */
[-C--:B------:R-:W-:Y:S02]  /*127e0*/  ISETP.GE.AND P5, PT, R66, R193.reuse, PT ;  /* 0x000000c14200720c */ /* 0x080fe40003fa6270 */
[-C--:B------:R-:W-:Y:S01]  /*127f0*/  I2FP.F32.U32 R78, R68.reuse ;  /* 0x00000044004e7245 */ /* 0x080fe20000201000 */
[----:B------:R-:W-:Y:S01]  /*12800*/  HMMA.16816.F32.BF16 R20, R236, R74, R20 ;  /* 0x0000004aec14723c */ /* 0x000fe20000041814 */
[----:B------:R-:W-:Y:S02]  /*12810*/  I2FP.F32.U32 R64, R68 ;  /* 0x0000004400407245 */ /* 0x000fe40000201000 */
[----:B------:R-:W-:Y:S01]  /*12820*/  ISETP.GE.AND P1, PT, R87, R56, PT ;  /* 0x000000385700720c */ /* 0x000fe20003f26270 */
[----:B------:R-:W-:Y:S01]  /*12830*/  FFMA.FTZ R65, R191, R78, R65 ;  /* 0x0000004ebf417223 */ /* 0x000fe20000010041 */
[----:B------:R-:W-:Y:S01]  /*12840*/  ISETP.GE.AND P2, PT, R87, R193, PT ;  /* 0x000000c15700720c */ /* 0x000fe20003f46270 */
[----:B------:R-:W-:Y:S01]  /*12850*/  FFMA.FTZ R64, R191, R64, R67 ;  /* 0x00000040bf407223 */ /* 0x000fe20000010043 */
[----:B------:R-:W-:-:S02]  /*12860*/  I2FP.F32.U32 R89, R87 ;  /* 0x0000005700597245 */ /* 0x000fc40000201000 */
[----:B------:R-:W-:Y:S02]  /*12870*/  I2FP.F32.U32 R66, R66 ;  /* 0x0000004200427245 */ /* 0x000fe40000201000 */
[----:B------:R-:W-:Y:S01]  /*12880*/  I2FP.F32.U32 R87, R87 ;  /* 0x0000005700577245 */ /* 0x000fe20000201000 */
[----:B------:R-:W-:Y:S01]  /*12890*/  FFMA.FTZ R60, R191, R89, R60 ;  /* 0x00000059bf3c7223 */ /* 0x000fe2000001003c */
[----:B------:R-:W-:Y:S01]  /*128a0*/  FSEL R187, R187, -INF , !P3 ;  /* 0xff800000bbbb7808 */ /* 0x000fe20005800000 */
[C---:B------:R-:W-:Y:S01]  /*128b0*/  FFMA.FTZ R104, R191.reuse, R66, R63 ;  /* 0x00000042bf687223 */ /* 0x040fe2000001003f */
[----:B------:R-:W-:Y:S01]  /*128c0*/  FSEL R122, R70, -INF , !P0 ;  /* 0xff800000467a7808 */ /* 0x000fe20004000000 */
[C---:B------:R-:W-:Y:S01]  /*128d0*/  FFMA.FTZ R62, R191.reuse, R87, R62 ;  /* 0x00000057bf3e7223 */ /* 0x040fe2000001003e */
[C---:B------:R-:W-:Y:S01]  /*128e0*/  ISETP.GE.AND P3, PT, R68.reuse, R56, PT ;  /* 0x000000384400720c */ /* 0x040fe20003f66270 */
[----:B------:R-:W-:Y:S01]  /*128f0*/  FFMA.FTZ R61, R191, R66, R61 ;  /* 0x00000042bf3d7223 */ /* 0x000fe2000001003d */
[----:B------:R-:W-:Y:S01]  /*12900*/  ISETP.GE.AND P0, PT, R68, R193, PT ;  /* 0x000000c14400720c */ /* 0x000fe20003f06270 */
[----:B------:R-:W-:Y:S01]  /*12910*/  VIADD R63, R135, 0xfffffe98 ;  /* 0xfffffe98873f7836 */ /* 0x000fe20000000000 */
[----:B------:R-:W-:Y:S01]  /*12920*/  FSEL R65, R65, -INF , !P3 ;  /* 0xff80000041417808 */ /* 0x000fe20005800000 */
[C---:B------:R-:W-:Y:S01]  /*12930*/  VIADD R66, R135.reuse, 0xfffffe99 ;  /* 0xfffffe9987427836 */ /* 0x040fe20000000000 */
[----:B------:R-:W-:Y:S01]  /*12940*/  FSEL R120, R64, -INF , !P0 ;  /* 0xff80000040787808 */ /* 0x000fe20004000000 */
[----:B------:R-:W-:Y:S01]  /*12950*/  VIADD R87, R135, 0xfffffea0 ;  /* 0xfffffea087577836 */ /* 0x000fe20000000000 */
[----:B------:R-:W-:-:S02]  /*12960*/  ISETP.GE.AND P3, PT, R63, R56, PT ;  /* 0x000000383f00720c */ /* 0x000fc40003f66270 */
[----:B------:R-:W-:Y:S02]  /*12970*/  FSEL R73, R60, -INF , !P1 ;  /* 0xff8000003c497808 */ /* 0x000fe40004800000 */
[----:B------:R-:W-:Y:S02]  /*12980*/  ISETP.GE.AND P0, PT, R63, R193, PT ;  /* 0x000000c13f00720c */ /* 0x000fe40003f06270 */
[----:B------:R-:W-:Y:S02]  /*12990*/  I2FP.F32.U32 R64, R63 ;  /* 0x0000003f00407245 */ /* 0x000fe40000201000 */
[----:B------:R-:W-:Y:S02]  /*129a0*/  FSEL R112, R62, -INF , !P2 ;  /* 0xff8000003e707808 */ /* 0x000fe40005000000 */
[----:B------:R-:W-:Y:S01]  /*129b0*/  FSEL R67, R61, -INF , !P6 ;  /* 0xff8000003d437808 */ /* 0x000fe20007000000 */
[C---:B------:R-:W-:Y:S01]  /*129c0*/  FFMA.FTZ R227, R191.reuse, R64, R52 ;  /* 0x00000040bfe37223 */ /* 0x040fe20000010034 */
[----:B------:R1:W2:Y:S01]  /*129d0*/  LDSM.16.M88.4 R60, [R0+0x4800] ;  /* 0x00480000003c783b */ /* 0x0002a20000000200 */
[----:B------:R-:W-:Y:S01]  /*129e0*/  I2FP.F32.U32 R52, R66 ;  /* 0x0000004200347245 */ /* 0x000fe20000201000 */
[----:B------:R-:W-:Y:S01]  /*129f0*/  FFMA.FTZ R54, R191, R64, R54 ;  /* 0x00000040bf367223 */ /* 0x000fe20000010036 */
[----:B------:R-:W-:Y:S01]  /*12a00*/  FSEL R104, R104, -INF , !P5 ;  /* 0xff80000068687808 */ /* 0x000fe20006800000 */
[----:B------:R-:W-:-:S04]  /*12a10*/  DEPBAR.LE SB0, 0x0 ;  /* 0x000080000000791a */ /* 0x000fc80000000000 */
[CC--:B------:R-:W-:Y:S01]  /*12a20*/  FFMA.FTZ R53, R191.reuse, R52.reuse, R53 ;  /* 0x00000034bf357223 */ /* 0x0c0fe20000010035 */
[----:B------:R-:W-:Y:S01]  /*12a30*/  FFMA.FTZ R55, R191, R52, R55 ;  /* 0x00000034bf377223 */ /* 0x000fe20000010037 */
[CC--:B------:R-:W-:Y:S01]  /*12a40*/  ISETP.GE.AND P1, PT, R66.reuse, R56.reuse, PT ;  /* 0x000000384200720c */ /* 0x0c0fe20003f26270 */
[----:B------:R-:W-:Y:S01]  /*12a50*/  VIADD R52, R135, 0xfffffea1 ;  /* 0xfffffea187347836 */ /* 0x000fe20000000000 */
[-C--:B------:R-:W-:Y:S02]  /*12a60*/  ISETP.GE.AND P2, PT, R66, R193.reuse, PT ;  /* 0x000000c14200720c */ /* 0x080fe40003f46270 */
[C---:B------:R-:W-:Y:S02]  /*12a70*/  ISETP.GE.AND P6, PT, R87.reuse, R56, PT ;  /* 0x000000385700720c */ /* 0x040fe40003fc6270 */
[----:B------:R-:W-:Y:S02]  /*12a80*/  ISETP.GE.AND P5, PT, R87, R193, PT ;  /* 0x000000c15700720c */ /* 0x000fe40003fa6270 */
[----:B------:R-:W-:-:S02]  /*12a90*/  I2FP.F32.U32 R87, R87 ;  /* 0x0000005700577245 */ /* 0x000fc40000201000 */
[----:B------:R-:W-:Y:S02]  /*12aa0*/  FSEL R233, R53, -INF , !P1 ;  /* 0xff80000035e97808 */ /* 0x000fe40004800000 */
[----:B------:R-:W-:Y:S01]  /*12ab0*/  FSEL R106, R55, -INF , !P2 ;  /* 0xff800000376a7808 */ /* 0x000fe20005000000 */
[----:B-1----:R-:W-:Y:S01]  /*12ac0*/  VIADD R0, R135, 0xfffffea8 ;  /* 0xfffffea887007836 */ /* 0x002fe20000000000 */
[----:B------:R-:W-:Y:S01]  /*12ad0*/  FSEL R227, R227, -INF , !P3 ;  /* 0xff800000e3e37808 */ /* 0x000fe20005800000 */
[-C--:B------:R-:W-:Y:S01]  /*12ae0*/  FFMA.FTZ R229, R191, R87.reuse, R48 ;  /* 0x00000057bfe57223 */ /* 0x080fe20000010030 */
[----:B------:R-:W-:Y:S01]  /*12af0*/  FSEL R108, R54, -INF , !P0 ;  /* 0xff800000366c7808 */ /* 0x000fe20004000000 */
[----:B------:R-:W-:Y:S01]  /*12b00*/  VIADD R48, R135, 0xfffffea9 ;  /* 0xfffffea987307836 */ /* 0x000fe20000000000 */
[C---:B------:R-:W-:Y:S01]  /*12b10*/  ISETP.GE.AND P1, PT, R0.reuse, R56, PT ;  /* 0x000000380000720c */ /* 0x040fe20003f26270 */
[----:B------:R-:W-:Y:S01]  /*12b20*/  FFMA.FTZ R50, R191, R87, R50 ;  /* 0x00000057bf327223 */ /* 0x000fe20000010032 */
[----:B------:R-:W-:-:S02]  /*12b30*/  ISETP.GE.AND P2, PT, R0, R193, PT ;  /* 0x000000c10000720c */ /* 0x000fc40003f46270 */
[----:B------:R-:W-:Y:S02]  /*12b40*/  I2FP.F32.U32 R0, R0 ;  /* 0x0000000000007245 */ /* 0x000fe40000201000 */
[C---:B------:R-:W-:Y:S02]  /*12b50*/  ISETP.GE.AND P3, PT, R52.reuse, R56, PT ;  /* 0x000000383400720c */ /* 0x040fe40003f66270 */
[----:B------:R-:W-:Y:S01]  /*12b60*/  ISETP.GE.AND P0, PT, R52, R193, PT ;  /* 0x000000c13400720c */ /* 0x000fe20003f06270 */
[C---:B------:R-:W-:Y:S01]  /*12b70*/  FFMA.FTZ R231, R191.reuse, R0, R44 ;  /* 0x00000000bfe77223 */ /* 0x040fe2000001002c */
[----:B------:R-:W-:Y:S01]  /*12b80*/  I2FP.F32.U32 R52, R52 ;  /* 0x0000003400347245 */ /* 0x000fe20000201000 */
[----:B------:R-:W-:Y:S01]  /*12b90*/  FFMA.FTZ R46, R191, R0, R46 ;  /* 0x00000000bf2e7223 */ /* 0x000fe2000001002e */
[----:B------:R-:W-:Y:S01]  /*12ba0*/  I2FP.F32.U32 R44, R48 ;  /* 0x00000030002c7245 */ /* 0x000fe20000201000 */
[----:B--2---:R-:W-:Y:S01]  /*12bb0*/  HMMA.16816.F32.BF16 R16, R236, R60, R16 ;  /* 0x0000003cec10723c */ /* 0x004fe20000041810 */
[----:B------:R-:W-:Y:S01]  /*12bc0*/  FSEL R229, R229, -INF , !P6 ;  /* 0xff800000e5e57808 */ /* 0x000fe20007000000 */
[CC--:B------:R-:W-:Y:S01]  /*12bd0*/  FFMA.FTZ R235, R191.reuse, R52.reuse, R49 ;  /* 0x00000034bfeb7223 */ /* 0x0c0fe20000010031 */
[----:B------:R-:W-:Y:S01]  /*12be0*/  FFMA.FTZ R51, R191, R52, R51 ;  /* 0x00000034bf337223 */ /* 0x000fe20000010033 */
[----:B------:R-:W-:-:S02]  /*12bf0*/  VIADD R49, R135, 0xfffffeb0 ;  /* 0xfffffeb087317836 */ /* 0x000fc40000000000 */
[-C--:B------:R-:W-:Y:S01]  /*12c00*/  FFMA.FTZ R0, R191, R44.reuse, R47 ;  /* 0x0000002cbf007223 */ /* 0x080fe2000001002f */
[----:B------:R-:W-:Y:S01]  /*12c10*/  VIADD R47, R135, 0xfffffeb1 ;  /* 0xfffffeb1872f7836 */ /* 0x000fe20000000000 */
[----:B------:R-:W-:Y:S01]  /*12c20*/  FSEL R235, R235, -INF , !P3 ;  /* 0xff800000ebeb7808 */ /* 0x000fe20005800000 */
[----:B------:R-:W-:Y:S01]  /*12c30*/  FFMA.FTZ R45, R191, R44, R45 ;  /* 0x0000002cbf2d7223 */ /* 0x000fe2000001002d */
[----:B------:R-:W-:Y:S01]  /*12c40*/  FSEL R100, R51, -INF , !P0 ;  /* 0xff80000033647808 */ /* 0x000fe20004000000 */
[----:B------:R-:W-:Y:S01]  /*12c50*/  VIADD R44, R135, 0xfffffeb9 ;  /* 0xfffffeb9872c7836 */ /* 0x000fe20000000000 */
[C---:B------:R-:W-:Y:S01]  /*12c60*/  ISETP.GE.AND P3, PT, R49.reuse, R56, PT ;  /* 0x000000383100720c */ /* 0x040fe20003f66270 */
[----:B------:R-:W-:Y:S01]  /*12c70*/  HMMA.16816.F32.BF16 R12, R236, R62, R12 ;  /* 0x0000003eec0c723c */ /* 0x000fe2000004180c */
[----:B------:R-:W-:Y:S01]  /*12c80*/  BAR.SYNC.DEFER_BLOCKING 0x0 ;  /* 0x0000000000007b1d */ /* 0x000fe20000010000 */
[----:B------:R-:W-:Y:S02]  /*12c90*/  ISETP.GE.AND P0, PT, R49, R193, PT ;  /* 0x000000c13100720c */ /* 0x000fe40003f06270 */
[----:B------:R-:W-:-:S02]  /*12ca0*/  I2FP.F32.U32 R49, R49 ;  /* 0x0000003100317245 */ /* 0x000fc40000201000 */
[----:B------:R-:W-:Y:S02]  /*12cb0*/  FSEL R98, R46, -INF , !P2 ;  /* 0xff8000002e627808 */ /* 0x000fe40005000000 */
[----:B------:R-:W-:Y:S01]  /*12cc0*/  I2FP.F32.U32 R46, R47 ;  /* 0x0000002f002e7245 */ /* 0x000fe20000201000 */
[CC--:B------:R-:W-:Y:S01]  /*12cd0*/  FFMA.FTZ R61, R191.reuse, R49.reuse, R40 ;  /* 0x00000031bf3d7223 */ /* 0x0c0fe20000010028 */
[----:B------:R-:W-:Y:S01]  /*12ce0*/  FSEL R102, R50, -INF , !P5 ;  /* 0xff80000032667808 */ /* 0x000fe20006800000 */
[----:B------:R-:W-:Y:S01]  /*12cf0*/  FFMA.FTZ R40, R191, R49, R42 ;  /* 0x00000031bf287223 */ /* 0x000fe2000001002a */
[C---:B------:R-:W-:Y:S01]  /*12d00*/  ISETP.GE.AND P6, PT, R48.reuse, R56, PT ;  /* 0x000000383000720c */ /* 0x040fe20003fc6270 */
[----:B------:R-:W-:Y:S01]  /*12d10*/  VIADD R42, R135, 0xfffffeb8 ;  /* 0xfffffeb8872a7836 */ /* 0x000fe20000000000 */
[-C--:B------:R-:W-:Y:S01]  /*12d20*/  ISETP.GE.AND P5, PT, R48, R193.reuse, PT ;  /* 0x000000c13000720c */ /* 0x080fe20003fa6270 */
[-C--:B------:R-:W-:Y:S01]  /*12d30*/  FFMA.FTZ R245, R191, R46.reuse, R41 ;  /* 0x0000002ebff57223 */ /* 0x080fe20000010029 */
[----:B------:R-:W-:Y:S01]  /*12d40*/  FSEL R231, R231, -INF , !P1 ;  /* 0xff800000e7e77808 */ /* 0x000fe20004800000 */
[----:B------:R-:W-:Y:S01]  /*12d50*/  FFMA.FTZ R41, R191, R46, R43 ;  /* 0x0000002ebf297223 */ /* 0x000fe2000001002b */
[----:B------:R-:W-:Y:S01]  /*12d60*/  ISETP.GE.AND P1, PT, R47, R56, PT ;  /* 0x000000382f00720c */ /* 0x000fe20003f26270 */
[----:B------:R-:W-:Y:S01]  /*12d70*/  VIADD R43, R135, 0xfffffec0 ;  /* 0xfffffec0872b7836 */ /* 0x000fe20000000000 */
[----:B------:R-:W-:-:S02]  /*12d80*/  ISETP.GE.AND P2, PT, R47, R193, PT ;  /* 0x000000c12f00720c */ /* 0x000fc40003f46270 */
[----:B------:R-:W-:Y:S02]  /*12d90*/  FSEL R243, R45, -INF , !P6 ;  /* 0xff8000002df37808 */ /* 0x000fe40007000000 */
[----:B------:R-:W-:Y:S02]  /*12da0*/  FSEL R0, R0, -INF , !P5 ;  /* 0xff80000000007808 */ /* 0x000fe40006800000 */
[C---:B------:R-:W-:Y:S02]  /*12db0*/  ISETP.GE.AND P6, PT, R42.reuse, R56, PT ;  /* 0x000000382a00720c */ /* 0x040fe40003fc6270 */
[----:B------:R-:W-:Y:S02]  /*12dc0*/  ISETP.GE.AND P5, PT, R42, R193, PT ;  /* 0x000000c12a00720c */ /* 0x000fe40003fa6270 */
[----:B------:R-:W-:Y:S02]  /*12dd0*/  I2FP.F32.U32 R42, R42 ;  /* 0x0000002a002a7245 */ /* 0x000fe40000201000 */
[----:B------:R-:W-:-:S02]  /*12de0*/  FSEL R245, R245, -INF , !P1 ;  /* 0xff800000f5f57808 */ /* 0x000fc40004800000 */
[----:B------:R-:W-:Y:S01]  /*12df0*/  FSEL R41, R41, -INF , !P2 ;  /* 0xff80000029297808 */ /* 0x000fe20005000000 */
[----:B------:R-:W-:Y:S01]  /*12e00*/  FFMA.FTZ R241, R191, R42, R36 ;  /* 0x0000002abff17223 */ /* 0x000fe20000010024 */
[----:B------:R-:W-:Y:S01]  /*12e10*/  ISETP.GE.AND P1, PT, R43, R56, PT ;  /* 0x000000382b00720c */ /* 0x000fe20003f26270 */
[----:B------:R-:W-:Y:S01]  /*12e20*/  FFMA.FTZ R38, R191, R42, R38 ;  /* 0x0000002abf267223 */ /* 0x000fe20000010026 */
[----:B------:R-:W-:Y:S02]  /*12e30*/  ISETP.GE.AND P2, PT, R43, R193, PT ;  /* 0x000000c12b00720c */ /* 0x000fe40003f46270 */
[----:B------:R-:W-:Y:S02]  /*12e40*/  I2FP.F32.U32 R43, R43 ;  /* 0x0000002b002b7245 */ /* 0x000fe40000201000 */
[----:B------:R-:W-:Y:S02]  /*12e50*/  I2FP.F32.U32 R36, R44 ;  /* 0x0000002c00247245 */ /* 0x000fe40000201000 */
[----:B------:R-:W-:Y:S01]  /*12e60*/  FSEL R61, R61, -INF , !P3 ;  /* 0xff8000003d3d7808 */ /* 0x000fe20005800000 */
[----:B------:R-:W-:Y:S01]  /*12e70*/  FFMA.FTZ R249, R191, R43, R32 ;  /* 0x0000002bbff97223 */ /* 0x000fe20000010020 */
[----:B------:R-:W-:Y:S01]  /*12e80*/  VIADD R32, R135, 0xfffffec1 ;  /* 0xfffffec187207836 */ /* 0x000fe20000000000 */
[----:B------:R-:W-:Y:S01]  /*12e90*/  FSEL R40, R40, -INF , !P0 ;  /* 0xff80000028287808 */ /* 0x000fe20004000000 */
[CC--:B------:R-:W-:Y:S01]  /*12ea0*/  FFMA.FTZ R52, R191.reuse, R36.reuse, R37 ;  /* 0x00000024bf347223 */ /* 0x0c0fe20000010025 */
[----:B------:R-:W-:Y:S01]  /*12eb0*/  FFMA.FTZ R39, R191, R36, R39 ;  /* 0x00000024bf277223 */ /* 0x000fe20000010027 */
[C---:B------:R-:W-:Y:S01]  /*12ec0*/  ISETP.GE.AND P3, PT, R44.reuse, R56, PT ;  /* 0x000000382c00720c */ /* 0x040fe20003f66270 */
[----:B------:R-:W-:Y:S01]  /*12ed0*/  VIADD R36, R135, 0xfffffec8 ;  /* 0xfffffec887247836 */ /* 0x000fe20000000000 */
[----:B------:R-:W-:Y:S01]  /*12ee0*/  ISETP.GE.AND P0, PT, R44, R193, PT ;  /* 0x000000c12c00720c */ /* 0x000fe20003f06270 */
[----:B------:R-:W-:Y:S01]  /*12ef0*/  FFMA.FTZ R43, R191, R43, R34 ;  /* 0x0000002bbf2b7223 */ /* 0x000fe20000010022 */
[----:B------:R-:W-:Y:S01]  /*12f00*/  FSEL R37, R38, -INF , !P5 ;  /* 0xff80000026257808 */ /* 0x000fe20006800000 */
[----:B------:R-:W-:Y:S01]  /*12f10*/  VIADD R34, R135, 0xfffffec9 ;  /* 0xfffffec987227836 */ /* 0x000fe20000000000 */
[----:B------:R-:W-:-:S02]  /*12f20*/  FSEL R241, R241, -INF , !P6 ;  /* 0xff800000f1f17808 */ /* 0x000fc40007000000 */
[----:B------:R-:W-:Y:S02]  /*12f30*/  I2FP.F32.U32 R38, R32 ;  /* 0x0000002000267245 */ /* 0x000fe40000201000 */
[C---:B------:R-:W-:Y:S02]  /*12f40*/  ISETP.GE.AND P6, PT, R32.reuse, R56, PT ;  /* 0x000000382000720c */ /* 0x040fe40003fc6270 */
[----:B------:R-:W-:Y:S01]  /*12f50*/  ISETP.GE.AND P5, PT, R32, R193, PT ;  /* 0x000000c12000720c */ /* 0x000fe20003fa6270 */
[CC--:B------:R-:W-:Y:S01]  /*12f60*/  FFMA.FTZ R251, R191.reuse, R38.reuse, R33 ;  /* 0x00000026bffb7223 */ /* 0x0c0fe20000010021 */
[----:B------:R-:W-:Y:S01]  /*12f70*/  FSEL R52, R52, -INF , !P3 ;  /* 0xff80000034347808 */ /* 0x000fe20005800000 */
[----:B------:R-:W-:Y:S01]  /*12f80*/  FFMA.FTZ R38, R191, R38, R35 ;  /* 0x00000026bf267223 */ /* 0x000fe20000010023 */
[----:B------:R-:W-:Y:S01]  /*12f90*/  FSEL R32, R39, -INF , !P0 ;  /* 0xff80000027207808 */ /* 0x000fe20004000000 */
[----:B------:R-:W-:Y:S01]  /*12fa0*/  VIADD R35, R135, 0xfffffed0 ;  /* 0xfffffed087237836 */ /* 0x000fe20000000000 */
[----:B------:R-:W-:-:S02]  /*12fb0*/  ISETP.GE.AND P3, PT, R36, R56, PT ;  /* 0x000000382400720c */ /* 0x000fc40003f66270 */
[-C--:B------:R-:W-:Y:S02]  /*12fc0*/  ISETP.GE.AND P0, PT, R36, R193.reuse, PT ;  /* 0x000000c12400720c */ /* 0x080fe40003f06270 */
[----:B------:R-:W-:Y:S02]  /*12fd0*/  I2FP.F32.U32 R36, R36 ;  /* 0x0000002400247245 */ /* 0x000fe40000201000 */
[----:B------:R-:W-:Y:S02]  /*12fe0*/  FSEL R249, R249, -INF , !P1 ;  /* 0xff800000f9f97808 */ /* 0x000fe40004800000 */
[----:B------:R-:W-:Y:S01]  /*12ff0*/  FSEL R33, R43, -INF , !P2 ;  /* 0xff8000002b217808 */ /* 0x000fe20005000000 */
[C---:B------:R-:W-:Y:S01]  /*13000*/  FFMA.FTZ R247, R191.reuse, R36, R28 ;  /* 0x00000024bff77223 */ /* 0x040fe2000001001c */
[C---:B------:R-:W-:Y:S01]  /*13010*/  ISETP.GE.AND P1, PT, R34.reuse, R56, PT ;  /* 0x000000382200720c */ /* 0x040fe20003f26270 */
[----:B------:R-:W-:Y:S01]  /*13020*/  FFMA.FTZ R36, R191, R36, R30 ;  /* 0x00000024bf247223 */ /* 0x000fe2000001001e */
[----:B------:R-:W-:Y:S01]  /*13030*/  ISETP.GE.AND P2, PT, R34, R193, PT ;  /* 0x000000c12200720c */ /* 0x000fe20003f46270 */
[----:B------:R-:W-:Y:S01]  /*13040*/  VIADD R30, R135, 0xfffffed1 ;  /* 0xfffffed1871e7836 */ /* 0x000fe20000000000 */
[----:B------:R-:W-:-:S02]  /*13050*/  I2FP.F32.U32 R28, R34 ;  /* 0x00000022001c7245 */ /* 0x000fc40000201000 */
[----:B------:R-:W-:Y:S02]  /*13060*/  FSEL R251, R251, -INF , !P6 ;  /* 0xff800000fbfb7808 */ /* 0x000fe40007000000 */
[----:B------:R-:W-:Y:S01]  /*13070*/  FSEL R34, R38, -INF , !P5 ;  /* 0xff80000026227808 */ /* 0x000fe20006800000 */
[----:B------:R-:W-:Y:S01]  /*13080*/  FFMA.FTZ R29, R191, R28, R29 ;  /* 0x0000001cbf1d7223 */ /* 0x000fe2000001001d */
[----:B------:R-:W-:Y:S01]  /*13090*/  ISETP.GE.AND P6, PT, R35, R56, PT ;  /* 0x000000382300720c */ /* 0x000fe20003fc6270 */
[----:B------:R-:W-:Y:S01]  /*130a0*/  FFMA.FTZ R31, R191, R28, R31 ;  /* 0x0000001cbf1f7223 */ /* 0x000fe2000001001f */
[----:B------:R-:W-:Y:S01]  /*130b0*/  ISETP.GE.AND P5, PT, R35, R193, PT ;  /* 0x000000c12300720c */ /* 0x000fe20003fa6270 */
[----:B------:R-:W-:Y:S01]  /*130c0*/  VIADD R28, R135, 0xfffffed8 ;  /* 0xfffffed8871c7836 */ /* 0x000fe20000000000 */
[----:B------:R-:W-:Y:S02]  /*130d0*/  I2FP.F32.U32 R35, R35 ;  /* 0x0000002300237245 */ /* 0x000fe40000201000 */
[----:B------:R-:W-:-:S02]  /*130e0*/  FSEL R247, R247, -INF , !P3 ;  /* 0xff800000f7f77808 */ /* 0x000fc40005800000 */
[----:B------:R-:W-:Y:S01]  /*130f0*/  FSEL R36, R36, -INF , !P0 ;  /* 0xff80000024247808 */ /* 0x000fe20004000000 */
[CC--:B------:R-:W-:Y:S01]  /*13100*/  FFMA.FTZ R24, R191.reuse, R35.reuse, R24 ;  /* 0x00000023bf187223 */ /* 0x0c0fe20000010018 */
[C---:B------:R-:W-:Y:S01]  /*13110*/  ISETP.GE.AND P3, PT, R30.reuse, R56, PT ;  /* 0x000000381e00720c */ /* 0x040fe20003f66270 */
[----:B------:R-:W-:Y:S01]  /*13120*/  FFMA.FTZ R38, R191, R35, R26 ;  /* 0x00000023bf267223 */ /* 0x000fe2000001001a */
[-C--:B------:R-:W-:Y:S01]  /*13130*/  ISETP.GE.AND P0, PT, R30, R193.reuse, PT ;  /* 0x000000c11e00720c */ /* 0x080fe20003f06270 */
[----:B------:R-:W-:Y:S01]  /*13140*/  VIADD R26, R135, 0xfffffed9 ;  /* 0xfffffed9871a7836 */ /* 0x000fe20000000000 */
[----:B------:R-:W-:Y:S02]  /*13150*/  I2FP.F32.U32 R30, R30 ;  /* 0x0000001e001e7245 */ /* 0x000fe40000201000 */
[----:B------:R-:W-:Y:S02]  /*13160*/  FSEL R123, R24, -INF , !P6 ;  /* 0xff800000187b7808 */ /* 0x000fe40007000000 */
[----:B------:R-:W-:Y:S01]  /*13170*/  I2FP.F32.U32 R24, R28 ;  /* 0x0000001c00187245 */ /* 0x000fe20000201000 */
[CC--:B------:R-:W-:Y:S01]  /*13180*/  FFMA.FTZ R145, R191.reuse, R30.reuse, R25 ;  /* 0x0000001ebf917223 */ /* 0x0c0fe20000010019 */
[----:B------:R-:W-:Y:S01]  /*13190*/  FFMA.FTZ R27, R191, R30, R27 ;  /* 0x0000001ebf1b7223 */ /* 0x000fe2000001001b */
[----:B------:R-:W-:Y:S01]  /*131a0*/  VIADD R25, R135, 0xfffffee0 ;  /* 0xfffffee087197836 */ /* 0x000fe20000000000 */
        /* <DEDUP_REMOVED lines=9> */
[----:B------:R-:W-:Y:S01]  /*13240*/  ISETP.GE.AND P0, PT, R25, R193, PT ;  /* 0x000000c11900720c */ /* 0x000fe20003f06270 */
[C---:B------:R-:W-:Y:S01]  /*13250*/  VIADD R20, R135.reuse, 0xfffffee1 ;  /* 0xfffffee187147836 */ /* 0x040fe20000000000 */
[----:B------:R-:W-:Y:S01]  /*13260*/  I2FP.F32.U32 R25, R25 ;  /* 0x0000001900197245 */ /* 0x000fe20000201000 */
[----:B------:R-:W-:Y:S01]  /*13270*/  VIADD R21, R135, 0xfffffee8 ;  /* 0xfffffee887157836 */ /* 0x000fe20000000000 */
[----:B------:R-:W-:Y:S02]  /*13280*/  FSEL R45, R23, -INF , !P6 ;  /* 0xff800000172d7808 */ /* 0x000fe40007000000 */
[----:B------:R-:W-:Y:S01]  /*13290*/  FSEL R38, R38, -INF , !P5 ;  /* 0xff80000026267808 */ /* 0x000fe20006800000 */
[CC--:B------:R-:W-:Y:S01]  /*132a0*/  FFMA.FTZ R157, R191.reuse, R25.reuse, R16 ;  /* 0x00000019bf9d7223 */ /* 0x0c0fe20000010010 */
[----:B------:R-:W-:Y:S01]  /*132b0*/  I2FP.F32.U32 R16, R20 ;  /* 0x0000001400107245 */ /* 0x000fe20000201000 */
[----:B------:R-:W-:Y:S01]  /*132c0*/  FFMA.FTZ R18, R191, R25, R18 ;  /* 0x00000019bf127223 */ /* 0x000fe20000010012 */
[----:B------:R-:W-:-:S02]  /*132d0*/  ISETP.GE.AND P6, PT, R21, R56, PT ;  /* 0x000000381500720c */ /* 0x000fc40003fc6270 */
[----:B------:R-:W-:Y:S01]  /*132e0*/  FSEL R157, R157, -INF , !P3 ;  /* 0xff8000009d9d7808 */ /* 0x000fe20005800000 */
[-C--:B------:R-:W-:Y:S01]  /*132f0*/  FFMA.FTZ R17, R191, R16.reuse, R17 ;  /* 0x00000010bf117223 */ /* 0x080fe20000010011 */
[----:B------:R-:W-:Y:S01]  /*13300*/  ISETP.GE.AND P3, PT, R21, R193, PT ;  /* 0x000000c11500720c */ /* 0x000fe20003f66270 */
[----:B------:R-:W-:Y:S01]  /*13310*/  FFMA.FTZ R19, R191, R16, R19 ;  /* 0x00000010bf137223 */ /* 0x000fe20000010013 */
[----:B------:R-:W-:Y:S01]  /*13320*/  I2FP.F32.U32 R21, R21 ;  /* 0x0000001500157245 */ /* 0x000fe20000201000 */
[----:B------:R-:W-:Y:S01]  /*13330*/  VIADD R16, R135, 0xfffffee9 ;  /* 0xfffffee987107836 */ /* 0x000fe20000000000 */
[----:B------:R-:W-:Y:S02]  /*13340*/  FSEL R29, R29, -INF , !P1 ;  /* 0xff8000001d1d7808 */ /* 0x000fe40004800000 */
[-C--:B------:R-:W-:Y:S01]  /*13350*/  ISETP.GE.AND P5, PT, R26, R56.reuse, PT ;  /* 0x000000381a00720c */ /* 0x080fe20003fa6270 */
[-C--:B------:R-:W-:Y:S01]  /*13360*/  FFMA.FTZ R42, R191, R21.reuse, R14 ;  /* 0x00000015bf2a7223 */ /* 0x080fe2000001000e */
[----:B------:R-:W-:Y:S01]  /*13370*/  ISETP.GE.AND P1, PT, R28, R56, PT ;  /* 0x000000381c00720c */ /* 0x000fe20003f26270 */
[----:B------:R-:W-:Y:S01]  /*13380*/  VIADD R14, R135, 0xfffffef0 ;  /* 0xfffffef0870e7836 */ /* 0x000fe20000000000 */
[----:B------:R-:W-:Y:S01]  /*13390*/  FSEL R159, R159, -INF , !P5 ;  /* 0xff8000009f9f7808 */ /* 0x000fe20006800000 */
[----:B------:R-:W-:Y:S01]  /*133a0*/  FFMA.FTZ R139, R191, R21, R12 ;  /* 0x00000015bf8b7223 */ /* 0x000fe2000001000c */
[----:B------:R-:W-:Y:S01]  /*133b0*/  FSEL R151, R151, -INF , !P1 ;  /* 0xff80000097977808 */ /* 0x000fe20004800000 */
[C---:B------:R-:W-:Y:S01]  /*133c0*/  VIADD R12, R135.reuse, 0xfffffef1 ;  /* 0xfffffef1870c7836 */ /* 0x040fe20000000000 */
[----:B------:R-:W-:Y:S01]  /*133d0*/  ISETP.GE.AND P5, PT, R20, R193, PT ;  /* 0x000000c11400720c */ /* 0x000fe20003fa6270 */
[----:B------:R-:W-:Y:S01]  /*133e0*/  VIADD R135, R135, 0xfffffef9 ;  /* 0xfffffef987877836 */ /* 0x000fe20000000000 */
[----:B------:R-:W-:-:S02]  /*133f0*/  FSEL R44, R18, -INF , !P0 ;  /* 0xff800000122c7808 */ /* 0x000fc40004000000 */
[C---:B------:R-:W-:Y:S02]  /*13400*/  ISETP.GE.AND P1, PT, R16.reuse, R56, PT ;  /* 0x000000381000720c */ /* 0x040fe40003f26270 */
[-C--:B------:R-:W-:Y:S02]  /*13410*/  ISETP.GE.AND P0, PT, R16, R193.reuse, PT ;  /* 0x000000c11000720c */ /* 0x080fe40003f06270 */
[----:B------:R-:W-:Y:S02]  /*13420*/  I2FP.F32.U32 R16, R16 ;  /* 0x0000001000107245 */ /* 0x000fe40000201000 */
[----:B------:R-:W-:Y:S02]  /*13430*/  FSEL R43, R19, -INF , !P5 ;  /* 0xff800000132b7808 */ /* 0x000fe40006800000 */
[----:B------:R-:W-:Y:S01]  /*13440*/  FSEL R42, R42, -INF , !P3 ;  /* 0xff8000002a2a7808 */ /* 0x000fe20005800000 */
[C---:B------:R-:W-:Y:S01]  /*13450*/  FFMA.FTZ R15, R191.reuse, R16, R15 ;  /* 0x00000010bf0f7223 */ /* 0x040fe2000001000f */
[C---:B------:R-:W-:Y:S01]  /*13460*/  ISETP.GE.AND P5, PT, R14.reuse, R56, PT ;  /* 0x000000380e00720c */ /* 0x040fe20003fa6270 */
[----:B------:R-:W-:Y:S01]  /*13470*/  FFMA.FTZ R13, R191, R16, R13 ;  /* 0x00000010bf0d7223 */ /* 0x000fe2000001000d */
[----:B------:R-:W-:-:S02]  /*13480*/  ISETP.GE.AND P3, PT, R14, R193, PT ;  /* 0x000000c10e00720c */ /* 0x000fc40003f66270 */
[----:B------:R-:W-:Y:S02]  /*13490*/  FSEL R35, R31, -INF , !P2 ;  /* 0xff8000001f237808 */ /* 0x000fe40005000000 */
[----:B------:R-:W-:Y:S02]  /*134a0*/  I2FP.F32.U32 R14, R14 ;  /* 0x0000000e000e7245 */ /* 0x000fe40000201000 */
[----:B------:R-:W-:Y:S02]  /*134b0*/  ISETP.GE.AND P2, PT, R28, R193, PT ;  /* 0x000000c11c00720c */ /* 0x000fe40003f46270 */
[----:B------:R-:W-:Y:S01]  /*134c0*/  FSEL R47, R15, -INF , !P0 ;  /* 0xff8000000f2f7808 */ /* 0x000fe20004000000 */
[CC--:B------:R-:W-:Y:S01]  /*134d0*/  FFMA.FTZ R8, R191.reuse, R14.reuse, R8 ;  /* 0x0000000ebf087223 */ /* 0x0c0fe20000010008 */
[----:B------:R-:W-:Y:S01]  /*134e0*/  FSEL R46, R22, -INF , !P2 ;  /* 0xff800000162e7808 */ /* 0x000fe20005000000 */
[----:B------:R-:W-:Y:S01]  /*134f0*/  FFMA.FTZ R10, R191, R14, R10 ;  /* 0x0000000ebf0a7223 */ /* 0x000fe2000001000a */
[----:B------:R-:W-:-:S02]  /*13500*/  ISETP.GE.AND P2, PT, R20, R56, PT ;  /* 0x000000381400720c */ /* 0x000fc40003f46270 */
[----:B------:R-:W-:Y:S02]  /*13510*/  ISETP.GE.AND P0, PT, R58, 0x3, PT ;  /* 0x000000033a00780c */ /* 0x000fe40003f06270 */
[----:B------:R-:W-:Y:S02]  /*13520*/  FSEL R149, R17, -INF , !P2 ;  /* 0xff80000011957808 */ /* 0x000fe40005000000 */
[----:B------:R-:W-:Y:S02]  /*13530*/  FSEL R139, R139, -INF , !P6 ;  /* 0xff8000008b8b7808 */ /* 0x000fe40007000000 */
[----:B------:R-:W-:Y:S02]  /*13540*/  FSEL R48, R8, -INF , !P5 ;  /* 0xff80000008307808 */ /* 0x000fe40006800000 */
[C---:B------:R-:W-:Y:S02]  /*13550*/  ISETP.GE.AND P6, PT, R12.reuse, R56, PT ;  /* 0x000000380c00720c */ /* 0x040fe40003fc6270 */
[----:B------:R-:W-:-:S02]  /*13560*/  ISETP.GE.AND P2, PT, R12, R193, PT ;  /* 0x000000c10c00720c */ /* 0x000fc40003f46270 */
[----:B------:R-:W-:Y:S02]  /*13570*/  I2FP.F32.U32 R8, R135 ;  /* 0x0000008700087245 */ /* 0x000fe40000201000 */
[----:B------:R-:W-:Y:S02]  /*13580*/  I2FP.F32.U32 R12, R12 ;  /* 0x0000000c000c7245 */ /* 0x000fe40000201000 */
[----:B------:R-:W-:Y:S01]  /*13590*/  FSEL R147, R147, -INF , !P4 ;  /* 0xff80000093937808 */ /* 0x000fe20006000000 */
[----:B------:R-:W-:Y:S01]  /*135a0*/  FFMA.FTZ R5, R191, R8, R5 ;  /* 0x00000008bf057223 */ /* 0x000fe20000010005 */
[----:B------:R-:W-:Y:S01]  /*135b0*/  ISETP.GE.AND P4, PT, R135, R56, PT ;  /* 0x000000388700720c */ /* 0x000fe20003f86270 */
[-C--:B------:R-:W-:Y:S01]  /*135c0*/  FFMA.FTZ R9, R191, R12.reuse, R9 ;  /* 0x0000000cbf097223 */ /* 0x080fe20000010009 */
[----:B------:R-:W-:Y:S01]  /*135d0*/  FSEL R107, R13, -INF , !P1 ;  /* 0xff8000000d6b7808 */ /* 0x000fe20004800000 */
[C---:B------:R-:W-:Y:S01]  /*135e0*/  FFMA.FTZ R11, R191.reuse, R12, R11 ;  /* 0x0000000cbf0b7223 */ /* 0x040fe2000001000b */
[----:B------:R-:W-:Y:S01]  /*135f0*/  FFMA.FTZ R7, R191, R8, R7 ;  /* 0x00000008bf077223 */ /* 0x000fe20000010007 */
[----:B------:R-:W-:-:S02]  /*13600*/  ISETP.GE.AND P1, PT, R135, R193, PT ;  /* 0x000000c18700720c */ /* 0x000fc40003f26270 */
[----:B------:R-:W-:Y:S02]  /*13610*/  FSEL R51, R5, -INF , !P4 ;  /* 0xff80000005337808 */ /* 0x000fe40006000000 */
[----:B------:R-:W-:Y:S02]  /*13620*/  FSEL R49, R10, -INF , !P3 ;  /* 0xff8000000a317808 */ /* 0x000fe40005800000 */
[----:B------:R-:W-:Y:S02]  /*13630*/  FSEL R53, R9, -INF , !P6 ;  /* 0xff80000009357808 */ /* 0x000fe40007000000 */
[----:B------:R-:W-:Y:S02]  /*13640*/  FSEL R50, R11, -INF , !P2 ;  /* 0xff8000000b327808 */ /* 0x000fe40005000000 */
[----:B------:R-:W-:Y:S02]  /*13650*/  ISETP.NE.AND P4, PT, R59, RZ, PT ;  /* 0x000000ff3b00720c */ /* 0x000fe40003f85270 */
[----:B------:R-:W-:Y:S01]  /*13660*/  FSEL R55, R7, -INF , !P1 ;  /* 0xff80000007377808 */ /* 0x000fe20004800000 */
[----:B------:R-:W-:Y:S10]  /*13670*/  @!P0 BRA `(.L_x_1888) ;  /* 0x00000008001c8947 */ /* 0x000ff40003800000 */
[----:B------:R-:W1:Y:S01]  /*13680*/  LDCU.64 UR10, c[0x0][0x358] ;  /* 0x00006b00ff0a77ac */ /* 0x000e620008000a00 */
[----:B------:R-:W-:Y:S05]  /*13690*/  BRA.U !UP0, `(.L_x_1889) ;  /* 0x0000000508047547 */ /* 0x000fea000b800000 */
[----:B------:R-:W2:Y:S01]  /*136a0*/  LDC R10, c[0x0][0x4f0] ;  /* 0x00013c00ff0a7b82 */ /* 0x000ea20000000800 */
[----:B------:R-:W-:Y:S01]  /*136b0*/  SHF.L.U32 R11, R58, 0x8, RZ ;  /* 0x000000083a0b7819 */ /* 0x000fe200000006ff */
[----:B------:R-:W3:Y:S04]  /*136c0*/  LDCU.64 UR6, c[0x0][0x3b8] ;  /* 0x00007700ff0677ac */ /* 0x000ee80008000a00 */
[C---:B------:R-:W-:Y:S01]  /*136d0*/  VIADD R15, R11.reuse, 0xfffffd00 ;  /* 0xfffffd000b0f7836 */ /* 0x040fe20000000000 */
[----:B------:R-:W4:Y:S01]  /*136e0*/  LDCU.64 UR8, c[0x0][0x3a0] ;  /* 0x00007400ff0877ac */ /* 0x000f220008000a00 */
[----:B------:R-:W-:-:S03]  /*136f0*/  VIADD R11, R11, 0xfffffe00 ;  /* 0xfffffe000b0b7836 */ /* 0x000fc60000000000 */
        /* <DEDUP_REMOVED lines=8> */
[----:B--2---:R-:W-:Y:S01]  /*13780*/  IMAD.MOV R8, RZ, RZ, -R17 ;  /* 0x000000ffff087224 */ /* 0x004fe200078e0a11 */
[----:B------:R-:W-:-:S03]  /*13790*/  MOV R16, RZ ;  /* 0x000000ff00107202 */ /* 0x000fc60000000f00 */
[----:B------:R-:W-:Y:S01]  /*137a0*/  IMAD R7, R8, R9, RZ ;  /* 0x0000000908077224 */ /* 0x000fe200078e02ff */
[----:B------:R-:W-:Y:S02]  /*137b0*/  IABS R8, R11 ;  /* 0x0000000b00087213 */ /* 0x000fe40000000000 */
[----:B------:R-:W-:Y:S01]  /*137c0*/  LOP3.LUT R11, R11, R10, RZ, 0x3c, !PT ;  /* 0x0000000a0b0b7212 */ /* 0x000fe200078e3cff */
[----:B------:R-:W-:-:S03]  /*137d0*/  IMAD.HI.U32 R7, R17, R7, R16 ;  /* 0x0000000711077227 */ /* 0x000fc600078e0010 */
        /* <DEDUP_REMOVED lines=15> */
[----:B------:R-:W-:-:S09]  /*138d0*/  ISETP.NE.AND P0, PT, R10, RZ, PT ;  /* 0x000000ff0a00720c */ /* 0x000fd20003f05270 */
[----:B------:R-:W-:Y:S02]  /*138e0*/  @P5 VIADD R14, R14, 0x1 ;  /* 0x000000010e0e5836 */ /* 0x000fe40000000000 */
[----:B------:R-:W-:-:S03]  /*138f0*/  @P2 IADD3 R7, PT, PT, R7, 0x1, RZ ;  /* 0x0000000107072810 */ /* 0x000fc60007ffe0ff */
[----:B------:R-:W-:Y:S02]  /*13900*/  @!P3 IADD3 R14, PT, PT, -R14, RZ, RZ ;  /* 0x000000ff0e0eb210 */ /* 0x000fe40007ffe1ff */
[----:B------:R-:W-:Y:S01]  /*13910*/  IMAD.MOV.U32 R8, RZ, RZ, R7 ;  /* 0x000000ffff087224 */ /* 0x000fe200078e0007 */
[----:B------:R-:W-:-:S03]  /*13920*/  LOP3.LUT R7, RZ, R10, RZ, 0x33, !PT ;  /* 0x0000000aff077212 */ /* 0x000fc600078e33ff */
[----:B------:R-:W-:Y:S01]  /*13930*/  @!P6 IMAD.MOV R8, RZ, RZ, -R8 ;  /* 0x000000ffff08e224 */ /* 0x000fe200078e0a08 */
[----:B------:R-:W-:-:S04]  /*13940*/  SEL R9, R7, R14, !P0 ;  /* 0x0000000e07097207 */ /* 0x000fc80004000000 */
[----:B------:R-:W-:Y:S01]  /*13950*/  SEL R7, R7, R8, !P0 ;  /* 0x0000000807077207 */ /* 0x000fe20004000000 */
[----:B------:R-:W-:-:S04]  /*13960*/  IMAD.WIDE R12, R9, 0x4, R218 ;  /* 0x00000004090c7825 */ /* 0x000fc800078e02da */
[C---:B------:R-:W-:Y:S01]  /*13970*/  IMAD.WIDE R14, R7.reuse, 0x4, R218 ;  /* 0x00000004070e7825 */ /* 0x040fe200078e02da */
[----:B-1----:R1:W2:Y:S04]  /*13980*/  LDG.E R8, desc[UR10][R12.64] ;  /* 0x0000000a0c087981 */ /* 0x0022a8000c1e1900 */
[----:B------:R-:W2:Y:S01]  /*13990*/  LDG.E R5, desc[UR10][R14.64] ;  /* 0x0000000a0e057981 */ /* 0x000ea2000c1e1900 */
[----:B------:R-:W-:-:S05]  /*139a0*/  IADD3 R9, PT, PT, R7, -R9, RZ ;  /* 0x8000000907097210 */ /* 0x000fca0007ffe0ff */
[----:B------:R-:W-:Y:S02]  /*139b0*/  IMAD R9, R9, R10, -0x100 ;  /* 0xffffff0009097424 */ /* 0x000fe400078e020a */
[----:B---3--:R-:W-:-:S03]  /*139c0*/  IMAD.U32 R10, RZ, RZ, UR6 ;  /* 0x00000006ff0a7e24 */ /* 0x008fc6000f8e00ff */
[----:B------:R-:W-:-:S05]  /*139d0*/  SHF.R.S32.HI R7, RZ, 0x1f, R9 ;  /* 0x0000001fff077819 */ /* 0x000fca0000011409 */
[----:B------:R-:W-:-:S04]  /*139e0*/  IMAD R7, R7, R10, RZ ;  /* 0x0000000a07077224 */ /* 0x000fc800078e02ff */
[C---:B------:R-:W-:Y:S02]  /*139f0*/  IMAD R7, R9.reuse, UR7, R7 ;  /* 0x0000000709077c24 */ /* 0x040fe4000f8e0207 */
[----:B-1----:R-:W-:-:S04]  /*13a00*/  IMAD.WIDE.U32 R12, R9, R10, RZ ;  /* 0x0000000a090c7225 */ /* 0x002fc800078e00ff */
[----:B------:R-:W-:Y:S01]  /*13a10*/  IMAD.IADD R13, R13, 0x1, R7 ;  /* 0x000000010d0d7824 */ /* 0x000fe200078e0207 */
[----:B--2---:R-:W-:-:S04]  /*13a20*/  IADD3 R5, PT, PT, R8, -R5, RZ ;  /* 0x8000000508057210 */ /* 0x004fc80007ffe0ff */
[----:B------:R-:W-:Y:S01]  /*13a30*/  SHF.R.S32.HI R8, RZ, 0x1f, R5 ;  /* 0x0000001fff087819 */ /* 0x000fe20000011405 */
[----:B----4-:R-:W-:-:S04]  /*13a40*/  IMAD.WIDE.U32 R12, R5, UR8, R12 ;  /* 0x00000008050c7c25 */ /* 0x010fc8000f8e000c */
[----:B------:R-:W-:Y:S01]  /*13a50*/  IMAD R8, R8, UR8, RZ ;  /* 0x0000000808087c24 */ /* 0x000fe2000f8e02ff */
[----:B------:R-:W-:-:S03]  /*13a60*/  LEA R214, P0, R12, R214, 0x1 ;  /* 0x000000d60cd67211 */ /* 0x000fc600078008ff */
[----:B------:R-:W-:-:S05]  /*13a70*/  IMAD R8, R5, UR9, R8 ;  /* 0x0000000905087c24 */ /* 0x000fca000f8e0208 */
[----:B------:R-:W-:-:S04]  /*13a80*/  IADD3 R8, PT, PT, R13, R8, RZ ;  /* 0x000000080d087210 */ /* 0x000fc80007ffe0ff */
[----:B------:R-:W-:Y:S01]  /*13a90*/  LEA.HI.X R215, R12, R215, R8, 0x1, P0 ;  /* 0x000000d70cd77211 */ /* 0x000fe200000f0c08 */
[----:B------:R-:W-:Y:S06]  /*13aa0*/  BRA `(.L_x_1890) ;  /* 0x0000000000207947 */ /* 0x000fec0003800000 */
.L_x_1889:
[----:B------:R-:W2:Y:S01]  /*13ab0*/  LDC R10, c[0x0][0x3b8] ;  /* 0x0000ee00ff0a7b82 */ /* 0x000ea20000000800 */
[----:B------:R-:W-:Y:S02]  /*13ac0*/  UMOV UR4, URZ ;  /* 0x000000ff00047c82 */ /* 0x000fe40008000000 */
[----:B------:R-:W-:Y:S01]  /*13ad0*/  IADD3 R7, P0, PT, RZ, -UR4, RZ ;  /* 0x80000004ff077c10 */ /* 0x000fe2000ff1e0ff */
[----:B--2---:R-:W-:-:S04]  /*13ae0*/  IMAD.SHL.U32 R5, R10, 0x100, RZ ;  /* 0x000001000a057824 */ /* 0x004fc800078e00ff */
[----:B------:R-:W-:-:S05]  /*13af0*/  IMAD.X R8, RZ, RZ, ~R5, P0 ;  /* 0x000000ffff087224 */ /* 0x000fca00000e0e05 */
[----:B------:R-:W-:-:S04]  /*13b00*/  SHF.R.S64 R7, R7, 0x1f, R8 ;  /* 0x0000001f07077819 */ /* 0x000fc80000001008 */
[----:B------:R-:W-:-:S04]  /*13b10*/  IADD3 R214, P0, PT, R7, R214, RZ ;  /* 0x000000d607d67210 */ /* 0x000fc80007f1e0ff */
[----:B------:R-:W-:-:S09]  /*13b20*/  LEA.HI.X.SX32 R215, R8, R215, 0x1, P0 ;  /* 0x000000d708d77211 */ /* 0x000fd200000f0eff */
.L_x_1890:
[----:B------:R-:W2:Y:S01]  /*13b30*/  LDC R9, c[0x0][0x3bc] ;  /* 0x0000ef00ff097b82 */ /* 0x000ea20000000800 */
[C---:B------:R-:W-:Y:S01]  /*13b40*/  IMAD.SHL.U32 R7, R10.reuse, 0x20, RZ ;  /* 0x000000200a077824 */ /* 0x040fe200078e00ff */
[----:B------:R-:W-:Y:S01]  /*13b50*/  @!PT LDS RZ, [RZ] ;  /* 0x00000000fffff984 */ /* 0x000fe20000000800 */
[----:B------:R-:W-:Y:S01]  /*13b60*/  @!PT LDS RZ, [RZ] ;  /* 0x00000000fffff984 */ /* 0x000fe20000000800 */
[----:B------:R-:W-:Y:S01]  /*13b70*/  @!PT LDS RZ, [RZ] ;  /* 0x00000000fffff984 */ /* 0x000fe20000000800 */
[----:B-1----:R1:W-:Y:S01]  /*13b80*/  @!P4 LDGSTS.E.BYPASS.LTC128B.128 [R225+0x1000], desc[UR10][R214.64] ;  /* 0x01000000d6e1cfae */ /* 0x0023e2000b981a0a */
[----:B------:R-:W-:-:S03]  /*13b90*/  IMAD.SHL.U32 R5, R10, 0x40, RZ ;  /* 0x000000400a057824 */ /* 0x000fc600078e00ff */
[----:B------:R-:W-:Y:S01]  /*13ba0*/  LEA R12, P0, R7, R214, 0x1 ;  /* 0x000000d6070c7211 */ /* 0x000fe200078008ff */
[----:B------:R1:W-:Y:S01]  /*13bb0*/  @P4 STS.128 [R225+0x1000], RZ ;  /* 0x001000ffe1004388 */ /* 0x0003e20000000c00 */
[C-C-:B--2---:R-:W-:Y:S02]  /*13bc0*/  SHF.L.U64.HI R8, R10.reuse, 0x5, R9.reuse ;  /* 0x000000050a087819 */ /* 0x144fe40000010209 */
[----:B------:R-:W-:Y:S02]  /*13bd0*/  SHF.L.U64.HI R9, R10, 0x6, R9 ;  /* 0x000000060a097819 */ /* 0x000fe40000010209 */
[-C--:B------:R-:W-:Y:S02]  /*13be0*/  IADD3 R10, P3, P2, R5, R12.reuse, R5 ;  /* 0x0000000c050a7210 */ /* 0x080fe40007a7e005 */
[----:B------:R-:W-:Y:S02]  /*13bf0*/  LEA.HI.X R13, R7, R215, R8, 0x1, P0 ;  /* 0x000000d7070d7211 */ /* 0x000fe400000f0c08 */
[----:B------:R-:W-:-:S02]  /*13c00*/  @!P4 IADD3 R18, P0, PT, R5, R12, RZ ;  /* 0x0000000c0512c210 */ /* 0x000fc40007f1e0ff */
[----:B------:R-:W-:Y:S01]  /*13c10*/  IADD3 R16, P1, PT, R10, R5, RZ ;  /* 0x000000050a107210 */ /* 0x000fe20007f3e0ff */
        /* <DEDUP_REMOVED lines=9> */
[-C--:B------:R-:W-:Y:S01]  /*13cb0*/  IADD3 R20, P1, PT, R14, R5.reuse, RZ ;  /* 0x000000050e147210 */ /* 0x080fe20007f3e0ff */
        /* <DEDUP_REMOVED lines=35> */
.L_x_1888:
[----:B-1----:R-:W-:Y:S01]  /*13ef0*/  FMNMX3.FTZ R8, R134, R143, R147, !PT ;  /* 0x0000008f86087276 */ /* 0x002fe20007810093 */
[----:B------:R-:W1:Y:S01]  /*13f00*/  LDCU UR4, c[0x0][0x45c] ;  /* 0x00008b80ff0477ac */ /* 0x000e620008000800 */
[----:B------:R-:W-:Y:S01]  /*13f10*/  FMNMX3.FTZ R7, R133, R4, R6, !PT ;  /* 0x0000000485077276 */ /* 0x000fe20007810006 */
[----:B------:R-:W-:Y:S01]  /*13f20*/  LDSM.16.MT88.4 R20, [R223+0x5400] ;  /* 0x00540000df14783b */ /* 0x000fe20000004200 */
        /* <DEDUP_REMOVED lines=63> */
[----:B------:R-:W2:Y:S01]  /*14320*/  SHFL.BFLY PT, R5, R8, 0x2, 0x1f ;  /* 0x0c401f0008057f89 */ /* 0x000ea200000e0000 */
[----:B------:R-:W-:-:S02]  /*14330*/  VIMNMX R58, PT, PT, R58, 0x2, !PT ;  /* 0x000000023a3a7848 */ /* 0x000fc40007fe0100 */
[----:B--2---:R-:W-:Y:S02]  /*14340*/  FMNMX.FTZ R5, R8, R5, !PT ;  /* 0x0000000508057209 */ /* 0x004fe40007810000 */
[----:B------:R-:W-:Y:S04]  /*14350*/  SHFL.BFLY PT, R8, R7, 0x2, 0x1f ;  /* 0x0c401f0007087f89 */ /* 0x000fe800000e0000 */
[----:B------:R-:W2:Y:S02]  /*14360*/  SHFL.BFLY PT, R96, R5, 0x1, 0x1f ;  /* 0x0c201f0005607f89 */ /* 0x000ea400000e0000 */
[----:B--2---:R-:W-:Y:S02]  /*14370*/  FMNMX.FTZ R96, R5, R96, !PT ;  /* 0x0000006005607209 */ /* 0x004fe40007810000 */
[----:B------:R-:W-:-:S02]  /*14380*/  FMNMX.FTZ R5, R7, R8, !PT ;  /* 0x0000000807057209 */ /* 0x000fc40007810000 */
[C---:B------:R-:W-:Y:S01]  /*14390*/  FSETP.NEU.FTZ.AND P1, PT, R96.reuse, -INF , PT ;  /* 0xff8000006000780b */ /* 0x040fe20003f3d000 */
[----:B-1----:R-:W-:Y:S02]  /*143a0*/  FMUL.FTZ R92, R96, UR4 ;  /* 0x00000004605c7c20 */ /* 0x002fe40008410000 */
[----:B------:R-:W1:Y:S03]  /*143b0*/  SHFL.BFLY PT, R94, R5, 0x1, 0x1f ;  /* 0x0c201f00055e7f89 */ /* 0x000e6600000e0000 */
[----:B------:R-:W-:-:S05]  /*143c0*/  FSEL R92, R92, RZ, P1 ;  /* 0x000000ff5c5c7208 */ /* 0x000fca0000800000 */
[--C-:B------:R-:W-:Y:S01]  /*143d0*/  FFMA.FTZ R138, R131, UR4, -R92.reuse ;  /* 0x00000004838a7c23 */ /* 0x100fe2000801085c */
[--C-:B------:R-:W-:Y:S01]  /*143e0*/  FFMA.FTZ R111, R125, UR4, -R92.reuse ;  /* 0x000000047d6f7c23 */ /* 0x100fe2000801085c */
[--C-:B------:R-:W-:Y:S01]  /*143f0*/  FFMA.FTZ R105, R121, UR4, -R92.reuse ;  /* 0x0000000479697c23 */ /* 0x100fe2000801085c */
[--C-:B------:R-:W-:Y:S01]  /*14400*/  FFMA.FTZ R89, R97, UR4, -R92.reuse ;  /* 0x0000000461597c23 */ /* 0x100fe2000801085c */
[----:B------:R-:W-:Y:S01]  /*14410*/  IADD3 R97, PT, PT, R223, 0x5020, RZ ;  /* 0x00005020df617810 */ /* 0x000fe20007ffe0ff */
        /* <DEDUP_REMOVED lines=11> */
[----:B-1----:R-:W-:Y:S01]  /*144d0*/  FMNMX.FTZ R94, R5, R94, !PT ;  /* 0x0000005e055e7209 */ /* 0x002fe20007810000 */
[--C-:B------:R-:W-:Y:S01]  /*144e0*/  FFMA.FTZ R126, R163, UR4, -R92.reuse ;  /* 0x00000004a37e7c23 */ /* 0x100fe2000801085c */
[----:B------:R-:W-:Y:S01]  /*144f0*/  FSEL R5, R96, RZ, P1 ;  /* 0x000000ff60057208 */ /* 0x000fe20000800000 */
[--C-:B------:R-:W-:Y:S01]  /*14500*/  FFMA.FTZ R103, R161, UR4, -R92.reuse ;  /* 0x00000004a1677c23 */ /* 0x100fe2000801085c */
[C---:B------:R-:W-:Y:S01]  /*14510*/  FSETP.NEU.FTZ.AND P0, PT, R94.reuse, -INF , PT ;  /* 0xff8000005e00780b */ /* 0x040fe20003f1d000 */
[----:B------:R-:W-:Y:S01]  /*14520*/  FMUL.FTZ R59, R94, UR4 ;  /* 0x000000045e3b7c20 */ /* 0x000fe20008410000 */
[----:B------:R-:W-:Y:S01]  /*14530*/  MUFU.EX2 R127, R127 ;  /* 0x0000007f007f7308 */ /* 0x000fe20000000800 */
[----:B------:R-:W-:Y:S01]  /*14540*/  FADD.FTZ R12, R134, -R5 ;  /* 0x80000005860c7221 */ /* 0x000fe20000010000 */
[----:B------:R-:W-:Y:S01]  /*14550*/  FSEL R8, R94, RZ, P0 ;  /* 0x000000ff5e087208 */ /* 0x000fe20000000000 */
[--C-:B------:R-:W-:Y:S01]  /*14560*/  FFMA.FTZ R99, R167, UR4, -R92.reuse ;  /* 0x00000004a7637c23 */ /* 0x100fe2000801085c */
[----:B------:R-:W-:Y:S01]  /*14570*/  FSEL R59, R59, RZ, P0 ;  /* 0x000000ff3b3b7208 */ /* 0x000fe20000000000 */
[----:B------:R-:W-:Y:S01]  /*14580*/  FMUL.FTZ R12, R12, UR4 ;  /* 0x000000040c0c7c20 */ /* 0x000fe20008410000 */
[----:B------:R-:W-:Y:S01]  /*14590*/  FFMA.FTZ R95, R165, UR4, -R92 ;  /* 0x00000004a55f7c23 */ /* 0x000fe2000801085c */
[----:B------:R-:W-:Y:S01]  /*145a0*/  FADD.FTZ R8, R133, -R8 ;  /* 0x8000000885087221 */ /* 0x000fe20000010000 */
[----:B------:R-:W-:Y:S01]  /*145b0*/  MUFU.EX2 R144, R144 ;  /* 0x0000009000907308 */ /* 0x000fe20000000800 */
        /* <DEDUP_REMOVED lines=8> */
[----:B------:R-:W2:Y:S01]  /*14640*/  MUFU.EX2 R117, R117 ;  /* 0x0000007500757308 */ /* 0x000ea20000000800 */
[--C-:B------:R-:W-:Y:S01]  /*14650*/  FFMA.FTZ R134, R224, UR4, -R59.reuse ;  /* 0x00000004e0867c23 */ /* 0x100fe2000801083b */
[--C-:B------:R-:W-:Y:S01]  /*14660*/  FFMA.FTZ R113, R226, UR4, -R59.reuse ;  /* 0x00000004e2717c23 */ /* 0x100fe2000801083b */
[--C-:B------:R-:W-:Y:S01]  /*14670*/  FFMA.FTZ R115, R194, UR4, -R59.reuse ;  /* 0x00000004c2737c23 */ /* 0x100fe2000801083b */
[----:B------:R-:W3:Y:S01]  /*14680*/  LDSM.16.MT88.4 R8, [R97] ;  /* 0x000000006108783b */ /* 0x000ee20000004200 */
[--C-:B------:R-:W-:Y:S01]  /*14690*/  FFMA.FTZ R150, R150, UR4, -R59.reuse ;  /* 0x0000000496967c23 */ /* 0x100fe2000801083b */
        /* <DEDUP_REMOVED lines=27> */
[----:B-----5:R-:W-:Y:S01]  /*14850*/  F2FP.BF16.F32.PACK_AB R13, R121, R125 ;  /* 0x0000007d790d723e */ /* 0x020fe200000010ff */
[--C-:B------:R-:W-:Y:S01]  /*14860*/  FFMA.FTZ R158, R158, UR4, -R59.reuse ;  /* 0x000000049e9e7c23 */ /* 0x100fe2000801083b */
[--C-:B------:R-:W-:Y:S01]  /*14870*/  FFMA.FTZ R155, R162, UR4, -R59.reuse ;  /* 0x00000004a29b7c23 */ /* 0x100fe2000801083b */
[--C-:B------:R-:W-:Y:S01]  /*14880*/  FFMA.FTZ R156, R156, UR4, -R59.reuse ;  /* 0x000000049c9c7c23 */ /* 0x100fe2000801083b */
[--C-:B------:R-:W-:Y:S01]  /*14890*/  FFMA.FTZ R162, R159, UR4, -R92.reuse ;  /* 0x000000049fa27c23 */ /* 0x100fe2000801085c */
[--C-:B------:R-:W-:Y:S01]  /*148a0*/  FFMA.FTZ R85, R85, UR4, -R92.reuse ;  /* 0x0000000455557c23 */ /* 0x100fe2000801085c */
[--C-:B------:R-:W-:Y:S01]  /*148b0*/  FFMA.FTZ R80, R181, UR4, -R92.reuse ;  /* 0x00000004b5507c23 */ /* 0x100fe2000801085c */
[----:B------:R5:W1:Y:S01]  /*148c0*/  MUFU.EX2 R133, R12 ;  /* 0x0000000c00857308 */ /* 0x000a620000000800 */
        /* <DEDUP_REMOVED lines=17> */
[-C--:B-1----:R-:W-:Y:S01]  /*149e0*/  FMUL.FTZ R16, R208, R133.reuse ;  /* 0x00000085d0107220 */ /* 0x082fe20000410000 */
[-C--:B------:R-:W-:Y:S01]  /*149f0*/  FMUL.FTZ R17, R209, R133.reuse ;  /* 0x00000085d1117220 */ /* 0x080fe20000410000 */
[-C--:B------:R-:W-:Y:S01]  /*14a00*/  FMUL.FTZ R204, R204, R133.reuse ;  /* 0x00000085cccc7220 */ /* 0x080fe20000410000 */
[-C--:B------:R-:W-:Y:S01]  /*14a10*/  FMUL.FTZ R205, R205, R133.reuse ;  /* 0x00000085cdcd7220 */ /* 0x080fe20000410000 */
[-C--:B------:R-:W-:Y:S01]  /*14a20*/  FMUL.FTZ R200, R200, R133.reuse ;  /* 0x00000085c8c87220 */ /* 0x080fe20000410000 */
[----:B------:R-:W-:Y:S01]  /*14a30*/  FMUL.FTZ R201, R201, R133 ;  /* 0x00000085c9c97220 */ /* 0x000fe20000410000 */
[----:B------:R-:W1:Y:S01]  /*14a40*/  MUFU.EX2 R111, R111 ;  /* 0x0000006f006f7308 */ /* 0x000e620000000800 */
[-C--:B---3--:R-:W-:Y:S01]  /*14a50*/  FMUL.FTZ R18, R210, R131.reuse ;  /* 0x00000083d2127220 */ /* 0x088fe20000410000 */
[-C--:B------:R-:W-:Y:S01]  /*14a60*/  FMUL.FTZ R19, R211, R131.reuse ;  /* 0x00000083d3137220 */ /* 0x080fe20000410000 */
[-C--:B------:R-:W-:Y:S01]  /*14a70*/  FMUL.FTZ R206, R206, R131.reuse ;  /* 0x00000083cece7220 */ /* 0x080fe20000410000 */
[-C--:B------:R-:W-:Y:S01]  /*14a80*/  FMUL.FTZ R207, R207, R131.reuse ;  /* 0x00000083cfcf7220 */ /* 0x080fe20000410000 */
[-C--:B------:R-:W-:Y:S01]  /*14a90*/  FMUL.FTZ R202, R202, R131.reuse ;  /* 0x00000083caca7220 */ /* 0x080fe20000410000 */
[----:B------:R-:W-:Y:S01]  /*14aa0*/  FMUL.FTZ R203, R203, R131 ;  /* 0x00000083cbcb7220 */ /* 0x000fe20000410000 */
[-C--:B------:R-:W-:Y:S01]  /*14ab0*/  FMUL.FTZ R196, R196, R133.reuse ;  /* 0x00000085c4c47220 */ /* 0x080fe20000410000 */
[----:B------:R-:W-:Y:S01]  /*14ac0*/  MUFU.EX2 R136, R136 ;  /* 0x0000008800887308 */ /* 0x000fe20000000800 */
[C---:B------:R-:W-:Y:S01]  /*14ad0*/  HMMA.16816.F32.BF16 R16, R12.reuse, R4, R16 ;  /* 0x000000040c10723c */ /* 0x040fe20000041810 */
[----:B------:R-:W-:Y:S01]  /*14ae0*/  FMUL.FTZ R197, R197, R133 ;  /* 0x00000085c5c57220 */ /* 0x000fe20000410000 */
[-C--:B------:R-:W-:Y:S01]  /*14af0*/  FMUL.FTZ R198, R198, R131.reuse ;  /* 0x00000083c6c67220 */ /* 0x080fe20000410000 */
[----:B------:R-:W-:Y:S01]  /*14b00*/  FMUL.FTZ R199, R199, R131 ;  /* 0x00000083c7c77220 */ /* 0x000fe20000410000 */
[--C-:B------:R-:W-:Y:S01]  /*14b10*/  FFMA.FTZ R130, R132, UR4, -R59.reuse ;  /* 0x0000000484827c23 */ /* 0x100fe2000801083b */
[--C-:B------:R-:W-:Y:S01]  /*14b20*/  FFMA.FTZ R163, R124, UR4, -R59.reuse ;  /* 0x000000047ca37c23 */ /* 0x100fe2000801083b */
[--C-:B------:R-:W-:Y:S01]  /*14b30*/  FFMA.FTZ R77, R187, UR4, -R92.reuse ;  /* 0x00000004bb4d7c23 */ /* 0x100fe2000801085c */
[----:B------:R-:W2:Y:S01]  /*14b40*/  MUFU.EX2 R105, R105 ;  /* 0x0000006900697308 */ /* 0x000ea20000000800 */
[C---:B------:R-:W-:Y:S01]  /*14b50*/  HMMA.16816.F32.BF16 R4, R12.reuse, R6, R204 ;  /* 0x000000060c04723c */ /* 0x040fe200000418cc */
[----:B-1----:R-:W-:Y:S01]  /*14b60*/  F2FP.BF16.F32.PACK_AB R28, R111, R138 ;  /* 0x0000008a6f1c723e */ /* 0x002fe200000010ff */
[--C-:B------:R-:W-:Y:S01]  /*14b70*/  FFMA.FTZ R72, R71, UR4, -R92.reuse ;  /* 0x0000000447487c23 */ /* 0x100fe2000801085c */
[--C-:B------:R-:W-:Y:S01]  /*14b80*/  FFMA.FTZ R75, R69, UR4, -R92.reuse ;  /* 0x00000004454b7c23 */ /* 0x100fe2000801085c */
[--C-:B------:R-:W-:Y:S01]  /*14b90*/  FFMA.FTZ R70, R65, UR4, -R92.reuse ;  /* 0x0000000441467c23 */ /* 0x100fe2000801085c */
[--C-:B------:R-:W-:Y:S01]  /*14ba0*/  FFMA.FTZ R122, R122, UR4, -R59.reuse ;  /* 0x000000047a7a7c23 */ /* 0x100fe2000801083b */
[--C-:B------:R-:W-:Y:S01]  /*14bb0*/  FFMA.FTZ R165, R118, UR4, -R59.reuse ;  /* 0x0000000476a57c23 */ /* 0x100fe2000801083b */
[----:B------:R-:W-:Y:S01]  /*14bc0*/  MUFU.EX2 R134, R134 ;  /* 0x0000008600867308 */ /* 0x000fe20000000800 */
[C---:B------:R-:W-:Y:S01]  /*14bd0*/  HMMA.16816.F32.BF16 R200, R12.reuse, R8, R200 ;  /* 0x000000080cc8723c */ /* 0x040fe200000418c8 */
[--C-:B------:R-:W-:Y:S01]  /*14be0*/  FFMA.FTZ R114, R114, UR4, -R59.reuse ;  /* 0x0000000472727c23 */ /* 0x100fe2000801083b */
[--C-:B------:R-:W-:Y:S01]  /*14bf0*/  FFMA.FTZ R167, R120, UR4, -R59.reuse ;  /* 0x0000000478a77c23 */ /* 0x100fe2000801083b */
[--C-:B------:R-:W-:Y:S01]  /*14c00*/  FFMA.FTZ R118, R139, UR4, -R92.reuse ;  /* 0x000000048b767c23 */ /* 0x100fe2000801085c */
[--C-:B------:R-:W-:Y:S01]  /*14c10*/  FFMA.FTZ R73, R73, UR4, -R92.reuse ;  /* 0x0000000449497c23 */ /* 0x100fe2000801085c */
[--C-:B------:R-:W-:Y:S01]  /*14c20*/  FFMA.FTZ R68, R67, UR4, -R92.reuse ;  /* 0x0000000443447c23 */ /* 0x100fe2000801085c */
[--C-:B------:R-:W-:Y:S01]  /*14c30*/  FFMA.FTZ R71, R227, UR4, -R92.reuse ;  /* 0x00000004e3477c23 */ /* 0x100fe2000801085c */
[----:B------:R-:W1:Y:S01]  /*14c40*/  MUFU.EX2 R113, R113 ;  /* 0x0000007100717308 */ /* 0x000e620000000800 */
[----:B------:R-:W-:Y:S01]  /*14c50*/  HMMA.16816.F32.BF16 R12, R12, R10, R196 ;  /* 0x0000000a0c0c723c */ /* 0x000fe200000418c4 */
[----:B------:R-:W3:Y:S01]  /*14c60*/  LDSM.16.MT88.4 R8, [R223+0x5800] ;  /* 0x00580000df08783b */ /* 0x000ee20000004200 */
[----:B--2---:R-:W-:Y:S01]  /*14c70*/  F2FP.BF16.F32.PACK_AB R30, R105, R136 ;  /* 0x00000088691e723e */ /* 0x004fe200000010ff */
[--C-:B------:R-:W-:Y:S01]  /*14c80*/  FFMA.FTZ R66, R233, UR4, -R92.reuse ;  /* 0x00000004e9427c23 */ /* 0x100fe2000801085c */
[--C-:B------:R-:W-:Y:S01]  /*14c90*/  FFMA.FTZ R139, R112, UR4, -R59.reuse ;  /* 0x00000004708b7c23 */ /* 0x100fe2000801083b */
[--C-:B------:R-:W-:Y:S01]  /*14ca0*/  FFMA.FTZ R104, R104, UR4, -R59.reuse ;  /* 0x0000000468687c23 */ /* 0x100fe2000801083b */
[--C-:B------:R-:W-:Y:S01]  /*14cb0*/  FFMA.FTZ R108, R108, UR4, -R59.reuse ;  /* 0x000000046c6c7c23 */ /* 0x100fe2000801083b */
[----:B------:R-:W-:Y:S01]  /*14cc0*/  MUFU.EX2 R115, R115 ;  /* 0x0000007300737308 */ /* 0x000fe20000000800 */
[----:B------:R-:W-:Y:S01]  /*14cd0*/  FFMA.FTZ R169, R106, UR4, -R59 ;  /* 0x000000046aa97c23 */ /* 0x000fe2000801083b */
[----:B------:R-:W-:Y:S01]  /*14ce0*/  FFMA.FTZ R190, R190, R133, R129 ;  /* 0x00000085bebe7223 */ /* 0x000fe20000010081 */
[----:B------:R-:W-:Y:S01]  /*14cf0*/  FFMA.FTZ R192, R192, R131, R125 ;  /* 0x00000083c0c07223 */ /* 0x000fe2000001007d */
        /* <DEDUP_REMOVED lines=8> */
[--C-:B------:R-:W-:Y:S01]  /*14d80*/  FFMA.FTZ R67, R231, UR4, -R92.reuse ;  /* 0x00000004e7437c23 */ /* 0x100fe2000801085c */
[----:B------:R-:W-:Y:S01]  /*14d90*/  FFMA.FTZ R62, R243, UR4, -R92 ;  /* 0x00000004f33e7c23 */ /* 0x000fe2000801085c */
[--C-:B------:R-:W-:Y:S01]  /*14da0*/  FFMA.FTZ R102, R102, UR4, -R59.reuse ;  /* 0x0000000466667c23 */ /* 0x100fe2000801083b */
[--C-:B------:R-:W-:Y:S01]  /*14db0*/  FFMA.FTZ R98, R98, UR4, -R59.reuse ;  /* 0x0000000462627c23 */ /* 0x100fe2000801083b */
[----:B------:R-:W-:Y:S01]  /*14dc0*/  MUFU.EX2 R126, R126 ;  /* 0x0000007e007e7308 */ /* 0x000fe20000000800 */
[----:B------:R-:W-:Y:S01]  /*14dd0*/  FFMA.FTZ R100, R100, UR4, -R59 ;  /* 0x0000000464647c23 */ /* 0x000fe2000801083b */
[----:B------:R-:W-:Y:S01]  /*14de0*/  FADD.FTZ R119, R119, R140 ;  /* 0x0000008c77777221 */ /* 0x000fe20000010000 */
[--C-:B------:R-:W-:Y:S01]  /*14df0*/  FFMA.FTZ R65, R61, UR4, -R92.reuse ;  /* 0x000000043d417c23 */ /* 0x100fe2000801085c */
[--C-:B------:R-:W-:Y:S01]  /*14e00*/  FFMA.FTZ R60, R245, UR4, -R92.reuse ;  /* 0x00000004f53c7c23 */ /* 0x100fe2000801085c */
[--C-:B------:R-:W-:Y:S01]  /*14e10*/  FFMA.FTZ R63, R241, UR4, -R92.reuse ;  /* 0x00000004f13f7c23 */ /* 0x100fe2000801085c */
[----:B------:R-:W-:Y:S01]  /*14e20*/  FADD.FTZ R134, R134, R119 ;  /* 0x0000007786867221 */ /* 0x000fe20000010000 */
[----:B------:R-:W-:Y:S01]  /*14e30*/  FFMA.FTZ R56, R52, UR4, -R92 ;  /* 0x0000000434387c23 */ /* 0x000fe2000801085c */
[----:B------:R-:W1:Y:S01]  /*14e40*/  MUFU.EX2 R103, R103 ;  /* 0x0000006700677308 */ /* 0x000e620000000800 */
[----:B--2---:R-:W-:Y:S01]  /*14e50*/  F2FP.BF16.F32.PACK_AB R31, R150, R115 ;  /* 0x00000073961f723e */ /* 0x004fe200000010ff */
[----:B------:R-:W-:Y:S01]  /*14e60*/  FADD.FTZ R134, R113, R134 ;  /* 0x0000008671867221 */ /* 0x000fe20000010000 */
[--C-:B------:R-:W-:Y:S01]  /*14e70*/  FFMA.FTZ R37, R37, UR4, -R59.reuse ;  /* 0x0000000425257c23 */ /* 0x100fe2000801083b */
[--C-:B------:R-:W-:Y:S01]  /*14e80*/  FFMA.FTZ R32, R32, UR4, -R59.reuse ;  /* 0x0000000420207c23 */ /* 0x100fe2000801083b */
[--C-:B------:R-:W-:Y:S01]  /*14e90*/  FFMA.FTZ R61, R249, UR4, -R92.reuse ;  /* 0x00000004f93d7c23 */ /* 0x100fe2000801085c */
[--C-:B------:R-:W-:Y:S01]  /*14ea0*/  FFMA.FTZ R54, R251, UR4, -R92.reuse ;  /* 0x00000004fb367c23 */ /* 0x100fe2000801085c */
[--C-:B------:R-:W-:Y:S01]  /*14eb0*/  FFMA.FTZ R52, R247, UR4, -R92.reuse ;  /* 0x00000004f7347c23 */ /* 0x100fe2000801085c */
[C---:B------:R-:W-:Y:S01]  /*14ec0*/  HMMA.16816.F32.BF16 R16, R28.reuse, R20, R16 ;  /* 0x000000141c10723c */ /* 0x040fe20000041810 */
[----:B------:R-:W-:Y:S01]  /*14ed0*/  MUFU.EX2 R116, R116 ;  /* 0x0000007400747308 */ /* 0x000fe20000000800 */
[--C-:B------:R-:W-:Y:S01]  /*14ee0*/  FFMA.FTZ R33, R33, UR4, -R59.reuse ;  /* 0x0000000421217c23 */ /* 0x100fe2000801083b */
[--C-:B------:R-:W-:Y:S01]  /*14ef0*/  FFMA.FTZ R34, R34, UR4, -R59.reuse ;  /* 0x0000000422227c23 */ /* 0x100fe2000801083b */
[--C-:B------:R-:W-:Y:S01]  /*14f00*/  FFMA.FTZ R36, R36, UR4, -R59.reuse ;  /* 0x0000000424247c23 */ /* 0x100fe2000801083b */
[--C-:B------:R-:W-:Y:S01]  /*14f10*/  FFMA.FTZ R123, R123, UR4, -R92.reuse ;  /* 0x000000047b7b7c23 */ /* 0x100fe2000801085c */
[--C-:B------:R-:W-:Y:S01]  /*14f20*/  FFMA.FTZ R151, R151, UR4, -R92.reuse ;  /* 0x0000000497977c23 */ /* 0x100fe2000801085c */
[--C-:B------:R-:W-:Y:S01]  /*14f30*/  FFMA.FTZ R38, R38, UR4, -R59.reuse ;  /* 0x0000000426267c23 */ /* 0x100fe2000801083b */
[C---:B------:R-:W-:Y:S01]  /*14f40*/  HMMA.16816.F32.BF16 R4, R28.reuse, R22, R4 ;  /* 0x000000161c04723c */ /* 0x040fe20000041804 */
[----:B------:R-:W2:Y:S01]  /*14f50*/  LDSM.16.MT88.4 R20, [R97+0x800] ;  /* 0x000800006114783b */ /* 0x000ea20000004200 */
[----:B------:R-:W5:Y:S01]  /*14f60*/  MUFU.EX2 R101, R101 ;  /* 0x0000006500657308 */ /* 0x000f620000000800 */
[--C-:B------:R-:W-:Y:S01]  /*14f70*/  FFMA.FTZ R39, R39, UR4, -R59.reuse ;  /* 0x0000000427277c23 */ /* 0x100fe2000801083b */
[--C-:B------:R-:W-:Y:S01]  /*14f80*/  FFMA.FTZ R46, R46, UR4, -R59.reuse ;  /* 0x000000042e2e7c23 */ /* 0x100fe2000801083b */
[--C-:B------:R-:W-:Y:S01]  /*14f90*/  FFMA.FTZ R45, R45, UR4, -R59.reuse ;  /* 0x000000042d2d7c23 */ /* 0x100fe2000801083b */
[--C-:B------:R-:W-:Y:S01]  /*14fa0*/  FFMA.FTZ R149, R149, UR4, -R92.reuse ;  /* 0x0000000495957c23 */ /* 0x100fe2000801085c */
[--C-:B------:R-:W-:Y:S01]  /*14fb0*/  FFMA.FTZ R107, R107, UR4, -R92.reuse ;  /* 0x000000046b6b7c23 */ /* 0x100fe2000801085c */
[C---:B----4-:R-:W-:Y:S01]  /*14fc0*/  HMMA.16816.F32.BF16 R200, R28.reuse, R24, R200 ;  /* 0x000000181cc8723c */ /* 0x050fe200000418c8 */
[--C-:B------:R-:W-:Y:S01]  /*14fd0*/  FFMA.FTZ R44, R44, UR4, -R59.reuse ;  /* 0x000000042c2c7c23 */ /* 0x100fe2000801083b */
[----:B------:R-:W-:Y:S01]  /*14fe0*/  MUFU.EX2 R160, R160 ;  /* 0x000000a000a07308 */ /* 0x000fe20000000800 */
[--C-:B------:R-:W-:Y:S01]  /*14ff0*/  FFMA.FTZ R43, R43, UR4, -R59.reuse ;  /* 0x000000042b2b7c23 */ /* 0x100fe2000801083b */
[--C-:B------:R-:W-:Y:S01]  /*15000*/  FFMA.FTZ R42, R42, UR4, -R59.reuse ;  /* 0x000000042a2a7c23 */ /* 0x100fe2000801083b */
[----:B------:R-:W-:Y:S01]  /*15010*/  LDSM.16.MT88.4 R204, [R223+0x8c00] ;  /* 0x008c0000dfcc783b */ /* 0x000fe20000004200 */
[----:B------:R-:W-:Y:S01]  /*15020*/  FFMA.FTZ R2, R2, UR4, -R92 ;  /* 0x0000000402027c23 */ /* 0x000fe2000801085c */
[----:B------:R-:W-:Y:S01]  /*15030*/  FFMA.FTZ R50, R50, UR4, -R59 ;  /* 0x0000000432327c23 */ /* 0x000fe2000801083b */
[----:B------:R-:W-:Y:S01]  /*15040*/  HMMA.16816.F32.BF16 R24, R28, R26, R12 ;  /* 0x0000001a1c18723c */ /* 0x000fe2000004180c */
[----:B------:R-:W4:Y:S01]  /*15050*/  LDSM.16.MT88.4 R12, [R223+0x5c00] ;  /* 0x005c0000df0c783b */ /* 0x000f220000004200 */
[----:B------:R-:W3:Y:S01]  /*15060*/  MUFU.EX2 R137, R137 ;  /* 0x0000008900897308 */ /* 0x000ee20000000800 */
[----:B-1----:R-:W-:-:S02]  /*15070*/  F2FP.BF16.F32.PACK_AB R28, R103, R126 ;  /* 0x0000007e671c723e */ /* 0x002fc400000010ff */
[----:B-----5:R-:W-:Y:S01]  /*15080*/  F2FP.BF16.F32.PACK_AB R30, R101, R116 ;  /* 0x00000074651e723e */ /* 0x020fe200000010ff */
[----:B------:R-:W-:Y:S01]  /*15090*/  LDSM.16.MT88.4 R196, [R97+0x3c00] ;  /* 0x003c000061c4783b */ /* 0x000fe20000004200 */
[----:B------:R-:W-:Y:S02]  /*150a0*/  IADD3 R228, PT, PT, R58, -0x3, RZ ;  /* 0xfffffffd3ae47810 */ /* 0x000fe40007ffe0ff */
[----:B------:R-:W-:Y:S01]  /*150b0*/  MOV R133, R94 ;  /* 0x0000005e00857202 */ /* 0x000fe20000000f00 */
        /* <DEDUP_REMOVED lines=16> */
[----:B---3--:R-:W-:-:S02]  /*151c0*/  F2FP.BF16.F32.PACK_AB R28, R99, R110 ;  /* 0x0000006e631c723e */ /* 0x008fc400000010ff */
[----:B-1----:R-:W-:-:S03]  /*151d0*/  F2FP.BF16.F32.PACK_AB R30, R90, R95 ;  /* 0x0000005f5a1e723e */ /* 0x002fc600000010ff */
[----:B------:R-:W-:Y:S08]  /*151e0*/  MUFU.EX2 R141, R141 ;  /* 0x0000008d008d7308 */ /* 0x000ff00000000800 */
[----:B------:R-:W1:Y:S01]  /*151f0*/  MUFU.EX2 R176, R176 ;  /* 0x000000b000b07308 */ /* 0x000e620000000800 */
[----:B--2---:R-:W-:-:S07]  /*15200*/  F2FP.BF16.F32.PACK_AB R29, R143, R172 ;  /* 0x000000ac8f1d723e */ /* 0x004fce00000010ff */
        /* <DEDUP_REMOVED lines=113> */
[--C-:B------:R-:W-:Y:S01]  /*15920*/  FFMA.FTZ R117, R0, UR4, -R59.reuse ;  /* 0x0000000400757c23 */ /* 0x100fe2000801083b */
[----:B------:R-:W-:Y:S01]  /*15930*/  MUFU.EX2 R67, R67 ;  /* 0x0000004300437308 */ /* 0x000fe20000000800 */
[----:B------:R-:W-:Y:S01]  /*15940*/  FFMA.FTZ R0, R41, UR4, -R59 ;  /* 0x0000000429007c23 */ /* 0x000fe2000801083b */
[----:B------:R-:W-:Y:S01]  /*15950*/  FADD.FTZ R138, R138, R13 ;  /* 0x0000000d8a8a7221 */ /* 0x000fe20000010000 */
[--C-:B------:R-:W-:Y:S01]  /*15960*/  FFMA.FTZ R41, R35, UR4, -R59.reuse ;  /* 0x0000000423297c23 */ /* 0x100fe2000801083b */
[----:B------:R-:W-:Y:S01]  /*15970*/  FFMA.FTZ R35, R48, UR4, -R92 ;  /* 0x0000000430237c23 */ /* 0x000fe2000801085c */
[C---:B------:R-:W-:Y:S01]  /*15980*/  HMMA.16816.F32.BF16 R4, R28.reuse, R14, R4 ;  /* 0x0000000e1c04723c */ /* 0x040fe20000041804 */
[----:B------:R-:W1:Y:S01]  /*15990*/  LDSM.16.MT88.4 R12, [R97+0x2800] ;  /* 0x00280000610c783b */ /* 0x000e620000004200 */
[----:B------:R-:W-:Y:S01]  /*159a0*/  FADD.FTZ R111, R111, R138 ;  /* 0x0000008a6f6f7221 */ /* 0x000fe20000010000 */
[----:B------:R-:W3:Y:S01]  /*159b0*/  MUFU.EX2 R62, R62 ;  /* 0x0000003e003e7308 */ /* 0x000ee20000000800 */
[----:B------:R-:W-:Y:S01]  /*159c0*/  FFMA.FTZ R48, R47, UR4, -R59 ;  /* 0x000000042f307c23 */ /* 0x000fe2000801083b */
[----:B------:R-:W-:Y:S01]  /*159d0*/  FFMA.FTZ R47, R51, UR4, -R92 ;  /* 0x00000004332f7c23 */ /* 0x000fe2000801085c */
[----:B------:R-:W-:Y:S01]  /*159e0*/  FADD.FTZ R136, R136, R111 ;  /* 0x0000006f88887221 */ /* 0x000fe20000010000 */
[----:B------:R-:W-:Y:S01]  /*159f0*/  FADD.FTZ R111, R115, R134 ;  /* 0x00000086736f7221 */ /* 0x000fe20000010000 */
[C---:B-----5:R-:W-:Y:S01]  /*15a00*/  HMMA.16816.F32.BF16 R200, R28.reuse, R8, R200 ;  /* 0x000000081cc8723c */ /* 0x060fe200000418c8 */
[----:B--2---:R-:W-:Y:S01]  /*15a10*/  F2FP.BF16.F32.PACK_AB R8, R64, R69 ;  /* 0x000000454008723e */ /* 0x004fe200000010ff */
[----:B------:R-:W-:Y:S01]  /*15a20*/  FADD.FTZ R9, R105, R136 ;  /* 0x0000008869097221 */ /* 0x000fe20000010000 */
[----:B------:R-:W-:Y:S01]  /*15a30*/  MUFU.EX2 R102, R102 ;  /* 0x0000006600667308 */ /* 0x000fe20000000800 */
[----:B------:R-:W-:Y:S01]  /*15a40*/  FADD.FTZ R111, R150, R111 ;  /* 0x0000006f966f7221 */ /* 0x000fe20000010000 */
[----:B------:R-:W-:Y:S01]  /*15a50*/  FFMA.FTZ R105, R40, UR4, -R59 ;  /* 0x0000000428697c23 */ /* 0x000fe2000801083b */
[----:B------:R-:W-:Y:S01]  /*15a60*/  FADD.FTZ R126, R126, R9 ;  /* 0x000000097e7e7221 */ /* 0x000fe20000010000 */
[----:B------:R-:W-:Y:S01]  /*15a70*/  MOV R134, R96 ;  /* 0x0000006000867202 */ /* 0x000fe20000000f00 */
[----:B------:R-:W-:Y:S01]  /*15a80*/  HMMA.16816.F32.BF16 R24, R28, R10, R24 ;  /* 0x0000000a1c18723c */ /* 0x000fe20000041818 */
[----:B------:R-:W-:Y:S01]  /*15a90*/  FADD.FTZ R40, R160, R111 ;  /* 0x0000006fa0287221 */ /* 0x000fe20000010000 */
[----:B------:R-:W-:Y:S01]  /*15aa0*/  FADD.FTZ R103, R103, R126 ;  /* 0x0000007e67677221 */ /* 0x000fe20000010000 */
[----:B------:R-:W2:Y:S01]  /*15ab0*/  MUFU.EX2 R125, R100 ;  /* 0x00000064007d7308 */ /* 0x000ea20000000800 */
[----:B---3--:R-:W-:Y:S01]  /*15ac0*/  F2FP.BF16.F32.PACK_AB R10, R62, R67 ;  /* 0x000000433e0a723e */ /* 0x008fe200000010ff */
[----:B------:R-:W-:Y:S01]  /*15ad0*/  FADD.FTZ R40, R137, R40 ;  /* 0x0000002889287221 */ /* 0x000fe20000010000 */
[----:B------:R-:W-:Y:S01]  /*15ae0*/  FADD.FTZ R116, R116, R103 ;  /* 0x0000006774747221 */ /* 0x000fe20000010000 */
[----:B------:R-:W3:Y:S03]  /*15af0*/  LDSM.16.MT88.4 R28, [R223+0x7c00] ;  /* 0x007c0000df1c783b */ /* 0x000ee60000004200 */
        /* <DEDUP_REMOVED lines=10> */
[----:B------:R-:W-:Y:S02]  /*15ba0*/  MUFU.EX2 R63, R63 ;  /* 0x0000003f003f7308 */ /* 0x000fe40000000800 */
        /* <DEDUP_REMOVED lines=11> */
[----:B------:R-:W4:Y:S01]  /*15c60*/  LDSM.16.MT88.4 R20, [R97+0x2c00] ;  /* 0x002c00006114783b */ /* 0x000f220000004200 */
[----:B------:R-:W-:Y:S01]  /*15c70*/  MUFU.EX2 R105, R105 ;  /* 0x0000006900697308 */ /* 0x000fe20000000800 */
[----:B------:R-:W-:Y:S01]  /*15c80*/  FADD.FTZ R13, R176, R13 ;  /* 0x0000000db00d7221 */ /* 0x000fe20000010000 */
[----:B------:R-:W-:Y:S02]  /*15c90*/  FADD.FTZ R88, R88, R93 ;  /* 0x0000005d58587221 */ /* 0x000fe40000010000 */
[----:B------:R-:W-:Y:S01]  /*15ca0*/  HMMA.16816.F32.BF16 R24, R8, R14, R24 ;  /* 0x0000000e0818723c */ /* 0x000fe20000041818 */
[----:B------:R-:W-:Y:S01]  /*15cb0*/  FADD.FTZ R40, R180, R13 ;  /* 0x0000000db4287221 */ /* 0x000fe20000010000 */
[----:B------:R-:W-:Y:S01]  /*15cc0*/  FADD.FTZ R91, R91, R88 ;  /* 0x000000585b5b7221 */ /* 0x000fe20000010000 */
[----:B------:R-:W5:Y:S01]  /*15cd0*/  LDSM.16.MT88.4 R12, [R223+0x8000] ;  /* 0x00800000df0c783b */ /* 0x000f620000004200 */
[----:B------:R-:W3:Y:S01]  /*15ce0*/  MUFU.EX2 R0, R0 ;  /* 0x0000000000007308 */ /* 0x000ee20000000800 */
[----:B------:R-:W-:Y:S01]  /*15cf0*/  FADD.FTZ R40, R147, R40 ;  /* 0x0000002893287221 */ /* 0x000fe20000010000 */
[----:B------:R-:W-:Y:S01]  /*15d00*/  FADD.FTZ R86, R86, R91 ;  /* 0x0000005b56567221 */ /* 0x000fe20000010000 */
[----:B--2---:R-:W-:-:S02]  /*15d10*/  F2FP.BF16.F32.PACK_AB R8, R60, R65 ;  /* 0x000000413c08723e */ /* 0x004fc400000010ff */
[----:B------:R-:W-:Y:S01]  /*15d20*/  FADD.FTZ R145, R145, R40 ;  /* 0x0000002891917221 */ /* 0x000fe20000010000 */
[----:B------:R-:W-:Y:S01]  /*15d30*/  FADD.FTZ R89, R89, R86 ;  /* 0x0000005659597221 */ /* 0x000fe20000010000 */
[----:B-1----:R-:W-:Y:S01]  /*15d40*/  F2FP.BF16.F32.PACK_AB R10, R56, R63 ;  /* 0x0000003f380a723e */ /* 0x002fe200000010ff */
[----:B------:R-:W-:Y:S01]  /*15d50*/  MUFU.EX2 R37, R37 ;  /* 0x0000002500257308 */ /* 0x000fe20000000800 */
[----:B------:R-:W-:Y:S01]  /*15d60*/  FADD.FTZ R170, R170, R145 ;  /* 0x00000091aaaa7221 */ /* 0x000fe20000010000 */
[----:B------:R-:W-:Y:S01]  /*15d70*/  FADD.FTZ R84, R84, R89 ;  /* 0x0000005954547221 */ /* 0x000fe20000010000 */
[----:B------:R-:W-:Y:S02]  /*15d80*/  FFMA.FTZ R40, R53, UR4, -R92 ;  /* 0x0000000435287c23 */ /* 0x000fe4000801085c */
[----:B------:R-:W-:Y:S01]  /*15d90*/  FADD.FTZ R153, R153, R170 ;  /* 0x000000aa99997221 */ /* 0x000fe20000010000 */
[----:B------:R-:W-:Y:S02]  /*15da0*/  FADD.FTZ R87, R87, R84 ;  /* 0x0000005457577221 */ /* 0x000fe40000010000 */
[----:B------:R-:W1:Y:S01]  /*15db0*/  MUFU.EX2 R32, R32 ;  /* 0x0000002000207308 */ /* 0x000e620000000800 */
[----:B------:R-:W-:Y:S01]  /*15dc0*/  FADD.FTZ R158, R158, R153 ;  /* 0x000000999e9e7221 */ /* 0x000fe20000010000 */
[----:B------:R-:W-:Y:S01]  /*15dd0*/  FADD.FTZ R82, R82, R87 ;  /* 0x0000005752527221 */ /* 0x000fe20000010000 */
[----:B---3--:R-:W-:-:S02]  /*15de0*/  F2FP.BF16.F32.PACK_AB R9, R0, R105 ;  /* 0x000000690009723e */ /* 0x008fc400000010ff */
        /* <DEDUP_REMOVED lines=13> */
[----:B------:R-:W-:Y:S01]  /*15ec0*/  MUFU.EX2 R52, R52 ;  /* 0x0000003400347308 */ /* 0x000fe20000000800 */
[----:B------:R-:W-:Y:S01]  /*15ed0*/  HMMA.16816.F32.BF16 R16, R8, R28, R16 ;  /* 0x0000001c0810723c */ /* 0x000fe20000041810 */
[----:B------:R-:W-:Y:S01]  /*15ee0*/  FADD.FTZ R161, R161, R146 ;  /* 0x00000092a1a17221 */ /* 0x000fe20000010000 */
[----:B------:R-:W-:-:S03]  /*15ef0*/  FADD.FTZ R76, R76, R81 ;  /* 0x000000514c4c7221 */ /* 0x000fc60000010000 */
[----:B------:R-:W-:Y:S01]  /*15f00*/  FADD.FTZ R142, R142, R161 ;  /* 0x000000a18e8e7221 */ /* 0x000fe20000010000 */
[----:B------:R-:W-:Y:S01]  /*15f10*/  FADD.FTZ R79, R79, R76 ;  /* 0x0000004c4f4f7221 */ /* 0x000fe20000010000 */
[----:B------:R-:W1:Y:S01]  /*15f20*/  MUFU.EX2 R109, R109 ;  /* 0x0000006d006d7308 */ /* 0x000e620000000800 */
[----:B------:R-:W-:Y:S01]  /*15f30*/  HMMA.16816.F32.BF16 R4, R8, R30, R4 ;  /* 0x0000001e0804723c */ /* 0x000fe20000041804 */
[----:B------:R-:W3:Y:S01]  /*15f40*/  LDSM.16.MT88.4 R28, [R97+0x3000] ;  /* 0x00300000611c783b */ /* 0x000ee20000004200 */
[----:B------:R-:W-:Y:S01]  /*15f50*/  FADD.FTZ R157, R157, R142 ;  /* 0x0000008e9d9d7221 */ /* 0x000fe20000010000 */
[----:B------:R-:W-:-:S03]  /*15f60*/  FADD.FTZ R74, R74, R79 ;  /* 0x0000004f4a4a7221 */ /* 0x000fc60000010000 */
        /* <DEDUP_REMOVED lines=10> */
[----:B------:R-:W-:Y:S01]  /*16010*/  LDSM.16.MT88.4 R20, [R223+0x8400] ;  /* 0x00840000df14783b */ /* 0x000fe20000004200 */
[----:B-1----:R-:W-:Y:S01]  /*16020*/  F2FP.BF16.F32.PACK_AB R10, R109, R52 ;  /* 0x000000346d0a723e */ /* 0x002fe200000010ff */
[----:B------:R-:W-:Y:S01]  /*16030*/  FADD.FTZ R165, R165, R122 ;  /* 0x0000007aa5a57221 */ /* 0x000fe20000010000 */
[----:B------:R-:W-:Y:S02]  /*16040*/  FADD.FTZ R75, R75, R72 ;  /* 0x000000484b4b7221 */ /* 0x000fe40000010000 */
[----:B------:R-:W-:Y:S01]  /*16050*/  MUFU.EX2 R36, R36 ;  /* 0x0000002400247308 */ /* 0x000fe20000000800 */
[----:B------:R-:W-:Y:S01]  /*16060*/  FADD.FTZ R114, R114, R165 ;  /* 0x000000a572727221 */ /* 0x000fe20000010000 */
[----:B------:R-:W-:-:S03]  /*16070*/  FADD.FTZ R70, R70, R75 ;  /* 0x0000004b46467221 */ /* 0x000fc60000010000 */
[----:B------:R-:W-:Y:S01]  /*16080*/  FADD.FTZ R114, R167, R114 ;  /* 0x00000072a7727221 */ /* 0x000fe20000010000 */
[----:B------:R-:W-:Y:S02]  /*16090*/  FADD.FTZ R73, R73, R70 ;  /* 0x0000004649497221 */ /* 0x000fe40000010000 */
[----:B------:R-:W1:Y:S01]  /*160a0*/  MUFU.EX2 R41, R41 ;  /* 0x0000002900297308 */ /* 0x000e620000000800 */
        /* <DEDUP_REMOVED lines=16> */
[----:B-----5:R-:W-:Y:S01]  /*161b0*/  HMMA.16816.F32.BF16 R16, R8, R12, R16 ;  /* 0x0000000c0810723c */ /* 0x020fe20000041810 */
        /* <DEDUP_REMOVED lines=16> */
[----:B------:R-:W3:Y:S01]  /*162c0*/  LDSM.16.MT88.4 R28, [R223+0x8800] ;  /* 0x00880000df1c783b */ /* 0x000ee20000004200 */
[----:B------:R-:W-:-:S04]  /*162d0*/  FADD.FTZ R61, R54, R61 ;  /* 0x0000003d363d7221 */ /* 0x000fc80000010000 */
[----:B------:R-:W-:Y:S01]  /*162e0*/  FADD.FTZ R52, R52, R61 ;  /* 0x0000003d34347221 */ /* 0x000fe20000010000 */
[----:B------:R-:W-:Y:S03]  /*162f0*/  MUFU.EX2 R46, R46 ;  /* 0x0000002e002e7308 */ /* 0x000fe60000000800 */
[----:B------:R-:W-:-:S04]  /*16300*/  FADD.FTZ R52, R109, R52 ;  /* 0x000000346d347221 */ /* 0x000fc80000010000 */
[----:B------:R-:W-:Y:S01]  /*16310*/  FADD.FTZ R123, R123, R52 ;  /* 0x000000347b7b7221 */ /* 0x000fe20000010000 */
[----:B------:R-:W4:Y:S01]  /*16320*/  MUFU.EX2 R45, R45 ;  /* 0x0000002d002d7308 */ /* 0x000f220000000800 */
[----:B--2---:R-:W-:Y:S02]  /*16330*/  F2FP.BF16.F32.PACK_AB R9, R39, R38 ;  /* 0x000000262709723e */ /* 0x004fe400000010ff */
[----:B------:R-:W-:-:S04]  /*16340*/  FADD.FTZ R166, R166, R123 ;  /* 0x0000007ba6a67221 */ /* 0x000fc80000010000 */
[----:B------:R-:W-:Y:S01]  /*16350*/  FADD.FTZ R151, R151, R166 ;  /* 0x000000a697977221 */ /* 0x000fe20000010000 */
[----:B------:R-:W-:Y:S03]  /*16360*/  MUFU.EX2 R148, R148 ;  /* 0x0000009400947308 */ /* 0x000fe60000000800 */
[----:B------:R-:W-:-:S05]  /*16370*/  FADD.FTZ R151, R162, R151 ;  /* 0x00000097a2977221 */ /* 0x000fca0000010000 */
        /* <DEDUP_REMOVED lines=8> */
[----:B------:R-:W1:Y:S03]  /*16400*/  MUFU.EX2 R107, R107 ;  /* 0x0000006b006b7308 */ /* 0x000e660000000800 */
[----:B------:R-:W-:-:S03]  /*16410*/  FADD.FTZ R12, R0, R105 ;  /* 0x00000069000c7221 */ /* 0x000fc60000010000 */
[----:B------:R-:W-:Y:S01]  /*16420*/  HMMA.16816.F32.BF16 R4, R8, R22, R4 ;  /* 0x000000160804723c */ /* 0x000fe20000041804 */
[----:B------:R-:W4:Y:S01]  /*16430*/  LDSM.16.MT88.4 R20, [R97+0x3800] ;  /* 0x003800006114783b */ /* 0x000f220000004200 */
[----:B------:R-:W-:Y:S01]  /*16440*/  MUFU.EX2 R44, R44 ;  /* 0x0000002c002c7308 */ /* 0x000fe20000000800 */
[----:B------:R-:W-:Y:S01]  /*16450*/  FADD.FTZ R37, R37, R12 ;  /* 0x0000000c25257221 */ /* 0x000fe20000010000 */
[----:B------:R-:W-:-:S03]  /*16460*/  FFMA.FTZ R12, R128, UR4, -R59 ;  /* 0x00000004800c7c23 */ /* 0x000fc6000801083b */
[----:B------:R-:W-:Y:S01]  /*16470*/  FADD.FTZ R32, R32, R37 ;  /* 0x0000002520207221 */ /* 0x000fe20000010000 */
[----:B------:R-:W-:Y:S01]  /*16480*/  HMMA.16816.F32.BF16 R24, R8, R14, R24 ;  /* 0x0000000e0818723c */ /* 0x000fe20000041818 */
[----:B--2---:R-:W-:Y:S01]  /*16490*/  F2FP.BF16.F32.PACK_AB R8, R149, R148 ;  /* 0x000000949508723e */ /* 0x004fe200000010ff */
[----:B------:R-:W2:Y:S01]  /*164a0*/  MUFU.EX2 R43, R43 ;  /* 0x0000002b002b7308 */ /* 0x000ea20000000800 */
[----:B------:R-:W-:Y:S01]  /*164b0*/  FADD.FTZ R33, R33, R32 ;  /* 0x0000002021217221 */ /* 0x000fe20000010000 */
[----:B-1----:R-:W-:Y:S01]  /*164c0*/  F2FP.BF16.F32.PACK_AB R10, R107, R118 ;  /* 0x000000766b0a723e */ /* 0x002fe200000010ff */
[----:B------:R-:W-:Y:S01]  /*164d0*/  FFMA.FTZ R15, R49, UR4, -R59 ;  /* 0x00000004310f7c23 */ /* 0x000fe2000801083b */
[----:B------:R-:W-:Y:S01]  /*164e0*/  FADD.FTZ R148, R148, R151 ;  /* 0x0000009794947221 */ /* 0x000fe20000010000 */
[----:B------:R-:W-:-:S03]  /*164f0*/  FADD.FTZ R33, R34, R33 ;  /* 0x0000002122217221 */ /* 0x000fc60000010000 */
        /* <DEDUP_REMOVED lines=18> */
[----:B------:R-:W-:Y:S01]  /*16620*/  FFMA.FTZ R29, R55, UR4, -R59 ;  /* 0x00000004371d7c23 */ /* 0x000fe2000801083b */
[----:B------:R-:W-:Y:S01]  /*16630*/  MUFU.EX2 R2, R2 ;  /* 0x0000000200027308 */ /* 0x000fe20000000800 */
[----:B------:R-:W-:-:S04]  /*16640*/  FADD.FTZ R42, R42, R43 ;  /* 0x0000002b2a2a7221 */ /* 0x000fc80000010000 */
[----:B------:R-:W-:Y:S01]  /*16650*/  FADD.FTZ R42, R13, R42 ;  /* 0x0000002a0d2a7221 */ /* 0x000fe20000010000 */
[C---:B----4-:R-:W-:Y:S02]  /*16660*/  HMMA.16816.F32.BF16 R200, R8.reuse, R20, R200 ;  /* 0x0000001408c8723c */ /* 0x050fe400000418c8 */
[----:B------:R-:W1:Y:S06]  /*16670*/  MUFU.EX2 R47, R47 ;  /* 0x0000002f002f7308 */ /* 0x000e6c0000000800 */
[C---:B------:R-:W-:Y:S02]  /*16680*/  HMMA.16816.F32.BF16 R4, R8.reuse, R30, R4 ;  /* 0x0000001e0804723c */ /* 0x040fe40000041804 */
[----:B------:R-:W-:Y:S06]  /*16690*/  MUFU.EX2 R15, R15 ;  /* 0x0000000f000f7308 */ /* 0x000fec0000000800 */
[----:B------:R-:W-:Y:S01]  /*166a0*/  HMMA.16816.F32.BF16 R24, R8, R22, R24 ;  /* 0x000000160818723c */ /* 0x000fe20000041818 */
[----:B--2---:R-:W-:Y:S01]  /*166b0*/  F2FP.BF16.F32.PACK_AB R8, R40, R35 ;  /* 0x000000232808723e */ /* 0x004fe200000010ff */
[----:B------:R-:W2:Y:S01]  /*166c0*/  MUFU.EX2 R0, R50 ;  /* 0x0000003200007308 */ /* 0x000ea20000000800 */
[----:B-1----:R-:W-:Y:S01]  /*166d0*/  F2FP.BF16.F32.PACK_AB R10, R47, R2 ;  /* 0x000000022f0a723e */ /* 0x002fe200000010ff */
[----:B------:R-:W-:-:S04]  /*166e0*/  FADD.FTZ R35, R35, R118 ;  /* 0x0000007623237221 */ /* 0x000fc80000010000 */
[----:B------:R-:W-:Y:S02]  /*166f0*/  FADD.FTZ R35, R40, R35 ;  /* 0x0000002328237221 */ /* 0x000fe40000010000 */
        /* <DEDUP_REMOVED lines=15> */
.L_x_1885:
[----:B------:R-:W-:Y:S01]  /*167f0*/  ISETP.GE.AND P0, PT, R228, RZ, PT ;  /* 0x000000ffe400720c */ /* 0x000fe20003f06270 */
[----:B------:R-:W1:-:S12]  /*16800*/  LDCU.64 UR10, c[0x0][0x358] ;  /* 0x00006b00ff0a77ac */ /* 0x000e580008000a00 */
[----:B------:R-:W-:Y:S05]  /*16810*/  @!P0 BRA `(.L_x_1891) ;  /* 0x00000050008c8947 */ /* 0x000fea0003800000 */
[----:B------:R-:W2:Y:S01]  /*16820*/  S2UR UR5, SR_CgaCtaId ;  /* 0x00000000000579c3 */ /* 0x000ea20000008800 */
[----:B------:R-:W-:Y:S01]  /*16830*/  UISETP.NE.U32.AND UP0, UPT, UR12, URZ, UPT ;  /* 0x000000ff0c00728c */ /* 0x000fe2000bf05070 */
[C---:B------:R-:W-:Y:S01]  /*16840*/  SHF.L.U32 R230, R228.reuse, 0x8, RZ ;  /* 0x00000008e4e67819 */ /* 0x040fe200000006ff */
[----:B------:R-:W-:Y:S01]  /*16850*/  IMAD.MOV.U32 R194, RZ, RZ, R133 ;  /* 0x000000ffffc27224 */ /* 0x000fe200078e0085 */
[----:B------:R-:W-:Y:S01]  /*16860*/  PRMT R57, R57, 0x6540, R228 ;  /* 0x0000654039397816 */ /* 0x000fe200000000e4 */
[----:B------:R-:W-:Y:S01]  /*16870*/  UISETP.NE.AND.EX UP0, UPT, UR13, URZ, UPT, UP0 ;  /* 0x000000ff0d00728c */ /* 0x000fe2000bf05300 */
[----:B------:R-:W-:Y:S01]  /*16880*/  IMAD.MOV.U32 R195, RZ, RZ, R134 ;  /* 0x000000ffffc37224 */ /* 0x000fe200078e0086 */
[C---:B------:R-:W-:Y:S01]  /*16890*/  IADD3 R226, PT, PT, R223.reuse, 0x5020, RZ ;  /* 0x00005020dfe27810 */ /* 0x040fe20007ffe0ff */
[----:B------:R-:W-:Y:S01]  /*168a0*/  VIADD R228, R228, 0x1 ;  /* 0x00000001e4e47836 */ /* 0x000fe20000000000 */
[----:B------:R-:W-:Y:S01]  /*168b0*/  IADD3 R224, PT, PT, R223, 0x5000, RZ ;  /* 0x00005000dfe07810 */ /* 0x000fe20007ffe0ff */
[----:B------:R-:W-:Y:S01]  /*168c0*/  IMAD.MOV.U32 R227, RZ, RZ, RZ ;  /* 0x000000ffffe37224 */ /* 0x000fe200078e00ff */
[----:B------:R-:W-:Y:S01]  /*168d0*/  PLOP3.LUT P3, PT, PT, PT, UP0, 0x80, 0x8 ;  /* 0x000000000008781c */ /* 0x000fe20003f6f008 */
[----:B------:R-:W-:Y:S01]  /*168e0*/  VIADD R230, R230, 0x100 ;  /* 0x00000100e6e67836 */ /* 0x000fe20000000000 */
[----:B------:R-:W-:Y:S01]  /*168f0*/  LOP3.LUT R193, R57, 0x80, RZ, 0xfc, !PT ;  /* 0x0000008039c17812 */ /* 0x000fe200078efcff */
[----:B------:R-:W-:Y:S01]  /*16900*/  UMOV UR13, 0x400 ;  /* 0x00000400000d7882 */ /* 0x000fe20000000000 */
[----:B------:R-:W3:Y:S01]  /*16910*/  LDCU UR12, c[0x0][0x440] ;  /* 0x00008800ff0c77ac */ /* 0x000ee20008000800 */
[----:B------:R-:W4:Y:S01]  /*16920*/  LDCU UR4, c[0x0][0x45c] ;  /* 0x00008b80ff0477ac */ /* 0x000f220008000800 */
[----:B------:R-:W1:Y:S01]  /*16930*/  LDCU.64 UR6, c[0x0][0x3a0] ;  /* 0x00007400ff0677ac */ /* 0x000e620008000a00 */
[----:B------:R-:W1:Y:S01]  /*16940*/  LDCU.64 UR8, c[0x0][0x3a8] ;  /* 0x00007500ff0877ac */ /* 0x000e620008000a00 */
[----:B--2---:R-:W-:-:S12]  /*16950*/  ULEA UR5, UR5, UR13, 0x18 ;  /* 0x0000000d05057291 */ /* 0x004fd8000f8ec0ff */
.L_x_1895:
[----:B------:R-:W-:Y:S01]  /*16960*/  @!P3 IADD3 R5, P0, PT, RZ, -R227, RZ ;  /* 0x800000e3ff05b210 */ /* 0x000fe20007f1e0ff */
[----:B------:R-:W2:Y:S01]  /*16970*/  @!P3 LDC R232, c[0x0][0x3c0] ;  /* 0x0000f000ffe8bb82 */ /* 0x000ea20000000800 */
[----:B------:R-:W5:Y:S01]  /*16980*/  S2R R3, SR_TID.X ;  /* 0x0000000000037919 */ /* 0x000f620000002100 */
[----:B------:R-:W-:Y:S06]  /*16990*/  DEPBAR.LE SB0, 0x0 ;  /* 0x000080000000791a */ /* 0x000fec0000000000 */
[----:B------:R-:W1:Y:S08]  /*169a0*/  LDC R225, c[0x0][0x3c4] ;  /* 0x0000f100ffe17b82 */ /* 0x000e700000000800 */
[----:B------:R-:W-:Y:S01]  /*169b0*/  BAR.SYNC.DEFER_BLOCKING 0x0 ;  /* 0x0000000000007b1d */ /* 0x000fe20000010000 */
[----:B------:R-:W-:Y:S02]  /*169c0*/  IMAD.MOV.U32 R8, RZ, RZ, R216 ;  /* 0x000000ffff087224 */ /* 0x000fe400078e00d8 */
[----:B------:R-:W-:Y:S01]  /*169d0*/  IMAD.MOV.U32 R6, RZ, RZ, R217 ;  /* 0x000000ffff067224 */ /* 0x000fe200078e00d9 */
[C---:B-----5:R-:W-:Y:S01]  /*169e0*/  LOP3.LUT R221, R3.reuse, 0x18, RZ, 0xc0, !PT ;  /* 0x0000001803dd7812 */ /* 0x060fe200078ec0ff */
[----:B--2---:R-:W-:Y:S02]  /*169f0*/  @!P3 IMAD.SHL.U32 R0, R232, 0x100, RZ ;  /* 0x00000100e800b824 */ /* 0x004fe400078e00ff */
[----:B------:R-:W-:Y:S02]  /*16a00*/  IMAD.SHL.U32 R220, R3, 0x8, RZ ;  /* 0x0000000803dc7824 */ /* 0x000fe400078e00ff */
[----:B------:R-:W-:Y:S03]  /*16a10*/  @!P3 IMAD.X R0, RZ, RZ, ~R0, P0 ;  /* 0x000000ffff00b224 */ /* 0x000fe600000e0e00 */
[----:B------:R-:W-:Y:S02]  /*16a20*/  LOP3.LUT R222, R220, 0x18, RZ, 0xc0, !PT ;  /* 0x00000018dcde7812 */ /* 0x000fe400078ec0ff */
[----:B------:R-:W-:Y:S02]  /*16a30*/  @!P3 SHF.R.S64 R5, R5, 0x1f, R0 ;  /* 0x0000001f0505b819 */ /* 0x000fe40000001000 */
[----:B---3--:R-:W-:Y:S02]  /*16a40*/  ISETP.GE.AND P2, PT, R222, UR12, PT ;  /* 0x0000000cde007c0c */ /* 0x008fe4000bf46270 */
[----:B------:R-:W-:Y:S02]  /*16a50*/  @!P3 IADD3 R216, P0, PT, R216, R5, RZ ;  /* 0x00000005d8d8b210 */ /* 0x000fe40007f1e0ff */
[----:B------:R-:W-:Y:S02]  /*16a60*/  LOP3.LUT R234, R220, 0x1f20, RZ, 0xc0, !PT ;  /* 0x00001f20dcea7812 */ /* 0x000fe400078ec0ff */
[----:B------:R-:W-:Y:S02]  /*16a70*/  @!P3 LEA.HI.X.SX32 R217, R0, R217, 0x1, P0 ;  /* 0x000000d900d9b211 */ /* 0x000fe400000f0eff */
[----:B------:R-:W-:Y:S04]  /*16a80*/  LOP3.LUT R0, R220, 0xd8, RZ, 0xc0, !PT ;  /* 0x000000d8dc007812 */ /* 0x000fe800078ec0ff */
[----:B------:R-:W-:Y:S01]  /*16a90*/  LOP3.LUT R229, R0, R221, RZ, 0x3c, !PT ;  /* 0x000000dd00e57212 */ /* 0x000fe200078e3cff */
[----:B-1----:R-:W-:Y:S06]  /*16aa0*/  @!P3 BRA `(.L_x_1892) ;  /* 0x0000000000f4b947 */ /* 0x002fec0003800000 */
[----:B------:R-:W1:Y:S01]  /*16ab0*/  LDC R5, c[0x0][0x4f0] ;  /* 0x00013c00ff057b82 */ /* 0x000e620000000800 */
[----:B------:R-:W-:Y:S07]  /*16ac0*/  IABS R16, R230 ;  /* 0x000000e600107213 */ /* 0x000fee0000000000 */
[----:B------:R-:W2:Y:S01]  /*16ad0*/  LDC.64 R232, c[0x0][0x3c0] ;  /* 0x0000f000ffe87b82 */ /* 0x000ea20000000a00 */
[-C--:B-1----:R-:W-:Y:S02]  /*16ae0*/  IABS R10, R5.reuse ;  /* 0x00000005000a7213 */ /* 0x082fe40000000000 */
[-C--:B------:R-:W-:Y:S02]  /*16af0*/  LOP3.LUT R2, RZ, R5.reuse, RZ, 0x33, !PT ;  /* 0x00000005ff027212 */ /* 0x080fe400078e33ff */
[----:B------:R-:W1:Y:S10]  /*16b00*/  I2F.RP R15, R10 ;  /* 0x0000000a000f7306 */ /* 0x000e740000209400 */
[----:B-1----:R-:W1:Y:S02]  /*16b10*/  MUFU.RCP R12, R15 ;  /* 0x0000000f000c7308 */ /* 0x002e640000001000 */
[----:B-1----:R-:W-:Y:S02]  /*16b20*/  VIADD R18, R12, 0xffffffe ;  /* 0x0ffffffe0c127836 */ /* 0x002fe40000000000 */
[----:B------:R-:W-:Y:S06]  /*16b30*/  VIADD R12, R230, 0xffffff00 ;  /* 0xffffff00e60c7836 */ /* 0x000fec0000000000 */
[----:B------:R-:W1:Y:S01]  /*16b40*/  F2I.FTZ.U32.TRUNC.NTZ R19, R18 ;  /* 0x0000001200137305 */ /* 0x000e62000021f000 */
[----:B------:R-:W-:Y:S02]  /*16b50*/  IABS R14, R12 ;  /* 0x0000000c000e7213 */ /* 0x000fe40000000000 */
[----:B------:R-:W-:Y:S01]  /*16b60*/  LOP3.LUT R12, R12, R5, RZ, 0x3c, !PT ;  /* 0x000000050c0c7212 */ /* 0x000fe200078e3cff */
        /* <DEDUP_REMOVED lines=19> */
[----:B------:R-:W-:Y:S02]  /*16ca0*/  LOP3.LUT R10, R230, R5, RZ, 0x3c, !PT ;  /* 0x00000005e60a7212 */ /* 0x000fe400078e3cff */
[----:B------:R-:W-:Y:S02]  /*16cb0*/  ISETP.NE.AND P0, PT, R5, RZ, PT ;  /* 0x000000ff0500720c */ /* 0x000fe40003f05270 */
[----:B------:R-:W-:Y:S05]  /*16cc0*/  ISETP.GE.AND P4, PT, R10, RZ, PT ;  /* 0x000000ff0a00720c */ /* 0x000fea0003f86270 */
[----:B------:R-:W-:Y:S02]  /*16cd0*/  @P5 IADD3 R9, PT, PT, R9, 0x1, RZ ;  /* 0x0000000109095810 */ /* 0x000fe40007ffe0ff */
[----:B------:R-:W-:Y:S03]  /*16ce0*/  @P6 VIADD R7, R7, 0x1 ;  /* 0x0000000107076836 */ /* 0x000fe60000000000 */
[----:B------:R-:W-:Y:S03]  /*16cf0*/  @!P1 IMAD.MOV R9, RZ, RZ, -R9 ;  /* 0x000000ffff099224 */ /* 0x000fe600078e0a09 */
        /* <DEDUP_REMOVED lines=24> */
.L_x_1892:
[----:B------:R-:W-:Y:S01]  /*16e80*/  LOP3.LUT R229, R234, R229, RZ, 0xfc, !PT ;  /* 0x000000e5eae57212 */ /* 0x000fe200078efcff */
[C---:B------:R-:W-:Y:S01]  /*16e90*/  IMAD.SHL.U32 R231, R232.reuse, 0x40, RZ ;  /* 0x00000040e8e77824 */ /* 0x040fe200078e00ff */
[----:B------:R-:W-:Y:S01]  /*16ea0*/  SHF.L.U64.HI R232, R232, 0x6, R225 ;  /* 0x00000006e8e87819 */ /* 0x000fe200000102e1 */
[----:B------:R-:W-:Y:S01]  /*16eb0*/  IMAD.MOV.U32 R0, RZ, RZ, 0x20 ;  /* 0x00000020ff007424 */ /* 0x000fe200078e00ff */
[----:B------:R-:W-:Y:S02]  /*16ec0*/  LEA R225, R229, UR5, 0x1 ;  /* 0x00000005e5e17c11 */ /* 0x000fe4000f8e08ff */
[----:B------:R-:W-:Y:S03]  /*16ed0*/  IADD3 R244, P0, PT, R231, R216, RZ ;  /* 0x000000d8e7f47210 */ /* 0x000fe60007f1e0ff */
[----:B------:R-:W-:Y:S01]  /*16ee0*/  @!PT LDS RZ, [RZ] ;  /* 0x00000000fffff984 */ /* 0x000fe20000000800 */
[----:B------:R-:W-:Y:S01]  /*16ef0*/  @!PT LDS RZ, [RZ] ;  /* 0x00000000fffff984 */ /* 0x000fe20000000800 */
[----:B------:R-:W-:Y:S01]  /*16f00*/  @!PT LDS RZ, [RZ] ;  /* 0x00000000fffff984 */ /* 0x000fe20000000800 */
[----:B------:R1:W-:Y:S01]  /*16f10*/  @!P2 LDGSTS.E.BYPASS.LTC128B.128 [R225+0x5000], desc[UR10][R216.64] ;  /* 0x05000000d8e1afae */ /* 0x0003e2000b981a0a */
[-C--:B------:R-:W-:Y:S01]  /*16f20*/  IADD3 R242, P1, PT, R244, R231.reuse, RZ ;  /* 0x000000e7f4f27210 */ /* 0x080fe20007f3e0ff */
[----:B------:R-:W-:Y:S02]  /*16f30*/  IMAD.X R245, R232, 0x1, R217, P0 ;  /* 0x00000001e8f57824 */ /* 0x000fe400000e06d9 */
[----:B------:R-:W-:Y:S01]  /*16f40*/  @P2 STS.128 [R225+0x5000], RZ ;  /* 0x005000ffe1002388 */ /* 0x000fe20000000c00 */
        /* <DEDUP_REMOVED lines=18> */
[----:B------:R-:W-:Y:S01]  /*17070*/  @!P2 IADD3 R246, P0, PT, R234, R231, RZ ;  /* 0x000000e7eaf6a210 */ /* 0x000fe20007f1e0ff */
[--C-:B------:R-:W-:Y:S01]  /*17080*/  IMAD.X R235, R237, 0x1, R232.reuse, P1 ;  /* 0x00000001edeb7824 */ /* 0x100fe200008e06e8 */
[----:B------:R-:W-:Y:S01]  /*17090*/  LOP3.LUT P1, RZ, R3, 0x4, RZ, 0xc0, !PT ;  /* 0x0000000403ff7812 */ /* 0x000fe2000782c0ff */
[----:B------:R-:W-:Y:S01]  /*170a0*/  @!PT LDS RZ, [RZ] ;  /* 0x00000000fffff984 */ /* 0x000fe20000000800 */
[----:B------:R-:W-:Y:S01]  /*170b0*/  @!PT LDS RZ, [RZ] ;  /* 0x00000000fffff984 */ /* 0x000fe20000000800 */
[----:B------:R-:W-:Y:S01]  /*170c0*/  @!PT LDS RZ, [RZ] ;  /* 0x00000000fffff984 */ /* 0x000fe20000000800 */
[----:B------:R1:W-:Y:S02]  /*170d0*/  @!P2 LDGSTS.E.BYPASS.LTC128B.128 [R225+0x6800], desc[UR10][R240.64] ;  /* 0x06800000f0e1afae */ /* 0x0003e4000b981a0a */
[----:B------:R-:W-:Y:S01]  /*170e0*/  @!P2 IMAD.X R247, R235, 0x1, R232, P0 ;  /* 0x00000001ebf7a824 */ /* 0x000fe200000e06e8 */
[----:B------:R-:W-:Y:S01]  /*170f0*/  SEL R0, R0, 0xffffffe0, !P1 ;  /* 0xffffffe000007807 */ /* 0x000fe20004800000 */
[----:B------:R-:W-:Y:S01]  /*17100*/  @P2 STS.128 [R225+0x6800], RZ ;  /* 0x006800ffe1002388 */ /* 0x000fe20000000c00 */
[----:B------:R-:W-:Y:S03]  /*17110*/  ISETP.NE.AND P0, PT, R228, 0x1, PT ;  /* 0x00000001e400780c */ /* 0x000fe60003f05270 */
[----:B------:R-:W-:Y:S01]  /*17120*/  @!PT LDS RZ, [RZ] ;  /* 0x00000000fffff984 */ /* 0x000fe20000000800 */
[----:B------:R-:W-:Y:S01]  /*17130*/  @!PT LDS RZ, [RZ] ;  /* 0x00000000fffff984 */ /* 0x000fe20000000800 */
[----:B------:R-:W-:Y:S01]  /*17140*/  @!PT LDS RZ, [RZ] ;  /* 0x00000000fffff984 */ /* 0x000fe20000000800 */
[----:B------:R1:W-:Y:S01]  /*17150*/  @!P2 LDGSTS.E.BYPASS.LTC128B.128 [R225+0x7000], desc[UR10][R238.64] ;  /* 0x07000000eee1afae */ /* 0x0003e2000b981a0a */
[----:B------:R-:W-:Y:S02]  /*17160*/  IMAD.IADD R2, R189, 0x1, R0 ;  /* 0x00000001bd027824 */ /* 0x000fe400078e0200 */
[----:B------:R-:W-:Y:S01]  /*17170*/  IMAD.IADD R0, R0, 0x1, R188 ;  /* 0x0000000100007824 */ /* 0x000fe200078e02bc */
        /* <DEDUP_REMOVED lines=16> */
[----:B------:R-:W0:Y:S04]  /*17280*/  LDGDEPBAR ;  /* 0x00000000000079af */ /* 0x000e280000000000 */
[----:B------:R-:W-:Y:S04]  /*17290*/  LDSM.16.M88.4 R128, [R189] ;  /* 0x00000000bd80783b */ /* 0x000fe80000000200 */
[----:B------:R-:W2:Y:S04]  /*172a0*/  LDSM.16.M88.4 R8, [R188+0x1000] ;  /* 0x00100000bc08783b */ /* 0x000ea80000000200 */
[----:B------:R-:W3:Y:S04]  /*172b0*/  LDSM.16.M88.4 R16, [R188+0x1400] ;  /* 0x00140000bc10783b */ /* 0x000ee80000000200 */
[----:B------:R-:W5:Y:S04]  /*172c0*/  LDSM.16.M88.4 R24, [R188+0x1800] ;  /* 0x00180000bc18783b */ /* 0x000f680000000200 */
[----:B------:R-:W4:Y:S04]  /*172d0*/  LDSM.16.M88.4 R32, [R188+0x1c00] ;  /* 0x001c0000bc20783b */ /* 0x000f280000000200 */
[----:B------:R-:W1:Y:S04]  /*172e0*/  LDSM.16.M88.4 R40, [R188+0x2000] ;  /* 0x00200000bc28783b */ /* 0x000e680000000200 */
[----:B------:R-:W1:Y:S04]  /*172f0*/  LDSM.16.M88.4 R48, [R188+0x2400] ;  /* 0x00240000bc30783b */ /* 0x000e680000000200 */
[----:B------:R-:W1:Y:S04]  /*17300*/  LDSM.16.M88.4 R56, [R188+0x2800] ;  /* 0x00280000bc38783b */ /* 0x000e680000000200 */
[----:B------:R-:W1:Y:S04]  /*17310*/  LDSM.16.M88.4 R64, [R188+0x2c00] ;  /* 0x002c0000bc40783b */ /* 0x000e680000000200 */
[----:B------:R-:W1:Y:S04]  /*17320*/  LDSM.16.M88.4 R72, [R188+0x3000] ;  /* 0x00300000bc48783b */ /* 0x000e680000000200 */
[----:B------:R-:W1:Y:S01]  /*17330*/  LDSM.16.M88.4 R80, [R188+0x3400] ;  /* 0x00340000bc50783b */ /* 0x000e620000000200 */
[C---:B--2---:R-:W-:Y:S03]  /*17340*/  HMMA.16816.F32.BF16 R4, R128.reuse, R8, RZ ;  /* 0x000000088004723c */ /* 0x044fe600000418ff */
[----:B------:R-:W2:Y:S04]  /*17350*/  LDSM.16.M88.4 R88, [R188+0x3800] ;  /* 0x00380000bc58783b */ /* 0x000ea80000000200 */
[----:B------:R-:W2:Y:S01]  /*17360*/  LDSM.16.M88.4 R96, [R188+0x3c00] ;  /* 0x003c0000bc60783b */ /* 0x000ea20000000200 */
[C---:B---3--:R-:W-:Y:S03]  /*17370*/  HMMA.16816.F32.BF16 R12, R128.reuse, R16, RZ ;  /* 0x00000010800c723c */ /* 0x048fe600000418ff */
[----:B------:R-:W3:Y:S04]  /*17380*/  LDSM.16.M88.4 R104, [R188+0x4000] ;  /* 0x00400000bc68783b */ /* 0x000ee80000000200 */
[----:B------:R-:W3:Y:S01]  /*17390*/  LDSM.16.M88.4 R112, [R188+0x4400] ;  /* 0x00440000bc70783b */ /* 0x000ee20000000200 */
[C---:B-----5:R-:W-:Y:S03]  /*173a0*/  HMMA.16816.F32.BF16 R20, R128.reuse, R24, RZ ;  /* 0x000000188014723c */ /* 0x060fe600000418ff */
[----:B------:R-:W5:Y:S04]  /*173b0*/  LDSM.16.M88.4 R120, [R188+0x4800] ;  /* 0x00480000bc78783b */ /* 0x000f680000000200 */
[----:B------:R-:W5:Y:S01]  /*173c0*/  LDSM.16.M88.4 R148, [R188+0x4c00] ;  /* 0x004c0000bc94783b */ /* 0x000f620000000200 */
[C---:B------:R-:W-:Y:S03]  /*173d0*/  HMMA.16816.F32.BF16 R8, R128.reuse, R10, RZ ;  /* 0x0000000a8008723c */ /* 0x040fe600000418ff */
[----:B------:R-:W-:Y:S04]  /*173e0*/  LDSM.16.M88.4 R132, [R2] ;  /* 0x000000000284783b */ /* 0x000fe80000000200 */
[----:B------:R-:W5:Y:S01]  /*173f0*/  LDSM.16.M88.4 R144, [R0+0x1000] ;  /* 0x001000000090783b */ /* 0x000f620000000200 */
[C---:B------:R-:W-:Y:S03]  /*17400*/  HMMA.16816.F32.BF16 R16, R128.reuse, R18, RZ ;  /* 0x000000128010723c */ /* 0x040fe600000418ff */
        /* <DEDUP_REMOVED lines=15> */
[----:B------:R-:W1:Y:S05]  /*17500*/  LDSM.16.M88.4 R152, [R0+0x3c00] ;  /* 0x003c00000098783b */ /* 0x000e6a0000000200 */
[C---:B------:R-:W-:Y:S08]  /*17510*/  HMMA.16816.F32.BF16 R60, R128.reuse, R64, RZ ;  /* 0x00000040803c723c */ /* 0x040ff000000418ff */
[C---:B------:R-:W-:Y:S08]  /*17520*/  HMMA.16816.F32.BF16 R68, R128.reuse, R72, RZ ;  /* 0x000000488044723c */ /* 0x040ff000000418ff */
[C---:B------:R-:W-:Y:S08]  /*17530*/  HMMA.16816.F32.BF16 R76, R128.reuse, R80, RZ ;  /* 0x00000050804c723c */ /* 0x040ff000000418ff */
[C---:B--2---:R-:W-:Y:S08]  /*17540*/  HMMA.16816.F32.BF16 R84, R128.reuse, R88, RZ ;  /* 0x000000588054723c */ /* 0x044ff000000418ff */
[C---:B------:R-:W-:Y:S08]  /*17550*/  HMMA.16816.F32.BF16 R92, R128.reuse, R96, RZ ;  /* 0x00000060805c723c */ /* 0x040ff000000418ff */
[C---:B---3--:R-:W-:Y:S08]  /*17560*/  HMMA.16816.F32.BF16 R100, R128.reuse, R104, RZ ;  /* 0x000000688064723c */ /* 0x048ff000000418ff */
        /* <DEDUP_REMOVED lines=20> */
[C---:B------:R-:W-:Y:S08]  /*176b0*/  HMMA.16816.F32.BF16 R12, R132.reuse, R140, R12 ;  /* 0x0000008c840c723c */ /* 0x040ff0000004180c */
[C---:B------:R-:W-:Y:S01]  /*176c0*/  HMMA.16816.F32.BF16 R16, R132.reuse, R142, R16 ;  /* 0x0000008e8410723c */ /* 0x040fe20000041810 */
[----:B------:R-:W5:Y:S07]  /*176d0*/  LDSM.16.M88.4 R140, [R0+0x4800] ;  /* 0x00480000008c783b */ /* 0x000f6e0000000200 */
[C---:B------:R-:W-:Y:S08]  /*176e0*/  HMMA.16816.F32.BF16 R20, R132.reuse, R136, R20 ;  /* 0x000000888414723c */ /* 0x040ff00000041814 */
[C---:B------:R-:W-:Y:S01]  /*176f0*/  HMMA.16816.F32.BF16 R24, R132.reuse, R138, R24 ;  /* 0x0000008a8418723c */ /* 0x040fe20000041818 */
[----:B------:R-:W5:Y:S01]  /*17700*/  LDSM.16.M88.4 R136, [R0+0x4c00] ;  /* 0x004c00000088783b */ /* 0x000f620000000200 */
[----:B------:R-:W-:Y:S04]  /*17710*/  DEPBAR.LE SB0, 0x0 ;  /* 0x000080000000791a */ /* 0x000fe80000000000 */
[----:B------:R-:W-:Y:S02]  /*17720*/  BAR.SYNC.DEFER_BLOCKING 0x0 ;  /* 0x0000000000007b1d */ /* 0x000fe40000010000 */
[C---:B------:R-:W-:Y:S08]  /*17730*/  HMMA.16816.F32.BF16 R28, R132.reuse, R184, R28 ;  /* 0x000000b8841c723c */ /* 0x040ff0000004181c */
[C---:B------:R-:W-:Y:S08]  /*17740*/  HMMA.16816.F32.BF16 R32, R132.reuse, R186, R32 ;  /* 0x000000ba8420723c */ /* 0x040ff00000041820 */
[C---:B------:R-:W-:Y:S08]  /*17750*/  HMMA.16816.F32.BF16 R36, R132.reuse, R180, R36 ;  /* 0x000000b48424723c */ /* 0x040ff00000041824 */
[C---:B------:R-:W-:Y:S08]  /*17760*/  HMMA.16816.F32.BF16 R40, R132.reuse, R182, R40 ;  /* 0x000000b68428723c */ /* 0x040ff00000041828 */
[C---:B----4-:R-:W-:Y:S08]  /*17770*/  HMMA.16816.F32.BF16 R44, R132.reuse, R176, R44 ;  /* 0x000000b0842c723c */ /* 0x050ff0000004182c */
        /* <DEDUP_REMOVED lines=17> */
[C---:B-----5:R-:W-:Y:S08]  /*17890*/  HMMA.16816.F32.BF16 R116, R132.reuse, R140, R116 ;  /* 0x0000008c8474723c */ /* 0x060ff00000041874 */
[C---:B------:R-:W-:Y:S08]  /*178a0*/  HMMA.16816.F32.BF16 R120, R132.reuse, R142, R120 ;  /* 0x0000008e8478723c */ /* 0x040ff00000041878 */
[C---:B------:R-:W-:Y:S08]  /*178b0*/  HMMA.16816.F32.BF16 R124, R132.reuse, R136, R124 ;  /* 0x00000088847c723c */ /* 0x040ff0000004187c */
        /* <DEDUP_REMOVED lines=17> */
[----:B------:R-:W-:Y:S01]  /*179d0*/  VIADD R142, R230, 0xfffffe00 ;  /* 0xfffffe00e68e7836 */ /* 0x000fe20000000000 */
[----:B------:R-:W1:Y:S04]  /*179e0*/  LDC R133, c[0x0][0x4f0] ;  /* 0x00013c00ff857b82 */ /* 0x000e680000000800 */
[----:B------:R-:W-:Y:S02]  /*179f0*/  IABS R138, R142 ;  /* 0x0000008e008a7213 */ /* 0x000fe40000000000 */
[-C--:B-1----:R-:W-:Y:S02]  /*17a00*/  IABS R134, R133.reuse ;  /* 0x0000008500867213 */ /* 0x082fe40000000000 */
[-C--:B------:R-:W-:Y:S02]  /*17a10*/  LOP3.LUT R142, R142, R133.reuse, RZ, 0x3c, !PT ;  /* 0x000000858e8e7212 */ /* 0x080fe400078e3cff */
[----:B------:R-:W1:Y:S01]  /*17a20*/  I2F.RP R146, R134 ;  /* 0x0000008600927306 */ /* 0x000e620000209400 */
[-C--:B------:R-:W-:Y:S09]  /*17a30*/  LOP3.LUT R2, RZ, R133.reuse, RZ, 0x33, !PT ;  /* 0x00000085ff027212 */ /* 0x080ff200078e33ff */
[----:B-1----:R-:W1:Y:S02]  /*17a40*/  MUFU.RCP R136, R146 ;  /* 0x0000009200887308 */ /* 0x002e640000001000 */
[----:B-1----:R-:W-:Y:S01]  /*17a50*/  VIADD R144, R136, 0xffffffe ;  /* 0x0ffffffe88907836 */ /* 0x002fe20000000000 */
[----:B------:R-:W-:Y:S07]  /*17a60*/  IADD3 R136, PT, PT, R230, -0x100, RZ ;  /* 0xffffff00e6887810 */ /* 0x000fee0007ffe0ff */
[----:B------:R-:W1:Y:S01]  /*17a70*/  F2I.FTZ.U32.TRUNC.NTZ R145, R144 ;  /* 0x0000009000917305 */ /* 0x000e62000021f000 */
[----:B------:R-:W-:Y:S02]  /*17a80*/  IABS R140, R136 ;  /* 0x00000088008c7213 */ /* 0x000fe40000000000 */
[----:B------:R-:W-:Y:S01]  /*17a90*/  LOP3.LUT R136, R136, R133, RZ, 0x3c, !PT ;  /* 0x0000008588887212 */ /* 0x000fe200078e3cff */
[--C-:B-1----:R-:W-:Y:S02]  /*17aa0*/  IMAD.MOV R141, RZ, RZ, -R145.reuse ;  /* 0x000000ffff8d7224 */ /* 0x102fe400078e0a91 */
[----:B------:R-:W-:Y:S02]  /*17ab0*/  IMAD.MOV.U32 R144, RZ, RZ, RZ ;  /* 0x000000ffff907224 */ /* 0x000fe400078e00ff */
[----:B------:R-:W-:Y:S04]  /*17ac0*/  IMAD R141, R141, R134, RZ ;  /* 0x000000868d8d7224 */ /* 0x000fe800078e02ff */
[----:B------:R-:W-:Y:S06]  /*17ad0*/  IMAD.HI.U32 R141, R145, R141, R144 ;  /* 0x0000008d918d7227 */ /* 0x000fec00078e0090 */
[C---:B------:R-:W-:Y:S04]  /*17ae0*/  IMAD.HI.U32 R135, R141.reuse, R140, RZ ;  /* 0x0000008c8d877227 */ /* 0x040fe800078e00ff */
[----:B------:R-:W-:Y:S02]  /*17af0*/  IMAD.MOV R145, RZ, RZ, -R135 ;  /* 0x000000ffff917224 */ /* 0x000fe400078e0a87 */
[----:B------:R-:W-:Y:S04]  /*17b00*/  IMAD.HI.U32 R137, R141, R138, RZ ;  /* 0x0000008a8d897227 */ /* 0x000fe800078e00ff */
        /* <DEDUP_REMOVED lines=10> */
[----:B------:R-:W-:Y:S01]  /*17bb0*/  ISETP.GE.U32.AND P6, PT, R138, R134, PT ;  /* 0x000000868a00720c */ /* 0x000fe20003fc6070 */
[----:B------:R-:W1:Y:S01]  /*17bc0*/  LDC.64 R140, c[0x0][0x3b8] ;  /* 0x0000ee00ff8c7b82 */ /* 0x000e620000000a00 */
[----:B------:R-:W-:Y:S02]  /*17bd0*/  P2R R134, PR, RZ, 0x20 ;  /* 0x00000020ff867803 */ /* 0x000fe40000000000 */
[----:B------:R-:W-:Y:S02]  /*17be0*/  ISETP.GE.AND P5, PT, R142, RZ, PT ;  /* 0x000000ff8e00720c */ /* 0x000fe40003fa6270 */
[----:B------:R-:W-:Y:S02]  /*17bf0*/  ISETP.NE.AND P0, PT, R134, RZ, PT ;  /* 0x000000ff8600720c */ /* 0x000fe40003f05270 */
[----:B------:R-:W-:Y:S05]  /*17c00*/  ISETP.GE.AND P4, PT, R136, RZ, PT ;  /* 0x000000ff8800720c */ /* 0x000fea0003f86270 */
        /* <DEDUP_REMOVED lines=28> */
.L_x_1894:
[----:B------:R-:W-:Y:S01]  /*17dd0*/  @!PT LDS RZ, [RZ] ;  /* 0x00000000fffff984 */ /* 0x000fe20000000800 */
[----:B------:R-:W-:Y:S01]  /*17de0*/  @!PT LDS RZ, [RZ] ;  /* 0x00000000fffff984 */ /* 0x000fe20000000800 */
[----:B------:R-:W-:Y:S01]  /*17df0*/  @!PT LDS RZ, [RZ] ;  /* 0x00000000fffff984 */ /* 0x000fe20000000800 */
[----:B------:R1:W-:Y:S01]  /*17e00*/  @!P2 LDGSTS.E.BYPASS.LTC128B.128 [R225+0x1000], desc[UR10][R214.64] ;  /* 0x01000000d6e1afae */ /* 0x0003e2000b981a0a */
[C---:B------:R-:W-:Y:S01]  /*17e10*/  IMAD.SHL.U32 R2, R140.reuse, 0x20, RZ ;  /* 0x000000208c027824 */ /* 0x040fe200078e00ff */
[C-C-:B------:R-:W-:Y:S01]  /*17e20*/  SHF.L.U64.HI R132, R140.reuse, 0x5, R143.reuse ;  /* 0x000000058c847819 */ /* 0x140fe2000001028f */
[C---:B------:R-:W-:Y:S01]  /*17e30*/  IMAD.SHL.U32 R0, R140.reuse, 0x40, RZ ;  /* 0x000000408c007824 */ /* 0x040fe200078e00ff */
[----:B------:R1:W-:Y:S01]  /*17e40*/  @P2 STS.128 [R225+0x1000], RZ ;  /* 0x001000ffe1002388 */ /* 0x0003e20000000c00 */
[----:B------:R-:W-:Y:S02]  /*17e50*/  SHF.L.U64.HI R140, R140, 0x6, R143 ;  /* 0x000000068c8c7819 */ /* 0x000fe4000001028f */
[C---:B------:R-:W-:Y:S04]  /*17e60*/  LEA R134, P4, R2.reuse, R214, 0x1 ;  /* 0x000000d602867211 */ /* 0x040fe800078808ff */
[----:B------:R-:W-:Y:S02]  /*17e70*/  LEA.HI.X R135, R2, R215, R132, 0x1, P4 ;  /* 0x000000d702877211 */ /* 0x000fe400020f0c84 */
        /* <DEDUP_REMOVED lines=48> */
.L_x_1893:
[C---:B-1----:R-:W-:Y:S02]  /*18180*/  IADD3 R139, PT, PT, R193.reuse, -0x78, RZ ;  /* 0xffffff88c18b7810 */ /* 0x042fe40007ffe0ff */
[C---:B------:R-:W-:Y:S02]  /*18190*/  IADD3 R0, PT, PT, R193.reuse, -0x77, RZ ;  /* 0xffffff89c1007810 */ /* 0x040fe40007ffe0ff */
[----:B------:R-:W-:Y:S02]  /*181a0*/  I2FP.F32.U32 R133, R139 ;  /* 0x0000008b00857245 */ /* 0x000fe40000201000 */
[----:B------:R-:W-:Y:S02]  /*181b0*/  I2FP.F32.U32 R0, R0 ;  /* 0x0000000000007245 */ /* 0x000fe40000201000 */
[C---:B------:R-:W-:Y:S02]  /*181c0*/  IADD3 R2, PT, PT, R193.reuse, -0x70, RZ ;  /* 0xffffff90c1027810 */ /* 0x040fe40007ffe0ff */
[C---:B------:R-:W-:Y:S02]  /*181d0*/  IADD3 R132, PT, PT, R193.reuse, -0x6f, RZ ;  /* 0xffffff91c1847810 */ /* 0x040fe40007ffe0ff */
[C---:B------:R-:W-:Y:S02]  /*181e0*/  IADD3 R138, PT, PT, R193.reuse, -0x7f, RZ ;  /* 0xffffff81c18a7810 */ /* 0x040fe40007ffe0ff */
[C---:B------:R-:W-:Y:S02]  /*181f0*/  IADD3 R134, PT, PT, R193.reuse, -0xf, RZ ;  /* 0xfffffff1c1867810 */ /* 0x040fe40007ffe0ff */
[----:B------:R-:W-:Y:S02]  /*18200*/  I2FP.F32.U32 R138, R138 ;  /* 0x0000008a008a7245 */ /* 0x000fe40000201000 */
[----:B------:R-:W-:Y:S02]  /*18210*/  IADD3 R136, PT, PT, R193, -0x80, RZ ;  /* 0xffffff80c1887810 */ /* 0x000fe40007ffe0ff */
[----:B------:R-:W-:Y:S02]  /*18220*/  IADD3 R228, PT, PT, R228, -0x1, RZ ;  /* 0xffffffffe4e47810 */ /* 0x000fe40007ffe0ff */
[----:B------:R-:W-:Y:S02]  /*18230*/  I2FP.F32.U32 R136, R136 ;  /* 0x0000008800887245 */ /* 0x000fe40000201000 */
[----:B------:R-:W-:Y:S03]  /*18240*/  IADD3 R230, PT, PT, R230, -0x100, RZ ;  /* 0xffffff00e6e67810 */ /* 0x000fe60007ffe0ff */
[CC--:B------:R-:W-:Y:S01]  /*18250*/  FFMA.FTZ R4, R191.reuse, R136.reuse, R4 ;  /* 0x00000088bf047223 */ /* 0x0c0fe20000010004 */
[C---:B------:R-:W-:Y:S01]  /*18260*/  FFMA.FTZ R6, R191.reuse, R136, R6 ;  /* 0x00000088bf067223 */ /* 0x040fe20000010006 */
[CC--:B------:R-:W-:Y:S01]  /*18270*/  FFMA.FTZ R5, R191.reuse, R138.reuse, R5 ;  /* 0x0000008abf057223 */ /* 0x0c0fe20000010005 */
[C---:B------:R-:W-:Y:S01]  /*18280*/  FFMA.FTZ R7, R191.reuse, R138, R7 ;  /* 0x0000008abf077223 */ /* 0x040fe20000010007 */
[CC--:B------:R-:W-:Y:S01]  /*18290*/  FFMA.FTZ R8, R191.reuse, R133.reuse, R8 ;  /* 0x00000085bf087223 */ /* 0x0c0fe20000010008 */
[C---:B------:R-:W-:Y:S01]  /*182a0*/  FFMA.FTZ R10, R191.reuse, R133, R10 ;  /* 0x00000085bf0a7223 */ /* 0x040fe2000001000a */
[CC--:B------:R-:W-:Y:S01]  /*182b0*/  FFMA.FTZ R9, R191.reuse, R0.reuse, R9 ;  /* 0x00000000bf097223 */ /* 0x0c0fe20000010009 */
[----:B------:R-:W-:Y:S01]  /*182c0*/  FFMA.FTZ R11, R191, R0, R11 ;  /* 0x00000000bf0b7223 */ /* 0x000fe2000001000b */
[----:B------:R-:W-:Y:S02]  /*182d0*/  I2FP.F32.U32 R133, R2 ;  /* 0x0000000200857245 */ /* 0x000fe40000201000 */
[----:B------:R-:W-:Y:S02]  /*182e0*/  I2FP.F32.U32 R0, R132 ;  /* 0x0000008400007245 */ /* 0x000fe40000201000 */
[----:B------:R-:W-:Y:S01]  /*182f0*/  IADD3 R2, PT, PT, R193, -0x68, RZ ;  /* 0xffffff98c1027810 */ /* 0x000fe20007ffe0ff */
[CC--:B------:R-:W-:Y:S01]  /*18300*/  FFMA.FTZ R12, R191.reuse, R133.reuse, R12 ;  /* 0x00000085bf0c7223 */ /* 0x0c0fe2000001000c */
[C---:B------:R-:W-:Y:S01]  /*18310*/  FFMA.FTZ R14, R191.reuse, R133, R14 ;  /* 0x00000085bf0e7223 */ /* 0x040fe2000001000e */
[CC--:B------:R-:W-:Y:S01]  /*18320*/  FFMA.FTZ R13, R191.reuse, R0.reuse, R13 ;  /* 0x00000000bf0d7223 */ /* 0x0c0fe2000001000d */
[----:B------:R-:W-:Y:S01]  /*18330*/  FFMA.FTZ R15, R191, R0, R15 ;  /* 0x00000000bf0f7223 */ /* 0x000fe2000001000f */
[----:B------:R-:W-:Y:S02]  /*18340*/  I2FP.F32.U32 R133, R2 ;  /* 0x0000000200857245 */ /* 0x000fe40000201000 */
[C---:B------:R-:W-:Y:S02]  /*18350*/  IADD3 R132, PT, PT, R193.reuse, -0x67, RZ ;  /* 0xffffff99c1847810 */ /* 0x040fe40007ffe0ff */
[----:B------:R-:W-:Y:S01]  /*18360*/  IADD3 R2, PT, PT, R193, -0x60, RZ ;  /* 0xffffffa0c1027810 */ /* 0x000fe20007ffe0ff */
        /* <DEDUP_REMOVED lines=8> */
[----:B------:R-:W-:Y:S01]  /*183f0*/  I2FP.F32.U32 R0, R132 ;  /* 0x0000008400007245 */ /* 0x000fe20000201000 */
[----:B------:R-:W-:Y:S01]  /*18400*/  FFMA.FTZ R22, R191, R133, R22 ;  /* 0x00000085bf167223 */ /* 0x000fe20000010016 */
        /* <DEDUP_REMOVED lines=17> */
[----:B------:R-:W-:Y:S02]  /*18520*/  IADD3 R132, PT, PT, R193, -0x47, RZ ;  /* 0xffffffb9c1847810 */ /* 0x000fe40007ffe0ff */
[----:B------:R-:W-:Y:S01]  /*18530*/  I2FP.F32.U32 R133, R2 ;  /* 0x0000000200857245 */ /* 0x000fe20000201000 */
[CC--:B------:R-:W-:Y:S01]  /*18540*/  FFMA.FTZ R29, R191.reuse, R0.reuse, R29 ;  /* 0x00000000bf1d7223 */ /* 0x0c0fe2000001001d */
[C---:B------:R-:W-:Y:S01]  /*18550*/  FFMA.FTZ R31, R191.reuse, R0, R31 ;  /* 0x00000000bf1f7223 */ /* 0x040fe2000001001f */
[----:B------:R-:W-:Y:S02]  /*18560*/  I2FP.F32.U32 R0, R132 ;  /* 0x0000008400007245 */ /* 0x000fe40000201000 */
[CC--:B------:R-:W-:Y:S01]  /*18570*/  FFMA.FTZ R32, R191.reuse, R133.reuse, R32 ;  /* 0x00000085bf207223 */ /* 0x0c0fe20000010020 */
[----:B------:R-:W-:Y:S01]  /*18580*/  FFMA.FTZ R34, R191, R133, R34 ;  /* 0x00000085bf227223 */ /* 0x000fe20000010022 */
[----:B------:R-:W-:Y:S01]  /*18590*/  IADD3 R2, PT, PT, R193, -0x40, RZ ;  /* 0xffffffc0c1027810 */ /* 0x000fe20007ffe0ff */
[CC--:B------:R-:W-:Y:S01]  /*185a0*/  FFMA.FTZ R33, R191.reuse, R0.reuse, R33 ;  /* 0x00000000bf217223 */ /* 0x0c0fe20000010021 */
[----:B------:R-:W-:Y:S01]  /*185b0*/  FFMA.FTZ R35, R191, R0, R35 ;  /* 0x00000000bf237223 */ /* 0x000fe20000010023 */
[C---:B------:R-:W-:Y:S02]  /*185c0*/  IADD3 R132, PT, PT, R193.reuse, -0x3f, RZ ;  /* 0xffffffc1c1847810 */ /* 0x040fe40007ffe0ff */
        /* <DEDUP_REMOVED lines=47> */
[----:B------:R-:W-:Y:S02]  /*188c0*/  I2FP.F32.U32 R0, R134 ;  /* 0x0000008600007245 */ /* 0x000fe40000201000 */
[C---:B------:R-:W-:Y:S02]  /*188d0*/  IADD3 R134, PT, PT, R193.reuse, 0x29, RZ ;  /* 0x00000029c1867810 */ /* 0x040fe40007ffe0ff */
[----:B------:R-:W-:Y:S02]  /*188e0*/  I2FP.F32.U32 R2, R2 ;  /* 0x0000000200027245 */ /* 0x000fe40000201000 */
[C---:B------:R-:W-:Y:S02]  /*188f0*/  IADD3 R133, PT, PT, R193.reuse, -0x8, RZ ;  /* 0xfffffff8c1857810 */ /* 0x040fe40007ffe0ff */
[----:B------:R-:W-:Y:S01]  /*18900*/  IADD3 R132, PT, PT, R193, -0x7, RZ ;  /* 0xfffffff9c1847810 */ /* 0x000fe20007ffe0ff */
[CC--:B------:R-:W-:Y:S01]  /*18910*/  FFMA.FTZ R60, R191.reuse, R2.reuse, R60 ;  /* 0x00000002bf3c7223 */ /* 0x0c0fe2000001003c */
[C---:B------:R-:W-:Y:S01]  /*18920*/  FFMA.FTZ R62, R191.reuse, R2, R62 ;  /* 0x00000002bf3e7223 */ /* 0x040fe2000001003e */
[CC--:B------:R-:W-:Y:S01]  /*18930*/  FFMA.FTZ R61, R191.reuse, R0.reuse, R61 ;  /* 0x00000000bf3d7223 */ /* 0x0c0fe2000001003d */
[----:B------:R-:W-:Y:S01]  /*18940*/  FFMA.FTZ R63, R191, R0, R63 ;  /* 0x00000000bf3f7223 */ /* 0x000fe2000001003f */
[----:B------:R-:W-:Y:S02]  /*18950*/  I2FP.F32.U32 R133, R133 ;  /* 0x0000008500857245 */ /* 0x000fe40000201000 */
[----:B------:R-:W-:Y:S02]  /*18960*/  I2FP.F32.U32 R2, R132 ;  /* 0x0000008400027245 */ /* 0x000fe40000201000 */
[----:B------:R-:W-:Y:S01]  /*18970*/  IADD3 R0, PT, PT, R193, 0x1, RZ ;  /* 0x00000001c1007810 */ /* 0x000fe20007ffe0ff */
        /* <DEDUP_REMOVED lines=12> */
[C---:B------:R-:W-:Y:S02]  /*18a40*/  IADD3 R132, PT, PT, R193.reuse, 0x9, RZ ;  /* 0x00000009c1847810 */ /* 0x040fe40007ffe0ff */
[----:B------:R-:W-:Y:S01]  /*18a50*/  IADD3 R2, PT, PT, R193, 0x10, RZ ;  /* 0x00000010c1027810 */ /* 0x000fe20007ffe0ff */
        /* <DEDUP_REMOVED lines=15> */
[C---:B------:R-:W-:Y:S02]  /*18b50*/  IADD3 R132, PT, PT, R193.reuse, 0x21, RZ ;  /* 0x00000021c1847810 */ /* 0x040fe40007ffe0ff */
[----:B------:R-:W-:Y:S02]  /*18b60*/  I2FP.F32.U32 R133, R2 ;  /* 0x0000000200857245 */ /* 0x000fe40000201000 */
[----:B------:R-:W-:Y:S03]  /*18b70*/  IADD3 R2, PT, PT, R193, 0x20, RZ ;  /* 0x00000020c1027810 */ /* 0x000fe60007ffe0ff */
[CC--:B------:R-:W-:Y:S01]  /*18b80*/  FFMA.FTZ R80, R191.reuse, R133.reuse, R80 ;  /* 0x00000085bf507223 */ /* 0x0c0fe20000010050 */
[C---:B------:R-:W-:Y:S01]  /*18b90*/  FFMA.FTZ R82, R191.reuse, R133, R82 ;  /* 0x00000085bf527223 */ /* 0x040fe20000010052 */
[CC--:B------:R-:W-:Y:S01]  /*18ba0*/  FFMA.FTZ R81, R191.reuse, R0.reuse, R81 ;  /* 0x00000000bf517223 */ /* 0x0c0fe20000010051 */
[----:B------:R-:W-:Y:S01]  /*18bb0*/  FFMA.FTZ R83, R191, R0, R83 ;  /* 0x00000000bf537223 */ /* 0x000fe20000010053 */
[----:B------:R-:W-:Y:S02]  /*18bc0*/  I2FP.F32.U32 R0, R132 ;  /* 0x0000008400007245 */ /* 0x000fe40000201000 */
[C---:B------:R-:W-:Y:S02]  /*18bd0*/  IADD3 R132, PT, PT, R193.reuse, 0x31, RZ ;  /* 0x00000031c1847810 */ /* 0x040fe40007ffe0ff */
[----:B------:R-:W-:Y:S02]  /*18be0*/  I2FP.F32.U32 R133, R2 ;  /* 0x0000000200857245 */ /* 0x000fe40000201000 */
[----:B------:R-:W-:Y:S03]  /*18bf0*/  IADD3 R2, PT, PT, R193, 0x28, RZ ;  /* 0x00000028c1027810 */ /* 0x000fe60007ffe0ff */
[CC--:B------:R-:W-:Y:S01]  /*18c00*/  FFMA.FTZ R84, R191.reuse, R133.reuse, R84 ;  /* 0x00000085bf547223 */ /* 0x0c0fe20000010054 */
[----:B------:R-:W-:Y:S01]  /*18c10*/  I2FP.F32.U32 R2, R2 ;  /* 0x0000000200027245 */ /* 0x000fe20000201000 */
[C---:B------:R-:W-:Y:S01]  /*18c20*/  FFMA.FTZ R86, R191.reuse, R133, R86 ;  /* 0x00000085bf567223 */ /* 0x040fe20000010056 */
[CC--:B------:R-:W-:Y:S01]  /*18c30*/  FFMA.FTZ R85, R191.reuse, R0.reuse, R85 ;  /* 0x00000000bf557223 */ /* 0x0c0fe20000010055 */
[C---:B------:R-:W-:Y:S01]  /*18c40*/  FFMA.FTZ R87, R191.reuse, R0, R87 ;  /* 0x00000000bf577223 */ /* 0x040fe20000010057 */
[----:B------:R-:W-:Y:S01]  /*18c50*/  I2FP.F32.U32 R0, R134 ;  /* 0x0000008600007245 */ /* 0x000fe20000201000 */
[C---:B------:R-:W-:Y:S01]  /*18c60*/  FFMA.FTZ R88, R191.reuse, R2, R88 ;  /* 0x00000002bf587223 */ /* 0x040fe20000010058 */
[----:B------:R-:W-:Y:S01]  /*18c70*/  FMNMX3.FTZ R134, R194, R6, R7, !PT ;  /* 0x00000006c2867276 */ /* 0x000fe20007810007 */
[C---:B------:R-:W-:Y:S01]  /*18c80*/  FFMA.FTZ R90, R191.reuse, R2, R90 ;  /* 0x00000002bf5a7223 */ /* 0x040fe2000001005a */
[----:B------:R-:W-:Y:S01]  /*18c90*/  I2FP.F32.U32 R2, R132 ;  /* 0x0000008400027245 */ /* 0x000fe20000201000 */
[----:B------:R-:W-:Y:S01]  /*18ca0*/  FFMA.FTZ R89, R191, R0, R89 ;  /* 0x00000000bf597223 */ /* 0x000fe20000010059 */
[----:B------:R-:W-:Y:S01]  /*18cb0*/  FMNMX3.FTZ R132, R195, R4, R5, !PT ;  /* 0x00000004c3847276 */ /* 0x000fe20007810005 */
[----:B------:R-:W-:Y:S01]  /*18cc0*/  FFMA.FTZ R91, R191, R0, R91 ;  /* 0x00000000bf5b7223 */ /* 0x000fe2000001005b */
[----:B------:R-:W-:Y:S02]  /*18cd0*/  IADD3 R133, PT, PT, R193, 0x30, RZ ;  /* 0x00000030c1857810 */ /* 0x000fe40007ffe0ff */
[----:B------:R-:W-:Y:S02]  /*18ce0*/  FMNMX3.FTZ R132, R132, R8, R9, !PT ;  /* 0x0000000884847276 */ /* 0x000fe40007810009 */
[----:B------:R-:W-:Y:S02]  /*18cf0*/  I2FP.F32.U32 R133, R133 ;  /* 0x0000008500857245 */ /* 0x000fe40000201000 */
[----:B------:R-:W-:Y:S02]  /*18d00*/  FMNMX3.FTZ R135, R132, R12, R13, !PT ;  /* 0x0000000c84877276 */ /* 0x000fe4000781000d */
[----:B------:R-:W-:Y:S01]  /*18d10*/  FMNMX3.FTZ R132, R134, R10, R11, !PT ;  /* 0x0000000a86847276 */ /* 0x000fe2000781000b */
[-C--:B------:R-:W-:Y:S01]  /*18d20*/  FFMA.FTZ R92, R191, R133.reuse, R92 ;  /* 0x00000085bf5c7223 */ /* 0x080fe2000001005c */
[----:B------:R-:W-:Y:S01]  /*18d30*/  FMNMX3.FTZ R134, R135, R16, R17, !PT ;  /* 0x0000001087867276 */ /* 0x000fe20007810011 */
[C---:B------:R-:W-:Y:S01]  /*18d40*/  FFMA.FTZ R94, R191.reuse, R133, R94 ;  /* 0x00000085bf5e7223 */ /* 0x040fe2000001005e */
[----:B------:R-:W-:Y:S01]  /*18d50*/  FMNMX3.FTZ R132, R132, R14, R15, !PT ;  /* 0x0000000e84847276 */ /* 0x000fe2000781000f */
[C---:B------:R-:W-:Y:S01]  /*18d60*/  FFMA.FTZ R93, R191.reuse, R2, R93 ;  /* 0x00000002bf5d7223 */ /* 0x040fe2000001005d */
[----:B------:R-:W-:Y:S01]  /*18d70*/  FMNMX3.FTZ R134, R134, R20, R21, !PT ;  /* 0x0000001486867276 */ /* 0x000fe20007810015 */
[----:B------:R-:W-:Y:S01]  /*18d80*/  FFMA.FTZ R95, R191, R2, R95 ;  /* 0x00000002bf5f7223 */ /* 0x000fe2000001005f */
[----:B------:R-:W-:Y:S02]  /*18d90*/  FMNMX3.FTZ R132, R132, R18, R19, !PT ;  /* 0x0000001284847276 */ /* 0x000fe40007810013 */
[----:B------:R-:W-:Y:S02]  /*18da0*/  FMNMX3.FTZ R134, R134, R24, R25, !PT ;  /* 0x0000001886867276 */ /* 0x000fe40007810019 */
[----:B------:R-:W-:Y:S02]  /*18db0*/  FMNMX3.FTZ R132, R132, R22, R23, !PT ;  /* 0x0000001684847276 */ /* 0x000fe40007810017 */
[----:B------:R-:W-:Y:S02]  /*18dc0*/  FMNMX3.FTZ R134, R134, R28, R29, !PT ;  /* 0x0000001c86867276 */ /* 0x000fe4000781001d */
[C---:B------:R-:W-:Y:S02]  /*18dd0*/  IADD3 R133, PT, PT, R193.reuse, 0x40, RZ ;  /* 0x00000040c1857810 */ /* 0x040fe40007ffe0ff */
[----:B------:R-:W-:Y:S02]  /*18de0*/  FMNMX3.FTZ R134, R134, R32, R33, !PT ;  /* 0x0000002086867276 */ /* 0x000fe40007810021 */
[----:B------:R-:W-:Y:S02]  /*18df0*/  I2FP.F32.U32 R133, R133 ;  /* 0x0000008500857245 */ /* 0x000fe40000201000 */
[----:B------:R-:W-:Y:S02]  /*18e00*/  FMNMX3.FTZ R134, R134, R36, R37, !PT ;  /* 0x0000002486867276 */ /* 0x000fe40007810025 */
[C---:B------:R-:W-:Y:S02]  /*18e10*/  IADD3 R0, PT, PT, R193.reuse, 0x38, RZ ;  /* 0x00000038c1007810 */ /* 0x040fe40007ffe0ff */
[----:B------:R-:W-:Y:S02]  /*18e20*/  FMNMX3.FTZ R134, R134, R40, R41, !PT ;  /* 0x0000002886867276 */ /* 0x000fe40007810029 */
[----:B------:R-:W-:Y:S02]  /*18e30*/  I2FP.F32.U32 R0, R0 ;  /* 0x0000000000007245 */ /* 0x000fe40000201000 */
[----:B------:R-:W-:Y:S02]  /*18e40*/  FMNMX3.FTZ R134, R134, R44, R45, !PT ;  /* 0x0000002c86867276 */ /* 0x000fe4000781002d */
[----:B------:R-:W-:Y:S01]  /*18e50*/  IADD3 R2, PT, PT, R193, 0x39, RZ ;  /* 0x00000039c1027810 */ /* 0x000fe20007ffe0ff */
[CC--:B------:R-:W-:Y:S01]  /*18e60*/  FFMA.FTZ R96, R191.reuse, R0.reuse, R96 ;  /* 0x00000000bf607223 */ /* 0x0c0fe20000010060 */
[----:B------:R-:W-:Y:S01]  /*18e70*/  FFMA.FTZ R98, R191, R0, R98 ;  /* 0x00000000bf627223 */ /* 0x000fe20000010062 */
[----:B------:R-:W-:Y:S02]  /*18e80*/  FMNMX3.FTZ R134, R134, R48, R49, !PT ;  /* 0x0000003086867276 */ /* 0x000fe40007810031 */
[----:B------:R-:W-:Y:S02]  /*18e90*/  I2FP.F32.U32 R2, R2 ;  /* 0x0000000200027245 */ /* 0x000fe40000201000 */
[----:B------:R-:W-:Y:S02]  /*18ea0*/  FMNMX3.FTZ R134, R134, R52, R53, !PT ;  /* 0x0000003486867276 */ /* 0x000fe40007810035 */
[----:B------:R-:W-:Y:S01]  /*18eb0*/  IADD3 R0, PT, PT, R193, 0x41, RZ ;  /* 0x00000041c1007810 */ /* 0x000fe20007ffe0ff */
[CC--:B------:R-:W-:Y:S01]  /*18ec0*/  FFMA.FTZ R97, R191.reuse, R2.reuse, R97 ;  /* 0x00000002bf617223 */ /* 0x0c0fe20000010061 */
[C---:B------:R-:W-:Y:S01]  /*18ed0*/  FFMA.FTZ R99, R191.reuse, R2, R99 ;  /* 0x00000002bf637223 */ /* 0x040fe20000010063 */
[CC--:B------:R-:W-:Y:S01]  /*18ee0*/  FFMA.FTZ R100, R191.reuse, R133.reuse, R100 ;  /* 0x00000085bf647223 */ /* 0x0c0fe20000010064 */
[----:B------:R-:W-:Y:S01]  /*18ef0*/  FFMA.FTZ R102, R191, R133, R102 ;  /* 0x00000085bf667223 */ /* 0x000fe20000010066 */
[----:B------:R-:W-:Y:S02]  /*18f00*/  FMNMX3.FTZ R133, R132, R26, R27, !PT ;  /* 0x0000001a84857276 */ /* 0x000fe4000781001b */
[----:B------:R-:W-:Y:S02]  /*18f10*/  I2FP.F32.U32 R0, R0 ;  /* 0x0000000000007245 */ /* 0x000fe40000201000 */
[----:B------:R-:W-:Y:S02]  /*18f20*/  FMNMX3.FTZ R133, R133, R30, R31, !PT ;  /* 0x0000001e85857276 */ /* 0x000fe4000781001f */
[----:B------:R-:W-:Y:S01]  /*18f30*/  FMNMX3.FTZ R134, R134, R56, R57, !PT ;  /* 0x0000003886867276 */ /* 0x000fe20007810039 */
[----:B------:R-:W-:Y:S01]  /*18f40*/  FFMA.FTZ R101, R191, R0, R101 ;  /* 0x00000000bf657223 */ /* 0x000fe20000010065 */
[----:B------:R-:W-:Y:S01]  /*18f50*/  FMNMX3.FTZ R133, R133, R34, R35, !PT ;  /* 0x0000002285857276 */ /* 0x000fe20007810023 */
[----:B------:R-:W-:Y:S01]  /*18f60*/  FFMA.FTZ R103, R191, R0, R103 ;  /* 0x00000000bf677223 */ /* 0x000fe20000010067 */
[----:B------:R-:W-:Y:S02]  /*18f70*/  FMNMX3.FTZ R134, R134, R60, R61, !PT ;  /* 0x0000003c86867276 */ /* 0x000fe4000781003d */
[----:B------:R-:W-:Y:S02]  /*18f80*/  FMNMX3.FTZ R133, R133, R38, R39, !PT ;  /* 0x0000002685857276 */ /* 0x000fe40007810027 */
[----:B------:R-:W-:Y:S02]  /*18f90*/  FMNMX3.FTZ R134, R134, R64, R65, !PT ;  /* 0x0000004086867276 */ /* 0x000fe40007810041 */
[----:B------:R-:W-:Y:S02]  /*18fa0*/  IADD3 R132, PT, PT, R193, 0x49, RZ ;  /* 0x00000049c1847810 */ /* 0x000fe40007ffe0ff */
        /* <DEDUP_REMOVED lines=12> */
[----:B------:R-:W-:Y:S02]  /*19070*/  FMNMX3.FTZ R134, R134, R84, R85, !PT ;  /* 0x0000005486867276 */ /* 0x000fe40007810055 */
[----:B------:R-:W-:Y:S02]  /*19080*/  FMNMX3.FTZ R132, R132, R62, R63, !PT ;  /* 0x0000003e84847276 */ /* 0x000fe4000781003f */
[----:B------:R-:W-:Y:S02]  /*19090*/  FMNMX3.FTZ R134, R134, R88, R89, !PT ;  /* 0x0000005886867276 */ /* 0x000fe40007810059 */
[----:B------:R-:W-:Y:S02]  /*190a0*/  IADD3 R2, PT, PT, R193, 0x48, RZ ;  /* 0x00000048c1027810 */ /* 0x000fe40007ffe0ff */
[----:B------:R-:W-:Y:S02]  /*190b0*/  FMNMX3.FTZ R134, R134, R92, R93, !PT ;  /* 0x0000005c86867276 */ /* 0x000fe4000781005d */
[----:B------:R-:W-:Y:S02]  /*190c0*/  I2FP.F32.U32 R2, R2 ;  /* 0x0000000200027245 */ /* 0x000fe40000201000 */
[----:B------:R-:W-:Y:S03]  /*190d0*/  FMNMX3.FTZ R134, R134, R96, R97, !PT ;  /* 0x0000006086867276 */ /* 0x000fe60007810061 */
[CC--:B------:R-:W-:Y:S01]  /*190e0*/  FFMA.FTZ R104, R191.reuse, R2.reuse, R104 ;  /* 0x00000002bf687223 */ /* 0x0c0fe20000010068 */
[C---:B------:R-:W-:Y:S01]  /*190f0*/  FFMA.FTZ R106, R191.reuse, R2, R106 ;  /* 0x00000002bf6a7223 */ /* 0x040fe2000001006a */
[----:B------:R-:W-:Y:S01]  /*19100*/  FMNMX3.FTZ R134, R134, R100, R101, !PT ;  /* 0x0000006486867276 */ /* 0x000fe20007810065 */
[CC--:B------:R-:W-:Y:S01]  /*19110*/  FFMA.FTZ R105, R191.reuse, R0.reuse, R105 ;  /* 0x00000000bf697223 */ /* 0x0c0fe20000010069 */
[----:B------:R-:W-:Y:S01]  /*19120*/  FFMA.FTZ R107, R191, R0, R107 ;  /* 0x00000000bf6b7223 */ /* 0x000fe2000001006b */
[C---:B------:R-:W-:Y:S02]  /*19130*/  IADD3 R0, PT, PT, R193.reuse, 0x50, RZ ;  /* 0x00000050c1007810 */ /* 0x040fe40007ffe0ff */
[----:B------:R-:W-:Y:S02]  /*19140*/  IADD3 R2, PT, PT, R193, 0x51, RZ ;  /* 0x00000051c1027810 */ /* 0x000fe40007ffe0ff */
[----:B------:R-:W-:Y:S02]  /*19150*/  I2FP.F32.U32 R0, R0 ;  /* 0x0000000000007245 */ /* 0x000fe40000201000 */
[----:B------:R-:W-:Y:S02]  /*19160*/  I2FP.F32.U32 R2, R2 ;  /* 0x0000000200027245 */ /* 0x000fe40000201000 */
[----:B------:R-:W-:Y:S01]  /*19170*/  FMNMX3.FTZ R134, R134, R104, R105, !PT ;  /* 0x0000006886867276 */ /* 0x000fe20007810069 */
[CC--:B------:R-:W-:Y:S01]  /*19180*/  FFMA.FTZ R108, R191.reuse, R0.reuse, R108 ;  /* 0x00000000bf6c7223 */ /* 0x0c0fe2000001006c */
[C---:B------:R-:W-:Y:S01]  /*19190*/  FFMA.FTZ R110, R191.reuse, R0, R110 ;  /* 0x00000000bf6e7223 */ /* 0x040fe2000001006e */
[CC--:B------:R-:W-:Y:S01]  /*191a0*/  FFMA.FTZ R109, R191.reuse, R2.reuse, R109 ;  /* 0x00000002bf6d7223 */ /* 0x0c0fe2000001006d */
[C---:B------:R-:W-:Y:S01]  /*191b0*/  FFMA.FTZ R111, R191.reuse, R2, R111 ;  /* 0x00000002bf6f7223 */ /* 0x040fe2000001006f */
[CC--:B------:R-:W-:Y:S01]  /*191c0*/  FFMA.FTZ R112, R191.reuse, R133.reuse, R112 ;  /* 0x00000085bf707223 */ /* 0x0c0fe20000010070 */
        /* <DEDUP_REMOVED lines=9> */
[CC--:B------:R-:W-:Y:S01]  /*19260*/  FFMA.FTZ R113, R191.reuse, R0.reuse, R113 ;  /* 0x00000000bf717223 */ /* 0x0c0fe20000010071 */
[----:B------:R-:W-:Y:S01]  /*19270*/  FFMA.FTZ R115, R191, R0, R115 ;  /* 0x00000000bf737223 */ /* 0x000fe20000010073 */
[----:B------:R-:W-:Y:S02]  /*19280*/  IADD3 R2, PT, PT, R193, 0x60, RZ ;  /* 0x00000060c1027810 */ /* 0x000fe40007ffe0ff */
[----:B------:R-:W-:Y:S02]  /*19290*/  I2FP.F32.U32 R0, R132 ;  /* 0x0000008400007245 */ /* 0x000fe40000201000 */
[----:B------:R-:W-:Y:S02]  /*192a0*/  FMNMX3.FTZ R132, R133, R82, R83, !PT ;  /* 0x0000005285847276 */ /* 0x000fe40007810053 */
[----:B------:R-:W-:Y:S02]  /*192b0*/  IADD3 R133, PT, PT, R193, 0x70, RZ ;  /* 0x00000070c1857810 */ /* 0x000fe40007ffe0ff */
[----:B------:R-:W-:Y:S02]  /*192c0*/  FMNMX3.FTZ R132, R132, R86, R87, !PT ;  /* 0x0000005684847276 */ /* 0x000fe40007810057 */
[----:B------:R-:W-:Y:S02]  /*192d0*/  I2FP.F32.U32 R133, R133 ;  /* 0x0000008500857245 */ /* 0x000fe40000201000 */
[----:B------:R-:W-:Y:S02]  /*192e0*/  FMNMX3.FTZ R132, R132, R90, R91, !PT ;  /* 0x0000005a84847276 */ /* 0x000fe4000781005b */
[----:B------:R-:W-:Y:S02]  /*192f0*/  FMNMX3.FTZ R134, R134, R112, R113, !PT ;  /* 0x0000007086867276 */ /* 0x000fe40007810071 */
[----:B------:R-:W-:Y:S02]  /*19300*/  FMNMX3.FTZ R132, R132, R94, R95, !PT ;  /* 0x0000005e84847276 */ /* 0x000fe4000781005f */
[----:B------:R-:W-:Y:S02]  /*19310*/  I2FP.F32.U32 R2, R2 ;  /* 0x0000000200027245 */ /* 0x000fe40000201000 */
[----:B------:R-:W-:Y:S03]  /*19320*/  FMNMX3.FTZ R132, R132, R98, R99, !PT ;  /* 0x0000006284847276 */ /* 0x000fe60007810063 */
[C---:B------:R-:W-:Y:S01]  /*19330*/  FFMA.FTZ R116, R191.reuse, R2, R116 ;  /* 0x00000002bf747223 */ /* 0x040fe20000010074 */
[----:B------:R-:W-:Y:S01]  /*19340*/  FMNMX3.FTZ R132, R132, R102, R103, !PT ;  /* 0x0000006684847276 */ /* 0x000fe20007810067 */
[C---:B------:R-:W-:Y:S01]  /*19350*/  FFMA.FTZ R118, R191.reuse, R2, R118 ;  /* 0x00000002bf767223 */ /* 0x040fe20000010076 */
[CC--:B------:R-:W-:Y:S01]  /*19360*/  FFMA.FTZ R117, R191.reuse, R0.reuse, R117 ;  /* 0x00000000bf757223 */ /* 0x0c0fe20000010075 */
[----:B------:R-:W-:Y:S01]  /*19370*/  FFMA.FTZ R119, R191, R0, R119 ;  /* 0x00000000bf777223 */ /* 0x000fe20000010077 */
[C---:B------:R-:W-:Y:S02]  /*19380*/  IADD3 R0, PT, PT, R193.reuse, 0x68, RZ ;  /* 0x00000068c1007810 */ /* 0x040fe40007ffe0ff */
[----:B------:R-:W-:Y:S02]  /*19390*/  IADD3 R2, PT, PT, R193, 0x69, RZ ;  /* 0x00000069c1027810 */ /* 0x000fe40007ffe0ff */
[----:B------:R-:W-:Y:S02]  /*193a0*/  FMNMX3.FTZ R134, R134, R116, R117, !PT ;  /* 0x0000007486867276 */ /* 0x000fe40007810075 */
[----:B------:R-:W-:Y:S02]  /*193b0*/  I2FP.F32.U32 R0, R0 ;  /* 0x0000000000007245 */ /* 0x000fe40000201000 */
[----:B------:R-:W-:Y:S03]  /*193c0*/  I2FP.F32.U32 R2, R2 ;  /* 0x0000000200027245 */ /* 0x000fe60000201000 */
[CC--:B------:R-:W-:Y:S01]  /*193d0*/  FFMA.FTZ R120, R191.reuse, R0.reuse, R120 ;  /* 0x00000000bf787223 */ /* 0x0c0fe20000010078 */
[C---:B------:R-:W-:Y:S01]  /*193e0*/  FFMA.FTZ R122, R191.reuse, R0, R122 ;  /* 0x00000000bf7a7223 */ /* 0x040fe2000001007a */
[CC--:B------:R-:W-:Y:S01]  /*193f0*/  FFMA.FTZ R121, R191.reuse, R2.reuse, R121 ;  /* 0x00000002bf797223 */ /* 0x0c0fe20000010079 */
[C---:B------:R-:W-:Y:S01]  /*19400*/  FFMA.FTZ R123, R191.reuse, R2, R123 ;  /* 0x00000002bf7b7223 */ /* 0x040fe2000001007b */
[-C--:B------:R-:W-:Y:S01]  /*19410*/  FFMA.FTZ R124, R191, R133.reuse, R124 ;  /* 0x00000085bf7c7223 */ /* 0x080fe2000001007c */
[----:B------:R-:W-:Y:S01]  /*19420*/  IADD3 R0, PT, PT, R193, 0x71, RZ ;  /* 0x00000071c1007810 */ /* 0x000fe20007ffe0ff */
[----:B------:R-:W-:Y:S01]  /*19430*/  FFMA.FTZ R126, R191, R133, R126 ;  /* 0x00000085bf7e7223 */ /* 0x000fe2000001007e */
[----:B------:R-:W-:Y:S02]  /*19440*/  FMNMX3.FTZ R133, R132, R106, R107, !PT ;  /* 0x0000006a84857276 */ /* 0x000fe4000781006b */
[----:B------:R-:W-:Y:S02]  /*19450*/  I2FP.F32.U32 R0, R0 ;  /* 0x0000000000007245 */ /* 0x000fe40000201000 */
[----:B------:R-:W-:Y:S02]  /*19460*/  FMNMX3.FTZ R133, R133, R110, R111, !PT ;  /* 0x0000006e85857276 */ /* 0x000fe4000781006f */
[----:B------:R-:W-:Y:S01]  /*19470*/  FMNMX3.FTZ R134, R134, R120, R121, !PT ;  /* 0x0000007886867276 */ /* 0x000fe20007810079 */
[CC--:B------:R-:W-:Y:S01]  /*19480*/  FFMA.FTZ R125, R191.reuse, R0.reuse, R125 ;  /* 0x00000000bf7d7223 */ /* 0x0c0fe2000001007d */
[----:B------:R-:W-:Y:S01]  /*19490*/  FFMA.FTZ R127, R191, R0, R127 ;  /* 0x00000000bf7f7223 */ /* 0x000fe2000001007f */
[----:B------:R-:W-:Y:S02]  /*194a0*/  FMNMX3.FTZ R0, R133, R114, R115, !PT ;  /* 0x0000007285007276 */ /* 0x000fe40007810073 */
[C---:B------:R-:W-:Y:S02]  /*194b0*/  IADD3 R2, PT, PT, R193.reuse, 0x78, RZ ;  /* 0x00000078c1027810 */ /* 0x040fe40007ffe0ff */
[----:B------:R-:W-:Y:S02]  /*194c0*/  FMNMX3.FTZ R134, R134, R124, R125, !PT ;  /* 0x0000007c86867276 */ /* 0x000fe4000781007d */
[----:B------:R-:W-:Y:S02]  /*194d0*/  I2FP.F32.U32 R2, R2 ;  /* 0x0000000200027245 */ /* 0x000fe40000201000 */
[----:B------:R-:W-:Y:S02]  /*194e0*/  IADD3 R132, PT, PT, R193, 0x79, RZ ;  /* 0x00000079c1847810 */ /* 0x000fe40007ffe0ff */
[----:B------:R-:W-:Y:S01]  /*194f0*/  FMNMX3.FTZ R0, R0, R118, R119, !PT ;  /* 0x0000007600007276 */ /* 0x000fe20007810077 */
[C---:B------:R-:W-:Y:S01]  /*19500*/  FFMA.FTZ R128, R191.reuse, R2, R128 ;  /* 0x00000002bf807223 */ /* 0x040fe20000010080 */
[----:B------:R-:W-:Y:S01]  /*19510*/  I2FP.F32.U32 R132, R132 ;  /* 0x0000008400847245 */ /* 0x000fe20000201000 */
[----:B------:R-:W-:Y:S01]  /*19520*/  FFMA.FTZ R130, R191, R2, R130 ;  /* 0x00000002bf827223 */ /* 0x000fe20000010082 */
[----:B------:R-:W-:Y:S02]  /*19530*/  FMNMX3.FTZ R0, R0, R122, R123, !PT ;  /* 0x0000007a00007276 */ /* 0x000fe4000781007b */
[----:B------:R-:W-:Y:S01]  /*19540*/  IADD3 R193, PT, PT, R193, -0x100, RZ ;  /* 0xffffff00c1c17810 */ /* 0x000fe20007ffe0ff */
[CC--:B------:R-:W-:Y:S01]  /*19550*/  FFMA.FTZ R129, R191.reuse, R132.reuse, R129 ;  /* 0x00000084bf817223 */ /* 0x0c0fe20000010081 */
[----:B------:R-:W-:Y:S01]  /*19560*/  FFMA.FTZ R131, R191, R132, R131 ;  /* 0x00000084bf837223 */ /* 0x000fe20000010083 */
[----:B------:R-:W-:Y:S03]  /*19570*/  FMNMX3.FTZ R0, R0, R126, R127, !PT ;  /* 0x0000007e00007276 */ /* 0x000fe6000781007f */
[----:B------:R-:W-:Y:S02]  /*19580*/  FMNMX3.FTZ R140, R134, R128, R129, !PT ;  /* 0x00000080868c7276 */ /* 0x000fe40007810081 */
[----:B------:R-:W-:Y:S03]  /*19590*/  FMNMX3.FTZ R137, R0, R130, R131, !PT ;  /* 0x0000008200897276 */ /* 0x000fe60007810083 */
        /* <DEDUP_REMOVED lines=8> */
[C---:B------:R-:W-:Y:S02]  /*19620*/  FADD.FTZ R136, -R133.reuse, R194 ;  /* 0x000000c285887221 */ /* 0x040fe40000010100 */
[----:B------:R-:W-:Y:S01]  /*19630*/  LDSM.16.MT88.4 R140, [R223+0x5000] ;  /* 0x00500000df8c783b */ /* 0x000fe20000004200 */
        /* <DEDUP_REMOVED lines=28> */
[----:B------:R-:W1:Y:S01]  /*19800*/  MUFU.EX2 R149, R149 ;  /* 0x0000009500957308 */ /* 0x000e620000000800 */
        /* <DEDUP_REMOVED lines=39> */
[----:B------:R-:W1:Y:S01]  /*19a80*/  MUFU.EX2 R5, R5 ;  /* 0x0000000500057308 */ /* 0x000e620000000800 */
[----:B------:R-:W-:Y:S01]  /*19a90*/  LDSM.16.MT88.4 R12, [R223+0x5400] ;  /* 0x00540000df0c783b */ /* 0x000fe20000004200 */
[--C-:B------:R-:W-:Y:S01]  /*19aa0*/  FFMA.FTZ R163, R18, UR4, -R4.reuse ;  /* 0x0000000412a37c23 */ /* 0x100fe20008010804 */
[--C-:B------:R-:W-:Y:S01]  /*19ab0*/  FFMA.FTZ R160, R19, UR4, -R4.reuse ;  /* 0x0000000413a07c23 */ /* 0x100fe20008010804 */
[--C-:B------:R-:W-:Y:S01]  /*19ac0*/  FFMA.FTZ R2, R6, UR4, -R4.reuse ;  /* 0x0000000406027c23 */ /* 0x100fe20008010804 */
[----:B------:R-:W-:Y:S01]  /*19ad0*/  MOV R6, R226 ;  /* 0x000000e200067202 */ /* 0x000fe20000000f00 */
[--C-:B------:R-:W-:Y:S01]  /*19ae0*/  FFMA.FTZ R22, R22, UR4, -R4.reuse ;  /* 0x0000000416167c23 */ /* 0x100fe20008010804 */
[----:B------:R-:W-:Y:S03]  /*19af0*/  @P1 IADD3 R6, PT, PT, R224, -0x20, RZ ;  /* 0xffffffe0e0061810 */ /* 0x000fe60007ffe0ff */
[----:B------:R-:W-:Y:S01]  /*19b00*/  MUFU.EX2 R157, R157 ;  /* 0x0000009d009d7308 */ /* 0x000fe20000000800 */
[--C-:B------:R-:W-:Y:S01]  /*19b10*/  FFMA.FTZ R35, R35, UR4, -R4.reuse ;  /* 0x0000000423237c23 */ /* 0x100fe20008010804 */
[--C-:B------:R-:W-:Y:S01]  /*19b20*/  FFMA.FTZ R70, R70, UR4, -R4.reuse ;  /* 0x0000000446467c23 */ /* 0x100fe20008010804 */
[--C-:B------:R-:W-:Y:S01]  /*19b30*/  FFMA.FTZ R71, R71, UR4, -R4.reuse ;  /* 0x0000000447477c23 */ /* 0x100fe20008010804 */
[----:B------:R-:W2:Y:S01]  /*19b40*/  LDSM.16.MT88.4 R8, [R6] ;  /* 0x000000000608783b */ /* 0x000ea20000004200 */
[--C-:B------:R-:W-:Y:S01]  /*19b50*/  FFMA.FTZ R74, R74, UR4, -R4.reuse ;  /* 0x000000044a4a7c23 */ /* 0x100fe20008010804 */
[----:B------:R-:W-:Y:S01]  /*19b60*/  FFMA.FTZ R161, R7, UR4, -R4 ;  /* 0x0000000407a17c23 */ /* 0x000fe20008010804 */
[--C-:B------:R-:W-:Y:S03]  /*19b70*/  FFMA.FTZ R7, R101, UR4, -R132.reuse ;  /* 0x0000000465077c23 */ /* 0x100fe60008010884 */
[----:B------:R-:W-:Y:S01]  /*19b80*/  MUFU.EX2 R2, R2 ;  /* 0x0000000200027308 */ /* 0x000fe20000000800 */
[----:B-1----:R-:W-:Y:S01]  /*19b90*/  F2FP.BF16.F32.PACK_AB R144, R5, R0 ;  /* 0x000000000590723e */ /* 0x002fe200000010ff */
[--C-:B------:R-:W-:Y:S01]  /*19ba0*/  FFMA.FTZ R101, R104, UR4, -R132.reuse ;  /* 0x0000000468657c23 */ /* 0x100fe20008010884 */
[----:B------:R-:W-:Y:S01]  /*19bb0*/  FFMA.FTZ R104, R105, UR4, -R132 ;  /* 0x0000000469687c23 */ /* 0x000fe20008010884 */
[----:B------:R-:W1:Y:S01]  /*19bc0*/  LDSM.16.MT88.4 R16, [R6+0x400] ;  /* 0x000400000610783b */ /* 0x000e620000004200 */
[----:B------:R-:W-:Y:S01]  /*19bd0*/  FFMA.FTZ R105, R26, UR4, -R4 ;  /* 0x000000041a697c23 */ /* 0x000fe20008010804 */
[----:B------:R-:W-:Y:S01]  /*19be0*/  FFMA.FTZ R26, R108, UR4, -R132 ;  /* 0x000000046c1a7c23 */ /* 0x000fe20008010884 */
[--C-:B------:R-:W-:Y:S03]  /*19bf0*/  FFMA.FTZ R108, R30, UR4, -R4.reuse ;  /* 0x000000041e6c7c23 */ /* 0x100fe60008010804 */
[----:B------:R-:W3:Y:S01]  /*19c00*/  MUFU.EX2 R161, R161 ;  /* 0x000000a100a17308 */ /* 0x000ee20000000800 */
[--C-:B------:R-:W-:Y:S01]  /*19c10*/  FFMA.FTZ R31, R31, UR4, -R4.reuse ;  /* 0x000000041f1f7c23 */ /* 0x100fe20008010804 */
[--C-:B------:R-:W-:Y:S01]  /*19c20*/  FFMA.FTZ R30, R34, UR4, -R4.reuse ;  /* 0x00000004221e7c23 */ /* 0x100fe20008010804 */
[----:B------:R-:W-:Y:S01]  /*19c30*/  FFMA.FTZ R34, R39, UR4, -R4 ;  /* 0x0000000427227c23 */ /* 0x000fe20008010804 */
[--C-:B------:R-:W-:Y:S01]  /*19c40*/  FFMA.FTZ R36, R36, UR4, -R132.reuse ;  /* 0x0000000424247c23 */ /* 0x100fe20008010884 */
[--C-:B------:R-:W-:Y:S01]  /*19c50*/  FFMA.FTZ R37, R37, UR4, -R132.reuse ;  /* 0x0000000425257c23 */ /* 0x100fe20008010884 */
[--C-:B------:R-:W-:Y:S01]  /*19c60*/  FFMA.FTZ R40, R40, UR4, -R132.reuse ;  /* 0x0000000428287c23 */ /* 0x100fe20008010884 */
[----:B------:R-:W-:Y:S03]  /*19c70*/  FFMA.FTZ R41, R41, UR4, -R132 ;  /* 0x0000000429297c23 */ /* 0x000fe60008010884 */
[----:B------:R-:W4:Y:S01]  /*19c80*/  MUFU.EX2 R156, R156 ;  /* 0x0000009c009c7308 */ /* 0x000f220000000800 */
[--C-:B------:R-:W-:Y:S01]  /*19c90*/  FFMA.FTZ R42, R42, UR4, -R4.reuse ;  /* 0x000000042a2a7c23 */ /* 0x100fe20008010804 */
[----:B------:R-:W-:Y:S01]  /*19ca0*/  FFMA.FTZ R39, R43, UR4, -R4 ;  /* 0x000000042b277c23 */ /* 0x000fe20008010804 */
[--C-:B------:R-:W-:Y:S01]  /*19cb0*/  FFMA.FTZ R44, R44, UR4, -R132.reuse ;  /* 0x000000042c2c7c23 */ /* 0x100fe20008010884 */
[--C-:B------:R-:W-:Y:S01]  /*19cc0*/  FFMA.FTZ R45, R45, UR4, -R132.reuse ;  /* 0x000000042d2d7c23 */ /* 0x100fe20008010884 */
[--C-:B------:R-:W-:Y:S01]  /*19cd0*/  FFMA.FTZ R48, R48, UR4, -R132.reuse ;  /* 0x0000000430307c23 */ /* 0x100fe20008010884 */
[----:B------:R-:W-:Y:S01]  /*19ce0*/  FFMA.FTZ R49, R49, UR4, -R132 ;  /* 0x0000000431317c23 */ /* 0x000fe20008010884 */
[--C-:B------:R-:W-:Y:S03]  /*19cf0*/  FFMA.FTZ R46, R46, UR4, -R4.reuse ;  /* 0x000000042e2e7c23 */ /* 0x100fe60008010804 */
[----:B------:R-:W-:Y:S01]  /*19d00*/  MUFU.EX2 R153, R153 ;  /* 0x0000009900997308 */ /* 0x000fe20000000800 */
[----:B---3--:R-:W-:Y:S01]  /*19d10*/  F2FP.BF16.F32.PACK_AB R145, R161, R2 ;  /* 0x00000002a191723e */ /* 0x008fe200000010ff */
[----:B------:R-:W-:Y:S01]  /*19d20*/  FFMA.FTZ R43, R47, UR4, -R4 ;  /* 0x000000042f2b7c23 */ /* 0x000fe20008010804 */
[----:B------:R-:W-:Y:S01]  /*19d30*/  FFMA.FTZ R47, R113, UR4, -R132 ;  /* 0x00000004712f7c23 */ /* 0x000fe20008010884 */
[--C-:B------:R-:W-:Y:S01]  /*19d40*/  FFMA.FTZ R50, R50, UR4, -R4.reuse ;  /* 0x0000000432327c23 */ /* 0x100fe20008010804 */
[--C-:B------:R-:W-:Y:S01]  /*19d50*/  FFMA.FTZ R51, R51, UR4, -R4.reuse ;  /* 0x0000000433337c23 */ /* 0x100fe20008010804 */
[--C-:B------:R-:W-:Y:S01]  /*19d60*/  FFMA.FTZ R113, R54, UR4, -R4.reuse ;  /* 0x0000000436717c23 */ /* 0x100fe20008010804 */
[----:B------:R-:W-:Y:S03]  /*19d70*/  FFMA.FTZ R54, R55, UR4, -R4 ;  /* 0x0000000437367c23 */ /* 0x000fe60008010804 */
[----:B------:R-:W-:Y:S01]  /*19d80*/  MUFU.EX2 R158, R158 ;  /* 0x0000009e009e7308 */ /* 0x000fe20000000800 */
[----:B----4-:R-:W-:Y:S01]  /*19d90*/  F2FP.BF16.F32.PACK_AB R147, R156, R157 ;  /* 0x0000009d9c93723e */ /* 0x010fe200000010ff */
[--C-:B------:R-:W-:Y:S01]  /*19da0*/  FFMA.FTZ R52, R52, UR4, -R132.reuse ;  /* 0x0000000434347c23 */ /* 0x100fe20008010884 */
[--C-:B------:R-:W-:Y:S01]  /*19db0*/  FFMA.FTZ R53, R53, UR4, -R132.reuse ;  /* 0x0000000435357c23 */ /* 0x100fe20008010884 */
[--C-:B------:R-:W-:Y:S01]  /*19dc0*/  FFMA.FTZ R56, R56, UR4, -R132.reuse ;  /* 0x0000000438387c23 */ /* 0x100fe20008010884 */
[----:B------:R-:W-:Y:S01]  /*19dd0*/  FFMA.FTZ R57, R57, UR4, -R132 ;  /* 0x0000000439397c23 */ /* 0x000fe20008010884 */
[----:B------:R-:W-:Y:S01]  /*19de0*/  FFMA.FTZ R55, R58, UR4, -R4 ;  /* 0x000000043a377c23 */ /* 0x000fe20008010804 */
[----:B------:R-:W-:Y:S03]  /*19df0*/  FFMA.FTZ R0, R137, R190, R0 ;  /* 0x000000be89007223 */ /* 0x000fe60000010000 */
[----:B------:R-:W3:Y:S01]  /*19e00*/  MUFU.EX2 R159, R159 ;  /* 0x0000009f009f7308 */ /* 0x000ee20000000800 */
[C---:B--2---:R-:W-:Y:S05]  /*19e10*/  HMMA.16816.F32.BF16 R200, R144.reuse, R8, R200 ;  /* 0x0000000890c8723c */ /* 0x044fea00000418c8 */
[----:B------:R-:W-:Y:S01]  /*19e20*/  FADD.FTZ R5, R5, R0 ;  /* 0x0000000005057221 */ /* 0x000fe20000010000 */
[--C-:B------:R-:W-:Y:S03]  /*19e30*/  FFMA.FTZ R84, R84, UR4, -R132.reuse ;  /* 0x0000000454547c23 */ /* 0x100fe60008010884 */
[----:B------:R-:W-:Y:S01]  /*19e40*/  MUFU.EX2 R163, R163 ;  /* 0x000000a300a37308 */ /* 0x000fe20000000800 */
[C---:B------:R-:W-:Y:S01]  /*19e50*/  HMMA.16816.F32.BF16 R196, R144.reuse, R10, R196 ;  /* 0x0000000a90c4723c */ /* 0x040fe200000418c4 */
[----:B------:R-:W2:Y:S02]  /*19e60*/  LDSM.16.MT88.4 R8, [R223+0x5800] ;  /* 0x00580000df08783b */ /* 0x000ea40000004200 */
[--C-:B------:R-:W-:Y:S01]  /*19e70*/  FFMA.FTZ R85, R85, UR4, -R132.reuse ;  /* 0x0000000455557c23 */ /* 0x100fe20008010884 */
[--C-:B------:R-:W-:Y:S01]  /*19e80*/  FFMA.FTZ R88, R88, UR4, -R132.reuse ;  /* 0x0000000458587c23 */ /* 0x100fe20008010884 */
[----:B------:R-:W-:Y:S01]  /*19e90*/  FFMA.FTZ R89, R89, UR4, -R132 ;  /* 0x0000000459597c23 */ /* 0x000fe20008010884 */
[--C-:B------:R-:W-:Y:S03]  /*19ea0*/  FFMA.FTZ R87, R87, UR4, -R4.reuse ;  /* 0x0000000457577c23 */ /* 0x100fe60008010804 */
[----:B------:R-:W4:Y:S01]  /*19eb0*/  MUFU.EX2 R160, R160 ;  /* 0x000000a000a07308 */ /* 0x000f220000000800 */
[C---:B------:R-:W-:Y:S03]  /*19ec0*/  HMMA.16816.F32.BF16 R208, R144.reuse, R140, R208 ;  /* 0x0000008c90d0723c */ /* 0x040fe600000418d0 */
[----:B------:R-:W-:Y:S01]  /*19ed0*/  F2FP.BF16.F32.PACK_AB R140, R151, R150 ;  /* 0x00000096978c723e */ /* 0x000fe200000010ff */
[----:B------:R-:W-:Y:S01]  /*19ee0*/  FFMA.FTZ R90, R90, UR4, -R4 ;  /* 0x000000045a5a7c23 */ /* 0x000fe20008010804 */
[----:B---3--:R-:W-:Y:S01]  /*19ef0*/  F2FP.BF16.F32.PACK_AB R141, R159, R158 ;  /* 0x0000009e9f8d723e */ /* 0x008fe200000010ff */
[----:B------:R-:W-:Y:S03]  /*19f00*/  FFMA.FTZ R92, R92, UR4, -R132 ;  /* 0x000000045c5c7c23 */ /* 0x000fe60008010884 */
[----:B------:R-:W-:Y:S01]  /*19f10*/  MUFU.EX2 R154, R154 ;  /* 0x0000009a009a7308 */ /* 0x000fe20000000800 */
[----:B------:R-:W-:Y:S03]  /*19f20*/  HMMA.16816.F32.BF16 R204, R144, R142, R204 ;  /* 0x0000008e90cc723c */ /* 0x000fe600000418cc */
[----:B------:R-:W-:Y:S01]  /*19f30*/  F2FP.BF16.F32.PACK_AB R142, R153, R152 ;  /* 0x00000098998e723e */ /* 0x000fe200000010ff */
[--C-:B------:R-:W-:Y:S01]  /*19f40*/  FFMA.FTZ R144, R23, UR4, -R4.reuse ;  /* 0x0000000417907c23 */ /* 0x100fe20008010804 */
[----:B------:R-:W-:Y:S01]  /*19f50*/  FFMA.FTZ R146, R27, UR4, -R4 ;  /* 0x000000041b927c23 */ /* 0x000fe20008010804 */
[----:B------:R-:W-:Y:S03]  /*19f60*/  FFMA.FTZ R27, R109, UR4, -R132 ;  /* 0x000000046d1b7c23 */ /* 0x000fe60008010884 */
[----:B------:R-:W3:Y:S01]  /*19f70*/  MUFU.EX2 R155, R155 ;  /* 0x0000009b009b7308 */ /* 0x000ee20000000800 */
[----:B----4-:R-:W-:Y:S01]  /*19f80*/  F2FP.BF16.F32.PACK_AB R143, R160, R163 ;  /* 0x000000a3a08f723e */ /* 0x010fe200000010ff */
[----:B------:R-:W-:Y:S01]  /*19f90*/  FFMA.FTZ R109, R38, UR4, -R4 ;  /* 0x00000004266d7c23 */ /* 0x000fe20008010804 */
[----:B------:R-:W-:Y:S01]  /*19fa0*/  FFMA.FTZ R38, R112, UR4, -R132 ;  /* 0x0000000470267c23 */ /* 0x000fe20008010884 */
[--C-:B------:R-:W-:Y:S01]  /*19fb0*/  FFMA.FTZ R112, R59, UR4, -R4.reuse ;  /* 0x000000043b707c23 */ /* 0x100fe20008010804 */
[--C-:B------:R-:W-:Y:S01]  /*19fc0*/  FFMA.FTZ R59, R62, UR4, -R4.reuse ;  /* 0x000000043e3b7c23 */ /* 0x100fe20008010804 */
[--C-:B------:R-:W-:Y:S01]  /*19fd0*/  FFMA.FTZ R62, R63, UR4, -R4.reuse ;  /* 0x000000043f3e7c23 */ /* 0x100fe20008010804 */
[--C-:B------:R-:W-:Y:S03]  /*19fe0*/  FFMA.FTZ R63, R66, UR4, -R4.reuse ;  /* 0x00000004423f7c23 */ /* 0x100fe60008010804 */
[----:B------:R-:W-:Y:S01]  /*19ff0*/  MUFU.EX2 R24, R24 ;  /* 0x0000001800187308 */ /* 0x000fe20000000800 */
[C---:B------:R-:W-:Y:S05]  /*1a000*/  HMMA.16816.F32.BF16 R208, R140.reuse, R12, R208 ;  /* 0x0000000c8cd0723c */ /* 0x040fea00000418d0 */
[----:B------:R-:W-:Y:S01]  /*1a010*/  FFMA.FTZ R66, R67, UR4, -R4 ;  /* 0x0000000443427c23 */ /* 0x000fe20008010804 */
[----:B------:R-:W-:Y:S03]  /*1a020*/  FFMA.FTZ R67, R117, UR4, -R132 ;  /* 0x0000000475437c23 */ /* 0x000fe60008010884 */
[----:B------:R-:W4:Y:S01]  /*1a030*/  MUFU.EX2 R25, R25 ;  /* 0x0000001900197308 */ /* 0x000f220000000800 */
[C---:B------:R-:W-:Y:S01]  /*1a040*/  HMMA.16816.F32.BF16 R204, R140.reuse, R14, R204 ;  /* 0x0000000e8ccc723c */ /* 0x040fe200000418cc */
[----:B------:R-:W5:Y:S02]  /*1a050*/  LDSM.16.MT88.4 R12, [R6+0x800] ;  /* 0x00080000060c783b */ /* 0x000f640000004200 */
[----:B---3--:R-:W-:Y:S01]  /*1a060*/  F2FP.BF16.F32.PACK_AB R20, R155, R154 ;  /* 0x0000009a9b14723e */ /* 0x008fe200000010ff */
[----:B------:R-:W-:Y:S01]  /*1a070*/  FFMA.FTZ R117, R75, UR4, -R4 ;  /* 0x000000044b757c23 */ /* 0x000fe20008010804 */
[--C-:B------:R-:W-:Y:S01]  /*1a080*/  FFMA.FTZ R93, R93, UR4, -R132.reuse ;  /* 0x000000045d5d7c23 */ /* 0x100fe20008010884 */
[--C-:B------:R-:W-:Y:S03]  /*1a090*/  FFMA.FTZ R96, R96, UR4, -R132.reuse ;  /* 0x0000000460607c23 */ /* 0x100fe60008010884 */
[----:B------:R4:W-:Y:S01]  /*1a0a0*/  MUFU.EX2 R145, R22 ;  /* 0x0000001600917308 */ /* 0x0009e20000000800 */
[C---:B-1----:R-:W-:Y:S03]  /*1a0b0*/  HMMA.16816.F32.BF16 R200, R140.reuse, R16, R200 ;  /* 0x000000108cc8723c */ /* 0x042fe600000418c8 */
[----:B------:R-:W-:Y:S01]  /*1a0c0*/  FFMA.FTZ R97, R97, UR4, -R132 ;  /* 0x0000000461617c23 */ /* 0x000fe20008010884 */
[--C-:B------:R-:W-:Y:S01]  /*1a0d0*/  FFMA.FTZ R95, R95, UR4, -R4.reuse ;  /* 0x000000045f5f7c23 */ /* 0x100fe20008010804 */
[--C-:B------:R-:W-:Y:S01]  /*1a0e0*/  FFMA.FTZ R98, R98, UR4, -R4.reuse ;  /* 0x0000000462627c23 */ /* 0x100fe20008010804 */
[--C-:B------:R-:W-:Y:S03]  /*1a0f0*/  FFMA.FTZ R99, R99, UR4, -R4.reuse ;  /* 0x0000000463637c23 */ /* 0x100fe60008010804 */
[----:B------:R-:W1:Y:S01]  /*1a100*/  MUFU.EX2 R144, R144 ;  /* 0x0000009000907308 */ /* 0x000e620000000800 */
[----:B------:R-:W-:Y:S01]  /*1a110*/  HMMA.16816.F32.BF16 R196, R140, R18, R196 ;  /* 0x000000128cc4723c */ /* 0x000fe200000418c4 */
[----:B------:R-:W3:Y:S02]  /*1a120*/  LDSM.16.MT88.4 R16, [R223+0x5c00] ;  /* 0x005c0000df10783b */ /* 0x000ee40000004200 */
[--C-:B------:R-:W-:Y:S01]  /*1a130*/  FFMA.FTZ R141, R78, UR4, -R4.reuse ;  /* 0x000000044e8d7c23 */ /* 0x100fe20008010804 */
[--C-:B------:R-:W-:Y:S01]  /*1a140*/  FFMA.FTZ R78, R79, UR4, -R4.reuse ;  /* 0x000000044f4e7c23 */ /* 0x100fe20008010804 */
[--C-:B------:R-:W-:Y:S01]  /*1a150*/  FFMA.FTZ R79, R82, UR4, -R4.reuse ;  /* 0x00000004524f7c23 */ /* 0x100fe20008010804 */
[--C-:B------:R-:W-:Y:S03]  /*1a160*/  FFMA.FTZ R82, R83, UR4, -R4.reuse ;  /* 0x0000000453527c23 */ /* 0x100fe60008010804 */
[----:B------:R-:W-:Y:S01]  /*1a170*/  MUFU.EX2 R105, R105 ;  /* 0x0000006900697308 */ /* 0x000fe20000000800 */
[----:B----4-:R-:W-:Y:S01]  /*1a180*/  F2FP.BF16.F32.PACK_AB R22, R25, R24 ;  /* 0x000000181916723e */ /* 0x010fe200000010ff */
[----:B------:R-:W-:Y:S01]  /*1a190*/  FFMA.FTZ R83, R86, UR4, -R4 ;  /* 0x0000000456537c23 */ /* 0x000fe20008010804 */
[----:B------:R-:W-:Y:S01]  /*1a1a0*/  FFMA.FTZ R100, R100, UR4, -R132 ;  /* 0x0000000464647c23 */ /* 0x000fe20008010884 */
[----:B------:R-:W-:Y:S01]  /*1a1b0*/  FFMA.FTZ R102, R102, UR4, -R4 ;  /* 0x0000000466667c23 */ /* 0x000fe20008010804 */
[--C-:B------:R-:W-:Y:S01]  /*1a1c0*/  FFMA.FTZ R58, R116, UR4, -R132.reuse ;  /* 0x00000004743a7c23 */ /* 0x100fe20008010884 */
[--C-:B------:R-:W-:Y:S01]  /*1a1d0*/  FFMA.FTZ R75, R120, UR4, -R132.reuse ;  /* 0x00000004784b7c23 */ /* 0x100fe20008010884 */
[----:B------:R-:W-:Y:S03]  /*1a1e0*/  FFMA.FTZ R86, R121, UR4, -R132 ;  /* 0x0000000479567c23 */ /* 0x000fe60008010884 */
[----:B------:R-:W4:Y:S01]  /*1a1f0*/  MUFU.EX2 R146, R146 ;  /* 0x0000009200927308 */ /* 0x000f220000000800 */
[----:B-1----:R-:W-:Y:S01]  /*1a200*/  F2FP.BF16.F32.PACK_AB R21, R144, R145 ;  /* 0x000000919015723e */ /* 0x002fe200000010ff */
[----:B------:R-:W-:Y:S01]  /*1a210*/  FFMA.FTZ R2, R135, R192, R2 ;  /* 0x000000c087027223 */ /* 0x000fe20000010002 */
[----:B------:R-:W-:Y:S01]  /*1a220*/  FADD.FTZ R148, R148, R5 ;  /* 0x0000000594947221 */ /* 0x000fe20000010000 */
[----:B------:R-:W-:Y:S01]  /*1a230*/  FFMA.FTZ R5, R91, UR4, -R4 ;  /* 0x000000045b057c23 */ /* 0x000fe20008010804 */
[----:B------:R-:W-:Y:S01]  /*1a240*/  FFMA.FTZ R128, R128, UR4, -R132 ;  /* 0x0000000480807c23 */ /* 0x000fe20008010884 */
[----:B------:R-:W-:Y:S01]  /*1a250*/  FADD.FTZ R2, R161, R2 ;  /* 0x00000002a1027221 */ /* 0x000fe20000010000 */
[----:B------:R-:W-:Y:S03]  /*1a260*/  FADD.FTZ R149, R149, R148 ;  /* 0x0000009495957221 */ /* 0x000fe60000010000 */
[----:B------:R-:W-:Y:S01]  /*1a270*/  MUFU.EX2 R28, R28 ;  /* 0x0000001c001c7308 */ /* 0x000fe20000000800 */
[----:B------:R-:W-:Y:S01]  /*1a280*/  ISETP.NE.AND P0, PT, R228, RZ, PT ;  /* 0x000000ffe400720c */ /* 0x000fe20003f05270 */
[----:B------:R-:W-:Y:S01]  /*1a290*/  FADD.FTZ R157, R157, R2 ;  /* 0x000000029d9d7221 */ /* 0x000fe20000010000 */
[----:B------:R-:W-:Y:S03]  /*1a2a0*/  FADD.FTZ R150, R150, R149 ;  /* 0x0000009596967221 */ /* 0x000fe60000010000 */
[----:B------:R-:W-:Y:S01]  /*1a2b0*/  FADD.FTZ R157, R156, R157 ;  /* 0x0000009d9c9d7221 */ /* 0x000fe20000010000 */
[----:B------:R-:W-:Y:S03]  /*1a2c0*/  FADD.FTZ R151, R151, R150 ;  /* 0x0000009697977221 */ /* 0x000fe60000010000 */
[----:B------:R-:W1:Y:S01]  /*1a2d0*/  MUFU.EX2 R29, R29 ;  /* 0x0000001d001d7308 */ /* 0x000e620000000800 */
[----:B----4-:R-:W-:Y:S01]  /*1a2e0*/  F2FP.BF16.F32.PACK_AB R23, R146, R105 ;  /* 0x000000699217723e */ /* 0x010fe200000010ff */
[----:B------:R-:W-:Y:S01]  /*1a2f0*/  FADD.FTZ R158, R158, R157 ;  /* 0x0000009d9e9e7221 */ /* 0x000fe20000010000 */
[----:B------:R-:W-:Y:S03]  /*1a300*/  FADD.FTZ R152, R152, R151 ;  /* 0x0000009798987221 */ /* 0x000fe60000010000 */
[----:B------:R-:W-:Y:S01]  /*1a310*/  FADD.FTZ R158, R159, R158 ;  /* 0x0000009e9f9e7221 */ /* 0x000fe20000010000 */
[----:B------:R-:W-:Y:S03]  /*1a320*/  FADD.FTZ R153, R153, R152 ;  /* 0x0000009899997221 */ /* 0x000fe60000010000 */
[----:B------:R-:W-:Y:S01]  /*1a330*/  MUFU.EX2 R32, R32 ;  /* 0x0000002000207308 */ /* 0x000fe20000000800 */
[C---:B--2---:R-:W-:Y:S05]  /*1a340*/  HMMA.16816.F32.BF16 R208, R20.reuse, R8, R208 ;  /* 0x0000000814d0723c */ /* 0x044fea00000418d0 */
[----:B------:R-:W-:Y:S01]  /*1a350*/  FADD.FTZ R163, R163, R158 ;  /* 0x0000009ea3a37221 */ /* 0x000fe20000010000 */
[----:B------:R-:W-:Y:S03]  /*1a360*/  FADD.FTZ R154, R154, R153 ;  /* 0x000000999a9a7221 */ /* 0x000fe60000010000 */
[----:B------:R-:W2:Y:S01]  /*1a370*/  MUFU.EX2 R33, R33 ;  /* 0x0000002100217308 */ /* 0x000ea20000000800 */
[C---:B------:R-:W-:Y:S01]  /*1a380*/  HMMA.16816.F32.BF16 R204, R20.reuse, R10, R204 ;  /* 0x0000000a14cc723c */ /* 0x040fe200000418cc */
[----:B------:R-:W4:Y:S02]  /*1a390*/  LDSM.16.MT88.4 R8, [R6+0xc00] ;  /* 0x000c00000608783b */ /* 0x000f240000004200 */
[----:B------:R-:W-:Y:S01]  /*1a3a0*/  FADD.FTZ R160, R160, R163 ;  /* 0x000000a3a0a07221 */ /* 0x000fe20000010000 */
[----:B------:R-:W-:Y:S05]  /*1a3b0*/  FADD.FTZ R155, R155, R154 ;  /* 0x0000009a9b9b7221 */ /* 0x000fea0000010000 */
[----:B------:R-:W-:Y:S01]  /*1a3c0*/  MUFU.EX2 R108, R108 ;  /* 0x0000006c006c7308 */ /* 0x000fe20000000800 */
[C---:B-----5:R-:W-:Y:S03]  /*1a3d0*/  HMMA.16816.F32.BF16 R200, R20.reuse, R12, R200 ;  /* 0x0000000c14c8723c */ /* 0x060fe600000418c8 */
[----:B------:R-:W-:Y:S06]  /*1a3e0*/  FADD.FTZ R145, R145, R160 ;  /* 0x000000a091917221 */ /* 0x000fec0000010000 */
[----:B------:R-:W5:Y:S01]  /*1a3f0*/  MUFU.EX2 R31, R31 ;  /* 0x0000001f001f7308 */ /* 0x000f620000000800 */
[----:B------:R-:W-:Y:S01]  /*1a400*/  HMMA.16816.F32.BF16 R196, R20, R14, R196 ;  /* 0x0000000e14c4723c */ /* 0x000fe200000418c4 */
[----:B------:R-:W4:Y:S02]  /*1a410*/  LDSM.16.MT88.4 R12, [R223+0x6000] ;  /* 0x00600000df0c783b */ /* 0x000f240000004200 */
[----:B-1----:R-:W-:Y:S01]  /*1a420*/  F2FP.BF16.F32.PACK_AB R20, R29, R28 ;  /* 0x0000001c1d14723e */ /* 0x002fe200000010ff */
[----:B------:R-:W-:Y:S01]  /*1a430*/  FADD.FTZ R144, R144, R145 ;  /* 0x0000009190907221 */ /* 0x000fe20000010000 */
[----:B--2---:R-:W-:Y:S04]  /*1a440*/  F2FP.BF16.F32.PACK_AB R22, R33, R32 ;  /* 0x000000202116723e */ /* 0x004fe800000010ff */
[----:B------:R-:W-:Y:S10]  /*1a450*/  MUFU.EX2 R30, R30 ;  /* 0x0000001e001e7308 */ /* 0x000ff40000000800 */
[----:B------:R-:W1:Y:S01]  /*1a460*/  MUFU.EX2 R35, R35 ;  /* 0x0000002300237308 */ /* 0x000e620000000800 */
[----:B-----5:R-:W-:Y:S09]  /*1a470*/  F2FP.BF16.F32.PACK_AB R21, R31, R108 ;  /* 0x0000006c1f15723e */ /* 0x020ff200000010ff */
        /* <DEDUP_REMOVED lines=99> */
[C---:B---3--:R-:W-:Y:S03]  /*1aab0*/  HMMA.16816.F32.BF16 R200, R16.reuse, R12, R200 ;  /* 0x0000000c10c8723c */ /* 0x048fe600000418c8 */
[----:B--2---:R-:W-:Y:S06]  /*1aac0*/  F2FP.BF16.F32.PACK_AB R12, R77, R76 ;  /* 0x0000004c4d0c723e */ /* 0x004fec00000010ff */
[----:B------:R-:W2:Y:S01]  /*1aad0*/  MUFU.EX2 R78, R78 ;  /* 0x0000004e004e7308 */ /* 0x000ea20000000800 */
[----:B------:R-:W-:Y:S01]  /*1aae0*/  HMMA.16816.F32.BF16 R196, R16, R14, R196 ;  /* 0x0000000e10c4723c */ /* 0x000fe200000418c4 */
[----:B------:R-:W3:Y:S02]  /*1aaf0*/  LDSM.16.MT88.4 R16, [R223+0x7800] ;  /* 0x00780000df10783b */ /* 0x000ee40000004200 */
        /* <DEDUP_REMOVED lines=13> */
[C---:B-----5:R-:W-:Y:S03]  /*1abd0*/  HMMA.16816.F32.BF16 R200, R12.reuse, R8, R200 ;  /* 0x000000080cc8723c */ /* 0x060fe600000418c8 */
[----:B--2---:R-:W-:Y:S06]  /*1abe0*/  F2FP.BF16.F32.PACK_AB R8, R85, R84 ;  /* 0x000000545508723e */ /* 0x004fec00000010ff */
[----:B------:R-:W2:Y:S01]  /*1abf0*/  MUFU.EX2 R0, R87 ;  /* 0x0000005700007308 */ /* 0x000ea20000000800 */
[----:B------:R-:W-:Y:S01]  /*1ac00*/  HMMA.16816.F32.BF16 R196, R12, R10, R196 ;  /* 0x0000000a0cc4723c */ /* 0x000fe200000418c4 */
[----:B------:R-:W5:Y:S02]  /*1ac10*/  LDSM.16.MT88.4 R12, [R223+0x7c00] ;  /* 0x007c0000df0c783b */ /* 0x000f640000004200 */
[----:B-1----:R-:W-:Y:S06]  /*1ac20*/  F2FP.BF16.F32.PACK_AB R10, R89, R88 ;  /* 0x00000058590a723e */ /* 0x002fec00000010ff */
[----:B------:R1:W-:Y:S10]  /*1ac30*/  MUFU.EX2 R2, R90 ;  /* 0x0000005a00027308 */ /* 0x0003f40000000800 */
[----:B------:R-:W3:Y:S01]  /*1ac40*/  MUFU.EX2 R5, R5 ;  /* 0x0000000500057308 */ /* 0x000ee20000000800 */
[----:B--2---:R-:W-:Y:S01]  /*1ac50*/  F2FP.BF16.F32.PACK_AB R9, R0, R83 ;  /* 0x000000530009723e */ /* 0x004fe200000010ff */
[----:B------:R-:W-:Y:S08]  /*1ac60*/  FFMA.FTZ R87, R94, UR4, -R4 ;  /* 0x000000045e577c23 */ /* 0x000ff00008010804 */
[----:B------:R-:W-:Y:S01]  /*1ac70*/  MUFU.EX2 R92, R92 ;  /* 0x0000005c005c7308 */ /* 0x000fe20000000800 */
[----:B-1----:R-:W-:Y:S04]  /*1ac80*/  FADD.FTZ R90, R24, R155 ;  /* 0x0000009b185a7221 */ /* 0x002fe80000010000 */
[----:B------:R-:W-:Y:S05]  /*1ac90*/  FADD.FTZ R91, R25, R90 ;  /* 0x0000005a195b7221 */ /* 0x000fea0000010000 */
[----:B------:R-:W1:Y:S01]  /*1aca0*/  MUFU.EX2 R93, R93 ;  /* 0x0000005d005d7308 */ /* 0x000e620000000800 */
[----:B---3--:R-:W-:Y:S01]  /*1acb0*/  F2FP.BF16.F32.PACK_AB R11, R5, R2 ;  /* 0x00000002050b723e */ /* 0x008fe200000010ff */
[----:B------:R-:W-:Y:S04]  /*1acc0*/  FADD.FTZ R28, R28, R91 ;  /* 0x0000005b1c1c7221 */ /* 0x000fe80000010000 */
[----:B------:R-:W-:Y:S04]  /*1acd0*/  FADD.FTZ R29, R29, R28 ;  /* 0x0000001c1d1d7221 */ /* 0x000fe80000010000 */
[----:B------:R-:W-:Y:S01]  /*1ace0*/  MUFU.EX2 R96, R96 ;  /* 0x0000006000607308 */ /* 0x000fe20000000800 */
[C---:B------:R-:W-:Y:S05]  /*1acf0*/  HMMA.16816.F32.BF16 R208, R8.reuse, R16, R208 ;  /* 0x0000001008d0723c */ /* 0x040fea00000418d0 */
[----:B------:R-:W-:Y:S01]  /*1ad00*/  FADD.FTZ R17, R105, R144 ;  /* 0x0000009069117221 */ /* 0x000fe20000010000 */
[----:B------:R-:W-:Y:S03]  /*1ad10*/  FADD.FTZ R32, R32, R29 ;  /* 0x0000001d20207221 */ /* 0x000fe60000010000 */
[----:B------:R-:W2:Y:S01]  /*1ad20*/  MUFU.EX2 R97, R97 ;  /* 0x0000006100617308 */ /* 0x000ea20000000800 */
[C---:B----4-:R-:W-:Y:S03]  /*1ad30*/  HMMA.16816.F32.BF16 R200, R8.reuse, R20, R200 ;  /* 0x0000001408c8723c */ /* 0x050fe600000418c8 */
[----:B------:R-:W-:Y:S01]  /*1ad40*/  FADD.FTZ R17, R146, R17 ;  /* 0x0000001192117221 */ /* 0x000fe20000010000 */
[----:B------:R-:W-:Y:S01]  /*1ad50*/  FADD.FTZ R33, R33, R32 ;  /* 0x0000002021217221 */ /* 0x000fe20000010000 */
[----:B------:R-:W-:Y:S04]  /*1ad60*/  FFMA.FTZ R32, R106, UR4, -R4 ;  /* 0x000000046a207c23 */ /* 0x000fe80008010804 */
[----:B------:R-:W-:Y:S01]  /*1ad70*/  MUFU.EX2 R87, R87 ;  /* 0x0000005700577308 */ /* 0x000fe20000000800 */
[----:B------:R-:W-:Y:S01]  /*1ad80*/  FADD.FTZ R108, R108, R17 ;  /* 0x000000116c6c7221 */ /* 0x000fe20000010000 */
[C---:B------:R-:W-:Y:S01]  /*1ad90*/  HMMA.16816.F32.BF16 R204, R8.reuse, R18, R204 ;  /* 0x0000001208cc723c */ /* 0x040fe200000418cc */
[----:B------:R-:W3:Y:S02]  /*1ada0*/  LDSM.16.MT88.4 R16, [R6+0x2c00] ;  /* 0x002c00000610783b */ /* 0x000ee40000004200 */
[----:B------:R-:W-:Y:S01]  /*1adb0*/  FADD.FTZ R31, R31, R108 ;  /* 0x0000006c1f1f7221 */ /* 0x000fe20000010000 */
[----:B------:R-:W-:Y:S01]  /*1adc0*/  FADD.FTZ R36, R36, R33 ;  /* 0x0000002124247221 */ /* 0x000fe20000010000 */
[----:B------:R-:W-:Y:S03]  /*1add0*/  FFMA.FTZ R33, R107, UR4, -R4 ;  /* 0x000000046b217c23 */ /* 0x000fe60008010804 */
[----:B------:R-:W4:Y:S01]  /*1ade0*/  MUFU.EX2 R24, R95 ;  /* 0x0000005f00187308 */ /* 0x000f220000000800 */
[----:B------:R-:W-:Y:S01]  /*1adf0*/  FADD.FTZ R20, R30, R31 ;  /* 0x0000001f1e147221 */ /* 0x000fe20000010000 */
[----:B------:R-:W-:Y:S03]  /*1ae00*/  HMMA.16816.F32.BF16 R196, R8, R22, R196 ;  /* 0x0000001608c4723c */ /* 0x000fe600000418c4 */
[----:B------:R-:W-:Y:S01]  /*1ae10*/  FADD.FTZ R20, R35, R20 ;  /* 0x0000001423147221 */ /* 0x000fe20000010000 */
[----:B-1----:R-:W-:Y:S01]  /*1ae20*/  F2FP.BF16.F32.PACK_AB R8, R93, R92 ;  /* 0x0000005c5d08723e */ /* 0x002fe200000010ff */
[----:B------:R-:W-:Y:S03]  /*1ae30*/  FFMA.FTZ R35, R110, UR4, -R4 ;  /* 0x000000046e237c23 */ /* 0x000fe60008010804 */
[----:B------:R-:W-:Y:S01]  /*1ae40*/  MUFU.EX2 R25, R98 ;  /* 0x0000006200197308 */ /* 0x000fe20000000800 */
[----:B------:R-:W-:Y:S01]  /*1ae50*/  FADD.FTZ R109, R109, R20 ;  /* 0x000000146d6d7221 */ /* 0x000fe20000010000 */
[----:B--2---:R-:W-:Y:S01]  /*1ae60*/  F2FP.BF16.F32.PACK_AB R10, R97, R96 ;  /* 0x00000060610a723e */ /* 0x004fe200000010ff */
[----:B------:R-:W1:Y:S01]  /*1ae70*/  LDSM.16.MT88.4 R20, [R223+0x8000] ;  /* 0x00800000df14783b */ /* 0x000e620000004200 */
[----:B------:R-:W-:Y:S01]  /*1ae80*/  FADD.FTZ R37, R37, R36 ;  /* 0x0000002425257221 */ /* 0x000fe20000010000 */
[--C-:B------:R-:W-:Y:S01]  /*1ae90*/  FFMA.FTZ R36, R111, UR4, -R4.reuse ;  /* 0x000000046f247c23 */ /* 0x100fe20008010804 */
[--C-:B------:R-:W-:Y:S01]  /*1aea0*/  FFMA.FTZ R30, R103, UR4, -R4.reuse ;  /* 0x00000004671e7c23 */ /* 0x100fe20008010804 */
[----:B------:R-:W-:Y:S03]  /*1aeb0*/  FADD.FTZ R109, R34, R109 ;  /* 0x0000006d226d7221 */ /* 0x000fe60000010000 */
[----:B------:R-:W2:Y:S01]  /*1aec0*/  MUFU.EX2 R28, R99 ;  /* 0x00000063001c7308 */ /* 0x000ea20000000800 */
[----:B----4-:R-:W-:Y:S01]  /*1aed0*/  F2FP.BF16.F32.PACK_AB R9, R24, R87 ;  /* 0x000000571809723e */ /* 0x010fe200000010ff */
[----:B------:R-:W-:Y:S01]  /*1aee0*/  FADD.FTZ R40, R40, R37 ;  /* 0x0000002528287221 */ /* 0x000fe20000010000 */
[----:B------:R-:W-:Y:S01]  /*1aef0*/  FFMA.FTZ R37, R114, UR4, -R4 ;  /* 0x0000000472257c23 */ /* 0x000fe20008010804 */
[----:B------:R-:W-:Y:S01]  /*1af00*/  FADD.FTZ R42, R42, R109 ;  /* 0x0000006d2a2a7221 */ /* 0x000fe20000010000 */
[----:B------:R-:W-:Y:S01]  /*1af10*/  FFMA.FTZ R31, R124, UR4, -R132 ;  /* 0x000000047c1f7c23 */ /* 0x000fe20008010884 */
[----:B------:R-:W-:Y:S01]  /*1af20*/  FADD.FTZ R41, R41, R40 ;  /* 0x0000002829297221 */ /* 0x000fe20000010000 */
[----:B------:R-:W-:Y:S03]  /*1af30*/  FFMA.FTZ R40, R115, UR4, -R4 ;  /* 0x0000000473287c23 */ /* 0x000fe60008010804 */
[----:B------:R-:W-:Y:S01]  /*1af40*/  MUFU.EX2 R100, R100 ;  /* 0x0000006400647308 */ /* 0x000fe20000000800 */
[----:B------:R-:W-:Y:S01]  /*1af50*/  FADD.FTZ R39, R39, R42 ;  /* 0x0000002a27277221 */ /* 0x000fe20000010000 */
[--C-:B------:R-:W-:Y:S01]  /*1af60*/  FFMA.FTZ R42, R119, UR4, -R4.reuse ;  /* 0x00000004772a7c23 */ /* 0x100fe20008010804 */
[----:B------:R-:W-:Y:S01]  /*1af70*/  FADD.FTZ R44, R44, R41 ;  /* 0x000000292c2c7221 */ /* 0x000fe20000010000 */
[----:B------:R-:W-:Y:S01]  /*1af80*/  FFMA.FTZ R41, R118, UR4, -R4 ;  /* 0x0000000476297c23 */ /* 0x000fe20008010804 */
[----:B------:R-:W-:Y:S01]  /*1af90*/  FADD.FTZ R46, R46, R39 ;  /* 0x000000272e2e7221 */ /* 0x000fe20000010000 */
[----:B------:R-:W-:Y:S01]  /*1afa0*/  FFMA.FTZ R34, R125, UR4, -R132 ;  /* 0x000000047d227c23 */ /* 0x000fe20008010884 */
[----:B------:R-:W-:Y:S03]  /*1afb0*/  FADD.FTZ R45, R45, R44 ;  /* 0x0000002c2d2d7221 */ /* 0x000fe60000010000 */
[----:B------:R-:W4:Y:S01]  /*1afc0*/  MUFU.EX2 R7, R7 ;  /* 0x0000000700077308 */ /* 0x000f220000000800 */
[----:B--2---:R-:W-:Y:S01]  /*1afd0*/  F2FP.BF16.F32.PACK_AB R11, R28, R25 ;  /* 0x000000191c0b723e */ /* 0x004fe200000010ff */
[----:B------:R-:W-:Y:S01]  /*1afe0*/  FFMA.FTZ R44, R123, UR4, -R4 ;  /* 0x000000047b2c7c23 */ /* 0x000fe20008010804 */
[----:B------:R-:W-:Y:S01]  /*1aff0*/  FADD.FTZ R43, R43, R46 ;  /* 0x0000002e2b2b7221 */ /* 0x000fe20000010000 */
[----:B------:R-:W-:Y:S01]  /*1b000*/  FADD.FTZ R48, R48, R45 ;  /* 0x0000002d30307221 */ /* 0x000fe20000010000 */
[----:B------:R-:W-:Y:S02]  /*1b010*/  FFMA.FTZ R132, R129, UR4, -R132 ;  /* 0x0000000481847c23 */ /* 0x000fe40008010884 */
[----:B------:R-:W-:Y:S03]  /*1b020*/  FADD.FTZ R50, R50, R43 ;  /* 0x0000002b32327221 */ /* 0x000fe60000010000 */
[----:B------:R-:W-:Y:S01]  /*1b030*/  MUFU.EX2 R101, R101 ;  /* 0x0000006500657308 */ /* 0x000fe20000000800 */
[C---:B-----5:R-:W-:Y:S03]  /*1b040*/  HMMA.16816.F32.BF16 R208, R8.reuse, R12, R208 ;  /* 0x0000000c08d0723c */ /* 0x060fe600000418d0 */
[----:B------:R-:W-:Y:S01]  /*1b050*/  FFMA.FTZ R43, R122, UR4, -R4 ;  /* 0x000000047a2b7c23 */ /* 0x000fe20008010804 */
[----:B------:R-:W-:Y:S01]  /*1b060*/  FADD.FTZ R49, R49, R48 ;  /* 0x0000003031317221 */ /* 0x000fe20000010000 */
[----:B------:R-:W-:Y:S04]  /*1b070*/  FADD.FTZ R50, R51, R50 ;  /* 0x0000003233327221 */ /* 0x000fe80000010000 */
[----:B------:R-:W2:Y:S01]  /*1b080*/  MUFU.EX2 R104, R104 ;  /* 0x0000006800687308 */ /* 0x000ea20000000800 */
[C---:B------:R-:W-:Y:S01]  /*1b090*/  HMMA.16816.F32.BF16 R204, R8.reuse, R14, R204 ;  /* 0x0000000e08cc723c */ /* 0x040fe200000418cc */
[----:B------:R-:W5:Y:S02]  /*1b0a0*/  LDSM.16.MT88.4 R12, [R6+0x3000] ;  /* 0x00300000060c783b */ /* 0x000f640000004200 */
[----:B------:R-:W-:Y:S01]  /*1b0b0*/  FADD.FTZ R52, R52, R49 ;  /* 0x0000003134347221 */ /* 0x000fe20000010000 */
[----:B------:R-:W-:Y:S05]  /*1b0c0*/  FADD.FTZ R113, R113, R50 ;  /* 0x0000003271717221 */ /* 0x000fea0000010000 */
[----:B------:R-:W-:Y:S01]  /*1b0d0*/  MUFU.EX2 R29, R102 ;  /* 0x00000066001d7308 */ /* 0x000fe20000000800 */
[C---:B---3--:R-:W-:Y:S03]  /*1b0e0*/  HMMA.16816.F32.BF16 R200, R8.reuse, R16, R200 ;  /* 0x0000001008c8723c */ /* 0x048fe600000418c8 */
[----:B------:R-:W-:Y:S01]  /*1b0f0*/  FADD.FTZ R53, R53, R52 ;  /* 0x0000003435357221 */ /* 0x000fe20000010000 */
[----:B------:R-:W-:Y:S05]  /*1b100*/  FADD.FTZ R54, R54, R113 ;  /* 0x0000007136367221 */ /* 0x000fea0000010000 */
        /* <DEDUP_REMOVED lines=30> */
[C---:B-1----:R-:W-:Y:S03]  /*1b2f0*/  HMMA.16816.F32.BF16 R208, R8.reuse, R20, R208 ;  /* 0x0000001408d0723c */ /* 0x042fe600000418d0 */
        /* <DEDUP_REMOVED lines=35> */
[----:B------:R-:W-:Y:S03]  /*1b530*/  FADD.FTZ R87, R87, R0 ;  /* 0x0000000057577221 */ /* 0x000fe60000010000 */
[----:B------:R-:W3:Y:S01]  /*1b540*/  MUFU.EX2 R67, R67 ;  /* 0x0000004300437308 */ /* 0x000ee20000000800 */
[----:B-1----:R-:W-:Y:S01]  /*1b550*/  F2FP.BF16.F32.PACK_AB R11, R40, R37 ;  /* 0x00000025280b723e */ /* 0x002fe200000010ff */
[----:B------:R-:W-:Y:S01]  /*1b560*/  FADD.FTZ R93, R93, R92 ;  /* 0x0000005c5d5d7221 */ /* 0x000fe20000010000 */
[----:B------:R-:W-:Y:S01]  /*1b570*/  FADD.FTZ R24, R24, R87 ;  /* 0x0000005718187221 */ /* 0x000fe20000010000 */
[--C-:B------:R-:W-:Y:S01]  /*1b580*/  FFMA.FTZ R0, R127, UR4, -R4.reuse ;  /* 0x000000047f007c23 */ /* 0x100fe20008010804 */
[----:B------:R-:W-:Y:S01]  /*1b590*/  FFMA.FTZ R4, R131, UR4, -R4 ;  /* 0x0000000483047c23 */ /* 0x000fe20008010804 */
        /* <DEDUP_REMOVED lines=34> */
[----:B------:R-:W-:Y:S03]  /*1b7c0*/  MUFU.EX2 R39, R128 ;  /* 0x0000008000277308 */ /* 0x000fe60000000800 */
[----:B------:R-:W-:Y:S01]  /*1b7d0*/  FADD.FTZ R12, R100, R97 ;  /* 0x00000061640c7221 */ /* 0x000fe20000010000 */
[----:B------:R-:W-:Y:S02]  /*1b7e0*/  FADD.FTZ R44, R44, R43 ;  /* 0x0000002b2c2c7221 */ /* 0x000fe40000010000 */
[C---:B------:R-:W-:Y:S04]  /*1b7f0*/  HMMA.16816.F32.BF16 R204, R20.reuse, R14, R204 ;  /* 0x0000000e14cc723c */ /* 0x040fe800000418cc */
[----:B------:R-:W1:Y:S01]  /*1b800*/  MUFU.EX2 R132, R132 ;  /* 0x0000008400847308 */ /* 0x000e620000000800 */
[----:B------:R-:W-:Y:S04]  /*1b810*/  FADD.FTZ R12, R7, R12 ;  /* 0x0000000c070c7221 */ /* 0x000fe80000010000 */
[----:B------:R-:W-:Y:S01]  /*1b820*/  FADD.FTZ R101, R101, R12 ;  /* 0x0000000c65657221 */ /* 0x000fe20000010000 */
[C---:B----4-:R-:W-:Y:S01]  /*1b830*/  HMMA.16816.F32.BF16 R200, R20.reuse, R16, R200 ;  /* 0x0000001014c8723c */ /* 0x050fe200000418c8 */
[----:B------:R4:W5:Y:S03]  /*1b840*/  LDSM.16.MT88.4 R12, [R6+0x3c00] ;  /* 0x003c0000060c783b */ /* 0x0009660000004200 */
[----:B------:R-:W-:Y:S01]  /*1b850*/  MUFU.EX2 R5, R5 ;  /* 0x0000000500057308 */ /* 0x000fe20000000800 */
[----:B------:R-:W-:Y:S01]  /*1b860*/  FADD.FTZ R101, R104, R101 ;  /* 0x0000006568657221 */ /* 0x000fe20000010000 */
[----:B--2---:R-:W-:Y:S03]  /*1b870*/  F2FP.BF16.F32.PACK_AB R16, R34, R31 ;  /* 0x0000001f2210723e */ /* 0x004fe600000010ff */
[----:B------:R-:W-:Y:S01]  /*1b880*/  FADD.FTZ R26, R26, R101 ;  /* 0x000000651a1a7221 */ /* 0x000fe20000010000 */
[----:B------:R-:W-:Y:S04]  /*1b890*/  HMMA.16816.F32.BF16 R196, R20, R18, R196 ;  /* 0x0000001214c4723c */ /* 0x000fe800000418c4 */
[----:B------:R-:W2:Y:S01]  /*1b8a0*/  MUFU.EX2 R0, R0 ;  /* 0x0000000000007308 */ /* 0x000ea20000000800 */
[----:B------:R-:W-:Y:S01]  /*1b8b0*/  FADD.FTZ R27, R27, R26 ;  /* 0x0000001a1b1b7221 */ /* 0x000fe20000010000 */
[----:B-1----:R-:W-:Y:S03]  /*1b8c0*/  F2FP.BF16.F32.PACK_AB R18, R132, R39 ;  /* 0x000000278412723e */ /* 0x002fe600000010ff */
[----:B------:R-:W-:Y:S05]  /*1b8d0*/  FADD.FTZ R38, R38, R27 ;  /* 0x0000001b26267221 */ /* 0x000fea0000010000 */
[----:B------:R-:W-:Y:S01]  /*1b8e0*/  MUFU.EX2 R2, R2 ;  /* 0x0000000200027308 */ /* 0x000fe20000000800 */
[----:B------:R-:W-:Y:S04]  /*1b8f0*/  FADD.FTZ R47, R47, R38 ;  /* 0x000000262f2f7221 */ /* 0x000fe80000010000 */
[----:B----4-:R-:W-:Y:S05]  /*1b900*/  FADD.FTZ R6, R58, R47 ;  /* 0x0000002f3a067221 */ /* 0x010fea0000010000 */
[----:B------:R-:W1:Y:S01]  /*1b910*/  MUFU.EX2 R7, R4 ;  /* 0x0000000400077308 */ /* 0x000e620000000800 */
[C---:B--2---:R-:W-:Y:S01]  /*1b920*/  F2FP.BF16.F32.PACK_AB R17, R0.reuse, R5 ;  /* 0x000000050011723e */ /* 0x044fe200000010ff */
[----:B------:R-:W-:Y:S01]  /*1b930*/  FADD.FTZ R6, R67, R6 ;  /* 0x0000000643067221 */ /* 0x000fe20000010000 */
[----:B------:R-:W-:Y:S03]  /*1b940*/  FADD.FTZ R5, R5, R44 ;  /* 0x0000002c05057221 */ /* 0x000fe60000010000 */
[----:B------:R-:W-:Y:S01]  /*1b950*/  FADD.FTZ R75, R75, R6 ;  /* 0x000000064b4b7221 */ /* 0x000fe20000010000 */
[----:B------:R-:W-:Y:S03]  /*1b960*/  FADD.FTZ R5, R0, R5 ;  /* 0x0000000500057221 */ /* 0x000fe60000010000 */
[----:B------:R-:W-:Y:S04]  /*1b970*/  FADD.FTZ R86, R86, R75 ;  /* 0x0000004b56567221 */ /* 0x000fe80000010000 */
[----:B------:R-:W-:Y:S01]  /*1b980*/  FADD.FTZ R31, R31, R86 ;  /* 0x000000561f1f7221 */ /* 0x000fe20000010000 */
[----:B-1----:R-:W-:Y:S03]  /*1b990*/  F2FP.BF16.F32.PACK_AB R19, R7, R2 ;  /* 0x000000020713723e */ /* 0x002fe600000010ff */
[----:B------:R-:W-:Y:S01]  /*1b9a0*/  FADD.FTZ R34, R34, R31 ;  /* 0x0000001f22227221 */ /* 0x000fe20000010000 */
[----:B------:R-:W-:Y:S03]  /*1b9b0*/  FADD.FTZ R2, R2, R5 ;  /* 0x0000000502027221 */ /* 0x000fe60000010000 */
[----:B------:R-:W-:Y:S01]  /*1b9c0*/  FADD.FTZ R39, R39, R34 ;  /* 0x0000002227277221 */ /* 0x000fe20000010000 */
[----:B------:R-:W-:Y:S01]  /*1b9d0*/  FADD.FTZ R192, R7, R2 ;  /* 0x0000000207c07221 */ /* 0x000fe20000010000 */
[C---:B---3--:R-:W-:Y:S05]  /*1b9e0*/  HMMA.16816.F32.BF16 R208, R16.reuse, R8, R208 ;  /* 0x0000000810d0723c */ /* 0x048fea00000418d0 */
[----:B------:R-:W-:Y:S03]  /*1b9f0*/  FADD.FTZ R190, R132, R39 ;  /* 0x0000002784be7221 */ /* 0x000fe60000010000 */
[C---:B------:R-:W-:Y:S08]  /*1ba00*/  HMMA.16816.F32.BF16 R204, R16.reuse, R10, R204 ;  /* 0x0000000a10cc723c */ /* 0x040ff000000418cc */
[C---:B-----5:R-:W-:Y:S08]  /*1ba10*/  HMMA.16816.F32.BF16 R200, R16.reuse, R12, R200 ;  /* 0x0000000c10c8723c */ /* 0x060ff000000418c8 */
[----:B------:R-:W-:Y:S01]  /*1ba20*/  HMMA.16816.F32.BF16 R196, R16, R14, R196 ;  /* 0x0000000e10c4723c */ /* 0x000fe200000418c4 */
[----:B------:R-:W-:Y:S08]  /*1ba30*/  @!UPT UIADD3 URZ, UPT, UPT, URZ, URZ, URZ ;  /* 0x000000fffffff290 */ /* 0x000ff0000fffe0ff */
[----:B------:R-:W-:Y:S11]  /*1ba40*/  @P0 BRA `(.L_x_1895) ;  /* 0xffffffac00c40947 */ /* 0x000ff6000383ffff */
.L_x_1891:
[----:B------:R-:W2:Y:S01]  /*1ba50*/  SHFL.BFLY PT, R5, R190, 0x2, 0x1f ;  /* 0x0c401f00be057f89 */ /* 0x000ea200000e0000 */
[----:B------:R-:W-:Y:S01]  /*1ba60*/  SHF.L.U32 R6, R3, 0x4, RZ ;  /* 0x0000000403067819 */ /* 0x000fe200000006ff */
[----:B------:R-:W3:Y:S01]  /*1ba70*/  LDC R13, c[0x0][0x434] ;  /* 0x00010d00ff0d7b82 */ /* 0x000ee20000000800 */
[----:B------:R-:W-:Y:S01]  /*1ba80*/  ISETP.NE.AND P2, PT, R212, -0x1, PT ;  /* 0xffffffffd400780c */ /* 0x000fe20003f45270 */
[----:B------:R-:W4:Y:S01]  /*1ba90*/  SHFL.BFLY PT, R9, R192, 0x2, 0x1f ;  /* 0x0c401f00c0097f89 */ /* 0x000f2200000e0000 */
[----:B------:R-:W-:Y:S01]  /*1baa0*/  LOP3.LUT R221, R221, 0xc0, R220, 0xf8, !PT ;  /* 0x000000c0dddd7812 */ /* 0x000fe200078ef8dc */
[----:B------:R-:W-:Y:S01]  /*1bab0*/  BSSY.RECONVERGENT B0, `(.L_x_1896) ;  /* 0x0000069000007945 */ /* 0x000fe20003800200 */
[C---:B------:R-:W-:Y:S02]  /*1bac0*/  SHF.L.U32 R14, R3.reuse, 0x2, RZ ;  /* 0x00000002030e7819 */ /* 0x040fe400000006ff */
[----:B------:R-:W-:Y:S01]  /*1bad0*/  LOP3.LUT P5, RZ, R3, 0x3, RZ, 0xc0, !PT ;  /* 0x0000000303ff7812 */ /* 0x000fe200078ac0ff */
[----:B------:R-:W5:Y:S01]  /*1bae0*/  S2UR UR6, SR_CTAID.X ;  /* 0x00000000000679c3 */ /* 0x000f620000002500 */
[----:B------:R-:W-:-:S02]  /*1baf0*/  LOP3.LUT R12, R14, 0x20, RZ, 0xc0, !PT ;  /* 0x000000200e0c7812 */ /* 0x000fc400078ec0ff */
[----:B------:R-:W-:Y:S01]  /*1bb00*/  LOP3.LUT R14, R14, 0x40, RZ, 0xc0, !PT ;  /* 0x000000400e0e7812 */ /* 0x000fe200078ec0ff */
[----:B--2---:R-:W-:Y:S01]  /*1bb10*/  FADD.FTZ R8, R5, R190 ;  /* 0x000000be05087221 */ /* 0x004fe20000010000 */
[----:B----4-:R-:W-:-:S04]  /*1bb20*/  FADD.FTZ R9, R9, R192 ;  /* 0x000000c009097221 */ /* 0x010fc80000010000 */
[----:B------:R-:W2:Y:S04]  /*1bb30*/  SHFL.BFLY PT, R5, R8, 0x1, 0x1f ;  /* 0x0c201f0008057f89 */ /* 0x000ea800000e0000 */
[----:B------:R-:W4:Y:S01]  /*1bb40*/  SHFL.BFLY PT, R0, R9, 0x1, 0x1f ;  /* 0x0c201f0009007f89 */ /* 0x000f2200000e0000 */
[----:B-----5:R-:W-:Y:S01]  /*1bb50*/  USHF.L.U32 UR6, UR6, 0x6, URZ ;  /* 0x0000000606067899 */ /* 0x020fe200080006ff */
[----:B--2---:R-:W-:Y:S01]  /*1bb60*/  FADD.FTZ R2, R8, R5 ;  /* 0x0000000508027221 */ /* 0x004fe20000010000 */
[----:B------:R-:W-:Y:S01]  /*1bb70*/  SHF.L.U32 R5, R3, 0x1, RZ ;  /* 0x0000000103057819 */ /* 0x000fe200000006ff */
[----:B------:R-:W2:Y:S01]  /*1bb80*/  S2R R8, SR_CTAID.Y ;  /* 0x0000000000087919 */ /* 0x000ea20000002600 */
[----:B----4-:R-:W-:Y:S02]  /*1bb90*/  FADD.FTZ R0, R9, R0 ;  /* 0x0000000009007221 */ /* 0x010fe40000010000 */
[----:B------:R-:W-:Y:S01]  /*1bba0*/  LOP3.LUT R5, R5, 0x6, RZ, 0xc0, !PT ;  /* 0x0000000605057812 */ /* 0x000fe200078ec0ff */
[----:B------:R-:W4:Y:S01]  /*1bbb0*/  MUFU.RCP R7, R2 ;  /* 0x0000000200077308 */ /* 0x000f220000001000 */
[----:B------:R-:W-:Y:S01]  /*1bbc0*/  FSETP.NE.FTZ.AND P1, PT, R2, RZ, PT ;  /* 0x000000ff0200720b */ /* 0x000fe20003f35000 */
[----:B------:R-:W5:Y:S01]  /*1bbd0*/  S2R R9, SR_CTAID.Z ;  /* 0x0000000000097919 */ /* 0x000f620000002700 */
[----:B------:R-:W-:-:S02]  /*1bbe0*/  LOP3.LUT R5, R5, 0x3e00, R6, 0xf8, !PT ;  /* 0x00003e0005057812 */ /* 0x000fc400078ef806 */
[----:B------:R-:W1:Y:S01]  /*1bbf0*/  LDC.U8 R6, c[0x0][0x548] ;  /* 0x00015200ff067b82 */ /* 0x000e620000000000 */
[----:B------:R-:W-:Y:S02]  /*1bc00*/  FSETP.NE.FTZ.AND P0, PT, R0, RZ, PT ;  /* 0x000000ff0000720b */ /* 0x000fe40003f15000 */
[----:B------:R-:W3:Y:S01]  /*1bc10*/  MUFU.RCP R4, R0 ;  /* 0x0000000000047308 */ /* 0x000ee20000001000 */
[----:B------:R-:W-:-:S05]  /*1bc20*/  LOP3.LUT R220, R5, 0x20, R220, 0xf8, !PT ;  /* 0x0000002005dc7812 */ /* 0x000fca00078ef8dc */
[----:B------:R-:W5:Y:S02]  /*1bc30*/  @P1 LDC R15, c[0x0][0x458] ;  /* 0x00011600ff0f1b82 */ /* 0x000f640000000800 */
[----:B------:R-:W-:Y:S01]  /*1bc40*/  @P1 MUFU.LG2 R2, R2 ;  /* 0x0000000200021308 */ /* 0x000fe20000000c00 */
[----:B----4-:R-:W-:Y:S02]  /*1bc50*/  FSEL R5, R7, 1, P1 ;  /* 0x3f80000007057808 */ /* 0x010fe40000800000 */
[----:B------:R-:W-:-:S03]  /*1bc60*/  LOP3.LUT R7, R220, R221, RZ, 0xfc, !PT ;  /* 0x000000dddc077212 */ /* 0x000fc600078efcff */
[C---:B------:R-:W-:Y:S01]  /*1bc70*/  FMUL.FTZ R208, R5.reuse, R208 ;  /* 0x000000d005d07220 */ /* 0x040fe20000410000 */
[C---:B------:R-:W-:Y:S01]  /*1bc80*/  FMUL.FTZ R209, R5.reuse, R209 ;  /* 0x000000d105d17220 */ /* 0x040fe20000410000 */
[C---:B------:R-:W-:Y:S01]  /*1bc90*/  FMUL.FTZ R204, R5.reuse, R204 ;  /* 0x000000cc05cc7220 */ /* 0x040fe20000410000 */
[----:B---3--:R-:W-:Y:S01]  /*1bca0*/  FSEL R4, R4, 1, P0 ;  /* 0x3f80000004047808 */ /* 0x008fe20000000000 */
[C---:B------:R-:W-:Y:S01]  /*1bcb0*/  FMUL.FTZ R205, R5.reuse, R205 ;  /* 0x000000cd05cd7220 */ /* 0x040fe20000410000 */
[C---:B------:R-:W-:Y:S01]  /*1bcc0*/  FMUL.FTZ R200, R5.reuse, R200 ;  /* 0x000000c805c87220 */ /* 0x040fe20000410000 */
[C---:B------:R-:W-:Y:S01]  /*1bcd0*/  FMUL.FTZ R201, R5.reuse, R201 ;  /* 0x000000c905c97220 */ /* 0x040fe20000410000 */
[----:B-1----:R-:W-:Y:S01]  /*1bce0*/  ISETP.NE.AND P3, PT, R6, RZ, PT ;  /* 0x000000ff0600720c */ /* 0x002fe20003f65270 */
        /* <DEDUP_REMOVED lines=10> */
[----:B------:R-:W-:Y:S01]  /*1bd90*/  LEA R11, R7, UR5, 0x1 ;  /* 0x00000005070b7c11 */ /* 0x000fe2000f8e08ff */
[----:B------:R-:W2:Y:S01]  /*1bda0*/  @!P2 LDC.64 R4, c[0x0][0x400] ;  /* 0x00010000ff04ab82 */ /* 0x000ea20000000a00 */
[----:B------:R-:W1:Y:S01]  /*1bdb0*/  @P0 MUFU.LG2 R0, R0 ;  /* 0x0000000000000308 */ /* 0x000e620000000c00 */
[----:B------:R-:W-:-:S02]  /*1bdc0*/  ISETP.NE.OR P4, PT, R212, -0x1, !P3 ;  /* 0xffffffffd400780c */ /* 0x000fc40005f85670 */
[----:B------:R-:W-:Y:S02]  /*1bdd0*/  IADD3 R17, PT, PT, R11, -R14, RZ ;  /* 0x8000000e0b117210 */ /* 0x000fe40007ffe0ff */
[----:B------:R-:W-:Y:S02]  /*1bde0*/  F2FP.BF16.F32.PACK_AB R208, R209, R208 ;  /* 0x000000d0d1d0723e */ /* 0x000fe400000010ff */
[----:B------:R-:W3:Y:S01]  /*1bdf0*/  @P2 LDC.64 R6, c[0x0][0x408] ;  /* 0x00010200ff062b82 */ /* 0x000ee20000000a00 */
[----:B------:R-:W-:Y:S02]  /*1be00*/  F2FP.BF16.F32.PACK_AB R210, R211, R210 ;  /* 0x000000d2d3d2723e */ /* 0x000fe400000010ff */
[----:B------:R-:W-:Y:S01]  /*1be10*/  F2FP.BF16.F32.PACK_AB R204, R205, R204 ;  /* 0x000000cccdcc723e */ /* 0x000fe200000010ff */
[----:B------:R-:W-:Y:S01]  /*1be20*/  STS [R11], R208 ;  /* 0x000000d00b007388 */ /* 0x000fe20000000800 */
[----:B------:R-:W-:Y:S02]  /*1be30*/  F2FP.BF16.F32.PACK_AB R206, R207, R206 ;  /* 0x000000cecfce723e */ /* 0x000fe400000010ff */
[----:B------:R-:W-:Y:S01]  /*1be40*/  IADD3 R19, PT, PT, R11, -R12, RZ ;  /* 0x8000000c0b137210 */ /* 0x000fe20007ffe0ff */
[----:B------:R-:W5:Y:S01]  /*1be50*/  @!P3 LDC R10, c[0x0][0x3e0] ;  /* 0x0000f800ff0abb82 */ /* 0x000f620000000800 */
[----:B------:R-:W-:Y:S01]  /*1be60*/  F2FP.BF16.F32.PACK_AB R200, R201, R200 ;  /* 0x000000c8c9c8723e */ /* 0x000fe200000010ff */
[----:B------:R4:W-:Y:S01]  /*1be70*/  STS [R11+0x200], R210 ;  /* 0x000200d20b007388 */ /* 0x0009e20000000800 */
[----:B------:R-:W-:Y:S01]  /*1be80*/  F2FP.BF16.F32.PACK_AB R202, R203, R202 ;  /* 0x000000cacbca723e */ /* 0x000fe200000010ff */
[----:B-1----:R-:W-:Y:S01]  /*1be90*/  @P0 FMUL.FTZ R0, R0, 0.69314718246459960938 ;  /* 0x3f31721800000820 */ /* 0x002fe20000410000 */
[----:B------:R-:W-:Y:S01]  /*1bea0*/  F2FP.BF16.F32.PACK_AB R196, R197, R196 ;  /* 0x000000c4c5c4723e */ /* 0x000fe200000010ff */
[----:B------:R-:W-:Y:S01]  /*1beb0*/  STS [R19+0x10], R204 ;  /* 0x000010cc13007388 */ /* 0x000fe20000000800 */
[----:B------:R-:W-:Y:S01]  /*1bec0*/  F2FP.BF16.F32.PACK_AB R198, R199, R198 ;  /* 0x000000c6c7c6723e */ /* 0x000fe200000010ff */
[----:B------:R-:W1:Y:S01]  /*1bed0*/  @P0 LDC R14, c[0x0][0x458] ;  /* 0x00011600ff0e0b82 */ /* 0x000e620000000800 */
[C---:B--2---:R-:W-:Y:S01]  /*1bee0*/  @!P2 IMAD.WIDE.U32 R20, R8.reuse, R4, RZ ;  /* 0x000000040814a225 */ /* 0x044fe200078e00ff */
[----:B------:R2:W-:Y:S03]  /*1bef0*/  STS [R19+0x210], R206 ;  /* 0x000210ce13007388 */ /* 0x0005e60000000800 */
[----:B------:R-:W-:Y:S01]  /*1bf00*/  @!P2 IMAD R5, R8, R5, R21 ;  /* 0x000000050805a224 */ /* 0x000fe200078e0215 */
[----:B------:R2:W-:Y:S02]  /*1bf10*/  STS [R17+0x20], R200 ;  /* 0x000020c811007388 */ /* 0x0005e40000000800 */
[----:B------:R-:W2:Y:S01]  /*1bf20*/  @P3 LDC R16, c[0x0][0x454] ;  /* 0x00011500ff103b82 */ /* 0x000ea20000000800 */
[----:B---3--:R-:W-:Y:S01]  /*1bf30*/  @P2 IMAD.WIDE.U32 R22, R212, R6, RZ ;  /* 0x00000006d4162225 */ /* 0x008fe200078e00ff */
[----:B------:R3:W-:Y:S01]  /*1bf40*/  STS [R17+0x220], R202 ;  /* 0x000220ca11007388 */ /* 0x0007e20000000800 */
[----:B------:R-:W-:-:S02]  /*1bf50*/  MOV R6, 0x7f800000 ;  /* 0x7f80000000067802 */ /* 0x000fc40000000f00 */
[----:B------:R-:W-:Y:S01]  /*1bf60*/  @P2 IMAD R5, R212, R7, R23 ;  /* 0x00000007d4052224 */ /* 0x000fe200078e0217 */
[----:B------:R-:W-:Y:S01]  /*1bf70*/  MOV R7, 0x7f800000 ;  /* 0x7f80000000077802 */ /* 0x000fe20000000f00 */
[C---:B------:R-:W-:Y:S02]  /*1bf80*/  @!P4 IMAD R212, R8.reuse, R13, RZ ;  /* 0x0000000d08d4c224 */ /* 0x040fe400078e02ff */
[----:B-----5:R-:W-:Y:S01]  /*1bf90*/  @!P3 IMAD R10, R8, R10, R9 ;  /* 0x0000000a080ab224 */ /* 0x020fe200078e0209 */
[----:B----4-:R-:W-:-:S03]  /*1bfa0*/  IADD3 R11, PT, PT, -R12, R17, RZ ;  /* 0x000000110c0b7210 */ /* 0x010fc60007ffe1ff */
[----:B------:R-:W-:Y:S02]  /*1bfb0*/  @!P3 IMAD R4, R10, R13, RZ ;  /* 0x0000000d0a04b224 */ /* 0x000fe400078e02ff */
[----:B------:R3:W-:Y:S01]  /*1bfc0*/  STS [R11+0x30], R196 ;  /* 0x000030c40b007388 */ /* 0x0007e20000000800 */
[----:B-1----:R-:W-:Y:S01]  /*1bfd0*/  @P0 FFMA.FTZ R6, R133, R14, R0 ;  /* 0x0000000e85060223 */ /* 0x002fe20000010000 */
[----:B------:R-:W-:Y:S01]  /*1bfe0*/  SHF.R.U32.HI R0, RZ, 0x2, R3 ;  /* 0x00000002ff007819 */ /* 0x000fe20000011603 */
[----:B--2---:R-:W-:Y:S01]  /*1bff0*/  @P1 FMUL.FTZ R19, R2, 0.69314718246459960938 ;  /* 0x3f31721802131820 */ /* 0x004fe20000410000 */
[----:B------:R3:W-:Y:S03]  /*1c000*/  STS [R11+0x230], R198 ;  /* 0x000230c60b007388 */ /* 0x0007e60000000800 */
[----:B------:R-:W-:Y:S01]  /*1c010*/  @P1 FFMA.FTZ R7, R134, R15, R19 ;  /* 0x0000000f86071223 */ /* 0x000fe20000010013 */
[----:B------:R-:W-:Y:S01]  /*1c020*/  @P3 IMAD R4, R9, R16, R212 ;  /* 0x0000001009043224 */ /* 0x000fe200078e02d4 */
[----:B------:R-:W-:Y:S06]  /*1c030*/  BAR.SYNC.DEFER_BLOCKING 0x0 ;  /* 0x0000000000007b1d */ /* 0x000fec0000010000 */
[----:B---3--:R-:W-:Y:S05]  /*1c040*/  @P5 BRA `(.L_x_1897) ;  /* 0x00000000003c5947 */ /* 0x008fea0003800000 */
[----:B------:R-:W-:Y:S01]  /*1c050*/  SHF.R.U32.HI R3, RZ, 0x1, R3 ;  /* 0x00000001ff037819 */ /* 0x000fe20000011603 */
[----:B------:R-:W1:Y:S01]  /*1c060*/  LDCU.64 UR4, c[0x0][0x420] ;  /* 0x00008400ff0477ac */ /* 0x000e620008000a00 */
[----:B------:R-:W-:Y:S02]  /*1c070*/  VIADD R11, R4, UR6 ;  /* 0x00000006040b7c36 */ /* 0x000fe40008000000 */
[----:B------:R-:W-:-:S04]  /*1c080*/  LOP3.LUT R3, R3, 0x30, RZ, 0xc0, !PT ;  /* 0x0000003003037812 */ /* 0x000fc800078ec0ff */
[----:B------:R-:W-:Y:S01]  /*1c090*/  LOP3.LUT R2, R3, 0x7, R0, 0xf8, !PT ;  /* 0x0000000703027812 */ /* 0x000fe200078ef800 */
[----:B------:R-:W-:-:S03]  /*1c0a0*/  VIADD R3, R213, -UR6 ;  /* 0x80000006d5037c36 */ /* 0x000fc60008000000 */
        /* <DEDUP_REMOVED lines=9> */
.L_x_1897:
[----:B------:R-:W-:Y:S05]  /*1c140*/  BSYNC.RECONVERGENT B0 ;  /* 0x0000000000007941 */ /* 0x000fea0003800200 */
.L_x_1896:
[----:B------:R-:W2:Y:S01]  /*1c150*/  LDCU UR4, c[0x0][0x440] ;  /* 0x00008800ff0477ac */ /* 0x000ea20008000800 */
[----:B-1----:R-:W1:Y:S01]  /*1c160*/  LDC.64 R2, c[0x0][0x408] ;  /* 0x00010200ff027b82 */ /* 0x002e620000000a00 */
[----:B------:R-:W-:Y:S01]  /*1c170*/  VIADD R213, R213, -UR6 ;  /* 0x80000006d5d57c36 */ /* 0x000fe20008000000 */
[----:B------:R-:W-:Y:S01]  /*1c180*/  @P2 MOV R20, R22 ;  /* 0x0000001600142202 */ /* 0x000fe20000000f00 */
[----:B------:R-:W-:Y:S01]  /*1c190*/  IMAD.MOV.U32 R223, RZ, RZ, RZ ;  /* 0x000000ffffdf7224 */ /* 0x000fe200078e00ff */
[----:B------:R-:W3:Y:S01]  /*1c1a0*/  LDS.128 R12, [R225] ;  /* 0x00000000e10c7984 */ /* 0x000ee20000000c00 */
[----:B--2---:R-:W-:Y:S01]  /*1c1b0*/  ISETP.GE.AND P1, PT, R222, UR4, PT ;  /* 0x00000004de007c0c */ /* 0x004fe2000bf26270 */
[----:B------:R-:W2:Y:S03]  /*1c1c0*/  LDCU.64 UR4, c[0x0][0x410] ;  /* 0x00008200ff0477ac */ /* 0x000ea60008000a00 */
[----:B------:R-:W-:Y:S01]  /*1c1d0*/  ISETP.GE.OR P0, PT, R0, R213, P1 ;  /* 0x000000d50000720c */ /* 0x000fe20000f06670 */
[----:B-1----:R-:W-:-:S04]  /*1c1e0*/  IMAD.WIDE.U32 R6, R2, UR6, R222 ;  /* 0x0000000602067c25 */ /* 0x002fc8000f8e00de */
[----:B------:R-:W-:Y:S01]  /*1c1f0*/  IMAD R4, R3, UR6, R7 ;  /* 0x0000000603047c24 */ /* 0x000fe2000f8e0207 */
[----:B------:R-:W-:-:S07]  /*1c200*/  IADD3 R10, P2, PT, R20, R6, RZ ;  /* 0x00000006140a7210 */ /* 0x000fce0007f5e0ff */
[----:B------:R-:W1:Y:S01]  /*1c210*/  @!P0 LDC.64 R6, c[0x0][0x3f0] ;  /* 0x0000fc00ff068b82 */ /* 0x000e620000000a00 */
[----:B------:R-:W-:Y:S01]  /*1c220*/  IMAD.X R11, R5, 0x1, R4, P2 ;  /* 0x00000001050b7824 */ /* 0x000fe200010e0604 */
[----:B------:R-:W-:Y:S01]  /*1c230*/  IADD3 R4, PT, PT, R0, 0x20, RZ ;  /* 0x0000002000047810 */ /* 0x000fe20007ffe0ff */
[----:B--2---:R-:W-:-:S03]  /*1c240*/  IMAD.WIDE.U32 R10, R9, UR4, R10 ;  /* 0x00000004090a7c25 */ /* 0x004fc6000f8e000a */
[----:B------:R-:W-:Y:S01]  /*1c250*/  ISETP.GE.OR P1, PT, R4, R213, P1 ;  /* 0x000000d50400720c */ /* 0x000fe20000f26670 */
[----:B------:R-:W-:Y:S01]  /*1c260*/  IMAD R17, R9, UR5, R11 ;  /* 0x0000000509117c24 */ /* 0x000fe2000f8e020b */
[----:B------:R-:W-:-:S05]  /*1c270*/  @!P0 MOV R16, R10 ;  /* 0x0000000a00108202 */ /* 0x000fca0000000f00 */
[----:B------:R-:W-:-:S04]  /*1c280*/  @!P0 IMAD.WIDE.U32 R20, R0, R2, R16 ;  /* 0x0000000200148225 */ /* 0x000fc800078e0010 */
[----:B------:R-:W-:Y:S01]  /*1c290*/  @!P0 IMAD R8, R0, R3, R21 ;  /* 0x0000000300088224 */ /* 0x000fe200078e0215 */
[----:B-1----:R-:W-:-:S04]  /*1c2a0*/  @!P0 LEA R18, P2, R20, R6, 0x1 ;  /* 0x0000000614128211 */ /* 0x002fc800078408ff */
[----:B------:R-:W-:Y:S02]  /*1c2b0*/  @!P0 LEA.HI.X R19, R20, R7, R8, 0x1, P2 ;  /* 0x0000000714138211 */ /* 0x000fe400010f0c08 */
[----:B------:R1:W2:Y:S04]  /*1c2c0*/  LDS.128 R4, [R225+0x800] ;  /* 0x00080000e1047984 */ /* 0x0002a80000000c00 */
[----:B---3--:R1:W-:Y:S01]  /*1c2d0*/  @!P0 STG.E.128 desc[UR10][R18.64], R12 ;  /* 0x0000000c12008986 */ /* 0x0083e2000c101d0a */
[----:B------:R-:W-:Y:S05]  /*1c2e0*/  @P1 EXIT ;  /* 0x000000000000194d */ /* 0x000fea0003800000 */
[----:B------:R-:W-:Y:S01]  /*1c2f0*/  IADD3 R9, P0, PT, R0, 0x20, RZ ;  /* 0x0000002000097810 */ /* 0x000fe20007f1e0ff */
[----:B------:R-:W3:Y:S03]  /*1c300*/  LDCU.64 UR4, c[0x0][0x3f0] ;  /* 0x00007e00ff0477ac */ /* 0x000ee60008000a00 */
[----:B------:R-:W-:-:S05]  /*1c310*/  IADD3.X R11, PT, PT, RZ, RZ, RZ, P0, !PT ;  /* 0x000000ffff0b7210 */ /* 0x000fca00007fe4ff */
[----:B------:R-:W-:Y:S01]  /*1c320*/  IMAD R0, R11, R2, RZ ;  /* 0x000000020b007224 */ /* 0x000fe200078e02ff */
[----:B------:R-:W-:-:S03]  /*1c330*/  MOV R11, R17 ;  /* 0x00000011000b7202 */ /* 0x000fc60000000f00 */
[C---:B------:R-:W-:Y:S02]  /*1c340*/  IMAD R0, R9.reuse, R3, R0 ;  /* 0x0000000309007224 */ /* 0x040fe400078e0200 */
[----:B------:R-:W-:-:S03]  /*1c350*/  IMAD.WIDE.U32 R10, R9, R2, R10 ;  /* 0x00000002090a7225 */ /* 0x000fc600078e000a */
[----:B---3--:R-:W-:Y:S02]  /*1c360*/  LEA R2, P0, R10, UR4, 0x1 ;  /* 0x000000040a027c11 */ /* 0x008fe4000f8008ff */
[----:B------:R-:W-:-:S04]  /*1c370*/  IADD3 R3, PT, PT, R0, R11, RZ ;  /* 0x0000000b00037210 */ /* 0x000fc80007ffe0ff */
[----:B------:R-:W-:-:S05]  /*1c380*/  LEA.HI.X R3, R10, UR5, R3, 0x1, P0 ;  /* 0x000000050a037c11 */ /* 0x000fca00080f0c03 */
[----:B--2---:R-:W-:Y:S01]  /*1c390*/  STG.E.128 desc[UR10][R2.64], R4 ;  /* 0x0000000402007986 */ /* 0x004fe2000c101d0a */
[----:B------:R-:W-:Y:S05]  /*1c3a0*/  EXIT ;  /* 0x000000000000794d */ /* 0x000fea0003800000 */
.L_x_1898:
        /* <DEDUP_REMOVED lines=13> */
.L_x_4892:


//--------------------- .text._ZN5flash24flash_fwd_splitkv_kernelI23Flash_fwd_kernel_traitsILi32ELi64ELi256ELi4ELb0ELb0EN7cutlass10bfloat16_tE19Flash_kernel_traitsILi32ELi64ELi256ELi4ES3_EELb1ELb0ELb1ELb0ELb0ELb1ELb0ELb1EEEvNS_16Flash_fwd_paramsE --------------------------
	.section	.text._ZN5flash24flash_fwd_splitkv_kernelI23Flash_fwd_kernel_traitsILi32ELi64ELi256ELi4ELb0ELb0EN7cutlass10bfloat16_tE19Flash_kernel_traitsILi32ELi64ELi256ELi4ES3_EELb1ELb0ELb1ELb0ELb0ELb1ELb0ELb1EEEvNS_16Flash_fwd_paramsE,"ax",@progbits
	.align	128
        .global         _ZN5flash24flash_fwd_splitkv_kernelI23Flash_fwd_kernel_traitsILi32ELi64ELi256ELi4ELb0ELb0EN7cutlass10bfloat16_tE19Flash_kernel_traitsILi32ELi64ELi256ELi4ES3_EELb1ELb0ELb1ELb0ELb0ELb1ELb0ELb1EEEvNS_16Flash_fwd_paramsE
        .type           _ZN5flash24flash_fwd_splitkv_kernelI23Flash_fwd_kernel_traitsILi32ELi64ELi256ELi4ELb0ELb0EN7cutlass10bfloat16_tE19Flash_kernel_traitsILi32ELi64ELi256ELi4ES3_EELb1ELb0ELb1ELb0ELb0ELb1ELb0ELb1EEEvNS_16Flash_fwd_paramsE,@function
        .size           _ZN5flash24flash_fwd_splitkv_kernelI23Flash_fwd_kernel_traitsILi32ELi64ELi256ELi4ELb0ELb0EN7cutlass10bfloat16_tE19Flash_kernel_traitsILi32ELi64ELi256ELi4ES3_EELb1ELb0ELb1ELb0ELb0ELb1ELb0ELb1EEEvNS_16Flash_fwd_paramsE,(.L_x_4893 - _ZN5flash24flash_fwd_splitkv_kernelI23Flash_fwd_kernel_traitsILi32ELi64ELi256ELi4ELb0ELb0EN7cutlass10bfloat16_tE19Flash_kernel_traitsILi32ELi64ELi256ELi4ES3_EELb1ELb0ELb1ELb0ELb0ELb1ELb0ELb1EEEvNS_16Flash_fwd_paramsE)
        .other          _ZN5flash24flash_fwd_splitkv_kernelI23Flash_fwd_kernel_traitsILi32ELi64ELi256ELi4ELb0ELb0EN7cutlass10bfloat16_tE19Flash_kernel_traitsILi32ELi64ELi256ELi4ES3_EELb1ELb0ELb1ELb0ELb0ELb1ELb0ELb1EEEvNS_16Flash_fwd_paramsE,@"STO_CUDA_ENTRY STV_DEFAULT"
_ZN5flash24flash_fwd_splitkv_kernelI23Flash_fwd_kernel_traitsILi32ELi64ELi256ELi4ELb0ELb0EN7cutlass10bfloat16_tE19Flash_kernel_traitsILi32ELi64ELi256ELi4ES3_EELb1ELb0ELb1ELb0ELb0ELb1ELb0ELb1EEEvNS_16Flash_fwd_paramsE:
.text._ZN5flash24flash_fwd_splitkv_kernelI23Flash_fwd_kernel_traitsILi32ELi64ELi256ELi4ELb0ELb0EN7cutlass10bfloat16_tE19Flash_kernel_traitsILi32ELi64ELi256ELi4ES3_EELb1ELb0ELb1ELb0ELb0ELb1ELb0ELb1EEEvNS_16Flash_fwd_paramsE:
        /* <DEDUP_REMOVED lines=51> */
.L_x_1899:
        /* <DEDUP_REMOVED lines=54> */
[C---:B-1----:R-:W-:Y:S01]  /*0690*/  IMAD.WIDE.U32 R14, R130.reuse, UR6, R14 ;  /* 0x00000006820e7c25 */ /* 0x042fe2000f8e000e */
[----:B------:R-:W1:Y:S02]  /*06a0*/  LDCU UR6, c[0x0][0x434] ;  /* 0x00008680ff0677ac */ /* 0x000e640008000800 */
[----:B------:R-:W-:Y:S01]  /*06b0*/  ISETP.GE.OR P1, PT, R13, R158, P2 ;  /* 0x0000009e0d00720c */ /* 0x000fe20001726670 */
[----:B------:R-:W-:Y:S01]  /*06c0*/  IMAD R17, R130, UR7, R15 ;  /* 0x0000000782117c24 */ /* 0x000fe2000f8e020f */
[----:B------:R-:W-:Y:S01]  /*06d0*/  @!P0 MOV R16, R14 ;  /* 0x0000000e00108202 */ /* 0x000fe20000000f00 */
[----:B---3--:R-:W-:-:S04]  /*06e0*/  IMAD R130, R9, UR8, R130 ;  /* 0x0000000809827c24 */ /* 0x008fc8000f8e0282 */
        /* <DEDUP_REMOVED lines=18> */
.L_x_1902:
[----:B------:R-:W-:Y:S05]  /*0810*/  BSYNC.RECONVERGENT B0 ;  /* 0x0000000000007941 */ /* 0x000fea0003800200 */
.L_x_1901:
        /* <DEDUP_REMOVED lines=14> */
.L_x_1900:
        /* <DEDUP_REMOVED lines=10> */
.L_x_1903:
        /* <DEDUP_REMOVED lines=55> */
[----:B---3--:R-:W-:-:S05]  /*0d10*/  IADD3 R11, PT, PT, -R0, RZ, RZ ;  /* 0x000000ff000b7210 */ /* 0x008fca0007ffe1ff */
[----:B------:R-:W-:Y:S01]  /*0d20*/  IMAD R13, R2, R11, R4 ;  /* 0x0000000b020d7224 */ /* 0x000fe200078e0204 */
        /* <DEDUP_REMOVED lines=19> */
[----:B------:R-:W-:Y:S01]  /*0e60*/  IMAD.MOV.U32 R14, RZ, RZ, R16 ;  /* 0x000000ffff0e7224 */ /* 0x000fe200078e0010 */
[----:B------:R-:W-:-:S02]  /*0e70*/  MOV R11, R0 ;  /* 0x00000000000b7202 */ /* 0x000fc40000000f00 */
[----:B------:R-:W-:Y:S01]  /*0e80*/  MOV R12, R10 ;  /* 0x0000000a000c7202 */ /* 0x000fe20000000f00 */
[-C--:B------:R-:W-:Y:S02]  /*0e90*/  IMAD R10, R9, R4.reuse, RZ ;  /* 0x00000004090a7224 */ /* 0x080fe400078e02ff */
[----:B------:R-:W-:Y:S02]  /*0ea0*/  @!P4 IMAD.MOV R11, RZ, RZ, -R11 ;  /* 0x000000ffff0bc224 */ /* 0x000fe400078e0a0b */
[C---:B------:R-:W-:Y:S02]  /*0eb0*/  IMAD R10, R8.reuse, R5, R10 ;  /* 0x00000005080a7224 */ /* 0x040fe400078e020a */
[----:B------:R-:W-:Y:S01]  /*0ec0*/  IMAD.WIDE.U32 R14, R8, R4, R14 ;  /* 0x00000004080e7225 */ /* 0x000fe200078e000e */
[----:B------:R-:W-:Y:S02]  /*0ed0*/  SEL R11, R6, R11, !P2 ;  /* 0x0000000b060b7207 */ /* 0x000fe40005000000 */
[----:B--2---:R-:W-:-:S02]  /*0ee0*/  MOV R2, UR6 ;  /* 0x0000000600027c02 */ /* 0x004fc40008000f00 */
[----:B------:R-:W-:Y:S02]  /*0ef0*/  MOV R3, UR7 ;  /* 0x0000000700037c02 */ /* 0x000fe40008000f00 */
[----:B------:R-:W-:Y:S01]  /*0f00*/  IADD3 R15, PT, PT, R15, R10, RZ ;  /* 0x0000000a0f0f7210 */ /* 0x000fe20007ffe0ff */
[-C--:B------:R-:W-:Y:S02]  /*0f10*/  IMAD R9, R9, R2.reuse, RZ ;  /* 0x0000000209097224 */ /* 0x080fe400078e02ff */
[----:B------:R-:W-:-:S04]  /*0f20*/  IMAD.WIDE.U32 R12, R8, R2, R12 ;  /* 0x00000002080c7225 */ /* 0x000fc800078e000c */
[----:B------:R-:W-:Y:S01]  /*0f30*/  IMAD R9, R8, R3, R9 ;  /* 0x0000000308097224 */ /* 0x000fe200078e0209 */
[----:B------:R-:W-:Y:S01]  /*0f40*/  SHF.R.S32.HI R8, RZ, 0x1f, R11 ;  /* 0x0000001fff087819 */ /* 0x000fe2000001140b */
[----:B-1----:R-:W-:-:S04]  /*0f50*/  IMAD.WIDE.U32 R16, R11, UR8, R14 ;  /* 0x000000080b107c25 */ /* 0x002fc8000f8e000e */
[C---:B------:R-:W-:Y:S02]  /*0f60*/  IMAD R10, R8.reuse, UR8, RZ ;  /* 0x00000008080a7c24 */ /* 0x040fe4000f8e02ff */
[----:B------:R-:W-:Y:S02]  /*0f70*/  IMAD.IADD R13, R13, 0x1, R9 ;  /* 0x000000010d0d7824 */ /* 0x000fe400078e0209 */
[----:B------:R-:W-:Y:S02]  /*0f80*/  IMAD R8, R8, UR10, RZ ;  /* 0x0000000a08087c24 */ /* 0x000fe4000f8e02ff */
[C---:B------:R-:W-:Y:S02]  /*0f90*/  IMAD R10, R11.reuse, UR9, R10 ;  /* 0x000000090b0a7c24 */ /* 0x040fe4000f8e020a */
[C---:B------:R-:W-:Y:S02]  /*0fa0*/  IMAD R8, R11.reuse, UR11, R8 ;  /* 0x0000000b0b087c24 */ /* 0x040fe4000f8e0208 */
[----:B------:R-:W-:Y:S01]  /*0fb0*/  IMAD.WIDE.U32 R14, R11, UR10, R12 ;  /* 0x0000000a0b0e7c25 */ /* 0x000fe2000f8e000c */
[----:B------:R-:W-:-:S04]  /*0fc0*/  IADD3 R13, PT, PT, R17, R10, RZ ;  /* 0x0000000a110d7210 */ /* 0x000fc80007ffe0ff */
[----:B------:R-:W-:Y:S01]  /*0fd0*/  IADD3 R8, PT, PT, R15, R8, RZ ;  /* 0x000000080f087210 */ /* 0x000fe20007ffe0ff */
[----:B------:R-:W-:Y:S06]  /*0fe0*/  BRA `(.L_x_1905) ;  /* 0x0000000400687947 */ /* 0x000fec0003800000 */
.L_x_1904:
        /* <DEDUP_REMOVED lines=15> */
.L_x_1906:
[----:B------:R-:W2:Y:S01]  /*10e0*/  LDC.64 R4, c[0x0][0x3b8] ;  /* 0x0000ee00ff047b82 */ /* 0x000ea20000000a00 */
[----:B-1----:R-:W-:-:S05]  /*10f0*/  IADD3 R2, PT, PT, R0, R11, RZ ;  /* 0x0000000b00027210 */ /* 0x002fca0007ffe0ff */
[C---:B--2---:R-:W-:Y:S02]  /*1100*/  IMAD R13, R2.reuse, R5, RZ ;  /* 0x00000005020d7224 */ /* 0x044fe400078e02ff */
[----:B------:R-:W-:-:S05]  /*1110*/  IMAD.WIDE.U32 R14, R2, R4, RZ ;  /* 0x00000004020e7225 */ /* 0x000fca00078e00ff */
[----:B------:R-:W-:Y:S02]  /*1120*/  IADD3 R13, PT, PT, R15, R13, RZ ;  /* 0x0000000d0f0d7210 */ /* 0x000fe40007ffe0ff */
.L_x_1907:
        /* <DEDUP_REMOVED lines=14> */
.L_x_1908:
[----:B------:R-:W1:Y:S01]  /*1210*/  LDC.64 R2, c[0x0][0x3c0] ;  /* 0x0000f000ff027b82 */ /* 0x000e620000000a00 */
[----:B------:R-:W-:-:S05]  /*1220*/  IADD3 R0, PT, PT, R0, R11, RZ ;  /* 0x0000000b00007210 */ /* 0x000fca0007ffe0ff */
[C---:B-1----:R-:W-:Y:S02]  /*1230*/  IMAD R15, R0.reuse, R3, RZ ;  /* 0x00000003000f7224 */ /* 0x042fe400078e02ff */
[----:B------:R-:W-:-:S05]  /*1240*/  IMAD.WIDE.U32 R16, R0, R2, RZ ;  /* 0x0000000200107225 */ /* 0x000fca00078e00ff */
[----:B------:R-:W-:-:S07]  /*1250*/  IADD3 R15, PT, PT, R17, R15, RZ ;  /* 0x0000000f110f7210 */ /* 0x000fce0007ffe0ff */
.L_x_1909:
[----:B------:R-:W1:Y:S01]  /*1260*/  LDC R19, c[0x0][0x3e8] ;  /* 0x0000fa00ff137b82 */ /* 0x000e620000000800 */
[----:B------:R-:W-:Y:S01]  /*1270*/  LEA R12, R58, 0xffffff00, 0x8 ;  /* 0xffffff003a0c7811 */ /* 0x000fe200078e40ff */
[----:B------:R-:W-:Y:S01]  /*1280*/  IMAD.MOV.U32 R21, RZ, RZ, R15 ;  /* 0x000000ffff157224 */ /* 0x000fe200078e000f */
[----:B------:R-:W-:Y:S02]  /*1290*/  MOV R20, R16 ;  /* 0x0000001000147202 */ /* 0x000fe40000000f00 */
[----:B------:R-:W-:Y:S02]  /*12a0*/  CS2R R180, SRZ ;  /* 0x0000000000b47805 */ /* 0x000fe4000001ff00 */
[----:B------:R-:W-:Y:S01]  /*12b0*/  MOV R18, R14 ;  /* 0x0000000e00127202 */ /* 0x000fe20000000f00 */
[----:B------:R-:W-:-:S03]  /*12c0*/  IMAD.WIDE.U32 R20, R12, R2, R20 ;  /* 0x000000020c147225 */ /* 0x000fc600078e0014 */
[----:B------:R-:W-:Y:S02]  /*12d0*/  MOV R16, R20 ;  /* 0x0000001400107202 */ /* 0x000fe40000000f00 */
[----:B-1----:R-:W-:Y:S02]  /*12e0*/  IABS R6, R19 ;  /* 0x0000001300067213 */ /* 0x002fe40000000000 */
[----:B------:R-:W-:Y:S02]  /*12f0*/  ISETP.NE.AND P2, PT, R19, RZ, PT ;  /* 0x000000ff1300720c */ /* 0x000fe40003f45270 */
[----:B-----5:R-:W1:Y:S08]  /*1300*/  I2F.RP R9, R6 ;  /* 0x0000000600097306 */ /* 0x020e700000209400 */
        /* <DEDUP_REMOVED lines=18> */
[----:B------:R-:W2:Y:S03]  /*1430*/  LDC.64 R8, c[0x0][0x3d0] ;  /* 0x0000f400ff087b82 */ /* 0x000ea60000000a00 */
[----:B------:R-:W-:Y:S02]  /*1440*/  ISETP.GE.AND P4, PT, R6, RZ, PT ;  /* 0x000000ff0600720c */ /* 0x000fe40003f86270 */
[----:B------:R-:W-:Y:S01]  /*1450*/  LOP3.LUT R6, RZ, R19, RZ, 0x33, !PT ;  /* 0x00000013ff067212 */ /* 0x000fe200078e33ff */
[----:B------:R-:W-:-:S04]  /*1460*/  IMAD.MOV.U32 R19, RZ, RZ, R13 ;  /* 0x000000ffff137224 */ /* 0x000fc800078e000d */
[----:B------:R-:W-:Y:S02]  /*1470*/  @P1 VIADD R0, R0, 0x1 ;  /* 0x0000000100001836 */ /* 0x000fe40000000000 */
[----:B------:R-:W-:-:S03]  /*1480*/  IMAD.WIDE.U32 R18, R12, R4, R18 ;  /* 0x000000040c127225 */ /* 0x000fc600078e0012 */
[----:B------:R-:W-:Y:S01]  /*1490*/  MOV R17, R0 ;  /* 0x0000000000117202 */ /* 0x000fe20000000f00 */
[----:B------:R-:W-:-:S04]  /*14a0*/  IMAD R19, R12, R5, R19 ;  /* 0x000000050c137224 */ /* 0x000fc800078e0213 */
[----:B------:R-:W-:-:S05]  /*14b0*/  @!P4 IMAD.MOV R17, RZ, RZ, -R17 ;  /* 0x000000ffff11c224 */ /* 0x000fca00078e0a11 */
[----:B------:R-:W-:Y:S01]  /*14c0*/  SEL R14, R6, R17, !P2 ;  /* 0x00000011060e7207 */ /* 0x000fe20005000000 */
[----:B------:R-:W-:-:S03]  /*14d0*/  IMAD R17, R12, R3, R21 ;  /* 0x000000030c117224 */ /* 0x000fc600078e0215 */
        /* <DEDUP_REMOVED lines=8> */
[----:B------:R-:W-:Y:S01]  /*1560*/  MOV R16, R18 ;  /* 0x0000001200107202 */ /* 0x000fe20000000f00 */
[----:B------:R-:W-:Y:S01]  /*1570*/  IMAD.IADD R8, R17, 0x1, R11 ;  /* 0x0000000111087824 */ /* 0x000fe200078e020b */
[----:B------:R-:W-:-:S07]  /*1580*/  IADD3 R13, PT, PT, R19, R13, RZ ;  /* 0x0000000d130d7210 */ /* 0x000fce0007ffe0ff */
.L_x_1905:
[----:B------:R-:W-:Y:S01]  /*1590*/  IMAD.MOV.U32 R9, RZ, RZ, RZ ;  /* 0x000000ffff097224 */ /* 0x000fe200078e00ff */
[----:B------:R-:W-:Y:S01]  /*15a0*/  ISETP.NE.AND P0, PT, R157, -0x1, PT ;  /* 0xffffffff9d00780c */ /* 0x000fe20003f05270 */
[----:B------:R-:W1:Y:S01]  /*15b0*/  LDC.64 R128, c[0x0][0x3b0] ;  /* 0x0000ec00ff807b82 */ /* 0x000e620000000a00 */
[----:B------:R-:W-:Y:S01]  /*15c0*/  IMAD.SHL.U32 R68, R72, 0x8, RZ ;  /* 0x0000000848447824 */ /* 0x000fe200078e00ff */
[----:B------:R-:W2:Y:S02]  /*15d0*/  LDCU.64 UR6, c[0x0][0x3c8] ;  /* 0x00007900ff0677ac */ /* 0x000ea40008000a00 */
[----:B------:R3:W5:Y:S01]  /*15e0*/  @P5 LDG.E R9, desc[UR4][R134.64] ;  /* 0x0000000486095981 */ /* 0x000762000c1e1900 */
[----:B------:R-:W-:Y:S01]  /*15f0*/  SHF.R.U32.HI R132, RZ, 0x2, R72 ;  /* 0x00000002ff847819 */ /* 0x000fe20000011648 */
[----:B------:R-:W-:Y:S01]  /*1600*/  IMAD.MOV.U32 R133, RZ, RZ, RZ ;  /* 0x000000ffff857224 */ /* 0x000fe200078e00ff */
[----:B------:R-:W-:Y:S01]  /*1610*/  LOP3.LUT R12, R68, 0x18, RZ, 0xc0, !PT ;  /* 0x00000018440c7812 */ /* 0x000fe200078ec0ff */
[----:B------:R-:W4:Y:S01]  /*1620*/  LDCU.64 UR8, c[0x0][0x388] ;  /* 0x00007100ff0877ac */ /* 0x000f220008000a00 */
[C---:B------:R-:W-:Y:S01]  /*1630*/  SHF.L.U64.HI R70, R4.reuse, 0x5, R5 ;  /* 0x0000000504467819 */ /* 0x040fe20000010205 */
[----:B------:R-:W-:Y:S01]  /*1640*/  IMAD.SHL.U32 R71, R4, 0x20, RZ ;  /* 0x0000002004477824 */ /* 0x000fe200078e00ff */
[----:B------:R-:W-:Y:S01]  /*1650*/  IADD3 R20, P1, PT, R12, R16, RZ ;  /* 0x000000100c147210 */ /* 0x000fe20007f3e0ff */
[----:B------:R-:W2:Y:S01]  /*1660*/  @!P0 LDC.64 R10, c[0x0][0x398] ;  /* 0x0000e600ff0a8b82 */ /* 0x000ea20000000a00 */
[----:B------:R-:W-:Y:S01]  /*1670*/  IMAD.WIDE.U32 R16, R7, 0x40, R132 ;  /* 0x0000004007107825 */ /* 0x000fe200078e0084 */
[----:B------:R-:W-:-:S02]  /*1680*/  SHF.L.U64.HI R66, R2, 0x5, R3 ;  /* 0x0000000502427819 */ /* 0x000fc40000010203 */
[----:B------:R-:W-:Y:S01]  /*1690*/  SHF.L.U32 R67, R2, 0x5, RZ ;  /* 0x0000000502437819 */ /* 0x000fe200000006ff */
[----:B------:R-:W-:Y:S01]  /*16a0*/  IMAD.X R21, RZ, RZ, R13, P1 ;  /* 0x000000ffff157224 */ /* 0x000fe200008e060d */
[----:B------:R-:W-:Y:S01]  /*16b0*/  LOP3.LUT R121, R68, 0x20, RZ, 0xc0, !PT ;  /* 0x0000002044797812 */ /* 0x000fe200078ec0ff */
[----:B------:R-:W-:Y:S02]  /*16c0*/  IMAD.SHL.U32 R59, R58, 0x100, RZ ;  /* 0x000001003a3b7824 */ /* 0x000fe400078e00ff */
[----:B------:R-:W-:-:S03]  /*16d0*/  IMAD.WIDE.U32 R20, R132, R4, R20 ;  /* 0x0000000484147225 */ /* 0x000fc600078e0014 */
[----:B------:R-:W-:Y:S01]  /*16e0*/  IADD3 R78, PT, PT, R59, -0x100, RZ ;  /* 0xffffff003b4e7810 */ /* 0x000fe20007ffe0ff */
[----:B------:R-:W-:Y:S02]  /*16f0*/  IMAD.SHL.U32 R4, R72, 0x4, RZ ;  /* 0x0000000448047824 */ /* 0x000fe400078e00ff */
[----:B------:R-:W-:Y:S02]  /*1700*/  IMAD R83, R132, R5, R21 ;  /* 0x0000000584537224 */ /* 0x000fe400078e0215 */
[----:B------:R-:W-:Y:S01]  /*1710*/  IMAD.SHL.U32 R82, R20, 0x2, RZ ;  /* 0x0000000214527824 */ /* 0x000fe200078e00ff */
[----:B------:R-:W-:Y:S02]  /*1720*/  LOP3.LUT R4, R4, 0xc, RZ, 0xc0, !PT ;  /* 0x0000000c04047812 */ /* 0x000fe400078ec0ff */
[----:B------:R-:W-:Y:S02]  /*1730*/  SHF.L.U64.HI R83, R20, 0x1, R83 ;  /* 0x0000000114537819 */ /* 0x000fe40000010253 */
[----:B----4-:R-:W-:Y:S01]  /*1740*/  IADD3 R82, P1, PT, R82, UR8, RZ ;  /* 0x0000000852527c10 */ /* 0x010fe2000ff3e0ff */
[----:B--2---:R-:W-:-:S03]  /*1750*/  @!P0 IMAD.WIDE.U32 R18, R73, R10, RZ ;  /* 0x0000000a49128225 */ /* 0x004fc600078e00ff */
[----:B------:R-:W-:Y:S01]  /*1760*/  IADD3.X R83, PT, PT, R83, UR9, RZ, P1, !PT ;  /* 0x0000000953537c10 */ /* 0x000fe20008ffe4ff */
[----:B------:R-:W-:Y:S02]  /*1770*/  @!P0 IMAD R11, R73, R11, R19 ;  /* 0x0000000b490b8224 */ /* 0x000fe400078e0213 */
[----:B------:R-:W-:Y:S01]  /*1780*/  @!P0 IMAD.MOV.U32 R10, RZ, RZ, R18 ;  /* 0x000000ffff0a8224 */ /* 0x000fe200078e0012 */
[----:B------:R-:W-:Y:S01]  /*1790*/  MOV R159, R83 ;  /* 0x00000053009f7202 */ /* 0x000fe20000000f00 */
[----:B-1----:R-:W-:-:S04]  /*17a0*/  @P0 IMAD.WIDE.U32 R18, R157, R128, RZ ;  /* 0x000000809d120225 */ /* 0x002fc800078e00ff */
[----:B------:R-:W-:Y:S01]  /*17b0*/  @P0 IMAD R11, R157, R129, R19 ;  /* 0x000000819d0b0224 */ /* 0x000fe200078e0213 */
[----:B------:R-:W-:Y:S01]  /*17c0*/  @P0 MOV R10, R18 ;  /* 0x00000012000a0202 */ /* 0x000fe20000000f00 */
[----:B------:R-:W-:Y:S01]  /*17d0*/  IMAD.MOV.U32 R176, RZ, RZ, R82 ;  /* 0x000000ffffb07224 */ /* 0x000fe200078e0052 */
[C---:B------:R-:W-:Y:S02]  /*17e0*/  IADD3 R18, P0, PT, R12.reuse, R14, RZ ;  /* 0x0000000e0c127210 */ /* 0x040fe40007f1e0ff */
[----:B------:R-:W-:-:S03]  /*17f0*/  IADD3 R22, P3, PT, R12, R10, RZ ;  /* 0x0000000a0c167210 */ /* 0x000fc60007f7e0ff */
[----:B------:R-:W-:Y:S01]  /*1800*/  IMAD.X R19, RZ, RZ, R8, P0 ;  /* 0x000000ffff137224 */ /* 0x000fe200000e0608 */
[----:B------:R-:W-:Y:S01]  /*1810*/  IADD3.X R23, PT, PT, RZ, R11, RZ, P3, !PT ;  /* 0x0000000bff177210 */ /* 0x000fe20001ffe4ff */
[----:B------:R-:W-:Y:S01]  /*1820*/  IMAD R8, R17, R128, RZ ;  /* 0x0000008011087224 */ /* 0x000fe200078e02ff */
[----:B------:R-:W1:Y:S01]  /*1830*/  LDC R11, c[0x0][0x450] ;  /* 0x00011400ff0b7b82 */ /* 0x000e620000000800 */
[----:B------:R-:W-:-:S04]  /*1840*/  IMAD.WIDE.U32 R18, R132, R2, R18 ;  /* 0x0000000284127225 */ /* 0x000fc800078e0012 */
[----:B------:R-:W-:Y:S01]  /*1850*/  IMAD.WIDE.U32 R14, R130, UR6, R22 ;  /* 0x00000006820e7c25 */ /* 0x000fe2000f8e0016 */
[----:B------:R-:W-:-:S03]  /*1860*/  SHF.L.U32 R80, R18, 0x1, RZ ;  /* 0x0000000112507819 */ /* 0x000fc600000006ff */
[----:B------:R-:W-:Y:S01]  /*1870*/  IMAD R15, R130, UR7, R15 ;  /* 0x00000007820f7c24 */ /* 0x000fe2000f8e020f */
[----:B------:R-:W2:Y:S01]  /*1880*/  LDCU.64 UR6, c[0x0][0x390] ;  /* 0x00007200ff0677ac */ /* 0x000ea20008000a00 */
[----:B------:R-:W-:Y:S01]  /*1890*/  IMAD R77, R16, R129, R8 ;  /* 0x00000081104d7224 */ /* 0x000fe200078e0208 */
[----:B------:R-:W-:Y:S01]  /*18a0*/  SHF.R.S32.HI R8, RZ, 0x1f, R69 ;  /* 0x0000001fff087819 */ /* 0x000fe20000011445 */
[----:B------:R-:W-:Y:S02]  /*18b0*/  IMAD R79, R132, R3, R19 ;  /* 0x00000003844f7224 */ /* 0x000fe400078e0213 */
[----:B------:R-:W-:Y:S01]  /*18c0*/  IMAD.WIDE.U32 R128, R16, R128, R14 ;  /* 0x0000008010807225 */ /* 0x000fe200078e000e */
[----:B------:R-:W-:Y:S02]  /*18d0*/  LEA.HI R7, R8, R69, RZ, 0x8 ;  /* 0x0000004508077211 */ /* 0x000fe400078f40ff */
[----:B------:R-:W-:Y:S02]  /*18e0*/  SHF.L.U64.HI R79, R18, 0x1, R79 ;  /* 0x00000001124f7819 */ /* 0x000fe4000001024f */
[----:B------:R-:W-:-:S02]  /*18f0*/  SHF.R.S32.HI R7, RZ, 0x8, R7 ;  /* 0x00000008ff077819 */ /* 0x000fc40000011407 */
[----:B------:R-:W-:Y:S02]  /*1900*/  IADD3 R77, PT, PT, R129, R77, RZ ;  /* 0x0000004d814d7210 */ /* 0x000fe40007ffe0ff */
[----:B-1----:R-:W-:Y:S02]  /*1910*/  LEA.HI R11, R11, R11, RZ, 0x1 ;  /* 0x0000000b0b0b7211 */ /* 0x002fe400078f08ff */
[----:B--2---:R-:W-:Y:S02]  /*1920*/  IADD3 R80, P0, PT, R80, UR6, RZ ;  /* 0x0000000650507c10 */ /* 0x004fe4000ff1e0ff */
[----:B------:R-:W-:Y:S02]  /*1930*/  SHF.R.S32.HI R11, RZ, 0x1, R11 ;  /* 0x00000001ff0b7819 */ /* 0x000fe4000001140b */
[----:B------:R-:W-:Y:S01]  /*1940*/  IADD3.X R79, PT, PT, R79, UR7, RZ, P0, !PT ;  /* 0x000000074f4f7c10 */ /* 0x000fe200087fe4ff */
[----:B------:R-:W-:Y:S01]  /*1950*/  IMAD.MOV.U32 R178, RZ, RZ, R80 ;  /* 0x000000ffffb27224 */ /* 0x000fe200078e0050 */
[----:B------:R-:W-:Y:S01]  /*1960*/  ISETP.GE.AND P0, PT, R7, R58, PT ;  /* 0x0000003a0700720c */ /* 0x000fe20003f06270 */
[----:B------:R-:W-:-:S02]  /*1970*/  IMAD R119, R132, R11, R4 ;  /* 0x0000000b84777224 */ /* 0x000fc400078e0204 */
[----:B------:R-:W-:Y:S02]  /*1980*/  IMAD.MOV.U32 R179, RZ, RZ, R79 ;  /* 0x000000ffffb37224 */ /* 0x000fe400078e004f */
[--C-:B------:R-:W-:Y:S01]  /*1990*/  IMAD.IADD R117, R4, 0x1, R119.reuse ;  /* 0x0000000104757824 */ /* 0x100fe200078e0277 */
[----:B------:R-:W-:-:S04]  /*19a0*/  SHF.R.S32.HI R104, RZ, 0x1f, R119 ;  /* 0x0000001fff687819 */ /* 0x000fc80000011477 */
[----:B------:R-:W-:-:S03]  /*19b0*/  SHF.R.S32.HI R103, RZ, 0x1f, R117 ;  /* 0x0000001fff677819 */ /* 0x000fc60000011475 */
[----:B---3--:R-:W-:Y:S05]  /*19c0*/  @P0 BRA `(.L_x_1910) ;  /* 0x0000006400700947 */ /* 0x008fea0003800000 */
[----:B------:R-:W1:Y:S01]  /*19d0*/  LDC.64 R4, c[0x0][0x4a0] ;  /* 0x00012800ff047b82 */ /* 0x000e620000000a00 */
[----:B------:R-:W2:Y:S01]  /*19e0*/  LDCU.128 UR8, c[0x0][0x490] ;  /* 0x00009200ff0877ac */ /* 0x000ea20008000c00 */
[----:B------:R-:W-:Y:S01]  /*19f0*/  IMAD.MOV.U32 R13, RZ, RZ, RZ ;  /* 0x000000ffff0d7224 */ /* 0x000fe200078e00ff */
[----:B------:R-:W-:Y:S01]  /*1a00*/  LOP3.LUT R64, R64, 0xffffffef, RZ, 0xc0, !PT ;  /* 0xffffffef40407812 */ /* 0x000fe200078ec0ff */
[----:B------:R-:W-:Y:S01]  /*1a10*/  @!P4 IMAD.MOV R0, RZ, RZ, -R0 ;  /* 0x000000ffff00c224 */ /* 0x000fe200078e0a00 */
[----:B------:R-:W3:Y:S01]  /*1a20*/  LDCU.128 UR12, c[0x0][0x4b0] ;  /* 0x00009600ff0c77ac */ /* 0x000ee20008000c00 */
[----:B-----5:R-:W-:Y:S01]  /*1a30*/  IMAD.IADD R86, R78, 0x1, R9 ;  /* 0x000000014e567824 */ /* 0x020fe200078e0209 */
[----:B------:R-:W-:Y:S01]  /*1a40*/  SHF.R.S32.HI R9, RZ, 0x1f, R69 ;  /* 0x0000001fff097819 */ /* 0x000fe20000011445 */
[----:B------:R-:W4:Y:S01]  /*1a50*/  LDC.64 R2, c[0x0][0x4a8] ;  /* 0x00012a00ff027b82 */ /* 0x000f220000000a00 */
[----:B------:R-:W4:Y:S01]  /*1a60*/  LDCU.128 UR16, c[0x0][0x4c0] ;  /* 0x00009800ff1077ac */ /* 0x000f220008000c00 */
[----:B------:R-:W-:Y:S01]  /*1a70*/  SEL R0, R6, R0, !P2 ;  /* 0x0000000006007207 */ /* 0x000fe20005000000 */
[----:B------:R-:W-:Y:S01]  /*1a80*/  IMAD R86, R86, R11, RZ ;  /* 0x0000000b56567224 */ /* 0x000fe200078e02ff */
[C---:B------:R-:W-:Y:S01]  /*1a90*/  SHF.L.U32 R109, R11.reuse, 0x6, RZ ;  /* 0x000000060b6d7819 */ /* 0x040fe200000006ff */
[----:B------:R-:W4:Y:S01]  /*1aa0*/  LDCU.64 UR6, c[0x0][0x488] ;  /* 0x00009100ff0677ac */ /* 0x000f220008000a00 */
[C---:B------:R-:W-:Y:S01]  /*1ab0*/  IMAD.SHL.U32 R115, R11.reuse, 0x20, RZ ;  /* 0x000000200b737824 */ /* 0x040fe200078e00ff */
[----:B------:R-:W-:Y:S01]  /*1ac0*/  VIMNMX R76, PT, PT, RZ, R7, !PT ;  /* 0x00000007ff4c7248 */ /* 0x000fe20007fe0100 */
[----:B------:R-:W-:Y:S01]  /*1ad0*/  IMAD R113, R11, 0x60, RZ ;  /* 0x000000600b717824 */ /* 0x000fe200078e02ff */
[----:B------:R-:W-:Y:S01]  /*1ae0*/  SHF.R.S32.HI R87, RZ, 0x1f, R86 ;  /* 0x0000001fff577819 */ /* 0x000fe20000011456 */
[----:B------:R-:W4:Y:S01]  /*1af0*/  LDCU UR21, c[0x0][0x440] ;  /* 0x00008800ff1577ac */ /* 0x000f220008000800 */
[C---:B--2---:R-:W-:Y:S01]  /*1b00*/  IMAD.WIDE.U32 R18, R73.reuse, UR10, R12 ;  /* 0x0000000a49127c25 */ /* 0x044fe2000f8e000c */
[----:B------:R-:W-:Y:S01]  /*1b10*/  IADD3 R56, P1, PT, R86, R119, RZ ;  /* 0x0000007756387210 */ /* 0x000fe20007f3e0ff */
[----:B------:R-:W2:Y:S02]  /*1b20*/  LDCU UR20, c[0x0][0x450] ;  /* 0x00008a00ff1477ac */ /* 0x000ea40008000800 */
[C---:B------:R-:W-:Y:S01]  /*1b30*/  IMAD R19, R73.reuse, UR11, R19 ;  /* 0x0000000b49137c24 */ /* 0x040fe2000f8e0213 */
[C---:B------:R-:W-:Y:S01]  /*1b40*/  IADD3 R124, PT, PT, R132.reuse, 0x40, RZ ;  /* 0x00000040847c7810 */ /* 0x040fe20007ffe0ff */
[----:B-1----:R-:W-:Y:S01]  /*1b50*/  IMAD.WIDE.U32 R14, R73, R4, R12 ;  /* 0x00000004490e7225 */ /* 0x002fe200078e000c */
[----:B------:R-:W-:Y:S01]  /*1b60*/  IADD3 R4, P0, PT, -R69, R132, RZ ;  /* 0x0000008445047210 */ /* 0x000fe20007f1e1ff */
[----:B------:R-:W1:Y:S01]  /*1b70*/  LDCU.64 UR10, c[0x0][0x4d0] ;  /* 0x00009a00ff0a77ac */ /* 0x000e620008000a00 */
[----:B------:R-:W-:Y:S01]  /*1b80*/  IADD3 R118, PT, PT, R132, 0xa0, RZ ;  /* 0x000000a084767810 */ /* 0x000fe20007ffe0ff */
[----:B------:R-:W-:Y:S01]  /*1b90*/  IMAD R15, R73, R5, R15 ;  /* 0x00000005490f7224 */ /* 0x000fe200078e020f */
[----:B------:R-:W-:Y:S01]  /*1ba0*/  SHF.R.S32.HI R5, RZ, 0x1f, R0 ;  /* 0x0000001fff057819 */ /* 0x000fe20000011400 */
[----:B------:R-:W-:Y:S01]  /*1bb0*/  IMAD.X R9, RZ, RZ, ~R9, P0 ;  /* 0x000000ffff097224 */ /* 0x000fe200000e0e09 */
[----:B------:R-:W-:Y:S01]  /*1bc0*/  IADD3 R86, P0, PT, R86, R117, RZ ;  /* 0x0000007556567210 */ /* 0x000fe20007f1e0ff */
[----:B---3--:R-:W-:Y:S01]  /*1bd0*/  IMAD.WIDE.U32 R20, R78, UR12, R14 ;  /* 0x0000000c4e147c25 */ /* 0x008fe2000f8e000e */
[----:B------:R-:W3:Y:S01]  /*1be0*/  LDCU.U8 UR22, c[0x0][0x533] ;  /* 0x0000a660ff1677ac */ /* 0x000ee20008000000 */
[----:B----4-:R-:W-:-:S02]  /*1bf0*/  SHF.L.U32 R92, R2, 0x8, RZ ;  /* 0x00000008025c7819 */ /* 0x010fc400000006ff */
[----:B------:R-:W-:Y:S01]  /*1c00*/  IMAD.WIDE.U32 R18, R78, R2, R18 ;  /* 0x000000024e127225 */ /* 0x000fe200078e0012 */
[----:B------:R-:W-:Y:S01]  /*1c10*/  UMOV UR23, URZ ;  /* 0x000000ff00177c82 */ /* 0x000fe20008000000 */
[----:B------:R-:W-:Y:S02]  /*1c20*/  SHF.L.U64.HI R94, R2, 0x5, R3 ;  /* 0x00000005025e7819 */ /* 0x000fe40000010203 */
[C---:B------:R-:W-:Y:S01]  /*1c30*/  IMAD R15, R5.reuse, UR14, RZ ;  /* 0x0000000e050f7c24 */ /* 0x040fe2000f8e02ff */
[----:B------:R-:W-:Y:S01]  /*1c40*/  MOV R123, R58 ;  /* 0x0000003a007b7202 */ /* 0x000fe20000000f00 */
[C---:B------:R-:W-:Y:S01]  /*1c50*/  IMAD R21, R78.reuse, UR13, R21 ;  /* 0x0000000d4e157c24 */ /* 0x040fe2000f8e0215 */
[----:B------:R-:W-:Y:S01]  /*1c60*/  SHF.R.S32.HI R102, RZ, 0x1f, R115 ;  /* 0x0000001fff667819 */ /* 0x000fe20000011473 */
[----:B------:R-:W-:Y:S01]  /*1c70*/  IMAD R5, R5, UR16, RZ ;  /* 0x0000001005057c24 */ /* 0x000fe2000f8e02ff */
[----:B------:R-:W-:Y:S01]  /*1c80*/  SHF.R.S32.HI R101, RZ, 0x1f, R109 ;  /* 0x0000001fff657819 */ /* 0x000fe2000001146d */
[----:B------:R-:W-:Y:S01]  /*1c90*/  IMAD R19, R78, R3, R19 ;  /* 0x000000034e137224 */ /* 0x000fe200078e0213 */
[----:B------:R-:W-:Y:S01]  /*1ca0*/  SHF.R.S32.HI R100, RZ, 0x1f, R113 ;  /* 0x0000001fff647819 */ /* 0x000fe20000011471 */
[C---:B------:R-:W-:Y:S01]  /*1cb0*/  IMAD R16, R0.reuse, UR17, R5 ;  /* 0x0000001100107c24 */ /* 0x040fe2000f8e0205 */
[----:B------:R-:W-:Y:S01]  /*1cc0*/  USHF.L.U32 UR17, UR12, 0x6, URZ ;  /* 0x000000060c117899 */ /* 0x000fe200080006ff */
[----:B------:R-:W-:Y:S01]  /*1cd0*/  IMAD.WIDE.U32 R20, R0, UR16, R20 ;  /* 0x0000001000147c25 */ /* 0x000fe2000f8e0014 */
[----:B------:R-:W-:-:S02]  /*1ce0*/  USHF.L.U64.HI UR16, UR12, 0x6, UR13 ;  /* 0x000000060c107899 */ /* 0x000fc4000801020d */
[----:B---3--:R-:W-:Y:S01]  /*1cf0*/  UISETP.NE.AND UP0, UPT, UR22, URZ, UPT ;  /* 0x000000ff1600728c */ /* 0x008fe2000bf05270 */
[C---:B------:R-:W-:Y:S01]  /*1d00*/  IMAD R14, R0.reuse, UR15, R15 ;  /* 0x0000000f000e7c24 */ /* 0x040fe2000f8e020f */
[----:B------:R-:W-:Y:S01]  /*1d10*/  IADD3 R17, PT, PT, R21, R16, RZ ;  /* 0x0000001015117210 */ /* 0x000fe20007ffe0ff */
[----:B------:R-:W-:Y:S01]  /*1d20*/  IMAD.WIDE.U32 R18, R0, UR14, R18 ;  /* 0x0000000e00127c25 */ /* 0x000fe2000f8e0012 */
[----:B------:R-:W3:Y:S03]  /*1d30*/  LDCU.64 UR14, c[0x0][0x3c0] ;  /* 0x00007800ff0e77ac */ /* 0x000ee60008000a00 */
[C---:B------:R-:W-:Y:S01]  /*1d40*/  IMAD.X R5, R87.reuse, 0x1, R104, P1 ;  /* 0x0000000157057824 */ /* 0x040fe200008e0668 */
[----:B------:R-:W-:Y:S01]  /*1d50*/  IADD3.X R87, PT, PT, R87, R103, RZ, P0, !PT ;  /* 0x0000006757577210 */ /* 0x000fe200007fe4ff */
[----:B------:R-:W-:Y:S01]  /*1d60*/  IMAD.IADD R15, R19, 0x1, R14 ;  /* 0x00000001130f7824 */ /* 0x000fe200078e020e */
[----:B------:R-:W-:Y:S01]  /*1d70*/  MOV R14, R18 ;  /* 0x00000012000e7202 */ /* 0x000fe20000000f00 */
[C---:B------:R-:W-:Y:S01]  /*1d80*/  IMAD R85, R9.reuse, UR12, RZ ;  /* 0x0000000c09557c24 */ /* 0x040fe2000f8e02ff */
[----:B------:R-:W-:Y:S01]  /*1d90*/  SHF.L.U64.HI R0, R56, 0x1, R5 ;  /* 0x0000000138007819 */ /* 0x000fe20000010205 */
[----:B------:R-:W-:Y:S01]  /*1da0*/  IMAD.MOV.U32 R16, RZ, RZ, R20 ;  /* 0x000000ffff107224 */ /* 0x000fe200078e0014 */
[----:B------:R-:W-:Y:S01]  /*1db0*/  SHF.L.U64.HI R87, R86, 0x1, R87 ;  /* 0x0000000156577819 */ /* 0x000fe20000010257 */
[----:B------:R-:W-:-:S02]  /*1dc0*/  IMAD R9, R9, R2, RZ ;  /* 0x0000000209097224 */ /* 0x000fc400078e02ff */
[----:B------:R-:W-:Y:S02]  /*1dd0*/  IMAD.SHL.U32 R56, R56, 0x2, RZ ;  /* 0x0000000238387824 */ /* 0x000fe400078e00ff */
[----:B------:R-:W-:Y:S02]  /*1de0*/  IMAD.SHL.U32 R86, R86, 0x2, RZ ;  /* 0x0000000256567824 */ /* 0x000fe400078e00ff */
[C---:B------:R-:W-:Y:S02]  /*1df0*/  IMAD R85, R4.reuse, UR13, R85 ;  /* 0x0000000d04557c24 */ /* 0x040fe4000f8e0255 */
        /* <DEDUP_REMOVED lines=10> */
[----:B------:R-:W4:Y:S01]  /*1ea0*/  LDCU UR19, c[0x0][0x440] ;  /* 0x00008800ff1377ac */ /* 0x000f220008000800 */
[----:B------:R-:W-:Y:S01]  /*1eb0*/  IADD3 R85, PT, PT, R17, R85, RZ ;  /* 0x0000005511557210 */ /* 0x000fe20007ffe0ff */
[C---:B------:R-:W-:Y:S01]  /*1ec0*/  IMAD R112, R11.reuse, 0xa0, RZ ;  /* 0x000000a00b707824 */ /* 0x040fe200078e02ff */
[----:B-1----:R-:W-:Y:S01]  /*1ed0*/  IADD3 R86, P1, PT, R86, UR10, RZ ;  /* 0x0000000a56567c10 */ /* 0x002fe2000ff3e0ff */
[C---:B------:R-:W-:Y:S01]  /*1ee0*/  IMAD R111, R11.reuse, 0xc0, RZ ;  /* 0x000000c00b6f7824 */ /* 0x040fe200078e02ff */
[----:B------:R-:W-:Y:S01]  /*1ef0*/  LEA.HI.X R85, R16, UR9, R85, 0x1, P2 ;  /* 0x0000000910557c11 */ /* 0x000fe200090f0c55 */
[C---:B------:R-:W-:Y:S01]  /*1f00*/  IMAD R110, R11.reuse, 0xe0, RZ ;  /* 0x000000e00b6e7824 */ /* 0x040fe200078e02ff */
[----:B------:R-:W-:Y:S01]  /*1f10*/  LEA R10, P2, R4, UR6, 0x1 ;  /* 0x00000006040a7c11 */ /* 0x000fe2000f8408ff */
[----:B------:R-:W-:Y:S01]  /*1f20*/  IMAD.SHL.U32 R108, R11, 0x80, RZ ;  /* 0x000000800b6c7824 */ /* 0x000fe200078e00ff */
[----:B------:R-:W-:Y:S01]  /*1f30*/  IADD3 R56, P0, PT, R56, UR10, RZ ;  /* 0x0000000a38387c10 */ /* 0x000fe2000ff1e0ff */
[----:B------:R-:W-:Y:S01]  /*1f40*/  IMAD.SHL.U32 R95, R2, 0x20, RZ ;  /* 0x00000020025f7824 */ /* 0x000fe200078e00ff */
[----:B------:R-:W-:Y:S01]  /*1f50*/  LEA.HI.X R9, R4, UR7, R9, 0x1, P2 ;  /* 0x0000000704097c11 */ /* 0x000fe200090f0c09 */
[----:B------:R-:W-:Y:S01]  /*1f60*/  VIADD R74, R132, 0x20 ;  /* 0x00000020844a7836 */ /* 0x000fe20000000000 */
[----:B------:R-:W-:Y:S01]  /*1f70*/  ISETP.GE.AND P2, PT, R12, UR21, PT ;  /* 0x000000150c007c0c */ /* 0x000fe2000bf46270 */
[C---:B------:R-:W-:Y:S01]  /*1f80*/  VIADD R122, R132.reuse, 0x60 ;  /* 0x00000060847a7836 */ /* 0x040fe20000000000 */
[----:B------:R-:W-:Y:S01]  /*1f90*/  IADD3.X R87, PT, PT, R87, UR11, RZ, P1, !PT ;  /* 0x0000000b57577c10 */ /* 0x000fe20008ffe4ff */
[----:B------:R-:W-:Y:S01]  /*1fa0*/  VIADD R120, R132, 0x80 ;  /* 0x0000008084787836 */ /* 0x000fe20000000000 */
[----:B------:R-:W-:Y:S01]  /*1fb0*/  IADD3.X R57, PT, PT, R0, UR11, RZ, P0, !PT ;  /* 0x0000000b00397c10 */ /* 0x000fe200087fe4ff */
[----:B------:R-:W-:Y:S01]  /*1fc0*/  VIADD R116, R132, 0xc0 ;  /* 0x000000c084747836 */ /* 0x000fe20000000000 */
[----:B----4-:R-:W-:Y:S01]  /*1fd0*/  ISETP.GE.AND P1, PT, R12, UR19, PT ;  /* 0x000000130c007c0c */ /* 0x010fe2000bf26270 */
[----:B------:R-:W-:Y:S01]  /*1fe0*/  VIADD R114, R132, 0xe0 ;  /* 0x000000e084727836 */ /* 0x000fe20000000000 */
[----:B------:R-:W-:Y:S01]  /*1ff0*/  IADD3 R93, P0, PT, RZ, -UR23, RZ ;  /* 0x80000017ff5d7c10 */ /* 0x000fe2000ff1e0ff */
[C---:B------:R-:W-:Y:S01]  /*2000*/  IMAD R107, R58.reuse, -0x100, R69 ;  /* 0xffffff003a6b7824 */ /* 0x040fe200078e0245 */
[----:B------:R-:W-:Y:S01]  /*2010*/  SHF.R.S32.HI R99, RZ, 0x1f, R108 ;  /* 0x0000001fff637819 */ /* 0x000fe2000001146c */
[----:B------:R-:W-:Y:S01]  /*2020*/  IMAD R105, R58, -0x100, R65 ;  /* 0xffffff003a697824 */ /* 0x000fe200078e0241 */
[----:B------:R-:W-:Y:S01]  /*2030*/  SHF.R.S32.HI R98, RZ, 0x1f, R112 ;  /* 0x0000001fff627819 */ /* 0x000fe20000011470 */
[----:B------:R-:W-:Y:S01]  /*2040*/  IMAD.X R90, RZ, RZ, ~UR18, P0 ;  /* 0x80000012ff5a7e24 */ /* 0x000fe200080e06ff */
[----:B------:R-:W-:Y:S01]  /*2050*/  @P2 LOP3.LUT R64, R64, 0x10, RZ, 0xfc, !PT ;  /* 0x0000001040402812 */ /* 0x000fe200078efcff */
[----:B------:R-:W-:Y:S01]  /*2060*/  IMAD.X R92, RZ, RZ, ~R92, P0 ;  /* 0x000000ffff5c7224 */ /* 0x000fe200000e0e5c */
[----:B------:R-:W-:Y:S01]  /*2070*/  SHF.R.S32.HI R97, RZ, 0x1f, R111 ;  /* 0x0000001fff617819 */ /* 0x000fe2000001146f */
[----:B------:R-:W-:Y:S01]  /*2080*/  IMAD.MOV.U32 R106, RZ, RZ, R78 ;  /* 0x000000ffff6a7224 */ /* 0x000fe200078e004e */
[----:B------:R-:W-:Y:S01]  /*2090*/  LOP3.LUT R64, R64, 0xffffffdf, RZ, 0xc0, !PT ;  /* 0xffffffdf40407812 */ /* 0x000fe200078ec0ff */
[----:B------:R-:W1:Y:S01]  /*20a0*/  LDCU.64 UR6, c[0x0][0x3b8] ;  /* 0x00007700ff0677ac */ /* 0x000e620008000a00 */
[----:B------:R-:W-:-:S02]  /*20b0*/  SHF.R.S64 R91, R93, 0x1f, R90 ;  /* 0x0000001f5d5b7819 */ /* 0x000fc4000000105a */
[----:B------:R-:W-:Y:S01]  /*20c0*/  SHF.R.S64 R93, R93, 0x1f, R92 ;  /* 0x0000001f5d5d7819 */ /* 0x000fe2000000105c */
[----:B------:R-:W4:Y:S01]  /*20d0*/  LDCU.64 UR12, c[0x0][0x4e0] ;  /* 0x00009c00ff0c77ac */ /* 0x000f220008000a00 */
[----:B------:R-:W-:Y:S02]  /*20e0*/  @P1 LOP3.LUT R64, R64, 0x20, RZ, 0xfc, !PT ;  /* 0x0000002040401812 */ /* 0x000fe400078efcff */
[----:B------:R-:W-:Y:S01]  /*20f0*/  SHF.R.S32.HI R96, RZ, 0x1f, R110 ;  /* 0x0000001fff607819 */ /* 0x000fe2000001146e */
[----:B------:R-:W1:Y:S01]  /*2100*/  LDCU.128 UR8, c[0x0][0x3a0] ;  /* 0x00007400ff0877ac */ /* 0x000e620008000c00 */
[----:B--2---:R-:W-:Y:S02]  /*2110*/  MOV R17, UR20 ;  /* 0x0000001400117c02 */ /* 0x004fe40008000f00 */
[----:B------:R-:W-:Y:S02]  /*2120*/  SHF.R.S32.HI R90, RZ, 0x1f, R90 ;  /* 0x0000001fff5a7819 */ /* 0x000fe4000001145a */
[----:B---3--:R-:W-:-:S07]  /*2130*/  SHF.R.S32.HI R92, RZ, 0x1f, R92 ;  /* 0x0000001fff5c7819 */ /* 0x008fce000001145c */
.L_x_1948:
[C---:B------:R-:W-:Y:S01]  /*2140*/  LOP3.LUT P4, RZ, R64.reuse, 0x10, RZ, 0xc0, !PT ;  /* 0x0000001040ff7812 */ /* 0x040fe2000788c0ff */
[----:B------:R-:W-:Y:S01]  /*2150*/  VIADD R105, R105, 0x100 ;  /* 0x0000010069697836 */ /* 0x000fe20000000000 */
[----:B------:R-:W-:Y:S01]  /*2160*/  LOP3.LUT R64, R64, 0xfffffffd, RZ, 0xc0, !PT ;  /* 0xfffffffd40407812 */ /* 0x000fe200078ec0ff */
[----:B------:R-:W-:Y:S01]  /*2170*/  VIADD R107, R107, 0x100 ;  /* 0x000001006b6b7836 */ /* 0x000fe20000000000 */
[----:B------:R-:W-:Y:S01]  /*2180*/  BSSY.RECONVERGENT B1, `(.L_x_1911) ;  /* 0x000057f000017945 */ /* 0x000fe20003800200 */
[----:B------:R-:W-:Y:S01]  /*2190*/  IMAD.MOV.U32 R126, RZ, RZ, R106 ;  /* 0x000000ffff7e7224 */ /* 0x000fe200078e006a */
[----:B------:R-:W-:Y:S01]  /*21a0*/  ISETP.GE.OR P0, PT, R132, R105, P4 ;  /* 0x000000698400720c */ /* 0x000fe20002706670 */
[----:B------:R-:W-:Y:S03]  /*21b0*/  VIADD R106, R106, 0xffffff00 ;  /* 0xffffff006a6a7836 */ /* 0x000fe60000000000 */
[----:B------:R-:W-:Y:S02]  /*21c0*/  ISETP.LT.OR P2, PT, R132, R107, P0 ;  /* 0x0000006b8400720c */ /* 0x000fe40000741670 */
[C---:B------:R-:W-:Y:S04]  /*21d0*/  ISETP.GE.OR P0, PT, R124.reuse, R105, P4 ;  /* 0x000000697c00720c */ /* 0x040fe80002706670 */
[----:B------:R-:W-:Y:S02]  /*21e0*/  ISETP.LT.OR P5, PT, R124, R107, P0 ;  /* 0x0000006b7c00720c */ /* 0x000fe400007a1670 */
[C---:B------:R-:W-:Y:S04]  /*21f0*/  ISETP.GE.OR P0, PT, R122.reuse, R105, P4 ;  /* 0x000000697a00720c */ /* 0x040fe80002706670 */
[----:B------:R-:W-:Y:S01]  /*2200*/  ISETP.LT.OR P6, PT, R122, R107, P0 ;  /* 0x0000006b7a00720c */ /* 0x000fe200007c1670 */
[----:B------:R-:W2:Y:S01]  /*2210*/  @!P2 LDG.E.128 R24, desc[UR4][R84.64] ;  /* 0x000000045418a981 */ /* 0x000ea2000c1e1d00 */
[----:B------:R-:W-:Y:S01]  /*2220*/  @!P2 IMAD.MOV.U32 R81, RZ, RZ, R79 ;  /* 0x000000ffff51a224 */ /* 0x000fe200078e004f */
[C---:B------:R-:W-:Y:S04]  /*2230*/  ISETP.GE.OR P0, PT, R118.reuse, R105, P4 ;  /* 0x000000697600720c */ /* 0x040fe80002706670 */
[----:B---34-:R-:W3:Y:S01]  /*2240*/  @!P5 LDC.64 R20, c[0x0][0x3c0] ;  /* 0x0000f000ff14db82 */ /* 0x018ee20000000a00 */
[----:B------:R-:W-:Y:S02]  /*2250*/  ISETP.LT.OR P1, PT, R118, R107, P0 ;  /* 0x0000006b7600720c */ /* 0x000fe40000721670 */
[C---:B------:R-:W-:Y:S04]  /*2260*/  LEA R32, P0, R67.reuse, R80, 0x1 ;  /* 0x0000005043207211 */ /* 0x040fe800078008ff */
[----:B------:R-:W-:Y:S01]  /*2270*/  LEA.HI.X R33, R67, R79, R66, 0x1, P0 ;  /* 0x0000004f43217211 */ /* 0x000fe200000f0c42 */
[----:B------:R-:W5:Y:S06]  /*2280*/  @!P6 LDC.64 R18, c[0x0][0x4b0] ;  /* 0x00012c00ff12eb82 */ /* 0x000f6c0000000a00 */
[----:B------:R-:W-:Y:S02]  /*2290*/  @P1 LOP3.LUT R64, R64, 0x2, RZ, 0xfc, !PT ;  /* 0x0000000240401812 */ /* 0x000fe400078efcff */
[----:B------:R-:W4:Y:S02]  /*22a0*/  @!P6 LDC.64 R6, c[0x0][0x3c0] ;  /* 0x0000f000ff06eb82 */ /* 0x000f240000000a00 */
[----:B------:R-:W-:Y:S06]  /*22b0*/  LOP3.LUT R64, R64, 0xfffffffb, RZ, 0xc0, !PT ;  /* 0xfffffffb40407812 */ /* 0x000fec00078ec0ff */
[----:B------:R-:W1:Y:S01]  /*22c0*/  @!P1 LDC.64 R4, c[0x0][0x4b0] ;  /* 0x00012c00ff049b82 */ /* 0x000e620000000a00 */
[C---:B---3--:R-:W-:Y:S04]  /*22d0*/  @!P5 LEA R40, P0, R20.reuse, R32, 0x6 ;  /* 0x000000201428d211 */ /* 0x048fe800078030ff */
[----:B------:R-:W-:Y:S02]  /*22e0*/  @!P5 LEA.HI.X R41, R20, R33, R21, 0x6, P0 ;  /* 0x000000211429d211 */ /* 0x000fe400000f3415 */
[----:B------:R-:W-:Y:S01]  /*22f0*/  IADD3 R34, P0, PT, R84, UR17, RZ ;  /* 0x0000001154227c10 */ /* 0x000fe2000ff1e0ff */
[----:B------:R-:W3:Y:S03]  /*2300*/  @!P1 LDC.64 R2, c[0x0][0x3c0] ;  /* 0x0000f000ff029b82 */ /* 0x000ee60000000a00 */
[----:B------:R-:W-:Y:S02]  /*2310*/  IADD3.X R35, PT, PT, R85, UR16, RZ, P0, !PT ;  /* 0x0000001055237c10 */ /* 0x000fe400087fe4ff */
[C---:B-----5:R-:W-:Y:S04]  /*2320*/  @!P6 LEA R20, P0, R18.reuse, R34, 0x7 ;  /* 0x000000221214e211 */ /* 0x060fe800078038ff */
[----:B------:R-:W-:Y:S02]  /*2330*/  @!P6 LEA.HI.X R21, R18, R35, R19, 0x7, P0 ;  /* 0x000000231215e211 */ /* 0x000fe400000f3c13 */
[C---:B----4-:R-:W-:Y:S04]  /*2340*/  @!P6 LEA R38, P0, R6.reuse, R32, 0x7 ;  /* 0x000000200626e211 */ /* 0x050fe800078038ff */
[----:B------:R-:W-:Y:S02]  /*2350*/  @!P6 LEA.HI.X R39, R6, R33, R7, 0x7, P0 ;  /* 0x000000210627e211 */ /* 0x000fe400000f3c07 */
[C---:B-1----:R-:W-:Y:S04]  /*2360*/  @!P1 LEA R36, P0, R4.reuse, R34, 0x8 ;  /* 0x0000002204249211 */ /* 0x042fe800078040ff */
[----:B------:R-:W-:Y:S02]  /*2370*/  @!P1 LEA.HI.X R37, R4, R35, R5, 0x8, P0 ;  /* 0x0000002304259211 */ /* 0x000fe400000f4405 */
[C---:B---3--:R-:W-:Y:S04]  /*2380*/  @!P1 LEA R18, P0, R2.reuse, R32, 0x8 ;  /* 0x0000002002129211 */ /* 0x048fe800078040ff */
[----:B------:R-:W-:Y:S02]  /*2390*/  @!P1 LEA.HI.X R19, R2, R33, R3, 0x8, P0 ;  /* 0x0000002102139211 */ /* 0x000fe400000f4403 */
[----:B------:R-:W-:Y:S04]  /*23a0*/  @!P5 IADD3 R42, P0, PT, R34, UR17, RZ ;  /* 0x00000011222adc10 */ /* 0x000fe8000ff1e0ff */
[----:B------:R-:W-:Y:S02]  /*23b0*/  @!P5 IADD3.X R43, PT, PT, R35, UR16, RZ, P0, !PT ;  /* 0x00000010232bdc10 */ /* 0x000fe400087fe4ff */
[C---:B------:R-:W-:Y:S04]  /*23c0*/  ISETP.GE.OR P0, PT, R74.reuse, R105, P4 ;  /* 0x000000694a00720c */ /* 0x040fe80002706670 */
[----:B------:R-:W-:Y:S02]  /*23d0*/  ISETP.LT.OR P3, PT, R74, R107, P0 ;  /* 0x0000006b4a00720c */ /* 0x000fe40000761670 */
[----:B------:R-:W-:Y:S11]  /*23e0*/  ISETP.GE.OR P0, PT, R120, R105, P4 ;  /* 0x000000697800720c */ /* 0x000ff60002706670 */
[----:B------:R-:W-:Y:S01]  /*23f0*/  @P3 LOP3.LUT R64, R64, 0x4, RZ, 0xfc, !PT ;  /* 0x0000000440403812 */ /* 0x000fe200078efcff */
[----:B--2---:R1:W-:Y:S06]  /*2400*/  @!P2 STG.E.128 desc[UR4][R80.64], R24 ;  /* 0x000000185000a986 */ /* 0x0043ec000c101d04 */
[----:B------:R-:W2:Y:S01]  /*2410*/  @!P3 LDG.E.128 R28, desc[UR4][R34.64] ;  /* 0x00000004221cb981 */ /* 0x000ea2000c1e1d00 */
[----:B-1----:R-:W-:Y:S04]  /*2420*/  VIADD R81, R123, 0xffffffff ;  /* 0xffffffff7b517836 */ /* 0x002fe80000000000 */
[----:B------:R-:W-:Y:S01]  /*2430*/  IMAD.MOV.U32 R123, RZ, RZ, R81 ;  /* 0x000000ffff7b7224 */ /* 0x000fe200078e0051 */
[----:B--2---:R-:W-:Y:S01]  /*2440*/  @!P3 STG.E.128 desc[UR4][R32.64], R28 ;  /* 0x0000001c2000b986 */ /* 0x004fe2000c101d04 */
[----:B------:R-:W-:Y:S02]  /*2450*/  ISETP.LT.OR P3, PT, R120, R107, P0 ;  /* 0x0000006b7800720c */ /* 0x000fe40000761670 */
[C---:B------:R-:W-:Y:S03]  /*2460*/  ISETP.GE.OR P0, PT, R116.reuse, R105, P4 ;  /* 0x000000697400720c */ /* 0x040fe60002706670 */
[----:B------:R-:W2:Y:S01]  /*2470*/  @!P5 LDG.E.128 R4, desc[UR4][R42.64] ;  /* 0x000000042a04d981 */ /* 0x000ea2000c1e1d00 */
[----:B------:R-:W-:Y:S02]  /*2480*/  ISETP.LT.OR P4, PT, R116, R107, P0 ;  /* 0x0000006b7400720c */ /* 0x000fe40000781670 */
[C---:B------:R-:W-:Y:S02]  /*2490*/  LOP3.LUT P0, RZ, R64.reuse, 0x20, RZ, 0xc0, !PT ;  /* 0x0000002040ff7812 */ /* 0x040fe4000780c0ff */
[----:B------:R-:W-:Y:S03]  /*24a0*/  LOP3.LUT R64, R64, 0xffffffef, RZ, 0xc0, !PT ;  /* 0xffffffef40407812 */ /* 0x000fe600078ec0ff */
[----:B------:R-:W1:Y:S08]  /*24b0*/  @!P3 LDC.64 R2, c[0x0][0x4b0] ;  /* 0x00012c00ff02bb82 */ /* 0x000e700000000a00 */
[----:B------:R-:W-:Y:S02]  /*24c0*/  @P0 LOP3.LUT R64, R64, 0x10, RZ, 0xfc, !PT ;  /* 0x0000001040400812 */ /* 0x000fe400078efcff */
[----:B------:R-:W-:Y:S02]  /*24d0*/  ISETP.GE.OR P0, PT, R114, R105, P0 ;  /* 0x000000697200720c */ /* 0x000fe40000706670 */
[----:B------:R-:W-:Y:S01]  /*24e0*/  LOP3.LUT R64, R64, 0xfffffffe, RZ, 0xc0, !PT ;  /* 0xfffffffe40407812 */ /* 0x000fe200078ec0ff */
        /* <DEDUP_REMOVED lines=24> */
[----:B------:R-:W2:Y:S08]  /*2670*/  @!P4 LDG.E.128 R20, desc[UR4][R20.64] ;  /* 0x000000041414c981 */ /* 0x000eb0000c1e1d00 */
[----:B------:R-:W1:Y:S01]  /*2680*/  @!P1 LDC.64 R2, c[0x0][0x4b0] ;  /* 0x00012c00ff029b82 */ /* 0x000e620000000a00 */
[----:B------:R-:W-:Y:S01]  /*2690*/  @P1 LOP3.LUT R64, R64, 0x1, RZ, 0xfc, !PT ;  /* 0x0000000140401812 */ /* 0x000fe200078efcff */
        /* <DEDUP_REMOVED lines=17> */
[----:B------:R-:W-:Y:S01]  /*27b0*/  LOP3.LUT P1, RZ, R64, 0x4, RZ, 0xc0, !PT ;  /* 0x0000000440ff7812 */ /* 0x000fe2000782c0ff */
[----:B------:R-:W-:Y:S01]  /*27c0*/  IMAD.MOV.U32 R17, RZ, RZ, RZ ;  /* 0x000000ffff117224 */ /* 0x000fe200078e00ff */
[C---:B-1----:R-:W-:Y:S02]  /*27d0*/  LEA R32, P0, R95.reuse, R10, 0x1 ;  /* 0x0000000a5f207211 */ /* 0x042fe400078008ff */
[----:B------:R-:W3:Y:S02]  /*27e0*/  @!P2 LDG.E.128 R20, desc[UR4][R8.64] ;  /* 0x000000040814a981 */ /* 0x000ee4000c1e1d00 */
[----:B------:R-:W-:Y:S02]  /*27f0*/  LEA.HI.X R33, R95, R9, R94, 0x1, P0 ;  /* 0x000000095f217211 */ /* 0x000fe400000f0c5e */
[C---:B------:R-:W-:Y:S04]  /*2800*/  LEA R18, P0, R71.reuse, R82, 0x1 ;  /* 0x0000005247127211 */ /* 0x040fe800078008ff */
[----:B------:R-:W-:Y:S01]  /*2810*/  LEA.HI.X R19, R71, R83, R70, 0x1, P0 ;  /* 0x0000005347137211 */ /* 0x000fe200000f0c46 */
[----:B---3--:R-:W-:Y:S01]  /*2820*/  @!P2 STG.E.128 desc[UR4][R82.64], R20 ;  /* 0x000000145200a986 */ /* 0x008fe2000c101d04 */
[----:B--2---:R-:W-:Y:S02]  /*2830*/  @!P5 LEA R28, P0, R2, R32, 0x6 ;  /* 0x00000020021cd211 */ /* 0x004fe400078030ff */
[----:B------:R-:W-:Y:S02]  /*2840*/  LOP3.LUT P2, RZ, R64, 0x2, RZ, 0xc0, !PT ;  /* 0x0000000240ff7812 */ /* 0x000fe4000784c0ff */
        /* <DEDUP_REMOVED lines=14> */
[----:B------:R-:W-:Y:S04]  /*2930*/  LOP3.LUT P1, RZ, R64, 0x1, RZ, 0xc0, !PT ;  /* 0x0000000140ff7812 */ /* 0x000fe8000782c0ff */
[----:B------:R-:W2:Y:S01]  /*2940*/  @!P5 LDG.E.128 R28, desc[UR4][R28.64] ;  /* 0x000000041c1cd981 */ /* 0x000ea2000c1e1d00 */
[----:B-1----:R-:W-:Y:S04]  /*2950*/  @!P3 IMAD.WIDE.U32 R4, R2, 0xc0, R32 ;  /* 0x000000c00204b825 */ /* 0x002fe800078e0020 */
[----:B------:R-:W-:Y:S02]  /*2960*/  @!P3 IMAD.IADD R5, R5, 0x1, R3 ;  /* 0x000000010505b824 */ /* 0x000fe400078e0203 */
[----:B------:R-:W1:Y:S01]  /*2970*/  @!P2 LDC.64 R2, c[0x0][0x4a8] ;  /* 0x00012a00ff02ab82 */ /* 0x000e620000000a00 */
        /* <DEDUP_REMOVED lines=12> */
[----:B------:R-:W2:Y:S02]  /*2a40*/  @!P2 LDC.64 R4, c[0x0][0x3b8] ;  /* 0x0000ee00ff04ab82 */ /* 0x000ea40000000a00 */
[C---:B--2---:R-:W-:Y:S04]  /*2a50*/  @!P2 LEA R28, P0, R4.reuse, R18, 0x8 ;  /* 0x00000012041ca211 */ /* 0x044fe800078040ff */
[----:B------:R-:W-:Y:S01]  /*2a60*/  @!P2 LEA.HI.X R29, R4, R19, R5, 0x8, P0 ;  /* 0x00000013041da211 */ /* 0x000fe200000f4405 */
[----:B---3--:R2:W-:Y:S05]  /*2a70*/  @!P3 STG.E.128 desc[UR4][R6.64], R24 ;  /* 0x000000180600b986 */ /* 0x0085ea000c101d04 */
[----:B-1----:R-:W3:Y:S01]  /*2a80*/  @!P2 LDG.E.128 R20, desc[UR4][R30.64] ;  /* 0x000000041e14a981 */ /* 0x002ee2000c1e1d00 */
[----:B--2---:R-:W-:Y:S04]  /*2a90*/  @!P4 IMAD.WIDE.U32 R6, R2, 0x140, R32 ;  /* 0x000001400206c825 */ /* 0x004fe800078e0020 */
[----:B------:R-:W-:Y:S02]  /*2aa0*/  @!P4 IMAD.IADD R7, R7, 0x1, R3 ;  /* 0x000000010707c824 */ /* 0x000fe400078e0203 */
[----:B------:R-:W1:Y:S02]  /*2ab0*/  @!P4 LDC.64 R2, c[0x0][0x3b8] ;  /* 0x0000ee00ff02cb82 */ /* 0x000e640000000a00 */
[----:B-1----:R-:W-:Y:S04]  /*2ac0*/  @!P4 IMAD.WIDE.U32 R24, R2, 0x140, R18 ;  /* 0x000001400218c825 */ /* 0x002fe800078e0012 */
[----:B------:R-:W-:Y:S04]  /*2ad0*/  @!P4 IMAD R3, R3, 0x140, RZ ;  /* 0x000001400303c824 */ /* 0x000fe800078e02ff */
[----:B------:R-:W-:Y:S01]  /*2ae0*/  @!P4 IMAD.IADD R25, R25, 0x1, R3 ;  /* 0x000000011919c824 */ /* 0x000fe200078e0203 */
        /* <DEDUP_REMOVED lines=15> */
.L_x_1912:
        /* <DEDUP_REMOVED lines=8> */
[C---:B------:R-:W-:Y:S02]  /*2c60*/  LEA R42, P0, R95.reuse, R10, 0x1 ;  /* 0x0000000a5f2a7211 */ /* 0x040fe400078008ff */
[----:B------:R-:W-:Y:S02]  /*2c70*/  LOP3.LUT P1, RZ, R64, 0x10, RZ, 0xc0, !PT ;  /* 0x0000001040ff7812 */ /* 0x000fe4000782c0ff */
        /* <DEDUP_REMOVED lines=57> */
.L_x_1916:
[----:B------:R-:W-:Y:S05]  /*3010*/  BSYNC.RECONVERGENT B0 ;  /* 0x0000000000007941 */ /* 0x000fea0003800200 */
.L_x_1915:
[----:B------:R-:W-:Y:S01]  /*3020*/  LOP3.LUT P0, RZ, R64, 0x4, RZ, 0xc0, !PT ;  /* 0x0000000440ff7812 */ /* 0x000fe2000780c0ff */
        /* <DEDUP_REMOVED lines=49> */
.L_x_1918:
[----:B------:R-:W-:Y:S05]  /*3340*/  BSYNC.RECONVERGENT B0 ;  /* 0x0000000000007941 */ /* 0x000fea0003800200 */
.L_x_1917:
        /* <DEDUP_REMOVED lines=56> */
.L_x_1920:
[----:B------:R-:W-:Y:S05]  /*36d0*/  BSYNC.RECONVERGENT B0 ;  /* 0x0000000000007941 */ /* 0x000fea0003800200 */
.L_x_1919:
        /* <DEDUP_REMOVED lines=56> */
.L_x_1922:
[----:B------:R-:W-:Y:S05]  /*3a60*/  BSYNC.RECONVERGENT B0 ;  /* 0x0000000000007941 */ /* 0x000fea0003800200 */
.L_x_1921:
        /* <DEDUP_REMOVED lines=58> */
.L_x_1924:
[----:B------:R-:W-:Y:S05]  /*3e10*/  BSYNC.RECONVERGENT B0 ;  /* 0x0000000000007941 */ /* 0x000fea0003800200 */
.L_x_1923:
[----:B------:R-:W-:Y:S01]  /*3e20*/  LOP3.LUT P0, RZ, R64, 0x2, RZ, 0xc0, !PT ;  /* 0x0000000240ff7812 */ /* 0x000fe2000780c0ff */
        /* <DEDUP_REMOVED lines=57> */
.L_x_1926:
[----:B------:R-:W-:Y:S05]  /*41c0*/  BSYNC.RECONVERGENT B0 ;  /* 0x0000000000007941 */ /* 0x000fea0003800200 */
.L_x_1925:
        /* <DEDUP_REMOVED lines=58> */
.L_x_1928:
[----:B------:R-:W-:Y:S05]  /*4570*/  BSYNC.RECONVERGENT B0 ;  /* 0x0000000000007941 */ /* 0x000fea0003800200 */
.L_x_1927:
        /* <DEDUP_REMOVED lines=58> */
.L_x_1930:
[----:B------:R-:W-:Y:S05]  /*4920*/  BSYNC.RECONVERGENT B0 ;  /* 0x0000000000007941 */ /* 0x000fea0003800200 */
.L_x_1929:
[----:B-1----:R-:W1:Y:S01]  /*4930*/  LDC R17, c[0x0][0x450] ;  /* 0x00011400ff117b82 */ /* 0x002e620000000800 */
[----:B------:R-:W-:Y:S05]  /*4940*/  IMAD.U32 R3, R38, -0x80, RZ ;  /* 0xffffff8026037824 */ /* 0x000fea00078e00ff */
[C---:B------:R-:W-:Y:S02]  /*4950*/  LEA R14, P1, R3.reuse, R14, 0x1 ;  /* 0x0000000e030e7211 */ /* 0x040fe400078208ff */
[C---:B------:R-:W-:Y:S02]  /*4960*/  LEA R56, P0, R3.reuse, R56, 0x1 ;  /* 0x0000003803387211 */ /* 0x040fe400078008ff */
[C---:B------:R-:W-:Y:S02]  /*4970*/  LEA.HI.X.SX32 R15, R3.reuse, R15, 0x1, P1 ;  /* 0x0000000f030f7211 */ /* 0x040fe400008f0eff */
[----:B------:R-:W-:Y:S01]  /*4980*/  LEA.HI.X.SX32 R57, R3, R57, 0x1, P0 ;  /* 0x0000003903397211 */ /* 0x000fe200000f0eff */
[----:B------:R-:W-:Y:S05]  /*4990*/  BRA `(.L_x_1913) ;  /* 0x0000002c00f47947 */ /* 0x000fea0003800000 */
.L_x_1914:
[C---:B------:R-:W-:Y:S01]  /*49a0*/  LEA R22, P0, R95.reuse, R10, 0x1 ;  /* 0x0000000a5f167211 */ /* 0x040fe200078008ff */
[----:B------:R-:W-:Y:S01]  /*49b0*/  BSSY.RECONVERGENT B0, `(.L_x_1931) ;  /* 0x0000061000007945 */ /* 0x000fe20003800200 */
[----:B------:R-:W-:Y:S02]  /*49c0*/  LOP3.LUT P1, RZ, R64, 0x10, RZ, 0xc0, !PT ;  /* 0x0000001040ff7812 */ /* 0x000fe4000782c0ff */
        /* <DEDUP_REMOVED lines=95> */
.L_x_1932:
[----:B------:R-:W-:Y:S05]  /*4fc0*/  BSYNC.RECONVERGENT B0 ;  /* 0x0000000000007941 */ /* 0x000fea0003800200 */
.L_x_1931:
[----:B------:R-:W3:Y:S01]  /*4fd0*/  LDC R127, c[0x0][0x450] ;  /* 0x00011400ff7f7b82 */ /* 0x000ee20000000800 */
[----:B------:R-:W-:Y:S01]  /*4fe0*/  LOP3.LUT P0, RZ, R64, 0x4, RZ, 0xc0, !PT ;  /* 0x0000000440ff7812 */ /* 0x000fe2000780c0ff */
        /* <DEDUP_REMOVED lines=87> */
.L_x_1934:
[----:B------:R-:W-:Y:S05]  /*5560*/  BSYNC.RECONVERGENT B0 ;  /* 0x0000000000007941 */ /* 0x000fea0003800200 */
.L_x_1933:
        /* <DEDUP_REMOVED lines=24> */
[----:B------:R-:W-:Y:S04]  /*56f0*/  @!P0 IADD3 R44, P2, PT, R139, R88, RZ ;  /* 0x000000588b2c8210 */ /* 0x000fe80007f5e0ff */
[----:B------:R-:W5:Y:S01]  /*5700*/  @!P0 LDG.E.128 R140, desc[UR4][R142.64] ;  /* 0x000000048e8c8981 */ /* 0x000f62000c1e1d00 */
[----:B------:R-:W-:Y:S07]  /*5710*/  @!P0 IMAD.X R45, R138, 0x1, R89, P2 ;  /* 0x000000018a2d8824 */ /* 0x000fee00010e0659 */
        /* <DEDUP_REMOVED lines=27> */
[----:B------:R-:W-:Y:S01]  /*58d0*/  @!P0 IMAD.U32 R20, R143, 0x10000, RZ ;  /* 0x000100008f148824 */ /* 0x000fe200078e00ff */
        /* <DEDUP_REMOVED lines=38> */
.L_x_1936:
[----:B------:R-:W-:Y:S05]  /*5b40*/  BSYNC.RECONVERGENT B0 ;  /* 0x0000000000007941 */ /* 0x000fea0003800200 */
.L_x_1935:
        /* <DEDUP_REMOVED lines=93> */
.L_x_1938:
[----:B------:R-:W-:Y:S05]  /*6120*/  BSYNC.RECONVERGENT B0 ;  /* 0x0000000000007941 */ /* 0x000fea0003800200 */
.L_x_1937:
        /* <DEDUP_REMOVED lines=94> */
.L_x_1940:
[----:B------:R-:W-:Y:S05]  /*6710*/  BSYNC.RECONVERGENT B0 ;  /* 0x0000000000007941 */ /* 0x000fea0003800200 */
.L_x_1939:
[----:B------:R-:W-:Y:S01]  /*6720*/  LOP3.LUT P0, RZ, R64, 0x2, RZ, 0xc0, !PT ;  /* 0x0000000240ff7812 */ /* 0x000fe2000780c0ff */
        /* <DEDUP_REMOVED lines=93> */
.L_x_1942:
[----:B------:R-:W-:Y:S05]  /*6d00*/  BSYNC.RECONVERGENT B0 ;  /* 0x0000000000007941 */ /* 0x000fea0003800200 */
.L_x_1941:
[----:B------:R-:W-:Y:S04]  /*6d10*/  BSSY.RECONVERGENT B0, `(.L_x_1943) ;  /* 0x000005e000007945 */ /* 0x000fe80003800200 */
[----:B------:R-:W-:Y:S05]  /*6d20*/  @P4 BRA `(.L_x_1944) ;  /* 0x0000000400704947 */ /* 0x000fea0003800000 */
[C---:B------:R-:W-:Y:S01]  /*6d30*/  ISETP.GE.AND P0, PT, R12.reuse, R17, PT ;  /* 0x000000110c00720c */ /* 0x040fe20003f06270 */
[----:B-12-4-:R-:W1:Y:S01]  /*6d40*/  LDC.64 R60, c[0x0][0x4a8] ;  /* 0x00012a00ff3c7b82 */ /* 0x016e620000000a00 */
[----:B------:R-:W-:Y:S11]  /*6d50*/  ISETP.GE.U32.AND P2, PT, R12, R21, PT ;  /* 0x000000150c00720c */ /* 0x000ff60003f46070 */
        /* <DEDUP_REMOVED lines=8> */
[----:B------:R-:W2:Y:S01]  /*6de0*/  LDG.E.128 R52, desc[UR4][R36.64] ;  /* 0x0000000424347981 */ /* 0x000ea2000c1e1d00 */
        /* <DEDUP_REMOVED lines=19> */
[----:B------:R-:W-:Y:S02]  /*6f20*/  @!P0 SHF.L.U32 R18, R27, 0x10, RZ ;  /* 0x000000101b128819 */ /* 0x000fe400000006ff */
[C---:B-----5:R-:W-:Y:S01]  /*6f30*/  @!P0 LOP3.LUT R37, R60.reuse, 0xffff0000, RZ, 0xc0, !PT ;  /* 0xffff00003c258812 */ /* 0x060fe200078ec0ff */
        /* <DEDUP_REMOVED lines=13> */
[C---:B------:R-:W-:Y:S01]  /*7010*/  @!P0 SHF.L.U32 R42, R49.reuse, 0x10, RZ ;  /* 0x00000010312a8819 */ /* 0x040fe200000006ff */
        /* <DEDUP_REMOVED lines=45> */
.L_x_1944:
[----:B------:R-:W-:Y:S05]  /*72f0*/  BSYNC.RECONVERGENT B0 ;  /* 0x0000000000007941 */ /* 0x000fea0003800200 */
.L_x_1943:
[----:B------:R-:W-:Y:S01]  /*7300*/  LOP3.LUT P0, RZ, R64, 0x1, RZ, 0xc0, !PT ;  /* 0x0000000140ff7812 */ /* 0x000fe2000780c0ff */
[----:B------:R-:W-:Y:S11]  /*7310*/  BSSY.RECONVERGENT B0, `(.L_x_1945) ;  /* 0x000005f000007945 */ /* 0x000ff60003800200 */
[----:B------:R-:W-:Y:S01]  /*7320*/  @!UPT UIADD3 URZ, UPT, UPT, URZ, URZ, URZ ;  /* 0x000000fffffff290 */ /* 0x000fe2000fffe0ff */
[----:B------:R-:W-:Y:S05]  /*7330*/  @P0 BRA `(.L_x_1946) ;  /* 0x0000000400700947 */ /* 0x000fea0003800000 */
[C---:B------:R-:W-:Y:S01]  /*7340*/  ISETP.GE.AND P0, PT, R12.reuse, R17, PT ;  /* 0x000000110c00720c */ /* 0x040fe20003f06270 */
[----:B------:R-:W5:Y:S01]  /*7350*/  LDC.64 R48, c[0x0][0x4a8] ;  /* 0x00012a00ff307b82 */ /* 0x000f620000000a00 */
[----:B------:R-:W-:Y:S11]  /*7360*/  ISETP.GE.U32.AND P2, PT, R12, R21, PT ;  /* 0x000000150c00720c */ /* 0x000ff60003f46070 */
[----:B------:R-:W-:Y:S01]  /*7370*/  @!P0 SEL R125, R125, RZ, P2 ;  /* 0x000000ff7d7d8207 */ /* 0x000fe20001000000 */
[----:B-----5:R-:W-:Y:S01]  /*7380*/  IMAD R51, R49, 0x180, RZ ;  /* 0x0000018031337824 */ /* 0x020fe200078e02ff */
[----:B------:R-:W-:Y:S01]  /*7390*/  @!P0 SEL R49, R16, RZ, P2 ;  /* 0x000000ff10318207 */ /* 0x000fe20001000000 */
[----:B------:R-:W-:Y:S03]  /*73a0*/  IMAD.WIDE.U32 R22, R48, 0x180, R22 ;  /* 0x0000018030167825 */ /* 0x000fe600078e0016 */
[----:B------:R-:W-:Y:S01]  /*73b0*/  @!P0 IADD3 R49, P1, PT, R110, R49, RZ ;  /* 0x000000316e318210 */ /* 0x000fe20007f3e0ff */
[----:B------:R-:W-:Y:S03]  /*73c0*/  IMAD.IADD R23, R51, 0x1, R23 ;  /* 0x0000000133177824 */ /* 0x000fe600078e0217 */
[----:B-1----:R-:W-:Y:S01]  /*73d0*/  @!P0 SHF.L.U32 R53, R49, 0x1, RZ ;  /* 0x0000000131358819 */ /* 0x002fe200000006ff */
[----:B------:R-:W-:Y:S01]  /*73e0*/  @!P0 IMAD.X R52, R96, 0x1, R125, P1 ;  /* 0x0000000160348824 */ /* 0x000fe200008e067d */
[----:B------:R-:W5:Y:S01]  /*73f0*/  LDG.E.128 R44, desc[UR4][R22.64] ;  /* 0x00000004162c7981 */ /* 0x000f62000c1e1d00 */
[----:B------:R-:W-:Y:S01]  /*7400*/  @!P0 IMAD.WIDE R30, R19, 0x2, R22 ;  /* 0x00000002131e8825 */ /* 0x000fe200078e0216 */
[----:B------:R-:W-:Y:S02]  /*7410*/  @!P0 IADD3 R50, P1, PT, R53, R86, RZ ;  /* 0x0000005635328210 */ /* 0x000fe40007f3e0ff */
[----:B------:R-:W-:Y:S04]  /*7420*/  @!P0 SHF.L.U64.HI R52, R49, 0x1, R52 ;  /* 0x0000000131348819 */ /* 0x000fe80000010234 */
[----:B------:R-:W2:Y:S01]  /*7430*/  @!P0 LDG.E.128 R28, desc[UR4][R30.64] ;  /* 0x000000041e1c8981 */ /* 0x000ea2000c1e1d00 */
[C---:B------:R-:W-:Y:S01]  /*7440*/  @!P0 IMAD.X R51, R52.reuse, 0x1, R87, P1 ;  /* 0x0000000134338824 */ /* 0x040fe200008e0657 */
[----:B------:R-:W-:Y:S04]  /*7450*/  @!P0 IADD3 R34, P1, PT, R53, R88, RZ ;  /* 0x0000005835228210 */ /* 0x000fe80007f3e0ff */
[----:B------:R-:W-:Y:S02]  /*7460*/  @!P0 IADD3.X R35, PT, PT, R52, R89, RZ, P1, !PT ;  /* 0x0000005934238210 */ /* 0x000fe40000ffe4ff */
[----:B------:R-:W-:Y:S01]  /*7470*/  PLOP3.LUT P1, PT, PT, PT, PT, 0x80, 0x8 ;  /* 0x000000000008781c */ /* 0x000fe20003f2f070 */
[----:B------:R-:W3:Y:S01]  /*7480*/  @!P0 LDG.E.128 R48, desc[UR4][R50.64] ;  /* 0x0000000432308981 */ /* 0x000ee2000c1e1d00 */
[----:B------:R-:W-:Y:S07]  /*7490*/  @!P0 PLOP3.LUT P1, PT, P2, PT, PT, 0x80, 0x8 ;  /* 0x000000000008881c */ /* 0x000fee000172f070 */
        /* <DEDUP_REMOVED lines=9> */
[----:B------:R-:W-:Y:S01]  /*7530*/  @!P0 LOP3.LUT R17, R31, 0xffff0000, RZ, 0xc0, !PT ;  /* 0xffff00001f118812 */ /* 0x000fe200078ec0ff */
[C---:B---3--:R-:W-:Y:S01]  /*7540*/  @!P0 IMAD.U32 R33, R48.reuse, 0x10000, RZ ;  /* 0x0001000030218824 */ /* 0x048fe200078e00ff */
[----:B------:R-:W-:Y:S01]  /*7550*/  @!P0 LOP3.LUT R31, R48, 0xffff0000, RZ, 0xc0, !PT ;  /* 0xffff0000301f8812 */ /* 0x000fe200078ec0ff */
[----:B------:R-:W-:Y:S01]  /*7560*/  @!P0 IMAD.U32 R24, R50, 0x10000, RZ ;  /* 0x0001000032188824 */ /* 0x000fe200078e00ff */
[----:B------:R-:W-:Y:S01]  /*7570*/  @!P0 SHF.L.U32 R30, R49, 0x10, RZ ;  /* 0x00000010311e8819 */ /* 0x000fe200000006ff */
[----:B------:R-:W-:Y:S01]  /*7580*/  @!P1 FADD.FTZ R33, -R33, -RZ ;  /* 0x800000ff21219221 */ /* 0x000fe20000010100 */
        /* <DEDUP_REMOVED lines=13> */
[----:B------:R-:W-:Y:S01]  /*7660*/  @!P0 FFMA.FTZ R0, R35, R34, R0 ;  /* 0x0000002223008223 */ /* 0x000fe20000010000 */
[----:B------:R-:W-:Y:S01]  /*7670*/  @!P0 SHF.L.U32 R34, R45, 0x10, RZ ;  /* 0x000000102d228819 */ /* 0x000fe200000006ff */
        /* <DEDUP_REMOVED lines=40> */
.L_x_1946:
[----:B------:R-:W-:Y:S05]  /*7900*/  BSYNC.RECONVERGENT B0 ;  /* 0x0000000000007941 */ /* 0x000fea0003800200 */
.L_x_1945:
[----:B------:R-:W1:Y:S01]  /*7910*/  LDC R17, c[0x0][0x450] ;  /* 0x00011400ff117b82 */ /* 0x000e620000000800 */
[----:B---3--:R-:W-:Y:S05]  /*7920*/  IMAD.U32 R127, R127, -0x80, RZ ;  /* 0xffffff807f7f7824 */ /* 0x008fea00078e00ff */
[C---:B------:R-:W-:Y:S02]  /*7930*/  LEA R88, P1, R127.reuse, R88, 0x1 ;  /* 0x000000587f587211 */ /* 0x040fe400078208ff */
[C---:B------:R-:W-:Y:S02]  /*7940*/  LEA R86, P0, R127.reuse, R86, 0x1 ;  /* 0x000000567f567211 */ /* 0x040fe400078008ff */
[C---:B------:R-:W-:Y:S02]  /*7950*/  LEA.HI.X.SX32 R89, R127.reuse, R89, 0x1, P1 ;  /* 0x000000597f597211 */ /* 0x040fe400008f0eff */
[----:B------:R-:W-:Y:S09]  /*7960*/  LEA.HI.X.SX32 R87, R127, R87, 0x1, P0 ;  /* 0x000000577f577211 */ /* 0x000ff200000f0eff */
.L_x_1913:
[----:B------:R-:W-:Y:S05]  /*7970*/  BSYNC.RECONVERGENT B1 ;  /* 0x0000000000017941 */ /* 0x000fea0003800200 */
.L_x_1911:
        /* <DEDUP_REMOVED lines=91> */
.L_x_1947:
[----:B------:R-:W-:Y:S02]  /*7f30*/  ISETP.GT.AND P0, PT, R81, R76, PT ;  /* 0x0000004c5100720c */ /* 0x000fe40003f04270 */
[----:B------:R-:W-:Y:S02]  /*7f40*/  IADD3 R84, P2, PT, R84, R91, RZ ;  /* 0x0000005b54547210 */ /* 0x000fe40007f5e0ff */
[----:B------:R-:W-:Y:S03]  /*7f50*/  IADD3 R10, P1, PT, R10, R93, RZ ;  /* 0x0000005d0a0a7210 */ /* 0x000fe60007f3e0ff */
[----:B------:R-:W-:Y:S02]  /*7f60*/  IMAD.X R85, R85, 0x1, R90, P2 ;  /* 0x0000000155557824 */ /* 0x000fe400010e065a */
[----:B------:R-:W-:Y:S04]  /*7f70*/  IMAD.X R9, R9, 0x1, R92, P1 ;  /* 0x0000000109097824 */ /* 0x000fe800008e065c */
[----:B------:R-:W-:Y:S05]  /*7f80*/  @P0 BRA `(.L_x_1948) ;  /* 0xffffffa0006c0947 */ /* 0x000fea000383ffff */
.L_x_1910:
        /* <DEDUP_REMOVED lines=31> */
.L_x_1953:
[----:B------:R2:W-:Y:S02]  /*8180*/  STS.128 [R15], RZ ;  /* 0x000000ff0f007388 */ /* 0x0005e40000000c00 */
.L_x_1952:
[----:B------:R-:W-:Y:S05]  /*8190*/  BSYNC.RECONVERGENT B0 ;  /* 0x0000000000007941 */ /* 0x000fea0003800200 */
.L_x_1951:
        /* <DEDUP_REMOVED lines=14> */
.L_x_1950:
        /* <DEDUP_REMOVED lines=40> */
[C---:B-----5:R-:W-:Y:S01]  /*8500*/  IMAD.U32 R14, R9.reuse, 0x10000, RZ ;  /* 0x00010000090e7824 */ /* 0x060fe200078e00ff */
[----:B------:R-:W-:Y:S01]  /*8510*/  LOP3.LUT R9, R9, 0xffff0000, RZ, 0xc0, !PT ;  /* 0xffff000009097812 */ /* 0x000fe200078ec0ff */
[----:B----4-:R-:W-:Y:S01]  /*8520*/  IMAD.U32 R22, R11, 0x10000, RZ ;  /* 0x000100000b167824 */ /* 0x010fe200078e00ff */
[C---:B------:R-:W-:Y:S02]  /*8530*/  SHF.L.U32 R17, R8.reuse, 0x10, RZ ;  /* 0x0000001008117819 */ /* 0x040fe400000006ff */
[----:B------:R-:W-:-:S02]  /*8540*/  LOP3.LUT R24, R8, 0xffff0000, RZ, 0xc0, !PT ;  /* 0xffff000008187812 */ /* 0x000fc400078ec0ff */
[----:B------:R-:W-:Y:S02]  /*8550*/  LOP3.LUT R21, R11, 0xffff0000, RZ, 0xc0, !PT ;  /* 0xffff00000b157812 */ /* 0x000fe400078ec0ff */
[C---:B------:R-:W-:Y:S02]  /*8560*/  SHF.L.U32 R23, R10.reuse, 0x10, RZ ;  /* 0x000000100a177819 */ /* 0x040fe400000006ff */
[----:B------:R-:W-:Y:S02]  /*8570*/  LOP3.LUT R10, R10, 0xffff0000, RZ, 0xc0, !PT ;  /* 0xffff00000a0a7812 */ /* 0x000fe400078ec0ff */
[----:B--2---:R-:W-:Y:S02]  /*8580*/  LOP3.LUT R20, R6, 0xffff0000, RZ, 0xc0, !PT ;  /* 0xffff000006147812 */ /* 0x004fe400078ec0ff */
[----:B---3--:R-:W-:Y:S02]  /*8590*/  LOP3.LUT R18, R4, 0xffff0000, RZ, 0xc0, !PT ;  /* 0xffff000004127812 */ /* 0x008fe400078ec0ff */
[----:B------:R-:W-:-:S02]  /*85a0*/  LOP3.LUT R8, R5, 0xffff0000, RZ, 0xc0, !PT ;  /* 0xffff000005087812 */ /* 0x000fc400078ec0ff */
[----:B------:R-:W-:Y:S01]  /*85b0*/  LOP3.LUT R19, R7, 0xffff0000, RZ, 0xc0, !PT ;  /* 0xffff000007137812 */ /* 0x000fe200078ec0ff */
[C---:B------:R-:W-:Y:S01]  /*85c0*/  FMUL.FTZ R11, R9.reuse, R18 ;  /* 0x00000012090b7220 */ /* 0x040fe20000410000 */
[----:B------:R-:W-:Y:S01]  /*85d0*/  FMUL.FTZ R9, R9, R20 ;  /* 0x0000001409097220 */ /* 0x000fe20000410000 */
[----:B------:R-:W-:Y:S01]  /*85e0*/  SHF.L.U32 R6, R6, 0x10, RZ ;  /* 0x0000001006067819 */ /* 0x000fe200000006ff */
[----:B------:R-:W-:Y:S01]  /*85f0*/  IMAD.U32 R4, R4, 0x10000, RZ ;  /* 0x0001000004047824 */ /* 0x000fe200078e00ff */
[----:B------:R-:W-:Y:S01]  /*8600*/  SHF.L.U32 R7, R7, 0x10, RZ ;  /* 0x0000001007077819 */ /* 0x000fe200000006ff */
[----:B------:R-:W-:Y:S02]  /*8610*/  IMAD.U32 R5, R5, 0x10000, RZ ;  /* 0x0001000005057824 */ /* 0x000fe400078e00ff */
[C---:B------:R-:W-:Y:S01]  /*8620*/  FMUL.FTZ R29, R21.reuse, R8 ;  /* 0x00000008151d7220 */ /* 0x040fe20000410000 */
[C---:B------:R-:W-:Y:S01]  /*8630*/  FFMA.FTZ R11, R14.reuse, R20, -R11 ;  /* 0x000000140e0b7223 */ /* 0x040fe2000001080b */
[----:B------:R-:W-:Y:S01]  /*8640*/  FFMA.FTZ R14, R14, R18, R9 ;  /* 0x000000120e0e7223 */ /* 0x000fe20000010009 */
[----:B------:R-:W-:Y:S01]  /*8650*/  FMUL.FTZ R21, R21, R19 ;  /* 0x0000001315157220 */ /* 0x000fe20000410000 */
[C---:B------:R-:W-:Y:S01]  /*8660*/  FMUL.FTZ R18, R24.reuse, R4 ;  /* 0x0000000418127220 */ /* 0x040fe20000410000 */
[----:B------:R-:W-:Y:S01]  /*8670*/  FMUL.FTZ R9, R24, R6 ;  /* 0x0000000618097220 */ /* 0x000fe20000410000 */
[C---:B------:R-:W-:Y:S01]  /*8680*/  FMUL.FTZ R20, R10.reuse, R5 ;  /* 0x000000050a147220 */ /* 0x040fe20000410000 */
[----:B------:R-:W-:Y:S01]  /*8690*/  FMUL.FTZ R10, R10, R7 ;  /* 0x000000070a0a7220 */ /* 0x000fe20000410000 */
[C---:B------:R-:W-:Y:S01]  /*86a0*/  FFMA.FTZ R29, R22.reuse, R19, -R29 ;  /* 0x00000013161d7223 */ /* 0x040fe2000001081d */
[----:B------:R-:W-:Y:S01]  /*86b0*/  FFMA.FTZ R8, R22, R8, R21 ;  /* 0x0000000816087223 */ /* 0x000fe20000010015 */
[C---:B------:R-:W-:Y:S01]  /*86c0*/  FFMA.FTZ R18, R17.reuse, R6, -R18 ;  /* 0x0000000611127223 */ /* 0x040fe20000010812 */
[----:B------:R-:W-:Y:S01]  /*86d0*/  FFMA.FTZ R9, R17, R4, R9 ;  /* 0x0000000411097223 */ /* 0x000fe20000010009 */
[C---:B------:R-:W-:Y:S01]  /*86e0*/  FFMA.FTZ R20, R23.reuse, R7, -R20 ;  /* 0x0000000717147223 */ /* 0x040fe20000010814 */
[----:B------:R-:W-:Y:S01]  /*86f0*/  FFMA.FTZ R5, R23, R5, R10 ;  /* 0x0000000517057223 */ /* 0x000fe2000001000a */
[----:B------:R-:W-:-:S02]  /*8700*/  F2FP.BF16.F32.PACK_AB R14, R14, R11 ;  /* 0x0000000b0e0e723e */ /* 0x000fc400000010ff */
[----:B------:R-:W-:Y:S02]  /*8710*/  F2FP.BF16.F32.PACK_AB R11, R8, R29 ;  /* 0x0000001d080b723e */ /* 0x000fe400000010ff */
[----:B------:R-:W-:Y:S02]  /*8720*/  F2FP.BF16.F32.PACK_AB R8, R9, R18 ;  /* 0x000000120908723e */ /* 0x000fe400000010ff */
[----:B------:R-:W-:Y:S02]  /*8730*/  F2FP.BF16.F32.PACK_AB R10, R5, R20 ;  /* 0x00000014050a723e */ /* 0x000fe400000010ff */
[----:B------:R-:W-:Y:S02]  /*8740*/  MOV R9, R14 ;  /* 0x0000000e00097202 */ /* 0x000fe40000000f00 */
.L_x_1960:
[----:B------:R-:W-:Y:S05]  /*8750*/  BSYNC.RECONVERGENT B0 ;  /* 0x0000000000007941 */ /* 0x000fea0003800200 */
.L_x_1959:
[----:B-----5:R2:W-:Y:S01]  /*8760*/  STS.128 [R15], R8 ;  /* 0x000000080f007388 */ /* 0x0205e20000000c00 */
[----:B------:R-:W-:Y:S05]  /*8770*/  BRA `(.L_x_1957) ;  /* 0x0000000000047947 */ /* 0x000fea0003800000 */
.L_x_1958:
[----:B------:R1:W-:Y:S02]  /*8780*/  STS.128 [R15], RZ ;  /* 0x000000ff0f007388 */ /* 0x0003e40000000c00 */
.L_x_1957:
[----:B------:R-:W-:Y:S05]  /*8790*/  BSYNC.RECONVERGENT B1 ;  /* 0x0000000000017941 */ /* 0x000fea0003800200 */
.L_x_1956:
        /* <DEDUP_REMOVED lines=25> */
[C---:B-----5:R-:W-:Y:S01]  /*8930*/  LOP3.LUT R0, R9.reuse, 0xffff0000, RZ, 0xc0, !PT ;  /* 0xffff000009007812 */ /* 0x060fe200078ec0ff */
[----:B------:R-:W-:Y:S01]  /*8940*/  IMAD.U32 R3, R9, 0x10000, RZ ;  /* 0x0001000009037824 */ /* 0x000fe200078e00ff */
[C---:B------:R-:W-:Y:S01]  /*8950*/  SHF.L.U32 R9, R8.reuse, 0x10, RZ ;  /* 0x0000001008097819 */ /* 0x040fe200000006ff */
[C---:B------:R-:W-:Y:S01]  /*8960*/  IMAD.U32 R19, R11.reuse, 0x10000, RZ ;  /* 0x000100000b137824 */ /* 0x040fe200078e00ff */
[----:B----4-:R-:W-:Y:S02]  /*8970*/  LOP3.LUT R21, R8, 0xffff0000, RZ, 0xc0, !PT ;  /* 0xffff000008157812 */ /* 0x010fe400078ec0ff */
[----:B------:R-:W-:-:S02]  /*8980*/  LOP3.LUT R18, R11, 0xffff0000, RZ, 0xc0, !PT ;  /* 0xffff00000b127812 */ /* 0x000fc400078ec0ff */
[C---:B------:R-:W-:Y:S02]  /*8990*/  SHF.L.U32 R20, R10.reuse, 0x10, RZ ;  /* 0x000000100a147819 */ /* 0x040fe400000006ff */
[----:B------:R-:W-:Y:S02]  /*89a0*/  LOP3.LUT R10, R10, 0xffff0000, RZ, 0xc0, !PT ;  /* 0xffff00000a0a7812 */ /* 0x000fe400078ec0ff */
[----:B--2---:R-:W-:Y:S02]  /*89b0*/  LOP3.LUT R17, R6, 0xffff0000, RZ, 0xc0, !PT ;  /* 0xffff000006117812 */ /* 0x004fe400078ec0ff */
[----:B---3--:R-:W-:-:S03]  /*89c0*/  LOP3.LUT R14, R4, 0xffff0000, RZ, 0xc0, !PT ;  /* 0xffff0000040e7812 */ /* 0x008fc600078ec0ff */
[-C--:B------:R-:W-:Y:S01]  /*89d0*/  FMUL.FTZ R23, R0, R17.reuse ;  /* 0x0000001100177220 */ /* 0x080fe20000410000 */
[----:B------:R-:W-:Y:S01]  /*89e0*/  LOP3.LUT R11, R5, 0xffff0000, RZ, 0xc0, !PT ;  /* 0xffff0000050b7812 */ /* 0x000fe200078ec0ff */
[----:B------:R-:W-:Y:S01]  /*89f0*/  IMAD.U32 R4, R4, 0x10000, RZ ;  /* 0x0001000004047824 */ /* 0x000fe200078e00ff */
[----:B------:R-:W-:Y:S01]  /*8a00*/  LOP3.LUT R16, R7, 0xffff0000, RZ, 0xc0, !PT ;  /* 0xffff000007107812 */ /* 0x000fe200078ec0ff */
[-C--:B------:R-:W-:Y:S01]  /*8a10*/  FMUL.FTZ R8, R0, R14.reuse ;  /* 0x0000000e00087220 */ /* 0x080fe20000410000 */
[----:B------:R-:W-:Y:S01]  /*8a20*/  SHF.L.U32 R6, R6, 0x10, RZ ;  /* 0x0000001006067819 */ /* 0x000fe200000006ff */
[----:B------:R-:W-:Y:S01]  /*8a30*/  IMAD.U32 R5, R5, 0x10000, RZ ;  /* 0x0001000005057824 */ /* 0x000fe200078e00ff */
[----:B------:R-:W-:Y:S01]  /*8a40*/  SHF.L.U32 R7, R7, 0x10, RZ ;  /* 0x0000001007077819 */ /* 0x000fe200000006ff */
[C---:B------:R-:W-:Y:S01]  /*8a50*/  FFMA.FTZ R8, R3.reuse, R17, -R8 ;  /* 0x0000001103087223 */ /* 0x040fe20000010808 */
[----:B------:R-:W-:Y:S01]  /*8a60*/  FFMA.FTZ R23, R3, R14, R23 ;  /* 0x0000000e03177223 */ /* 0x000fe20000010017 */
[----:B------:R-:W-:Y:S01]  /*8a70*/  FMUL.FTZ R0, R18, R11 ;  /* 0x0000000b12007220 */ /* 0x000fe20000410000 */
[C---:B------:R-:W-:Y:S01]  /*8a80*/  FMUL.FTZ R14, R21.reuse, R4 ;  /* 0x00000004150e7220 */ /* 0x040fe20000410000 */
[----:B------:R-:W-:Y:S01]  /*8a90*/  FMUL.FTZ R3, R10, R5 ;  /* 0x000000050a037220 */ /* 0x000fe20000410000 */
[----:B------:R-:W-:Y:S01]  /*8aa0*/  FMUL.FTZ R18, R18, R16 ;  /* 0x0000001012127220 */ /* 0x000fe20000410000 */
[----:B------:R-:W-:Y:S01]  /*8ab0*/  FMUL.FTZ R21, R21, R6 ;  /* 0x0000000615157220 */ /* 0x000fe20000410000 */
        /* <DEDUP_REMOVED lines=11> */
.L_x_1962:
[----:B------:R-:W-:Y:S05]  /*8b70*/  BSYNC.RECONVERGENT B0 ;  /* 0x0000000000007941 */ /* 0x000fea0003800200 */
.L_x_1961:
[----:B-----5:R2:W-:Y:S01]  /*8b80*/  STS.128 [R15+0x800], R8 ;  /* 0x000800080f007388 */ /* 0x0205e20000000c00 */
[----:B------:R-:W-:Y:S05]  /*8b90*/  BRA `(.L_x_1954) ;  /* 0x0000000c00107947 */ /* 0x000fea0003800000 */
.L_x_1955:
        /* <DEDUP_REMOVED lines=60> */
[----:B------:R-:W-:Y:S01]  /*8f60*/  @!P1 FADD.FTZ R4, -R4, -RZ ;  /* 0x800000ff04049221 */ /* 0x000fe20000010100 */
[C---:B------:R-:W-:Y:S01]  /*8f70*/  SHF.L.U32 R45, R18.reuse, 0x10, RZ ;  /* 0x00000010122d7819 */ /* 0x040fe200000006ff */
[----:B------:R-:W-:Y:S01]  /*8f80*/  @!P1 FADD.FTZ R39, -R39, -RZ ;  /* 0x800000ff27279221 */ /* 0x000fe20000010100 */
[----:B------:R-:W-:Y:S01]  /*8f90*/  LOP3.LUT R17, R18, 0xffff0000, RZ, 0xc0, !PT ;  /* 0xffff000012117812 */ /* 0x000fe200078ec0ff */
[C---:B------:R-:W-:Y:S01]  /*8fa0*/  IMAD.U32 R18, R19.reuse, 0x10000, RZ ;  /* 0x0001000013127824 */ /* 0x040fe200078e00ff */
[----:B------:R-:W-:Y:S01]  /*8fb0*/  LOP3.LUT R42, R19, 0xffff0000, RZ, 0xc0, !PT ;  /* 0xffff0000132a7812 */ /* 0x000fe200078ec0ff */
[----:B------:R-:W-:Y:S01]  /*8fc0*/  FMUL.FTZ R16, R16, R23 ;  /* 0x0000001710107220 */ /* 0x000fe20000410000 */
[C---:B----4-:R-:W-:Y:S01]  /*8fd0*/  LOP3.LUT R23, R9.reuse, 0xffff0000, RZ, 0xc0, !PT ;  /* 0xffff000009177812 */ /* 0x050fe200078ec0ff */
[----:B------:R-:W-:Y:S01]  /*8fe0*/  FMUL.FTZ R18, R18, R5 ;  /* 0x0000000512127220 */ /* 0x000fe20000410000 */
[----:B------:R-:W-:-:S02]  /*8ff0*/  IMAD.U32 R5, R9, 0x10000, RZ ;  /* 0x0001000009057824 */ /* 0x000fc400078e00ff */
[----:B------:R-:W-:Y:S01]  /*9000*/  FMUL.FTZ R17, R17, R6 ;  /* 0x0000000611117220 */ /* 0x000fe20000410000 */
[----:B------:R-:W-:Y:S01]  /*9010*/  FMUL.FTZ R42, R42, R7 ;  /* 0x000000072a2a7220 */ /* 0x000fe20000410000 */
[C---:B------:R-:W-:Y:S01]  /*9020*/  SHF.L.U32 R19, R10.reuse, 0x10, RZ ;  /* 0x000000100a137819 */ /* 0x040fe200000006ff */
[----:B------:R-:W-:Y:S01]  /*9030*/  FMUL.FTZ R4, R41, R4 ;  /* 0x0000000429047220 */ /* 0x000fe20000410000 */
[----:B------:R-:W-:Y:S01]  /*9040*/  LOP3.LUT R9, R10, 0xffff0000, RZ, 0xc0, !PT ;  /* 0xffff00000a097812 */ /* 0x000fe200078ec0ff */
[----:B------:R-:W-:Y:S01]  /*9050*/  FMUL.FTZ R39, R40, R39 ;  /* 0x0000002728277220 */ /* 0x000fe20000410000 */
[----:B------:R-:W-:Y:S01]  /*9060*/  SHF.L.U32 R7, R8, 0x10, RZ ;  /* 0x0000001008077819 */ /* 0x000fe200000006ff */
[----:B------:R-:W-:Y:S01]  /*9070*/  @!P1 FADD.FTZ R36, -R36, -RZ ;  /* 0x800000ff24249221 */ /* 0x000fe20000010100 */
[----:B------:R-:W-:Y:S01]  /*9080*/  LOP3.LUT R6, R8, 0xffff0000, RZ, 0xc0, !PT ;  /* 0xffff000008067812 */ /* 0x000fe200078ec0ff */
[C---:B------:R-:W-:Y:S01]  /*9090*/  IMAD.U32 R8, R11.reuse, 0x10000, RZ ;  /* 0x000100000b087824 */ /* 0x040fe200078e00ff */
[----:B------:R-:W-:Y:S01]  /*90a0*/  LOP3.LUT R10, R11, 0xffff0000, RZ, 0xc0, !PT ;  /* 0xffff00000b0a7812 */ /* 0x000fe200078ec0ff */
[----:B------:R-:W-:Y:S01]  /*90b0*/  @!P1 FADD.FTZ R38, -R38, -RZ ;  /* 0x800000ff26269221 */ /* 0x000fe20000010100 */
[----:B------:R-:W-:Y:S01]  /*90c0*/  FFMA.FTZ R4, R35, R5, R4 ;  /* 0x0000000523047223 */ /* 0x000fe20000010004 */
[----:B------:R-:W-:Y:S01]  /*90d0*/  FFMA.FTZ R23, R20, R23, R39 ;  /* 0x0000001714177223 */ /* 0x000fe20000010027 */
[----:B------:R-:W-:Y:S01]  /*90e0*/  FFMA.FTZ R8, R37, R8, R18 ;  /* 0x0000000825087223 */ /* 0x000fe20000010012 */
[----:B------:R-:W-:Y:S01]  /*90f0*/  FFMA.FTZ R21, R21, R10, R42 ;  /* 0x0000000a15157223 */ /* 0x000fe2000001002a */
[----:B------:R-:W-:Y:S01]  /*9100*/  FMUL.FTZ R43, R43, R36 ;  /* 0x000000242b2b7220 */ /* 0x000fe20000410000 */
[----:B------:R-:W-:Y:S01]  /*9110*/  FMUL.FTZ R45, R45, R38 ;  /* 0x000000262d2d7220 */ /* 0x000fe20000410000 */
[----:B------:R-:W-:Y:S01]  /*9120*/  FFMA.FTZ R6, R29, R6, R16 ;  /* 0x000000061d067223 */ /* 0x000fe20000010010 */
[----:B------:R-:W-:Y:S01]  /*9130*/  FFMA.FTZ R22, R22, R9, R17 ;  /* 0x0000000916167223 */ /* 0x000fe20000010011 */
[----:B------:R-:W-:Y:S01]  /*9140*/  FFMA.FTZ R7, R30, R7, R43 ;  /* 0x000000071e077223 */ /* 0x000fe2000001002b */
[----:B------:R-:W-:Y:S01]  /*9150*/  FFMA.FTZ R19, R34, R19, R45 ;  /* 0x0000001322137223 */ /* 0x000fe2000001002d */
[----:B------:R-:W-:-:S02]  /*9160*/  F2FP.BF16.F32.PACK_AB R23, R23, R4 ;  /* 0x000000041717723e */ /* 0x000fc400000010ff */
[----:B------:R-:W-:Y:S02]  /*9170*/  F2FP.BF16.F32.PACK_AB R5, R21, R8 ;  /* 0x000000081505723e */ /* 0x000fe400000010ff */
[----:B------:R-:W-:Y:S02]  /*9180*/  MOV R21, R23 ;  /* 0x0000001700157202 */ /* 0x000fe40000000f00 */
[----:B------:R-:W-:Y:S01]  /*9190*/  F2FP.BF16.F32.PACK_AB R20, R6, R7 ;  /* 0x000000070614723e */ /* 0x000fe200000010ff */
[----:B------:R-:W-:Y:S01]  /*91a0*/  IMAD.MOV.U32 R23, RZ, RZ, R5 ;  /* 0x000000ffff177224 */ /* 0x000fe200078e0005 */
[----:B------:R-:W-:Y:S02]  /*91b0*/  F2FP.BF16.F32.PACK_AB R22, R22, R19 ;  /* 0x000000131616723e */ /* 0x000fe400000010ff */
.L_x_1967:
[----:B------:R-:W-:Y:S05]  /*91c0*/  BSYNC.RECONVERGENT B0 ;  /* 0x0000000000007941 */ /* 0x000fea0003800200 */
.L_x_1966:
[----:B-----5:R2:W-:Y:S01]  /*91d0*/  STS.128 [R15], R20 ;  /* 0x000000140f007388 */ /* 0x0205e20000000c00 */
[----:B------:R-:W-:Y:S05]  /*91e0*/  BRA `(.L_x_1964) ;  /* 0x0000000000047947 */ /* 0x000fea0003800000 */
.L_x_1965:
[----:B------:R3:W-:Y:S02]  /*91f0*/  STS.128 [R15], RZ ;  /* 0x000000ff0f007388 */ /* 0x0007e40000000c00 */
.L_x_1964:
[----:B------:R-:W-:Y:S05]  /*9200*/  BSYNC.RECONVERGENT B1 ;  /* 0x0000000000017941 */ /* 0x000fea0003800200 */
.L_x_1963:
        /* <DEDUP_REMOVED lines=46> */
[C---:B----4-:R-:W-:Y:S01]  /*94f0*/  SHF.L.U32 R31, R8.reuse, 0x10, RZ ;  /* 0x00000010081f7819 */ /* 0x050fe200000006ff */
        /* <DEDUP_REMOVED lines=19> */
[C---:B---3--:R-:W-:Y:S01]  /*9630*/  LOP3.LUT R23, R17.reuse, 0xffff0000, RZ, 0xc0, !PT ;  /* 0xffff000011177812 */ /* 0x048fe200078ec0ff */
[----:B------:R-:W-:-:S02]  /*9640*/  IMAD.U32 R7, R17, 0x10000, RZ ;  /* 0x0001000011077824 */ /* 0x000fc400078e00ff */
[----:B------:R-:W-:Y:S01]  /*9650*/  FMUL.FTZ R10, R21, R10 ;  /* 0x0000000a150a7220 */ /* 0x000fe20000410000 */
[----:B------:R-:W-:Y:S01]  /*9660*/  FMUL.FTZ R20, R20, R9 ;  /* 0x0000000914147220 */ /* 0x000fe20000410000 */
[----:B------:R-:W-:Y:S01]  /*9670*/  SHF.L.U32 R22, R18, 0x10, RZ ;  /* 0x0000001012167819 */ /* 0x000fe200000006ff */
        /* <DEDUP_REMOVED lines=20> */
.L_x_1969:
[----:B------:R-:W-:Y:S05]  /*97c0*/  BSYNC.RECONVERGENT B0 ;  /* 0x0000000000007941 */ /* 0x000fea0003800200 */
.L_x_1968:
[----:B-----5:R1:W-:Y:S02]  /*97d0*/  STS.128 [R15+0x800], R4 ;  /* 0x000800040f007388 */ /* 0x0203e40000000c00 */
.L_x_1954:
[----:B------:R-:W-:Y:S05]  /*97e0*/  BSYNC.RECONVERGENT B2 ;  /* 0x0000000000027941 */ /* 0x000fea0003800200 */
.L_x_1949:
        /* <DEDUP_REMOVED lines=13> */
.L_x_1972:
[----:B------:R1:W-:Y:S02]  /*98c0*/  STS.128 [R15+0x1000], RZ ;  /* 0x001000ff0f007388 */ /* 0x0003e40000000c00 */
.L_x_1971:
[----:B------:R-:W-:Y:S05]  /*98d0*/  BSYNC.RECONVERGENT B0 ;  /* 0x0000000000007941 */ /* 0x000fea0003800200 */
.L_x_1970:
        /* <DEDUP_REMOVED lines=13> */
.L_x_1975:
[----:B------:R1:W-:Y:S02]  /*99b0*/  STS.128 [R15+0x1800], RZ ;  /* 0x001800ff0f007388 */ /* 0x0003e40000000c00 */
.L_x_1974:
[----:B------:R-:W-:Y:S05]  /*99c0*/  BSYNC.RECONVERGENT B0 ;  /* 0x0000000000007941 */ /* 0x000fea0003800200 */
.L_x_1973:
[----:B------:R-:W-:Y:S01]  /*99d0*/  IADD3 R0, PT, PT, R132, 0x40, RZ ;  /* 0x0000004084007810 */ /* 0x000fe20007ffe0ff */
[----:B------:R-:W-:Y:S03]  /*99e0*/  BSSY.RECONVERGENT B0, `(.L_x_1976) ;  /* 0x000000f000007945 */ /* 0x000fe60003800200 */
[----:B------:R-:W-:-:S13]  /*99f0*/  ISETP.GE.AND P0, PT, R0, R7, PT ;  /* 0x000000070000720c */ /* 0x000fda0003f06270 */
[----:B------:R-:W-:Y:S05]  /*9a00*/  @P0 BRA `(.L_x_1977) ;  /* 0x0000000000300947 */ /* 0x000fea0003800000 */
[----:B------:R-:W1:Y:S02]  /*9a10*/  LDCU UR7, c[0x0][0x440] ;  /* 0x00008800ff0777ac */ /* 0x000e640008000800 */
[----:B-1----:R-:W-:-:S13]  /*9a20*/  ISETP.GE.AND P0, PT, R12, UR7, PT ;  /* 0x000000070c007c0c */ /* 0x002fda000bf06270 */
        /* <DEDUP_REMOVED lines=9> */
.L_x_1978:
[----:B------:R1:W-:Y:S02]  /*9ac0*/  STS.128 [R15+0x2000], RZ ;  /* 0x002000ff0f007388 */ /* 0x0003e40000000c00 */
.L_x_1977:
[----:B------:R-:W-:Y:S05]  /*9ad0*/  BSYNC.RECONVERGENT B0 ;  /* 0x0000000000007941 */ /* 0x000fea0003800200 */
.L_x_1976:
        /* <DEDUP_REMOVED lines=15> */
.L_x_1981:
[----:B------:R1:W-:Y:S02]  /*9bd0*/  STS.128 [R15+0x2800], RZ ;  /* 0x002800ff0f007388 */ /* 0x0003e40000000c00 */
.L_x_1980:
[----:B------:R-:W-:Y:S05]  /*9be0*/  BSYNC.RECONVERGENT B0 ;  /* 0x0000000000007941 */ /* 0x000fea0003800200 */
.L_x_1979:
[----:B-12---:R-:W-:Y:S01]  /*9bf0*/  IADD3 R8, PT, PT, R132, 0x80, RZ ;  /* 0x0000008084087810 */ /* 0x006fe20007ffe0ff */
        /* <DEDUP_REMOVED lines=17> */
.L_x_1984:
[----:B------:R2:W-:Y:S02]  /*9d10*/  STS.128 [R15+0x3000], RZ ;  /* 0x003000ff0f007388 */ /* 0x0005e40000000c00 */
.L_x_1983:
[----:B------:R-:W-:Y:S05]  /*9d20*/  BSYNC.RECONVERGENT B0 ;  /* 0x0000000000007941 */ /* 0x000fea0003800200 */
.L_x_1982:
        /* <DEDUP_REMOVED lines=15> */
.L_x_1987:
[----:B------:R1:W-:Y:S02]  /*9e20*/  STS.128 [R15+0x3800], RZ ;  /* 0x003800ff0f007388 */ /* 0x0003e40000000c00 */
.L_x_1986:
[----:B------:R-:W-:Y:S05]  /*9e30*/  BSYNC.RECONVERGENT B0 ;  /* 0x0000000000007941 */ /* 0x000fea0003800200 */
.L_x_1985:
        /* <DEDUP_REMOVED lines=18> */
.L_x_1990:
[----:B------:R1:W-:Y:S02]  /*9f60*/  STS.128 [R15+0x4000], RZ ;  /* 0x004000ff0f007388 */ /* 0x0003e40000000c00 */
.L_x_1989:
[----:B------:R-:W-:Y:S05]  /*9f70*/  BSYNC.RECONVERGENT B0 ;  /* 0x0000000000007941 */ /* 0x000fea0003800200 */
.L_x_1988:
        /* <DEDUP_REMOVED lines=16> */
.L_x_1993:
[----:B------:R1:W-:Y:S02]  /*a080*/  STS.128 [R15+0x4800], RZ ;  /* 0x004800ff0f007388 */ /* 0x0003e40000000c00 */
.L_x_1992:
[----:B------:R-:W-:Y:S05]  /*a090*/  BSYNC.RECONVERGENT B0 ;  /* 0x0000000000007941 */ /* 0x000fea0003800200 */
.L_x_1991:
[----:B------:R-:W2:Y:S01]  /*a0a0*/  LDC.64 R4, c[0x0][0x538] ;  /* 0x00014e00ff047b82 */ /* 0x000ea20000000a00 */
[----:B------:R-:W3:Y:S01]  /*a0b0*/  LDCU.64 UR8, c[0x0][0x540] ;  /* 0x0000a800ff0877ac */ /* 0x000ee20008000a00 */
[----:B------:R-:W-:Y:S01]  /*a0c0*/  MOV R131, RZ ;  /* 0x000000ff00837202 */ /* 0x000fe20000000f00 */
[----:B------:R-:W0:Y:S01]  /*a0d0*/  LDGDEPBAR ;  /* 0x00000000000079af */ /* 0x000e220000000000 */
[----:B------:R-:W4:Y:S01]  /*a0e0*/  LDCU UR7, c[0x0][0x458] ;  /* 0x00008b00ff0777ac */ /* 0x000f220008000800 */
[----:B---3--:R-:W-:-:S04]  /*a0f0*/  IMAD.WIDE.U32 R130, R73, UR8, R130 ;  /* 0x0000000849827c25 */ /* 0x008fc8000f8e0082 */
[----:B-1----:R-:W-:Y:S01]  /*a100*/  IMAD R16, R73, UR9, R131 ;  /* 0x0000000949107c24 */ /* 0x002fe2000f8e0283 */
[----:B--2---:R-:W-:Y:S01]  /*a110*/  LEA R4, P0, R130, R4, 0x2 ;  /* 0x0000000482047211 */ /* 0x004fe200078010ff */
[----:B------:R-:W-:Y:S01]  /*a120*/  BSSY.RECONVERGENT B0, `(.L_x_1994) ;  /* 0x0000013000007945 */ /* 0x000fe20003800200 */
[----:B------:R-:W-:-:S04]  /*a130*/  DEPBAR.LE SB0, 0x0 ;  /* 0x000080000000791a */ /* 0x000fc80000000000 */
[----:B------:R-:W-:-:S05]  /*a140*/  LEA.HI.X R5, R130, R5, R16, 0x2, P0 ;  /* 0x0000000582057211 */ /* 0x000fca00000f1410 */
[----:B------:R-:W2:Y:S01]  /*a150*/  LDG.E R3, desc[UR4][R4.64] ;  /* 0x0000000404037981 */ /* 0x000ea2000c1e1900 */
[----:B----4-:R-:W2:Y:S01]  /*a160*/  MUFU.RCP R152, UR7 ;  /* 0x0000000700987d08 */ /* 0x010ea20008001000 */
[----:B------:R-:W-:Y:S01]  /*a170*/  BAR.SYNC.DEFER_BLOCKING 0x0 ;  /* 0x0000000000007b1d */ /* 0x000fe20000010000 */
[----:B--2---:R-:W-:-:S05]  /*a180*/  FMUL.FTZ R152, R3, R152 ;  /* 0x0000009803987220 */ /* 0x004fca0000410000 */
        /* <DEDUP_REMOVED lines=9> */
.L_x_1996:
[----:B------:R2:W-:Y:S01]  /*a220*/  STS.128 [R15+0x5000], RZ ;  /* 0x005000ff0f007388 */ /* 0x0005e20000000c00 */
[----:B------:R-:W-:Y:S05]  /*a230*/  BRA `(.L_x_1997) ;  /* 0x0000000000047947 */ /* 0x000fea0003800000 */
.L_x_1995:
[----:B------:R3:W-:Y:S02]  /*a240*/  STS.128 [R15+0x5000], RZ ;  /* 0x005000ff0f007388 */ /* 0x0007e40000000c00 */
.L_x_1997:
[----:B------:R-:W-:Y:S05]  /*a250*/  BSYNC.RECONVERGENT B0 ;  /* 0x0000000000007941 */ /* 0x000fea0003800200 */
.L_x_1994:
[----:B------:R-:W-:Y:S01]  /*a260*/  ISETP.GE.AND P0, PT, R30, R7, PT ;  /* 0x000000071e00720c */ /* 0x000fe20003f06270 */
[----:B------:R-:W-:Y:S01]  /*a270*/  BSSY.RECONVERGENT B0, `(.L_x_1998) ;  /* 0x000000e000007945 */ /* 0x000fe20003800200 */
[----:B------:R-:W-:-:S04]  /*a280*/  LEA R16, P1, R67, R178, 0x1 ;  /* 0x000000b243107211 */ /* 0x000fc800078208ff */
[----:B------:R-:W-:-:S07]  /*a290*/  LEA.HI.X R17, R67, R179, R66, 0x1, P1 ;  /* 0x000000b343117211 */ /* 0x000fce00008f0c42 */
[----:B------:R4:W-:Y:S01]  /*a2a0*/  @P0 STS.128 [R15+0x5800], RZ ;  /* 0x005800ff0f000388 */ /* 0x0009e20000000c00 */
        /* <DEDUP_REMOVED lines=9> */
.L_x_2000:
[----:B------:R1:W-:Y:S02]  /*a340*/  STS.128 [R15+0x5800], RZ ;  /* 0x005800ff0f007388 */ /* 0x0003e40000000c00 */
.L_x_1999:
[----:B------:R-:W-:Y:S05]  /*a350*/  BSYNC.RECONVERGENT B0 ;  /* 0x0000000000007941 */ /* 0x000fea0003800200 */
.L_x_1998:
        /* <DEDUP_REMOVED lines=15> */
.L_x_2003:
[----:B------:R2:W-:Y:S02]  /*a450*/  STS.128 [R15+0x6000], RZ ;  /* 0x006000ff0f007388 */ /* 0x0005e40000000c00 */
.L_x_2002:
[----:B------:R-:W-:Y:S05]  /*a460*/  BSYNC.RECONVERGENT B0 ;  /* 0x0000000000007941 */ /* 0x000fea0003800200 */
.L_x_2001:
        /* <DEDUP_REMOVED lines=15> */
.L_x_2006:
[----:B------:R2:W-:Y:S02]  /*a560*/  STS.128 [R15+0x6800], RZ ;  /* 0x006800ff0f007388 */ /* 0x0005e40000000c00 */
.L_x_2005:
[----:B------:R-:W-:Y:S05]  /*a570*/  BSYNC.RECONVERGENT B0 ;  /* 0x0000000000007941 */ /* 0x000fea0003800200 */
.L_x_2004:
        /* <DEDUP_REMOVED lines=9> */
[----:B-----5:R-:W-:-:S03]  /*a610*/  MOV R9, R17 ;  /* 0x0000001100097202 */ /* 0x020fc60000000f00 */
        /* <DEDUP_REMOVED lines=8> */
.L_x_2009:
[----:B------:R2:W-:Y:S02]  /*a6a0*/  STS.128 [R15+0x7000], RZ ;  /* 0x007000ff0f007388 */ /* 0x0005e40000000c00 */
.L_x_2008:
[----:B------:R-:W-:Y:S05]  /*a6b0*/  BSYNC.RECONVERGENT B0 ;  /* 0x0000000000007941 */ /* 0x000fea0003800200 */
.L_x_2007:
        /* <DEDUP_REMOVED lines=15> */
.L_x_2012:
[----:B------:R2:W-:Y:S02]  /*a7b0*/  STS.128 [R15+0x7800], RZ ;  /* 0x007800ff0f007388 */ /* 0x0005e40000000c00 */
.L_x_2011:
[----:B------:R-:W-:Y:S05]  /*a7c0*/  BSYNC.RECONVERGENT B0 ;  /* 0x0000000000007941 */ /* 0x000fea0003800200 */
.L_x_2010:
        /* <DEDUP_REMOVED lines=18> */
.L_x_2015:
[----:B------:R2:W-:Y:S02]  /*a8f0*/  STS.128 [R15+0x8000], RZ ;  /* 0x008000ff0f007388 */ /* 0x0005e40000000c00 */
.L_x_2014:
[----:B------:R-:W-:Y:S05]  /*a900*/  BSYNC.RECONVERGENT B0 ;  /* 0x0000000000007941 */ /* 0x000fea0003800200 */
.L_x_2013:
[----:B------:R-:W-:Y:S01]  /*a910*/  ISETP.GE.AND P0, PT, R132, R7, PT ;  /* 0x000000078400720c */ /* 0x000fe20003f06270 */
[----:B------:R-:W-:-:S12]  /*a920*/  BSSY.RECONVERGENT B0, `(.L_x_2016) ;  /* 0x0000010000007945 */ /* 0x000fd80003800200 */
[----:B------:R1:W-:Y:S01]  /*a930*/  @P0 STS.128 [R15+0x8800], RZ ;  /* 0x008800ff0f000388 */ /* 0x0003e20000000c00 */
[----:B------:R-:W-:Y:S05]  /*a940*/  @P0 BRA `(.L_x_2017) ;  /* 0x0000000000340947 */ /* 0x000fea0003800000 */
[----:B------:R-:W2:Y:S02]  /*a950*/  LDCU UR7, c[0x0][0x440] ;  /* 0x00008800ff0777ac */ /* 0x000ea40008000800 */
[----:B--2---:R-:W-:-:S13]  /*a960*/  ISETP.GE.AND P0, PT, R12, UR7, PT ;  /* 0x000000070c007c0c */ /* 0x004fda000bf06270 */
        /* <DEDUP_REMOVED lines=10> */
.L_x_2018:
[----:B------:R2:W-:Y:S02]  /*aa10*/  STS.128 [R15+0x8800], RZ ;  /* 0x008800ff0f007388 */ /* 0x0005e40000000c00 */
.L_x_2017:
[----:B------:R-:W-:Y:S05]  /*aa20*/  BSYNC.RECONVERGENT B0 ;  /* 0x0000000000007941 */ /* 0x000fea0003800200 */
.L_x_2016:
[----:B------:R-:W3:Y:S01]  /*aa30*/  S2R R148, SR_TID.X ;  /* 0x0000000000947919 */ /* 0x000ee20000002100 */
[----:B------:R-:W-:Y:S01]  /*aa40*/  IMAD.MOV.U32 R154, RZ, RZ, 0x20 ;  /* 0x00000020ff9a7424 */ /* 0x000fe200078e00ff */
[----:B------:R-:W1:Y:S01]  /*aa50*/  LDCU.64 UR14, c[0x0][0x508] ;  /* 0x0000a100ff0e77ac */ /* 0x000e620008000a00 */
[----:B------:R-:W-:Y:S01]  /*aa60*/  LOP3.LUT R64, R64, 0xfffffffd, RZ, 0xc0, !PT ;  /* 0xfffffffd40407812 */ /* 0x000fe200078ec0ff */
[----:B------:R-:W0:Y:S01]  /*aa70*/  LDGDEPBAR ;  /* 0x00000000000079af */ /* 0x000e220000000000 */
[C---:B---3--:R-:W-:Y:S01]  /*aa80*/  IMAD.SHL.U32 R0, R148.reuse, 0x20, RZ ;  /* 0x0000002094007824 */ /* 0x048fe200078e00ff */
[C---:B------:R-:W-:Y:S01]  /*aa90*/  LOP3.LUT P0, RZ, R148.reuse, 0x4, RZ, 0xc0, !PT ;  /* 0x0000000494ff7812 */ /* 0x040fe2000780c0ff */
[C---:B------:R-:W-:Y:S01]  /*aaa0*/  IMAD.SHL.U32 R6, R148.reuse, 0x10, RZ ;  /* 0x0000001094067824 */ /* 0x040fe200078e00ff */
[C---:B------:R-:W-:Y:S01]  /*aab0*/  LOP3.LUT R184, R148.reuse, 0x18, RZ, 0xc0, !PT ;  /* 0x0000001894b87812 */ /* 0x040fe200078ec0ff */
[----:B------:R-:W-:Y:S01]  /*aac0*/  IMAD.SHL.U32 R4, R148, 0x4, RZ ;  /* 0x0000000494047824 */ /* 0x000fe200078e00ff */
[----:B------:R-:W-:Y:S01]  /*aad0*/  LOP3.LUT R3, R0, 0xc0, RZ, 0xc0, !PT ;  /* 0x000000c000037812 */ /* 0x000fe200078ec0ff */
[----:B------:R-:W-:Y:S01]  /*aae0*/  IMAD.SHL.U32 R185, R148, 0x8, RZ ;  /* 0x0000000894b97824 */ /* 0x000fe200078e00ff */
[----:B------:R-:W-:-:S02]  /*aaf0*/  LOP3.LUT R149, R6, 0x100, RZ, 0xc0, !PT ;  /* 0x0000010006957812 */ /* 0x000fc400078ec0ff */
[----:B------:R-:W-:Y:S02]  /*ab00*/  LOP3.LUT R4, R3, 0x18, R4, 0xf8, !PT ;  /* 0x0000001803047812 */ /* 0x000fe400078ef804 */
[----:B------:R-:W-:Y:S02]  /*ab10*/  LOP3.LUT R67, R0, 0x120, RZ, 0xc0, !PT ;  /* 0x0000012000437812 */ /* 0x000fe400078ec0ff */
[----:B------:R-:W-:Y:S02]  /*ab20*/  SHF.R.U32.HI R3, RZ, 0x1, R148 ;  /* 0x00000001ff037819 */ /* 0x000fe40000011694 */
[----:B------:R-:W-:Y:S02]  /*ab30*/  LOP3.LUT R149, R149, 0x20, R0, 0xf8, !PT ;  /* 0x0000002095957812 */ /* 0x000fe400078ef800 */
[----:B------:R-:W-:Y:S02]  /*ab40*/  LOP3.LUT R0, R148, 0x8, RZ, 0xc0, !PT ;  /* 0x0000000894007812 */ /* 0x000fe400078ec0ff */
[----:B------:R-:W-:-:S02]  /*ab50*/  LOP3.LUT R5, R67, 0x3e00, R6, 0xf8, !PT ;  /* 0x00003e0043057812 */ /* 0x000fc400078ef806 */
[----:B------:R-:W-:Y:S02]  /*ab60*/  LOP3.LUT R56, R4, 0x8, R3, 0x78, !PT ;  /* 0x0000000804387812 */ /* 0x000fe400078e7803 */
        /* <DEDUP_REMOVED lines=8> */
[----:B------:R-:W3:Y:S01]  /*abf0*/  LDSM.16.M88.4 R4, [R150] ;  /* 0x000000009604783b */ /* 0x000ee20000000200 */
[----:B------:R-:W-:Y:S01]  /*ac00*/  IMAD.IADD R0, R154, 0x1, R149 ;  /* 0x000000019a007824 */ /* 0x000fe200078e0295 */
[----:B------:R-:W-:Y:S01]  /*ac10*/  LOP3.LUT R64, R64, 0xfffffffe, RZ, 0xc0, !PT ;  /* 0xfffffffe40407812 */ /* 0x000fe200078ec0ff */
[----:B------:R-:W-:Y:S01]  /*ac20*/  IMAD.IADD R66, R150, 0x1, R154 ;  /* 0x0000000196427824 */ /* 0x000fe200078e029a */
[----:B------:R-:W3:Y:S04]  /*ac30*/  LDSM.16.M88.4 R132, [R149+0x1400] ;  /* 0x001400009584783b */ /* 0x000ee80000000200 */
[----:B------:R-:W-:Y:S04]  /*ac40*/  LDSM.16.M88.4 R20, [R0+0x1000] ;  /* 0x001000000014783b */ /* 0x000fe80000000200 */
[----:B-12-4-:R-:W1:Y:S04]  /*ac50*/  LDSM.16.M88.4 R12, [R66] ;  /* 0x00000000420c783b */ /* 0x016e680000000200 */
[----:B------:R-:W2:Y:S04]  /*ac60*/  LDSM.16.M88.4 R164, [R0+0x1400] ;  /* 0x0014000000a4783b */ /* 0x000ea80000000200 */
[----:B------:R-:W4:Y:S04]  /*ac70*/  LDSM.16.M88.4 R124, [R149+0x1800] ;  /* 0x00180000957c783b */ /* 0x000f280000000200 */
[----:B------:R-:W4:Y:S04]  /*ac80*/  LDSM.16.M88.4 R116, [R149+0x1c00] ;  /* 0x001c00009574783b */ /* 0x000f280000000200 */
[----:B------:R-:W4:Y:S04]  /*ac90*/  LDSM.16.M88.4 R108, [R149+0x2000] ;  /* 0x00200000956c783b */ /* 0x000f280000000200 */
[----:B------:R-:W4:Y:S04]  /*aca0*/  LDSM.16.M88.4 R100, [R149+0x2400] ;  /* 0x002400009564783b */ /* 0x000f280000000200 */
[----:B------:R-:W4:Y:S01]  /*acb0*/  LDSM.16.M88.4 R92, [R149+0x2800] ;  /* 0x00280000955c783b */ /* 0x000f220000000200 */
[C---:B---3-5:R-:W-:Y:S03]  /*acc0*/  HMMA.16816.F32.BF16 R8, R4.reuse, R160, RZ ;  /* 0x000000a00408723c */ /* 0x068fe600000418ff */
[----:B------:R-:W3:Y:S04]  /*acd0*/  LDSM.16.M88.4 R84, [R149+0x2c00] ;  /* 0x002c00009554783b */ /* 0x000ee80000000200 */
[----:B------:R-:W3:Y:S01]  /*ace0*/  LDSM.16.M88.4 R76, [R149+0x3000] ;  /* 0x00300000954c783b */ /* 0x000ee20000000200 */
[C---:B------:R-:W-:Y:S03]  /*acf0*/  HMMA.16816.F32.BF16 R160, R4.reuse, R162, RZ ;  /* 0x000000a204a0723c */ /* 0x040fe600000418ff */
[----:B------:R-:W3:Y:S04]  /*ad00*/  LDSM.16.M88.4 R68, [R149+0x3400] ;  /* 0x003400009544783b */ /* 0x000ee80000000200 */
[----:B------:R-:W3:Y:S01]  /*ad10*/  LDSM.16.M88.4 R52, [R149+0x3800] ;  /* 0x003800009534783b */ /* 0x000ee20000000200 */
[----:B------:R-:W-:Y:S03]  /*ad20*/  HMMA.16816.F32.BF16 R16, R4, R132, RZ ;  /* 0x000000840410723c */ /* 0x000fe600000418ff */
[----:B------:R-:W3:Y:S04]  /*ad30*/  LDSM.16.M88.4 R44, [R149+0x3c00] ;  /* 0x003c0000952c783b */ /* 0x000ee80000000200 */
[----:B------:R-:W3:Y:S01]  /*ad40*/  LDSM.16.M88.4 R36, [R149+0x4000] ;  /* 0x004000009524783b */ /* 0x000ee20000000200 */
[C---:B-1----:R-:W-:Y:S03]  /*ad50*/  HMMA.16816.F32.BF16 R8, R12.reuse, R20, R8 ;  /* 0x000000140c08723c */ /* 0x042fe60000041808 */
[----:B------:R-:W1:Y:S04]  /*ad60*/  LDSM.16.M88.4 R28, [R149+0x4400] ;  /* 0x00440000951c783b */ /* 0x000e680000000200 */
[----:B------:R-:W-:Y:S01]  /*ad70*/  LDSM.16.M88.4 R136, [R149+0x4c00] ;  /* 0x004c00009588783b */ /* 0x000fe20000000200 */
[C---:B------:R-:W-:Y:S03]  /*ad80*/  HMMA.16816.F32.BF16 R160, R12.reuse, R22, R160 ;  /* 0x000000160ca0723c */ /* 0x040fe600000418a0 */
[----:B------:R-:W1:Y:S04]  /*ad90*/  LDSM.16.M88.4 R20, [R149+0x4800] ;  /* 0x004800009514783b */ /* 0x000e680000000200 */
[----:B------:R-:W1:Y:S01]  /*ada0*/  LDSM.16.M88.4 R144, [R0+0x1800] ;  /* 0x001800000090783b */ /* 0x000e620000000200 */
[----:B--2---:R-:W-:Y:S03]  /*adb0*/  HMMA.16816.F32.BF16 R16, R12, R164, R16 ;  /* 0x000000a40c10723c */ /* 0x004fe60000041810 */
[----:B------:R-:W-:Y:S01]  /*adc0*/  LDSM.16.M88.4 R140, [R0+0x1c00] ;  /* 0x001c0000008c783b */ /* 0x000fe20000000200 */
[----:B------:R-:W-:Y:S01]  /*add0*/  FMUL.FTZ R8, R8, UR15 ;  /* 0x0000000f08087c20 */ /* 0x000fe20008410000 */
[----:B------:R-:W-:Y:S01]  /*ade0*/  FMUL.FTZ R9, R9, UR15 ;  /* 0x0000000f09097c20 */ /* 0x000fe20008410000 */
[----:B------:R-:W-:Y:S01]  /*adf0*/  FMUL.FTZ R10, R10, UR15 ;  /* 0x0000000f0a0a7c20 */ /* 0x000fe20008410000 */
[----:B------:R-:W-:Y:S01]  /*ae00*/  FMUL.FTZ R11, R11, UR15 ;  /* 0x0000000f0b0b7c20 */ /* 0x000fe20008410000 */
[----:B------:R-:W2:Y:S01]  /*ae10*/  MUFU.TANH R151, R8 ;  /* 0x0000000800977308 */ /* 0x000ea20000002400 */
[----:B----4-:R-:W-:Y:S02]  /*ae20*/  HMMA.16816.F32.BF16 R128, R4, R124, RZ ;  /* 0x0000007c0480723c */ /* 0x010fe400000418ff */
[----:B------:R-:W-:Y:S01]  /*ae30*/  FMUL.FTZ R160, R160, UR15 ;  /* 0x0000000fa0a07c20 */ /* 0x000fe20008410000 */
[----:B------:R-:W-:Y:S01]  /*ae40*/  FMUL.FTZ R161, R161, UR15 ;  /* 0x0000000fa1a17c20 */ /* 0x000fe20008410000 */
[----:B------:R-:W-:Y:S01]  /*ae50*/  FMUL.FTZ R162, R162, UR15 ;  /* 0x0000000fa2a27c20 */ /* 0x000fe20008410000 */
[----:B------:R-:W-:-:S02]  /*ae60*/  FMUL.FTZ R175, R163, UR15 ;  /* 0x0000000fa3af7c20 */ /* 0x000fc40008410000 */
[----:B------:R-:W-:Y:S01]  /*ae70*/  MUFU.TANH R153, R9 ;  /* 0x0000000900997308 */ /* 0x000fe20000002400 */
[----:B------:R-:W-:Y:S02]  /*ae80*/  HMMA.16816.F32.BF16 R132, R4, R134, RZ ;  /* 0x000000860484723c */ /* 0x000fe400000418ff */
[----:B------:R-:W-:-:S05]  /*ae90*/  FMUL.FTZ R16, R16, UR15 ;  /* 0x0000000f10107c20 */ /* 0x000fca0008410000 */
[----:B------:R-:W4:Y:S01]  /*aea0*/  MUFU.TANH R155, R10 ;  /* 0x0000000a009b7308 */ /* 0x000f220000002400 */
[C---:B------:R-:W-:Y:S07]  /*aeb0*/  HMMA.16816.F32.BF16 R124, R4.reuse, R126, RZ ;  /* 0x0000007e047c723c */ /* 0x040fee00000418ff */
[----:B------:R-:W-:Y:S01]  /*aec0*/  MUFU.TANH R165, R11 ;  /* 0x0000000b00a57308 */ /* 0x000fe20000002400 */
[C---:B------:R-:W-:Y:S07]  /*aed0*/  HMMA.16816.F32.BF16 R120, R4.reuse, R116, RZ ;  /* 0x000000740478723c */ /* 0x040fee00000418ff */
[----:B------:R-:W-:Y:S01]  /*aee0*/  MUFU.TANH R177, R16 ;  /* 0x0000001000b17308 */ /* 0x000fe20000002400 */
[C---:B------:R-:W-:Y:S07]  /*aef0*/  HMMA.16816.F32.BF16 R112, R4.reuse, R108, RZ ;  /* 0x0000006c0470723c */ /* 0x040fee00000418ff */
[----:B------:R-:W-:Y:S01]  /*af00*/  MUFU.TANH R169, R160 ;  /* 0x000000a000a97308 */ /* 0x000fe20000002400 */
[C---:B------:R-:W-:Y:S07]  /*af10*/  HMMA.16816.F32.BF16 R104, R4.reuse, R100, RZ ;  /* 0x000000640468723c */ /* 0x040fee00000418ff */
[----:B------:R-:W-:Y:S01]  /*af20*/  MUFU.TANH R171, R161 ;  /* 0x000000a100ab7308 */ /* 0x000fe20000002400 */
[C---:B------:R-:W-:Y:S07]  /*af30*/  HMMA.16816.F32.BF16 R96, R4.reuse, R92, RZ ;  /* 0x0000005c0460723c */ /* 0x040fee00000418ff */
[----:B------:R2:W-:Y:S01]  /*af40*/  MUFU.TANH R173, R162 ;  /* 0x000000a200ad7308 */ /* 0x0005e20000002400 */
[C---:B---3--:R-:W-:Y:S07]  /*af50*/  HMMA.16816.F32.BF16 R88, R4.reuse, R84, RZ ;  /* 0x000000540458723c */ /* 0x048fee00000418ff */
[----:B------:R-:W-:Y:S01]  /*af60*/  MUFU.TANH R175, R175 ;  /* 0x000000af00af7308 */ /* 0x000fe20000002400 */
[C---:B------:R-:W-:Y:S08]  /*af70*/  HMMA.16816.F32.BF16 R80, R4.reuse, R76, RZ ;  /* 0x0000004c0450723c */ /* 0x040ff000000418ff */
[C---:B------:R-:W-:Y:S01]  /*af80*/  HMMA.16816.F32.BF16 R72, R4.reuse, R68, RZ ;  /* 0x000000440448723c */ /* 0x040fe200000418ff */
[----:B--2---:R-:W2:Y:S07]  /*af90*/  LDSM.16.M88.4 R160, [R0+0x2400] ;  /* 0x0024000000a0783b */ /* 0x004eae0000000200 */
        /* <DEDUP_REMOVED lines=21> */
[----:B------:R-:W-:-:S06]  /*b0f0*/  FMUL.FTZ R167, R17, UR15 ;  /* 0x0000000f11a77c20 */ /* 0x000fcc0008410000 */
[----:B------:R-:W-:Y:S01]  /*b100*/  MUFU.TANH R167, R167 ;  /* 0x000000a700a77308 */ /* 0x000fe20000002400 */
[----:B------:R-:W-:Y:S01]  /*b110*/  HMMA.16816.F32.BF16 R128, R12, R144, R128 ;  /* 0x000000900c80723c */ /* 0x000fe20000041880 */
[----:B------:R-:W-:-:S06]  /*b120*/  FMUL.FTZ R145, R18, UR15 ;  /* 0x0000000f12917c20 */ /* 0x000fcc0008410000 */
[----:B------:R-:W-:Y:S01]  /*b130*/  MUFU.TANH R145, R145 ;  /* 0x0000009100917308 */ /* 0x000fe20000002400 */
[C---:B------:R-:W-:Y:S01]  /*b140*/  HMMA.16816.F32.BF16 R124, R12.reuse, R146, R124 ;  /* 0x000000920c7c723c */ /* 0x040fe2000004187c */
[----:B------:R-:W-:Y:S02]  /*b150*/  FMUL.FTZ R147, R19, UR15 ;  /* 0x0000000f13937c20 */ /* 0x000fe40008410000 */
[----:B------:R-:W3:Y:S01]  /*b160*/  LDSM.16.M88.4 R16, [R0+0x2800] ;  /* 0x002800000010783b */ /* 0x000ee20000000200 */
[----:B------:R-:W-:Y:S01]  /*b170*/  FMUL.FTZ R132, R132, UR15 ;  /* 0x0000000f84847c20 */ /* 0x000fe20008410000 */
[----:B------:R-:W-:Y:S01]  /*b180*/  FMUL.FTZ R133, R133, UR15 ;  /* 0x0000000f85857c20 */ /* 0x000fe20008410000 */
[----:B------:R-:W-:Y:S01]  /*b190*/  FMUL.FTZ R134, R134, UR15 ;  /* 0x0000000f86867c20 */ /* 0x000fe20008410000 */
[----:B------:R-:W-:Y:S01]  /*b1a0*/  FMUL.FTZ R187, R135, UR15 ;  /* 0x0000000f87bb7c20 */ /* 0x000fe20008410000 */
[----:B--2---:R-:W-:Y:S01]  /*b1b0*/  HMMA.16816.F32.BF16 R104, R12, R160, R104 ;  /* 0x000000a00c68723c */ /* 0x004fe20000041868 */
[----:B------:R-:W-:Y:S02]  /*b1c0*/  MUFU.TANH R147, R147 ;  /* 0x0000009300937308 */ /* 0x000fe40000002400 */
[----:B------:R-:W-:Y:S01]  /*b1d0*/  FMUL.FTZ R128, R128, UR15 ;  /* 0x0000000f80807c20 */ /* 0x000fe20008410000 */
[----:B------:R-:W-:Y:S01]  /*b1e0*/  FMUL.FTZ R129, R129, UR15 ;  /* 0x0000000f81817c20 */ /* 0x000fe20008410000 */
[----:B------:R-:W-:Y:S01]  /*b1f0*/  FMUL.FTZ R130, R130, UR15 ;  /* 0x0000000f82827c20 */ /* 0x000fe20008410000 */
[----:B------:R-:W-:-:S02]  /*b200*/  FMUL.FTZ R191, R131, UR15 ;  /* 0x0000000f83bf7c20 */ /* 0x000fc40008410000 */
[C---:B------:R-:W-:Y:S01]  /*b210*/  HMMA.16816.F32.BF16 R100, R12.reuse, R162, R100 ;  /* 0x000000a20c64723c */ /* 0x040fe20000041864 */
[----:B------:R-:W-:Y:S02]  /*b220*/  MUFU.TANH R161, R128 ;  /* 0x0000008000a17308 */ /* 0x000fe40000002400 */
[----:B------:R-:W-:Y:S01]  /*b230*/  FMUL.FTZ R124, R124, UR15 ;  /* 0x0000000f7c7c7c20 */ /* 0x000fe20008410000 */
[----:B------:R-:W-:Y:S01]  /*b240*/  FMUL.FTZ R125, R125, UR15 ;  /* 0x0000000f7d7d7c20 */ /* 0x000fe20008410000 */
[----:B------:R-:W-:Y:S01]  /*b250*/  FMUL.FTZ R57, R126, UR15 ;  /* 0x0000000f7e397c20 */ /* 0x000fe20008410000 */
[----:B------:R-:W-:Y:S02]  /*b260*/  FMUL.FTZ R195, R127, UR15 ;  /* 0x0000000f7fc37c20 */ /* 0x000fe40008410000 */
[----:B-1----:R-:W-:Y:S01]  /*b270*/  HMMA.16816.F32.BF16 R112, R12, R136, R112 ;  /* 0x000000880c70723c */ /* 0x002fe20000041870 */
[----:B------:R-:W-:Y:S02]  /*b280*/  MUFU.TANH R193, R124 ;  /* 0x0000007c00c17308 */ /* 0x000fe40000002400 */
[----:B------:R-:W-:-:S05]  /*b290*/  FMUL.FTZ R104, R104, UR15 ;  /* 0x0000000f68687c20 */ /* 0x000fca0008410000 */
[----:B------:R-:W-:Y:S01]  /*b2a0*/  HMMA.16816.F32.BF16 R108, R12, R138, R108 ;  /* 0x0000008a0c6c723c */ /* 0x000fe2000004186c */
[----:B------:R-:W1:Y:S01]  /*b2b0*/  LDSM.16.M88.4 R136, [R0+0x2c00] ;  /* 0x002c00000088783b */ /* 0x000e620000000200 */
[----:B------:R-:W-:Y:S01]  /*b2c0*/  MUFU.TANH R163, R129 ;  /* 0x0000008100a37308 */ /* 0x000fe20000002400 */
[----:B------:R-:W-:Y:S01]  /*b2d0*/  FMUL.FTZ R102, R102, UR15 ;  /* 0x0000000f66667c20 */ /* 0x000fe20008410000 */
[----:B------:R-:W-:Y:S01]  /*b2e0*/  FMUL.FTZ R101, R101, UR15 ;  /* 0x0000000f65657c20 */ /* 0x000fe20008410000 */
[----:B------:R-:W-:-:S03]  /*b2f0*/  FMUL.FTZ R209, R100, UR15 ;  /* 0x0000000f64d17c20 */ /* 0x000fc60008410000 */
[C---:B------:R-:W-:Y:S02]  /*b300*/  HMMA.16816.F32.BF16 R120, R12.reuse, R140, R120 ;  /* 0x0000008c0c78723c */ /* 0x040fe40000041878 */
[----:B------:R2:W-:Y:S01]  /*b310*/  MUFU.TANH R189, R130 ;  /* 0x0000008200bd7308 */ /* 0x0005e20000002400 */
[----:B------:R-:W-:Y:S01]  /*b320*/  FMUL.FTZ R112, R112, UR15 ;  /* 0x0000000f70707c20 */ /* 0x000fe20008410000 */
[----:B------:R-:W-:Y:S01]  /*b330*/  FMUL.FTZ R114, R114, UR15 ;  /* 0x0000000f72727c20 */ /* 0x000fe20008410000 */
[----:B------:R-:W-:Y:S01]  /*b340*/  FMUL.FTZ R113, R113, UR15 ;  /* 0x0000000f71717c20 */ /* 0x000fe20008410000 */
[----:B------:R-:W-:Y:S02]  /*b350*/  FMUL.FTZ R115, R115, UR15 ;  /* 0x0000000f73737c20 */ /* 0x000fe40008410000 */
[----:B---3--:R-:W-:Y:S02]  /*b360*/  HMMA.16816.F32.BF16 R96, R12, R16, R96 ;  /* 0x000000100c60723c */ /* 0x008fe40000041860 */
[----:B------:R-:W-:Y:S01]  /*b370*/  MUFU.TANH R141, R132 ;  /* 0x00000084008d7308 */ /* 0x000fe20000002400 */
[----:B------:R-:W-:-:S05]  /*b380*/  FMUL.FTZ R111, R111, UR15 ;  /* 0x0000000f6f6f7c20 */ /* 0x000fca0008410000 */
[C---:B------:R-:W-:Y:S01]  /*b390*/  HMMA.16816.F32.BF16 R92, R12.reuse, R18, R92 ;  /* 0x000000120c5c723c */ /* 0x040fe2000004185c */
[----:B------:R-:W3:Y:S01]  /*b3a0*/  LDSM.16.M88.4 R16, [R0+0x3400] ;  /* 0x003400000010783b */ /* 0x000ee20000000200 */
[----:B------:R-:W-:Y:S01]  /*b3b0*/  MUFU.TANH R183, R134 ;  /* 0x0000008600b77308 */ /* 0x000fe20000002400 */
[----:B------:R-:W-:Y:S01]  /*b3c0*/  FMUL.FTZ R120, R120, UR15 ;  /* 0x0000000f78787c20 */ /* 0x000fe20008410000 */
[----:B------:R-:W-:Y:S01]  /*b3d0*/  FMUL.FTZ R121, R121, UR15 ;  /* 0x0000000f79797c20 */ /* 0x000fe20008410000 */
[----:B--2---:R-:W2:Y:S01]  /*b3e0*/  LDSM.16.M88.4 R128, [R0+0x3800] ;  /* 0x003800000080783b */ /* 0x004ea20000000200 */
[----:B------:R-:W-:Y:S01]  /*b3f0*/  FMUL.FTZ R197, R122, UR15 ;  /* 0x0000000f7ac57c20 */ /* 0x000fe20008410000 */
[----:B------:R-:W-:Y:S01]  /*b400*/  FMUL.FTZ R201, R123, UR15 ;  /* 0x0000000f7bc97c20 */ /* 0x000fe20008410000 */
[----:B------:R-:W-:Y:S02]  /*b410*/  HMMA.16816.F32.BF16 R116, R12, R142, R116 ;  /* 0x0000008e0c74723c */ /* 0x000fe40000041874 */
[----:B------:R4:W-:Y:S01]  /*b420*/  MUFU.TANH R143, R133 ;  /* 0x00000085008f7308 */ /* 0x0009e20000002400 */
[----:B------:R-:W-:Y:S01]  /*b430*/  FMUL.FTZ R100, R96, UR15 ;  /* 0x0000000f60647c20 */ /* 0x000fe20008410000 */
[----:B------:R-:W-:Y:S01]  /*b440*/  FMUL.FTZ R99, R99, UR15 ;  /* 0x0000000f63637c20 */ /* 0x000fe20008410000 */
[----:B------:R-:W-:-:S03]  /*b450*/  FMUL.FTZ R98, R98, UR15 ;  /* 0x0000000f62627c20 */ /* 0x000fc60008410000 */
[----:B-1----:R-:W-:Y:S02]  /*b460*/  HMMA.16816.F32.BF16 R88, R12, R136, R88 ;  /* 0x000000880c58723c */ /* 0x002fe40000041858 */
[----:B------:R1:W-:Y:S01]  /*b470*/  MUFU.TANH R137, R125 ;  /* 0x0000007d00897308 */ /* 0x0003e20000002400 */
[----:B------:R-:W-:Y:S01]  /*b480*/  FMUL.FTZ R92, R92, UR15 ;  /* 0x0000000f5c5c7c20 */ /* 0x000fe20008410000 */
[----:B------:R-:W-:Y:S01]  /*b490*/  FMUL.FTZ R94, R94, UR15 ;  /* 0x0000000f5e5e7c20 */ /* 0x000fe20008410000 */
[----:B------:R-:W-:-:S03]  /*b4a0*/  FMUL.FTZ R95, R95, UR15 ;  /* 0x0000000f5f5f7c20 */ /* 0x000fc60008410000 */
[----:B------:R-:W-:Y:S02]  /*b4b0*/  HMMA.16816.F32.BF16 R84, R12, R138, R84 ;  /* 0x0000008a0c54723c */ /* 0x000fe40000041854 */
[----:B------:R2:W-:Y:S01]  /*b4c0*/  MUFU.TANH R139, R57 ;  /* 0x00000039008b7308 */ /* 0x0005e20000002400 */
[----:B----4-:R-:W4:Y:S01]  /*b4d0*/  LDSM.16.M88.4 R132, [R0+0x3000] ;  /* 0x003000000084783b */ /* 0x010f220000000200 */
[----:B------:R-:W-:Y:S01]  /*b4e0*/  FMUL.FTZ R116, R116, UR15 ;  /* 0x0000000f74747c20 */ /* 0x000fe20008410000 */
[----:B------:R-:W-:-:S05]  /*b4f0*/  FMUL.FTZ R203, R119, UR15 ;  /* 0x0000000f77cb7c20 */ /* 0x000fca0008410000 */
[----:B------:R4:W-:Y:S01]  /*b500*/  MUFU.TANH R199, R116 ;  /* 0x0000007400c77308 */ /* 0x0009e20000002400 */
[----:B-1----:R-:W1:Y:S01]  /*b510*/  LDSM.16.M88.4 R124, [R0+0x3c00] ;  /* 0x003c0000007c783b */ /* 0x002e620000000200 */
[----:B------:R-:W-:Y:S01]  /*b520*/  FMUL.FTZ R96, R88, UR15 ;  /* 0x0000000f58607c20 */ /* 0x000fe20008410000 */
[----:B------:R-:W-:Y:S01]  /*b530*/  FMUL.FTZ R88, R89, UR15 ;  /* 0x0000000f59587c20 */ /* 0x000fe20008410000 */
[----:B------:R-:W-:Y:S01]  /*b540*/  FMUL.FTZ R90, R90, UR15 ;  /* 0x0000000f5a5a7c20 */ /* 0x000fe20008410000 */
[----:B------:R-:W-:Y:S01]  /*b550*/  FMUL.FTZ R91, R91, UR15 ;  /* 0x0000000f5b5b7c20 */ /* 0x000fe20008410000 */
[C---:B---3--:R-:W-:Y:S02]  /*b560*/  HMMA.16816.F32.BF16 R72, R12.reuse, R16, R72 ;  /* 0x000000100c48723c */ /* 0x048fe40000041848 */
[----:B------:R-:W-:Y:S01]  /*b570*/  MUFU.TANH R211, R101 ;  /* 0x0000006500d37308 */ /* 0x000fe20000002400 */
[----:B--2---:R-:W-:Y:S01]  /*b580*/  LOP3.LUT R57, R3, 0x1f0, RZ, 0xc0, !PT ;  /* 0x000001f003397812 */ /* 0x004fe200078ec0ff */
[----:B------:R-:W-:Y:S01]  /*b590*/  FMUL.FTZ R85, R85, UR15 ;  /* 0x0000000f55557c20 */ /* 0x000fe20008410000 */
[----:B------:R-:W-:Y:S01]  /*b5a0*/  SHF.R.U32.HI R3, RZ, 0x2, R148 ;  /* 0x00000002ff037819 */ /* 0x000fe20000011694 */
[----:B------:R-:W-:Y:S01]  /*b5b0*/  FMUL.FTZ R84, R84, UR15 ;  /* 0x0000000f54547c20 */ /* 0x000fe20008410000 */
[----:B------:R-:W-:Y:S01]  /*b5c0*/  FMUL.FTZ R86, R86, UR15 ;  /* 0x0000000f56567c20 */ /* 0x000fe20008410000 */
[----:B------:R-:W-:Y:S01]  /*b5d0*/  FMUL.FTZ R87, R87, UR15 ;  /* 0x0000000f57577c20 */ /* 0x000fe20008410000 */
[C---:B------:R-:W-:Y:S01]  /*b5e0*/  HMMA.16816.F32.BF16 R68, R12.reuse, R18, R68 ;  /* 0x000000120c44723c */ /* 0x040fe20000041844 */
[----:B------:R-:W2:Y:S01]  /*b5f0*/  LDSM.16.M88.4 R16, [R0+0x4000] ;  /* 0x004000000010783b */ /* 0x000ea20000000200 */
[----:B------:R-:W-:Y:S01]  /*b600*/  LOP3.LUT R3, R3, 0x7, RZ, 0xc0, !PT ;  /* 0x0000000703037812 */ /* 0x000fe200078ec0ff */
[----:B------:R3:W-:Y:S05]  /*b610*/  MUFU.TANH R205, R112 ;  /* 0x0000007000cd7308 */ /* 0x0007ea0000002400 */
[C---:B------:R-:W-:Y:S01]  /*b620*/  HMMA.16816.F32.BF16 R60, R12.reuse, R128, R60 ;  /* 0x000000800c3c723c */ /* 0x040fe2000004183c */
[----:B------:R-:W-:Y:S01]  /*b630*/  FMUL.FTZ R129, R117, UR15 ;  /* 0x0000000f75817c20 */ /* 0x000fe20008410000 */
[----:B------:R-:W-:Y:S01]  /*b640*/  FMUL.FTZ R75, R75, UR15 ;  /* 0x0000000f4b4b7c20 */ /* 0x000fe20008410000 */
[----:B------:R-:W-:Y:S01]  /*b650*/  FMUL.FTZ R72, R72, UR15 ;  /* 0x0000000f48487c20 */ /* 0x000fe20008410000 */
[----:B------:R-:W-:Y:S04]  /*b660*/  MUFU.TANH R187, R187 ;  /* 0x000000bb00bb7308 */ /* 0x000fe80000002400 */
[----:B------:R-:W-:Y:S01]  /*b670*/  HMMA.16816.F32.BF16 R52, R12, R130, R52 ;  /* 0x000000820c34723c */ /* 0x000fe20000041834 */
[----:B------:R-:W-:-:S02]  /*b680*/  FMUL.FTZ R131, R118, UR15 ;  /* 0x0000000f76837c20 */ /* 0x000fc40008410000 */
[----:B----4-:R-:W4:Y:S01]  /*b690*/  LDSM.16.M88.4 R116, [R0+0x4800] ;  /* 0x004800000074783b */ /* 0x010f220000000200 */
[----:B------:R-:W-:Y:S04]  /*b6a0*/  MUFU.TANH R191, R191 ;  /* 0x000000bf00bf7308 */ /* 0x000fe80000002400 */
[C---:B------:R-:W-:Y:S04]  /*b6b0*/  HMMA.16816.F32.BF16 R80, R12.reuse, R132, R80 ;  /* 0x000000840c50723c */ /* 0x040fe80000041850 */
[----:B------:R-:W-:Y:S04]  /*b6c0*/  MUFU.TANH R133, R120 ;  /* 0x0000007800857308 */ /* 0x000fe80000002400 */
[----:B-1----:R-:W-:Y:S03]  /*b6d0*/  HMMA.16816.F32.BF16 R48, R12, R124, R48 ;  /* 0x0000007c0c30723c */ /* 0x002fe60000041830 */
[----:B---3--:R-:W-:-:S02]  /*b6e0*/  FMUL.FTZ R112, R53, UR15 ;  /* 0x0000000f35707c20 */ /* 0x008fc40008410000 */
[----:B------:R-:W-:Y:S03]  /*b6f0*/  MUFU.TANH R53, R72 ;  /* 0x0000004800357308 */ /* 0x000fe60000002400 */
[C---:B------:R-:W-:Y:S01]  /*b700*/  HMMA.16816.F32.BF16 R44, R12.reuse, R126, R44 ;  /* 0x0000007e0c2c723c */ /* 0x040fe2000004182c */
[----:B------:R-:W1:Y:S02]  /*b710*/  LDSM.16.M88.4 R124, [R0+0x4c00] ;  /* 0x004c0000007c783b */ /* 0x000e640000000200 */
[----:B------:R-:W-:Y:S01]  /*b720*/  FMUL.FTZ R80, R80, UR15 ;  /* 0x0000000f50507c20 */ /* 0x000fe20008410000 */
[----:B------:R-:W-:Y:S01]  /*b730*/  FMUL.FTZ R81, R81, UR15 ;  /* 0x0000000f51517c20 */ /* 0x000fe20008410000 */
[----:B------:R3:W-:Y:S01]  /*b740*/  MUFU.TANH R207, R114 ;  /* 0x0000007200cf7308 */ /* 0x0007e20000002400 */
[----:B------:R-:W-:Y:S01]  /*b750*/  FMUL.FTZ R83, R83, UR15 ;  /* 0x0000000f53537c20 */ /* 0x000fe20008410000 */
[----:B------:R-:W-:Y:S01]  /*b760*/  FMUL.FTZ R82, R82, UR15 ;  /* 0x0000000f52527c20 */ /* 0x000fe20008410000 */
[C---:B------:R-:W-:Y:S05]  /*b770*/  HMMA.16816.F32.BF16 R76, R12.reuse, R134, R76 ;  /* 0x000000860c4c723c */ /* 0x040fea000004184c */
[----:B------:R4:W-:Y:S03]  /*b780*/  MUFU.TANH R135, R121 ;  /* 0x0000007900877308 */ /* 0x0009e60000002400 */
[----:B--2---:R-:W-:Y:S01]  /*b790*/  HMMA.16816.F32.BF16 R40, R12, R16, R40 ;  /* 0x000000100c28723c */ /* 0x004fe20000041828 */
[----:B------:R-:W2:Y:S01]  /*b7a0*/  S2R R16, SR_CTAID.X ;  /* 0x0000000000107919 */ /* 0x000ea20000002500 */
[----:B------:R-:W-:Y:S01]  /*b7b0*/  FMUL.FTZ R17, R108, UR15 ;  /* 0x0000000f6c117c20 */ /* 0x000fe20008410000 */
[----:B------:R-:W-:-:S02]  /*b7c0*/  FMUL.FTZ R108, R49, UR15 ;  /* 0x0000000f316c7c20 */ /* 0x000fc40008410000 */
[----:B------:R-:W-:Y:S01]  /*b7d0*/  MUFU.TANH R195, R195 ;  /* 0x000000c300c37308 */ /* 0x000fe20000002400 */
[----:B---3--:R-:W-:Y:S01]  /*b7e0*/  FMUL.FTZ R114, R54, UR15 ;  /* 0x0000000f36727c20 */ /* 0x008fe20008410000 */
[----:B------:R-:W-:Y:S01]  /*b7f0*/  FMUL.FTZ R54, R46, UR15 ;  /* 0x0000000f2e367c20 */ /* 0x000fe20008410000 */
[C---:B------:R-:W-:Y:S01]  /*b800*/  HMMA.16816.F32.BF16 R36, R12.reuse, R18, R36 ;  /* 0x000000120c24723c */ /* 0x040fe20000041824 */
[----:B------:R-:W-:Y:S01]  /*b810*/  FMUL.FTZ R19, R109, UR15 ;  /* 0x0000000f6d137c20 */ /* 0x000fe20008410000 */
[----:B------:R-:W-:Y:S01]  /*b820*/  FMUL.FTZ R109, R110, UR15 ;  /* 0x0000000f6e6d7c20 */ /* 0x000fe20008410000 */
[----:B------:R-:W-:Y:S01]  /*b830*/  FMUL.FTZ R110, R55, UR15 ;  /* 0x0000000f376e7c20 */ /* 0x000fe20008410000 */
[----:B------:R-:W-:Y:S01]  /*b840*/  FMUL.FTZ R77, R77, UR15 ;  /* 0x0000000f4d4d7c20 */ /* 0x000fe20008410000 */
[----:B------:R-:W-:Y:S01]  /*b850*/  MUFU.TANH R197, R197 ;  /* 0x000000c500c57308 */ /* 0x000fe20000002400 */
[----:B----4-:R-:W3:Y:S01]  /*b860*/  LDSM.16.M88.4 R120, [R0+0x4400] ;  /* 0x004400000078783b */ /* 0x010ee20000000200 */
[----:B------:R-:W-:Y:S01]  /*b870*/  FMUL.FTZ R76, R76, UR15 ;  /* 0x0000000f4c4c7c20 */ /* 0x000fe20008410000 */
[C---:B------:R-:W-:Y:S01]  /*b880*/  HMMA.16816.F32.BF16 R20, R12.reuse, R118, R20 ;  /* 0x000000760c14723c */ /* 0x040fe20000041814 */
[----:B------:R-:W-:Y:S01]  /*b890*/  FMUL.FTZ R119, R68, UR15 ;  /* 0x0000000f44777c20 */ /* 0x000fe20008410000 */
[----:B------:R-:W-:Y:S01]  /*b8a0*/  FMUL.FTZ R118, R63, UR15 ;  /* 0x0000000f3f767c20 */ /* 0x000fe20008410000 */
[----:B------:R-:W-:Y:S01]  /*b8b0*/  FMUL.FTZ R101, R40, UR15 ;  /* 0x0000000f28657c20 */ /* 0x000fe20008410000 */
[----:B------:R-:W-:Y:S01]  /*b8c0*/  FMUL.FTZ R89, R43, UR15 ;  /* 0x0000000f2b597c20 */ /* 0x000fe20008410000 */
[----:B------:R-:W-:Y:S01]  /*b8d0*/  MUFU.TANH R201, R201 ;  /* 0x000000c900c97308 */ /* 0x000fe20000002400 */
[----:B------:R-:W-:Y:S01]  /*b8e0*/  FMUL.FTZ R79, R79, UR15 ;  /* 0x0000000f4f4f7c20 */ /* 0x000fe20008410000 */
[----:B------:R-:W-:Y:S01]  /*b8f0*/  FMUL.FTZ R78, R78, UR15 ;  /* 0x0000000f4e4e7c20 */ /* 0x000fe20008410000 */
[----:B------:R-:W-:Y:S01]  /*b900*/  HMMA.16816.F32.BF16 R24, R12, R116, R24 ;  /* 0x000000740c18723c */ /* 0x000fe20000041818 */
[----:B------:R-:W-:Y:S01]  /*b910*/  FMUL.FTZ R116, R52, UR15 ;  /* 0x0000000f34747c20 */ /* 0x000fe20008410000 */
[----:B------:R-:W-:Y:S01]  /*b920*/  FMUL.FTZ R52, R47, UR15 ;  /* 0x0000000f2f347c20 */ /* 0x000fe20008410000 */
[----:B------:R-:W-:Y:S01]  /*b930*/  FMUL.FTZ R72, R37, UR15 ;  /* 0x0000000f25487c20 */ /* 0x000fe20008410000 */
[----:B------:R-:W-:Y:S01]  /*b940*/  FMUL.FTZ R68, R39, UR15 ;  /* 0x0000000f27447c20 */ /* 0x000fe20008410000 */
[----:B------:R-:W-:Y:S01]  /*b950*/  MUFU.TANH R117, R111 ;  /* 0x0000006f00757308 */ /* 0x000fe20000002400 */
[----:B------:R-:W-:-:S04]  /*b960*/  DEPBAR.LE SB0, 0x0 ;  /* 0x000080000000791a */ /* 0x000fc80000000000 */
[----:B--2---:R-:W-:Y:S01]  /*b970*/  IMAD R57, R16, 0x40, R57 ;  /* 0x0000004010397824 */ /* 0x004fe200078e0239 */
[C---:B-1----:R-:W-:Y:S01]  /*b980*/  HMMA.16816.F32.BF16 R8, R12.reuse, R124, R8 ;  /* 0x0000007c0c08723c */ /* 0x042fe20000041808 */
[----:B------:R-:W-:Y:S01]  /*b990*/  FMUL.FTZ R43, R23, UR15 ;  /* 0x0000000f172b7c20 */ /* 0x000fe20008410000 */
[----:B------:R-:W-:Y:S01]  /*b9a0*/  MUFU.TANH R111, R75 ;  /* 0x0000004b006f7308 */ /* 0x000fe20000002400 */
[----:B------:R-:W-:Y:S01]  /*b9b0*/  FMUL.FTZ R124, R71, UR15 ;  /* 0x0000000f477c7c20 */ /* 0x000fe20008410000 */
[----:B------:R-:W-:Y:S01]  /*b9c0*/  IADD3 R16, PT, PT, -R158, R3, R57 ;  /* 0x000000039e107210 */ /* 0x000fe20007ffe139 */
[----:B------:R-:W-:Y:S01]  /*b9d0*/  FMUL.FTZ R57, R73, UR15 ;  /* 0x0000000f49397c20 */ /* 0x000fe20008410000 */
[----:B------:R-:W-:Y:S01]  /*b9e0*/  LOP3.LUT R3, R185, 0x1f20, RZ, 0xc0, !PT ;  /* 0x00001f20b9037812 */ /* 0x000fe200078ec0ff */
[----:B------:R-:W-:Y:S01]  /*b9f0*/  FMUL.FTZ R73, R70, UR15 ;  /* 0x0000000f46497c20 */ /* 0x000fe20008410000 */
[C---:B------:R-:W-:Y:S01]  /*ba00*/  HMMA.16816.F32.BF16 R4, R12.reuse, R126, R4 ;  /* 0x0000007e0c04723c */ /* 0x040fe20000041804 */
[--C-:B------:R-:W-:Y:S01]  /*ba10*/  IADD3 R18, PT, PT, R16, UR14, R65.reuse ;  /* 0x0000000e10127c10 */ /* 0x100fe2000fffe041 */
[----:B------:R-:W-:Y:S01]  /*ba20*/  FMUL.FTZ R70, R38, UR15 ;  /* 0x0000000f26467c20 */ /* 0x000fe20008410000 */
[----:B------:R-:W-:Y:S01]  /*ba30*/  LOP3.LUT R16, R3, R2, RZ, 0xfc, !PT ;  /* 0x0000000203107212 */ /* 0x000fe200078efcff */
[----:B------:R-:W-:Y:S01]  /*ba40*/  MUFU.TANH R213, R73 ;  /* 0x0000004900d57308 */ /* 0x000fe20000002400 */
[C-C-:B------:R-:W-:Y:S01]  /*ba50*/  VIADDMNMX R2, R18.reuse, 0x1, R65.reuse, PT ;  /* 0x0000000112027846 */ /* 0x140fe20003800141 */
[----:B------:R-:W-:Y:S01]  /*ba60*/  FMUL.FTZ R46, R25, UR15 ;  /* 0x0000000f192e7c20 */ /* 0x000fe20008410000 */
[----:B------:R-:W-:Y:S01]  /*ba70*/  VIADDMNMX R3, R18, 0x9, R65, PT ;  /* 0x0000000912037846 */ /* 0x000fe20003800141 */
[----:B------:R-:W-:Y:S01]  /*ba80*/  FMUL.FTZ R18, R93, UR15 ;  /* 0x0000000f5d127c20 */ /* 0x000fe20008410000 */
[----:B------:R-:W-:Y:S01]  /*ba90*/  FMUL.FTZ R93, R41, UR15 ;  /* 0x0000000f295d7c20 */ /* 0x000fe20008410000 */
[----:B------:R-:W-:Y:S01]  /*baa0*/  FMUL.FTZ R65, R106, UR15 ;  /* 0x0000000f6a417c20 */ /* 0x000fe20008410000 */
[C---:B---3--:R-:W-:Y:S01]  /*bab0*/  HMMA.16816.F32.BF16 R32, R12.reuse, R120, R32 ;  /* 0x000000780c20723c */ /* 0x048fe20000041820 */
[----:B------:R-:W-:Y:S01]  /*bac0*/  FMUL.FTZ R121, R61, UR15 ;  /* 0x0000000f3d797c20 */ /* 0x000fe20008410000 */
[----:B------:R-:W-:Y:S01]  /*bad0*/  FMUL.FTZ R41, R8, UR15 ;  /* 0x0000000f08297c20 */ /* 0x000fe20008410000 */
[----:B------:R1:W-:Y:S01]  /*bae0*/  MUFU.TANH R61, R57 ;  /* 0x00000039003d7308 */ /* 0x0003e20000002400 */
[----:B------:R-:W-:Y:S01]  /*baf0*/  FMUL.FTZ R40, R9, UR15 ;  /* 0x0000000f09287c20 */ /* 0x000fe20008410000 */
[----:B------:R-:W-:Y:S01]  /*bb00*/  FMUL.FTZ R106, R50, UR15 ;  /* 0x0000000f326a7c20 */ /* 0x000fe20008410000 */
[----:B------:R-:W-:Y:S01]  /*bb10*/  FMUL.FTZ R37, R11, UR15 ;  /* 0x0000000f0b257c20 */ /* 0x000fe20008410000 */
[----:B------:R-:W-:Y:S01]  /*bb20*/  FMUL.FTZ R39, R10, UR15 ;  /* 0x0000000f0a277c20 */ /* 0x000fe20008410000 */
[----:B------:R-:W-:Y:S01]  /*bb30*/  HMMA.16816.F32.BF16 R28, R12, R122, R28 ;  /* 0x0000007a0c1c723c */ /* 0x000fe2000004181c */
[----:B------:R-:W-:Y:S01]  /*bb40*/  FMUL.FTZ R14, R97, UR15 ;  /* 0x0000000f610e7c20 */ /* 0x000fe20008410000 */
[----:B------:R-:W-:Y:S01]  /*bb50*/  FMUL.FTZ R97, R74, UR15 ;  /* 0x0000000f4a617c20 */ /* 0x000fe20008410000 */
[----:B------:R-:W-:Y:S01]  /*bb60*/  FMUL.FTZ R74, R36, UR15 ;  /* 0x0000000f244a7c20 */ /* 0x000fe20008410000 */
[----:B------:R-:W-:-:S02]  /*bb70*/  VIADD R36, R59, 0xffffff00 ;  /* 0xffffff003b247836 */ /* 0x000fc40000000000 */
[----:B------:R-:W-:Y:S01]  /*bb80*/  FMUL.FTZ R15, R69, UR15 ;  /* 0x0000000f450f7c20 */ /* 0x000fe20008410000 */
[----:B------:R-:W-:Y:S01]  /*bb90*/  FMUL.FTZ R4, R4, UR15 ;  /* 0x0000000f04047c20 */ /* 0x000fe20008410000 */
[----:B------:R2:W-:Y:S01]  /*bba0*/  MUFU.TANH R69, R102 ;  /* 0x0000006600457308 */ /* 0x0005e20000002400 */
[----:B------:R-:W-:Y:S01]  /*bbb0*/  FMUL.FTZ R12, R103, UR15 ;  /* 0x0000000f670c7c20 */ /* 0x000fe20008410000 */
[----:B------:R-:W-:Y:S01]  /*bbc0*/  FMUL.FTZ R103, R44, UR15 ;  /* 0x0000000f2c677c20 */ /* 0x000fe20008410000 */
[----:B------:R-:W-:Y:S01]  /*bbd0*/  FMUL.FTZ R44, R21, UR15 ;  /* 0x0000000f152c7c20 */ /* 0x000fe20008410000 */
[----:B------:R-:W-:Y:S01]  /*bbe0*/  FMUL.FTZ R122, R60, UR15 ;  /* 0x0000000f3c7a7c20 */ /* 0x000fe20008410000 */
[----:B-1----:R-:W-:Y:S02]  /*bbf0*/  IMAD.SHL.U32 R57, R148, 0x2, RZ ;  /* 0x0000000294397824 */ /* 0x002fe400078e00ff */
[----:B------:R-:W-:Y:S01]  /*bc00*/  FMUL.FTZ R60, R33, UR15 ;  /* 0x0000000f213c7c20 */ /* 0x000fe20008410000 */
[----:B------:R-:W-:Y:S01]  /*bc10*/  FMUL.FTZ R55, R35, UR15 ;  /* 0x0000000f23377c20 */ /* 0x000fe20008410000 */
[----:B------:R1:W-:Y:S01]  /*bc20*/  MUFU.TANH R123, R104 ;  /* 0x00000068007b7308 */ /* 0x0003e20000002400 */
[----:B------:R-:W-:Y:S01]  /*bc30*/  FMUL.FTZ R35, R24, UR15 ;  /* 0x0000000f18237c20 */ /* 0x000fe20008410000 */
[----:B------:R-:W-:Y:S01]  /*bc40*/  LOP3.LUT R57, R57, 0x6, RZ, 0xc0, !PT ;  /* 0x0000000639397812 */ /* 0x000fe200078ec0ff */
[----:B------:R-:W-:Y:S01]  /*bc50*/  FMUL.FTZ R71, R42, UR15 ;  /* 0x0000000f2a477c20 */ /* 0x000fe20008410000 */
[----:B------:R-:W-:Y:S01]  /*bc60*/  FMUL.FTZ R49, R28, UR15 ;  /* 0x0000000f1c317c20 */ /* 0x000fe20008410000 */
[----:B------:R-:W-:Y:S01]  /*bc70*/  FMUL.FTZ R47, R31, UR15 ;  /* 0x0000000f1f2f7c20 */ /* 0x000fe20008410000 */
[----:B------:R-:W-:Y:S01]  /*bc80*/  LOP3.LUT R8, R36, R57, RZ, 0xfc, !PT ;  /* 0x0000003924087212 */ /* 0x000fe200078efcff */
[----:B------:R-:W-:Y:S01]  /*bc90*/  FMUL.FTZ R31, R26, UR15 ;  /* 0x0000000f1a1f7c20 */ /* 0x000fe20008410000 */
[----:B------:R3:W4:Y:S01]  /*bca0*/  MUFU.TANH R21, R4 ;  /* 0x0000000400157308 */ /* 0x0007220000002400 */
[----:B--2---:R-:W-:Y:S01]  /*bcb0*/  FMUL.FTZ R102, R45, UR15 ;  /* 0x0000000f2d667c20 */ /* 0x004fe20008410000 */
[----:B------:R-:W-:Y:S01]  /*bcc0*/  FMUL.FTZ R45, R20, UR15 ;  /* 0x0000000f142d7c20 */ /* 0x000fe20008410000 */
[----:B------:R-:W-:Y:S01]  /*bcd0*/  FMUL.FTZ R20, R6, UR15 ;  /* 0x0000000f06147c20 */ /* 0x000fe20008410000 */
[----:B------:R-:W-:Y:S01]  /*bce0*/  FMUL.FTZ R6, R5, UR15 ;  /* 0x0000000f05067c20 */ /* 0x000fe20008410000 */
[----:B------:R-:W-:Y:S01]  /*bcf0*/  I2FP.F32.U32 R5, R8 ;  /* 0x0000000800057245 */ /* 0x000fe20000201000 */
[----:B------:R-:W-:Y:S01]  /*bd00*/  FMUL.FTZ R42, R22, UR15 ;  /* 0x0000000f162a7c20 */ /* 0x000fe20008410000 */
[-C--:B------:R-:W-:Y:S01]  /*bd10*/  ISETP.GE.AND P2, PT, R8, R2.reuse, PT ;  /* 0x000000020800720c */ /* 0x080fe20003f46270 */
[----:B------:R-:W2:Y:S01]  /*bd20*/  MUFU.TANH R9, R20 ;  /* 0x0000001400097308 */ /* 0x000ea20000002400 */
[----:B-1----:R-:W-:Y:S01]  /*bd30*/  FMUL.FTZ R104, R51, UR15 ;  /* 0x0000000f33687c20 */ /* 0x002fe20008410000 */
[-C--:B------:R-:W-:Y:S01]  /*bd40*/  FFMA.FTZ R75, R152, R5.reuse, R151 ;  /* 0x00000005984b7223 */ /* 0x080fe20000010097 */
[----:B------:R-:W-:Y:S01]  /*bd50*/  FMUL.FTZ R51, R29, UR15 ;  /* 0x0000000f1d337c20 */ /* 0x000fe20008410000 */
[----:B------:R-:W-:Y:S01]  /*bd60*/  LOP3.LUT R29, R36, 0x8, R57, 0xfe, !PT ;  /* 0x00000008241d7812 */ /* 0x000fe200078efe39 */
[----:B------:R-:W-:Y:S01]  /*bd70*/  FFMA.FTZ R5, R152, R5, R155 ;  /* 0x0000000598057223 */ /* 0x000fe2000001009b */
[--C-:B------:R-:W-:Y:S01]  /*bd80*/  LOP3.LUT R38, R36, 0xf8, R57.reuse, 0xfe, !PT ;  /* 0x000000f824267812 */ /* 0x100fe200078efe39 */
[----:B------:R-:W-:Y:S01]  /*bd90*/  FMUL.FTZ R63, R32, UR15 ;  /* 0x0000000f203f7c20 */ /* 0x000fe20008410000 */
[----:B------:R-:W-:Y:S01]  /*bda0*/  FSEL R75, R75, -INF , !P2 ;  /* 0xff8000004b4b7808 */ /* 0x000fe20005000000 */
[----:B------:R1:W-:Y:S01]  /*bdb0*/  MUFU.TANH R125, R15 ;  /* 0x0000000f007d7308 */ /* 0x0003e20000002400 */
[-C--:B------:R-:W-:Y:S01]  /*bdc0*/  ISETP.GE.AND P2, PT, R29, R2.reuse, PT ;  /* 0x000000021d00720c */ /* 0x080fe20003f46270 */
[----:B------:R-:W-:Y:S01]  /*bdd0*/  FMUL.FTZ R13, R105, UR15 ;  /* 0x0000000f690d7c20 */ /* 0x000fe20008410000 */
[C---:B------:R-:W-:Y:S01]  /*bde0*/  ISETP.GE.AND P1, PT, R38.reuse, R2, PT ;  /* 0x000000022600720c */ /* 0x040fe20003f26270 */
[----:B------:R-:W-:Y:S01]  /*bdf0*/  FMUL.FTZ R105, R107, UR15 ;  /* 0x0000000f6b697c20 */ /* 0x000fe20008410000 */
[-C--:B------:R-:W-:Y:S01]  /*be00*/  ISETP.GE.AND P3, PT, R38, R3.reuse, PT ;  /* 0x000000032600720c */ /* 0x080fe20003f66270 */
[----:B------:R-:W-:Y:S01]  /*be10*/  FMUL.FTZ R107, R48, UR15 ;  /* 0x0000000f306b7c20 */ /* 0x000fe20008410000 */
[----:B------:R-:W-:Y:S01]  /*be20*/  I2FP.F32.U32 R38, R38 ;  /* 0x0000002600267245 */ /* 0x000fe20000201000 */
[----:B------:R-:W1:Y:S01]  /*be30*/  MUFU.TANH R131, R131 ;  /* 0x0000008300837308 */ /* 0x000e620000002400 */
[----:B---3--:R-:W-:Y:S01]  /*be40*/  LOP3.LUT R4, R36, 0x1, R57, 0xfe, !PT ;  /* 0x0000000124047812 */ /* 0x008fe200078efe39 */
[----:B------:R-:W-:Y:S01]  /*be50*/  FMUL.FTZ R48, R30, UR15 ;  /* 0x0000000f1e307c20 */ /* 0x000fe20008410000 */
[----:B------:R-:W-:Y:S01]  /*be60*/  ISETP.GE.AND P4, PT, R29, R3, PT ;  /* 0x000000031d00720c */ /* 0x000fe20003f86270 */
[CC--:B----4-:R-:W-:Y:S01]  /*be70*/  FFMA.FTZ R21, R152.reuse, R38.reuse, R21 ;  /* 0x0000002698157223 */ /* 0x0d0fe20000010015 */
[----:B--2---:R-:W-:Y:S01]  /*be80*/  FFMA.FTZ R38, R152, R38, R9 ;  /* 0x0000002698267223 */ /* 0x004fe20000010009 */
[----:B------:R-:W-:Y:S01]  /*be90*/  I2FP.F32.U32 R29, R29 ;  /* 0x0000001d001d7245 */ /* 0x000fe20000201000 */
[----:B------:R-:W-:Y:S01]  /*bea0*/  FMUL.FTZ R120, R62, UR15 ;  /* 0x0000000f3e787c20 */ /* 0x000fe20008410000 */
[----:B------:R-:W-:Y:S01]  /*beb0*/  @P2 LOP3.LUT R64, R64, 0x1, RZ, 0xfc, !PT ;  /* 0x0000000140402812 */ /* 0x000fe200078efcff */
[----:B------:R-:W2:Y:S01]  /*bec0*/  MUFU.TANH R129, R129 ;  /* 0x0000008100817308 */ /* 0x000ea20000002400 */
[----:B------:R-:W-:Y:S01]  /*bed0*/  ISETP.GE.AND P5, PT, R4, R2, PT ;  /* 0x000000020400720c */ /* 0x000fe20003fa6270 */
[----:B------:R-:W-:Y:S01]  /*bee0*/  FFMA.FTZ R169, R152, R29, R169 ;  /* 0x0000001d98a97223 */ /* 0x000fe200000100a9 */
[----:B------:R-:W-:Y:S01]  /*bef0*/  ISETP.GE.AND P6, PT, R4, R3, PT ;  /* 0x000000030400720c */ /* 0x000fe20003fc6270 */
[----:B------:R-:W-:Y:S01]  /*bf00*/  FFMA.FTZ R29, R152, R29, R173 ;  /* 0x0000001d981d7223 */ /* 0x000fe200000100ad */
[----:B------:R-:W-:Y:S01]  /*bf10*/  I2FP.F32.U32 R4, R4 ;  /* 0x0000000400047245 */ /* 0x000fe20000201000 */
[----:B------:R-:W-:Y:S01]  /*bf20*/  FMUL.FTZ R62, R34, UR15 ;  /* 0x0000000f223e7c20 */ /* 0x000fe20008410000 */
[----:B------:R-:W-:Y:S01]  /*bf30*/  FSEL R38, R38, -INF , !P3 ;  /* 0xff80000026267808 */ /* 0x000fe20005800000 */
[----:B------:R-:W3:Y:S01]  /*bf40*/  MUFU.TANH R203, R203 ;  /* 0x000000cb00cb7308 */ /* 0x000ee20000002400 */
[----:B------:R-:W-:Y:S01]  /*bf50*/  FSEL R50, R21, -INF , !P1 ;  /* 0xff80000015327808 */ /* 0x000fe20004800000 */
[-C--:B------:R-:W-:Y:S01]  /*bf60*/  FFMA.FTZ R9, R152, R4.reuse, R153 ;  /* 0x0000000498097223 */ /* 0x080fe20000010099 */
[----:B------:R-:W-:Y:S01]  /*bf70*/  LOP3.LUT P3, RZ, R64, 0x1, RZ, 0xc0, !PT ;  /* 0x0000000140ff7812 */ /* 0x000fe2000786c0ff */
[----:B-1----:R-:W-:Y:S01]  /*bf80*/  FFMA.FTZ R15, R152, R4, R165 ;  /* 0x00000004980f7223 */ /* 0x002fe200000100a5 */
[--C-:B------:R-:W-:Y:S01]  /*bf90*/  LOP3.LUT R21, R36, 0x11, R57.reuse, 0xfe, !PT ;  /* 0x0000001124157812 */ /* 0x100fe200078efe39 */
[----:B------:R-:W-:Y:S01]  /*bfa0*/  FMUL.FTZ R27, R27, UR15 ;  /* 0x0000000f1b1b7c20 */ /* 0x000fe20008410000 */
[----:B------:R-:W-:Y:S01]  /*bfb0*/  ISETP.GE.AND P0, PT, R8, R3, PT ;  /* 0x000000030800720c */ /* 0x000fe20003f06270 */
[----:B------:R-:W1:Y:S01]  /*bfc0*/  MUFU.TANH R113, R113 ;  /* 0x0000007100717308 */ /* 0x000e620000002400 */
[----:B------:R-:W-:Y:S01]  /*bfd0*/  FSEL R251, R169, -INF , !P3 ;  /* 0xff800000a9fb7808 */ /* 0x000fe20005800000 */
[----:B------:R-:W-:Y:S01]  /*bfe0*/  FMUL.FTZ R7, R7, UR15 ;  /* 0x0000000f07077c20 */ /* 0x000fe20008410000 */
[----:B------:R-:W-:-:S02]  /*bff0*/  LOP3.LUT R8, R36, 0x9, R57, 0xfe, !PT ;  /* 0x0000000924087812 */ /* 0x000fc400078efe39 */
[----:B------:R-:W-:Y:S02]  /*c000*/  LOP3.LUT R4, R36, 0x10, R57, 0xfe, !PT ;  /* 0x0000001024047812 */ /* 0x000fe400078efe39 */
[-C--:B------:R-:W-:Y:S01]  /*c010*/  ISETP.GE.AND P3, PT, R21, R2.reuse, PT ;  /* 0x000000021500720c */ /* 0x080fe20003f66270 */
[----:B------:R-:W4:Y:S01]  /*c020*/  MUFU.TANH R115, R115 ;  /* 0x0000007300737308 */ /* 0x000f220000002400 */
[----:B------:R-:W-:Y:S02]  /*c030*/  FSEL R5, R5, -INF , !P0 ;  /* 0xff80000005057808 */ /* 0x000fe40004000000 */
[----:B------:R-:W-:Y:S02]  /*c040*/  FSEL R73, R9, -INF , !P5 ;  /* 0xff80000009497808 */ /* 0x000fe40006800000 */
[CC--:B------:R-:W-:Y:S02]  /*c050*/  ISETP.GE.AND P1, PT, R8.reuse, R2.reuse, PT ;  /* 0x000000020800720c */ /* 0x0c0fe40003f26270 */
[----:B------:R-:W-:Y:S01]  /*c060*/  ISETP.GE.AND P0, PT, R8, R3, PT ;  /* 0x000000030800720c */ /* 0x000fe20003f06270 */
[----:B------:R-:W4:Y:S01]  /*c070*/  MUFU.TANH R97, R97 ;  /* 0x0000006100617308 */ /* 0x000f220000002400 */
[----:B------:R-:W-:-:S02]  /*c080*/  ISETP.GE.AND P2, PT, R4, R2, PT ;  /* 0x000000020400720c */ /* 0x000fc40003f46270 */
[----:B------:R-:W-:Y:S02]  /*c090*/  ISETP.GE.AND P5, PT, R4, R3, PT ;  /* 0x000000030400720c */ /* 0x000fe40003fa6270 */
[----:B------:R-:W-:Y:S02]  /*c0a0*/  I2FP.F32.U32 R8, R8 ;  /* 0x0000000800087245 */ /* 0x000fe40000201000 */
[----:B------:R-:W-:Y:S01]  /*c0b0*/  I2FP.F32.U32 R4, R4 ;  /* 0x0000000400047245 */ /* 0x000fe20000201000 */
[----:B------:R-:W4:Y:S01]  /*c0c0*/  MUFU.TANH R119, R119 ;  /* 0x0000007700777308 */ /* 0x000f220000002400 */
[----:B------:R-:W-:Y:S01]  /*c0d0*/  LOP3.LUT R64, R64, 0xfffffffe, RZ, 0xc0, !PT ;  /* 0xfffffffe40407812 */ /* 0x000fe200078ec0ff */
[CC--:B------:R-:W-:Y:S01]  /*c0e0*/  FFMA.FTZ R249, R152.reuse, R8.reuse, R171 ;  /* 0x0000000898f97223 */ /* 0x0c0fe200000100ab */
[C---:B------:R-:W-:Y:S01]  /*c0f0*/  FFMA.FTZ R23, R152.reuse, R8, R175 ;  /* 0x0000000898177223 */ /* 0x040fe200000100af */
[CC--:B------:R-:W-:Y:S01]  /*c100*/  FFMA.FTZ R11, R152.reuse, R4.reuse, R145 ;  /* 0x00000004980b7223 */ /* 0x0c0fe20000010091 */
[----:B------:R-:W-:Y:S01]  /*c110*/  FFMA.FTZ R177, R152, R4, R177 ;  /* 0x0000000498b17223 */ /* 0x000fe200000100b1 */
[----:B------:R-:W-:-:S02]  /*c120*/  LOP3.LUT R4, R36, 0x18, R57, 0xfe, !PT ;  /* 0x0000001824047812 */ /* 0x000fc400078efe39 */
[C-C-:B------:R-:W-:Y:S01]  /*c130*/  LOP3.LUT R33, R36.reuse, 0x20, R57.reuse, 0xfe, !PT ;  /* 0x0000002024217812 */ /* 0x140fe200078efe39 */
[----:B------:R-:W4:Y:S01]  /*c140*/  MUFU.TANH R151, R124 ;  /* 0x0000007c00977308 */ /* 0x000f220000002400 */
[----:B------:R-:W-:Y:S02]  /*c150*/  LOP3.LUT R20, R36, 0x19, R57, 0xfe, !PT ;  /* 0x0000001924147812 */ /* 0x000fe400078efe39 */
[----:B------:R-:W-:Y:S02]  /*c160*/  @P3 LOP3.LUT R64, R64, 0x1, RZ, 0xfc, !PT ;  /* 0x0000000140403812 */ /* 0x000fe400078efcff */
[----:B------:R-:W-:Y:S02]  /*c170*/  ISETP.GE.AND P3, PT, R21, R3, PT ;  /* 0x000000031500720c */ /* 0x000fe40003f66270 */
[----:B------:R-:W-:Y:S01]  /*c180*/  FSEL R15, R15, -INF , !P6 ;  /* 0xff8000000f0f7808 */ /* 0x000fe20007000000 */
[----:B------:R-:W4:Y:S01]  /*c190*/  MUFU.TANH R153, R122 ;  /* 0x0000007a00997308 */ /* 0x000f220000002400 */
[----:B------:R-:W-:-:S02]  /*c1a0*/  I2FP.F32.U32 R21, R21 ;  /* 0x0000001500157245 */ /* 0x000fc40000201000 */
[----:B------:R-:W-:Y:S02]  /*c1b0*/  FSEL R249, R249, -INF , !P1 ;  /* 0xff800000f9f97808 */ /* 0x000fe40004800000 */
[----:B------:R-:W-:Y:S01]  /*c1c0*/  FSEL R11, R11, -INF , !P5 ;  /* 0xff8000000b0b7808 */ /* 0x000fe20006800000 */
[-C--:B------:R-:W-:Y:S01]  /*c1d0*/  FFMA.FTZ R10, R152, R21.reuse, R167 ;  /* 0x00000015980a7223 */ /* 0x080fe200000100a7 */
[----:B------:R-:W-:Y:S01]  /*c1e0*/  ISETP.GE.AND P6, PT, R4, R2, PT ;  /* 0x000000020400720c */ /* 0x000fe20003fc6270 */
[----:B------:R-:W-:Y:S01]  /*c1f0*/  FFMA.FTZ R21, R152, R21, R147 ;  /* 0x0000001598157223 */ /* 0x000fe20000010093 */
[----:B------:R-:W-:Y:S01]  /*c200*/  FSEL R23, R23, -INF , !P0 ;  /* 0xff80000017177808 */ /* 0x000fe20004000000 */
[----:B------:R-:W4:Y:S01]  /*c210*/  MUFU.TANH R165, R120 ;  /* 0x0000007800a57308 */ /* 0x000f220000002400 */
[----:B------:R-:W-:Y:S02]  /*c220*/  ISETP.GE.AND P1, PT, R4, R3, PT ;  /* 0x000000030400720c */ /* 0x000fe40003f26270 */
[----:B------:R-:W-:-:S02]  /*c230*/  FSEL R247, R177, -INF , !P2 ;  /* 0xff800000b1f77808 */ /* 0x000fc40005000000 */
[----:B------:R-:W-:Y:S02]  /*c240*/  ISETP.GE.AND P5, PT, R33, R2, PT ;  /* 0x000000022100720c */ /* 0x000fe40003fa6270 */
[----:B------:R-:W-:Y:S01]  /*c250*/  I2FP.F32.U32 R4, R4 ;  /* 0x0000000400047245 */ /* 0x000fe20000201000 */
[----:B------:R-:W4:Y:S01]  /*c260*/  MUFU.TANH R121, R121 ;  /* 0x0000007900797308 */ /* 0x000f220000002400 */
[C---:B------:R-:W-:Y:S02]  /*c270*/  ISETP.GE.AND P2, PT, R20.reuse, R2, PT ;  /* 0x000000021400720c */ /* 0x040fe40003f46270 */
[----:B------:R-:W-:Y:S01]  /*c280*/  ISETP.GE.AND P0, PT, R20, R3, PT ;  /* 0x000000031400720c */ /* 0x000fe20003f06270 */
[C---:B------:R-:W-:Y:S01]  /*c290*/  FFMA.FTZ R8, R152.reuse, R4, R141 ;  /* 0x0000000498087223 */ /* 0x040fe2000001008d */
[----:B------:R-:W-:Y:S01]  /*c2a0*/  I2FP.F32.U32 R20, R20 ;  /* 0x0000001400147245 */ /* 0x000fe20000201000 */
[----:B------:R-:W-:Y:S01]  /*c2b0*/  FFMA.FTZ R9, R152, R4, R183 ;  /* 0x0000000498097223 */ /* 0x000fe200000100b7 */
[----:B------:R-:W-:Y:S01]  /*c2c0*/  FSEL R29, R29, -INF , !P4 ;  /* 0xff8000001d1d7808 */ /* 0x000fe20006000000 */
[----:B------:R-:W-:Y:S01]  /*c2d0*/  MUFU.TANH R183, R106 ;  /* 0x0000006a00b77308 */ /* 0x000fe20000002400 */
[----:B------:R-:W-:Y:S01]  /*c2e0*/  LOP3.LUT P4, RZ, R64, 0x1, RZ, 0xc0, !PT ;  /* 0x0000000140ff7812 */ /* 0x000fe2000788c0ff */
[-C--:B------:R-:W-:Y:S01]  /*c2f0*/  FFMA.FTZ R4, R152, R20.reuse, R143 ;  /* 0x0000001498047223 */ /* 0x080fe2000001008f */
[----:B------:R-:W-:Y:S01]  /*c300*/  LOP3.LUT R64, R64, 0xfffffffe, RZ, 0xc0, !PT ;  /* 0xfffffffe40407812 */ /* 0x000fe200078ec0ff */
[----:B------:R-:W-:Y:S01]  /*c310*/  FFMA.FTZ R25, R152, R20, R187 ;  /* 0x0000001498197223 */ /* 0x000fe200000100bb */
[----:B------:R-:W-:-:S02]  /*c320*/  FSEL R10, R10, -INF , !P4 ;  /* 0xff8000000a0a7808 */ /* 0x000fc40006000000 */
[C-C-:B------:R-:W-:Y:S01]  /*c330*/  LOP3.LUT R28, R36.reuse, 0x29, R57.reuse, 0xfe, !PT ;  /* 0x00000029241c7812 */ /* 0x140fe200078efe39 */
[----:B------:R2:W-:Y:S01]  /*c340*/  MUFU.TANH R187, R104 ;  /* 0x0000006800bb7308 */ /* 0x0005e20000002400 */
[----:B------:R-:W-:Y:S02]  /*c350*/  ISETP.GE.AND P4, PT, R33, R3, PT ;  /* 0x000000032100720c */ /* 0x000fe40003f86270 */
[C-C-:B------:R-:W-:Y:S02]  /*c360*/  LOP3.LUT R20, R36.reuse, 0x21, R57.reuse, 0xfe, !PT ;  /* 0x0000002124147812 */ /* 0x140fe400078efe39 */
[----:B------:R-:W-:Y:S02]  /*c370*/  I2FP.F32.U32 R33, R33 ;  /* 0x0000002100217245 */ /* 0x000fe40000201000 */
[----:B------:R-:W-:Y:S01]  /*c380*/  LOP3.LUT R26, R36, 0x28, R57, 0xfe, !PT ;  /* 0x00000028241a7812 */ /* 0x000fe200078efe39 */
[----:B------:R-:W-:Y:S01]  /*c390*/  MUFU.TANH R141, R114 ;  /* 0x00000072008d7308 */ /* 0x000fe20000002400 */
[----:B------:R-:W-:Y:S01]  /*c3a0*/  FSEL R4, R4, -INF , !P2 ;  /* 0xff80000004047808 */ /* 0x000fe20005000000 */
[-C--:B------:R-:W-:Y:S01]  /*c3b0*/  FFMA.FTZ R24, R152, R33.reuse, R161 ;  /* 0x0000002198187223 */ /* 0x080fe200000100a1 */
[----:B------:R-:W-:Y:S01]  /*c3c0*/  @P5 LOP3.LUT R64, R64, 0x1, RZ, 0xfc, !PT ;  /* 0x0000000140405812 */ /* 0x000fe200078efcff */
[----:B------:R-:W-:Y:S01]  /*c3d0*/  FFMA.FTZ R33, R152, R33, R189 ;  /* 0x0000002198217223 */ /* 0x000fe200000100bd */
[----:B------:R-:W-:-:S02]  /*c3e0*/  ISETP.GE.AND P2, PT, R28, R2, PT ;  /* 0x000000021c00720c */ /* 0x000fc40003f46270 */
[----:B------:R-:W-:Y:S01]  /*c3f0*/  FSEL R21, R21, -INF , !P3 ;  /* 0xff80000015157808 */ /* 0x000fe20005800000 */
[----:B------:R-:W-:Y:S01]  /*c400*/  MUFU.TANH R147, R112 ;  /* 0x0000007000937308 */ /* 0x000fe20000002400 */
[----:B------:R-:W-:Y:S02]  /*c410*/  FSEL R8, R8, -INF , !P6 ;  /* 0xff80000008087808 */ /* 0x000fe40007000000 */
[C---:B------:R-:W-:Y:S02]  /*c420*/  ISETP.GE.AND P6, PT, R20.reuse, R2, PT ;  /* 0x000000021400720c */ /* 0x040fe40003fc6270 */
[----:B------:R-:W-:Y:S02]  /*c430*/  ISETP.GE.AND P3, PT, R20, R3, PT ;  /* 0x000000031400720c */ /* 0x000fe40003f66270 */
[----:B------:R-:W-:Y:S01]  /*c440*/  FSEL R25, R25, -INF , !P0 ;  /* 0xff80000019197808 */ /* 0x000fe20004000000 */
[----:B------:R-:W-:Y:S01]  /*c450*/  MUFU.TANH R143, R110 ;  /* 0x0000006e008f7308 */ /* 0x000fe20000002400 */
[----:B------:R-:W-:-:S02]  /*c460*/  FSEL R9, R9, -INF , !P1 ;  /* 0xff80000009097808 */ /* 0x000fc40004800000 */
[----:B------:R-:W-:Y:S02]  /*c470*/  I2FP.F32.U32 R20, R20 ;  /* 0x0000001400147245 */ /* 0x000fe40000201000 */
[C---:B------:R-:W-:Y:S02]  /*c480*/  ISETP.GE.AND P5, PT, R26.reuse, R2, PT ;  /* 0x000000021a00720c */ /* 0x040fe40003fa6270 */
[----:B------:R-:W-:Y:S01]  /*c490*/  ISETP.GE.AND P0, PT, R26, R3, PT ;  /* 0x000000031a00720c */ /* 0x000fe20003f06270 */
[-C--:B------:R-:W-:Y:S01]  /*c4a0*/  FFMA.FTZ R22, R152, R20.reuse, R163 ;  /* 0x0000001498167223 */ /* 0x080fe200000100a3 */
[----:B------:R-:W-:Y:S01]  /*c4b0*/  LOP3.LUT P1, RZ, R64, 0x1, RZ, 0xc0, !PT ;  /* 0x0000000140ff7812 */ /* 0x000fe2000782c0ff */
[----:B------:R-:W-:Y:S01]  /*c4c0*/  FFMA.FTZ R191, R152, R20, R191 ;  /* 0x0000001498bf7223 */ /* 0x000fe200000100bf */
[----:B------:R-:W-:Y:S01]  /*c4d0*/  I2FP.F32.U32 R26, R26 ;  /* 0x0000001a001a7245 */ /* 0x000fe20000201000 */
[----:B------:R-:W4:Y:S01]  /*c4e0*/  MUFU.TANH R171, R118 ;  /* 0x0000007600ab7308 */ /* 0x000f220000002400 */
[----:B------:R-:W-:-:S02]  /*c4f0*/  FSEL R24, R24, -INF , !P1 ;  /* 0xff80000018187808 */ /* 0x000fc40004800000 */
[----:B------:R-:W-:Y:S01]  /*c500*/  ISETP.GE.AND P1, PT, R28, R3, PT ;  /* 0x000000031c00720c */ /* 0x000fe20003f26270 */
[CC--:B------:R-:W-:Y:S01]  /*c510*/  FFMA.FTZ R20, R152.reuse, R26.reuse, R193 ;  /* 0x0000001a98147223 */ /* 0x0c0fe200000100c1 */
[----:B------:R-:W-:Y:S01]  /*c520*/  FFMA.FTZ R127, R152, R26, R139 ;  /* 0x0000001a987f7223 */ /* 0x000fe2000001008b */
[----:B------:R-:W-:Y:S02]  /*c530*/  LOP3.LUT R64, R64, 0xfffffffe, RZ, 0xc0, !PT ;  /* 0xfffffffe40407812 */ /* 0x000fe400078ec0ff */
[C-C-:B------:R-:W-:Y:S01]  /*c540*/  LOP3.LUT R26, R36.reuse, 0x30, R57.reuse, 0xfe, !PT ;  /* 0x00000030241a7812 */ /* 0x140fe200078efe39 */
[----:B------:R-:W4:Y:S01]  /*c550*/  MUFU.TANH R215, R116 ;  /* 0x0000007400d77308 */ /* 0x000f220000002400 */
[----:B------:R-:W-:Y:S02]  /*c560*/  I2FP.F32.U32 R28, R28 ;  /* 0x0000001c001c7245 */ /* 0x000fe40000201000 */
[----:B------:R-:W-:Y:S02]  /*c570*/  LOP3.LUT R32, R36, 0x31, R57, 0xfe, !PT ;  /* 0x0000003124207812 */ /* 0x000fe400078efe39 */
[----:B------:R-:W-:Y:S01]  /*c580*/  FSEL R33, R33, -INF , !P4 ;  /* 0xff80000021217808 */ /* 0x000fe20006000000 */
[-C--:B------:R-:W-:Y:S01]  /*c590*/  FFMA.FTZ R195, R152, R28.reuse, R195 ;  /* 0x0000001c98c37223 */ /* 0x080fe200000100c3 */
[----:B------:R-:W-:Y:S01]  /*c5a0*/  @P2 LOP3.LUT R64, R64, 0x1, RZ, 0xfc, !PT ;  /* 0x0000000140402812 */ /* 0x000fe200078efcff */
[----:B------:R-:W-:Y:S01]  /*c5b0*/  FFMA.FTZ R30, R152, R28, R137 ;  /* 0x0000001c981e7223 */ /* 0x000fe20000010089 */
[----:B------:R-:W-:Y:S01]  /*c5c0*/  ISETP.GE.AND P4, PT, R26, R2, PT ;  /* 0x000000021a00720c */ /* 0x000fe20003f86270 */
[----:B------:R-:W-:Y:S01]  /*c5d0*/  MUFU.TANH R107, R107 ;  /* 0x0000006b006b7308 */ /* 0x000fe20000002400 */
[----:B------:R-:W-:-:S02]  /*c5e0*/  FSEL R243, R191, -INF , !P3 ;  /* 0xff800000bff37808 */ /* 0x000fc40005800000 */
[-C--:B------:R-:W-:Y:S02]  /*c5f0*/  ISETP.GE.AND P2, PT, R26, R3.reuse, PT ;  /* 0x000000031a00720c */ /* 0x080fe40003f46270 */
[----:B------:R-:W-:Y:S02]  /*c600*/  FSEL R127, R127, -INF , !P0 ;  /* 0xff8000007f7f7808 */ /* 0x000fe40004000000 */
[----:B------:R-:W-:Y:S01]  /*c610*/  I2FP.F32.U32 R26, R26 ;  /* 0x0000001a001a7245 */ /* 0x000fe20000201000 */
[----:B------:R-:W-:Y:S01]  /*c620*/  MUFU.TANH R191, R102 ;  /* 0x0000006600bf7308 */ /* 0x000fe20000002400 */
[C---:B------:R-:W-:Y:S02]  /*c630*/  ISETP.GE.AND P3, PT, R32.reuse, R2, PT ;  /* 0x000000022000720c */ /* 0x040fe40003f66270 */
[----:B------:R-:W-:Y:S01]  /*c640*/  ISETP.GE.AND P0, PT, R32, R3, PT ;  /* 0x000000032000720c */ /* 0x000fe20003f06270 */
[C---:B------:R-:W-:Y:S01]  /*c650*/  FFMA.FTZ R28, R152.reuse, R26, R133 ;  /* 0x0000001a981c7223 */ /* 0x040fe20000010085 */
[----:B------:R-:W-:Y:S01]  /*c660*/  I2FP.F32.U32 R32, R32 ;  /* 0x0000002000207245 */ /* 0x000fe20000201000 */
[----:B------:R-:W-:Y:S01]  /*c670*/  FFMA.FTZ R161, R152, R26, R197 ;  /* 0x0000001a98a17223 */ /* 0x000fe200000100c5 */
[----:B------:R-:W-:Y:S01]  /*c680*/  LOP3.LUT R235, R36, 0x38, R57, 0xfe, !PT ;  /* 0x0000003824eb7812 */ /* 0x000fe200078efe39 */
[----:B------:R1:W-:Y:S01]  /*c690*/  MUFU.TANH R133, R54 ;  /* 0x0000003600857308 */ /* 0x0003e20000002400 */
[----:B------:R-:W-:Y:S01]  /*c6a0*/  FSEL R20, R20, -INF , !P5 ;  /* 0xff80000014147808 */ /* 0x000fe20006800000 */
[CC--:B------:R-:W-:Y:S01]  /*c6b0*/  FFMA.FTZ R26, R152.reuse, R32.reuse, R135 ;  /* 0x00000020981a7223 */ /* 0x0c0fe20000010087 */
[----:B------:R-:W-:Y:S01]  /*c6c0*/  FSEL R241, R195, -INF , !P1 ;  /* 0xff800000c3f17808 */ /* 0x000fe20004800000 */
[----:B------:R-:W-:Y:S01]  /*c6d0*/  FFMA.FTZ R201, R152, R32, R201 ;  /* 0x0000002098c97223 */ /* 0x000fe200000100c9 */
[----:B------:R-:W-:-:S02]  /*c6e0*/  ISETP.GE.AND P5, PT, R235, R2, PT ;  /* 0x00000002eb00720c */ /* 0x000fc40003fa6270 */
[----:B------:R-:W-:Y:S01]  /*c6f0*/  ISETP.GE.AND P1, PT, R235, R3, PT ;  /* 0x00000003eb00720c */ /* 0x000fe20003f26270 */
[----:B------:R-:W4:Y:S01]  /*c700*/  MUFU.TANH R167, R108 ;  /* 0x0000006c00a77308 */ /* 0x000f220000002400 */
[----:B------:R-:W-:Y:S02]  /*c710*/  LOP3.LUT R32, R36, 0x39, R57, 0xfe, !PT ;  /* 0x0000003924207812 */ /* 0x000fe400078efe39 */
[----:B------:R-:W-:Y:S02]  /*c720*/  I2FP.F32.U32 R235, R235 ;  /* 0x000000eb00eb7245 */ /* 0x000fe40000201000 */
[----:B------:R-:W-:Y:S02]  /*c730*/  FSEL R28, R28, -INF , !P4 ;  /* 0xff8000001c1c7808 */ /* 0x000fe40006000000 */
[----:B------:R-:W-:Y:S01]  /*c740*/  FSEL R161, R161, -INF , !P2 ;  /* 0xff800000a1a17808 */ /* 0x000fe20005000000 */
[-C--:B------:R-:W-:Y:S01]  /*c750*/  FFMA.FTZ R199, R152, R235.reuse, R199 ;  /* 0x000000eb98c77223 */ /* 0x080fe200000100c7 */
[----:B------:R-:W-:Y:S01]  /*c760*/  ISETP.GE.AND P4, PT, R32, R2, PT ;  /* 0x000000022000720c */ /* 0x000fe20003f86270 */
[----:B------:R-:W-:Y:S01]  /*c770*/  FFMA.FTZ R235, R152, R235, R131 ;  /* 0x000000eb98eb7223 */ /* 0x000fe20000010083 */
[----:B------:R-:W-:Y:S01]  /*c780*/  ISETP.GE.AND P2, PT, R32, R3, PT ;  /* 0x000000032000720c */ /* 0x000fe20003f46270 */
[----:B------:R4:W-:Y:S01]  /*c790*/  MUFU.TANH R131, R52 ;  /* 0x0000003400837308 */ /* 0x0009e20000002400 */
[----:B------:R-:W-:-:S02]  /*c7a0*/  I2FP.F32.U32 R32, R32 ;  /* 0x0000002000207245 */ /* 0x000fc40000201000 */
[C-C-:B------:R-:W-:Y:S02]  /*c7b0*/  LOP3.LUT R34, R36.reuse, 0x40, R57.reuse, 0xfe, !PT ;  /* 0x0000004024227812 */ /* 0x140fe400078efe39 */
[----:B--2---:R-:W-:Y:S01]  /*c7c0*/  LOP3.LUT R104, R36, 0x41, R57, 0xfe, !PT ;  /* 0x0000004124687812 */ /* 0x004fe200078efe39 */
[-C--:B------:R-:W-:Y:S01]  /*c7d0*/  FFMA.FTZ R129, R152, R32.reuse, R129 ;  /* 0x0000002098817223 */ /* 0x080fe20000010081 */
[----:B------:R-:W-:Y:S01]  /*c7e0*/  FSEL R26, R26, -INF , !P3 ;  /* 0xff8000001a1a7808 */ /* 0x000fe20005800000 */
[----:B---3--:R-:W-:Y:S01]  /*c7f0*/  FFMA.FTZ R155, R152, R32, R203 ;  /* 0x00000020989b7223 */ /* 0x008fe200000100cb */
[----:B------:R-:W-:Y:S01]  /*c800*/  FSEL R237, R201, -INF , !P0 ;  /* 0xff800000c9ed7808 */ /* 0x000fe20004000000 */
[----:B------:R-:W2:Y:S01]  /*c810*/  MUFU.TANH R103, R103 ;  /* 0x0000006700677308 */ /* 0x000ea20000002400 */
[C---:B------:R-:W-:Y:S02]  /*c820*/  ISETP.GE.AND P3, PT, R34.reuse, R2, PT ;  /* 0x000000022200720c */ /* 0x040fe40003f66270 */
[----:B------:R-:W-:-:S02]  /*c830*/  ISETP.GE.AND P0, PT, R34, R3, PT ;  /* 0x000000032200720c */ /* 0x000fc40003f06270 */
[----:B-1----:R-:W-:Y:S02]  /*c840*/  FSEL R54, R199, -INF , !P5 ;  /* 0xff800000c7367808 */ /* 0x002fe40006800000 */
[----:B------:R-:W-:Y:S01]  /*c850*/  FSEL R235, R235, -INF , !P1 ;  /* 0xff800000ebeb7808 */ /* 0x000fe20004800000 */
[----:B------:R-:W1:Y:S01]  /*c860*/  MUFU.TANH R101, R101 ;  /* 0x0000006500657308 */ /* 0x000e620000002400 */
[----:B------:R-:W-:Y:S02]  /*c870*/  I2FP.F32.U32 R34, R34 ;  /* 0x0000002200227245 */ /* 0x000fe40000201000 */
[----:B------:R-:W-:Y:S02]  /*c880*/  LOP3.LUT R106, R36, 0x90, R57, 0xfe, !PT ;  /* 0x00000090246a7812 */ /* 0x000fe400078efe39 */
[----:B------:R-:W-:Y:S01]  /*c890*/  ISETP.GE.AND P5, PT, R104, R2, PT ;  /* 0x000000026800720c */ /* 0x000fe20003fa6270 */
[-C--:B------:R-:W-:Y:S01]  /*c8a0*/  FFMA.FTZ R32, R152, R34.reuse, R205 ;  /* 0x0000002298207223 */ /* 0x080fe200000100cd */
[----:B------:R-:W-:Y:S01]  /*c8b0*/  ISETP.GE.AND P1, PT, R104, R3, PT ;  /* 0x000000036800720c */ /* 0x000fe20003f26270 */
[----:B------:R-:W-:Y:S01]  /*c8c0*/  FFMA.FTZ R173, R152, R34, R207 ;  /* 0x0000002298ad7223 */ /* 0x000fe200000100cf */
[----:B------:R-:W-:Y:S01]  /*c8d0*/  I2FP.F32.U32 R104, R104 ;  /* 0x0000006800687245 */ /* 0x000fe20000201000 */
[----:B------:R-:W-:Y:S01]  /*c8e0*/  MUFU.TANH R93, R93 ;  /* 0x0000005d005d7308 */ /* 0x000fe20000002400 */
[----:B----4-:R-:W-:-:S02]  /*c8f0*/  FSEL R52, R129, -INF , !P4 ;  /* 0xff80000081347808 */ /* 0x010fc40006000000 */
[----:B------:R-:W-:Y:S01]  /*c900*/  FSEL R155, R155, -INF , !P2 ;  /* 0xff8000009b9b7808 */ /* 0x000fe20005000000 */
[----:B------:R-:W-:Y:S01]  /*c910*/  FFMA.FTZ R34, R152, R104, R113 ;  /* 0x0000006898227223 */ /* 0x000fe20000010071 */
[----:B------:R-:W-:Y:S01]  /*c920*/  ISETP.GE.AND P4, PT, R106, R2, PT ;  /* 0x000000026a00720c */ /* 0x000fe20003f86270 */
[----:B------:R-:W-:Y:S01]  /*c930*/  FFMA.FTZ R115, R152, R104, R115 ;  /* 0x0000006898737223 */ /* 0x000fe20000010073 */
[----:B------:R-:W-:Y:S01]  /*c940*/  ISETP.GE.AND P2, PT, R106, R3, PT ;  /* 0x000000036a00720c */ /* 0x000fe20003f46270 */
[----:B------:R3:W4:Y:S01]  /*c950*/  MUFU.TANH R129, R71 ;  /* 0x0000004700817308 */ /* 0x0007220000002400 */
[----:B------:R-:W-:Y:S02]  /*c960*/  I2FP.F32.U32 R106, R106 ;  /* 0x0000006a006a7245 */ /* 0x000fe40000201000 */
[C-C-:B------:R-:W-:Y:S02]  /*c970*/  LOP3.LUT R102, R36.reuse, 0x91, R57.reuse, 0xfe, !PT ;  /* 0x0000009124667812 */ /* 0x140fe400078efe39 */
[----:B------:R-:W-:Y:S01]  /*c980*/  LOP3.LUT R175, R36, 0x98, R57, 0xfe, !PT ;  /* 0x0000009824af7812 */ /* 0x000fe200078efe39 */
[-C--:B------:R-:W-:Y:S01]  /*c990*/  FFMA.FTZ R104, R152, R106.reuse, R53 ;  /* 0x0000006a98687223 */ /* 0x080fe20000010035 */
[----:B------:R-:W-:Y:S01]  /*c9a0*/  FSEL R32, R32, -INF , !P3 ;  /* 0xff80000020207808 */ /* 0x000fe20005800000 */
[----:B------:R-:W-:Y:S01]  /*c9b0*/  FFMA.FTZ R193, R152, R106, R97 ;  /* 0x0000006a98c17223 */ /* 0x000fe20000010061 */
[----:B------:R-:W-:Y:S01]  /*c9c0*/  FSEL R173, R173, -INF , !P0 ;  /* 0xff800000adad7808 */ /* 0x000fe20004000000 */
[----:B------:R2:W-:Y:S01]  /*c9d0*/  MUFU.TANH R97, R74 ;  /* 0x0000004a00617308 */ /* 0x0005e20000002400 */
[----:B------:R-:W-:-:S02]  /*c9e0*/  FSEL R34, R34, -INF , !P5 ;  /* 0xff80000022227808 */ /* 0x000fc40006800000 */
[----:B------:R-:W-:Y:S02]  /*c9f0*/  FSEL R233, R115, -INF , !P1 ;  /* 0xff80000073e97808 */ /* 0x000fe40004800000 */
[CC--:B------:R-:W-:Y:S02]  /*ca00*/  ISETP.GE.AND P3, PT, R102.reuse, R2.reuse, PT ;  /* 0x000000026600720c */ /* 0x0c0fe40003f66270 */
[-C--:B------:R-:W-:Y:S01]  /*ca10*/  ISETP.GE.AND P0, PT, R102, R3.reuse, PT ;  /* 0x000000036600720c */ /* 0x080fe20003f06270 */
[----:B------:R-:W4:Y:S01]  /*ca20*/  MUFU.TANH R53, R89 ;  /* 0x0000005900357308 */ /* 0x000f220000002400 */
[----:B------:R-:W-:Y:S02]  /*ca30*/  LOP3.LUT R106, R36, 0x99, R57, 0xfe, !PT ;  /* 0x00000099246a7812 */ /* 0x000fe400078efe39 */
[C---:B------:R-:W-:Y:S02]  /*ca40*/  ISETP.GE.AND P5, PT, R175.reuse, R2, PT ;  /* 0x00000002af00720c */ /* 0x040fe40003fa6270 */
[----:B------:R-:W-:-:S02]  /*ca50*/  ISETP.GE.AND P1, PT, R175, R3, PT ;  /* 0x00000003af00720c */ /* 0x000fc40003f26270 */
[----:B------:R-:W-:Y:S01]  /*ca60*/  I2FP.F32.U32 R102, R102 ;  /* 0x0000006600667245 */ /* 0x000fe20000201000 */
[----:B------:R1:W-:Y:S01]  /*ca70*/  MUFU.TANH R89, R72 ;  /* 0x0000004800597308 */ /* 0x0003e20000002400 */
[----:B------:R-:W-:Y:S02]  /*ca80*/  I2FP.F32.U32 R175, R175 ;  /* 0x000000af00af7245 */ /* 0x000fe40000201000 */
[----:B---3--:R-:W-:Y:S01]  /*ca90*/  FSEL R71, R104, -INF , !P4 ;  /* 0xff80000068477808 */ /* 0x008fe20006000000 */
[C---:B------:R-:W-:Y:S01]  /*caa0*/  FFMA.FTZ R61, R152.reuse, R102, R61 ;  /* 0x00000066983d7223 */ /* 0x040fe2000001003d */
[----:B------:R-:W-:Y:S01]  /*cab0*/  I2FP.F32.U32 R104, R106 ;  /* 0x0000006a00687245 */ /* 0x000fe20000201000 */
[C---:B------:R-:W-:Y:S01]  /*cac0*/  FFMA.FTZ R111, R152.reuse, R102, R111 ;  /* 0x00000066986f7223 */ /* 0x040fe2000001006f */
[CC--:B------:R-:W-:Y:S01]  /*cad0*/  FFMA.FTZ R119, R152.reuse, R175.reuse, R119 ;  /* 0x000000af98777223 */ /* 0x0c0fe20000010077 */
[----:B------:R-:W-:Y:S01]  /*cae0*/  FFMA.FTZ R175, R152, R175, R213 ;  /* 0x000000af98af7223 */ /* 0x000fe200000100d5 */
[----:B------:R-:W-:Y:S01]  /*caf0*/  LOP3.LUT R102, R36, 0xa0, R57, 0xfe, !PT ;  /* 0x000000a024667812 */ /* 0x000fe200078efe39 */
[CC--:B--2---:R-:W-:Y:S01]  /*cb00*/  FFMA.FTZ R74, R152.reuse, R104.reuse, R125 ;  /* 0x00000068984a7223 */ /* 0x0c4fe2000001007d */
[----:B------:R-:W-:Y:S01]  /*cb10*/  FSEL R193, R193, -INF , !P2 ;  /* 0xff800000c1c17808 */ /* 0x000fe20005000000 */
[----:B------:R-:W-:Y:S01]  /*cb20*/  FFMA.FTZ R169, R152, R104, R151 ;  /* 0x0000006898a97223 */ /* 0x000fe20000010097 */
[----:B------:R-:W-:Y:S01]  /*cb30*/  LOP3.LUT R163, R36, 0xa1, R57, 0xfe, !PT ;  /* 0x000000a124a37812 */ /* 0x000fe200078efe39 */
[----:B------:R2:W-:Y:S01]  /*cb40*/  MUFU.TANH R113, R70 ;  /* 0x0000004600717308 */ /* 0x0005e20000002400 */
[----:B------:R-:W-:-:S02]  /*cb50*/  ISETP.GE.AND P4, PT, R106, R2, PT ;  /* 0x000000026a00720c */ /* 0x000fc40003f86270 */
[-C--:B------:R-:W-:Y:S02]  /*cb60*/  ISETP.GE.AND P2, PT, R106, R3.reuse, PT ;  /* 0x000000036a00720c */ /* 0x080fe40003f46270 */
[----:B------:R-:W-:Y:S02]  /*cb70*/  FSEL R245, R61, -INF , !P3 ;  /* 0xff8000003df57808 */ /* 0x000fe40005800000 */
[----:B------:R-:W-:Y:S01]  /*cb80*/  FSEL R177, R111, -INF , !P0 ;  /* 0xff8000006fb17808 */ /* 0x000fe20004000000 */
[----:B------:R3:W4:Y:S01]  /*cb90*/  MUFU.TANH R125, R68 ;  /* 0x00000044007d7308 */ /* 0x0007220000002400 */
[----:B-1----:R-:W-:Y:S02]  /*cba0*/  LOP3.LUT R72, R36, 0xa8, R57, 0xfe, !PT ;  /* 0x000000a824487812 */ /* 0x002fe400078efe39 */
[C---:B------:R-:W-:Y:S02]  /*cbb0*/  ISETP.GE.AND P3, PT, R102.reuse, R2, PT ;  /* 0x000000026600720c */ /* 0x040fe40003f66270 */
[----:B------:R-:W-:-:S02]  /*cbc0*/  ISETP.GE.AND P0, PT, R102, R3, PT ;  /* 0x000000036600720c */ /* 0x000fc40003f06270 */
[----:B------:R-:W-:Y:S01]  /*cbd0*/  FSEL R189, R119, -INF , !P5 ;  /* 0xff80000077bd7808 */ /* 0x000fe20006800000 */
[----:B------:R-:W-:Y:S01]  /*cbe0*/  MUFU.TANH R115, R60 ;  /* 0x0000003c00737308 */ /* 0x000fe20000002400 */
[----:B------:R-:W-:Y:S02]  /*cbf0*/  FSEL R175, R175, -INF , !P1 ;  /* 0xff800000afaf7808 */ /* 0x000fe40004800000 */
[----:B------:R-:W-:Y:S02]  /*cc00*/  I2FP.F32.U32 R102, R102 ;  /* 0x0000006600667245 */ /* 0x000fe40000201000 */
[----:B------:R-:W-:Y:S02]  /*cc10*/  LOP3.LUT R61, R36, 0xa9, R57, 0xfe, !PT ;  /* 0x000000a9243d7812 */ /* 0x000fe400078efe39 */
[C---:B------:R-:W-:Y:S01]  /*cc20*/  ISETP.GE.AND P5, PT, R163.reuse, R2, PT ;  /* 0x00000002a300720c */ /* 0x040fe20003fa6270 */
[CC--:B------:R-:W-:Y:S01]  /*cc30*/  FFMA.FTZ R145, R152.reuse, R102.reuse, R153 ;  /* 0x0000006698917223 */ /* 0x0c0fe20000010099 */
[----:B------:R-:W-:Y:S01]  /*cc40*/  ISETP.GE.AND P1, PT, R163, R3, PT ;  /* 0x00000003a300720c */ /* 0x000fe20003f26270 */
[----:B------:R-:W-:Y:S01]  /*cc50*/  FFMA.FTZ R165, R152, R102, R165 ;  /* 0x0000006698a57223 */ /* 0x000fe200000100a5 */
[----:B------:R-:W-:Y:S01]  /*cc60*/  I2FP.F32.U32 R163, R163 ;  /* 0x000000a300a37245 */ /* 0x000fe20000201000 */
[----:B------:R1:W4:Y:S01]  /*cc70*/  MUFU.TANH R153, R63 ;  /* 0x0000003f00997308 */ /* 0x0003220000002400 */
[----:B------:R-:W-:-:S02]  /*cc80*/  FSEL R151, R74, -INF , !P4 ;  /* 0xff8000004a977808 */ /* 0x000fc40006000000 */
[----:B------:R-:W-:Y:S01]  /*cc90*/  FSEL R169, R169, -INF , !P2 ;  /* 0xff800000a9a97808 */ /* 0x000fe20005000000 */
[-C--:B------:R-:W-:Y:S01]  /*cca0*/  FFMA.FTZ R121, R152, R163.reuse, R121 ;  /* 0x000000a398797223 */ /* 0x080fe20000010079 */
[----:B------:R-:W-:Y:S01]  /*ccb0*/  ISETP.GE.AND P4, PT, R72, R2, PT ;  /* 0x000000024800720c */ /* 0x000fe20003f86270 */
[----:B------:R-:W-:Y:S01]  /*ccc0*/  FFMA.FTZ R163, R152, R163, R171 ;  /* 0x000000a398a37223 */ /* 0x000fe200000100ab */
[----:B------:R-:W-:Y:S01]  /*ccd0*/  ISETP.GE.AND P2, PT, R72, R3, PT ;  /* 0x000000034800720c */ /* 0x000fe20003f46270 */
[----:B------:R-:W-:Y:S01]  /*cce0*/  MUFU.TANH R49, R49 ;  /* 0x0000003100317308 */ /* 0x000fe20000002400 */
[----:B------:R-:W-:Y:S02]  /*ccf0*/  I2FP.F32.U32 R72, R72 ;  /* 0x0000004800487245 */ /* 0x000fe40000201000 */
[----:B--2---:R-:W-:Y:S02]  /*cd00*/  I2FP.F32.U32 R70, R61 ;  /* 0x0000003d00467245 */ /* 0x004fe40000201000 */
[----:B------:R-:W-:Y:S01]  /*cd10*/  FSEL R145, R145, -INF , !P3 ;  /* 0xff80000091917808 */ /* 0x000fe20005800000 */
[C---:B---3--:R-:W-:Y:S01]  /*cd20*/  FFMA.FTZ R68, R152.reuse, R72, R141 ;  /* 0x0000004898447223 */ /* 0x048fe2000001008d */
[----:B------:R-:W-:Y:S01]  /*cd30*/  FSEL R165, R165, -INF , !P0 ;  /* 0xff800000a5a57808 */ /* 0x000fe20004000000 */
[-C--:B------:R-:W-:Y:S01]  /*cd40*/  FFMA.FTZ R135, R152, R70.reuse, R147 ;  /* 0x0000004698877223 */ /* 0x080fe20000010093 */
[----:B-1----:R-:W-:Y:S01]  /*cd50*/  LOP3.LUT R63, R36, 0xb0, R57, 0xfe, !PT ;  /* 0x000000b0243f7812 */ /* 0x002fe200078efe39 */
[----:B------:R-:W-:Y:S01]  /*cd60*/  FFMA.FTZ R137, R152, R70, R143 ;  /* 0x0000004698897223 */ /* 0x000fe2000001008f */
[----:B------:R-:W-:Y:S01]  /*cd70*/  LOP3.LUT R70, R36, 0xb1, R57, 0xfe, !PT ;  /* 0x000000b124467812 */ /* 0x000fe200078efe39 */
[----:B------:R-:W-:Y:S01]  /*cd80*/  FFMA.FTZ R215, R152, R72, R215 ;  /* 0x0000004898d77223 */ /* 0x000fe200000100d7 */
[C---:B------:R-:W-:Y:S01]  /*cd90*/  ISETP.GE.AND P3, PT, R61.reuse, R2, PT ;  /* 0x000000023d00720c */ /* 0x040fe20003f66270 */
[----:B------:R1:W2:Y:S01]  /*cda0*/  MUFU.TANH R147, R62 ;  /* 0x0000003e00937308 */ /* 0x0002a20000002400 */
[----:B------:R-:W-:-:S02]  /*cdb0*/  ISETP.GE.AND P0, PT, R61, R3, PT ;  /* 0x000000033d00720c */ /* 0x000fc40003f06270 */
[----:B------:R-:W-:Y:S02]  /*cdc0*/  FSEL R139, R121, -INF , !P5 ;  /* 0xff800000798b7808 */ /* 0x000fe40006800000 */
[----:B------:R-:W-:Y:S02]  /*cdd0*/  LOP3.LUT R61, R36, 0xb8, R57, 0xfe, !PT ;  /* 0x000000b8243d7812 */ /* 0x000fe400078efe39 */
[----:B------:R-:W-:Y:S01]  /*cde0*/  I2FP.F32.U32 R121, R63 ;  /* 0x0000003f00797245 */ /* 0x000fe20000201000 */
[----:B------:R3:W-:Y:S01]  /*cdf0*/  MUFU.TANH R141, R55 ;  /* 0x00000037008d7308 */ /* 0x0007e20000002400 */
[----:B------:R-:W-:Y:S02]  /*ce00*/  FSEL R143, R68, -INF , !P2 ;  /* 0xff800000448f7808 */ /* 0x000fe40005000000 */
[----:B------:R-:W-:Y:S02]  /*ce10*/  I2FP.F32.U32 R68, R70 ;  /* 0x0000004600447245 */ /* 0x000fe40000201000 */
[----:B------:R-:W-:-:S02]  /*ce20*/  FSEL R135, R135, -INF , !P3 ;  /* 0xff80000087877808 */ /* 0x000fc40005800000 */
[----:B------:R-:W-:Y:S01]  /*ce30*/  FSEL R137, R137, -INF , !P0 ;  /* 0xff80000089897808 */ /* 0x000fe20004000000 */
[C---:B------:R-:W-:Y:S01]  /*ce40*/  FFMA.FTZ R119, R152.reuse, R68, R187 ;  /* 0x0000004498777223 */ /* 0x040fe200000100bb */
[C---:B------:R-:W-:Y:S01]  /*ce50*/  ISETP.GE.AND P3, PT, R61.reuse, R2, PT ;  /* 0x000000023d00720c */ /* 0x040fe20003f66270 */
[C---:B-1----:R-:W-:Y:S01]  /*ce60*/  FFMA.FTZ R62, R152.reuse, R68, R167 ;  /* 0x00000044983e7223 */ /* 0x042fe200000100a7 */
[----:B------:R-:W-:Y:S01]  /*ce70*/  ISETP.GE.AND P0, PT, R61, R3, PT ;  /* 0x000000033d00720c */ /* 0x000fe20003f06270 */
[----:B------:R1:W2:Y:S01]  /*ce80*/  MUFU.TANH R167, R48 ;  /* 0x0000003000a77308 */ /* 0x0002a20000002400 */
[----:B------:R-:W-:Y:S01]  /*ce90*/  I2FP.F32.U32 R60, R61 ;  /* 0x0000003d003c7245 */ /* 0x000fe20000201000 */
[CC--:B------:R-:W-:Y:S01]  /*cea0*/  FFMA.FTZ R61, R152.reuse, R121.reuse, R107 ;  /* 0x00000079983d7223 */ /* 0x0c0fe2000001006b */
[----:B------:R-:W-:Y:S01]  /*ceb0*/  FSEL R163, R163, -INF , !P1 ;  /* 0xff800000a3a37808 */ /* 0x000fe20004800000 */
[C---:B------:R-:W-:Y:S01]  /*cec0*/  FFMA.FTZ R121, R152.reuse, R121, R183 ;  /* 0x0000007998797223 */ /* 0x040fe200000100b7 */
[C---:B------:R-:W-:Y:S01]  /*ced0*/  ISETP.GE.AND P5, PT, R63.reuse, R2, PT ;  /* 0x000000023f00720c */ /* 0x040fe20003fa6270 */
[CC--:B---3--:R-:W-:Y:S01]  /*cee0*/  FFMA.FTZ R55, R152.reuse, R60.reuse, R103 ;  /* 0x0000003c98377223 */ /* 0x0c8fe20000010067 */
[----:B------:R-:W-:Y:S01]  /*cef0*/  ISETP.GE.AND P1, PT, R63, R3, PT ;  /* 0x000000033f00720c */ /* 0x000fe20003f26270 */
[----:B------:R-:W-:Y:S01]  /*cf00*/  FFMA.FTZ R111, R152, R60, R133 ;  /* 0x0000003c986f7223 */ /* 0x000fe20000010085 */
[----:B------:R-:W-:Y:S01]  /*cf10*/  FSEL R63, R215, -INF , !P4 ;  /* 0xff800000d73f7808 */ /* 0x000fe20006000000 */
[----:B------:R-:W-:Y:S01]  /*cf20*/  MUFU.TANH R183, R31 ;  /* 0x0000001f00b77308 */ /* 0x000fe20000002400 */
[----:B------:R-:W-:-:S02]  /*cf30*/  ISETP.GE.AND P4, PT, R70, R2, PT ;  /* 0x000000024600720c */ /* 0x000fc40003f86270 */
[----:B------:R-:W-:Y:S02]  /*cf40*/  ISETP.GE.AND P2, PT, R70, R3, PT ;  /* 0x000000034600720c */ /* 0x000fe40003f46270 */
[C-C-:B------:R-:W-:Y:S02]  /*cf50*/  LOP3.LUT R68, R36.reuse, 0xb9, R57.reuse, 0xfe, !PT ;  /* 0x000000b924447812 */ /* 0x140fe400078efe39 */
[C-C-:B------:R-:W-:Y:S01]  /*cf60*/  LOP3.LUT R70, R36.reuse, 0xc0, R57.reuse, 0xfe, !PT ;  /* 0x000000c024467812 */ /* 0x140fe200078efe39 */
[----:B------:R-:W3:Y:S01]  /*cf70*/  MUFU.TANH R51, R51 ;  /* 0x0000003300337308 */ /* 0x000ee20000002400 */
[----:B------:R-:W-:Y:S02]  /*cf80*/  LOP3.LUT R60, R36, 0xc1, R57, 0xfe, !PT ;  /* 0x000000c1243c7812 */ /* 0x000fe400078efe39 */
[----:B------:R-:W-:Y:S02]  /*cf90*/  FSEL R61, R61, -INF , !P5 ;  /* 0xff8000003d3d7808 */ /* 0x000fe40006800000 */
[----:B------:R-:W-:-:S02]  /*cfa0*/  FSEL R121, R121, -INF , !P1 ;  /* 0xff80000079797808 */ /* 0x000fc40004800000 */
[C---:B------:R-:W-:Y:S01]  /*cfb0*/  ISETP.GE.AND P5, PT, R68.reuse, R2, PT ;  /* 0x000000024400720c */ /* 0x040fe20003fa6270 */
[----:B------:R-:W3:Y:S01]  /*cfc0*/  MUFU.TANH R47, R47 ;  /* 0x0000002f002f7308 */ /* 0x000ee20000002400 */
[-C--:B------:R-:W-:Y:S02]  /*cfd0*/  ISETP.GE.AND P1, PT, R68, R3.reuse, PT ;  /* 0x000000034400720c */ /* 0x080fe40003f26270 */
[----:B------:R-:W-:Y:S02]  /*cfe0*/  FSEL R133, R62, -INF , !P4 ;  /* 0xff8000003e857808 */ /* 0x000fe40006000000 */
[----:B------:R-:W-:Y:S02]  /*cff0*/  I2FP.F32.U32 R68, R68 ;  /* 0x0000004400447245 */ /* 0x000fe40000201000 */
[----:B------:R-:W-:Y:S01]  /*d000*/  I2FP.F32.U32 R62, R70 ;  /* 0x00000046003e7245 */ /* 0x000fe20000201000 */
[----:B------:R-:W3:Y:S01]  /*d010*/  MUFU.TANH R171, R46 ;  /* 0x0000002e00ab7308 */ /* 0x000ee20000002400 */
[----:B------:R-:W-:Y:S01]  /*d020*/  FSEL R55, R55, -INF , !P3 ;  /* 0xff80000037377808 */ /* 0x000fe20005800000 */
[CC--:B------:R-:W-:Y:S01]  /*d030*/  FFMA.FTZ R191, R152.reuse, R68.reuse, R191 ;  /* 0x0000004498bf7223 */ /* 0x0c0fe200000100bf */
[----:B------:R-:W-:Y:S01]  /*d040*/  FSEL R111, R111, -INF , !P0 ;  /* 0xff8000006f6f7808 */ /* 0x000fe20004000000 */
[----:B------:R-:W-:Y:S01]  /*d050*/  FFMA.FTZ R107, R152, R68, R131 ;  /* 0x00000044986b7223 */ /* 0x000fe20000010083 */
[----:B------:R-:W-:Y:S01]  /*d060*/  ISETP.GE.AND P3, PT, R60, R2, PT ;  /* 0x000000023c00720c */ /* 0x000fe20003f66270 */
[-C--:B------:R-:W-:Y:S01]  /*d070*/  FFMA.FTZ R101, R152, R62.reuse, R101 ;  /* 0x0000003e98657223 */ /* 0x080fe20000010065 */
[----:B------:R-:W-:Y:S01]  /*d080*/  ISETP.GE.AND P0, PT, R60, R3, PT ;  /* 0x000000033c00720c */ /* 0x000fe20003f06270 */
[----:B----4-:R-:W-:Y:S01]  /*d090*/  FFMA.FTZ R103, R152, R62, R129 ;  /* 0x0000003e98677223 */ /* 0x010fe20000010081 */
[----:B------:R-:W-:Y:S01]  /*d0a0*/  I2FP.F32.U32 R60, R60 ;  /* 0x0000003c003c7245 */ /* 0x000fe20000201000 */
[----:B------:R4:W-:Y:S01]  /*d0b0*/  MUFU.TANH R131, R35 ;  /* 0x0000002300837308 */ /* 0x0009e20000002400 */
[----:B------:R-:W-:-:S02]  /*d0c0*/  FSEL R119, R119, -INF , !P2 ;  /* 0xff80000077777808 */ /* 0x000fc40005000000 */
[----:B------:R-:W-:Y:S01]  /*d0d0*/  ISETP.GE.AND P4, PT, R70, R2, PT ;  /* 0x000000024600720c */ /* 0x000fe20003f86270 */
[-C--:B------:R-:W-:Y:S01]  /*d0e0*/  FFMA.FTZ R93, R152, R60.reuse, R93 ;  /* 0x0000003c985d7223 */ /* 0x080fe2000001005d */
[----:B------:R-:W-:Y:S01]  /*d0f0*/  ISETP.GE.AND P2, PT, R70, R3, PT ;  /* 0x000000034600720c */ /* 0x000fe20003f46270 */
[----:B------:R-:W-:Y:S01]  /*d100*/  FFMA.FTZ R60, R152, R60, R53 ;  /* 0x0000003c983c7223 */ /* 0x000fe20000010035 */
[C-C-:B------:R-:W-:Y:S01]  /*d110*/  LOP3.LUT R62, R36.reuse, 0xc8, R57.reuse, 0xfe, !PT ;  /* 0x000000c8243e7812 */ /* 0x140fe200078efe39 */
[----:B------:R-:W-:Y:S01]  /*d120*/  MUFU.TANH R41, R41 ;  /* 0x0000002900297308 */ /* 0x000fe20000002400 */
[----:B------:R-:W-:Y:S02]  /*d130*/  LOP3.LUT R68, R36, 0xc9, R57, 0xfe, !PT ;  /* 0x000000c924447812 */ /* 0x000fe400078efe39 */
[----:B------:R-:W-:Y:S02]  /*d140*/  FSEL R129, R191, -INF , !P5 ;  /* 0xff800000bf817808 */ /* 0x000fe40006800000 */
        /* <DEDUP_REMOVED lines=9> */
[----:B------:R-:W-:Y:S02]  /*d1e0*/  I2FP.F32.U32 R62, R62 ;  /* 0x0000003e003e7245 */ /* 0x000fe40000201000 */
[----:B------:R-:W-:Y:S02]  /*d1f0*/  I2FP.F32.U32 R68, R68 ;  /* 0x0000004400447245 */ /* 0x000fe40000201000 */
[----:B-1----:R-:W-:Y:S01]  /*d200*/  LOP3.LUT R48, R36, 0xd0, R57, 0xfe, !PT ;  /* 0x000000d024307812 */ /* 0x002fe200078efe39 */
[C---:B------:R-:W-:Y:S01]  /*d210*/  FFMA.FTZ R97, R152.reuse, R62, R97 ;  /* 0x0000003e98617223 */ /* 0x040fe20000010061 */
[----:B----4-:R-:W-:Y:S01]  /*d220*/  FSEL R35, R93, -INF , !P3 ;  /* 0xff8000005d237808 */ /* 0x010fe20005800000 */
[----:B------:R-:W-:Y:S01]  /*d230*/  FFMA.FTZ R93, R152, R68, R125 ;  /* 0x00000044985d7223 */ /* 0x000fe2000001007d */
[----:B------:R-:W-:Y:S01]  /*d240*/  FSEL R101, R60, -INF , !P0 ;  /* 0xff8000003c657808 */ /* 0x000fe20004000000 */
[----:B------:R-:W-:Y:S01]  /*d250*/  FFMA.FTZ R62, R152, R62, R113 ;  /* 0x0000003e983e7223 */ /* 0x000fe20000010071 */
[----:B------:R-:W-:Y:S01]  /*d260*/  LOP3.LUT R60, R36, 0xd8, R57, 0xfe, !PT ;  /* 0x000000d8243c7812 */ /* 0x000fe200078efe39 */
[----:B------:R1:W4:Y:S01]  /*d270*/  MUFU.TANH R113, R27 ;  /* 0x0000001b00717308 */ /* 0x0003220000002400 */
[----:B------:R-:W-:Y:S01]  /*d280*/  ISETP.GE.AND P3, PT, R48, R2, PT ;  /* 0x000000023000720c */ /* 0x000fe20003f66270 */
[----:B------:R-:W-:Y:S01]  /*d290*/  FFMA.FTZ R89, R152, R68, R89 ;  /* 0x0000004498597223 */ /* 0x000fe20000010059 */
[----:B------:R-:W-:-:S02]  /*d2a0*/  ISETP.GE.AND P0, PT, R48, R3, PT ;  /* 0x000000033000720c */ /* 0x000fc40003f06270 */
[----:B------:R-:W-:Y:S02]  /*d2b0*/  I2FP.F32.U32 R48, R48 ;  /* 0x0000003000307245 */ /* 0x000fe40000201000 */
[----:B------:R-:W-:Y:S01]  /*d2c0*/  FSEL R31, R97, -INF , !P5 ;  /* 0xff800000611f7808 */ /* 0x000fe20006800000 */
[----:B------:R4:W4:Y:S01]  /*d2d0*/  MUFU.TANH R125, R45 ;  /* 0x0000002d007d7308 */ /* 0x0009220000002400 */
[----:B------:R-:W-:Y:S01]  /*d2e0*/  FSEL R93, R93, -INF , !P2 ;  /* 0xff8000005d5d7808 */ /* 0x000fe20005000000 */
[----:B------:R-:W-:Y:S01]  /*d2f0*/  FFMA.FTZ R153, R152, R48, R153 ;  /* 0x0000003098997223 */ /* 0x000fe20000010099 */
[----:B------:R-:W-:Y:S01]  /*d300*/  ISETP.GE.AND P5, PT, R60, R2, PT ;  /* 0x000000023c00720c */ /* 0x000fe20003fa6270 */
[----:B--2---:R-:W-:Y:S01]  /*d310*/  FFMA.FTZ R48, R152, R48, R147 ;  /* 0x0000003098307223 */ /* 0x004fe20000010093 */
[----:B------:R-:W-:Y:S02]  /*d320*/  ISETP.GE.AND P2, PT, R60, R3, PT ;  /* 0x000000033c00720c */ /* 0x000fe40003f46270 */
[----:B------:R-:W-:Y:S01]  /*d330*/  I2FP.F32.U32 R60, R60 ;  /* 0x0000003c003c7245 */ /* 0x000fe20000201000 */
[----:B------:R-:W2:Y:S01]  /*d340*/  MUFU.TANH R147, R42 ;  /* 0x0000002a00937308 */ /* 0x000ea20000002400 */
[----:B------:R-:W-:-:S02]  /*d350*/  LOP3.LUT R68, R36, 0xd1, R57, 0xfe, !PT ;  /* 0x000000d124447812 */ /* 0x000fc400078efe39 */
[----:B------:R-:W-:Y:S01]  /*d360*/  LOP3.LUT R46, R36, 0xd9, R57, 0xfe, !PT ;  /* 0x000000d9242e7812 */ /* 0x000fe200078efe39 */
[CC--:B------:R-:W-:Y:S01]  /*d370*/  FFMA.FTZ R229, R152.reuse, R60.reuse, R49 ;  /* 0x0000003c98e57223 */ /* 0x0c0fe20000010031 */
[----:B------:R-:W-:Y:S01]  /*d380*/  FFMA.FTZ R167, R152, R60, R167 ;  /* 0x0000003c98a77223 */ /* 0x000fe200000100a7 */
[----:B------:R-:W-:Y:S02]  /*d390*/  LOP3.LUT R60, R36, 0xe1, R57, 0xfe, !PT ;  /* 0x000000e1243c7812 */ /* 0x000fe400078efe39 */
[----:B------:R-:W-:Y:S01]  /*d3a0*/  FSEL R97, R62, -INF , !P1 ;  /* 0xff8000003e617808 */ /* 0x000fe20004800000 */
[----:B------:R2:W-:Y:S01]  /*d3b0*/  MUFU.TANH R49, R43 ;  /* 0x0000002b00317308 */ /* 0x0005e20000002400 */
[----:B-1----:R-:W-:Y:S02]  /*d3c0*/  FSEL R27, R89, -INF , !P4 ;  /* 0xff800000591b7808 */ /* 0x002fe40006000000 */
[----:B------:R-:W-:Y:S02]  /*d3d0*/  FSEL R48, R48, -INF , !P0 ;  /* 0xff80000030307808 */ /* 0x000fe40004000000 */
[----:B------:R-:W-:-:S02]  /*d3e0*/  FSEL R22, R22, -INF , !P6 ;  /* 0xff80000016167808 */ /* 0x000fc40007000000 */
[----:B------:R-:W-:Y:S01]  /*d3f0*/  I2FP.F32.U32 R62, R68 ;  /* 0x00000044003e7245 */ /* 0x000fe20000201000 */
[----:B------:R1:W1:Y:S01]  /*d400*/  MUFU.TANH R89, R44 ;  /* 0x0000002c00597308 */ /* 0x0002620000002400 */
[C---:B------:R-:W-:Y:S02]  /*d410*/  ISETP.GE.AND P4, PT, R46.reuse, R2, PT ;  /* 0x000000022e00720c */ /* 0x040fe40003f86270 */
[----:B------:R-:W-:Y:S01]  /*d420*/  ISETP.GE.AND P0, PT, R46, R3, PT ;  /* 0x000000032e00720c */ /* 0x000fe20003f06270 */
[-C--:B------:R-:W-:Y:S01]  /*d430*/  FFMA.FTZ R115, R152, R62.reuse, R115 ;  /* 0x0000003e98737223 */ /* 0x080fe20000010073 */
[----:B------:R-:W-:Y:S01]  /*d440*/  LOP3.LUT P6, RZ, R64, 0x1, RZ, 0xc0, !PT ;  /* 0x0000000140ff7812 */ /* 0x000fe200078cc0ff */
[----:B------:R-:W-:Y:S01]  /*d450*/  FFMA.FTZ R141, R152, R62, R141 ;  /* 0x0000003e988d7223 */ /* 0x000fe2000001008d */
[----:B------:R-:W-:Y:S01]  /*d460*/  FSEL R239, R153, -INF , !P3 ;  /* 0xff80000099ef7808 */ /* 0x000fe20005800000 */
[----:B------:R-:W-:Y:S01]  /*d470*/  MUFU.TANH R17, R17 ;  /* 0x0000001100117308 */ /* 0x000fe20000002400 */
[----:B------:R-:W-:-:S02]  /*d480*/  I2FP.F32.U32 R46, R46 ;  /* 0x0000002e002e7245 */ /* 0x000fc40000201000 */
[----:B------:R-:W-:Y:S02]  /*d490*/  FSEL R229, R229, -INF , !P5 ;  /* 0xff800000e5e57808 */ /* 0x000fe40006800000 */
[----:B------:R-:W-:Y:S01]  /*d4a0*/  ISETP.GE.AND P5, PT, R60, R2, PT ;  /* 0x000000023c00720c */ /* 0x000fe20003fa6270 */
[-C--:B---3--:R-:W-:Y:S01]  /*d4b0*/  FFMA.FTZ R51, R152, R46.reuse, R51 ;  /* 0x0000002e98337223 */ /* 0x088fe20000010033 */
[-C--:B------:R-:W-:Y:S01]  /*d4c0*/  ISETP.GE.AND P3, PT, R60, R3.reuse, PT ;  /* 0x000000033c00720c */ /* 0x080fe20003f66270 */
[----:B----4-:R-:W-:Y:S01]  /*d4d0*/  FFMA.FTZ R45, R152, R46, R47 ;  /* 0x0000002e982d7223 */ /* 0x010fe2000001002f */
[----:B------:R-:W-:Y:S01]  /*d4e0*/  I2FP.F32.U32 R60, R60 ;  /* 0x0000003c003c7245 */ /* 0x000fe20000201000 */
[----:B------:R-:W-:Y:S01]  /*d4f0*/  MUFU.TANH R19, R19 ;  /* 0x0000001300137308 */ /* 0x000fe20000002400 */
[----:B------:R-:W-:Y:S02]  /*d500*/  FSEL R30, R30, -INF , !P6 ;  /* 0xff8000001e1e7808 */ /* 0x000fe40007000000 */
[----:B------:R-:W-:Y:S01]  /*d510*/  ISETP.GE.AND P6, PT, R68, R2, PT ;  /* 0x000000024400720c */ /* 0x000fe20003fc6270 */
[-C--:B------:R-:W-:Y:S01]  /*d520*/  FFMA.FTZ R171, R152, R60.reuse, R171 ;  /* 0x0000003c98ab7223 */ /* 0x080fe200000100ab */
[----:B------:R-:W-:Y:S01]  /*d530*/  ISETP.GE.AND P1, PT, R68, R3, PT ;  /* 0x000000034400720c */ /* 0x000fe20003f26270 */
[----:B--2---:R-:W-:Y:S01]  /*d540*/  FFMA.FTZ R43, R152, R60, R113 ;  /* 0x0000003c982b7223 */ /* 0x004fe20000010071 */
[C-C-:B------:R-:W-:Y:S01]  /*d550*/  LOP3.LUT R46, R36.reuse, 0xe0, R57.reuse, 0xfe, !PT ;  /* 0x000000e0242e7812 */ /* 0x140fe200078efe39 */
[----:B------:R-:W-:Y:S01]  /*d560*/  MUFU.TANH R209, R209 ;  /* 0x000000d100d17308 */ /* 0x000fe20000002400 */
[----:B------:R-:W-:-:S02]  /*d570*/  LOP3.LUT R60, R36, 0xe9, R57, 0xfe, !PT ;  /* 0x000000e9243c7812 */ /* 0x000fc400078efe39 */
[----:B------:R-:W-:Y:S02]  /*d580*/  FSEL R115, R115, -INF , !P6 ;  /* 0xff80000073737808 */ /* 0x000fe40007000000 */
[----:B------:R-:W-:Y:S02]  /*d590*/  FSEL R47, R141, -INF , !P1 ;  /* 0xff8000008d2f7808 */ /* 0x000fe40004800000 */
[C---:B------:R-:W-:Y:S01]  /*d5a0*/  ISETP.GE.AND P6, PT, R46.reuse, R2, PT ;  /* 0x000000022e00720c */ /* 0x040fe20003fc6270 */
[----:B------:R-:W-:Y:S01]  /*d5b0*/  MUFU.TANH R13, R13 ;  /* 0x0000000d000d7308 */ /* 0x000fe20000002400 */
[----:B------:R-:W-:Y:S02]  /*d5c0*/  ISETP.GE.AND P1, PT, R46, R3, PT ;  /* 0x000000032e00720c */ /* 0x000fe40003f26270 */
[----:B------:R-:W-:Y:S02]  /*d5d0*/  I2FP.F32.U32 R42, R46 ;  /* 0x0000002e002a7245 */ /* 0x000fe40000201000 */
[----:B------:R-:W-:-:S02]  /*d5e0*/  FSEL R46, R167, -INF , !P2 ;  /* 0xff800000a72e7808 */ /* 0x000fc40005000000 */
[----:B------:R-:W-:Y:S01]  /*d5f0*/  ISETP.GE.AND P2, PT, R60, R2, PT ;  /* 0x000000023c00720c */ /* 0x000fe20003f46270 */
[-C--:B------:R-:W-:Y:S01]  /*d600*/  FFMA.FTZ R131, R152, R42.reuse, R131 ;  /* 0x0000002a98837223 */ /* 0x080fe20000010083 */
[----:B-1----:R-:W-:Y:S01]  /*d610*/  LOP3.LUT R44, R36, 0xe8, R57, 0xfe, !PT ;  /* 0x000000e8242c7812 */ /* 0x002fe200078efe39 */
[----:B------:R-:W-:Y:S01]  /*d620*/  FFMA.FTZ R183, R152, R42, R183 ;  /* 0x0000002a98b77223 */ /* 0x000fe200000100b7 */
[----:B------:R-:W-:Y:S01]  /*d630*/  LOP3.LUT R64, R64, 0xfffffffe, RZ, 0xc0, !PT ;  /* 0xfffffffe40407812 */ /* 0x000fe200078ec0ff */
[----:B------:R-:W-:Y:S01]  /*d640*/  MUFU.TANH R113, R14 ;  /* 0x0000000e00717308 */ /* 0x000fe20000002400 */
[----:B------:R-:W-:Y:S02]  /*d650*/  FSEL R167, R51, -INF , !P4 ;  /* 0xff80000033a77808 */ /* 0x000fe40006000000 */
[----:B------:R-:W-:Y:S02]  /*d660*/  FSEL R45, R45, -INF , !P0 ;  /* 0xff8000002d2d7808 */ /* 0x000fe40004000000 */
[----:B------:R-:W-:-:S02]  /*d670*/  ISETP.GE.AND P4, PT, R44, R2, PT ;  /* 0x000000022c00720c */ /* 0x000fc40003f86270 */
[-C--:B------:R-:W-:Y:S01]  /*d680*/  ISETP.GE.AND P0, PT, R44, R3.reuse, PT ;  /* 0x000000032c00720c */ /* 0x080fe20003f06270 */
[----:B------:R1:W2:Y:S01]  /*d690*/  MUFU.TANH R51, R40 ;  /* 0x0000002800337308 */ /* 0x0002a20000002400 */
[----:B------:R-:W-:Y:S02]  /*d6a0*/  I2FP.F32.U32 R44, R44 ;  /* 0x0000002c002c7245 */ /* 0x000fe40000201000 */
[----:B------:R-:W-:Y:S02]  /*d6b0*/  @P2 LOP3.LUT R64, R64, 0x1, RZ, 0xfc, !PT ;  /* 0x0000000140402812 */ /* 0x000fe400078efcff */
[----:B------:R-:W-:Y:S01]  /*d6c0*/  ISETP.GE.AND P2, PT, R60, R3, PT ;  /* 0x000000033c00720c */ /* 0x000fe20003f46270 */
[-C--:B------:R-:W-:Y:S01]  /*d6d0*/  FFMA.FTZ R125, R152, R44.reuse, R125 ;  /* 0x0000002c987d7223 */ /* 0x080fe2000001007d */
[----:B------:R-:W-:Y:S01]  /*d6e0*/  LOP3.LUT R62, R36, 0xf0, R57, 0xfe, !PT ;  /* 0x000000f0243e7812 */ /* 0x000fe200078efe39 */
[----:B------:R-:W-:Y:S01]  /*d6f0*/  FFMA.FTZ R42, R152, R44, R147 ;  /* 0x0000002c982a7223 */ /* 0x000fe20000010093 */
[----:B------:R-:W-:Y:S01]  /*d700*/  I2FP.F32.U32 R60, R60 ;  /* 0x0000003c003c7245 */ /* 0x000fe20000201000 */
[----:B------:R-:W3:Y:S01]  /*d710*/  MUFU.TANH R147, R7 ;  /* 0x0000000700937308 */ /* 0x000ee20000002400 */
[----:B------:R-:W-:-:S02]  /*d720*/  FSEL R219, R131, -INF , !P6 ;  /* 0xff80000083db7808 */ /* 0x000fc40007000000 */
[----:B------:R-:W-:Y:S01]  /*d730*/  FSEL R43, R43, -INF , !P3 ;  /* 0xff8000002b2b7808 */ /* 0x000fe20005800000 */
[----:B------:R-:W-:Y:S01]  /*d740*/  FFMA.FTZ R89, R152, R60, R89 ;  /* 0x0000003c98597223 */ /* 0x000fe20000010059 */
[----:B------:R-:W-:Y:S01]  /*d750*/  ISETP.GE.AND P6, PT, R62, R2, PT ;  /* 0x000000023e00720c */ /* 0x000fe20003fc6270 */
[----:B------:R-:W-:Y:S01]  /*d760*/  FFMA.FTZ R60, R152, R60, R49 ;  /* 0x0000003c983c7223 */ /* 0x000fe20000010031 */
[----:B------:R-:W-:Y:S01]  /*d770*/  ISETP.GE.AND P3, PT, R62, R3, PT ;  /* 0x000000033e00720c */ /* 0x000fe20003f66270 */
[----:B------:R4:W3:Y:S01]  /*d780*/  MUFU.TANH R49, R6 ;  /* 0x0000000600317308 */ /* 0x0008e20000002400 */
[----:B-1----:R-:W-:Y:S02]  /*d790*/  LOP3.LUT R40, R36, 0xf1, R57, 0xfe, !PT ;  /* 0x000000f124287812 */ /* 0x002fe400078efe39 */
[----:B------:R-:W-:Y:S02]  /*d7a0*/  I2FP.F32.U32 R62, R62 ;  /* 0x0000003e003e7245 */ /* 0x000fe40000201000 */
[----:B------:R-:W-:-:S02]  /*d7b0*/  FSEL R207, R171, -INF , !P5 ;  /* 0xff800000abcf7808 */ /* 0x000fc40006800000 */
[----:B------:R-:W-:Y:S01]  /*d7c0*/  FSEL R44, R183, -INF , !P1 ;  /* 0xff800000b72c7808 */ /* 0x000fe20004800000 */
[-C--:B------:R-:W-:Y:S01]  /*d7d0*/  FFMA.FTZ R68, R152, R62.reuse, R41 ;  /* 0x0000003e98447223 */ /* 0x080fe20000010029 */
[----:B------:R-:W-:Y:S01]  /*d7e0*/  FSEL R195, R125, -INF , !P4 ;  /* 0xff8000007dc37808 */ /* 0x000fe20006000000 */
[----:B------:R1:W3:Y:S01]  /*d7f0*/  MUFU.TANH R131, R100 ;  /* 0x0000006400837308 */ /* 0x0002e20000002400 */
[----:B------:R-:W-:Y:S01]  /*d800*/  LOP3.LUT R171, R36, 0x48, R57, 0xfe, !PT ;  /* 0x0000004824ab7812 */ /* 0x000fe200078efe39 */
[----:B------:R-:W-:Y:S01]  /*d810*/  FFMA.FTZ R39, R152, R62, R39 ;  /* 0x0000003e98277223 */ /* 0x000fe20000010027 */
[C---:B------:R-:W-:Y:S02]  /*d820*/  ISETP.GE.AND P4, PT, R40.reuse, R2, PT ;  /* 0x000000022800720c */ /* 0x040fe40003f86270 */
[----:B------:R-:W-:Y:S02]  /*d830*/  ISETP.GE.AND P1, PT, R40, R3, PT ;  /* 0x000000032800720c */ /* 0x000fe40003f26270 */
[----:B------:R-:W-:Y:S01]  /*d840*/  I2FP.F32.U32 R40, R40 ;  /* 0x0000002800287245 */ /* 0x000fe20000201000 */
[----:B------:R-:W-:Y:S01]  /*d850*/  MUFU.TANH R7, R92 ;  /* 0x0000005c00077308 */ /* 0x000fe20000002400 */
[----:B------:R-:W-:-:S02]  /*d860*/  FSEL R41, R60, -INF , !P2 ;  /* 0xff8000003c297808 */ /* 0x000fc40005000000 */
[----:B------:R-:W-:Y:S01]  /*d870*/  ISETP.GE.AND P2, PT, R171, R2, PT ;  /* 0x00000002ab00720c */ /* 0x000fe20003f46270 */
[CC--:B--2---:R-:W-:Y:S01]  /*d880*/  FFMA.FTZ R51, R152.reuse, R40.reuse, R51 ;  /* 0x0000002898337223 */ /* 0x0c4fe20000010033 */
[----:B------:R-:W-:Y:S01]  /*d890*/  FFMA.FTZ R37, R152, R40, R37 ;  /* 0x0000002898257223 */ /* 0x000fe20000010025 */
[C-C-:B------:R-:W-:Y:S02]  /*d8a0*/  LOP3.LUT R40, R36.reuse, 0xf9, R57.reuse, 0xfe, !PT ;  /* 0x000000f924287812 */ /* 0x140fe400078efe39 */
[----:B------:R-:W-:Y:S01]  /*d8b0*/  LOP3.LUT R141, R36, 0x50, R57, 0xfe, !PT ;  /* 0x00000050248d7812 */ /* 0x000fe200078efe39 */
[----:B------:R-:W-:Y:S01]  /*d8c0*/  MUFU.TANH R85, R85 ;  /* 0x0000005500557308 */ /* 0x000fe20000002400 */
[----:B------:R-:W-:Y:S02]  /*d8d0*/  LOP3.LUT P5, RZ, R64, 0x1, RZ, 0xc0, !PT ;  /* 0x0000000140ff7812 */ /* 0x000fe400078ac0ff */
[----:B----4-:R-:W-:Y:S02]  /*d8e0*/  I2FP.F32.U32 R6, R40 ;  /* 0x0000002800067245 */ /* 0x010fe40000201000 */
[----:B-1----:R-:W-:-:S02]  /*d8f0*/  I2FP.F32.U32 R100, R141 ;  /* 0x0000008d00647245 */ /* 0x002fc40000201000 */
[----:B------:R-:W-:Y:S01]  /*d900*/  LOP3.LUT R64, R64, 0xfffffffe, RZ, 0xc0, !PT ;  /* 0xfffffffe40407812 */ /* 0x000fe200078ec0ff */
[----:B---3--:R-:W-:Y:S01]  /*d910*/  FFMA.FTZ R147, R152, R6, R147 ;  /* 0x0000000698937223 */ /* 0x008fe20000010093 */
[----:B------:R-:W-:Y:S01]  /*d920*/  LOP3.LUT R153, R36, 0x49, R57, 0xfe, !PT ;  /* 0x0000004924997812 */ /* 0x000fe200078efe39 */
[C---:B------:R-:W-:Y:S01]  /*d930*/  FFMA.FTZ R100, R152.reuse, R100, R123 ;  /* 0x0000006498647223 */ /* 0x040fe2000001007b */
[----:B------:R-:W-:Y:S01]  /*d940*/  FSEL R125, R89, -INF , !P5 ;  /* 0xff800000597d7808 */ /* 0x000fe20006800000 */
[----:B------:R-:W-:Y:S01]  /*d950*/  FFMA.FTZ R49, R152, R6, R49 ;  /* 0x0000000698317223 */ /* 0x000fe20000010031 */
[----:B------:R-:W-:Y:S01]  /*d960*/  FSEL R42, R42, -INF , !P0 ;  /* 0xff8000002a2a7808 */ /* 0x000fe20004000000 */
[----:B------:R-:W-:Y:S01]  /*d970*/  MUFU.TANH R77, R77 ;  /* 0x0000004d004d7308 */ /* 0x000fe20000002400 */
[----:B------:R-:W-:Y:S02]  /*d980*/  FSEL R89, R68, -INF , !P6 ;  /* 0xff80000044597808 */ /* 0x000fe40007000000 */
[----:B------:R-:W-:-:S02]  /*d990*/  I2FP.F32.U32 R60, R171 ;  /* 0x000000ab003c7245 */ /* 0x000fc40000201000 */
[----:B------:R-:W-:Y:S02]  /*d9a0*/  @P2 LOP3.LUT R64, R64, 0x1, RZ, 0xfc, !PT ;  /* 0x0000000140402812 */ /* 0x000fe400078efcff */
[----:B------:R-:W-:Y:S01]  /*d9b0*/  ISETP.GE.AND P0, PT, R40, R3, PT ;  /* 0x000000032800720c */ /* 0x000fe20003f06270 */
[----:B------:R-:W-:Y:S01]  /*d9c0*/  FFMA.FTZ R17, R152, R60, R17 ;  /* 0x0000003c98117223 */ /* 0x000fe20000010011 */
[-C--:B------:R-:W-:Y:S01]  /*d9d0*/  ISETP.GE.AND P6, PT, R153, R2.reuse, PT ;  /* 0x000000029900720c */ /* 0x080fe20003fc6270 */
[----:B------:R-:W-:Y:S01]  /*d9e0*/  MUFU.TANH R221, R94 ;  /* 0x0000005e00dd7308 */ /* 0x000fe20000002400 */
[----:B------:R-:W-:Y:S02]  /*d9f0*/  I2FP.F32.U32 R62, R153 ;  /* 0x00000099003e7245 */ /* 0x000fe40000201000 */
[----:B------:R-:W-:Y:S02]  /*da00*/  ISETP.GE.AND P2, PT, R141, R2, PT ;  /* 0x000000028d00720c */ /* 0x000fe40003f46270 */
[----:B------:R-:W-:Y:S01]  /*da10*/  LOP3.LUT R123, R36, 0x51, R57, 0xfe, !PT ;  /* 0x00000051247b7812 */ /* 0x000fe200078efe39 */
[----:B------:R-:W-:Y:S01]  /*da20*/  FFMA.FTZ R6, R152, R62, R19 ;  /* 0x0000003e98067223 */ /* 0x000fe20000010013 */
[----:B------:R-:W-:Y:S01]  /*da30*/  ISETP.GE.AND P5, PT, R40, R2, PT ;  /* 0x000000022800720c */ /* 0x000fe20003fa6270 */
[----:B------:R1:W-:Y:S01]  /*da40*/  MUFU.TANH R19, R18 ;  /* 0x0000001200137308 */ /* 0x0003e20000002400 */
[----:B------:R-:W-:-:S02]  /*da50*/  LOP3.LUT R171, R36, 0x58, R57, 0xfe, !PT ;  /* 0x0000005824ab7812 */ /* 0x000fc400078efe39 */
[C-C-:B------:R-:W-:Y:S02]  /*da60*/  LOP3.LUT R153, R36.reuse, 0x59, R57.reuse, 0xfe, !PT ;  /* 0x0000005924997812 */ /* 0x140fe400078efe39 */
[----:B------:R-:W-:Y:S02]  /*da70*/  LOP3.LUT R141, R36, 0x60, R57, 0xfe, !PT ;  /* 0x00000060248d7812 */ /* 0x000fe400078efe39 */
[----:B------:R-:W-:Y:S01]  /*da80*/  FSEL R40, R39, -INF , !P3 ;  /* 0xff80000027287808 */ /* 0x000fe20005800000 */
[----:B------:R-:W-:Y:S01]  /*da90*/  MUFU.TANH R109, R109 ;  /* 0x0000006d006d7308 */ /* 0x000fe20000002400 */
[----:B------:R-:W-:Y:S02]  /*daa0*/  FSEL R39, R37, -INF , !P1 ;  /* 0xff80000025277808 */ /* 0x000fe40004800000 */
[----:B------:R-:W-:Y:S02]  /*dab0*/  FSEL R37, R147, -INF , !P0 ;  /* 0xff80000093257808 */ /* 0x000fe40004000000 */
[----:B------:R-:W-:-:S02]  /*dac0*/  ISETP.GE.AND P1, PT, R123, R2, PT ;  /* 0x000000027b00720c */ /* 0x000fc40003f26270 */
[----:B------:R-:W-:Y:S01]  /*dad0*/  I2FP.F32.U32 R14, R123 ;  /* 0x0000007b000e7245 */ /* 0x000fe20000201000 */
[----:B------:R-:W-:Y:S01]  /*dae0*/  MUFU.TANH R105, R105 ;  /* 0x0000006900697308 */ /* 0x000fe20000002400 */
[----:B------:R-:W-:Y:S02]  /*daf0*/  I2FP.F32.U32 R74, R171 ;  /* 0x000000ab004a7245 */ /* 0x000fe40000201000 */
[----:B------:R-:W-:Y:S01]  /*db00*/  ISETP.GE.AND P0, PT, R153, R2, PT ;  /* 0x000000029900720c */ /* 0x000fe20003f06270 */
[C---:B------:R-:W-:Y:S01]  /*db10*/  FFMA.FTZ R14, R152.reuse, R14, R13 ;  /* 0x0000000e980e7223 */ /* 0x040fe2000001000d */
[----:B------:R-:W-:Y:S01]  /*db20*/  I2FP.F32.U32 R60, R153 ;  /* 0x00000099003c7245 */ /* 0x000fe20000201000 */
[----:B------:R-:W-:Y:S01]  /*db30*/  FFMA.FTZ R74, R152, R74, R209 ;  /* 0x0000004a984a7223 */ /* 0x000fe200000100d1 */
[----:B------:R-:W-:Y:S01]  /*db40*/  I2FP.F32.U32 R72, R141 ;  /* 0x0000008d00487245 */ /* 0x000fe20000201000 */
[----:B------:R-:W2:Y:S01]  /*db50*/  MUFU.TANH R123, R96 ;  /* 0x00000060007b7308 */ /* 0x000ea20000002400 */
[----:B------:R-:W-:Y:S01]  /*db60*/  LOP3.LUT R153, R36, 0x61, R57, 0xfe, !PT ;  /* 0x0000006124997812 */ /* 0x000fe200078efe39 */
[C---:B------:R-:W-:Y:S01]  /*db70*/  FFMA.FTZ R211, R152.reuse, R60, R211 ;  /* 0x0000003c98d37223 */ /* 0x040fe200000100d3 */
[----:B------:R-:W-:Y:S01]  /*db80*/  FSEL R51, R51, -INF , !P4 ;  /* 0xff80000033337808 */ /* 0x000fe20006000000 */
[----:B------:R-:W-:Y:S01]  /*db90*/  FFMA.FTZ R72, R152, R72, R131 ;  /* 0x0000004898487223 */ /* 0x000fe20000010083 */
[----:B------:R-:W-:-:S02]  /*dba0*/  LOP3.LUT P4, RZ, R64, 0x1, RZ, 0xc0, !PT ;  /* 0x0000000140ff7812 */ /* 0x000fc4000788c0ff */
[----:B------:R-:W-:Y:S01]  /*dbb0*/  I2FP.F32.U32 R68, R153 ;  /* 0x0000009900447245 */ /* 0x000fe20000201000 */
[----:B------:R-:W-:Y:S01]  /*dbc0*/  MUFU.TANH R13, R84 ;  /* 0x00000054000d7308 */ /* 0x000fe20000002400 */
[----:B------:R-:W-:Y:S02]  /*dbd0*/  ISETP.GE.AND P3, PT, R171, R2, PT ;  /* 0x00000002ab00720c */ /* 0x000fe40003f66270 */
[----:B------:R-:W-:Y:S01]  /*dbe0*/  LOP3.LUT R131, R36, 0x70, R57, 0xfe, !PT ;  /* 0x0000007024837812 */ /* 0x000fe200078efe39 */
[----:B------:R-:W-:Y:S01]  /*dbf0*/  FFMA.FTZ R68, R152, R68, R113 ;  /* 0x0000004498447223 */ /* 0x000fe20000010071 */
[----:B-1----:R-:W-:Y:S02]  /*dc00*/  FSEL R18, R17, -INF , !P4 ;  /* 0xff80000011127808 */ /* 0x002fe40006000000 */
[----:B------:R-:W-:Y:S01]  /*dc10*/  FSEL R49, R49, -INF , !P5 ;  /* 0xff80000031317808 */ /* 0x000fe20006800000 */
[----:B------:R1:W3:Y:S01]  /*dc20*/  MUFU.TANH R17, R88 ;  /* 0x0000005800117308 */ /* 0x0002e20000002400 */
[----:B------:R-:W-:-:S02]  /*dc30*/  LOP3.LUT R147, R36, 0x68, R57, 0xfe, !PT ;  /* 0x0000006824937812 */ /* 0x000fc400078efe39 */
[-C--:B------:R-:W-:Y:S02]  /*dc40*/  ISETP.GE.AND P5, PT, R141, R2.reuse, PT ;  /* 0x000000028d00720c */ /* 0x080fe40003fa6270 */
[----:B------:R-:W-:Y:S02]  /*dc50*/  LOP3.LUT R141, R36, 0x69, R57, 0xfe, !PT ;  /* 0x00000069248d7812 */ /* 0x000fe400078efe39 */
[----:B------:R-:W-:Y:S01]  /*dc60*/  FSEL R74, R74, -INF , !P3 ;  /* 0xff8000004a4a7808 */ /* 0x000fe20005800000 */
[----:B------:R4:W3:Y:S01]  /*dc70*/  MUFU.TANH R113, R80 ;  /* 0x0000005000717308 */ /* 0x0008e20000002400 */
[----:B------:R-:W-:Y:S02]  /*dc80*/  FSEL R92, R6, -INF , !P6 ;  /* 0xff800000065c7808 */ /* 0x000fe40007000000 */
[----:B------:R-:W-:Y:S02]  /*dc90*/  ISETP.GE.AND P3, PT, R131, R2, PT ;  /* 0x000000028300720c */ /* 0x000fe40003f66270 */
[----:B------:R-:W-:-:S02]  /*dca0*/  I2FP.F32.U32 R62, R131 ;  /* 0x00000083003e7245 */ /* 0x000fc40000201000 */
[----:B------:R-:W-:Y:S01]  /*dcb0*/  I2FP.F32.U32 R6, R147 ;  /* 0x0000009300067245 */ /* 0x000fe20000201000 */
[----:B------:R3:W3:Y:S01]  /*dcc0*/  MUFU.TANH R131, R81 ;  /* 0x0000005100837308 */ /* 0x0006e20000002400 */
[----:B-1----:R-:W-:Y:S01]  /*dcd0*/  FSEL R88, R14, -INF , !P1 ;  /* 0xff8000000e587808 */ /* 0x002fe20004800000 */
[----:B--2---:R-:W-:Y:S01]  /*dce0*/  FFMA.FTZ R62, R152, R62, R123 ;  /* 0x0000003e983e7223 */ /* 0x004fe2000001007b */
[----:B------:R-:W-:Y:S01]  /*dcf0*/  FSEL R100, R100, -INF , !P2 ;  /* 0xff80000064647808 */ /* 0x000fe20005000000 */
[----:B------:R-:W-:Y:S01]  /*dd00*/  FFMA.FTZ R6, R152, R6, R7 ;  /* 0x0000000698067223 */ /* 0x000fe20000010007 */
[-C--:B------:R-:W-:Y:S02]  /*dd10*/  ISETP.GE.AND P1, PT, R141, R2.reuse, PT ;  /* 0x000000028d00720c */ /* 0x080fe40003f26270 */
[----:B------:R-:W-:Y:S01]  /*dd20*/  I2FP.F32.U32 R14, R141 ;  /* 0x0000008d000e7245 */ /* 0x000fe20000201000 */
[----:B------:R-:W-:Y:S01]  /*dd30*/  MUFU.TANH R95, R95 ;  /* 0x0000005f005f7308 */ /* 0x000fe20000002400 */
[----:B------:R-:W-:-:S02]  /*dd40*/  ISETP.GE.AND P2, PT, R147, R2, PT ;  /* 0x000000029300720c */ /* 0x000fc40003f46270 */
[----:B------:R-:W-:Y:S01]  /*dd50*/  LOP3.LUT R141, R36, 0x79, R57, 0xfe, !PT ;  /* 0x00000079248d7812 */ /* 0x000fe200078efe39 */
[----:B------:R-:W-:Y:S01]  /*dd60*/  FFMA.FTZ R14, R152, R14, R19 ;  /* 0x0000000e980e7223 */ /* 0x000fe20000010013 */
[C-C-:B------:R-:W-:Y:S02]  /*dd70*/  LOP3.LUT R147, R36.reuse, 0x71, R57.reuse, 0xfe, !PT ;  /* 0x0000007124937812 */ /* 0x140fe400078efe39 */
[C-C-:B------:R-:W-:Y:S01]  /*dd80*/  LOP3.LUT R7, R36.reuse, 0x78, R57.reuse, 0xfe, !PT ;  /* 0x0000007824077812 */ /* 0x140fe200078efe39 */
[----:B------:R-:W-:Y:S01]  /*dd90*/  MUFU.TANH R65, R65 ;  /* 0x0000004100417308 */ /* 0x000fe20000002400 */
[C-C-:B------:R-:W-:Y:S02]  /*dda0*/  LOP3.LUT R123, R36.reuse, 0x80, R57.reuse, 0xfe, !PT ;  /* 0x00000080247b7812 */ /* 0x140fe400078efe39 */
[----:B----4-:R-:W-:Y:S02]  /*ddb0*/  I2FP.F32.U32 R80, R141 ;  /* 0x0000008d00507245 */ /* 0x010fe40000201000 */
[----:B------:R-:W-:-:S02]  /*ddc0*/  LOP3.LUT R19, R36, 0x81, R57, 0xfe, !PT ;  /* 0x0000008124137812 */ /* 0x000fc400078efe39 */
[----:B------:R-:W-:Y:S01]  /*ddd0*/  I2FP.F32.U32 R60, R147 ;  /* 0x00000093003c7245 */ /* 0x000fe20000201000 */
[----:B------:R-:W-:Y:S01]  /*dde0*/  FFMA.FTZ R80, R152, R80, R85 ;  /* 0x0000005098507223 */ /* 0x000fe20000010055 */
[----:B------:R-:W-:Y:S01]  /*ddf0*/  I2FP.F32.U32 R70, R7 ;  /* 0x0000000700467245 */ /* 0x000fe20000201000 */
[----:B------:R-:W-:Y:S01]  /*de00*/  MUFU.TANH R99, R99 ;  /* 0x0000006300637308 */ /* 0x000fe20000002400 */
[----:B---3--:R-:W-:Y:S01]  /*de10*/  FSEL R81, R6, -INF , !P2 ;  /* 0xff80000006517808 */ /* 0x008fe20005000000 */
[C---:B------:R-:W-:Y:S01]  /*de20*/  FFMA.FTZ R17, R152.reuse, R60, R17 ;  /* 0x0000003c98117223 */ /* 0x040fe20000010011 */
[----:B------:R-:W-:Y:S01]  /*de30*/  I2FP.F32.U32 R6, R123 ;  /* 0x0000007b00067245 */ /* 0x000fe20000201000 */
[----:B------:R-:W-:Y:S01]  /*de40*/  FFMA.FTZ R13, R152, R70, R13 ;  /* 0x00000046980d7223 */ /* 0x000fe2000001000d */
[----:B------:R-:W-:Y:S02]  /*de50*/  FSEL R14, R14, -INF , !P1 ;  /* 0xff8000000e0e7808 */ /* 0x000fe40004800000 */
[----:B------:R-:W-:Y:S01]  /*de60*/  I2FP.F32.U32 R96, R19 ;  /* 0x0000001300607245 */ /* 0x000fe20000201000 */
[C---:B------:R-:W-:Y:S01]  /*de70*/  FFMA.FTZ R70, R152.reuse, R6, R113 ;  /* 0x0000000698467223 */ /* 0x040fe20000010071 */
[----:B------:R-:W-:Y:S01]  /*de80*/  FSEL R84, R211, -INF , !P0 ;  /* 0xff800000d3547808 */ /* 0x000fe20004000000 */
[----:B------:R-:W-:Y:S01]  /*de90*/  MUFU.TANH R209, R90 ;  /* 0x0000005a00d17308 */ /* 0x000fe20000002400 */
[----:B------:R-:W-:Y:S01]  /*dea0*/  ISETP.GE.AND P1, PT, R19, R2, PT ;  /* 0x000000021300720c */ /* 0x000fe20003f26270 */
[----:B------:R-:W-:Y:S01]  /*deb0*/  FFMA.FTZ R60, R152, R96, R131 ;  /* 0x00000060983c7223 */ /* 0x000fe20000010083 */
[----:B------:R-:W-:-:S02]  /*dec0*/  LOP3.LUT R85, R36, 0x88, R57, 0xfe, !PT ;  /* 0x0000008824557812 */ /* 0x000fc400078efe39 */
[-C--:B------:R-:W-:Y:S02]  /*ded0*/  ISETP.GE.AND P0, PT, R147, R2.reuse, PT ;  /* 0x000000029300720c */ /* 0x080fe40003f06270 */
[--C-:B------:R-:W-:Y:S01]  /*dee0*/  LOP3.LUT R19, R36, 0x89, R57.reuse, 0xfe, !PT ;  /* 0x0000008924137812 */ /* 0x100fe200078efe39 */
[----:B------:R-:W-:Y:S01]  /*def0*/  MUFU.TANH R113, R98 ;  /* 0x0000006200717308 */ /* 0x000fe20000002400 */
[-C--:B------:R-:W-:Y:S02]  /*df00*/  ISETP.GE.AND P6, PT, R7, R2.reuse, PT ;  /* 0x000000020700720c */ /* 0x080fe40003fc6270 */
[----:B------:R-:W-:Y:S02]  /*df10*/  FSEL R72, R72, -INF , !P5 ;  /* 0xff80000048487808 */ /* 0x000fe40006800000 */
[C-C-:B------:R-:W-:Y:S02]  /*df20*/  LOP3.LUT R102, R36.reuse, 0x48, R57.reuse, 0xfe, !PT ;  /* 0x0000004824667812 */ /* 0x140fe400078efe39 */
[----:B------:R-:W-:Y:S01]  /*df30*/  LOP3.LUT R6, R36, 0x49, R57, 0xfe, !PT ;  /* 0x0000004924067812 */ /* 0x000fe200078efe39 */
[----:B------:R1:W-:Y:S01]  /*df40*/  MUFU.TANH R7, R12 ;  /* 0x0000000c00077308 */ /* 0x0003e20000002400 */
[----:B------:R-:W-:-:S02]  /*df50*/  ISETP.GE.AND P5, PT, R85, R2, PT ;  /* 0x000000025500720c */ /* 0x000fc40003fa6270 */
[----:B------:R-:W-:Y:S02]  /*df60*/  I2FP.F32.U32 R96, R19 ;  /* 0x0000001300607245 */ /* 0x000fe40000201000 */
[----:B------:R-:W-:Y:S02]  /*df70*/  FSEL R62, R62, -INF , !P3 ;  /* 0xff8000003e3e7808 */ /* 0x000fe40005800000 */
[----:B------:R-:W-:Y:S01]  /*df80*/  ISETP.GE.AND P3, PT, R102, R3, PT ;  /* 0x000000036600720c */ /* 0x000fe20003f66270 */
[----:B------:R-:W-:Y:S01]  /*df90*/  MUFU.TANH R213, R86 ;  /* 0x0000005600d57308 */ /* 0x000fe20000002400 */
[-C--:B------:R-:W-:Y:S02]  /*dfa0*/  ISETP.GE.AND P2, PT, R123, R2.reuse, PT ;  /* 0x000000027b00720c */ /* 0x080fe40003f46270 */
[----:B------:R-:W-:Y:S02]  /*dfb0*/  ISETP.GE.AND P4, PT, R153, R2, PT ;  /* 0x000000029900720c */ /* 0x000fe40003f86270 */
[----:B------:R-:W-:-:S02]  /*dfc0*/  LOP3.LUT R94, R36, 0x60, R57, 0xfe, !PT ;  /* 0x00000060245e7812 */ /* 0x000fc400078efe39 */
[----:B------:R-:W-:Y:S01]  /*dfd0*/  FSEL R68, R68, -INF , !P4 ;  /* 0xff80000044447808 */ /* 0x000fe20006000000 */
[----:B------:R-:W2:Y:S01]  /*dfe0*/  MUFU.TANH R123, R76 ;  /* 0x0000004c007b7308 */ /* 0x000ea20000002400 */
[----:B-1----:R-:W-:Y:S02]  /*dff0*/  I2FP.F32.U32 R12, R85 ;  /* 0x00000055000c7245 */ /* 0x002fe40000201000 */
[----:B------:R-:W-:Y:S01]  /*e000*/  FSEL R85, R17, -INF , !P0 ;  /* 0xff80000011557808 */ /* 0x000fe20004000000 */
[----:B------:R-:W-:Y:S01]  /*e010*/  FFMA.FTZ R17, R152, R96, R77 ;  /* 0x0000006098117223 */ /* 0x000fe2000001004d */
[----:B------:R-:W-:Y:S02]  /*e020*/  ISETP.GE.AND P0, PT, R19, R2, PT ;  /* 0x000000021300720c */ /* 0x000fe40003f06270 */
[----:B------:R-:W-:Y:S01]  /*e030*/  FSEL R19, R13, -INF , !P6 ;  /* 0xff8000000d137808 */ /* 0x000fe20007000000 */
[----:B------:R-:W1:Y:S01]  /*e040*/  MUFU.TANH R91, R91 ;  /* 0x0000005b005b7308 */ /* 0x000e620000002400 */
[----:B------:R-:W-:-:S02]  /*e050*/  ISETP.GE.AND P6, PT, R6, R3, PT ;  /* 0x000000030600720c */ /* 0x000fc40003fc6270 */
[----:B------:R-:W-:Y:S02]  /*e060*/  I2FP.F32.U32 R6, R6 ;  /* 0x0000000600067245 */ /* 0x000fe40000201000 */
[----:B------:R-:W-:Y:S02]  /*e070*/  FSEL R17, R17, -INF , !P0 ;  /* 0xff80000011117808 */ /* 0x000fe40004000000 */
[----:B------:R-:W-:Y:S01]  /*e080*/  ISETP.GE.AND P4, PT, R141, R2, PT ;  /* 0x000000028d00720c */ /* 0x000fe20003f86270 */
[----:B------:R-:W-:Y:S01]  /*e090*/  FFMA.FTZ R117, R152, R6, R117 ;  /* 0x0000000698757223 */ /* 0x000fe20000010075 */
[----:B------:R-:W-:Y:S01]  /*e0a0*/  LOP3.LUT R6, R36, 0x59, R57, 0xfe, !PT ;  /* 0x0000005924067812 */ /* 0x000fe200078efe39 */
[----:B--2---:R-:W-:Y:S01]  /*e0b0*/  FFMA.FTZ R12, R152, R12, R123 ;  /* 0x0000000c980c7223 */ /* 0x004fe2000001007b */
[----:B------:R-:W-:Y:S01]  /*e0c0*/  LOP3.LUT R64, R64, 0xfffffffe, RZ, 0xc0, !PT ;  /* 0xfffffffe40407812 */ /* 0x000fe200078ec0ff */
[----:B------:R-:W2:Y:S01]  /*e0d0*/  MUFU.TANH R87, R87 ;  /* 0x0000005700577308 */ /* 0x000ea20000002400 */
[----:B------:R-:W-:-:S02]  /*e0e0*/  ISETP.GE.AND P0, PT, R94, R3, PT ;  /* 0x000000035e00720c */ /* 0x000fc40003f06270 */
[----:B------:R-:W-:Y:S02]  /*e0f0*/  FSEL R70, R70, -INF , !P2 ;  /* 0xff80000046467808 */ /* 0x000fe40005000000 */
[----:B------:R-:W-:Y:S02]  /*e100*/  ISETP.GE.AND P2, PT, R6, R3, PT ;  /* 0x000000030600720c */ /* 0x000fe40003f46270 */
[----:B------:R-:W-:Y:S01]  /*e110*/  FSEL R13, R80, -INF , !P4 ;  /* 0xff800000500d7808 */ /* 0x000fe20006000000 */
[----:B------:R-:W-:Y:S01]  /*e120*/  MUFU.TANH R83, R83 ;  /* 0x0000005300537308 */ /* 0x000fe20000002400 */
[----:B------:R-:W-:Y:S02]  /*e130*/  @P3 LOP3.LUT R64, R64, 0x1, RZ, 0xfc, !PT ;  /* 0x0000000140403812 */ /* 0x000fe400078efcff */
[----:B------:R-:W-:Y:S02]  /*e140*/  I2FP.F32.U32 R6, R6 ;  /* 0x0000000600067245 */ /* 0x000fe40000201000 */
[----:B------:R-:W-:-:S02]  /*e150*/  LOP3.LUT R80, R36, 0x51, R57, 0xfe, !PT ;  /* 0x0000005124507812 */ /* 0x000fc400078efe39 */
[----:B------:R-:W-:Y:S01]  /*e160*/  FSEL R60, R60, -INF , !P1 ;  /* 0xff8000003c3c7808 */ /* 0x000fe20004800000 */
[----:B------:R-:W-:Y:S01]  /*e170*/  FFMA.FTZ R183, R152, R6, R7 ;  /* 0x0000000698b77223 */ /* 0x000fe20000010007 */
[----:B------:R-:W-:Y:S01]  /*e180*/  I2FP.F32.U32 R76, R102 ;  /* 0x00000066004c7245 */ /* 0x000fe20000201000 */
[----:B------:R-:W-:Y:S01]  /*e190*/  MUFU.TANH R79, R79 ;  /* 0x0000004f004f7308 */ /* 0x000fe20000002400 */
[----:B------:R-:W-:Y:S02]  /*e1a0*/  LOP3.LUT P1, RZ, R64, 0x1, RZ, 0xc0, !PT ;  /* 0x0000000140ff7812 */ /* 0x000fe4000782c0ff */
[----:B------:R-:W-:Y:S01]  /*e1b0*/  ISETP.GE.AND P3, PT, R80, R3, PT ;  /* 0x000000035000720c */ /* 0x000fe20003f66270 */
[----:B------:R-:W-:Y:S01]  /*e1c0*/  FFMA.FTZ R109, R152, R76, R109 ;  /* 0x0000004c986d7223 */ /* 0x000fe2000001006d */
[----:B------:R-:W-:Y:S02]  /*e1d0*/  LOP3.LUT R64, R64, 0xfffffffe, RZ, 0xc0, !PT ;  /* 0xfffffffe40407812 */ /* 0x000fe400078ec0ff */
[----:B------:R-:W-:-:S02]  /*e1e0*/  I2FP.F32.U32 R80, R80 ;  /* 0x0000005000507245 */ /* 0x000fc40000201000 */
[----:B------:R-:W-:Y:S02]  /*e1f0*/  LOP3.LUT R6, R36, 0x69, R57, 0xfe, !PT ;  /* 0x0000006924067812 */ /* 0x000fe400078efe39 */
[----:B------:R-:W-:Y:S01]  /*e200*/  @P0 LOP3.LUT R64, R64, 0x1, RZ, 0xfc, !PT ;  /* 0x0000000140400812 */ /* 0x000fe200078efcff */
[----:B------:R-:W-:Y:S01]  /*e210*/  FFMA.FTZ R105, R152, R80, R105 ;  /* 0x0000005098697223 */ /* 0x000fe20000010069 */
[--C-:B------:R-:W-:Y:S02]  /*e220*/  LOP3.LUT R76, R36, 0x58, R57.reuse, 0xfe, !PT ;  /* 0x00000058244c7812 */ /* 0x100fe400078efe39 */
[----:B------:R-:W-:Y:S02]  /*e230*/  ISETP.GE.AND P0, PT, R6, R3, PT ;  /* 0x000000030600720c */ /* 0x000fe40003f06270 */
[----:B------:R-:W-:Y:S02]  /*e240*/  I2FP.F32.U32 R6, R6 ;  /* 0x0000000600067245 */ /* 0x000fe40000201000 */
[----:B------:R-:W-:-:S02]  /*e250*/  LOP3.LUT R96, R36, 0x50, R57, 0xfe, !PT ;  /* 0x0000005024607812 */ /* 0x000fc400078efe39 */
[----:B------:R-:W-:Y:S01]  /*e260*/  LOP3.LUT R80, R36, 0x61, R57, 0xfe, !PT ;  /* 0x0000006124507812 */ /* 0x000fe200078efe39 */
[----:B------:R-:W-:Y:S01]  /*e270*/  FFMA.FTZ R201, R152, R6, R95 ;  /* 0x0000000698c97223 */ /* 0x000fe2000001005f */
[----:B------:R-:W-:Y:S02]  /*e280*/  FSEL R12, R12, -INF , !P5 ;  /* 0xff8000000c0c7808 */ /* 0x000fe40006800000 */
[-C--:B------:R-:W-:Y:S02]  /*e290*/  ISETP.GE.AND P5, PT, R76, R3.reuse, PT ;  /* 0x000000034c00720c */ /* 0x080fe40003fa6270 */
[----:B------:R-:W-:Y:S02]  /*e2a0*/  I2FP.F32.U32 R76, R76 ;  /* 0x0000004c004c7245 */ /* 0x000fe40000201000 */
[----:B------:R-:W-:Y:S02]  /*e2b0*/  FSEL R171, R117, -INF , !P6 ;  /* 0xff80000075ab7808 */ /* 0x000fe40007000000 */
[----:B------:R-:W-:Y:S01]  /*e2c0*/  I2FP.F32.U32 R77, R96 ;  /* 0x00000060004d7245 */ /* 0x000fe20000201000 */
[----:B------:R-:W-:Y:S01]  /*e2d0*/  FFMA.FTZ R69, R152, R76, R69 ;  /* 0x0000004c98457223 */ /* 0x000fe20000010045 */
[----:B------:R-:W-:-:S02]  /*e2e0*/  ISETP.GE.AND P6, PT, R80, R3, PT ;  /* 0x000000035000720c */ /* 0x000fc40003fc6270 */
[----:B------:R-:W-:Y:S01]  /*e2f0*/  I2FP.F32.U32 R80, R80 ;  /* 0x0000005000507245 */ /* 0x000fe20000201000 */
[----:B------:R-:W-:Y:S01]  /*e300*/  FFMA.FTZ R65, R152, R77, R65 ;  /* 0x0000004d98417223 */ /* 0x000fe20000010041 */
[----:B------:R-:W-:Y:S02]  /*e310*/  LOP3.LUT R6, R36, 0x78, R57, 0xfe, !PT ;  /* 0x0000007824067812 */ /* 0x000fe400078efe39 */
[----:B------:R-:W-:Y:S01]  /*e320*/  FSEL R183, R183, -INF , !P2 ;  /* 0xff800000b7b77808 */ /* 0x000fe20005000000 */
[----:B------:R-:W-:Y:S01]  /*e330*/  FFMA.FTZ R223, R152, R80, R99 ;  /* 0x0000005098df7223 */ /* 0x000fe20000010063 */
[----:B------:R-:W-:Y:S02]  /*e340*/  LOP3.LUT R76, R36, 0x68, R57, 0xfe, !PT ;  /* 0x00000068244c7812 */ /* 0x000fe400078efe39 */
[-C--:B------:R-:W-:Y:S02]  /*e350*/  ISETP.GE.AND P2, PT, R6, R3.reuse, PT ;  /* 0x000000030600720c */ /* 0x080fe40003f46270 */
[----:B------:R-:W-:-:S02]  /*e360*/  ISETP.GE.AND P4, PT, R96, R3, PT ;  /* 0x000000036000720c */ /* 0x000fc40003f86270 */
[----:B------:R-:W-:Y:S02]  /*e370*/  LOP3.LUT R80, R36, 0x70, R57, 0xfe, !PT ;  /* 0x0000007024507812 */ /* 0x000fe400078efe39 */
[----:B------:R-:W-:Y:S02]  /*e380*/  FSEL R231, R109, -INF , !P1 ;  /* 0xff8000006de77808 */ /* 0x000fe40004800000 */
[----:B------:R-:W-:Y:S02]  /*e390*/  ISETP.GE.AND P1, PT, R76, R3, PT ;  /* 0x000000034c00720c */ /* 0x000fe40003f26270 */
[----:B------:R-:W-:Y:S02]  /*e3a0*/  FSEL R187, R65, -INF , !P4 ;  /* 0xff80000041bb7808 */ /* 0x000fe40006000000 */
[----:B------:R-:W-:Y:S02]  /*e3b0*/  I2FP.F32.U32 R76, R76 ;  /* 0x0000004c004c7245 */ /* 0x000fe40000201000 */
[----:B------:R-:W-:-:S02]  /*e3c0*/  I2FP.F32.U32 R65, R80 ;  /* 0x0000005000417245 */ /* 0x000fc40000201000 */
[----:B------:R-:W-:Y:S01]  /*e3d0*/  FSEL R227, R105, -INF , !P3 ;  /* 0xff80000069e37808 */ /* 0x000fe20005800000 */
[----:B------:R-:W-:Y:S01]  /*e3e0*/  FFMA.FTZ R221, R152, R76, R221 ;  /* 0x0000004c98dd7223 */ /* 0x000fe200000100dd */
[----:B------:R-:W-:Y:S01]  /*e3f0*/  LOP3.LUT P3, RZ, R64, 0x1, RZ, 0xc0, !PT ;  /* 0x0000000140ff7812 */ /* 0x000fe2000786c0ff */
[----:B------:R-:W-:Y:S01]  /*e400*/  FFMA.FTZ R209, R152, R65, R209 ;  /* 0x0000004198d17223 */ /* 0x000fe200000100d1 */
[----:B------:R-:W-:Y:S02]  /*e410*/  I2FP.F32.U32 R7, R94 ;  /* 0x0000005e00077245 */ /* 0x000fe40000201000 */
[----:B------:R-:W-:Y:S02]  /*e420*/  LOP3.LUT R64, R64, 0xfffffffe, RZ, 0xc0, !PT ;  /* 0xfffffffe40407812 */ /* 0x000fe400078ec0ff */
[----:B------:R-:W-:Y:S01]  /*e430*/  LOP3.LUT R76, R36, 0x71, R57, 0xfe, !PT ;  /* 0x00000071244c7812 */ /* 0x000fe200078efe39 */
[----:B------:R-:W-:Y:S01]  /*e440*/  FFMA.FTZ R113, R152, R7, R113 ;  /* 0x0000000798717223 */ /* 0x000fe20000010071 */
[----:B------:R-:W-:Y:S01]  /*e450*/  FSEL R225, R69, -INF , !P5 ;  /* 0xff80000045e17808 */ /* 0x000fe20006800000 */
[----:B------:R3:W4:Y:S01]  /*e460*/  MUFU.TANH R7, R82 ;  /* 0x0000005200077308 */ /* 0x0007220000002400 */
[----:B------:R-:W-:-:S02]  /*e470*/  I2FP.F32.U32 R6, R6 ;  /* 0x0000000600067245 */ /* 0x000fc40000201000 */
[-C--:B------:R-:W-:Y:S02]  /*e480*/  ISETP.GE.AND P5, PT, R80, R3.reuse, PT ;  /* 0x000000035000720c */ /* 0x080fe40003fa6270 */
[----:B------:R-:W-:Y:S01]  /*e490*/  @P2 LOP3.LUT R64, R64, 0x1, RZ, 0xfc, !PT ;  /* 0x0000000140402812 */ /* 0x000fe200078efcff */
[----:B------:R-:W-:Y:S01]  /*e4a0*/  FFMA.FTZ R213, R152, R6, R213 ;  /* 0x0000000698d57223 */ /* 0x000fe200000100d5 */
[----:B------:R-:W-:Y:S01]  /*e4b0*/  ISETP.GE.AND P4, PT, R76, R3, PT ;  /* 0x000000034c00720c */ /* 0x000fe20003f86270 */
[----:B------:R-:W4:Y:S01]  /*e4c0*/  MUFU.TANH R69, R78 ;  /* 0x0000004e00457308 */ /* 0x000f220000002400 */
[----:B------:R-:W-:Y:S02]  /*e4d0*/  I2FP.F32.U32 R76, R76 ;  /* 0x0000004c004c7245 */ /* 0x000fe40000201000 */
[----:B------:R-:W-:Y:S02]  /*e4e0*/  FSEL R209, R209, -INF , !P5 ;  /* 0xff800000d1d17808 */ /* 0x000fe40006800000 */
[----:B------:R-:W-:Y:S01]  /*e4f0*/  LOP3.LUT P5, RZ, R64, 0x1, RZ, 0xc0, !PT ;  /* 0x0000000140ff7812 */ /* 0x000fe200078ac0ff */
[----:B-1----:R-:W-:Y:S01]  /*e500*/  FFMA.FTZ R217, R152, R76, R91 ;  /* 0x0000004c98d97223 */ /* 0x002fe2000001005b */
[----:B------:R-:W-:-:S02]  /*e510*/  LOP3.LUT R80, R36, 0x80, R57, 0xfe, !PT ;  /* 0x0000008024507812 */ /* 0x000fc400078efe39 */
[----:B------:R-:W-:Y:S02]  /*e520*/  FSEL R213, R213, -INF , !P5 ;  /* 0xff800000d5d57808 */ /* 0x000fe40006800000 */
[C-C-:B---3--:R-:W-:Y:S02]  /*e530*/  LOP3.LUT R82, R36.reuse, 0x81, R57.reuse, 0xfe, !PT ;  /* 0x0000008124527812 */ /* 0x148fe400078efe39 */
[C-C-:B------:R-:W-:Y:S02]  /*e540*/  LOP3.LUT R76, R36.reuse, 0x88, R57.reuse, 0xfe, !PT ;  /* 0x00000088244c7812 */ /* 0x140fe400078efe39 */
[--C-:B------:R-:W-:Y:S02]  /*e550*/  LOP3.LUT R6, R36, 0x89, R57.reuse, 0xfe, !PT ;  /* 0x0000008924067812 */ /* 0x100fe400078efe39 */
[----:B------:R-:W-:Y:S02]  /*e560*/  ISETP.NE.AND P5, PT, R58, 0x1, PT ;  /* 0x000000013a00780c */ /* 0x000fe40003fa5270 */
[----:B------:R-:W-:-:S02]  /*e570*/  LOP3.LUT R86, R36, 0x79, R57, 0xfe, !PT ;  /* 0x0000007924567812 */ /* 0x000fc400078efe39 */
[----:B------:R-:W-:Y:S02]  /*e580*/  FSEL R197, R113, -INF , !P3 ;  /* 0xff80000071c57808 */ /* 0x000fe40005800000 */
[----:B------:R-:W-:Y:S02]  /*e590*/  FSEL R221, R221, -INF , !P1 ;  /* 0xff800000dddd7808 */ /* 0x000fe40004800000 */
[----:B------:R-:W-:Y:S02]  /*e5a0*/  FSEL R201, R201, -INF , !P0 ;  /* 0xff800000c9c97808 */ /* 0x000fe40004000000 */
[-C--:B------:R-:W-:Y:S02]  /*e5b0*/  ISETP.GE.AND P3, PT, R80, R3.reuse, PT ;  /* 0x000000035000720c */ /* 0x080fe40003f66270 */
[-C--:B------:R-:W-:Y:S02]  /*e5c0*/  ISETP.GE.AND P2, PT, R82, R3.reuse, PT ;  /* 0x000000035200720c */ /* 0x080fe40003f46270 */
[----:B------:R-:W-:-:S02]  /*e5d0*/  ISETP.GE.AND P1, PT, R76, R3, PT ;  /* 0x000000034c00720c */ /* 0x000fc40003f26270 */
[----:B------:R-:W-:Y:S02]  /*e5e0*/  ISETP.GE.AND P0, PT, R6, R3, PT ;  /* 0x000000030600720c */ /* 0x000fe40003f06270 */
[----:B------:R-:W-:Y:S02]  /*e5f0*/  I2FP.F32.U32 R65, R86 ;  /* 0x0000005600417245 */ /* 0x000fe40000201000 */
[----:B------:R-:W-:Y:S02]  /*e600*/  I2FP.F32.U32 R80, R80 ;  /* 0x0000005000507245 */ /* 0x000fe40000201000 */
[----:B------:R-:W-:Y:S01]  /*e610*/  I2FP.F32.U32 R82, R82 ;  /* 0x0000005200527245 */ /* 0x000fe20000201000 */
[C---:B--2---:R-:W-:Y:S01]  /*e620*/  FFMA.FTZ R65, R152.reuse, R65, R87 ;  /* 0x0000004198417223 */ /* 0x044fe20000010057 */
[----:B------:R-:W-:Y:S01]  /*e630*/  I2FP.F32.U32 R76, R76 ;  /* 0x0000004c004c7245 */ /* 0x000fe20000201000 */
[C---:B----4-:R-:W-:Y:S01]  /*e640*/  FFMA.FTZ R7, R152.reuse, R80, R7 ;  /* 0x0000005098077223 */ /* 0x050fe20000010007 */
[----:B------:R-:W-:Y:S01]  /*e650*/  I2FP.F32.U32 R6, R6 ;  /* 0x0000000600067245 */ /* 0x000fe20000201000 */
[C---:B------:R-:W-:Y:S01]  /*e660*/  FFMA.FTZ R82, R152.reuse, R82, R83 ;  /* 0x0000005298527223 */ /* 0x040fe20000010053 */
[----:B------:R-:W-:Y:S01]  /*e670*/  FSEL R223, R223, -INF , !P6 ;  /* 0xff800000dfdf7808 */ /* 0x000fe20007000000 */
[C---:B------:R-:W-:Y:S01]  /*e680*/  FFMA.FTZ R69, R152.reuse, R76, R69 ;  /* 0x0000004c98457223 */ /* 0x040fe20000010045 */
[----:B------:R-:W-:Y:S01]  /*e690*/  BAR.SYNC.DEFER_BLOCKING 0x0 ;  /* 0x0000000000007b1d */ /* 0x000fe20000010000 */
[----:B------:R-:W-:Y:S01]  /*e6a0*/  FFMA.FTZ R6, R152, R6, R79 ;  /* 0x0000000698067223 */ /* 0x000fe2000001004f */
[----:B------:R-:W-:-:S02]  /*e6b0*/  ISETP.GE.AND P6, PT, R86, R3, PT ;  /* 0x000000035600720c */ /* 0x000fc40003fc6270 */
[----:B------:R-:W-:Y:S02]  /*e6c0*/  FSEL R217, R217, -INF , !P4 ;  /* 0xff800000d9d97808 */ /* 0x000fe40006000000 */
[----:B------:R-:W-:Y:S02]  /*e6d0*/  LEA R191, R16, UR6, 0x1 ;  /* 0x0000000610bf7c11 */ /* 0x000fe4000f8e08ff */
        /* <DEDUP_REMOVED lines=19> */
.L_x_2020:
        /* <DEDUP_REMOVED lines=60> */
.L_x_2021:
        /* <DEDUP_REMOVED lines=13> */
[-C--:B------:R-:W-:Y:S01]  /*eca0*/  IADD3 R82, P1, PT, R86, R64.reuse, RZ ;  /* 0x0000004056527210 */ /* 0x080fe20007f3e0ff */
[----:B------:R-:W-:Y:S02]  /*ecb0*/  @!P0 IMAD.MOV.U32 R95, RZ, RZ, R159 ;  /* 0x000000ffff5f8224 */ /* 0x000fe400078e009f */
        /* <DEDUP_REMOVED lines=47> */
.L_x_2019:
[----:B-1----:R-:W-:Y:S01]  /*efb0*/  FMNMX3.FTZ R6, R75, R73, R251, !PT ;  /* 0x000000494b067276 */ /* 0x002fe200078100fb */
[----:B------:R-:W1:Y:S01]  /*efc0*/  LDCU UR7, c[0x0][0x45c] ;  /* 0x00008b80ff0777ac */ /* 0x000e620008000800 */
        /* <DEDUP_REMOVED lines=50> */
[----:B------:R-:W-:Y:S01]  /*f2f0*/  IADD3 R189, PT, PT, R67, R56, RZ ;  /* 0x0000003843bd7210 */ /* 0x000fe20007ffe0ff */
        /* <DEDUP_REMOVED lines=26> */
[----:B------:R-:W-:Y:S01]  /*f4a0*/  LDSM.16.MT88.4 R16, [R189+0x5400] ;  /* 0x00540000bd10783b */ /* 0x000fe20000004200 */
        /* <DEDUP_REMOVED lines=32> */
[----:B--2---:R-:W-:Y:S01]  /*f6b0*/  F2FP.BF16.F32.PACK_AB R22, R118, R147 ;  /* 0x000000937616723e */ /* 0x004fe200000010ff */
        /* <DEDUP_REMOVED lines=14> */
[----:B------:R-:W-:Y:S01]  /*f7a0*/  FFMA.FTZ R70, R245, UR7, -R86 ;  /* 0x00000007f5467c23 */ /* 0x000fe20008010856 */
[----:B------:R-:W-:Y:S01]  /*f7b0*/  FADD.FTZ R170, R153, R128 ;  /* 0x0000008099aa7221 */ /* 0x000fe20000010000 */
[----:B------:R-:W-:Y:S01]  /*f7c0*/  FFMA.FTZ R63, R63, UR7, -R86 ;  /* 0x000000073f3f7c23 */ /* 0x000fe20008010856 */
[----:B------:R-:W-:Y:S01]  /*f7d0*/  FMNMX3.FTZ R6, R6, R93, R48, !PT ;  /* 0x0000005d06067276 */ /* 0x000fe20007810030 */
[----:B------:R-:W-:Y:S01]  /*f7e0*/  FFMA.FTZ R61, R61, UR7, -R86 ;  /* 0x000000073d3d7c23 */ /* 0x000fe20008010856 */
[----:B------:R-:W-:Y:S01]  /*f7f0*/  FADD.FTZ R147, R147, R170 ;  /* 0x000000aa93937221 */ /* 0x000fe20000010000 */
[----:B------:R-:W-:Y:S01]  /*f800*/  MUFU.EX2 R117, R117 ;  /* 0x0000007500757308 */ /* 0x000fe20000000800 */
[----:B------:R-:W-:Y:S01]  /*f810*/  FMNMX3.FTZ R6, R6, R47, R46, !PT ;  /* 0x0000002f06067276 */ /* 0x000fe2000781002e */
[--C-:B------:R-:W-:Y:S01]  /*f820*/  FFMA.FTZ R55, R55, UR7, -R86.reuse ;  /* 0x0000000737377c23 */ /* 0x100fe20008010856 */
[----:B------:R-:W-:Y:S01]  /*f830*/  FADD.FTZ R118, R118, R147 ;  /* 0x0000009376767221 */ /* 0x000fe20000010000 */
        /* <DEDUP_REMOVED lines=15> */
[----:B------:R-:W-:-:S02]  /*f930*/  FFMA.FTZ R89, R89, UR7, -R86 ;  /* 0x0000000759597c23 */ /* 0x000fc40008010856 */
[----:B------:R-:W-:-:S03]  /*f940*/  FMNMX.FTZ R6, R37, R6, !PT ;  /* 0x0000000625067209 */ /* 0x000fc60007810000 */
        /* <DEDUP_REMOVED lines=12> */
[C---:B------:R-:W-:Y:S01]  /*fa10*/  FSETP.NEU.FTZ.AND P0, PT, R129.reuse, -INF , PT ;  /* 0xff8000008100780b */ /* 0x040fe20003f1d000 */
[----:B------:R-:W-:-:S06]  /*fa20*/  FMUL.FTZ R4, R129, UR7 ;  /* 0x0000000781047c20 */ /* 0x000fcc0008410000 */
[----:B------:R-:W-:Y:S01]  /*fa30*/  MUFU.EX2 R92, R92 ;  /* 0x0000005c005c7308 */ /* 0x000fe20000000800 */
[----:B------:R-:W-:-:S05]  /*fa40*/  FSEL R56, R4, RZ, P0 ;  /* 0x000000ff04387208 */ /* 0x000fca0000000000 */
[--C-:B------:R-:W-:Y:S01]  /*fa50*/  FFMA.FTZ R151, R5, UR7, -R56.reuse ;  /* 0x0000000705977c23 */ /* 0x100fe20008010838 */
[--C-:B------:R-:W-:Y:S01]  /*fa60*/  FFMA.FTZ R126, R15, UR7, -R56.reuse ;  /* 0x000000070f7e7c23 */ /* 0x100fe20008010838 */
[----:B------:R-:W1:Y:S01]  /*fa70*/  LDSM.16.MT88.4 R4, [R189+0x5000] ;  /* 0x00500000bd04783b */ /* 0x000e620000004200 */
        /* <DEDUP_REMOVED lines=8> */
[--C-:B------:R-:W-:Y:S01]  /*fb00*/  FFMA.FTZ R135, R25, UR7, -R56.reuse ;  /* 0x0000000719877c23 */ /* 0x100fe20008010838 */
        /* <DEDUP_REMOVED lines=36> */
[C---:B-1----:R-:W-:Y:S01]  /*fd50*/  F2FP.BF16.F32.PACK_AB R23, R124.reuse, R145 ;  /* 0x000000917c17723e */ /* 0x042fe200000010ff */
[--C-:B------:R-:W-:Y:S01]  /*fd60*/  FFMA.FTZ R164, R177, UR7, -R56.reuse ;  /* 0x00000007b1a47c23 */ /* 0x100fe20008010838 */
[--C-:B------:R-:W-:Y:S01]  /*fd70*/  FFMA.FTZ R166, R175, UR7, -R56.reuse ;  /* 0x00000007afa67c23 */ /* 0x100fe20008010838 */
[----:B------:R-:W-:Y:S01]  /*fd80*/  FFMA.FTZ R169, R169, UR7, -R56 ;  /* 0x00000007a9a97c23 */ /* 0x000fe20008010838 */
[----:B------:R-:W-:Y:S01]  /*fd90*/  FADD.FTZ R128, R151, R126 ;  /* 0x0000007e97807221 */ /* 0x000fe20000010000 */
[--C-:B------:R-:W-:Y:S01]  /*fda0*/  FFMA.FTZ R165, R165, UR7, -R56.reuse ;  /* 0x00000007a5a57c23 */ /* 0x100fe20008010838 */
[----:B------:R-:W-:Y:S01]  /*fdb0*/  FFMA.FTZ R168, R163, UR7, -R56 ;  /* 0x00000007a3a87c23 */ /* 0x000fe20008010838 */
[----:B------:R-:W-:Y:S01]  /*fdc0*/  MUFU.EX2 R112, R112 ;  /* 0x0000007000707308 */ /* 0x000fe20000000800 */
[C---:B------:R-:W-:Y:S01]  /*fdd0*/  HMMA.16816.F32.BF16 R8, R20.reuse, R4, RZ ;  /* 0x000000041408723c */ /* 0x040fe200000418ff */
[----:B------:R-:W-:Y:S01]  /*fde0*/  FADD.FTZ R145, R145, R128 ;  /* 0x0000008091917221 */ /* 0x000fe20000010000 */
[--C-:B------:R-:W-:Y:S01]  /*fdf0*/  FFMA.FTZ R137, R137, UR7, -R56.reuse ;  /* 0x0000000789897c23 */ /* 0x100fe20008010838 */
[--C-:B------:R-:W-:Y:S01]  /*fe00*/  FFMA.FTZ R143, R143, UR7, -R56.reuse ;  /* 0x000000078f8f7c23 */ /* 0x100fe20008010838 */
[--C-:B------:R-:W-:Y:S01]  /*fe10*/  FFMA.FTZ R107, R107, UR7, -R56.reuse ;  /* 0x000000076b6b7c23 */ /* 0x100fe20008010838 */
[----:B------:R-:W-:Y:S01]  /*fe20*/  FADD.FTZ R124, R124, R145 ;  /* 0x000000917c7c7221 */ /* 0x000fe20000010000 */
[--C-:B------:R-:W-:Y:S01]  /*fe30*/  FFMA.FTZ R121, R121, UR7, -R56.reuse ;  /* 0x0000000779797c23 */ /* 0x100fe20008010838 */
[----:B------:R-:W1:Y:S01]  /*fe40*/  MUFU.EX2 R135, R135 ;  /* 0x0000008700877308 */ /* 0x000e620000000800 */
[C---:B------:R-:W-:Y:S01]  /*fe50*/  HMMA.16816.F32.BF16 R4, R20.reuse, R6, RZ ;  /* 0x000000061404723c */ /* 0x040fe200000418ff */
[--C-:B------:R-:W-:Y:S01]  /*fe60*/  FFMA.FTZ R111, R111, UR7, -R56.reuse ;  /* 0x000000076f6f7c23 */ /* 0x100fe20008010838 */
[--C-:B------:R-:W-:Y:S01]  /*fe70*/  FFMA.FTZ R101, R101, UR7, -R56.reuse ;  /* 0x0000000765657c23 */ /* 0x100fe20008010838 */
        /* <DEDUP_REMOVED lines=10> */
[----:B------:R-:W-:Y:S01]  /*ff20*/  FFMA.FTZ R118, R125, UR7, -R86 ;  /* 0x000000077d767c23 */ /* 0x000fe20008010856 */
        /* <DEDUP_REMOVED lines=13> */
[----:B------:R-:W-:Y:S01]  /*10000*/  FADD.FTZ R112, R135, R112 ;  /* 0x0000007087707221 */ /* 0x000fe20000010000 */
[--C-:B------:R-:W-:Y:S01]  /*10010*/  FFMA.FTZ R43, R43, UR7, -R56.reuse ;  /* 0x000000072b2b7c23 */ /* 0x100fe20008010838 */
[--C-:B------:R-:W-:Y:S01]  /*10020*/  FFMA.FTZ R42, R42, UR7, -R56.reuse ;  /* 0x000000072a2a7c23 */ /* 0x100fe20008010838 */
[--C-:B------:R-:W-:Y:S01]  /*10030*/  FFMA.FTZ R41, R41, UR7, -R56.reuse ;  /* 0x0000000729297c23 */ /* 0x100fe20008010838 */
[----:B------:R-:W1:Y:S01]  /*10040*/  MUFU.EX2 R127, R127 ;  /* 0x0000007f007f7308 */ /* 0x000e620000000800 */
[----:B------:R-:W-:-:S02]  /*10050*/  FFMA.FTZ R153, R37, UR7, -R56 ;  /* 0x0000000725997c23 */ /* 0x000fc40008010838 */
[C---:B------:R-:W-:Y:S01]  /*10060*/  HMMA.16816.F32.BF16 R4, R12.reuse, R18, R4 ;  /* 0x000000120c04723c */ /* 0x040fe20000041804 */
[----:B------:R-:W5:Y:S04]  /*10070*/  LDSM.16.MT88.4 R16, [R85+0x5800] ;  /* 0x005800005510783b */ /* 0x000f680000004200 */
[----:B------:R-:W-:Y:S03]  /*10080*/  MUFU.EX2 R161, R161 ;  /* 0x000000a100a17308 */ /* 0x000fe60000000800 */
[C---:B---3--:R-:W-:Y:S05]  /*10090*/  HMMA.16816.F32.BF16 R24, R12.reuse, R28, R24 ;  /* 0x0000001c0c18723c */ /* 0x048fea0000041818 */
[----:B------:R-:W3:Y:S03]  /*100a0*/  MUFU.EX2 R122, R122 ;  /* 0x0000007a007a7308 */ /* 0x000ee60000000800 */
[----:B------:R-:W-:Y:S01]  /*100b0*/  HMMA.16816.F32.BF16 R20, R12, R30, R20 ;  /* 0x0000001e0c14723c */ /* 0x000fe20000041814 */
[----:B------:R-:W3:Y:S01]  /*100c0*/  LDSM.16.MT88.4 R28, [R189+0x5c00] ;  /* 0x005c0000bd1c783b */ /* 0x000ee20000004200 */
        /* <DEDUP_REMOVED lines=15> */
[C---:B-----5:R-:W-:Y:S06]  /*101c0*/  HMMA.16816.F32.BF16 R24, R12.reuse, R16, R24 ;  /* 0x000000100c18723c */ /* 0x060fec0000041818 */
[----:B------:R-:W-:Y:S02]  /*101d0*/  MUFU.EX2 R134, R134 ;  /* 0x0000008600867308 */ /* 0x000fe40000000800 */
[----:B------:R-:W-:Y:S01]  /*101e0*/  HMMA.16816.F32.BF16 R20, R12, R18, R20 ;  /* 0x000000120c14723c */ /* 0x000fe20000041814 */
[----:B------:R-:W-:Y:S01]  /*101f0*/  F2FP.BF16.F32.PACK_AB R12, R98, R109 ;  /* 0x0000006d620c723e */ /* 0x000fe200000010ff */
[----:B------:R-:W5:Y:S01]  /*10200*/  LDSM.16.MT88.4 R16, [R189+0x6000] ;  /* 0x00600000bd10783b */ /* 0x000f620000004200 */
[----:B---3--:R-:W-:Y:S01]  /*10210*/  F2FP.BF16.F32.PACK_AB R13, R122, R161 ;  /* 0x000000a17a0d723e */ /* 0x008fe200000010ff */
[----:B------:R-:W-:Y:S01]  /*10220*/  FADD.FTZ R161, R161, R110 ;  /* 0x0000006ea1a17221 */ /* 0x000fe20000010000 */
        /* <DEDUP_REMOVED lines=20> */
[C---:B---3--:R-:W-:Y:S01]  /*10370*/  F2FP.BF16.F32.PACK_AB R15, R171.reuse, R134 ;  /* 0x00000086ab0f723e */ /* 0x048fe200000010ff */
[----:B------:R-:W-:Y:S02]  /*10380*/  FADD.FTZ R173, R132, R173 ;  /* 0x000000ad84ad7221 */ /* 0x000fe40000010000 */
[----:B------:R-:W-:Y:S02]  /*10390*/  MUFU.EX2 R187, R187 ;  /* 0x000000bb00bb7308 */ /* 0x000fe40000000800 */
[----:B------:R-:W-:Y:S02]  /*103a0*/  FADD.FTZ R134, R134, R173 ;  /* 0x000000ad86867221 */ /* 0x000fe40000010000 */
[C---:B-----5:R-:W-:Y:S02]  /*103b0*/  HMMA.16816.F32.BF16 R8, R12.reuse, R16, R8 ;  /* 0x000000100c08723c */ /* 0x060fe40000041808 */
        /* <DEDUP_REMOVED lines=99> */
[----:B----4-:R-:W-:-:S02]  /*109f0*/  F2FP.BF16.F32.PACK_AB R32, R64, R65 ;  /* 0x000000414020723e */ /* 0x010fc400000010ff */
[----:B------:R-:W-:-:S03]  /*10a00*/  FADD.FTZ R108, R108, R33 ;  /* 0x000000216c6c7221 */ /* 0x000fc60000010000 */
[----:B------:R-:W-:Y:S01]  /*10a10*/  HMMA.16816.F32.BF16 R20, R16, R34, R20 ;  /* 0x000000221014723c */ /* 0x000fe20000041814 */
[----:B------:R-:W-:Y:S01]  /*10a20*/  FADD.FTZ R117, R117, R108 ;  /* 0x0000006c75757221 */ /* 0x000fe20000010000 */
[----:B------:R-:W1:Y:S01]  /*10a30*/  MUFU.EX2 R168, R168 ;  /* 0x000000a800a87308 */ /* 0x000e620000000800 */
[----:B-----5:R-:W-:Y:S01]  /*10a40*/  F2FP.BF16.F32.PACK_AB R34, R62, R63 ;  /* 0x0000003f3e22723e */ /* 0x020fe200000010ff */
[----:B------:R-:W-:Y:S01]  /*10a50*/  LDSM.16.MT88.4 R16, [R189+0x7c00] ;  /* 0x007c0000bd10783b */ /* 0x000fe20000004200 */
[----:B------:R-:W-:-:S04]  /*10a60*/  FADD.FTZ R104, R104, R117 ;  /* 0x0000007568687221 */ /* 0x000fc80000010000 */
[----:B------:R-:W-:Y:S01]  /*10a70*/  FADD.FTZ R113, R113, R104 ;  /* 0x0000006871717221 */ /* 0x000fe20000010000 */
[----:B------:R-:W-:Y:S03]  /*10a80*/  MUFU.EX2 R126, R143 ;  /* 0x0000008f007e7308 */ /* 0x000fe60000000800 */
[----:B------:R-:W-:-:S04]  /*10a90*/  FADD.FTZ R102, R102, R113 ;  /* 0x0000007166667221 */ /* 0x000fc80000010000 */
[----:B------:R-:W-:Y:S01]  /*10aa0*/  FADD.FTZ R109, R109, R102 ;  /* 0x000000666d6d7221 */ /* 0x000fe20000010000 */
        /* <DEDUP_REMOVED lines=10> */
[----:B--2---:R-:W-:Y:S01]  /*10b50*/  HMMA.16816.F32.BF16 R24, R32, R28, R24 ;  /* 0x0000001c2018723c */ /* 0x004fe20000041818 */
[----:B------:R-:W-:Y:S01]  /*10b60*/  FADD.FTZ R28, R98, R109 ;  /* 0x0000006d621c7221 */ /* 0x000fe20000010000 */
[----:B------:R-:W-:Y:S03]  /*10b70*/  MUFU.EX2 R119, R121 ;  /* 0x0000007900777308 */ /* 0x000fe60000000800 */
[----:B------:R-:W-:-:S03]  /*10b80*/  FADD.FTZ R105, R105, R28 ;  /* 0x0000001c69697221 */ /* 0x000fc60000010000 */
[----:B------:R-:W-:Y:S01]  /*10b90*/  HMMA.16816.F32.BF16 R28, R32, R30, R20 ;  /* 0x0000001e201c723c */ /* 0x000fe20000041814 */
[----:B------:R-:W-:Y:S01]  /*10ba0*/  FADD.FTZ R96, R96, R105 ;  /* 0x0000006960607221 */ /* 0x000fe20000010000 */
[----:B------:R-:W2:Y:S01]  /*10bb0*/  MUFU.EX2 R108, R114 ;  /* 0x00000072006c7308 */ /* 0x000ea20000000800 */
[----:B------:R-:W5:Y:S01]  /*10bc0*/  LDSM.16.MT88.4 R20, [R189+0x8000] ;  /* 0x00800000bd14783b */ /* 0x000f620000004200 */
[----:B-1----:R-:W-:Y:S01]  /*10bd0*/  F2FP.BF16.F32.PACK_AB R32, R60, R61 ;  /* 0x0000003d3c20723e */ /* 0x002fe200000010ff */
[----:B------:R-:W-:Y:S01]  /*10be0*/  FADD.FTZ R99, R99, R96 ;  /* 0x0000006063637221 */ /* 0x000fe20000010000 */
[----:B----4-:R-:W-:-:S03]  /*10bf0*/  F2FP.BF16.F32.PACK_AB R34, R54, R55 ;  /* 0x000000373622723e */ /* 0x010fc600000010ff */
[----:B------:R-:W-:Y:S01]  /*10c00*/  FADD.FTZ R96, R94, R99 ;  /* 0x000000635e607221 */ /* 0x000fe20000010000 */
[----:B------:R-:W-:Y:S03]  /*10c10*/  MUFU.EX2 R104, R111 ;  /* 0x0000006f00687308 */ /* 0x000fe60000000800 */
[----:B------:R-:W-:-:S04]  /*10c20*/  FADD.FTZ R95, R95, R96 ;  /* 0x000000605f5f7221 */ /* 0x000fc80000010000 */
[----:B------:R-:W-:Y:S01]  /*10c30*/  FADD.FTZ R92, R92, R95 ;  /* 0x0000005f5c5c7221 */ /* 0x000fe20000010000 */
[----:B------:R-:W1:Y:S01]  /*10c40*/  MUFU.EX2 R107, R107 ;  /* 0x0000006b006b7308 */ /* 0x000e620000000800 */
[----:B--2---:R-:W-:Y:S02]  /*10c50*/  F2FP.BF16.F32.PACK_AB R33, R108, R119 ;  /* 0x000000776c21723e */ /* 0x004fe400000010ff */
[----:B------:R-:W-:-:S04]  /*10c60*/  FADD.FTZ R91, R91, R92 ;  /* 0x0000005c5b5b7221 */ /* 0x000fc80000010000 */
[----:B------:R-:W-:Y:S01]  /*10c70*/  FADD.FTZ R90, R90, R91 ;  /* 0x0000005b5a5a7221 */ /* 0x000fe20000010000 */
[----:B------:R-:W-:Y:S03]  /*10c80*/  MUFU.EX2 R53, R53 ;  /* 0x0000003500357308 */ /* 0x000fe60000000800 */
[----:B------:R-:W-:-:S05]  /*10c90*/  FADD.FTZ R87, R87, R90 ;  /* 0x0000005a57577221 */ /* 0x000fca0000010000 */
[----:B------:R-:W2:Y:S01]  /*10ca0*/  MUFU.EX2 R52, R52 ;  /* 0x0000003400347308 */ /* 0x000ea20000000800 */
[----:B-1----:R-:W-:-:S07]  /*10cb0*/  F2FP.BF16.F32.PACK_AB R35, R107, R104 ;  /* 0x000000686b23723e */ /* 0x002fce00000010ff */
[----:B---3--:R-:W-:Y:S01]  /*10cc0*/  HMMA.16816.F32.BF16 R24, R32, R12, R24 ;  /* 0x0000000c2018723c */ /* 0x008fe20000041818 */
[----:B------:R-:W-:Y:S01]  /*10cd0*/  FADD.FTZ R12, R84, R87 ;  /* 0x00000057540c7221 */ /* 0x000fe20000010000 */
[----:B------:R-:W-:Y:S03]  /*10ce0*/  MUFU.EX2 R67, R67 ;  /* 0x0000004300437308 */ /* 0x000fe60000000800 */
[----:B------:R-:W-:-:S03]  /*10cf0*/  FADD.FTZ R83, R83, R12 ;  /* 0x0000000c53537221 */ /* 0x000fc60000010000 */
[----:B------:R-:W-:Y:S01]  /*10d00*/  HMMA.16816.F32.BF16 R8, R32, R16, R8 ;  /* 0x000000102008723c */ /* 0x000fe20000041808 */
[----:B------:R-:W-:Y:S01]  /*10d10*/  FADD.FTZ R82, R82, R83 ;  /* 0x0000005352527221 */ /* 0x000fe20000010000 */
[----:B------:R-:W1:Y:S01]  /*10d20*/  MUFU.EX2 R88, R88 ;  /* 0x0000005800587308 */ /* 0x000e620000000800 */
[----:B--2---:R-:W-:Y:S02]  /*10d30*/  F2FP.BF16.F32.PACK_AB R12, R52, R53 ;  /* 0x00000035340c723e */ /* 0x004fe400000010ff */
[----:B------:R-:W-:-:S03]  /*10d40*/  FADD.FTZ R81, R81, R82 ;  /* 0x0000005251517221 */ /* 0x000fc60000010000 */
[----:B------:R-:W-:Y:S01]  /*10d50*/  HMMA.16816.F32.BF16 R4, R32, R18, R4 ;  /* 0x000000122004723c */ /* 0x000fe20000041804 */
[----:B------:R-:W2:Y:S01]  /*10d60*/  LDSM.16.MT88.4 R16, [R85+0x8000] ;  /* 0x008000005510783b */ /* 0x000ea20000004200 */
[----:B------:R-:W-:Y:S01]  /*10d70*/  MUFU.EX2 R98, R103 ;  /* 0x0000006700627308 */ /* 0x000fe20000000800 */
[----:B------:R-:W-:-:S04]  /*10d80*/  FADD.FTZ R80, R80, R81 ;  /* 0x0000005150507221 */ /* 0x000fc80000010000 */
[----:B------:R-:W-:Y:S01]  /*10d90*/  FADD.FTZ R79, R79, R80 ;  /* 0x000000504f4f7221 */ /* 0x000fe20000010000 */
[----:B------:R-:W-:Y:S01]  /*10da0*/  HMMA.16816.F32.BF16 R28, R32, R14, R28 ;  /* 0x0000000e201c723c */ /* 0x000fe2000004181c */
[----:B------:R-:W-:Y:S01]  /*10db0*/  FADD.FTZ R33, R197, R138 ;  /* 0x0000008ac5217221 */ /* 0x000fe20000010000 */
[----:B------:R-:W3:Y:S01]  /*10dc0*/  MUFU.EX2 R101, R101 ;  /* 0x0000006500657308 */ /* 0x000ee20000000800 */
        /* <DEDUP_REMOVED lines=11> */
[----:B------:R-:W4:Y:S01]  /*10e80*/  MUFU.EX2 R93, R93 ;  /* 0x0000005d005d7308 */ /* 0x000f220000000800 */
[----:B---3--:R-:W-:Y:S01]  /*10e90*/  F2FP.BF16.F32.PACK_AB R13, R101, R98 ;  /* 0x00000062650d723e */ /* 0x008fe200000010ff */
[----:B------:R-:W-:Y:S01]  /*10ea0*/  FADD.FTZ R74, R74, R75 ;  /* 0x0000004b4a4a7221 */ /* 0x000fe20000010000 */
[----:B------:R-:W-:-:S03]  /*10eb0*/  FADD.FTZ R146, R146, R209 ;  /* 0x000000d192927221 */ /* 0x000fc60000010000 */
[----:B------:R-:W-:Y:S01]  /*10ec0*/  FADD.FTZ R73, R73, R74 ;  /* 0x0000004a49497221 */ /* 0x000fe20000010000 */
[----:B------:R-:W-:Y:S01]  /*10ed0*/  FADD.FTZ R213, R213, R146 ;  /* 0x00000092d5d57221 */ /* 0x000fe20000010000 */
[----:B------:R3:W-:Y:S02]  /*10ee0*/  MUFU.EX2 R84, R51 ;  /* 0x0000003300547308 */ /* 0x0007e40000000800 */
[----:B------:R-:W-:Y:S01]  /*10ef0*/  FADD.FTZ R72, R72, R73 ;  /* 0x0000004948487221 */ /* 0x000fe20000010000 */
[----:B------:R-:W-:-:S03]  /*10f00*/  FADD.FTZ R154, R154, R213 ;  /* 0x000000d59a9a7221 */ /* 0x000fc60000010000 */
[----:B------:R-:W-:Y:S01]  /*10f10*/  FADD.FTZ R71, R71, R72 ;  /* 0x0000004847477221 */ /* 0x000fe20000010000 */
[----:B------:R-:W-:Y:S01]  /*10f20*/  FADD.FTZ R211, R211, R154 ;  /* 0x0000009ad3d37221 */ /* 0x000fe20000010000 */
[----:B------:R-:W-:Y:S01]  /*10f30*/  MUFU.EX2 R100, R100 ;  /* 0x0000006400647308 */ /* 0x000fe20000000800 */
[----:B----4-:R-:W-:Y:S01]  /*10f40*/  F2FP.BF16.F32.PACK_AB R15, R93, R94 ;  /* 0x0000005e5d0f723e */ /* 0x010fe200000010ff */
[----:B------:R-:W-:Y:S01]  /*10f50*/  FADD.FTZ R70, R70, R71 ;  /* 0x0000004746467221 */ /* 0x000fe20000010000 */
[----:B------:R-:W-:-:S03]  /*10f60*/  FADD.FTZ R211, R160, R211 ;  /* 0x000000d3a0d37221 */ /* 0x000fc60000010000 */
[----:B------:R-:W-:Y:S02]  /*10f70*/  FADD.FTZ R69, R69, R70 ;  /* 0x0000004645457221 */ /* 0x000fe40000010000 */
[----:B------:R-:W4:Y:S01]  /*10f80*/  MUFU.EX2 R115, R115 ;  /* 0x0000007300737308 */ /* 0x000f220000000800 */
[----:B---3--:R-:W-:Y:S01]  /*10f90*/  FFMA.FTZ R51, R45, UR7, -R56 ;  /* 0x000000072d337c23 */ /* 0x008fe20008010838 */
[----:B-----5:R-:W-:Y:S01]  /*10fa0*/  HMMA.16816.F32.BF16 R8, R12, R20, R8 ;  /* 0x000000140c08723c */ /* 0x020fe20000041808 */
[----:B------:R-:W-:Y:S01]  /*10fb0*/  FADD.FTZ R68, R68, R69 ;  /* 0x0000004544447221 */ /* 0x000fe20000010000 */
[----:B------:R-:W-:-:S03]  /*10fc0*/  FFMA.FTZ R45, R50, UR7, -R86 ;  /* 0x00000007322d7c23 */ /* 0x000fc60008010856 */
[----:B------:R-:W-:Y:S01]  /*10fd0*/  FADD.FTZ R65, R65, R68 ;  /* 0x0000004441417221 */ /* 0x000fe20000010000 */
[----:B------:R-:W-:Y:S02]  /*10fe0*/  MUFU.EX2 R120, R120 ;  /* 0x0000007800787308 */ /* 0x000fe40000000800 */
[----:B------:R-:W-:Y:S01]  /*10ff0*/  HMMA.16816.F32.BF16 R4, R12, R22, R4 ;  /* 0x000000160c04723c */ /* 0x000fe20000041804 */
[----:B------:R-:W3:Y:S01]  /*11000*/  LDSM.16.MT88.4 R20, [R85+0x8400] ;  /* 0x008400005514783b */ /* 0x000ee20000004200 */
[----:B------:R-:W-:-:S04]  /*11010*/  FADD.FTZ R64, R64, R65 ;  /* 0x0000004140407221 */ /* 0x000fc80000010000 */
[----:B------:R-:W5:Y:S01]  /*11020*/  MUFU.EX2 R167, R167 ;  /* 0x000000a700a77308 */ /* 0x000f620000000800 */
[----:B------:R-:W-:Y:S01]  /*11030*/  FADD.FTZ R63, R63, R64 ;  /* 0x000000403f3f7221 */ /* 0x000fe20000010000 */
[C---:B--2---:R-:W-:Y:S01]  /*11040*/  HMMA.16816.F32.BF16 R24, R12.reuse, R16, R24 ;  /* 0x000000100c18723c */ /* 0x044fe20000041818 */
[----:B------:R-:W-:Y:S02]  /*11050*/  FADD.FTZ R16, R162, R211 ;  /* 0x000000d3a2107221 */ /* 0x000fe40000010000 */
[----:B------:R-:W-:Y:S01]  /*11060*/  FADD.FTZ R62, R62, R63 ;  /* 0x0000003f3e3e7221 */ /* 0x000fe20000010000 */
[----:B------:R-:W-:Y:S01]  /*11070*/  LDSM.16.MT88.4 R160, [R85+0x8c00] ;  /* 0x008c000055a0783b */ /* 0x000fe20000004200 */
[----:B------:R-:W-:Y:S01]  /*11080*/  FADD.FTZ R16, R199, R16 ;  /* 0x00000010c7107221 */ /* 0x000fe20000010000 */
[----:B------:R-:W-:Y:S01]  /*11090*/  MUFU.EX2 R48, R48 ;  /* 0x0000003000307308 */ /* 0x000fe20000000800 */
[----:B------:R-:W-:Y:S01]  /*110a0*/  FADD.FTZ R61, R61, R62 ;  /* 0x0000003e3d3d7221 */ /* 0x000fe20000010000 */
[----:B------:R-:W-:Y:S01]  /*110b0*/  HMMA.16816.F32.BF16 R28, R12, R18, R28 ;  /* 0x000000120c1c723c */ /* 0x000fe2000004181c */
[----:B----4-:R-:W-:-:S02]  /*110c0*/  F2FP.BF16.F32.PACK_AB R12, R115, R100 ;  /* 0x00000064730c723e */ /* 0x010fc400000010ff */
        /* <DEDUP_REMOVED lines=8> */
[----:B------:R-:W4:Y:S01]  /*11150*/  MUFU.EX2 R51, R51 ;  /* 0x0000003300337308 */ /* 0x000f220000000800 */
[----:B--2---:R-:W-:-:S07]  /*11160*/  F2FP.BF16.F32.PACK_AB R13, R47, R48 ;  /* 0x000000302f0d723e */ /* 0x004fce00000010ff */
[----:B------:R-:W-:Y:S08]  /*11170*/  MUFU.EX2 R140, R140 ;  /* 0x0000008c008c7308 */ /* 0x000ff00000000800 */
[----:B------:R-:W2:Y:S01]  /*11180*/  MUFU.EX2 R207, R207 ;  /* 0x000000cf00cf7308 */ /* 0x000ea20000000800 */
[----:B----4-:R-:W-:-:S07]  /*11190*/  F2FP.BF16.F32.PACK_AB R15, R51, R46 ;  /* 0x0000002e330f723e */ /* 0x010fce00000010ff */
[----:B-1----:R-:W-:Y:S01]  /*111a0*/  HMMA.16816.F32.BF16 R8, R12, R32, R8 ;  /* 0x000000200c08723c */ /* 0x002fe20000041808 */
[----:B------:R-:W-:Y:S01]  /*111b0*/  FADD.FTZ R33, R193, R16 ;  /* 0x00000010c1217221 */ /* 0x000fe20000010000 */
[----:B------:R-:W-:Y:S01]  /*111c0*/  MUFU.EX2 R156, R156 ;  /* 0x0000009c009c7308 */ /* 0x000fe20000000800 */
[----:B------:R-:W1:Y:S02]  /*111d0*/  LDSM.16.MT88.4 R16, [R189+0x8800] ;  /* 0x00880000bd10783b */ /* 0x000e640000004200 */
[----:B------:R-:W-:-:S03]  /*111e0*/  FADD.FTZ R33, R164, R33 ;  /* 0x00000021a4217221 */ /* 0x000fc60000010000 */
[----:B---3--:R-:W-:Y:S01]  /*111f0*/  HMMA.16816.F32.BF16 R24, R12, R20, R24 ;  /* 0x000000140c18723c */ /* 0x008fe20000041818 */
[----:B------:R-:W-:Y:S01]  /*11200*/  FADD.FTZ R32, R166, R33 ;  /* 0x00000021a6207221 */ /* 0x000fe20000010000 */
[----:B------:R-:W3:Y:S01]  /*11210*/  MUFU.EX2 R123, R118 ;  /* 0x00000076007b7308 */ /* 0x000ee20000000800 */
[----:B------:R-:W-:Y:S02]  /*11220*/  FFMA.FTZ R20, R49, UR7, -R86 ;  /* 0x0000000731147c23 */ /* 0x000fe40008010856 */
[----:B------:R-:W-:-:S03]  /*11230*/  FADD.FTZ R32, R169, R32 ;  /* 0x00000020a9207221 */ /* 0x000fc60000010000 */
[C---:B------:R-:W-:Y:S01]  /*11240*/  HMMA.16816.F32.BF16 R28, R12.reuse, R22, R28 ;  /* 0x000000160c1c723c */ /* 0x040fe2000004181c */
[----:B------:R-:W-:Y:S01]  /*11250*/  FADD.FTZ R165, R165, R32 ;  /* 0x00000020a5a57221 */ /* 0x000fe20000010000 */
[----:B------:R-:W-:Y:S01]  /*11260*/  MUFU.EX2 R44, R44 ;  /* 0x0000002c002c7308 */ /* 0x000fe20000000800 */
[--C-:B------:R-:W-:Y:S01]  /*11270*/  FFMA.FTZ R23, R39, UR7, -R56.reuse ;  /* 0x0000000727177c23 */ /* 0x100fe20008010838 */
[----:B------:R-:W-:Y:S01]  /*11280*/  FFMA.FTZ R22, R40, UR7, -R56 ;  /* 0x0000000728167c23 */ /* 0x000fe20008010838 */
[----:B------:R-:W-:Y:S02]  /*11290*/  FADD.FTZ R165, R168, R165 ;  /* 0x000000a5a8a57221 */ /* 0x000fe40000010000 */
[----:B------:R-:W-:Y:S01]  /*112a0*/  LDSM.16.MT88.4 R168, [R189+0x8c00] ;  /* 0x008c0000bda8783b */ /* 0x000fe20000004200 */
[----:B------:R-:W-:Y:S01]  /*112b0*/  HMMA.16816.F32.BF16 R4, R12, R34, R4 ;  /* 0x000000220c04723c */ /* 0x000fe20000041804 */
[----:B------:R-:W-:Y:S01]  /*112c0*/  FADD.FTZ R126, R126, R165 ;  /* 0x000000a57e7e7221 */ /* 0x000fe20000010000 */
[----:B------:R-:W4:Y:S01]  /*112d0*/  MUFU.EX2 R43, R43 ;  /* 0x0000002b002b7308 */ /* 0x000f220000000800 */
[----:B------:R-:W5:Y:S01]  /*112e0*/  LDSM.16.MT88.4 R32, [R85+0x8800] ;  /* 0x008800005520783b */ /* 0x000f620000004200 */
        /* <DEDUP_REMOVED lines=11> */
[----:B------:R-:W3:Y:S03]  /*113a0*/  MUFU.EX2 R89, R89 ;  /* 0x0000005900597308 */ /* 0x000ee60000000800 */
[----:B------:R-:W-:-:S04]  /*113b0*/  FADD.FTZ R101, R101, R98 ;  /* 0x0000006265657221 */ /* 0x000fc80000010000 */
[----:B------:R-:W-:Y:S01]  /*113c0*/  FADD.FTZ R94, R94, R101 ;  /* 0x000000655e5e7221 */ /* 0x000fe20000010000 */
[----:B------:R-:W-:Y:S01]  /*113d0*/  MUFU.EX2 R45, R45 ;  /* 0x0000002d002d7308 */ /* 0x000fe20000000800 */
[----:B--2---:R-:W-:Y:S02]  /*113e0*/  F2FP.BF16.F32.PACK_AB R15, R21, R42 ;  /* 0x0000002a150f723e */ /* 0x004fe400000010ff */
[----:B------:R-:W-:-:S04]  /*113f0*/  FADD.FTZ R93, R93, R94 ;  /* 0x0000005e5d5d7221 */ /* 0x000fc80000010000 */
[----:B------:R-:W-:Y:S01]  /*11400*/  FADD.FTZ R48, R48, R93 ;  /* 0x0000005d30307221 */ /* 0x000fe20000010000 */
[C---:B-1----:R-:W-:Y:S01]  /*11410*/  HMMA.16816.F32.BF16 R8, R12.reuse, R16, R8 ;  /* 0x000000100c08723c */ /* 0x042fe20000041808 */
[----:B------:R-:W-:Y:S01]  /*11420*/  FFMA.FTZ R16, R38, UR7, -R56 ;  /* 0x0000000726107c23 */ /* 0x000fe20008010838 */
[----:B------:R-:W-:Y:S01]  /*11430*/  FADD.FTZ R17, R67, R52 ;  /* 0x0000003443117221 */ /* 0x000fe20000010000 */
[----:B------:R-:W1:Y:S01]  /*11440*/  MUFU.EX2 R20, R20 ;  /* 0x0000001400147308 */ /* 0x000e620000000800 */
[----:B------:R-:W-:Y:S02]  /*11450*/  FADD.FTZ R47, R47, R48 ;  /* 0x000000302f2f7221 */ /* 0x000fe40000010000 */
[----:B------:R-:W-:Y:S02]  /*11460*/  FADD.FTZ R17, R88, R17 ;  /* 0x0000001158117221 */ /* 0x000fe40000010000 */
[----:B------:R-:W-:Y:S01]  /*11470*/  HMMA.16816.F32.BF16 R4, R12, R18, R4 ;  /* 0x000000120c04723c */ /* 0x000fe20000041804 */
[----:B------:R-:W-:Y:S01]  /*11480*/  FADD.FTZ R46, R46, R47 ;  /* 0x0000002f2e2e7221 */ /* 0x000fe20000010000 */
[----:B------:R-:W-:Y:S01]  /*11490*/  FADD.FTZ R100, R100, R17 ;  /* 0x0000001164647221 */ /* 0x000fe20000010000 */
[----:B------:R-:W-:Y:S02]  /*114a0*/  MUFU.EX2 R22, R22 ;  /* 0x0000001600167308 */ /* 0x000fe40000000800 */
[----:B------:R-:W-:Y:S01]  /*114b0*/  FADD.FTZ R51, R51, R46 ;  /* 0x0000002e33337221 */ /* 0x000fe20000010000 */
[----:B------:R-:W-:-:S02]  /*114c0*/  FADD.FTZ R115, R115, R100 ;  /* 0x0000006473737221 */ /* 0x000fc40000010000 */
[C---:B-----5:R-:W-:Y:S01]  /*114d0*/  HMMA.16816.F32.BF16 R24, R12.reuse, R32, R24 ;  /* 0x000000200c18723c */ /* 0x060fe20000041818 */
[----:B------:R-:W-:Y:S01]  /*114e0*/  FADD.FTZ R44, R44, R51 ;  /* 0x000000332c2c7221 */ /* 0x000fe20000010000 */
[----:B------:R-:W-:Y:S01]  /*114f0*/  FADD.FTZ R120, R120, R115 ;  /* 0x0000007378787221 */ /* 0x000fe20000010000 */
[----:B------:R-:W2:Y:S02]  /*11500*/  MUFU.EX2 R23, R23 ;  /* 0x0000001700177308 */ /* 0x000ea40000000800 */
[----:B------:R-:W-:Y:S01]  /*11510*/  FADD.FTZ R43, R43, R44 ;  /* 0x0000002c2b2b7221 */ /* 0x000fe20000010000 */
[----:B------:R-:W-:Y:S02]  /*11520*/  FADD.FTZ R167, R167, R120 ;  /* 0x00000078a7a77221 */ /* 0x000fe40000010000 */
[----:B------:R-:W-:Y:S01]  /*11530*/  HMMA.16816.F32.BF16 R28, R12, R34, R28 ;  /* 0x000000220c1c723c */ /* 0x000fe2000004181c */
[----:B---3--:R-:W-:Y:S01]  /*11540*/  F2FP.BF16.F32.PACK_AB R12, R84, R89 ;  /* 0x00000059540c723e */ /* 0x008fe200000010ff */
[----:B------:R-:W-:Y:S01]  /*11550*/  FADD.FTZ R140, R140, R167 ;  /* 0x000000a78c8c7221 */ /* 0x000fe20000010000 */
[----:B------:R-:W-:Y:S01]  /*11560*/  MUFU.EX2 R16, R16 ;  /* 0x0000001000107308 */ /* 0x000fe20000000800 */
[----:B-1----:R-:W-:Y:S01]  /*11570*/  F2FP.BF16.F32.PACK_AB R14, R20, R45 ;  /* 0x0000002d140e723e */ /* 0x002fe200000010ff */
[----:B------:R-:W-:Y:S01]  /*11580*/  FADD.FTZ R42, R42, R43 ;  /* 0x0000002b2a2a7221 */ /* 0x000fe20000010000 */
[----:B------:R-:W-:-:S03]  /*11590*/  FADD.FTZ R207, R207, R140 ;  /* 0x0000008ccfcf7221 */ /* 0x000fc60000010000 */
        /* <DEDUP_REMOVED lines=85> */
.L_x_2023:
        /* <DEDUP_REMOVED lines=8> */
.L_x_2024:
[----:B------:R-:W1:Y:S01]  /*11b70*/  LDCU UR7, c[0x0][0x3c4] ;  /* 0x00007880ff0777ac */ /* 0x000e620008000800 */
        /* <DEDUP_REMOVED lines=60> */
[----:B------:R-:W5:Y:S04]  /*11f40*/  LDSM.16.M88.4 R24, [R149+0x1000] ;  /* 0x001000009518783b */ /* 0x000f680000000200 */
[----:B------:R-:W-:Y:S04]  /*11f50*/  LDSM.16.M88.4 R140, [R66] ;  /* 0x00000000428c783b */ /* 0x000fe80000000200 */
[----:B-1----:R-:W-:Y:S04]  /*11f60*/  LDSM.16.M88.4 R8, [R0+0x1000] ;  /* 0x001000000008783b */ /* 0x002fe80000000200 */
[----:B------:R-:W3:Y:S04]  /*11f70*/  LDSM.16.M88.4 R120, [R149+0x1400] ;  /* 0x001400009578783b */ /* 0x000ee80000000200 */
[----:B------:R-:W1:Y:S04]  /*11f80*/  LDSM.16.M88.4 R28, [R0+0x1400] ;  /* 0x00140000001c783b */ /* 0x000e680000000200 */
[----:B--2---:R-:W2:Y:S04]  /*11f90*/  LDSM.16.M88.4 R4, [R149+0x1800] ;  /* 0x001800009504783b */ /* 0x004ea80000000200 */
        /* <DEDUP_REMOVED lines=10> */
[----:B---3--:R-:W-:Y:S03]  /*12040*/  HMMA.16816.F32.BF16 R16, R12, R120, RZ ;  /* 0x000000780c10723c */ /* 0x008fe600000418ff */
[----:B------:R-:W3:Y:S04]  /*12050*/  LDSM.16.M88.4 R64, [R149+0x3400] ;  /* 0x003400009540783b */ /* 0x000ee80000000200 */
[----:B------:R-:W3:Y:S01]  /*12060*/  LDSM.16.M88.4 R52, [R149+0x3800] ;  /* 0x003800009534783b */ /* 0x000ee20000000200 */
[----:B------:R-:W-:Y:S03]  /*12070*/  HMMA.16816.F32.BF16 R20, R140, R8, R20 ;  /* 0x000000088c14723c */ /* 0x000fe60000041814 */
[----:B------:R-:W3:Y:S04]  /*12080*/  LDSM.16.M88.4 R44, [R149+0x3c00] ;  /* 0x003c0000952c783b */ /* 0x000ee80000000200 */
[----:B------:R-:W3:Y:S01]  /*12090*/  LDSM.16.M88.4 R36, [R149+0x4000] ;  /* 0x004000009524783b */ /* 0x000ee20000000200 */
[----:B------:R-:W-:Y:S03]  /*120a0*/  HMMA.16816.F32.BF16 R120, R12, R122, RZ ;  /* 0x0000007a0c78723c */ /* 0x000fe600000418ff */
[----:B------:R-:W-:Y:S04]  /*120b0*/  LDSM.16.M88.4 R144, [R149+0x4c00] ;  /* 0x004c00009590783b */ /* 0x000fe80000000200 */
[----:B------:R-:W-:Y:S01]  /*120c0*/  LDSM.16.M88.4 R136, [R0+0x1c00] ;  /* 0x001c00000088783b */ /* 0x000fe20000000200 */
[C---:B-1----:R-:W-:Y:S03]  /*120d0*/  HMMA.16816.F32.BF16 R16, R140.reuse, R28, R16 ;  /* 0x0000001c8c10723c */ /* 0x042fe60000041810 */
[----:B------:R-:W-:Y:S01]  /*120e0*/  LDSM.16.M88.4 R132, [R0+0x2000] ;  /* 0x002000000084783b */ /* 0x000fe20000000200 */
[----:B------:R-:W-:Y:S01]  /*120f0*/  FMUL.FTZ R20, R20, UR15 ;  /* 0x0000000f14147c20 */ /* 0x000fe20008410000 */
[----:B------:R-:W-:Y:S01]  /*12100*/  FMUL.FTZ R155, R21, UR15 ;  /* 0x0000000f159b7c20 */ /* 0x000fe20008410000 */
[----:B------:R-:W-:Y:S01]  /*12110*/  FMUL.FTZ R177, R22, UR15 ;  /* 0x0000000f16b17c20 */ /* 0x000fe20008410000 */
[----:B------:R-:W-:Y:S01]  /*12120*/  FMUL.FTZ R183, R23, UR15 ;  /* 0x0000000f17b77c20 */ /* 0x000fe20008410000 */
[----:B------:R1:W-:Y:S01]  /*12130*/  MUFU.TANH R59, R20 ;  /* 0x00000014003b7308 */ /* 0x0003e20000002400 */
[C---:B------:R-:W-:Y:S01]  /*12140*/  HMMA.16816.F32.BF16 R24, R140.reuse, R10, R24 ;  /* 0x0000000a8c18723c */ /* 0x040fe20000041818 */
[----:B------:R-:W0:Y:S06]  /*12150*/  LDGDEPBAR ;  /* 0x00000000000079af */ /* 0x000e2c0000000000 */
[----:B------:R-:W3:Y:S01]  /*12160*/  MUFU.TANH R155, R155 ;  /* 0x0000009b009b7308 */ /* 0x000ee20000002400 */
[----:B------:R-:W-:Y:S01]  /*12170*/  HMMA.16816.F32.BF16 R120, R140, R30, R120 ;  /* 0x0000001e8c78723c */ /* 0x000fe20000041878 */
[----:B------:R-:W3:Y:S01]  /*12180*/  LDSM.16.M88.4 R28, [R149+0x4400] ;  /* 0x00440000951c783b */ /* 0x000ee20000000200 */
[----:B------:R-:W-:Y:S01]  /*12190*/  FMUL.FTZ R16, R16, UR15 ;  /* 0x0000000f10107c20 */ /* 0x000fe20008410000 */
[----:B------:R-:W-:Y:S01]  /*121a0*/  FMUL.FTZ R17, R17, UR15 ;  /* 0x0000000f11117c20 */ /* 0x000fe20008410000 */
[----:B------:R-:W-:Y:S01]  /*121b0*/  FMUL.FTZ R205, R18, UR15 ;  /* 0x0000000f12cd7c20 */ /* 0x000fe20008410000 */
[----:B------:R-:W-:-:S02]  /*121c0*/  FMUL.FTZ R207, R19, UR15 ;  /* 0x0000000f13cf7c20 */ /* 0x000fc40008410000 */
[----:B------:R-:W-:Y:S01]  /*121d0*/  MUFU.TANH R201, R16 ;  /* 0x0000001000c97308 */ /* 0x000fe20000002400 */
[----:B-1----:R-:W1:Y:S01]  /*121e0*/  LDSM.16.M88.4 R20, [R149+0x4800] ;  /* 0x004800009514783b */ /* 0x002e620000000200 */
[C---:B--2---:R-:W-:Y:S02]  /*121f0*/  HMMA.16816.F32.BF16 R8, R12.reuse, R4, RZ ;  /* 0x000000040c08723c */ /* 0x044fe400000418ff */
[----:B------:R-:W-:Y:S01]  /*12200*/  FMUL.FTZ R24, R24, UR15 ;  /* 0x0000000f18187c20 */ /* 0x000fe20008410000 */
[----:B------:R-:W-:Y:S01]  /*12210*/  FMUL.FTZ R25, R25, UR15 ;  /* 0x0000000f19197c20 */ /* 0x000fe20008410000 */
[----:B------:R-:W-:Y:S01]  /*12220*/  FMUL.FTZ R26, R26, UR15 ;  /* 0x0000000f1a1a7c20 */ /* 0x000fe20008410000 */
[----:B------:R-:W-:Y:S01]  /*12230*/  FMUL.FTZ R27, R27, UR15 ;  /* 0x0000000f1b1b7c20 */ /* 0x000fe20008410000 */
[----:B------:R-:W-:Y:S02]  /*12240*/  MUFU.TANH R187, R24 ;  /* 0x0000001800bb7308 */ /* 0x000fe40000002400 */
[----:B----4-:R-:W-:Y:S02]  /*12250*/  HMMA.16816.F32.BF16 R100, R12, R96, RZ ;  /* 0x000000600c64723c */ /* 0x010fe400000418ff */
[----:B------:R-:W-:-:S04]  /*12260*/  FMUL.FTZ R209, R120, UR15 ;  /* 0x0000000f78d17c20 */ /* 0x000fc80008410000 */
[----:B------:R-:W-:Y:S02]  /*12270*/  MUFU.TANH R197, R26 ;  /* 0x0000001a00c57308 */ /* 0x000fe40000002400 */
[C---:B------:R-:W-:Y:S06]  /*12280*/  HMMA.16816.F32.BF16 R4, R12.reuse, R6, RZ ;  /* 0x000000060c04723c */ /* 0x040fec00000418ff */
[----:B------:R-:W-:Y:S02]  /*12290*/  MUFU.TANH R199, R27 ;  /* 0x0000001b00c77308 */ /* 0x000fe40000002400 */
[C---:B------:R-:W-:Y:S06]  /*122a0*/  HMMA.16816.F32.BF16 R96, R12.reuse, R98, RZ ;  /* 0x000000620c60723c */ /* 0x040fec00000418ff */
[----:B------:R-:W-:Y:S02]  /*122b0*/  MUFU.TANH R203, R17 ;  /* 0x0000001100cb7308 */ /* 0x000fe40000002400 */
[C---:B------:R-:W-:Y:S06]  /*122c0*/  HMMA.16816.F32.BF16 R116, R12.reuse, R112, RZ ;  /* 0x000000700c74723c */ /* 0x040fec00000418ff */
[----:B------:R-:W-:Y:S02]  /*122d0*/  MUFU.TANH R177, R177 ;  /* 0x000000b100b17308 */ /* 0x000fe40000002400 */
[----:B------:R-:W-:Y:S06]  /*122e0*/  HMMA.16816.F32.BF16 R112, R12, R114, RZ ;  /* 0x000000720c70723c */ /* 0x000fec00000418ff */
[----:B------:R-:W2:Y:S02]  /*122f0*/  MUFU.TANH R183, R183 ;  /* 0x000000b700b77308 */ /* 0x000ea40000002400 */
[----:B------:R-:W-:Y:S01]  /*12300*/  HMMA.16816.F32.BF16 R4, R140, R194, R4 ;  /* 0x000000c28c04723c */ /* 0x000fe20000041804 */
[----:B------:R-:W-:-:S05]  /*12310*/  FMUL.FTZ R195, R123, UR15 ;  /* 0x0000000f7bc37c20 */ /* 0x000fca0008410000 */
[----:B------:R-:W-:Y:S02]  /*12320*/  MUFU.TANH R205, R205 ;  /* 0x000000cd00cd7308 */ /* 0x000fe40000002400 */
[C---:B------:R-:W-:Y:S06]  /*12330*/  HMMA.16816.F32.BF16 R100, R140.reuse, R124, R100 ;  /* 0x0000007c8c64723c */ /* 0x040fec0000041864 */
[----:B------:R-:W-:Y:S02]  /*12340*/  MUFU.TANH R207, R207 ;  /* 0x000000cf00cf7308 */ /* 0x000fe40000002400 */
[----:B------:R-:W-:Y:S01]  /*12350*/  HMMA.16816.F32.BF16 R96, R140, R126, R96 ;  /* 0x0000007e8c60723c */ /* 0x000fe20000041860 */
[----:B------:R-:W4:Y:S02]  /*12360*/  LDSM.16.M88.4 R124, [R0+0x3400] ;  /* 0x00340000007c783b */ /* 0x000f240000000200 */
[----:B------:R-:W-:Y:S01]  /*12370*/  FMUL.FTZ R215, R4, UR15 ;  /* 0x0000000f04d77c20 */ /* 0x000fe20008410000 */
[----:B------:R-:W-:Y:S01]  /*12380*/  FMUL.FTZ R217, R5, UR15 ;  /* 0x0000000f05d97c20 */ /* 0x000fe20008410000 */
[----:B------:R-:W-:Y:S01]  /*12390*/  FMUL.FTZ R219, R6, UR15 ;  /* 0x0000000f06db7c20 */ /* 0x000fe20008410000 */
[----:B------:R-:W-:Y:S01]  /*123a0*/  FMUL.FTZ R221, R7, UR15 ;  /* 0x0000000f07dd7c20 */ /* 0x000fe20008410000 */
[----:B------:R-:W-:Y:S01]  /*123b0*/  MUFU.TANH R209, R209 ;  /* 0x000000d100d17308 */ /* 0x000fe20000002400 */
[----:B-----5:R-:W-:Y:S01]  /*123c0*/  HMMA.16816.F32.BF16 R108, R12, R104, RZ ;  /* 0x000000680c6c723c */ /* 0x020fe200000418ff */
[----:B------:R-:W-:Y:S02]  /*123d0*/  LDSM.16.M88.4 R4, [R0+0x3800] ;  /* 0x003800000004783b */ /* 0x000fe40000000200 */
[----:B------:R-:W-:Y:S01]  /*123e0*/  FMUL.FTZ R101, R101, UR15 ;  /* 0x0000000f65657c20 */ /* 0x000fe20008410000 */
[----:B------:R-:W-:-:S03]  /*123f0*/  FMUL.FTZ R100, R100, UR15 ;  /* 0x0000000f64647c20 */ /* 0x000fc60008410000 */
[----:B------:R-:W-:Y:S01]  /*12400*/  MUFU.TANH R195, R195 ;  /* 0x000000c300c37308 */ /* 0x000fe20000002400 */
[----:B------:R-:W-:Y:S03]  /*12410*/  HMMA.16816.F32.BF16 R104, R12, R106, RZ ;  /* 0x0000006a0c68723c */ /* 0x000fe600000418ff */
[----:B------:R-:W-:-:S04]  /*12420*/  FMUL.FTZ R99, R99, UR15 ;  /* 0x0000000f63637c20 */ /* 0x000fc80008410000 */
[----:B------:R-:W-:Y:S01]  /*12430*/  MUFU.TANH R221, R221 ;  /* 0x000000dd00dd7308 */ /* 0x000fe20000002400 */
[----:B------:R-:W-:Y:S07]  /*12440*/  HMMA.16816.F32.BF16 R8, R140, R192, R8 ;  /* 0x000000c08c08723c */ /* 0x000fee0000041808 */
[----:B------:R1:W-:Y:S01]  /*12450*/  MUFU.TANH R193, R25 ;  /* 0x0000001900c17308 */ /* 0x0003e20000002400 */
[C---:B------:R-:W-:Y:S07]  /*12460*/  HMMA.16816.F32.BF16 R92, R12.reuse, R88, RZ ;  /* 0x000000580c5c723c */ /* 0x040fee00000418ff */
[----:B------:R-:W-:Y:S01]  /*12470*/  MUFU.TANH R215, R215 ;  /* 0x000000d700d77308 */ /* 0x000fe20000002400 */
[----:B------:R-:W-:Y:S03]  /*12480*/  HMMA.16816.F32.BF16 R84, R12, R80, RZ ;  /* 0x000000500c54723c */ /* 0x000fe600000418ff */
[----:B------:R-:W-:Y:S01]  /*12490*/  FMUL.FTZ R211, R8, UR15 ;  /* 0x0000000f08d37c20 */ /* 0x000fe20008410000 */
[----:B------:R-:W-:-:S03]  /*124a0*/  FMUL.FTZ R213, R9, UR15 ;  /* 0x0000000f09d57c20 */ /* 0x000fc60008410000 */
[----:B------:R-:W-:Y:S01]  /*124b0*/  MUFU.TANH R219, R219 ;  /* 0x000000db00db7308 */ /* 0x000fe20000002400 */
[C---:B------:R-:W-:Y:S07]  /*124c0*/  HMMA.16816.F32.BF16 R76, R12.reuse, R72, RZ ;  /* 0x000000480c4c723c */ /* 0x040fee00000418ff */
[----:B------:R-:W-:Y:S01]  /*124d0*/  MUFU.TANH R211, R211 ;  /* 0x000000d300d37308 */ /* 0x000fe20000002400 */
[C---:B---3--:R-:W-:Y:S07]  /*124e0*/  HMMA.16816.F32.BF16 R68, R12.reuse, R64, RZ ;  /* 0x000000400c44723c */ /* 0x048fee00000418ff */
[----:B------:R-:W-:Y:S01]  /*124f0*/  MUFU.TANH R213, R213 ;  /* 0x000000d500d57308 */ /* 0x000fe20000002400 */
[C---:B------:R-:W-:Y:S07]  /*12500*/  HMMA.16816.F32.BF16 R60, R12.reuse, R52, RZ ;  /* 0x000000340c3c723c */ /* 0x040fee00000418ff */
[----:B------:R-:W-:Y:S01]  /*12510*/  MUFU.TANH R217, R217 ;  /* 0x000000d900d97308 */ /* 0x000fe20000002400 */
[C---:B------:R-:W-:Y:S07]  /*12520*/  HMMA.16816.F32.BF16 R48, R12.reuse, R44, RZ ;  /* 0x0000002c0c30723c */ /* 0x040fee00000418ff */
[----:B------:R-:W-:Y:S01]  /*12530*/  MUFU.TANH R99, R99 ;  /* 0x0000006300637308 */ /* 0x000fe20000002400 */
        /* <DEDUP_REMOVED lines=13> */
[----:B------:R-:W-:-:S06]  /*12610*/  FMUL.FTZ R145, R121, UR15 ;  /* 0x0000000f79917c20 */ /* 0x000fcc0008410000 */
[----:B------:R-:W-:Y:S01]  /*12620*/  MUFU.TANH R145, R145 ;  /* 0x0000009100917308 */ /* 0x000fe20000002400 */
[----:B------:R-:W-:Y:S01]  /*12630*/  HMMA.16816.F32.BF16 R12, R12, R146, RZ ;  /* 0x000000920c0c723c */ /* 0x000fe200000418ff */
[----:B------:R-:W-:Y:S02]  /*12640*/  FMUL.FTZ R147, R122, UR15 ;  /* 0x0000000f7a937c20 */ /* 0x000fe40008410000 */
[----:B------:R-:W1:Y:S04]  /*12650*/  LDSM.16.M88.4 R120, [R0+0x2800] ;  /* 0x002800000078783b */ /* 0x000e680000000200 */
[----:B------:R-:W-:Y:S01]  /*12660*/  MUFU.TANH R147, R147 ;  /* 0x0000009300937308 */ /* 0x000fe20000002400 */
[C---:B------:R-:W-:Y:S08]  /*12670*/  HMMA.16816.F32.BF16 R116, R140.reuse, R136, R116 ;  /* 0x000000888c74723c */ /* 0x040ff00000041874 */
[C---:B------:R-:W-:Y:S01]  /*12680*/  HMMA.16816.F32.BF16 R112, R140.reuse, R138, R112 ;  /* 0x0000008a8c70723c */ /* 0x040fe20000041870 */
[----:B------:R-:W3:Y:S07]  /*12690*/  LDSM.16.M88.4 R136, [R0+0x2c00] ;  /* 0x002c00000088783b */ /* 0x000eee0000000200 */
[----:B------:R-:W-:Y:S01]  /*126a0*/  HMMA.16816.F32.BF16 R108, R140, R132, R108 ;  /* 0x000000848c6c723c */ /* 0x000fe2000004186c */
[----:B------:R-:W-:-:S02]  /*126b0*/  FMUL.FTZ R133, R10, UR15 ;  /* 0x0000000f0a857c20 */ /* 0x000fc40008410000 */
[----:B------:R-:W-:Y:S01]  /*126c0*/  FMUL.FTZ R116, R116, UR15 ;  /* 0x0000000f74747c20 */ /* 0x000fe20008410000 */
[----:B------:R-:W-:Y:S01]  /*126d0*/  FMUL.FTZ R117, R117, UR15 ;  /* 0x0000000f75757c20 */ /* 0x000fe20008410000 */
[----:B------:R-:W-:Y:S01]  /*126e0*/  FMUL.FTZ R227, R118, UR15 ;  /* 0x0000000f76e37c20 */ /* 0x000fe20008410000 */
[----:B------:R-:W-:Y:S01]  /*126f0*/  FMUL.FTZ R229, R119, UR15 ;  /* 0x0000000f77e57c20 */ /* 0x000fe20008410000 */
[----:B------:R-:W-:Y:S01]  /*12700*/  MUFU.TANH R133, R133 ;  /* 0x0000008500857308 */ /* 0x000fe20000002400 */
[C---:B------:R-:W-:Y:S01]  /*12710*/  HMMA.16816.F32.BF16 R104, R140.reuse, R134, R104 ;  /* 0x000000868c68723c */ /* 0x040fe20000041868 */
[----:B------:R-:W-:Y:S02]  /*12720*/  FMUL.FTZ R135, R11, UR15 ;  /* 0x0000000f0b877c20 */ /* 0x000fe40008410000 */
[----:B------:R-:W5:Y:S01]  /*12730*/  LDSM.16.M88.4 R8, [R0+0x3000] ;  /* 0x003000000008783b */ /* 0x000f620000000200 */
[----:B------:R-:W-:Y:S01]  /*12740*/  FMUL.FTZ R112, R112, UR15 ;  /* 0x0000000f70707c20 */ /* 0x000fe20008410000 */
[----:B------:R-:W-:Y:S01]  /*12750*/  FMUL.FTZ R113, R113, UR15 ;  /* 0x0000000f71717c20 */ /* 0x000fe20008410000 */
[----:B------:R-:W-:Y:S01]  /*12760*/  FMUL.FTZ R233, R114, UR15 ;  /* 0x0000000f72e97c20 */ /* 0x000fe20008410000 */
[----:B------:R-:W-:Y:S01]  /*12770*/  FMUL.FTZ R235, R115, UR15 ;  /* 0x0000000f73eb7c20 */ /* 0x000fe20008410000 */
[----:B----4-:R-:W-:Y:S01]  /*12780*/  HMMA.16816.F32.BF16 R68, R140, R124, R68 ;  /* 0x0000007c8c44723c */ /* 0x010fe20000041844 */
[----:B------:R-:W-:Y:S02]  /*12790*/  MUFU.TANH R125, R112 ;  /* 0x00000070007d7308 */ /* 0x000fe40000002400 */
[----:B------:R-:W-:Y:S01]  /*127a0*/  FMUL.FTZ R108, R108, UR15 ;  /* 0x0000000f6c6c7c20 */ /* 0x000fe20008410000 */
[----:B------:R-:W-:Y:S01]  /*127b0*/  FMUL.FTZ R109, R109, UR15 ;  /* 0x0000000f6d6d7c20 */ /* 0x000fe20008410000 */
[----:B------:R-:W-:Y:S01]  /*127c0*/  FMUL.FTZ R111, R111, UR15 ;  /* 0x0000000f6f6f7c20 */ /* 0x000fe20008410000 */
[----:B------:R-:W-:-:S02]  /*127d0*/  FMUL.FTZ R110, R110, UR15 ;  /* 0x0000000f6e6e7c20 */ /* 0x000fc40008410000 */
[C---:B------:R-:W-:Y:S01]  /*127e0*/  HMMA.16816.F32.BF16 R64, R140.reuse, R126, R64 ;  /* 0x0000007e8c40723c */ /* 0x040fe20000041840 */
[----:B------:R4:W-:Y:S02]  /*127f0*/  MUFU.TANH R127, R113 ;  /* 0x00000071007f7308 */ /* 0x0009e40000002400 */
[----:B------:R-:W-:Y:S01]  /*12800*/  FMUL.FTZ R105, R105, UR15 ;  /* 0x0000000f69697c20 */ /* 0x000fe20008410000 */
[----:B------:R-:W-:Y:S01]  /*12810*/  FMUL.FTZ R104, R104, UR15 ;  /* 0x0000000f68687c20 */ /* 0x000fe20008410000 */
[----:B------:R-:W-:Y:S01]  /*12820*/  FMUL.FTZ R106, R106, UR15 ;  /* 0x0000000f6a6a7c20 */ /* 0x000fe20008410000 */
[----:B------:R-:W-:Y:S02]  /*12830*/  FMUL.FTZ R107, R107, UR15 ;  /* 0x0000000f6b6b7c20 */ /* 0x000fe40008410000 */
[C---:B-1----:R-:W-:Y:S01]  /*12840*/  HMMA.16816.F32.BF16 R92, R140.reuse, R120, R92 ;  /* 0x000000788c5c723c */ /* 0x042fe2000004185c */
[----:B------:R1:W-:Y:S07]  /*12850*/  MUFU.TANH R241, R105 ;  /* 0x0000006900f17308 */ /* 0x0003ee0000002400 */
[C---:B------:R-:W-:Y:S01]  /*12860*/  HMMA.16816.F32.BF16 R88, R140.reuse, R122, R88 ;  /* 0x0000007a8c58723c */ /* 0x040fe20000041858 */
[----:B------:R-:W-:Y:S01]  /*12870*/  LDSM.16.M88.4 R120, [R0+0x3c00] ;  /* 0x003c00000078783b */ /* 0x000fe20000000200 */
[----:B------:R-:W-:Y:S01]  /*12880*/  MUFU.TANH R135, R135 ;  /* 0x0000008700877308 */ /* 0x000fe20000002400 */
[----:B------:R-:W-:Y:S01]  /*12890*/  FMUL.FTZ R66, R66, UR15 ;  /* 0x0000000f42427c20 */ /* 0x000fe20008410000 */
[----:B------:R-:W-:Y:S01]  /*128a0*/  FMUL.FTZ R67, R67, UR15 ;  /* 0x0000000f43437c20 */ /* 0x000fe20008410000 */
[----:B----4-:R-:W4:Y:S03]  /*128b0*/  LDSM.16.M88.4 R112, [R0+0x4c00] ;  /* 0x004c00000070783b */ /* 0x010f260000000200 */
[----:B---3--:R-:W-:Y:S02]  /*128c0*/  HMMA.16816.F32.BF16 R84, R140, R136, R84 ;  /* 0x000000888c54723c */ /* 0x008fe40000041854 */
[----:B------:R-:W-:Y:S01]  /*128d0*/  MUFU.TANH R137, R116 ;  /* 0x0000007400897308 */ /* 0x000fe20000002400 */
[----:B-1----:R-:W-:-:S05]  /*128e0*/  FMUL.FTZ R105, R102, UR15 ;  /* 0x0000000f66697c20 */ /* 0x002fca0008410000 */
[----:B------:R-:W-:Y:S02]  /*128f0*/  HMMA.16816.F32.BF16 R80, R140, R138, R80 ;  /* 0x0000008a8c50723c */ /* 0x000fe40000041850 */
[----:B------:R1:W-:Y:S01]  /*12900*/  MUFU.TANH R139, R117 ;  /* 0x00000075008b7308 */ /* 0x0003e20000002400 */
[----:B------:R-:W-:-:S05]  /*12910*/  FMUL.FTZ R102, R88, UR15 ;  /* 0x0000000f58667c20 */ /* 0x000fca0008410000 */
[C---:B------:R-:W-:Y:S02]  /*12920*/  HMMA.16816.F32.BF16 R60, R140.reuse, R4, R60 ;  /* 0x000000048c3c723c */ /* 0x040fe4000004183c */
[----:B------:R-:W-:Y:S06]  /*12930*/  MUFU.TANH R243, R106 ;  /* 0x0000006a00f37308 */ /* 0x000fec0000002400 */
[----:B------:R-:W-:Y:S01]  /*12940*/  HMMA.16816.F32.BF16 R52, R140, R6, R52 ;  /* 0x000000068c34723c */ /* 0x000fe20000041834 */
[----:B------:R-:W3:Y:S01]  /*12950*/  LDSM.16.M88.4 R4, [R0+0x4800] ;  /* 0x004800000004783b */ /* 0x000ee20000000200 */
[----:B------:R-:W-:Y:S01]  /*12960*/  MUFU.TANH R227, R227 ;  /* 0x000000e300e37308 */ /* 0x000fe20000002400 */
[----:B------:R-:W-:-:S02]  /*12970*/  FMUL.FTZ R82, R82, UR15 ;  /* 0x0000000f52527c20 */ /* 0x000fc40008410000 */
[----:B-1----:R-:W1:Y:S03]  /*12980*/  LDSM.16.M88.4 R116, [R0+0x4400] ;  /* 0x004400000074783b */ /* 0x002e660000000200 */
[----:B-----5:R-:W-:Y:S02]  /*12990*/  HMMA.16816.F32.BF16 R76, R140, R8, R76 ;  /* 0x000000088c4c723c */ /* 0x020fe4000004184c */
[----:B------:R-:W-:Y:S01]  /*129a0*/  MUFU.TANH R229, R229 ;  /* 0x000000e500e57308 */ /* 0x000fe20000002400 */
[----:B------:R-:W-:Y:S01]  /*129b0*/  FMUL.FTZ R62, R62, UR15 ;  /* 0x0000000f3e3e7c20 */ /* 0x000fe20008410000 */
[----:B------:R-:W-:Y:S01]  /*129c0*/  FMUL.FTZ R61, R61, UR15 ;  /* 0x0000000f3d3d7c20 */ /* 0x000fe20008410000 */
[----:B------:R-:W-:-:S03]  /*129d0*/  FMUL.FTZ R63, R63, UR15 ;  /* 0x0000000f3f3f7c20 */ /* 0x000fc60008410000 */
[----:B------:R-:W-:Y:S01]  /*129e0*/  HMMA.16816.F32.BF16 R72, R140, R10, R72 ;  /* 0x0000000a8c48723c */ /* 0x000fe20000041848 */
[----:B------:R5:W2:Y:S01]  /*129f0*/  LDSM.16.M88.4 R8, [R0+0x4000] ;  /* 0x004000000008783b */ /* 0x000aa20000000200 */
[----:B------:R-:W-:Y:S01]  /*12a00*/  MUFU.TANH R233, R233 ;  /* 0x000000e900e97308 */ /* 0x000fe20000002400 */
[----:B------:R-:W-:Y:S01]  /*12a10*/  FMUL.FTZ R54, R54, UR15 ;  /* 0x0000000f36367c20 */ /* 0x000fe20008410000 */
[----:B------:R-:W-:Y:S01]  /*12a20*/  FMUL.FTZ R53, R53, UR15 ;  /* 0x0000000f35357c20 */ /* 0x000fe20008410000 */
[----:B------:R-:W-:Y:S01]  /*12a30*/  FMUL.FTZ R55, R55, UR15 ;  /* 0x0000000f37377c20 */ /* 0x000fe20008410000 */
[----:B------:R-:W-:-:S04]  /*12a40*/  DEPBAR.LE SB0, 0x0 ;  /* 0x000080000000791a */ /* 0x000fc80000000000 */
[C---:B----4-:R-:W-:Y:S01]  /*12a50*/  HMMA.16816.F32.BF16 R12, R140.reuse, R114, R12 ;  /* 0x000000728c0c723c */ /* 0x050fe2000004180c */
[----:B------:R-:W-:Y:S07]  /*12a60*/  MUFU.TANH R235, R235 ;  /* 0x000000eb00eb7308 */ /* 0x000fee0000002400 */
[C---:B------:R-:W-:Y:S01]  /*12a70*/  HMMA.16816.F32.BF16 R44, R140.reuse, R122, R44 ;  /* 0x0000007a8c2c723c */ /* 0x040fe2000004182c */
[----:B------:R-:W-:Y:S01]  /*12a80*/  FMUL.FTZ R88, R72, UR15 ;  /* 0x0000000f48587c20 */ /* 0x000fe20008410000 */
[----:B------:R-:W-:Y:S01]  /*12a90*/  FMUL.FTZ R72, R71, UR15 ;  /* 0x0000000f47487c20 */ /* 0x000fe20008410000 */
[----:B------:R-:W-:Y:S01]  /*12aa0*/  FMUL.FTZ R71, R65, UR15 ;  /* 0x0000000f41477c20 */ /* 0x000fe20008410000 */
[----:B------:R-:W-:Y:S01]  /*12ab0*/  FMUL.FTZ R65, R60, UR15 ;  /* 0x0000000f3c417c20 */ /* 0x000fe20008410000 */
[----:B------:R-:W-:Y:S01]  /*12ac0*/  FMUL.FTZ R60, R52, UR15 ;  /* 0x0000000f343c7c20 */ /* 0x000fe20008410000 */
[----:B-----5:R-:W-:Y:S01]  /*12ad0*/  FMUL.FTZ R0, R93, UR15 ;  /* 0x0000000f5d007c20 */ /* 0x020fe20008410000 */
        /* <DEDUP_REMOVED lines=8> */
[----:B------:R-:W-:Y:S01]  /*12b60*/  MUFU.TANH R115, R0 ;  /* 0x0000000000737308 */ /* 0x000fe20000002400 */
[C---:B-1----:R-:W-:Y:S01]  /*12b70*/  HMMA.16816.F32.BF16 R28, R140.reuse, R118, R28 ;  /* 0x000000768c1c723c */ /* 0x042fe2000004181c */
[----:B------:R-:W-:Y:S01]  /*12b80*/  FMUL.FTZ R119, R14, UR15 ;  /* 0x0000000f0e777c20 */ /* 0x000fe20008410000 */
[----:B------:R-:W-:Y:S01]  /*12b90*/  FMUL.FTZ R13, R13, UR15 ;  /* 0x0000000f0d0d7c20 */ /* 0x000fe20008410000 */
[----:B------:R-:W-:Y:S01]  /*12ba0*/  FMUL.FTZ R46, R46, UR15 ;  /* 0x0000000f2e2e7c20 */ /* 0x000fe20008410000 */
[----:B------:R-:W-:Y:S01]  /*12bb0*/  FMUL.FTZ R45, R45, UR15 ;  /* 0x0000000f2d2d7c20 */ /* 0x000fe20008410000 */
[----:B------:R-:W-:Y:S01]  /*12bc0*/  FMUL.FTZ R47, R47, UR15 ;  /* 0x0000000f2f2f7c20 */ /* 0x000fe20008410000 */
[----:B------:R-:W-:Y:S01]  /*12bd0*/  FMUL.FTZ R15, R15, UR15 ;  /* 0x0000000f0f0f7c20 */ /* 0x000fe20008410000 */
[----:B------:R-:W-:Y:S01]  /*12be0*/  MUFU.TANH R119, R119 ;  /* 0x0000007700777308 */ /* 0x000fe20000002400 */
[----:B------:R-:W-:Y:S01]  /*12bf0*/  HMMA.16816.F32.BF16 R20, R140, R6, R20 ;  /* 0x000000068c14723c */ /* 0x000fe20000041814 */
[----:B------:R-:W-:Y:S01]  /*12c00*/  FMUL.FTZ R6, R98, UR15 ;  /* 0x0000000f62067c20 */ /* 0x000fe20008410000 */
[----:B------:R-:W-:Y:S01]  /*12c10*/  FMUL.FTZ R98, R87, UR15 ;  /* 0x0000000f57627c20 */ /* 0x000fe20008410000 */
[----:B------:R-:W-:Y:S01]  /*12c20*/  FMUL.FTZ R87, R73, UR15 ;  /* 0x0000000f49577c20 */ /* 0x000fe20008410000 */
[----:B------:R-:W-:Y:S01]  /*12c30*/  FMUL.FTZ R73, R69, UR15 ;  /* 0x0000000f45497c20 */ /* 0x000fe20008410000 */
[----:B------:R-:W-:-:S02]  /*12c40*/  FMUL.FTZ R7, R89, UR15 ;  /* 0x0000000f59077c20 */ /* 0x000fc40008410000 */
[----:B------:R1:W-:Y:S01]  /*12c50*/  MUFU.TANH R69, R4 ;  /* 0x0000000400457308 */ /* 0x0003e20000002400 */
[C---:B--2---:R-:W-:Y:S01]  /*12c60*/  HMMA.16816.F32.BF16 R36, R140.reuse, R10, R36 ;  /* 0x0000000a8c24723c */ /* 0x044fe20000041824 */
[----:B------:R-:W-:Y:S01]  /*12c70*/  FMUL.FTZ R10, R96, UR15 ;  /* 0x0000000f600a7c20 */ /* 0x000fe20008410000 */
[----:B------:R-:W-:Y:S01]  /*12c80*/  FMUL.FTZ R11, R90, UR15 ;  /* 0x0000000f5a0b7c20 */ /* 0x000fe20008410000 */
[----:B------:R-:W-:Y:S01]  /*12c90*/  FMUL.FTZ R90, R83, UR15 ;  /* 0x0000000f535a7c20 */ /* 0x000fe20008410000 */
[----:B------:R-:W-:Y:S01]  /*12ca0*/  FMUL.FTZ R83, R75, UR15 ;  /* 0x0000000f4b537c20 */ /* 0x000fe20008410000 */
[----:B------:R-:W-:Y:S01]  /*12cb0*/  FMUL.FTZ R75, R70, UR15 ;  /* 0x0000000f464b7c20 */ /* 0x000fe20008410000 */
[----:B------:R-:W-:Y:S01]  /*12cc0*/  FMUL.FTZ R96, R86, UR15 ;  /* 0x0000000f56607c20 */ /* 0x000fe20008410000 */
[----:B------:R-:W-:Y:S01]  /*12cd0*/  MUFU.TANH R89, R105 ;  /* 0x0000006900597308 */ /* 0x000fe20000002400 */
[C---:B------:R-:W-:Y:S01]  /*12ce0*/  HMMA.16816.F32.BF16 R40, R140.reuse, R8, R40 ;  /* 0x000000088c28723c */ /* 0x040fe20000041828 */
[----:B------:R-:W-:Y:S01]  /*12cf0*/  FMUL.FTZ R8, R94, UR15 ;  /* 0x0000000f5e087c20 */ /* 0x000fe20008410000 */
[----:B------:R-:W-:Y:S01]  /*12d00*/  FMUL.FTZ R94, R77, UR15 ;  /* 0x0000000f4d5e7c20 */ /* 0x000fe20008410000 */
[----:B------:R-:W-:Y:S01]  /*12d10*/  FMUL.FTZ R9, R91, UR15 ;  /* 0x0000000f5b097c20 */ /* 0x000fe20008410000 */
[----:B------:R-:W-:Y:S01]  /*12d20*/  FMUL.FTZ R86, R76, UR15 ;  /* 0x0000000f4c567c20 */ /* 0x000fe20008410000 */
[----:B------:R-:W-:Y:S01]  /*12d30*/  FMUL.FTZ R28, R28, UR15 ;  /* 0x0000000f1c1c7c20 */ /* 0x000fe20008410000 */
[----:B------:R-:W-:Y:S01]  /*12d40*/  FMUL.FTZ R22, R22, UR15 ;  /* 0x0000000f16167c20 */ /* 0x000fe20008410000 */
[----:B------:R2:W3:Y:S01]  /*12d50*/  MUFU.TANH R105, R12 ;  /* 0x0000000c00697308 */ /* 0x0004e20000002400 */
[----:B-1----:R-:W-:Y:S01]  /*12d60*/  PRMT R4, R57, 0x6540, R58 ;  /* 0x0000654039047816 */ /* 0x002fe2000000003a */
[----:B------:R-:W-:Y:S02]  /*12d70*/  HMMA.16816.F32.BF16 R32, R140, R116, R32 ;  /* 0x000000748c20723c */ /* 0x000fe40000041820 */
[----:B------:R-:W-:-:S02]  /*12d80*/  FMUL.FTZ R38, R38, UR15 ;  /* 0x0000000f26267c20 */ /* 0x000fc40008410000 */
[C---:B------:R-:W-:Y:S02]  /*12d90*/  VIADD R52, R4.reuse, 0xfffffef8 ;  /* 0xfffffef804347836 */ /* 0x040fe40000000000 */
[----:B------:R1:W-:Y:S01]  /*12da0*/  MUFU.TANH R77, R10 ;  /* 0x0000000a004d7308 */ /* 0x0003e20000002400 */
[----:B------:R-:W-:Y:S01]  /*12db0*/  VIADD R14, R4, 0xfffffe08 ;  /* 0xfffffe08040e7836 */ /* 0x000fe20000000000 */
[C---:B------:R-:W-:Y:S01]  /*12dc0*/  HMMA.16816.F32.BF16 R16, R140.reuse, R112, R16 ;  /* 0x000000708c10723c */ /* 0x040fe20000041810 */
[-C--:B------:R-:W-:Y:S01]  /*12dd0*/  ISETP.GE.AND P1, PT, R52, R2.reuse, PT ;  /* 0x000000023400720c */ /* 0x080fe20003f26270 */
[----:B------:R-:W-:Y:S01]  /*12de0*/  VIADD R106, R4, 0xfffffe28 ;  /* 0xfffffe28046a7836 */ /* 0x000fe20000000000 */
[-C--:B------:R-:W-:Y:S01]  /*12df0*/  ISETP.GE.AND P3, PT, R52, R3.reuse, PT ;  /* 0x000000033400720c */ /* 0x080fe20003f66270 */
[----:B------:R-:W-:Y:S01]  /*12e00*/  FMUL.FTZ R42, R42, UR15 ;  /* 0x0000000f2a2a7c20 */ /* 0x000fe20008410000 */
[----:B------:R-:W-:Y:S01]  /*12e10*/  ISETP.GE.AND P5, PT, R14, R2, PT ;  /* 0x000000020e00720c */ /* 0x000fe20003fa6270 */
[----:B------:R4:W-:Y:S01]  /*12e20*/  MUFU.TANH R91, R6 ;  /* 0x00000006005b7308 */ /* 0x0009e20000002400 */
[----:B--2---:R-:W-:Y:S01]  /*12e30*/  VIADD R12, R4, 0xfffffe01 ;  /* 0xfffffe01040c7836 */ /* 0x004fe20000000000 */
[----:B------:R-:W-:Y:S03]  /*12e40*/  HMMA.16816.F32.BF16 R48, R140, R120, R48 ;  /* 0x000000788c30723c */ /* 0x000fe60000041830 */
[----:B------:R-:W-:Y:S01]  /*12e50*/  FMUL.FTZ R34, R34, UR15 ;  /* 0x0000000f22227c20 */ /* 0x000fe20008410000 */
[----:B------:R-:W-:Y:S01]  /*12e60*/  I2FP.F32.U32 R70, R12 ;  /* 0x0000000c00467245 */ /* 0x000fe20000201000 */
[----:B------:R-:W-:Y:S01]  /*12e70*/  FMUL.FTZ R35, R35, UR15 ;  /* 0x0000000f23237c20 */ /* 0x000fe20008410000 */
[----:B------:R-:W-:Y:S01]  /*12e80*/  ISETP.GE.AND P4, PT, R12, R2, PT ;  /* 0x000000020c00720c */ /* 0x000fe20003f86270 */
[----:B-1----:R-:W-:Y:S01]  /*12e90*/  VIADD R10, R4, 0xfffffe00 ;  /* 0xfffffe00040a7836 */ /* 0x002fe20000000000 */
[-C--:B------:R-:W-:Y:S01]  /*12ea0*/  ISETP.GE.AND P6, PT, R12, R3.reuse, PT ;  /* 0x000000030c00720c */ /* 0x080fe20003fc6270 */
[----:B------:R-:W-:Y:S01]  /*12eb0*/  FFMA.FTZ R155, R152, R70, R155 ;  /* 0x00000046989b7223 */ /* 0x000fe2000001009b */
[----:B------:R-:W-:Y:S01]  /*12ec0*/  I2FP.F32.U32 R12, R12 ;  /* 0x0000000c000c7245 */ /* 0x000fe20000201000 */
[----:B------:R-:W-:Y:S01]  /*12ed0*/  VIADD R70, R4, 0xfffffe09 ;  /* 0xfffffe0904467836 */ /* 0x000fe20000000000 */
[C---:B------:R-:W-:Y:S01]  /*12ee0*/  ISETP.GE.AND P2, PT, R10.reuse, R2, PT ;  /* 0x000000020a00720c */ /* 0x040fe20003f46270 */
[----:B------:R1:W-:Y:S01]  /*12ef0*/  MUFU.TANH R97, R101 ;  /* 0x0000006500617308 */ /* 0x0003e20000002400 */
[-C--:B------:R-:W-:Y:S01]  /*12f00*/  ISETP.GE.AND P0, PT, R10, R3.reuse, PT ;  /* 0x000000030a00720c */ /* 0x080fe20003f06270 */
[----:B------:R-:W-:Y:S01]  /*12f10*/  FFMA.FTZ R239, R152, R12, R183 ;  /* 0x0000000c98ef7223 */ /* 0x000fe200000100b7 */
[-C--:B------:R-:W-:Y:S01]  /*12f20*/  I2FP.F32.U32 R64, R10.reuse ;  /* 0x0000000a00407245 */ /* 0x080fe20000201000 */
[----:B------:R-:W-:Y:S01]  /*12f30*/  VIADD R12, R4, 0xfffffe10 ;  /* 0xfffffe10040c7836 */ /* 0x000fe20000000000 */
[----:B----4-:R-:W-:Y:S01]  /*12f40*/  I2FP.F32.U32 R6, R10 ;  /* 0x0000000a00067245 */ /* 0x010fe20000201000 */
[----:B------:R-:W-:Y:S01]  /*12f50*/  FMUL.FTZ R10, R44, UR15 ;  /* 0x0000000f2c0a7c20 */ /* 0x000fe20008410000 */
[----:B------:R-:W-:Y:S01]  /*12f60*/  I2FP.F32.U32 R44, R52 ;  /* 0x00000034002c7245 */ /* 0x000fe20000201000 */
[C---:B------:R-:W-:Y:S01]  /*12f70*/  FFMA.FTZ R64, R152.reuse, R64, R59 ;  /* 0x0000004098407223 */ /* 0x040fe2000001003b */
[----:B------:R-:W-:Y:S01]  /*12f80*/  I2FP.F32.U32 R52, R52 ;  /* 0x0000003400347245 */ /* 0x000fe20000201000 */
[C---:B------:R-:W-:Y:S01]  /*12f90*/  FFMA.FTZ R177, R152.reuse, R6, R177 ;  /* 0x0000000698b17223 */ /* 0x040fe200000100b1 */
[----:B------:R2:W-:Y:S01]  /*12fa0*/  MUFU.TANH R59, R5 ;  /* 0x00000005003b7308 */ /* 0x0005e20000002400 */
[----:B---3--:R-:W-:Y:S01]  /*12fb0*/  FFMA.FTZ R44, R152, R44, R105 ;  /* 0x0000002c982c7223 */ /* 0x008fe20000010069 */
[----:B------:R-:W-:Y:S01]  /*12fc0*/  FSEL R6, R64, -INF , !P2 ;  /* 0xff80000040067808 */ /* 0x000fe20005000000 */
[----:B------:R-:W-:Y:S01]  /*12fd0*/  FFMA.FTZ R52, R152, R52, R119 ;  /* 0x0000003498347223 */ /* 0x000fe20000010077 */
[----:B------:R-:W-:Y:S01]  /*12fe0*/  ISETP.GE.AND P2, PT, R70, R3, PT ;  /* 0x000000034600720c */ /* 0x000fe20003f46270 */
[----:B------:R-:W-:Y:S01]  /*12ff0*/  FMUL.FTZ R48, R48, UR15 ;  /* 0x0000000f30307c20 */ /* 0x000fe20008410000 */
[----:B------:R-:W-:Y:S01]  /*13000*/  FSEL R44, R44, -INF , !P1 ;  /* 0xff8000002c2c7808 */ /* 0x000fe20004800000 */
[----:B-1----:R-:W-:Y:S01]  /*13010*/  FMUL.FTZ R101, R84, UR15 ;  /* 0x0000000f54657c20 */ /* 0x002fe20008410000 */
[----:B------:R-:W-:Y:S01]  /*13020*/  FSEL R0, R52, -INF , !P3 ;  /* 0xff80000034007808 */ /* 0x000fe20005800000 */
[----:B------:R-:W-:Y:S01]  /*13030*/  FMUL.FTZ R84, R81, UR15 ;  /* 0x0000000f51547c20 */ /* 0x000fe20008410000 */
[----:B------:R-:W-:Y:S01]  /*13040*/  ISETP.GE.AND P1, PT, R70, R2, PT ;  /* 0x000000024600720c */ /* 0x000fe20003f26270 */
[----:B------:R-:W-:Y:S01]  /*13050*/  FMUL.FTZ R81, R74, UR15 ;  /* 0x0000000f4a517c20 */ /* 0x000fe20008410000 */
[----:B------:R-:W-:Y:S01]  /*13060*/  I2FP.F32.U32 R52, R70 ;  /* 0x0000004600347245 */ /* 0x000fe20000201000 */
[----:B------:R1:W-:Y:S01]  /*13070*/  MUFU.TANH R117, R104 ;  /* 0x0000006800757308 */ /* 0x0003e20000002400 */
[----:B------:R-:W-:Y:S01]  /*13080*/  I2FP.F32.U32 R119, R14 ;  /* 0x0000000e00777245 */ /* 0x000fe20000201000 */
[----:B------:R-:W-:Y:S01]  /*13090*/  FMUL.FTZ R50, R50, UR15 ;  /* 0x0000000f32327c20 */ /* 0x000fe20008410000 */
[----:B------:R-:W-:Y:S01]  /*130a0*/  I2FP.F32.U32 R70, R70 ;  /* 0x0000004600467245 */ /* 0x000fe20000201000 */
[C---:B------:R-:W-:Y:S01]  /*130b0*/  FFMA.FTZ R52, R152.reuse, R52, R193 ;  /* 0x0000003498347223 */ /* 0x040fe200000100c1 */
[----:B--2---:R-:W-:Y:S01]  /*130c0*/  FSEL R5, R177, -INF , !P0 ;  /* 0xff800000b1057808 */ /* 0x004fe20004000000 */
[C---:B------:R-:W-:Y:S01]  /*130d0*/  FFMA.FTZ R119, R152.reuse, R119, R197 ;  /* 0x0000007798777223 */ /* 0x040fe200000100c5 */
[----:B------:R-:W-:Y:S01]  /*130e0*/  I2FP.F32.U32 R64, R14 ;  /* 0x0000000e00407245 */ /* 0x000fe20000201000 */
[----:B------:R-:W-:Y:S01]  /*130f0*/  FFMA.FTZ R199, R152, R70, R199 ;  /* 0x0000004698c77223 */ /* 0x000fe200000100c7 */
[-C--:B------:R-:W-:Y:S01]  /*13100*/  ISETP.GE.AND P0, PT, R14, R3.reuse, PT ;  /* 0x000000030e00720c */ /* 0x080fe20003f06270 */
[----:B------:R-:W-:Y:S01]  /*13110*/  VIADD R70, R4, 0xfffffe11 ;  /* 0xfffffe1104467836 */ /* 0x000fe20000000000 */
[----:B------:R-:W-:Y:S01]  /*13120*/  I2FP.F32.U32 R14, R12 ;  /* 0x0000000c000e7245 */ /* 0x000fe20000201000 */
[----:B------:R-:W-:Y:S01]  /*13130*/  FFMA.FTZ R64, R152, R64, R187 ;  /* 0x0000004098407223 */ /* 0x000fe200000100bb */
[----:B------:R-:W-:Y:S01]  /*13140*/  FSEL R119, R119, -INF , !P0 ;  /* 0xff80000077777808 */ /* 0x000fe20004000000 */
[----:B------:R2:W-:Y:S01]  /*13150*/  MUFU.TANH R113, R100 ;  /* 0x0000006400717308 */ /* 0x0005e20000002400 */
[----:B------:R-:W-:Y:S01]  /*13160*/  ISETP.GE.AND P3, PT, R70, R2, PT ;  /* 0x000000024600720c */ /* 0x000fe20003f66270 */
[----:B------:R-:W-:Y:S01]  /*13170*/  FFMA.FTZ R201, R152, R14, R201 ;  /* 0x0000000e98c97223 */ /* 0x000fe200000100c9 */
[----:B------:R-:W-:Y:S01]  /*13180*/  VIADD R14, R4, 0xfffffe18 ;  /* 0xfffffe18040e7836 */ /* 0x000fe20000000000 */
[-C--:B------:R-:W-:Y:S01]  /*13190*/  ISETP.GE.AND P0, PT, R70, R3.reuse, PT ;  /* 0x000000034600720c */ /* 0x080fe20003f06270 */
[----:B-1----:R-:W-:Y:S01]  /*131a0*/  FMUL.FTZ R104, R103, UR15 ;  /* 0x0000000f67687c20 */ /* 0x002fe20008410000 */
[----:B------:R-:W-:Y:S01]  /*131b0*/  I2FP.F32.U32 R76, R70 ;  /* 0x00000046004c7245 */ /* 0x000fe20000201000 */
[----:B------:R-:W-:Y:S01]  /*131c0*/  FMUL.FTZ R103, R95, UR15 ;  /* 0x0000000f5f677c20 */ /* 0x000fe20008410000 */
[----:B------:R-:W-:Y:S01]  /*131d0*/  I2FP.F32.U32 R74, R12 ;  /* 0x0000000c004a7245 */ /* 0x000fe20000201000 */
[----:B------:R-:W-:Y:S01]  /*131e0*/  FMUL.FTZ R95, R80, UR15 ;  /* 0x0000000f505f7c20 */ /* 0x000fe20008410000 */
[----:B------:R-:W-:Y:S01]  /*131f0*/  I2FP.F32.U32 R70, R70 ;  /* 0x0000004600467245 */ /* 0x000fe20000201000 */
[C---:B------:R-:W-:Y:S01]  /*13200*/  FFMA.FTZ R76, R152.reuse, R76, R203 ;  /* 0x0000004c984c7223 */ /* 0x040fe200000100cb */
[----:B------:R-:W-:Y:S01]  /*13210*/  I2FP.F32.U32 R78, R14 ;  /* 0x0000000e004e7245 */ /* 0x000fe20000201000 */
[----:B------:R-:W-:Y:S01]  /*13220*/  FFMA.FTZ R74, R152, R74, R205 ;  /* 0x0000004a984a7223 */ /* 0x000fe200000100cd */
[----:B------:R-:W-:Y:S01]  /*13230*/  FSEL R64, R64, -INF , !P5 ;  /* 0xff80000040407808 */ /* 0x000fe20006800000 */
[----:B------:R-:W-:Y:S01]  /*13240*/  FFMA.FTZ R70, R152, R70, R207 ;  /* 0x0000004698467223 */ /* 0x000fe200000100cf */
[----:B------:R-:W-:Y:S01]  /*13250*/  ISETP.GE.AND P5, PT, R12, R3, PT ;  /* 0x000000030c00720c */ /* 0x000fe20003fa6270 */
[----:B------:R-:W-:Y:S01]  /*13260*/  FFMA.FTZ R78, R152, R78, R209 ;  /* 0x0000004e984e7223 */ /* 0x000fe200000100d1 */
[----:B------:R-:W-:Y:S01]  /*13270*/  FSEL R52, R52, -INF , !P1 ;  /* 0xff80000034347808 */ /* 0x000fe20004800000 */
[----:B--2---:R-:W-:Y:S01]  /*13280*/  FMUL.FTZ R100, R85, UR15 ;  /* 0x0000000f55647c20 */ /* 0x004fe20008410000 */
[-C--:B------:R-:W-:Y:S01]  /*13290*/  ISETP.GE.AND P1, PT, R14, R2.reuse, PT ;  /* 0x000000020e00720c */ /* 0x080fe20003f26270 */
[----:B------:R-:W-:Y:S01]  /*132a0*/  VIADD R80, R4, 0xfffffe20 ;  /* 0xfffffe2004507836 */ /* 0x000fe20000000000 */
[----:B------:R1:W-:Y:S01]  /*132b0*/  MUFU.TANH R85, R104 ;  /* 0x0000006800557308 */ /* 0x0003e20000002400 */
[----:B------:R-:W-:Y:S01]  /*132c0*/  FSEL R239, R239, -INF , !P6 ;  /* 0xff800000efef7808 */ /* 0x000fe20007000000 */
[----:B------:R-:W-:Y:S01]  /*132d0*/  FMUL.FTZ R49, R49, UR15 ;  /* 0x0000000f31317c20 */ /* 0x000fe20008410000 */
[----:B------:R-:W-:Y:S01]  /*132e0*/  ISETP.GE.AND P6, PT, R12, R2, PT ;  /* 0x000000020c00720c */ /* 0x000fe20003fc6270 */
[----:B------:R-:W-:Y:S01]  /*132f0*/  FMUL.FTZ R51, R51, UR15 ;  /* 0x0000000f33337c20 */ /* 0x000fe20008410000 */
[----:B------:R-:W-:Y:S01]  /*13300*/  FMUL.FTZ R17, R17, UR15 ;  /* 0x0000000f11117c20 */ /* 0x000fe20008410000 */
[----:B------:R-:W-:Y:S01]  /*13310*/  FMUL.FTZ R19, R19, UR15 ;  /* 0x0000000f13137c20 */ /* 0x000fe20008410000 */
[----:B------:R-:W-:Y:S01]  /*13320*/  FSEL R12, R201, -INF , !P6 ;  /* 0xff800000c90c7808 */ /* 0x000fe20007000000 */
[----:B------:R2:W-:Y:S08]  /*13330*/  MUFU.TANH R177, R7 ;  /* 0x0000000700b17308 */ /* 0x0005f00000002400 */
[----:B------:R3:W-:Y:S01]  /*13340*/  MUFU.TANH R187, R11 ;  /* 0x0000000b00bb7308 */ /* 0x0007e20000002400 */
[----:B-1----:R-:W-:-:S05]  /*13350*/  VIADD R104, R4, 0xfffffe19 ;  /* 0xfffffe1904687836 */ /* 0x002fca0000000000 */
[----:B------:R-:W-:Y:S02]  /*13360*/  ISETP.GE.AND P6, PT, R104, R2, PT ;  /* 0x000000026800720c */ /* 0x000fe40003fc6270 */
[----:B------:R1:W-:Y:S01]  /*13370*/  MUFU.TANH R193, R9 ;  /* 0x0000000900c17308 */ /* 0x0003e20000002400 */
[----:B--2---:R-:W-:Y:S02]  /*13380*/  FSEL R7, R199, -INF , !P2 ;  /* 0xff800000c7077808 */ /* 0x004fe40005000000 */
[----:B------:R-:W-:Y:S02]  /*13390*/  ISETP.GE.AND P2, PT, R14, R3, PT ;  /* 0x000000030e00720c */ /* 0x000fe40003f46270 */
[----:B------:R-:W-:-:S03]  /*133a0*/  I2FP.F32.U32 R14, R14 ;  /* 0x0000000e000e7245 */ /* 0x000fc60000201000 */
[----:B------:R2:W-:Y:S01]  /*133b0*/  MUFU.TANH R183, R102 ;  /* 0x0000006600b77308 */ /* 0x0005e20000002400 */
[----:B---3--:R-:W-:Y:S01]  /*133c0*/  FSEL R11, R74, -INF , !P5 ;  /* 0xff8000004a0b7808 */ /* 0x008fe20006800000 */
[----:B------:R-:W-:Y:S01]  /*133d0*/  FFMA.FTZ R237, R152, R14, R147 ;  /* 0x0000000e98ed7223 */ /* 0x000fe20000010093 */
[----:B------:R-:W-:Y:S01]  /*133e0*/  FSEL R74, R76, -INF , !P3 ;  /* 0xff8000004c4a7808 */ /* 0x000fe20005800000 */
[----:B------:R-:W-:Y:S01]  /*133f0*/  VIADD R14, R4, 0xfffffe21 ;  /* 0xfffffe21040e7836 */ /* 0x000fe20000000000 */
[----:B------:R-:W-:Y:S02]  /*13400*/  ISETP.GE.AND P3, PT, R80, R2, PT ;  /* 0x000000025000720c */ /* 0x000fe40003f66270 */
[----:B------:R-:W-:Y:S01]  /*13410*/  I2FP.F32.U32 R76, R104 ;  /* 0x00000068004c7245 */ /* 0x000fe20000201000 */
[----:B------:R3:W-:Y:S01]  /*13420*/  MUFU.TANH R147, R100 ;  /* 0x0000006400937308 */ /* 0x0007e20000002400 */
[----:B-1----:R-:W-:Y:S02]  /*13430*/  FSEL R9, R70, -INF , !P0 ;  /* 0xff80000046097808 */ /* 0x002fe40004000000 */
[----:B------:R-:W-:Y:S01]  /*13440*/  FSEL R70, R78, -INF , !P1 ;  /* 0xff8000004e467808 */ /* 0x000fe20004800000 */
[----:B------:R-:W-:Y:S01]  /*13450*/  FFMA.FTZ R76, R152, R76, R195 ;  /* 0x0000004c984c7223 */ /* 0x000fe200000100c3 */
[----:B------:R-:W-:-:S02]  /*13460*/  ISETP.GE.AND P0, PT, R80, R3, PT ;  /* 0x000000035000720c */ /* 0x000fc40003f06270 */
[-C--:B------:R-:W-:Y:S01]  /*13470*/  I2FP.F32.U32 R78, R80.reuse ;  /* 0x00000050004e7245 */ /* 0x080fe20000201000 */
[----:B------:R-:W-:Y:S01]  /*13480*/  MUFU.TANH R199, R101 ;  /* 0x0000006500c77308 */ /* 0x000fe20000002400 */
[----:B------:R-:W-:Y:S02]  /*13490*/  I2FP.F32.U32 R80, R80 ;  /* 0x0000005000507245 */ /* 0x000fe40000201000 */
[----:B--2---:R-:W-:Y:S01]  /*134a0*/  I2FP.F32.U32 R102, R104 ;  /* 0x0000006800667245 */ /* 0x004fe20000201000 */
[----:B------:R-:W-:Y:S01]  /*134b0*/  FFMA.FTZ R78, R152, R78, R211 ;  /* 0x0000004e984e7223 */ /* 0x000fe200000100d3 */
[----:B------:R-:W-:Y:S01]  /*134c0*/  ISETP.GE.AND P5, PT, R104, R3, PT ;  /* 0x000000036800720c */ /* 0x000fe20003fa6270 */
[C---:B------:R-:W-:Y:S01]  /*134d0*/  FFMA.FTZ R133, R152.reuse, R80, R133 ;  /* 0x0000005098857223 */ /* 0x040fe20000010085 */
[----:B------:R-:W-:Y:S01]  /*134e0*/  FSEL R237, R237, -INF , !P2 ;  /* 0xff800000eded7808 */ /* 0x000fe20005000000 */
[----:B------:R-:W-:Y:S01]  /*134f0*/  FFMA.FTZ R102, R152, R102, R145 ;  /* 0x0000006698667223 */ /* 0x000fe20000010091 */
[----:B---3--:R-:W-:Y:S01]  /*13500*/  VIADD R100, R4, 0xfffffe29 ;  /* 0xfffffe2904647836 */ /* 0x008fe20000000000 */
[----:B------:R1:W-:Y:S01]  /*13510*/  MUFU.TANH R245, R98 ;  /* 0x0000006200f57308 */ /* 0x0003e20000002400 */
[----:B------:R-:W-:-:S02]  /*13520*/  FSEL R78, R78, -INF , !P3 ;  /* 0xff8000004e4e7808 */ /* 0x000fc40005800000 */
[----:B------:R-:W-:Y:S02]  /*13530*/  FSEL R231, R133, -INF , !P0 ;  /* 0xff80000085e77808 */ /* 0x000fe40004000000 */
[----:B------:R-:W-:Y:S02]  /*13540*/  I2FP.F32.U32 R104, R14 ;  /* 0x0000000e00687245 */ /* 0x000fe40000201000 */
[----:B------:R-:W-:Y:S01]  /*13550*/  ISETP.GE.AND P1, PT, R14, R2, PT ;  /* 0x000000020e00720c */ /* 0x000fe20003f26270 */
[----:B------:R2:W-:Y:S01]  /*13560*/  MUFU.TANH R101, R96 ;  /* 0x0000006000657308 */ /* 0x0005e20000002400 */
[----:B------:R-:W-:Y:S01]  /*13570*/  FSEL R80, R102, -INF , !P6 ;  /* 0xff80000066507808 */ /* 0x000fe20007000000 */
[----:B------:R-:W-:Y:S01]  /*13580*/  FFMA.FTZ R104, R152, R104, R213 ;  /* 0x0000006898687223 */ /* 0x000fe200000100d5 */
[----:B------:R-:W-:Y:S02]  /*13590*/  ISETP.GE.AND P2, PT, R14, R3, PT ;  /* 0x000000030e00720c */ /* 0x000fe40003f46270 */
[----:B------:R-:W-:-:S02]  /*135a0*/  FSEL R105, R76, -INF , !P5 ;  /* 0xff8000004c697808 */ /* 0x000fc40006800000 */
[C---:B------:R-:W-:Y:S01]  /*135b0*/  ISETP.GE.AND P3, PT, R100.reuse, R2, PT ;  /* 0x000000026400720c */ /* 0x040fe20003f66270 */
[----:B------:R3:W-:Y:S01]  /*135c0*/  MUFU.TANH R133, R84 ;  /* 0x0000005400857308 */ /* 0x0007e20000002400 */
[-C--:B------:R-:W-:Y:S02]  /*135d0*/  ISETP.GE.AND P0, PT, R100, R3.reuse, PT ;  /* 0x000000036400720c */ /* 0x080fe40003f06270 */
[----:B-1----:R-:W-:Y:S02]  /*135e0*/  I2FP.F32.U32 R98, R100 ;  /* 0x0000006400627245 */ /* 0x002fe40000201000 */
[----:B------:R-:W-:Y:S02]  /*135f0*/  I2FP.F32.U32 R14, R14 ;  /* 0x0000000e000e7245 */ /* 0x000fe40000201000 */
[----:B------:R-:W-:Y:S01]  /*13600*/  ISETP.GE.AND P6, PT, R106, R2, PT ;  /* 0x000000026a00720c */ /* 0x000fe20003fc6270 */
[----:B------:R-:W-:Y:S01]  /*13610*/  FFMA.FTZ R217, R152, R98, R217 ;  /* 0x0000006298d97223 */ /* 0x000fe200000100d9 */
[----:B------:R-:W-:Y:S01]  /*13620*/  ISETP.GE.AND P5, PT, R106, R3, PT ;  /* 0x000000036a00720c */ /* 0x000fe20003fa6270 */
[----:B------:R-:W-:Y:S01]  /*13630*/  FFMA.FTZ R135, R152, R14, R135 ;  /* 0x0000000e98877223 */ /* 0x000fe20000010087 */
[----:B--2---:R-:W-:Y:S01]  /*13640*/  I2FP.F32.U32 R96, R106 ;  /* 0x0000006a00607245 */ /* 0x004fe20000201000 */
[----:B------:R-:W-:Y:S01]  /*13650*/  VIADD R14, R4, 0xfffffe31 ;  /* 0xfffffe31040e7836 */ /* 0x000fe20000000000 */
[----:B------:R-:W-:Y:S01]  /*13660*/  I2FP.F32.U32 R100, R100 ;  /* 0x0000006400647245 */ /* 0x000fe20000201000 */
[----:B------:R-:W1:Y:S01]  /*13670*/  MUFU.TANH R121, R108 ;  /* 0x0000006c00797308 */ /* 0x000e620000002400 */
[----:B------:R-:W-:Y:S01]  /*13680*/  I2FP.F32.U32 R106, R106 ;  /* 0x0000006a006a7245 */ /* 0x000fe20000201000 */
[----:B------:R-:W-:Y:S01]  /*13690*/  FFMA.FTZ R215, R152, R96, R215 ;  /* 0x0000006098d77223 */ /* 0x000fe200000100d7 */
[----:B------:R-:W-:Y:S01]  /*136a0*/  FSEL R76, R104, -INF , !P1 ;  /* 0xff800000684c7808 */ /* 0x000fe20004800000 */
[----:B------:R-:W-:Y:S01]  /*136b0*/  FFMA.FTZ R143, R152, R100, R221 ;  /* 0x00000064988f7223 */ /* 0x000fe200000100dd */
[----:B------:R-:W-:-:S02]  /*136c0*/  VIADD R100, R4, 0xfffffe30 ;  /* 0xfffffe3004647836 */ /* 0x000fc40000000000 */
[----:B------:R-:W-:Y:S01]  /*136d0*/  FFMA.FTZ R219, R152, R106, R219 ;  /* 0x0000006a98db7223 */ /* 0x000fe200000100db */
[----:B------:R-:W-:Y:S01]  /*136e0*/  FSEL R225, R135, -INF , !P2 ;  /* 0xff80000087e17808 */ /* 0x000fe20005000000 */
[----:B------:R-:W-:Y:S01]  /*136f0*/  VIADD R96, R4, 0xfffffe38 ;  /* 0xfffffe3804607836 */ /* 0x000fe20000000000 */
[----:B---3--:R-:W-:Y:S01]  /*13700*/  FSEL R84, R215, -INF , !P6 ;  /* 0xff800000d7547808 */ /* 0x008fe20007000000 */
[----:B------:R2:W-:Y:S01]  /*13710*/  MUFU.TANH R141, R8 ;  /* 0x00000008008d7308 */ /* 0x0005e20000002400 */
[----:B------:R-:W-:Y:S01]  /*13720*/  ISETP.GE.AND P1, PT, R100, R2, PT ;  /* 0x000000026400720c */ /* 0x000fe20003f26270 */
[----:B------:R-:W-:Y:S01]  /*13730*/  VIADD R104, R4, 0xfffffe49 ;  /* 0xfffffe4904687836 */ /* 0x000fe20000000000 */
[----:B------:R-:W-:Y:S02]  /*13740*/  ISETP.GE.AND P2, PT, R100, R3, PT ;  /* 0x000000036400720c */ /* 0x000fe40003f46270 */
[-C--:B------:R-:W-:Y:S02]  /*13750*/  I2FP.F32.U32 R102, R100.reuse ;  /* 0x0000006400667245 */ /* 0x080fe40000201000 */
[----:B------:R-:W-:Y:S01]  /*13760*/  FSEL R223, R219, -INF , !P5 ;  /* 0xff800000dbdf7808 */ /* 0x000fe20006800000 */
[----:B------:R3:W-:Y:S01]  /*13770*/  MUFU.TANH R135, R90 ;  /* 0x0000005a00877308 */ /* 0x0007e20000002400 */
[----:B------:R-:W-:-:S02]  /*13780*/  I2FP.F32.U32 R100, R100 ;  /* 0x0000006400647245 */ /* 0x000fc40000201000 */
[C---:B------:R-:W-:Y:S02]  /*13790*/  ISETP.GE.AND P6, PT, R14.reuse, R2, PT ;  /* 0x000000020e00720c */ /* 0x040fe40003fc6270 */
[----:B------:R-:W-:Y:S02]  /*137a0*/  ISETP.GE.AND P5, PT, R14, R3, PT ;  /* 0x000000030e00720c */ /* 0x000fe40003fa6270 */
[-C--:B------:R-:W-:Y:S01]  /*137b0*/  I2FP.F32.U32 R98, R14.reuse ;  /* 0x0000000e00627245 */ /* 0x080fe20000201000 */
[----:B------:R4:W-:Y:S01]  /*137c0*/  MUFU.TANH R249, R82 ;  /* 0x0000005200f97308 */ /* 0x0009e20000002400 */
[----:B------:R-:W-:Y:S02]  /*137d0*/  I2FP.F32.U32 R14, R14 ;  /* 0x0000000e000e7245 */ /* 0x000fe40000201000 */
[----:B--2---:R-:W-:Y:S01]  /*137e0*/  FSEL R8, R155, -INF , !P4 ;  /* 0xff8000009b087808 */ /* 0x004fe20006000000 */
[C---:B------:R-:W-:Y:S01]  /*137f0*/  FFMA.FTZ R155, R152.reuse, R100, R227 ;  /* 0x00000064989b7223 */ /* 0x040fe200000100e3 */
[----:B------:R-:W-:Y:S01]  /*13800*/  I2FP.F32.U32 R196, R96 ;  /* 0x0000006000c47245 */ /* 0x000fe20000201000 */
[C---:B------:R-:W-:Y:S01]  /*13810*/  FFMA.FTZ R139, R152.reuse, R98, R139 ;  /* 0x00000062988b7223 */ /* 0x040fe2000001008b */
[----:B------:R-:W-:Y:S01]  /*13820*/  FFMA.FTZ R221, R152, R14, R229 ;  /* 0x0000000e98dd7223 */ /* 0x000fe200000100e5 */
[----:B------:R-:W-:-:S02]  /*13830*/  VIADD R98, R4, 0xfffffe39 ;  /* 0xfffffe3904627836 */ /* 0x000fc40000000000 */
[----:B---3--:R-:W-:Y:S01]  /*13840*/  FFMA.FTZ R90, R152, R102, R137 ;  /* 0x00000066985a7223 */ /* 0x008fe20000010089 */
[----:B------:R-:W-:Y:S02]  /*13850*/  VIADD R14, R4, 0xfffffe40 ;  /* 0xfffffe40040e7836 */ /* 0x000fe40000000000 */
[----:B------:R-:W-:Y:S01]  /*13860*/  FFMA.FTZ R196, R152, R196, R125 ;  /* 0x000000c498c47223 */ /* 0x000fe2000001007d */
[----:B------:R-:W-:Y:S01]  /*13870*/  FSEL R143, R143, -INF , !P0 ;  /* 0xff8000008f8f7808 */ /* 0x000fe20004000000 */
[----:B------:R2:W-:Y:S01]  /*13880*/  MUFU.TANH R125, R94 ;  /* 0x0000005e007d7308 */ /* 0x0005e20000002400 */
[----:B------:R-:W-:Y:S01]  /*13890*/  FSEL R90, R90, -INF , !P1 ;  /* 0xff8000005a5a7808 */ /* 0x000fe20004800000 */
[----:B------:R-:W-:Y:S01]  /*138a0*/  VIADD R100, R4, 0xfffffe50 ;  /* 0xfffffe5004647836 */ /* 0x000fe20000000000 */
[----:B------:R-:W-:Y:S02]  /*138b0*/  FSEL R155, R155, -INF , !P2 ;  /* 0xff8000009b9b7808 */ /* 0x000fe40005000000 */
[----:B----4-:R-:W-:-:S02]  /*138c0*/  FSEL R82, R217, -INF , !P3 ;  /* 0xff800000d9527808 */ /* 0x010fc40005800000 */
[C---:B------:R-:W-:Y:S01]  /*138d0*/  ISETP.GE.AND P3, PT, R96.reuse, R2, PT ;  /* 0x000000026000720c */ /* 0x040fe20003f66270 */
[----:B------:R-:W-:Y:S01]  /*138e0*/  MUFU.TANH R109, R109 ;  /* 0x0000006d006d7308 */ /* 0x000fe20000002400 */
[-C--:B------:R-:W-:Y:S02]  /*138f0*/  ISETP.GE.AND P0, PT, R96, R3.reuse, PT ;  /* 0x000000036000720c */ /* 0x080fe40003f06270 */
[----:B------:R-:W-:Y:S02]  /*13900*/  I2FP.F32.U32 R219, R96 ;  /* 0x0000006000db7245 */ /* 0x000fe40000201000 */
[C---:B------:R-:W-:Y:S02]  /*13910*/  ISETP.GE.AND P1, PT, R98.reuse, R2, PT ;  /* 0x000000026200720c */ /* 0x040fe40003f26270 */
[----:B------:R-:W-:Y:S01]  /*13920*/  ISETP.GE.AND P2, PT, R98, R3, PT ;  /* 0x000000036200720c */ /* 0x000fe20003f46270 */
[----:B------:R-:W-:Y:S01]  /*13930*/  MUFU.TANH R111, R111 ;  /* 0x0000006f006f7308 */ /* 0x000fe20000002400 */
[-C--:B--2---:R-:W-:Y:S01]  /*13940*/  I2FP.F32.U32 R94, R98.reuse ;  /* 0x00000062005e7245 */ /* 0x084fe20000201000 */
[----:B------:R-:W-:Y:S01]  /*13950*/  FFMA.FTZ R219, R152, R219, R233 ;  /* 0x000000db98db7223 */ /* 0x000fe200000100e9 */
[----:B------:R-:W-:-:S02]  /*13960*/  I2FP.F32.U32 R98, R98 ;  /* 0x0000006200627245 */ /* 0x000fc40000201000 */
[----:B------:R-:W-:Y:S01]  /*13970*/  I2FP.F32.U32 R96, R14 ;  /* 0x0000000e00607245 */ /* 0x000fe20000201000 */
[----:B------:R-:W-:Y:S01]  /*13980*/  FFMA.FTZ R127, R152, R94, R127 ;  /* 0x0000005e987f7223 */ /* 0x000fe2000001007f */
[----:B------:R-:W-:Y:S01]  /*13990*/  VIADD R94, R4, 0xfffffe48 ;  /* 0xfffffe48045e7836 */ /* 0x000fe20000000000 */
[----:B------:R-:W2:Y:S01]  /*139a0*/  MUFU.TANH R123, R110 ;  /* 0x0000006e007b7308 */ /* 0x000ea20000002400 */
[C---:B------:R-:W-:Y:S01]  /*139b0*/  FFMA.FTZ R145, R152.reuse, R98, R235 ;  /* 0x0000006298917223 */ /* 0x040fe200000100eb */
[----:B-1----:R-:W-:Y:S01]  /*139c0*/  FFMA.FTZ R96, R152, R96, R121 ;  /* 0x0000006098607223 */ /* 0x002fe20000010079 */
[----:B------:R-:W-:Y:S01]  /*139d0*/  VIADD R98, R4, 0xfffffe41 ;  /* 0xfffffe4104627836 */ /* 0x000fe20000000000 */
[----:B------:R-:W-:Y:S02]  /*139e0*/  FSEL R196, R196, -INF , !P3 ;  /* 0xff800000c4c47808 */ /* 0x000fe40005800000 */
[----:B------:R-:W-:Y:S02]  /*139f0*/  FSEL R219, R219, -INF , !P0 ;  /* 0xff800000dbdb7808 */ /* 0x000fe40004000000 */
[----:B------:R1:W-:Y:S01]  /*13a00*/  MUFU.TANH R247, R86 ;  /* 0x0000005600f77308 */ /* 0x0003e20000002400 */
[----:B------:R-:W-:-:S02]  /*13a10*/  FSEL R192, R127, -INF , !P1 ;  /* 0xff8000007fc07808 */ /* 0x000fc40004800000 */
[----:B------:R-:W-:Y:S02]  /*13a20*/  FSEL R145, R145, -INF , !P2 ;  /* 0xff80000091917808 */ /* 0x000fe40005000000 */
[CC--:B------:R-:W-:Y:S02]  /*13a30*/  ISETP.GE.AND P3, PT, R98.reuse, R2.reuse, PT ;  /* 0x000000026200720c */ /* 0x0c0fe40003f66270 */
[-C--:B------:R-:W-:Y:S01]  /*13a40*/  ISETP.GE.AND P0, PT, R98, R3.reuse, PT ;  /* 0x000000036200720c */ /* 0x080fe20003f06270 */
[----:B------:R3:W-:Y:S01]  /*13a50*/  MUFU.TANH R121, R88 ;  /* 0x0000005800797308 */ /* 0x0007e20000002400 */
[C---:B------:R-:W-:Y:S02]  /*13a60*/  ISETP.GE.AND P1, PT, R94.reuse, R2, PT ;  /* 0x000000025e00720c */ /* 0x040fe40003f26270 */
[----:B------:R-:W-:Y:S02]  /*13a70*/  ISETP.GE.AND P2, PT, R94, R3, PT ;  /* 0x000000035e00720c */ /* 0x000fe40003f46270 */
[----:B------:R-:W-:-:S02]  /*13a80*/  FSEL R221, R221, -INF , !P5 ;  /* 0xff800000dddd7808 */ /* 0x000fc40006800000 */
[C---:B------:R-:W-:Y:S01]  /*13a90*/  ISETP.GE.AND P5, PT, R14.reuse, R3, PT ;  /* 0x000000030e00720c */ /* 0x040fe20003fa6270 */
[----:B------:R4:W-:Y:S01]  /*13aa0*/  MUFU.TANH R137, R92 ;  /* 0x0000005c00897308 */ /* 0x0009e20000002400 */
[----:B-1----:R-:W-:Y:S02]  /*13ab0*/  FSEL R86, R139, -INF , !P6 ;  /* 0xff8000008b567808 */ /* 0x002fe40007000000 */
[----:B------:R-:W-:Y:S02]  /*13ac0*/  ISETP.GE.AND P6, PT, R14, R2, PT ;  /* 0x000000020e00720c */ /* 0x000fe40003fc6270 */
[----:B------:R-:W-:Y:S02]  /*13ad0*/  I2FP.F32.U32 R14, R14 ;  /* 0x0000000e000e7245 */ /* 0x000fe40000201000 */
[----:B------:R-:W-:Y:S01]  /*13ae0*/  I2FP.F32.U32 R102, R104 ;  /* 0x0000006800667245 */ /* 0x000fe20000201000 */
[----:B------:R-:W1:Y:S01]  /*13af0*/  MUFU.TANH R107, R107 ;  /* 0x0000006b006b7308 */ /* 0x000e620000002400 */
[----:B---3--:R-:W-:Y:S01]  /*13b00*/  FSEL R88, R96, -INF , !P6 ;  /* 0xff80000060587808 */ /* 0x008fe20007000000 */
[C---:B--2---:R-:W-:Y:S01]  /*13b10*/  FFMA.FTZ R14, R152.reuse, R14, R123 ;  /* 0x0000000e980e7223 */ /* 0x044fe2000001007b */
[----:B------:R-:W-:Y:S01]  /*13b20*/  I2FP.F32.U32 R96, R94 ;  /* 0x0000005e00607245 */ /* 0x000fe20000201000 */
[----:B------:R-:W-:Y:S01]  /*13b30*/  FFMA.FTZ R102, R152, R102, R241 ;  /* 0x0000006698667223 */ /* 0x000fe200000100f1 */
[----:B------:R-:W-:-:S02]  /*13b40*/  I2FP.F32.U32 R94, R94 ;  /* 0x0000005e005e7245 */ /* 0x000fc40000201000 */
[----:B------:R-:W-:Y:S01]  /*13b50*/  FSEL R217, R14, -INF , !P5 ;  /* 0xff8000000ed97808 */ /* 0x000fe20006800000 */
[C---:B------:R-:W-:Y:S01]  /*13b60*/  FFMA.FTZ R96, R152.reuse, R96, R117 ;  /* 0x0000006098607223 */ /* 0x040fe20000010075 */
[----:B----4-:R-:W-:Y:S01]  /*13b70*/  I2FP.F32.U32 R92, R98 ;  /* 0x00000062005c7245 */ /* 0x010fe20000201000 */
[----:B------:R-:W-:Y:S01]  /*13b80*/  FFMA.FTZ R94, R152, R94, R243 ;  /* 0x0000005e985e7223 */ /* 0x000fe200000100f3 */
[----:B------:R-:W-:Y:S01]  /*13b90*/  I2FP.F32.U32 R98, R98 ;  /* 0x0000006200627245 */ /* 0x000fe20000201000 */
[----:B------:R-:W2:Y:S01]  /*13ba0*/  MUFU.TANH R103, R103 ;  /* 0x0000006700677308 */ /* 0x000ea20000002400 */
[----:B------:R-:W-:Y:S01]  /*13bb0*/  FSEL R200, R96, -INF , !P1 ;  /* 0xff80000060c87808 */ /* 0x000fe20004800000 */
[----:B------:R-:W-:Y:S01]  /*13bc0*/  FFMA.FTZ R109, R152, R92, R109 ;  /* 0x0000005c986d7223 */ /* 0x000fe2000001006d */
[----:B------:R-:W-:Y:S02]  /*13bd0*/  VIADD R92, R4, 0xfffffe51 ;  /* 0xfffffe51045c7836 */ /* 0x000fe40000000000 */
[----:B------:R-:W-:Y:S01]  /*13be0*/  FFMA.FTZ R98, R152, R98, R111 ;  /* 0x0000006298627223 */ /* 0x000fe2000001006f */
[----:B------:R-:W-:Y:S01]  /*13bf0*/  FSEL R213, R94, -INF , !P2 ;  /* 0xff8000005ed57808 */ /* 0x000fe20005000000 */
[----:B------:R-:W-:Y:S01]  /*13c00*/  VIADD R94, R4, 0xfffffea0 ;  /* 0xfffffea0045e7836 */ /* 0x000fe20000000000 */
[----:B------:R-:W-:Y:S01]  /*13c10*/  FSEL R204, R109, -INF , !P3 ;  /* 0xff8000006dcc7808 */ /* 0x000fe20005800000 */
[----:B------:R-:W3:Y:S01]  /*13c20*/  MUFU.TANH R95, R95 ;  /* 0x0000005f005f7308 */ /* 0x000ee20000002400 */
[----:B------:R-:W-:-:S02]  /*13c30*/  FSEL R215, R98, -INF , !P0 ;  /* 0xff80000062d77808 */ /* 0x000fc40004000000 */
[C---:B------:R-:W-:Y:S02]  /*13c40*/  ISETP.GE.AND P3, PT, R100.reuse, R2, PT ;  /* 0x000000026400720c */ /* 0x040fe40003f66270 */
[-C--:B------:R-:W-:Y:S02]  /*13c50*/  ISETP.GE.AND P0, PT, R100, R3.reuse, PT ;  /* 0x000000036400720c */ /* 0x080fe40003f06270 */
[----:B------:R-:W-:Y:S01]  /*13c60*/  I2FP.F32.U32 R96, R100 ;  /* 0x0000006400607245 */ /* 0x000fe20000201000 */
[----:B------:R-:W4:Y:S01]  /*13c70*/  MUFU.TANH R93, R93 ;  /* 0x0000005d005d7308 */ /* 0x000f220000002400 */
[----:B------:R-:W-:Y:S02]  /*13c80*/  I2FP.F32.U32 R98, R92 ;  /* 0x0000005c00627245 */ /* 0x000fe40000201000 */
[----:B------:R-:W-:Y:S01]  /*13c90*/  ISETP.GE.AND P1, PT, R92, R2, PT ;  /* 0x000000025c00720c */ /* 0x000fe20003f26270 */
[----:B------:R-:W-:Y:S01]  /*13ca0*/  FFMA.FTZ R113, R152, R96, R113 ;  /* 0x0000006098717223 */ /* 0x000fe20000010071 */
[-C--:B------:R-:W-:Y:S01]  /*13cb0*/  ISETP.GE.AND P2, PT, R92, R3.reuse, PT ;  /* 0x000000035c00720c */ /* 0x080fe20003f46270 */
[----:B------:R-:W-:Y:S01]  /*13cc0*/  FFMA.FTZ R98, R152, R98, R97 ;  /* 0x0000006298627223 */ /* 0x000fe20000010061 */
[----:B------:R-:W-:Y:S01]  /*13cd0*/  I2FP.F32.U32 R100, R100 ;  /* 0x0000006400647245 */ /* 0x000fe20000201000 */
[----:B------:R-:W-:Y:S01]  /*13ce0*/  VIADD R96, R4, 0xfffffe59 ;  /* 0xfffffe5904607836 */ /* 0x000fe20000000000 */
[----:B------:R-:W-:Y:S01]  /*13cf0*/  I2FP.F32.U32 R92, R92 ;  /* 0x0000005c005c7245 */ /* 0x000fe20000201000 */
[----:B------:R-:W-:Y:S01]  /*13d00*/  MUFU.TANH R97, R72 ;  /* 0x0000004800617308 */ /* 0x000fe20000002400 */
[----:B------:R-:W-:Y:S01]  /*13d10*/  I2FP.F32.U32 R14, R104 ;  /* 0x00000068000e7245 */ /* 0x000fe20000201000 */
[----:B------:R-:W-:Y:S01]  /*13d20*/  FFMA.FTZ R100, R152, R100, R89 ;  /* 0x0000006498647223 */ /* 0x000fe20000010059 */
[----:B------:R-:W-:Y:S01]  /*13d30*/  ISETP.GE.AND P6, PT, R104, R2, PT ;  /* 0x000000026800720c */ /* 0x000fe20003fc6270 */
[----:B------:R-:W-:Y:S01]  /*13d40*/  FFMA.FTZ R85, R152, R92, R85 ;  /* 0x0000005c98557223 */ /* 0x000fe20000010055 */
[----:B------:R-:W-:Y:S01]  /*13d50*/  ISETP.GE.AND P5, PT, R104, R3, PT ;  /* 0x000000036800720c */ /* 0x000fe20003fa6270 */
[----:B-1----:R-:W-:Y:S01]  /*13d60*/  FFMA.FTZ R14, R152, R14, R107 ;  /* 0x0000000e980e7223 */ /* 0x002fe2000001006b */
[C---:B------:R-:W-:Y:S01]  /*13d70*/  VIADD R92, R4.reuse, 0xfffffe60 ;  /* 0xfffffe60045c7836 */ /* 0x040fe20000000000 */
[----:B------:R-:W-:Y:S01]  /*13d80*/  FSEL R198, R113, -INF , !P3 ;  /* 0xff80000071c67808 */ /* 0x000fe20005800000 */
[----:B------:R-:W-:Y:S01]  /*13d90*/  VIADD R104, R4, 0xfffffe58 ;  /* 0xfffffe5804687836 */ /* 0x000fe20000000000 */
[----:B------:R-:W-:Y:S01]  /*13da0*/  FSEL R209, R100, -INF , !P0 ;  /* 0xff80000064d17808 */ /* 0x000fe20004000000 */
[----:B------:R-:W-:Y:S01]  /*13db0*/  MUFU.TANH R89, R75 ;  /* 0x0000004b00597308 */ /* 0x000fe20000002400 */
[----:B------:R-:W-:-:S02]  /*13dc0*/  FSEL R194, R98, -INF , !P1 ;  /* 0xff80000062c27808 */ /* 0x000fc40004800000 */
[----:B------:R-:W-:Y:S02]  /*13dd0*/  FSEL R207, R85, -INF , !P2 ;  /* 0xff80000055cf7808 */ /* 0x000fe40005000000 */
[----:B------:R-:W-:Y:S02]  /*13de0*/  FSEL R211, R14, -INF , !P5 ;  /* 0xff8000000ed37808 */ /* 0x000fe40006800000 */
[C---:B------:R-:W-:Y:S01]  /*13df0*/  ISETP.GE.AND P3, PT, R96.reuse, R2, PT ;  /* 0x000000026000720c */ /* 0x040fe20003f66270 */
[----:B------:R-:W-:Y:S01]  /*13e00*/  MUFU.TANH R75, R68 ;  /* 0x00000044004b7308 */ /* 0x000fe20000002400 */
[----:B------:R-:W-:Y:S02]  /*13e10*/  ISETP.GE.AND P0, PT, R96, R3, PT ;  /* 0x000000036000720c */ /* 0x000fe40003f06270 */
[----:B------:R-:W-:Y:S02]  /*13e20*/  I2FP.F32.U32 R156, R96 ;  /* 0x00000060009c7245 */ /* 0x000fe40000201000 */
[----:B------:R-:W-:-:S02]  /*13e30*/  ISETP.GE.AND P1, PT, R92, R2, PT ;  /* 0x000000025c00720c */ /* 0x000fc40003f26270 */
[-C--:B------:R-:W-:Y:S01]  /*13e40*/  ISETP.GE.AND P2, PT, R92, R3.reuse, PT ;  /* 0x000000035c00720c */ /* 0x080fe20003f46270 */
[C---:B------:R-:W-:Y:S01]  /*13e50*/  FFMA.FTZ R156, R152.reuse, R156, R69 ;  /* 0x0000009c989c7223 */ /* 0x040fe20000010045 */
[----:B------:R-:W-:Y:S01]  /*13e60*/  I2FP.F32.U32 R154, R92 ;  /* 0x0000005c009a7245 */ /* 0x000fe20000201000 */
[----:B------:R1:W-:Y:S01]  /*13e70*/  MUFU.TANH R69, R66 ;  /* 0x0000004200457308 */ /* 0x0003e20000002400 */
[----:B------:R-:W-:Y:S02]  /*13e80*/  I2FP.F32.U32 R14, R104 ;  /* 0x00000068000e7245 */ /* 0x000fe40000201000 */
        /* <DEDUP_REMOVED lines=12> */
[----:B------:R-:W-:Y:S01]  /*13f50*/  FSEL R156, R156, -INF , !P3 ;  /* 0xff8000009c9c7808 */ /* 0x000fe20005800000 */
[C---:B------:R-:W-:Y:S01]  /*13f60*/  VIADD R59, R4.reuse, 0xfffffe70 ;  /* 0xfffffe70043b7836 */ /* 0x040fe20000000000 */
[----:B------:R-:W-:Y:S01]  /*13f70*/  FSEL R197, R99, -INF , !P0 ;  /* 0xff80000063c57808 */ /* 0x000fe20004000000 */
[----:B-1----:R-:W-:-:S02]  /*13f80*/  VIADD R66, R4, 0xfffffe69 ;  /* 0xfffffe6904427836 */ /* 0x002fc40000000000 */
[----:B------:R-:W-:Y:S01]  /*13f90*/  FFMA.FTZ R91, R152, R104, R91 ;  /* 0x00000068985b7223 */ /* 0x000fe2000001005b */
[----:B------:R-:W-:Y:S01]  /*13fa0*/  FSEL R154, R154, -INF , !P1 ;  /* 0xff8000009a9a7808 */ /* 0x000fe20004800000 */
[----:B------:R-:W1:Y:S01]  /*13fb0*/  MUFU.TANH R81, R81 ;  /* 0x0000005100517308 */ /* 0x000e620000002400 */
[----:B------:R-:W-:Y:S01]  /*13fc0*/  FSEL R203, R141, -INF , !P2 ;  /* 0xff8000008dcb7808 */ /* 0x000fe20005000000 */
[----:B------:R-:W-:Y:S01]  /*13fd0*/  VIADD R92, R4, 0xfffffe91 ;  /* 0xfffffe91045c7836 */ /* 0x000fe20000000000 */
[-C--:B------:R-:W-:Y:S02]  /*13fe0*/  I2FP.F32.U32 R72, R77.reuse ;  /* 0x0000004d00487245 */ /* 0x080fe40000201000 */
[----:B------:R-:W-:Y:S02]  /*13ff0*/  I2FP.F32.U32 R68, R77 ;  /* 0x0000004d00447245 */ /* 0x000fe40000201000 */
[----:B------:R-:W-:Y:S01]  /*14000*/  I2FP.F32.U32 R138, R14 ;  /* 0x0000000e008a7245 */ /* 0x000fe20000201000 */
[----:B------:R-:W-:Y:S01]  /*14010*/  FFMA.FTZ R115, R152, R72, R115 ;  /* 0x0000004898737223 */ /* 0x000fe20000010073 */
[----:B------:R-:W-:Y:S01]  /*14020*/  ISETP.GE.AND P3, PT, R14, R2, PT ;  /* 0x000000020e00720c */ /* 0x000fe20003f66270 */
[----:B--2---:R-:W-:Y:S01]  /*14030*/  FFMA.FTZ R103, R152, R68, R103 ;  /* 0x0000004498677223 */ /* 0x004fe20000010067 */
[-C--:B------:R-:W-:Y:S01]  /*14040*/  ISETP.GE.AND P0, PT, R14, R3.reuse, PT ;  /* 0x000000030e00720c */ /* 0x080fe20003f06270 */
[----:B------:R-:W-:Y:S01]  /*14050*/  FFMA.FTZ R138, R152, R138, R183 ;  /* 0x0000008a988a7223 */ /* 0x000fe200000100b7 */
[C---:B------:R-:W-:Y:S01]  /*14060*/  ISETP.GE.AND P1, PT, R66.reuse, R2, PT ;  /* 0x000000024200720c */ /* 0x040fe20003f26270 */
[----:B------:R-:W-:Y:S01]  /*14070*/  MUFU.TANH R83, R83 ;  /* 0x0000005300537308 */ /* 0x000fe20000002400 */
[----:B------:R-:W-:-:S02]  /*14080*/  ISETP.GE.AND P2, PT, R66, R3, PT ;  /* 0x000000034200720c */ /* 0x000fc40003f46270 */
[----:B------:R-:W-:Y:S02]  /*14090*/  I2FP.F32.U32 R136, R66 ;  /* 0x0000004200887245 */ /* 0x000fe40000201000 */
[----:B------:R-:W-:Y:S02]  /*140a0*/  I2FP.F32.U32 R14, R14 ;  /* 0x0000000e000e7245 */ /* 0x000fe40000201000 */
[----:B------:R-:W-:Y:S01]  /*140b0*/  I2FP.F32.U32 R66, R66 ;  /* 0x0000004200427245 */ /* 0x000fe20000201000 */
[----:B------:R-:W-:Y:S01]  /*140c0*/  FFMA.FTZ R136, R152, R136, R177 ;  /* 0x0000008898887223 */ /* 0x000fe200000100b1 */
[----:B------:R-:W-:Y:S01]  /*140d0*/  FSEL R190, R190, -INF , !P6 ;  /* 0xff800000bebe7808 */ /* 0x000fe20007000000 */
[C---:B------:R-:W-:Y:S01]  /*140e0*/  FFMA.FTZ R187, R152.reuse, R14, R187 ;  /* 0x0000000e98bb7223 */ /* 0x040fe200000100bb */
[----:B------:R-:W-:Y:S01]  /*140f0*/  FSEL R205, R91, -INF , !P5 ;  /* 0xff8000005bcd7808 */ /* 0x000fe20006800000 */
[----:B------:R-:W-:Y:S01]  /*14100*/  FFMA.FTZ R193, R152, R66, R193 ;  /* 0x0000004298c17223 */ /* 0x000fe200000100c1 */
[C---:B------:R-:W-:Y:S01]  /*14110*/  ISETP.GE.AND P6, PT, R77.reuse, R2, PT ;  /* 0x000000024d00720c */ /* 0x040fe20003fc6270 */
[C---:B------:R-:W-:Y:S01]  /*14120*/  VIADD R66, R4.reuse, 0xfffffe71 ;  /* 0xfffffe7104427836 */ /* 0x040fe20000000000 */
[----:B------:R-:W-:Y:S01]  /*14130*/  ISETP.GE.AND P5, PT, R77, R3, PT ;  /* 0x000000034d00720c */ /* 0x000fe20003fa6270 */
[----:B------:R-:W-:Y:S01]  /*14140*/  VIADD R14, R4, 0xfffffe78 ;  /* 0xfffffe78040e7836 */ /* 0x000fe20000000000 */
[----:B------:R-:W-:Y:S01]  /*14150*/  I2FP.F32.U32 R132, R59 ;  /* 0x0000003b00847245 */ /* 0x000fe20000201000 */
[----:B------:R2:W-:Y:S01]  /*14160*/  MUFU.TANH R77, R62 ;  /* 0x0000003e004d7308 */ /* 0x0005e20000002400 */
[----:B------:R-:W-:-:S02]  /*14170*/  FSEL R144, R115, -INF , !P6 ;  /* 0xff80000073907808 */ /* 0x000fc40007000000 */
[----:B------:R-:W-:Y:S01]  /*14180*/  FSEL R201, R103, -INF , !P5 ;  /* 0xff80000067c97808 */ /* 0x000fe20006800000 */
[----:B------:R-:W-:Y:S01]  /*14190*/  FFMA.FTZ R132, R152, R132, R199 ;  /* 0x0000008498847223 */ /* 0x000fe200000100c7 */
[C---:B------:R-:W-:Y:S02]  /*141a0*/  ISETP.GE.AND P6, PT, R59.reuse, R2, PT ;  /* 0x000000023b00720c */ /* 0x040fe40003fc6270 */
[----:B------:R-:W-:Y:S01]  /*141b0*/  FSEL R138, R138, -INF , !P3 ;  /* 0xff8000008a8a7808 */ /* 0x000fe20005800000 */
[----:B------:R-:W-:Y:S01]  /*141c0*/  MUFU.TANH R79, R79 ;  /* 0x0000004f004f7308 */ /* 0x000fe20000002400 */
[----:B------:R-:W-:Y:S02]  /*141d0*/  ISETP.GE.AND P5, PT, R59, R3, PT ;  /* 0x000000033b00720c */ /* 0x000fe40003fa6270 */
[----:B------:R-:W-:Y:S02]  /*141e0*/  FSEL R199, R187, -INF , !P0 ;  /* 0xff800000bbc77808 */ /* 0x000fe40004000000 */
[----:B------:R-:W-:-:S02]  /*141f0*/  FSEL R136, R136, -INF , !P1 ;  /* 0xff80000088887808 */ /* 0x000fc40004800000 */
[----:B------:R-:W-:Y:S01]  /*14200*/  FSEL R195, R193, -INF , !P2 ;  /* 0xff800000c1c37808 */ /* 0x000fe20005000000 */
[----:B------:R-:W-:Y:S01]  /*14210*/  MUFU.TANH R91, R54 ;  /* 0x00000036005b7308 */ /* 0x000fe20000002400 */
[----:B--2---:R-:W-:Y:S02]  /*14220*/  I2FP.F32.U32 R62, R59 ;  /* 0x0000003b003e7245 */ /* 0x004fe40000201000 */
[C---:B------:R-:W-:Y:S02]  /*14230*/  ISETP.GE.AND P3, PT, R66.reuse, R2, PT ;  /* 0x000000024200720c */ /* 0x040fe40003f66270 */
[----:B------:R-:W-:Y:S01]  /*14240*/  ISETP.GE.AND P0, PT, R66, R3, PT ;  /* 0x000000034200720c */ /* 0x000fe20003f06270 */
[----:B------:R-:W-:Y:S01]  /*14250*/  FFMA.FTZ R62, R152, R62, R101 ;  /* 0x0000003e983e7223 */ /* 0x000fe20000010065 */
[----:B------:R-:W-:Y:S01]  /*14260*/  I2FP.F32.U32 R68, R66 ;  /* 0x0000004200447245 */ /* 0x000fe20000201000 */
[----:B------:R2:W-:Y:S01]  /*14270*/  MUFU.TANH R59, R60 ;  /* 0x0000003c003b7308 */ /* 0x0005e20000002400 */
[----:B------:R-:W-:-:S02]  /*14280*/  ISETP.GE.AND P1, PT, R14, R2, PT ;  /* 0x000000020e00720c */ /* 0x000fc40003f26270 */
[----:B------:R-:W-:Y:S01]  /*14290*/  ISETP.GE.AND P2, PT, R14, R3, PT ;  /* 0x000000030e00720c */ /* 0x000fe20003f46270 */
[C---:B------:R-:W-:Y:S01]  /*142a0*/  FFMA.FTZ R68, R152.reuse, R68, R147 ;  /* 0x0000004498447223 */ /* 0x040fe20000010093 */
[----:B------:R-:W-:Y:S02]  /*142b0*/  I2FP.F32.U32 R72, R14 ;  /* 0x0000000e00487245 */ /* 0x000fe40000201000 */
[----:B------:R-:W-:Y:S01]  /*142c0*/  I2FP.F32.U32 R66, R66 ;  /* 0x0000004200427245 */ /* 0x000fe20000201000 */
[----:B------:R5:W-:Y:S01]  /*142d0*/  MUFU.TANH R85, R48 ;  /* 0x0000003000557308 */ /* 0x000be20000002400 */
[----:B------:R-:W-:Y:S01]  /*142e0*/  I2FP.F32.U32 R14, R14 ;  /* 0x0000000e000e7245 */ /* 0x000fe20000201000 */
[----:B---3--:R-:W-:Y:S01]  /*142f0*/  FFMA.FTZ R72, R152, R72, R95 ;  /* 0x0000004898487223 */ /* 0x008fe2000001005f */
[----:B------:R-:W-:Y:S01]  /*14300*/  FSEL R132, R132, -INF , !P6 ;  /* 0xff80000084847808 */ /* 0x000fe20007000000 */
[----:B------:R-:W-:Y:S01]  /*14310*/  FFMA.FTZ R66, R152, R66, R245 ;  /* 0x0000004298427223 */ /* 0x000fe200000100f5 */
[----:B------:R-:W-:Y:S01]  /*14320*/  FSEL R193, R62, -INF , !P5 ;  /* 0xff8000003ec17808 */ /* 0x000fe20006800000 */
[----:B------:R-:W-:Y:S01]  /*14330*/  FFMA.FTZ R183, R152, R14, R249 ;  /* 0x0000000e98b77223 */ /* 0x000fe200000100f9 */
[----:B------:R-:W-:Y:S01]  /*14340*/  VIADD R14, R4, 0xfffffe80 ;  /* 0xfffffe80040e7836 */ /* 0x000fe20000000000 */
[----:B------:R-:W-:Y:S01]  /*14350*/  FSEL R130, R68, -INF , !P3 ;  /* 0xff80000044827808 */ /* 0x000fe20005800000 */
[----:B--2---:R-:W-:Y:S01]  /*14360*/  VIADD R60, R4, 0xfffffe79 ;  /* 0xfffffe79043c7836 */ /* 0x004fe20000000000 */
[----:B------:R-:W-:Y:S01]  /*14370*/  FSEL R187, R66, -INF , !P0 ;  /* 0xff80000042bb7808 */ /* 0x000fe20004000000 */
[----:B------:R-:W2:Y:S01]  /*14380*/  MUFU.TANH R87, R87 ;  /* 0x0000005700577308 */ /* 0x000ea20000002400 */
[-C--:B------:R-:W-:Y:S01]  /*14390*/  ISETP.GE.AND P3, PT, R14, R2.reuse, PT ;  /* 0x000000020e00720c */ /* 0x080fe20003f66270 */
[----:B------:R-:W-:Y:S01]  /*143a0*/  VIADD R54, R4, 0xfffffe89 ;  /* 0xfffffe8904367836 */ /* 0x000fe20000000000 */
[----:B------:R-:W-:-:S02]  /*143b0*/  ISETP.GE.AND P6, PT, R60, R2, PT ;  /* 0x000000023c00720c */ /* 0x000fc40003fc6270 */
[-C--:B------:R-:W-:Y:S02]  /*143c0*/  ISETP.GE.AND P5, PT, R60, R3.reuse, PT ;  /* 0x000000033c00720c */ /* 0x080fe40003fa6270 */
[-C--:B------:R-:W-:Y:S01]  /*143d0*/  I2FP.F32.U32 R62, R60.reuse ;  /* 0x0000003c003e7245 */ /* 0x080fe20000201000 */
[----:B------:R-:W3:Y:S01]  /*143e0*/  MUFU.TANH R73, R73 ;  /* 0x0000004900497308 */ /* 0x000ee20000002400 */
[----:B------:R-:W-:Y:S02]  /*143f0*/  I2FP.F32.U32 R60, R60 ;  /* 0x0000003c003c7245 */ /* 0x000fe40000201000 */
[-C--:B------:R-:W-:Y:S02]  /*14400*/  ISETP.GE.AND P0, PT, R14, R3.reuse, PT ;  /* 0x000000030e00720c */ /* 0x080fe40003f06270 */
[----:B------:R-:W-:Y:S01]  /*14410*/  I2FP.F32.U32 R68, R14 ;  /* 0x0000000e00447245 */ /* 0x000fe20000201000 */
[----:B------:R-:W-:Y:S01]  /*14420*/  FFMA.FTZ R135, R152, R60, R135 ;  /* 0x0000003c98877223 */ /* 0x000fe20000010087 */
[----:B------:R-:W-:Y:S01]  /*14430*/  I2FP.F32.U32 R14, R14 ;  /* 0x0000000e000e7245 */ /* 0x000fe20000201000 */
[----:B------:R-:W-:Y:S01]  /*14440*/  VIADD R60, R4, 0xfffffe81 ;  /* 0xfffffe81043c7836 */ /* 0x000fe20000000000 */
[----:B------:R-:W-:Y:S01]  /*14450*/  FSEL R120, R72, -INF , !P1 ;  /* 0xff80000048787808 */ /* 0x000fe20004800000 */
[C---:B------:R-:W-:Y:S01]  /*14460*/  FFMA.FTZ R72, R152.reuse, R62, R133 ;  /* 0x0000003e98487223 */ /* 0x040fe20000010085 */
[----:B------:R-:W-:Y:S01]  /*14470*/  FSEL R183, R183, -INF , !P2 ;  /* 0xff800000b7b77808 */ /* 0x000fe20005000000 */
[----:B----4-:R-:W-:Y:S01]  /*14480*/  FFMA.FTZ R147, R152, R14, R93 ;  /* 0x0000000e98937223 */ /* 0x010fe2000001005d */
[----:B------:R-:W-:Y:S01]  /*14490*/  ISETP.GE.AND P1, PT, R60, R2, PT ;  /* 0x000000023c00720c */ /* 0x000fe20003f26270 */
[----:B------:R-:W-:Y:S01]  /*144a0*/  VIADD R14, R4, 0xfffffe88 ;  /* 0xfffffe88040e7836 */ /* 0x000fe20000000000 */
[----:B------:R-:W-:Y:S01]  /*144b0*/  ISETP.GE.AND P2, PT, R60, R3, PT ;  /* 0x000000033c00720c */ /* 0x000fe20003f46270 */
[----:B------:R-:W-:Y:S01]  /*144c0*/  FFMA.FTZ R68, R152, R68, R247 ;  /* 0x0000004498447223 */ /* 0x000fe200000100f7 */
[-C--:B------:R-:W-:Y:S01]  /*144d0*/  I2FP.F32.U32 R62, R60.reuse ;  /* 0x0000003c003e7245 */ /* 0x080fe20000201000 */
[----:B------:R4:W-:Y:S01]  /*144e0*/  MUFU.TANH R93, R50 ;  /* 0x00000032005d7308 */ /* 0x0009e20000002400 */
[----:B------:R-:W-:-:S02]  /*144f0*/  I2FP.F32.U32 R60, R60 ;  /* 0x0000003c003c7245 */ /* 0x000fc40000201000 */
[----:B------:R-:W-:Y:S01]  /*14500*/  I2FP.F32.U32 R66, R14 ;  /* 0x0000000e00427245 */ /* 0x000fe20000201000 */
[C---:B------:R-:W-:Y:S01]  /*14510*/  FFMA.FTZ R62, R152.reuse, R62, R125 ;  /* 0x0000003e983e7223 */ /* 0x040fe2000001007d */
[----:B-----5:R-:W-:Y:S01]  /*14520*/  I2FP.F32.U32 R48, R14 ;  /* 0x0000000e00307245 */ /* 0x020fe20000201000 */
[----:B------:R-:W-:Y:S01]  /*14530*/  FFMA.FTZ R137, R152, R60, R137 ;  /* 0x0000003c98897223 */ /* 0x000fe20000010089 */
[----:B------:R-:W-:Y:S01]  /*14540*/  VIADD R60, R4, 0xfffffe90 ;  /* 0xfffffe90043c7836 */ /* 0x000fe20000000000 */
[----:B------:R-:W-:Y:S01]  /*14550*/  FSEL R72, R72, -INF , !P6 ;  /* 0xff80000048487808 */ /* 0x000fe20007000000 */
[C---:B------:R-:W-:Y:S01]  /*14560*/  FFMA.FTZ R121, R152.reuse, R66, R121 ;  /* 0x0000004298797223 */ /* 0x040fe20000010079 */
[----:B------:R-:W-:Y:S01]  /*14570*/  FSEL R177, R135, -INF , !P5 ;  /* 0xff80000087b17808 */ /* 0x000fe20006800000 */
[----:B-1----:R-:W-:Y:S01]  /*14580*/  FFMA.FTZ R139, R152, R48, R81 ;  /* 0x00000030988b7223 */ /* 0x002fe20000010051 */
[----:B------:R-:W-:Y:S01]  /*14590*/  ISETP.GE.AND P6, PT, R14, R2, PT ;  /* 0x000000020e00720c */ /* 0x000fe20003fc6270 */
[----:B------:R-:W1:Y:S01]  /*145a0*/  MUFU.TANH R71, R71 ;  /* 0x0000004700477308 */ /* 0x000e620000002400 */
[----:B------:R-:W-:Y:S01]  /*145b0*/  FSEL R68, R68, -INF , !P3 ;  /* 0xff80000044447808 */ /* 0x000fe20005800000 */
[----:B------:R-:W-:Y:S01]  /*145c0*/  FMUL.FTZ R48, R41, UR15 ;  /* 0x0000000f29307c20 */ /* 0x000fe20008410000 */
[----:B------:R-:W-:-:S02]  /*145d0*/  ISETP.GE.AND P5, PT, R14, R3, PT ;  /* 0x000000030e00720c */ /* 0x000fc40003fa6270 */
[----:B------:R-:W-:Y:S02]  /*145e0*/  FSEL R147, R147, -INF , !P0 ;  /* 0xff80000093937808 */ /* 0x000fe40004000000 */
[----:B------:R-:W-:Y:S01]  /*145f0*/  I2FP.F32.U32 R14, R54 ;  /* 0x00000036000e7245 */ /* 0x000fe20000201000 */
[----:B------:R-:W5:Y:S01]  /*14600*/  MUFU.TANH R67, R67 ;  /* 0x0000004300437308 */ /* 0x000f620000002400 */
[C---:B------:R-:W-:Y:S02]  /*14610*/  ISETP.GE.AND P3, PT, R54.reuse, R2, PT ;  /* 0x000000023600720c */ /* 0x040fe40003f66270 */
[-C--:B------:R-:W-:Y:S01]  /*14620*/  ISETP.GE.AND P0, PT, R54, R3.reuse, PT ;  /* 0x000000033600720c */ /* 0x080fe20003f06270 */
[----:B--2---:R-:W-:Y:S01]  /*14630*/  FFMA.FTZ R87, R152, R14, R87 ;  /* 0x0000000e98577223 */ /* 0x004fe20000010057 */
[----:B------:R-:W-:Y:S01]  /*14640*/  I2FP.F32.U32 R54, R54 ;  /* 0x0000003600367245 */ /* 0x000fe20000201000 */
[----:B------:R-:W-:Y:S01]  /*14650*/  FMUL.FTZ R14, R40, UR15 ;  /* 0x0000000f280e7c20 */ /* 0x000fe20008410000 */
[----:B------:R-:W-:Y:S01]  /*14660*/  I2FP.F32.U32 R66, R60 ;  /* 0x0000003c00427245 */ /* 0x000fe20000201000 */
[----:B------:R-:W2:Y:S01]  /*14670*/  MUFU.TANH R65, R65 ;  /* 0x0000004100417308 */ /* 0x000ea20000002400 */
[----:B------:R-:W-:Y:S01]  /*14680*/  FSEL R62, R62, -INF , !P1 ;  /* 0xff8000003e3e7808 */ /* 0x000fe20004800000 */
[C---:B------:R-:W-:Y:S01]  /*14690*/  FFMA.FTZ R54, R152.reuse, R54, R83 ;  /* 0x0000003698367223 */ /* 0x040fe20000010053 */
[----:B------:R-:W-:Y:S01]  /*146a0*/  FSEL R141, R137, -INF , !P2 ;  /* 0xff800000898d7808 */ /* 0x000fe20005000000 */
[----:B------:R-:W-:Y:S01]  /*146b0*/  FFMA.FTZ R66, R152, R66, R79 ;  /* 0x0000004298427223 */ /* 0x000fe2000001004f */
[----:B----4-:R-:W-:Y:S01]  /*146c0*/  FSEL R50, R121, -INF , !P6 ;  /* 0xff80000079327808 */ /* 0x010fe20007000000 */
[----:B------:R-:W-:Y:S01]  /*146d0*/  VIADD R79, R4, 0xfffffe98 ;  /* 0xfffffe98044f7836 */ /* 0x000fe20000000000 */
[----:B------:R-:W-:Y:S01]  /*146e0*/  FSEL R139, R139, -INF , !P5 ;  /* 0xff8000008b8b7808 */ /* 0x000fe20006800000 */
[----:B------:R4:W-:Y:S01]  /*146f0*/  MUFU.TANH R81, R10 ;  /* 0x0000000a00517308 */ /* 0x0009e20000002400 */
[C---:B------:R-:W-:Y:S01]  /*14700*/  ISETP.GE.AND P1, PT, R60.reuse, R2, PT ;  /* 0x000000023c00720c */ /* 0x040fe20003f26270 */
[----:B------:R-:W-:Y:S01]  /*14710*/  FMUL.FTZ R40, R43, UR15 ;  /* 0x0000000f2b287c20 */ /* 0x000fe20008410000 */
[----:B------:R-:W-:-:S02]  /*14720*/  ISETP.GE.AND P2, PT, R60, R3, PT ;  /* 0x000000033c00720c */ /* 0x000fc40003f46270 */
[C---:B------:R-:W-:Y:S02]  /*14730*/  ISETP.GE.AND P6, PT, R92.reuse, R2, PT ;  /* 0x000000025c00720c */ /* 0x040fe40003fc6270 */
[----:B------:R-:W-:Y:S01]  /*14740*/  ISETP.GE.AND P5, PT, R92, R3, PT ;  /* 0x000000035c00720c */ /* 0x000fe20003fa6270 */
[----:B------:R-:W-:Y:S01]  /*14750*/  MUFU.TANH R61, R61 ;  /* 0x0000003d003d7308 */ /* 0x000fe20000002400 */
[----:B------:R-:W-:Y:S02]  /*14760*/  I2FP.F32.U32 R60, R60 ;  /* 0x0000003c003c7245 */ /* 0x000fe40000201000 */
[----:B------:R-:W-:Y:S02]  /*14770*/  I2FP.F32.U32 R92, R92 ;  /* 0x0000005c005c7245 */ /* 0x000fe40000201000 */
[----:B------:R-:W-:Y:S01]  /*14780*/  FSEL R137, R54, -INF , !P0 ;  /* 0xff80000036897808 */ /* 0x000fe20004000000 */
[C---:B------:R-:W-:Y:S01]  /*14790*/  FFMA.FTZ R60, R152.reuse, R60, R89 ;  /* 0x0000003c983c7223 */ /* 0x040fe20000010059 */
[----:B------:R-:W-:Y:S01]  /*147a0*/  I2FP.F32.U32 R54, R79 ;  /* 0x0000004f00367245 */ /* 0x000fe20000201000 */
[CC--:B---3--:R-:W-:Y:S01]  /*147b0*/  FFMA.FTZ R73, R152.reuse, R92.reuse, R73 ;  /* 0x0000005c98497223 */ /* 0x0c8fe20000010049 */
[----:B------:R-:W-:Y:S01]  /*147c0*/  FFMA.FTZ R97, R152, R92, R97 ;  /* 0x0000005c98617223 */ /* 0x000fe20000010061 */
[----:B------:R-:W-:Y:S01]  /*147d0*/  VIADD R92, R4, 0xfffffe99 ;  /* 0xfffffe99045c7836 */ /* 0x000fe20000000000 */
[----:B----4-:R-:W-:Y:S01]  /*147e0*/  FSEL R10, R87, -INF , !P3 ;  /* 0xff800000570a7808 */ /* 0x010fe20005800000 */
[-C--:B------:R-:W-:Y:S01]  /*147f0*/  FFMA.FTZ R75, R152, R54.reuse, R75 ;  /* 0x00000036984b7223 */ /* 0x080fe2000001004b */
[----:B------:R-:W-:Y:S01]  /*14800*/  FSEL R66, R66, -INF , !P1 ;  /* 0xff80000042427808 */ /* 0x000fe20004800000 */
[----:B------:R-:W-:Y:S01]  /*14810*/  MUFU.TANH R63, R63 ;  /* 0x0000003f003f7308 */ /* 0x000fe20000002400 */
[----:B------:R-:W-:Y:S01]  /*14820*/  FSEL R135, R60, -INF , !P2 ;  /* 0xff8000003c877808 */ /* 0x000fe20005000000 */
[----:B------:R-:W-:Y:S01]  /*14830*/  FFMA.FTZ R69, R152, R54, R69 ;  /* 0x0000003698457223 */ /* 0x000fe20000010045 */
[-C--:B------:R-:W-:Y:S01]  /*14840*/  ISETP.GE.AND P3, PT, R79, R2.reuse, PT ;  /* 0x000000024f00720c */ /* 0x080fe20003f66270 */
[----:B------:R-:W-:Y:S01]  /*14850*/  VIADD R54, R4, 0xfffffea1 ;  /* 0xfffffea104367836 */ /* 0x000fe20000000000 */
[----:B------:R-:W-:-:S02]  /*14860*/  ISETP.GE.AND P1, PT, R92, R2, PT ;  /* 0x000000025c00720c */ /* 0x000fc40003f26270 */
[----:B------:R-:W-:Y:S01]  /*14870*/  FSEL R60, R73, -INF , !P6 ;  /* 0xff800000493c7808 */ /* 0x000fe20007000000 */
[----:B------:R-:W3:Y:S01]  /*14880*/  MUFU.TANH R53, R53 ;  /* 0x0000003500357308 */ /* 0x000ee20000002400 */
[-C--:B------:R-:W-:Y:S02]  /*14890*/  ISETP.GE.AND P2, PT, R92, R3.reuse, PT ;  /* 0x000000035c00720c */ /* 0x080fe40003f46270 */
[----:B------:R-:W-:Y:S02]  /*148a0*/  FSEL R133, R97, -INF , !P5 ;  /* 0xff80000061857808 */ /* 0x000fe40006800000 */
[----:B------:R-:W-:Y:S02]  /*148b0*/  I2FP.F32.U32 R92, R92 ;  /* 0x0000005c005c7245 */ /* 0x000fe40000201000 */
[C---:B------:R-:W-:Y:S01]  /*148c0*/  ISETP.GE.AND P6, PT, R94.reuse, R2, PT ;  /* 0x000000025e00720c */ /* 0x040fe20003fc6270 */
[----:B------:R-:W4:Y:S01]  /*148d0*/  MUFU.TANH R55, R55 ;  /* 0x0000003700377308 */ /* 0x000f220000002400 */
[-C--:B------:R-:W-:Y:S01]  /*148e0*/  ISETP.GE.AND P5, PT, R94, R3.reuse, PT ;  /* 0x000000035e00720c */ /* 0x080fe20003fa6270 */
[C---:B-1----:R-:W-:Y:S01]  /*148f0*/  FFMA.FTZ R71, R152.reuse, R92, R71 ;  /* 0x0000005c98477223 */ /* 0x042fe20000010047 */
[----:B------:R-:W-:Y:S01]  /*14900*/  I2FP.F32.U32 R94, R94 ;  /* 0x0000005e005e7245 */ /* 0x000fe20000201000 */
[----:B-----5:R-:W-:Y:S01]  /*14910*/  FFMA.FTZ R121, R152, R92, R67 ;  /* 0x0000005c98797223 */ /* 0x020fe20000010043 */
[----:B------:R-:W-:Y:S01]  /*14920*/  VIADD R92, R4, 0xfffffea9 ;  /* 0xfffffea9045c7836 */ /* 0x000fe20000000000 */
[----:B------:R-:W-:-:S02]  /*14930*/  ISETP.GE.AND P0, PT, R79, R3, PT ;  /* 0x000000034f00720c */ /* 0x000fc40003f06270 */
[----:B------:R1:W-:Y:S01]  /*14940*/  MUFU.TANH R43, R14 ;  /* 0x0000000e002b7308 */ /* 0x0003e20000002400 */
[----:B------:R-:W-:Y:S01]  /*14950*/  FFMA.FTZ R77, R152, R94, R77 ;  /* 0x0000005e984d7223 */ /* 0x000fe2000001004d */
[----:B------:R-:W-:Y:S02]  /*14960*/  FSEL R110, R71, -INF , !P1 ;  /* 0xff800000476e7808 */ /* 0x000fe40004800000 */
[----:B------:R-:W-:Y:S02]  /*14970*/  FSEL R121, R121, -INF , !P2 ;  /* 0xff80000079797808 */ /* 0x000fe40005000000 */
[----:B------:R-:W-:Y:S02]  /*14980*/  FSEL R115, R77, -INF , !P5 ;  /* 0xff8000004d737808 */ /* 0x000fe40006800000 */
[----:B------:R5:W-:Y:S01]  /*14990*/  MUFU.TANH R73, R48 ;  /* 0x0000003000497308 */ /* 0x000be20000002400 */
[----:B------:R-:W-:Y:S02]  /*149a0*/  ISETP.GE.AND P5, PT, R92, R3, PT ;  /* 0x000000035c00720c */ /* 0x000fe40003fa6270 */
[----:B------:R-:W-:-:S02]  /*149b0*/  FSEL R123, R69, -INF , !P0 ;  /* 0xff800000457b7808 */ /* 0x000fc40004000000 */
[----:B------:R-:W-:-:S03]  /*149c0*/  ISETP.GE.AND P0, PT, R54, R3, PT ;  /* 0x000000033600720c */ /* 0x000fc60003f06270 */
[----:B------:R3:W-:Y:S01]  /*149d0*/  MUFU.TANH R41, R46 ;  /* 0x0000002e00297308 */ /* 0x0007e20000002400 */
[----:B-1----:R-:W-:Y:S01]  /*149e0*/  FSEL R14, R75, -INF , !P3 ;  /* 0xff8000004b0e7808 */ /* 0x002fe20005800000 */
[----:B------:R-:W-:Y:S01]  /*149f0*/  FMUL.FTZ R75, R36, UR15 ;  /* 0x0000000f244b7c20 */ /* 0x000fe20008410000 */
[----:B------:R-:W-:Y:S01]  /*14a00*/  FMUL.FTZ R36, R39, UR15 ;  /* 0x0000000f27247c20 */ /* 0x000fe20008410000 */
[----:B--2---:R-:W-:Y:S01]  /*14a10*/  FFMA.FTZ R39, R152, R94, R65 ;  /* 0x0000005e98277223 */ /* 0x004fe20000010041 */
[----:B------:R-:W-:-:S03]  /*14a20*/  ISETP.GE.AND P3, PT, R54, R2, PT ;  /* 0x000000023600720c */ /* 0x000fc60003f66270 */
[----:B------:R1:W-:Y:S01]  /*14a30*/  MUFU.TANH R67, R40 ;  /* 0x0000002800437308 */ /* 0x0003e20000002400 */
[----:B-----5:R-:W-:Y:S01]  /*14a40*/  VIADD R48, R4, 0xfffffea8 ;  /* 0xfffffea804307836 */ /* 0x020fe20000000000 */
[----:B------:R-:W-:Y:S02]  /*14a50*/  FSEL R94, R39, -INF , !P6 ;  /* 0xff800000275e7808 */ /* 0x000fe40007000000 */
[-C--:B------:R-:W-:Y:S02]  /*14a60*/  ISETP.GE.AND P6, PT, R92, R2.reuse, PT ;  /* 0x000000025c00720c */ /* 0x080fe40003fc6270 */
[C---:B------:R-:W-:Y:S02]  /*14a70*/  ISETP.GE.AND P1, PT, R48.reuse, R2, PT ;  /* 0x000000023000720c */ /* 0x040fe40003f26270 */
[----:B------:R-:W-:Y:S01]  /*14a80*/  ISETP.GE.AND P2, PT, R48, R3, PT ;  /* 0x000000033000720c */ /* 0x000fe20003f46270 */
[----:B---3--:R-:W-:Y:S01]  /*14a90*/  FMUL.FTZ R46, R37, UR15 ;  /* 0x0000000f252e7c20 */ /* 0x008fe20008410000 */
[----:B------:R-:W2:Y:S01]  /*14aa0*/  MUFU.TANH R49, R49 ;  /* 0x0000003100317308 */ /* 0x000ea20000002400 */
[----:B------:R-:W-:-:S05]  /*14ab0*/  I2FP.F32.U32 R92, R92 ;  /* 0x0000005c005c7245 */ /* 0x000fca0000201000 */
[----:B------:R-:W-:Y:S01]  /*14ac0*/  FFMA.FTZ R53, R152, R92, R53 ;  /* 0x0000005c98357223 */ /* 0x000fe20000010035 */
[----:B-1----:R-:W-:Y:S01]  /*14ad0*/  I2FP.F32.U32 R40, R48 ;  /* 0x0000003000287245 */ /* 0x002fe20000201000 */
[----:B------:R1:W-:Y:S01]  /*14ae0*/  MUFU.TANH R37, R42 ;  /* 0x0000002a00257308 */ /* 0x0003e20000002400 */
[----:B------:R-:W-:Y:S01]  /*14af0*/  FMUL.FTZ R48, R32, UR15 ;  /* 0x0000000f20307c20 */ /* 0x000fe20008410000 */
[----:B------:R-:W-:Y:S01]  /*14b00*/  FMUL.FTZ R32, R33, UR15 ;  /* 0x0000000f21207c20 */ /* 0x000fe20008410000 */
[----:B------:R-:W-:Y:S02]  /*14b10*/  VIADD R33, R4, 0xfffffeb0 ;  /* 0xfffffeb004217836 */ /* 0x000fe40000000000 */
[CC--:B------:R-:W-:Y:S01]  /*14b20*/  FFMA.FTZ R116, R152.reuse, R40.reuse, R59 ;  /* 0x0000002898747223 */ /* 0x0c0fe2000001003b */
[C---:B------:R-:W-:Y:S01]  /*14b30*/  FFMA.FTZ R91, R152.reuse, R40, R91 ;  /* 0x00000028985b7223 */ /* 0x040fe2000001005b */
[----:B----4-:R-:W-:Y:S01]  /*14b40*/  FFMA.FTZ R103, R152, R92, R55 ;  /* 0x0000005c98677223 */ /* 0x010fe20000010037 */
[----:B------:R-:W-:Y:S01]  /*14b50*/  VIADD R40, R4, 0xfffffeb1 ;  /* 0xfffffeb104287836 */ /* 0x000fe20000000000 */
[----:B------:R-:W3:Y:S01]  /*14b60*/  MUFU.TANH R51, R51 ;  /* 0x0000003300337308 */ /* 0x000ee20000002400 */
[----:B------:R-:W-:-:S02]  /*14b70*/  FSEL R116, R116, -INF , !P1 ;  /* 0xff80000074747808 */ /* 0x000fc40004800000 */
[----:B------:R-:W-:Y:S02]  /*14b80*/  FSEL R107, R91, -INF , !P2 ;  /* 0xff8000005b6b7808 */ /* 0x000fe40005000000 */
[----:B------:R-:W-:Y:S02]  /*14b90*/  FSEL R108, R53, -INF , !P6 ;  /* 0xff800000356c7808 */ /* 0x000fe40007000000 */
[----:B------:R-:W-:Y:S01]  /*14ba0*/  FSEL R103, R103, -INF , !P5 ;  /* 0xff80000067677808 */ /* 0x000fe20006800000 */
[----:B------:R-:W4:Y:S01]  /*14bb0*/  MUFU.TANH R45, R45 ;  /* 0x0000002d002d7308 */ /* 0x000f220000002400 */
[----:B-1----:R-:W-:Y:S02]  /*14bc0*/  I2FP.F32.U32 R42, R54 ;  /* 0x00000036002a7245 */ /* 0x002fe40000201000 */
[C---:B------:R-:W-:Y:S02]  /*14bd0*/  ISETP.GE.AND P1, PT, R40.reuse, R2, PT ;  /* 0x000000022800720c */ /* 0x040fe40003f26270 */
[----:B------:R-:W-:Y:S01]  /*14be0*/  ISETP.GE.AND P2, PT, R40, R3, PT ;  /* 0x000000032800720c */ /* 0x000fe20003f46270 */
[CC--:B------:R-:W-:Y:S01]  /*14bf0*/  FFMA.FTZ R54, R152.reuse, R42.reuse, R61 ;  /* 0x0000002a98367223 */ /* 0x0c0fe2000001003d */
[----:B------:R-:W-:Y:S01]  /*14c00*/  FFMA.FTZ R63, R152, R42, R63 ;  /* 0x0000002a983f7223 */ /* 0x000fe2000001003f */
[----:B------:R1:W-:Y:S01]  /*14c10*/  MUFU.TANH R61, R38 ;  /* 0x00000026003d7308 */ /* 0x0003e20000002400 */
[----:B------:R-:W-:Y:S01]  /*14c20*/  VIADD R42, R4, 0xfffffeb8 ;  /* 0xfffffeb8042a7836 */ /* 0x000fe20000000000 */
[----:B------:R-:W-:-:S02]  /*14c30*/  I2FP.F32.U32 R40, R40 ;  /* 0x0000002800287245 */ /* 0x000fc40000201000 */
[----:B------:R-:W-:Y:S02]  /*14c40*/  FSEL R54, R54, -INF , !P3 ;  /* 0xff80000036367808 */ /* 0x000fe40005800000 */
[----:B------:R-:W-:Y:S01]  /*14c50*/  ISETP.GE.AND P6, PT, R42, R2, PT ;  /* 0x000000022a00720c */ /* 0x000fe20003fc6270 */
[-C--:B--2---:R-:W-:Y:S01]  /*14c60*/  FFMA.FTZ R49, R152, R40.reuse, R49 ;  /* 0x0000002898317223 */ /* 0x084fe20000010031 */
[----:B------:R-:W2:Y:S01]  /*14c70*/  MUFU.TANH R47, R47 ;  /* 0x0000002f002f7308 */ /* 0x000ea20000002400 */
[----:B------:R-:W-:Y:S01]  /*14c80*/  ISETP.GE.AND P5, PT, R42, R3, PT ;  /* 0x000000032a00720c */ /* 0x000fe20003fa6270 */
[----:B---3--:R-:W-:Y:S01]  /*14c90*/  FFMA.FTZ R51, R152, R40, R51 ;  /* 0x0000002898337223 */ /* 0x008fe20000010033 */
[----:B------:R-:W-:Y:S01]  /*14ca0*/  I2FP.F32.U32 R42, R42 ;  /* 0x0000002a002a7245 */ /* 0x000fe20000201000 */
[----:B------:R-:W-:Y:S01]  /*14cb0*/  FMUL.FTZ R40, R24, UR15 ;  /* 0x0000000f18287c20 */ /* 0x000fe20008410000 */
[----:B------:R-:W-:Y:S01]  /*14cc0*/  ISETP.GE.AND P3, PT, R33, R2, PT ;  /* 0x000000022100720c */ /* 0x000fe20003f66270 */
[----:B------:R-:W-:Y:S01]  /*14cd0*/  FMUL.FTZ R24, R26, UR15 ;  /* 0x0000000f1a187c20 */ /* 0x000fe20008410000 */
[----:B------:R-:W-:Y:S01]  /*14ce0*/  FSEL R113, R63, -INF , !P0 ;  /* 0xff8000003f717808 */ /* 0x000fe20004000000 */
[----:B------:R3:W-:Y:S01]  /*14cf0*/  MUFU.TANH R59, R36 ;  /* 0x00000024003b7308 */ /* 0x0007e20000002400 */
[----:B-1----:R-:W-:Y:S01]  /*14d00*/  I2FP.F32.U32 R38, R33 ;  /* 0x0000002100267245 */ /* 0x002fe20000201000 */
[C---:B------:R-:W-:Y:S01]  /*14d10*/  FFMA.FTZ R81, R152.reuse, R42, R81 ;  /* 0x0000002a98517223 */ /* 0x040fe20000010051 */
[----:B------:R-:W-:Y:S01]  /*14d20*/  FSEL R128, R49, -INF , !P1 ;  /* 0xff80000031807808 */ /* 0x000fe20004800000 */
[----:B------:R-:W-:Y:S01]  /*14d30*/  FMUL.FTZ R49, R27, UR15 ;  /* 0x0000000f1b317c20 */ /* 0x000fe20008410000 */
[----:B------:R-:W-:Y:S01]  /*14d40*/  FSEL R95, R51, -INF , !P2 ;  /* 0xff800000335f7808 */ /* 0x000fe20005000000 */
[CC--:B------:R-:W-:Y:S01]  /*14d50*/  FFMA.FTZ R85, R152.reuse, R38.reuse, R85 ;  /* 0x0000002698557223 */ /* 0x0c0fe20000010055 */
[----:B------:R-:W-:Y:S01]  /*14d60*/  FFMA.FTZ R93, R152, R38, R93 ;  /* 0x00000026985d7223 */ /* 0x000fe2000001005d */
[----:B------:R-:W-:Y:S01]  /*14d70*/  VIADD R38, R4, 0xfffffeb9 ;  /* 0xfffffeb904267836 */ /* 0x000fe20000000000 */
[----:B------:R1:W-:Y:S01]  /*14d80*/  MUFU.TANH R53, R32 ;  /* 0x0000002000357308 */ /* 0x0003e20000002400 */
[----:B------:R-:W-:Y:S01]  /*14d90*/  ISETP.GE.AND P0, PT, R33, R3, PT ;  /* 0x000000032100720c */ /* 0x000fe20003f06270 */
[----:B------:R-:W-:Y:S01]  /*14da0*/  FMUL.FTZ R33, R30, UR15 ;  /* 0x0000000f1e217c20 */ /* 0x000fe20008410000 */
[----:B------:R-:W-:Y:S01]  /*14db0*/  FSEL R92, R85, -INF , !P3 ;  /* 0xff800000555c7808 */ /* 0x000fe20005800000 */
[----:B------:R-:W-:Y:S01]  /*14dc0*/  FMUL.FTZ R30, R31, UR15 ;  /* 0x0000000f1f1e7c20 */ /* 0x000fe20008410000 */
[----:B------:R-:W-:-:S02]  /*14dd0*/  ISETP.GE.AND P3, PT, R38, R2, PT ;  /* 0x000000022600720c */ /* 0x000fc40003f66270 */
[----:B------:R-:W-:Y:S01]  /*14de0*/  FSEL R99, R93, -INF , !P0 ;  /* 0xff8000005d637808 */ /* 0x000fe20004000000 */
[----:B---3--:R-:W-:Y:S01]  /*14df0*/  FMUL.FTZ R36, R29, UR15 ;  /* 0x0000000f1d247c20 */ /* 0x008fe20008410000 */
[----:B------:R-:W3:Y:S01]  /*14e00*/  MUFU.TANH R65, R75 ;  /* 0x0000004b00417308 */ /* 0x000ee20000002400 */
[----:B------:R-:W-:Y:S02]  /*14e10*/  ISETP.GE.AND P0, PT, R38, R3, PT ;  /* 0x000000032600720c */ /* 0x000fe40003f06270 */
[----:B------:R-:W-:-:S05]  /*14e20*/  FSEL R114, R81, -INF , !P6 ;  /* 0xff80000051727808 */ /* 0x000fca0007000000 */
[----:B------:R5:W-:Y:S01]  /*14e30*/  MUFU.TANH R29, R34 ;  /* 0x00000022001d7308 */ /* 0x000be20000002400 */
[----:B-1----:R-:W-:Y:S01]  /*14e40*/  FFMA.FTZ R32, R152, R42, R41 ;  /* 0x0000002a98207223 */ /* 0x002fe20000010029 */
[----:B------:R-:W-:-:S04]  /*14e50*/  VIADD R42, R4, 0xfffffec0 ;  /* 0xfffffec0042a7836 */ /* 0x000fc80000000000 */
[----:B------:R-:W-:Y:S02]  /*14e60*/  FSEL R32, R32, -INF , !P5 ;  /* 0xff80000020207808 */ /* 0x000fe40006800000 */
[----:B------:R4:W-:Y:S01]  /*14e70*/  MUFU.TANH R41, R35 ;  /* 0x0000002300297308 */ /* 0x0009e20000002400 */
[C---:B------:R-:W-:Y:S02]  /*14e80*/  ISETP.GE.AND P1, PT, R42.reuse, R2, PT ;  /* 0x000000022a00720c */ /* 0x040fe40003f26270 */
[----:B------:R-:W-:Y:S02]  /*14e90*/  ISETP.GE.AND P2, PT, R42, R3, PT ;  /* 0x000000032a00720c */ /* 0x000fe40003f46270 */
[----:B------:R-:W-:-:S03]  /*14ea0*/  I2FP.F32.U32 R42, R42 ;  /* 0x0000002a002a7245 */ /* 0x000fc60000201000 */
[----:B------:R1:W3:Y:S01]  /*14eb0*/  MUFU.TANH R39, R46 ;  /* 0x0000002e00277308 */ /* 0x0002e20000002400 */
[----:B-----5:R-:W-:Y:S01]  /*14ec0*/  I2FP.F32.U32 R34, R38 ;  /* 0x0000002600227245 */ /* 0x020fe20000201000 */
[----:B------:R-:W-:Y:S01]  /*14ed0*/  FFMA.FTZ R43, R152, R42, R43 ;  /* 0x0000002a982b7223 */ /* 0x000fe2000001002b */
[----:B------:R-:W-:-:S04]  /*14ee0*/  FMUL.FTZ R38, R25, UR15 ;  /* 0x0000000f19267c20 */ /* 0x000fc80008410000 */
[----:B------:R-:W-:Y:S01]  /*14ef0*/  FSEL R126, R43, -INF , !P1 ;  /* 0xff8000002b7e7808 */ /* 0x000fe20004800000 */
[----:B------:R5:W-:Y:S01]  /*14f00*/  MUFU.TANH R31, R28 ;  /* 0x0000001c001f7308 */ /* 0x000be20000002400 */
[----:B----4-:R-:W-:-:S07]  /*14f10*/  FFMA.FTZ R35, R152, R34, R45 ;  /* 0x0000002298237223 */ /* 0x010fce000001002d */
[----:B------:R4:W3:Y:S01]  /*14f20*/  MUFU.TANH R55, R48 ;  /* 0x0000003000377308 */ /* 0x0008e20000002400 */
[----:B-1----:R-:W-:-:S05]  /*14f30*/  VIADD R46, R4, 0xfffffec1 ;  /* 0xfffffec1042e7836 */ /* 0x002fca0000000000 */
[C---:B------:R-:W-:Y:S02]  /*14f40*/  ISETP.GE.AND P6, PT, R46.reuse, R2, PT ;  /* 0x000000022e00720c */ /* 0x040fe40003fc6270 */
[-C--:B------:R-:W-:Y:S01]  /*14f50*/  ISETP.GE.AND P5, PT, R46, R3.reuse, PT ;  /* 0x000000032e00720c */ /* 0x080fe20003fa6270 */
[----:B------:R1:W3:Y:S01]  /*14f60*/  MUFU.TANH R25, R33 ;  /* 0x0000002100197308 */ /* 0x0002e20000002400 */
[----:B-----5:R-:W-:Y:S01]  /*14f70*/  FSEL R28, R35, -INF , !P3 ;  /* 0xff800000231c7808 */ /* 0x020fe20005800000 */
[C---:B--2---:R-:W-:Y:S01]  /*14f80*/  FFMA.FTZ R35, R152.reuse, R34, R47 ;  /* 0x0000002298237223 */ /* 0x044fe2000001002f */
[----:B------:R-:W-:Y:S01]  /*14f90*/  FFMA.FTZ R34, R152, R42, R37 ;  /* 0x0000002a98227223 */ /* 0x000fe20000010025 */
[C---:B------:R-:W-:Y:S01]  /*14fa0*/  VIADD R37, R4.reuse, 0xfffffec8 ;  /* 0xfffffec804257836 */ /* 0x040fe20000000000 */
[----:B------:R-:W-:Y:S01]  /*14fb0*/  I2FP.F32.U32 R46, R46 ;  /* 0x0000002e002e7245 */ /* 0x000fe20000201000 */
[----:B------:R-:W-:Y:S01]  /*14fc0*/  VIADD R42, R4, 0xfffffec9 ;  /* 0xfffffec9042a7836 */ /* 0x000fe20000000000 */
[----:B------:R-:W-:Y:S01]  /*14fd0*/  FSEL R35, R35, -INF , !P0 ;  /* 0xff80000023237808 */ /* 0x000fe20004000000 */
[----:B------:R2:W-:Y:S01]  /*14fe0*/  MUFU.TANH R43, R40 ;  /* 0x00000028002b7308 */ /* 0x0005e20000002400 */
[----:B------:R-:W-:Y:S01]  /*14ff0*/  FSEL R34, R34, -INF , !P2 ;  /* 0xff80000022227808 */ /* 0x000fe20005000000 */
[C---:B------:R-:W-:Y:S01]  /*15000*/  FFMA.FTZ R73, R152.reuse, R46, R73 ;  /* 0x0000002e98497223 */ /* 0x040fe20000010049 */
[C---:B------:R-:W-:Y:S01]  /*15010*/  ISETP.GE.AND P3, PT, R37.reuse, R2, PT ;  /* 0x000000022500720c */ /* 0x040fe20003f66270 */
[----:B------:R-:W-:Y:S01]  /*15020*/  FFMA.FTZ R67, R152, R46, R67 ;  /* 0x0000002e98437223 */ /* 0x000fe20000010043 */
[-C--:B------:R-:W-:Y:S01]  /*15030*/  ISETP.GE.AND P0, PT, R37, R3.reuse, PT ;  /* 0x000000032500720c */ /* 0x080fe20003f06270 */
[----:B------:R-:W-:Y:S01]  /*15040*/  VIADD R46, R4, 0xfffffed0 ;  /* 0xfffffed0042e7836 */ /* 0x000fe20000000000 */
[C---:B------:R-:W-:Y:S01]  /*15050*/  ISETP.GE.AND P1, PT, R42.reuse, R2, PT ;  /* 0x000000022a00720c */ /* 0x040fe20003f26270 */
[----:B------:R5:W-:Y:S01]  /*15060*/  MUFU.TANH R27, R38 ;  /* 0x00000026001b7308 */ /* 0x000be20000002400 */
[----:B------:R-:W-:Y:S01]  /*15070*/  ISETP.GE.AND P2, PT, R42, R3, PT ;  /* 0x000000032a00720c */ /* 0x000fe20003f46270 */
[----:B----4-:R-:W-:Y:S01]  /*15080*/  VIADD R48, R4, 0xfffffed1 ;  /* 0xfffffed104307836 */ /* 0x010fe20000000000 */
[----:B------:R-:W-:-:S02]  /*15090*/  I2FP.F32.U32 R37, R37 ;  /* 0x0000002500257245 */ /* 0x000fc40000201000 */
[----:B------:R-:W-:Y:S02]  /*150a0*/  I2FP.F32.U32 R42, R42 ;  /* 0x0000002a002a7245 */ /* 0x000fe40000201000 */
[----:B-1----:R-:W-:Y:S01]  /*150b0*/  FSEL R33, R67, -INF , !P5 ;  /* 0xff80000043217808 */ /* 0x002fe20006800000 */
[-C--:B---3--:R-:W-:Y:S01]  /*150c0*/  FFMA.FTZ R26, R152, R37.reuse, R65 ;  /* 0x00000025981a7223 */ /* 0x088fe20000010041 */
[----:B--2---:R-:W-:Y:S01]  /*150d0*/  FMUL.FTZ R40, R20, UR15 ;  /* 0x0000000f14287c20 */ /* 0x004fe20008410000 */
[----:B------:R-:W-:Y:S01]  /*150e0*/  FMUL.FTZ R20, R23, UR15 ;  /* 0x0000000f17147c20 */ /* 0x000fe20008410000 */
[C---:B------:R-:W-:Y:S01]  /*150f0*/  FFMA.FTZ R61, R152.reuse, R37, R61 ;  /* 0x00000025983d7223 */ /* 0x040fe2000001003d */
[-C--:B------:R-:W-:Y:S01]  /*15100*/  FFMA.FTZ R23, R152, R42.reuse, R39 ;  /* 0x0000002a98177223 */ /* 0x080fe20000010027 */
[----:B------:R1:W2:Y:S01]  /*15110*/  MUFU.TANH R45, R36 ;  /* 0x00000024002d7308 */ /* 0x0002a20000002400 */
[----:B------:R-:W-:Y:S02]  /*15120*/  FSEL R26, R26, -INF , !P3 ;  /* 0xff8000001a1a7808 */ /* 0x000fe40005800000 */
[----:B------:R-:W-:Y:S01]  /*15130*/  FSEL R39, R61, -INF , !P0 ;  /* 0xff8000003d277808 */ /* 0x000fe20004000000 */
[----:B-----5:R-:W-:Y:S01]  /*15140*/  FFMA.FTZ R38, R152, R42, R59 ;  /* 0x0000002a98267223 */ /* 0x020fe2000001003b */
[----:B------:R-:W-:Y:S01]  /*15150*/  VIADD R42, R4, 0xfffffed8 ;  /* 0xfffffed8042a7836 */ /* 0x000fe20000000000 */
[----:B------:R-:W-:-:S02]  /*15160*/  ISETP.GE.AND P5, PT, R46, R3, PT ;  /* 0x000000032e00720c */ /* 0x000fc40003fa6270 */
[----:B------:R3:W4:Y:S01]  /*15170*/  MUFU.TANH R47, R30 ;  /* 0x0000001e002f7308 */ /* 0x0007220000002400 */
[----:B------:R-:W-:Y:S02]  /*15180*/  FSEL R38, R38, -INF , !P2 ;  /* 0xff80000026267808 */ /* 0x000fe40005000000 */
[C---:B------:R-:W-:Y:S02]  /*15190*/  ISETP.GE.AND P3, PT, R48.reuse, R2, PT ;  /* 0x000000023000720c */ /* 0x040fe40003f66270 */
[-C--:B------:R-:W-:Y:S02]  /*151a0*/  ISETP.GE.AND P0, PT, R48, R3.reuse, PT ;  /* 0x000000033000720c */ /* 0x080fe40003f06270 */
[----:B------:R-:W-:Y:S01]  /*151b0*/  ISETP.GE.AND P2, PT, R42, R3, PT ;  /* 0x000000032a00720c */ /* 0x000fe20003f46270 */
[----:B------:R-:W-:Y:S01]  /*151c0*/  MUFU.TANH R49, R49 ;  /* 0x0000003100317308 */ /* 0x000fe20000002400 */
[----:B-1----:R-:W-:Y:S01]  /*151d0*/  FMUL.FTZ R36, R21, UR15 ;  /* 0x0000000f15247c20 */ /* 0x002fe20008410000 */
[----:B------:R-:W-:-:S05]  /*151e0*/  I2FP.F32.U32 R48, R48 ;  /* 0x0000003000307245 */ /* 0x000fca0000201000 */
[CC--:B------:R-:W-:Y:S01]  /*151f0*/  FFMA.FTZ R53, R152.reuse, R48.reuse, R53 ;  /* 0x0000003098357223 */ /* 0x0c0fe20000010035 */
[----:B------:R1:W-:Y:S01]  /*15200*/  MUFU.TANH R21, R24 ;  /* 0x0000001800157308 */ /* 0x0003e20000002400 */
[----:B---3--:R-:W-:Y:S01]  /*15210*/  FSEL R30, R73, -INF , !P6 ;  /* 0xff800000491e7808 */ /* 0x008fe20007000000 */
[----:B------:R-:W-:Y:S01]  /*15220*/  FFMA.FTZ R41, R152, R48, R41 ;  /* 0x0000003098297223 */ /* 0x000fe20000010029 */
[----:B------:R-:W-:Y:S02]  /*15230*/  ISETP.GE.AND P6, PT, R46, R2, PT ;  /* 0x000000022e00720c */ /* 0x000fe40003fc6270 */
[----:B------:R-:W-:Y:S02]  /*15240*/  I2FP.F32.U32 R46, R46 ;  /* 0x0000002e002e7245 */ /* 0x000fe40000201000 */
[----:B------:R-:W-:Y:S01]  /*15250*/  FSEL R140, R53, -INF , !P3 ;  /* 0xff800000358c7808 */ /* 0x000fe20005800000 */
[----:B------:R-:W-:Y:S02]  /*15260*/  MUFU.TANH R51, R22 ;  /* 0x0000001600337308 */ /* 0x000fe40000002400 */
[CC--:B------:R-:W-:Y:S01]  /*15270*/  FFMA.FTZ R55, R152.reuse, R46.reuse, R55 ;  /* 0x0000002e98377223 */ /* 0x0c0fe20000010037 */
[----:B------:R-:W-:Y:S01]  /*15280*/  FFMA.FTZ R37, R152, R46, R29 ;  /* 0x0000002e98257223 */ /* 0x000fe2000001001d */
[----:B------:R-:W-:-:S03]  /*15290*/  VIADD R46, R4, 0xfffffed9 ;  /* 0xfffffed9042e7836 */ /* 0x000fc60000000000 */
[----:B------:R-:W-:Y:S01]  /*152a0*/  FSEL R118, R55, -INF , !P6 ;  /* 0xff80000037767808 */ /* 0x000fe20007000000 */
[----:B------:R3:W5:Y:S01]  /*152b0*/  MUFU.TANH R29, R40 ;  /* 0x00000028001d7308 */ /* 0x0007620000002400 */
[----:B-1----:R-:W-:Y:S02]  /*152c0*/  FSEL R24, R23, -INF , !P1 ;  /* 0xff80000017187808 */ /* 0x002fe40004800000 */
[----:B------:R-:W-:Y:S02]  /*152d0*/  ISETP.GE.AND P1, PT, R42, R2, PT ;  /* 0x000000022a00720c */ /* 0x000fe40003f26270 */
[----:B------:R-:W-:Y:S02]  /*152e0*/  I2FP.F32.U32 R42, R42 ;  /* 0x0000002a002a7245 */ /* 0x000fe40000201000 */
[----:B------:R-:W-:Y:S01]  /*152f0*/  FSEL R37, R37, -INF , !P5 ;  /* 0xff80000025257808 */ /* 0x000fe20006800000 */
[----:B------:R1:W-:Y:S01]  /*15300*/  MUFU.TANH R23, R36 ;  /* 0x0000002400177308 */ /* 0x0003e20000002400 */
[----:B------:R-:W-:Y:S01]  /*15310*/  ISETP.GE.AND P5, PT, R46, R2, PT ;  /* 0x000000022e00720c */ /* 0x000fe20003fa6270 */
[CC--:B------:R-:W-:Y:S01]  /*15320*/  FFMA.FTZ R142, R152.reuse, R42.reuse, R31 ;  /* 0x0000002a988e7223 */ /* 0x0c0fe2000001001f */
[----:B------:R-:W-:Y:S01]  /*15330*/  FFMA.FTZ R25, R152, R42, R25 ;  /* 0x0000002a98197223 */ /* 0x000fe20000010019 */
[----:B------:R-:W-:Y:S01]  /*15340*/  VIADD R42, R4, 0xfffffee0 ;  /* 0xfffffee0042a7836 */ /* 0x000fe20000000000 */
[----:B------:R-:W-:-:S02]  /*15350*/  ISETP.GE.AND P6, PT, R46, R3, PT ;  /* 0x000000032e00720c */ /* 0x000fc40003fc6270 */
[----:B------:R-:W-:Y:S01]  /*15360*/  FSEL R142, R142, -INF , !P1 ;  /* 0xff8000008e8e7808 */ /* 0x000fe20004800000 */
[----:B------:R5:W5:Y:S01]  /*15370*/  MUFU.TANH R31, R20 ;  /* 0x00000014001f7308 */ /* 0x000b620000002400 */
[----:B---3--:R-:W-:Y:S01]  /*15380*/  I2FP.F32.U32 R40, R46 ;  /* 0x0000002e00287245 */ /* 0x008fe20000201000 */
[----:B------:R-:W-:Y:S01]  /*15390*/  VIADD R46, R4, 0xfffffee1 ;  /* 0xfffffee1042e7836 */ /* 0x000fe20000000000 */
[----:B------:R-:W-:-:S03]  /*153a0*/  ISETP.GE.AND P3, PT, R42, R2, PT ;  /* 0x000000022a00720c */ /* 0x000fc60003f66270 */
[CC--:B--2---:R-:W-:Y:S01]  /*153b0*/  FFMA.FTZ R188, R152.reuse, R40.reuse, R45 ;  /* 0x0000002898bc7223 */ /* 0x0c4fe2000001002d */
[----:B----4-:R-:W-:Y:S01]  /*153c0*/  FFMA.FTZ R40, R152, R40, R47 ;  /* 0x0000002898287223 */ /* 0x010fe2000001002f */
[----:B------:R-:W-:Y:S01]  /*153d0*/  VIADD R45, R4, 0xfffffee8 ;  /* 0xfffffee8042d7836 */ /* 0x000fe20000000000 */
[----:B-1----:R-:W-:Y:S01]  /*153e0*/  FSEL R36, R41, -INF , !P0 ;  /* 0xff80000029247808 */ /* 0x002fe20004000000 */
[----:B------:R-:W-:Y:S01]  /*153f0*/  FMUL.FTZ R47, R16, UR15 ;  /* 0x0000000f102f7c20 */ /* 0x000fe20008410000 */
[----:B------:R-:W-:Y:S01]  /*15400*/  ISETP.GE.AND P0, PT, R42, R3, PT ;  /* 0x000000032a00720c */ /* 0x000fe20003f06270 */
[----:B------:R-:W1:Y:S01]  /*15410*/  MUFU.TANH R13, R13 ;  /* 0x0000000d000d7308 */ /* 0x000e620000002400 */
[----:B------:R-:W-:Y:S02]  /*15420*/  I2FP.F32.U32 R42, R42 ;  /* 0x0000002a002a7245 */ /* 0x000fe40000201000 */
[----:B------:R-:W-:Y:S02]  /*15430*/  I2FP.F32.U32 R22, R46 ;  /* 0x0000002e00167245 */ /* 0x000fe40000201000 */
[----:B------:R-:W-:Y:S01]  /*15440*/  FSEL R40, R40, -INF , !P6 ;  /* 0xff80000028287808 */ /* 0x000fe20007000000 */
[C---:B------:R-:W-:Y:S01]  /*15450*/  FFMA.FTZ R43, R152.reuse, R42, R43 ;  /* 0x0000002a982b7223 */ /* 0x040fe2000001002b */
[----:B------:R-:W-:Y:S01]  /*15460*/  I2FP.F32.U32 R16, R45 ;  /* 0x0000002d00107245 */ /* 0x000fe20000201000 */
[----:B------:R-:W-:Y:S01]  /*15470*/  FFMA.FTZ R27, R152, R22, R27 ;  /* 0x00000016981b7223 */ /* 0x000fe2000001001b */
[----:B------:R-:W-:Y:S01]  /*15480*/  ISETP.GE.AND P6, PT, R45, R2, PT ;  /* 0x000000022d00720c */ /* 0x000fe20003fc6270 */
[----:B-----5:R-:W-:Y:S01]  /*15490*/  FMUL.FTZ R20, R18, UR15 ;  /* 0x0000000f12147c20 */ /* 0x020fe20008410000 */
[----:B------:R-:W-:Y:S01]  /*154a0*/  FSEL R182, R43, -INF , !P3 ;  /* 0xff8000002bb67808 */ /* 0x000fe20005800000 */
[C---:B------:R-:W-:Y:S01]  /*154b0*/  FFMA.FTZ R29, R152.reuse, R16, R29 ;  /* 0x00000010981d7223 */ /* 0x040fe2000001001d */
[----:B------:R-:W-:Y:S01]  /*154c0*/  ISETP.GE.AND P3, PT, R45, R3, PT ;  /* 0x000000032d00720c */ /* 0x000fe20003f66270 */
[----:B------:R-:W-:Y:S01]  /*154d0*/  FFMA.FTZ R45, R152, R22, R49 ;  /* 0x00000016982d7223 */ /* 0x000fe20000010031 */
[----:B------:R-:W-:-:S02]  /*154e0*/  VIADD R22, R4, 0xfffffee9 ;  /* 0xfffffee904167836 */ /* 0x000fc40000000000 */
[----:B------:R-:W-:Y:S01]  /*154f0*/  FFMA.FTZ R43, R152, R16, R51 ;  /* 0x00000010982b7223 */ /* 0x000fe20000010033 */
[----:B------:R-:W-:Y:S01]  /*15500*/  FSEL R188, R188, -INF , !P5 ;  /* 0xff800000bcbc7808 */ /* 0x000fe20006800000 */
[----:B------:R-:W-:Y:S01]  /*15510*/  FFMA.FTZ R42, R152, R42, R21 ;  /* 0x0000002a982a7223 */ /* 0x000fe20000010015 */
[----:B------:R-:W-:Y:S01]  /*15520*/  VIADD R18, R4, 0xfffffef0 ;  /* 0xfffffef004127836 */ /* 0x000fe20000000000 */
[----:B------:R-:W-:Y:S01]  /*15530*/  ISETP.GE.AND P5, PT, R46, R3, PT ;  /* 0x000000032e00720c */ /* 0x000fe20003fa6270 */
[C---:B------:R-:W-:Y:S01]  /*15540*/  VIADD R16, R4.reuse, 0xfffffef1 ;  /* 0xfffffef104107836 */ /* 0x040fe20000000000 */
[----:B------:R2:W-:Y:S01]  /*15550*/  MUFU.TANH R21, R20 ;  /* 0x0000001400157308 */ /* 0x0005e20000002400 */
[----:B------:R-:W-:Y:S01]  /*15560*/  VIADD R4, R4, 0xfffffef9 ;  /* 0xfffffef904047836 */ /* 0x000fe20000000000 */
[----:B------:R-:W-:Y:S02]  /*15570*/  FSEL R41, R25, -INF , !P2 ;  /* 0xff80000019297808 */ /* 0x000fe40005000000 */
[----:B------:R-:W-:-:S02]  /*15580*/  FSEL R45, R45, -INF , !P5 ;  /* 0xff8000002d2d7808 */ /* 0x000fc40006800000 */
[----:B------:R-:W-:Y:S02]  /*15590*/  FSEL R134, R29, -INF , !P6 ;  /* 0xff8000001d867808 */ /* 0x000fe40007000000 */
[-C--:B------:R-:W-:Y:S01]  /*155a0*/  ISETP.GE.AND P2, PT, R46, R2.reuse, PT ;  /* 0x000000022e00720c */ /* 0x080fe20003f46270 */
[----:B------:R-:W3:Y:S01]  /*155b0*/  MUFU.TANH R25, R47 ;  /* 0x0000002f00197308 */ /* 0x000ee20000002400 */
[-C--:B------:R-:W-:Y:S02]  /*155c0*/  ISETP.GE.AND P1, PT, R22, R2.reuse, PT ;  /* 0x000000021600720c */ /* 0x080fe40003f26270 */
[-C--:B------:R-:W-:Y:S02]  /*155d0*/  ISETP.GE.AND P5, PT, R18, R2.reuse, PT ;  /* 0x000000021200720c */ /* 0x080fe40003fa6270 */
[-C--:B------:R-:W-:Y:S02]  /*155e0*/  ISETP.GE.AND P4, PT, R4, R2.reuse, PT ;  /* 0x000000020400720c */ /* 0x080fe40003f86270 */
[----:B------:R-:W-:Y:S01]  /*155f0*/  ISETP.GE.AND P6, PT, R16, R2, PT ;  /* 0x000000021000720c */ /* 0x000fe20003fc6270 */
[----:B------:R-:W4:Y:S01]  /*15600*/  MUFU.TANH R17, R17 ;  /* 0x0000001100117308 */ /* 0x000f220000002400 */
[----:B--2---:R-:W-:-:S02]  /*15610*/  I2FP.F32.U32 R20, R22 ;  /* 0x0000001600147245 */ /* 0x004fc40000201000 */
[----:B------:R-:W-:Y:S01]  /*15620*/  FSEL R42, R42, -INF , !P0 ;  /* 0xff8000002a2a7808 */ /* 0x000fe20004000000 */
[----:B------:R-:W-:Y:S01]  /*15630*/  BAR.SYNC.DEFER_BLOCKING 0x0 ;  /* 0x0000000000007b1d */ /* 0x000fe20000010000 */
[----:B------:R-:W-:Y:S01]  /*15640*/  ISETP.GE.AND P0, PT, R22, R3, PT ;  /* 0x000000031600720c */ /* 0x000fe20003f06270 */
[CC--:B------:R-:W-:Y:S01]  /*15650*/  FFMA.FTZ R2, R152.reuse, R20.reuse, R31 ;  /* 0x0000001498027223 */ /* 0x0c0fe2000001001f */
[----:B------:R-:W-:Y:S01]  /*15660*/  FFMA.FTZ R23, R152, R20, R23 ;  /* 0x0000001498177223 */ /* 0x000fe20000010017 */
[----:B------:R-:W-:Y:S02]  /*15670*/  FSEL R146, R27, -INF , !P2 ;  /* 0xff8000001b927808 */ /* 0x000fe40005000000 */
[----:B------:R-:W2:Y:S01]  /*15680*/  MUFU.TANH R19, R19 ;  /* 0x0000001300137308 */ /* 0x000ea20000002400 */
[----:B------:R-:W-:Y:S02]  /*15690*/  FSEL R2, R2, -INF , !P0 ;  /* 0xff80000002027808 */ /* 0x000fe40004000000 */
[----:B------:R-:W-:-:S02]  /*156a0*/  ISETP.GE.AND P0, PT, R58, 0x3, PT ;  /* 0x000000033a00780c */ /* 0x000fc40003f06270 */
[----:B------:R-:W-:Y:S02]  /*156b0*/  FSEL R104, R23, -INF , !P1 ;  /* 0xff80000017687808 */ /* 0x000fe40004800000 */
[----:B------:R-:W-:Y:S01]  /*156c0*/  FSEL R43, R43, -INF , !P3 ;  /* 0xff8000002b2b7808 */ /* 0x000fe20005800000 */
[----:B------:R-:W5:Y:S01]  /*156d0*/  MUFU.TANH R15, R15 ;  /* 0x0000000f000f7308 */ /* 0x000f620000002400 */
[-C--:B------:R-:W-:Y:S02]  /*156e0*/  ISETP.GE.AND P1, PT, R4, R3.reuse, PT ;  /* 0x000000030400720c */ /* 0x080fe40003f26270 */
[-C--:B------:R-:W-:Y:S02]  /*156f0*/  ISETP.GE.AND P3, PT, R18, R3.reuse, PT ;  /* 0x000000031200720c */ /* 0x080fe40003f66270 */
[----:B------:R-:W-:Y:S02]  /*15700*/  ISETP.GE.AND P2, PT, R16, R3, PT ;  /* 0x000000031000720c */ /* 0x000fe40003f46270 */
[----:B------:R-:W-:-:S02]  /*15710*/  I2FP.F32.U32 R4, R4 ;  /* 0x0000000400047245 */ /* 0x000fc40000201000 */
[----:B------:R-:W-:Y:S02]  /*15720*/  I2FP.F32.U32 R18, R18 ;  /* 0x0000001200127245 */ /* 0x000fe40000201000 */
[----:B------:R-:W-:Y:S01]  /*15730*/  I2FP.F32.U32 R16, R16 ;  /* 0x0000001000107245 */ /* 0x000fe20000201000 */
[C---:B-1----:R-:W-:Y:S02]  /*15740*/  FFMA.FTZ R13, R152.reuse, R4, R13 ;  /* 0x00000004980d7223 */ /* 0x042fe4000001000d */
[CC--:B---3--:R-:W-:Y:S01]  /*15750*/  FFMA.FTZ R25, R152.reuse, R18.reuse, R25 ;  /* 0x0000001298197223 */ /* 0x0c8fe20000010019 */
[C---:B------:R-:W-:Y:S01]  /*15760*/  FFMA.FTZ R21, R152.reuse, R18, R21 ;  /* 0x0000001298157223 */ /* 0x040fe20000010015 */
[CC--:B----4-:R-:W-:Y:S01]  /*15770*/  FFMA.FTZ R17, R152.reuse, R16.reuse, R17 ;  /* 0x0000001098117223 */ /* 0x0d0fe20000010011 */
[C---:B--2---:R-:W-:Y:S01]  /*15780*/  FFMA.FTZ R19, R152.reuse, R16, R19 ;  /* 0x0000001098137223 */ /* 0x044fe20000010013 */
[----:B-----5:R-:W-:Y:S01]  /*15790*/  FFMA.FTZ R3, R152, R4, R15 ;  /* 0x0000000498037223 */ /* 0x020fe2000001000f */
[----:B------:R-:W-:-:S02]  /*157a0*/  FSEL R49, R13, -INF , !P4 ;  /* 0xff8000000d317808 */ /* 0x000fc40006000000 */
        /* <DEDUP_REMOVED lines=13> */
[----:B------:R-:W-:Y:S01]  /*15880*/  IADD3 R18, PT, PT, R18, -0x200, RZ ;  /* 0xfffffe0012127810 */ /* 0x000fe20007ffe0ff */
[----:B------:R-:W4:Y:S03]  /*15890*/  LDCU.64 UR8, c[0x0][0x3a0] ;  /* 0x00007400ff0877ac */ /* 0x000f260008000a00 */
[----:B------:R-:W-:-:S02]  /*158a0*/  IABS R20, R22 ;  /* 0x0000001600147213 */ /* 0x000fc40000000000 */
[----:B------:R-:W-:Y:S02]  /*158b0*/  IABS R15, R18 ;  /* 0x00000012000f7213 */ /* 0x000fe40000000000 */
[-C--:B--2---:R-:W-:Y:S02]  /*158c0*/  IABS R16, R17.reuse ;  /* 0x0000001100107213 */ /* 0x084fe40000000000 */
[-C--:B------:R-:W-:Y:S02]  /*158d0*/  LOP3.LUT R18, R18, R17.reuse, RZ, 0x3c, !PT ;  /* 0x0000001112127212 */ /* 0x080fe400078e3cff */
[----:B------:R-:W2:Y:S01]  /*158e0*/  I2F.RP R4, R16 ;  /* 0x0000001000047306 */ /* 0x000ea20000209400 */
[----:B------:R-:W-:Y:S02]  /*158f0*/  LOP3.LUT R22, R22, R17, RZ, 0x3c, !PT ;  /* 0x0000001116167212 */ /* 0x000fe400078e3cff */
[----:B------:R-:W-:Y:S02]  /*15900*/  ISETP.GE.AND P6, PT, R18, RZ, PT ;  /* 0x000000ff1200720c */ /* 0x000fe40003fc6270 */
[----:B------:R-:W-:-:S03]  /*15910*/  ISETP.GE.AND P3, PT, R22, RZ, PT ;  /* 0x000000ff1600720c */ /* 0x000fc60003f66270 */
        /* <DEDUP_REMOVED lines=30> */
[C---:B------:R-:W-:Y:S01]  /*15b00*/  IMAD.WIDE R20, R15.reuse, 0x4, R180 ;  /* 0x000000040f147825 */ /* 0x040fe200078e02b4 */
[----:B-1----:R-:W2:Y:S04]  /*15b10*/  LDG.E R13, desc[UR10][R22.64] ;  /* 0x0000000a160d7981 */ /* 0x002ea8000c1e1900 */
[----:B------:R-:W2:Y:S01]  /*15b20*/  LDG.E R4, desc[UR10][R20.64] ;  /* 0x0000000a14047981 */ /* 0x000ea2000c1e1900 */
[----:B------:R-:W-:Y:S01]  /*15b30*/  IADD3 R16, PT, PT, R15, -R16, RZ ;  /* 0x800000100f107210 */ /* 0x000fe20007ffe0ff */
[----:B---3--:R-:W-:-:S04]  /*15b40*/  IMAD.U32 R18, RZ, RZ, UR4 ;  /* 0x00000004ff127e24 */ /* 0x008fc8000f8e00ff */
[----:B------:R-:W-:-:S05]  /*15b50*/  IMAD R17, R16, R17, -0x100 ;  /* 0xffffff0010117424 */ /* 0x000fca00078e0211 */
[----:B------:R-:W-:-:S05]  /*15b60*/  SHF.R.S32.HI R15, RZ, 0x1f, R17 ;  /* 0x0000001fff0f7819 */ /* 0x000fca0000011411 */
[----:B------:R-:W-:-:S04]  /*15b70*/  IMAD R15, R15, R18, RZ ;  /* 0x000000120f0f7224 */ /* 0x000fc800078e02ff */
[C---:B------:R-:W-:Y:S02]  /*15b80*/  IMAD R15, R17.reuse, UR5, R15 ;  /* 0x00000005110f7c24 */ /* 0x040fe4000f8e020f */
[----:B------:R-:W-:-:S04]  /*15b90*/  IMAD.WIDE.U32 R16, R17, R18, RZ ;  /* 0x0000001211107225 */ /* 0x000fc800078e00ff */
        /* <DEDUP_REMOVED lines=10> */
.L_x_2026:
        /* <DEDUP_REMOVED lines=8> */
.L_x_2027:
[----:B------:R-:W2:Y:S01]  /*15cc0*/  LDC R15, c[0x0][0x3bc] ;  /* 0x0000ef00ff0f7b82 */ /* 0x000ea20000000800 */
        /* <DEDUP_REMOVED lines=8> */
[----:B-1----:R1:W-:Y:S04]  /*15d50*/  @!P4 LDGSTS.E.BYPASS.LTC128B.128 [R191+0x1000], desc[UR10][R22.64] ;  /* 0x0100000016bfcfae */ /* 0x0023e8000b981a0a */
[----:B------:R3:W-:Y:S01]  /*15d60*/  @P4 STS.128 [R191+0x1000], RZ ;  /* 0x001000ffbf004388 */ /* 0x0007e20000000c00 */
[C-C-:B--2---:R-:W-:Y:S02]  /*15d70*/  SHF.L.U64.HI R16, R18.reuse, 0x5, R15.reuse ;  /* 0x0000000512107819 */ /* 0x144fe4000001020f */
        /* <DEDUP_REMOVED lines=14> */
[-C--:B-1----:R-:W-:Y:S01]  /*15e60*/  IADD3 R22, P1, PT, R16, R4.reuse, RZ ;  /* 0x0000000410167210 */ /* 0x082fe20007f3e0ff */
        /* <DEDUP_REMOVED lines=35> */
.L_x_2025:
[----:B------:R-:W-:Y:S01]  /*160a0*/  FMNMX3.FTZ R13, R131, R6, R8, !PT ;  /* 0x00000006830d7276 */ /* 0x000fe20007810008 */
[----:B------:R-:W1:Y:S01]  /*160b0*/  LDCU UR4, c[0x0][0x45c] ;  /* 0x00008b80ff0477ac */ /* 0x000e620008000800 */
[----:B------:R-:W-:Y:S01]  /*160c0*/  LOP3.LUT P2, RZ, R148, 0x4, RZ, 0xc0, !PT ;  /* 0x0000000494ff7812 */ /* 0x000fe2000784c0ff */
[----:B---3--:R-:W-:Y:S01]  /*160d0*/  LDSM.16.MT88.4 R20, [R189+0x5400] ;  /* 0x00540000bd14783b */ /* 0x008fe20000004200 */
        /* <DEDUP_REMOVED lines=32> */
[----:B------:R-:W2:Y:S02]  /*162e0*/  SHFL.BFLY PT, R4, R13, 0x2, 0x1f ;  /* 0x0c401f000d047f89 */ /* 0x000ea400000e0000 */
[----:B--2---:R-:W-:-:S05]  /*162f0*/  FMNMX.FTZ R4, R13, R4, !PT ;  /* 0x000000040d047209 */ /* 0x004fca0007810000 */
[----:B------:R-:W2:Y:S02]  /*16300*/  SHFL.BFLY PT, R93, R4, 0x1, 0x1f ;  /* 0x0c201f00045d7f89 */ /* 0x000ea400000e0000 */
[----:B--2---:R-:W-:-:S04]  /*16310*/  FMNMX.FTZ R93, R4, R93, !PT ;  /* 0x0000005d045d7209 */ /* 0x004fc80007810000 */
[C---:B------:R-:W-:Y:S01]  /*16320*/  FSETP.NEU.FTZ.AND P1, PT, R93.reuse, -INF , PT ;  /* 0xff8000005d00780b */ /* 0x040fe20003f3d000 */
[----:B-1----:R-:W-:-:S05]  /*16330*/  FMUL.FTZ R91, R93, UR4 ;  /* 0x000000045d5b7c20 */ /* 0x002fca0008410000 */
[----:B------:R-:W-:-:S05]  /*16340*/  FSEL R91, R91, RZ, P1 ;  /* 0x000000ff5b5b7208 */ /* 0x000fca0000800000 */
        /* <DEDUP_REMOVED lines=19> */
[----:B------:R-:W-:Y:S01]  /*16480*/  FSEL R128, R93, RZ, P1 ;  /* 0x000000ff5d807208 */ /* 0x000fe20000800000 */
[----:B------:R-:W-:Y:S01]  /*16490*/  FFMA.FTZ R61, R108, UR4, -R91 ;  /* 0x000000046c3d7c23 */ /* 0x000fe2000801085b */
[----:B------:R-:W-:Y:S01]  /*164a0*/  FMNMX3.FTZ R6, R6, R223, R143, !PT ;  /* 0x000000df06067276 */ /* 0x000fe2000781008f */
[----:B------:R-:W-:Y:S01]  /*164b0*/  FFMA.FTZ R69, R10, UR4, -R91 ;  /* 0x000000040a457c23 */ /* 0x000fe2000801085b */
[----:B------:R-:W-:Y:S01]  /*164c0*/  IADD3 R94, PT, PT, R189, 0x5020, RZ ;  /* 0x00005020bd5e7810 */ /* 0x000fe20007ffe0ff */
        /* <DEDUP_REMOVED lines=65> */
[-C--:B------:R-:W-:Y:S01]  /*168e0*/  FMUL.FTZ R160, R160, R128.reuse ;  /* 0x00000080a0a07220 */ /* 0x080fe20000410000 */
        /* <DEDUP_REMOVED lines=10> */
[----:B------:R-:W-:Y:S01]  /*16990*/  FFMA.FTZ R151, R151, R128, R124 ;  /* 0x0000008097977223 */ /* 0x000fe2000001007c */
[----:B------:R-:W-:Y:S01]  /*169a0*/  FFMA.FTZ R118, R118, UR4, -R91 ;  /* 0x0000000476767c23 */ /* 0x000fe2000801085b */
[----:B------:R-:W-:Y:S01]  /*169b0*/  FMNMX3.FTZ R6, R6, R39, R38, !PT ;  /* 0x0000002706067276 */ /* 0x000fe20007810026 */
[----:B------:R-:W-:Y:S01]  /*169c0*/  MUFU.EX2 R109, R109 ;  /* 0x0000006d006d7308 */ /* 0x000fe20000000800 */
[----:B------:R-:W-:Y:S01]  /*169d0*/  FADD.FTZ R122, R122, R151 ;  /* 0x000000977a7a7221 */ /* 0x000fe20000010000 */
[--C-:B------:R-:W-:Y:S01]  /*169e0*/  FFMA.FTZ R142, R142, UR4, -R91.reuse ;  /* 0x000000048e8e7c23 */ /* 0x100fe2000801085b */
[----:B------:R-:W-:Y:S01]  /*169f0*/  FMNMX3.FTZ R6, R6, R37, R36, !PT ;  /* 0x0000002506067276 */ /* 0x000fe20007810024 */
[--C-:B------:R-:W-:Y:S01]  /*16a00*/  FFMA.FTZ R134, R134, UR4, -R91.reuse ;  /* 0x0000000486867c23 */ /* 0x100fe2000801085b */
[----:B------:R-:W-:Y:S01]  /*16a10*/  FADD.FTZ R127, R127, R122 ;  /* 0x0000007a7f7f7221 */ /* 0x000fe20000010000 */
[--C-:B------:R-:W-:Y:S01]  /*16a20*/  FFMA.FTZ R51, R51, UR4, -R91.reuse ;  /* 0x0000000433337c23 */ /* 0x100fe2000801085b */
[----:B------:R-:W-:Y:S01]  /*16a30*/  FMNMX3.FTZ R6, R6, R41, R40, !PT ;  /* 0x0000002906067276 */ /* 0x000fe20007810028 */
[----:B------:R-:W-:Y:S01]  /*16a40*/  MUFU.EX2 R100, R100 ;  /* 0x0000006400647308 */ /* 0x000fe20000000800 */
[----:B-1----:R-:W-:Y:S01]  /*16a50*/  F2FP.BF16.F32.PACK_AB R30, R102, R111 ;  /* 0x0000006f661e723e */ /* 0x002fe200000010ff */
[----:B------:R-:W-:Y:S01]  /*16a60*/  FFMA.FTZ R151, R49, UR4, -R91 ;  /* 0x0000000431977c23 */ /* 0x000fe2000801085b */
        /* <DEDUP_REMOVED lines=79> */
[--C-:B------:R-:W-:Y:S01]  /*16f60*/  FFMA.FTZ R36, R36, UR4, -R50.reuse ;  /* 0x0000000424247c23 */ /* 0x100fe20008010832 */
[--C-:B------:R-:W-:Y:S01]  /*16f70*/  FFMA.FTZ R41, R41, UR4, -R50.reuse ;  /* 0x0000000429297c23 */ /* 0x100fe20008010832 */
[----:B------:R-:W5:Y:S01]  /*16f80*/  MUFU.EX2 R108, R108 ;  /* 0x0000006c006c7308 */ /* 0x000f620000000800 */
        /* <DEDUP_REMOVED lines=13> */
[--C-:B------:R-:W-:Y:S01]  /*17060*/  FFMA.FTZ R42, R42, UR4, -R50.reuse ;  /* 0x000000042a2a7c23 */ /* 0x100fe20008010832 */
[--C-:B------:R-:W-:Y:S01]  /*17070*/  FFMA.FTZ R45, R45, UR4, -R50.reuse ;  /* 0x000000042d2d7c23 */ /* 0x100fe20008010832 */
[----:B------:R-:W1:Y:S01]  /*17080*/  MUFU.EX2 R129, R129 ;  /* 0x0000008100817308 */ /* 0x000e620000000800 */
[C---:B------:R-:W-:Y:S01]  /*17090*/  HMMA.16816.F32.BF16 R4, R12.reuse, R6, R168 ;  /* 0x000000060c04723c */ /* 0x040fe200000418a8 */
[----:B-----5:R-:W-:Y:S01]  /*170a0*/  F2FP.BF16.F32.PACK_AB R29, R108, R119 ;  /* 0x000000776c1d723e */ /* 0x020fe200000010ff */
[--C-:B------:R-:W-:Y:S01]  /*170b0*/  FFMA.FTZ R169, R217, UR4, -R50.reuse ;  /* 0x00000004d9a97c23 */ /* 0x100fe20008010832 */
[--C-:B------:R-:W-:Y:S01]  /*170c0*/  FFMA.FTZ R171, R209, UR4, -R50.reuse ;  /* 0x00000004d1ab7c23 */ /* 0x100fe20008010832 */
[--C-:B------:R-:W-:Y:S01]  /*170d0*/  FFMA.FTZ R170, R193, UR4, -R50.reuse ;  /* 0x00000004c1aa7c23 */ /* 0x100fe20008010832 */
[----:B------:R-:W-:Y:S01]  /*170e0*/  FFMA.FTZ R168, R182, UR4, -R91 ;  /* 0x00000004b6a87c23 */ /* 0x000fe2000801085b */
[--C-:B------:R-:W-:Y:S01]  /*170f0*/  FFMA.FTZ R182, R135, UR4, -R50.reuse ;  /* 0x0000000487b67c23 */ /* 0x100fe20008010832 */
[----:B------:R-:W-:Y:S01]  /*17100*/  MUFU.EX2 R132, R132 ;  /* 0x0000008400847308 */ /* 0x000fe20000000800 */
[C---:B--2---:R-:W-:Y:S01]  /*17110*/  HMMA.16816.F32.BF16 R164, R12.reuse, R8, R164 ;  /* 0x000000080ca4723c */ /* 0x044fe200000418a4 */
[----:B------:R-:W-:Y:S01]  /*17120*/  FADD.FTZ R116, R116, R153 ;  /* 0x0000009974747221 */ /* 0x000fe20000010000 */
[--C-:B------:R-:W-:Y:S01]  /*17130*/  FFMA.FTZ R43, R43, UR4, -R50.reuse ;  /* 0x000000042b2b7c23 */ /* 0x100fe20008010832 */
[--C-:B------:R-:W-:Y:S01]  /*17140*/  FFMA.FTZ R2, R2, UR4, -R50.reuse ;  /* 0x0000000402027c23 */ /* 0x100fe20008010832 */
[----:B------:R-:W-:Y:S01]  /*17150*/  FFMA.FTZ R0, R0, UR4, -R50 ;  /* 0x0000000400007c23 */ /* 0x000fe20008010832 */
[----:B------:R-:W-:Y:S01]  /*17160*/  FADD.FTZ R125, R125, R116 ;  /* 0x000000747d7d7221 */ /* 0x000fe20000010000 */
[--C-:B------:R-:W-:Y:S01]  /*17170*/  FFMA.FTZ R153, R3, UR4, -R50.reuse ;  /* 0x0000000403997c23 */ /* 0x100fe20008010832 */
[----:B------:R-:W2:Y:S01]  /*17180*/  MUFU.EX2 R131, R131 ;  /* 0x0000008300837308 */ /* 0x000ea20000000800 */
[----:B------:R-:W-:Y:S01]  /*17190*/  HMMA.16816.F32.BF16 R12, R12, R10, R160 ;  /* 0x0000000a0c0c723c */ /* 0x000fe200000418a0 */
[----:B------:R-:W4:Y:S01]  /*171a0*/  LDSM.16.MT88.4 R8, [R189+0x5800] ;  /* 0x00580000bd08783b */ /* 0x000f220000004200 */
[----:B-1----:R-:W-:Y:S01]  /*171b0*/  F2FP.BF16.F32.PACK_AB R31, R129, R110 ;  /* 0x0000006e811f723e */ /* 0x002fe200000010ff */
[--C-:B------:R-:W-:Y:S01]  /*171c0*/  FFMA.FTZ R161, R145, UR4, -R50.reuse ;  /* 0x0000000491a17c23 */ /* 0x100fe20008010832 */
[----:B------:R-:W-:Y:S01]  /*171d0*/  FFMA.FTZ R145, R140, UR4, -R91 ;  /* 0x000000048c917c23 */ /* 0x000fe2000801085b */
[--C-:B------:R-:W-:Y:S01]  /*171e0*/  FFMA.FTZ R140, R213, UR4, -R50.reuse ;  /* 0x00000004d58c7c23 */ /* 0x100fe20008010832 */
[--C-:B------:R-:W-:Y:S01]  /*171f0*/  FFMA.FTZ R163, R211, UR4, -R50.reuse ;  /* 0x00000004d3a37c23 */ /* 0x100fe20008010832 */
[----:B------:R-:W-:Y:S01]  /*17200*/  MUFU.EX2 R130, R130 ;  /* 0x0000008200827308 */ /* 0x000fe20000000800 */
[--C-:B------:R-:W-:Y:S01]  /*17210*/  FFMA.FTZ R160, R201, UR4, -R50.reuse ;  /* 0x00000004c9a07c23 */ /* 0x100fe20008010832 */
[----:B------:R-:W-:Y:S01]  /*17220*/  HMMA.16816.F32.BF16 R16, R28, R20, R16 ;  /* 0x000000141c10723c */ /* 0x000fe20000041810 */
[--C-:B------:R-:W-:Y:S01]  /*17230*/  FFMA.FTZ R162, R199, UR4, -R50.reuse ;  /* 0x00000004c7a27c23 */ /* 0x100fe20008010832 */
[----:B------:R-:W-:Y:S01]  /*17240*/  FADD.FTZ R114, R114, R125 ;  /* 0x0000007d72727221 */ /* 0x000fe20000010000 */
[----:B------:R-:W-:-:S03]  /*17250*/  FFMA.FTZ R48, R48, UR4, -R50 ;  /* 0x0000000430307c23 */ /* 0x000fc60008010832 */
[----:B------:R-:W1:Y:S01]  /*17260*/  MUFU.EX2 R143, R143 ;  /* 0x0000008f008f7308 */ /* 0x000e620000000800 */
[----:B------:R-:W-:Y:S01]  /*17270*/  FADD.FTZ R119, R119, R114 ;  /* 0x0000007277777221 */ /* 0x000fe20000010000 */
[----:B------:R-:W-:Y:S01]  /*17280*/  HMMA.16816.F32.BF16 R4, R28, R22, R4 ;  /* 0x000000161c04723c */ /* 0x000fe20000041804 */
[----:B------:R-:W5:Y:S02]  /*17290*/  LDSM.16.MT88.4 R20, [R94+0x800] ;  /* 0x000800005e14783b */ /* 0x000f640000004200 */
[----:B------:R-:W-:-:S03]  /*172a0*/  FADD.FTZ R119, R108, R119 ;  /* 0x000000776c777221 */ /* 0x000fc60000010000 */
[----:B------:R-:W-:Y:S01]  /*172b0*/  MUFU.EX2 R155, R155 ;  /* 0x0000009b009b7308 */ /* 0x000fe20000000800 */
[----:B------:R-:W-:Y:S01]  /*172c0*/  FADD.FTZ R110, R110, R119 ;  /* 0x000000776e6e7221 */ /* 0x000fe20000010000 */
[----:B---3--:R-:W-:Y:S03]  /*172d0*/  HMMA.16816.F32.BF16 R164, R28, R24, R164 ;  /* 0x000000181ca4723c */ /* 0x008fe600000418a4 */
[----:B------:R-:W-:-:S03]  /*172e0*/  FADD.FTZ R129, R129, R110 ;  /* 0x0000006e81817221 */ /* 0x000fc60000010000 */
[----:B------:R-:W3:Y:S02]  /*172f0*/  MUFU.EX2 R138, R138 ;  /* 0x0000008a008a7308 */ /* 0x000ee40000000800 */
[----:B------:R-:W-:Y:S01]  /*17300*/  HMMA.16816.F32.BF16 R24, R28, R26, R12 ;  /* 0x0000001a1c18723c */ /* 0x000fe2000004180c */
[----:B------:R-:W3:Y:S01]  /*17310*/  LDSM.16.MT88.4 R12, [R189+0x5c00] ;  /* 0x005c0000bd0c783b */ /* 0x000ee20000004200 */
[----:B------:R-:W-:Y:S02]  /*17320*/  F2FP.BF16.F32.PACK_AB R28, R100, R109 ;  /* 0x0000006d641c723e */ /* 0x000fe400000010ff */
[----:B--2---:R-:W-:Y:S01]  /*17330*/  F2FP.BF16.F32.PACK_AB R29, R131, R132 ;  /* 0x00000084831d723e */ /* 0x004fe200000010ff */
[----:B------:R-:W-:Y:S01]  /*17340*/  FADD.FTZ R132, R132, R129 ;  /* 0x0000008184847221 */ /* 0x000fe20000010000 */
[----:B------:R-:W-:Y:S01]  /*17350*/  F2FP.BF16.F32.PACK_AB R30, R98, R101 ;  /* 0x00000065621e723e */ /* 0x000fe200000010ff */
[----:B------:R-:W-:Y:S01]  /*17360*/  MUFU.EX2 R136, R136 ;  /* 0x0000008800887308 */ /* 0x000fe20000000800 */
[----:B-1----:R-:W-:Y:S01]  /*17370*/  F2FP.BF16.F32.PACK_AB R31, R143, R130 ;  /* 0x000000828f1f723e */ /* 0x002fe200000010ff */
[----:B------:R-:W-:Y:S01]  /*17380*/  FADD.FTZ R131, R131, R132 ;  /* 0x0000008483837221 */ /* 0x000fe20000010000 */
[----:B------:R-:W-:-:S05]  /*17390*/  MOV R129, R92 ;  /* 0x0000005c00817202 */ /* 0x000fca0000000f00 */
[----:B------:R-:W1:Y:S01]  /*173a0*/  MUFU.EX2 R161, R161 ;  /* 0x000000a100a17308 */ /* 0x000e620000000800 */
[C---:B----4-:R-:W-:Y:S07]  /*173b0*/  HMMA.16816.F32.BF16 R16, R28.reuse, R8, R16 ;  /* 0x000000081c10723c */ /* 0x050fee0000041810 */
[----:B------:R-:W-:Y:S01]  /*173c0*/  MUFU.EX2 R169, R169 ;  /* 0x000000a900a97308 */ /* 0x000fe20000000800 */
[C---:B------:R-:W-:Y:S01]  /*173d0*/  HMMA.16816.F32.BF16 R4, R28.reuse, R10, R4 ;  /* 0x0000000a1c04723c */ /* 0x040fe20000041804 */
[----:B------:R-:W2:Y:S06]  /*173e0*/  LDSM.16.MT88.4 R8, [R94+0xc00] ;  /* 0x000c00005e08783b */ /* 0x000eac0000004200 */
[----:B------:R-:W4:Y:S01]  /*173f0*/  MUFU.EX2 R144, R144 ;  /* 0x0000009000907308 */ /* 0x000f220000000800 */
[C---:B-----5:R-:W-:Y:S07]  /*17400*/  HMMA.16816.F32.BF16 R164, R28.reuse, R20, R164 ;  /* 0x000000141ca4723c */ /* 0x060fee00000418a4 */
[----:B------:R-:W-:Y:S01]  /*17410*/  MUFU.EX2 R140, R140 ;  /* 0x0000008c008c7308 */ /* 0x000fe20000000800 */
[----:B------:R-:W-:Y:S01]  /*17420*/  HMMA.16816.F32.BF16 R24, R28, R22, R24 ;  /* 0x000000161c18723c */ /* 0x000fe20000041818 */
[----:B------:R-:W5:Y:S01]  /*17430*/  LDSM.16.MT88.4 R20, [R189+0x6000] ;  /* 0x00600000bd14783b */ /* 0x000f620000004200 */
[----:B------:R-:W-:-:S02]  /*17440*/  F2FP.BF16.F32.PACK_AB R28, R96, R97 ;  /* 0x00000061601c723e */ /* 0x000fc400000010ff */
[----:B---3--:R-:W-:Y:S02]  /*17450*/  F2FP.BF16.F32.PACK_AB R29, R138, R155 ;  /* 0x0000009b8a1d723e */ /* 0x008fe400000010ff */
[----:B------:R-:W-:Y:S01]  /*17460*/  F2FP.BF16.F32.PACK_AB R30, R89, R90 ;  /* 0x0000005a591e723e */ /* 0x000fe200000010ff */
[----:B------:R-:W3:Y:S01]  /*17470*/  MUFU.EX2 R163, R163 ;  /* 0x000000a300a37308 */ /* 0x000ee20000000800 */
[----:B-1----:R-:W-:-:S07]  /*17480*/  F2FP.BF16.F32.PACK_AB R31, R161, R136 ;  /* 0x00000088a11f723e */ /* 0x002fce00000010ff */
[C---:B------:R-:W-:Y:S01]  /*17490*/  HMMA.16816.F32.BF16 R16, R28.reuse, R12, R16 ;  /* 0x0000000c1c10723c */ /* 0x040fe20000041810 */
[----:B------:R-:W-:Y:S07]  /*174a0*/  MUFU.EX2 R84, R84 ;  /* 0x0000005400547308 */ /* 0x000fee0000000800 */
        /* <DEDUP_REMOVED lines=9> */
[----:B----4-:R-:W-:-:S02]  /*17540*/  F2FP.BF16.F32.PACK_AB R29, R144, R169 ;  /* 0x000000a9901d723e */ /* 0x010fc400000010ff */
[----:B------:R-:W-:Y:S02]  /*17550*/  F2FP.BF16.F32.PACK_AB R30, R85, R86 ;  /* 0x00000056551e723e */ /* 0x000fe400000010ff */
[----:B---3--:R-:W-:-:S03]  /*17560*/  F2FP.BF16.F32.PACK_AB R31, R163, R140 ;  /* 0x0000008ca31f723e */ /* 0x008fc600000010ff */
[----:B------:R-:W-:Y:S04]  /*17570*/  MUFU.EX2 R171, R171 ;  /* 0x000000ab00ab7308 */ /* 0x000fe80000000800 */
[C---:B-----5:R-:W-:Y:S04]  /*17580*/  HMMA.16816.F32.BF16 R16, R28.reuse, R20, R16 ;  /* 0x000000141c10723c */ /* 0x060fe80000041810 */
        /* <DEDUP_REMOVED lines=11> */
[----:B------:R-:W-:Y:S02]  /*17640*/  F2FP.BF16.F32.PACK_AB R30, R81, R82 ;  /* 0x00000052511e723e */ /* 0x000fe400000010ff */
[----:B-1----:R-:W-:-:S05]  /*17650*/  F2FP.BF16.F32.PACK_AB R31, R173, R156 ;  /* 0x0000009cad1f723e */ /* 0x002fca00000010ff */
[----:B------:R-:W1:Y:S02]  /*17660*/  MUFU.EX2 R79, R79 ;  /* 0x0000004f004f7308 */ /* 0x000e640000000800 */
[C---:B--2---:R-:W-:Y:S06]  /*17670*/  HMMA.16816.F32.BF16 R16, R28.reuse, R8, R16 ;  /* 0x000000081c10723c */ /* 0x044fec0000041810 */
[----:B------:R-:W-:Y:S02]  /*17680*/  MUFU.EX2 R78, R78 ;  /* 0x0000004e004e7308 */ /* 0x000fe40000000800 */
[C---:B------:R-:W-:Y:S01]  /*17690*/  HMMA.16816.F32.BF16 R4, R28.reuse, R10, R4 ;  /* 0x0000000a1c04723c */ /* 0x040fe20000041804 */
[----:B------:R-:W2:Y:S05]  /*176a0*/  LDSM.16.MT88.4 R8, [R94+0x1800] ;  /* 0x001800005e08783b */ /* 0x000eaa0000004200 */
[----:B------:R-:W3:Y:S02]  /*176b0*/  MUFU.EX2 R77, R77 ;  /* 0x0000004d004d7308 */ /* 0x000ee40000000800 */
[C---:B----4-:R-:W-:Y:S06]  /*176c0*/  HMMA.16816.F32.BF16 R164, R28.reuse, R20, R164 ;  /* 0x000000141ca4723c */ /* 0x050fec00000418a4 */
[----:B------:R-:W-:Y:S02]  /*176d0*/  MUFU.EX2 R175, R175 ;  /* 0x000000af00af7308 */ /* 0x000fe40000000800 */
[----:B------:R-:W-:Y:S01]  /*176e0*/  HMMA.16816.F32.BF16 R24, R28, R22, R24 ;  /* 0x000000161c18723c */ /* 0x000fe20000041818 */
[----:B------:R-:W4:Y:S05]  /*176f0*/  LDSM.16.MT88.4 R20, [R189+0x6c00] ;  /* 0x006c0000bd14783b */ /* 0x000f2a0000004200 */
        /* <DEDUP_REMOVED lines=32> */
[C---:B-1----:R-:W-:Y:S02]  /*17900*/  HMMA.16816.F32.BF16 R164, R28.reuse, R12, R164 ;  /* 0x0000000c1ca4723c */ /* 0x042fe400000418a4 */
[----:B------:R-:W-:Y:S06]  /*17910*/  MUFU.EX2 R146, R146 ;  /* 0x0000009200927308 */ /* 0x000fec0000000800 */
[----:B------:R-:W-:Y:S01]  /*17920*/  HMMA.16816.F32.BF16 R24, R28, R14, R24 ;  /* 0x0000000e1c18723c */ /* 0x000fe20000041818 */
[----:B------:R-:W1:Y:S01]  /*17930*/  LDSM.16.MT88.4 R12, [R189+0x7400] ;  /* 0x00740000bd0c783b */ /* 0x000e620000004200 */
[----:B------:R-:W2:Y:S01]  /*17940*/  MUFU.EX2 R141, R141 ;  /* 0x0000008d008d7308 */ /* 0x000ea20000000800 */
[----:B----4-:R-:W-:-:S02]  /*17950*/  F2FP.BF16.F32.PACK_AB R28, R71, R72 ;  /* 0x00000048471c723e */ /* 0x010fc400000010ff */
[----:B-----5:R-:W-:-:S05]  /*17960*/  F2FP.BF16.F32.PACK_AB R30, R69, R70 ;  /* 0x00000046451e723e */ /* 0x020fca00000010ff */
[----:B------:R-:W-:Y:S08]  /*17970*/  MUFU.EX2 R139, R139 ;  /* 0x0000008b008b7308 */ /* 0x000ff00000000800 */
[----:B------:R-:W4:Y:S01]  /*17980*/  MUFU.EX2 R174, R174 ;  /* 0x000000ae00ae7308 */ /* 0x000f220000000800 */
[----:B--2---:R-:W-:-:S07]  /*17990*/  F2FP.BF16.F32.PACK_AB R29, R141, R146 ;  /* 0x000000928d1d723e */ /* 0x004fce00000010ff */
[----:B------:R-:W-:Y:S08]  /*179a0*/  MUFU.EX2 R68, R68 ;  /* 0x0000004400447308 */ /* 0x000ff00000000800 */
[----:B------:R-:W2:Y:S01]  /*179b0*/  MUFU.EX2 R67, R67 ;  /* 0x0000004300437308 */ /* 0x000ea20000000800 */
        /* <DEDUP_REMOVED lines=11> */
[----:B--2---:R-:W-:-:S02]  /*17a70*/  F2FP.BF16.F32.PACK_AB R28, R67, R68 ;  /* 0x00000044431c723e */ /* 0x004fc400000010ff */
[----:B----4-:R-:W-:-:S03]  /*17a80*/  F2FP.BF16.F32.PACK_AB R30, R65, R66 ;  /* 0x00000042411e723e */ /* 0x010fc600000010ff */
[----:B------:R-:W-:Y:S08]  /*17a90*/  MUFU.EX2 R123, R123 ;  /* 0x0000007b007b7308 */ /* 0x000ff00000000800 */
[----:B------:R-:W2:Y:S01]  /*17aa0*/  MUFU.EX2 R188, R188 ;  /* 0x000000bc00bc7308 */ /* 0x000ea20000000800 */
[----:B---3--:R-:W-:-:S07]  /*17ab0*/  F2FP.BF16.F32.PACK_AB R29, R133, R182 ;  /* 0x000000b6851d723e */ /* 0x008fce00000010ff */
[----:B------:R-:W-:Y:S08]  /*17ac0*/  MUFU.EX2 R64, R64 ;  /* 0x0000004000407308 */ /* 0x000ff00000000800 */
[----:B------:R-:W3:Y:S01]  /*17ad0*/  MUFU.EX2 R63, R63 ;  /* 0x0000003f003f7308 */ /* 0x000ee20000000800 */
[----:B--2---:R-:W-:-:S07]  /*17ae0*/  F2FP.BF16.F32.PACK_AB R31, R188, R123 ;  /* 0x0000007bbc1f723e */ /* 0x004fce00000010ff */
[----:B-1----:R-:W-:Y:S01]  /*17af0*/  HMMA.16816.F32.BF16 R16, R28, R12, R16 ;  /* 0x0000000c1c10723c */ /* 0x002fe20000041810 */
[----:B------:R-:W-:Y:S01]  /*17b00*/  FADD.FTZ R12, R112, R127 ;  /* 0x0000007f700c7221 */ /* 0x000fe20000010000 */
[----:B------:R-:W-:Y:S01]  /*17b10*/  FFMA.FTZ R112, R103, UR4, -R50 ;  /* 0x0000000467707c23 */ /* 0x000fe20008010832 */
[----:B------:R-:W-:Y:S01]  /*17b20*/  MUFU.EX2 R62, R62 ;  /* 0x0000003e003e7308 */ /* 0x000fe20000000800 */
[----:B------:R-:W-:Y:S01]  /*17b30*/  FFMA.FTZ R103, R104, UR4, -R91 ;  /* 0x0000000468677c23 */ /* 0x000fe2000801085b */
[----:B------:R-:W-:-:S03]  /*17b40*/  FADD.FTZ R117, R117, R12 ;  /* 0x0000000c75757221 */ /* 0x000fc60000010000 */
[C---:B------:R-:W-:Y:S01]  /*17b50*/  HMMA.16816.F32.BF16 R4, R28.reuse, R14, R4 ;  /* 0x0000000e1c04723c */ /* 0x040fe20000041804 */
[----:B------:R-:W1:Y:S01]  /*17b60*/  LDSM.16.MT88.4 R12, [R94+0x2800] ;  /* 0x002800005e0c783b */ /* 0x000e620000004200 */
[----:B------:R-:W-:Y:S01]  /*17b70*/  FADD.FTZ R106, R106, R117 ;  /* 0x000000756a6a7221 */ /* 0x000fe20000010000 */
[----:B------:R-:W2:Y:S03]  /*17b80*/  MUFU.EX2 R61, R61 ;  /* 0x0000003d003d7308 */ /* 0x000ea60000000800 */
[----:B------:R-:W-:Y:S02]  /*17b90*/  FADD.FTZ R111, R111, R106 ;  /* 0x0000006a6f6f7221 */ /* 0x000fe40000010000 */
[----:B-----5:R-:W-:Y:S02]  /*17ba0*/  HMMA.16816.F32.BF16 R164, R28, R8, R164 ;  /* 0x000000081ca4723c */ /* 0x020fe400000418a4 */
[----:B------:R-:W-:Y:S01]  /*17bb0*/  FADD.FTZ R8, R102, R111 ;  /* 0x0000006f66087221 */ /* 0x000fe20000010000 */
[----:B------:R-:W-:Y:S01]  /*17bc0*/  MUFU.EX2 R115, R115 ;  /* 0x0000007300737308 */ /* 0x000fe20000000800 */
[----:B------:R-:W-:-:S02]  /*17bd0*/  FFMA.FTZ R102, R99, UR4, -R50 ;  /* 0x0000000463667c23 */ /* 0x000fc40008010832 */
[----:B------:R-:W-:Y:S01]  /*17be0*/  FADD.FTZ R109, R109, R8 ;  /* 0x000000086d6d7221 */ /* 0x000fe20000010000 */
[----:B---3--:R-:W-:Y:S01]  /*17bf0*/  F2FP.BF16.F32.PACK_AB R8, R63, R64 ;  /* 0x000000403f08723e */ /* 0x008fe200000010ff */
[----:B------:R-:W-:Y:S01]  /*17c00*/  HMMA.16816.F32.BF16 R24, R28, R10, R24 ;  /* 0x0000000a1c18723c */ /* 0x000fe20000041818 */
[----:B------:R-:W3:Y:S01]  /*17c10*/  LDSM.16.MT88.4 R28, [R189+0x7c00] ;  /* 0x007c0000bd1c783b */ /* 0x000ee20000004200 */
[----:B------:R-:W-:Y:S01]  /*17c20*/  FADD.FTZ R100, R100, R109 ;  /* 0x0000006d64647221 */ /* 0x000fe20000010000 */
[----:B------:R-:W4:Y:S01]  /*17c30*/  MUFU.EX2 R120, R113 ;  /* 0x0000007100787308 */ /* 0x000f220000000800 */
[----:B--2---:R-:W-:Y:S02]  /*17c40*/  F2FP.BF16.F32.PACK_AB R10, R61, R62 ;  /* 0x0000003e3d0a723e */ /* 0x004fe400000010ff */
        /* <DEDUP_REMOVED lines=10> */
[----:B------:R-:W-:-:S05]  /*17cf0*/  FADD.FTZ R88, R88, R89 ;  /* 0x0000005958587221 */ /* 0x000fca0000010000 */
[----:B------:R-:W4:Y:S01]  /*17d00*/  MUFU.EX2 R59, R59 ;  /* 0x0000003b003b7308 */ /* 0x000f220000000800 */
[----:B--2---:R-:W-:-:S07]  /*17d10*/  F2FP.BF16.F32.PACK_AB R11, R112, R107 ;  /* 0x0000006b700b723e */ /* 0x004fce00000010ff */
[----:B------:R-:W-:Y:S01]  /*17d20*/  HMMA.16816.F32.BF16 R16, R8, R20, R16 ;  /* 0x000000140810723c */ /* 0x000fe20000041810 */
[----:B------:R-:W-:Y:S01]  /*17d30*/  FADD.FTZ R20, R130, R131 ;  /* 0x0000008382147221 */ /* 0x000fe20000010000 */
[----:B------:R-:W-:Y:S01]  /*17d40*/  MUFU.EX2 R56, R56 ;  /* 0x0000003800387308 */ /* 0x000fe20000000800 */
[----:B------:R-:W-:Y:S02]  /*17d50*/  MOV R131, R93 ;  /* 0x0000005d00837202 */ /* 0x000fe40000000f00 */
[----:B------:R-:W-:-:S03]  /*17d60*/  FADD.FTZ R20, R143, R20 ;  /* 0x000000148f147221 */ /* 0x000fc60000010000 */
[----:B------:R-:W-:Y:S01]  /*17d70*/  HMMA.16816.F32.BF16 R4, R8, R22, R4 ;  /* 0x000000160804723c */ /* 0x000fe20000041804 */
[----:B------:R-:W-:Y:S01]  /*17d80*/  FADD.FTZ R99, R155, R20 ;  /* 0x000000149b637221 */ /* 0x000fe20000010000 */
[----:B------:R-:W2:Y:S01]  /*17d90*/  MUFU.EX2 R55, R55 ;  /* 0x0000003700377308 */ /* 0x000ea20000000800 */
[----:B------:R-:W5:Y:S02]  /*17da0*/  LDSM.16.MT88.4 R20, [R94+0x2c00] ;  /* 0x002c00005e14783b */ /* 0x000f640000004200 */
[----:B------:R-:W-:-:S03]  /*17db0*/  FADD.FTZ R99, R138, R99 ;  /* 0x000000638a637221 */ /* 0x000fc60000010000 */
        /* <DEDUP_REMOVED lines=9> */
[----:B----4-:R-:W-:Y:S01]  /*17e50*/  F2FP.BF16.F32.PACK_AB R8, R59, R60 ;  /* 0x0000003c3b08723e */ /* 0x010fe200000010ff */
[----:B------:R-:W4:Y:S01]  /*17e60*/  LDSM.16.MT88.4 R12, [R189+0x8000] ;  /* 0x00800000bd0c783b */ /* 0x000f220000004200 */
[----:B--2---:R-:W-:Y:S01]  /*17e70*/  F2FP.BF16.F32.PACK_AB R10, R55, R56 ;  /* 0x00000038370a723e */ /* 0x004fe200000010ff */
[----:B------:R-:W-:-:S04]  /*17e80*/  FADD.FTZ R87, R144, R169 ;  /* 0x000000a990577221 */ /* 0x000fc80000010000 */
[----:B------:R-:W-:Y:S08]  /*17e90*/  MUFU.EX2 R32, R32 ;  /* 0x0000002000207308 */ /* 0x000ff00000000800 */
[----:B------:R-:W2:Y:S01]  /*17ea0*/  MUFU.EX2 R35, R35 ;  /* 0x0000002300237308 */ /* 0x000ea20000000800 */
[----:B-1----:R-:W-:-:S07]  /*17eb0*/  F2FP.BF16.F32.PACK_AB R9, R95, R102 ;  /* 0x000000665f09723e */ /* 0x002fce00000010ff */
[----:B------:R-:W-:Y:S08]  /*17ec0*/  MUFU.EX2 R54, R54 ;  /* 0x0000003600367308 */ /* 0x000ff00000000800 */
[----:B------:R-:W1:Y:S01]  /*17ed0*/  MUFU.EX2 R53, R53 ;  /* 0x0000003500357308 */ /* 0x000e620000000800 */
[----:B--2---:R-:W-:-:S07]  /*17ee0*/  F2FP.BF16.F32.PACK_AB R11, R35, R32 ;  /* 0x00000020230b723e */ /* 0x004fce00000010ff */
[C---:B---3--:R-:W-:Y:S01]  /*17ef0*/  HMMA.16816.F32.BF16 R16, R8.reuse, R28, R16 ;  /* 0x0000001c0810723c */ /* 0x048fe20000041810 */
[----:B------:R-:W-:Y:S01]  /*17f00*/  FADD.FTZ R28, R140, R87 ;  /* 0x000000578c1c7221 */ /* 0x000fe20000010000 */
[----:B------:R-:W-:Y:S01]  /*17f10*/  FADD.FTZ R29, R85, R86 ;  /* 0x00000056551d7221 */ /* 0x000fe20000010000 */
[----:B------:R-:W-:Y:S01]  /*17f20*/  FFMA.FTZ R85, R38, UR4, -R50 ;  /* 0x0000000426557c23 */ /* 0x000fe20008010832 */
[----:B------:R-:W-:Y:S01]  /*17f30*/  MUFU.EX2 R52, R52 ;  /* 0x0000003400347308 */ /* 0x000fe20000000800 */
[----:B------:R-:W-:Y:S01]  /*17f40*/  FADD.FTZ R28, R163, R28 ;  /* 0x0000001ca31c7221 */ /* 0x000fe20000010000 */
[----:B------:R-:W-:Y:S02]  /*17f50*/  FADD.FTZ R38, R84, R29 ;  /* 0x0000001d54267221 */ /* 0x000fe40000010000 */
[C---:B-----5:R-:W-:Y:S01]  /*17f60*/  HMMA.16816.F32.BF16 R164, R8.reuse, R20, R164 ;  /* 0x0000001408a4723c */ /* 0x060fe200000418a4 */
[----:B------:R-:W-:Y:S01]  /*17f70*/  FADD.FTZ R29, R171, R28 ;  /* 0x0000001cab1d7221 */ /* 0x000fe20000010000 */
[----:B------:R-:W-:Y:S01]  /*17f80*/  FADD.FTZ R83, R83, R38 ;  /* 0x0000002653537221 */ /* 0x000fe20000010000 */
[----:B------:R-:W-:Y:S01]  /*17f90*/  FFMA.FTZ R38, R46, UR4, -R91 ;  /* 0x000000042e267c23 */ /* 0x000fe2000801085b */
[----:B------:R-:W2:Y:S01]  /*17fa0*/  MUFU.EX2 R105, R105 ;  /* 0x0000006900697308 */ /* 0x000ea20000000800 */
[----:B------:R-:W-:Y:S01]  /*17fb0*/  FADD.FTZ R29, R154, R29 ;  /* 0x0000001d9a1d7221 */ /* 0x000fe20000010000 */
[----:B------:R-:W-:Y:S01]  /*17fc0*/  FADD.FTZ R82, R82, R83 ;  /* 0x0000005352527221 */ /* 0x000fe20000010000 */
[----:B------:R-:W-:Y:S01]  /*17fd0*/  FFMA.FTZ R46, R40, UR4, -R50 ;  /* 0x00000004282e7c23 */ /* 0x000fe20008010832 */
[C---:B------:R-:W-:Y:S01]  /*17fe0*/  HMMA.16816.F32.BF16 R4, R8.reuse, R30, R4 ;  /* 0x0000001e0804723c */ /* 0x040fe20000041804 */
[----:B------:R-:W-:Y:S01]  /*17ff0*/  FADD.FTZ R20, R156, R29 ;  /* 0x0000001d9c147221 */ /* 0x000fe20000010000 */
[----:B------:R-:W-:Y:S01]  /*18000*/  FADD.FTZ R81, R81, R82 ;  /* 0x0000005251517221 */ /* 0x000fe20000010000 */
[----:B------:R-:W3:Y:S01]  /*18010*/  LDSM.16.MT88.4 R28, [R94+0x3000] ;  /* 0x003000005e1c783b */ /* 0x000ee20000004200 */
[----:B------:R-:W-:Y:S01]  /*18020*/  MUFU.EX2 R34, R34 ;  /* 0x0000002200227308 */ /* 0x000fe20000000800 */
[----:B------:R-:W-:Y:S01]  /*18030*/  FADD.FTZ R20, R173, R20 ;  /* 0x00000014ad147221 */ /* 0x000fe20000010000 */
[----:B------:R-:W-:Y:S01]  /*18040*/  FADD.FTZ R80, R80, R81 ;  /* 0x0000005150507221 */ /* 0x000fe20000010000 */
[----:B------:R-:W-:Y:S01]  /*18050*/  FFMA.FTZ R40, R44, UR4, -R91 ;  /* 0x000000042c287c23 */ /* 0x000fe2000801085b */
[----:B------:R-:W-:Y:S01]  /*18060*/  HMMA.16816.F32.BF16 R24, R8, R22, R24 ;  /* 0x000000160818723c */ /* 0x000fe20000041818 */
[----:B------:R-:W-:Y:S01]  /*18070*/  FADD.FTZ R175, R175, R20 ;  /* 0x00000014afaf7221 */ /* 0x000fe20000010000 */
[----:B------:R-:W-:Y:S01]  /*18080*/  FADD.FTZ R79, R79, R80 ;  /* 0x000000504f4f7221 */ /* 0x000fe20000010000 */
[----:B-1----:R-:W-:Y:S01]  /*18090*/  F2FP.BF16.F32.PACK_AB R8, R53, R54 ;  /* 0x000000363508723e */ /* 0x002fe200000010ff */
[----:B------:R-:W1:Y:S01]  /*180a0*/  MUFU.EX2 R33, R33 ;  /* 0x0000002100217308 */ /* 0x000e620000000800 */
[----:B------:R-:W-:Y:S01]  /*180b0*/  FADD.FTZ R175, R160, R175 ;  /* 0x000000afa0af7221 */ /* 0x000fe20000010000 */
[----:B------:R-:W-:Y:S01]  /*180c0*/  FADD.FTZ R78, R78, R79 ;  /* 0x0000004f4e4e7221 */ /* 0x000fe20000010000 */
[----:B--2---:R-:W-:Y:S01]  /*180d0*/  F2FP.BF16.F32.PACK_AB R10, R105, R52 ;  /* 0x00000034690a723e */ /* 0x004fe200000010ff */
[----:B------:R-:W-:Y:S01]  /*180e0*/  LDSM.16.MT88.4 R20, [R189+0x8400] ;  /* 0x00840000bd14783b */ /* 0x000fe20000004200 */
[----:B------:R-:W-:Y:S01]  /*180f0*/  FADD.FTZ R162, R162, R175 ;  /* 0x000000afa2a27221 */ /* 0x000fe20000010000 */
[----:B------:R-:W-:Y:S01]  /*18100*/  FADD.FTZ R77, R77, R78 ;  /* 0x0000004e4d4d7221 */ /* 0x000fe20000010000 */
[----:B------:R-:W-:Y:S01]  /*18110*/  FFMA.FTZ R44, R47, UR4, -R50 ;  /* 0x000000042f2c7c23 */ /* 0x000fe20008010832 */
[----:B------:R-:W-:Y:S01]  /*18120*/  MUFU.EX2 R39, R39 ;  /* 0x0000002700277308 */ /* 0x000fe20000000800 */
[----:B------:R-:W-:Y:S01]  /*18130*/  FADD.FTZ R195, R195, R162 ;  /* 0x000000a2c3c37221 */ /* 0x000fe20000010000 */
[----:B------:R-:W-:Y:S01]  /*18140*/  FADD.FTZ R76, R76, R77 ;  /* 0x0000004d4c4c7221 */ /* 0x000fe20000010000 */
[----:B------:R-:W-:Y:S02]  /*18150*/  LDSM.16.MT88.4 R160, [R94+0x3c00] ;  /* 0x003c00005ea0783b */ /* 0x000fe40000004200 */
[----:B------:R-:W-:Y:S01]  /*18160*/  FADD.FTZ R170, R170, R195 ;  /* 0x000000c3aaaa7221 */ /* 0x000fe20000010000 */
[----:B------:R-:W-:-:S02]  /*18170*/  FADD.FTZ R75, R75, R76 ;  /* 0x0000004c4b4b7221 */ /* 0x000fc40000010000 */
[----:B------:R-:W2:Y:S01]  /*18180*/  MUFU.EX2 R84, R85 ;  /* 0x0000005500547308 */ /* 0x000ea20000000800 */
[----:B------:R-:W-:Y:S01]  /*18190*/  FADD.FTZ R187, R187, R170 ;  /* 0x000000aabbbb7221 */ /* 0x000fe20000010000 */
[----:B-1----:R-:W-:Y:S01]  /*181a0*/  F2FP.BF16.F32.PACK_AB R9, R33, R34 ;  /* 0x000000222109723e */ /* 0x002fe200000010ff */
[----:B------:R-:W-:Y:S02]  /*181b0*/  FADD.FTZ R74, R74, R75 ;  /* 0x0000004b4a4a7221 */ /* 0x000fe40000010000 */
[----:B------:R-:W-:Y:S02]  /*181c0*/  FADD.FTZ R172, R172, R187 ;  /* 0x000000bbacac7221 */ /* 0x000fe40000010000 */
[----:B------:R-:W-:Y:S01]  /*181d0*/  FADD.FTZ R73, R73, R74 ;  /* 0x0000004a49497221 */ /* 0x000fe20000010000 */
[----:B------:R-:W-:Y:S01]  /*181e0*/  MUFU.EX2 R118, R118 ;  /* 0x0000007600767308 */ /* 0x000fe20000000800 */
[----:B------:R-:W-:Y:S02]  /*181f0*/  FADD.FTZ R183, R183, R172 ;  /* 0x000000acb7b77221 */ /* 0x000fe40000010000 */
[----:B------:R-:W-:-:S04]  /*18200*/  FADD.FTZ R72, R72, R73 ;  /* 0x0000004948487221 */ /* 0x000fc80000010000 */
[----:B------:R-:W-:Y:S01]  /*18210*/  FADD.FTZ R71, R71, R72 ;  /* 0x0000004847477221 */ /* 0x000fe20000010000 */
[----:B------:R-:W1:Y:S01]  /*18220*/  MUFU.EX2 R145, R145 ;  /* 0x0000009100917308 */ /* 0x000e620000000800 */
[----:B--2---:R-:W-:Y:S02]  /*18230*/  F2FP.BF16.F32.PACK_AB R11, R84, R39 ;  /* 0x00000027540b723e */ /* 0x004fe400000010ff */
[----:B------:R-:W-:-:S04]  /*18240*/  FADD.FTZ R70, R70, R71 ;  /* 0x0000004746467221 */ /* 0x000fc80000010000 */
[----:B------:R-:W-:Y:S01]  /*18250*/  FADD.FTZ R69, R69, R70 ;  /* 0x0000004645457221 */ /* 0x000fe20000010000 */
[----:B----4-:R-:W-:Y:S01]  /*18260*/  HMMA.16816.F32.BF16 R16, R8, R12, R16 ;  /* 0x0000000c0810723c */ /* 0x010fe20000041810 */
[----:B------:R-:W-:Y:S02]  /*18270*/  MUFU.EX2 R142, R142 ;  /* 0x0000008e008e7308 */ /* 0x000fe40000000800 */
[----:B------:R-:W-:-:S04]  /*18280*/  FADD.FTZ R68, R68, R69 ;  /* 0x0000004544447221 */ /* 0x000fc80000010000 */
[----:B------:R-:W-:Y:S01]  /*18290*/  FADD.FTZ R67, R67, R68 ;  /* 0x0000004443437221 */ /* 0x000fe20000010000 */
[----:B------:R-:W-:Y:S01]  /*182a0*/  HMMA.16816.F32.BF16 R4, R8, R14, R4 ;  /* 0x0000000e0804723c */ /* 0x000fe20000041804 */
[----:B------:R-:W2:Y:S01]  /*182b0*/  LDSM.16.MT88.4 R12, [R94+0x3400] ;  /* 0x003400005e0c783b */ /* 0x000ea20000004200 */
[----:B------:R-:W4:Y:S01]  /*182c0*/  MUFU.EX2 R197, R197 ;  /* 0x000000c500c57308 */ /* 0x000f220000000800 */
        /* <DEDUP_REMOVED lines=11> */
[----:B-1----:R-:W-:Y:S01]  /*18380*/  F2FP.BF16.F32.PACK_AB R8, R145, R118 ;  /* 0x000000769108723e */ /* 0x002fe200000010ff */
[----:B------:R-:W1:Y:S01]  /*18390*/  LDSM.16.MT88.4 R28, [R189+0x8800] ;  /* 0x00880000bd1c783b */ /* 0x000e620000004200 */
[----:B------:R-:W-:Y:S01]  /*183a0*/  FADD.FTZ R139, R174, R139 ;  /* 0x0000008bae8b7221 */ /* 0x000fe20000010000 */
[----:B----4-:R-:W-:Y:S01]  /*183b0*/  F2FP.BF16.F32.PACK_AB R10, R197, R142 ;  /* 0x0000008ec50a723e */ /* 0x010fe200000010ff */
[----:B------:R-:W-:-:S02]  /*183c0*/  FADD.FTZ R62, R62, R63 ;  /* 0x0000003f3e3e7221 */ /* 0x000fc40000010000 */
[----:B------:R-:W-:Y:S01]  /*183d0*/  FADD.FTZ R182, R182, R139 ;  /* 0x0000008bb6b67221 */ /* 0x000fe20000010000 */
[----:B------:R-:W-:Y:S01]  /*183e0*/  MUFU.EX2 R41, R41 ;  /* 0x0000002900297308 */ /* 0x000fe20000000800 */
[----:B------:R-:W-:Y:S02]  /*183f0*/  FADD.FTZ R61, R61, R62 ;  /* 0x0000003e3d3d7221 */ /* 0x000fe40000010000 */
[----:B------:R-:W-:Y:S02]  /*18400*/  FADD.FTZ R182, R133, R182 ;  /* 0x000000b685b67221 */ /* 0x000fe40000010000 */
[----:B------:R-:W-:Y:S02]  /*18410*/  FADD.FTZ R60, R60, R61 ;  /* 0x0000003d3c3c7221 */ /* 0x000fe40000010000 */
[----:B------:R-:W-:Y:S01]  /*18420*/  FADD.FTZ R123, R123, R182 ;  /* 0x000000b67b7b7221 */ /* 0x000fe20000010000 */
[----:B------:R-:W4:Y:S01]  /*18430*/  MUFU.EX2 R46, R46 ;  /* 0x0000002e002e7308 */ /* 0x000f220000000800 */
[----:B---3--:R-:W-:Y:S01]  /*18440*/  F2FP.BF16.F32.PACK_AB R9, R36, R37 ;  /* 0x000000252409723e */ /* 0x008fe200000010ff */
[----:B------:R-:W-:Y:S01]  /*18450*/  FADD.FTZ R59, R59, R60 ;  /* 0x0000003c3b3b7221 */ /* 0x000fe20000010000 */
[----:B------:R-:W-:-:S03]  /*18460*/  FADD.FTZ R188, R188, R123 ;  /* 0x0000007bbcbc7221 */ /* 0x000fc60000010000 */
[----:B------:R-:W-:Y:S01]  /*18470*/  FADD.FTZ R56, R56, R59 ;  /* 0x0000003b38387221 */ /* 0x000fe20000010000 */
[----:B------:R-:W-:Y:S01]  /*18480*/  FADD.FTZ R115, R115, R188 ;  /* 0x000000bc73737221 */ /* 0x000fe20000010000 */
[----:B------:R-:W-:Y:S01]  /*18490*/  MUFU.EX2 R168, R168 ;  /* 0x000000a800a87308 */ /* 0x000fe20000000800 */
[----:B------:R-:W-:Y:S01]  /*184a0*/  IADD3 R188, PT, PT, R58, -0x3, RZ ;  /* 0xfffffffd3abc7810 */ /* 0x000fe20007ffe0ff */
[----:B------:R-:W-:Y:S01]  /*184b0*/  FADD.FTZ R55, R55, R56 ;  /* 0x0000003837377221 */ /* 0x000fe20000010000 */
[----:B------:R-:W-:-:S03]  /*184c0*/  FADD.FTZ R120, R120, R115 ;  /* 0x0000007378787221 */ /* 0x000fc60000010000 */
[----:B------:R-:W-:Y:S02]  /*184d0*/  FADD.FTZ R54, R54, R55 ;  /* 0x0000003736367221 */ /* 0x000fe40000010000 */
[----:B------:R-:W3:Y:S01]  /*184e0*/  MUFU.EX2 R177, R177 ;  /* 0x000000b100b17308 */ /* 0x000ee20000000800 */
[----:B----4-:R-:W-:Y:S01]  /*184f0*/  F2FP.BF16.F32.PACK_AB R11, R46, R41 ;  /* 0x000000292e0b723e */ /* 0x010fe200000010ff */
        /* <DEDUP_REMOVED lines=24> */
[----:B--2---:R-:W-:Y:S01]  /*18680*/  F2FP.BF16.F32.PACK_AB R14, R103, R134 ;  /* 0x00000086670e723e */ /* 0x004fe200000010ff */
[----:B------:R-:W-:Y:S02]  /*18690*/  FADD.FTZ R197, R197, R142 ;  /* 0x0000008ec5c57221 */ /* 0x000fe40000010000 */
[----:B------:R-:W-:-:S03]  /*186a0*/  FADD.FTZ R34, R33, R34 ;  /* 0x0000002221227221 */ /* 0x000fc60000010000 */
[----:B------:R-:W-:Y:S01]  /*186b0*/  MUFU.EX2 R43, R43 ;  /* 0x0000002b002b7308 */ /* 0x000fe20000000800 */
[----:B------:R-:W-:-:S04]  /*186c0*/  FADD.FTZ R39, R39, R34 ;  /* 0x0000002227277221 */ /* 0x000fc80000010000 */
        /* <DEDUP_REMOVED lines=12> */
[----:B------:R-:W-:Y:S01]  /*18790*/  MUFU.EX2 R40, R40 ;  /* 0x0000002800287308 */ /* 0x000fe20000000800 */
[----:B-1----:R-:W-:Y:S01]  /*187a0*/  HMMA.16816.F32.BF16 R16, R12, R28, R16 ;  /* 0x0000001c0c10723c */ /* 0x002fe20000041810 */
[----:B------:R-:W-:-:S04]  /*187b0*/  FADD.FTZ R43, R43, R42 ;  /* 0x0000002a2b2b7221 */ /* 0x000fc80000010000 */
[----:B------:R-:W-:Y:S02]  /*187c0*/  FADD.FTZ R2, R2, R43 ;  /* 0x0000002b02027221 */ /* 0x000fe40000010000 */
[----:B------:R-:W1:Y:S01]  /*187d0*/  MUFU.EX2 R151, R151 ;  /* 0x0000009700977308 */ /* 0x000e620000000800 */
[C---:B---3--:R-:W-:Y:S07]  /*187e0*/  HMMA.16816.F32.BF16 R164, R12.reuse, R20, R164 ;  /* 0x000000140ca4723c */ /* 0x048fee00000418a4 */
[----:B------:R-:W-:Y:S01]  /*187f0*/  MUFU.EX2 R47, R48 ;  /* 0x00000030002f7308 */ /* 0x000fe20000000800 */
[C---:B------:R-:W-:Y:S07]  /*18800*/  HMMA.16816.F32.BF16 R4, R12.reuse, R30, R4 ;  /* 0x0000001e0c04723c */ /* 0x040fee0000041804 */
[----:B------:R-:W2:Y:S01]  /*18810*/  MUFU.EX2 R44, R44 ;  /* 0x0000002c002c7308 */ /* 0x000ea20000000800 */
[----:B------:R-:W-:Y:S01]  /*18820*/  HMMA.16816.F32.BF16 R24, R12, R22, R24 ;  /* 0x000000160c18723c */ /* 0x000fe20000041818 */
[----:B-----5:R-:W-:-:S02]  /*18830*/  F2FP.BF16.F32.PACK_AB R12, R51, R38 ;  /* 0x00000026330c723e */ /* 0x020fc400000010ff */
[----:B-1----:R-:W-:-:S04]  /*18840*/  F2FP.BF16.F32.PACK_AB R14, R151, R40 ;  /* 0x00000028970e723e */ /* 0x002fc800000010ff */
        /* <DEDUP_REMOVED lines=8> */
[----:B----4-:R-:W-:Y:S01]  /*188d0*/  HMMA.16816.F32.BF16 R172, R12, R8, R16 ;  /* 0x000000080cac723c */ /* 0x010fe20000041810 */
        /* <DEDUP_REMOVED lines=10> */
[----:B------:R-:W-:-:S15]  /*18980*/  FADD.FTZ R151, R151, R40 ;  /* 0x0000002897977221 */ /* 0x000fde0000010000 */
.L_x_2022:
        /* <DEDUP_REMOVED lines=20> */
[----:B------:R-:W1:Y:S01]  /*18ad0*/  LDCU UR5, c[0x0][0x50c] ;  /* 0x0000a180ff0577ac */ /* 0x000e620008000800 */
[----:B------:R-:W1:Y:S01]  /*18ae0*/  LDCU.64 UR8, c[0x0][0x3a0] ;  /* 0x00007400ff0877ac */ /* 0x000e620008000a00 */
[----:B------:R-:W1:Y:S01]  /*18af0*/  LDCU.64 UR10, c[0x0][0x3a8] ;  /* 0x00007500ff0a77ac */ /* 0x000e620008000a00 */
[----:B--2---:R-:W-:-:S12]  /*18b00*/  ULEA UR6, UR6, UR12, 0x18 ;  /* 0x0000000c06067291 */ /* 0x004fd8000f8ec0ff */
.L_x_2032:
        /* <DEDUP_REMOVED lines=8> */
[----:B-----5:R-:W-:Y:S01]  /*18b90*/  LOP3.LUT R184, R148, 0x18, RZ, 0xc0, !PT ;  /* 0x0000001894b87812 */ /* 0x020fe200078ec0ff */
[----:B--2---:R-:W-:Y:S02]  /*18ba0*/  @!P3 IMAD.SHL.U32 R0, R192, 0x100, RZ ;  /* 0x00000100c000b824 */ /* 0x004fe400078e00ff */
[----:B------:R-:W-:Y:S02]  /*18bb0*/  IMAD.SHL.U32 R185, R148, 0x8, RZ ;  /* 0x0000000894b97824 */ /* 0x000fe400078e00ff */
[----:B------:R-:W-:Y:S03]  /*18bc0*/  @!P3 IMAD.X R0, RZ, RZ, ~R0, P0 ;  /* 0x000000ffff00b224 */ /* 0x000fe600000e0e00 */
[----:B------:R-:W-:Y:S02]  /*18bd0*/  LOP3.LUT R186, R185, 0x18, RZ, 0xc0, !PT ;  /* 0x00000018b9ba7812 */ /* 0x000fe400078ec0ff */
[----:B------:R-:W-:Y:S02]  /*18be0*/  @!P3 SHF.R.S64 R3, R3, 0x1f, R0 ;  /* 0x0000001f0303b819 */ /* 0x000fe40000001000 */
[C---:B------:R-:W-:Y:S02]  /*18bf0*/  LOP3.LUT R191, R185.reuse, 0xd8, RZ, 0xc0, !PT ;  /* 0x000000d8b9bf7812 */ /* 0x040fe400078ec0ff */
[----:B------:R-:W-:Y:S02]  /*18c00*/  @!P3 IADD3 R178, P0, PT, R178, R3, RZ ;  /* 0x00000003b2b2b210 */ /* 0x000fe40007f1e0ff */
[----:B---3--:R-:W-:Y:S02]  /*18c10*/  ISETP.GE.AND P2, PT, R186, UR7, PT ;  /* 0x00000007ba007c0c */ /* 0x008fe4000bf46270 */
[----:B------:R-:W-:Y:S02]  /*18c20*/  @!P3 LEA.HI.X.SX32 R179, R0, R179, 0x1, P0 ;  /* 0x000000b300b3b211 */ /* 0x000fe400000f0eff */
[----:B------:R-:W-:Y:S02]  /*18c30*/  LOP3.LUT R194, R185, 0x1f20, RZ, 0xc0, !PT ;  /* 0x00001f20b9c27812 */ /* 0x000fe400078ec0ff */
[----:B------:R-:W-:Y:S01]  /*18c40*/  LOP3.LUT R191, R191, R184, RZ, 0x3c, !PT ;  /* 0x000000b8bfbf7212 */ /* 0x000fe200078e3cff */
[----:B-1----:R-:W-:Y:S06]  /*18c50*/  @!P3 BRA `(.L_x_2029) ;  /* 0x0000000000f4b947 */ /* 0x002fec0003800000 */
[----:B------:R-:W-:Y:S01]  /*18c60*/  VIADD R12, R190, 0xffffff00 ;  /* 0xffffff00be0c7836 */ /* 0x000fe20000000000 */
[----:B------:R-:W1:Y:S01]  /*18c70*/  LDC R3, c[0x0][0x4f0] ;  /* 0x00013c00ff037b82 */ /* 0x000e620000000800 */
[----:B------:R-:W-:Y:S03]  /*18c80*/  IABS R14, R190 ;  /* 0x000000be000e7213 */ /* 0x000fe60000000000 */
[----:B------:R-:W-:Y:S04]  /*18c90*/  IABS R13, R12 ;  /* 0x0000000c000d7213 */ /* 0x000fe80000000000 */
[----:B------:R-:W2:Y:S01]  /*18ca0*/  LDC.64 R192, c[0x0][0x3c0] ;  /* 0x0000f000ffc07b82 */ /* 0x000ea20000000a00 */
[-C--:B-1----:R-:W-:Y:S02]  /*18cb0*/  IABS R10, R3.reuse ;  /* 0x00000003000a7213 */ /* 0x082fe40000000000 */
[-C--:B------:R-:W-:Y:S02]  /*18cc0*/  LOP3.LUT R12, R12, R3.reuse, RZ, 0x3c, !PT ;  /* 0x000000030c0c7212 */ /* 0x080fe400078e3cff */
[----:B------:R-:W1:Y:S01]  /*18cd0*/  I2F.RP R15, R10 ;  /* 0x0000000a000f7306 */ /* 0x000e620000209400 */
[----:B------:R-:W-:Y:S09]  /*18ce0*/  LOP3.LUT R2, RZ, R3, RZ, 0x33, !PT ;  /* 0x00000003ff027212 */ /* 0x000ff200078e33ff */
        /* <DEDUP_REMOVED lines=52> */
.L_x_2029:
[----:B------:R-:W-:Y:S02]  /*19030*/  LOP3.LUT R194, R194, R191, RZ, 0xfc, !PT ;  /* 0x000000bfc2c27212 */ /* 0x000fe400078efcff */
[----:B------:R-:W-:Y:S02]  /*19040*/  SHF.L.U32 R193, R192, 0x6, RZ ;  /* 0x00000006c0c17819 */ /* 0x000fe400000006ff */
[----:B------:R-:W-:Y:S02]  /*19050*/  LEA R191, R194, UR6, 0x1 ;  /* 0x00000006c2bf7c11 */ /* 0x000fe4000f8e08ff */
[----:B------:R-:W-:Y:S02]  /*19060*/  IADD3 R204, P0, PT, R193, R178, RZ ;  /* 0x000000b2c1cc7210 */ /* 0x000fe40007f1e0ff */
[----:B------:R-:W-:Y:S01]  /*19070*/  SHF.L.U64.HI R192, R192, 0x6, R177 ;  /* 0x00000006c0c07819 */ /* 0x000fe200000102b1 */
[----:B------:R-:W-:Y:S01]  /*19080*/  @!PT LDS RZ, [RZ] ;  /* 0x00000000fffff984 */ /* 0x000fe20000000800 */
[----:B------:R-:W-:Y:S01]  /*19090*/  @!PT LDS RZ, [RZ] ;  /* 0x00000000fffff984 */ /* 0x000fe20000000800 */
[----:B------:R-:W-:Y:S01]  /*190a0*/  @!PT LDS RZ, [RZ] ;  /* 0x00000000fffff984 */ /* 0x000fe20000000800 */
[----:B------:R1:W-:Y:S01]  /*190b0*/  @!P2 LDGSTS.E.BYPASS.LTC128B.128 [R191+0x5000], desc[UR14][R178.64] ;  /* 0x05000000b2bfafae */ /* 0x0003e2000b981a0e */
[----:B------:R-:W-:Y:S02]  /*190c0*/  IADD3 R202, P1, PT, R204, R193, RZ ;  /* 0x000000c1ccca7210 */ /* 0x000fe40007f3e0ff */
[----:B------:R-:W-:Y:S02]  /*190d0*/  IADD3.X R205, PT, PT, R192, R179, RZ, P0, !PT ;  /* 0x000000b3c0cd7210 */ /* 0x000fe400007fe4ff */
[-C--:B------:R-:W-:Y:S02]  /*190e0*/  IADD3 R200, P0, PT, R202, R193.reuse, RZ ;  /* 0x000000c1cac87210 */ /* 0x080fe40007f1e0ff */
[-C--:B------:R-:W-:Y:S01]  /*190f0*/  IADD3.X R203, PT, PT, R205, R192.reuse, RZ, P1, !PT ;  /* 0x000000c0cdcb7210 */ /* 0x080fe20000ffe4ff */
[----:B------:R-:W-:Y:S01]  /*19100*/  @P2 STS.128 [R191+0x5000], RZ ;  /* 0x005000ffbf002388 */ /* 0x000fe20000000c00 */
[-C--:B------:R-:W-:Y:S02]  /*19110*/  IADD3 R198, P1, PT, R200, R193.reuse, RZ ;  /* 0x000000c1c8c67210 */ /* 0x080fe40007f3e0ff */
[-C--:B------:R-:W-:Y:S02]  /*19120*/  IADD3.X R201, PT, PT, R203, R192.reuse, RZ, P0, !PT ;  /* 0x000000c0cbc97210 */ /* 0x080fe400007fe4ff */
[-C--:B------:R-:W-:Y:S02]  /*19130*/  IADD3 R196, P0, PT, R198, R193.reuse, RZ ;  /* 0x000000c1c6c47210 */ /* 0x080fe40007f1e0ff */
[-C--:B------:R-:W-:Y:S01]  /*19140*/  IADD3.X R199, PT, PT, R201, R192.reuse, RZ, P1, !PT ;  /* 0x000000c0c9c77210 */ /* 0x080fe20000ffe4ff */
[----:B------:R-:W-:Y:S01]  /*19150*/  @!PT LDS RZ, [RZ] ;  /* 0x00000000fffff984 */ /* 0x000fe20000000800 */
[----:B------:R-:W-:Y:S01]  /*19160*/  @!PT LDS RZ, [RZ] ;  /* 0x00000000fffff984 */ /* 0x000fe20000000800 */
[----:B------:R-:W-:Y:S01]  /*19170*/  @!PT LDS RZ, [RZ] ;  /* 0x00000000fffff984 */ /* 0x000fe20000000800 */
[----:B------:R1:W-:Y:S01]  /*19180*/  @!P2 LDGSTS.E.BYPASS.LTC128B.128 [R191+0x5800], desc[UR14][R204.64] ;  /* 0x05800000ccbfafae */ /* 0x0003e2000b981a0e */
[-C--:B------:R-:W-:Y:S02]  /*19190*/  IADD3 R194, P1, PT, R196, R193.reuse, RZ ;  /* 0x000000c1c4c27210 */ /* 0x080fe40007f3e0ff */
[-C--:B------:R-:W-:Y:S02]  /*191a0*/  IADD3.X R197, PT, PT, R199, R192.reuse, RZ, P0, !PT ;  /* 0x000000c0c7c57210 */ /* 0x080fe400007fe4ff */
[----:B------:R-:W-:Y:S02]  /*191b0*/  @!P2 IADD3 R206, P0, PT, R194, R193, RZ ;  /* 0x000000c1c2cea210 */ /* 0x000fe40007f1e0ff */
[-C--:B------:R-:W-:Y:S01]  /*191c0*/  IADD3.X R195, PT, PT, R197, R192.reuse, RZ, P1, !PT ;  /* 0x000000c0c5c37210 */ /* 0x080fe20000ffe4ff */
[----:B------:R-:W-:Y:S01]  /*191d0*/  @P2 STS.128 [R191+0x5800], RZ ;  /* 0x005800ffbf002388 */ /* 0x000fe20000000c00 */
[----:B------:R-:W-:Y:S02]  /*191e0*/  MOV R0, 0x20 ;  /* 0x0000002000007802 */ /* 0x000fe40000000f00 */
[----:B------:R-:W-:Y:S02]  /*191f0*/  @!P2 IADD3.X R207, PT, PT, R195, R192, RZ, P0, !PT ;  /* 0x000000c0c3cfa210 */ /* 0x000fe400007fe4ff */
[----:B------:R-:W-:Y:S02]  /*19200*/  LOP3.LUT P1, RZ, R148, 0x4, RZ, 0xc0, !PT ;  /* 0x0000000494ff7812 */ /* 0x000fe4000782c0ff */
[----:B------:R-:W-:Y:S01]  /*19210*/  ISETP.NE.AND P0, PT, R188, 0x1, PT ;  /* 0x00000001bc00780c */ /* 0x000fe20003f05270 */
[----:B------:R-:W-:Y:S01]  /*19220*/  @!PT LDS RZ, [RZ] ;  /* 0x00000000fffff984 */ /* 0x000fe20000000800 */
[----:B------:R-:W-:Y:S01]  /*19230*/  @!PT LDS RZ, [RZ] ;  /* 0x00000000fffff984 */ /* 0x000fe20000000800 */
[----:B------:R-:W-:Y:S01]  /*19240*/  @!PT LDS RZ, [RZ] ;  /* 0x00000000fffff984 */ /* 0x000fe20000000800 */
[----:B------:R1:W-:Y:S01]  /*19250*/  @!P2 LDGSTS.E.BYPASS.LTC128B.128 [R191+0x6000], desc[UR14][R202.64] ;  /* 0x06000000cabfafae */ /* 0x0003e2000b981a0e */
[----:B------:R-:W-:Y:S04]  /*19260*/  SEL R0, R0, 0xffffffe0, !P1 ;  /* 0xffffffe000007807 */ /* 0x000fe80004800000 */
[----:B------:R-:W-:Y:S02]  /*19270*/  IADD3 R2, PT, PT, R150, R0, RZ ;  /* 0x0000000096027210 */ /* 0x000fe40007ffe0ff */
[----:B------:R-:W-:Y:S01]  /*19280*/  IADD3 R136, PT, PT, R0, R149, RZ ;  /* 0x0000009500887210 */ /* 0x000fe20007ffe0ff */
        /* <DEDUP_REMOVED lines=28> */
[----:B------:R-:W2:Y:S08]  /*19450*/  LDSM.16.M88.4 R8, [R149+0x1000] ;  /* 0x001000009508783b */ /* 0x000eb00000000200 */
        /* <DEDUP_REMOVED lines=11> */
[----:B------:R-:W4:Y:S08]  /*19510*/  LDSM.16.M88.4 R56, [R149+0x2800] ;  /* 0x002800009538783b */ /* 0x000f300000000200 */
[----:B------:R-:W-:Y:S08]  /*19520*/  LDSM.16.M88.4 R60, [R136+0x2800] ;  /* 0x00280000883c783b */ /* 0x000ff00000000200 */
[----:B------:R-:W-:Y:S08]  /*19530*/  LDSM.16.M88.4 R68, [R136+0x2c00] ;  /* 0x002c00008844783b */ /* 0x000ff00000000200 */
[----:B------:R-:W-:Y:S08]  /*19540*/  LDSM.16.M88.4 R72, [R149+0x3000] ;  /* 0x003000009548783b */ /* 0x000ff00000000200 */
[----:B------:R-:W-:Y:S08]  /*19550*/  LDSM.16.M88.4 R88, [R136+0x3000] ;  /* 0x003000008858783b */ /* 0x000ff00000000200 */
[----:B------:R-:W1:Y:S08]  /*19560*/  LDSM.16.M88.4 R80, [R149+0x3400] ;  /* 0x003400009550783b */ /* 0x000e700000000200 */
        /* <DEDUP_REMOVED lines=11> */
[C---:B--2---:R-:W-:Y:S08]  /*19620*/  HMMA.16816.F32.BF16 R4, R132.reuse, R8, RZ ;  /* 0x000000088404723c */ /* 0x044ff000000418ff */
[C---:B------:R-:W-:Y:S08]  /*19630*/  HMMA.16816.F32.BF16 R8, R132.reuse, R10, RZ ;  /* 0x0000000a8408723c */ /* 0x040ff000000418ff */
[----:B---3--:R-:W-:Y:S08]  /*19640*/  HMMA.16816.F32.BF16 R28, R132, R32, RZ ;  /* 0x00000020841c723c */ /* 0x008ff000000418ff */
[C---:B------:R-:W-:Y:S08]  /*19650*/  HMMA.16816.F32.BF16 R4, R128.reuse, R12, R4 ;  /* 0x0000000c8004723c */ /* 0x040ff00000041804 */
[----:B------:R-:W-:Y:S08]  /*19660*/  HMMA.16816.F32.BF16 R8, R128, R14, R8 ;  /* 0x0000000e8008723c */ /* 0x000ff00000041808 */
[C---:B------:R-:W-:Y:S03]  /*19670*/  HMMA.16816.F32.BF16 R12, R132.reuse, R16, RZ ;  /* 0x00000010840c723c */ /* 0x040fe600000418ff */
[----:B------:R-:W-:Y:S01]  /*19680*/  FMUL.FTZ R0, R4, UR5 ;  /* 0x0000000504007c20 */ /* 0x000fe20008410000 */
[----:B------:R-:W-:Y:S01]  /*19690*/  FMUL.FTZ R3, R5, UR5 ;  /* 0x0000000505037c20 */ /* 0x000fe20008410000 */
[----:B------:R-:W-:Y:S01]  /*196a0*/  FMUL.FTZ R4, R7, UR5 ;  /* 0x0000000507047c20 */ /* 0x000fe20008410000 */
[----:B------:R-:W-:Y:S02]  /*196b0*/  FMUL.FTZ R2, R6, UR5 ;  /* 0x0000000506027c20 */ /* 0x000fe40008410000 */
[----:B------:R-:W-:Y:S01]  /*196c0*/  HMMA.16816.F32.BF16 R16, R132, R18, RZ ;  /* 0x000000128410723c */ /* 0x000fe200000418ff */
[----:B------:R-:W2:Y:S02]  /*196d0*/  MUFU.TANH R0, R0 ;  /* 0x0000000000007308 */ /* 0x000ea40000002400 */
[----:B------:R-:W-:Y:S01]  /*196e0*/  FMUL.FTZ R5, R8, UR5 ;  /* 0x0000000508057c20 */ /* 0x000fe20008410000 */
[----:B------:R-:W-:Y:S01]  /*196f0*/  FMUL.FTZ R7, R9, UR5 ;  /* 0x0000000509077c20 */ /* 0x000fe20008410000 */
[----:B------:R-:W-:Y:S01]  /*19700*/  FMUL.FTZ R8, R11, UR5 ;  /* 0x000000050b087c20 */ /* 0x000fe20008410000 */
[----:B------:R-:W-:Y:S02]  /*19710*/  FMUL.FTZ R6, R10, UR5 ;  /* 0x000000050a067c20 */ /* 0x000fe40008410000 */
[C---:B-----5:R-:W-:Y:S03]  /*19720*/  HMMA.16816.F32.BF16 R28, R128.reuse, R36, R28 ;  /* 0x00000024801c723c */ /* 0x060fe6000004181c */
[----:B------:R-:W3:Y:S05]  /*19730*/  MUFU.TANH R3, R3 ;  /* 0x0000000300037308 */ /* 0x000eea0000002400 */
[C---:B------:R-:W-:Y:S05]  /*19740*/  HMMA.16816.F32.BF16 R12, R128.reuse, R20, R12 ;  /* 0x00000014800c723c */ /* 0x040fea000004180c */
[----:B------:R-:W1:Y:S03]  /*19750*/  MUFU.TANH R2, R2 ;  /* 0x0000000200027308 */ /* 0x000e660000002400 */
        /* <DEDUP_REMOVED lines=27> */
[C---:B----4-:R-:W-:Y:S05]  /*19910*/  HMMA.16816.F32.BF16 R52, R132.reuse, R56, RZ ;  /* 0x000000388434723c */ /* 0x050fea00000418ff */
[----:B------:R-:W4:Y:S01]  /*19920*/  MUFU.TANH R10, R10 ;  /* 0x0000000a000a7308 */ /* 0x000f220000002400 */
[----:B------:R-:W-:Y:S01]  /*19930*/  FMUL.FTZ R21, R24, UR5 ;  /* 0x0000000518157c20 */ /* 0x000fe20008410000 */
[----:B------:R-:W-:Y:S01]  /*19940*/  FMUL.FTZ R23, R25, UR5 ;  /* 0x0000000519177c20 */ /* 0x000fe20008410000 */
[----:B------:R-:W-:Y:S01]  /*19950*/  FMUL.FTZ R24, R27, UR5 ;  /* 0x000000051b187c20 */ /* 0x000fe20008410000 */
[----:B------:R-:W-:Y:S01]  /*19960*/  FMUL.FTZ R25, R28, UR5 ;  /* 0x000000051c197c20 */ /* 0x000fe20008410000 */
[----:B------:R-:W-:Y:S01]  /*19970*/  FMUL.FTZ R27, R29, UR5 ;  /* 0x000000051d1b7c20 */ /* 0x000fe20008410000 */
[C---:B------:R-:W-:Y:S04]  /*19980*/  HMMA.16816.F32.BF16 R56, R132.reuse, R58, RZ ;  /* 0x0000003a8438723c */ /* 0x040fe800000418ff */
[----:B------:R-:W2:Y:S01]  /*19990*/  MUFU.TANH R12, R12 ;  /* 0x0000000c000c7308 */ /* 0x000ea20000002400 */
[----:B------:R-:W-:Y:S01]  /*199a0*/  FMUL.FTZ R28, R31, UR5 ;  /* 0x000000051f1c7c20 */ /* 0x000fe20008410000 */
[----:B------:R-:W-:Y:S01]  /*199b0*/  FMUL.FTZ R29, R32, UR5 ;  /* 0x00000005201d7c20 */ /* 0x000fe20008410000 */
[----:B------:R-:W-:Y:S01]  /*199c0*/  FMUL.FTZ R31, R33, UR5 ;  /* 0x00000005211f7c20 */ /* 0x000fe20008410000 */
[----:B------:R-:W-:Y:S01]  /*199d0*/  FMUL.FTZ R32, R35, UR5 ;  /* 0x0000000523207c20 */ /* 0x000fe20008410000 */
[----:B------:R-:W-:Y:S01]  /*199e0*/  FMUL.FTZ R22, R26, UR5 ;  /* 0x000000051a167c20 */ /* 0x000fe20008410000 */
[----:B------:R-:W-:Y:S01]  /*199f0*/  FMUL.FTZ R26, R30, UR5 ;  /* 0x000000051e1a7c20 */ /* 0x000fe20008410000 */
[----:B-1----:R-:W-:Y:S03]  /*19a00*/  HMMA.16816.F32.BF16 R76, R132, R80, RZ ;  /* 0x00000050844c723c */ /* 0x002fe600000418ff */
        /* <DEDUP_REMOVED lines=278> */
[----:B------:R-:W-:Y:S01]  /*1ab70*/  VIADD R142, R190, 0xfffffe00 ;  /* 0xfffffe00be8e7836 */ /* 0x000fe20000000000 */
[----:B------:R-:W2:Y:S04]  /*1ab80*/  LDC R131, c[0x0][0x4f0] ;  /* 0x00013c00ff837b82 */ /* 0x000ea80000000800 */
[----:B------:R-:W-:Y:S02]  /*1ab90*/  IABS R138, R142 ;  /* 0x0000008e008a7213 */ /* 0x000fe40000000000 */
[-C--:B--2---:R-:W-:Y:S02]  /*1aba0*/  IABS R134, R131.reuse ;  /* 0x0000008300867213 */ /* 0x084fe40000000000 */
[-C--:B------:R-:W-:Y:S02]  /*1abb0*/  LOP3.LUT R142, R142, R131.reuse, RZ, 0x3c, !PT ;  /* 0x000000838e8e7212 */ /* 0x080fe400078e3cff */
[----:B------:R-:W2:Y:S01]  /*1abc0*/  I2F.RP R143, R134 ;  /* 0x00000086008f7306 */ /* 0x000ea20000209400 */
[-C--:B------:R-:W-:Y:S09]  /*1abd0*/  LOP3.LUT R130, RZ, R131.reuse, RZ, 0x33, !PT ;  /* 0x00000083ff827212 */ /* 0x080ff200078e33ff */
[----:B--2---:R-:W2:Y:S02]  /*1abe0*/  MUFU.RCP R136, R143 ;  /* 0x0000008f00887308 */ /* 0x004ea40000001000 */
[----:B--2---:R-:W-:Y:S01]  /*1abf0*/  VIADD R144, R136, 0xffffffe ;  /* 0x0ffffffe88907836 */ /* 0x004fe20000000000 */
[----:B------:R-:W-:Y:S07]  /*1ac00*/  IADD3 R136, PT, PT, R190, -0x100, RZ ;  /* 0xffffff00be887810 */ /* 0x000fee0007ffe0ff */
[----:B------:R-:W2:Y:S01]  /*1ac10*/  F2I.FTZ.U32.TRUNC.NTZ R145, R144 ;  /* 0x0000009000917305 */ /* 0x000ea2000021f000 */
[----:B------:R-:W-:Y:S02]  /*1ac20*/  IABS R140, R136 ;  /* 0x00000088008c7213 */ /* 0x000fe40000000000 */
[----:B------:R-:W-:Y:S01]  /*1ac30*/  LOP3.LUT R136, R136, R131, RZ, 0x3c, !PT ;  /* 0x0000008388887212 */ /* 0x000fe200078e3cff */
[--C-:B--2---:R-:W-:Y:S02]  /*1ac40*/  IMAD.MOV R139, RZ, RZ, -R145.reuse ;  /* 0x000000ffff8b7224 */ /* 0x104fe400078e0a91 */
        /* <DEDUP_REMOVED lines=17> */
[----:B------:R-:W-:Y:S01]  /*1ad60*/  P2R R134, PR, RZ, 0x20 ;  /* 0x00000020ff867803 */ /* 0x000fe20000000000 */
[----:B------:R-:W2:Y:S01]  /*1ad70*/  LDC.64 R138, c[0x0][0x3b8] ;  /* 0x0000ee00ff8a7b82 */ /* 0x000ea20000000a00 */
        /* <DEDUP_REMOVED lines=31> */
.L_x_2031:
        /* <DEDUP_REMOVED lines=60> */
.L_x_2030:
[----:B--2---:R-:W-:Y:S01]  /*1b330*/  LDSM.16.MT88.4 R140, [R189+0x5000] ;  /* 0x00500000bd8c783b */ /* 0x004fe20000004200 */
[C---:B------:R-:W-:Y:S02]  /*1b340*/  IADD3 R136, PT, PT, R154.reuse, -0x7f, RZ ;  /* 0xffffff819a887810 */ /* 0x040fe40007ffe0ff */
[C---:B------:R-:W-:Y:S02]  /*1b350*/  IADD3 R135, PT, PT, R154.reuse, -0x78, RZ ;  /* 0xffffff889a877810 */ /* 0x040fe40007ffe0ff */
[----:B------:R-:W-:Y:S02]  /*1b360*/  I2FP.F32.U32 R129, R136 ;  /* 0x0000008800817245 */ /* 0x000fe40000201000 */
[----:B------:R-:W-:Y:S02]  /*1b370*/  I2FP.F32.U32 R130, R135 ;  /* 0x0000008700827245 */ /* 0x000fe40000201000 */
[C---:B------:R-:W-:Y:S02]  /*1b380*/  IADD3 R132, PT, PT, R154.reuse, -0x77, RZ ;  /* 0xffffff899a847810 */ /* 0x040fe40007ffe0ff */
[C---:B------:R-:W-:Y:S02]  /*1b390*/  IADD3 R131, PT, PT, R154.reuse, -0x70, RZ ;  /* 0xffffff909a837810 */ /* 0x040fe40007ffe0ff */
        /* <DEDUP_REMOVED lines=10> */
[----:B------:R-:W-:Y:S02]  /*1b440*/  I2FP.F32.U32 R129, R132 ;  /* 0x0000008400817245 */ /* 0x000fe40000201000 */
[----:B------:R-:W-:Y:S02]  /*1b450*/  FMNMX3.FTZ R137, R155, R2, R4, !PT ;  /* 0x000000029b897276 */ /* 0x000fe40007810004 */
[----:B------:R-:W-:Y:S01]  /*1b460*/  I2FP.F32.U32 R130, R131 ;  /* 0x0000008300827245 */ /* 0x000fe20000201000 */
[CC--:B------:R-:W-:Y:S01]  /*1b470*/  FFMA.FTZ R7, R152.reuse, R129.reuse, R7 ;  /* 0x0000008198077223 */ /* 0x0c0fe20000010007 */
[----:B------:R-:W-:Y:S01]  /*1b480*/  FFMA.FTZ R8, R152, R129, R8 ;  /* 0x0000008198087223 */ /* 0x000fe20000010008 */
[----:B------:R-:W-:Y:S02]  /*1b490*/  IADD3 R132, PT, PT, R154, -0x6f, RZ ;  /* 0xffffff919a847810 */ /* 0x000fe40007ffe0ff */
[CC--:B------:R-:W-:Y:S01]  /*1b4a0*/  FFMA.FTZ R9, R152.reuse, R130.reuse, R9 ;  /* 0x0000008298097223 */ /* 0x0c0fe20000010009 */
[----:B------:R-:W-:Y:S01]  /*1b4b0*/  FFMA.FTZ R10, R152, R130, R10 ;  /* 0x00000082980a7223 */ /* 0x000fe2000001000a */
[----:B------:R-:W-:Y:S02]  /*1b4c0*/  FMNMX3.FTZ R137, R137, R6, R8, !PT ;  /* 0x0000000689897276 */ /* 0x000fe40007810008 */
[----:B------:R-:W-:Y:S02]  /*1b4d0*/  I2FP.F32.U32 R129, R132 ;  /* 0x0000008400817245 */ /* 0x000fe40000201000 */
[C---:B------:R-:W-:Y:S02]  /*1b4e0*/  IADD3 R131, PT, PT, R154.reuse, -0x68, RZ ;  /* 0xffffff989a837810 */ /* 0x040fe40007ffe0ff */
[----:B------:R-:W-:Y:S01]  /*1b4f0*/  IADD3 R132, PT, PT, R154, -0x67, RZ ;  /* 0xffffff999a847810 */ /* 0x000fe20007ffe0ff */
[CC--:B------:R-:W-:Y:S01]  /*1b500*/  FFMA.FTZ R11, R152.reuse, R129.reuse, R11 ;  /* 0x00000081980b7223 */ /* 0x0c0fe2000001000b */
[C---:B------:R-:W-:Y:S01]  /*1b510*/  FFMA.FTZ R12, R152.reuse, R129, R12 ;  /* 0x00000081980c7223 */ /* 0x040fe2000001000c */
[----:B------:R-:W-:Y:S02]  /*1b520*/  I2FP.F32.U32 R130, R131 ;  /* 0x0000008300827245 */ /* 0x000fe40000201000 */
[----:B------:R-:W-:Y:S02]  /*1b530*/  I2FP.F32.U32 R129, R132 ;  /* 0x0000008400817245 */ /* 0x000fe40000201000 */
[----:B------:R-:W-:Y:S01]  /*1b540*/  FMNMX3.FTZ R137, R137, R10, R12, !PT ;  /* 0x0000000a89897276 */ /* 0x000fe2000781000c */
[CC--:B-1----:R-:W-:Y:S01]  /*1b550*/  FFMA.FTZ R13, R152.reuse, R130.reuse, R13 ;  /* 0x00000082980d7223 */ /* 0x0c2fe2000001000d */
[C---:B------:R-:W-:Y:S01]  /*1b560*/  FFMA.FTZ R14, R152.reuse, R130, R14 ;  /* 0x00000082980e7223 */ /* 0x040fe2000001000e */
[CC--:B------:R-:W-:Y:S01]  /*1b570*/  FFMA.FTZ R15, R152.reuse, R129.reuse, R15 ;  /* 0x00000081980f7223 */ /* 0x0c0fe2000001000f */
[----:B------:R-:W-:Y:S01]  /*1b580*/  FFMA.FTZ R16, R152, R129, R16 ;  /* 0x0000008198107223 */ /* 0x000fe20000010010 */
[C---:B------:R-:W-:Y:S02]  /*1b590*/  IADD3 R131, PT, PT, R154.reuse, -0x60, RZ ;  /* 0xffffffa09a837810 */ /* 0x040fe40007ffe0ff */
[C---:B------:R-:W-:Y:S02]  /*1b5a0*/  IADD3 R132, PT, PT, R154.reuse, -0x5f, RZ ;  /* 0xffffffa19a847810 */ /* 0x040fe40007ffe0ff */
[----:B------:R-:W-:Y:S02]  /*1b5b0*/  FMNMX3.FTZ R137, R137, R14, R16, !PT ;  /* 0x0000000e89897276 */ /* 0x000fe40007810010 */
[----:B------:R-:W-:Y:S02]  /*1b5c0*/  I2FP.F32.U32 R130, R131 ;  /* 0x0000008300827245 */ /* 0x000fe40000201000 */
[----:B------:R-:W-:Y:S02]  /*1b5d0*/  I2FP.F32.U32 R129, R132 ;  /* 0x0000008400817245 */ /* 0x000fe40000201000 */
[----:B------:R-:W-:Y:S01]  /*1b5e0*/  IADD3 R133, PT, PT, R154, -0xf, RZ ;  /* 0xfffffff19a857810 */ /* 0x000fe20007ffe0ff */
[CC--:B------:R-:W-:Y:S01]  /*1b5f0*/  FFMA.FTZ R17, R152.reuse, R130.reuse, R17 ;  /* 0x0000008298117223 */ /* 0x0c0fe20000010011 */
        /* <DEDUP_REMOVED lines=14> */
[----:B------:R-:W-:Y:S02]  /*1b6e0*/  IADD3 R131, PT, PT, R154, -0x48, RZ ;  /* 0xffffffb89a837810 */ /* 0x000fe40007ffe0ff */
[----:B------:R-:W-:Y:S01]  /*1b6f0*/  FMNMX3.FTZ R137, R137, R22, R24, !PT ;  /* 0x0000001689897276 */ /* 0x000fe20007810018 */
[CC--:B------:R-:W-:Y:S01]  /*1b700*/  FFMA.FTZ R25, R152.reuse, R130.reuse, R25 ;  /* 0x0000008298197223 */ /* 0x0c0fe20000010019 */
[----:B------:R-:W-:Y:S01]  /*1b710*/  FFMA.FTZ R26, R152, R130, R26 ;  /* 0x00000082981a7223 */ /* 0x000fe2000001001a */
[----:B------:R-:W-:Y:S02]  /*1b720*/  I2FP.F32.U32 R130, R131 ;  /* 0x0000008300827245 */ /* 0x000fe40000201000 */
[C---:B------:R-:W-:Y:S02]  /*1b730*/  IADD3 R131, PT, PT, R154.reuse, -0x40, RZ ;  /* 0xffffffc09a837810 */ /* 0x040fe40007ffe0ff */
[C---:B------:R-:W-:Y:S04]  /*1b740*/  IADD3 R132, PT, PT, R154.reuse, -0x4f, RZ ;  /* 0xffffffb19a847810 */ /* 0x040fe80007ffe0ff */
[----:B------:R-:W-:Y:S02]  /*1b750*/  I2FP.F32.U32 R129, R132 ;  /* 0x0000008400817245 */ /* 0x000fe40000201000 */
[----:B------:R-:W-:Y:S03]  /*1b760*/  IADD3 R132, PT, PT, R154, -0x47, RZ ;  /* 0xffffffb99a847810 */ /* 0x000fe60007ffe0ff */
[CC--:B------:R-:W-:Y:S01]  /*1b770*/  FFMA.FTZ R27, R152.reuse, R129.reuse, R27 ;  /* 0x00000081981b7223 */ /* 0x0c0fe2000001001b */
[C---:B------:R-:W-:Y:S01]  /*1b780*/  FFMA.FTZ R28, R152.reuse, R129, R28 ;  /* 0x00000081981c7223 */ /* 0x040fe2000001001c */
[----:B------:R-:W-:Y:S01]  /*1b790*/  I2FP.F32.U32 R129, R132 ;  /* 0x0000008400817245 */ /* 0x000fe20000201000 */
[CC--:B------:R-:W-:Y:S01]  /*1b7a0*/  FFMA.FTZ R29, R152.reuse, R130.reuse, R29 ;  /* 0x00000082981d7223 */ /* 0x0c0fe2000001001d */
[C---:B------:R-:W-:Y:S01]  /*1b7b0*/  FFMA.FTZ R30, R152.reuse, R130, R30 ;  /* 0x00000082981e7223 */ /* 0x040fe2000001001e */
[----:B------:R-:W-:Y:S02]  /*1b7c0*/  I2FP.F32.U32 R130, R131 ;  /* 0x0000008300827245 */ /* 0x000fe40000201000 */
[CC--:B------:R-:W-:Y:S01]  /*1b7d0*/  FFMA.FTZ R31, R152.reuse, R129.reuse, R31 ;  /* 0x00000081981f7223 */ /* 0x0c0fe2000001001f */
[C---:B------:R-:W-:Y:S01]  /*1b7e0*/  FFMA.FTZ R32, R152.reuse, R129, R32 ;  /* 0x0000008198207223 */ /* 0x040fe20000010020 */
[----:B------:R-:W-:Y:S01]  /*1b7f0*/  FMNMX3.FTZ R137, R137, R26, R28, !PT ;  /* 0x0000001a89897276 */ /* 0x000fe2000781001c */
[CC--:B------:R-:W-:Y:S01]  /*1b800*/  FFMA.FTZ R33, R152.reuse, R130.reuse, R33 ;  /* 0x0000008298217223 */ /* 0x0c0fe20000010021 */
[----:B------:R-:W-:Y:S01]  /*1b810*/  FFMA.FTZ R34, R152, R130, R34 ;  /* 0x0000008298227223 */ /* 0x000fe20000010022 */
[C---:B------:R-:W-:Y:S02]  /*1b820*/  IADD3 R132, PT, PT, R154.reuse, -0x3f, RZ ;  /* 0xffffffc19a847810 */ /* 0x040fe40007ffe0ff */
[----:B------:R-:W-:Y:S02]  /*1b830*/  FMNMX3.FTZ R137, R137, R30, R32, !PT ;  /* 0x0000001e89897276 */ /* 0x000fe40007810020 */
[----:B------:R-:W-:Y:S02]  /*1b840*/  I2FP.F32.U32 R129, R132 ;  /* 0x0000008400817245 */ /* 0x000fe40000201000 */
[C---:B------:R-:W-:Y:S02]  /*1b850*/  IADD3 R132, PT, PT, R154.reuse, -0x37, RZ ;  /* 0xffffffc99a847810 */ /* 0x040fe40007ffe0ff */
[----:B------:R-:W-:Y:S01]  /*1b860*/  IADD3 R131, PT, PT, R154, -0x38, RZ ;  /* 0xffffffc89a837810 */ /* 0x000fe20007ffe0ff */
[CC--:B------:R-:W-:Y:S01]  /*1b870*/  FFMA.FTZ R35, R152.reuse, R129.reuse, R35 ;  /* 0x0000008198237223 */ /* 0x0c0fe20000010023 */
[----:B------:R-:W-:Y:S01]  /*1b880*/  FFMA.FTZ R36, R152, R129, R36 ;  /* 0x0000008198247223 */ /* 0x000fe20000010024 */
[----:B------:R-:W-:Y:S02]  /*1b890*/  I2FP.F32.U32 R129, R132 ;  /* 0x0000008400817245 */ /* 0x000fe40000201000 */
[C---:B------:R-:W-:Y:S02]  /*1b8a0*/  IADD3 R132, PT, PT, R154.reuse, -0x2f, RZ ;  /* 0xffffffd19a847810 */ /* 0x040fe40007ffe0ff */
[----:B------:R-:W-:Y:S02]  /*1b8b0*/  FMNMX3.FTZ R137, R137, R34, R36, !PT ;  /* 0x0000002289897276 */ /* 0x000fe40007810024 */
[----:B------:R-:W-:Y:S02]  /*1b8c0*/  I2FP.F32.U32 R130, R131 ;  /* 0x0000008300827245 */ /* 0x000fe40000201000 */
[----:B------:R-:W-:Y:S03]  /*1b8d0*/  IADD3 R131, PT, PT, R154, -0x30, RZ ;  /* 0xffffffd09a837810 */ /* 0x000fe60007ffe0ff */
[CC--:B------:R-:W-:Y:S01]  /*1b8e0*/  FFMA.FTZ R37, R152.reuse, R130.reuse, R37 ;  /* 0x0000008298257223 */ /* 0x0c0fe20000010025 */
[C---:B------:R-:W-:Y:S01]  /*1b8f0*/  FFMA.FTZ R38, R152.reuse, R130, R38 ;  /* 0x0000008298267223 */ /* 0x040fe20000010026 */
[C---:B------:R-:W-:Y:S01]  /*1b900*/  FFMA.FTZ R39, R152.reuse, R129, R39 ;  /* 0x0000008198277223 */ /* 0x040fe20000010027 */
[----:B------:R-:W-:Y:S01]  /*1b910*/  I2FP.F32.U32 R130, R131 ;  /* 0x0000008300827245 */ /* 0x000fe20000201000 */
[----:B------:R-:W-:Y:S01]  /*1b920*/  FFMA.FTZ R40, R152, R129, R40 ;  /* 0x0000008198287223 */ /* 0x000fe20000010028 */
[----:B------:R-:W-:Y:S02]  /*1b930*/  I2FP.F32.U32 R129, R132 ;  /* 0x0000008400817245 */ /* 0x000fe40000201000 */
[----:B------:R-:W-:Y:S01]  /*1b940*/  IADD3 R131, PT, PT, R154, -0x28, RZ ;  /* 0xffffffd89a837810 */ /* 0x000fe20007ffe0ff */
[CC--:B------:R-:W-:Y:S01]  /*1b950*/  FFMA.FTZ R41, R152.reuse, R130.reuse, R41 ;  /* 0x0000008298297223 */ /* 0x0c0fe20000010029 */
[C---:B------:R-:W-:Y:S01]  /*1b960*/  FFMA.FTZ R42, R152.reuse, R130, R42 ;  /* 0x00000082982a7223 */ /* 0x040fe2000001002a */
[C---:B------:R-:W-:Y:S01]  /*1b970*/  FFMA.FTZ R43, R152.reuse, R129, R43 ;  /* 0x00000081982b7223 */ /* 0x040fe2000001002b */
[----:B------:R-:W-:Y:S01]  /*1b980*/  I2FP.F32.U32 R130, R131 ;  /* 0x0000008300827245 */ /* 0x000fe20000201000 */
[----:B------:R-:W-:Y:S01]  /*1b990*/  FFMA.FTZ R44, R152, R129, R44 ;  /* 0x00000081982c7223 */ /* 0x000fe2000001002c */
[----:B------:R-:W-:Y:S02]  /*1b9a0*/  FMNMX3.FTZ R137, R137, R38, R40, !PT ;  /* 0x0000002689897276 */ /* 0x000fe40007810028 */
[----:B------:R-:W-:Y:S01]  /*1b9b0*/  IADD3 R132, PT, PT, R154, -0x27, RZ ;  /* 0xffffffd99a847810 */ /* 0x000fe20007ffe0ff */
        /* <DEDUP_REMOVED lines=26> */
[C---:B------:R-:W-:Y:S02]  /*1bb60*/  IADD3 R133, PT, PT, R154.reuse, 0x29, RZ ;  /* 0x000000299a857810 */ /* 0x040fe40007ffe0ff */
[----:B------:R-:W-:Y:S02]  /*1bb70*/  FMNMX3.FTZ R137, R137, R54, R56, !PT ;  /* 0x0000003689897276 */ /* 0x000fe40007810038 */
[C---:B------:R-:W-:Y:S02]  /*1bb80*/  IADD3 R130, PT, PT, R154.reuse, -0x8, RZ ;  /* 0xfffffff89a827810 */ /* 0x040fe40007ffe0ff */
[----:B------:R-:W-:Y:S02]  /*1bb90*/  IADD3 R131, PT, PT, R154, -0x10, RZ ;  /* 0xfffffff09a837810 */ /* 0x000fe40007ffe0ff */
[----:B------:R-:W-:Y:S02]  /*1bba0*/  I2FP.F32.U32 R130, R130 ;  /* 0x0000008200827245 */ /* 0x000fe40000201000 */
[----:B------:R-:W-:Y:S05]  /*1bbb0*/  I2FP.F32.U32 R131, R131 ;  /* 0x0000008300837245 */ /* 0x000fea0000201000 */
[CC--:B------:R-:W-:Y:S01]  /*1bbc0*/  FFMA.FTZ R57, R152.reuse, R131.reuse, R57 ;  /* 0x0000008398397223 */ /* 0x0c0fe20000010039 */
[C---:B------:R-:W-:Y:S01]  /*1bbd0*/  FFMA.FTZ R58, R152.reuse, R131, R58 ;  /* 0x00000083983a7223 */ /* 0x040fe2000001003a */
[----:B------:R-:W-:Y:S01]  /*1bbe0*/  I2FP.F32.U32 R131, R132 ;  /* 0x0000008400837245 */ /* 0x000fe20000201000 */
[CC--:B------:R-:W-:Y:S01]  /*1bbf0*/  FFMA.FTZ R59, R152.reuse, R129.reuse, R59 ;  /* 0x00000081983b7223 */ /* 0x0c0fe2000001003b */
[C---:B------:R-:W-:Y:S01]  /*1bc00*/  FFMA.FTZ R60, R152.reuse, R129, R60 ;  /* 0x00000081983c7223 */ /* 0x040fe2000001003c */
[C---:B------:R-:W-:Y:S01]  /*1bc10*/  FFMA.FTZ R61, R152.reuse, R130, R61 ;  /* 0x00000082983d7223 */ /* 0x040fe2000001003d */
[----:B------:R-:W-:Y:S01]  /*1bc20*/  I2FP.F32.U32 R129, R154 ;  /* 0x0000009a00817245 */ /* 0x000fe20000201000 */
[----:B------:R-:W-:Y:S01]  /*1bc30*/  FFMA.FTZ R62, R152, R130, R62 ;  /* 0x00000082983e7223 */ /* 0x000fe2000001003e */
[----:B------:R-:W-:Y:S01]  /*1bc40*/  IADD3 R132, PT, PT, R154, 0x1, RZ ;  /* 0x000000019a847810 */ /* 0x000fe20007ffe0ff */
[CC--:B------:R-:W-:Y:S01]  /*1bc50*/  FFMA.FTZ R63, R152.reuse, R131.reuse, R63 ;  /* 0x00000083983f7223 */ /* 0x0c0fe2000001003f */
[C---:B------:R-:W-:Y:S01]  /*1bc60*/  FFMA.FTZ R64, R152.reuse, R131, R64 ;  /* 0x0000008398407223 */ /* 0x040fe20000010040 */
[CC--:B------:R-:W-:Y:S01]  /*1bc70*/  FFMA.FTZ R65, R152.reuse, R129.reuse, R65 ;  /* 0x0000008198417223 */ /* 0x0c0fe20000010041 */
[----:B------:R-:W-:Y:S01]  /*1bc80*/  I2FP.F32.U32 R130, R132 ;  /* 0x0000008400827245 */ /* 0x000fe20000201000 */
[----:B------:R-:W-:Y:S01]  /*1bc90*/  FFMA.FTZ R66, R152, R129, R66 ;  /* 0x0000008198427223 */ /* 0x000fe20000010042 */
[C---:B------:R-:W-:Y:S02]  /*1bca0*/  IADD3 R131, PT, PT, R154.reuse, 0x8, RZ ;  /* 0x000000089a837810 */ /* 0x040fe40007ffe0ff */
[----:B------:R-:W-:Y:S01]  /*1bcb0*/  IADD3 R132, PT, PT, R154, 0x9, RZ ;  /* 0x000000099a847810 */ /* 0x000fe20007ffe0ff */
[CC--:B------:R-:W-:Y:S01]  /*1bcc0*/  FFMA.FTZ R67, R152.reuse, R130.reuse, R67 ;  /* 0x0000008298437223 */ /* 0x0c0fe20000010043 */
[----:B------:R-:W-:Y:S01]  /*1bcd0*/  I2FP.F32.U32 R129, R131 ;  /* 0x0000008300817245 */ /* 0x000fe20000201000 */
[----:B------:R-:W-:Y:S01]  /*1bce0*/  FFMA.FTZ R68, R152, R130, R68 ;  /* 0x0000008298447223 */ /* 0x000fe20000010044 */
        /* <DEDUP_REMOVED lines=8> */
[----:B------:R-:W-:Y:S02]  /*1bd70*/  FMNMX3.FTZ R137, R137, R58, R60, !PT ;  /* 0x0000003a89897276 */ /* 0x000fe4000781003c */
[C---:B------:R-:W-:Y:S02]  /*1bd80*/  IADD3 R131, PT, PT, R154.reuse, 0x10, RZ ;  /* 0x000000109a837810 */ /* 0x040fe40007ffe0ff */
[----:B------:R-:W-:Y:S02]  /*1bd90*/  FMNMX3.FTZ R137, R137, R62, R64, !PT ;  /* 0x0000003e89897276 */ /* 0x000fe40007810040 */
[----:B------:R-:W-:Y:S02]  /*1bda0*/  I2FP.F32.U32 R129, R131 ;  /* 0x0000008300817245 */ /* 0x000fe40000201000 */
[----:B------:R-:W-:Y:S02]  /*1bdb0*/  IADD3 R131, PT, PT, R154, 0x18, RZ ;  /* 0x000000189a837810 */ /* 0x000fe40007ffe0ff */
[----:B------:R-:W-:Y:S01]  /*1bdc0*/  FMNMX3.FTZ R137, R137, R66, R68, !PT ;  /* 0x0000004289897276 */ /* 0x000fe20007810044 */
[CC--:B------:R-:W-:Y:S01]  /*1bdd0*/  FFMA.FTZ R73, R152.reuse, R129.reuse, R73 ;  /* 0x0000008198497223 */ /* 0x0c0fe20000010049 */
[C---:B------:R-:W-:Y:S01]  /*1bde0*/  FFMA.FTZ R74, R152.reuse, R129, R74 ;  /* 0x00000081984a7223 */ /* 0x040fe2000001004a */
[CC--:B------:R-:W-:Y:S01]  /*1bdf0*/  FFMA.FTZ R75, R152.reuse, R130.reuse, R75 ;  /* 0x00000082984b7223 */ /* 0x0c0fe2000001004b */
[----:B------:R-:W-:Y:S01]  /*1be00*/  FFMA.FTZ R76, R152, R130, R76 ;  /* 0x00000082984c7223 */ /* 0x000fe2000001004c */
[----:B------:R-:W-:Y:S02]  /*1be10*/  I2FP.F32.U32 R130, R132 ;  /* 0x0000008400827245 */ /* 0x000fe40000201000 */
[C---:B------:R-:W-:Y:S02]  /*1be20*/  IADD3 R132, PT, PT, R154.reuse, 0x21, RZ ;  /* 0x000000219a847810 */ /* 0x040fe40007ffe0ff */
[----:B------:R-:W-:Y:S02]  /*1be30*/  I2FP.F32.U32 R129, R131 ;  /* 0x0000008300817245 */ /* 0x000fe40000201000 */
[----:B------:R-:W-:Y:S02]  /*1be40*/  IADD3 R131, PT, PT, R154, 0x20, RZ ;  /* 0x000000209a837810 */ /* 0x000fe40007ffe0ff */
[----:B------:R-:W-:Y:S01]  /*1be50*/  FMNMX3.FTZ R137, R137, R70, R72, !PT ;  /* 0x0000004689897276 */ /* 0x000fe20007810048 */
[CC--:B------:R-:W-:Y:S01]  /*1be60*/  FFMA.FTZ R77, R152.reuse, R129.reuse, R77 ;  /* 0x00000081984d7223 */ /* 0x0c0fe2000001004d */
[C---:B------:R-:W-:Y:S01]  /*1be70*/  FFMA.FTZ R78, R152.reuse, R129, R78 ;  /* 0x00000081984e7223 */ /* 0x040fe2000001004e */
[----:B------:R-:W-:Y:S01]  /*1be80*/  I2FP.F32.U32 R129, R131 ;  /* 0x0000008300817245 */ /* 0x000fe20000201000 */
[CC--:B------:R-:W-:Y:S01]  /*1be90*/  FFMA.FTZ R79, R152.reuse, R130.reuse, R79 ;  /* 0x00000082984f7223 */ /* 0x0c0fe2000001004f */
[----:B------:R-:W-:Y:S01]  /*1bea0*/  FFMA.FTZ R80, R152, R130, R80 ;  /* 0x0000008298507223 */ /* 0x000fe20000010050 */
[----:B------:R-:W-:Y:S02]  /*1beb0*/  I2FP.F32.U32 R130, R132 ;  /* 0x0000008400827245 */ /* 0x000fe40000201000 */
[----:B------:R-:W-:Y:S01]  /*1bec0*/  IADD3 R132, PT, PT, R154, 0x30, RZ ;  /* 0x000000309a847810 */ /* 0x000fe20007ffe0ff */
[-C--:B------:R-:W-:Y:S01]  /*1bed0*/  FFMA.FTZ R81, R152, R129.reuse, R81 ;  /* 0x0000008198517223 */ /* 0x080fe20000010051 */
[----:B------:R-:W-:Y:S01]  /*1bee0*/  IADD3 R131, PT, PT, R154, 0x28, RZ ;  /* 0x000000289a837810 */ /* 0x000fe20007ffe0ff */
        /* <DEDUP_REMOVED lines=8> */
[----:B------:R-:W-:Y:S01]  /*1bf70*/  I2FP.F32.U32 R129, R132 ;  /* 0x0000008400817245 */ /* 0x000fe20000201000 */
[CC--:B------:R-:W-:Y:S01]  /*1bf80*/  FFMA.FTZ R87, R152.reuse, R130.reuse, R87 ;  /* 0x0000008298577223 */ /* 0x0c0fe20000010057 */
[----:B------:R-:W-:Y:S01]  /*1bf90*/  FFMA.FTZ R88, R152, R130, R88 ;  /* 0x0000008298587223 */ /* 0x000fe20000010058 */
[----:B------:R-:W-:Y:S02]  /*1bfa0*/  FMNMX3.FTZ R130, R156, R0, R3, !PT ;  /* 0x000000009c827276 */ /* 0x000fe40007810003 */
[CC--:B------:R-:W-:Y:S01]  /*1bfb0*/  FFMA.FTZ R89, R152.reuse, R129.reuse, R89 ;  /* 0x0000008198597223 */ /* 0x0c0fe20000010059 */
[----:B------:R-:W-:Y:S01]  /*1bfc0*/  FFMA.FTZ R90, R152, R129, R90 ;  /* 0x00000081985a7223 */ /* 0x000fe2000001005a */
[----:B------:R-:W-:Y:S02]  /*1bfd0*/  FMNMX3.FTZ R130, R130, R5, R7, !PT ;  /* 0x0000000582827276 */ /* 0x000fe40007810007 */
[----:B------:R-:W-:Y:S02]  /*1bfe0*/  I2FP.F32.U32 R131, R131 ;  /* 0x0000008300837245 */ /* 0x000fe40000201000 */
[----:B------:R-:W-:Y:S02]  /*1bff0*/  FMNMX3.FTZ R132, R130, R9, R11, !PT ;  /* 0x0000000982847276 */ /* 0x000fe4000781000b */
[----:B------:R-:W-:Y:S01]  /*1c000*/  IADD3 R130, PT, PT, R154, 0x40, RZ ;  /* 0x000000409a827810 */ /* 0x000fe20007ffe0ff */
[----:B------:R-:W-:Y:S01]  /*1c010*/  FFMA.FTZ R91, R152, R131, R91 ;  /* 0x00000083985b7223 */ /* 0x000fe2000001005b */
[----:B------:R-:W-:Y:S01]  /*1c020*/  FMNMX3.FTZ R132, R132, R13, R15, !PT ;  /* 0x0000000d84847276 */ /* 0x000fe2000781000f */
[----:B------:R-:W-:Y:S01]  /*1c030*/  FFMA.FTZ R92, R152, R131, R92 ;  /* 0x00000083985c7223 */ /* 0x000fe2000001005c */
[----:B------:R-:W-:Y:S02]  /*1c040*/  IADD3 R129, PT, PT, R154, 0x38, RZ ;  /* 0x000000389a817810 */ /* 0x000fe40007ffe0ff */
[----:B------:R-:W-:Y:S02]  /*1c050*/  FMNMX3.FTZ R132, R132, R17, R19, !PT ;  /* 0x0000001184847276 */ /* 0x000fe40007810013 */
[----:B------:R-:W-:Y:S02]  /*1c060*/  I2FP.F32.U32 R129, R129 ;  /* 0x0000008100817245 */ /* 0x000fe40000201000 */
[----:B------:R-:W-:Y:S02]  /*1c070*/  FMNMX3.FTZ R132, R132, R21, R23, !PT ;  /* 0x0000001584847276 */ /* 0x000fe40007810017 */
[----:B------:R-:W-:Y:S01]  /*1c080*/  IADD3 R131, PT, PT, R154, 0x39, RZ ;  /* 0x000000399a837810 */ /* 0x000fe20007ffe0ff */
[----:B------:R-:W-:Y:S01]  /*1c090*/  FFMA.FTZ R93, R152, R129, R93 ;  /* 0x00000081985d7223 */ /* 0x000fe2000001005d */
[----:B------:R-:W-:Y:S01]  /*1c0a0*/  FMNMX3.FTZ R132, R132, R25, R27, !PT ;  /* 0x0000001984847276 */ /* 0x000fe2000781001b */
[----:B------:R-:W-:Y:S01]  /*1c0b0*/  FFMA.FTZ R94, R152, R129, R94 ;  /* 0x00000081985e7223 */ /* 0x000fe2000001005e */
[----:B------:R-:W-:Y:S02]  /*1c0c0*/  I2FP.F32.U32 R129, R130 ;  /* 0x0000008200817245 */ /* 0x000fe40000201000 */
[----:B------:R-:W-:Y:S02]  /*1c0d0*/  FMNMX3.FTZ R132, R132, R29, R31, !PT ;  /* 0x0000001d84847276 */ /* 0x000fe4000781001f */
[----:B------:R-:W-:Y:S02]  /*1c0e0*/  I2FP.F32.U32 R131, R131 ;  /* 0x0000008300837245 */ /* 0x000fe40000201000 */
[----:B------:R-:W-:Y:S02]  /*1c0f0*/  FMNMX3.FTZ R132, R132, R33, R35, !PT ;  /* 0x0000002184847276 */ /* 0x000fe40007810023 */
[----:B------:R-:W-:Y:S01]  /*1c100*/  IADD3 R130, PT, PT, R154, 0x49, RZ ;  /* 0x000000499a827810 */ /* 0x000fe20007ffe0ff */
[----:B------:R-:W-:Y:S01]  /*1c110*/  FFMA.FTZ R95, R152, R131, R95 ;  /* 0x00000083985f7223 */ /* 0x000fe2000001005f */
[----:B------:R-:W-:Y:S01]  /*1c120*/  FMNMX3.FTZ R132, R132, R37, R39, !PT ;  /* 0x0000002584847276 */ /* 0x000fe20007810027 */
[C---:B------:R-:W-:Y:S01]  /*1c130*/  FFMA.FTZ R96, R152.reuse, R131, R96 ;  /* 0x0000008398607223 */ /* 0x040fe20000010060 */
[CC--:B------:R-:W-:Y:S01]  /*1c140*/  FFMA.FTZ R97, R152.reuse, R129.reuse, R97 ;  /* 0x0000008198617223 */ /* 0x0c0fe20000010061 */
[----:B------:R-:W-:Y:S01]  /*1c150*/  FFMA.FTZ R98, R152, R129, R98 ;  /* 0x0000008198627223 */ /* 0x000fe20000010062 */
[----:B------:R-:W-:Y:S02]  /*1c160*/  FMNMX3.FTZ R132, R132, R41, R43, !PT ;  /* 0x0000002984847276 */ /* 0x000fe4000781002b */
[----:B------:R-:W-:Y:S02]  /*1c170*/  IADD3 R131, PT, PT, R154, 0x48, RZ ;  /* 0x000000489a837810 */ /* 0x000fe40007ffe0ff */
[----:B------:R-:W-:Y:S02]  /*1c180*/  FMNMX3.FTZ R132, R132, R45, R47, !PT ;  /* 0x0000002d84847276 */ /* 0x000fe4000781002f */
[----:B------:R-:W-:Y:S02]  /*1c190*/  I2FP.F32.U32 R131, R131 ;  /* 0x0000008300837245 */ /* 0x000fe40000201000 */
[----:B------:R-:W-:Y:S02]  /*1c1a0*/  FMNMX3.FTZ R132, R132, R49, R51, !PT ;  /* 0x0000003184847276 */ /* 0x000fe40007810033 */
[----:B------:R-:W-:Y:S02]  /*1c1b0*/  IADD3 R129, PT, PT, R154, 0x41, RZ ;  /* 0x000000419a817810 */ /* 0x000fe40007ffe0ff */
[----:B------:R-:W-:Y:S02]  /*1c1c0*/  FMNMX3.FTZ R132, R132, R53, R55, !PT ;  /* 0x0000003584847276 */ /* 0x000fe40007810037 */
[----:B------:R-:W-:Y:S02]  /*1c1d0*/  I2FP.F32.U32 R129, R129 ;  /* 0x0000008100817245 */ /* 0x000fe40000201000 */
[----:B------:R-:W-:Y:S02]  /*1c1e0*/  FMNMX3.FTZ R132, R132, R57, R59, !PT ;  /* 0x0000003984847276 */ /* 0x000fe4000781003b */
[----:B------:R-:W-:Y:S01]  /*1c1f0*/  FMNMX3.FTZ R137, R137, R74, R76, !PT ;  /* 0x0000004a89897276 */ /* 0x000fe2000781004c */
[----:B------:R-:W-:Y:S01]  /*1c200*/  FFMA.FTZ R99, R152, R129, R99 ;  /* 0x0000008198637223 */ /* 0x000fe20000010063 */
[----:B------:R-:W-:Y:S01]  /*1c210*/  FMNMX3.FTZ R132, R132, R61, R63, !PT ;  /* 0x0000003d84847276 */ /* 0x000fe2000781003f */
[C---:B------:R-:W-:Y:S01]  /*1c220*/  FFMA.FTZ R100, R152.reuse, R129, R100 ;  /* 0x0000008198647223 */ /* 0x040fe20000010064 */
[CC--:B------:R-:W-:Y:S01]  /*1c230*/  FFMA.FTZ R101, R152.reuse, R131.reuse, R101 ;  /* 0x0000008398657223 */ /* 0x0c0fe20000010065 */
[----:B------:R-:W-:Y:S01]  /*1c240*/  I2FP.F32.U32 R129, R130 ;  /* 0x0000008200817245 */ /* 0x000fe20000201000 */
[----:B------:R-:W-:Y:S01]  /*1c250*/  FFMA.FTZ R102, R152, R131, R102 ;  /* 0x0000008398667223 */ /* 0x000fe20000010066 */
[----:B------:R-:W-:Y:S02]  /*1c260*/  FMNMX3.FTZ R132, R132, R65, R67, !PT ;  /* 0x0000004184847276 */ /* 0x000fe40007810043 */
[----:B------:R-:W-:Y:S01]  /*1c270*/  IADD3 R131, PT, PT, R154, 0x51, RZ ;  /* 0x000000519a837810 */ /* 0x000fe20007ffe0ff */
[----:B------:R-:W-:Y:S01]  /*1c280*/  FFMA.FTZ R103, R152, R129, R103 ;  /* 0x0000008198677223 */ /* 0x000fe20000010067 */
[----:B------:R-:W-:Y:S01]  /*1c290*/  FMNMX3.FTZ R132, R132, R69, R71, !PT ;  /* 0x0000004584847276 */ /* 0x000fe20007810047 */
[----:B------:R-:W-:Y:S01]  /*1c2a0*/  FFMA.FTZ R104, R152, R129, R104 ;  /* 0x0000008198687223 */ /* 0x000fe20000010068 */
[----:B------:R-:W-:Y:S02]  /*1c2b0*/  I2FP.F32.U32 R131, R131 ;  /* 0x0000008300837245 */ /* 0x000fe40000201000 */
[----:B------:R-:W-:Y:S02]  /*1c2c0*/  FMNMX3.FTZ R132, R132, R73, R75, !PT ;  /* 0x0000004984847276 */ /* 0x000fe4000781004b */
[----:B------:R-:W-:Y:S02]  /*1c2d0*/  IADD3 R129, PT, PT, R154, 0x50, RZ ;  /* 0x000000509a817810 */ /* 0x000fe40007ffe0ff */
        /* <DEDUP_REMOVED lines=8> */
[----:B------:R-:W-:Y:S02]  /*1c360*/  I2FP.F32.U32 R129, R130 ;  /* 0x0000008200817245 */ /* 0x000fe40000201000 */
[----:B------:R-:W-:Y:S02]  /*1c370*/  FMNMX3.FTZ R132, R132, R85, R87, !PT ;  /* 0x0000005584847276 */ /* 0x000fe40007810057 */
[----:B------:R-:W-:Y:S01]  /*1c380*/  FMNMX3.FTZ R137, R137, R78, R80, !PT ;  /* 0x0000004e89897276 */ /* 0x000fe20007810050 */
[CC--:B------:R-:W-:Y:S01]  /*1c390*/  FFMA.FTZ R109, R152.reuse, R129.reuse, R109 ;  /* 0x00000081986d7223 */ /* 0x0c0fe2000001006d */
[----:B------:R-:W-:Y:S01]  /*1c3a0*/  FFMA.FTZ R110, R152, R129, R110 ;  /* 0x00000081986e7223 */ /* 0x000fe2000001006e */
[----:B------:R-:W-:Y:S02]  /*1c3b0*/  FMNMX3.FTZ R132, R132, R89, R91, !PT ;  /* 0x0000005984847276 */ /* 0x000fe4000781005b */
[----:B------:R-:W-:Y:S02]  /*1c3c0*/  IADD3 R129, PT, PT, R154, 0x59, RZ ;  /* 0x000000599a817810 */ /* 0x000fe40007ffe0ff */
[----:B------:R-:W-:Y:S02]  /*1c3d0*/  FMNMX3.FTZ R137, R137, R82, R84, !PT ;  /* 0x0000005289897276 */ /* 0x000fe40007810054 */
[----:B------:R-:W-:Y:S02]  /*1c3e0*/  I2FP.F32.U32 R129, R129 ;  /* 0x0000008100817245 */ /* 0x000fe40000201000 */
[----:B------:R-:W-:Y:S02]  /*1c3f0*/  FMNMX3.FTZ R132, R132, R93, R95, !PT ;  /* 0x0000005d84847276 */ /* 0x000fe4000781005f */
[----:B------:R-:W-:Y:S01]  /*1c400*/  FMNMX3.FTZ R137, R137, R86, R88, !PT ;  /* 0x0000005689897276 */ /* 0x000fe20007810058 */
[CC--:B------:R-:W-:Y:S01]  /*1c410*/  FFMA.FTZ R111, R152.reuse, R129.reuse, R111 ;  /* 0x00000081986f7223 */ /* 0x0c0fe2000001006f */
[----:B------:R-:W-:Y:S01]  /*1c420*/  FFMA.FTZ R112, R152, R129, R112 ;  /* 0x0000008198707223 */ /* 0x000fe20000010070 */
        /* <DEDUP_REMOVED lines=11> */
[----:B------:R-:W-:Y:S03]  /*1c4e0*/  IADD3 R130, PT, PT, R154, 0x61, RZ ;  /* 0x000000619a827810 */ /* 0x000fe60007ffe0ff */
        /* <DEDUP_REMOVED lines=8> */
[----:B------:R-:W-:Y:S02]  /*1c570*/  IADD3 R129, PT, PT, R154, 0x68, RZ ;  /* 0x000000689a817810 */ /* 0x000fe40007ffe0ff */
[----:B------:R-:W-:Y:S02]  /*1c580*/  FMNMX3.FTZ R132, R132, R113, R115, !PT ;  /* 0x0000007184847276 */ /* 0x000fe40007810073 */
[----:B------:R-:W-:Y:S05]  /*1c590*/  I2FP.F32.U32 R129, R129 ;  /* 0x0000008100817245 */ /* 0x000fea0000201000 */
[CC--:B------:R-:W-:Y:S01]  /*1c5a0*/  FFMA.FTZ R117, R152.reuse, R129.reuse, R117 ;  /* 0x0000008198757223 */ /* 0x0c0fe20000010075 */
[C---:B------:R-:W-:Y:S01]  /*1c5b0*/  FFMA.FTZ R118, R152.reuse, R129, R118 ;  /* 0x0000008198767223 */ /* 0x040fe20000010076 */
[----:B------:R-:W-:Y:S01]  /*1c5c0*/  I2FP.F32.U32 R129, R130 ;  /* 0x0000008200817245 */ /* 0x000fe20000201000 */
[CC--:B------:R-:W-:Y:S01]  /*1c5d0*/  FFMA.FTZ R119, R152.reuse, R131.reuse, R119 ;  /* 0x0000008398777223 */ /* 0x0c0fe20000010077 */
[----:B------:R-:W-:Y:S01]  /*1c5e0*/  FFMA.FTZ R120, R152, R131, R120 ;  /* 0x0000008398787223 */ /* 0x000fe20000010078 */
[----:B------:R-:W-:Y:S02]  /*1c5f0*/  IADD3 R131, PT, PT, R154, 0x78, RZ ;  /* 0x000000789a837810 */ /* 0x000fe40007ffe0ff */
[----:B------:R-:W-:Y:S01]  /*1c600*/  FFMA.FTZ R121, R152, R129, R121 ;  /* 0x0000008198797223 */ /* 0x000fe20000010079 */
[----:B------:R-:W-:Y:S01]  /*1c610*/  FMNMX3.FTZ R132, R132, R117, R119, !PT ;  /* 0x0000007584847276 */ /* 0x000fe20007810077 */
[----:B------:R-:W-:Y:S01]  /*1c620*/  FFMA.FTZ R122, R152, R129, R122 ;  /* 0x00000081987a7223 */ /* 0x000fe2000001007a */
[----:B------:R-:W-:Y:S02]  /*1c630*/  I2FP.F32.U32 R131, R131 ;  /* 0x0000008300837245 */ /* 0x000fe40000201000 */
[C---:B------:R-:W-:Y:S02]  /*1c640*/  IADD3 R130, PT, PT, R154.reuse, 0x79, RZ ;  /* 0x000000799a827810 */ /* 0x040fe40007ffe0ff */
[C---:B------:R-:W-:Y:S02]  /*1c650*/  IADD3 R129, PT, PT, R154.reuse, 0x71, RZ ;  /* 0x000000719a817810 */ /* 0x040fe40007ffe0ff */
[----:B------:R-:W-:Y:S02]  /*1c660*/  I2FP.F32.U32 R130, R130 ;  /* 0x0000008200827245 */ /* 0x000fe40000201000 */
[----:B------:R-:W-:Y:S02]  /*1c670*/  I2FP.F32.U32 R129, R129 ;  /* 0x0000008100817245 */ /* 0x000fe40000201000 */
[----:B------:R-:W-:Y:S03]  /*1c680*/  IADD3 R154, PT, PT, R154, -0x100, RZ ;  /* 0xffffff009a9a7810 */ /* 0x000fe60007ffe0ff */
[CC--:B------:R-:W-:Y:S01]  /*1c690*/  FFMA.FTZ R123, R152.reuse, R129.reuse, R123 ;  /* 0x00000081987b7223 */ /* 0x0c0fe2000001007b */
[C---:B------:R-:W-:Y:S01]  /*1c6a0*/  FFMA.FTZ R124, R152.reuse, R129, R124 ;  /* 0x00000081987c7223 */ /* 0x040fe2000001007c */
[CC--:B------:R-:W-:Y:S01]  /*1c6b0*/  FFMA.FTZ R125, R152.reuse, R131.reuse, R125 ;  /* 0x00000083987d7223 */ /* 0x0c0fe2000001007d */
[C---:B------:R-:W-:Y:S01]  /*1c6c0*/  FFMA.FTZ R126, R152.reuse, R131, R126 ;  /* 0x00000083987e7223 */ /* 0x040fe2000001007e */
[----:B------:R-:W-:Y:S01]  /*1c6d0*/  FMNMX3.FTZ R129, R137, R110, R112, !PT ;  /* 0x0000006e89817276 */ /* 0x000fe20007810070 */
[-C--:B------:R-:W-:Y:S01]  /*1c6e0*/  FFMA.FTZ R127, R152, R130.reuse, R127 ;  /* 0x00000082987f7223 */ /* 0x080fe2000001007f */
[----:B------:R-:W-:Y:S01]  /*1c6f0*/  FMNMX3.FTZ R132, R132, R121, R123, !PT ;  /* 0x0000007984847276 */ /* 0x000fe2000781007b */
[----:B------:R-:W-:Y:S01]  /*1c700*/  FFMA.FTZ R128, R152, R130, R128 ;  /* 0x0000008298807223 */ /* 0x000fe20000010080 */
[----:B------:R-:W-:Y:S02]  /*1c710*/  FMNMX3.FTZ R129, R129, R114, R116, !PT ;  /* 0x0000007281817276 */ /* 0x000fe40007810074 */
        /* <DEDUP_REMOVED lines=12> */
[----:B------:R-:W-:Y:S01]  /*1c7e0*/  FADD.FTZ R134, -R129, R155 ;  /* 0x0000009b81867221 */ /* 0x000fe20000010100 */
[C---:B------:R-:W-:Y:S03]  /*1c7f0*/  FSETP.NEU.FTZ.AND P0, PT, R131.reuse, -INF , PT ;  /* 0xff8000008300780b */ /* 0x040fe60003f1d000 */
[----:B------:R-:W-:Y:S01]  /*1c800*/  FMUL.FTZ R135, R134, UR4 ;  /* 0x0000000486877c20 */ /* 0x000fe20008410000 */
[C---:B------:R-:W-:Y:S01]  /*1c810*/  FMUL.FTZ R130, R131.reuse, UR4 ;  /* 0x0000000483827c20 */ /* 0x040fe20008410000 */
[----:B------:R-:W-:Y:S04]  /*1c820*/  FADD.FTZ R133, -R131, R156 ;  /* 0x0000009c83857221 */ /* 0x000fe80000010100 */
[----:B------:R-:W1:Y:S01]  /*1c830*/  MUFU.EX2 R135, R135 ;  /* 0x0000008700877308 */ /* 0x000e620000000800 */
[----:B------:R-:W-:Y:S01]  /*1c840*/  FSEL R130, R130, RZ, P0 ;  /* 0x000000ff82827208 */ /* 0x000fe20000000000 */
[----:B------:R-:W-:Y:S01]  /*1c850*/  FMUL.FTZ R136, R133, UR4 ;  /* 0x0000000485887c20 */ /* 0x000fe20008410000 */
        /* <DEDUP_REMOVED lines=13> */
[C---:B-1----:R-:W-:Y:S01]  /*1c930*/  FMUL.FTZ R166, R135.reuse, R166 ;  /* 0x000000a687a67220 */ /* 0x042fe20000410000 */
        /* <DEDUP_REMOVED lines=11> */
[----:B------:R-:W-:Y:S01]  /*1c9f0*/  FMUL.FTZ R169, R133, R169 ;  /* 0x000000a985a97220 */ /* 0x000fe20000410000 */
[--C-:B------:R-:W-:Y:S03]  /*1ca00*/  FFMA.FTZ R216, R71, UR4, -R130.reuse ;  /* 0x0000000447d87c23 */ /* 0x100fe60008010882 */
        /* <DEDUP_REMOVED lines=13> */
[----:B------:R-:W-:Y:S01]  /*1cae0*/  FMUL.FTZ R3, R129, UR4 ;  /* 0x0000000481037c20 */ /* 0x000fe20008410000 */
[--C-:B------:R-:W-:Y:S01]  /*1caf0*/  FFMA.FTZ R196, R31, UR4, -R130.reuse ;  /* 0x000000041fc47c23 */ /* 0x100fe20008010882 */
[--C-:B------:R-:W-:Y:S03]  /*1cb00*/  FFMA.FTZ R31, R41, UR4, -R130.reuse ;  /* 0x00000004291f7c23 */ /* 0x100fe60008010882 */
[----:B------:R-:W-:Y:S01]  /*1cb10*/  MUFU.EX2 R138, R138 ;  /* 0x0000008a008a7308 */ /* 0x000fe20000000800 */
[--C-:B------:R-:W-:Y:S01]  /*1cb20*/  FFMA.FTZ R41, R61, UR4, -R130.reuse ;  /* 0x000000043d297c23 */ /* 0x100fe20008010882 */
[----:B------:R-:W-:Y:S01]  /*1cb30*/  FSEL R3, R3, RZ, P0 ;  /* 0x000000ff03037208 */ /* 0x000fe20000000000 */
[--C-:B------:R-:W-:Y:S01]  /*1cb40*/  FFMA.FTZ R194, R27, UR4, -R130.reuse ;  /* 0x000000041bc27c23 */ /* 0x100fe20008010882 */
[----:B------:R-:W-:Y:S01]  /*1cb50*/  MOV R61, R183 ;  /* 0x000000b7003d7202 */ /* 0x000fe20000000f00 */
[--C-:B------:R-:W-:Y:S01]  /*1cb60*/  FFMA.FTZ R27, R33, UR4, -R130.reuse ;  /* 0x00000004211b7c23 */ /* 0x100fe20008010882 */
[----:B------:R-:W-:Y:S01]  /*1cb70*/  @P1 IADD3 R61, PT, PT, R182, -0x20, RZ ;  /* 0xffffffe0b63d1810 */ /* 0x000fe20007ffe0ff */
        /* <DEDUP_REMOVED lines=12> */
[----:B--2---:R-:W-:Y:S01]  /*1cc40*/  F2FP.BF16.F32.PACK_AB R16, R155, R134 ;  /* 0x000000869b10723e */ /* 0x004fe200000010ff */
[----:B------:R-:W1:Y:S01]  /*1cc50*/  LDSM.16.MT88.4 R4, [R61] ;  /* 0x000000003d04783b */ /* 0x000e620000004200 */
        /* <DEDUP_REMOVED lines=52> */
[C---:B-1----:R-:W-:Y:S05]  /*1cfa0*/  HMMA.16816.F32.BF16 R164, R144.reuse, R4, R164 ;  /* 0x0000000490a4723c */ /* 0x042fea00000418a4 */
[----:B---3--:R-:W-:Y:S01]  /*1cfb0*/  F2FP.BF16.F32.PACK_AB R18, R177, R138 ;  /* 0x0000008ab112723e */ /* 0x008fe200000010ff */
[--C-:B------:R-:W-:Y:S03]  /*1cfc0*/  FFMA.FTZ R49, R77, UR4, -R130.reuse ;  /* 0x000000044d317c23 */ /* 0x100fe60008010882 */
[----:B------:R-:W-:Y:S01]  /*1cfd0*/  MUFU.EX2 R71, R71 ;  /* 0x0000004700477308 */ /* 0x000fe20000000800 */
[C---:B------:R-:W-:Y:S01]  /*1cfe0*/  HMMA.16816.F32.BF16 R160, R144.reuse, R6, R160 ;  /* 0x0000000690a0723c */ /* 0x040fe200000418a0 */
[----:B------:R-:W1:Y:S02]  /*1cff0*/  LDSM.16.MT88.4 R4, [R189+0x5800] ;  /* 0x00580000bd04783b */ /* 0x000e640000004200 */
[--C-:B------:R-:W-:Y:S01]  /*1d000*/  FFMA.FTZ R77, R107, UR4, -R130.reuse ;  /* 0x000000046b4d7c23 */ /* 0x100fe20008010882 */
[--C-:B------:R-:W-:Y:S01]  /*1d010*/  FFMA.FTZ R107, R74, UR4, -R3.reuse ;  /* 0x000000044a6b7c23 */ /* 0x100fe20008010803 */
[--C-:B------:R-:W-:Y:S01]  /*1d020*/  FFMA.FTZ R208, R55, UR4, -R130.reuse ;  /* 0x0000000437d07c23 */ /* 0x100fe20008010882 */
[--C-:B------:R-:W-:Y:S03]  /*1d030*/  FFMA.FTZ R93, R50, UR4, -R3.reuse ;  /* 0x00000004325d7c23 */ /* 0x100fe60008010803 */
[----:B------:R-:W-:Y:S01]  /*1d040*/  MUFU.EX2 R156, R156 ;  /* 0x0000009c009c7308 */ /* 0x000fe20000000800 */
[C---:B------:R-:W-:Y:S03]  /*1d050*/  HMMA.16816.F32.BF16 R168, R144.reuse, R142, R168 ;  /* 0x0000008e90a8723c */ /* 0x040fe600000418a8 */
[--C-:B------:R-:W-:Y:S01]  /*1d060*/  FFMA.FTZ R50, R70, UR4, -R3.reuse ;  /* 0x0000000446327c23 */ /* 0x100fe20008010803 */
[--C-:B------:R-:W-:Y:S01]  /*1d070*/  FFMA.FTZ R38, R52, UR4, -R3.reuse ;  /* 0x0000000434267c23 */ /* 0x100fe20008010803 */
[--C-:B------:R-:W-:Y:S01]  /*1d080*/  FFMA.FTZ R40, R54, UR4, -R3.reuse ;  /* 0x0000000436287c23 */ /* 0x100fe20008010803 */
[--C-:B------:R-:W-:Y:S03]  /*1d090*/  FFMA.FTZ R54, R76, UR4, -R3.reuse ;  /* 0x000000044c367c23 */ /* 0x100fe60008010803 */
[----:B------:R4:W3:Y:S01]  /*1d0a0*/  MUFU.EX2 R142, R17 ;  /* 0x00000011008e7308 */ /* 0x0008e20000000800 */
[----:B------:R-:W-:Y:S03]  /*1d0b0*/  HMMA.16816.F32.BF16 R172, R144, R140, R172 ;  /* 0x0000008c90ac723c */ /* 0x000fe600000418ac */
[--C-:B------:R-:W-:Y:S01]  /*1d0c0*/  FFMA.FTZ R95, R56, UR4, -R3.reuse ;  /* 0x00000004385f7c23 */ /* 0x100fe20008010803 */
[--C-:B------:R-:W-:Y:S01]  /*1d0d0*/  FFMA.FTZ R56, R78, UR4, -R3.reuse ;  /* 0x000000044e387c23 */ /* 0x100fe20008010803 */
[--C-:B------:R-:W-:Y:S01]  /*1d0e0*/  FFMA.FTZ R59, R97, UR4, -R130.reuse ;  /* 0x00000004613b7c23 */ /* 0x100fe20008010882 */
[--C-:B------:R-:W-:Y:S03]  /*1d0f0*/  FFMA.FTZ R97, R60, UR4, -R3.reuse ;  /* 0x000000043c617c23 */ /* 0x100fe60008010803 */
[----:B------:R5:W-:Y:S01]  /*1d100*/  MUFU.EX2 R144, R75 ;  /* 0x0000004b00907308 */ /* 0x000be20000000800 */
[--C-:B------:R-:W-:Y:S01]  /*1d110*/  FFMA.FTZ R63, R101, UR4, -R130.reuse ;  /* 0x00000004653f7c23 */ /* 0x100fe20008010882 */
[--C-:B------:R-:W-:Y:S01]  /*1d120*/  FFMA.FTZ R101, R64, UR4, -R3.reuse ;  /* 0x0000000440657c23 */ /* 0x100fe20008010803 */
[----:B------:R-:W-:Y:S01]  /*1d130*/  FFMA.FTZ R140, R103, UR4, -R130 ;  /* 0x00000004678c7c23 */ /* 0x000fe20008010882 */
[--C-:B------:R-:W-:Y:S01]  /*1d140*/  FFMA.FTZ R103, R68, UR4, -R3.reuse ;  /* 0x0000000444677c23 */ /* 0x100fe20008010803 */
[----:B------:R-:W-:Y:S01]  /*1d150*/  FFMA.FTZ R0, R133, R151, R0 ;  /* 0x0000009785007223 */ /* 0x000fe20000010000 */
[----:B------:R-:W-:Y:S01]  /*1d160*/  FFMA.FTZ R2, R135, R153, R2 ;  /* 0x0000009987027223 */ /* 0x000fe20000010002 */
[--C-:B------:R-:W-:Y:S03]  /*1d170*/  FFMA.FTZ R55, R89, UR4, -R130.reuse ;  /* 0x0000000459377c23 */ /* 0x100fe60008010882 */
[----:B------:R-:W1:Y:S01]  /*1d180*/  MUFU.EX2 R193, R193 ;  /* 0x000000c100c17308 */ /* 0x000e620000000800 */
[----:B----4-:R-:W-:Y:S01]  /*1d190*/  F2FP.BF16.F32.PACK_AB R17, R234, R67 ;  /* 0x00000043ea11723e */ /* 0x010fe200000010ff */
[----:B------:R-:W-:Y:S01]  /*1d1a0*/  FFMA.FTZ R89, R111, UR4, -R130 ;  /* 0x000000046f597c23 */ /* 0x000fe20008010882 */
[----:B---3--:R-:W-:Y:S01]  /*1d1b0*/  F2FP.BF16.F32.PACK_AB R19, R71, R142 ;  /* 0x0000008e4713723e */ /* 0x008fe200000010ff */
[----:B------:R-:W-:Y:S01]  /*1d1c0*/  FADD.FTZ R111, R69, R2 ;  /* 0x00000002456f7221 */ /* 0x000fe20000010000 */
[--C-:B------:R-:W-:Y:S01]  /*1d1d0*/  FFMA.FTZ R58, R82, UR4, -R3.reuse ;  /* 0x00000004523a7c23 */ /* 0x100fe20008010803 */
[--C-:B------:R-:W-:Y:S01]  /*1d1e0*/  FFMA.FTZ R84, R84, UR4, -R3.reuse ;  /* 0x0000000454547c23 */ /* 0x100fe20008010803 */
[----:B------:R-:W-:Y:S03]  /*1d1f0*/  FFMA.FTZ R88, R88, UR4, -R3 ;  /* 0x0000000458587c23 */ /* 0x000fe60008010803 */
[----:B------:R-:W-:Y:S01]  /*1d200*/  MUFU.EX2 R21, R21 ;  /* 0x0000001500157308 */ /* 0x000fe20000000800 */
[----:B------:R-:W-:Y:S01]  /*1d210*/  FADD.FTZ R232, R232, R111 ;  /* 0x0000006fe8e87221 */ /* 0x000fe20000010000 */
[C---:B------:R-:W-:Y:S03]  /*1d220*/  HMMA.16816.F32.BF16 R172, R16.reuse, R8, R172 ;  /* 0x0000000810ac723c */ /* 0x040fe600000418ac */
[----:B------:R-:W-:Y:S01]  /*1d230*/  FADD.FTZ R232, R65, R232 ;  /* 0x000000e841e87221 */ /* 0x000fe20000010000 */
[--C-:B-----5:R-:W-:Y:S01]  /*1d240*/  FFMA.FTZ R75, R24, UR4, -R3.reuse ;  /* 0x00000004184b7c23 */ /* 0x120fe20008010803 */
[--C-:B------:R-:W-:Y:S03]  /*1d250*/  FFMA.FTZ R24, R30, UR4, -R3.reuse ;  /* 0x000000041e187c23 */ /* 0x100fe60008010803 */
[----:B------:R-:W3:Y:S01]  /*1d260*/  MUFU.EX2 R192, R192 ;  /* 0x000000c000c07308 */ /* 0x000ee20000000800 */
[--C-:B------:R-:W-:Y:S01]  /*1d270*/  FFMA.FTZ R30, R109, UR4, -R130.reuse ;  /* 0x000000046d1e7c23 */ /* 0x100fe20008010882 */
[C---:B------:R-:W-:Y:S01]  /*1d280*/  HMMA.16816.F32.BF16 R168, R16.reuse, R10, R168 ;  /* 0x0000000a10a8723c */ /* 0x040fe200000418a8 */
[----:B------:R-:W4:Y:S02]  /*1d290*/  LDSM.16.MT88.4 R8, [R61+0x800] ;  /* 0x000800003d08783b */ /* 0x000f240000004200 */
[--C-:B------:R-:W-:Y:S01]  /*1d2a0*/  FFMA.FTZ R109, R80, UR4, -R3.reuse ;  /* 0x00000004506d7c23 */ /* 0x100fe20008010803 */
[--C-:B------:R-:W-:Y:S01]  /*1d2b0*/  FFMA.FTZ R2, R92, UR4, -R3.reuse ;  /* 0x000000045c027c23 */ /* 0x100fe20008010803 */
[--C-:B------:R-:W-:Y:S03]  /*1d2c0*/  FFMA.FTZ R94, R94, UR4, -R3.reuse ;  /* 0x000000045e5e7c23 */ /* 0x100fe60008010803 */
[----:B------:R-:W5:Y:S01]  /*1d2d0*/  MUFU.EX2 R73, R73 ;  /* 0x0000004900497308 */ /* 0x000f620000000800 */
[--C-:B------:R-:W-:Y:S01]  /*1d2e0*/  FFMA.FTZ R230, R99, UR4, -R130.reuse ;  /* 0x0000000463e67c23 */ /* 0x100fe20008010882 */
[C---:B--2---:R-:W-:Y:S03]  /*1d2f0*/  HMMA.16816.F32.BF16 R164, R16.reuse, R12, R164 ;  /* 0x0000000c10a4723c */ /* 0x044fe600000418a4 */
[--C-:B------:R-:W-:Y:S01]  /*1d300*/  FFMA.FTZ R42, R113, UR4, -R130.reuse ;  /* 0x00000004712a7c23 */ /* 0x100fe20008010882 */
[--C-:B------:R-:W-:Y:S01]  /*1d310*/  FFMA.FTZ R99, R115, UR4, -R130.reuse ;  /* 0x0000000473637c23 */ /* 0x100fe20008010882 */
[--C-:B------:R-:W-:Y:S03]  /*1d320*/  FFMA.FTZ R52, R117, UR4, -R130.reuse ;  /* 0x0000000475347c23 */ /* 0x100fe60008010882 */
[----:B------:R-:W-:Y:S01]  /*1d330*/  MUFU.EX2 R22, R22 ;  /* 0x0000001600167308 */ /* 0x000fe20000000800 */
[----:B------:R-:W-:Y:S01]  /*1d340*/  FFMA.FTZ R65, R119, UR4, -R130 ;  /* 0x0000000477417c23 */ /* 0x000fe20008010882 */
[----:B------:R-:W-:Y:S01]  /*1d350*/  HMMA.16816.F32.BF16 R160, R16, R14, R160 ;  /* 0x0000000e10a0723c */ /* 0x000fe200000418a0 */
[----:B------:R-:W2:Y:S02]  /*1d360*/  LDSM.16.MT88.4 R12, [R189+0x5c00] ;  /* 0x005c0000bd0c783b */ /* 0x000ea40000004200 */
[----:B-1----:R-:W-:Y:S01]  /*1d370*/  F2FP.BF16.F32.PACK_AB R16, R193, R156 ;  /* 0x0000009cc110723e */ /* 0x002fe200000010ff */
[----:B------:R-:W-:Y:S01]  /*1d380*/  FADD.FTZ R137, R137, R0 ;  /* 0x0000000089897221 */ /* 0x000fe20000010000 */
[----:B---3--:R-:W-:Y:S03]  /*1d390*/  F2FP.BF16.F32.PACK_AB R18, R192, R21 ;  /* 0x00000015c012723e */ /* 0x008fe600000010ff */
[----:B------:R-:W1:Y:S01]  /*1d3a0*/  MUFU.EX2 R75, R75 ;  /* 0x0000004b004b7308 */ /* 0x000e620000000800 */
[----:B-----5:R-:W-:Y:S01]  /*1d3b0*/  F2FP.BF16.F32.PACK_AB R17, R73, R144 ;  /* 0x000000904911723e */ /* 0x020fe200000010ff */
[----:B------:R-:W-:Y:S01]  /*1d3c0*/  FFMA.FTZ R0, R86, UR4, -R3 ;  /* 0x0000000456007c23 */ /* 0x000fe20008010803 */
[----:B------:R-:W-:Y:S01]  /*1d3d0*/  FADD.FTZ R132, R132, R137 ;  /* 0x0000008984847221 */ /* 0x000fe20000010000 */
[----:B------:R-:W-:Y:S01]  /*1d3e0*/  FFMA.FTZ R126, R126, UR4, -R3 ;  /* 0x000000047e7e7c23 */ /* 0x000fe20008010803 */
[----:B------:R-:W-:Y:S02]  /*1d3f0*/  ISETP.NE.AND P0, PT, R188, RZ, PT ;  /* 0x000000ffbc00720c */ /* 0x000fe40003f05270 */
[----:B------:R-:W-:Y:S03]  /*1d400*/  FADD.FTZ R139, R139, R132 ;  /* 0x000000848b8b7221 */ /* 0x000fe60000010000 */
[----:B------:R-:W-:Y:S01]  /*1d410*/  MUFU.EX2 R23, R23 ;  /* 0x0000001700177308 */ /* 0x000fe20000000800 */
[----:B------:R-:W-:Y:S04]  /*1d420*/  FADD.FTZ R134, R134, R139 ;  /* 0x0000008b86867221 */ /* 0x000fe80000010000 */
[----:B------:R-:W-:Y:S05]  /*1d430*/  FADD.FTZ R155, R155, R134 ;  /* 0x000000869b9b7221 */ /* 0x000fea0000010000 */
[----:B------:R-:W3:Y:S01]  /*1d440*/  MUFU.EX2 R194, R194 ;  /* 0x000000c200c27308 */ /* 0x000ee20000000800 */
[----:B-1----:R-:W-:Y:S01]  /*1d450*/  F2FP.BF16.F32.PACK_AB R19, R75, R22 ;  /* 0x000000164b13723e */ /* 0x002fe200000010ff */
[----:B------:R-:W-:Y:S01]  /*1d460*/  FADD.FTZ R138, R138, R155 ;  /* 0x0000009b8a8a7221 */ /* 0x000fe20000010000 */
[----:B------:R-:W-:Y:S03]  /*1d470*/  MOV R155, R129 ;  /* 0x00000081009b7202 */ /* 0x000fe60000000f00 */
[----:B------:R-:W-:Y:S04]  /*1d480*/  FADD.FTZ R177, R177, R138 ;  /* 0x0000008ab1b17221 */ /* 0x000fe80000010000 */
[----:B------:R-:W-:Y:S01]  /*1d490*/  MUFU.EX2 R25, R25 ;  /* 0x0000001900197308 */ /* 0x000fe20000000800 */
[C---:B------:R-:W-:Y:S03]  /*1d4a0*/  HMMA.16816.F32.BF16 R172, R16.reuse, R4, R172 ;  /* 0x0000000410ac723c */ /* 0x040fe600000418ac */
[----:B------:R-:W-:Y:S06]  /*1d4b0*/  FADD.FTZ R156, R156, R177 ;  /* 0x000000b19c9c7221 */ /* 0x000fec0000010000 */
[----:B------:R-:W1:Y:S01]  /*1d4c0*/  MUFU.EX2 R196, R196 ;  /* 0x000000c400c47308 */ /* 0x000e620000000800 */
[C---:B------:R-:W-:Y:S01]  /*1d4d0*/  HMMA.16816.F32.BF16 R168, R16.reuse, R6, R168 ;  /* 0x0000000610a8723c */ /* 0x040fe200000418a8 */
[----:B------:R-:W5:Y:S02]  /*1d4e0*/  LDSM.16.MT88.4 R4, [R61+0xc00] ;  /* 0x000c00003d04783b */ /* 0x000f640000004200 */
[----:B------:R-:W-:Y:S06]  /*1d4f0*/  FADD.FTZ R156, R193, R156 ;  /* 0x0000009cc19c7221 */ /* 0x000fec0000010000 */
[----:B------:R-:W-:Y:S01]  /*1d500*/  MUFU.EX2 R26, R26 ;  /* 0x0000001a001a7308 */ /* 0x000fe20000000800 */
[C---:B----4-:R-:W-:Y:S03]  /*1d510*/  HMMA.16816.F32.BF16 R164, R16.reuse, R8, R164 ;  /* 0x0000000810a4723c */ /* 0x050fe600000418a4 */
[----:B------:R-:W-:Y:S01]  /*1d520*/  FADD.FTZ R21, R21, R156 ;  /* 0x0000009c15157221 */ /* 0x000fe20000010000 */
[----:B------:R-:W-:Y:S05]  /*1d530*/  MOV R156, R131 ;  /* 0x00000083009c7202 */ /* 0x000fea0000000f00 */
[----:B------:R-:W4:Y:S01]  /*1d540*/  MUFU.EX2 R79, R79 ;  /* 0x0000004f004f7308 */ /* 0x000f220000000800 */
[----:B------:R-:W-:Y:S01]  /*1d550*/  HMMA.16816.F32.BF16 R160, R16, R10, R160 ;  /* 0x0000000a10a0723c */ /* 0x000fe200000418a0 */
[----:B------:R-:W5:Y:S02]  /*1d560*/  LDSM.16.MT88.4 R8, [R189+0x6000] ;  /* 0x00600000bd08783b */ /* 0x000f640000004200 */
[----:B---3--:R-:W-:Y:S01]  /*1d570*/  F2FP.BF16.F32.PACK_AB R16, R194, R23 ;  /* 0x00000017c210723e */ /* 0x008fe200000010ff */
[----:B------:R-:W-:Y:S01]  /*1d580*/  FADD.FTZ R192, R192, R21 ;  /* 0x00000015c0c07221 */ /* 0x000fe20000010000 */
[----:B-1----:R-:W-:Y:S04]  /*1d590*/  F2FP.BF16.F32.PACK_AB R18, R196, R25 ;  /* 0x00000019c412723e */ /* 0x002fe800000010ff */
[----:B------:R-:W-:Y:S01]  /*1d5a0*/  MUFU.EX2 R24, R24 ;  /* 0x0000001800187308 */ /* 0x000fe20000000800 */
[----:B------:R-:W-:Y:S04]  /*1d5b0*/  FADD.FTZ R23, R23, R192 ;  /* 0x000000c017177221 */ /* 0x000fe80000010000 */
[----:B------:R-:W-:Y:S01]  /*1d5c0*/  FADD.FTZ R194, R194, R23 ;  /* 0x00000017c2c27221 */ /* 0x000fe20000010000 */
[----:B------:R-:W-:Y:S04]  /*1d5d0*/  FFMA.FTZ R23, R98, UR4, -R3 ;  /* 0x0000000462177c23 */ /* 0x000fe80008010803 */
[----:B------:R-:W1:Y:S01]  /*1d5e0*/  MUFU.EX2 R81, R81 ;  /* 0x0000005100517308 */ /* 0x000e620000000800 */
[----:B----4-:R-:W-:Y:S01]  /*1d5f0*/  F2FP.BF16.F32.PACK_AB R17, R79, R26 ;  /* 0x0000001a4f11723e */ /* 0x010fe200000010ff */
[----:B------:R-:W-:Y:S04]  /*1d600*/  FADD.FTZ R25, R25, R194 ;  /* 0x000000c219197221 */ /* 0x000fe80000010000 */
[----:B------:R-:W-:Y:S01]  /*1d610*/  FADD.FTZ R196, R196, R25 ;  /* 0x00000019c4c47221 */ /* 0x000fe20000010000 */
[----:B------:R-:W-:Y:S03]  /*1d620*/  FFMA.FTZ R25, R121, UR4, -R130 ;  /* 0x0000000479197c23 */ /* 0x000fe60008010882 */
[----:B------:R-:W-:Y:S10]  /*1d630*/  MUFU.EX2 R27, R27 ;  /* 0x0000001b001b7308 */ /* 0x000ff40000000800 */
[----:B------:R-:W3:Y:S01]  /*1d640*/  MUFU.EX2 R198, R198 ;  /* 0x000000c600c67308 */ /* 0x000ee20000000800 */
[----:B-1----:R-:W-:Y:S09]  /*1d650*/  F2FP.BF16.F32.PACK_AB R19, R81, R24 ;  /* 0x000000185113723e */ /* 0x002ff200000010ff */
[----:B------:R-:W-:Y:S01]  /*1d660*/  MUFU.EX2 R29, R29 ;  /* 0x0000001d001d7308 */ /* 0x000fe20000000800 */
[C---:B--2---:R-:W-:Y:S09]  /*1d670*/  HMMA.16816.F32.BF16 R172, R16.reuse, R12, R172 ;  /* 0x0000000c10ac723c */ /* 0x044ff200000418ac */
[----:B------:R-:W1:Y:S01]  /*1d680*/  MUFU.EX2 R200, R200 ;  /* 0x000000c800c87308 */ /* 0x000e620000000800 */
[C---:B------:R-:W-:Y:S01]  /*1d690*/  HMMA.16816.F32.BF16 R168, R16.reuse, R14, R168 ;  /* 0x0000000e10a8723c */ /* 0x040fe200000418a8 */
[----:B------:R-:W2:Y:S08]  /*1d6a0*/  LDSM.16.MT88.4 R12, [R61+0x1000] ;  /* 0x001000003d0c783b */ /* 0x000eb00000004200 */
[----:B------:R-:W-:Y:S01]  /*1d6b0*/  MUFU.EX2 R83, R83 ;  /* 0x0000005300537308 */ /* 0x000fe20000000800 */
[C---:B-----5:R-:W-:Y:S09]  /*1d6c0*/  HMMA.16816.F32.BF16 R164, R16.reuse, R4, R164 ;  /* 0x0000000410a4723c */ /* 0x060ff200000418a4 */
[----:B------:R-:W4:Y:S01]  /*1d6d0*/  MUFU.EX2 R28, R28 ;  /* 0x0000001c001c7308 */ /* 0x000f220000000800 */
[----:B------:R-:W-:Y:S01]  /*1d6e0*/  HMMA.16816.F32.BF16 R160, R16, R6, R160 ;  /* 0x0000000610a0723c */ /* 0x000fe200000418a0 */
[----:B------:R-:W5:Y:S02]  /*1d6f0*/  LDSM.16.MT88.4 R4, [R189+0x6400] ;  /* 0x00640000bd04783b */ /* 0x000f640000004200 */
[----:B---3--:R-:W-:Y:S01]  /*1d700*/  F2FP.BF16.F32.PACK_AB R16, R198, R27 ;  /* 0x0000001bc610723e */ /* 0x008fe200000010ff */
[----:B------:R-:W-:Y:S01]  /*1d710*/  FADD.FTZ R27, R27, R196 ;  /* 0x000000c41b1b7221 */ /* 0x000fe20000010000 */
[----:B-1----:R-:W-:Y:S04]  /*1d720*/  F2FP.BF16.F32.PACK_AB R18, R200, R29 ;  /* 0x0000001dc812723e */ /* 0x002fe800000010ff */
[----:B------:R-:W-:Y:S01]  /*1d730*/  MUFU.EX2 R85, R85 ;  /* 0x0000005500557308 */ /* 0x000fe20000000800 */
[----:B------:R-:W-:Y:S01]  /*1d740*/  FADD.FTZ R198, R198, R27 ;  /* 0x0000001bc6c67221 */ /* 0x000fe20000010000 */
[----:B------:R-:W-:Y:S03]  /*1d750*/  FFMA.FTZ R27, R104, UR4, -R3 ;  /* 0x00000004681b7c23 */ /* 0x000fe60008010803 */
[----:B------:R-:W-:Y:S05]  /*1d760*/  FADD.FTZ R29, R29, R198 ;  /* 0x000000c61d1d7221 */ /* 0x000fea0000010000 */
[----:B------:R-:W1:Y:S01]  /*1d770*/  MUFU.EX2 R32, R32 ;  /* 0x0000002000207308 */ /* 0x000e620000000800 */
[----:B----4-:R-:W-:Y:S01]  /*1d780*/  F2FP.BF16.F32.PACK_AB R17, R28, R83 ;  /* 0x000000531c11723e */ /* 0x010fe200000010ff */
[----:B------:R-:W-:Y:S01]  /*1d790*/  FADD.FTZ R200, R200, R29 ;  /* 0x0000001dc8c87221 */ /* 0x000fe20000010000 */
[----:B------:R-:W-:Y:S07]  /*1d7a0*/  FFMA.FTZ R29, R106, UR4, -R3 ;  /* 0x000000046a1d7c23 */ /* 0x000fee0008010803 */
[----:B------:R-:W-:Y:S10]  /*1d7b0*/  MUFU.EX2 R31, R31 ;  /* 0x0000001f001f7308 */ /* 0x000ff40000000800 */
[----:B------:R-:W3:Y:S01]  /*1d7c0*/  MUFU.EX2 R202, R202 ;  /* 0x000000ca00ca7308 */ /* 0x000ee20000000800 */
[----:B-1----:R-:W-:Y:S09]  /*1d7d0*/  F2FP.BF16.F32.PACK_AB R19, R32, R85 ;  /* 0x000000552013723e */ /* 0x002ff200000010ff */
[----:B------:R-:W-:Y:S01]  /*1d7e0*/  MUFU.EX2 R33, R33 ;  /* 0x0000002100217308 */ /* 0x000fe20000000800 */
[C---:B------:R-:W-:Y:S09]  /*1d7f0*/  HMMA.16816.F32.BF16 R172, R16.reuse, R8, R172 ;  /* 0x0000000810ac723c */ /* 0x040ff200000418ac */
[----:B------:R-:W1:Y:S01]  /*1d800*/  MUFU.EX2 R204, R204 ;  /* 0x000000cc00cc7308 */ /* 0x000e620000000800 */
[C---:B------:R-:W-:Y:S01]  /*1d810*/  HMMA.16816.F32.BF16 R168, R16.reuse, R10, R168 ;  /* 0x0000000a10a8723c */ /* 0x040fe200000418a8 */
[----:B------:R-:W4:Y:S08]  /*1d820*/  LDSM.16.MT88.4 R8, [R61+0x1400] ;  /* 0x001400003d08783b */ /* 0x000f300000004200 */
[----:B------:R-:W-:Y:S01]  /*1d830*/  MUFU.EX2 R87, R87 ;  /* 0x0000005700577308 */ /* 0x000fe20000000800 */
[C---:B--2---:R-:W-:Y:S09]  /*1d840*/  HMMA.16816.F32.BF16 R164, R16.reuse, R12, R164 ;  /* 0x0000000c10a4723c */ /* 0x044ff200000418a4 */
[----:B------:R-:W2:Y:S01]  /*1d850*/  MUFU.EX2 R34, R34 ;  /* 0x0000002200227308 */ /* 0x000ea20000000800 */
[----:B------:R-:W-:Y:S01]  /*1d860*/  HMMA.16816.F32.BF16 R160, R16, R14, R160 ;  /* 0x0000000e10a0723c */ /* 0x000fe200000418a0 */
[----:B------:R-:W4:Y:S02]  /*1d870*/  LDSM.16.MT88.4 R12, [R189+0x6800] ;  /* 0x00680000bd0c783b */ /* 0x000f240000004200 */
        /* <DEDUP_REMOVED lines=8> */
[----:B--2---:R-:W-:Y:S01]  /*1d900*/  F2FP.BF16.F32.PACK_AB R17, R34, R87 ;  /* 0x000000572211723e */ /* 0x004fe200000010ff */
[----:B------:R-:W-:Y:S01]  /*1d910*/  FADD.FTZ R204, R204, R33 ;  /* 0x00000021cccc7221 */ /* 0x000fe20000010000 */
[----:B------:R-:W-:Y:S07]  /*1d920*/  FFMA.FTZ R33, R125, UR4, -R130 ;  /* 0x000000047d217c23 */ /* 0x000fee0008010882 */
        /* <DEDUP_REMOVED lines=45> */
[----:B---3--:R-:W-:Y:S01]  /*1dc00*/  F2FP.BF16.F32.PACK_AB R17, R97, R44 ;  /* 0x0000002c6111723e */ /* 0x008fe200000010ff */
        /* <DEDUP_REMOVED lines=11> */
[----:B--2---:R-:W-:Y:S01]  /*1dcc0*/  F2FP.BF16.F32.PACK_AB R12, R214, R43 ;  /* 0x0000002bd60c723e */ /* 0x004fe200000010ff */
[----:B------:R-:W-:Y:S05]  /*1dcd0*/  FADD.FTZ R43, R43, R212 ;  /* 0x000000d42b2b7221 */ /* 0x000fea0000010000 */
[----:B------:R-:W2:Y:S01]  /*1dce0*/  MUFU.EX2 R103, R103 ;  /* 0x0000006700677308 */ /* 0x000ea20000000800 */
[----:B------:R-:W-:Y:S01]  /*1dcf0*/  HMMA.16816.F32.BF16 R160, R16, R14, R160 ;  /* 0x0000000e10a0723c */ /* 0x000fe200000418a0 */
[----:B------:R-:W4:Y:S02]  /*1dd00*/  LDSM.16.MT88.4 R16, [R189+0x7400] ;  /* 0x00740000bd10783b */ /* 0x000f240000004200 */
        /* <DEDUP_REMOVED lines=17> */
[----:B--2---:R-:W-:Y:S01]  /*1de20*/  F2FP.BF16.F32.PACK_AB R8, R218, R47 ;  /* 0x0000002fda08723e */ /* 0x004fe200000010ff */
[----:B------:R-:W-:Y:S05]  /*1de30*/  FADD.FTZ R47, R47, R216 ;  /* 0x000000d82f2f7221 */ /* 0x000fea0000010000 */
[----:B------:R-:W2:Y:S01]  /*1de40*/  MUFU.EX2 R54, R54 ;  /* 0x0000003600367308 */ /* 0x000ea20000000800 */
[----:B------:R-:W-:Y:S01]  /*1de50*/  HMMA.16816.F32.BF16 R160, R12, R10, R160 ;  /* 0x0000000a0ca0723c */ /* 0x000fe200000418a0 */
[----:B------:R-:W-:Y:S02]  /*1de60*/  LDSM.16.MT88.4 R12, [R189+0x7800] ;  /* 0x00780000bd0c783b */ /* 0x000fe40000004200 */
        /* <DEDUP_REMOVED lines=11> */
[C---:B----4-:R-:W-:Y:S05]  /*1df20*/  HMMA.16816.F32.BF16 R172, R8.reuse, R16, R172 ;  /* 0x0000001008ac723c */ /* 0x050fea00000418ac */
[----:B------:R-:W-:Y:S04]  /*1df30*/  FADD.FTZ R17, R67, R232 ;  /* 0x000000e843117221 */ /* 0x000fe80000010000 */
[----:B------:R-:W1:Y:S01]  /*1df40*/  MUFU.EX2 R224, R224 ;  /* 0x000000e000e07308 */ /* 0x000e620000000800 */
[C---:B------:R-:W-:Y:S03]  /*1df50*/  HMMA.16816.F32.BF16 R168, R8.reuse, R18, R168 ;  /* 0x0000001208a8723c */ /* 0x040fe600000418a8 */
[----:B------:R-:W-:Y:S02]  /*1df60*/  FADD.FTZ R111, R234, R17 ;  /* 0x00000011ea6f7221 */ /* 0x000fe40000010000 */
[----:B------:R-:W3:Y:S04]  /*1df70*/  LDSM.16.MT88.4 R16, [R61+0x2800] ;  /* 0x002800003d10783b */ /* 0x000ee80000004200 */
[----:B------:R-:W-:Y:S01]  /*1df80*/  MUFU.EX2 R58, R58 ;  /* 0x0000003a003a7308 */ /* 0x000fe20000000800 */
[C---:B-----5:R-:W-:Y:S03]  /*1df90*/  HMMA.16816.F32.BF16 R164, R8.reuse, R4, R164 ;  /* 0x0000000408a4723c */ /* 0x060fe600000418a4 */
[----:B--2---:R-:W-:Y:S01]  /*1dfa0*/  F2FP.BF16.F32.PACK_AB R4, R222, R51 ;  /* 0x00000033de04723e */ /* 0x004fe200000010ff */
[----:B------:R-:W-:Y:S01]  /*1dfb0*/  FADD.FTZ R142, R142, R111 ;  /* 0x0000006f8e8e7221 */ /* 0x000fe20000010000 */
[----:B------:R-:W-:Y:S04]  /*1dfc0*/  FADD.FTZ R51, R51, R220 ;  /* 0x000000dc33337221 */ /* 0x000fe80000010000 */
[----:B------:R-:W2:Y:S01]  /*1dfd0*/  MUFU.EX2 R69, R84 ;  /* 0x0000005400457308 */ /* 0x000ea20000000800 */
[----:B------:R-:W-:Y:S01]  /*1dfe0*/  HMMA.16816.F32.BF16 R160, R8, R6, R160 ;  /* 0x0000000608a0723c */ /* 0x000fe200000418a0 */
[----:B------:R-:W4:Y:S02]  /*1dff0*/  LDSM.16.MT88.4 R8, [R189+0x7c00] ;  /* 0x007c0000bd08783b */ /* 0x000f240000004200 */
[----:B-1----:R-:W-:Y:S01]  /*1e000*/  F2FP.BF16.F32.PACK_AB R6, R224, R53 ;  /* 0x00000035e006723e */ /* 0x002fe200000010ff */
[----:B------:R-:W-:Y:S01]  /*1e010*/  FADD.FTZ R5, R71, R142 ;  /* 0x0000008e47057221 */ /* 0x000fe20000010000 */
[----:B------:R-:W-:Y:S01]  /*1e020*/  FFMA.FTZ R71, R90, UR4, -R3 ;  /* 0x000000045a477c23 */ /* 0x000fe20008010803 */
        /* <DEDUP_REMOVED lines=16> */
[----:B-1----:R-:W-:Y:S09]  /*1e130*/  F2FP.BF16.F32.PACK_AB R7, R67, R0 ;  /* 0x000000004307723e */ /* 0x002ff200000010ff */
[----:B------:R-:W-:Y:S01]  /*1e140*/  MUFU.EX2 R57, R57 ;  /* 0x0000003900397308 */ /* 0x000fe20000000800 */
[C---:B---3--:R-:W-:Y:S05]  /*1e150*/  HMMA.16816.F32.BF16 R164, R4.reuse, R16, R164 ;  /* 0x0000001004a4723c */ /* 0x048fea00000418a4 */
[----:B------:R-:W-:Y:S01]  /*1e160*/  FADD.FTZ R16, R24, R79 ;  /* 0x0000004f18107221 */ /* 0x000fe20000010000 */
[----:B------:R-:W-:Y:S03]  /*1e170*/  FFMA.FTZ R24, R100, UR4, -R3 ;  /* 0x0000000464187c23 */ /* 0x000fe60008010803 */
[----:B------:R-:W1:Y:S01]  /*1e180*/  MUFU.EX2 R228, R228 ;  /* 0x000000e400e47308 */ /* 0x000e620000000800 */
[C---:B------:R-:W-:Y:S03]  /*1e190*/  HMMA.16816.F32.BF16 R172, R4.reuse, R12, R172 ;  /* 0x0000000c04ac723c */ /* 0x040fe600000418ac */
[----:B------:R-:W-:Y:S06]  /*1e1a0*/  FADD.FTZ R16, R81, R16 ;  /* 0x0000001051107221 */ /* 0x000fec0000010000 */
[----:B------:R-:W-:Y:S01]  /*1e1b0*/  MUFU.EX2 R71, R71 ;  /* 0x0000004700477308 */ /* 0x000fe20000000800 */
[----:B------:R-:W-:Y:S01]  /*1e1c0*/  FADD.FTZ R83, R83, R16 ;  /* 0x0000001053537221 */ /* 0x000fe20000010000 */
[C---:B------:R-:W-:Y:S01]  /*1e1d0*/  HMMA.16816.F32.BF16 R168, R4.reuse, R14, R168 ;  /* 0x0000000e04a8723c */ /* 0x040fe200000418a8 */
[----:B------:R-:W3:Y:S02]  /*1e1e0*/  LDSM.16.MT88.4 R12, [R61+0x2c00] ;  /* 0x002c00003d0c783b */ /* 0x000ee40000004200 */
[----:B------:R-:W-:Y:S05]  /*1e1f0*/  FADD.FTZ R28, R28, R83 ;  /* 0x000000531c1c7221 */ /* 0x000fea0000010000 */
[----:B------:R-:W5:Y:S01]  /*1e200*/  MUFU.EX2 R2, R2 ;  /* 0x0000000200027308 */ /* 0x000f620000000800 */
[----:B------:R-:W-:Y:S01]  /*1e210*/  FADD.FTZ R85, R85, R28 ;  /* 0x0000001c55557221 */ /* 0x000fe20000010000 */
[----:B------:R-:W-:Y:S01]  /*1e220*/  HMMA.16816.F32.BF16 R160, R4, R18, R160 ;  /* 0x0000001204a0723c */ /* 0x000fe200000418a0 */
[----:B------:R-:W3:Y:S02]  /*1e230*/  LDSM.16.MT88.4 R16, [R189+0x8000] ;  /* 0x00800000bd10783b */ /* 0x000ee40000004200 */
[----:B--2---:R-:W-:Y:S01]  /*1e240*/  F2FP.BF16.F32.PACK_AB R4, R226, R55 ;  /* 0x00000037e204723e */ /* 0x004fe200000010ff */
[----:B------:R-:W-:Y:S01]  /*1e250*/  FADD.FTZ R32, R32, R85 ;  /* 0x0000005520207221 */ /* 0x000fe20000010000 */
[----:B-1----:R-:W-:Y:S03]  /*1e260*/  F2FP.BF16.F32.PACK_AB R6, R228, R57 ;  /* 0x00000039e406723e */ /* 0x002fe600000010ff */
[----:B------:R-:W-:Y:S01]  /*1e270*/  MUFU.EX2 R21, R94 ;  /* 0x0000005e00157308 */ /* 0x000fe20000000800 */
[----:B------:R-:W-:Y:S01]  /*1e280*/  FADD.FTZ R55, R55, R224 ;  /* 0x000000e037377221 */ /* 0x000fe20000010000 */
[----:B------:R-:W-:Y:S01]  /*1e290*/  FADD.FTZ R87, R87, R32 ;  /* 0x0000002057577221 */ /* 0x000fe20000010000 */
[----:B------:R-:W-:Y:S01]  /*1e2a0*/  FFMA.FTZ R32, R108, UR4, -R3 ;  /* 0x000000046c207c23 */ /* 0x000fe20008010803 */
[----:B------:R-:W-:Y:S01]  /*1e2b0*/  FFMA.FTZ R28, R123, UR4, -R130 ;  /* 0x000000047b1c7c23 */ /* 0x000fe20008010882 */
[----:B------:R-:W-:Y:S01]  /*1e2c0*/  FADD.FTZ R226, R226, R55 ;  /* 0x00000037e2e27221 */ /* 0x000fe20000010000 */
[----:B------:R-:W-:Y:S01]  /*1e2d0*/  FADD.FTZ R87, R34, R87 ;  /* 0x0000005722577221 */ /* 0x000fe20000010000 */
[----:B------:R-:W-:Y:S03]  /*1e2e0*/  FFMA.FTZ R34, R112, UR4, -R3 ;  /* 0x0000000470227c23 */ /* 0x000fe60008010803 */
[----:B------:R-:W1:Y:S01]  /*1e2f0*/  MUFU.EX2 R22, R22 ;  /* 0x0000001600167308 */ /* 0x000e620000000800 */
[----:B-----5:R-:W-:Y:S01]  /*1e300*/  F2FP.BF16.F32.PACK_AB R5, R2, R71 ;  /* 0x000000470205723e */ /* 0x020fe200000010ff */
[----:B------:R-:W-:Y:S01]  /*1e310*/  FADD.FTZ R36, R36, R87 ;  /* 0x0000005724247221 */ /* 0x000fe20000010000 */
[----:B------:R-:W-:Y:S01]  /*1e320*/  FADD.FTZ R57, R57, R226 ;  /* 0x000000e239397221 */ /* 0x000fe20000010000 */
[----:B------:R-:W-:Y:S02]  /*1e330*/  FFMA.FTZ R130, R127, UR4, -R130 ;  /* 0x000000047f827c23 */ /* 0x000fe40008010882 */
[----:B------:R-:W-:Y:S01]  /*1e340*/  FADD.FTZ R36, R91, R36 ;  /* 0x000000245b247221 */ /* 0x000fe20000010000 */
[----:B------:R-:W-:Y:S03]  /*1e350*/  FADD.FTZ R228, R228, R57 ;  /* 0x00000039e4e47221 */ /* 0x000fe60000010000 */
[----:B------:R-:W-:Y:S01]  /*1e360*/  MUFU.EX2 R59, R59 ;  /* 0x0000003b003b7308 */ /* 0x000fe20000000800 */
[----:B------:R-:W-:Y:S01]  /*1e370*/  FADD.FTZ R93, R93, R36 ;  /* 0x000000245d5d7221 */ /* 0x000fe20000010000 */
[----:B------:R-:W-:Y:S03]  /*1e380*/  FFMA.FTZ R36, R116, UR4, -R3 ;  /* 0x0000000474247c23 */ /* 0x000fe60008010803 */
[----:B------:R-:W-:Y:S01]  /*1e390*/  FADD.FTZ R93, R38, R93 ;  /* 0x0000005d265d7221 */ /* 0x000fe20000010000 */
[----:B------:R-:W-:Y:S04]  /*1e3a0*/  FFMA.FTZ R38, R120, UR4, -R3 ;  /* 0x0000000478267c23 */ /* 0x000fe80008010803 */
[----:B------:R-:W2:Y:S01]  /*1e3b0*/  MUFU.EX2 R230, R230 ;  /* 0x000000e600e67308 */ /* 0x000ea20000000800 */
[----:B-1----:R-:W-:Y:S01]  /*1e3c0*/  F2FP.BF16.F32.PACK_AB R7, R22, R21 ;  /* 0x000000151607723e */ /* 0x002fe200000010ff */
[----:B------:R-:W-:Y:S04]  /*1e3d0*/  FADD.FTZ R40, R40, R93 ;  /* 0x0000005d28287221 */ /* 0x000fe80000010000 */
[----:B------:R-:W-:Y:S04]  /*1e3e0*/  FADD.FTZ R95, R95, R40 ;  /* 0x000000285f5f7221 */ /* 0x000fe80000010000 */
[----:B------:R-:W-:Y:S01]  /*1e3f0*/  MUFU.EX2 R63, R63 ;  /* 0x0000003f003f7308 */ /* 0x000fe20000000800 */
[C---:B----4-:R-:W-:Y:S03]  /*1e400*/  HMMA.16816.F32.BF16 R172, R4.reuse, R8, R172 ;  /* 0x0000000804ac723c */ /* 0x050fe600000418ac */
[----:B------:R-:W-:Y:S06]  /*1e410*/  FADD.FTZ R44, R44, R95 ;  /* 0x0000005f2c2c7221 */ /* 0x000fec0000010000 */
[----:B------:R-:W1:Y:S01]  /*1e420*/  MUFU.EX2 R140, R140 ;  /* 0x0000008c008c7308 */ /* 0x000e620000000800 */
[C---:B------:R-:W-:Y:S01]  /*1e430*/  HMMA.16816.F32.BF16 R168, R4.reuse, R10, R168 ;  /* 0x0000000a04a8723c */ /* 0x040fe200000418a8 */
[----:B------:R-:W4:Y:S02]  /*1e440*/  LDSM.16.MT88.4 R8, [R61+0x3000] ;  /* 0x003000003d08783b */ /* 0x000f240000004200 */
[----:B------:R-:W-:Y:S06]  /*1e450*/  FADD.FTZ R97, R97, R44 ;  /* 0x0000002c61617221 */ /* 0x000fec0000010000 */
[----:B------:R-:W-:Y:S01]  /*1e460*/  MUFU.EX2 R23, R23 ;  /* 0x0000001700177308 */ /* 0x000fe20000000800 */
[C---:B---3--:R-:W-:Y:S03]  /*1e470*/  HMMA.16816.F32.BF16 R164, R4.reuse, R12, R164 ;  /* 0x0000000c04a4723c */ /* 0x048fe600000418a4 */
[----:B------:R-:W-:Y:S06]  /*1e480*/  FADD.FTZ R46, R46, R97 ;  /* 0x000000612e2e7221 */ /* 0x000fec0000010000 */
        /* <DEDUP_REMOVED lines=39> */
[----:B-1----:R-:W-:Y:S01]  /*1e700*/  F2FP.BF16.F32.PACK_AB R6, R89, R30 ;  /* 0x0000001e5906723e */ /* 0x002fe200000010ff */
[----:B------:R-:W-:Y:S03]  /*1e710*/  FADD.FTZ R20, R20, R63 ;  /* 0x0000003f14147221 */ /* 0x000fe60000010000 */
[----:B------:R-:W-:Y:S01]  /*1e720*/  MUFU.EX2 R31, R31 ;  /* 0x0000001f001f7308 */ /* 0x000fe20000000800 */
[----:B------:R-:W-:Y:S01]  /*1e730*/  FADD.FTZ R71, R71, R0 ;  /* 0x0000000047477221 */ /* 0x000fe20000010000 */
[--C-:B------:R-:W-:Y:S01]  /*1e740*/  FFMA.FTZ R0, R124, UR4, -R3.reuse ;  /* 0x000000047c007c23 */ /* 0x100fe20008010803 */
[----:B------:R-:W-:Y:S01]  /*1e750*/  FFMA.FTZ R3, R128, UR4, -R3 ;  /* 0x0000000480037c23 */ /* 0x000fe20008010803 */
[----:B------:R-:W-:Y:S01]  /*1e760*/  FADD.FTZ R77, R77, R20 ;  /* 0x000000144d4d7221 */ /* 0x000fe20000010000 */
[----:B------:R-:W-:Y:S05]  /*1e770*/  FADD.FTZ R2, R2, R71 ;  /* 0x0000004702027221 */ /* 0x000fea0000010000 */
[----:B------:R-:W1:Y:S01]  /*1e780*/  MUFU.EX2 R34, R34 ;  /* 0x0000002200227308 */ /* 0x000e620000000800 */
[----:B----4-:R-:W-:Y:S01]  /*1e790*/  F2FP.BF16.F32.PACK_AB R5, R32, R29 ;  /* 0x0000001d2005723e */ /* 0x010fe200000010ff */
        /* <DEDUP_REMOVED lines=13> */
[----:B------:R-:W-:Y:S06]  /*1e870*/  FADD.FTZ R29, R29, R26 ;  /* 0x0000001a1d1d7221 */ /* 0x000fec0000010000 */
[----:B------:R-:W1:Y:S01]  /*1e880*/  MUFU.EX2 R65, R65 ;  /* 0x0000004100417308 */ /* 0x000e620000000800 */
[C---:B------:R-:W-:Y:S01]  /*1e890*/  HMMA.16816.F32.BF16 R168, R4.reuse, R14, R168 ;  /* 0x0000000e04a8723c */ /* 0x040fe200000418a8 */
[----:B------:R-:W4:Y:S02]  /*1e8a0*/  LDSM.16.MT88.4 R12, [R61+0x3800] ;  /* 0x003800003d0c783b */ /* 0x000f240000004200 */
[----:B------:R-:W-:Y:S06]  /*1e8b0*/  FADD.FTZ R32, R32, R29 ;  /* 0x0000001d20207221 */ /* 0x000fec0000010000 */
[----:B------:R-:W-:Y:S01]  /*1e8c0*/  MUFU.EX2 R35, R35 ;  /* 0x0000002300237308 */ /* 0x000fe20000000800 */
[C---:B---3--:R-:W-:Y:S03]  /*1e8d0*/  HMMA.16816.F32.BF16 R164, R4.reuse, R16, R164 ;  /* 0x0000001004a4723c */ /* 0x048fe600000418a4 */
[----:B--2---:R-:W-:Y:S01]  /*1e8e0*/  F2FP.BF16.F32.PACK_AB R16, R99, R42 ;  /* 0x0000002a6310723e */ /* 0x004fe200000010ff */
[----:B------:R-:W-:Y:S01]  /*1e8f0*/  FADD.FTZ R31, R31, R32 ;  /* 0x000000201f1f7221 */ /* 0x000fe20000010000 */
[----:B------:R-:W-:Y:S04]  /*1e900*/  FADD.FTZ R42, R42, R89 ;  /* 0x000000592a2a7221 */ /* 0x000fe80000010000 */
[----:B------:R-:W2:Y:S01]  /*1e910*/  MUFU.EX2 R36, R36 ;  /* 0x0000002400247308 */ /* 0x000ea20000000800 */
[----:B------:R-:W-:Y:S01]  /*1e920*/  HMMA.16816.F32.BF16 R160, R4, R18, R160 ;  /* 0x0000001204a0723c */ /* 0x000fe200000418a0 */
[----:B------:R-:W3:Y:S02]  /*1e930*/  LDSM.16.MT88.4 R4, [R189+0x8c00] ;  /* 0x008c0000bd04783b */ /* 0x000ee40000004200 */
[----:B-1----:R-:W-:Y:S01]  /*1e940*/  F2FP.BF16.F32.PACK_AB R18, R65, R52 ;  /* 0x000000344112723e */ /* 0x002fe200000010ff */
[----:B------:R-:W-:Y:S01]  /*1e950*/  FADD.FTZ R34, R34, R31 ;  /* 0x0000001f22227221 */ /* 0x000fe20000010000 */
[----:B------:R-:W-:Y:S04]  /*1e960*/  FADD.FTZ R99, R99, R42 ;  /* 0x0000002a63637221 */ /* 0x000fe80000010000 */
[----:B------:R-:W-:Y:S10]  /*1e970*/  MUFU.EX2 R37, R37 ;  /* 0x0000002500257308 */ /* 0x000ff40000000800 */
[----:B------:R-:W1:Y:S01]  /*1e980*/  MUFU.EX2 R38, R38 ;  /* 0x0000002600267308 */ /* 0x000e620000000800 */
[C---:B--2---:R-:W-:Y:S01]  /*1e990*/  F2FP.BF16.F32.PACK_AB R17, R36.reuse, R35 ;  /* 0x000000232411723e */ /* 0x044fe200000010ff */
[----:B------:R-:W-:Y:S04]  /*1e9a0*/  FADD.FTZ R35, R35, R34 ;  /* 0x0000002223237221 */ /* 0x000fe80000010000 */
[----:B------:R-:W-:Y:S04]  /*1e9b0*/  FADD.FTZ R36, R36, R35 ;  /* 0x0000002324247221 */ /* 0x000fe80000010000 */
[----:B------:R-:W-:Y:S10]  /*1e9c0*/  MUFU.EX2 R25, R25 ;  /* 0x0000001900197308 */ /* 0x000ff40000000800 */
[----:B------:R-:W2:Y:S01]  /*1e9d0*/  MUFU.EX2 R28, R28 ;  /* 0x0000001c001c7308 */ /* 0x000ea20000000800 */
[C---:B-1----:R-:W-:Y:S01]  /*1e9e0*/  F2FP.BF16.F32.PACK_AB R19, R38.reuse, R37 ;  /* 0x000000252613723e */ /* 0x042fe200000010ff */
[----:B------:R-:W-:Y:S04]  /*1e9f0*/  FADD.FTZ R37, R37, R36 ;  /* 0x0000002425257221 */ /* 0x000fe80000010000 */
[----:B------:R-:W-:Y:S02]  /*1ea00*/  FADD.FTZ R38, R38, R37 ;  /* 0x0000002526267221 */ /* 0x000fe40000010000 */
[C---:B------:R-:W-:Y:S02]  /*1ea10*/  HMMA.16816.F32.BF16 R172, R16.reuse, R8, R172 ;  /* 0x0000000810ac723c */ /* 0x040fe400000418ac */
        /* <DEDUP_REMOVED lines=27> */
[----:B------:R-:W-:Y:S05]  /*1ebd0*/  FADD.FTZ R151, R130, R33 ;  /* 0x0000002182977221 */ /* 0x000fea0000010000 */
[----:B------:R-:W-:Y:S01]  /*1ebe0*/  @!UPT UIADD3 URZ, UPT, UPT, URZ, URZ, URZ ;  /* 0x000000fffffff290 */ /* 0x000fe2000fffe0ff */
[----:B------:R-:W-:Y:S11]  /*1ebf0*/  @P0 BRA `(.L_x_2032) ;  /* 0xffffff9c00c40947 */ /* 0x000ff6000383ffff */
.L_x_2028:
[----:B------:R-:W2:Y:S01]  /*1ec00*/  SHFL.BFLY PT, R8, R151, 0x2, 0x1f ;  /* 0x0c401f0097087f89 */ /* 0x000ea200000e0000 */
[C---:B------:R-:W-:Y:S01]  /*1ec10*/  SHF.L.U32 R4, R148.reuse, 0x1, RZ ;  /* 0x0000000194047819 */ /* 0x040fe200000006ff */
[----:B------:R-:W3:Y:S01]  /*1ec20*/  LDC R13, c[0x0][0x434] ;  /* 0x00010d00ff0d7b82 */ /* 0x000ee20000000800 */
[----:B------:R-:W-:Y:S01]  /*1ec30*/  SHF.L.U32 R5, R148, 0x4, RZ ;  /* 0x0000000494057819 */ /* 0x000fe200000006ff */
[----:B------:R-:W4:Y:S01]  /*1ec40*/  SHFL.BFLY PT, R0, R153, 0x2, 0x1f ;  /* 0x0c401f0099007f89 */ /* 0x000f2200000e0000 */
[----:B------:R-:W-:Y:S01]  /*1ec50*/  LOP3.LUT R4, R4, 0x6, RZ, 0xc0, !PT ;  /* 0x0000000604047812 */ /* 0x000fe200078ec0ff */
[----:B------:R-:W-:Y:S01]  /*1ec60*/  BSSY.RECONVERGENT B0, `(.L_x_2033) ;  /* 0x0000069000007945 */ /* 0x000fe20003800200 */
[----:B------:R-:W-:Y:S01]  /*1ec70*/  ISETP.NE.AND P2, PT, R157, -0x1, PT ;  /* 0xffffffff9d00780c */ /* 0x000fe20003f45270 */
[----:B------:R-:W5:Y:S01]  /*1ec80*/  S2R R9, SR_CTAID.Z ;  /* 0x0000000000097919 */ /* 0x000f620000002700 */
[----:B------:R-:W-:Y:S02]  /*1ec90*/  LOP3.LUT R4, R4, 0x3e00, R5, 0xf8, !PT ;  /* 0x00003e0004047812 */ /* 0x000fe400078ef805 */
[----:B------:R-:W1:Y:S01]  /*1eca0*/  LDC.U8 R5, c[0x0][0x548] ;  /* 0x00015200ff057b82 */ /* 0x000e620000000000 */
[----:B------:R-:W-:-:S02]  /*1ecb0*/  LOP3.LUT R184, R184, 0xc0, R185, 0xf8, !PT ;  /* 0x000000c0b8b87812 */ /* 0x000fc400078ef8b9 */
[----:B------:R-:W-:Y:S02]  /*1ecc0*/  LOP3.LUT R185, R4, 0x20, R185, 0xf8, !PT ;  /* 0x0000002004b97812 */ /* 0x000fe400078ef8b9 */
[C---:B------:R-:W-:Y:S02]  /*1ecd0*/  SHF.L.U32 R16, R148.reuse, 0x2, RZ ;  /* 0x0000000294107819 */ /* 0x040fe400000006ff */
[----:B------:R-:W-:Y:S02]  /*1ece0*/  LOP3.LUT P5, RZ, R148, 0x3, RZ, 0xc0, !PT ;  /* 0x0000000394ff7812 */ /* 0x000fe400078ac0ff */
[C---:B------:R-:W-:Y:S02]  /*1ecf0*/  LOP3.LUT R12, R16.reuse, 0x20, RZ, 0xc0, !PT ;  /* 0x00000020100c7812 */ /* 0x040fe400078ec0ff */
[----:B------:R-:W-:Y:S01]  /*1ed00*/  LOP3.LUT R16, R16, 0x40, RZ, 0xc0, !PT ;  /* 0x0000004010107812 */ /* 0x000fe200078ec0ff */
[----:B--2---:R-:W-:Y:S01]  /*1ed10*/  FADD.FTZ R8, R8, R151 ;  /* 0x0000009708087221 */ /* 0x004fe20000010000 */
[----:B----4-:R-:W-:-:S04]  /*1ed20*/  FADD.FTZ R7, R0, R153 ;  /* 0x0000009900077221 */ /* 0x010fc80000010000 */
[----:B------:R-:W2:Y:S04]  /*1ed30*/  SHFL.BFLY PT, R3, R8, 0x1, 0x1f ;  /* 0x0c201f0008037f89 */ /* 0x000ea800000e0000 */
[----:B------:R-:W4:Y:S01]  /*1ed40*/  SHFL.BFLY PT, R0, R7, 0x1, 0x1f ;  /* 0x0c201f0007007f89 */ /* 0x000f2200000e0000 */
[----:B-1----:R-:W-:-:S04]  /*1ed50*/  ISETP.NE.AND P3, PT, R5, RZ, PT ;  /* 0x000000ff0500720c */ /* 0x002fc80003f65270 */
[----:B------:R-:W-:-:S09]  /*1ed60*/  ISETP.NE.OR P4, PT, R157, -0x1, !P3 ;  /* 0xffffffff9d00780c */ /* 0x000fd20005f85670 */
[----:B------:R-:W5:Y:S01]  /*1ed70*/  @!P3 LDC R10, c[0x0][0x3e0] ;  /* 0x0000f800ff0abb82 */ /* 0x000f620000000800 */
[----:B--2---:R-:W-:Y:S02]  /*1ed80*/  FADD.FTZ R2, R8, R3 ;  /* 0x0000000308027221 */ /* 0x004fe40000010000 */
[----:B------:R-:W5:Y:S05]  /*1ed90*/  S2R R8, SR_CTAID.Y ;  /* 0x0000000000087919 */ /* 0x000f6a0000002600 */
[----:B------:R-:W1:Y:S01]  /*1eda0*/  @P3 LDC R18, c[0x0][0x454] ;  /* 0x00011500ff123b82 */ /* 0x000e620000000800 */
[----:B------:R-:W2:Y:S01]  /*1edb0*/  MUFU.RCP R6, R2 ;  /* 0x0000000200067308 */ /* 0x000ea20000001000 */
[----:B------:R-:W-:Y:S01]  /*1edc0*/  FSETP.NE.FTZ.AND P1, PT, R2, RZ, PT ;  /* 0x000000ff0200720b */ /* 0x000fe20003f35000 */
[----:B----4-:R-:W-:-:S05]  /*1edd0*/  FADD.FTZ R0, R7, R0 ;  /* 0x0000000007007221 */ /* 0x010fca0000010000 */
[----:B------:R-:W-:Y:S01]  /*1ede0*/  FSETP.NE.FTZ.AND P0, PT, R0, RZ, PT ;  /* 0x000000ff0000720b */ /* 0x000fe20003f15000 */
[----:B------:R-:W4:Y:S06]  /*1edf0*/  MUFU.RCP R3, R0 ;  /* 0x0000000000037308 */ /* 0x000f2c0000001000 */
[----:B------:R-:W1:Y:S02]  /*1ee00*/  @P1 LDC R14, c[0x0][0x458] ;  /* 0x00011600ff0e1b82 */ /* 0x000e640000000800 */
[----:B------:R-:W-:Y:S01]  /*1ee10*/  @P1 MUFU.LG2 R2, R2 ;  /* 0x0000000200021308 */ /* 0x000fe20000000c00 */
[----:B--2---:R-:W-:-:S02]  /*1ee20*/  FSEL R4, R6, 1, P1 ;  /* 0x3f80000006047808 */ /* 0x004fc40000800000 */
[----:B------:R-:W-:-:S03]  /*1ee30*/  LOP3.LUT R6, R185, R184, RZ, 0xfc, !PT ;  /* 0x000000b8b9067212 */ /* 0x000fc600078efcff */
        /* <DEDUP_REMOVED lines=10> */
[----:B----4-:R-:W-:Y:S01]  /*1eee0*/  FSEL R3, R3, 1, P0 ;  /* 0x3f80000003037808 */ /* 0x010fe20000000000 */
[----:B------:R-:W4:Y:S01]  /*1eef0*/  @P0 MUFU.LG2 R0, R0 ;  /* 0x0000000000000308 */ /* 0x000f220000000c00 */
[----:B------:R-:W-:Y:S01]  /*1ef00*/  IADD3 R15, PT, PT, R11, -R16, RZ ;  /* 0x800000100b0f7210 */ /* 0x000fe20007ffe0ff */
[----:B-----5:R-:W-:Y:S01]  /*1ef10*/  @!P3 IMAD R10, R8, R10, R9 ;  /* 0x0000000a080ab224 */ /* 0x020fe200078e0209 */
[----:B------:R-:W-:Y:S01]  /*1ef20*/  F2FP.BF16.F32.PACK_AB R172, R173, R172 ;  /* 0x000000acadac723e */ /* 0x000fe200000010ff */
[C---:B------:R-:W-:Y:S01]  /*1ef30*/  FMUL.FTZ R174, R3.reuse, R174 ;  /* 0x000000ae03ae7220 */ /* 0x040fe20000410000 */
[C---:B------:R-:W-:Y:S01]  /*1ef40*/  FMUL.FTZ R175, R3.reuse, R175 ;  /* 0x000000af03af7220 */ /* 0x040fe20000410000 */
[----:B------:R-:W5:Y:S01]  /*1ef50*/  @P2 LDC.64 R6, c[0x0][0x408] ;  /* 0x00010200ff062b82 */ /* 0x000f620000000a00 */
[C---:B------:R-:W-:Y:S01]  /*1ef60*/  FMUL.FTZ R170, R3.reuse, R170 ;  /* 0x000000aa03aa7220 */ /* 0x040fe20000410000 */
[C---:B------:R-:W-:Y:S01]  /*1ef70*/  FMUL.FTZ R171, R3.reuse, R171 ;  /* 0x000000ab03ab7220 */ /* 0x040fe20000410000 */
[C---:B------:R-:W-:Y:S01]  /*1ef80*/  FMUL.FTZ R166, R3.reuse, R166 ;  /* 0x000000a603a67220 */ /* 0x040fe20000410000 */
[C---:B------:R-:W-:Y:S01]  /*1ef90*/  FMUL.FTZ R167, R3.reuse, R167 ;  /* 0x000000a703a77220 */ /* 0x040fe20000410000 */
[C---:B------:R-:W-:Y:S01]  /*1efa0*/  FMUL.FTZ R162, R3.reuse, R162 ;  /* 0x000000a203a27220 */ /* 0x040fe20000410000 */
[----:B------:R-:W-:Y:S01]  /*1efb0*/  FMUL.FTZ R3, R3, R163 ;  /* 0x000000a303037220 */ /* 0x000fe20000410000 */
[----:B------:R-:W-:Y:S01]  /*1efc0*/  F2FP.BF16.F32.PACK_AB R174, R175, R174 ;  /* 0x000000aeafae723e */ /* 0x000fe200000010ff */
[----:B------:R-:W1:Y:S01]  /*1efd0*/  S2UR UR6, SR_CTAID.X ;  /* 0x00000000000679c3 */ /* 0x000e620000002500 */
[----:B------:R-:W-:Y:S01]  /*1efe0*/  F2FP.BF16.F32.PACK_AB R168, R169, R168 ;  /* 0x000000a8a9a8723e */ /* 0x000fe200000010ff */
[----:B------:R1:W-:Y:S01]  /*1eff0*/  STS [R11], R172 ;  /* 0x000000ac0b007388 */ /* 0x0003e20000000800 */
[----:B------:R-:W-:Y:S01]  /*1f000*/  F2FP.BF16.F32.PACK_AB R170, R171, R170 ;  /* 0x000000aaabaa723e */ /* 0x000fe200000010ff */
[----:B----4-:R-:W-:Y:S01]  /*1f010*/  @P0 FMUL.FTZ R0, R0, 0.69314718246459960938 ;  /* 0x3f31721800000820 */ /* 0x010fe20000410000 */
[----:B------:R-:W-:Y:S01]  /*1f020*/  IADD3 R17, PT, PT, R11, -R12, RZ ;  /* 0x8000000c0b117210 */ /* 0x000fe20007ffe0ff */
[----:B------:R4:W-:Y:S01]  /*1f030*/  STS [R11+0x200], R174 ;  /* 0x000200ae0b007388 */ /* 0x0009e20000000800 */
[----:B------:R-:W-:Y:S01]  /*1f040*/  F2FP.BF16.F32.PACK_AB R164, R165, R164 ;  /* 0x000000a4a5a4723e */ /* 0x000fe200000010ff */
[----:B------:R-:W4:Y:S01]  /*1f050*/  @P0 LDC R16, c[0x0][0x458] ;  /* 0x00011600ff100b82 */ /* 0x000f220000000800 */
[----:B------:R-:W-:Y:S01]  /*1f060*/  F2FP.BF16.F32.PACK_AB R166, R167, R166 ;  /* 0x000000a6a7a6723e */ /* 0x000fe200000010ff */
[C---:B--2---:R-:W-:Y:S01]  /*1f070*/  @!P2 IMAD.WIDE.U32 R20, R8.reuse, R4, RZ ;  /* 0x000000040814a225 */ /* 0x044fe200078e00ff */
[----:B------:R-:W-:Y:S01]  /*1f080*/  F2FP.BF16.F32.PACK_AB R160, R161, R160 ;  /* 0x000000a0a1a0723e */ /* 0x000fe200000010ff */
[----:B------:R2:W-:Y:S01]  /*1f090*/  STS [R17+0x10], R168 ;  /* 0x000010a811007388 */ /* 0x0005e20000000800 */
[----:B------:R-:W-:Y:S01]  /*1f0a0*/  F2FP.BF16.F32.PACK_AB R3, R3, R162 ;  /* 0x000000a20303723e */ /* 0x000fe200000010ff */
[----:B------:R-:W-:Y:S01]  /*1f0b0*/  @!P2 IMAD R5, R8, R5, R21 ;  /* 0x000000050805a224 */ /* 0x000fe200078e0215 */
[----:B------:R-:W-:Y:S01]  /*1f0c0*/  IADD3 R12, PT, PT, -R12, R15, RZ ;  /* 0x0000000f0c0c7210 */ /* 0x000fe20007ffe1ff */
[C---:B-----5:R-:W-:Y:S01]  /*1f0d0*/  @P2 IMAD.WIDE.U32 R22, R157.reuse, R6, RZ ;  /* 0x000000069d162225 */ /* 0x060fe200078e00ff */
[----:B------:R2:W-:Y:S03]  /*1f0e0*/  STS [R17+0x210], R170 ;  /* 0x000210aa11007388 */ /* 0x0005e60000000800 */
[----:B------:R-:W-:Y:S01]  /*1f0f0*/  @P1 FMUL.FTZ R2, R2, 0.69314718246459960938 ;  /* 0x3f31721802021820 */ /* 0x000fe20000410000 */
[----:B------:R-:W-:Y:S01]  /*1f100*/  MOV R6, 0x7f800000 ;  /* 0x7f80000000067802 */ /* 0x000fe20000000f00 */
[----:B------:R-:W-:Y:S01]  /*1f110*/  @P2 IMAD R5, R157, R7, R23 ;  /* 0x000000079d052224 */ /* 0x000fe200078e0217 */
[----:B------:R2:W-:Y:S01]  /*1f120*/  STS [R15+0x20], R164 ;  /* 0x000020a40f007388 */ /* 0x0005e20000000800 */
[-C--:B---3--:R-:W-:Y:S01]  /*1f130*/  @!P4 IMAD R157, R8, R13.reuse, RZ ;  /* 0x0000000d089dc224 */ /* 0x088fe200078e02ff */
[----:B------:R-:W-:Y:S01]  /*1f140*/  MOV R7, 0x7f800000 ;  /* 0x7f80000000077802 */ /* 0x000fe20000000f00 */
[----:B-1----:R-:W-:Y:S01]  /*1f150*/  USHF.L.U32 UR6, UR6, 0x6, URZ ;  /* 0x0000000606067899 */ /* 0x002fe200080006ff */
[----:B------:R2:W-:Y:S01]  /*1f160*/  STS [R15+0x220], R166 ;  /* 0x000220a60f007388 */ /* 0x0005e20000000800 */
[----:B------:R-:W-:-:S02]  /*1f170*/  @!P3 IMAD R4, R10, R13, RZ ;  /* 0x0000000d0a04b224 */ /* 0x000fc400078e02ff */
[----:B------:R-:W-:Y:S01]  /*1f180*/  @P1 FFMA.FTZ R7, R131, R14, R2 ;  /* 0x0000000e83071223 */ /* 0x000fe20000010002 */
[----:B------:R-:W-:Y:S01]  /*1f190*/  @P3 IMAD R4, R9, R18, R157 ;  /* 0x0000001209043224 */ /* 0x000fe200078e029d */
[----:B------:R2:W-:Y:S01]  /*1f1a0*/  STS [R12+0x30], R160 ;  /* 0x000030a00c007388 */ /* 0x0005e20000000800 */
[----:B----4-:R-:W-:-:S03]  /*1f1b0*/  @P0 FFMA.FTZ R6, R129, R16, R0 ;  /* 0x0000001081060223 */ /* 0x010fc60000010000 */
[----:B------:R2:W-:Y:S01]  /*1f1c0*/  STS [R12+0x230], R3 ;  /* 0x000230030c007388 */ /* 0x0005e20000000800 */
[----:B------:R-:W-:Y:S01]  /*1f1d0*/  SHF.R.U32.HI R0, RZ, 0x2, R148 ;  /* 0x00000002ff007819 */ /* 0x000fe20000011694 */
[----:B------:R-:W-:Y:S06]  /*1f1e0*/  BAR.SYNC.DEFER_BLOCKING 0x0 ;  /* 0x0000000000007b1d */ /* 0x000fec0000010000 */
[----:B------:R-:W-:Y:S05]  /*1f1f0*/  @P5 BRA `(.L_x_2034) ;  /* 0x00000000003c5947 */ /* 0x000fea0003800000 */
[----:B------:R-:W-:Y:S01]  /*1f200*/  SHF.R.U32.HI R148, RZ, 0x1, R148 ;  /* 0x00000001ff947819 */ /* 0x000fe20000011694 */
[----:B------:R-:W1:Y:S01]  /*1f210*/  LDCU.64 UR4, c[0x0][0x420] ;  /* 0x00008400ff0477ac */ /* 0x000e620008000a00 */
[----:B------:R-:W-:Y:S02]  /*1f220*/  VIADD R11, R4, UR6 ;  /* 0x00000006040b7c36 */ /* 0x000fe40008000000 */
[----:B--2---:R-:W-:-:S04]  /*1f230*/  LOP3.LUT R3, R148, 0x30, RZ, 0xc0, !PT ;  /* 0x0000003094037812 */ /* 0x004fc800078ec0ff */
        /* <DEDUP_REMOVED lines=11> */
.L_x_2034:
[----:B------:R-:W-:Y:S05]  /*1f2f0*/  BSYNC.RECONVERGENT B0 ;  /* 0x0000000000007941 */ /* 0x000fea0003800200 */
.L_x_2033:
[----:B------:R-:W3:Y:S01]  /*1f300*/  LDCU UR4, c[0x0][0x440] ;  /* 0x00008800ff0477ac */ /* 0x000ee20008000800 */
[----:B-12---:R-:W1:Y:S01]  /*1f310*/  LDC.64 R2, c[0x0][0x408] ;  /* 0x00010200ff027b82 */ /* 0x006e620000000a00 */
[----:B------:R-:W-:Y:S01]  /*1f320*/  VIADD R11, R158, -UR6 ;  /* 0x800000069e0b7c36 */ /* 0x000fe20008000000 */
[----:B------:R-:W-:Y:S01]  /*1f330*/  @P2 MOV R20, R22 ;  /* 0x0000001600142202 */ /* 0x000fe20000000f00 */
[----:B------:R-:W-:Y:S01]  /*1f340*/  IMAD.MOV.U32 R187, RZ, RZ, RZ ;  /* 0x000000ffffbb7224 */ /* 0x000fe200078e00ff */
[----:B------:R-:W2:Y:S01]  /*1f350*/  LDS.128 R12, [R191] ;  /* 0x00000000bf0c7984 */ /* 0x000ea20000000c00 */
[----:B---3--:R-:W-:Y:S01]  /*1f360*/  ISETP.GE.AND P1, PT, R186, UR4, PT ;  /* 0x00000004ba007c0c */ /* 0x008fe2000bf26270 */
[----:B------:R-:W3:Y:S03]  /*1f370*/  LDCU.64 UR4, c[0x0][0x410] ;  /* 0x00008200ff0477ac */ /* 0x000ee60008000a00 */
[----:B------:R-:W-:Y:S01]  /*1f380*/  ISETP.GE.OR P0, PT, R0, R11, P1 ;  /* 0x0000000b0000720c */ /* 0x000fe20000f06670 */
[----:B-1----:R-:W-:-:S04]  /*1f390*/  IMAD.WIDE.U32 R6, R2, UR6, R186 ;  /* 0x0000000602067c25 */ /* 0x002fc8000f8e00ba */
[----:B------:R-:W-:Y:S01]  /*1f3a0*/  IMAD R4, R3, UR6, R7 ;  /* 0x0000000603047c24 */ /* 0x000fe2000f8e0207 */
[----:B------:R-:W-:-:S07]  /*1f3b0*/  IADD3 R16, P2, PT, R20, R6, RZ ;  /* 0x0000000614107210 */ /* 0x000fce0007f5e0ff */
[----:B------:R-:W1:Y:S01]  /*1f3c0*/  @!P0 LDC.64 R6, c[0x0][0x3f0] ;  /* 0x0000fc00ff068b82 */ /* 0x000e620000000a00 */
[----:B------:R-:W-:Y:S01]  /*1f3d0*/  IMAD.X R17, R5, 0x1, R4, P2 ;  /* 0x0000000105117824 */ /* 0x000fe200010e0604 */
[----:B------:R-:W-:Y:S01]  /*1f3e0*/  IADD3 R4, PT, PT, R0, 0x20, RZ ;  /* 0x0000002000047810 */ /* 0x000fe20007ffe0ff */
[----:B---3--:R-:W-:-:S03]  /*1f3f0*/  IMAD.WIDE.U32 R16, R9, UR4, R16 ;  /* 0x0000000409107c25 */ /* 0x008fc6000f8e0010 */
[----:B------:R-:W-:Y:S01]  /*1f400*/  ISETP.GE.OR P1, PT, R4, R11, P1 ;  /* 0x0000000b0400720c */ /* 0x000fe20000f26670 */
[----:B------:R-:W-:Y:S01]  /*1f410*/  IMAD R19, R9, UR5, R17 ;  /* 0x0000000509137c24 */ /* 0x000fe2000f8e0211 */
[----:B------:R-:W-:-:S05]  /*1f420*/  @!P0 MOV R18, R16 ;  /* 0x0000001000128202 */ /* 0x000fca0000000f00 */
[----:B------:R-:W-:-:S04]  /*1f430*/  @!P0 IMAD.WIDE.U32 R20, R0, R2, R18 ;  /* 0x0000000200148225 */ /* 0x000fc800078e0012 */
[----:B------:R-:W-:Y:S01]  /*1f440*/  @!P0 IMAD R8, R0, R3, R21 ;  /* 0x0000000300088224 */ /* 0x000fe200078e0215 */
[----:B-1----:R-:W-:-:S04]  /*1f450*/  @!P0 LEA R10, P2, R20, R6, 0x1 ;  /* 0x00000006140a8211 */ /* 0x002fc800078408ff */
[----:B------:R-:W-:Y:S02]  /*1f460*/  @!P0 LEA.HI.X R11, R20, R7, R8, 0x1, P2 ;  /* 0x00000007140b8211 */ /* 0x000fe400010f0c08 */
[----:B------:R1:W3:Y:S04]  /*1f470*/  LDS.128 R4, [R191+0x800] ;  /* 0x00080000bf047984 */ /* 0x0002e80000000c00 */
[----:B--2---:R1:W-:Y:S01]  /*1f480*/  @!P0 STG.E.128 desc[UR14][R10.64], R12 ;  /* 0x0000000c0a008986 */ /* 0x0043e2000c101d0e */
[----:B------:R-:W-:Y:S05]  /*1f490*/  @P1 EXIT ;  /* 0x000000000000194d */ /* 0x000fea0003800000 */
[----:B------:R-:W2:Y:S01]  /*1f4a0*/  LDCU.64 UR4, c[0x0][0x3f0] ;  /* 0x00007e00ff0477ac */ /* 0x000ea20008000a00 */
[----:B------:R-:W-:Y:S02]  /*1f4b0*/  IADD3 R9, P0, PT, R0, 0x20, RZ ;  /* 0x0000002000097810 */ /* 0x000fe40007f1e0ff */
[----:B------:R-:W-:Y:S02]  /*1f4c0*/  MOV R17, R19 ;  /* 0x0000001300117202 */ /* 0x000fe40000000f00 */
[----:B-1----:R-:W-:Y:S01]  /*1f4d0*/  IADD3.X R11, PT, PT, RZ, RZ, RZ, P0, !PT ;  /* 0x000000ffff0b7210 */ /* 0x002fe200007fe4ff */
        /* <DEDUP_REMOVED lines=8> */
.L_x_2035:
        /* <DEDUP_REMOVED lines=10> */
.L_x_4893:


//--------------------- .text._ZN5flash24flash_fwd_splitkv_kernelI23Flash_fwd_kernel_traitsILi32ELi64ELi256ELi4ELb0ELb0EN7cutlass10bfloat16_tE19Flash_kernel_traitsILi32ELi64ELi256ELi4ES3_EELb1ELb0ELb0ELb0ELb1ELb0ELb1ELb0EEEvNS_16Flash_fwd_paramsE --------------------------
	.section	.text._ZN5flash24flash_fwd_splitkv_kernelI23Flash_fwd_kernel_traitsILi32ELi64ELi256ELi4ELb0ELb0EN7cutlass10bfloat16_tE19Flash_kernel_traitsILi32ELi64ELi256ELi4ES3_EELb1ELb0ELb0ELb0ELb1ELb0ELb1ELb0EEEvNS_16Flash_fwd_paramsE,"ax",@progbits
	.align	128
        .global         _ZN5flash24flash_fwd_splitkv_kernelI23Flash_fwd_kernel_traitsILi32ELi64ELi256ELi4ELb0ELb0EN7cutlass10bfloat16_tE19Flash_kernel_traitsILi32ELi64ELi256ELi4ES3_EELb1ELb0ELb0ELb0ELb1ELb0ELb1ELb0EEEvNS_16Flash_fwd_paramsE
        .type           _ZN5flash24flash_fwd_splitkv_kernelI23Flash_fwd_kernel_traitsILi32ELi64ELi256ELi4ELb0ELb0EN7cutlass10bfloat16_tE19Flash_kernel_traitsILi32ELi64ELi256ELi4ES3_EELb1ELb0ELb0ELb0ELb1ELb0ELb1ELb0EEEvNS_16Flash_fwd_paramsE,@function
        .size           _ZN5flash24flash_fwd_splitkv_kernelI23Flash_fwd_kernel_traitsILi32ELi64ELi256ELi4ELb0ELb0EN7cutlass10bfloat16_tE19Flash_kernel_traitsILi32ELi64ELi256ELi4ES3_EELb1ELb0ELb0ELb0ELb1ELb0ELb1ELb0EEEvNS_16Flash_fwd_paramsE,(.L_x_4894 - _ZN5flash24flash_fwd_splitkv_kernelI23Flash_fwd_kernel_traitsILi32ELi64ELi256ELi4ELb0ELb0EN7cutlass10bfloat16_tE19Flash_kernel_traitsILi32ELi64ELi256ELi4ES3_EELb1ELb0ELb0ELb0ELb1ELb0ELb1ELb0EEEvNS_16Flash_fwd_paramsE)
        .other          _ZN5flash24flash_fwd_splitkv_kernelI23Flash_fwd_kernel_traitsILi32ELi64ELi256ELi4ELb0ELb0EN7cutlass10bfloat16_tE19Flash_kernel_traitsILi32ELi64ELi256ELi4ES3_EELb1ELb0ELb0ELb0ELb1ELb0ELb1ELb0EEEvNS_16Flash_fwd_paramsE,@"STO_CUDA_ENTRY STV_DEFAULT"
_ZN5flash24flash_fwd_splitkv_kernelI23Flash_fwd_kernel_traitsILi32ELi64ELi256ELi4ELb0ELb0EN7cutlass10bfloat16_tE19Flash_kernel_traitsILi32ELi64ELi256ELi4ES3_EELb1ELb0ELb0ELb0ELb1ELb0ELb1ELb0EEEvNS_16Flash_fwd_paramsE:
.text._ZN5flash24flash_fwd_splitkv_kernelI23Flash_fwd_kernel_traitsILi32ELi64ELi256ELi4ELb0ELb0EN7cutlass10bfloat16_tE19Flash_kernel_traitsILi32ELi64ELi256ELi4ES3_EELb1ELb0ELb0ELb0ELb1ELb0ELb1ELb0EEEvNS_16Flash_fwd_paramsE:
        /* <DEDUP_REMOVED lines=26> */
[-C--:B------:R-:W-:Y:S02]  /*01a0*/  ISETP.GE.U32.AND P2, PT, R0, R3.reuse, PT ;  /* 0x000000030000720c */ /* 0x080fe40003f46070 */
[----:B------:R-:W-:Y:S02]  /*01b0*/  ISETP.NE.AND.EX P0, PT, R5, RZ, PT, P0 ;  /* 0x000000ff0500720c */ /* 0x000fe40003f05300 */
[----:B------:R-:W1:Y:S01]  /*01c0*/  LDC.64 R4, c[0x0][0x468] ;  /* 0x00011a00ff047b82 */ /* 0x000e620000000a00 */
[----:B------:R-:W2:Y:S08]  /*01d0*/  LDCU.U8 UR6, c[0x0][0x532] ;  /* 0x0000a640ff0677ac */ /* 0x000eb00008000000 */
[----:B------:R-:W-:Y:S01]  /*01e0*/  @P2 VIADD R224, R224, 0x1 ;  /* 0x00000001e0e02836 */ /* 0x000fe20000000000 */
[----:B------:R-:W-:-:S05]  /*01f0*/  @!P1 LOP3.LUT R224, RZ, R3, RZ, 0x33, !PT ;  /* 0x00000003ffe09212 */ /* 0x000fca00078e33ff */
[----:B---3--:R-:W-:Y:S01]  /*0200*/  IMAD.WIDE.U32 R6, R224, 0x4, R6 ;  /* 0x00000004e0067825 */ /* 0x008fe200078e0006 */
[----:B--2---:R-:W-:-:S04]  /*0210*/  ISETP.NE.AND P5, PT, RZ, UR6, PT ;  /* 0x00000006ff007c0c */ /* 0x004fc8000bfa5270 */
[----:B------:R-:W5:Y:S01]  /*0220*/  @P0 LDG.E R8, desc[UR16][R6.64] ;  /* 0x0000001006080981 */ /* 0x000f62000c1e1900 */
[----:B-1----:R-:W-:-:S03]  /*0230*/  ISETP.EQ.U32.AND P6, PT, R4, RZ, PT ;  /* 0x000000ff0400720c */ /* 0x002fc60003fc2070 */
[----:B------:R1:W5:Y:S01]  /*0240*/  @P4 LDG.E R9, desc[UR16][R6.64+0x4] ;  /* 0x0000041006094981 */ /* 0x000362000c1e1900 */
[----:B------:R-:W-:Y:S01]  /*0250*/  IMAD.MOV.U32 R2, RZ, RZ, -0x1 ;  /* 0xffffffffff027424 */ /* 0x000fe200078e00ff */
[----:B------:R-:W-:Y:S02]  /*0260*/  ISETP.NE.U32.AND P2, PT, R4, RZ, PT ;  /* 0x000000ff0400720c */ /* 0x000fe40003f45070 */
[C---:B------:R-:W-:Y:S01]  /*0270*/  ISETP.EQ.OR.EX P6, PT, R5.reuse, RZ, !P5, P6 ;  /* 0x000000ff0500720c */ /* 0x040fe20006fc2760 */
[----:B------:R-:W2:Y:S01]  /*0280*/  S2R R24, SR_CTAID.X ;  /* 0x0000000000187919 */ /* 0x000ea20000002500 */
[----:B------:R-:W-:Y:S02]  /*0290*/  ISETP.NE.AND.EX P2, PT, R5, RZ, PT, P2 ;  /* 0x000000ff0500720c */ /* 0x000fe40003f45320 */
[----:B----4-:R-:W-:-:S04]  /*02a0*/  ISETP.NE.U32.AND P3, PT, RZ, UR4, PT ;  /* 0x00000004ff007c0c */ /* 0x010fc8000bf65070 */
[----:B------:R-:W-:-:S07]  /*02b0*/  ISETP.NE.AND.EX P3, PT, RZ, UR5, PT, P3 ;  /* 0x00000005ff007c0c */ /* 0x000fce000bf65330 */
[----:B------:R-:W3:Y:S01]  /*02c0*/  @!P2 LDC R11, c[0x0][0x438] ;  /* 0x00010e00ff0bab82 */ /* 0x000ee20000000800 */
[----:B-1----:R-:W-:Y:S01]  /*02d0*/  IMAD.SHL.U32 R7, R224, 0x4, RZ ;  /* 0x00000004e0077824 */ /* 0x002fe200078e00ff */
[----:B------:R-:W-:-:S04]  /*02e0*/  SHF.R.U32.HI R6, RZ, 0x1e, R224 ;  /* 0x0000001eff067819 */ /* 0x000fc800000116e0 */
[C---:B------:R-:W-:Y:S02]  /*02f0*/  IADD3 R12, P1, PT, R7.reuse, R4, RZ ;  /* 0x00000004070c7210 */ /* 0x040fe40007f3e0ff */
[----:B------:R-:W-:-:S03]  /*0300*/  @P3 IADD3 R4, P0, PT, R7, UR4, RZ ;  /* 0x0000000407043c10 */ /* 0x000fc6000ff1e0ff */
[C---:B------:R-:W-:Y:S01]  /*0310*/  IMAD.X R13, R6.reuse, 0x1, R5, P1 ;  /* 0x00000001060d7824 */ /* 0x040fe200008e0605 */
[----:B------:R-:W-:-:S04]  /*0320*/  @P3 IADD3.X R5, PT, PT, R6, UR5, RZ, P0, !PT ;  /* 0x0000000506053c10 */ /* 0x000fc800087fe4ff */
[----:B------:R1:W5:Y:S01]  /*0330*/  @!P6 LDG.E R2, desc[UR16][R12.64] ;  /* 0x000000100c02e981 */ /* 0x000362000c1e1900 */
[----:B--2---:R-:W-:Y:S05]  /*0340*/  @!P2 BRA `(.L_x_2036) ;  /* 0x00000000000ca947 */ /* 0x004fea0003800000 */
[----:B---3--:R-:W2:Y:S02]  /*0350*/  @P5 LDG.E R11, desc[UR16][R12.64+0x4] ;  /* 0x000004100c0b5981 */ /* 0x008ea4000c1e1900 */
[----:B--2--5:R-:W-:-:S06]  /*0360*/  @P5 IADD3 R11, PT, PT, R11, -R2, RZ ;  /* 0x800000020b0b5210 */ /* 0x024fcc0007ffe0ff */
[----:B------:R2:W5:Y:S02]  /*0370*/  @!P5 LDG.E R11, desc[UR16][R12.64] ;  /* 0x000000100c0bd981 */ /* 0x000564000c1e1900 */
.L_x_2036:
[----:B------:R-:W-:Y:S01]  /*0380*/  IMAD.MOV.U32 R0, RZ, RZ, RZ ;  /* 0x000000ffff007224 */ /* 0x000fe200078e00ff */
[----:B------:R-:W4:Y:S05]  /*0390*/  LDCU.64 UR4, c[0x0][0x478] ;  /* 0x00008f00ff0477ac */ /* 0x000f2a0008000a00 */
[----:B------:R-:W5:Y:S01]  /*03a0*/  @P3 LDG.E R0, desc[UR16][R4.64] ;  /* 0x0000001004003981 */ /* 0x000f62000c1e1900 */
[----:B----4-:R-:W-:-:S04]  /*03b0*/  ISETP.NE.U32.AND P0, PT, RZ, UR4, PT ;  /* 0x00000004ff007c0c */ /* 0x010fc8000bf05070 */
[----:B------:R-:W-:-:S13]  /*03c0*/  ISETP.NE.AND.EX P0, PT, RZ, UR5, PT, P0 ;  /* 0x00000005ff007c0c */ /* 0x000fda000bf05300 */
[----:B------:R-:W-:-:S04]  /*03d0*/  @P0 IADD3 R198, P1, PT, R7, UR4, RZ ;  /* 0x0000000407c60c10 */ /* 0x000fc8000ff3e0ff */
[----:B------:R-:W-:-:S05]  /*03e0*/  @P0 IADD3.X R199, PT, PT, R6, UR5, RZ, P1, !PT ;  /* 0x0000000506c70c10 */ /* 0x000fca0008ffe4ff */
[----:B------:R4:W5:Y:S01]  /*03f0*/  @P0 LDG.E R198, desc[UR16][R198.64] ;  /* 0x00000010c6c60981 */ /* 0x000962000c1e1900 */
[----:B------:R-:W-:Y:S01]  /*0400*/  IMAD.SHL.U32 R223, R24, 0x40, RZ ;  /* 0x0000004018df7824 */ /* 0x000fe200078e00ff */
[----:B----4-:R-:W4:Y:S01]  /*0410*/  @!P4 LDC R199, c[0x0][0x434] ;  /* 0x00010d00ffc7cb82 */ /* 0x010f220000000800 */
[----:B-----5:R-:W-:-:S05]  /*0420*/  @P4 IMAD.IADD R199, R9, 0x1, -R8 ;  /* 0x0000000109c74824 */ /* 0x020fca00078e0a08 */
[----:B----4-:R-:W-:-:S13]  /*0430*/  ISETP.GT.AND P1, PT, R199, R223, PT ;  /* 0x000000dfc700720c */ /* 0x010fda0003f24270 */
[----:B------:R-:W-:Y:S05]  /*0440*/  @!P1 EXIT ;  /* 0x000000000000994d */ /* 0x000fea0003800000 */
[----:B------:R-:W1:Y:S01]  /*0450*/  LDC R9, c[0x0][0x374] ;  /* 0x0000dd00ff097b82 */ /* 0x000e620000000800 */
[----:B------:R-:W4:Y:S01]  /*0460*/  LDCU UR14, c[0x0][0x508] ;  /* 0x0000a100ff0e77ac */ /* 0x000f220008000800 */
[----:B------:R-:W-:Y:S01]  /*0470*/  @P0 IMAD.IADD R198, R198, 0x1, -R0 ;  /* 0x00000001c6c60824 */ /* 0x000fe200078e0a00 */
[----:B------:R-:W1:Y:S05]  /*0480*/  S2R R220, SR_TID.X ;  /* 0x0000000000dc7919 */ /* 0x000e6a0000002100 */
[----:B------:R-:W5:Y:S01]  /*0490*/  LDC R4, c[0x0][0x438] ;  /* 0x00010e00ff047b82 */ /* 0x000f620000000800 */
[-C--:B-12---:R-:W-:Y:S02]  /*04a0*/  IABS R12, R9.reuse ;  /* 0x00000009000c7213 */ /* 0x086fe40000000000 */
        /* <DEDUP_REMOVED lines=21> */
[----:B------:R-:W2:Y:S03]  /*0600*/  @!P0 LDC R13, c[0x0][0x43c] ;  /* 0x00010f00ff0d8b82 */ /* 0x000ea60000000800 */
        /* <DEDUP_REMOVED lines=8> */
[----:B------:R-:W-:-:S02]  /*0690*/  ISETP.GE.U32.AND P4, PT, R14, R12, PT ;  /* 0x0000000c0e00720c */ /* 0x000fc40003f86070 */
[----:B--2---:R-:W-:Y:S01]  /*06a0*/  @!P0 SEL R13, R13, RZ, P3 ;  /* 0x000000ff0d0d8207 */ /* 0x004fe20001800000 */
[----:B------:R-:W-:-:S03]  /*06b0*/  IMAD R5, R5, 0x40, -R199 ;  /* 0x0000004005057824 */ /* 0x000fc600078e0ac7 */
[----:B---3--:R-:W-:-:S05]  /*06c0*/  @!P0 IADD3 R198, PT, PT, R13, R11, -R0 ;  /* 0x0000000b0dc68210 */ /* 0x008fca0007ffe800 */
[----:B------:R-:W-:Y:S02]  /*06d0*/  VIADD R12, R198, 0xff ;  /* 0x000000ffc60c7836 */ /* 0x000fe40000000000 */
[----:B------:R-:W-:-:S03]  /*06e0*/  @P4 VIADD R10, R10, 0x1 ;  /* 0x000000010a0a4836 */ /* 0x000fc60000000000 */
[----:B----4-:R-:W-:Y:S01]  /*06f0*/  IADD3 R5, PT, PT, R12, UR14, R5 ;  /* 0x0000000e0c057c10 */ /* 0x010fe2000fffe005 */
        /* <DEDUP_REMOVED lines=14> */
[----:B------:R-:W-:Y:S05]  /*07e0*/  @!P0 BRA `(.L_x_2037) ;  /* 0x0000000000b08947 */ /* 0x000fea0003800000 */
[----:B------:R-:W1:Y:S01]  /*07f0*/  LDC.64 R6, c[0x0][0x430] ;  /* 0x00010c00ff067b82 */ /* 0x000e620000000a00 */
[----:B------:R-:W2:Y:S01]  /*0800*/  LDCU UR4, c[0x0][0x44c] ;  /* 0x00008980ff0477ac */ /* 0x000ea20008000800 */
[----:B------:R-:W-:Y:S01]  /*0810*/  IMAD.IADD R199, R199, 0x1, -R223 ;  /* 0x00000001c7c77824 */ /* 0x000fe200078e0adf */
[----:B------:R-:W-:Y:S01]  /*0820*/  SHF.R.U32.HI R5, RZ, 0x3, R220 ;  /* 0x00000003ff057819 */ /* 0x000fe200000116dc */
[----:B------:R-:W3:Y:S03]  /*0830*/  LDCU.64 UR6, c[0x0][0x3f8] ;  /* 0x00007f00ff0677ac */ /* 0x000ee60008000a00 */
[C---:B------:R-:W-:Y:S01]  /*0840*/  ISETP.GE.AND P1, PT, R5.reuse, R199, PT ;  /* 0x000000c70500720c */ /* 0x040fe20003f26270 */
[----:B-1----:R-:W-:Y:S02]  /*0850*/  IMAD R6, R4, R6, R224 ;  /* 0x0000000604067224 */ /* 0x002fe400078e02e0 */
[----:B------:R-:W-:-:S02]  /*0860*/  VIADD R4, R5, 0x10 ;  /* 0x0000001005047836 */ /* 0x000fc40000000000 */
[----:B------:R-:W-:Y:S02]  /*0870*/  IMAD R6, R6, R3, R16 ;  /* 0x0000000306067224 */ /* 0x000fe400078e0210 */
[----:B------:R-:W-:Y:S01]  /*0880*/  VIADD R3, R5, 0x20 ;  /* 0x0000002005037836 */ /* 0x000fe20000000000 */
[----:B------:R-:W-:Y:S01]  /*0890*/  ISETP.GE.AND P3, PT, R4, R199, PT ;  /* 0x000000c70400720c */ /* 0x000fe20003f66270 */
[----:B------:R-:W-:-:S03]  /*08a0*/  IMAD R7, R6, R7, R223 ;  /* 0x0000000706077224 */ /* 0x000fc600078e02df */
[----:B------:R-:W-:Y:S01]  /*08b0*/  ISETP.GE.AND P2, PT, R3, R199, PT ;  /* 0x000000c70300720c */ /* 0x000fe20003f46270 */
[----:B--2---:R-:W-:Y:S01]  /*08c0*/  IMAD R0, R7, UR4, RZ ;  /* 0x0000000407007c24 */ /* 0x004fe2000f8e02ff */
[----:B------:R-:W1:Y:S04]  /*08d0*/  LDCU.64 UR4, c[0x0][0x428] ;  /* 0x00008500ff0477ac */ /* 0x000e680008000a00 */
[C---:B------:R-:W-:Y:S02]  /*08e0*/  LEA R2, P0, R220.reuse, R0, 0x2 ;  /* 0x00000000dc027211 */ /* 0x040fe400078010ff */
[----:B------:R-:W-:Y:S02]  /*08f0*/  LOP3.LUT P6, R220, R220, 0x7, RZ, 0xc0, !PT ;  /* 0x00000007dcdc7812 */ /* 0x000fe400078cc0ff */
[----:B------:R-:W-:-:S02]  /*0900*/  LEA.HI.X.SX32 R0, R0, RZ, 0x1, P0 ;  /* 0x000000ff00007211 */ /* 0x000fc400000f0eff */
[C---:B---3--:R-:W-:Y:S02]  /*0910*/  LEA R8, P0, R2.reuse, UR6, 0x2 ;  /* 0x0000000602087c11 */ /* 0x048fe4000f8010ff */
[CC--:B------:R-:W-:Y:S02]  /*0920*/  ISETP.GE.OR P6, PT, R5.reuse, R199.reuse, P6 ;  /* 0x000000c70500720c */ /* 0x0c0fe400037c6670 */
[----:B------:R-:W-:Y:S01]  /*0930*/  LEA.HI.X R9, R2, UR7, R0, 0x2, P0 ;  /* 0x0000000702097c11 */ /* 0x000fe200080f1400 */
[----:B------:R-:W-:Y:S01]  /*0940*/  VIADD R0, R5, 0x30 ;  /* 0x0000003005007836 */ /* 0x000fe20000000000 */
[C---:B------:R-:W-:Y:S02]  /*0950*/  ISETP.NE.OR P5, PT, R220.reuse, RZ, P3 ;  /* 0x000000ffdc00720c */ /* 0x040fe40001fa5670 */
[----:B------:R-:W-:Y:S01]  /*0960*/  ISETP.NE.OR P4, PT, R220, RZ, P2 ;  /* 0x000000ffdc00720c */ /* 0x000fe20001785670 */
[----:B------:R2:W-:Y:S01]  /*0970*/  @!P1 STG.E.128 desc[UR16][R8.64], RZ ;  /* 0x000000ff08009986 */ /* 0x0005e2000c101d10 */
[----:B------:R-:W-:-:S02]  /*0980*/  ISETP.GE.AND P1, PT, R0, R199, PT ;  /* 0x000000c70000720c */ /* 0x000fc40003f26270 */
[C---:B------:R-:W-:Y:S01]  /*0990*/  IADD3 R5, P0, PT, R7.reuse, R5, RZ ;  /* 0x0000000507057210 */ /* 0x040fe20007f1e0ff */
[----:B------:R2:W-:Y:S02]  /*09a0*/  @!P3 STG.E.128 desc[UR16][R8.64+0x800], RZ ;  /* 0x000800ff0800b986 */ /* 0x0005e4000c101d10 */
[----:B------:R-:W-:Y:S01]  /*09b0*/  @!P6 IMAD.MOV.U32 R3, RZ, RZ, -0x800000 ;  /* 0xff800000ff03e424 */ /* 0x000fe200078e00ff */
[----:B------:R-:W-:Y:S01]  /*09c0*/  LEA.HI.X.SX32 R7, R7, RZ, 0x1, P0 ;  /* 0x000000ff07077211 */ /* 0x000fe200000f0eff */
[----:B------:R2:W-:Y:S01]  /*09d0*/  @!P2 STG.E.128 desc[UR16][R8.64+0x1000], RZ ;  /* 0x001000ff0800a986 */ /* 0x0005e2000c101d10 */
[C---:B-1----:R-:W-:Y:S01]  /*09e0*/  LEA R4, P0, R5.reuse, UR4, 0x2 ;  /* 0x0000000405047c11 */ /* 0x042fe2000f8010ff */
[----:B------:R-:W-:Y:S02]  /*09f0*/  @!P5 IMAD.MOV.U32 R2, RZ, RZ, -0x800000 ;  /* 0xff800000ff02d424 */ /* 0x000fe400078e00ff */
[----:B------:R-:W-:Y:S01]  /*0a00*/  @!P4 IMAD.MOV.U32 R0, RZ, RZ, -0x800000 ;  /* 0xff800000ff00c424 */ /* 0x000fe200078e00ff */
[----:B------:R-:W-:Y:S01]  /*0a10*/  LEA.HI.X R5, R5, UR5, R7, 0x2, P0 ;  /* 0x0000000505057c11 */ /* 0x000fe200080f1407 */
[----:B------:R2:W-:Y:S01]  /*0a20*/  @!P1 STG.E.128 desc[UR16][R8.64+0x1800], RZ ;  /* 0x001800ff08009986 */ /* 0x0005e2000c101d10 */
[----:B------:R-:W-:-:S03]  /*0a30*/  ISETP.NE.OR P1, PT, R220, RZ, P1 ;  /* 0x000000ffdc00720c */ /* 0x000fc60000f25670 */
[----:B------:R2:W-:Y:S04]  /*0a40*/  @!P5 STG.E desc[UR16][R4.64+0x40], R2 ;  /* 0x000040020400d986 */ /* 0x0005e8000c101910 */
[----:B------:R2:W-:Y:S04]  /*0a50*/  @!P4 STG.E desc[UR16][R4.64+0x80], R0 ;  /* 0x000080000400c986 */ /* 0x0005e8000c101910 */
[----:B------:R2:W-:Y:S02]  /*0a60*/  @!P6 STG.E desc[UR16][R4.64], R3 ;  /* 0x000000030400e986 */ /* 0x0005e4000c101910 */
[----:B------:R-:W-:Y:S05]  /*0a70*/  @P1 EXIT ;  /* 0x000000000000194d */ /* 0x000fea0003800000 */
[----:B--2---:R-:W-:-:S05]  /*0a80*/  MOV R0, 0xff800000 ;  /* 0xff80000000007802 */ /* 0x004fca0000000f00 */
[----:B------:R-:W-:Y:S01]  /*0a90*/  STG.E desc[UR16][R4.64+0xc0], R0 ;  /* 0x0000c00004007986 */ /* 0x000fe2000c101910 */
[----:B------:R-:W-:Y:S05]  /*0aa0*/  EXIT ;  /* 0x000000000000794d */ /* 0x000fea0003800000 */
.L_x_2037:
[----:B------:R-:W1:Y:S01]  /*0ab0*/  LDCU.64 UR4, c[0x0][0x4d8] ;  /* 0x00009b00ff0477ac */ /* 0x000e620008000a00 */
[----:B------:R-:W-:Y:S01]  /*0ac0*/  MOV R3, R224 ;  /* 0x000000e000037202 */ /* 0x000fe20000000f00 */
[----:B-1----:R-:W-:-:S04]  /*0ad0*/  UISETP.NE.U32.AND UP0, UPT, UR4, URZ, UPT ;  /* 0x000000ff0400728c */ /* 0x002fc8000bf05070 */
[----:B------:R-:W-:-:S09]  /*0ae0*/  UISETP.NE.AND.EX UP0, UPT, UR5, URZ, UPT, UP0 ;  /* 0x000000ff0500728c */ /* 0x000fd2000bf05300 */
[----:B------:R-:W-:Y:S05]  /*0af0*/  BRA.U !UP0, `(.L_x_2038) ;  /* 0x00000001080c7547 */ /* 0x000fea000b800000 */
[----:B------:R-:W-:-:S04]  /*0b00*/  IADD3 R4, P0, PT, R7, UR4, RZ ;  /* 0x0000000407047c10 */ /* 0x000fc8000ff1e0ff */
[----:B------:R-:W-:-:S05]  /*0b10*/  IADD3.X R5, PT, PT, R6, UR5, RZ, P0, !PT ;  /* 0x0000000506057c10 */ /* 0x000fca00087fe4ff */
[----:B------:R1:W5:Y:S04]  /*0b20*/  LDG.E R3, desc[UR16][R4.64] ;  /* 0x0000001004037981 */ /* 0x000368000c1e1900 */
.L_x_2038:
[----:B------:R-:W2:Y:S02]  /*0b30*/  LDCU.64 UR8, c[0x0][0x4e0] ;  /* 0x00009c00ff0877ac */ /* 0x000ea40008000a00 */
[----:B--2---:R-:W-:-:S04]  /*0b40*/  UISETP.NE.U32.AND UP1, UPT, UR8, URZ, UPT ;  /* 0x000000ff0800728c */ /* 0x004fc8000bf25070 */
[----:B------:R-:W-:-:S09]  /*0b50*/  UISETP.NE.AND.EX UP1, UPT, UR9, URZ, UPT, UP1 ;  /* 0x000000ff0900728c */ /* 0x000fd2000bf25310 */
[----:B------:R-:W-:Y:S05]  /*0b60*/  BRA.U !UP1, `(.L_x_2039) ;  /* 0x0000000509987547 */ /* 0x000fea000b800000 */
[----:B------:R-:W2:Y:S01]  /*0b70*/  LDC R7, c[0x0][0x4f0] ;  /* 0x00013c00ff077b82 */ /* 0x000ea20000000800 */
[----:B-----5:R-:W-:Y:S01]  /*0b80*/  LEA R3, R194, 0xffffff00, 0x8 ;  /* 0xffffff00c2037811 */ /* 0x020fe200078e40ff */
[----:B------:R-:W3:Y:S03]  /*0b90*/  LDCU.64 UR4, c[0x0][0x4e8] ;  /* 0x00009d00ff0477ac */ /* 0x000ee60008000a00 */
[----:B------:R-:W-:Y:S01]  /*0ba0*/  IABS R0, R3 ;  /* 0x0000000300007213 */ /* 0x000fe20000000000 */
[----:B------:R-:W4:Y:S04]  /*0bb0*/  LDCU.64 UR6, c[0x0][0x3a0] ;  /* 0x00007400ff0677ac */ /* 0x000f280008000a00 */
[----:B-1----:R-:W-:Y:S01]  /*0bc0*/  IMAD.MOV.U32 R5, RZ, RZ, R0 ;  /* 0x000000ffff057224 */ /* 0x002fe200078e0000 */
[----:B------:R-:W1:Y:S01]  /*0bd0*/  LDCU.64 UR12, c[0x0][0x3b8] ;  /* 0x00007700ff0c77ac */ /* 0x000e620008000a00 */
[----:B------:R-:W4:Y:S01]  /*0be0*/  LDCU.64 UR10, c[0x0][0x3c0] ;  /* 0x00007800ff0a77ac */ /* 0x000f220008000a00 */
[----:B--2---:R-:W-:-:S04]  /*0bf0*/  IABS R4, R7 ;  /* 0x0000000700047213 */ /* 0x004fc80000000000 */
        /* <DEDUP_REMOVED lines=8> */
[----:B---3--:R-:W-:-:S04]  /*0c80*/  IMAD.WIDE.U32 R10, R224, UR4, RZ ;  /* 0x00000004e00a7c25 */ /* 0x008fc8000f8e00ff */
        /* <DEDUP_REMOVED lines=10> */
[----:B------:R-:W-:Y:S01]  /*0d30*/  IMAD R2, R224, UR5, R11 ;  /* 0x00000005e0027c24 */ /* 0x000fe2000f8e020b */
[----:B------:R-:W2:Y:S05]  /*0d40*/  LDCU.64 UR4, c[0x0][0x3a8] ;  /* 0x00007500ff0477ac */ /* 0x000eaa0008000a00 */
[----:B------:R-:W-:Y:S01]  /*0d50*/  @P0 VIADD R0, R0, 0x1 ;  /* 0x0000000100000836 */ /* 0x000fe20000000000 */
[----:B------:R-:W-:-:S04]  /*0d60*/  LEA R197, P0, R10, UR8, 0x2 ;  /* 0x000000080ac57c11 */ /* 0x000fc8000f8010ff */
[----:B------:R-:W-:Y:S02]  /*0d70*/  MOV R4, R0 ;  /* 0x0000000000047202 */ /* 0x000fe40000000f00 */
[----:B------:R-:W-:Y:S01]  /*0d80*/  LEA.HI.X R2, R10, UR9, R2, 0x2, P0 ;  /* 0x000000090a027c11 */ /* 0x000fe200080f1402 */
[----:B------:R-:W3:Y:S01]  /*0d90*/  LDC R0, c[0x0][0x3e8] ;  /* 0x0000fa00ff007b82 */ /* 0x000ee20000000800 */
[----:B------:R-:W-:Y:S01]  /*0da0*/  MOV R10, R197 ;  /* 0x000000c5000a7202 */ /* 0x000fe20000000f00 */
[----:B------:R-:W-:Y:S01]  /*0db0*/  @!P1 IMAD.MOV R4, RZ, RZ, -R4 ;  /* 0x000000ffff049224 */ /* 0x000fe200078e0a04 */
[----:B------:R-:W-:Y:S01]  /*0dc0*/  @!P2 LOP3.LUT R4, RZ, R7, RZ, 0x33, !PT ;  /* 0x00000007ff04a212 */ /* 0x000fe200078e33ff */
[----:B------:R-:W-:-:S04]  /*0dd0*/  IMAD.MOV.U32 R11, RZ, RZ, R2 ;  /* 0x000000ffff0b7224 */ /* 0x000fc800078e0002 */
[----:B------:R-:W-:-:S06]  /*0de0*/  IMAD.WIDE R10, R4, 0x4, R10 ;  /* 0x00000004040a7825 */ /* 0x000fcc00078e020a */
[----:B------:R2:W2:Y:S01]  /*0df0*/  LDG.E R10, desc[UR16][R10.64] ;  /* 0x000000100a0a7981 */ /* 0x0004a2000c1e1900 */
[----:B------:R-:W-:Y:S02]  /*0e00*/  IADD3 R4, PT, PT, -R4, RZ, RZ ;  /* 0x000000ff04047210 */ /* 0x000fe40007ffe1ff */
[----:B-1----:R-:W-:Y:S02]  /*0e10*/  MOV R148, UR12 ;  /* 0x0000000c00947c02 */ /* 0x002fe40008000f00 */
[----:B----4-:R-:W-:Y:S01]  /*0e20*/  MOV R192, UR10 ;  /* 0x0000000a00c07c02 */ /* 0x010fe20008000f00 */
[----:B------:R-:W-:Y:S01]  /*0e30*/  IMAD R4, R7, R4, R3 ;  /* 0x0000000407047224 */ /* 0x000fe200078e0203 */
[----:B------:R-:W-:Y:S02]  /*0e40*/  MOV R149, UR13 ;  /* 0x0000000d00957c02 */ /* 0x000fe40008000f00 */
[----:B------:R-:W-:Y:S02]  /*0e50*/  MOV R193, UR11 ;  /* 0x0000000b00c17c02 */ /* 0x000fe40008000f00 */
[----:B---3--:R-:W-:-:S04]  /*0e60*/  IABS R9, R0 ;  /* 0x0000000000097213 */ /* 0x008fc80000000000 */
        /* <DEDUP_REMOVED lines=9> */
[----:B--2---:R-:W-:-:S05]  /*0f00*/  MOV R11, R5 ;  /* 0x00000005000b7202 */ /* 0x004fca0000000f00 */
        /* <DEDUP_REMOVED lines=17> */
[----:B------:R-:W-:Y:S02]  /*1020*/  IMAD R5, R5, UR4, RZ ;  /* 0x0000000405057c24 */ /* 0x000fe4000f8e02ff */
        /* <DEDUP_REMOVED lines=26> */
.L_x_2039:
        /* <DEDUP_REMOVED lines=16> */
.L_x_2041:
[----:B------:R-:W2:Y:S01]  /*12d0*/  LDC.64 R148, c[0x0][0x3b8] ;  /* 0x0000ee00ff947b82 */ /* 0x000ea20000000a00 */
[----:B------:R-:W-:-:S05]  /*12e0*/  IADD3 R10, PT, PT, R0, R2, RZ ;  /* 0x00000002000a7210 */ /* 0x000fca0007ffe0ff */
[C---:B--2---:R-:W-:Y:S02]  /*12f0*/  IMAD R9, R10.reuse, R149, RZ ;  /* 0x000000950a097224 */ /* 0x044fe400078e02ff */
[----:B------:R-:W-:-:S05]  /*1300*/  IMAD.WIDE.U32 R10, R10, R148, RZ ;  /* 0x000000940a0a7225 */ /* 0x000fca00078e00ff */
[----:B------:R-:W-:Y:S02]  /*1310*/  IADD3 R9, PT, PT, R11, R9, RZ ;  /* 0x000000090b097210 */ /* 0x000fe40007ffe0ff */
.L_x_2042:
        /* <DEDUP_REMOVED lines=15> */
[----:B------:R-:W-:Y:S06]  /*1410*/  BRA `(.L_x_2044) ;  /* 0x0000000000147947 */ /* 0x000fec0003800000 */
.L_x_2043:
[----:B------:R-:W2:Y:S01]  /*1420*/  LDC.64 R192, c[0x0][0x3c0] ;  /* 0x0000f000ffc07b82 */ /* 0x000ea20000000a00 */
[----:B------:R-:W-:-:S05]  /*1430*/  IADD3 R0, PT, PT, R0, R2, RZ ;  /* 0x0000000200007210 */ /* 0x000fca0007ffe0ff */
[C---:B--2---:R-:W-:Y:S02]  /*1440*/  IMAD R11, R0.reuse, R193, RZ ;  /* 0x000000c1000b7224 */ /* 0x044fe400078e02ff */
[----:B------:R-:W-:-:S05]  /*1450*/  IMAD.WIDE.U32 R12, R0, R192, RZ ;  /* 0x000000c0000c7225 */ /* 0x000fca00078e00ff */
[----:B------:R-:W-:-:S07]  /*1460*/  IADD3 R11, PT, PT, R13, R11, RZ ;  /* 0x0000000b0d0b7210 */ /* 0x000fce0007ffe0ff */
.L_x_2044:
[----:B------:R-:W1:Y:S01]  /*1470*/  LDC R0, c[0x0][0x3e8] ;  /* 0x0000fa00ff007b82 */ /* 0x000e620000000800 */
[----:B------:R-:W-:Y:S02]  /*1480*/  MOV R14, R12 ;  /* 0x0000000c000e7202 */ /* 0x000fe40000000f00 */
[----:B------:R-:W-:Y:S01]  /*1490*/  MOV R15, R11 ;  /* 0x0000000b000f7202 */ /* 0x000fe20000000f00 */
[----:B------:R-:W-:Y:S01]  /*14a0*/  IMAD.MOV.U32 R11, RZ, RZ, R9 ;  /* 0x000000ffff0b7224 */ /* 0x000fe200078e0009 */
[----:B------:R-:W-:Y:S02]  /*14b0*/  MOV R197, RZ ;  /* 0x000000ff00c57202 */ /* 0x000fe40000000f00 */
[----:B-1----:R-:W-:-:S04]  /*14c0*/  IABS R4, R0 ;  /* 0x0000000000047213 */ /* 0x002fc80000000000 */
[----:B------:R-:W1:Y:S08]  /*14d0*/  I2F.RP R6, R4 ;  /* 0x0000000400067306 */ /* 0x000e700000209400 */
[----:B-1----:R-:W1:Y:S02]  /*14e0*/  MUFU.RCP R6, R6 ;  /* 0x0000000600067308 */ /* 0x002e640000001000 */
[----:B-1----:R-:W-:-:S06]  /*14f0*/  IADD3 R6, PT, PT, R6, 0xffffffe, RZ ;  /* 0x0ffffffe06067810 */ /* 0x002fcc0007ffe0ff */
[----:B------:R-:W1:Y:S02]  /*1500*/  F2I.FTZ.U32.TRUNC.NTZ R7, R6 ;  /* 0x0000000600077305 */ /* 0x000e64000021f000 */
[----:B-1----:R-:W-:Y:S01]  /*1510*/  IMAD.MOV R2, RZ, RZ, -R7 ;  /* 0x000000ffff027224 */ /* 0x002fe200078e0a07 */
[----:B------:R-:W-:-:S03]  /*1520*/  MOV R6, RZ ;  /* 0x000000ff00067202 */ /* 0x000fc60000000f00 */
[----:B-----5:R-:W-:Y:S01]  /*1530*/  IMAD R3, R2, R4, RZ ;  /* 0x0000000402037224 */ /* 0x020fe200078e02ff */
        /* <DEDUP_REMOVED lines=10> */
[----:B------:R-:W-:-:S08]  /*15e0*/  IMAD.WIDE.U32 R10, R3, R148, R10 ;  /* 0x00000094030a7225 */ /* 0x000fd000078e000a */
[----:B------:R-:W-:Y:S01]  /*15f0*/  @!P0 IMAD.IADD R2, R2, 0x1, -R4 ;  /* 0x0000000102028824 */ /* 0x000fe200078e0a04 */
[----:B------:R-:W-:Y:S02]  /*1600*/  @!P0 IADD3 R13, PT, PT, R13, 0x1, RZ ;  /* 0x000000010d0d8810 */ /* 0x000fe40007ffe0ff */
[----:B------:R-:W-:Y:S02]  /*1610*/  ISETP.NE.AND P0, PT, R0, RZ, PT ;  /* 0x000000ff0000720c */ /* 0x000fe40003f05270 */
[----:B------:R-:W-:Y:S02]  /*1620*/  ISETP.GE.U32.AND P2, PT, R2, R4, PT ;  /* 0x000000040200720c */ /* 0x000fe40003f46070 */
[----:B------:R-:W-:Y:S01]  /*1630*/  LOP3.LUT R2, R16, R0, RZ, 0x3c, !PT ;  /* 0x0000000010027212 */ /* 0x000fe200078e3cff */
[----:B------:R-:W2:Y:S03]  /*1640*/  LDC.64 R4, c[0x0][0x3d0] ;  /* 0x0000f400ff047b82 */ /* 0x000ea60000000a00 */
[----:B------:R-:W-:-:S02]  /*1650*/  ISETP.GE.AND P1, PT, R2, RZ, PT ;  /* 0x000000ff0200720c */ /* 0x000fc40003f26270 */
[----:B------:R-:W-:-:S05]  /*1660*/  SHF.R.S32.HI R2, RZ, 0x1f, R3 ;  /* 0x0000001fff027819 */ /* 0x000fca0000011403 */
[----:B------:R-:W-:-:S06]  /*1670*/  @P2 IADD3 R13, PT, PT, R13, 0x1, RZ ;  /* 0x000000010d0d2810 */ /* 0x000fcc0007ffe0ff */
[----:B------:R-:W-:Y:S01]  /*1680*/  @!P1 IMAD.MOV R13, RZ, RZ, -R13 ;  /* 0x000000ffff0d9224 */ /* 0x000fe200078e0a0d */
[----:B------:R-:W-:Y:S01]  /*1690*/  @!P0 LOP3.LUT R13, RZ, R0, RZ, 0x33, !PT ;  /* 0x00000000ff0d8212 */ /* 0x000fe200078e33ff */
[C---:B------:R-:W-:Y:S02]  /*16a0*/  IMAD R0, R2.reuse, R192, RZ ;  /* 0x000000c002007224 */ /* 0x040fe400078e02ff */
[----:B------:R-:W-:Y:S02]  /*16b0*/  IMAD R2, R2, R148, RZ ;  /* 0x0000009402027224 */ /* 0x000fe400078e02ff */
[C---:B------:R-:W-:Y:S02]  /*16c0*/  IMAD R0, R3.reuse, R193, R0 ;  /* 0x000000c103007224 */ /* 0x040fe400078e0200 */
[----:B------:R-:W-:-:S03]  /*16d0*/  IMAD R2, R3, R149, R2 ;  /* 0x0000009503027224 */ /* 0x000fc600078e0202 */
[----:B------:R-:W-:Y:S02]  /*16e0*/  IADD3 R15, PT, PT, R15, R0, RZ ;  /* 0x000000000f0f7210 */ /* 0x000fe40007ffe0ff */
[----:B------:R-:W-:Y:S02]  /*16f0*/  SHF.R.S32.HI R0, RZ, 0x1f, R13 ;  /* 0x0000001fff007819 */ /* 0x000fe4000001140d */
[----:B------:R-:W-:Y:S01]  /*1700*/  IADD3 R11, PT, PT, R11, R2, RZ ;  /* 0x000000020b0b7210 */ /* 0x000fe20007ffe0ff */
[----:B-1----:R-:W-:-:S04]  /*1710*/  IMAD.WIDE.U32 R14, R13, R6, R14 ;  /* 0x000000060d0e7225 */ /* 0x002fc800078e000e */
[C---:B------:R-:W-:Y:S02]  /*1720*/  IMAD R2, R0.reuse, R6, RZ ;  /* 0x0000000600027224 */ /* 0x040fe400078e02ff */
[-C--:B--2---:R-:W-:Y:S02]  /*1730*/  IMAD R0, R0, R4.reuse, RZ ;  /* 0x0000000400007224 */ /* 0x084fe400078e02ff */
[C---:B------:R-:W-:Y:S02]  /*1740*/  IMAD R2, R13.reuse, R7, R2 ;  /* 0x000000070d027224 */ /* 0x040fe400078e0202 */
[----:B------:R-:W-:-:S04]  /*1750*/  IMAD.WIDE.U32 R10, R13, R4, R10 ;  /* 0x000000040d0a7225 */ /* 0x000fc800078e000a */
[----:B------:R-:W-:Y:S01]  /*1760*/  IMAD R5, R13, R5, R0 ;  /* 0x000000050d057224 */ /* 0x000fe200078e0200 */
[----:B------:R-:W-:Y:S01]  /*1770*/  IADD3 R0, PT, PT, R15, R2, RZ ;  /* 0x000000020f007210 */ /* 0x000fe20007ffe0ff */
[----:B------:R-:W-:Y:S01]  /*1780*/  IMAD.MOV.U32 R12, RZ, RZ, R14 ;  /* 0x000000ffff0c7224 */ /* 0x000fe200078e000e */
[----:B------:R-:W-:Y:S01]  /*1790*/  MOV R19, R10 ;  /* 0x0000000a00137202 */ /* 0x000fe20000000f00 */
[----:B------:R-:W-:Y:S01]  /*17a0*/  IMAD.IADD R18, R11, 0x1, R5 ;  /* 0x000000010b127824 */ /* 0x000fe200078e0205 */
[----:B------:R-:W-:-:S07]  /*17b0*/  MOV R2, RZ ;  /* 0x000000ff00027202 */ /* 0x000fce0000000f00 */
.L_x_2040:
[----:B------:R-:W-:Y:S01]  /*17c0*/  ISETP.NE.AND P0, PT, R8, -0x1, PT ;  /* 0xffffffff0800780c */ /* 0x000fe20003f05270 */
[----:B------:R-:W-:Y:S01]  /*17d0*/  IMAD.IADD R212, R199, 0x1, -R223 ;  /* 0x00000001c7d47824 */ /* 0x000fe200078e0adf */
[----:B------:R-:W-:Y:S01]  /*17e0*/  SHF.R.U32.HI R200, RZ, 0x2, R220 ;  /* 0x00000002ffc87819 */ /* 0x000fe200000116dc */
[----:B------:R-:W1:Y:S01]  /*17f0*/  LDCU.64 UR4, c[0x0][0x3c8] ;  /* 0x00007900ff0477ac */ /* 0x000e620008000a00 */
[----:B------:R-:W-:Y:S01]  /*1800*/  IMAD.SHL.U32 R222, R220, 0x8, RZ ;  /* 0x00000008dcde7824 */ /* 0x000fe200078e00ff */
[----:B------:R-:W2:Y:S01]  /*1810*/  S2UR UR6, SR_CgaCtaId ;  /* 0x00000000000679c3 */ /* 0x000ea20000008800 */
[CC--:B------:R-:W-:Y:S01]  /*1820*/  ISETP.GE.AND P5, PT, R200.reuse, R212.reuse, PT ;  /* 0x000000d4c800720c */ /* 0x0c0fe20003fa6270 */
[----:B------:R-:W-:Y:S01]  /*1830*/  VIADD R13, R200, 0x20 ;  /* 0x00000020c80d7836 */ /* 0x000fe20000000000 */
[----:B------:R-:W-:Y:S01]  /*1840*/  LOP3.LUT R221, R220, 0x18, RZ, 0xc0, !PT ;  /* 0x00000018dcdd7812 */ /* 0x000fe200078ec0ff */
[----:B------:R-:W-:Y:S01]  /*1850*/  IMAD.MOV.U32 R201, RZ, RZ, RZ ;  /* 0x000000ffffc97224 */ /* 0x000fe200078e00ff */
[----:B------:R-:W-:Y:S01]  /*1860*/  LOP3.LUT R14, R222, 0x18, RZ, 0xc0, !PT ;  /* 0x00000018de0e7812 */ /* 0x000fe200078ec0ff */
[----:B------:R-:W-:Y:S01]  /*1870*/  IMAD.SHL.U32 R196, R220, 0x20, RZ ;  /* 0x00000020dcc47824 */ /* 0x000fe200078e00ff */
[----:B------:R-:W-:Y:S01]  /*1880*/  ISETP.GE.AND P4, PT, R13, R212, PT ;  /* 0x000000d40d00720c */ /* 0x000fe20003f86270 */
[----:B------:R-:W3:Y:S01]  /*1890*/  @P0 LDC.64 R4, c[0x0][0x3b0] ;  /* 0x0000ec00ff040b82 */ /* 0x000ee20000000a00 */
[----:B------:R-:W-:Y:S01]  /*18a0*/  IMAD.WIDE.U32 R24, R24, 0x40, R200 ;  /* 0x0000004018187825 */ /* 0x000fe200078e00c8 */
[----:B------:R-:W-:-:S02]  /*18b0*/  LOP3.LUT R195, R222, 0xd8, RZ, 0xc0, !PT ;  /* 0x000000d8dec37812 */ /* 0x000fc400078ec0ff */
[--C-:B------:R-:W-:Y:S01]  /*18c0*/  SHF.R.U32.HI R213, RZ, 0x3, R220.reuse ;  /* 0x00000003ffd57819 */ /* 0x100fe200000116dc */
[----:B------:R-:W-:Y:S01]  /*18d0*/  IMAD.SHL.U32 R151, R220, 0x4, RZ ;  /* 0x00000004dc977824 */ /* 0x000fe200078e00ff */
[----:B------:R-:W-:Y:S01]  /*18e0*/  LOP3.LUT R195, R195, R221, RZ, 0x3c, !PT ;  /* 0x000000ddc3c37212 */ /* 0x000fe200078e3cff */
[----:B------:R-:W-:Y:S01]  /*18f0*/  IMAD.MOV.U32 R226, RZ, RZ, R197 ;  /* 0x000000ffffe27224 */ /* 0x000fe200078e00c5 */
[----:B------:R-:W4:Y:S01]  /*1900*/  @!P0 LDC.64 R6, c[0x0][0x398] ;  /* 0x0000e600ff068b82 */ /* 0x000f220000000a00 */
[----:B------:R-:W-:Y:S01]  /*1910*/  SHF.R.U32.HI R201, RZ, 0x1, R220 ;  /* 0x00000001ffc97819 */ /* 0x000fe200000116dc */
[----:B------:R-:W-:-:S06]  /*1920*/  IMAD.MOV.U32 R227, RZ, RZ, R2 ;  /* 0x000000ffffe37224 */ /* 0x000fcc00078e0002 */
[----:B------:R-:W5:Y:S01]  /*1930*/  @!P5 LDC.64 R10, c[0x0][0x3b0] ;  /* 0x0000ec00ff0adb82 */ /* 0x000f620000000a00 */
[----:B---3--:R-:W-:Y:S01]  /*1940*/  @P0 IMAD.WIDE.U32 R22, R8, R4, RZ ;  /* 0x0000000408160225 */ /* 0x008fe200078e00ff */
[----:B------:R-:W-:-:S05]  /*1950*/  SHF.R.S32.HI R4, RZ, 0x1f, R16 ;  /* 0x0000001fff047819 */ /* 0x000fca0000011410 */
[----:B-1----:R-:W-:Y:S02]  /*1960*/  IMAD R4, R4, UR4, RZ ;  /* 0x0000000404047c24 */ /* 0x002fe4000f8e02ff */
[----:B----4-:R-:W-:-:S04]  /*1970*/  @!P0 IMAD.WIDE.U32 R20, R224, R6, RZ ;  /* 0x00000006e0148225 */ /* 0x010fc800078e00ff */
[----:B------:R-:W-:Y:S01]  /*1980*/  @P0 IMAD.MOV.U32 R20, RZ, RZ, R22 ;  /* 0x000000ffff140224 */ /* 0x000fe200078e0016 */
[----:B------:R-:W-:Y:S01]  /*1990*/  LOP3.LUT R22, R222, 0x1f20, RZ, 0xc0, !PT ;  /* 0x00001f20de167812 */ /* 0x000fe200078ec0ff */
[----:B------:R-:W-:Y:S02]  /*19a0*/  @!P0 IMAD R7, R224, R7, R21 ;  /* 0x00000007e0078224 */ /* 0x000fe400078e0215 */
[----:B------:R-:W-:Y:S01]  /*19b0*/  @P0 IMAD R7, R8, R5, R23 ;  /* 0x0000000508070224 */ /* 0x000fe200078e0217 */
[----:B------:R-:W-:Y:S01]  /*19c0*/  IADD3 R20, P0, PT, R14, R20, RZ ;  /* 0x000000140e147210 */ /* 0x000fe20007f1e0ff */
[----:B------:R-:W1:Y:S01]  /*19d0*/  @!P5 LDC.64 R8, c[0x0][0x380] ;  /* 0x0000e000ff08db82 */ /* 0x000e620000000a00 */
[----:B------:R-:W-:Y:S01]  /*19e0*/  IMAD R4, R16, UR5, R4 ;  /* 0x0000000510047c24 */ /* 0x000fe2000f8e0204 */
[----:B------:R-:W-:Y:S01]  /*19f0*/  LOP3.LUT R195, R22, R195, RZ, 0xfc, !PT ;  /* 0x000000c316c37212 */ /* 0x000fe200078efcff */
[----:B-----5:R-:W-:Y:S02]  /*1a00*/  @!P5 IMAD R15, R25, R10, RZ ;  /* 0x0000000a190fd224 */ /* 0x020fe400078e02ff */
[----:B------:R-:W-:-:S02]  /*1a10*/  IMAD.X R21, RZ, RZ, R7, P0 ;  /* 0x000000ffff157224 */ /* 0x000fc400000e0607 */
[----:B------:R-:W-:Y:S01]  /*1a20*/  @!P5 IMAD R15, R24, R11, R15 ;  /* 0x0000000b180fd224 */ /* 0x000fe200078e020f */
[----:B------:R-:W3:Y:S01]  /*1a30*/  @!P4 LDC.64 R6, c[0x0][0x3b0] ;  /* 0x0000ec00ff06cb82 */ /* 0x000ee20000000a00 */
[----:B------:R-:W-:Y:S01]  /*1a40*/  IMAD.WIDE.U32 R16, R16, UR4, R20 ;  /* 0x0000000410107c25 */ /* 0x000fe2000f8e0014 */
[----:B------:R-:W4:Y:S01]  /*1a50*/  LDCU.64 UR4, c[0x0][0x388] ;  /* 0x00007100ff0477ac */ /* 0x000f220008000a00 */
[----:B------:R-:W-:Y:S02]  /*1a60*/  IADD3 R20, P0, PT, R14, R19, RZ ;  /* 0x000000130e147210 */ /* 0x000fe40007f1e0ff */
[----:B------:R-:W-:-:S03]  /*1a70*/  IMAD.IADD R17, R17, 0x1, R4 ;  /* 0x0000000111117824 */ /* 0x000fc600078e0204 */
[----:B------:R-:W5:Y:S01]  /*1a80*/  @!P4 LDC.64 R4, c[0x0][0x380] ;  /* 0x0000e000ff04cb82 */ /* 0x000f620000000a00 */
[----:B------:R-:W-:Y:S01]  /*1a90*/  IMAD.X R21, RZ, RZ, R18, P0 ;  /* 0x000000ffff157224 */ /* 0x000fe200000e0612 */
[C---:B------:R-:W-:Y:S01]  /*1aa0*/  @!P4 IADD3 R11, P0, PT, R24.reuse, 0x20, RZ ;  /* 0x00000020180bc810 */ /* 0x040fe20007f1e0ff */
[----:B------:R-:W-:-:S03]  /*1ab0*/  @!P5 IMAD.WIDE.U32 R18, R24, R10, R16 ;  /* 0x0000000a1812d225 */ /* 0x000fc600078e0010 */
[----:B------:R-:W-:Y:S01]  /*1ac0*/  @!P4 IADD3.X R10, PT, PT, RZ, R25, RZ, P0, !PT ;  /* 0x00000019ff0ac210 */ /* 0x000fe200007fe4ff */
[----:B------:R-:W-:Y:S01]  /*1ad0*/  IMAD.WIDE.U32 R20, R200, R148, R20 ;  /* 0x00000094c8147225 */ /* 0x000fe200078e0014 */
[----:B-1----:R-:W-:-:S03]  /*1ae0*/  @!P5 LEA R8, P0, R18, R8, 0x1 ;  /* 0x000000081208d211 */ /* 0x002fc600078008ff */
[----:B------:R-:W-:Y:S01]  /*1af0*/  IMAD R215, R200, R149, R21 ;  /* 0x00000095c8d77224 */ /* 0x000fe200078e0215 */
[----:B----4-:R-:W-:Y:S01]  /*1b00*/  LEA R216, P1, R20, UR4, 0x1 ;  /* 0x0000000414d87c11 */ /* 0x010fe2000f8208ff */
[----:B------:R-:W-:-:S03]  /*1b10*/  @!P5 IMAD.IADD R15, R19, 0x1, R15 ;  /* 0x00000001130fd824 */ /* 0x000fc600078e020f */
[----:B------:R-:W-:Y:S01]  /*1b20*/  LEA.HI.X R215, R20, UR5, R215, 0x1, P1 ;  /* 0x0000000514d77c11 */ /* 0x000fe200088f0cd7 */
[----:B------:R-:W-:Y:S01]  /*1b30*/  UMOV UR5, 0x400 ;  /* 0x0000040000057882 */ /* 0x000fe20000000000 */
[----:B------:R-:W-:Y:S01]  /*1b40*/  @!P5 LEA.HI.X R9, R18, R9, R15, 0x1, P0 ;  /* 0x000000091209d211 */ /* 0x000fe200000f0c0f */
[-C--:B---3--:R-:W-:Y:S01]  /*1b50*/  @!P4 IMAD R10, R10, R6.reuse, RZ ;  /* 0x000000060a0ac224 */ /* 0x088fe200078e02ff */
[----:B--2---:R-:W-:Y:S01]  /*1b60*/  ULEA UR5, UR6, UR5, 0x18 ;  /* 0x0000000506057291 */ /* 0x004fe2000f8ec0ff */
[----:B------:R-:W-:Y:S01]  /*1b70*/  @!P4 IMAD.WIDE.U32 R18, R11, R6, R16 ;  /* 0x000000060b12c225 */ /* 0x000fe200078e0010 */
[----:B------:R-:W1:Y:S03]  /*1b80*/  LDCU.64 UR6, c[0x0][0x390] ;  /* 0x00007200ff0677ac */ /* 0x000e660008000a00 */
[----:B------:R-:W-:Y:S01]  /*1b90*/  IMAD.IADD R6, R198, 0x1, -R3 ;  /* 0x00000001c6067824 */ /* 0x000fe200078e0a03 */
[----:B-----5:R-:W-:Y:S01]  /*1ba0*/  @!P4 LEA R20, P2, R18, R4, 0x1 ;  /* 0x000000041214c211 */ /* 0x020fe200078408ff */
[C---:B------:R-:W-:Y:S01]  /*1bb0*/  VIADD R4, R200.reuse, 0x40 ;  /* 0x00000040c8047836 */ /* 0x040fe20000000000 */
[----:B------:R-:W-:Y:S01]  /*1bc0*/  LEA R195, R195, UR5, 0x1 ;  /* 0x00000005c3c37c11 */ /* 0x000fe2000f8e08ff */
[----:B------:R-:W-:Y:S01]  /*1bd0*/  @!P4 IMAD R7, R11, R7, R10 ;  /* 0x000000070b07c224 */ /* 0x000fe200078e020a */
[-C--:B------:R-:W-:Y:S01]  /*1be0*/  ISETP.GE.AND P3, PT, R200, R6.reuse, PT ;  /* 0x00000006c800720c */ /* 0x080fe20003f66270 */
[----:B------:R-:W-:Y:S01]  /*1bf0*/  IMAD.SHL.U32 R11, R148, 0x20, RZ ;  /* 0x00000020940b7824 */ /* 0x000fe200078e00ff */
[-C--:B------:R-:W-:Y:S01]  /*1c00*/  ISETP.GE.AND P0, PT, R13, R6.reuse, PT ;  /* 0x000000060d00720c */ /* 0x080fe20003f06270 */
[----:B------:R-:W-:Y:S01]  /*1c10*/  @!PT LDS RZ, [RZ] ;  /* 0x00000000fffff984 */ /* 0x000fe20000000800 */
[----:B------:R-:W-:Y:S01]  /*1c20*/  @!PT LDS RZ, [RZ] ;  /* 0x00000000fffff984 */ /* 0x000fe20000000800 */
[----:B------:R-:W-:Y:S01]  /*1c30*/  @!PT LDS RZ, [RZ] ;  /* 0x00000000fffff984 */ /* 0x000fe20000000800 */
[----:B------:R2:W-:Y:S01]  /*1c40*/  @!P5 LDGSTS.E.BYPASS.LTC128B.128 [R195], desc[UR16][R8.64] ;  /* 0x0000000008c3dfae */ /* 0x0005e2000b981a10 */
[----:B------:R-:W-:Y:S01]  /*1c50*/  @!P4 IMAD.IADD R7, R19, 0x1, R7 ;  /* 0x000000011307c824 */ /* 0x000fe200078e0207 */
[----:B------:R-:W-:-:S02]  /*1c60*/  ISETP.GE.AND P5, PT, R4, R6, PT ;  /* 0x000000060400720c */ /* 0x000fc40003fa6270 */
[----:B------:R-:W-:Y:S02]  /*1c70*/  SHF.L.U64.HI R10, R148, 0x5, R149 ;  /* 0x00000005940a7819 */ /* 0x000fe40000010295 */
[C---:B------:R-:W-:Y:S02]  /*1c80*/  LEA R16, P1, R11.reuse, R216, 0x1 ;  /* 0x000000d80b107211 */ /* 0x040fe400078208ff */
[----:B------:R-:W-:Y:S01]  /*1c90*/  @!P4 LEA.HI.X R21, R18, R5, R7, 0x1, P2 ;  /* 0x000000051215c211 */ /* 0x000fe200010f0c07 */
[----:B------:R-:W-:Y:S01]  /*1ca0*/  IMAD.WIDE.U32 R18, R148, 0x40, RZ ;  /* 0x0000004094127825 */ /* 0x000fe200078e00ff */
[----:B------:R-:W-:-:S03]  /*1cb0*/  LEA.HI.X R17, R11, R215, R10, 0x1, P1 ;  /* 0x000000d70b117211 */ /* 0x000fc600008f0c0a */
[----:B------:R3:W-:Y:S01]  /*1cc0*/  @!P4 LDGSTS.E.BYPASS.LTC128B.128 [R195+0x800], desc[UR16][R20.64] ;  /* 0x0080000014c3cfae */ /* 0x0007e2000b981a10 */
[C---:B------:R-:W-:Y:S02]  /*1cd0*/  VIADD R10, R200.reuse, 0x60 ;  /* 0x00000060c80a7836 */ /* 0x040fe40000000000 */
[C---:B------:R-:W-:Y:S02]  /*1ce0*/  VIADD R7, R200.reuse, 0xc0 ;  /* 0x000000c0c8077836 */ /* 0x040fe40000000000 */
[----:B------:R-:W-:Y:S01]  /*1cf0*/  VIADD R5, R200, 0xe0 ;  /* 0x000000e0c8057836 */ /* 0x000fe20000000000 */
[-C--:B------:R-:W-:Y:S02]  /*1d00*/  ISETP.GE.AND P1, PT, R10, R6.reuse, PT ;  /* 0x000000060a00720c */ /* 0x080fe40003f26270 */
[-C--:B------:R-:W-:Y:S02]  /*1d10*/  ISETP.GE.AND P4, PT, R7, R6.reuse, PT ;  /* 0x000000060700720c */ /* 0x080fe40003f86270 */
[----:B------:R-:W-:Y:S01]  /*1d20*/  ISETP.GE.AND P2, PT, R5, R6, PT ;  /* 0x000000060500720c */ /* 0x000fe20003f46270 */
[----:B--2---:R-:W-:-:S02]  /*1d30*/  @!P3 IMAD.MOV.U32 R8, RZ, RZ, R216 ;  /* 0x000000ffff08b224 */ /* 0x004fc400078e00d8 */
[----:B------:R-:W-:-:S05]  /*1d40*/  @!P3 IMAD.MOV.U32 R9, RZ, RZ, R215 ;  /* 0x000000ffff09b224 */ /* 0x000fca00078e00d7 */
[----:B------:R2:W-:Y:S03]  /*1d50*/  @!P3 LDGSTS.E.BYPASS.LTC128B.128 [R195+0x1000], desc[UR16][R8.64] ;  /* 0x0100000008c3bfae */ /* 0x0005e6000b981a10 */
[----:B------:R-:W-:Y:S01]  /*1d60*/  @!P4 MOV R22, R16 ;  /* 0x000000100016c202 */ /* 0x000fe20000000f00 */
[--C-:B------:R-:W-:Y:S01]  /*1d70*/  @!P4 IMAD.MOV.U32 R23, RZ, RZ, R17.reuse ;  /* 0x000000ffff17c224 */ /* 0x100fe200078e0011 */
[----:B------:R4:W-:Y:S01]  /*1d80*/  @!P0 LDGSTS.E.BYPASS.LTC128B.128 [R195+0x1800], desc[UR16][R16.64] ;  /* 0x0180000010c38fae */ /* 0x0009e2000b981a10 */
[----:B------:R-:W-:Y:S01]  /*1d90*/  @!P5 IADD3 R18, P0, PT, R16, R18, RZ ;  /* 0x000000121012d210 */ /* 0x000fe20007f1e0ff */
[----:B---3--:R-:W-:Y:S02]  /*1da0*/  @!P2 IMAD.MOV.U32 R20, RZ, RZ, R16 ;  /* 0x000000ffff14a224 */ /* 0x008fe400078e0010 */
[----:B------:R-:W-:Y:S02]  /*1db0*/  @!P2 IMAD.MOV.U32 R21, RZ, RZ, R17 ;  /* 0x000000ffff15a224 */ /* 0x000fe400078e0011 */
[----:B------:R-:W-:-:S02]  /*1dc0*/  @!P4 IMAD R15, R149, 0x140, RZ ;  /* 0x00000140950fc824 */ /* 0x000fc400078e02ff */
[----:B------:R-:W-:-:S04]  /*1dd0*/  @!P4 IMAD.WIDE.U32 R22, R148, 0x140, R22 ;  /* 0x000001409416c825 */ /* 0x000fc800078e0016 */
[----:B------:R-:W-:Y:S02]  /*1de0*/  @!P2 IMAD R11, R149, 0x180, RZ ;  /* 0x00000180950ba824 */ /* 0x000fe400078e02ff */
[----:B------:R-:W-:-:S04]  /*1df0*/  @!P2 IMAD.WIDE.U32 R20, R148, 0x180, R20 ;  /* 0x000001809414a825 */ /* 0x000fc800078e0014 */
[----:B------:R-:W-:Y:S02]  /*1e00*/  @!P4 IMAD.IADD R23, R23, 0x1, R15 ;  /* 0x000000011717c824 */ /* 0x000fe400078e020f */
[----:B------:R-:W-:Y:S02]  /*1e10*/  @!P2 IMAD.IADD R21, R21, 0x1, R11 ;  /* 0x000000011515a824 */ /* 0x000fe400078e020b */
[----:B--2---:R-:W-:Y:S01]  /*1e20*/  VIADD R9, R200, 0x80 ;  /* 0x00000080c8097836 */ /* 0x004fe20000000000 */
[----:B------:R-:W-:-:S04]  /*1e30*/  SHF.L.U32 R8, R149, 0x6, RZ ;  /* 0x0000000695087819 */ /* 0x000fc800000006ff */
[----:B------:R-:W-:Y:S02]  /*1e40*/  ISETP.GE.AND P6, PT, R9, R6, PT ;  /* 0x000000060900720c */ /* 0x000fe40003fc6270 */
[----:B------:R-:W-:Y:S01]  /*1e50*/  @!P5 IADD3.X R19, PT, PT, R17, R19, R8, P0, !PT ;  /* 0x000000131113d210 */ /* 0x000fe200007fe408 */
[----:B------:R-:W-:Y:S01]  /*1e60*/  VIADD R8, R200, 0xa0 ;  /* 0x000000a0c8087836 */ /* 0x000fe20000000000 */
[----:B------:R-:W-:-:S03]  /*1e70*/  @!P1 LEA R26, P0, R148, R16, 0x7 ;  /* 0x00000010941a9211 */ /* 0x000fc600078038ff */
[----:B------:R2:W-:Y:S01]  /*1e80*/  @!P5 LDGSTS.E.BYPASS.LTC128B.128 [R195+0x2000], desc[UR16][R18.64] ;  /* 0x0200000012c3dfae */ /* 0x0005e2000b981a10 */
[----:B------:R-:W-:Y:S02]  /*1e90*/  ISETP.GE.AND P5, PT, R8, R6, PT ;  /* 0x000000060800720c */ /* 0x000fe40003fa6270 */
[----:B------:R-:W-:-:S03]  /*1ea0*/  @!P1 LEA.HI.X R27, R148, R17, R149, 0x7, P0 ;  /* 0x00000011941b9211 */ /* 0x000fc600000f3c95 */
[----:B------:R-:W-:Y:S02]  /*1eb0*/  @!P6 IMAD.MOV.U32 R24, RZ, RZ, R16 ;  /* 0x000000ffff18e224 */ /* 0x000fe400078e0010 */
[----:B------:R-:W-:Y:S01]  /*1ec0*/  @!P6 IMAD.MOV.U32 R25, RZ, RZ, R17 ;  /* 0x000000ffff19e224 */ /* 0x000fe200078e0011 */
[----:B------:R-:W-:Y:S01]  /*1ed0*/  @!P1 LDGSTS.E.BYPASS.LTC128B.128 [R195+0x2800], desc[UR16][R26.64] ;  /* 0x028000001ac39fae */ /* 0x000fe2000b981a10 */
[----:B------:R-:W-:Y:S01]  /*1ee0*/  IADD3 R14, P1, PT, R14, R12, RZ ;  /* 0x0000000c0e0e7210 */ /* 0x000fe20007f3e0ff */
[----:B------:R-:W-:-:S03]  /*1ef0*/  @!P6 IMAD.WIDE.U32 R24, R148, 0xc0, R24 ;  /* 0x000000c09418e825 */ /* 0x000fc600078e0018 */
[C---:B----4-:R-:W-:Y:S02]  /*1f00*/  @!P5 LEA R16, P0, R148.reuse, R16, 0x8 ;  /* 0x000000109410d211 */ /* 0x050fe400078040ff */
[----:B------:R-:W-:Y:S02]  /*1f10*/  IADD3.X R15, PT, PT, RZ, R0, RZ, P1, !PT ;  /* 0x00000000ff0f7210 */ /* 0x000fe40000ffe4ff */
[----:B------:R-:W-:Y:S02]  /*1f20*/  @!P5 LEA.HI.X R17, R148, R17, R149, 0x8, P0 ;  /* 0x000000119411d211 */ /* 0x000fe400000f4495 */
[----:B------:R-:W-:Y:S01]  /*1f30*/  ISETP.GE.AND P1, PT, R13, R6, PT ;  /* 0x000000060d00720c */ /* 0x000fe20003f26270 */
[----:B------:R-:W-:Y:S01]  /*1f40*/  IMAD.WIDE.U32 R14, R200, R192, R14 ;  /* 0x000000c0c80e7225 */ /* 0x000fe200078e000e */
[----:B------:R-:W-:-:S03]  /*1f50*/  SHF.L.U64.HI R0, R192, 0x5, R193 ;  /* 0x00000005c0007819 */ /* 0x000fc600000102c1 */
[----:B------:R-:W-:Y:S01]  /*1f60*/  IMAD R218, R200, R193, R15 ;  /* 0x000000c1c8da7224 */ /* 0x000fe200078e020f */
[----:B-1----:R-:W-:Y:S01]  /*1f70*/  LEA R219, P0, R14, UR6, 0x1 ;  /* 0x000000060edb7c11 */ /* 0x002fe2000f8008ff */
[----:B--2---:R-:W-:Y:S01]  /*1f80*/  @!P6 IMAD R18, R149, 0xc0, RZ ;  /* 0x000000c09512e824 */ /* 0x004fe200078e02ff */
[----:B------:R-:W-:Y:S02]  /*1f90*/  LOP3.LUT R200, R200, 0x7, RZ, 0xc0, !PT ;  /* 0x00000007c8c87812 */ /* 0x000fe400078ec0ff */
[----:B------:R-:W-:Y:S01]  /*1fa0*/  LEA.HI.X R218, R14, UR7, R218, 0x1, P0 ;  /* 0x000000070eda7c11 */ /* 0x000fe200080f0cda */
[----:B------:R-:W-:Y:S01]  /*1fb0*/  @!P6 IMAD.IADD R19, R25, 0x1, R18 ;  /* 0x000000011913e824 */ /* 0x000fe200078e0212 */
[----:B------:R-:W-:Y:S01]  /*1fc0*/  ISETP.GE.AND P0, PT, R4, R6, PT ;  /* 0x000000060400720c */ /* 0x000fe20003f06270 */
[----:B------:R-:W-:Y:S02]  /*1fd0*/  @!P6 IMAD.MOV.U32 R18, RZ, RZ, R24 ;  /* 0x000000ffff12e224 */ /* 0x000fe400078e0018 */
[----:B------:R-:W-:-:S03]  /*1fe0*/  IMAD.SHL.U32 R4, R192, 0x20, RZ ;  /* 0x00000020c0047824 */ /* 0x000fc600078e00ff */
[----:B------:R-:W-:Y:S01]  /*1ff0*/  @!P6 LDGSTS.E.BYPASS.LTC128B.128 [R195+0x3000], desc[UR16][R18.64] ;  /* 0x0300000012c3efae */ /* 0x000fe2000b981a10 */
[-C--:B------:R-:W-:Y:S02]  /*2000*/  ISETP.GE.AND P6, PT, R10, R6.reuse, PT ;  /* 0x000000060a00720c */ /* 0x080fe40003fc6270 */
[----:B------:R-:W-:Y:S01]  /*2010*/  LOP3.LUT R10, R196, 0xc0, RZ, 0xc0, !PT ;  /* 0x000000c0c40a7812 */ /* 0x000fe200078ec0ff */
[----:B------:R1:W-:Y:S01]  /*2020*/  @!P5 LDGSTS.E.BYPASS.LTC128B.128 [R195+0x3800], desc[UR16][R16.64] ;  /* 0x0380000010c3dfae */ /* 0x0003e2000b981a10 */
[-C--:B------:R-:W-:Y:S01]  /*2030*/  ISETP.GE.AND P5, PT, R9, R6.reuse, PT ;  /* 0x000000060900720c */ /* 0x080fe20003fa6270 */
[----:B------:R-:W-:Y:S01]  /*2040*/  @!P3 IMAD.MOV.U32 R9, RZ, RZ, R218 ;  /* 0x000000ffff09b224 */ /* 0x000fe200078e00da */
[----:B------:R-:W-:Y:S01]  /*2050*/  LOP3.LUT R151, R10, 0x18, R151, 0xf8, !PT ;  /* 0x000000180a977812 */ /* 0x000fe200078ef897 */
[----:B------:R-:W-:Y:S01]  /*2060*/  @!P4 LDGSTS.E.BYPASS.LTC128B.128 [R195+0x4000], desc[UR16][R22.64] ;  /* 0x0400000016c3cfae */ /* 0x000fe2000b981a10 */
[----:B------:R-:W-:Y:S01]  /*2070*/  ISETP.GE.AND P4, PT, R8, R6, PT ;  /* 0x000000060800720c */ /* 0x000fe20003f86270 */
[----:B------:R-:W-:Y:S01]  /*2080*/  @!P3 IMAD.MOV.U32 R8, RZ, RZ, R219 ;  /* 0x000000ffff08b224 */ /* 0x000fe200078e00db */
[----:B------:R-:W-:Y:S01]  /*2090*/  SHF.L.U32 R10, R213, 0x8, RZ ;  /* 0x00000008d50a7819 */ /* 0x000fe200000006ff */
[----:B------:R-:W-:Y:S03]  /*20a0*/  @!P2 LDGSTS.E.BYPASS.LTC128B.128 [R195+0x4800], desc[UR16][R20.64] ;  /* 0x0480000014c3afae */ /* 0x000fe6000b981a10 */
[----:B------:R-:W-:Y:S01]  /*20b0*/  LOP3.LUT R10, R10, 0x100, RZ, 0xc0, !PT ;  /* 0x000001000a0a7812 */ /* 0x000fe200078ec0ff */
[----:B------:R-:W0:Y:S01]  /*20c0*/  LDGDEPBAR ;  /* 0x00000000000079af */ /* 0x000e220000000000 */
[----:B-1----:R-:W-:Y:S01]  /*20d0*/  IMAD.WIDE.U32 R16, R192, 0x40, RZ ;  /* 0x00000040c0107825 */ /* 0x002fe200078e00ff */
[----:B------:R-:W-:-:S04]  /*20e0*/  DEPBAR.LE SB0, 0x0 ;  /* 0x000080000000791a */ /* 0x000fc80000000000 */
[----:B------:R-:W-:Y:S06]  /*20f0*/  BAR.SYNC.DEFER_BLOCKING 0x0 ;  /* 0x0000000000007b1d */ /* 0x000fec0000010000 */
[----:B------:R-:W-:Y:S01]  /*2100*/  @!PT LDS RZ, [RZ] ;  /* 0x00000000fffff984 */ /* 0x000fe20000000800 */
[----:B------:R-:W-:Y:S01]  /*2110*/  @!PT LDS RZ, [RZ] ;  /* 0x00000000fffff984 */ /* 0x000fe20000000800 */
[----:B------:R-:W-:Y:S01]  /*2120*/  @!PT LDS RZ, [RZ] ;  /* 0x00000000fffff984 */ /* 0x000fe20000000800 */
[----:B------:R1:W-:Y:S04]  /*2130*/  @!P3 LDGSTS.E.BYPASS.LTC128B.128 [R195+0x5000], desc[UR16][R8.64] ;  /* 0x0500000008c3bfae */ /* 0x0003e8000b981a10 */
[----:B------:R-:W-:Y:S01]  /*2140*/  @P3 STS.128 [R195+0x5000], RZ ;  /* 0x005000ffc3003388 */ /* 0x000fe20000000c00 */
[----:B------:R-:W-:-:S02]  /*2150*/  ISETP.GE.AND P3, PT, R7, R6, PT ;  /* 0x000000060700720c */ /* 0x000fc40003f66270 */
[C---:B------:R-:W-:Y:S01]  /*2160*/  LOP3.LUT R7, R151.reuse, 0x8, R220, 0x78, !PT ;  /* 0x0000000897077812 */ /* 0x040fe200078e78dc */
[----:B------:R-:W-:Y:S01]  /*2170*/  @P1 STS.128 [R195+0x5800], RZ ;  /* 0x005800ffc3001388 */ /* 0x000fe20000000c00 */
[----:B------:R-:W-:Y:S02]  /*2180*/  LOP3.LUT R151, R151, 0x8, R201, 0x78, !PT ;  /* 0x0000000897977812 */ /* 0x000fe400078e78c9 */
[----:B------:R-:W-:-:S04]  /*2190*/  LOP3.LUT R201, R201, 0x1f0, RZ, 0xc0, !PT ;  /* 0x000001f0c9c97812 */ /* 0x000fc800078ec0ff */
[----:B------:R-:W-:Y:S02]  /*21a0*/  IADD3 R201, PT, PT, R201, 0x1, R223 ;  /* 0x00000001c9c97810 */ /* 0x000fe40007ffe0df */
[----:B-1----:R-:W-:-:S04]  /*21b0*/  LEA R8, P2, R4, R219, 0x1 ;  /* 0x000000db04087211 */ /* 0x002fc800078408ff */
[----:B------:R-:W-:Y:S01]  /*21c0*/  LEA.HI.X R9, R4, R218, R0, 0x1, P2 ;  /* 0x000000da04097211 */ /* 0x000fe200010f0c00 */
[----:B------:R-:W-:Y:S01]  /*21d0*/  IMAD.SHL.U32 R0, R220, 0x10, RZ ;  /* 0x00000010dc007824 */ /* 0x000fe200078e00ff */
[----:B------:R-:W-:Y:S01]  /*21e0*/  ISETP.GE.AND P2, PT, R5, R6, PT ;  /* 0x000000060500720c */ /* 0x000fe20003f46270 */
[----:B------:R-:W-:Y:S02]  /*21f0*/  IMAD.SHL.U32 R6, R193, 0x40, RZ ;  /* 0x00000040c1067824 */ /* 0x000fe400078e00ff */
[----:B------:R-:W-:Y:S01]  /*2200*/  @!PT LDS RZ, [RZ] ;  /* 0x00000000fffff984 */ /* 0x000fe20000000800 */
[----:B------:R-:W-:Y:S01]  /*2210*/  @!PT LDS RZ, [RZ] ;  /* 0x00000000fffff984 */ /* 0x000fe20000000800 */
[----:B------:R-:W-:Y:S01]  /*2220*/  @!PT LDS RZ, [RZ] ;  /* 0x00000000fffff984 */ /* 0x000fe20000000800 */
[----:B------:R1:W-:Y:S01]  /*2230*/  @!P1 LDGSTS.E.BYPASS.LTC128B.128 [R195+0x5800], desc[UR16][R8.64] ;  /* 0x0580000008c39fae */ /* 0x0003e2000b981a10 */
[----:B------:R-:W-:Y:S01]  /*2240*/  LOP3.LUT R209, R0, 0x100, RZ, 0xc0, !PT ;  /* 0x0000010000d17812 */ /* 0x000fe200078ec0ff */
[----:B------:R-:W-:Y:S01]  /*2250*/  @!P5 IMAD.MOV.U32 R14, RZ, RZ, R8 ;  /* 0x000000ffff0ed224 */ /* 0x000fe200078e0008 */
[----:B------:R-:W-:Y:S01]  /*2260*/  @!P0 IADD3 R16, P1, PT, R8, R16, RZ ;  /* 0x0000001008108210 */ /* 0x000fe20007f3e0ff */
[--C-:B------:R-:W-:Y:S01]  /*2270*/  @!P5 IMAD.MOV.U32 R15, RZ, RZ, R9.reuse ;  /* 0x000000ffff0fd224 */ /* 0x100fe200078e0009 */
[----:B------:R-:W-:Y:S01]  /*2280*/  LOP3.LUT R209, R209, 0x20, R196, 0xf8, !PT ;  /* 0x00000020d1d17812 */ /* 0x000fe200078ef8c4 */
[----:B------:R-:W-:Y:S01]  /*2290*/  @!P3 IMAD.MOV.U32 R12, RZ, RZ, R8 ;  /* 0x000000ffff0cb224 */ /* 0x000fe200078e0008 */
[----:B------:R-:W-:Y:S01]  /*22a0*/  @!P0 IADD3.X R17, PT, PT, R9, R17, R6, P1, !PT ;  /* 0x0000001109118210 */ /* 0x000fe20000ffe406 */
[----:B------:R-:W-:Y:S01]  /*22b0*/  @!P3 IMAD.MOV.U32 R13, RZ, RZ, R9 ;  /* 0x000000ffff0db224 */ /* 0x000fe200078e0009 */
[----:B------:R-:W-:Y:S01]  /*22c0*/  LOP3.LUT R196, R10, 0x20, R196, 0xf8, !PT ;  /* 0x000000200ac47812 */ /* 0x000fe200078ef8c4 */
[----:B------:R-:W-:Y:S01]  /*22d0*/  @!P5 IMAD R5, R193, 0xc0, RZ ;  /* 0x000000c0c105d824 */ /* 0x000fe200078e02ff */
[C---:B------:R-:W-:Y:S01]  /*22e0*/  @!P6 LEA R6, P1, R192.reuse, R8, 0x7 ;  /* 0x00000008c006e211 */ /* 0x040fe200078238ff */
[----:B------:R-:W-:Y:S01]  /*22f0*/  @!P5 IMAD.WIDE.U32 R14, R192, 0xc0, R14 ;  /* 0x000000c0c00ed825 */ /* 0x000fe200078e000e */
[----:B------:R-:W-:Y:S01]  /*2300*/  @P0 STS.128 [R195+0x6000], RZ ;  /* 0x006000ffc3000388 */ /* 0x000fe20000000c00 */
[----:B------:R-:W-:-:S02]  /*2310*/  LOP3.LUT R211, R196, 0x3e00, R0, 0xf8, !PT ;  /* 0x00003e00c4d37812 */ /* 0x000fc400078ef800 */
[----:B------:R-:W-:Y:S01]  /*2320*/  @!P3 IMAD R4, R193, 0x140, RZ ;  /* 0x00000140c104b824 */ /* 0x000fe200078e02ff */
[----:B------:R-:W-:Y:S01]  /*2330*/  @!PT LDS RZ, [RZ] ;  /* 0x00000000fffff984 */ /* 0x000fe20000000800 */
[----:B------:R-:W-:Y:S01]  /*2340*/  @!PT LDS RZ, [RZ] ;  /* 0x00000000fffff984 */ /* 0x000fe20000000800 */
[----:B------:R-:W-:Y:S01]  /*2350*/  @!PT LDS RZ, [RZ] ;  /* 0x00000000fffff984 */ /* 0x000fe20000000800 */
[----:B------:R-:W-:Y:S01]  /*2360*/  @!P0 LDGSTS.E.BYPASS.LTC128B.128 [R195+0x6000], desc[UR16][R16.64] ;  /* 0x0600000010c38fae */ /* 0x000fe2000b981a10 */
[C---:B------:R-:W-:Y:S01]  /*2370*/  @!P3 IMAD.WIDE.U32 R12, R192.reuse, 0x140, R12 ;  /* 0x00000140c00cb825 */ /* 0x040fe200078e000c */
[----:B------:R-:W-:Y:S02]  /*2380*/  @!P5 IADD3 R15, PT, PT, R15, R5, RZ ;  /* 0x000000050f0fd210 */ /* 0x000fe40007ffe0ff */
[----:B------:R-:W-:Y:S01]  /*2390*/  @P6 STS.128 [R195+0x6800], RZ ;  /* 0x006800ffc3006388 */ /* 0x000fe20000000c00 */
[----:B------:R-:W-:Y:S01]  /*23a0*/  IMAD.IADD R209, R7, 0x1, R209 ;  /* 0x0000000107d17824 */ /* 0x000fe200078e02d1 */
[CC--:B------:R-:W-:Y:S01]  /*23b0*/  @!P6 LEA.HI.X R7, R192.reuse, R9.reuse, R193, 0x7, P1 ;  /* 0x00000009c007e211 */ /* 0x0c0fe200008f3cc1 */
[----:B------:R-:W-:Y:S01]  /*23c0*/  @!P2 IMAD.MOV.U32 R10, RZ, RZ, R8 ;  /* 0x000000ffff0aa224 */ /* 0x000fe200078e0008 */
[----:B------:R-:W-:Y:S01]  /*23d0*/  MOV R0, 0x20 ;  /* 0x0000002000007802 */ /* 0x000fe20000000f00 */
[----:B------:R-:W-:Y:S01]  /*23e0*/  @!P2 IMAD.MOV.U32 R11, RZ, RZ, R9 ;  /* 0x000000ffff0ba224 */ /* 0x000fe200078e0009 */
[C---:B-1----:R-:W-:Y:S01]  /*23f0*/  @!P4 LEA R8, P0, R192.reuse, R8, 0x8 ;  /* 0x00000008c008c211 */ /* 0x042fe200078040ff */
[----:B------:R-:W-:Y:S01]  /*2400*/  @!P3 IMAD.IADD R13, R13, 0x1, R4 ;  /* 0x000000010d0db824 */ /* 0x000fe200078e0204 */
[----:B------:R-:W-:Y:S01]  /*2410*/  @!PT LDS RZ, [RZ] ;  /* 0x00000000fffff984 */ /* 0x000fe20000000800 */
[----:B------:R-:W-:Y:S01]  /*2420*/  @!PT LDS RZ, [RZ] ;  /* 0x00000000fffff984 */ /* 0x000fe20000000800 */
[----:B------:R-:W-:Y:S01]  /*2430*/  @!PT LDS RZ, [RZ] ;  /* 0x00000000fffff984 */ /* 0x000fe20000000800 */
[----:B------:R-:W-:Y:S01]  /*2440*/  @!P6 LDGSTS.E.BYPASS.LTC128B.128 [R195+0x6800], desc[UR16][R6.64] ;  /* 0x0680000006c3efae */ /* 0x000fe2000b981a10 */
[----:B------:R-:W-:Y:S01]  /*2450*/  @!P2 IMAD R4, R193, 0x180, RZ ;  /* 0x00000180c104a824 */ /* 0x000fe200078e02ff */
[C---:B------:R-:W-:Y:S01]  /*2460*/  @!P4 LEA.HI.X R9, R192.reuse, R9, R193, 0x8, P0 ;  /* 0x00000009c009c211 */ /* 0x040fe200000f44c1 */
[----:B------:R-:W-:Y:S01]  /*2470*/  @!P2 IMAD.WIDE.U32 R10, R192, 0x180, R10 ;  /* 0x00000180c00aa825 */ /* 0x000fe200078e000a */
[----:B------:R-:W-:Y:S01]  /*2480*/  @P5 STS.128 [R195+0x7000], RZ ;  /* 0x007000ffc3005388 */ /* 0x000fe20000000c00 */
[----:B------:R-:W-:-:S02]  /*2490*/  LEA R209, R209, UR5, 0x1 ;  /* 0x00000005d1d17c11 */ /* 0x000fc4000f8e08ff */
[----:B------:R-:W-:Y:S01]  /*24a0*/  IMAD.IADD R211, R211, 0x1, R151 ;  /* 0x00000001d3d37824 */ /* 0x000fe200078e0297 */
[----:B------:R-:W-:Y:S01]  /*24b0*/  @!PT LDS RZ, [RZ] ;  /* 0x00000000fffff984 */ /* 0x000fe20000000800 */
[----:B------:R-:W-:Y:S01]  /*24c0*/  @!PT LDS RZ, [RZ] ;  /* 0x00000000fffff984 */ /* 0x000fe20000000800 */
[----:B------:R-:W-:Y:S01]  /*24d0*/  @!PT LDS RZ, [RZ] ;  /* 0x00000000fffff984 */ /* 0x000fe20000000800 */
[----:B------:R-:W-:Y:S01]  /*24e0*/  @!P5 LDGSTS.E.BYPASS.LTC128B.128 [R195+0x7000], desc[UR16][R14.64] ;  /* 0x070000000ec3dfae */ /* 0x000fe2000b981a10 */
[----:B------:R-:W-:Y:S01]  /*24f0*/  @!P2 IMAD.IADD R5, R11, 0x1, R4 ;  /* 0x000000010b05a824 */ /* 0x000fe200078e0204 */
[----:B------:R-:W-:Y:S01]  /*2500*/  LOP3.LUT P6, RZ, R220, 0x4, RZ, 0xc0, !PT ;  /* 0x00000004dcff7812 */ /* 0x000fe200078cc0ff */
[----:B------:R-:W-:Y:S01]  /*2510*/  @!P2 IMAD.MOV.U32 R4, RZ, RZ, R10 ;  /* 0x000000ffff04a224 */ /* 0x000fe200078e000a */
[----:B------:R-:W-:Y:S01]  /*2520*/  @P4 STS.128 [R195+0x7800], RZ ;  /* 0x007800ffc3004388 */ /* 0x000fe20000000c00 */
[----:B------:R-:W-:Y:S02]  /*2530*/  LEA R211, R211, UR5, 0x1 ;  /* 0x00000005d3d37c11 */ /* 0x000fe4000f8e08ff */
[----:B------:R-:W-:Y:S01]  /*2540*/  SEL R0, R0, 0xffffffe0, !P6 ;  /* 0xffffffe000007807 */ /* 0x000fe20007000000 */
[----:B------:R-:W-:Y:S01]  /*2550*/  @!PT LDS RZ, [RZ] ;  /* 0x00000000fffff984 */ /* 0x000fe20000000800 */
[----:B------:R-:W-:Y:S01]  /*2560*/  @!PT LDS RZ, [RZ] ;  /* 0x00000000fffff984 */ /* 0x000fe20000000800 */
[----:B------:R-:W-:Y:S01]  /*2570*/  @!PT LDS RZ, [RZ] ;  /* 0x00000000fffff984 */ /* 0x000fe20000000800 */
[----:B------:R-:W-:Y:S04]  /*2580*/  @!P4 LDGSTS.E.BYPASS.LTC128B.128 [R195+0x7800], desc[UR16][R8.64] ;  /* 0x0780000008c3cfae */ /* 0x000fe8000b981a10 */
[----:B------:R-:W-:Y:S01]  /*2590*/  @P3 STS.128 [R195+0x8000], RZ ;  /* 0x008000ffc3003388 */ /* 0x000fe20000000c00 */
[----:B------:R-:W-:-:S02]  /*25a0*/  IMAD.IADD R210, R211, 0x1, R0 ;  /* 0x00000001d3d27824 */ /* 0x000fc400078e0200 */
[----:B------:R-:W-:Y:S01]  /*25b0*/  IMAD.IADD R150, R0, 0x1, R209 ;  /* 0x0000000100967824 */ /* 0x000fe200078e02d1 */
        /* <DEDUP_REMOVED lines=11> */
[----:B------:R-:W-:Y:S04]  /*2670*/  LDSM.16.M88.4 R36, [R209+0x1c00] ;  /* 0x001c0000d124783b */ /* 0x000fe80000000200 */
[----:B------:R-:W-:Y:S04]  /*2680*/  LDSM.16.M88.4 R28, [R209+0x2000] ;  /* 0x00200000d11c783b */ /* 0x000fe80000000200 */
[----:B-1----:R-:W1:Y:S04]  /*2690*/  LDSM.16.M88.4 R12, [R209+0x1400] ;  /* 0x00140000d10c783b */ /* 0x002e680000000200 */
[----:B------:R-:W-:Y:S04]  /*26a0*/  LDSM.16.M88.4 R124, [R209+0x2400] ;  /* 0x00240000d17c783b */ /* 0x000fe80000000200 */
[----:B--2---:R-:W2:Y:S04]  /*26b0*/  LDSM.16.M88.4 R4, [R209+0x1800] ;  /* 0x00180000d104783b */ /* 0x004ea80000000200 */
[----:B------:R-:W4:Y:S04]  /*26c0*/  LDSM.16.M88.4 R116, [R209+0x2800] ;  /* 0x00280000d174783b */ /* 0x000f280000000200 */
[----:B------:R-:W5:Y:S04]  /*26d0*/  LDSM.16.M88.4 R108, [R209+0x2c00] ;  /* 0x002c0000d16c783b */ /* 0x000f680000000200 */
[----:B------:R-:W5:Y:S04]  /*26e0*/  LDSM.16.M88.4 R100, [R209+0x3000] ;  /* 0x00300000d164783b */ /* 0x000f680000000200 */
[----:B------:R-:W5:Y:S04]  /*26f0*/  LDSM.16.M88.4 R92, [R209+0x3400] ;  /* 0x00340000d15c783b */ /* 0x000f680000000200 */
[----:B------:R-:W5:Y:S01]  /*2700*/  LDSM.16.M88.4 R84, [R209+0x3800] ;  /* 0x00380000d154783b */ /* 0x000f620000000200 */
[C---:B---3--:R-:W-:Y:S03]  /*2710*/  HMMA.16816.F32.BF16 R24, R44.reuse, R20, RZ ;  /* 0x000000142c18723c */ /* 0x048fe600000418ff */
[----:B------:R-:W3:Y:S04]  /*2720*/  LDSM.16.M88.4 R76, [R209+0x3c00] ;  /* 0x003c0000d14c783b */ /* 0x000ee80000000200 */
[----:B------:R-:W3:Y:S01]  /*2730*/  LDSM.16.M88.4 R68, [R209+0x4000] ;  /* 0x00400000d144783b */ /* 0x000ee20000000200 */
[C---:B------:R-:W-:Y:S03]  /*2740*/  HMMA.16816.F32.BF16 R20, R44.reuse, R22, RZ ;  /* 0x000000162c14723c */ /* 0x040fe600000418ff */
[----:B------:R-:W3:Y:S04]  /*2750*/  LDSM.16.M88.4 R60, [R209+0x4400] ;  /* 0x00440000d13c783b */ /* 0x000ee80000000200 */
[----:B------:R-:W3:Y:S01]  /*2760*/  LDSM.16.M88.4 R52, [R209+0x4800] ;  /* 0x00480000d134783b */ /* 0x000ee20000000200 */
[C---:B-1----:R-:W-:Y:S03]  /*2770*/  HMMA.16816.F32.BF16 R16, R44.reuse, R12, RZ ;  /* 0x0000000c2c10723c */ /* 0x042fe600000418ff */
        /* <DEDUP_REMOVED lines=20> */
[C---:B----4-:R-:W-:Y:S03]  /*28c0*/  HMMA.16816.F32.BF16 R120, R44.reuse, R116, RZ ;  /* 0x000000742c78723c */ /* 0x050fe600000418ff */
[----:B------:R-:W0:Y:S05]  /*28d0*/  LDGDEPBAR ;  /* 0x00000000000079af */ /* 0x000e2a0000000000 */
        /* <DEDUP_REMOVED lines=30> */
[----:B------:R-:W-:Y:S01]  /*2ac0*/  HMMA.16816.F32.BF16 R4, R188, R134, R4 ;  /* 0x00000086bc04723c */ /* 0x000fe20000041804 */
[----:B------:R-:W4:Y:S01]  /*2ad0*/  LDSM.16.M88.4 R132, [R150+0x4c00] ;  /* 0x004c00009684783b */ /* 0x000f220000000200 */
[----:B------:R-:W-:-:S06]  /*2ae0*/  DEPBAR.LE SB0, 0x0 ;  /* 0x000080000000791a */ /* 0x000fcc0000000000 */
[----:B------:R-:W-:Y:S01]  /*2af0*/  HMMA.16816.F32.BF16 R80, R188, R152, R80 ;  /* 0x00000098bc50723c */ /* 0x000fe20000041850 */
[----:B------:R-:W-:-:S05]  /*2b00*/  VIADD R152, R194, 0xffffffff ;  /* 0xffffffffc2987836 */ /* 0x000fca0000000000 */
[----:B------:R-:W-:Y:S02]  /*2b10*/  ISETP.GT.AND P0, PT, R152, R214, PT ;  /* 0x000000d69800720c */ /* 0x000fe40003f04270 */
[----:B------:R-:W-:Y:S01]  /*2b20*/  HMMA.16816.F32.BF16 R112, R188, R168, R112 ;  /* 0x000000a8bc70723c */ /* 0x000fe20000041870 */
[----:B------:R-:W-:-:S04]  /*2b30*/  IADD3 R168, PT, PT, -R199, R201, R200 ;  /* 0x000000c9c7a87210 */ /* 0x000fc80007ffe1c8 */
[----:B------:R-:W-:-:S03]  /*2b40*/  IADD3 R168, PT, PT, R168, UR14, R198 ;  /* 0x0000000ea8a87c10 */ /* 0x000fc6000fffe0c6 */
[----:B------:R-:W-:Y:S01]  /*2b50*/  HMMA.16816.F32.BF16 R40, R188, R184, R40 ;  /* 0x000000b8bc28723c */ /* 0x000fe20000041828 */
[C---:B------:R-:W-:Y:S02]  /*2b60*/  VIMNMX R169, PT, PT, R168.reuse, R198, PT ;  /* 0x000000c6a8a97248 */ /* 0x040fe40003fe0100 */
        /* <DEDUP_REMOVED lines=37> */
.L_x_2046:
        /* <DEDUP_REMOVED lines=60> */
.L_x_2047:
        /* <DEDUP_REMOVED lines=30> */
.L_x_2045:
[----:B------:R-:W-:Y:S01]  /*3360*/  IMAD.SHL.U32 R170, R220, 0x2, RZ ;  /* 0x00000002dcaa7824 */ /* 0x000fe200078e00ff */
[----:B------:R-:W1:Y:S04]  /*3370*/  LDCU UR4, c[0x0][0x45c] ;  /* 0x00008b80ff0477ac */ /* 0x000e680008000800 */
[----:B------:R-:W-:-:S05]  /*3380*/  LOP3.LUT R170, R170, 0x6, RZ, 0xc0, !PT ;  /* 0x00000006aaaa7812 */ /* 0x000fca00078ec0ff */
[----:B------:R-:W-:-:S04]  /*3390*/  IMAD R237, R152, 0x100, R170 ;  /* 0x0000010098ed7824 */ /* 0x000fc800078e02aa */
[C---:B------:R-:W-:Y:S01]  /*33a0*/  VIADD R236, R237.reuse, 0x1 ;  /* 0x00000001edec7836 */ /* 0x040fe20000000000 */
[CC--:B------:R-:W-:Y:S01]  /*33b0*/  ISETP.GE.AND P0, PT, R237.reuse, R168.reuse, PT ;  /* 0x000000a8ed00720c */ /* 0x0c0fe20003f06270 */
[C---:B------:R-:W-:Y:S02]  /*33c0*/  VIADD R235, R237.reuse, 0x8 ;  /* 0x00000008edeb7836 */ /* 0x040fe40000000000 */
[C---:B------:R-:W-:Y:S01]  /*33d0*/  VIADD R234, R237.reuse, 0x9 ;  /* 0x00000009edea7836 */ /* 0x040fe20000000000 */
[-C--:B------:R-:W-:Y:S01]  /*33e0*/  ISETP.GE.AND P5, PT, R236, R168.reuse, PT ;  /* 0x000000a8ec00720c */ /* 0x080fe20003fa6270 */
[----:B------:R-:W-:Y:S01]  /*33f0*/  VIADD R233, R237, 0x10 ;  /* 0x00000010ede97836 */ /* 0x000fe20000000000 */
        /* <DEDUP_REMOVED lines=27> */
[C---:B----4-:R-:W-:Y:S01]  /*35b0*/  VIADD R140, R237.reuse, 0x48 ;  /* 0x00000048ed8c7836 */ /* 0x050fe20000000000 */
        /* <DEDUP_REMOVED lines=90> */
[----:B------:R-:W-:-:S02]  /*3b60*/  FSEL R130, R122, -INF , !P0 ;  /* 0xff8000007a827808 */ /* 0x000fc40004000000 */
[----:B------:R-:W-:Y:S02]  /*3b70*/  FMNMX3.FTZ R0, R0, R202, R201, !PT ;  /* 0x000000ca00007276 */ /* 0x000fe400078100c9 */
[----:B------:R-:W-:Y:S02]  /*3b80*/  FSEL R127, R123, -INF , !P5 ;  /* 0xff8000007b7f7808 */ /* 0x000fe40006800000 */
[-C--:B------:R-:W-:Y:S02]  /*3b90*/  ISETP.GE.AND P3, PT, R160, R168.reuse, PT ;  /* 0x000000a8a000720c */ /* 0x080fe40003f66270 */
[----:B------:R-:W-:Y:S02]  /*3ba0*/  ISETP.GE.AND P2, PT, R166, R168, PT ;  /* 0x000000a8a600720c */ /* 0x000fe40003f46270 */
        /* <DEDUP_REMOVED lines=138> */
[----:B------:R-:W-:Y:S01]  /*4450*/  FSEL R10, R12, -INF , !P2 ;  /* 0xff8000000c0a7808 */ /* 0x000fe20005000000 */
[--C-:B------:R-:W-:Y:S01]  /*4460*/  FFMA.FTZ R34, R34, UR4, -R66.reuse ;  /* 0x0000000422227c23 */ /* 0x100fe20008010842 */
[----:B------:R-:W-:Y:S01]  /*4470*/  FMNMX3.FTZ R4, R4, R21, R19, !PT ;  /* 0x0000001504047276 */ /* 0x000fe20007810013 */
        /* <DEDUP_REMOVED lines=18> */
[----:B------:R-:W1:Y:S01]  /*45a0*/  MUFU.EX2 R62, R62 ;  /* 0x0000003e003e7308 */ /* 0x000e620000000800 */
        /* <DEDUP_REMOVED lines=65> */
[-C--:B------:R-:W-:Y:S02]  /*49c0*/  ISETP.GE.AND P4, PT, R167, R169.reuse, PT ;  /* 0x000000a9a700720c */ /* 0x080fe40003f86270 */
[----:B------:R-:W-:Y:S01]  /*49d0*/  FSEL R167, R116, -INF , !P2 ;  /* 0xff80000074a77808 */ /* 0x000fe20005000000 */
[----:B------:R-:W-:Y:S01]  /*49e0*/  FFMA.FTZ R116, R143, UR4, -R66 ;  /* 0x000000048f747c23 */ /* 0x000fe20008010842 */
[----:B------:R-:W-:Y:S01]  /*49f0*/  FMNMX3.FTZ R4, R4, R160, R166, !PT ;  /* 0x000000a004047276 */ /* 0x000fe200078100a6 */
[----:B------:R-:W-:Y:S01]  /*4a00*/  MUFU.EX2 R70, R70 ;  /* 0x0000004600467308 */ /* 0x000fe20000000800 */
[-C--:B------:R-:W-:Y:S02]  /*4a10*/  ISETP.GE.AND P2, PT, R172, R169.reuse, PT ;  /* 0x000000a9ac00720c */ /* 0x080fe40003f46270 */
[----:B------:R-:W-:Y:S02]  /*4a20*/  FSEL R172, R117, -INF , !P1 ;  /* 0xff80000075ac7808 */ /* 0x000fe40004800000 */
[----:B------:R-:W-:-:S02]  /*4a30*/  ISETP.GE.AND P1, PT, R173, R169, PT ;  /* 0x000000a9ad00720c */ /* 0x000fc40003f26270 */
[----:B------:R-:W-:Y:S01]  /*4a40*/  FSEL R173, R112, -INF , !P0 ;  /* 0xff80000070ad7808 */ /* 0x000fe20004000000 */
[----:B------:R-:W-:Y:S01]  /*4a50*/  MUFU.EX2 R71, R71 ;  /* 0x0000004700477308 */ /* 0x000fe20000000800 */
[----:B------:R-:W-:Y:S02]  /*4a60*/  FMNMX3.FTZ R4, R4, R165, R167, !PT ;  /* 0x000000a504047276 */ /* 0x000fe400078100a7 */
[-C--:B------:R-:W-:Y:S02]  /*4a70*/  ISETP.GE.AND P0, PT, R171, R169.reuse, PT ;  /* 0x000000a9ab00720c */ /* 0x080fe40003f06270 */
[----:B------:R-:W-:Y:S01]  /*4a80*/  FSEL R171, R113, -INF , !P5 ;  /* 0xff80000071ab7808 */ /* 0x000fe20006800000 */
[----:B------:R-:W-:Y:S01]  /*4a90*/  FFMA.FTZ R113, R133, UR4, -R66 ;  /* 0x0000000485717c23 */ /* 0x000fe20008010842 */
[----:B------:R-:W-:Y:S01]  /*4aa0*/  ISETP.GE.AND P5, PT, R164, R169, PT ;  /* 0x000000a9a400720c */ /* 0x000fe20003fa6270 */
[----:B------:R-:W-:Y:S01]  /*4ab0*/  MUFU.EX2 R74, R74 ;  /* 0x0000004a004a7308 */ /* 0x000fe20000000800 */
[----:B------:R-:W-:-:S02]  /*4ac0*/  FSEL R164, R108, -INF , !P4 ;  /* 0xff8000006ca47808 */ /* 0x000fc40006000000 */
[----:B------:R-:W-:Y:S02]  /*4ad0*/  FMNMX3.FTZ R4, R4, R172, R173, !PT ;  /* 0x000000ac04047276 */ /* 0x000fe400078100ad */
[-C--:B------:R-:W-:Y:S02]  /*4ae0*/  ISETP.GE.AND P4, PT, R163, R169.reuse, PT ;  /* 0x000000a9a300720c */ /* 0x080fe40003f86270 */
[----:B------:R-:W-:Y:S01]  /*4af0*/  FSEL R163, R109, -INF , !P2 ;  /* 0xff8000006da37808 */ /* 0x000fe20005000000 */
[----:B------:R-:W-:Y:S01]  /*4b00*/  MUFU.EX2 R40, R238 ;  /* 0x000000ee00287308 */ /* 0x000fe20000000800 */
[----:B------:R-:W-:Y:S02]  /*4b10*/  ISETP.GE.AND P2, PT, R162, R169, PT ;  /* 0x000000a9a200720c */ /* 0x000fe40003f46270 */
[----:B------:R-:W-:Y:S02]  /*4b20*/  FSEL R162, R104, -INF , !P1 ;  /* 0xff80000068a27808 */ /* 0x000fe40004800000 */
[----:B------:R-:W-:-:S02]  /*4b30*/  FMNMX3.FTZ R4, R4, R171, R164, !PT ;  /* 0x000000ab04047276 */ /* 0x000fc400078100a4 */
[-C--:B------:R-:W-:Y:S01]  /*4b40*/  ISETP.GE.AND P1, PT, R157, R169.reuse, PT ;  /* 0x000000a99d00720c */ /* 0x080fe20003f26270 */
[----:B------:R-:W-:Y:S01]  /*4b50*/  MUFU.EX2 R36, R36 ;  /* 0x0000002400247308 */ /* 0x000fe20000000800 */
[----:B------:R-:W-:Y:S02]  /*4b60*/  FSEL R157, R105, -INF , !P0 ;  /* 0xff800000699d7808 */ /* 0x000fe40004000000 */
[----:B------:R-:W-:Y:S02]  /*4b70*/  ISETP.GE.AND P0, PT, R155, R169, PT ;  /* 0x000000a99b00720c */ /* 0x000fe40003f06270 */
[----:B------:R-:W-:Y:S01]  /*4b80*/  FSEL R155, R100, -INF , !P5 ;  /* 0xff800000649b7808 */ /* 0x000fe20006800000 */
[----:B------:R-:W-:Y:S01]  /*4b90*/  FFMA.FTZ R100, R31, UR4, -R66 ;  /* 0x000000041f647c23 */ /* 0x000fe20008010842 */
[----:B------:R-:W-:Y:S01]  /*4ba0*/  FMNMX3.FTZ R4, R4, R163, R162, !PT ;  /* 0x000000a304047276 */ /* 0x000fe200078100a2 */
[----:B------:R-:W-:Y:S01]  /*4bb0*/  MUFU.EX2 R37, R37 ;  /* 0x0000002500257308 */ /* 0x000fe20000000800 */
[----:B------:R-:W-:-:S02]  /*4bc0*/  ISETP.GE.AND P5, PT, R154, R169, PT ;  /* 0x000000a99a00720c */ /* 0x000fc40003fa6270 */
        /* <DEDUP_REMOVED lines=8> */
[-C--:B------:R-:W-:Y:S02]  /*4c50*/  ISETP.GE.AND P3, PT, R137, R169.reuse, PT ;  /* 0x000000a98900720c */ /* 0x080fe40003f66270 */
[----:B------:R-:W-:Y:S01]  /*4c60*/  FSEL R137, R97, -INF , !P2 ;  /* 0xff80000061897808 */ /* 0x000fe20005000000 */
[----:B------:R-:W-:Y:S01]  /*4c70*/  FFMA.FTZ R97, R27, UR4, -R66 ;  /* 0x000000041b617c23 */ /* 0x000fe20008010842 */
[----:B------:R-:W-:-:S02]  /*4c80*/  ISETP.GE.AND P2, PT, R136, R169, PT ;  /* 0x000000a98800720c */ /* 0x000fc40003f46270 */
[----:B------:R-:W-:Y:S01]  /*4c90*/  FSEL R136, R92, -INF , !P1 ;  /* 0xff8000005c887808 */ /* 0x000fe20004800000 */
[----:B------:R-:W-:Y:S01]  /*4ca0*/  FFMA.FTZ R92, R14, UR4, -R66 ;  /* 0x000000040e5c7c23 */ /* 0x000fe20008010842 */
[----:B------:R-:W-:Y:S01]  /*4cb0*/  FMNMX3.FTZ R4, R4, R154, R144, !PT ;  /* 0x0000009a04047276 */ /* 0x000fe20007810090 */
[----:B------:R-:W-:Y:S01]  /*4cc0*/  MUFU.EX2 R75, R75 ;  /* 0x0000004b004b7308 */ /* 0x000fe20000000800 */
[----:B------:R-:W-:Y:S01]  /*4cd0*/  FSEL R130, R93, -INF , !P0 ;  /* 0xff8000005d827808 */ /* 0x000fe20004000000 */
[----:B------:R-:W-:Y:S01]  /*4ce0*/  FFMA.FTZ R93, R15, UR4, -R66 ;  /* 0x000000040f5d7c23 */ /* 0x000fe20008010842 */
[----:B------:R-:W-:Y:S02]  /*4cf0*/  FSEL R123, R88, -INF , !P5 ;  /* 0xff800000587b7808 */ /* 0x000fe40006800000 */
[----:B------:R-:W-:Y:S02]  /*4d00*/  FMNMX3.FTZ R4, R4, R137, R136, !PT ;  /* 0x0000008904047276 */ /* 0x000fe40007810088 */
[----:B------:R-:W-:Y:S01]  /*4d10*/  ISETP.GE.AND P1, PT, R198, R169, PT ;  /* 0x000000a9c600720c */ /* 0x000fe20003f26270 */
[----:B------:R2:W-:Y:S01]  /*4d20*/  MUFU.EX2 R88, R5 ;  /* 0x0000000500587308 */ /* 0x0005e20000000800 */
[----:B------:R-:W-:-:S02]  /*4d30*/  FSEL R124, R89, -INF , !P4 ;  /* 0xff800000597c7808 */ /* 0x000fc40006000000 */
[----:B------:R-:W-:Y:S02]  /*4d40*/  FMNMX3.FTZ R4, R4, R130, R123, !PT ;  /* 0x0000008204047276 */ /* 0x000fe4000781007b */
[-C--:B------:R-:W-:Y:S02]  /*4d50*/  ISETP.GE.AND P0, PT, R197, R169.reuse, PT ;  /* 0x000000a9c500720c */ /* 0x080fe40003f06270 */
[-C--:B------:R-:W-:Y:S01]  /*4d60*/  ISETP.GE.AND P5, PT, R191, R169.reuse, PT ;  /* 0x000000a9bf00720c */ /* 0x080fe20003fa6270 */
[----:B------:R-:W-:Y:S01]  /*4d70*/  MUFU.EX2 R78, R78 ;  /* 0x0000004e004e7308 */ /* 0x000fe20000000800 */
[----:B------:R-:W-:Y:S02]  /*4d80*/  FSEL R117, R85, -INF , !P2 ;  /* 0xff80000055757808 */ /* 0x000fe40005000000 */
[----:B------:R-:W-:Y:S02]  /*4d90*/  FSEL R115, R80, -INF , !P1 ;  /* 0xff80000050737808 */ /* 0x000fe40004800000 */
[----:B------:R-:W-:-:S02]  /*4da0*/  ISETP.GE.AND P4, PT, R190, R169, PT ;  /* 0x000000a9be00720c */ /* 0x000fc40003f86270 */
[----:B------:R-:W-:Y:S01]  /*4db0*/  FSEL R112, R76, -INF , !P5 ;  /* 0xff8000004c707808 */ /* 0x000fe20006800000 */
[----:B------:R3:W-:Y:S01]  /*4dc0*/  MUFU.EX2 R80, R114 ;  /* 0x0000007200507308 */ /* 0x0007e20000000800 */
[----:B--2---:R-:W-:Y:S01]  /*4dd0*/  FFMA.FTZ R5, R119, UR4, -R66 ;  /* 0x0000000477057c23 */ /* 0x004fe20008010842 */
[----:B------:R-:W-:Y:S02]  /*4de0*/  FSEL R119, R84, -INF , !P3 ;  /* 0xff80000054777808 */ /* 0x000fe40005800000 */
[-C--:B------:R-:W-:Y:S02]  /*4df0*/  ISETP.GE.AND P3, PT, R189, R169.reuse, PT ;  /* 0x000000a9bd00720c */ /* 0x080fe40003f66270 */
[----:B------:R-:W-:Y:S02]  /*4e00*/  FMNMX3.FTZ R4, R4, R124, R119, !PT ;  /* 0x0000007c04047276 */ /* 0x000fe40007810077 */
[----:B------:R-:W-:Y:S01]  /*4e10*/  ISETP.GE.AND P2, PT, R188, R169, PT ;  /* 0x000000a9bc00720c */ /* 0x000fe20003f46270 */
[----:B------:R-:W-:Y:S01]  /*4e20*/  MUFU.EX2 R84, R5 ;  /* 0x0000000500547308 */ /* 0x000fe20000000800 */
[----:B------:R-:W-:-:S02]  /*4e30*/  FMNMX3.FTZ R4, R4, R117, R115, !PT ;  /* 0x0000007504047276 */ /* 0x000fc40007810073 */
[----:B------:R-:W-:Y:S02]  /*4e40*/  ISETP.GE.AND P1, PT, R187, R169, PT ;  /* 0x000000a9bb00720c */ /* 0x000fe40003f26270 */
[----:B------:R-:W-:Y:S02]  /*4e50*/  FSEL R111, R77, -INF , !P4 ;  /* 0xff8000004d6f7808 */ /* 0x000fe40006000000 */
[----:B------:R-:W-:Y:S01]  /*4e60*/  FSEL R108, R72, -INF , !P3 ;  /* 0xff800000486c7808 */ /* 0x000fe20005800000 */
[----:B------:R-:W-:Y:S01]  /*4e70*/  MUFU.EX2 R76, R126 ;  /* 0x0000007e004c7308 */ /* 0x000fe20000000800 */
[----:B---3--:R-:W-:Y:S02]  /*4e80*/  FSEL R114, R81, -INF , !P0 ;  /* 0xff80000051727808 */ /* 0x008fe40004000000 */
[----:B------:R-:W-:Y:S02]  /*4e90*/  FSEL R109, R73, -INF , !P2 ;  /* 0xff800000496d7808 */ /* 0x000fe40005000000 */
[----:B------:R-:W-:-:S02]  /*4ea0*/  FMNMX3.FTZ R4, R4, R114, R112, !PT ;  /* 0x0000007204047276 */ /* 0x000fc40007810070 */
[-C--:B------:R-:W-:Y:S01]  /*4eb0*/  ISETP.GE.AND P0, PT, R186, R169.reuse, PT ;  /* 0x000000a9ba00720c */ /* 0x080fe20003f06270 */
[----:B------:R-:W-:Y:S01]  /*4ec0*/  MUFU.EX2 R72, R122 ;  /* 0x0000007a00487308 */ /* 0x000fe20000000800 */
[----:B------:R-:W-:Y:S02]  /*4ed0*/  ISETP.GE.AND P5, PT, R185, R169, PT ;  /* 0x000000a9b900720c */ /* 0x000fe40003fa6270 */
        /* <DEDUP_REMOVED lines=14> */
[----:B------:R-:W-:Y:S01]  /*4fc0*/  FMNMX3.FTZ R4, R4, R69, R77, !PT ;  /* 0x0000004504047276 */ /* 0x000fe2000781004d */
[----:B--2---:R-:W-:Y:S01]  /*4fd0*/  FFMA.FTZ R110, R18, UR4, -R66 ;  /* 0x00000004126e7c23 */ /* 0x004fe20008010842 */
[-C--:B------:R-:W-:Y:S02]  /*4fe0*/  ISETP.GE.AND P0, PT, R180, R169.reuse, PT ;  /* 0x000000a9b400720c */ /* 0x080fe40003f06270 */
[----:B------:R-:W-:Y:S02]  /*4ff0*/  ISETP.GE.AND P5, PT, R179, R169, PT ;  /* 0x000000a9b300720c */ /* 0x000fe40003fa6270 */
[----:B------:R-:W-:Y:S01]  /*5000*/  FSEL R61, R61, -INF , !P2 ;  /* 0xff8000003d3d7808 */ /* 0x000fe20005000000 */
[----:B------:R-:W-:Y:S01]  /*5010*/  MUFU.EX2 R60, R34 ;  /* 0x00000022003c7308 */ /* 0x000fe20000000800 */
[----:B------:R-:W-:-:S02]  /*5020*/  FSEL R85, R56, -INF , !P1 ;  /* 0xff80000038557808 */ /* 0x000fc40004800000 */
[----:B------:R-:W-:Y:S02]  /*5030*/  FMNMX3.FTZ R4, R4, R65, R81, !PT ;  /* 0x0000004104047276 */ /* 0x000fe40007810051 */
[----:B------:R-:W-:Y:S02]  /*5040*/  FSEL R57, R57, -INF , !P0 ;  /* 0xff80000039397808 */ /* 0x000fe40004000000 */
[-C--:B------:R-:W-:Y:S01]  /*5050*/  ISETP.GE.AND P0, PT, R2, R169.reuse, PT ;  /* 0x000000a90200720c */ /* 0x080fe20003f06270 */
[----:B------:R2:W-:Y:S01]  /*5060*/  MUFU.EX2 R56, R102 ;  /* 0x0000006600387308 */ /* 0x0005e20000000800 */
[-C--:B------:R-:W-:Y:S02]  /*5070*/  ISETP.GE.AND P4, PT, R139, R169.reuse, PT ;  /* 0x000000a98b00720c */ /* 0x080fe40003f86270 */
[----:B------:R-:W-:Y:S02]  /*5080*/  ISETP.GE.AND P3, PT, R138, R169, PT ;  /* 0x000000a98a00720c */ /* 0x000fe40003f66270 */
        /* <DEDUP_REMOVED lines=9> */
[--C-:B--2---:R-:W-:Y:S01]  /*5120*/  FFMA.FTZ R102, R94, UR4, -R66.reuse ;  /* 0x000000045e667c23 */ /* 0x104fe20008010842 */
[----:B------:R-:W-:Y:S01]  /*5130*/  FSEL R49, R49, -INF , !P2 ;  /* 0xff80000031317808 */ /* 0x000fe20005000000 */
[----:B------:R-:W-:Y:S01]  /*5140*/  FFMA.FTZ R94, R22, UR4, -R66 ;  /* 0x00000004165e7c23 */ /* 0x000fe20008010842 */
[----:B------:R-:W-:-:S02]  /*5150*/  FSEL R90, R44, -INF , !P1 ;  /* 0xff8000002c5a7808 */ /* 0x000fc40004800000 */
[----:B------:R-:W-:Y:S01]  /*5160*/  FMNMX3.FTZ R2, R2, R53, R48, !PT ;  /* 0x0000003502027276 */ /* 0x000fe20007810030 */
[----:B------:R2:W-:Y:S01]  /*5170*/  MUFU.EX2 R44, R98 ;  /* 0x00000062002c7308 */ /* 0x0005e20000000800 */
[----:B------:R-:W-:Y:S01]  /*5180*/  FSEL R105, R45, -INF , !P0 ;  /* 0xff8000002d697808 */ /* 0x000fe20004000000 */
[----:B---3--:R-:W-:Y:S01]  /*5190*/  FFMA.FTZ R103, R99, UR4, -R66 ;  /* 0x0000000463677c23 */ /* 0x008fe20008010842 */
[----:B------:R-:W-:Y:S01]  /*51a0*/  FMNMX3.FTZ R2, R2, R49, R90, !PT ;  /* 0x0000003102027276 */ /* 0x000fe2000781005a */
[--C-:B------:R-:W-:Y:S01]  /*51b0*/  FFMA.FTZ R99, R91, UR4, -R66.reuse ;  /* 0x000000045b637c23 */ /* 0x100fe20008010842 */
[----:B------:R-:W-:Y:S01]  /*51c0*/  LOP3.LUT R208, R151, R196, RZ, 0xfc, !PT ;  /* 0x000000c497d07212 */ /* 0x000fe200078efcff */
[--C-:B------:R-:W-:Y:S01]  /*51d0*/  FFMA.FTZ R91, R7, UR4, -R66.reuse ;  /* 0x00000004075b7c23 */ /* 0x100fe20008010842 */
[----:B------:R-:W-:Y:S01]  /*51e0*/  FMNMX.FTZ R2, R105, R2, !PT ;  /* 0x0000000269027209 */ /* 0x000fe20007810000 */
[----:B------:R-:W-:Y:S01]  /*51f0*/  FFMA.FTZ R45, R6, UR4, -R66 ;  /* 0x00000004062d7c23 */ /* 0x000fe20008010842 */
[----:B------:R-:W-:Y:S01]  /*5200*/  LEA R208, R208, UR5, 0x1 ;  /* 0x00000005d0d07c11 */ /* 0x000fe2000f8e08ff */
[----:B------:R-:W-:Y:S01]  /*5210*/  MUFU.EX2 R83, R83 ;  /* 0x0000005300537308 */ /* 0x000fe20000000800 */
[----:B-1----:R-:W-:Y:S01]  /*5220*/  F2FP.BF16.F32.PACK_AB R23, R62, R63 ;  /* 0x0000003f3e17723e */ /* 0x002fe200000010ff */
[----:B------:R-:W1:Y:S02]  /*5230*/  SHFL.BFLY PT, R4, R2, 0x2, 0x1f ;  /* 0x0c401f0002047f89 */ /* 0x000e6400000e0000 */
[----:B------:R-:W-:-:S02]  /*5240*/  VIADD R8, R208, 0x5000 ;  /* 0x00005000d0087836 */ /* 0x000fc40000000000 */
[----:B------:R-:W-:Y:S02]  /*5250*/  VIADD R151, R208, 0x5020 ;  /* 0x00005020d0977836 */ /* 0x000fe40000000000 */
[----:B--2---:R-:W-:Y:S01]  /*5260*/  FFMA.FTZ R98, R30, UR4, -R66 ;  /* 0x000000041e627c23 */ /* 0x004fe20008010842 */
[----:B------:R-:W-:Y:S01]  /*5270*/  @P6 VIADD R151, R8, 0xffffffe0 ;  /* 0xffffffe008976836 */ /* 0x000fe20000000000 */
[----:B------:R-:W-:Y:S01]  /*5280*/  LDSM.16.MT88.4 R28, [R208+0x5400] ;  /* 0x00540000d01c783b */ /* 0x000fe20000004200 */
[----:B------:R-:W-:Y:S03]  /*5290*/  MUFU.EX2 R86, R86 ;  /* 0x0000005600567308 */ /* 0x000fe60000000800 */
[----:B------:R-:W-:Y:S04]  /*52a0*/  LDSM.16.MT88.4 R12, [R151] ;  /* 0x00000000970c783b */ /* 0x000fe80000004200 */
[----:B------:R-:W-:Y:S01]  /*52b0*/  LDSM.16.MT88.4 R32, [R151+0x400] ;  /* 0x000400009720783b */ /* 0x000fe20000004200 */
        /* <DEDUP_REMOVED lines=13> */
[----:B------:R-:W-:-:S03]  /*5390*/  ISETP.GT.AND P0, PT, R152, R214, PT ;  /* 0x000000d69800720c */ /* 0x000fc60003f04270 */
        /* <DEDUP_REMOVED lines=10> */
[----:B------:R-:W-:Y:S01]  /*5440*/  F2FP.BF16.F32.PACK_AB R21, R106, R107 ;  /* 0x0000006b6a15723e */ /* 0x000fe200000010ff */
[--C-:B------:R-:W-:Y:S01]  /*5450*/  FFMA.FTZ R126, R16, UR4, -R104.reuse ;  /* 0x00000004107e7c23 */ /* 0x100fe20008010868 */
[--C-:B------:R-:W-:Y:S01]  /*5460*/  FFMA.FTZ R120, R178, UR4, -R104.reuse ;  /* 0x00000004b2787c23 */ /* 0x100fe20008010868 */
[----:B------:R-:W2:Y:S01]  /*5470*/  LDSM.16.MT88.4 R16, [R208+0x5800] ;  /* 0x00580000d010783b */ /* 0x000ea20000004200 */
        /* <DEDUP_REMOVED lines=36> */
[----:B------:R-:W-:Y:S01]  /*56c0*/  FFMA.FTZ R130, R130, UR4, -R104 ;  /* 0x0000000482827c23 */ /* 0x000fe20008010868 */
[----:B------:R-:W-:Y:S01]  /*56d0*/  FADD.FTZ R106, R107, R106 ;  /* 0x0000006a6b6a7221 */ /* 0x000fe20000010000 */
[----:B------:R-:W-:Y:S01]  /*56e0*/  FADD.FTZ R138, R139, R138 ;  /* 0x0000008a8b8a7221 */ /* 0x000fe20000010000 */
[--C-:B------:R-:W-:Y:S01]  /*56f0*/  FFMA.FTZ R123, R123, UR4, -R104.reuse ;  /* 0x000000047b7b7c23 */ /* 0x100fe20008010868 */
[----:B------:R-:W-:Y:S01]  /*5700*/  FFMA.FTZ R124, R124, UR4, -R104 ;  /* 0x000000047c7c7c23 */ /* 0x000fe20008010868 */
[----:B------:R-:W-:Y:S01]  /*5710*/  FADD.FTZ R106, R63, R106 ;  /* 0x0000006a3f6a7221 */ /* 0x000fe20000010000 */
[----:B------:R-:W4:Y:S01]  /*5720*/  MUFU.EX2 R122, R122 ;  /* 0x0000007a007a7308 */ /* 0x000f220000000800 */
[C---:B-1----:R-:W-:Y:S01]  /*5730*/  HMMA.16816.F32.BF16 R8, R20.reuse, R4, RZ ;  /* 0x000000041408723c */ /* 0x042fe200000418ff */
[----:B------:R-:W-:Y:S01]  /*5740*/  FADD.FTZ R138, R135, R138 ;  /* 0x0000008a878a7221 */ /* 0x000fe20000010000 */
[--C-:B------:R-:W-:Y:S01]  /*5750*/  FFMA.FTZ R119, R119, UR4, -R104.reuse ;  /* 0x0000000477777c23 */ /* 0x100fe20008010868 */
[--C-:B------:R-:W-:Y:S01]  /*5760*/  FFMA.FTZ R117, R117, UR4, -R104.reuse ;  /* 0x0000000475757c23 */ /* 0x100fe20008010868 */
[----:B------:R-:W-:Y:S01]  /*5770*/  FFMA.FTZ R114, R114, UR4, -R104 ;  /* 0x0000000472727c23 */ /* 0x000fe20008010868 */
[----:B------:R-:W-:Y:S01]  /*5780*/  FADD.FTZ R134, R134, R138 ;  /* 0x0000008a86867221 */ /* 0x000fe20000010000 */
[----:B------:R-:W-:Y:S01]  /*5790*/  FFMA.FTZ R112, R112, UR4, -R104 ;  /* 0x0000000470707c23 */ /* 0x000fe20008010868 */
[----:B------:R-:W1:Y:S01]  /*57a0*/  MUFU.EX2 R127, R127 ;  /* 0x0000007f007f7308 */ /* 0x000e620000000800 */
[C---:B------:R-:W-:Y:S01]  /*57b0*/  HMMA.16816.F32.BF16 R4, R20.reuse, R6, RZ ;  /* 0x000000061404723c */ /* 0x040fe200000418ff */
[----:B---3--:R-:W-:Y:S01]  /*57c0*/  FADD.FTZ R134, R129, R134 ;  /* 0x0000008681867221 */ /* 0x008fe20000010000 */
[--C-:B------:R-:W-:Y:S01]  /*57d0*/  FFMA.FTZ R111, R111, UR4, -R104.reuse ;  /* 0x000000046f6f7c23 */ /* 0x100fe20008010868 */
[--C-:B------:R-:W-:Y:S01]  /*57e0*/  FFMA.FTZ R109, R109, UR4, -R104.reuse ;  /* 0x000000046d6d7c23 */ /* 0x100fe20008010868 */
[--C-:B------:R-:W-:Y:S01]  /*57f0*/  FFMA.FTZ R73, R73, UR4, -R104.reuse ;  /* 0x0000000449497c23 */ /* 0x100fe20008010868 */
[--C-:B------:R-:W-:Y:S01]  /*5800*/  FFMA.FTZ R61, R61, UR4, -R104.reuse ;  /* 0x000000043d3d7c23 */ /* 0x100fe20008010868 */
[--C-:B------:R-:W-:Y:S01]  /*5810*/  FFMA.FTZ R85, R85, UR4, -R104.reuse ;  /* 0x0000000455557c23 */ /* 0x100fe20008010868 */
[----:B------:R-:W3:Y:S01]  /*5820*/  MUFU.EX2 R126, R126 ;  /* 0x0000007e007e7308 */ /* 0x000ee20000000800 */
[C---:B------:R-:W-:Y:S01]  /*5830*/  HMMA.16816.F32.BF16 R24, R20.reuse, R12, RZ ;  /* 0x0000000c1418723c */ /* 0x040fe200000418ff */
[----:B------:R-:W-:Y:S01]  /*5840*/  F2FP.BF16.F32.PACK_AB R13, R58, R59 ;  /* 0x0000003b3a0d723e */ /* 0x000fe200000010ff */
[----:B------:R-:W-:Y:S01]  /*5850*/  FFMA.FTZ R57, R57, UR4, -R104 ;  /* 0x0000000439397c23 */ /* 0x000fe20008010868 */
[C---:B-----5:R-:W-:Y:S01]  /*5860*/  F2FP.BF16.F32.PACK_AB R12, R128.reuse, R129 ;  /* 0x00000081800c723e */ /* 0x060fe200000010ff */
[----:B------:R-:W-:Y:S01]  /*5870*/  FADD.FTZ R128, R128, R134 ;  /* 0x0000008680807221 */ /* 0x000fe20000010000 */
[--C-:B------:R-:W-:Y:S01]  /*5880*/  FFMA.FTZ R53, R53, UR4, -R104.reuse ;  /* 0x0000000435357c23 */ /* 0x100fe20008010868 */
[----:B------:R-:W-:Y:S01]  /*5890*/  FFMA.FTZ R231, R105, UR4, -R104 ;  /* 0x0000000469e77c23 */ /* 0x000fe20008010868 */
[----:B------:R-:W5:Y:S01]  /*58a0*/  MUFU.EX2 R120, R120 ;  /* 0x0000007800787308 */ /* 0x000f620000000800 */
[----:B------:R-:W-:Y:S01]  /*58b0*/  HMMA.16816.F32.BF16 R20, R20, R14, RZ ;  /* 0x0000000e1414723c */ /* 0x000fe200000418ff */
[----:B------:R-:W-:Y:S01]  /*58c0*/  F2FP.BF16.F32.PACK_AB R15, R54, R55 ;  /* 0x00000037360f723e */ /* 0x000fe200000010ff */
[----:B----4-:R-:W-:Y:S01]  /*58d0*/  FADD.FTZ R128, R122, R128 ;  /* 0x000000807a807221 */ /* 0x010fe20000010000 */
[----:B-1----:R-:W-:-:S03]  /*58e0*/  F2FP.BF16.F32.PACK_AB R14, R127, R122 ;  /* 0x0000007a7f0e723e */ /* 0x002fc600000010ff */
        /* <DEDUP_REMOVED lines=53> */
[----:B----4-:R-:W-:-:S03]  /*5c40*/  F2FP.BF16.F32.PACK_AB R14, R146, R145 ;  /* 0x00000091920e723e */ /* 0x010fc600000010ff */
[----:B------:R-:W4:Y:S01]  /*5c50*/  MUFU.EX2 R166, R166 ;  /* 0x000000a600a67308 */ /* 0x000f220000000800 */
[----:B------:R-:W-:Y:S02]  /*5c60*/  FADD.FTZ R147, R143, R147 ;  /* 0x000000938f937221 */ /* 0x000fe40000010000 */
[----:B------:R-:W-:Y:S01]  /*5c70*/  LDSM.16.MT88.4 R140, [R208+0x8c00] ;  /* 0x008c0000d08c783b */ /* 0x000fe20000004200 */
        /* <DEDUP_REMOVED lines=33> */
[C---:B------:R-:W-:Y:S01]  /*5e90*/  F2FP.BF16.F32.PACK_AB R12, R165.reuse, R166 ;  /* 0x000000a6a50c723e */ /* 0x040fe200000010ff */
        /* <DEDUP_REMOVED lines=71> */
[--C-:B------:R-:W-:Y:S01]  /*6310*/  FFMA.FTZ R58, R81, UR4, -R104.reuse ;  /* 0x00000004513a7c23 */ /* 0x100fe20008010868 */
[C---:B--2---:R-:W-:Y:S01]  /*6320*/  HMMA.16816.F32.BF16 R24, R32.reuse, R12, R24 ;  /* 0x0000000c2018723c */ /* 0x044fe20000041818 */
[----:B------:R-:W-:Y:S01]  /*6330*/  FADD.FTZ R55, R54, R55 ;  /* 0x0000003736377221 */ /* 0x000fe20000010000 */
[----:B------:R-:W-:Y:S01]  /*6340*/  F2FP.BF16.F32.PACK_AB R13, R99, R100 ;  /* 0x00000064630d723e */ /* 0x000fe200000010ff */
[--C-:B------:R-:W-:Y:S01]  /*6350*/  FFMA.FTZ R54, R115, UR4, -R104.reuse ;  /* 0x0000000473367c23 */ /* 0x100fe20008010868 */
[----:B------:R-:W-:Y:S01]  /*6360*/  F2FP.BF16.F32.PACK_AB R12, R124, R123 ;  /* 0x0000007b7c0c723e */ /* 0x000fe200000010ff */
[----:B------:R-:W-:Y:S01]  /*6370*/  FADD.FTZ R55, R51, R55 ;  /* 0x0000003733377221 */ /* 0x000fe20000010000 */
[----:B------:R-:W-:Y:S02]  /*6380*/  MUFU.EX2 R92, R92 ;  /* 0x0000005c005c7308 */ /* 0x000fe40000000800 */
[----:B------:R-:W-:Y:S01]  /*6390*/  HMMA.16816.F32.BF16 R28, R32, R14, R28 ;  /* 0x0000000e201c723c */ /* 0x000fe2000004181c */
[----:B------:R-:W-:Y:S01]  /*63a0*/  FADD.FTZ R50, R50, R55 ;  /* 0x0000003732327221 */ /* 0x000fe20000010000 */
[----:B------:R-:W-:Y:S01]  /*63b0*/  F2FP.BF16.F32.PACK_AB R15, R97, R98 ;  /* 0x00000062610f723e */ /* 0x000fe200000010ff */
[----:B------:R-:W2:Y:S01]  /*63c0*/  LDSM.16.MT88.4 R32, [R208+0x7c00] ;  /* 0x007c0000d020783b */ /* 0x000ea20000004200 */
[----:B------:R-:W-:Y:S01]  /*63d0*/  FFMA.FTZ R55, R65, UR4, -R104 ;  /* 0x0000000441377c23 */ /* 0x000fe20008010868 */
[----:B------:R-:W-:Y:S01]  /*63e0*/  FADD.FTZ R50, R47, R50 ;  /* 0x000000322f327221 */ /* 0x000fe20000010000 */
[----:B------:R-:W-:Y:S01]  /*63f0*/  MUFU.EX2 R54, R54 ;  /* 0x0000003600367308 */ /* 0x000fe20000000800 */
[----:B----4-:R-:W-:Y:S01]  /*6400*/  F2FP.BF16.F32.PACK_AB R14, R59, R63 ;  /* 0x0000003f3b0e723e */ /* 0x010fe200000010ff */
[----:B------:R-:W-:Y:S01]  /*6410*/  FADD.FTZ R63, R63, R130 ;  /* 0x000000823f3f7221 */ /* 0x000fe20000010000 */
[----:B------:R-:W-:Y:S01]  /*6420*/  FADD.FTZ R46, R46, R50 ;  /* 0x000000322e2e7221 */ /* 0x000fe20000010000 */
[----:B------:R-:W-:-:S02]  /*6430*/  FFMA.FTZ R50, R108, UR4, -R104 ;  /* 0x000000046c327c23 */ /* 0x000fc40008010868 */
[----:B------:R-:W-:Y:S01]  /*6440*/  FADD.FTZ R63, R59, R63 ;  /* 0x0000003f3b3f7221 */ /* 0x000fe20000010000 */
[----:B------:R-:W-:Y:S01]  /*6450*/  FADD.FTZ R70, R70, R46 ;  /* 0x0000002e46467221 */ /* 0x000fe20000010000 */
[----:B---3--:R-:W-:Y:S01]  /*6460*/  HMMA.16816.F32.BF16 R8, R12, R20, R8 ;  /* 0x000000140c08723c */ /* 0x008fe20000041808 */
[----:B------:R-:W3:Y:S02]  /*6470*/  MUFU.EX2 R51, R114 ;  /* 0x0000007200337308 */ /* 0x000ee40000000800 */
[----:B------:R-:W-:-:S04]  /*6480*/  FADD.FTZ R70, R71, R70 ;  /* 0x0000004647467221 */ /* 0x000fc80000010000 */
[----:B------:R-:W-:Y:S01]  /*6490*/  FADD.FTZ R74, R74, R70 ;  /* 0x000000464a4a7221 */ /* 0x000fe20000010000 */
[----:B------:R-:W-:Y:S01]  /*64a0*/  HMMA.16816.F32.BF16 R4, R12, R22, R4 ;  /* 0x000000160c04723c */ /* 0x000fe20000041804 */
[----:B------:R-:W4:Y:S01]  /*64b0*/  LDSM.16.MT88.4 R20, [R151+0x2c00] ;  /* 0x002c00009714783b */ /* 0x000f220000004200 */
[----:B------:R-:W-:Y:S01]  /*64c0*/  MUFU.EX2 R47, R112 ;  /* 0x00000070002f7308 */ /* 0x000fe20000000800 */
[----:B------:R-:W-:-:S04]  /*64d0*/  FADD.FTZ R74, R40, R74 ;  /* 0x0000004a284a7221 */ /* 0x000fc80000010000 */
        /* <DEDUP_REMOVED lines=10> */
[----:B------:R-:W-:Y:S01]  /*6580*/  FFMA.FTZ R41, R69, UR4, -R104 ;  /* 0x0000000445297c23 */ /* 0x000fe20008010868 */
[----:B---3--:R-:W-:Y:S01]  /*6590*/  F2FP.BF16.F32.PACK_AB R12, R51, R54 ;  /* 0x00000036330c723e */ /* 0x008fe200000010ff */
[----:B------:R-:W-:Y:S01]  /*65a0*/  FADD.FTZ R75, R78, R75 ;  /* 0x0000004b4e4b7221 */ /* 0x000fe20000010000 */
[----:B------:R-:W3:Y:S01]  /*65b0*/  MUFU.EX2 R91, R91 ;  /* 0x0000005b005b7308 */ /* 0x000ee20000000800 */
[--C-:B------:R-:W-:Y:S01]  /*65c0*/  FFMA.FTZ R36, R39, UR4, -R66.reuse ;  /* 0x0000000427247c23 */ /* 0x100fe20008010842 */
[----:B------:R-:W-:Y:S01]  /*65d0*/  FFMA.FTZ R39, R42, UR4, -R66 ;  /* 0x000000042a277c23 */ /* 0x000fe20008010842 */
[----:B------:R-:W-:Y:S01]  /*65e0*/  FADD.FTZ R79, R79, R75 ;  /* 0x0000004b4f4f7221 */ /* 0x000fe20000010000 */
[----:B-1----:R-:W-:Y:S01]  /*65f0*/  F2FP.BF16.F32.PACK_AB R14, R46, R47 ;  /* 0x0000002f2e0e723e */ /* 0x002fe200000010ff */
[----:B------:R-:W-:Y:S01]  /*6600*/  FFMA.FTZ R42, R77, UR4, -R104 ;  /* 0x000000044d2a7c23 */ /* 0x000fe20008010868 */
[----:B------:R-:W-:Y:S01]  /*6610*/  FADD.FTZ R54, R54, R63 ;  /* 0x0000003f36367221 */ /* 0x000fe20000010000 */
[----:B------:R-:W-:Y:S01]  /*6620*/  FADD.FTZ R79, R82, R79 ;  /* 0x0000004f524f7221 */ /* 0x000fe20000010000 */
[----:B------:R-:W-:Y:S02]  /*6630*/  MUFU.EX2 R45, R45 ;  /* 0x0000002d002d7308 */ /* 0x000fe40000000800 */
[----:B------:R-:W-:Y:S01]  /*6640*/  FADD.FTZ R51, R51, R54 ;  /* 0x0000003633337221 */ /* 0x000fe20000010000 */
[----:B------:R-:W-:Y:S01]  /*6650*/  FADD.FTZ R83, R83, R79 ;  /* 0x0000004f53537221 */ /* 0x000fe20000010000 */
[C---:B--2---:R-:W-:Y:S02]  /*6660*/  HMMA.16816.F32.BF16 R8, R12.reuse, R32, R8 ;  /* 0x000000200c08723c */ /* 0x044fe40000041808 */
[----:B------:R-:W-:Y:S01]  /*6670*/  FADD.FTZ R51, R47, R51 ;  /* 0x000000332f337221 */ /* 0x000fe20000010000 */
[----:B------:R-:W-:Y:S01]  /*6680*/  FADD.FTZ R83, R86, R83 ;  /* 0x0000005356537221 */ /* 0x000fe20000010000 */
[----:B------:R-:W1:Y:S02]  /*6690*/  MUFU.EX2 R110, R110 ;  /* 0x0000006e006e7308 */ /* 0x000e640000000800 */
[----:B------:R-:W-:Y:S01]  /*66a0*/  FADD.FTZ R46, R46, R51 ;  /* 0x000000332e2e7221 */ /* 0x000fe20000010000 */
[----:B------:R-:W-:Y:S01]  /*66b0*/  FADD.FTZ R87, R87, R83 ;  /* 0x0000005357577221 */ /* 0x000fe20000010000 */
[C---:B------:R-:W-:Y:S01]  /*66c0*/  HMMA.16816.F32.BF16 R4, R12.reuse, R34, R4 ;  /* 0x000000220c04723c */ /* 0x040fe20000041804 */
[----:B------:R-:W2:Y:S02]  /*66d0*/  LDSM.16.MT88.4 R32, [R151+0x3000] ;  /* 0x003000009720783b */ /* 0x000ea40000004200 */
[----:B------:R-:W-:Y:S01]  /*66e0*/  FADD.FTZ R87, R88, R87 ;  /* 0x0000005758577221 */ /* 0x000fe20000010000 */
[----:B------:R-:W5:Y:S03]  /*66f0*/  MUFU.EX2 R50, R50 ;  /* 0x0000003200327308 */ /* 0x000f660000000800 */
[----:B------:R-:W-:Y:S01]  /*6700*/  FADD.FTZ R87, R84, R87 ;  /* 0x0000005754577221 */ /* 0x000fe20000010000 */
[C---:B----4-:R-:W-:Y:S03]  /*6710*/  HMMA.16816.F32.BF16 R24, R12.reuse, R20, R24 ;  /* 0x000000140c18723c */ /* 0x050fe60000041818 */
[----:B------:R-:W-:Y:S01]  /*6720*/  FADD.FTZ R80, R80, R87 ;  /* 0x0000005750507221 */ /* 0x000fe20000010000 */
[----:B------:R-:W4:Y:S03]  /*6730*/  MUFU.EX2 R40, R109 ;  /* 0x0000006d00287308 */ /* 0x000f260000000800 */
[----:B------:R-:W-:Y:S01]  /*6740*/  FADD.FTZ R80, R76, R80 ;  /* 0x000000504c507221 */ /* 0x000fe20000010000 */
[----:B------:R-:W-:Y:S01]  /*6750*/  HMMA.16816.F32.BF16 R28, R12, R22, R28 ;  /* 0x000000160c1c723c */ /* 0x000fe2000004181c */
[----:B------:R-:W2:Y:S01]  /*6760*/  LDSM.16.MT88.4 R20, [R208+0x8400] ;  /* 0x00840000d014783b */ /* 0x000ea20000004200 */
[----:B---3--:R-:W-:Y:S01]  /*6770*/  F2FP.BF16.F32.PACK_AB R13, R91, R92 ;  /* 0x0000005c5b0d723e */ /* 0x008fe200000010ff */
[----:B------:R-:W-:Y:S01]  /*6780*/  FADD.FTZ R72, R72, R80 ;  /* 0x0000005048487221 */ /* 0x000fe20000010000 */
[----:B------:R-:W-:Y:S01]  /*6790*/  MUFU.EX2 R37, R73 ;  /* 0x0000004900257308 */ /* 0x000fe20000000800 */
[----:B-1----:R-:W-:Y:S01]  /*67a0*/  F2FP.BF16.F32.PACK_AB R15, R110, R45 ;  /* 0x0000002d6e0f723e */ /* 0x002fe200000010ff */
[----:B-----5:R-:W-:Y:S01]  /*67b0*/  FADD.FTZ R46, R50, R46 ;  /* 0x0000002e322e7221 */ /* 0x020fe20000010000 */
[----:B------:R-:W-:-:S04]  /*67c0*/  FADD.FTZ R72, R68, R72 ;  /* 0x0000004844487221 */ /* 0x000fc80000010000 */
[----:B------:R-:W-:Y:S01]  /*67d0*/  FADD.FTZ R64, R64, R72 ;  /* 0x0000004840407221 */ /* 0x000fe20000010000 */
[----:B------:R-:W1:Y:S01]  /*67e0*/  MUFU.EX2 R41, R41 ;  /* 0x0000002900297308 */ /* 0x000e620000000800 */
[C---:B----4-:R-:W-:Y:S01]  /*67f0*/  F2FP.BF16.F32.PACK_AB R12, R40.reuse, R50 ;  /* 0x00000032280c723e */ /* 0x050fe200000010ff */
[----:B------:R-:W-:Y:S01]  /*6800*/  FADD.FTZ R46, R40, R46 ;  /* 0x0000002e282e7221 */ /* 0x000fe20000010000 */
[----:B------:R-:W-:-:S05]  /*6810*/  FADD.FTZ R64, R60, R64 ;  /* 0x000000403c407221 */ /* 0x000fca0000010000 */
[----:B------:R-:W-:Y:S08]  /*6820*/  MUFU.EX2 R113, R113 ;  /* 0x0000007100717308 */ /* 0x000ff00000000800 */
[----:B------:R-:W3:Y:S01]  /*6830*/  MUFU.EX2 R116, R116 ;  /* 0x0000007400747308 */ /* 0x000ee20000000800 */
        /* <DEDUP_REMOVED lines=8> */
[----:B------:R-:W5:Y:S01]  /*68c0*/  MUFU.EX2 R42, R42 ;  /* 0x0000002a002a7308 */ /* 0x000f620000000800 */
[----:B--2---:R-:W-:Y:S01]  /*68d0*/  HMMA.16816.F32.BF16 R24, R12, R32, R24 ;  /* 0x000000200c18723c */ /* 0x004fe20000041818 */
[----:B------:R-:W-:-:S04]  /*68e0*/  FADD.FTZ R32, R56, R64 ;  /* 0x0000004038207221 */ /* 0x000fc80000010000 */
[----:B------:R-:W-:Y:S02]  /*68f0*/  FADD.FTZ R32, R52, R32 ;  /* 0x0000002034207221 */ /* 0x000fe40000010000 */
[----:B------:R-:W2:Y:S01]  /*6900*/  MUFU.EX2 R55, R55 ;  /* 0x0000003700377308 */ /* 0x000ea20000000800 */
[----:B------:R-:W-:Y:S01]  /*6910*/  HMMA.16816.F32.BF16 R28, R12, R34, R28 ;  /* 0x000000220c1c723c */ /* 0x000fe2000004181c */
[----:B---3--:R-:W-:Y:S02]  /*6920*/  F2FP.BF16.F32.PACK_AB R13, R116, R113 ;  /* 0x00000071740d723e */ /* 0x008fe400000010ff */
[----:B-1----:R-:W-:-:S04]  /*6930*/  F2FP.BF16.F32.PACK_AB R15, R153, R131 ;  /* 0x00000083990f723e */ /* 0x002fc800000010ff */
[----:B------:R-:W1:Y:S01]  /*6940*/  MUFU.EX2 R58, R58 ;  /* 0x0000003a003a7308 */ /* 0x000e620000000800 */
[----:B-----5:R-:W-:-:S07]  /*6950*/  FADD.FTZ R37, R42, R37 ;  /* 0x000000252a257221 */ /* 0x020fce0000010000 */
        /* <DEDUP_REMOVED lines=10> */
[----:B------:R-:W-:Y:S01]  /*6a00*/  FFMA.FTZ R44, R89, UR4, -R104 ;  /* 0x00000004592c7c23 */ /* 0x000fe20008010868 */
[----:B------:R-:W2:Y:S01]  /*6a10*/  LDSM.16.MT88.4 R32, [R208+0x8800] ;  /* 0x00880000d020783b */ /* 0x000ea20000004200 */
[----:B------:R-:W-:Y:S01]  /*6a20*/  MUFU.EX2 R118, R118 ;  /* 0x0000007600767308 */ /* 0x000fe20000000800 */
[----:B------:R-:W-:-:S03]  /*6a30*/  FADD.FTZ R103, R103, R20 ;  /* 0x0000001467677221 */ /* 0x000fc60000010000 */
[----:B----4-:R-:W-:Y:S01]  /*6a40*/  HMMA.16816.F32.BF16 R24, R12, R16, R24 ;  /* 0x000000100c18723c */ /* 0x010fe20000041818 */
[----:B------:R-:W-:Y:S01]  /*6a50*/  FADD.FTZ R103, R102, R103 ;  /* 0x0000006766677221 */ /* 0x000fe20000010000 */
[----:B------:R-:W-:Y:S02]  /*6a60*/  FFMA.FTZ R17, R48, UR4, -R104 ;  /* 0x0000000430117c23 */ /* 0x000fe40008010868 */
[----:B------:R-:W3:Y:S01]  /*6a70*/  MUFU.EX2 R38, R38 ;  /* 0x0000002600267308 */ /* 0x000ee20000000800 */
[----:B------:R-:W-:-:S03]  /*6a80*/  FADD.FTZ R101, R101, R103 ;  /* 0x0000006765657221 */ /* 0x000fc60000010000 */
[----:B------:R-:W-:Y:S01]  /*6a90*/  HMMA.16816.F32.BF16 R4, R12, R22, R4 ;  /* 0x000000160c04723c */ /* 0x000fe20000041804 */
[----:B------:R-:W-:Y:S01]  /*6aa0*/  FADD.FTZ R101, R100, R101 ;  /* 0x0000006564657221 */ /* 0x000fe20000010000 */
[----:B------:R-:W4:Y:S02]  /*6ab0*/  LDSM.16.MT88.4 R20, [R151+0x3800] ;  /* 0x003800009714783b */ /* 0x000f240000004200 */
[----:B------:R-:W5:Y:S01]  /*6ac0*/  MUFU.EX2 R60, R85 ;  /* 0x00000055003c7308 */ /* 0x000f620000000800 */
[----:B------:R-:W-:-:S03]  /*6ad0*/  FADD.FTZ R101, R99, R101 ;  /* 0x0000006563657221 */ /* 0x000fc60000010000 */
[----:B------:R-:W-:Y:S01]  /*6ae0*/  HMMA.16816.F32.BF16 R28, R12, R18, R28 ;  /* 0x000000120c1c723c */ /* 0x000fe2000004181c */
[----:B------:R-:W-:Y:S01]  /*6af0*/  FADD.FTZ R98, R98, R101 ;  /* 0x0000006562627221 */ /* 0x000fe20000010000 */
[----:B-1----:R-:W-:Y:S01]  /*6b00*/  F2FP.BF16.F32.PACK_AB R13, R132, R156 ;  /* 0x0000009c840d723e */ /* 0x002fe200000010ff */
[----:B------:R-:W-:Y:S01]  /*6b10*/  FFMA.FTZ R18, R49, UR4, -R104 ;  /* 0x0000000431127c23 */ /* 0x000fe20008010868 */
[----:B------:R-:W1:Y:S01]  /*6b20*/  MUFU.EX2 R52, R57 ;  /* 0x0000003900347308 */ /* 0x000e620000000800 */
[----:B------:R-:W-:Y:S01]  /*6b30*/  FADD.FTZ R98, R97, R98 ;  /* 0x0000006261627221 */ /* 0x000fe20000010000 */
[----:B---3--:R-:W-:Y:S01]  /*6b40*/  F2FP.BF16.F32.PACK_AB R15, R38, R118 ;  /* 0x00000076260f723e */ /* 0x008fe200000010ff */
[----:B------:R-:W-:Y:S02]  /*6b50*/  FFMA.FTZ R19, R90, UR4, -R104 ;  /* 0x000000045a137c23 */ /* 0x000fe40008010868 */
[----:B------:R-:W-:-:S03]  /*6b60*/  FADD.FTZ R96, R96, R98 ;  /* 0x0000006260607221 */ /* 0x000fc60000010000 */
[----:B------:R-:W3:Y:S01]  /*6b70*/  MUFU.EX2 R44, R44 ;  /* 0x0000002c002c7308 */ /* 0x000ee20000000800 */
[----:B------:R-:W-:Y:S01]  /*6b80*/  FADD.FTZ R95, R95, R96 ;  /* 0x000000605f5f7221 */ /* 0x000fe20000010000 */
[----:B-----5:R-:W-:-:S03]  /*6b90*/  FADD.FTZ R61, R60, R61 ;  /* 0x0000003d3c3d7221 */ /* 0x020fc60000010000 */
[----:B------:R-:W-:-:S03]  /*6ba0*/  FADD.FTZ R95, R94, R95 ;  /* 0x0000005f5e5f7221 */ /* 0x000fc60000010000 */
[----:B------:R-:W5:Y:S01]  /*6bb0*/  MUFU.EX2 R16, R53 ;  /* 0x0000003500107308 */ /* 0x000f620000000800 */
[----:B------:R-:W-:Y:S01]  /*6bc0*/  FADD.FTZ R93, R93, R95 ;  /* 0x0000005f5d5d7221 */ /* 0x000fe20000010000 */
[C---:B-1----:R-:W-:Y:S01]  /*6bd0*/  F2FP.BF16.F32.PACK_AB R12, R52.reuse, R60 ;  /* 0x0000003c340c723e */ /* 0x042fe200000010ff */
[----:B------:R-:W-:Y:S02]  /*6be0*/  FADD.FTZ R52, R52, R61 ;  /* 0x0000003d34347221 */ /* 0x000fe40000010000 */
[----:B------:R-:W-:-:S03]  /*6bf0*/  FADD.FTZ R93, R92, R93 ;  /* 0x0000005d5c5d7221 */ /* 0x000fc60000010000 */
[----:B------:R-:W-:Y:S01]  /*6c00*/  MUFU.EX2 R36, R36 ;  /* 0x0000002400247308 */ /* 0x000fe20000000800 */
[----:B------:R-:W-:Y:S01]  /*6c10*/  FADD.FTZ R91, R91, R93 ;  /* 0x0000005d5b5b7221 */ /* 0x000fe20000010000 */
[----:B---3--:R-:W-:-:S03]  /*6c20*/  FADD.FTZ R52, R44, R52 ;  /* 0x000000342c347221 */ /* 0x008fc60000010000 */
[----:B------:R-:W-:-:S03]  /*6c30*/  FADD.FTZ R91, R45, R91 ;  /* 0x0000005b2d5b7221 */ /* 0x000fc60000010000 */
[----:B------:R-:W1:Y:S01]  /*6c40*/  MUFU.EX2 R17, R17 ;  /* 0x0000001100117308 */ /* 0x000e620000000800 */
[----:B-----5:R-:W-:Y:S01]  /*6c50*/  F2FP.BF16.F32.PACK_AB R14, R16, R44 ;  /* 0x0000002c100e723e */ /* 0x020fe200000010ff */
[----:B------:R-:W-:Y:S01]  /*6c60*/  FADD.FTZ R110, R110, R91 ;  /* 0x0000005b6e6e7221 */ /* 0x000fe20000010000 */
[----:B------:R-:W-:-:S03]  /*6c70*/  FADD.FTZ R16, R16, R52 ;  /* 0x0000003410107221 */ /* 0x000fc60000010000 */
[----:B------:R-:W-:Y:S02]  /*6c80*/  FADD.FTZ R110, R113, R110 ;  /* 0x0000006e716e7221 */ /* 0x000fe40000010000 */
[----:B--2---:R-:W-:Y:S01]  /*6c90*/  HMMA.16816.F32.BF16 R8, R12, R32, R8 ;  /* 0x000000200c08723c */ /* 0x004fe20000041808 */
[----:B------:R-:W2:Y:S01]  /*6ca0*/  MUFU.EX2 R39, R39 ;  /* 0x0000002700277308 */ /* 0x000ea20000000800 */
[----:B------:R-:W-:-:S04]  /*6cb0*/  FADD.FTZ R116, R116, R110 ;  /* 0x0000006e74747221 */ /* 0x000fc80000010000 */
[----:B------:R-:W-:Y:S02]  /*6cc0*/  FADD.FTZ R116, R131, R116 ;  /* 0x0000007483747221 */ /* 0x000fe40000010000 */
[C---:B------:R-:W-:Y:S01]  /*6cd0*/  HMMA.16816.F32.BF16 R32, R12.reuse, R34, R4 ;  /* 0x000000220c20723c */ /* 0x040fe20000041804 */
[----:B------:R-:W3:Y:S01]  /*6ce0*/  LDSM.16.MT88.4 R4, [R151+0x3c00] ;  /* 0x003c00009704783b */ /* 0x000ee20000004200 */
[----:B------:R-:W-:Y:S01]  /*6cf0*/  FADD.FTZ R153, R153, R116 ;  /* 0x0000007499997221 */ /* 0x000fe20000010000 */
[----:B------:R-:W-:Y:S01]  /*6d00*/  MUFU.EX2 R43, R43 ;  /* 0x0000002b002b7308 */ /* 0x000fe20000000800 */
[----:B-1----:R-:W-:Y:S02]  /*6d10*/  FADD.FTZ R16, R17, R16 ;  /* 0x0000001011107221 */ /* 0x002fe40000010000 */
[----:B------:R-:W-:Y:S02]  /*6d20*/  FADD.FTZ R153, R156, R153 ;  /* 0x000000999c997221 */ /* 0x000fe40000010000 */
[----:B----4-:R-:W-:Y:S02]  /*6d30*/  HMMA.16816.F32.BF16 R24, R12, R20, R24 ;  /* 0x000000140c18723c */ /* 0x010fe40000041818 */
[----:B------:R-:W-:Y:S01]  /*6d40*/  FADD.FTZ R132, R132, R153 ;  /* 0x0000009984847221 */ /* 0x000fe20000010000 */
[----:B------:R-:W1:Y:S03]  /*6d50*/  MUFU.EX2 R230, R230 ;  /* 0x000000e600e67308 */ /* 0x000e660000000800 */
[----:B------:R-:W-:-:S02]  /*6d60*/  FADD.FTZ R132, R118, R132 ;  /* 0x0000008476847221 */ /* 0x000fc40000010000 */
[----:B------:R-:W-:Y:S01]  /*6d70*/  HMMA.16816.F32.BF16 R28, R12, R22, R28 ;  /* 0x000000160c1c723c */ /* 0x000fe2000004181c */
[----:B--2---:R-:W-:Y:S01]  /*6d80*/  F2FP.BF16.F32.PACK_AB R13, R39, R36 ;  /* 0x00000024270d723e */ /* 0x004fe200000010ff */
[----:B------:R-:W-:Y:S01]  /*6d90*/  FADD.FTZ R38, R38, R132 ;  /* 0x0000008426267221 */ /* 0x000fe20000010000 */
[----:B------:R-:W2:Y:S03]  /*6da0*/  MUFU.EX2 R18, R18 ;  /* 0x0000001200127308 */ /* 0x000ea60000000800 */
[----:B------:R-:W-:-:S04]  /*6db0*/  FADD.FTZ R38, R36, R38 ;  /* 0x0000002624267221 */ /* 0x000fc80000010000 */
[----:B------:R-:W-:Y:S01]  /*6dc0*/  FADD.FTZ R38, R39, R38 ;  /* 0x0000002627267221 */ /* 0x000fe20000010000 */
[----:B------:R-:W4:Y:S01]  /*6dd0*/  MUFU.EX2 R19, R19 ;  /* 0x0000001300137308 */ /* 0x000f220000000800 */
[----:B-1----:R-:W-:Y:S02]  /*6de0*/  F2FP.BF16.F32.PACK_AB R15, R230, R43 ;  /* 0x0000002be60f723e */ /* 0x002fe400000010ff */
[----:B------:R-:W-:-:S04]  /*6df0*/  FADD.FTZ R38, R43, R38 ;  /* 0x000000262b267221 */ /* 0x000fc80000010000 */
[----:B------:R-:W-:Y:S01]  /*6e00*/  FADD.FTZ R230, R230, R38 ;  /* 0x00000026e6e67221 */ /* 0x000fe20000010000 */
        /* <DEDUP_REMOVED lines=77> */
.L_x_2049:
[----:B------:R-:W-:Y:S01]  /*72e0*/  UMOV UR6, URZ ;  /* 0x000000ff00067c82 */ /* 0x000fe20008000000 */
[----:B------:R-:W-:Y:S01]  /*72f0*/  IMAD.SHL.U32 R4, R192, 0x100, RZ ;  /* 0x00000100c0047824 */ /* 0x000fe200078e00ff */
[----:B------:R-:W-:-:S05]  /*7300*/  IADD3 R5, P0, PT, RZ, -UR6, RZ ;  /* 0x80000006ff057c10 */ /* 0x000fca000ff1e0ff */
[----:B------:R-:W-:-:S05]  /*7310*/  IMAD.X R4, RZ, RZ, ~R4, P0 ;  /* 0x000000ffff047224 */ /* 0x000fca00000e0e04 */
[----:B------:R-:W-:-:S04]  /*7320*/  SHF.R.S64 R5, R5, 0x1f, R4 ;  /* 0x0000001f05057819 */ /* 0x000fc80000001004 */
[----:B------:R-:W-:-:S04]  /*7330*/  IADD3 R219, P0, PT, R5, R219, RZ ;  /* 0x000000db05db7210 */ /* 0x000fc80007f1e0ff */
[----:B------:R-:W-:-:S09]  /*7340*/  LEA.HI.X.SX32 R218, R4, R218, 0x1, P0 ;  /* 0x000000da04da7211 */ /* 0x000fd200000f0eff */
.L_x_2050:
[C---:B------:R-:W-:Y:S01]  /*7350*/  IMAD.SHL.U32 R4, R192.reuse, 0x40, RZ ;  /* 0x00000040c0047824 */ /* 0x040fe200078e00ff */
[----:B------:R-:W-:Y:S01]  /*7360*/  SHF.L.U64.HI R192, R192, 0x6, R193 ;  /* 0x00000006c0c07819 */ /* 0x000fe200000102c1 */
[----:B------:R-:W-:Y:S02]  /*7370*/  IMAD.MOV.U32 R8, RZ, RZ, R219 ;  /* 0x000000ffff087224 */ /* 0x000fe400078e00db */
[----:B------:R-:W-:Y:S01]  /*7380*/  IMAD.MOV.U32 R9, RZ, RZ, R218 ;  /* 0x000000ffff097224 */ /* 0x000fe200078e00da */
[----:B------:R-:W-:Y:S01]  /*7390*/  IADD3 R6, P0, PT, R4, R219, RZ ;  /* 0x000000db04067210 */ /* 0x000fe20007f1e0ff */
[----:B------:R-:W-:-:S03]  /*73a0*/  IMAD R175, R194, 0x100, R170 ;  /* 0x00000100c2af7824 */ /* 0x000fc600078e02aa */
        /* <DEDUP_REMOVED lines=11> */
[----:B------:R-:W-:Y:S03]  /*7460*/  LDGSTS.E.BYPASS.LTC128B.128 [R195+0x6000], desc[UR16][R14.64] ;  /* 0x060000000ec37fae */ /* 0x000fe6000b981a10 */
[----:B------:R-:W-:Y:S01]  /*7470*/  IMAD.X R11, R13, 0x1, R192, P1 ;  /* 0x000000010d0b7824 */ /* 0x000fe200008e06c0 */
[----:B------:R3:W-:Y:S04]  /*7480*/  LDGSTS.E.BYPASS.LTC128B.128 [R195+0x6800], desc[UR16][R12.64] ;  /* 0x068000000cc37fae */ /* 0x0007e8000b981a10 */
[----:B------:R-:W-:Y:S01]  /*7490*/  LDGSTS.E.BYPASS.LTC128B.128 [R195+0x7000], desc[UR16][R10.64] ;  /* 0x070000000ac37fae */ /* 0x000fe2000b981a10 */
[----:B-1----:R-:W-:-:S04]  /*74a0*/  IADD3 R8, P0, PT, R10, R4, RZ ;  /* 0x000000040a087210 */ /* 0x002fc80007f1e0ff */
[----:B--2---:R-:W-:Y:S01]  /*74b0*/  IADD3 R6, P1, PT, R8, R4, RZ ;  /* 0x0000000408067210 */ /* 0x004fe20007f3e0ff */
[----:B------:R-:W-:-:S03]  /*74c0*/  IMAD.X R9, R11, 0x1, R192, P0 ;  /* 0x000000010b097824 */ /* 0x000fc600000e06c0 */
[----:B------:R-:W-:Y:S01]  /*74d0*/  IADD3 R4, P0, PT, R6, R4, RZ ;  /* 0x0000000406047210 */ /* 0x000fe20007f1e0ff */
[--C-:B------:R-:W-:Y:S01]  /*74e0*/  IMAD.X R7, R9, 0x1, R192.reuse, P1 ;  /* 0x0000000109077824 */ /* 0x100fe200008e06c0 */
[----:B------:R-:W-:Y:S03]  /*74f0*/  LDGSTS.E.BYPASS.LTC128B.128 [R195+0x7800], desc[UR16][R8.64] ;  /* 0x0780000008c37fae */ /* 0x000fe6000b981a10 */
[----:B------:R-:W-:Y:S01]  /*7500*/  IMAD.X R5, R7, 0x1, R192, P0 ;  /* 0x0000000107057824 */ /* 0x000fe200000e06c0 */
[----:B------:R-:W-:Y:S04]  /*7510*/  LDGSTS.E.BYPASS.LTC128B.128 [R195+0x8000], desc[UR16][R6.64] ;  /* 0x0800000006c37fae */ /* 0x000fe8000b981a10 */
[----:B------:R1:W-:Y:S04]  /*7520*/  LDGSTS.E.BYPASS.LTC128B.128 [R195+0x8800], desc[UR16][R4.64] ;  /* 0x0880000004c37fae */ /* 0x0003e8000b981a10 */
[----:B---3--:R-:W-:Y:S04]  /*7530*/  LDSM.16.M88.4 R12, [R211] ;  /* 0x00000000d30c783b */ /* 0x008fe80000000200 */
[----:B------:R-:W2:Y:S04]  /*7540*/  LDSM.16.M88.4 R124, [R209+0x1400] ;  /* 0x00140000d17c783b */ /* 0x000ea80000000200 */
[----:B------:R-:W-:Y:S04]  /*7550*/  LDSM.16.M88.4 R160, [R210] ;  /* 0x00000000d2a0783b */ /* 0x000fe80000000200 */
[----:B------:R-:W-:Y:S04]  /*7560*/  LDSM.16.M88.4 R164, [R150+0x1000] ;  /* 0x0010000096a4783b */ /* 0x000fe80000000200 */
[----:B------:R-:W3:Y:S04]  /*7570*/  LDSM.16.M88.4 R116, [R209+0x1800] ;  /* 0x00180000d174783b */ /* 0x000ee80000000200 */
[----:B------:R-:W-:Y:S04]  /*7580*/  LDSM.16.M88.4 R108, [R209+0x1c00] ;  /* 0x001c0000d16c783b */ /* 0x000fe80000000200 */
[----:B-1----:R-:W1:Y:S04]  /*7590*/  LDSM.16.M88.4 R4, [R209+0x1000] ;  /* 0x00100000d104783b */ /* 0x002e680000000200 */
[----:B------:R-:W4:Y:S04]  /*75a0*/  LDSM.16.M88.4 R100, [R209+0x2000] ;  /* 0x00200000d164783b */ /* 0x000f280000000200 */
        /* <DEDUP_REMOVED lines=13> */
[C---:B-1----:R-:W-:Y:S03]  /*7680*/  HMMA.16816.F32.BF16 R8, R12.reuse, R4, RZ ;  /* 0x000000040c08723c */ /* 0x042fe600000418ff */
[----:B------:R-:W1:Y:S04]  /*7690*/  LDSM.16.M88.4 R152, [R209+0x4c00] ;  /* 0x004c0000d198783b */ /* 0x000e680000000200 */
[----:B------:R-:W1:Y:S01]  /*76a0*/  LDSM.16.M88.4 R156, [R150+0x1400] ;  /* 0x00140000969c783b */ /* 0x000e620000000200 */
[C---:B------:R-:W-:Y:S03]  /*76b0*/  HMMA.16816.F32.BF16 R4, R12.reuse, R6, RZ ;  /* 0x000000060c04723c */ /* 0x040fe600000418ff */
[----:B------:R-:W0:Y:S05]  /*76c0*/  LDGDEPBAR ;  /* 0x00000000000079af */ /* 0x000e2a0000000000 */
[----:B------:R-:W-:Y:S08]  /*76d0*/  HMMA.16816.F32.BF16 R112, R12, R108, RZ ;  /* 0x0000006c0c70723c */ /* 0x000ff000000418ff */
[----:B------:R-:W-:Y:S01]  /*76e0*/  HMMA.16816.F32.BF16 R8, R160, R164, R8 ;  /* 0x000000a4a008723c */ /* 0x000fe20000041808 */
[----:B------:R-:W-:-:S02]  /*76f0*/  VIADD R164, R175, 0xfffffe00 ;  /* 0xfffffe00afa47836 */ /* 0x000fc40000000000 */
[----:B------:R-:W-:-:S03]  /*7700*/  VIADD R165, R175, 0xfffffe09 ;  /* 0xfffffe09afa57836 */ /* 0x000fc60000000000 */
[CC--:B------:R-:W-:Y:S02]  /*7710*/  ISETP.GE.AND P2, PT, R164.reuse, R169.reuse, PT ;  /* 0x000000a9a400720c */ /* 0x0c0fe40003f46270 */
[----:B----4-:R-:W-:Y:S01]  /*7720*/  HMMA.16816.F32.BF16 R104, R12, R100, RZ ;  /* 0x000000640c68723c */ /* 0x010fe200000418ff */
[----:B------:R-:W-:Y:S01]  /*7730*/  ISETP.GE.AND P1, PT, R164, R168, PT ;  /* 0x000000a8a400720c */ /* 0x000fe20003f26270 */
[----:B------:R-:W-:Y:S01]  /*7740*/  VIADD R164, R175, 0xfffffe01 ;  /* 0xfffffe01afa47836 */ /* 0x000fe20000000000 */
[----:B------:R-:W-:-:S04]  /*7750*/  ISETP.GE.AND P5, PT, R165, R169, PT ;  /* 0x000000a9a500720c */ /* 0x000fc80003fa6270 */
[C---:B------:R-:W-:Y:S01]  /*7760*/  ISETP.GE.AND P0, PT, R164.reuse, R169, PT ;  /* 0x000000a9a400720c */ /* 0x040fe20003f06270 */
[C---:B-----5:R-:W-:Y:S01]  /*7770*/  HMMA.16816.F32.BF16 R96, R12.reuse, R92, RZ ;  /* 0x0000005c0c60723c */ /* 0x060fe200000418ff */
[-C--:B------:R-:W-:Y:S01]  /*7780*/  ISETP.GE.AND P6, PT, R164, R168.reuse, PT ;  /* 0x000000a8a400720c */ /* 0x080fe20003fc6270 */
[C---:B------:R-:W-:Y:S01]  /*7790*/  VIADD R164, R175.reuse, 0xfffffe10 ;  /* 0xfffffe10afa47836 */ /* 0x040fe20000000000 */
[----:B------:R-:W-:Y:S01]  /*77a0*/  FSEL R174, R8, -INF , !P2 ;  /* 0xff80000008ae7808 */ /* 0x000fe20005000000 */
[----:B------:R-:W-:Y:S01]  /*77b0*/  VIADD R8, R175, 0xfffffe11 ;  /* 0xfffffe11af087836 */ /* 0x000fe20000000000 */
[----:B------:R-:W-:Y:S01]  /*77c0*/  FSEL R177, R9, -INF , !P0 ;  /* 0xff80000009b17808 */ /* 0x000fe20004000000 */
[----:B------:R-:W-:Y:S01]  /*77d0*/  VIADD R9, R175, 0xfffffe29 ;  /* 0xfffffe29af097836 */ /* 0x000fe20000000000 */
[-C--:B------:R-:W-:Y:S01]  /*77e0*/  ISETP.GE.AND P2, PT, R165, R168.reuse, PT ;  /* 0x000000a8a500720c */ /* 0x080fe20003f46270 */
[----:B------:R-:W-:Y:S01]  /*77f0*/  HMMA.16816.F32.BF16 R88, R12, R84, RZ ;  /* 0x000000540c58723c */ /* 0x000fe200000418ff */
[----:B------:R-:W-:-:S07]  /*7800*/  ISETP.GE.AND P0, PT, R164, R168, PT ;  /* 0x000000a8a400720c */ /* 0x000fce0003f06270 */
[C---:B------:R-:W-:Y:S08]  /*7810*/  HMMA.16816.F32.BF16 R80, R12.reuse, R76, RZ ;  /* 0x0000004c0c50723c */ /* 0x040ff000000418ff */
[C---:B------:R-:W-:Y:S08]  /*7820*/  HMMA.16816.F32.BF16 R72, R12.reuse, R68, RZ ;  /* 0x000000440c48723c */ /* 0x040ff000000418ff */
[C---:B--2---:R-:W-:Y:S08]  /*7830*/  HMMA.16816.F32.BF16 R64, R12.reuse, R60, RZ ;  /* 0x0000003c0c40723c */ /* 0x044ff000000418ff */
        /* <DEDUP_REMOVED lines=29> */
[----:B------:R-:W-:Y:S01]  /*7a10*/  HMMA.16816.F32.BF16 R124, R160, R158, R124 ;  /* 0x0000009ea07c723c */ /* 0x000fe2000004187c */
[----:B------:R-:W-:-:S02]  /*7a20*/  FSEL R157, R11, -INF , !P6 ;  /* 0xff8000000b9d7808 */ /* 0x000fc40007000000 */
[----:B------:R-:W-:Y:S01]  /*7a30*/  FSEL R178, R4, -INF , !P3 ;  /* 0xff80000004b27808 */ /* 0x000fe20005800000 */
[----:B------:R-:W-:Y:S01]  /*7a40*/  VIADD R4, R175, 0xfffffe18 ;  /* 0xfffffe18af047836 */ /* 0x000fe20000000000 */
[----:B------:R-:W-:Y:S02]  /*7a50*/  FSEL R159, R6, -INF , !P4 ;  /* 0xff800000069f7808 */ /* 0x000fe40006000000 */
[----:B------:R-:W-:Y:S02]  /*7a60*/  FSEL R179, R5, -INF , !P5 ;  /* 0xff80000005b37808 */ /* 0x000fe40006800000 */
[CC--:B------:R-:W-:Y:S02]  /*7a70*/  ISETP.GE.AND P4, PT, R4.reuse, R169.reuse, PT ;  /* 0x000000a90400720c */ /* 0x0c0fe40003f86270 */
[----:B------:R-:W-:Y:S01]  /*7a80*/  ISETP.GE.AND P5, PT, R4, R168, PT ;  /* 0x000000a80400720c */ /* 0x000fe20003fa6270 */
[----:B------:R-:W-:Y:S01]  /*7a90*/  VIADD R4, R175, 0xfffffe20 ;  /* 0xfffffe20af047836 */ /* 0x000fe20000000000 */
[----:B------:R-:W-:-:S02]  /*7aa0*/  ISETP.GE.AND P6, PT, R8, R169, PT ;  /* 0x000000a90800720c */ /* 0x000fc40003fc6270 */
[----:B------:R-:W-:Y:S02]  /*7ab0*/  FSEL R171, R130, -INF , !P0 ;  /* 0xff80000082ab7808 */ /* 0x000fe40004000000 */
[----:B------:R-:W-:Y:S01]  /*7ac0*/  FSEL R129, R129, -INF , !P6 ;  /* 0xff80000081817808 */ /* 0x000fe20007000000 */
[C---:B-1----:R-:W-:Y:S01]  /*7ad0*/  HMMA.16816.F32.BF16 R120, R160.reuse, R152, R120 ;  /* 0x00000098a078723c */ /* 0x042fe20000041878 */
[----:B------:R-:W-:Y:S02]  /*7ae0*/  FSEL R158, R7, -INF , !P2 ;  /* 0xff800000079e7808 */ /* 0x000fe40005000000 */
[CC--:B------:R-:W-:Y:S02]  /*7af0*/  ISETP.GE.AND P0, PT, R4.reuse, R169.reuse, PT ;  /* 0x000000a90400720c */ /* 0x0c0fe40003f06270 */
[-C--:B------:R-:W-:Y:S02]  /*7b00*/  ISETP.GE.AND P6, PT, R4, R168.reuse, PT ;  /* 0x000000a80400720c */ /* 0x080fe40003fc6270 */
[----:B------:R-:W1:Y:S01]  /*7b10*/  LDSM.16.M88.4 R4, [R150+0x2000] ;  /* 0x002000009604783b */ /* 0x000e620000000200 */
[----:B------:R-:W-:Y:S01]  /*7b20*/  ISETP.GE.AND P3, PT, R8, R168, PT ;  /* 0x000000a80800720c */ /* 0x000fe20003f66270 */
[----:B------:R-:W-:Y:S01]  /*7b30*/  VIADD R8, R175, 0xfffffe19 ;  /* 0xfffffe19af087836 */ /* 0x000fe20000000000 */
[----:B------:R-:W-:Y:S01]  /*7b40*/  FSEL R128, R128, -INF , !P1 ;  /* 0xff80000080807808 */ /* 0x000fe20004800000 */
[----:B------:R-:W-:Y:S01]  /*7b50*/  HMMA.16816.F32.BF16 R116, R160, R154, R116 ;  /* 0x0000009aa074723c */ /* 0x000fe20000041874 */
[----:B------:R-:W-:Y:S01]  /*7b60*/  FSEL R172, R131, -INF , !P3 ;  /* 0xff80000083ac7808 */ /* 0x000fe20005800000 */
[----:B------:R-:W-:Y:S01]  /*7b70*/  VIADD R131, R175, 0xfffffe39 ;  /* 0xfffffe39af837836 */ /* 0x000fe20000000000 */
[----:B------:R-:W-:-:S02]  /*7b80*/  ISETP.GE.AND P2, PT, R8, R169, PT ;  /* 0x000000a90800720c */ /* 0x000fc40003f46270 */
[-C--:B------:R-:W-:Y:S01]  /*7b90*/  ISETP.GE.AND P1, PT, R8, R168.reuse, PT ;  /* 0x000000a80800720c */ /* 0x080fe20003f26270 */
[C---:B------:R-:W-:Y:S01]  /*7ba0*/  VIADD R8, R175.reuse, 0xfffffe21 ;  /* 0xfffffe21af087836 */ /* 0x040fe20000000000 */
[----:B------:R-:W-:Y:S02]  /*7bb0*/  FSEL R124, R124, -INF , !P4 ;  /* 0xff8000007c7c7808 */ /* 0x000fe40006000000 */
[----:B------:R-:W-:Y:S01]  /*7bc0*/  FSEL R170, R126, -INF , !P5 ;  /* 0xff8000007eaa7808 */ /* 0x000fe20006800000 */
[----:B--2---:R-:W-:Y:S01]  /*7bd0*/  HMMA.16816.F32.BF16 R112, R160, R164, R112 ;  /* 0x000000a4a070723c */ /* 0x004fe20000041870 */
        /* <DEDUP_REMOVED lines=8> */
[C---:B------:R-:W-:Y:S01]  /*7c60*/  VIADD R8, R175.reuse, 0xfffffe30 ;  /* 0xfffffe30af087836 */ /* 0x040fe20000000000 */
[----:B------:R-:W-:Y:S01]  /*7c70*/  FSEL R126, R120, -INF , !P0 ;  /* 0xff800000787e7808 */ /* 0x000fe20004000000 */
[----:B------:R-:W-:Y:S01]  /*7c80*/  VIADD R120, R175, 0xfffffe31 ;  /* 0xfffffe31af787836 */ /* 0x000fe20000000000 */
[----:B------:R-:W-:Y:S02]  /*7c90*/  FSEL R122, R122, -INF , !P6 ;  /* 0xff8000007a7a7808 */ /* 0x000fe40007000000 */
        /* <DEDUP_REMOVED lines=8> */
[----:B------:R-:W-:Y:S01]  /*7d20*/  VIADD R116, R175, 0xfffffe38 ;  /* 0xfffffe38af747836 */ /* 0x000fe20000000000 */
[----:B------:R-:W-:Y:S01]  /*7d30*/  FSEL R123, R123, -INF , !P4 ;  /* 0xff8000007b7b7808 */ /* 0x000fe20006000000 */
[C---:B------:R-:W-:Y:S01]  /*7d40*/  VIADD R4, R175.reuse, 0xfffffe41 ;  /* 0xfffffe41af047836 */ /* 0x040fe20000000000 */
[C---:B------:R-:W-:Y:S01]  /*7d50*/  ISETP.GE.AND P4, PT, R120.reuse, R169, PT ;  /* 0x000000a97800720c */ /* 0x040fe20003f86270 */
[----:B------:R-:W-:Y:S01]  /*7d60*/  VIADD R5, R175, 0xfffffe49 ;  /* 0xfffffe49af057836 */ /* 0x000fe20000000000 */
[----:B------:R-:W-:Y:S01]  /*7d70*/  ISETP.GE.AND P5, PT, R120, R168, PT ;  /* 0x000000a87800720c */ /* 0x000fe20003fa6270 */
[----:B------:R-:W-:Y:S01]  /*7d80*/  HMMA.16816.F32.BF16 R100, R160, R6, R100 ;  /* 0x00000006a064723c */ /* 0x000fe20000041864 */
[----:B------:R-:W-:-:S02]  /*7d90*/  FSEL R120, R118, -INF , !P2 ;  /* 0xff80000076787808 */ /* 0x000fc40005000000 */
[----:B------:R-:W-:Y:S02]  /*7da0*/  FSEL R165, R117, -INF , !P1 ;  /* 0xff80000075a57808 */ /* 0x000fe40004800000 */
[C---:B------:R-:W-:Y:S02]  /*7db0*/  ISETP.GE.AND P2, PT, R116.reuse, R169, PT ;  /* 0x000000a97400720c */ /* 0x040fe40003f46270 */
[----:B------:R-:W-:Y:S01]  /*7dc0*/  ISETP.GE.AND P1, PT, R116, R168, PT ;  /* 0x000000a87400720c */ /* 0x000fe20003f26270 */
[----:B------:R-:W-:Y:S01]  /*7dd0*/  VIADD R116, R175, 0xfffffe40 ;  /* 0xfffffe40af747836 */ /* 0x000fe20000000000 */
[----:B------:R-:W-:Y:S02]  /*7de0*/  FSEL R114, R114, -INF , !P3 ;  /* 0xff80000072727808 */ /* 0x000fe40005800000 */
[----:B------:R-:W-:Y:S02]  /*7df0*/  FSEL R113, R113, -INF , !P4 ;  /* 0xff80000071717808 */ /* 0x000fe40006000000 */
[----:B------:R-:W-:-:S02]  /*7e00*/  FSEL R121, R119, -INF , !P0 ;  /* 0xff80000077797808 */ /* 0x000fc40004000000 */
[CC--:B------:R-:W-:Y:S02]  /*7e10*/  ISETP.GE.AND P3, PT, R116.reuse, R169.reuse, PT ;  /* 0x000000a97400720c */ /* 0x0c0fe40003f66270 */
[-C--:B------:R-:W-:Y:S02]  /*7e20*/  ISETP.GE.AND P4, PT, R116, R168.reuse, PT ;  /* 0x000000a87400720c */ /* 0x080fe40003f86270 */
[----:B------:R-:W2:Y:S01]  /*7e30*/  LDSM.16.M88.4 R116, [R150+0x2800] ;  /* 0x002800009674783b */ /* 0x000ea20000000200 */
        /* <DEDUP_REMOVED lines=9> */
[----:B------:R-:W-:Y:S01]  /*7ed0*/  FSEL R112, R112, -INF , !P6 ;  /* 0xff80000070707808 */ /* 0x000fe20007000000 */
[C---:B------:R-:W-:Y:S01]  /*7ee0*/  VIADD R8, R175.reuse, 0xfffffe51 ;  /* 0xfffffe51af087836 */ /* 0x040fe20000000000 */
[C---:B------:R-:W-:Y:S01]  /*7ef0*/  ISETP.GE.AND P1, PT, R4.reuse, R169, PT ;  /* 0x000000a90400720c */ /* 0x040fe20003f26270 */
[C---:B------:R-:W-:Y:S01]  /*7f00*/  VIADD R9, R175.reuse, 0xfffffe59 ;  /* 0xfffffe59af097836 */ /* 0x040fe20000000000 */
        /* <DEDUP_REMOVED lines=12> */
[----:B------:R-:W1:Y:S01]  /*7fd0*/  LDSM.16.M88.4 R4, [R150+0x2c00] ;  /* 0x002c00009604783b */ /* 0x000e620000000200 */
[----:B------:R-:W-:Y:S01]  /*7fe0*/  FSEL R107, R107, -INF , !P2 ;  /* 0xff8000006b6b7808 */ /* 0x000fe20005000000 */
[C---:B--2---:R-:W-:Y:S01]  /*7ff0*/  HMMA.16816.F32.BF16 R88, R160.reuse, R116, R88 ;  /* 0x00000074a058723c */ /* 0x044fe20000041858 */
[----:B------:R-:W-:Y:S01]  /*8000*/  FSEL R100, R100, -INF , !P1 ;  /* 0xff80000064647808 */ /* 0x000fe20004800000 */
[C---:B------:R-:W-:Y:S01]  /*8010*/  VIADD R117, R175.reuse, 0xfffffe69 ;  /* 0xfffffe69af757836 */ /* 0x040fe20000000000 */
        /* <DEDUP_REMOVED lines=26> */
[----:B------:R-:W-:Y:S01]  /*81c0*/  VIADD R4, R175, 0xfffffe71 ;  /* 0xfffffe71af047836 */ /* 0x000fe20000000000 */
        /* <DEDUP_REMOVED lines=60> */
[----:B------:R-:W1:Y:S01]  /*8590*/  LDSM.16.M88.4 R8, [R150+0x3c00] ;  /* 0x003c00009608783b */ /* 0x000e620000000200 */
[----:B------:R-:W-:Y:S01]  /*85a0*/  FSEL R189, R68, -INF , !P4 ;  /* 0xff80000044bd7808 */ /* 0x000fe20006000000 */
[----:B------:R-:W-:Y:S01]  /*85b0*/  VIADD R68, R175, 0xfffffe98 ;  /* 0xfffffe98af447836 */ /* 0x000fe20000000000 */
[----:B------:R-:W-:-:S02]  /*85c0*/  FSEL R75, R75, -INF , !P3 ;  /* 0xff8000004b4b7808 */ /* 0x000fc40005800000 */
[CC--:B------:R-:W-:Y:S02]  /*85d0*/  ISETP.GE.AND P3, PT, R72.reuse, R169.reuse, PT ;  /* 0x000000a94800720c */ /* 0x0c0fe40003f66270 */
[-C--:B------:R-:W-:Y:S01]  /*85e0*/  ISETP.GE.AND P4, PT, R72, R168.reuse, PT ;  /* 0x000000a84800720c */ /* 0x080fe20003f86270 */
[C---:B--2---:R-:W-:Y:S01]  /*85f0*/  HMMA.16816.F32.BF16 R56, R160.reuse, R4, R56 ;  /* 0x00000004a038723c */ /* 0x044fe20000041838 */
        /* <DEDUP_REMOVED lines=13> */
[----:B------:R-:W2:Y:S01]  /*86d0*/  LDSM.16.M88.4 R68, [R150+0x4000] ;  /* 0x004000009644783b */ /* 0x000ea20000000200 */
        /* <DEDUP_REMOVED lines=30> */
[CC--:B------:R-:W-:Y:S02]  /*88c0*/  ISETP.GE.AND P5, PT, R8.reuse, R169.reuse, PT ;  /* 0x000000a90800720c */ /* 0x0c0fe40003fa6270 */
[----:B------:R-:W-:Y:S01]  /*88d0*/  ISETP.GE.AND P2, PT, R8, R168, PT ;  /* 0x000000a80800720c */ /* 0x000fe20003f46270 */
[C---:B------:R-:W-:Y:S01]  /*88e0*/  VIADD R8, R175.reuse, 0xfffffeb8 ;  /* 0xfffffeb8af087836 */ /* 0x040fe20000000000 */
[----:B------:R-:W-:Y:S01]  /*88f0*/  FSEL R54, R54, -INF , !P1 ;  /* 0xff80000036367808 */ /* 0x000fe20004800000 */
[----:B------:R-:W-:Y:S01]  /*8900*/  HMMA.16816.F32.BF16 R36, R160, R70, R36 ;  /* 0x00000046a024723c */ /* 0x000fe20000041824 */
[----:B------:R-:W-:Y:S01]  /*8910*/  FSEL R196, R48, -INF , !P3 ;  /* 0xff80000030c47808 */ /* 0x000fe20005800000 */
[----:B------:R-:W-:Y:S01]  /*8920*/  VIADD R48, R175, 0xfffffec1 ;  /* 0xfffffec1af307836 */ /* 0x000fe20000000000 */
[----:B------:R-:W-:-:S02]  /*8930*/  ISETP.GE.AND P1, PT, R8, R169, PT ;  /* 0x000000a90800720c */ /* 0x000fc40003f26270 */
[----:B------:R-:W-:Y:S02]  /*8940*/  FSEL R193, R53, -INF , !P0 ;  /* 0xff80000035c17808 */ /* 0x000fe40004000000 */
[----:B------:R-:W-:Y:S02]  /*8950*/  FSEL R55, R55, -INF , !P6 ;  /* 0xff80000037377808 */ /* 0x000fe40007000000 */
[----:B------:R-:W-:Y:S01]  /*8960*/  FSEL R197, R44, -INF , !P1 ;  /* 0xff8000002cc57808 */ /* 0x000fe20004800000 */
[C---:B------:R-:W-:Y:S01]  /*8970*/  VIADD R44, R175.reuse, 0xfffffec8 ;  /* 0xfffffec8af2c7836 */ /* 0x040fe20000000000 */
[----:B------:R-:W-:Y:S01]  /*8980*/  ISETP.GE.AND P0, PT, R8, R168, PT ;  /* 0x000000a80800720c */ /* 0x000fe20003f06270 */
[----:B------:R-:W-:Y:S01]  /*8990*/  VIADD R8, R175, 0xfffffec0 ;  /* 0xfffffec0af087836 */ /* 0x000fe20000000000 */
[----:B------:R-:W-:Y:S02]  /*89a0*/  ISETP.GE.AND P6, PT, R9, R169, PT ;  /* 0x000000a90900720c */ /* 0x000fe40003fc6270 */
[----:B------:R-:W-:-:S02]  /*89b0*/  FSEL R51, R51, -INF , !P2 ;  /* 0xff80000033337808 */ /* 0x000fc40005000000 */
[C---:B------:R-:W-:Y:S02]  /*89c0*/  ISETP.GE.AND P2, PT, R48.reuse, R169, PT ;  /* 0x000000a93000720c */ /* 0x040fe40003f46270 */
[----:B------:R-:W-:Y:S02]  /*89d0*/  ISETP.GE.AND P1, PT, R48, R168, PT ;  /* 0x000000a83000720c */ /* 0x000fe40003f26270 */
[----:B------:R-:W-:Y:S02]  /*89e0*/  FSEL R48, R46, -INF , !P0 ;  /* 0xff8000002e307808 */ /* 0x000fe40004000000 */
[----:B------:R-:W-:Y:S02]  /*89f0*/  FSEL R199, R45, -INF , !P6 ;  /* 0xff8000002dc77808 */ /* 0x000fe40007000000 */
[----:B------:R-:W-:Y:S02]  /*8a00*/  FSEL R50, R50, -INF , !P4 ;  /* 0xff80000032327808 */ /* 0x000fe40006000000 */
[----:B------:R-:W-:-:S02]  /*8a10*/  FSEL R68, R49, -INF , !P5 ;  /* 0xff80000031447808 */ /* 0x000fc40006800000 */
[CC--:B------:R-:W-:Y:S01]  /*8a20*/  ISETP.GE.AND P0, PT, R44.reuse, R169.reuse, PT ;  /* 0x000000a92c00720c */ /* 0x0c0fe20003f06270 */
[C---:B-1----:R-:W-:Y:S01]  /*8a30*/  HMMA.16816.F32.BF16 R32, R160.reuse, R4, R32 ;  /* 0x00000004a020723c */ /* 0x042fe20000041820 */
[-C--:B------:R-:W-:Y:S01]  /*8a40*/  ISETP.GE.AND P6, PT, R44, R168.reuse, PT ;  /* 0x000000a82c00720c */ /* 0x080fe20003fc6270 */
[----:B------:R-:W-:Y:S01]  /*8a50*/  VIADD R44, R175, 0xfffffed0 ;  /* 0xfffffed0af2c7836 */ /* 0x000fe20000000000 */
[-C--:B------:R-:W-:Y:S02]  /*8a60*/  ISETP.GE.AND P3, PT, R9, R168.reuse, PT ;  /* 0x000000a80900720c */ /* 0x080fe40003f66270 */
[C---:B------:R-:W-:Y:S02]  /*8a70*/  ISETP.GE.AND P4, PT, R8.reuse, R169, PT ;  /* 0x000000a90800720c */ /* 0x040fe40003f86270 */
[----:B------:R-:W-:Y:S01]  /*8a80*/  ISETP.GE.AND P5, PT, R8, R168, PT ;  /* 0x000000a80800720c */ /* 0x000fe20003fa6270 */
[----:B------:R-:W-:Y:S01]  /*8a90*/  HMMA.16816.F32.BF16 R28, R160, R6, R28 ;  /* 0x00000006a01c723c */ /* 0x000fe2000004181c */
[----:B------:R-:W1:Y:S01]  /*8aa0*/  LDSM.16.M88.4 R8, [R150+0x4800] ;  /* 0x004800009608783b */ /* 0x000e620000000200 */
[----:B------:R-:W-:Y:S01]  /*8ab0*/  FSEL R5, R41, -INF , !P2 ;  /* 0xff80000029057808 */ /* 0x000fe20005000000 */
[C---:B------:R-:W-:Y:S01]  /*8ac0*/  VIADD R6, R175.reuse, 0xfffffed9 ;  /* 0xfffffed9af067836 */ /* 0x040fe20000000000 */
[----:B------:R-:W-:Y:S01]  /*8ad0*/  FSEL R42, R42, -INF , !P5 ;  /* 0xff8000002a2a7808 */ /* 0x000fe20006800000 */
[----:B------:R-:W-:Y:S01]  /*8ae0*/  VIADD R7, R175, 0xfffffee1 ;  /* 0xfffffee1af077836 */ /* 0x000fe20000000000 */
[----:B------:R-:W-:-:S02]  /*8af0*/  FSEL R49, R47, -INF , !P3 ;  /* 0xff8000002f317808 */ /* 0x000fc40005800000 */
[C---:B------:R-:W-:Y:S02]  /*8b00*/  ISETP.GE.AND P5, PT, R44.reuse, R169, PT ;  /* 0x000000a92c00720c */ /* 0x040fe40003fa6270 */
        /* <DEDUP_REMOVED lines=9> */
[CC--:B------:R-:W-:Y:S02]  /*8ba0*/  ISETP.GE.AND P4, PT, R6.reuse, R169.reuse, PT ;  /* 0x000000a90600720c */ /* 0x0c0fe40003f86270 */
[----:B------:R-:W-:Y:S01]  /*8bb0*/  ISETP.GE.AND P5, PT, R6, R168, PT ;  /* 0x000000a80600720c */ /* 0x000fe20003fa6270 */
[----:B------:R-:W-:Y:S01]  /*8bc0*/  VIADD R6, R175, 0xfffffee0 ;  /* 0xfffffee0af067836 */ /* 0x000fe20000000000 */
[----:B------:R-:W-:-:S02]  /*8bd0*/  ISETP.GE.AND P1, PT, R40, R169, PT ;  /* 0x000000a92800720c */ /* 0x000fc40003f26270 */
[----:B------:R-:W-:Y:S01]  /*8be0*/  FSEL R4, R36, -INF , !P0 ;  /* 0xff80000024047808 */ /* 0x000fe20004000000 */
[----:B------:R-:W-:Y:S01]  /*8bf0*/  VIADD R36, R175, 0xfffffed8 ;  /* 0xfffffed8af247836 */ /* 0x000fe20000000000 */
[-C--:B------:R-:W-:Y:S02]  /*8c00*/  ISETP.GE.AND P3, PT, R52, R169.reuse, PT ;  /* 0x000000a93400720c */ /* 0x080fe40003f66270 */
[----:B------:R-:W-:Y:S02]  /*8c10*/  FSEL R34, R34, -INF , !P2 ;  /* 0xff80000022227808 */ /* 0x000fe40005000000 */
[----:B------:R-:W-:Y:S01]  /*8c20*/  FSEL R185, R33, -INF , !P1 ;  /* 0xff80000021b97808 */ /* 0x000fe20004800000 */
[----:B------:R-:W-:Y:S01]  /*8c30*/  VIADD R33, R194, 0xfffffffe ;  /* 0xfffffffec2217836 */ /* 0x000fe20000000000 */
[----:B------:R-:W-:Y:S01]  /*8c40*/  FSEL R191, R37, -INF , !P3 ;  /* 0xff80000025bf7808 */ /* 0x000fe20005800000 */
[----:B-1----:R-:W-:Y:S01]  /*8c50*/  HMMA.16816.F32.BF16 R24, R160, R8, R24 ;  /* 0x00000008a018723c */ /* 0x002fe20000041818 */
[----:B------:R-:W-:-:S02]  /*8c60*/  ISETP.GE.AND P2, PT, R6, R169, PT ;  /* 0x000000a90600720c */ /* 0x000fc40003f46270 */
[-C--:B------:R-:W-:Y:S01]  /*8c70*/  ISETP.GE.AND P1, PT, R6, R168.reuse, PT ;  /* 0x000000a80600720c */ /* 0x080fe20003f26270 */
[----:B------:R-:W-:Y:S01]  /*8c80*/  VIADD R6, R175, 0xfffffee8 ;  /* 0xfffffee8af067836 */ /* 0x000fe20000000000 */
[-C--:B------:R-:W-:Y:S02]  /*8c90*/  ISETP.GE.AND P3, PT, R36, R168.reuse, PT ;  /* 0x000000a82400720c */ /* 0x080fe40003f66270 */
[----:B------:R-:W-:Y:S01]  /*8ca0*/  ISETP.GE.AND P0, PT, R40, R168, PT ;  /* 0x000000a82800720c */ /* 0x000fe20003f06270 */
[----:B------:R-:W-:Y:S01]  /*8cb0*/  HMMA.16816.F32.BF16 R20, R160, R10, R20 ;  /* 0x0000000aa014723c */ /* 0x000fe20000041814 */
[----:B------:R-:W-:Y:S02]  /*8cc0*/  FSEL R30, R30, -INF , !P3 ;  /* 0xff8000001e1e7808 */ /* 0x000fe40005800000 */
[----:B------:R-:W-:Y:S02]  /*8cd0*/  FSEL R181, R29, -INF , !P4 ;  /* 0xff8000001db57808 */ /* 0x000fe40006000000 */
[----:B------:R-:W-:-:S02]  /*8ce0*/  FSEL R35, R35, -INF , !P0 ;  /* 0xff80000023237808 */ /* 0x000fc40004000000 */
[CC--:B------:R-:W-:Y:S01]  /*8cf0*/  ISETP.GE.AND P3, PT, R6.reuse, R169.reuse, PT ;  /* 0x000000a90600720c */ /* 0x0c0fe20003f66270 */
[C---:B--2---:R-:W-:Y:S01]  /*8d00*/  HMMA.16816.F32.BF16 R16, R160.reuse, R44, R16 ;  /* 0x0000002ca010723c */ /* 0x044fe20000041810 */
[----:B------:R-:W-:Y:S01]  /*8d10*/  BAR.SYNC.DEFER_BLOCKING 0x0 ;  /* 0x0000000000007b1d */ /* 0x000fe20000010000 */
[----:B------:R-:W-:Y:S01]  /*8d20*/  ISETP.GE.AND P4, PT, R6, R168, PT ;  /* 0x000000a80600720c */ /* 0x000fe20003f86270 */
[----:B------:R-:W-:Y:S01]  /*8d30*/  VIADD R6, R175, 0xfffffef0 ;  /* 0xfffffef0af067836 */ /* 0x000fe20000000000 */
[-C--:B------:R-:W-:Y:S02]  /*8d40*/  ISETP.GE.AND P0, PT, R7, R169.reuse, PT ;  /* 0x000000a90700720c */ /* 0x080fe40003f06270 */
[----:B------:R-:W-:Y:S02]  /*8d50*/  FSEL R38, R38, -INF , !P6 ;  /* 0xff80000026267808 */ /* 0x000fe40007000000 */
[----:B------:R-:W-:Y:S01]  /*8d60*/  ISETP.GE.AND P6, PT, R36, R169, PT ;  /* 0x000000a92400720c */ /* 0x000fe20003fc6270 */
[----:B------:R-:W-:Y:S01]  /*8d70*/  HMMA.16816.F32.BF16 R12, R160, R46, R12 ;  /* 0x0000002ea00c723c */ /* 0x000fe2000004180c */
[----:B------:R-:W-:-:S02]  /*8d80*/  FSEL R176, R25, -INF , !P0 ;  /* 0xff80000019b07808 */ /* 0x000fc40004000000 */
[-C--:B------:R-:W-:Y:S02]  /*8d90*/  ISETP.GE.AND P0, PT, R6, R168.reuse, PT ;  /* 0x000000a80600720c */ /* 0x080fe40003f06270 */
[----:B------:R-:W-:Y:S02]  /*8da0*/  FSEL R182, R28, -INF , !P6 ;  /* 0xff8000001cb67808 */ /* 0x000fe40007000000 */
[----:B------:R-:W-:Y:S01]  /*8db0*/  ISETP.GE.AND P6, PT, R7, R168, PT ;  /* 0x000000a80700720c */ /* 0x000fe20003fc6270 */
[----:B------:R-:W-:Y:S01]  /*8dc0*/  VIADD R7, R175, 0xfffffee9 ;  /* 0xfffffee9af077836 */ /* 0x000fe20000000000 */
[----:B------:R-:W-:Y:S02]  /*8dd0*/  FSEL R31, R31, -INF , !P5 ;  /* 0xff8000001f1f7808 */ /* 0x000fe40006800000 */
[----:B------:R-:W-:Y:S02]  /*8de0*/  FSEL R40, R18, -INF , !P0 ;  /* 0xff80000012287808 */ /* 0x000fe40004000000 */
[----:B------:R-:W-:-:S02]  /*8df0*/  ISETP.GT.AND P0, PT, R33, R214, PT ;  /* 0x000000d62100720c */ /* 0x000fc40003f04270 */
[----:B------:R-:W-:Y:S02]  /*8e00*/  FSEL R180, R24, -INF , !P2 ;  /* 0xff80000018b47808 */ /* 0x000fe40005000000 */
[----:B------:R-:W-:Y:S02]  /*8e10*/  FSEL R28, R26, -INF , !P1 ;  /* 0xff8000001a1c7808 */ /* 0x000fe40004800000 */
[CC--:B------:R-:W-:Y:S02]  /*8e20*/  ISETP.GE.AND P5, PT, R7.reuse, R169.reuse, PT ;  /* 0x000000a90700720c */ /* 0x0c0fe40003fa6270 */
[----:B------:R-:W-:Y:S01]  /*8e30*/  ISETP.GE.AND P2, PT, R7, R168, PT ;  /* 0x000000a80700720c */ /* 0x000fe20003f46270 */
[C---:B------:R-:W-:Y:S01]  /*8e40*/  VIADD R7, R175.reuse, 0xfffffef1 ;  /* 0xfffffef1af077836 */ /* 0x040fe20000000000 */
[----:B------:R-:W-:Y:S01]  /*8e50*/  ISETP.GE.AND P1, PT, R6, R169, PT ;  /* 0x000000a90600720c */ /* 0x000fe20003f26270 */
[----:B------:R-:W-:Y:S01]  /*8e60*/  VIADD R6, R175, 0xfffffef8 ;  /* 0xfffffef8af067836 */ /* 0x000fe20000000000 */
        /* <DEDUP_REMOVED lines=9> */
[CC--:B------:R-:W-:Y:S02]  /*8f00*/  ISETP.GE.AND P4, PT, R175.reuse, R169.reuse, PT ;  /* 0x000000a9af00720c */ /* 0x0c0fe40003f86270 */
        /* <DEDUP_REMOVED lines=44> */
[----:B------:R-:W-:-:S09]  /*91d0*/  LOP3.LUT R3, RZ, R7, RZ, 0x33, !PT ;  /* 0x00000007ff037212 */ /* 0x000fd200078e33ff */
[----:B------:R-:W-:Y:S02]  /*91e0*/  @P5 IADD3 R14, PT, PT, R14, 0x1, RZ ;  /* 0x000000010e0e5810 */ /* 0x000fe40007ffe0ff */
[----:B------:R-:W-:Y:S01]  /*91f0*/  @P1 VIADD R9, R9, 0x1 ;  /* 0x0000000109091836 */ /* 0x000fe20000000000 */
[----:B------:R-:W-:Y:S02]  /*9200*/  ISETP.NE.AND P1, PT, R7, RZ, PT ;  /* 0x000000ff0700720c */ /* 0x000fe40003f25270 */
[----:B------:R-:W-:Y:S02]  /*9210*/  @!P3 IMAD.MOV R14, RZ, RZ, -R14 ;  /* 0x000000ffff0eb224 */ /* 0x000fe400078e0a0e */
[----:B------:R-:W-:-:S03]  /*9220*/  MOV R6, R9 ;  /* 0x0000000900067202 */ /* 0x000fc60000000f00 */
        /* <DEDUP_REMOVED lines=23> */
.L_x_2052:
[----:B------:R-:W-:Y:S01]  /*93a0*/  UMOV UR6, URZ ;  /* 0x000000ff00067c82 */ /* 0x000fe20008000000 */
[----:B------:R-:W-:Y:S01]  /*93b0*/  IMAD.SHL.U32 R3, R148, 0x100, RZ ;  /* 0x0000010094037824 */ /* 0x000fe200078e00ff */
[----:B------:R-:W-:-:S05]  /*93c0*/  IADD3 R6, P0, PT, RZ, -UR6, RZ ;  /* 0x80000006ff067c10 */ /* 0x000fca000ff1e0ff */
[----:B------:R-:W-:-:S05]  /*93d0*/  IMAD.X R3, RZ, RZ, ~R3, P0 ;  /* 0x000000ffff037224 */ /* 0x000fca00000e0e03 */
[----:B------:R-:W-:-:S04]  /*93e0*/  SHF.R.S64 R6, R6, 0x1f, R3 ;  /* 0x0000001f06067819 */ /* 0x000fc80000001003 */
[----:B------:R-:W-:-:S04]  /*93f0*/  IADD3 R216, P0, PT, R6, R216, RZ ;  /* 0x000000d806d87210 */ /* 0x000fc80007f1e0ff */
[----:B------:R-:W-:-:S09]  /*9400*/  LEA.HI.X.SX32 R215, R3, R215, 0x1, P0 ;  /* 0x000000d703d77211 */ /* 0x000fd200000f0eff */
.L_x_2053:
        /* <DEDUP_REMOVED lines=30> */
.L_x_2051:
[----:B----4-:R-:W-:Y:S01]  /*95f0*/  FMNMX3.FTZ R6, R2, R174, R177, !PT ;  /* 0x000000ae02067276 */ /* 0x010fe200078100b1 */
        /* <DEDUP_REMOVED lines=48> */
[----:B------:R-:W-:Y:S01]  /*9900*/  FSEL R4, R53, RZ, P1 ;  /* 0x000000ff35047208 */ /* 0x000fe20000800000 */
[--C-:B------:R-:W-:Y:S01]  /*9910*/  FFMA.FTZ R119, R100, UR4, -R148.reuse ;  /* 0x0000000464777c23 */ /* 0x100fe20008010894 */
[----:B------:R-:W-:Y:S01]  /*9920*/  FMNMX3.FTZ R3, R3, R120, R121, !PT ;  /* 0x0000007803037276 */ /* 0x000fe20007810079 */
[--C-:B------:R-:W-:Y:S01]  /*9930*/  FFMA.FTZ R100, R81, UR4, -R148.reuse ;  /* 0x0000000451647c23 */ /* 0x100fe20008010894 */
[--C-:B------:R-:W-:Y:S01]  /*9940*/  FFMA.FTZ R95, R76, UR4, -R148.reuse ;  /* 0x000000044c5f7c23 */ /* 0x100fe20008010894 */
        /* <DEDUP_REMOVED lines=14> */
[----:B------:R-:W-:Y:S01]  /*9a30*/  FMUL.FTZ R2, R2, UR4 ;  /* 0x0000000402027c20 */ /* 0x000fe20008410000 */
        /* <DEDUP_REMOVED lines=60> */
[-C--:B------:R-:W-:Y:S01]  /*9e00*/  FMUL.FTZ R133, R133, R169.reuse ;  /* 0x000000a985857220 */ /* 0x080fe20000410000 */
[----:B------:R-:W-:Y:S01]  /*9e10*/  FFMA.FTZ R167, R231, R169, R167 ;  /* 0x000000a9e7a77223 */ /* 0x000fe200000100a7 */
[--C-:B------:R-:W-:Y:S01]  /*9e20*/  FFMA.FTZ R80, R61, UR4, -R148.reuse ;  /* 0x000000043d507c23 */ /* 0x100fe20008010894 */
        /* <DEDUP_REMOVED lines=10> */
[----:B------:R-:W-:Y:S01]  /*9ed0*/  FADD.FTZ R166, R163, R166 ;  /* 0x000000a6a3a67221 */ /* 0x000fe20000010000 */
        /* <DEDUP_REMOVED lines=10> */
[----:B------:R-:W-:-:S03]  /*9f80*/  FFMA.FTZ R231, R45, UR4, -R148 ;  /* 0x000000042de77c23 */ /* 0x000fc60008010894 */
        /* <DEDUP_REMOVED lines=18> */
[----:B------:R-:W-:Y:S02]  /*a0b0*/  FSEL R57, R57, RZ, P0 ;  /* 0x000000ff39397208 */ /* 0x000fe40000000000 */
[----:B------:R-:W-:Y:S01]  /*a0c0*/  ISETP.GT.AND P0, PT, R33, R214, PT ;  /* 0x000000d62100720c */ /* 0x000fe20003f04270 */
[----:B------:R-:W-:Y:S01]  /*a0d0*/  FADD.FTZ R8, R0, -R8 ;  /* 0x8000000800087221 */ /* 0x000fe20000010000 */
[----:B------:R-:W-:Y:S01]  /*a0e0*/  FFMA.FTZ R0, R191, UR4, -R148 ;  /* 0x00000004bf007c23 */ /* 0x000fe20008010894 */
[--C-:B------:R-:W-:Y:S01]  /*a0f0*/  FFMA.FTZ R168, R156, UR4, -R57.reuse ;  /* 0x000000049ca87c23 */ /* 0x100fe20008010839 */
[--C-:B------:R-:W-:Y:S01]  /*a100*/  FFMA.FTZ R165, R157, UR4, -R57.reuse ;  /* 0x000000049da57c23 */ /* 0x100fe20008010839 */
[----:B------:R-:W-:Y:S01]  /*a110*/  FMUL.FTZ R8, R8, UR4 ;  /* 0x0000000408087c20 */ /* 0x000fe20008410000 */
[--C-:B------:R-:W-:Y:S01]  /*a120*/  FFMA.FTZ R159, R159, UR4, -R57.reuse ;  /* 0x000000049f9f7c23 */ /* 0x100fe20008010839 */
[--C-:B------:R-:W-:Y:S01]  /*a130*/  FFMA.FTZ R156, R158, UR4, -R57.reuse ;  /* 0x000000049e9c7c23 */ /* 0x100fe20008010839 */
[--C-:B------:R-:W-:Y:S01]  /*a140*/  FFMA.FTZ R157, R171, UR4, -R57.reuse ;  /* 0x00000004ab9d7c23 */ /* 0x100fe20008010839 */
[----:B------:R2:W3:Y:S01]  /*a150*/  MUFU.EX2 R158, R8 ;  /* 0x00000008009e7308 */ /* 0x0004e20000000800 */
        /* <DEDUP_REMOVED lines=16> */
[----:B--2---:R-:W2:Y:S01]  /*a260*/  LDSM.16.MT88.4 R8, [R151] ;  /* 0x000000009708783b */ /* 0x004ea20000004200 */
[-C--:B---3--:R-:W-:Y:S01]  /*a270*/  FMUL.FTZ R18, R146, R158.reuse ;  /* 0x0000009e92127220 */ /* 0x088fe20000410000 */
[-C--:B------:R-:W-:Y:S01]  /*a280*/  FMUL.FTZ R19, R147, R158.reuse ;  /* 0x0000009e93137220 */ /* 0x080fe20000410000 */
[-C--:B------:R-:W-:Y:S01]  /*a290*/  FMUL.FTZ R142, R142, R158.reuse ;  /* 0x0000009e8e8e7220 */ /* 0x080fe20000410000 */
[-C--:B------:R-:W-:Y:S01]  /*a2a0*/  FMUL.FTZ R143, R143, R158.reuse ;  /* 0x0000009e8f8f7220 */ /* 0x080fe20000410000 */
[-C--:B------:R-:W-:Y:S01]  /*a2b0*/  FMUL.FTZ R138, R138, R158.reuse ;  /* 0x0000009e8a8a7220 */ /* 0x080fe20000410000 */
[-C--:B------:R-:W-:Y:S01]  /*a2c0*/  FMUL.FTZ R139, R139, R158.reuse ;  /* 0x0000009e8b8b7220 */ /* 0x080fe20000410000 */
[----:B------:R-:W-:Y:S01]  /*a2d0*/  MUFU.EX2 R159, R159 ;  /* 0x0000009f009f7308 */ /* 0x000fe20000000800 */
[-C--:B------:R-:W-:Y:S01]  /*a2e0*/  FMUL.FTZ R134, R134, R158.reuse ;  /* 0x0000009e86867220 */ /* 0x080fe20000410000 */
[----:B------:R-:W-:Y:S01]  /*a2f0*/  FMUL.FTZ R135, R135, R158 ;  /* 0x0000009e87877220 */ /* 0x000fe20000410000 */
[--C-:B------:R-:W-:Y:S01]  /*a300*/  FFMA.FTZ R86, R86, UR4, -R57.reuse ;  /* 0x0000000456567c23 */ /* 0x100fe20008010839 */
[--C-:B------:R-:W-:Y:S01]  /*a310*/  FFMA.FTZ R91, R87, UR4, -R57.reuse ;  /* 0x00000004575b7c23 */ /* 0x100fe20008010839 */
[--C-:B------:R-:W-:Y:S01]  /*a320*/  FFMA.FTZ R82, R82, UR4, -R57.reuse ;  /* 0x0000000452527c23 */ /* 0x100fe20008010839 */
[--C-:B------:R-:W-:Y:S01]  /*a330*/  FFMA.FTZ R83, R83, UR4, -R57.reuse ;  /* 0x0000000453537c23 */ /* 0x100fe20008010839 */
[--C-:B------:R-:W-:Y:S01]  /*a340*/  FFMA.FTZ R146, R78, UR4, -R57.reuse ;  /* 0x000000044e927c23 */ /* 0x100fe20008010839 */
[----:B------:R-:W3:Y:S01]  /*a350*/  MUFU.EX2 R156, R156 ;  /* 0x0000009c009c7308 */ /* 0x000ee20000000800 */
[----:B----4-:R-:W-:Y:S01]  /*a360*/  F2FP.BF16.F32.PACK_AB R13, R165, R168 ;  /* 0x000000a8a50d723e */ /* 0x010fe200000010ff */
[--C-:B------:R-:W-:Y:S01]  /*a370*/  FFMA.FTZ R79, R79, UR4, -R57.reuse ;  /* 0x000000044f4f7c23 */ /* 0x100fe20008010839 */
[----:B------:R-:W-:Y:S01]  /*a380*/  FFMA.FTZ R158, R230, R158, R168 ;  /* 0x0000009ee69e7223 */ /* 0x000fe200000100a8 */
[--C-:B------:R-:W-:Y:S01]  /*a390*/  FFMA.FTZ R74, R74, UR4, -R57.reuse ;  /* 0x000000044a4a7c23 */ /* 0x100fe20008010839 */
[--C-:B------:R-:W-:Y:S01]  /*a3a0*/  FFMA.FTZ R75, R75, UR4, -R57.reuse ;  /* 0x000000044b4b7c23 */ /* 0x100fe20008010839 */
[--C-:B------:R-:W-:Y:S01]  /*a3b0*/  FFMA.FTZ R72, R72, UR4, -R57.reuse ;  /* 0x0000000448487c23 */ /* 0x100fe20008010839 */
[----:B------:R-:W-:Y:S01]  /*a3c0*/  FADD.FTZ R158, R165, R158 ;  /* 0x0000009ea59e7221 */ /* 0x000fe20000010000 */
        /* <DEDUP_REMOVED lines=10> */
[----:B------:R-:W-:Y:S01]  /*a470*/  FADD.FTZ R159, R159, R158 ;  /* 0x0000009e9f9f7221 */ /* 0x000fe20000010000 */
[--C-:B------:R-:W-:Y:S01]  /*a480*/  FFMA.FTZ R54, R54, UR4, -R57.reuse ;  /* 0x0000000436367c23 */ /* 0x100fe20008010839 */
[--C-:B------:R-:W-:Y:S01]  /*a490*/  FFMA.FTZ R55, R55, UR4, -R57.reuse ;  /* 0x0000000437377c23 */ /* 0x100fe20008010839 */
[----:B------:R-:W-:Y:S01]  /*a4a0*/  FFMA.FTZ R67, R50, UR4, -R57 ;  /* 0x0000000432437c23 */ /* 0x000fe20008010839 */
[----:B------:R-:W-:Y:S01]  /*a4b0*/  FADD.FTZ R159, R156, R159 ;  /* 0x0000009f9c9f7221 */ /* 0x000fe20000010000 */
[--C-:B------:R-:W-:Y:S01]  /*a4c0*/  FFMA.FTZ R50, R51, UR4, -R57.reuse ;  /* 0x0000000433327c23 */ /* 0x100fe20008010839 */
[C---:B-1----:R-:W-:Y:S01]  /*a4d0*/  HMMA.16816.F32.BF16 R16, R12.reuse, R4, R16 ;  /* 0x000000040c10723c */ /* 0x042fe20000041810 */
        /* <DEDUP_REMOVED lines=8> */
[----:B------:R-:W1:Y:S01]  /*a560*/  MUFU.EX2 R140, R153 ;  /* 0x00000099008c7308 */ /* 0x000e620000000800 */
[--C-:B------:R-:W-:Y:S01]  /*a570*/  FFMA.FTZ R141, R122, UR4, -R57.reuse ;  /* 0x000000047a8d7c23 */ /* 0x100fe20008010839 */
[--C-:B------:R-:W-:Y:S01]  /*a580*/  FFMA.FTZ R122, R120, UR4, -R57.reuse ;  /* 0x00000004787a7c23 */ /* 0x100fe20008010839 */
[--C-:B------:R-:W-:Y:S01]  /*a590*/  FFMA.FTZ R142, R114, UR4, -R57.reuse ;  /* 0x00000004728e7c23 */ /* 0x100fe20008010839 */
[--C-:B------:R-:W-:Y:S01]  /*a5a0*/  FFMA.FTZ R114, R110, UR4, -R57.reuse ;  /* 0x000000046e727c23 */ /* 0x100fe20008010839 */
[--C-:B------:R-:W-:Y:S01]  /*a5b0*/  FFMA.FTZ R143, R106, UR4, -R57.reuse ;  /* 0x000000046a8f7c23 */ /* 0x100fe20008010839 */
[--C-:B------:R-:W-:Y:S01]  /*a5c0*/  FFMA.FTZ R106, R107, UR4, -R57.reuse ;  /* 0x000000046b6a7c23 */ /* 0x100fe20008010839 */
[C---:B--2---:R-:W-:Y:S01]  /*a5d0*/  HMMA.16816.F32.BF16 R136, R12.reuse, R8, R136 ;  /* 0x000000080c88723c */ /* 0x044fe20000041888 */
[----:B------:R-:W2:Y:S01]  /*a5e0*/  MUFU.EX2 R141, R141 ;  /* 0x0000008d008d7308 */ /* 0x000ea20000000800 */
[--C-:B------:R-:W-:Y:S01]  /*a5f0*/  FFMA.FTZ R107, R103, UR4, -R57.reuse ;  /* 0x00000004676b7c23 */ /* 0x100fe20008010839 */
[--C-:B------:R-:W-:Y:S01]  /*a600*/  FFMA.FTZ R120, R187, UR4, -R148.reuse ;  /* 0x00000004bb787c23 */ /* 0x100fe20008010894 */
[--C-:B------:R-:W-:Y:S01]  /*a610*/  FFMA.FTZ R110, R185, UR4, -R148.reuse ;  /* 0x00000004b96e7c23 */ /* 0x100fe20008010894 */
[----:B------:R-:W-:Y:S01]  /*a620*/  FFMA.FTZ R103, R182, UR4, -R148 ;  /* 0x00000004b6677c23 */ /* 0x000fe20008010894 */
[--C-:B------:R-:W-:Y:S01]  /*a630*/  FFMA.FTZ R34, R34, UR4, -R57.reuse ;  /* 0x0000000422227c23 */ /* 0x100fe20008010839 */
[----:B------:R-:W-:Y:S01]  /*a640*/  FFMA.FTZ R35, R35, UR4, -R57 ;  /* 0x0000000423237c23 */ /* 0x000fe20008010839 */
[----:B------:R-:W-:Y:S01]  /*a650*/  HMMA.16816.F32.BF16 R132, R12, R10, R132 ;  /* 0x0000000a0c84723c */ /* 0x000fe20000041884 */
[----:B------:R-:W3:Y:S01]  /*a660*/  LDSM.16.MT88.4 R8, [R208+0x5800] ;  /* 0x00580000d008783b */ /* 0x000ee20000004200 */
[----:B------:R-:W-:Y:S01]  /*a670*/  F2FP.BF16.F32.PACK_AB R12, R161, R162 ;  /* 0x000000a2a10c723e */ /* 0x000fe200000010ff */
[----:B------:R-:W5:Y:S01]  /*a680*/  MUFU.EX2 R123, R123 ;  /* 0x0000007b007b7308 */ /* 0x000f620000000800 */
[----:B----4-:R-:W-:Y:S01]  /*a690*/  F2FP.BF16.F32.PACK_AB R13, R2, R157 ;  /* 0x0000009d020d723e */ /* 0x010fe200000010ff */
[----:B------:R-:W-:Y:S01]  /*a6a0*/  FADD.FTZ R162, R162, R166 ;  /* 0x000000a6a2a27221 */ /* 0x000fe20000010000 */
[----:B------:R-:W-:Y:S01]  /*a6b0*/  F2FP.BF16.F32.PACK_AB R14, R155, R160 ;  /* 0x000000a09b0e723e */ /* 0x000fe200000010ff */
[----:B------:R-:W-:Y:S01]  /*a6c0*/  FADD.FTZ R157, R157, R159 ;  /* 0x0000009f9d9d7221 */ /* 0x000fe20000010000 */
[----:B-1----:R-:W-:Y:S01]  /*a6d0*/  F2FP.BF16.F32.PACK_AB R15, R140, R144 ;  /* 0x000000908c0f723e */ /* 0x002fe200000010ff */
        /* <DEDUP_REMOVED lines=10> */
[----:B------:R-:W1:Y:S01]  /*a780*/  MUFU.EX2 R121, R121 ;  /* 0x0000007900797308 */ /* 0x000e620000000800 */
[----:B------:R-:W-:Y:S01]  /*a790*/  FADD.FTZ R140, R140, R157 ;  /* 0x0000009d8c8c7221 */ /* 0x000fe20000010000 */
[--C-:B------:R-:W-:Y:S01]  /*a7a0*/  FFMA.FTZ R87, R180, UR4, -R148.reuse ;  /* 0x00000004b4577c23 */ /* 0x100fe20008010894 */
[----:B------:R-:W-:Y:S01]  /*a7b0*/  FFMA.FTZ R78, R176, UR4, -R148 ;  /* 0x00000004b04e7c23 */ /* 0x000fe20008010894 */
[C---:B------:R-:W-:Y:S01]  /*a7c0*/  HMMA.16816.F32.BF16 R4, R12.reuse, R22, R4 ;  /* 0x000000160c04723c */ /* 0x040fe20000041804 */
[----:B------:R-:W4:Y:S01]  /*a7d0*/  LDSM.16.MT88.4 R20, [R151+0x800] ;  /* 0x000800009714783b */ /* 0x000f220000004200 */
[----:B--2---:R-:W-:Y:S01]  /*a7e0*/  FADD.FTZ R140, R141, R140 ;  /* 0x0000008c8d8c7221 */ /* 0x004fe20000010000 */
[--C-:B------:R-:W-:Y:S01]  /*a7f0*/  FFMA.FTZ R73, R173, UR4, -R148.reuse ;  /* 0x00000004ad497c23 */ /* 0x100fe20008010894 */
[----:B------:R-:W2:Y:S01]  /*a800*/  MUFU.EX2 R142, R142 ;  /* 0x0000008e008e7308 */ /* 0x000ea20000000800 */
[----:B------:R-:W-:Y:S01]  /*a810*/  FFMA.FTZ R2, R152, UR4, -R148 ;  /* 0x0000000498027c23 */ /* 0x000fe20008010894 */
[--C-:B------:R-:W-:Y:S01]  /*a820*/  FFMA.FTZ R28, R28, UR4, -R57.reuse ;  /* 0x000000041c1c7c23 */ /* 0x100fe20008010839 */
[--C-:B------:R-:W-:Y:S01]  /*a830*/  FFMA.FTZ R29, R29, UR4, -R57.reuse ;  /* 0x000000041d1d7c23 */ /* 0x100fe20008010839 */
[C---:B------:R-:W-:Y:S01]  /*a840*/  HMMA.16816.F32.BF16 R136, R12.reuse, R24, R136 ;  /* 0x000000180c88723c */ /* 0x040fe20000041888 */
[----:B------:R-:W-:Y:S01]  /*a850*/  F2FP.BF16.F32.PACK_AB R24, R149, R154 ;  /* 0x0000009a9518723e */ /* 0x000fe200000010ff */
[----:B------:R-:W-:Y:S01]  /*a860*/  FADD.FTZ R154, R154, R160 ;  /* 0x000000a09a9a7221 */ /* 0x000fe20000010000 */
[C---:B-----5:R-:W-:Y:S01]  /*a870*/  F2FP.BF16.F32.PACK_AB R25, R123.reuse, R141 ;  /* 0x0000008d7b19723e */ /* 0x060fe200000010ff */
[----:B------:R-:W5:Y:S01]  /*a880*/  MUFU.EX2 R115, R115 ;  /* 0x0000007300737308 */ /* 0x000f620000000800 */
[----:B------:R-:W-:Y:S01]  /*a890*/  FADD.FTZ R123, R123, R140 ;  /* 0x0000008c7b7b7221 */ /* 0x000fe20000010000 */
[----:B------:R-:W-:Y:S01]  /*a8a0*/  FADD.FTZ R154, R149, R154 ;  /* 0x0000009a959a7221 */ /* 0x000fe20000010000 */
[----:B------:R-:W-:Y:S01]  /*a8b0*/  FFMA.FTZ R32, R32, UR4, -R57 ;  /* 0x0000000420207c23 */ /* 0x000fe20008010839 */
[----:B------:R-:W-:Y:S01]  /*a8c0*/  HMMA.16816.F32.BF16 R132, R12, R26, R132 ;  /* 0x0000001a0c84723c */ /* 0x000fe20000041884 */
[----:B------:R-:W5:Y:S01]  /*a8d0*/  LDSM.16.MT88.4 R12, [R208+0x5c00] ;  /* 0x005c0000d00c783b */ /* 0x000f620000004200 */
[----:B------:R-:W-:Y:S01]  /*a8e0*/  F2FP.BF16.F32.PACK_AB R26, R130, R131 ;  /* 0x00000083821a723e */ /* 0x000fe200000010ff */
[----:B------:R-:W-:Y:S01]  /*a8f0*/  FADD.FTZ R154, R131, R154 ;  /* 0x0000009a839a7221 */ /* 0x000fe20000010000 */
[C---:B-1----:R-:W-:Y:S01]  /*a900*/  F2FP.BF16.F32.PACK_AB R27, R121.reuse, R122 ;  /* 0x0000007a791b723e */ /* 0x042fe200000010ff */
[----:B------:R-:W-:Y:S01]  /*a910*/  MUFU.EX2 R114, R114 ;  /* 0x0000007200727308 */ /* 0x000fe20000000800 */
[----:B------:R-:W-:Y:S01]  /*a920*/  FADD.FTZ R123, R122, R123 ;  /* 0x0000007b7a7b7221 */ /* 0x000fe20000010000 */
[----:B------:R-:W-:Y:S01]  /*a930*/  FADD.FTZ R130, R130, R154 ;  /* 0x0000009a82827221 */ /* 0x000fe20000010000 */
[----:B------:R-:W-:Y:S01]  /*a940*/  FFMA.FTZ R36, R36, UR4, -R57 ;  /* 0x0000000424247c23 */ /* 0x000fe20008010839 */
[----:B------:R-:W-:Y:S01]  /*a950*/  FFMA.FTZ R31, R46, UR4, -R148 ;  /* 0x000000042e1f7c23 */ /* 0x000fe20008010894 */
[----:B------:R-:W-:Y:S01]  /*a960*/  FADD.FTZ R121, R121, R123 ;  /* 0x0000007b79797221 */ /* 0x000fe20000010000 */
[----:B---3--:R-:W-:Y:S01]  /*a970*/  HMMA.16816.F32.BF16 R16, R24, R8, R16 ;  /* 0x000000081810723c */ /* 0x008fe20000041810 */
[----:B------:R-:W-:Y:S01]  /*a980*/  FADD.FTZ R130, R129, R130 ;  /* 0x0000008281827221 */ /* 0x000fe20000010000 */
[----:B------:R-:W1:Y:S01]  /*a990*/  MUFU.EX2 R111, R111 ;  /* 0x0000006f006f7308 */ /* 0x000e620000000800 */
[----:B--2---:R-:W-:Y:S01]  /*a9a0*/  FADD.FTZ R121, R142, R121 ;  /* 0x000000798e797221 */ /* 0x004fe20000010000 */
[----:B------:R-:W-:Y:S01]  /*a9b0*/  FFMA.FTZ R230, R52, UR4, -R57 ;  /* 0x0000000434e67c23 */ /* 0x000fe20008010839 */
[----:B------:R-:W-:-:S02]  /*a9c0*/  MOV R152, R33 ;  /* 0x0000002100987202 */ /* 0x000fc40000000f00 */
[----:B------:R-:W-:Y:S01]  /*a9d0*/  @P0 IADD3 R194, PT, PT, R194, -0x3, RZ ;  /* 0xfffffffdc2c20810 */ /* 0x000fe20007ffe0ff */
[C---:B------:R-:W-:Y:S01]  /*a9e0*/  HMMA.16816.F32.BF16 R4, R24.reuse, R10, R4 ;  /* 0x0000000a1804723c */ /* 0x040fe20000041804 */
[----:B------:R-:W2:Y:S01]  /*a9f0*/  LDSM.16.MT88.4 R8, [R151+0xc00] ;  /* 0x000c00009708783b */ /* 0x000ea20000004200 */
[----:B------:R-:W-:Y:S06]  /*aa00*/  MUFU.EX2 R118, R118 ;  /* 0x0000007600767308 */ /* 0x000fec0000000800 */
[C---:B----4-:R-:W-:Y:S02]  /*aa10*/  HMMA.16816.F32.BF16 R136, R24.reuse, R20, R136 ;  /* 0x000000141888723c */ /* 0x050fe40000041888 */
[----:B------:R-:W3:Y:S06]  /*aa20*/  MUFU.EX2 R143, R143 ;  /* 0x0000008f008f7308 */ /* 0x000eec0000000800 */
[----:B------:R-:W-:Y:S01]  /*aa30*/  HMMA.16816.F32.BF16 R132, R24, R22, R132 ;  /* 0x000000161884723c */ /* 0x000fe20000041884 */
[----:B------:R-:W-:Y:S01]  /*aa40*/  F2FP.BF16.F32.PACK_AB R24, R128, R129 ;  /* 0x000000818018723e */ /* 0x000fe200000010ff */
[----:B------:R-:W4:Y:S01]  /*aa50*/  LDSM.16.MT88.4 R20, [R208+0x6000] ;  /* 0x00600000d014783b */ /* 0x000f220000004200 */
[----:B-----5:R-:W-:Y:S01]  /*aa60*/  F2FP.BF16.F32.PACK_AB R25, R115, R142 ;  /* 0x0000008e7319723e */ /* 0x020fe200000010ff */
[----:B------:R-:W5:Y:S01]  /*aa70*/  MUFU.EX2 R106, R106 ;  /* 0x0000006a006a7308 */ /* 0x000f620000000800 */
[----:B------:R-:W-:Y:S01]  /*aa80*/  F2FP.BF16.F32.PACK_AB R26, R126, R127 ;  /* 0x0000007f7e1a723e */ /* 0x000fe200000010ff */
[----:B------:R-:W-:Y:S01]  /*aa90*/  FADD.FTZ R128, R128, R130 ;  /* 0x0000008280807221 */ /* 0x000fe20000010000 */
[----:B-1----:R-:W-:Y:S01]  /*aaa0*/  F2FP.BF16.F32.PACK_AB R27, R111, R114 ;  /* 0x000000726f1b723e */ /* 0x002fe200000010ff */
[----:B------:R-:W-:-:S02]  /*aab0*/  FADD.FTZ R115, R115, R121 ;  /* 0x0000007973737221 */ /* 0x000fc40000010000 */
[----:B------:R-:W-:Y:S02]  /*aac0*/  FADD.FTZ R128, R127, R128 ;  /* 0x000000807f807221 */ /* 0x000fe40000010000 */
[----:B------:R-:W-:Y:S01]  /*aad0*/  MUFU.EX2 R102, R102 ;  /* 0x0000006600667308 */ /* 0x000fe20000000800 */
[----:B------:R-:W-:Y:S01]  /*aae0*/  FADD.FTZ R115, R114, R115 ;  /* 0x0000007372737221 */ /* 0x000fe20000010000 */
[C---:B------:R-:W-:Y:S01]  /*aaf0*/  HMMA.16816.F32.BF16 R16, R24.reuse, R12, R16 ;  /* 0x0000000c1810723c */ /* 0x040fe20000041810 */
[----:B------:R-:W-:Y:S02]  /*ab00*/  FADD.FTZ R126, R126, R128 ;  /* 0x000000807e7e7221 */ /* 0x000fe40000010000 */
[----:B------:R-:W-:Y:S02]  /*ab10*/  FADD.FTZ R111, R111, R115 ;  /* 0x000000736f6f7221 */ /* 0x000fe40000010000 */
[----:B------:R-:W-:Y:S01]  /*ab20*/  FADD.FTZ R126, R125, R126 ;  /* 0x0000007e7d7e7221 */ /* 0x000fe20000010000 */
[----:B------:R-:W1:Y:S01]  /*ab30*/  MUFU.EX2 R107, R107 ;  /* 0x0000006b006b7308 */ /* 0x000e620000000800 */
[----:B---3--:R-:W-:Y:S01]  /*ab40*/  FADD.FTZ R111, R143, R111 ;  /* 0x0000006f8f6f7221 */ /* 0x008fe20000010000 */
[----:B------:R-:W-:Y:S01]  /*ab50*/  HMMA.16816.F32.BF16 R4, R24, R14, R4 ;  /* 0x0000000e1804723c */ /* 0x000fe20000041804 */
[----:B------:R-:W3:Y:S01]  /*ab60*/  LDSM.16.MT88.4 R12, [R151+0x1000] ;  /* 0x00100000970c783b */ /* 0x000ee20000004200 */
[----:B------:R-:W-:-:S04]  /*ab70*/  FADD.FTZ R126, R124, R126 ;  /* 0x0000007e7c7e7221 */ /* 0x000fc80000010000 */
[----:B------:R-:W-:Y:S02]  /*ab80*/  MUFU.EX2 R117, R117 ;  /* 0x0000007500757308 */ /* 0x000fe40000000800 */
[C---:B--2---:R-:W-:Y:S06]  /*ab90*/  HMMA.16816.F32.BF16 R136, R24.reuse, R8, R136 ;  /* 0x000000081888723c */ /* 0x044fec0000041888 */
[----:B------:R-:W2:Y:S02]  /*aba0*/  MUFU.EX2 R116, R116 ;  /* 0x0000007400747308 */ /* 0x000ea40000000800 */
[----:B------:R-:W-:Y:S01]  /*abb0*/  HMMA.16816.F32.BF16 R132, R24, R10, R132 ;  /* 0x0000000a1884723c */ /* 0x000fe20000041884 */
[----:B------:R-:W2:Y:S01]  /*abc0*/  LDSM.16.MT88.4 R8, [R208+0x6400] ;  /* 0x00640000d008783b */ /* 0x000ea20000004200 */
[----:B------:R-:W-:-:S02]  /*abd0*/  F2FP.BF16.F32.PACK_AB R24, R124, R125 ;  /* 0x0000007d7c18723e */ /* 0x000fc400000010ff */
[C---:B-----5:R-:W-:Y:S01]  /*abe0*/  F2FP.BF16.F32.PACK_AB R25, R106.reuse, R143 ;  /* 0x0000008f6a19723e */ /* 0x060fe200000010ff */
[----:B------:R-:W-:Y:S01]  /*abf0*/  FADD.FTZ R106, R106, R111 ;  /* 0x0000006f6a6a7221 */ /* 0x000fe20000010000 */
[----:B------:R-:W-:Y:S01]  /*ac00*/  F2FP.BF16.F32.PACK_AB R26, R118, R119 ;  /* 0x00000077761a723e */ /* 0x000fe200000010ff */
[----:B------:R-:W-:Y:S01]  /*ac10*/  MUFU.EX2 R113, R113 ;  /* 0x0000007100717308 */ /* 0x000fe20000000800 */
[----:B-1----:R-:W-:Y:S01]  /*ac20*/  F2FP.BF16.F32.PACK_AB R27, R107, R102 ;  /* 0x000000666b1b723e */ /* 0x002fe200000010ff */
[----:B------:R-:W-:Y:S01]  /*ac30*/  FADD.FTZ R119, R119, R126 ;  /* 0x0000007e77777221 */ /* 0x000fe20000010000 */
[----:B------:R-:W-:Y:S01]  /*ac40*/  FADD.FTZ R106, R102, R106 ;  /* 0x0000006a666a7221 */ /* 0x000fe20000010000 */
[----:B------:R-:W-:Y:S02]  /*ac50*/  LDSM.16.MT88.4 R140, [R208+0x8c00] ;  /* 0x008c0000d08c783b */ /* 0x000fe40000004200 */
[----:B------:R-:W-:Y:S01]  /*ac60*/  FADD.FTZ R119, R118, R119 ;  /* 0x0000007776777221 */ /* 0x000fe20000010000 */
[----:B------:R-:W-:Y:S01]  /*ac70*/  FADD.FTZ R107, R107, R106 ;  /* 0x0000006a6b6b7221 */ /* 0x000fe20000010000 */
[C---:B----4-:R-:W-:Y:S01]  /*ac80*/  HMMA.16816.F32.BF16 R16, R24.reuse, R20, R16 ;  /* 0x000000141810723c */ /* 0x050fe20000041810 */
[----:B------:R-:W1:Y:S07]  /*ac90*/  MUFU.EX2 R112, R112 ;  /* 0x0000007000707308 */ /* 0x000e6e0000000800 */
[C---:B------:R-:W-:Y:S01]  /*aca0*/  HMMA.16816.F32.BF16 R4, R24.reuse, R22, R4 ;  /* 0x000000161804723c */ /* 0x040fe20000041804 */
[----:B------:R-:W4:Y:S01]  /*acb0*/  LDSM.16.MT88.4 R20, [R151+0x1400] ;  /* 0x001400009714783b */ /* 0x000f220000004200 */
[----:B------:R-:W5:Y:S06]  /*acc0*/  MUFU.EX2 R98, R98 ;  /* 0x0000006200627308 */ /* 0x000f6c0000000800 */
[C---:B---3--:R-:W-:Y:S02]  /*acd0*/  HMMA.16816.F32.BF16 R136, R24.reuse, R12, R136 ;  /* 0x0000000c1888723c */ /* 0x048fe40000041888 */
[----:B------:R-:W3:Y:S06]  /*ace0*/  MUFU.EX2 R99, R99 ;  /* 0x0000006300637308 */ /* 0x000eec0000000800 */
[----:B------:R-:W-:Y:S01]  /*acf0*/  HMMA.16816.F32.BF16 R132, R24, R14, R132 ;  /* 0x0000000e1884723c */ /* 0x000fe20000041884 */
[----:B------:R-:W4:Y:S01]  /*ad00*/  LDSM.16.MT88.4 R12, [R208+0x6800] ;  /* 0x00680000d00c783b */ /* 0x000f220000004200 */
[----:B------:R-:W3:Y:S01]  /*ad10*/  MUFU.EX2 R96, R96 ;  /* 0x0000006000607308 */ /* 0x000ee20000000800 */
[----:B--2---:R-:W-:Y:S01]  /*ad20*/  F2FP.BF16.F32.PACK_AB R24, R116, R117 ;  /* 0x000000757418723e */ /* 0x004fe200000010ff */
[----:B------:R-:W-:Y:S01]  /*ad30*/  FADD.FTZ R117, R117, R119 ;  /* 0x0000007775757221 */ /* 0x000fe20000010000 */
[----:B-1----:R-:W-:Y:S01]  /*ad40*/  F2FP.BF16.F32.PACK_AB R26, R112, R113 ;  /* 0x00000071701a723e */ /* 0x002fe200000010ff */
[----:B-----5:R-:W-:-:S02]  /*ad50*/  FADD.FTZ R107, R98, R107 ;  /* 0x0000006b626b7221 */ /* 0x020fc40000010000 */
[----:B------:R-:W-:Y:S02]  /*ad60*/  FADD.FTZ R117, R116, R117 ;  /* 0x0000007574757221 */ /* 0x000fe40000010000 */
[----:B------:R-:W1:Y:S01]  /*ad70*/  MUFU.EX2 R97, R97 ;  /* 0x0000006100617308 */ /* 0x000e620000000800 */
[C---:B---3--:R-:W-:Y:S01]  /*ad80*/  F2FP.BF16.F32.PACK_AB R25, R99.reuse, R98 ;  /* 0x000000626319723e */ /* 0x048fe200000010ff */
[----:B------:R-:W-:Y:S01]  /*ad90*/  FADD.FTZ R99, R99, R107 ;  /* 0x0000006b63637221 */ /* 0x000fe20000010000 */
[----:B------:R-:W-:-:S04]  /*ada0*/  FADD.FTZ R113, R113, R117 ;  /* 0x0000007571717221 */ /* 0x000fc80000010000 */
[----:B------:R-:W-:Y:S01]  /*adb0*/  FADD.FTZ R113, R112, R113 ;  /* 0x0000007170717221 */ /* 0x000fe20000010000 */
[----:B------:R-:W-:Y:S01]  /*adc0*/  MUFU.EX2 R109, R109 ;  /* 0x0000006d006d7308 */ /* 0x000fe20000000800 */
[----:B------:R-:W-:-:S07]  /*add0*/  FADD.FTZ R99, R96, R99 ;  /* 0x0000006360637221 */ /* 0x000fce0000010000 */
[----:B------:R-:W2:Y:S01]  /*ade0*/  MUFU.EX2 R108, R108 ;  /* 0x0000006c006c7308 */ /* 0x000ea20000000800 */
[C---:B-1----:R-:W-:Y:S01]  /*adf0*/  F2FP.BF16.F32.PACK_AB R27, R97.reuse, R96 ;  /* 0x00000060611b723e */ /* 0x042fe200000010ff */
[----:B------:R-:W-:-:S06]  /*ae00*/  FADD.FTZ R97, R97, R99 ;  /* 0x0000006361617221 */ /* 0x000fcc0000010000 */
[----:B------:R-:W-:Y:S01]  /*ae10*/  MUFU.EX2 R105, R105 ;  /* 0x0000006900697308 */ /* 0x000fe20000000800 */
[C---:B------:R-:W-:Y:S07]  /*ae20*/  HMMA.16816.F32.BF16 R16, R24.reuse, R8, R16 ;  /* 0x000000081810723c */ /* 0x040fee0000041810 */
[----:B------:R-:W1:Y:S01]  /*ae30*/  MUFU.EX2 R104, R104 ;  /* 0x0000006800687308 */ /* 0x000e620000000800 */
[C---:B------:R-:W-:Y:S01]  /*ae40*/  HMMA.16816.F32.BF16 R4, R24.reuse, R10, R4 ;  /* 0x0000000a1804723c */ /* 0x040fe20000041804 */
[----:B------:R-:W3:Y:S06]  /*ae50*/  LDSM.16.MT88.4 R8, [R151+0x1800] ;  /* 0x001800009708783b */ /* 0x000eec0000004200 */
[----:B------:R-:W5:Y:S01]  /*ae60*/  MUFU.EX2 R145, R145 ;  /* 0x0000009100917308 */ /* 0x000f620000000800 */
[C---:B----4-:R-:W-:Y:S07]  /*ae70*/  HMMA.16816.F32.BF16 R136, R24.reuse, R20, R136 ;  /* 0x000000141888723c */ /* 0x050fee0000041888 */
[----:B------:R-:W4:Y:S01]  /*ae80*/  MUFU.EX2 R90, R90 ;  /* 0x0000005a005a7308 */ /* 0x000f220000000800 */
[----:B------:R-:W-:Y:S01]  /*ae90*/  HMMA.16816.F32.BF16 R132, R24, R22, R132 ;  /* 0x000000161884723c */ /* 0x000fe20000041884 */
[----:B--2---:R-:W-:Y:S01]  /*aea0*/  F2FP.BF16.F32.PACK_AB R24, R108, R109 ;  /* 0x0000006d6c18723e */ /* 0x004fe200000010ff */
[----:B------:R-:W2:Y:S01]  /*aeb0*/  LDSM.16.MT88.4 R20, [R208+0x6c00] ;  /* 0x006c0000d014783b */ /* 0x000ea20000004200 */
[----:B-1----:R-:W-:Y:S01]  /*aec0*/  F2FP.BF16.F32.PACK_AB R26, R104, R105 ;  /* 0x00000069681a723e */ /* 0x002fe200000010ff */
[----:B------:R-:W-:-:S03]  /*aed0*/  FADD.FTZ R109, R109, R113 ;  /* 0x000000716d6d7221 */ /* 0x000fc60000010000 */
[----:B------:R-:W-:Y:S01]  /*aee0*/  MUFU.EX2 R86, R86 ;  /* 0x0000005600567308 */ /* 0x000fe20000000800 */
[----:B-----5:R-:W-:Y:S01]  /*aef0*/  FADD.FTZ R97, R145, R97 ;  /* 0x0000006191617221 */ /* 0x020fe20000010000 */
[----:B------:R-:W-:-:S04]  /*af00*/  FADD.FTZ R109, R108, R109 ;  /* 0x0000006d6c6d7221 */ /* 0x000fc80000010000 */
[----:B------:R-:W-:Y:S02]  /*af10*/  FADD.FTZ R105, R105, R109 ;  /* 0x0000006d69697221 */ /* 0x000fe40000010000 */
[----:B------:R-:W1:Y:S01]  /*af20*/  MUFU.EX2 R91, R91 ;  /* 0x0000005b005b7308 */ /* 0x000e620000000800 */
[C---:B----4-:R-:W-:Y:S01]  /*af30*/  F2FP.BF16.F32.PACK_AB R25, R90.reuse, R145 ;  /* 0x000000915a19723e */ /* 0x050fe200000010ff */
[----:B------:R-:W-:Y:S01]  /*af40*/  FADD.FTZ R97, R90, R97 ;  /* 0x000000615a617221 */ /* 0x000fe20000010000 */
[----:B------:R-:W-:-:S05]  /*af50*/  FADD.FTZ R105, R104, R105 ;  /* 0x0000006968697221 */ /* 0x000fca0000010000 */
[----:B------:R-:W4:Y:S08]  /*af60*/  MUFU.EX2 R101, R101 ;  /* 0x0000006500657308 */ /* 0x000f300000000800 */
[----:B------:R-:W5:Y:S01]  /*af70*/  MUFU.EX2 R100, R100 ;  /* 0x0000006400647308 */ /* 0x000f620000000800 */
[----:B-1----:R-:W-:Y:S01]  /*af80*/  F2FP.BF16.F32.PACK_AB R27, R91, R86 ;  /* 0x000000565b1b723e */ /* 0x002fe200000010ff */
[----:B------:R-:W-:-:S04]  /*af90*/  FADD.FTZ R86, R86, R97 ;  /* 0x0000006156567221 */ /* 0x000fc80000010000 */
[----:B------:R-:W-:Y:S02]  /*afa0*/  FADD.FTZ R86, R91, R86 ;  /* 0x000000565b567221 */ /* 0x000fe40000010000 */
[----:B------:R-:W-:Y:S01]  /*afb0*/  HMMA.16816.F32.BF16 R16, R24, R12, R16 ;  /* 0x0000000c1810723c */ /* 0x000fe20000041810 */
[----:B------:R-:W-:Y:S01]  /*afc0*/  MUFU.EX2 R95, R95 ;  /* 0x0000005f005f7308 */ /* 0x000fe20000000800 */
[----:B----4-:R-:W-:-:S06]  /*afd0*/  FADD.FTZ R105, R101, R105 ;  /* 0x0000006965697221 */ /* 0x010fcc0000010000 */
[C---:B------:R-:W-:Y:S01]  /*afe0*/  HMMA.16816.F32.BF16 R4, R24.reuse, R14, R4 ;  /* 0x0000000e1804723c */ /* 0x040fe20000041804 */
[----:B------:R-:W1:Y:S01]  /*aff0*/  LDSM.16.MT88.4 R12, [R151+0x1c00] ;  /* 0x001c0000970c783b */ /* 0x000e620000004200 */
[----:B------:R-:W4:Y:S06]  /*b000*/  MUFU.EX2 R94, R94 ;  /* 0x0000005e005e7308 */ /* 0x000f2c0000000800 */
[C---:B---3--:R-:W-:Y:S02]  /*b010*/  HMMA.16816.F32.BF16 R136, R24.reuse, R8, R136 ;  /* 0x000000081888723c */ /* 0x048fe40000041888 */
[----:B------:R-:W3:Y:S06]  /*b020*/  MUFU.EX2 R82, R82 ;  /* 0x0000005200527308 */ /* 0x000eec0000000800 */
[----:B------:R-:W-:Y:S01]  /*b030*/  HMMA.16816.F32.BF16 R132, R24, R10, R132 ;  /* 0x0000000a1884723c */ /* 0x000fe20000041884 */
[----:B------:R-:W1:Y:S01]  /*b040*/  LDSM.16.MT88.4 R8, [R208+0x7000] ;  /* 0x00700000d008783b */ /* 0x000e620000004200 */
[----:B------:R-:W2:Y:S01]  /*b050*/  MUFU.EX2 R83, R83 ;  /* 0x0000005300537308 */ /* 0x000ea20000000800 */
[C---:B-----5:R-:W-:Y:S01]  /*b060*/  F2FP.BF16.F32.PACK_AB R24, R100.reuse, R101 ;  /* 0x000000656418723e */ /* 0x060fe200000010ff */
[----:B------:R-:W-:Y:S01]  /*b070*/  FADD.FTZ R100, R100, R105 ;  /* 0x0000006964647221 */ /* 0x000fe20000010000 */
[----:B----4-:R-:W-:-:S03]  /*b080*/  F2FP.BF16.F32.PACK_AB R26, R94, R95 ;  /* 0x0000005f5e1a723e */ /* 0x010fc600000010ff */
[----:B------:R-:W-:Y:S02]  /*b090*/  FADD.FTZ R100, R95, R100 ;  /* 0x000000645f647221 */ /* 0x000fe40000010000 */
[----:B------:R-:W4:Y:S01]  /*b0a0*/  MUFU.EX2 R146, R146 ;  /* 0x0000009200927308 */ /* 0x000f220000000800 */
[----:B---3--:R-:W-:Y:S01]  /*b0b0*/  FADD.FTZ R86, R82, R86 ;  /* 0x0000005652567221 */ /* 0x008fe20000010000 */
[----:B------:R-:W-:-:S06]  /*b0c0*/  FADD.FTZ R94, R94, R100 ;  /* 0x000000645e5e7221 */ /* 0x000fcc0000010000 */
[----:B------:R-:W3:Y:S01]  /*b0d0*/  MUFU.EX2 R79, R79 ;  /* 0x0000004f004f7308 */ /* 0x000ee20000000800 */
[C---:B--2---:R-:W-:Y:S01]  /*b0e0*/  F2FP.BF16.F32.PACK_AB R25, R83.reuse, R82 ;  /* 0x000000525319723e */ /* 0x044fe200000010ff */
[----:B------:R-:W-:-:S06]  /*b0f0*/  FADD.FTZ R83, R83, R86 ;  /* 0x0000005653537221 */ /* 0x000fcc0000010000 */
[----:B------:R-:W2:Y:S01]  /*b100*/  MUFU.EX2 R93, R93 ;  /* 0x0000005d005d7308 */ /* 0x000ea20000000800 */
[----:B----4-:R-:W-:-:S07]  /*b110*/  FADD.FTZ R83, R146, R83 ;  /* 0x0000005392537221 */ /* 0x010fce0000010000 */
[----:B------:R-:W4:Y:S01]  /*b120*/  MUFU.EX2 R92, R92 ;  /* 0x0000005c005c7308 */ /* 0x000f220000000800 */
[C---:B---3--:R-:W-:Y:S01]  /*b130*/  F2FP.BF16.F32.PACK_AB R27, R79.reuse, R146 ;  /* 0x000000924f1b723e */ /* 0x048fe200000010ff */
[----:B------:R-:W-:-:S06]  /*b140*/  FADD.FTZ R79, R79, R83 ;  /* 0x000000534f4f7221 */ /* 0x000fcc0000010000 */
[----:B------:R-:W-:Y:S01]  /*b150*/  HMMA.16816.F32.BF16 R16, R24, R20, R16 ;  /* 0x000000141810723c */ /* 0x000fe20000041810 */
[----:B------:R-:W3:Y:S01]  /*b160*/  MUFU.EX2 R89, R89 ;  /* 0x0000005900597308 */ /* 0x000ee20000000800 */
[----:B--2---:R-:W-:-:S06]  /*b170*/  FADD.FTZ R94, R93, R94 ;  /* 0x0000005e5d5e7221 */ /* 0x004fcc0000010000 */
[C---:B------:R-:W-:Y:S01]  /*b180*/  HMMA.16816.F32.BF16 R4, R24.reuse, R22, R4 ;  /* 0x000000161804723c */ /* 0x040fe20000041804 */
[----:B------:R-:W2:Y:S01]  /*b190*/  LDSM.16.MT88.4 R20, [R151+0x2000] ;  /* 0x002000009714783b */ /* 0x000ea20000004200 */
[----:B------:R-:W5:Y:S06]  /*b1a0*/  MUFU.EX2 R88, R88 ;  /* 0x0000005800587308 */ /* 0x000f6c0000000800 */
[----:B-1----:R-:W-:Y:S01]  /*b1b0*/  HMMA.16816.F32.BF16 R136, R24, R12, R136 ;  /* 0x0000000c1888723c */ /* 0x002fe20000041888 */
[C---:B----4-:R-:W-:Y:S01]  /*b1c0*/  F2FP.BF16.F32.PACK_AB R12, R92.reuse, R93 ;  /* 0x0000005d5c0c723e */ /* 0x050fe200000010ff */
[----:B------:R-:W1:Y:S01]  /*b1d0*/  MUFU.EX2 R74, R74 ;  /* 0x0000004a004a7308 */ /* 0x000e620000000800 */
[----:B------:R-:W-:-:S04]  /*b1e0*/  FADD.FTZ R92, R92, R94 ;  /* 0x0000005e5c5c7221 */ /* 0x000fc80000010000 */
[----:B---3--:R-:W-:Y:S01]  /*b1f0*/  FADD.FTZ R92, R89, R92 ;  /* 0x0000005c595c7221 */ /* 0x008fe20000010000 */
[----:B------:R-:W-:Y:S01]  /*b200*/  HMMA.16816.F32.BF16 R132, R24, R14, R132 ;  /* 0x0000000e1884723c */ /* 0x000fe20000041884 */
[----:B------:R-:W3:Y:S01]  /*b210*/  LDSM.16.MT88.4 R24, [R208+0x7400] ;  /* 0x00740000d018783b */ /* 0x000ee20000004200 */
[----:B------:R-:W4:Y:S01]  /*b220*/  MUFU.EX2 R75, R75 ;  /* 0x0000004b004b7308 */ /* 0x000f220000000800 */
[C---:B-----5:R-:W-:Y:S01]  /*b230*/  F2FP.BF16.F32.PACK_AB R14, R88.reuse, R89 ;  /* 0x00000059580e723e */ /* 0x060fe200000010ff */
[----:B------:R-:W-:-:S06]  /*b240*/  FADD.FTZ R92, R88, R92 ;  /* 0x0000005c585c7221 */ /* 0x000fcc0000010000 */
[----:B------:R-:W5:Y:S01]  /*b250*/  MUFU.EX2 R72, R72 ;  /* 0x0000004800487308 */ /* 0x000f620000000800 */
[----:B-1----:R-:W-:-:S07]  /*b260*/  FADD.FTZ R79, R74, R79 ;  /* 0x0000004f4a4f7221 */ /* 0x002fce0000010000 */
[----:B------:R-:W1:Y:S01]  /*b270*/  MUFU.EX2 R147, R147 ;  /* 0x0000009300937308 */ /* 0x000e620000000800 */
[C---:B----4-:R-:W-:Y:S01]  /*b280*/  F2FP.BF16.F32.PACK_AB R13, R75.reuse, R74 ;  /* 0x0000004a4b0d723e */ /* 0x050fe200000010ff */
[----:B------:R-:W-:-:S06]  /*b290*/  FADD.FTZ R75, R75, R79 ;  /* 0x0000004f4b4b7221 */ /* 0x000fcc0000010000 */
[----:B------:R-:W-:Y:S01]  /*b2a0*/  MUFU.EX2 R85, R85 ;  /* 0x0000005500557308 */ /* 0x000fe20000000800 */
[----:B-----5:R-:W-:-:S07]  /*b2b0*/  FADD.FTZ R75, R72, R75 ;  /* 0x0000004b484b7221 */ /* 0x020fce0000010000 */
        /* <DEDUP_REMOVED lines=15> */
[----:B-1----:R-:W-:Y:S01]  /*b3b0*/  F2FP.BF16.F32.PACK_AB R22, R80, R81 ;  /* 0x000000515016723e */ /* 0x002fe200000010ff */
[----:B------:R-:W1:Y:S01]  /*b3c0*/  LDSM.16.MT88.4 R12, [R208+0x7800] ;  /* 0x00780000d00c783b */ /* 0x000e620000004200 */
        /* <DEDUP_REMOVED lines=12> */
[C---:B---3--:R-:W-:Y:S01]  /*b490*/  HMMA.16816.F32.BF16 R16, R20.reuse, R24, R16 ;  /* 0x000000181410723c */ /* 0x048fe20000041810 */
[----:B------:R-:W-:Y:S07]  /*b4a0*/  MUFU.EX2 R71, R71 ;  /* 0x0000004700477308 */ /* 0x000fee0000000800 */
[C---:B------:R-:W-:Y:S01]  /*b4b0*/  HMMA.16816.F32.BF16 R4, R20.reuse, R26, R4 ;  /* 0x0000001a1404723c */ /* 0x040fe20000041804 */
[----:B------:R-:W3:Y:S01]  /*b4c0*/  LDSM.16.MT88.4 R24, [R151+0x2800] ;  /* 0x002800009718783b */ /* 0x000ee20000004200 */
        /* <DEDUP_REMOVED lines=13> */
[----:B------:R-:W1:Y:S01]  /*b5a0*/  MUFU.EX2 R55, R55 ;  /* 0x0000003700377308 */ /* 0x000e620000000800 */
[----:B-----5:R-:W-:Y:S01]  /*b5b0*/  F2FP.BF16.F32.PACK_AB R9, R59, R58 ;  /* 0x0000003a3b09723e */ /* 0x020fe200000010ff */
[----:B------:R-:W-:-:S04]  /*b5c0*/  FADD.FTZ R58, R58, R62 ;  /* 0x0000003e3a3a7221 */ /* 0x000fc80000010000 */
[----:B------:R-:W-:Y:S02]  /*b5d0*/  FADD.FTZ R58, R59, R58 ;  /* 0x0000003a3b3a7221 */ /* 0x000fe40000010000 */
[----:B------:R-:W5:Y:S02]  /*b5e0*/  MUFU.EX2 R69, R69 ;  /* 0x0000004500457308 */ /* 0x000f640000000800 */
[----:B----4-:R-:W-:-:S06]  /*b5f0*/  FADD.FTZ R58, R54, R58 ;  /* 0x0000003a363a7221 */ /* 0x010fcc0000010000 */
[----:B------:R-:W4:Y:S01]  /*b600*/  MUFU.EX2 R68, R68 ;  /* 0x0000004400447308 */ /* 0x000f220000000800 */
[C---:B-1----:R-:W-:Y:S01]  /*b610*/  F2FP.BF16.F32.PACK_AB R11, R55.reuse, R54 ;  /* 0x00000036370b723e */ /* 0x042fe200000010ff */
[----:B------:R-:W-:-:S06]  /*b620*/  FADD.FTZ R55, R55, R58 ;  /* 0x0000003a37377221 */ /* 0x000fcc0000010000 */
[----:B------:R-:W-:Y:S01]  /*b630*/  HMMA.16816.F32.BF16 R16, R8, R12, R16 ;  /* 0x0000000c0810723c */ /* 0x000fe20000041810 */
[----:B------:R-:W-:Y:S01]  /*b640*/  MUFU.EX2 R65, R65 ;  /* 0x0000004100417308 */ /* 0x000fe20000000800 */
[----:B-----5:R-:W-:-:S06]  /*b650*/  FADD.FTZ R70, R69, R70 ;  /* 0x0000004645467221 */ /* 0x020fcc0000010000 */
[C---:B------:R-:W-:Y:S01]  /*b660*/  HMMA.16816.F32.BF16 R4, R8.reuse, R14, R4 ;  /* 0x0000000e0804723c */ /* 0x040fe20000041804 */
[----:B------:R-:W1:Y:S01]  /*b670*/  LDSM.16.MT88.4 R12, [R151+0x2c00] ;  /* 0x002c0000970c783b */ /* 0x000e620000004200 */
[----:B------:R-:W5:Y:S06]  /*b680*/  MUFU.EX2 R64, R64 ;  /* 0x0000004000407308 */ /* 0x000f6c0000000800 */
[C---:B---3--:R-:W-:Y:S02]  /*b690*/  HMMA.16816.F32.BF16 R136, R8.reuse, R24, R136 ;  /* 0x000000180888723c */ /* 0x048fe40000041888 */
[----:B------:R-:W3:Y:S06]  /*b6a0*/  MUFU.EX2 R67, R67 ;  /* 0x0000004300437308 */ /* 0x000eec0000000800 */
[----:B------:R-:W-:Y:S01]  /*b6b0*/  HMMA.16816.F32.BF16 R132, R8, R26, R132 ;  /* 0x0000001a0884723c */ /* 0x000fe20000041884 */
[----:B------:R-:W1:Y:S01]  /*b6c0*/  LDSM.16.MT88.4 R24, [R208+0x8000] ;  /* 0x00800000d018783b */ /* 0x000e620000004200 */
[----:B------:R-:W2:Y:S01]  /*b6d0*/  MUFU.EX2 R50, R50 ;  /* 0x0000003200327308 */ /* 0x000ea20000000800 */
[C---:B----4-:R-:W-:Y:S01]  /*b6e0*/  F2FP.BF16.F32.PACK_AB R8, R68.reuse, R69 ;  /* 0x000000454408723e */ /* 0x050fe200000010ff */
[----:B------:R-:W-:Y:S01]  /*b6f0*/  FADD.FTZ R68, R68, R70 ;  /* 0x0000004644447221 */ /* 0x000fe20000010000 */
[----:B-----5:R-:W-:-:S03]  /*b700*/  F2FP.BF16.F32.PACK_AB R10, R64, R65 ;  /* 0x00000041400a723e */ /* 0x020fc600000010ff */
[----:B------:R-:W-:Y:S02]  /*b710*/  FADD.FTZ R65, R65, R68 ;  /* 0x0000004441417221 */ /* 0x000fe40000010000 */
[----:B------:R-:W-:Y:S01]  /*b720*/  MUFU.EX2 R48, R48 ;  /* 0x0000003000307308 */ /* 0x000fe20000000800 */
[----:B---3--:R-:W-:Y:S01]  /*b730*/  FADD.FTZ R55, R67, R55 ;  /* 0x0000003743377221 */ /* 0x008fe20000010000 */
[----:B------:R-:W-:-:S06]  /*b740*/  FADD.FTZ R65, R64, R65 ;  /* 0x0000004140417221 */ /* 0x000fcc0000010000 */
[----:B------:R-:W3:Y:S01]  /*b750*/  MUFU.EX2 R49, R49 ;  /* 0x0000003100317308 */ /* 0x000ee20000000800 */
[C---:B--2---:R-:W-:Y:S01]  /*b760*/  F2FP.BF16.F32.PACK_AB R9, R50.reuse, R67 ;  /* 0x000000433209723e */ /* 0x044fe200000010ff */
[----:B------:R-:W-:-:S06]  /*b770*/  FADD.FTZ R50, R50, R55 ;  /* 0x0000003732327221 */ /* 0x000fcc0000010000 */
[----:B------:R-:W-:Y:S08]  /*b780*/  MUFU.EX2 R61, R61 ;  /* 0x0000003d003d7308 */ /* 0x000ff00000000800 */
[----:B------:R-:W2:Y:S01]  /*b790*/  MUFU.EX2 R60, R60 ;  /* 0x0000003c003c7308 */ /* 0x000ea20000000800 */
[----:B---3--:R-:W-:Y:S01]  /*b7a0*/  F2FP.BF16.F32.PACK_AB R11, R49, R48 ;  /* 0x00000030310b723e */ /* 0x008fe200000010ff */
[----:B------:R-:W-:-:S04]  /*b7b0*/  FADD.FTZ R48, R48, R50 ;  /* 0x0000003230307221 */ /* 0x000fc80000010000 */
[----:B------:R-:W-:Y:S02]  /*b7c0*/  FADD.FTZ R48, R49, R48 ;  /* 0x0000003031307221 */ /* 0x000fe40000010000 */
[----:B------:R-:W-:Y:S01]  /*b7d0*/  MUFU.EX2 R56, R56 ;  /* 0x0000003800387308 */ /* 0x000fe20000000800 */
[C---:B------:R-:W-:Y:S07]  /*b7e0*/  HMMA.16816.F32.BF16 R16, R8.reuse, R20, R16 ;  /* 0x000000140810723c */ /* 0x040fee0000041810 */
[----:B------:R-:W3:Y:S01]  /*b7f0*/  MUFU.EX2 R0, R0 ;  /* 0x0000000000007308 */ /* 0x000ee20000000800 */
[C---:B------:R-:W-:Y:S01]  /*b800*/  HMMA.16816.F32.BF16 R4, R8.reuse, R22, R4 ;  /* 0x000000160804723c */ /* 0x040fe20000041804 */
[----:B------:R-:W4:Y:S06]  /*b810*/  LDSM.16.MT88.4 R20, [R151+0x3000] ;  /* 0x003000009714783b */ /* 0x000f2c0000004200 */
[----:B------:R-:W-:Y:S01]  /*b820*/  MUFU.EX2 R42, R42 ;  /* 0x0000002a002a7308 */ /* 0x000fe20000000800 */
[C---:B-1----:R-:W-:Y:S07]  /*b830*/  HMMA.16816.F32.BF16 R136, R8.reuse, R12, R136 ;  /* 0x0000000c0888723c */ /* 0x042fee0000041888 */
[----:B------:R-:W1:Y:S01]  /*b840*/  MUFU.EX2 R43, R43 ;  /* 0x0000002b002b7308 */ /* 0x000e620000000800 */
[----:B------:R-:W-:Y:S01]  /*b850*/  HMMA.16816.F32.BF16 R132, R8, R14, R132 ;  /* 0x0000000e0884723c */ /* 0x000fe20000041884 */
[----:B--2---:R-:W-:Y:S01]  /*b860*/  F2FP.BF16.F32.PACK_AB R8, R60, R61 ;  /* 0x0000003d3c08723e */ /* 0x004fe200000010ff */
[----:B------:R-:W-:Y:S01]  /*b870*/  LDSM.16.MT88.4 R12, [R208+0x8400] ;  /* 0x00840000d00c783b */ /* 0x000fe20000004200 */
[----:B---3--:R-:W-:Y:S01]  /*b880*/  F2FP.BF16.F32.PACK_AB R10, R0, R56 ;  /* 0x00000038000a723e */ /* 0x008fe200000010ff */
[----:B------:R-:W-:-:S03]  /*b890*/  FADD.FTZ R61, R61, R65 ;  /* 0x000000413d3d7221 */ /* 0x000fc60000010000 */
[----:B------:R-:W2:Y:S01]  /*b8a0*/  MUFU.EX2 R38, R38 ;  /* 0x0000002600267308 */ /* 0x000ea20000000800 */
[----:B------:R-:W-:-:S04]  /*b8b0*/  FADD.FTZ R61, R60, R61 ;  /* 0x0000003d3c3d7221 */ /* 0x000fc80000010000 */
[----:B------:R-:W-:-:S03]  /*b8c0*/  FADD.FTZ R56, R56, R61 ;  /* 0x0000003d38387221 */ /* 0x000fc60000010000 */
[----:B------:R-:W3:Y:S01]  /*b8d0*/  MUFU.EX2 R39, R39 ;  /* 0x0000002700277308 */ /* 0x000ee20000000800 */
[C---:B-1----:R-:W-:Y:S01]  /*b8e0*/  F2FP.BF16.F32.PACK_AB R9, R43.reuse, R42 ;  /* 0x0000002a2b09723e */ /* 0x042fe200000010ff */
[----:B------:R-:W-:Y:S01]  /*b8f0*/  FADD.FTZ R42, R42, R48 ;  /* 0x000000302a2a7221 */ /* 0x000fe20000010000 */
[----:B------:R-:W-:Y:S01]  /*b900*/  FADD.FTZ R56, R0, R56 ;  /* 0x0000003800387221 */ /* 0x000fe20000010000 */
[-C--:B------:R-:W-:Y:S02]  /*b910*/  MOV R0, R3.reuse ;  /* 0x0000000300007202 */ /* 0x080fe40000000f00 */
[----:B------:R-:W-:Y:S01]  /*b920*/  FADD.FTZ R42, R43, R42 ;  /* 0x0000002a2b2a7221 */ /* 0x000fe20000010000 */
[----:B------:R-:W-:Y:S01]  /*b930*/  @P0 MOV R0, R3 ;  /* 0x0000000300000202 */ /* 0x000fe20000000f00 */
[----:B------:R-:W-:Y:S02]  /*b940*/  MUFU.EX2 R120, R120 ;  /* 0x0000007800787308 */ /* 0x000fe40000000800 */
[----:B--2---:R-:W-:-:S06]  /*b950*/  FADD.FTZ R42, R38, R42 ;  /* 0x0000002a262a7221 */ /* 0x004fcc0000010000 */
        /* <DEDUP_REMOVED lines=53> */
[----:B------:R-:W-:Y:S01]  /*bcb0*/  @P0 MOV R2, R53 ;  /* 0x0000003500020202 */ /* 0x000fe20000000f00 */
[----:B------:R-:W-:Y:S08]  /*bcc0*/  MUFU.EX2 R37, R37 ;  /* 0x0000002500257308 */ /* 0x000ff00000000800 */
[----:B------:R-:W2:Y:S01]  /*bcd0*/  MUFU.EX2 R41, R41 ;  /* 0x0000002900297308 */ /* 0x000ea20000000800 */
[----:B-1----:R-:W-:Y:S01]  /*bce0*/  F2FP.BF16.F32.PACK_AB R11, R24, R32 ;  /* 0x00000020180b723e */ /* 0x002fe200000010ff */
[----:B------:R-:W-:-:S04]  /*bcf0*/  FADD.FTZ R32, R32, R28 ;  /* 0x0000001c20207221 */ /* 0x000fc80000010000 */
[----:B------:R-:W-:Y:S02]  /*bd00*/  FADD.FTZ R32, R24, R32 ;  /* 0x0000002018207221 */ /* 0x000fe40000010000 */
[C---:B-----5:R-:W-:Y:S01]  /*bd10*/  HMMA.16816.F32.BF16 R16, R8.reuse, R20, R16 ;  /* 0x000000140810723c */ /* 0x060fe20000041810 */
[----:B------:R-:W-:Y:S07]  /*bd20*/  MUFU.EX2 R26, R26 ;  /* 0x0000001a001a7308 */ /* 0x000fee0000000800 */
[C---:B------:R-:W-:Y:S01]  /*bd30*/  HMMA.16816.F32.BF16 R20, R8.reuse, R22, R4 ;  /* 0x000000160814723c */ /* 0x040fe20000041804 */
[----:B------:R-:W1:Y:S01]  /*bd40*/  LDSM.16.MT88.4 R4, [R151+0x3c00] ;  /* 0x003c00009704783b */ /* 0x000e620000004200 */
[----:B------:R-:W4:Y:S06]  /*bd50*/  MUFU.EX2 R25, R25 ;  /* 0x0000001900197308 */ /* 0x000f2c0000000800 */
[C---:B---3--:R-:W-:Y:S02]  /*bd60*/  HMMA.16816.F32.BF16 R136, R8.reuse, R12, R136 ;  /* 0x0000000c0888723c */ /* 0x048fe40000041888 */
[----:B------:R-:W3:Y:S06]  /*bd70*/  MUFU.EX2 R31, R31 ;  /* 0x0000001f001f7308 */ /* 0x000eec0000000800 */
[----:B------:R-:W-:Y:S01]  /*bd80*/  HMMA.16816.F32.BF16 R132, R8, R14, R132 ;  /* 0x0000000e0884723c */ /* 0x000fe20000041884 */
[----:B--2---:R-:W-:Y:S01]  /*bd90*/  F2FP.BF16.F32.PACK_AB R8, R41, R37 ;  /* 0x000000252908723e */ /* 0x004fe200000010ff */
[----:B------:R-:W2:Y:S01]  /*bda0*/  MUFU.EX2 R231, R231 ;  /* 0x000000e700e77308 */ /* 0x000ea20000000800 */
[----:B----4-:R-:W-:Y:S01]  /*bdb0*/  F2FP.BF16.F32.PACK_AB R9, R25, R26 ;  /* 0x0000001a1909723e */ /* 0x010fe200000010ff */
[----:B------:R-:W-:Y:S01]  /*bdc0*/  FADD.FTZ R37, R37, R73 ;  /* 0x0000004925257221 */ /* 0x000fe20000010000 */
[----:B------:R-:W-:-:S03]  /*bdd0*/  FADD.FTZ R26, R26, R32 ;  /* 0x000000201a1a7221 */ /* 0x000fc60000010000 */
[----:B------:R-:W-:Y:S01]  /*bde0*/  FADD.FTZ R37, R41, R37 ;  /* 0x0000002529257221 */ /* 0x000fe20000010000 */
[----:B------:R-:W-:Y:S01]  /*bdf0*/  FADD.FTZ R26, R25, R26 ;  /* 0x0000001a191a7221 */ /* 0x000fe20000010000 */
[----:B------:R-:W4:Y:S02]  /*be00*/  MUFU.EX2 R27, R27 ;  /* 0x0000001b001b7308 */ /* 0x000f240000000800 */
[----:B---3--:R-:W-:-:S06]  /*be10*/  FADD.FTZ R37, R31, R37 ;  /* 0x000000251f257221 */ /* 0x008fcc0000010000 */
[----:B------:R-:W3:Y:S01]  /*be20*/  MUFU.EX2 R230, R230 ;  /* 0x000000e600e67308 */ /* 0x000ee20000000800 */
[C---:B--2---:R-:W-:Y:S01]  /*be30*/  F2FP.BF16.F32.PACK_AB R10, R231.reuse, R31 ;  /* 0x0000001fe70a723e */ /* 0x044fe200000010ff */
[----:B------:R-:W-:Y:S01]  /*be40*/  FADD.FTZ R231, R231, R37 ;  /* 0x00000025e7e77221 */ /* 0x000fe20000010000 */
[----:B----4-:R-:W-:Y:S01]  /*be50*/  FADD.FTZ R26, R27, R26 ;  /* 0x0000001a1b1a7221 */ /* 0x010fe20000010000 */
[----:B---3--:R-:W-:-:S03]  /*be60*/  F2FP.BF16.F32.PACK_AB R11, R230, R27 ;  /* 0x0000001be60b723e */ /* 0x008fc600000010ff */
[----:B------:R-:W-:-:S04]  /*be70*/  FADD.FTZ R230, R230, R26 ;  /* 0x0000001ae6e67221 */ /* 0x000fc80000010000 */
[C---:B------:R-:W-:Y:S08]  /*be80*/  HMMA.16816.F32.BF16 R144, R8.reuse, R140, R16 ;  /* 0x0000008c0890723c */ /* 0x040ff00000041810 */
[C---:B------:R-:W-:Y:S08]  /*be90*/  HMMA.16816.F32.BF16 R140, R8.reuse, R142, R20 ;  /* 0x0000008e088c723c */ /* 0x040ff00000041814 */
[C---:B-1----:R-:W-:Y:S08]  /*bea0*/  HMMA.16816.F32.BF16 R136, R8.reuse, R4, R136 ;  /* 0x000000040888723c */ /* 0x042ff00000041888 */
[----:B------:R-:W-:Y:S01]  /*beb0*/  HMMA.16816.F32.BF16 R132, R8, R6, R132 ;  /* 0x000000060884723c */ /* 0x000fe20000041884 */
[----:B------:R-:W-:-:S04]  /*bec0*/  NOP ;  /* 0x0000000000007918 */ /* 0x000fc80000000000 */
[----:B------:R-:W-:-:S15]  /*bed0*/  @P0 BRA `(.L_x_2054) ;  /* 0x0000000000040947 */ /* 0x000fde0003800000 */
.L_x_2048:
[----:B------:R-:W-:-:S07]  /*bee0*/  IADD3 R194, PT, PT, R152, -0x1, RZ ;  /* 0xffffffff98c27810 */ /* 0x000fce0007ffe0ff */
.L_x_2054:
[----:B------:R-:W-:-:S13]  /*bef0*/  ISETP.GE.AND P0, PT, R194, R214, PT ;  /* 0x000000d6c200720c */ /* 0x000fda0003f06270 */
[----:B------:R-:W-:Y:S05]  /*bf00*/  @!P0 BRA `(.L_x_2055) ;  /* 0x0000003c00648947 */ /* 0x000fea0003800000 */
[----:B------:R-:W1:Y:S01]  /*bf10*/  S2UR UR5, SR_CgaCtaId ;  /* 0x00000000000579c3 */ /* 0x000e620000008800 */
[----:B------:R-:W-:Y:S01]  /*bf20*/  UISETP.NE.U32.AND UP0, UPT, UR8, URZ, UPT ;  /* 0x000000ff0800728c */ /* 0x000fe2000bf05070 */
[----:B------:R-:W-:Y:S01]  /*bf30*/  IMAD.MOV.U32 R3, RZ, RZ, R0 ;  /* 0x000000ffff037224 */ /* 0x000fe200078e0000 */
[C---:B------:R-:W-:Y:S01]  /*bf40*/  LEA R229, R194.reuse, 0x100, 0x8 ;  /* 0x00000100c2e57811 */ /* 0x040fe200078e40ff */
[----:B------:R-:W-:Y:S01]  /*bf50*/  IMAD.MOV.U32 R148, RZ, RZ, R2 ;  /* 0x000000ffff947224 */ /* 0x000fe200078e0002 */
        /* <DEDUP_REMOVED lines=9> */
.L_x_2059:
        /* <DEDUP_REMOVED lines=8> */
[----:B-1----:R-:W-:Y:S01]  /*c070*/  LOP3.LUT R221, R220, 0x18, RZ, 0xc0, !PT ;  /* 0x00000018dcdd7812 */ /* 0x002fe200078ec0ff */
[----:B-----5:R-:W-:Y:S02]  /*c080*/  @!P0 IMAD.SHL.U32 R2, R4, 0x100, RZ ;  /* 0x0000010004028824 */ /* 0x020fe400078e00ff */
[----:B------:R-:W-:Y:S02]  /*c090*/  IMAD.SHL.U32 R222, R220, 0x8, RZ ;  /* 0x00000008dcde7824 */ /* 0x000fe400078e00ff */
[----:B------:R-:W-:Y:S05]  /*c0a0*/  @!P0 IMAD.X R2, RZ, RZ, ~R2, P1 ;  /* 0x000000ffff028224 */ /* 0x000fea00008e0e02 */
[----:B------:R-:W-:Y:S04]  /*c0b0*/  @!P0 SHF.R.S64 R5, R5, 0x1f, R2 ;  /* 0x0000001f05058819 */ /* 0x000fe80000001002 */
[----:B------:R-:W-:Y:S04]  /*c0c0*/  @!P0 IADD3 R219, P1, PT, R219, R5, RZ ;  /* 0x00000005dbdb8210 */ /* 0x000fe80007f3e0ff */
[----:B------:R-:W-:Y:S02]  /*c0d0*/  @!P0 LEA.HI.X.SX32 R218, R2, R218, 0x1, P1 ;  /* 0x000000da02da8211 */ /* 0x000fe400008f0eff */
[----:B------:R-:W-:Y:S01]  /*c0e0*/  LOP3.LUT R2, R222, 0xd8, RZ, 0xc0, !PT ;  /* 0x000000d8de027812 */ /* 0x000fe200078ec0ff */
        /* <DEDUP_REMOVED lines=62> */
.L_x_2056:
[----:B------:R-:W-:Y:S01]  /*c4d0*/  LOP3.LUT R6, R222, 0x1f20, RZ, 0xc0, !PT ;  /* 0x00001f20de067812 */ /* 0x000fe200078ec0ff */
[----:B------:R-:W-:Y:S01]  /*c4e0*/  IMAD.SHL.U32 R5, R4, 0x40, RZ ;  /* 0x0000004004057824 */ /* 0x000fe200078e00ff */
[----:B------:R-:W-:Y:S01]  /*c4f0*/  LOP3.LUT R2, R2, R221, RZ, 0x3c, !PT ;  /* 0x000000dd02027212 */ /* 0x000fe200078e3cff */
[----:B------:R-:W-:Y:S01]  /*c500*/  IMAD.MOV.U32 R7, RZ, RZ, R218 ;  /* 0x000000ffff077224 */ /* 0x000fe200078e00da */
[----:B------:R-:W-:Y:S01]  /*c510*/  SHF.L.U64.HI R4, R4, 0x6, R0 ;  /* 0x0000000604047819 */ /* 0x000fe20000010200 */
[----:B------:R-:W-:Y:S01]  /*c520*/  VIADD R228, R228, 0xffffffff ;  /* 0xffffffffe4e47836 */ /* 0x000fe20000000000 */
[----:B------:R-:W-:Y:S01]  /*c530*/  LOP3.LUT R0, R6, R2, RZ, 0xfc, !PT ;  /* 0x0000000206007212 */ /* 0x000fe200078efcff */
[----:B------:R-:W-:Y:S01]  /*c540*/  IMAD.MOV.U32 R6, RZ, RZ, R219 ;  /* 0x000000ffff067224 */ /* 0x000fe200078e00db */
[----:B------:R-:W-:Y:S02]  /*c550*/  IADD3 R8, P1, PT, R5, R219, RZ ;  /* 0x000000db05087210 */ /* 0x000fe40007f3e0ff */
[----:B------:R-:W-:Y:S02]  /*c560*/  LEA R0, R0, UR5, 0x1 ;  /* 0x0000000500007c11 */ /* 0x000fe4000f8e08ff */
[-C--:B------:R-:W-:Y:S01]  /*c570*/  IADD3 R14, P2, PT, R8, R5.reuse, RZ ;  /* 0x00000005080e7210 */ /* 0x080fe20007f5e0ff */
[----:B------:R-:W-:Y:S02]  /*c580*/  IMAD.X R9, R4, 0x1, R218, P1 ;  /* 0x0000000104097824 */ /* 0x000fe400008e06da */
[----:B------:R-:W-:Y:S01]  /*c590*/  @!PT LDS RZ, [RZ] ;  /* 0x00000000fffff984 */ /* 0x000fe20000000800 */
[----:B------:R-:W-:Y:S01]  /*c5a0*/  @!PT LDS RZ, [RZ] ;  /* 0x00000000fffff984 */ /* 0x000fe20000000800 */
[----:B------:R-:W-:Y:S01]  /*c5b0*/  @!PT LDS RZ, [RZ] ;  /* 0x00000000fffff984 */ /* 0x000fe20000000800 */
[----:B------:R1:W-:Y:S01]  /*c5c0*/  LDGSTS.E.BYPASS.LTC128B.128 [R0+0x5000], desc[UR16][R6.64] ;  /* 0x0500000006007fae */ /* 0x0003e2000b981a10 */
[-C--:B------:R-:W-:Y:S01]  /*c5d0*/  IADD3 R12, P1, PT, R14, R5.reuse, RZ ;  /* 0x000000050e0c7210 */ /* 0x080fe20007f3e0ff */
[--C-:B------:R-:W-:Y:S03]  /*c5e0*/  IMAD.X R15, R9, 0x1, R4.reuse, P2 ;  /* 0x00000001090f7824 */ /* 0x100fe600010e0604 */
[----:B------:R2:W-:Y:S01]  /*c5f0*/  LDGSTS.E.BYPASS.LTC128B.128 [R0+0x5800], desc[UR16][R8.64] ;  /* 0x0580000008007fae */ /* 0x0005e2000b981a10 */
[-C--:B------:R-:W-:Y:S01]  /*c600*/  IADD3 R10, P2, PT, R12, R5.reuse, RZ ;  /* 0x000000050c0a7210 */ /* 0x080fe20007f5e0ff */
[--C-:B------:R-:W-:Y:S03]  /*c610*/  IMAD.X R13, R15, 0x1, R4.reuse, P1 ;  /* 0x000000010f0d7824 */ /* 0x100fe600008e0604 */
[----:B------:R5:W-:Y:S01]  /*c620*/  LDGSTS.E.BYPASS.LTC128B.128 [R0+0x6000], desc[UR16][R14.64] ;  /* 0x060000000e007fae */ /* 0x000be2000b981a10 */
[--C-:B------:R-:W-:Y:S04]  /*c630*/  IMAD.X R11, R13, 0x1, R4.reuse, P2 ;  /* 0x000000010d0b7824 */ /* 0x100fe800010e0604 */
[----:B------:R-:W-:Y:S05]  /*c640*/  LDGSTS.E.BYPASS.LTC128B.128 [R0+0x6800], desc[UR16][R12.64] ;  /* 0x068000000c007fae */ /* 0x000fea000b981a10 */
[----:B------:R-:W-:Y:S01]  /*c650*/  LDGSTS.E.BYPASS.LTC128B.128 [R0+0x7000], desc[UR16][R10.64] ;  /* 0x070000000a007fae */ /* 0x000fe2000b981a10 */
[-C--:B-1----:R-:W-:Y:S04]  /*c660*/  IADD3 R6, P1, PT, R10, R5.reuse, RZ ;  /* 0x000000050a067210 */ /* 0x082fe80007f3e0ff */
[-C--:B--2---:R-:W-:Y:S01]  /*c670*/  IADD3 R8, P2, PT, R6, R5.reuse, RZ ;  /* 0x0000000506087210 */ /* 0x084fe20007f5e0ff */
[--C-:B------:R-:W-:Y:S03]  /*c680*/  IMAD.X R7, R11, 0x1, R4.reuse, P1 ;  /* 0x000000010b077824 */ /* 0x100fe600008e0604 */
[----:B-----5:R-:W-:Y:S01]  /*c690*/  IADD3 R14, P1, PT, R8, R5, RZ ;  /* 0x00000005080e7210 */ /* 0x020fe20007f3e0ff */
[--C-:B------:R-:W-:Y:S01]  /*c6a0*/  IMAD.X R9, R7, 0x1, R4.reuse, P2 ;  /* 0x0000000107097824 */ /* 0x100fe200010e0604 */
[----:B------:R-:W-:Y:S03]  /*c6b0*/  LDGSTS.E.BYPASS.LTC128B.128 [R0+0x7800], desc[UR16][R6.64] ;  /* 0x0780000006007fae */ /* 0x000fe6000b981a10 */
[----:B------:R-:W-:Y:S02]  /*c6c0*/  IMAD.X R15, R9, 0x1, R4, P1 ;  /* 0x00000001090f7824 */ /* 0x000fe400008e0604 */
[----:B------:R1:W-:Y:S01]  /*c6d0*/  LDGSTS.E.BYPASS.LTC128B.128 [R0+0x8000], desc[UR16][R8.64] ;  /* 0x0800000008007fae */ /* 0x0003e2000b981a10 */
[----:B------:R-:W-:Y:S04]  /*c6e0*/  ISETP.GT.AND P1, PT, R228, R214, PT ;  /* 0x000000d6e400720c */ /* 0x000fe80003f24270 */
[----:B------:R2:W-:Y:S05]  /*c6f0*/  LDGSTS.E.BYPASS.LTC128B.128 [R0+0x8800], desc[UR16][R14.64] ;  /* 0x088000000e007fae */ /* 0x0005ea000b981a10 */
[----:B------:R-:W-:Y:S05]  /*c700*/  LDSM.16.M88.4 R128, [R211] ;  /* 0x00000000d380783b */ /* 0x000fea0000000200 */
[----:B------:R-:W-:Y:S05]  /*c710*/  LDSM.16.M88.4 R16, [R209+0x1400] ;  /* 0x00140000d110783b */ /* 0x000fea0000000200 */
[----:B------:R-:W-:Y:S05]  /*c720*/  LDSM.16.M88.4 R24, [R209+0x1800] ;  /* 0x00180000d118783b */ /* 0x000fea0000000200 */
[----:B------:R-:W-:Y:S05]  /*c730*/  LDSM.16.M88.4 R32, [R209+0x1c00] ;  /* 0x001c0000d120783b */ /* 0x000fea0000000200 */
[----:B-1----:R-:W1:Y:S05]  /*c740*/  LDSM.16.M88.4 R8, [R209+0x1000] ;  /* 0x00100000d108783b */ /* 0x002e6a0000000200 */
[----:B------:R-:W0:Y:S05]  /*c750*/  LDGDEPBAR ;  /* 0x00000000000079af */ /* 0x000e2a0000000000 */
[----:B------:R-:W5:Y:S05]  /*c760*/  LDSM.16.M88.4 R40, [R209+0x2000] ;  /* 0x00200000d128783b */ /* 0x000f6a0000000200 */
[----:B------:R-:W3:Y:S05]  /*c770*/  LDSM.16.M88.4 R48, [R209+0x2400] ;  /* 0x00240000d130783b */ /* 0x000eea0000000200 */
[----:B------:R-:W4:Y:S05]  /*c780*/  LDSM.16.M88.4 R56, [R209+0x2800] ;  /* 0x00280000d138783b */ /* 0x000f2a0000000200 */
[----:B------:R-:W4:Y:S05]  /*c790*/  LDSM.16.M88.4 R64, [R209+0x2c00] ;  /* 0x002c0000d140783b */ /* 0x000f2a0000000200 */
[----:B------:R-:W4:Y:S05]  /*c7a0*/  LDSM.16.M88.4 R72, [R209+0x3000] ;  /* 0x00300000d148783b */ /* 0x000f2a0000000200 */
[----:B------:R-:W4:Y:S05]  /*c7b0*/  LDSM.16.M88.4 R80, [R209+0x3400] ;  /* 0x00340000d150783b */ /* 0x000f2a0000000200 */
[----:B------:R-:W4:Y:S01]  /*c7c0*/  LDSM.16.M88.4 R88, [R209+0x3800] ;  /* 0x00380000d158783b */ /* 0x000f220000000200 */
[C---:B-1----:R-:W-:Y:S04]  /*c7d0*/  HMMA.16816.F32.BF16 R4, R128.reuse, R8, RZ ;  /* 0x000000088004723c */ /* 0x042fe800000418ff */
[----:B------:R-:W1:Y:S04]  /*c7e0*/  LDSM.16.M88.4 R96, [R209+0x3c00] ;  /* 0x003c0000d160783b */ /* 0x000e680000000200 */
[C---:B------:R-:W-:Y:S01]  /*c7f0*/  HMMA.16816.F32.BF16 R8, R128.reuse, R10, RZ ;  /* 0x0000000a8008723c */ /* 0x040fe200000418ff */
[----:B------:R-:W1:Y:S05]  /*c800*/  LDSM.16.M88.4 R104, [R209+0x4000] ;  /* 0x00400000d168783b */ /* 0x000e6a0000000200 */
[----:B------:R-:W1:Y:S02]  /*c810*/  LDSM.16.M88.4 R112, [R209+0x4400] ;  /* 0x00440000d170783b */ /* 0x000e640000000200 */
[C---:B--2---:R-:W-:Y:S03]  /*c820*/  HMMA.16816.F32.BF16 R12, R128.reuse, R16, RZ ;  /* 0x00000010800c723c */ /* 0x044fe600000418ff */
[----:B------:R-:W2:Y:S05]  /*c830*/  LDSM.16.M88.4 R120, [R209+0x4800] ;  /* 0x00480000d178783b */ /* 0x000eaa0000000200 */
[C---:B------:R-:W-:Y:S01]  /*c840*/  HMMA.16816.F32.BF16 R16, R128.reuse, R18, RZ ;  /* 0x000000128010723c */ /* 0x040fe200000418ff */
[----:B------:R-:W2:Y:S05]  /*c850*/  LDSM.16.M88.4 R152, [R209+0x4c00] ;  /* 0x004c0000d198783b */ /* 0x000eaa0000000200 */
[----:B------:R-:W-:Y:S02]  /*c860*/  LDSM.16.M88.4 R156, [R210] ;  /* 0x00000000d29c783b */ /* 0x000fe40000000200 */
[C---:B------:R-:W-:Y:S03]  /*c870*/  HMMA.16816.F32.BF16 R20, R128.reuse, R24, RZ ;  /* 0x000000188014723c */ /* 0x040fe600000418ff */
[----:B------:R-:W2:Y:S05]  /*c880*/  LDSM.16.M88.4 R160, [R150+0x1000] ;  /* 0x0010000096a0783b */ /* 0x000eaa0000000200 */
[C---:B------:R-:W-:Y:S01]  /*c890*/  HMMA.16816.F32.BF16 R24, R128.reuse, R26, RZ ;  /* 0x0000001a8018723c */ /* 0x040fe200000418ff */
[----:B------:R-:W2:Y:S05]  /*c8a0*/  LDSM.16.M88.4 R164, [R150+0x1400] ;  /* 0x0014000096a4783b */ /* 0x000eaa0000000200 */
[----:B------:R-:W2:Y:S02]  /*c8b0*/  LDSM.16.M88.4 R168, [R150+0x1800] ;  /* 0x0018000096a8783b */ /* 0x000ea40000000200 */
[C---:B------:R-:W-:Y:S03]  /*c8c0*/  HMMA.16816.F32.BF16 R28, R128.reuse, R32, RZ ;  /* 0x00000020801c723c */ /* 0x040fe600000418ff */
[----:B------:R-:W-:Y:S05]  /*c8d0*/  LDSM.16.M88.4 R172, [R150+0x2000] ;  /* 0x0020000096ac783b */ /* 0x000fea0000000200 */
[C---:B------:R-:W-:Y:S01]  /*c8e0*/  HMMA.16816.F32.BF16 R32, R128.reuse, R34, RZ ;  /* 0x000000228020723c */ /* 0x040fe200000418ff */
[----:B------:R-:W-:Y:S05]  /*c8f0*/  LDSM.16.M88.4 R176, [R150+0x2400] ;  /* 0x0024000096b0783b */ /* 0x000fea0000000200 */
[----:B------:R-:W-:Y:S02]  /*c900*/  LDSM.16.M88.4 R180, [R150+0x2800] ;  /* 0x0028000096b4783b */ /* 0x000fe40000000200 */
[C---:B-----5:R-:W-:Y:S03]  /*c910*/  HMMA.16816.F32.BF16 R36, R128.reuse, R40, RZ ;  /* 0x000000288024723c */ /* 0x060fe600000418ff */
[----:B------:R-:W-:Y:S05]  /*c920*/  LDSM.16.M88.4 R184, [R150+0x2c00] ;  /* 0x002c000096b8783b */ /* 0x000fea0000000200 */
[C---:B------:R-:W-:Y:S01]  /*c930*/  HMMA.16816.F32.BF16 R40, R128.reuse, R42, RZ ;  /* 0x0000002a8028723c */ /* 0x040fe200000418ff */
[----:B------:R-:W-:Y:S05]  /*c940*/  LDSM.16.M88.4 R188, [R150+0x3800] ;  /* 0x0038000096bc783b */ /* 0x000fea0000000200 */
[----:B------:R-:W-:Y:S02]  /*c950*/  LDSM.16.M88.4 R192, [R150+0x3c00] ;  /* 0x003c000096c0783b */ /* 0x000fe40000000200 */
[C---:B---3--:R-:W-:Y:S03]  /*c960*/  HMMA.16816.F32.BF16 R44, R128.reuse, R48, RZ ;  /* 0x00000030802c723c */ /* 0x048fe600000418ff */
[----:B------:R-:W-:Y:S05]  /*c970*/  LDSM.16.M88.4 R196, [R150+0x4000] ;  /* 0x0040000096c4783b */ /* 0x000fea0000000200 */
[C---:B------:R-:W-:Y:S01]  /*c980*/  HMMA.16816.F32.BF16 R48, R128.reuse, R50, RZ ;  /* 0x000000328030723c */ /* 0x040fe200000418ff */
[----:B------:R-:W-:Y:S05]  /*c990*/  LDSM.16.M88.4 R200, [R150+0x4400] ;  /* 0x0044000096c8783b */ /* 0x000fea0000000200 */
[----:B------:R-:W-:Y:S02]  /*c9a0*/  LDSM.16.M88.4 R204, [R150+0x4800] ;  /* 0x0048000096cc783b */ /* 0x000fe40000000200 */
        /* <DEDUP_REMOVED lines=118> */
[----:B------:R-:W-:Y:S02]  /*d110*/  IADD3 R156, PT, PT, R160, -R158, RZ ;  /* 0x8000009ea09c7210 */ /* 0x000fe40007ffe0ff */
[----:B------:R-:W2:Y:S03]  /*d120*/  LDG.E R155, desc[UR16][R154.64] ;  /* 0x000000109a9b7981 */ /* 0x000ea6000c1e1900 */
        /* <DEDUP_REMOVED lines=16> */
.L_x_2058:
[C---:B------:R-:W-:Y:S01]  /*d230*/  IMAD.SHL.U32 R149, R152.reuse, 0x40, RZ ;  /* 0x0000004098957824 */ /* 0x040fe200078e00ff */
[----:B------:R-:W-:Y:S01]  /*d240*/  SHF.L.U64.HI R2, R152, 0x6, R2 ;  /* 0x0000000698027819 */ /* 0x000fe20000010202 */
[--C-:B------:R-:W-:Y:S03]  /*d250*/  IMAD.MOV.U32 R217, RZ, RZ, R215.reuse ;  /* 0x000000ffffd97224 */ /* 0x100fe600078e00d7 */
[----:B------:R-:W-:Y:S02]  /*d260*/  IADD3 R154, P1, PT, R149, R216, RZ ;  /* 0x000000d8959a7210 */ /* 0x000fe40007f3e0ff */
[----:B------:R-:W-:Y:S01]  /*d270*/  @!PT LDS RZ, [RZ] ;  /* 0x00000000fffff984 */ /* 0x000fe20000000800 */
[----:B------:R-:W-:Y:S01]  /*d280*/  @!PT LDS RZ, [RZ] ;  /* 0x00000000fffff984 */ /* 0x000fe20000000800 */
[----:B------:R-:W-:Y:S01]  /*d290*/  @!PT LDS RZ, [RZ] ;  /* 0x00000000fffff984 */ /* 0x000fe20000000800 */
[----:B------:R-:W-:Y:S02]  /*d2a0*/  LDGSTS.E.BYPASS.LTC128B.128 [R0+0x1000], desc[UR16][R216.64] ;  /* 0x01000000d8007fae */ /* 0x000fe4000b981a10 */
        /* <DEDUP_REMOVED lines=10> */
[--C-:B------:R-:W-:Y:S04]  /*d350*/  IMAD.X R157, R159, 0x1, R2.reuse, P2 ;  /* 0x000000019f9d7824 */ /* 0x100fe800010e0602 */
[--C-:B------:R-:W-:Y:S01]  /*d360*/  IMAD.X R153, R157, 0x1, R2.reuse, P1 ;  /* 0x000000019d997824 */ /* 0x100fe200008e0602 */
[----:B------:R3:W-:Y:S04]  /*d370*/  LDGSTS.E.BYPASS.LTC128B.128 [R0+0x3000], desc[UR16][R156.64] ;  /* 0x030000009c007fae */ /* 0x0007e8000b981a10 */
[----:B------:R3:W-:Y:S01]  /*d380*/  LDGSTS.E.BYPASS.LTC128B.128 [R0+0x3800], desc[UR16][R152.64] ;  /* 0x0380000098007fae */ /* 0x0007e2000b981a10 */
[-C--:B-1----:R-:W-:Y:S04]  /*d390*/  IADD3 R154, P2, PT, R152, R149.reuse, RZ ;  /* 0x00000095989a7210 */ /* 0x082fe80007f5e0ff */
[----:B--2---:R-:W-:Y:S02]  /*d3a0*/  IADD3 R160, P1, PT, R154, R149, RZ ;  /* 0x000000959aa07210 */ /* 0x004fe40007f3e0ff */
[----:B------:R-:W-:Y:S05]  /*d3b0*/  IADD3.X R155, PT, PT, R153, R2, RZ, P2, !PT ;  /* 0x00000002999b7210 */ /* 0x000fea00017fe4ff */
[----:B------:R3:W-:Y:S01]  /*d3c0*/  LDGSTS.E.BYPASS.LTC128B.128 [R0+0x4000], desc[UR16][R154.64] ;  /* 0x040000009a007fae */ /* 0x0007e2000b981a10 */
[----:B------:R-:W-:Y:S05]  /*d3d0*/  IMAD.X R161, R155, 0x1, R2, P1 ;  /* 0x000000019ba17824 */ /* 0x000fea00008e0602 */
[----:B------:R3:W-:Y:S04]  /*d3e0*/  LDGSTS.E.BYPASS.LTC128B.128 [R0+0x4800], desc[UR16][R160.64] ;  /* 0x04800000a0007fae */ /* 0x0007e8000b981a10 */
[----:B------:R-:W0:Y:S02]  /*d3f0*/  LDGDEPBAR ;  /* 0x00000000000079af */ /* 0x000e240000000000 */
.L_x_2057:
        /* <DEDUP_REMOVED lines=110> */
[----:B------:R-:W1:Y:S01]  /*dae0*/  LDSM.16.MT88.4 R24, [R151] ;  /* 0x000000009718783b */ /* 0x000e620000004200 */
[--C-:B------:R-:W-:Y:S03]  /*daf0*/  FFMA.FTZ R173, R35, UR4, -R149.reuse ;  /* 0x0000000423ad7c23 */ /* 0x100fe60008010895 */
[----:B------:R-:W3:Y:S01]  /*db00*/  MUFU.EX2 R193, R193 ;  /* 0x000000c100c17308 */ /* 0x000ee20000000800 */
[--C-:B------:R-:W-:Y:S01]  /*db10*/  FFMA.FTZ R168, R38, UR4, -R149.reuse ;  /* 0x0000000426a87c23 */ /* 0x100fe20008010895 */
[--C-:B------:R-:W-:Y:S01]  /*db20*/  FFMA.FTZ R166, R39, UR4, -R149.reuse ;  /* 0x0000000427a67c23 */ /* 0x100fe20008010895 */
[--C-:B------:R-:W-:Y:S01]  /*db30*/  FFMA.FTZ R196, R10, UR4, -R149.reuse ;  /* 0x000000040ac47c23 */ /* 0x100fe20008010895 */
[----:B------:R-:W-:Y:S01]  /*db40*/  FMUL.FTZ R10, R3, R142 ;  /* 0x0000008e030a7220 */ /* 0x000fe20000410000 */
[--C-:B------:R-:W-:Y:S01]  /*db50*/  FFMA.FTZ R197, R11, UR4, -R149.reuse ;  /* 0x000000040bc57c23 */ /* 0x100fe20008010895 */
[----:B------:R-:W4:Y:S01]  /*db60*/  LDSM.16.MT88.4 R28, [R208+0x5400] ;  /* 0x00540000d01c783b */ /* 0x000f220000004200 */
[----:B------:R-:W-:Y:S03]  /*db70*/  FMUL.FTZ R11, R3, R143 ;  /* 0x0000008f030b7220 */ /* 0x000fe60000410000 */
[----:B------:R-:W-:Y:S01]  /*db80*/  MUFU.EX2 R187, R187 ;  /* 0x000000bb00bb7308 */ /* 0x000fe20000000800 */
[--C-:B------:R-:W-:Y:S01]  /*db90*/  FFMA.FTZ R178, R21, UR4, -R152.reuse ;  /* 0x0000000415b27c23 */ /* 0x100fe20008010898 */
[--C-:B------:R-:W-:Y:S01]  /*dba0*/  FFMA.FTZ R184, R22, UR4, -R149.reuse ;  /* 0x0000000416b87c23 */ /* 0x100fe20008010895 */
[--C-:B------:R-:W-:Y:S01]  /*dbb0*/  FFMA.FTZ R182, R23, UR4, -R149.reuse ;  /* 0x0000000417b67c23 */ /* 0x100fe20008010895 */
[--C-:B------:R-:W-:Y:S01]  /*dbc0*/  FFMA.FTZ R185, R16, UR4, -R152.reuse ;  /* 0x0000000410b97c23 */ /* 0x100fe20008010898 */
[C---:B------:R-:W-:Y:S01]  /*dbd0*/  FMUL.FTZ R16, R148.reuse, R132 ;  /* 0x0000008494107220 */ /* 0x040fe20000410000 */
[----:B------:R-:W5:Y:S01]  /*dbe0*/  LDSM.16.MT88.4 R32, [R151+0x400] ;  /* 0x000400009720783b */ /* 0x000f620000004200 */
[--C-:B------:R-:W-:Y:S03]  /*dbf0*/  FFMA.FTZ R186, R17, UR4, -R152.reuse ;  /* 0x0000000411ba7c23 */ /* 0x100fe60008010898 */
[----:B------:R-:W-:Y:S01]  /*dc00*/  MUFU.EX2 R196, R196 ;  /* 0x000000c400c47308 */ /* 0x000fe20000000800 */
[----:B---3--:R-:W-:Y:S01]  /*dc10*/  F2FP.BF16.F32.PACK_AB R22, R193, R192 ;  /* 0x000000c0c116723e */ /* 0x008fe200000010ff */
[----:B------:R-:W-:Y:S01]  /*dc20*/  FMUL.FTZ R17, R148, R133 ;  /* 0x0000008594117220 */ /* 0x000fe20000410000 */
[--C-:B------:R-:W-:Y:S01]  /*dc30*/  FFMA.FTZ R188, R18, UR4, -R149.reuse ;  /* 0x0000000412bc7c23 */ /* 0x100fe20008010895 */
[----:B------:R-:W-:Y:S01]  /*dc40*/  FMUL.FTZ R18, R3, R134 ;  /* 0x0000008603127220 */ /* 0x000fe20000410000 */
[--C-:B------:R-:W-:Y:S01]  /*dc50*/  FFMA.FTZ R189, R19, UR4, -R149.reuse ;  /* 0x0000000413bd7c23 */ /* 0x100fe20008010895 */
[----:B------:R-:W-:Y:S01]  /*dc60*/  LDSM.16.MT88.4 R36, [R151+0x1000] ;  /* 0x001000009724783b */ /* 0x000fe20000004200 */
[----:B------:R-:W-:Y:S03]  /*dc70*/  FMUL.FTZ R19, R3, R135 ;  /* 0x0000008703137220 */ /* 0x000fe60000410000 */
[----:B------:R-:W3:Y:S01]  /*dc80*/  MUFU.EX2 R197, R197 ;  /* 0x000000c500c57308 */ /* 0x000ee20000000800 */
[--C-:B------:R-:W-:Y:S01]  /*dc90*/  FFMA.FTZ R199, R4, UR4, -R152.reuse ;  /* 0x0000000404c77c23 */ /* 0x100fe20008010898 */
[C---:B------:R-:W-:Y:S01]  /*dca0*/  FMUL.FTZ R4, R148.reuse, R144 ;  /* 0x0000009094047220 */ /* 0x040fe20000410000 */
[--C-:B------:R-:W-:Y:S01]  /*dcb0*/  FFMA.FTZ R194, R5, UR4, -R152.reuse ;  /* 0x0000000405c27c23 */ /* 0x100fe20008010898 */
[----:B------:R-:W-:Y:S01]  /*dcc0*/  FMUL.FTZ R5, R148, R145 ;  /* 0x0000009194057220 */ /* 0x000fe20000410000 */
[--C-:B------:R-:W-:Y:S01]  /*dcd0*/  FFMA.FTZ R200, R6, UR4, -R149.reuse ;  /* 0x0000000406c87c23 */ /* 0x100fe20008010895 */
[----:B------:R-:W-:Y:S01]  /*dce0*/  LDSM.16.MT88.4 R140, [R208+0x8c00] ;  /* 0x008c0000d08c783b */ /* 0x000fe20000004200 */
[----:B------:R-:W-:Y:S03]  /*dcf0*/  FMUL.FTZ R6, R3, R146 ;  /* 0x0000009203067220 */ /* 0x000fe60000410000 */
[----:B------:R-:W-:Y:S01]  /*dd00*/  MUFU.EX2 R199, R199 ;  /* 0x000000c700c77308 */ /* 0x000fe20000000800 */
[--C-:B------:R-:W-:Y:S01]  /*dd10*/  FFMA.FTZ R198, R7, UR4, -R149.reuse ;  /* 0x0000000407c67c23 */ /* 0x100fe20008010895 */
[----:B------:R-:W-:Y:S01]  /*dd20*/  FMUL.FTZ R7, R3, R147 ;  /* 0x0000009303077220 */ /* 0x000fe20000410000 */
        /* <DEDUP_REMOVED lines=71> */
[----:B---3--:R-:W-:Y:S01]  /*e1a0*/  F2FP.BF16.F32.PACK_AB R22, R186, R185 ;  /* 0x000000b9ba16723e */ /* 0x008fe200000010ff */
        /* <DEDUP_REMOVED lines=13> */
[C---:B----4-:R-:W-:Y:S03]  /*e280*/  HMMA.16816.F32.BF16 R4, R20.reuse, R28, R4 ;  /* 0x0000001c1404723c */ /* 0x050fe60000041804 */
[--C-:B------:R-:W-:Y:S01]  /*e290*/  FFMA.FTZ R85, R101, UR4, -R152.reuse ;  /* 0x0000000465557c23 */ /* 0x100fe20008010898 */
[--C-:B------:R-:W-:Y:S01]  /*e2a0*/  FFMA.FTZ R86, R102, UR4, -R149.reuse ;  /* 0x0000000466567c23 */ /* 0x100fe20008010895 */
[--C-:B------:R-:W-:Y:S01]  /*e2b0*/  FFMA.FTZ R87, R103, UR4, -R149.reuse ;  /* 0x0000000467577c23 */ /* 0x100fe20008010895 */
[--C-:B------:R-:W-:Y:S03]  /*e2c0*/  FFMA.FTZ R92, R109, UR4, -R152.reuse ;  /* 0x000000046d5c7c23 */ /* 0x100fe60008010898 */
[----:B------:R-:W1:Y:S01]  /*e2d0*/  MUFU.EX2 R182, R182 ;  /* 0x000000b600b67308 */ /* 0x000e620000000800 */
[C---:B------:R-:W-:Y:S01]  /*e2e0*/  HMMA.16816.F32.BF16 R8, R20.reuse, R30, R8 ;  /* 0x0000001e1408723c */ /* 0x040fe20000041808 */
[----:B------:R-:W3:Y:S02]  /*e2f0*/  LDSM.16.MT88.4 R28, [R151+0x800] ;  /* 0x00080000971c783b */ /* 0x000ee40000004200 */
[--C-:B------:R-:W-:Y:S01]  /*e300*/  FFMA.FTZ R93, R110, UR4, -R149.reuse ;  /* 0x000000046e5d7c23 */ /* 0x100fe20008010895 */
[--C-:B------:R-:W-:Y:S01]  /*e310*/  FFMA.FTZ R94, R111, UR4, -R149.reuse ;  /* 0x000000046f5e7c23 */ /* 0x100fe20008010895 */
[--C-:B------:R-:W-:Y:S01]  /*e320*/  FFMA.FTZ R95, R112, UR4, -R152.reuse ;  /* 0x00000004705f7c23 */ /* 0x100fe20008010898 */
[--C-:B------:R-:W-:Y:S03]  /*e330*/  FFMA.FTZ R96, R113, UR4, -R152.reuse ;  /* 0x0000000471607c23 */ /* 0x100fe60008010898 */
[----:B------:R-:W-:Y:S01]  /*e340*/  MUFU.EX2 R176, R176 ;  /* 0x000000b000b07308 */ /* 0x000fe20000000800 */
[C---:B-----5:R-:W-:Y:S03]  /*e350*/  HMMA.16816.F32.BF16 R12, R20.reuse, R32, R12 ;  /* 0x00000020140c723c */ /* 0x060fe6000004180c */
[--C-:B------:R-:W-:Y:S01]  /*e360*/  FFMA.FTZ R97, R114, UR4, -R149.reuse ;  /* 0x0000000472617c23 */ /* 0x100fe20008010895 */
[--C-:B------:R-:W-:Y:S01]  /*e370*/  FFMA.FTZ R98, R115, UR4, -R149.reuse ;  /* 0x0000000473627c23 */ /* 0x100fe20008010895 */
[--C-:B------:R-:W-:Y:S01]  /*e380*/  FFMA.FTZ R99, R116, UR4, -R152.reuse ;  /* 0x0000000474637c23 */ /* 0x100fe20008010898 */
[----:B------:R-:W-:Y:S03]  /*e390*/  FFMA.FTZ R117, R117, UR4, -R152 ;  /* 0x0000000475757c23 */ /* 0x000fe60008010898 */
[----:B------:R-:W4:Y:S01]  /*e3a0*/  MUFU.EX2 R177, R177 ;  /* 0x000000b100b17308 */ /* 0x000f220000000800 */
[----:B------:R-:W-:Y:S01]  /*e3b0*/  HMMA.16816.F32.BF16 R16, R20, R34, R16 ;  /* 0x000000221410723c */ /* 0x000fe20000041810 */
[----:B------:R-:W5:Y:S02]  /*e3c0*/  LDSM.16.MT88.4 R32, [R208+0x5c00] ;  /* 0x005c0000d020783b */ /* 0x000f640000004200 */
[----:B--2---:R-:W-:Y:S01]  /*e3d0*/  F2FP.BF16.F32.PACK_AB R20, R178, R183 ;  /* 0x000000b7b214723e */ /* 0x004fe200000010ff */
[----:B------:R-:W-:Y:S01]  /*e3e0*/  FFMA.FTZ R119, R119, UR4, -R149 ;  /* 0x0000000477777c23 */ /* 0x000fe20008010895 */
[----:B-1----:R-:W-:Y:S01]  /*e3f0*/  F2FP.BF16.F32.PACK_AB R21, R182, R184 ;  /* 0x000000b8b615723e */ /* 0x002fe200000010ff */
[----:B------:R-:W-:Y:S03]  /*e400*/  FFMA.FTZ R200, R3, R230, R200 ;  /* 0x000000e603c87223 */ /* 0x000fe600000100c8 */
[----:B------:R-:W-:Y:S01]  /*e410*/  MUFU.EX2 R180, R180 ;  /* 0x000000b400b47308 */ /* 0x000fe20000000800 */
[----:B------:R-:W-:Y:S01]  /*e420*/  FFMA.FTZ R3, R105, UR4, -R152 ;  /* 0x0000000469037c23 */ /* 0x000fe20008010898 */
[----:B------:R-:W-:Y:S01]  /*e430*/  FFMA.FTZ R199, R148, R231, R199 ;  /* 0x000000e794c77223 */ /* 0x000fe200000100c7 */
[----:B------:R-:W-:Y:S01]  /*e440*/  FADD.FTZ R200, R198, R200 ;  /* 0x000000c8c6c87221 */ /* 0x000fe20000010000 */
[----:B------:R-:W-:Y:S01]  /*e450*/  FFMA.FTZ R126, R126, UR4, -R149 ;  /* 0x000000047e7e7c23 */ /* 0x000fe20008010895 */
[----:B------:R-:W-:Y:S01]  /*e460*/  ISETP.GT.AND P1, PT, R228, R214, PT ;  /* 0x000000d6e400720c */ /* 0x000fe20003f24270 */
[----:B------:R-:W-:Y:S01]  /*e470*/  FADD.FTZ R199, R194, R199 ;  /* 0x000000c7c2c77221 */ /* 0x000fe20000010000 */
[----:B------:R-:W-:Y:S03]  /*e480*/  FADD.FTZ R200, R196, R200 ;  /* 0x000000c8c4c87221 */ /* 0x000fe60000010000 */
[----:B------:R-:W1:Y:S01]  /*e490*/  MUFU.EX2 R181, R181 ;  /* 0x000000b500b57308 */ /* 0x000e620000000800 */
[----:B----4-:R-:W-:Y:S01]  /*e4a0*/  F2FP.BF16.F32.PACK_AB R22, R177, R176 ;  /* 0x000000b0b116723e */ /* 0x010fe200000010ff */
[----:B------:R-:W-:Y:S01]  /*e4b0*/  FADD.FTZ R199, R192, R199 ;  /* 0x000000c7c0c77221 */ /* 0x000fe20000010000 */
[----:B------:R-:W-:Y:S01]  /*e4c0*/  FADD.FTZ R197, R197, R200 ;  /* 0x000000c8c5c57221 */ /* 0x000fe20000010000 */
[----:B------:R-:W-:Y:S01]  /*e4d0*/  FFMA.FTZ R127, R127, UR4, -R149 ;  /* 0x000000047f7f7c23 */ /* 0x000fe20008010895 */
[----:B------:R-:W-:Y:S01]  /*e4e0*/  MOV R148, R2 ;  /* 0x0000000200947202 */ /* 0x000fe20000000f00 */
        /* <DEDUP_REMOVED lines=28> */
[----:B------:R-:W4:Y:S02]  /*e6b0*/  LDSM.16.MT88.4 R28, [R208+0x6000] ;  /* 0x00600000d01c783b */ /* 0x000f240000004200 */
[----:B--2---:R-:W-:Y:S01]  /*e6c0*/  F2FP.BF16.F32.PACK_AB R20, R171, R175 ;  /* 0x000000afab14723e */ /* 0x004fe200000010ff */
[----:B------:R-:W-:Y:S01]  /*e6d0*/  FADD.FTZ R177, R177, R178 ;  /* 0x000000b2b1b17221 */ /* 0x000fe20000010000 */
[C---:B-1----:R-:W-:Y:S01]  /*e6e0*/  F2FP.BF16.F32.PACK_AB R21, R174.reuse, R179 ;  /* 0x000000b3ae15723e */ /* 0x042fe200000010ff */
[----:B------:R-:W-:Y:S03]  /*e6f0*/  FADD.FTZ R181, R179, R181 ;  /* 0x000000b5b3b57221 */ /* 0x000fe60000010000 */
[----:B------:R-:W1:Y:S01]  /*e700*/  MUFU.EX2 R172, R172 ;  /* 0x000000ac00ac7308 */ /* 0x000e620000000800 */
[----:B------:R-:W-:Y:S01]  /*e710*/  FADD.FTZ R177, R175, R177 ;  /* 0x000000b1afb17221 */ /* 0x000fe20000010000 */
[----:B------:R-:W-:Y:S03]  /*e720*/  FADD.FTZ R174, R174, R181 ;  /* 0x000000b5aeae7221 */ /* 0x000fe60000010000 */
[----:B------:R-:W-:Y:S05]  /*e730*/  FADD.FTZ R171, R171, R177 ;  /* 0x000000b1abab7221 */ /* 0x000fea0000010000 */
[----:B------:R-:W2:Y:S01]  /*e740*/  MUFU.EX2 R173, R173 ;  /* 0x000000ad00ad7308 */ /* 0x000ea20000000800 */
[C---:B---3--:R-:W-:Y:S01]  /*e750*/  F2FP.BF16.F32.PACK_AB R22, R170.reuse, R169 ;  /* 0x000000a9aa16723e */ /* 0x048fe200000010ff */
[----:B------:R-:W-:Y:S04]  /*e760*/  FADD.FTZ R171, R169, R171 ;  /* 0x000000aba9ab7221 */ /* 0x000fe80000010000 */
[----:B------:R-:W-:Y:S04]  /*e770*/  FADD.FTZ R170, R170, R171 ;  /* 0x000000abaaaa7221 */ /* 0x000fe80000010000 */
[----:B------:R-:W3:Y:S01]  /*e780*/  MUFU.EX2 R167, R167 ;  /* 0x000000a700a77308 */ /* 0x000ee20000000800 */
[----:B-1----:R-:W-:Y:S09]  /*e790*/  FADD.FTZ R174, R172, R174 ;  /* 0x000000aeacae7221 */ /* 0x002ff20000010000 */
[----:B------:R-:W-:Y:S01]  /*e7a0*/  MUFU.EX2 R162, R162 ;  /* 0x000000a200a27308 */ /* 0x000fe20000000800 */
[C---:B--2---:R-:W-:Y:S01]  /*e7b0*/  F2FP.BF16.F32.PACK_AB R23, R173.reuse, R172 ;  /* 0x000000acad17723e */ /* 0x044fe200000010ff */
[----:B------:R-:W-:Y:S08]  /*e7c0*/  FADD.FTZ R173, R173, R174 ;  /* 0x000000aeadad7221 */ /* 0x000ff00000010000 */
[----:B------:R-:W1:Y:S01]  /*e7d0*/  MUFU.EX2 R168, R168 ;  /* 0x000000a800a87308 */ /* 0x000e620000000800 */
[C---:B-----5:R-:W-:Y:S03]  /*e7e0*/  HMMA.16816.F32.BF16 R4, R20.reuse, R32, R4 ;  /* 0x000000201404723c */ /* 0x060fe60000041804 */
[----:B---3--:R-:W-:Y:S06]  /*e7f0*/  FADD.FTZ R170, R167, R170 ;  /* 0x000000aaa7aa7221 */ /* 0x008fec0000010000 */
[----:B------:R-:W2:Y:S01]  /*e800*/  MUFU.EX2 R166, R166 ;  /* 0x000000a600a67308 */ /* 0x000ea20000000800 */
[C---:B------:R-:W-:Y:S01]  /*e810*/  HMMA.16816.F32.BF16 R8, R20.reuse, R34, R8 ;  /* 0x000000221408723c */ /* 0x040fe20000041808 */
[----:B------:R-:W-:Y:S08]  /*e820*/  LDSM.16.MT88.4 R32, [R208+0x6800] ;  /* 0x00680000d020783b */ /* 0x000ff00000004200 */
[----:B------:R-:W3:Y:S01]  /*e830*/  MUFU.EX2 R160, R160 ;  /* 0x000000a000a07308 */ /* 0x000ee20000000800 */
        /* <DEDUP_REMOVED lines=10> */
[----:B---3--:R-:W-:Y:S09]  /*e8e0*/  FADD.FTZ R162, R160, R162 ;  /* 0x000000a2a0a27221 */ /* 0x008ff20000010000 */
[----:B------:R-:W3:Y:S01]  /*e8f0*/  MUFU.EX2 R165, R165 ;  /* 0x000000a500a57308 */ /* 0x000ee20000000800 */
[C---:B-1----:R-:W-:Y:S01]  /*e900*/  F2FP.BF16.F32.PACK_AB R22, R161.reuse, R160 ;  /* 0x000000a0a116723e */ /* 0x042fe200000010ff */
[----:B------:R-:W-:Y:S08]  /*e910*/  FADD.FTZ R161, R161, R162 ;  /* 0x000000a2a1a17221 */ /* 0x000ff00000010000 */
[----:B------:R-:W1:Y:S01]  /*e920*/  MUFU.EX2 R159, R159 ;  /* 0x0000009f009f7308 */ /* 0x000e620000000800 */
[----:B--2---:R-:W-:Y:S09]  /*e930*/  FADD.FTZ R166, R164, R166 ;  /* 0x000000a6a4a67221 */ /* 0x004ff20000010000 */
[----:B------:R-:W2:Y:S01]  /*e940*/  MUFU.EX2 R155, R155 ;  /* 0x0000009b009b7308 */ /* 0x000ea20000000800 */
[C---:B---3--:R-:W-:Y:S01]  /*e950*/  F2FP.BF16.F32.PACK_AB R23, R165.reuse, R164 ;  /* 0x000000a4a517723e */ /* 0x048fe200000010ff */
[----:B------:R-:W-:Y:S08]  /*e960*/  FADD.FTZ R165, R165, R166 ;  /* 0x000000a6a5a57221 */ /* 0x000ff00000010000 */
[----:B------:R-:W-:Y:S01]  /*e970*/  MUFU.EX2 R163, R163 ;  /* 0x000000a300a37308 */ /* 0x000fe20000000800 */
[C---:B------:R-:W-:Y:S03]  /*e980*/  HMMA.16816.F32.BF16 R4, R20.reuse, R28, R4 ;  /* 0x0000001c1404723c */ /* 0x040fe60000041804 */
[----:B-1----:R-:W-:Y:S06]  /*e990*/  FADD.FTZ R161, R159, R161 ;  /* 0x000000a19fa17221 */ /* 0x002fec0000010000 */
[----:B------:R-:W1:Y:S01]  /*e9a0*/  MUFU.EX2 R158, R158 ;  /* 0x0000009e009e7308 */ /* 0x000e620000000800 */
[C---:B------:R-:W-:Y:S01]  /*e9b0*/  HMMA.16816.F32.BF16 R8, R20.reuse, R30, R8 ;  /* 0x0000001e1408723c */ /* 0x040fe20000041808 */
[----:B------:R-:W3:Y:S08]  /*e9c0*/  LDSM.16.MT88.4 R28, [R151+0x1400] ;  /* 0x00140000971c783b */ /* 0x000ef00000004200 */
[----:B------:R-:W5:Y:S01]  /*e9d0*/  MUFU.EX2 R153, R153 ;  /* 0x0000009900997308 */ /* 0x000f620000000800 */
[C---:B------:R-:W-:Y:S03]  /*e9e0*/  HMMA.16816.F32.BF16 R12, R20.reuse, R36, R12 ;  /* 0x00000024140c723c */ /* 0x040fe6000004180c */
[--C-:B------:R-:W-:Y:S01]  /*e9f0*/  FFMA.FTZ R36, R88, UR4, -R152.reuse ;  /* 0x0000000458247c23 */ /* 0x100fe20008010898 */
[--C-:B------:R-:W-:Y:S01]  /*ea00*/  FFMA.FTZ R37, R89, UR4, -R152.reuse ;  /* 0x0000000459257c23 */ /* 0x100fe20008010898 */
[--C-:B------:R-:W-:Y:S01]  /*ea10*/  FFMA.FTZ R88, R104, UR4, -R152.reuse ;  /* 0x0000000468587c23 */ /* 0x100fe20008010898 */
[--C-:B------:R-:W-:Y:S03]  /*ea20*/  FFMA.FTZ R89, R106, UR4, -R149.reuse ;  /* 0x000000046a597c23 */ /* 0x100fe60008010895 */
[----:B------:R-:W4:Y:S01]  /*ea30*/  MUFU.EX2 R154, R154 ;  /* 0x0000009a009a7308 */ /* 0x000f220000000800 */
[----:B------:R-:W-:Y:S03]  /*ea40*/  HMMA.16816.F32.BF16 R16, R20, R38, R16 ;  /* 0x000000261410723c */ /* 0x000fe60000041810 */
[----:B--2---:R-:W-:Y:S01]  /*ea50*/  F2FP.BF16.F32.PACK_AB R20, R155, R159 ;  /* 0x0000009f9b14723e */ /* 0x004fe200000010ff */
[--C-:B------:R-:W-:Y:S01]  /*ea60*/  FFMA.FTZ R38, R90, UR4, -R149.reuse ;  /* 0x000000045a267c23 */ /* 0x100fe20008010895 */
[----:B-1----:R-:W-:Y:S01]  /*ea70*/  F2FP.BF16.F32.PACK_AB R21, R158, R163 ;  /* 0x000000a39e15723e */ /* 0x002fe200000010ff */
[--C-:B------:R-:W-:Y:S03]  /*ea80*/  FFMA.FTZ R39, R91, UR4, -R149.reuse ;  /* 0x000000045b277c23 */ /* 0x100fe60008010895 */
[----:B------:R-:W1:Y:S01]  /*ea90*/  MUFU.EX2 R156, R156 ;  /* 0x0000009c009c7308 */ /* 0x000e620000000800 */
[----:B------:R-:W-:Y:S01]  /*eaa0*/  FFMA.FTZ R90, R107, UR4, -R149 ;  /* 0x000000046b5a7c23 */ /* 0x000fe20008010895 */
[----:B------:R-:W-:Y:S01]  /*eab0*/  FFMA.FTZ R91, R108, UR4, -R152 ;  /* 0x000000046c5b7c23 */ /* 0x000fe20008010898 */
[----:B------:R-:W-:Y:S01]  /*eac0*/  FADD.FTZ R155, R155, R161 ;  /* 0x000000a19b9b7221 */ /* 0x000fe20000010000 */
[----:B------:R-:W-:Y:S03]  /*ead0*/  FADD.FTZ R165, R163, R165 ;  /* 0x000000a5a3a57221 */ /* 0x000fe60000010000 */
[----:B-----5:R-:W-:Y:S03]  /*eae0*/  FADD.FTZ R155, R153, R155 ;  /* 0x0000009b999b7221 */ /* 0x020fe60000010000 */
[----:B------:R-:W2:Y:S01]  /*eaf0*/  MUFU.EX2 R157, R157 ;  /* 0x0000009d009d7308 */ /* 0x000ea20000000800 */
[----:B----4-:R-:W-:Y:S01]  /*eb00*/  F2FP.BF16.F32.PACK_AB R22, R154, R153 ;  /* 0x000000999a16723e */ /* 0x010fe200000010ff */
        /* <DEDUP_REMOVED lines=11> */
[----:B------:R-:W4:Y:S08]  /*ebc0*/  LDSM.16.MT88.4 R24, [R151+0x1800] ;  /* 0x001800009718783b */ /* 0x000f300000004200 */
[----:B------:R-:W5:Y:S01]  /*ebd0*/  MUFU.EX2 R42, R42 ;  /* 0x0000002a002a7308 */ /* 0x000f620000000800 */
        /* <DEDUP_REMOVED lines=13> */
[C---:B-1----:R-:W-:Y:S01]  /*ecb0*/  F2FP.BF16.F32.PACK_AB R22, R43.reuse, R42 ;  /* 0x0000002a2b16723e */ /* 0x042fe200000010ff */
[----:B------:R-:W-:Y:S01]  /*ecc0*/  FFMA.FTZ R42, R118, UR4, -R149 ;  /* 0x00000004762a7c23 */ /* 0x000fe20008010895 */
[----:B------:R-:W-:Y:S01]  /*ecd0*/  FADD.FTZ R43, R43, R48 ;  /* 0x000000302b2b7221 */ /* 0x000fe20000010000 */
[--C-:B------:R-:W-:Y:S06]  /*ece0*/  FFMA.FTZ R48, R125, UR4, -R152.reuse ;  /* 0x000000047d307c23 */ /* 0x100fec0008010898 */
[----:B------:R-:W-:Y:S01]  /*ecf0*/  MUFU.EX2 R41, R41 ;  /* 0x0000002900297308 */ /* 0x000fe20000000800 */
[----:B--2---:R-:W-:Y:S09]  /*ed00*/  FADD.FTZ R47, R45, R47 ;  /* 0x0000002f2d2f7221 */ /* 0x004ff20000010000 */
[----:B------:R-:W-:Y:S01]  /*ed10*/  MUFU.EX2 R40, R40 ;  /* 0x0000002800287308 */ /* 0x000fe20000000800 */
[----:B-----5:R-:W-:Y:S01]  /*ed20*/  F2FP.BF16.F32.PACK_AB R23, R46, R45 ;  /* 0x0000002d2e17723e */ /* 0x020fe200000010ff */
        /* <DEDUP_REMOVED lines=9> */
[C---:B----4-:R-:W-:Y:S03]  /*edc0*/  HMMA.16816.F32.BF16 R12, R20.reuse, R24, R12 ;  /* 0x00000018140c723c */ /* 0x050fe6000004180c */
[----:B-1----:R-:W-:Y:S06]  /*edd0*/  FADD.FTZ R46, R49, R46 ;  /* 0x0000002e312e7221 */ /* 0x002fec0000010000 */
[----:B------:R-:W1:Y:S01]  /*ede0*/  MUFU.EX2 R53, R53 ;  /* 0x0000003500357308 */ /* 0x000e620000000800 */
[----:B------:R-:W-:Y:S01]  /*edf0*/  HMMA.16816.F32.BF16 R16, R20, R26, R16 ;  /* 0x0000001a1410723c */ /* 0x000fe20000041810 */
[----:B------:R-:W4:Y:S02]  /*ee00*/  LDSM.16.MT88.4 R24, [R208+0x7000] ;  /* 0x00700000d018783b */ /* 0x000f240000004200 */
[C---:B------:R-:W-:Y:S01]  /*ee10*/  F2FP.BF16.F32.PACK_AB R20, R40.reuse, R41 ;  /* 0x000000292814723e */ /* 0x040fe200000010ff */
[----:B------:R-:W-:Y:S01]  /*ee20*/  FADD.FTZ R41, R41, R43 ;  /* 0x0000002b29297221 */ /* 0x000fe20000010000 */
[----:B--2---:R-:W-:Y:S01]  /*ee30*/  F2FP.BF16.F32.PACK_AB R21, R51, R49 ;  /* 0x000000313315723e */ /* 0x004fe200000010ff */
[----:B------:R-:W-:Y:S03]  /*ee40*/  FFMA.FTZ R43, R121, UR4, -R152 ;  /* 0x00000004792b7c23 */ /* 0x000fe60008010898 */
[----:B------:R-:W2:Y:S01]  /*ee50*/  MUFU.EX2 R54, R54 ;  /* 0x0000003600367308 */ /* 0x000ea20000000800 */
[----:B------:R-:W-:Y:S01]  /*ee60*/  FADD.FTZ R41, R40, R41 ;  /* 0x0000002928297221 */ /* 0x000fe20000010000 */
[----:B------:R-:W-:Y:S01]  /*ee70*/  FADD.FTZ R51, R51, R46 ;  /* 0x0000002e33337221 */ /* 0x000fe20000010000 */
[----:B------:R-:W-:Y:S07]  /*ee80*/  FFMA.FTZ R46, R123, UR4, -R149 ;  /* 0x000000047b2e7c23 */ /* 0x000fee0008010895 */
[----:B------:R-:W3:Y:S01]  /*ee90*/  MUFU.EX2 R56, R56 ;  /* 0x0000003800387308 */ /* 0x000ee20000000800 */
[C---:B-1----:R-:W-:Y:S01]  /*eea0*/  F2FP.BF16.F32.PACK_AB R22, R53.reuse, R52 ;  /* 0x000000343516723e */ /* 0x042fe200000010ff */
[----:B------:R-:W-:Y:S01]  /*eeb0*/  FADD.FTZ R52, R52, R41 ;  /* 0x0000002934347221 */ /* 0x000fe20000010000 */
[----:B------:R-:W-:Y:S03]  /*eec0*/  FFMA.FTZ R41, R120, UR4, -R152 ;  /* 0x0000000478297c23 */ /* 0x000fe60008010898 */
[----:B------:R-:W-:Y:S04]  /*eed0*/  FADD.FTZ R53, R53, R52 ;  /* 0x0000003435357221 */ /* 0x000fe80000010000 */
[----:B------:R-:W1:Y:S01]  /*eee0*/  MUFU.EX2 R55, R55 ;  /* 0x0000003700377308 */ /* 0x000e620000000800 */
[----:B--2---:R-:W-:Y:S09]  /*eef0*/  FADD.FTZ R51, R54, R51 ;  /* 0x0000003336337221 */ /* 0x004ff20000010000 */
[----:B------:R-:W-:Y:S01]  /*ef00*/  MUFU.EX2 R57, R57 ;  /* 0x0000003900397308 */ /* 0x000fe20000000800 */
[C---:B---3--:R-:W-:Y:S01]  /*ef10*/  F2FP.BF16.F32.PACK_AB R23, R56.reuse, R54 ;  /* 0x000000363817723e */ /* 0x048fe200000010ff */
[----:B------:R-:W-:Y:S08]  /*ef20*/  FADD.FTZ R56, R56, R51 ;  /* 0x0000003338387221 */ /* 0x000ff00000010000 */
[----:B------:R-:W2:Y:S01]  /*ef30*/  MUFU.EX2 R58, R58 ;  /* 0x0000003a003a7308 */ /* 0x000ea20000000800 */
[C---:B------:R-:W-:Y:S03]  /*ef40*/  HMMA.16816.F32.BF16 R4, R20.reuse, R28, R4 ;  /* 0x0000001c1404723c */ /* 0x040fe60000041804 */
[----:B-1----:R-:W-:Y:S06]  /*ef50*/  FADD.FTZ R53, R55, R53 ;  /* 0x0000003537357221 */ /* 0x002fec0000010000 */
[----:B------:R-:W1:Y:S01]  /*ef60*/  MUFU.EX2 R59, R59 ;  /* 0x0000003b003b7308 */ /* 0x000e620000000800 */
[C---:B------:R-:W-:Y:S01]  /*ef70*/  HMMA.16816.F32.BF16 R8, R20.reuse, R30, R8 ;  /* 0x0000001e1408723c */ /* 0x040fe20000041808 */
[----:B------:R-:W3:Y:S08]  /*ef80*/  LDSM.16.MT88.4 R28, [R151+0x2000] ;  /* 0x00200000971c783b */ /* 0x000ef00000004200 */
[----:B------:R-:W4:Y:S01]  /*ef90*/  MUFU.EX2 R60, R60 ;  /* 0x0000003c003c7308 */ /* 0x000f220000000800 */
        /* <DEDUP_REMOVED lines=10> */
[----:B----4-:R-:W-:Y:S09]  /*f040*/  FADD.FTZ R57, R60, R57 ;  /* 0x000000393c397221 */ /* 0x010ff20000010000 */
[----:B------:R-:W4:Y:S01]  /*f050*/  MUFU.EX2 R63, R63 ;  /* 0x0000003f003f7308 */ /* 0x000f220000000800 */
[C---:B--2---:R-:W-:Y:S01]  /*f060*/  F2FP.BF16.F32.PACK_AB R22, R61.reuse, R60 ;  /* 0x0000003c3d16723e */ /* 0x044fe200000010ff */
[----:B------:R-:W-:Y:S08]  /*f070*/  FADD.FTZ R61, R61, R57 ;  /* 0x000000393d3d7221 */ /* 0x000ff00000010000 */
[----:B------:R-:W2:Y:S01]  /*f080*/  MUFU.EX2 R64, R64 ;  /* 0x0000004000407308 */ /* 0x000ea20000000800 */
[----:B-1----:R-:W-:Y:S09]  /*f090*/  FADD.FTZ R59, R62, R59 ;  /* 0x0000003b3e3b7221 */ /* 0x002ff20000010000 */
[----:B------:R-:W-:Y:S01]  /*f0a0*/  MUFU.EX2 R65, R65 ;  /* 0x0000004100417308 */ /* 0x000fe20000000800 */
[C---:B----4-:R-:W-:Y:S01]  /*f0b0*/  F2FP.BF16.F32.PACK_AB R23, R63.reuse, R62 ;  /* 0x0000003e3f17723e */ /* 0x050fe200000010ff */
[----:B------:R-:W-:Y:S08]  /*f0c0*/  FADD.FTZ R63, R63, R59 ;  /* 0x0000003b3f3f7221 */ /* 0x000ff00000010000 */
[----:B------:R-:W1:Y:S01]  /*f0d0*/  MUFU.EX2 R66, R66 ;  /* 0x0000004200427308 */ /* 0x000e620000000800 */
[C---:B------:R-:W-:Y:S03]  /*f0e0*/  HMMA.16816.F32.BF16 R4, R20.reuse, R24, R4 ;  /* 0x000000181404723c */ /* 0x040fe60000041804 */
[----:B--2---:R-:W-:Y:S06]  /*f0f0*/  FADD.FTZ R61, R64, R61 ;  /* 0x0000003d403d7221 */ /* 0x004fec0000010000 */
        /* <DEDUP_REMOVED lines=29> */
[----:B------:R-:W3:Y:S01]  /*f2d0*/  MUFU.EX2 R36, R36 ;  /* 0x0000002400247308 */ /* 0x000ee20000000800 */
[C---:B----4-:R-:W-:Y:S03]  /*f2e0*/  HMMA.16816.F32.BF16 R12, R20.reuse, R24, R12 ;  /* 0x00000018140c723c */ /* 0x050fe6000004180c */
[----:B--2---:R-:W-:Y:S06]  /*f2f0*/  FADD.FTZ R71, R74, R71 ;  /* 0x000000474a477221 */ /* 0x004fec0000010000 */
[----:B------:R-:W2:Y:S01]  /*f300*/  MUFU.EX2 R37, R37 ;  /* 0x0000002500257308 */ /* 0x000ea20000000800 */
[----:B------:R-:W-:Y:S01]  /*f310*/  HMMA.16816.F32.BF16 R16, R20, R26, R16 ;  /* 0x0000001a1410723c */ /* 0x000fe20000041810 */
[----:B------:R-:W4:Y:S02]  /*f320*/  LDSM.16.MT88.4 R24, [R208+0x7c00] ;  /* 0x007c0000d018783b */ /* 0x000f240000004200 */
[C---:B------:R-:W-:Y:S01]  /*f330*/  F2FP.BF16.F32.PACK_AB R20, R72.reuse, R73 ;  /* 0x000000494814723e */ /* 0x040fe200000010ff */
[----:B------:R-:W-:Y:S01]  /*f340*/  FADD.FTZ R72, R72, R69 ;  /* 0x0000004548487221 */ /* 0x000fe20000010000 */
[C---:B-1----:R-:W-:Y:S01]  /*f350*/  F2FP.BF16.F32.PACK_AB R21, R75.reuse, R74 ;  /* 0x0000004a4b15723e */ /* 0x042fe200000010ff */
[----:B------:R-:W-:Y:S03]  /*f360*/  FADD.FTZ R71, R75, R71 ;  /* 0x000000474b477221 */ /* 0x000fe60000010000 */
[----:B------:R-:W-:Y:S01]  /*f370*/  MUFU.EX2 R38, R38 ;  /* 0x0000002600267308 */ /* 0x000fe20000000800 */
[----:B---3--:R-:W-:Y:S09]  /*f380*/  FADD.FTZ R72, R36, R72 ;  /* 0x0000004824487221 */ /* 0x008ff20000010000 */
        /* <DEDUP_REMOVED lines=12> */
[----:B------:R-:W3:Y:S08]  /*f450*/  LDSM.16.MT88.4 R28, [R151+0x2c00] ;  /* 0x002c0000971c783b */ /* 0x000ef00000004200 */
[----:B------:R-:W4:Y:S01]  /*f460*/  MUFU.EX2 R80, R80 ;  /* 0x0000005000507308 */ /* 0x000f220000000800 */
[C---:B-----5:R-:W-:Y:S09]  /*f470*/  HMMA.16816.F32.BF16 R12, R20.reuse, R32, R12 ;  /* 0x00000020140c723c */ /* 0x060ff2000004180c */
[----:B------:R-:W5:Y:S01]  /*f480*/  MUFU.EX2 R81, R81 ;  /* 0x0000005100517308 */ /* 0x000f620000000800 */
[----:B------:R-:W-:Y:S01]  /*f490*/  HMMA.16816.F32.BF16 R16, R20, R34, R16 ;  /* 0x000000221410723c */ /* 0x000fe20000041810 */
[----:B------:R-:W3:Y:S02]  /*f4a0*/  LDSM.16.MT88.4 R32, [R208+0x8000] ;  /* 0x00800000d020783b */ /* 0x000ee40000004200 */
[----:B--2---:R-:W-:Y:S01]  /*f4b0*/  F2FP.BF16.F32.PACK_AB R20, R77, R76 ;  /* 0x0000004c4d14723e */ /* 0x004fe200000010ff */
[----:B------:R-:W-:Y:S01]  /*f4c0*/  FADD.FTZ R76, R76, R37 ;  /* 0x000000254c4c7221 */ /* 0x000fe20000010000 */
[C---:B-1----:R-:W-:Y:S01]  /*f4d0*/  F2FP.BF16.F32.PACK_AB R21, R78.reuse, R79 ;  /* 0x0000004f4e15723e */ /* 0x042fe200000010ff */
[----:B------:R-:W-:Y:S03]  /*f4e0*/  FADD.FTZ R79, R79, R38 ;  /* 0x000000264f4f7221 */ /* 0x000fe60000010000 */
[----:B------:R-:W-:Y:S01]  /*f4f0*/  MUFU.EX2 R83, R83 ;  /* 0x0000005300537308 */ /* 0x000fe20000000800 */
[----:B------:R-:W-:Y:S01]  /*f500*/  FADD.FTZ R77, R77, R76 ;  /* 0x0000004c4d4d7221 */ /* 0x000fe20000010000 */
[----:B------:R-:W-:Y:S03]  /*f510*/  FADD.FTZ R79, R78, R79 ;  /* 0x0000004f4e4f7221 */ /* 0x000fe60000010000 */
[----:B----4-:R-:W-:Y:S05]  /*f520*/  FADD.FTZ R77, R80, R77 ;  /* 0x0000004d504d7221 */ /* 0x010fea0000010000 */
[----:B------:R-:W1:Y:S01]  /*f530*/  MUFU.EX2 R82, R82 ;  /* 0x0000005200527308 */ /* 0x000e620000000800 */
[C---:B-----5:R-:W-:Y:S01]  /*f540*/  F2FP.BF16.F32.PACK_AB R22, R81.reuse, R80 ;  /* 0x000000505116723e */ /* 0x060fe200000010ff */
[----:B------:R-:W-:Y:S08]  /*f550*/  FADD.FTZ R81, R81, R77 ;  /* 0x0000004d51517221 */ /* 0x000ff00000010000 */
[----:B------:R-:W2:Y:S10]  /*f560*/  MUFU.EX2 R84, R84 ;  /* 0x0000005400547308 */ /* 0x000eb40000000800 */
[----:B------:R-:W4:Y:S01]  /*f570*/  MUFU.EX2 R85, R85 ;  /* 0x0000005500557308 */ /* 0x000f220000000800 */
        /* <DEDUP_REMOVED lines=9> */
[C---:B----4-:R-:W-:Y:S06]  /*f610*/  FADD.FTZ R81, R85.reuse, R81 ;  /* 0x0000005155517221 */ /* 0x050fec0000010000 */
[----:B------:R-:W-:Y:S01]  /*f620*/  MUFU.EX2 R88, R88 ;  /* 0x0000005800587308 */ /* 0x000fe20000000800 */
[C---:B---3--:R-:W-:Y:S09]  /*f630*/  HMMA.16816.F32.BF16 R12, R20.reuse, R28, R12 ;  /* 0x0000001c140c723c */ /* 0x048ff2000004180c */
        /* <DEDUP_REMOVED lines=9> */
[C---:B---3--:R-:W-:Y:S01]  /*f6d0*/  F2FP.BF16.F32.PACK_AB R22, R3.reuse, R88 ;  /* 0x000000580316723e */ /* 0x048fe200000010ff */
        /* <DEDUP_REMOVED lines=92> */
.L_x_2055:
[----:B------:R-:W1:Y:S01]  /*fca0*/  SHFL.BFLY PT, R4, R231, 0x2, 0x1f ;  /* 0x0c401f00e7047f89 */ /* 0x000e6200000e0000 */
[C---:B------:R-:W-:Y:S01]  /*fcb0*/  SHF.L.U32 R6, R220.reuse, 0x4, RZ ;  /* 0x00000004dc067819 */ /* 0x040fe200000006ff */
[----:B------:R-:W2:Y:S01]  /*fcc0*/  S2UR UR6, SR_CTAID.Y ;  /* 0x00000000000679c3 */ /* 0x000ea20000002600 */
[----:B------:R-:W-:Y:S01]  /*fcd0*/  LOP3.LUT R221, R221, 0xc0, R222, 0xf8, !PT ;  /* 0x000000c0dddd7812 */ /* 0x000fe200078ef8de */
[----:B------:R-:W3:Y:S01]  /*fce0*/  SHFL.BFLY PT, R3, R230, 0x2, 0x1f ;  /* 0x0c401f00e6037f89 */ /* 0x000ee200000e0000 */
[----:B------:R-:W-:Y:S01]  /*fcf0*/  SHF.L.U32 R22, R220, 0x2, RZ ;  /* 0x00000002dc167819 */ /* 0x000fe200000006ff */
[----:B------:R-:W-:Y:S01]  /*fd00*/  BSSY.RECONVERGENT B0, `(.L_x_2060) ;  /* 0x0000061000007945 */ /* 0x000fe20003800200 */
[----:B------:R-:W-:-:S03]  /*fd10*/  SHF.L.U32 R9, R213, 0x5, RZ ;  /* 0x00000005d5097819 */ /* 0x000fc600000006ff */
[----:B------:R-:W-:Y:S01]  /*fd20*/  BAR.SYNC.DEFER_BLOCKING 0x0 ;  /* 0x0000000000007b1d */ /* 0x000fe20000010000 */
[----:B------:R-:W-:Y:S02]  /*fd30*/  LOP3.LUT R8, R22, 0xd8, RZ, 0xc0, !PT ;  /* 0x000000d816087812 */ /* 0x000fe400078ec0ff */
[----:B------:R-:W-:-:S05]  /*fd40*/  LOP3.LUT P2, RZ, R220, 0x3, RZ, 0xc0, !PT ;  /* 0x00000003dcff7812 */ /* 0x000fca000784c0ff */
[----:B------:R-:W4:Y:S08]  /*fd50*/  S2UR UR4, SR_CTAID.Z ;  /* 0x00000000000479c3 */ /* 0x000f300000002700 */
[----:B------:R-:W2:Y:S01]  /*fd60*/  LDC.64 R20, c[0x0][0x430] ;  /* 0x00010c00ff147b82 */ /* 0x000ea20000000a00 */
[----:B-1----:R-:W-:Y:S01]  /*fd70*/  FADD.FTZ R231, R4, R231 ;  /* 0x000000e704e77221 */ /* 0x002fe20000010000 */
[----:B------:R-:W-:Y:S01]  /*fd80*/  LOP3.LUT R4, R22, 0xf04, RZ, 0xc0, !PT ;  /* 0x00000f0416047812 */ /* 0x000fe200078ec0ff */
[----:B---3--:R-:W-:-:S03]  /*fd90*/  FADD.FTZ R230, R3, R230 ;  /* 0x000000e603e67221 */ /* 0x008fc60000010000 */
[----:B------:R-:W1:Y:S01]  /*fda0*/  SHFL.BFLY PT, R24, R231, 0x1, 0x1f ;  /* 0x0c201f00e7187f89 */ /* 0x000e6200000e0000 */
[----:B------:R-:W-:Y:S01]  /*fdb0*/  SHF.L.U32 R3, R220, 0x1, RZ ;  /* 0x00000001dc037819 */ /* 0x000fe200000006ff */
[----:B------:R-:W4:Y:S01]  /*fdc0*/  LDC R25, c[0x0][0x3e0] ;  /* 0x0000f800ff197b82 */ /* 0x000f220000000800 */
[----:B------:R-:W-:Y:S01]  /*fdd0*/  LOP3.LUT R4, R4, 0x20, R9, 0xf8, !PT ;  /* 0x0000002004047812 */ /* 0x000fe200078ef809 */
[----:B------:R-:W3:Y:S01]  /*fde0*/  SHFL.BFLY PT, R23, R230, 0x1, 0x1f ;  /* 0x0c201f00e6177f89 */ /* 0x000ee200000e0000 */
[----:B------:R-:W-:-:S04]  /*fdf0*/  LOP3.LUT R3, R3, 0x6, RZ, 0xc0, !PT ;  /* 0x0000000603037812 */ /* 0x000fc800078ec0ff */
[----:B------:R-:W-:Y:S02]  /*fe00*/  LOP3.LUT R6, R3, 0x3e00, R6, 0xf8, !PT ;  /* 0x00003e0003067812 */ /* 0x000fe400078ef806 */
[----:B------:R-:W-:Y:S02]  /*fe10*/  SHF.R.U32.HI R3, RZ, 0x1, R220 ;  /* 0x00000001ff037819 */ /* 0x000fe400000116dc */
[----:B------:R-:W-:Y:S02]  /*fe20*/  LOP3.LUT R6, R6, 0x20, R222, 0xf8, !PT ;  /* 0x0000002006067812 */ /* 0x000fe400078ef8de */
[----:B------:R-:W-:Y:S02]  /*fe30*/  LOP3.LUT R8, R8, 0x18, R3, 0x78, !PT ;  /* 0x0000001808087812 */ /* 0x000fe400078e7803 */
[----:B------:R-:W-:Y:S01]  /*fe40*/  LOP3.LUT R6, R6, R221, RZ, 0xfc, !PT ;  /* 0x000000dd06067212 */ /* 0x000fe200078efcff */
[----:B--2---:R-:W-:Y:S01]  /*fe50*/  IMAD R20, R20, UR6, R224 ;  /* 0x0000000614147c24 */ /* 0x004fe2000f8e02e0 */
[----:B------:R-:W-:-:S02]  /*fe60*/  LOP3.LUT R4, R4, R8, RZ, 0xfc, !PT ;  /* 0x0000000804047212 */ /* 0x000fc400078efcff */
[----:B------:R-:W-:Y:S02]  /*fe70*/  LEA R6, R6, UR5, 0x2 ;  /* 0x0000000506067c11 */ /* 0x000fe4000f8e10ff */
[----:B------:R-:W-:Y:S01]  /*fe80*/  LEA R4, R4, UR5, 0x2 ;  /* 0x0000000504047c11 */ /* 0x000fe2000f8e10ff */
[----:B-1----:R-:W-:Y:S01]  /*fe90*/  FADD.FTZ R24, R231, R24 ;  /* 0x00000018e7187221 */ /* 0x002fe20000010000 */
[----:B------:R-:W1:Y:S01]  /*fea0*/  LDCU UR5, c[0x0][0x44c] ;  /* 0x00008980ff0577ac */ /* 0x000e620008000800 */
[----:B------:R-:W-:Y:S02]  /*feb0*/  SHF.R.U32.HI R220, RZ, 0x2, R220 ;  /* 0x00000002ffdc7819 */ /* 0x000fe400000116dc */
[----:B------:R-:W2:Y:S01]  /*fec0*/  MUFU.RCP R7, R24 ;  /* 0x0000001800077308 */ /* 0x000ea20000001000 */
[----:B---3--:R-:W-:Y:S01]  /*fed0*/  FADD.FTZ R23, R230, R23 ;  /* 0x00000017e6177221 */ /* 0x008fe20000010000 */
[----:B------:R-:W-:Y:S02]  /*fee0*/  FSETP.NE.FTZ.AND P1, PT, R24, RZ, PT ;  /* 0x000000ff1800720b */ /* 0x000fe40003f35000 */
[----:B------:R-:W-:-:S02]  /*fef0*/  LOP3.LUT R3, R3, 0x30, RZ, 0xc0, !PT ;  /* 0x0000003003037812 */ /* 0x000fc400078ec0ff */
[----:B------:R-:W-:Y:S02]  /*ff00*/  FSETP.NE.FTZ.AND P0, PT, R23, RZ, PT ;  /* 0x000000ff1700720b */ /* 0x000fe40003f15000 */
[----:B------:R-:W3:Y:S01]  /*ff10*/  MUFU.RCP R5, R23 ;  /* 0x0000001700057308 */ /* 0x000ee20000001000 */
[----:B------:R-:W-:-:S06]  /*ff20*/  LOP3.LUT R3, R3, 0x7, R220, 0xf8, !PT ;  /* 0x0000000703037812 */ /* 0x000fcc00078ef8dc */
[----:B------:R-:W5:Y:S01]  /*ff30*/  @P1 LDC R26, c[0x0][0x458] ;  /* 0x00011600ff1a1b82 */ /* 0x000f620000000800 */
[----:B------:R4:W1:Y:S01]  /*ff40*/  @P1 MUFU.LG2 R27, R24 ;  /* 0x00000018001b1308 */ /* 0x0008620000000c00 */
[----:B--2---:R-:W-:-:S05]  /*ff50*/  FSEL R7, R7, 1, P1 ;  /* 0x3f80000007077808 */ /* 0x004fca0000800000 */
        /* <DEDUP_REMOVED lines=10> */
[----:B---3--:R-:W-:Y:S01]  /*10000*/  FSEL R5, R5, 1, P0 ;  /* 0x3f80000005057808 */ /* 0x008fe20000000000 */
[----:B----4-:R-:W3:Y:S01]  /*10010*/  @P0 LDC R24, c[0x0][0x458] ;  /* 0x00011600ff180b82 */ /* 0x010ee20000000800 */
[----:B------:R-:W-:Y:S01]  /*10020*/  LOP3.LUT R222, R222, 0x40, RZ, 0xc0, !PT ;  /* 0x00000040dede7812 */ /* 0x000fe200078ec0ff */
[C---:B------:R-:W-:Y:S01]  /*10030*/  IMAD.IADD R7, R6.reuse, 0x1, -R7 ;  /* 0x0000000106077824 */ /* 0x040fe200078e0a07 */
[----:B------:R4:W4:Y:S01]  /*10040*/  @P0 MUFU.LG2 R28, R23 ;  /* 0x00000017001c0308 */ /* 0x0009220000000c00 */
        /* <DEDUP_REMOVED lines=11> */
[----:B-1----:R-:W-:-:S02]  /*10100*/  @P1 FMUL.FTZ R27, R27, 0.69314718246459960938 ;  /* 0x3f3172181b1b1820 */ /* 0x002fc40000410000 */
[----:B------:R2:W-:Y:S01]  /*10110*/  STS.64 [R5+0x20], R140 ;  /* 0x0000208c05007388 */ /* 0x0005e20000000a00 */
[----:B----4-:R-:W-:-:S03]  /*10120*/  IMAD.MOV R23, RZ, RZ, -R224 ;  /* 0x000000ffff177224 */ /* 0x010fc600078e0ae0 */
[----:B------:R2:W-:Y:S01]  /*10130*/  STS.64 [R5+0x420], R142 ;  /* 0x0004208e05007388 */ /* 0x0005e20000000a00 */
[----:B------:R-:W-:Y:S01]  /*10140*/  @P0 FMUL.FTZ R28, R28, 0.69314718246459960938 ;  /* 0x3f3172181c1c0820 */ /* 0x000fe20000410000 */
[----:B------:R-:W-:Y:S02]  /*10150*/  IMAD R23, R25, R23, UR4 ;  /* 0x0000000419177e24 */ /* 0x000fe4000f8e0217 */
[----:B------:R2:W-:Y:S02]  /*10160*/  STS.64 [R7+0x40], R136 ;  /* 0x0000408807007388 */ /* 0x0005e40000000a00 */
[----:B------:R-:W-:Y:S02]  /*10170*/  IMAD R20, R20, R25, R23 ;  /* 0x0000001914147224 */ /* 0x000fe400078e0217 */
[----:B------:R2:W-:Y:S01]  /*10180*/  STS.64 [R7+0x440], R138 ;  /* 0x0004408a07007388 */ /* 0x0005e20000000a00 */
[----:B------:R-:W-:Y:S01]  /*10190*/  MOV R23, 0xff800000 ;  /* 0xff80000000177802 */ /* 0x000fe20000000f00 */
[----:B---3--:R-:W-:Y:S01]  /*101a0*/  @P0 FFMA.FTZ R23, R0, R24, R28 ;  /* 0x0000001800170223 */ /* 0x008fe2000001001c */
[----:B------:R-:W-:Y:S01]  /*101b0*/  IMAD R20, R20, R21, R223 ;  /* 0x0000001514147224 */ /* 0x000fe200078e02df */
[----:B------:R2:W-:Y:S01]  /*101c0*/  STS.64 [R222+0x60], R132 ;  /* 0x00006084de007388 */ /* 0x0005e20000000a00 */
[----:B------:R-:W-:Y:S01]  /*101d0*/  MOV R25, 0xff800000 ;  /* 0xff80000000197802 */ /* 0x000fe20000000f00 */
[----:B-----5:R-:W-:Y:S01]  /*101e0*/  @P1 FFMA.FTZ R25, R2, R26, R27 ;  /* 0x0000001a02191223 */ /* 0x020fe2000001001b */
[----:B------:R-:W-:Y:S01]  /*101f0*/  IMAD R0, R20, UR5, RZ ;  /* 0x0000000514007c24 */ /* 0x000fe2000f8e02ff */
[----:B------:R2:W-:Y:S01]  /*10200*/  STS.64 [R222+0x460], R134 ;  /* 0x00046086de007388 */ /* 0x0005e20000000a00 */
[----:B------:R-:W-:Y:S06]  /*10210*/  BAR.SYNC.DEFER_BLOCKING 0x0 ;  /* 0x0000000000007b1d */ /* 0x000fec0000010000 */
[----:B------:R2:W1:Y:S04]  /*10220*/  LDS.128 R16, [R4] ;  /* 0x0000000004107984 */ /* 0x0004680000000c00 */
[----:B------:R2:W3:Y:S04]  /*10230*/  LDS.128 R12, [R4+0x800] ;  /* 0x00080000040c7984 */ /* 0x0004e80000000c00 */
[----:B------:R2:W4:Y:S04]  /*10240*/  LDS.128 R8, [R4+0x1000] ;  /* 0x0010000004087984 */ /* 0x0005280000000c00 */
[----:B------:R-:W1:Y:S01]  /*10250*/  LDS.128 R4, [R4+0x1800] ;  /* 0x0018000004047984 */ /* 0x000e620000000c00 */
[----:B------:R-:W-:Y:S05]  /*10260*/  @P2 BRA `(.L_x_2061) ;  /* 0x0000000000282947 */ /* 0x000fea0003800000 */
[----:B------:R-:W5:Y:S01]  /*10270*/  LDCU.64 UR4, c[0x0][0x428] ;  /* 0x00008500ff0477ac */ /* 0x000f620008000a00 */
[C---:B------:R-:W-:Y:S01]  /*10280*/  VIADD R21, R3.reuse, 0x8 ;  /* 0x0000000803157836 */ /* 0x040fe20000000000 */
[C---:B------:R-:W-:Y:S02]  /*10290*/  IADD3 R2, P0, PT, R20.reuse, R3, RZ ;  /* 0x0000000314027210 */ /* 0x040fe40007f1e0ff */
[-C--:B------:R-:W-:Y:S02]  /*102a0*/  ISETP.GE.AND P2, PT, R3, R212.reuse, PT ;  /* 0x000000d40300720c */ /* 0x080fe40003f46270 */
[----:B------:R-:W-:Y:S02]  /*102b0*/  ISETP.GE.AND P1, PT, R21, R212, PT ;  /* 0x000000d41500720c */ /* 0x000fe40003f26270 */
[----:B------:R-:W-:Y:S02]  /*102c0*/  LEA.HI.X.SX32 R20, R20, RZ, 0x1, P0 ;  /* 0x000000ff14147211 */ /* 0x000fe400000f0eff */
[----:B-----5:R-:W-:-:S04]  /*102d0*/  LEA R26, P0, R2, UR4, 0x2 ;  /* 0x00000004021a7c11 */ /* 0x020fc8000f8010ff */
[----:B------:R-:W-:-:S05]  /*102e0*/  LEA.HI.X R27, R2, UR5, R20, 0x2, P0 ;  /* 0x00000005021b7c11 */ /* 0x000fca00080f1414 */
[----:B------:R1:W-:Y:S04]  /*102f0*/  @!P2 STG.E desc[UR16][R26.64], R25 ;  /* 0x000000191a00a986 */ /* 0x0003e8000c101910 */
[----:B------:R1:W-:Y:S02]  /*10300*/  @!P1 STG.E desc[UR16][R26.64+0x20], R23 ;  /* 0x000020171a009986 */ /* 0x0003e4000c101910 */
.L_x_2061:
[----:B------:R-:W-:Y:S05]  /*10310*/  BSYNC.RECONVERGENT B0 ;  /* 0x0000000000007941 */ /* 0x000fea0003800200 */
.L_x_2060:
[----:B------:R-:W5:Y:S01]  /*10320*/  LDCU.64 UR4, c[0x0][0x3f8] ;  /* 0x00007f00ff0477ac */ /* 0x000f620008000a00 */
[----:B------:R-:W-:Y:S01]  /*10330*/  LOP3.LUT R20, R22, 0xffc, RZ, 0xc0, !PT ;  /* 0x00000ffc16147812 */ /* 0x000fe200078ec0ff */
[C---:B------:R-:W-:Y:S01]  /*10340*/  VIADD R2, R213.reuse, 0x20 ;  /* 0x00000020d5027836 */ /* 0x040fe20000000000 */
[C---:B------:R-:W-:Y:S01]  /*10350*/  ISETP.GE.AND P3, PT, R213.reuse, R212, PT ;  /* 0x000000d4d500720c */ /* 0x040fe20003f66270 */
[C---:B------:R-:W-:Y:S01]  /*10360*/  VIADD R3, R213.reuse, 0x10 ;  /* 0x00000010d5037836 */ /* 0x040fe20000000000 */
[----:B------:R-:W-:Y:S01]  /*10370*/  IADD3 R20, P0, PT, R0, R20, RZ ;  /* 0x0000001400147210 */ /* 0x000fe20007f1e0ff */
[----:B------:R-:W-:Y:S01]  /*10380*/  VIADD R213, R213, 0x30 ;  /* 0x00000030d5d57836 */ /* 0x000fe20000000000 */
[-C--:B------:R-:W-:Y:S02]  /*10390*/  ISETP.GE.AND P1, PT, R2, R212.reuse, PT ;  /* 0x000000d40200720c */ /* 0x080fe40003f26270 */
[----:B------:R-:W-:Y:S02]  /*103a0*/  LEA.HI.X.SX32 R0, R0, RZ, 0x1, P0 ;  /* 0x000000ff00007211 */ /* 0x000fe400000f0eff */
[----:B------:R-:W-:-:S02]  /*103b0*/  ISETP.GE.AND P2, PT, R3, R212, PT ;  /* 0x000000d40300720c */ /* 0x000fc40003f46270 */
[----:B-----5:R-:W-:-:S04]  /*103c0*/  LEA R2, P0, R20, UR4, 0x2 ;  /* 0x0000000414027c11 */ /* 0x020fc8000f8010ff */
[----:B------:R-:W-:Y:S02]  /*103d0*/  LEA.HI.X R3, R20, UR5, R0, 0x2, P0 ;  /* 0x0000000514037c11 */ /* 0x000fe400080f1400 */
[----:B------:R-:W-:-:S03]  /*103e0*/  ISETP.GE.AND P0, PT, R213, R212, PT ;  /* 0x000000d4d500720c */ /* 0x000fc60003f06270 */
[----:B-1----:R1:W-:Y:S04]  /*103f0*/  @!P3 STG.E.128 desc[UR16][R2.64], R16 ;  /* 0x000000100200b986 */ /* 0x0023e8000c101d10 */
[----:B---3--:R1:W-:Y:S04]  /*10400*/  @!P2 STG.E.128 desc[UR16][R2.64+0x800], R12 ;  /* 0x0008000c0200a986 */ /* 0x0083e8000c101d10 */
[----:B----4-:R1:W-:Y:S02]  /*10410*/  @!P1 STG.E.128 desc[UR16][R2.64+0x1000], R8 ;  /* 0x0010000802009986 */ /* 0x0103e4000c101d10 */
[----:B------:R-:W-:Y:S05]  /*10420*/  @P0 EXIT ;  /* 0x000000000000094d */ /* 0x000fea0003800000 */
[----:B------:R-:W-:Y:S01]  /*10430*/  STG.E.128 desc[UR16][R2.64+0x1800], R4 ;  /* 0x0018000402007986 */ /* 0x000fe2000c101d10 */
[----:B------:R-:W-:Y:S05]  /*10440*/  EXIT ;  /* 0x000000000000794d */ /* 0x000fea0003800000 */
.L_x_2062:
        /* <DEDUP_REMOVED lines=11> */
.L_x_4894:


//--------------------- .text._ZN5flash24flash_fwd_splitkv_kernelI23Flash_fwd_kernel_traitsILi32ELi64ELi256ELi4ELb0ELb0EN7cutlass10bfloat16_tE19Flash_kernel_traitsILi32ELi64ELi256ELi4ES3_EELb1ELb0ELb0ELb0ELb1ELb1ELb1ELb0EEEvNS_16Flash_fwd_paramsE --------------------------
	.section	.text._ZN5flash24flash_fwd_splitkv_kernelI23Flash_fwd_kernel_traitsILi32ELi64ELi256ELi4ELb0ELb0EN7cutlass10bfloat16_tE19Flash_kernel_traitsILi32ELi64ELi256ELi4ES3_EELb1ELb0ELb0ELb0ELb1ELb1ELb1ELb0EEEvNS_16Flash_fwd_paramsE,"ax",@progbits
	.align	128
        .global         _ZN5flash24flash_fwd_splitkv_kernelI23Flash_fwd_kernel_traitsILi32ELi64ELi256ELi4ELb0ELb0EN7cutlass10bfloat16_tE19Flash_kernel_traitsILi32ELi64ELi256ELi4ES3_EELb1ELb0ELb0ELb0ELb1ELb1ELb1ELb0EEEvNS_16Flash_fwd_paramsE
        .type           _ZN5flash24flash_fwd_splitkv_kernelI23Flash_fwd_kernel_traitsILi32ELi64ELi256ELi4ELb0ELb0EN7cutlass10bfloat16_tE19Flash_kernel_traitsILi32ELi64ELi256ELi4ES3_EELb1ELb0ELb0ELb0ELb1ELb1ELb1ELb0EEEvNS_16Flash_fwd_paramsE,@function
        .size           _ZN5flash24flash_fwd_splitkv_kernelI23Flash_fwd_kernel_traitsILi32ELi64ELi256ELi4ELb0ELb0EN7cutlass10bfloat16_tE19Flash_kernel_traitsILi32ELi64ELi256ELi4ES3_EELb1ELb0ELb0ELb0ELb1ELb1ELb1ELb0EEEvNS_16Flash_fwd_paramsE,(.L_x_4895 - _ZN5flash24flash_fwd_splitkv_kernelI23Flash_fwd_kernel_traitsILi32ELi64ELi256ELi4ELb0ELb0EN7cutlass10bfloat16_tE19Flash_kernel_traitsILi32ELi64ELi256ELi4ES3_EELb1ELb0ELb0ELb0ELb1ELb1ELb1ELb0EEEvNS_16Flash_fwd_paramsE)
        .other          _ZN5flash24flash_fwd_splitkv_kernelI23Flash_fwd_kernel_traitsILi32ELi64ELi256ELi4ELb0ELb0EN7cutlass10bfloat16_tE19Flash_kernel_traitsILi32ELi64ELi256ELi4ES3_EELb1ELb0ELb0ELb0ELb1ELb1ELb1ELb0EEEvNS_16Flash_fwd_paramsE,@"STO_CUDA_ENTRY STV_DEFAULT"
_ZN5flash24flash_fwd_splitkv_kernelI23Flash_fwd_kernel_traitsILi32ELi64ELi256ELi4ELb0ELb0EN7cutlass10bfloat16_tE19Flash_kernel_traitsILi32ELi64ELi256ELi4ES3_EELb1ELb0ELb0ELb0ELb1ELb1ELb1ELb0EEEvNS_16Flash_fwd_paramsE:
.text._ZN5flash24flash_fwd_splitkv_kernelI23Flash_fwd_kernel_traitsILi32ELi64ELi256ELi4ELb0ELb0EN7cutlass10bfloat16_tE19Flash_kernel_traitsILi32ELi64ELi256ELi4ES3_EELb1ELb0ELb0ELb0ELb1ELb1ELb1ELb0EEEvNS_16Flash_fwd_paramsE:
[----:B------:R-:W-:Y:S08]  /*0000*/  LDC R1, c[0x0][0x37c] ;  /* 0x0000df00ff017b82 */ /* 0x000ff00000000800 */
[----:B------:R-:W1:Y:S01]  /*0010*/  LDC R7, c[0x0][0x3e0] ;  /* 0x0000f800ff077b82 */ /* 0x000e620000000800 */
[----:B------:R-:W2:Y:S01]  /*0020*/  S2R R16, SR_CTAID.Z ;  /* 0x0000000000107919 */ /* 0x000ea20000002700 */
[----:B------:R-:W3:Y:S01]  /*0030*/  LDCU.64 UR16, c[0x0][0x358] ;  /* 0x00006b00ff1077ac */ /* 0x000ee20008000a00 */
[----:B------:R-:W-:Y:S01]  /*0040*/  IMAD.MOV.U32 R8, RZ, RZ, -0x1 ;  /* 0xffffffffff087424 */ /* 0x000fe200078e00ff */
[----:B------:R-:W4:Y:S01]  /*0050*/  LDCU.64 UR4, c[0x0][0x470] ;  /* 0x00008e00ff0477ac */ /* 0x000f220008000a00 */
[----:B-1----:R-:W1:Y:S01]  /*0060*/  I2F.U32.RP R4, R7 ;  /* 0x0000000700047306 */ /* 0x002e620000209000 */
[----:B------:R-:W3:Y:S01]  /*0070*/  LDCU.U8 UR6, c[0x0][0x532] ;  /* 0x0000a640ff0677ac */ /* 0x000ee20008000000 */
[----:B------:R-:W-:-:S06]  /*0080*/  ISETP.NE.U32.AND P1, PT, R7, RZ, PT ;  /* 0x000000ff0700720c */ /* 0x000fcc0003f25070 */
        /* <DEDUP_REMOVED lines=9> */
[----:B------:R-:W-:Y:S01]  /*0120*/  IMAD.MOV R0, RZ, RZ, -R243 ;  /* 0x000000ffff007224 */ /* 0x000fe200078e0af3 */
[----:B------:R-:W2:Y:S03]  /*0130*/  LDC.64 R4, c[0x0][0x460] ;  /* 0x00011800ff047b82 */ /* 0x000ea60000000a00 */
        /* <DEDUP_REMOVED lines=8> */
[----:B------:R-:W-:Y:S02]  /*01c0*/  ISETP.NE.AND.EX P0, PT, R3, RZ, PT, P0 ;  /* 0x000000ff0300720c */ /* 0x000fe40003f05300 */
[----:B------:R-:W1:Y:S01]  /*01d0*/  LDC.64 R2, c[0x0][0x468] ;  /* 0x00011a00ff027b82 */ /* 0x000e620000000a00 */
[----:B---3--:R-:W-:-:S08]  /*01e0*/  ISETP.NE.AND P5, PT, RZ, UR6, PT ;  /* 0x00000006ff007c0c */ /* 0x008fd0000bfa5270 */
[----:B------:R-:W-:Y:S01]  /*01f0*/  @P2 VIADD R243, R243, 0x1 ;  /* 0x00000001f3f32836 */ /* 0x000fe20000000000 */
[----:B------:R-:W-:-:S05]  /*0200*/  @!P1 LOP3.LUT R243, RZ, R7, RZ, 0x33, !PT ;  /* 0x00000007fff39212 */ /* 0x000fca00078e33ff */
[----:B--2---:R-:W-:-:S04]  /*0210*/  IMAD.WIDE.U32 R4, R243, 0x4, R4 ;  /* 0x00000004f3047825 */ /* 0x004fc800078e0004 */
[----:B------:R-:W-:Y:S01]  /*0220*/  IMAD.SHL.U32 R9, R243, 0x4, RZ ;  /* 0x00000004f3097824 */ /* 0x000fe200078e00ff */
[----:B------:R-:W5:Y:S01]  /*0230*/  @P0 LDG.E R8, desc[UR16][R4.64] ;  /* 0x0000001004080981 */ /* 0x000f62000c1e1900 */
[----:B-1----:R-:W-:-:S03]  /*0240*/  ISETP.EQ.U32.AND P6, PT, R2, RZ, PT ;  /* 0x000000ff0200720c */ /* 0x002fc60003fc2070 */
[----:B------:R1:W5:Y:S01]  /*0250*/  @P4 LDG.E R13, desc[UR16][R4.64+0x4] ;  /* 0x00000410040d4981 */ /* 0x000362000c1e1900 */
[----:B------:R-:W-:Y:S02]  /*0260*/  IADD3 R14, P1, PT, R9, R2, RZ ;  /* 0x00000002090e7210 */ /* 0x000fe40007f3e0ff */
[C---:B------:R-:W-:Y:S01]  /*0270*/  ISETP.EQ.OR.EX P6, PT, R3.reuse, RZ, !P5, P6 ;  /* 0x000000ff0300720c */ /* 0x040fe20006fc2760 */
[----:B------:R-:W2:Y:S01]  /*0280*/  S2R R27, SR_CTAID.X ;  /* 0x00000000001b7919 */ /* 0x000ea20000002500 */
[----:B------:R-:W-:Y:S02]  /*0290*/  ISETP.NE.U32.AND P2, PT, R2, RZ, PT ;  /* 0x000000ff0200720c */ /* 0x000fe40003f45070 */
[----:B----4-:R-:W-:Y:S02]  /*02a0*/  ISETP.NE.U32.AND P3, PT, RZ, UR4, PT ;  /* 0x00000004ff007c0c */ /* 0x010fe4000bf65070 */
[----:B------:R-:W-:Y:S02]  /*02b0*/  ISETP.NE.AND.EX P2, PT, R3, RZ, PT, P2 ;  /* 0x000000ff0300720c */ /* 0x000fe40003f45320 */
[----:B------:R-:W-:-:S11]  /*02c0*/  ISETP.NE.AND.EX P3, PT, RZ, UR5, PT, P3 ;  /* 0x00000005ff007c0c */ /* 0x000fd6000bf65330 */
[----:B------:R-:W3:Y:S02]  /*02d0*/  @!P2 LDC R11, c[0x0][0x438] ;  /* 0x00010e00ff0bab82 */ /* 0x000ee40000000800 */
[----:B------:R-:W-:Y:S01]  /*02e0*/  @P3 IADD3 R2, P0, PT, R9, UR4, RZ ;  /* 0x0000000409023c10 */ /* 0x000fe2000ff1e0ff */
[----:B-1----:R-:W-:Y:S01]  /*02f0*/  IMAD.MOV.U32 R5, RZ, RZ, -0x1 ;  /* 0xffffffffff057424 */ /* 0x002fe200078e00ff */
[----:B------:R-:W-:-:S05]  /*0300*/  SHF.R.U32.HI R4, RZ, 0x1e, R243 ;  /* 0x0000001eff047819 */ /* 0x000fca00000116f3 */
[C---:B------:R-:W-:Y:S01]  /*0310*/  IMAD.X R15, R4.reuse, 0x1, R3, P1 ;  /* 0x00000001040f7824 */ /* 0x040fe200008e0603 */
[----:B------:R-:W-:-:S04]  /*0320*/  @P3 IADD3.X R3, PT, PT, R4, UR5, RZ, P0, !PT ;  /* 0x0000000504033c10 */ /* 0x000fc800087fe4ff */
[----:B------:R1:W5:Y:S01]  /*0330*/  @!P6 LDG.E R5, desc[UR16][R14.64] ;  /* 0x000000100e05e981 */ /* 0x000362000c1e1900 */
[----:B--2---:R-:W-:Y:S05]  /*0340*/  @!P2 BRA `(.L_x_2063) ;  /* 0x00000000000ca947 */ /* 0x004fea0003800000 */
[----:B------:R-:W3:Y:S02]  /*0350*/  @P5 LDG.E R0, desc[UR16][R14.64+0x4] ;  /* 0x000004100e005981 */ /* 0x000ee4000c1e1900 */
[----:B---3-5:R-:W-:-:S06]  /*0360*/  @P5 IADD3 R11, PT, PT, R0, -R5, RZ ;  /* 0x80000005000b5210 */ /* 0x028fcc0007ffe0ff */
[----:B------:R2:W5:Y:S02]  /*0370*/  @!P5 LDG.E R11, desc[UR16][R14.64] ;  /* 0x000000100e0bd981 */ /* 0x000564000c1e1900 */
.L_x_2063:
[----:B------:R-:W4:Y:S01]  /*0380*/  LDCU.64 UR4, c[0x0][0x478] ;  /* 0x00008f00ff0477ac */ /* 0x000f220008000a00 */
[----:B------:R-:W-:-:S06]  /*0390*/  IMAD.MOV.U32 R0, RZ, RZ, RZ ;  /* 0x000000ffff007224 */ /* 0x000fcc00078e00ff */
[----:B------:R1:W5:Y:S01]  /*03a0*/  @P3 LDG.E R0, desc[UR16][R2.64] ;  /* 0x0000001002003981 */ /* 0x000362000c1e1900 */
[----:B----4-:R-:W-:-:S04]  /*03b0*/  ISETP.NE.U32.AND P0, PT, RZ, UR4, PT ;  /* 0x00000004ff007c0c */ /* 0x010fc8000bf05070 */
[----:B------:R-:W-:-:S13]  /*03c0*/  ISETP.NE.AND.EX P0, PT, RZ, UR5, PT, P0 ;  /* 0x00000005ff007c0c */ /* 0x000fda000bf05300 */
[----:B-12---:R-:W-:-:S04]  /*03d0*/  @P0 IADD3 R14, P1, PT, R9, UR4, RZ ;  /* 0x00000004090e0c10 */ /* 0x006fc8000ff3e0ff */
[----:B------:R-:W-:-:S05]  /*03e0*/  @P0 IADD3.X R15, PT, PT, R4, UR5, RZ, P1, !PT ;  /* 0x00000005040f0c10 */ /* 0x000fca0008ffe4ff */
[----:B------:R1:W5:Y:S01]  /*03f0*/  @P0 LDG.E R19, desc[UR16][R14.64] ;  /* 0x000000100e130981 */ /* 0x000362000c1e1900 */
[----:B------:R-:W2:Y:S01]  /*0400*/  @!P4 LDC R39, c[0x0][0x434] ;  /* 0x00010d00ff27cb82 */ /* 0x000ea20000000800 */
[----:B------:R-:W-:Y:S02]  /*0410*/  IMAD.SHL.U32 R244, R27, 0x40, RZ ;  /* 0x000000401bf47824 */ /* 0x000fe400078e00ff */
[----:B-----5:R-:W-:-:S05]  /*0420*/  @P4 IMAD.IADD R39, R13, 0x1, -R8 ;  /* 0x000000010d274824 */ /* 0x020fca00078e0a08 */
[----:B--2---:R-:W-:-:S13]  /*0430*/  ISETP.GT.AND P1, PT, R39, R244, PT ;  /* 0x000000f42700720c */ /* 0x004fda0003f24270 */
[----:B-1----:R-:W-:Y:S05]  /*0440*/  @!P1 EXIT ;  /* 0x000000000000994d */ /* 0x002fea0003800000 */
[----:B------:R-:W1:Y:S01]  /*0450*/  LDC R6, c[0x0][0x374] ;  /* 0x0000dd00ff067b82 */ /* 0x000e620000000800 */
[----:B------:R-:W2:Y:S01]  /*0460*/  LDCU UR14, c[0x0][0x508] ;  /* 0x0000a100ff0e77ac */ /* 0x000ea20008000800 */
[----:B------:R-:W-:Y:S01]  /*0470*/  @P0 IMAD.IADD R38, R19, 0x1, -R0 ;  /* 0x0000000113260824 */ /* 0x000fe200078e0a00 */
[----:B------:R-:W4:Y:S05]  /*0480*/  S2R R240, SR_TID.X ;  /* 0x0000000000f07919 */ /* 0x000f2a0000002100 */
        /* <DEDUP_REMOVED lines=11> */
[----:B------:R-:W-:Y:S02]  /*0540*/  VIADD R17, R17, 0xffffffff ;  /* 0xffffffff11117836 */ /* 0x000fe40000000000 */
[----:B-1----:R-:W-:-:S06]  /*0550*/  VIADD R3, R3, 0xffffffe ;  /* 0x0ffffffe03037836 */ /* 0x002fcc0000000000 */
[----:B------:R-:W1:Y:S02]  /*0560*/  F2I.FTZ.U32.TRUNC.NTZ R3, R3 ;  /* 0x0000000300037305 */ /* 0x000e64000021f000 */
[----:B-1----:R-:W-:-:S04]  /*0570*/  IMAD.MOV R13, RZ, RZ, -R3 ;  /* 0x000000ffff0d7224 */ /* 0x002fc800078e0a03 */
[----:B------:R-:W-:Y:S01]  /*0580*/  IMAD R10, R13, R12, RZ ;  /* 0x0000000c0d0a7224 */ /* 0x000fe200078e02ff */
[----:B------:R-:W-:Y:S02]  /*0590*/  IABS R13, R17 ;  /* 0x00000011000d7213 */ /* 0x000fe40000000000 */
[----:B------:R-:W-:Y:S01]  /*05a0*/  LOP3.LUT R17, R17, R6, RZ, 0x3c, !PT ;  /* 0x0000000611117212 */ /* 0x000fe200078e3cff */
[----:B------:R-:W-:Y:S02]  /*05b0*/  IMAD.HI.U32 R10, R3, R10, R2 ;  /* 0x0000000a030a7227 */ /* 0x000fe400078e0002 */
[----:B------:R-:W1:Y:S01]  /*05c0*/  @!P0 LDC.64 R2, c[0x0][0x488] ;  /* 0x00012200ff028b82 */ /* 0x000e620000000a00 */
[----:B------:R-:W-:-:S03]  /*05d0*/  ISETP.GE.AND P1, PT, R17, RZ, PT ;  /* 0x000000ff1100720c */ /* 0x000fc60003f26270 */
        /* <DEDUP_REMOVED lines=9> */
[----:B------:R-:W-:-:S02]  /*0670*/  ISETP.NE.AND P2, PT, R6, RZ, PT ;  /* 0x000000ff0600720c */ /* 0x000fc40003f45270 */
[----:B------:R-:W-:Y:S01]  /*0680*/  ISETP.GE.U32.AND P4, PT, R15, R12, PT ;  /* 0x0000000c0f00720c */ /* 0x000fe20003f86070 */
[----:B------:R-:W-:Y:S01]  /*0690*/  VIADD R12, R27, 0x1 ;  /* 0x000000011b0c7836 */ /* 0x000fe20000000000 */
[----:B-----5:R-:W-:-:S03]  /*06a0*/  @!P0 SEL R13, R13, RZ, P3 ;  /* 0x000000ff0d0d8207 */ /* 0x020fc60001800000 */
[----:B------:R-:W-:Y:S01]  /*06b0*/  IMAD R3, R12, 0x40, -R39 ;  /* 0x000000400c037824 */ /* 0x000fe200078e0a27 */
[----:B---3--:R-:W-:-:S05]  /*06c0*/  @!P0 IADD3 R38, PT, PT, R13, R11, -R0 ;  /* 0x0000000b0d268210 */ /* 0x008fca0007ffe800 */
[----:B------:R-:W-:Y:S02]  /*06d0*/  VIADD R12, R38, 0xff ;  /* 0x000000ff260c7836 */ /* 0x000fe40000000000 */
[----:B------:R-:W-:-:S03]  /*06e0*/  @P4 VIADD R10, R10, 0x1 ;  /* 0x000000010a0a4836 */ /* 0x000fc60000000000 */
[----:B--2---:R-:W-:Y:S01]  /*06f0*/  IADD3 R3, PT, PT, R12, UR14, R3 ;  /* 0x0000000e0c037c10 */ /* 0x004fe2000fffe003 */
[----:B------:R-:W-:Y:S01]  /*0700*/  @!P1 IMAD.MOV R10, RZ, RZ, -R10 ;  /* 0x000000ffff0a9224 */ /* 0x000fe200078e0a0a */
[----:B------:R-:W-:Y:S02]  /*0710*/  SHF.R.S32.HI R11, RZ, 0x1f, R12 ;  /* 0x0000001fff0b7819 */ /* 0x000fe4000001140c */
[----:B------:R-:W-:Y:S02]  /*0720*/  @!P2 LOP3.LUT R10, RZ, R6, RZ, 0x33, !PT ;  /* 0x00000006ff0aa212 */ /* 0x000fe400078e33ff */
[----:B------:R-:W-:Y:S02]  /*0730*/  SHF.R.S32.HI R6, RZ, 0x1f, R3 ;  /* 0x0000001fff067819 */ /* 0x000fe40000011403 */
[----:B------:R-:W-:Y:S01]  /*0740*/  LEA.HI R11, R11, R12, RZ, 0x8 ;  /* 0x0000000c0b0b7211 */ /* 0x000fe200078f40ff */
[----:B-1----:R-:W-:Y:S01]  /*0750*/  IMAD R234, R10, R2, RZ ;  /* 0x000000020aea7224 */ /* 0x002fe200078e02ff */
[----:B------:R-:W-:-:S02]  /*0760*/  LEA.HI R6, R6, R3, RZ, 0x8 ;  /* 0x0000000306067211 */ /* 0x000fc400078f40ff */
[----:B------:R-:W-:Y:S02]  /*0770*/  SHF.R.S32.HI R11, RZ, 0x8, R11 ;  /* 0x00000008ff0b7819 */ /* 0x000fe4000001140b */
[----:B------:R-:W-:Y:S01]  /*0780*/  SHF.R.S32.HI R3, RZ, 0x8, R6 ;  /* 0x00000008ff037819 */ /* 0x000fe20000011406 */
[----:B------:R-:W-:Y:S01]  /*0790*/  IMAD.MOV R6, RZ, RZ, -R243 ;  /* 0x000000ffff067224 */ /* 0x000fe200078e0af3 */
[----:B------:R-:W-:-:S03]  /*07a0*/  VIADDMNMX R10, R234, R10, R11, PT ;  /* 0x0000000aea0a7246 */ /* 0x000fc6000380010b */
[----:B------:R-:W-:Y:S01]  /*07b0*/  IMAD R16, R7, R6, R16 ;  /* 0x0000000607107224 */ /* 0x000fe200078e0210 */
[----:B------:R-:W-:-:S04]  /*07c0*/  VIMNMX R3, PT, PT, R10, R3, PT ;  /* 0x000000030a037248 */ /* 0x000fc80003fe0100 */
[----:B------:R-:W-:-:S13]  /*07d0*/  ISETP.GE.AND P0, PT, R234, R3, PT ;  /* 0x00000003ea00720c */ /* 0x000fda0003f06270 */
[----:B----4-:R-:W-:Y:S05]  /*07e0*/  @!P0 BRA `(.L_x_2064) ;  /* 0x0000000000b08947 */ /* 0x010fea0003800000 */
[----:B------:R-:W1:Y:S01]  /*07f0*/  LDC.64 R4, c[0x0][0x430] ;  /* 0x00010c00ff047b82 */ /* 0x000e620000000a00 */
[----:B------:R-:W2:Y:S01]  /*0800*/  LDCU UR4, c[0x0][0x44c] ;  /* 0x00008980ff0477ac */ /* 0x000ea20008000800 */
[----:B------:R-:W-:Y:S01]  /*0810*/  IMAD.IADD R39, R39, 0x1, -R244 ;  /* 0x0000000127277824 */ /* 0x000fe200078e0af4 */
[----:B------:R-:W-:Y:S01]  /*0820*/  SHF.R.U32.HI R6, RZ, 0x3, R240 ;  /* 0x00000003ff067819 */ /* 0x000fe200000116f0 */
[----:B------:R-:W3:Y:S03]  /*0830*/  LDCU.64 UR6, c[0x0][0x3f8] ;  /* 0x00007f00ff0677ac */ /* 0x000ee60008000a00 */
[----:B------:R-:W-:Y:S01]  /*0840*/  ISETP.GE.AND P1, PT, R6, R39, PT ;  /* 0x000000270600720c */ /* 0x000fe20003f26270 */
[----:B-1----:R-:W-:Y:S02]  /*0850*/  IMAD R4, R2, R4, R243 ;  /* 0x0000000402047224 */ /* 0x002fe400078e02f3 */
[----:B------:R-:W-:-:S02]  /*0860*/  VIADD R2, R6, 0x20 ;  /* 0x0000002006027836 */ /* 0x000fc40000000000 */
[----:B------:R-:W-:-:S03]  /*0870*/  IMAD R4, R4, R7, R16 ;  /* 0x0000000704047224 */ /* 0x000fc600078e0210 */
[----:B------:R-:W-:Y:S01]  /*0880*/  ISETP.GE.AND P2, PT, R2, R39, PT ;  /* 0x000000270200720c */ /* 0x000fe20003f46270 */
[----:B------:R-:W-:Y:S02]  /*0890*/  IMAD R5, R4, R5, R244 ;  /* 0x0000000504057224 */ /* 0x000fe400078e02f4 */
[----:B------:R-:W-:Y:S02]  /*08a0*/  VIADD R4, R6, 0x10 ;  /* 0x0000001006047836 */ /* 0x000fe40000000000 */
[----:B--2---:R-:W-:Y:S01]  /*08b0*/  IMAD R7, R5, UR4, RZ ;  /* 0x0000000405077c24 */ /* 0x004fe2000f8e02ff */
[----:B------:R-:W1:Y:S02]  /*08c0*/  LDCU.64 UR4, c[0x0][0x428] ;  /* 0x00008500ff0477ac */ /* 0x000e640008000a00 */
[----:B------:R-:W-:Y:S02]  /*08d0*/  ISETP.GE.AND P3, PT, R4, R39, PT ;  /* 0x000000270400720c */ /* 0x000fe40003f66270 */
[----:B------:R-:W-:-:S02]  /*08e0*/  LEA R3, P0, R240, R7, 0x2 ;  /* 0x00000007f0037211 */ /* 0x000fc400078010ff */
[----:B------:R-:W-:Y:S02]  /*08f0*/  LOP3.LUT P6, R240, R240, 0x7, RZ, 0xc0, !PT ;  /* 0x00000007f0f07812 */ /* 0x000fe400078cc0ff */
[----:B------:R-:W-:Y:S02]  /*0900*/  LEA.HI.X.SX32 R0, R7, RZ, 0x1, P0 ;  /* 0x000000ff07007211 */ /* 0x000fe400000f0eff */
[C---:B---3--:R-:W-:Y:S02]  /*0910*/  LEA R8, P0, R3.reuse, UR6, 0x2 ;  /* 0x0000000603087c11 */ /* 0x048fe4000f8010ff */
[C---:B------:R-:W-:Y:S02]  /*0920*/  ISETP.GE.OR P6, PT, R6.reuse, R39, P6 ;  /* 0x000000270600720c */ /* 0x040fe400037c6670 */
[----:B------:R-:W-:Y:S01]  /*0930*/  LEA.HI.X R9, R3, UR7, R0, 0x2, P0 ;  /* 0x0000000703097c11 */ /* 0x000fe200080f1400 */
[----:B------:R-:W-:Y:S01]  /*0940*/  VIADD R0, R6, 0x30 ;  /* 0x0000003006007836 */ /* 0x000fe20000000000 */
[----:B------:R-:W-:-:S02]  /*0950*/  ISETP.NE.OR P5, PT, R240, RZ, P3 ;  /* 0x000000fff000720c */ /* 0x000fc40001fa5670 */
[----:B------:R-:W-:Y:S01]  /*0960*/  ISETP.NE.OR P4, PT, R240, RZ, P2 ;  /* 0x000000fff000720c */ /* 0x000fe20001785670 */
[----:B------:R2:W-:Y:S01]  /*0970*/  @!P1 STG.E.128 desc[UR16][R8.64], RZ ;  /* 0x000000ff08009986 */ /* 0x0005e2000c101d10 */
[----:B------:R-:W-:Y:S02]  /*0980*/  ISETP.GE.AND P1, PT, R0, R39, PT ;  /* 0x000000270000720c */ /* 0x000fe40003f26270 */
[C---:B------:R-:W-:Y:S01]  /*0990*/  IADD3 R6, P0, PT, R5.reuse, R6, RZ ;  /* 0x0000000605067210 */ /* 0x040fe20007f1e0ff */
[----:B------:R2:W-:Y:S02]  /*09a0*/  @!P3 STG.E.128 desc[UR16][R8.64+0x800], RZ ;  /* 0x000800ff0800b986 */ /* 0x0005e4000c101d10 */
[----:B------:R-:W-:Y:S01]  /*09b0*/  @!P6 IMAD.MOV.U32 R3, RZ, RZ, -0x800000 ;  /* 0xff800000ff03e424 */ /* 0x000fe200078e00ff */
[----:B------:R-:W-:Y:S01]  /*09c0*/  LEA.HI.X.SX32 R5, R5, RZ, 0x1, P0 ;  /* 0x000000ff05057211 */ /* 0x000fe200000f0eff */
[----:B------:R2:W-:Y:S01]  /*09d0*/  @!P2 STG.E.128 desc[UR16][R8.64+0x1000], RZ ;  /* 0x001000ff0800a986 */ /* 0x0005e2000c101d10 */
[----:B-1----:R-:W-:Y:S01]  /*09e0*/  LEA R4, P0, R6, UR4, 0x2 ;  /* 0x0000000406047c11 */ /* 0x002fe2000f8010ff */
[----:B------:R-:W-:-:S02]  /*09f0*/  @!P5 IMAD.MOV.U32 R2, RZ, RZ, -0x800000 ;  /* 0xff800000ff02d424 */ /* 0x000fc400078e00ff */
        /* <DEDUP_REMOVED lines=11> */
.L_x_2064:
        /* <DEDUP_REMOVED lines=8> */
.L_x_2065:
[----:B------:R-:W2:Y:S02]  /*0b30*/  LDCU.64 UR8, c[0x0][0x4e0] ;  /* 0x00009c00ff0877ac */ /* 0x000ea40008000a00 */
[----:B--2---:R-:W-:-:S04]  /*0b40*/  UISETP.NE.U32.AND UP1, UPT, UR8, URZ, UPT ;  /* 0x000000ff0800728c */ /* 0x004fc8000bf25070 */
[----:B------:R-:W-:-:S09]  /*0b50*/  UISETP.NE.AND.EX UP1, UPT, UR9, URZ, UPT, UP1 ;  /* 0x000000ff0900728c */ /* 0x000fd2000bf25310 */
[----:B------:R-:W-:Y:S05]  /*0b60*/  BRA.U !UP1, `(.L_x_2066) ;  /* 0x00000005098c7547 */ /* 0x000fea000b800000 */
[----:B-----5:R-:W2:Y:S01]  /*0b70*/  LDC R2, c[0x0][0x4f0] ;  /* 0x00013c00ff027b82 */ /* 0x020ea20000000800 */
[----:B------:R-:W-:Y:S01]  /*0b80*/  LEA R55, R3, 0xffffff00, 0x8 ;  /* 0xffffff0003377811 */ /* 0x000fe200078e40ff */
[----:B------:R-:W3:Y:S01]  /*0b90*/  LDCU.64 UR4, c[0x0][0x4e8] ;  /* 0x00009d00ff0477ac */ /* 0x000ee20008000a00 */
[----:B-1----:R-:W-:Y:S02]  /*0ba0*/  MOV R6, RZ ;  /* 0x000000ff00067202 */ /* 0x002fe40000000f00 */
[----:B------:R-:W-:Y:S01]  /*0bb0*/  IABS R0, R55 ;  /* 0x0000003700007213 */ /* 0x000fe20000000000 */
[----:B------:R-:W1:Y:S01]  /*0bc0*/  LDCU.64 UR6, c[0x0][0x3a0] ;  /* 0x00007400ff0677ac */ /* 0x000e620008000a00 */
[----:B------:R-:W4:Y:S01]  /*0bd0*/  LDCU.64 UR12, c[0x0][0x3b8] ;  /* 0x00007700ff0c77ac */ /* 0x000f220008000a00 */
[----:B------:R-:W1:Y:S01]  /*0be0*/  LDCU.64 UR10, c[0x0][0x3c0] ;  /* 0x00007800ff0a77ac */ /* 0x000e620008000a00 */
[----:B--2---:R-:W-:-:S04]  /*0bf0*/  IABS R5, R2 ;  /* 0x0000000200057213 */ /* 0x004fc80000000000 */
[----:B------:R-:W2:Y:S08]  /*0c00*/  I2F.RP R10, R5 ;  /* 0x00000005000a7306 */ /* 0x000eb00000209400 */
[----:B--2---:R-:W2:Y:S02]  /*0c10*/  MUFU.RCP R9, R10 ;  /* 0x0000000a00097308 */ /* 0x004ea40000001000 */
[----:B--2---:R-:W-:-:S06]  /*0c20*/  IADD3 R9, PT, PT, R9, 0xffffffe, RZ ;  /* 0x0ffffffe09097810 */ /* 0x004fcc0007ffe0ff */
[----:B------:R-:W2:Y:S02]  /*0c30*/  F2I.FTZ.U32.TRUNC.NTZ R7, R9 ;  /* 0x0000000900077305 */ /* 0x000ea4000021f000 */
[----:B--2---:R-:W-:-:S04]  /*0c40*/  IMAD.MOV R4, RZ, RZ, -R7 ;  /* 0x000000ffff047224 */ /* 0x004fc800078e0a07 */
        /* <DEDUP_REMOVED lines=13> */
[----:B---3--:R-:W-:-:S04]  /*0d20*/  IMAD.WIDE.U32 R4, R243, UR4, RZ ;  /* 0x00000004f3047c25 */ /* 0x008fc8000f8e00ff */
[----:B------:R-:W-:Y:S01]  /*0d30*/  IMAD R247, R243, UR5, R5 ;  /* 0x00000005f3f77c24 */ /* 0x000fe2000f8e0205 */
[----:B------:R-:W-:Y:S01]  /*0d40*/  MOV R10, RZ ;  /* 0x000000ff000a7202 */ /* 0x000fe20000000f00 */
[----:B------:R-:W-:Y:S01]  /*0d50*/  @P0 VIADD R0, R0, 0x1 ;  /* 0x0000000100000836 */ /* 0x000fe20000000000 */
[C---:B------:R-:W-:Y:S01]  /*0d60*/  LEA R246, P0, R4.reuse, UR8, 0x2 ;  /* 0x0000000804f67c11 */ /* 0x040fe2000f8010ff */
[----:B------:R-:W2:Y:S01]  /*0d70*/  LDC R5, c[0x0][0x3e8] ;  /* 0x0000fa00ff057b82 */ /* 0x000ea20000000800 */
[----:B------:R-:W3:Y:S02]  /*0d80*/  LDCU.64 UR4, c[0x0][0x3a8] ;  /* 0x00007500ff0477ac */ /* 0x000ee40008000a00 */
[----:B------:R-:W-:Y:S02]  /*0d90*/  LEA.HI.X R247, R4, UR9, R247, 0x2, P0 ;  /* 0x0000000904f77c11 */ /* 0x000fe400080f14f7 */
[----:B------:R-:W-:Y:S02]  /*0da0*/  @!P1 IADD3 R0, PT, PT, -R0, RZ, RZ ;  /* 0x000000ff00009210 */ /* 0x000fe40007ffe1ff */
[----:B------:R-:W-:-:S05]  /*0db0*/  @!P2 LOP3.LUT R0, RZ, R2, RZ, 0x33, !PT ;  /* 0x00000002ff00a212 */ /* 0x000fca00078e33ff */
[----:B------:R-:W-:-:S05]  /*0dc0*/  IMAD.WIDE R14, R0, 0x4, R246 ;  /* 0x00000004000e7825 */ /* 0x000fca00078e02f6 */
[----:B------:R-:W3:Y:S01]  /*0dd0*/  LDG.E R6, desc[UR16][R14.64] ;  /* 0x000000100e067981 */ /* 0x000ee2000c1e1900 */
[----:B------:R-:W-:Y:S02]  /*0de0*/  IADD3 R0, PT, PT, -R0, RZ, RZ ;  /* 0x000000ff00007210 */ /* 0x000fe40007ffe1ff */
[----:B----4-:R-:W-:Y:S02]  /*0df0*/  MOV R56, UR12 ;  /* 0x0000000c00387c02 */ /* 0x010fe40008000f00 */
[----:B-1----:R-:W-:Y:S01]  /*0e00*/  MOV R36, UR10 ;  /* 0x0000000a00247c02 */ /* 0x002fe20008000f00 */
[----:B------:R-:W-:Y:S01]  /*0e10*/  IMAD R0, R2, R0, R55 ;  /* 0x0000000002007224 */ /* 0x000fe200078e0237 */
[----:B--2---:R-:W-:Y:S02]  /*0e20*/  IABS R9, R5 ;  /* 0x0000000500097213 */ /* 0x004fe40000000000 */
[----:B------:R-:W-:Y:S02]  /*0e30*/  MOV R57, UR13 ;  /* 0x0000000d00397c02 */ /* 0x000fe40008000f00 */
[----:B------:R-:W1:Y:S01]  /*0e40*/  I2F.RP R12, R9 ;  /* 0x00000009000c7306 */ /* 0x000e620000209400 */
[----:B------:R-:W-:-:S07]  /*0e50*/  MOV R37, UR11 ;  /* 0x0000000b00257c02 */ /* 0x000fce0008000f00 */
[----:B-1----:R-:W1:Y:S02]  /*0e60*/  MUFU.RCP R11, R12 ;  /* 0x0000000c000b7308 */ /* 0x002e640000001000 */
[----:B-1----:R-:W-:-:S06]  /*0e70*/  IADD3 R11, PT, PT, R11, 0xffffffe, RZ ;  /* 0x0ffffffe0b0b7810 */ /* 0x002fcc0007ffe0ff */
[----:B------:R-:W1:Y:S02]  /*0e80*/  F2I.FTZ.U32.TRUNC.NTZ R11, R11 ;  /* 0x0000000b000b7305 */ /* 0x000e64000021f000 */
[----:B-1----:R-:W-:-:S04]  /*0e90*/  IMAD.MOV R4, RZ, RZ, -R11 ;  /* 0x000000ffff047224 */ /* 0x002fc800078e0a0b */
[----:B------:R-:W-:Y:S01]  /*0ea0*/  IMAD R7, R4, R9, RZ ;  /* 0x0000000904077224 */ /* 0x000fe200078e02ff */
[----:B------:R-:W-:-:S03]  /*0eb0*/  IABS R4, R16 ;  /* 0x0000001000047213 */ /* 0x000fc60000000000 */
[----:B------:R-:W-:Y:S01]  /*0ec0*/  IMAD.HI.U32 R10, R11, R7, R10 ;  /* 0x000000070b0a7227 */ /* 0x000fe200078e000a */
[----:B------:R-:W-:-:S05]  /*0ed0*/  MOV R7, R4 ;  /* 0x0000000400077202 */ /* 0x000fca0000000f00 */
[----:B------:R-:W-:-:S04]  /*0ee0*/  IMAD.HI.U32 R4, R10, R7, RZ ;  /* 0x000000070a047227 */ /* 0x000fc800078e00ff */
[----:B------:R-:W-:-:S04]  /*0ef0*/  IMAD.MOV R10, RZ, RZ, -R4 ;  /* 0x000000ffff0a7224 */ /* 0x000fc800078e0a04 */
[----:B------:R-:W-:Y:S01]  /*0f00*/  IMAD R10, R9, R10, R7 ;  /* 0x0000000a090a7224 */ /* 0x000fe200078e0207 */
[----:B------:R-:W-:-:S04]  /*0f10*/  LOP3.LUT R7, R16, R5, RZ, 0x3c, !PT ;  /* 0x0000000510077212 */ /* 0x000fc800078e3cff */
[----:B------:R-:W-:Y:S02]  /*0f20*/  ISETP.GT.U32.AND P1, PT, R9, R10, PT ;  /* 0x0000000a0900720c */ /* 0x000fe40003f24070 */
[----:B------:R-:W-:-:S11]  /*0f30*/  ISETP.GE.AND P0, PT, R7, RZ, PT ;  /* 0x000000ff0700720c */ /* 0x000fd60003f06270 */
[-C--:B------:R-:W-:Y:S02]  /*0f40*/  @!P1 IADD3 R10, PT, PT, R10, -R9.reuse, RZ ;  /* 0x800000090a0a9210 */ /* 0x080fe40007ffe0ff */
[----:B------:R-:W-:Y:S02]  /*0f50*/  @!P1 IADD3 R4, PT, PT, R4, 0x1, RZ ;  /* 0x0000000104049810 */ /* 0x000fe40007ffe0ff */
[----:B------:R-:W-:Y:S02]  /*0f60*/  ISETP.GE.U32.AND P2, PT, R10, R9, PT ;  /* 0x000000090a00720c */ /* 0x000fe40003f46070 */
[----:B------:R-:W-:-:S11]  /*0f70*/  ISETP.NE.AND P1, PT, R5, RZ, PT ;  /* 0x000000ff0500720c */ /* 0x000fd60003f25270 */
[----:B------:R-:W-:-:S05]  /*0f80*/  @P2 VIADD R4, R4, 0x1 ;  /* 0x0000000104042836 */ /* 0x000fca0000000000 */
[----:B------:R-:W-:Y:S02]  /*0f90*/  @!P0 IADD3 R4, PT, PT, -R4, RZ, RZ ;  /* 0x000000ff04048210 */ /* 0x000fe40007ffe1ff */
[----:B------:R-:W-:Y:S02]  /*0fa0*/  @!P1 LOP3.LUT R4, RZ, R5, RZ, 0x33, !PT ;  /* 0x00000005ff049212 */ /* 0x000fe400078e33ff */
[----:B------:R-:W-:-:S05]  /*0fb0*/  SHF.R.S32.HI R5, RZ, 0x1f, R0 ;  /* 0x0000001fff057819 */ /* 0x000fca0000011400 */
[C---:B------:R-:W-:Y:S02]  /*0fc0*/  IMAD R2, R5.reuse, R56, RZ ;  /* 0x0000003805027224 */ /* 0x040fe400078e02ff */
[----:B------:R-:W-:Y:S02]  /*0fd0*/  IMAD R5, R5, R36, RZ ;  /* 0x0000002405057224 */ /* 0x000fe400078e02ff */
[C---:B------:R-:W-:Y:S02]  /*0fe0*/  IMAD R2, R0.reuse, R57, R2 ;  /* 0x0000003900027224 */ /* 0x040fe400078e0202 */
[----:B------:R-:W-:Y:S01]  /*0ff0*/  IMAD R5, R0, R37, R5 ;  /* 0x0000002500057224 */ /* 0x000fe200078e0205 */
[----:B---3--:R-:W-:Y:S01]  /*1000*/  SHF.R.S32.HI R9, RZ, 0x1f, R6 ;  /* 0x0000001fff097819 */ /* 0x008fe20000011406 */
[----:B------:R-:W-:-:S04]  /*1010*/  IMAD.WIDE.U32 R10, R6, UR6, RZ ;  /* 0x00000006060a7c25 */ /* 0x000fc8000f8e00ff */
[C---:B------:R-:W-:Y:S02]  /*1020*/  IMAD R7, R9.reuse, UR6, RZ ;  /* 0x0000000609077c24 */ /* 0x040fe4000f8e02ff */
[----:B------:R-:W-:Y:S02]  /*1030*/  IMAD R9, R9, UR4, RZ ;  /* 0x0000000409097c24 */ /* 0x000fe4000f8e02ff */
[C---:B------:R-:W-:Y:S02]  /*1040*/  IMAD R7, R6.reuse, UR7, R7 ;  /* 0x0000000706077c24 */ /* 0x040fe4000f8e0207 */
[C---:B------:R-:W-:Y:S02]  /*1050*/  IMAD R9, R6.reuse, UR5, R9 ;  /* 0x0000000506097c24 */ /* 0x040fe4000f8e0209 */
[----:B------:R-:W-:Y:S02]  /*1060*/  IMAD.IADD R11, R11, 0x1, R7 ;  /* 0x000000010b0b7824 */ /* 0x000fe400078e0207 */
[----:B------:R-:W-:Y:S01]  /*1070*/  IMAD.WIDE.U32 R6, R6, UR4, RZ ;  /* 0x0000000406067c25 */ /* 0x000fe2000f8e00ff */
[----:B------:R-:W1:Y:S03]  /*1080*/  LDCU.128 UR4, c[0x0][0x3d0] ;  /* 0x00007a00ff0477ac */ /* 0x000e660008000c00 */
[----:B------:R-:W-:-:S02]  /*1090*/  IMAD.IADD R7, R7, 0x1, R9 ;  /* 0x0000000107077824 */ /* 0x000fc400078e0209 */
[----:B------:R-:W-:-:S04]  /*10a0*/  IMAD.WIDE.U32 R10, R0, R56, R10 ;  /* 0x00000038000a7225 */ /* 0x000fc800078e000a */
[----:B------:R-:W-:Y:S01]  /*10b0*/  IMAD.WIDE.U32 R6, R0, R36, R6 ;  /* 0x0000002400067225 */ /* 0x000fe200078e0006 */
[----:B------:R-:W-:-:S03]  /*10c0*/  SHF.R.S32.HI R0, RZ, 0x1f, R4 ;  /* 0x0000001fff007819 */ /* 0x000fc60000011404 */
[----:B------:R-:W-:Y:S01]  /*10d0*/  IMAD.IADD R11, R11, 0x1, R2 ;  /* 0x000000010b0b7824 */ /* 0x000fe200078e0202 */
[----:B------:R-:W-:Y:S02]  /*10e0*/  IADD3 R13, PT, PT, R7, R5, RZ ;  /* 0x00000005070d7210 */ /* 0x000fe40007ffe0ff */
[----:B------:R-:W-:Y:S01]  /*10f0*/  MOV R12, R6 ;  /* 0x00000006000c7202 */ /* 0x000fe20000000f00 */
[C---:B-1----:R-:W-:Y:S02]  /*1100*/  IMAD R7, R0.reuse, UR6, RZ ;  /* 0x0000000600077c24 */ /* 0x042fe4000f8e02ff */
[----:B------:R-:W-:Y:S02]  /*1110*/  IMAD R5, R0, UR4, RZ ;  /* 0x0000000400057c24 */ /* 0x000fe4000f8e02ff */
[C---:B------:R-:W-:Y:S02]  /*1120*/  IMAD R7, R4.reuse, UR7, R7 ;  /* 0x0000000704077c24 */ /* 0x040fe4000f8e0207 */
[----:B------:R-:W-:-:S04]  /*1130*/  IMAD.WIDE.U32 R12, R4, UR6, R12 ;  /* 0x00000006040c7c25 */ /* 0x000fc8000f8e000c */
[C---:B------:R-:W-:Y:S01]  /*1140*/  IMAD R5, R4.reuse, UR5, R5 ;  /* 0x0000000504057c24 */ /* 0x040fe2000f8e0205 */
[----:B------:R-:W-:Y:S01]  /*1150*/  IADD3 R0, PT, PT, R13, R7, RZ ;  /* 0x000000070d007210 */ /* 0x000fe20007ffe0ff */
[----:B------:R-:W-:Y:S01]  /*1160*/  IMAD.WIDE.U32 R18, R4, UR4, R10 ;  /* 0x0000000404127c25 */ /* 0x000fe2000f8e000a */
[----:B------:R-:W-:-:S03]  /*1170*/  MOV R2, R12 ;  /* 0x0000000c00027202 */ /* 0x000fc60000000f00 */
[----:B------:R-:W-:Y:S01]  /*1180*/  IMAD.IADD R14, R19, 0x1, R5 ;  /* 0x00000001130e7824 */ /* 0x000fe200078e0205 */
[----:B------:R-:W-:Y:S06]  /*1190*/  BRA `(.L_x_2067) ;  /* 0x0000000400647947 */ /* 0x000fec0003800000 */
.L_x_2066:
        /* <DEDUP_REMOVED lines=15> */
.L_x_2068:
[----:B------:R-:W2:Y:S01]  /*1290*/  LDC.64 R56, c[0x0][0x3b8] ;  /* 0x0000ee00ff387b82 */ /* 0x000ea20000000a00 */
[----:B-1----:R-:W-:-:S05]  /*12a0*/  IADD3 R6, PT, PT, R0, R5, RZ ;  /* 0x0000000500067210 */ /* 0x002fca0007ffe0ff */
[C---:B--2---:R-:W-:Y:S02]  /*12b0*/  IMAD R13, R6.reuse, R57, RZ ;  /* 0x00000039060d7224 */ /* 0x044fe400078e02ff */
[----:B------:R-:W-:-:S05]  /*12c0*/  IMAD.WIDE.U32 R6, R6, R56, RZ ;  /* 0x0000003806067225 */ /* 0x000fca00078e00ff */
[----:B------:R-:W-:Y:S02]  /*12d0*/  IADD3 R13, PT, PT, R7, R13, RZ ;  /* 0x0000000d070d7210 */ /* 0x000fe40007ffe0ff */
[----:B------:R-:W-:Y:S02]  /*12e0*/  MOV R12, R6 ;  /* 0x00000006000c7202 */ /* 0x000fe40000000f00 */
.L_x_2069:
        /* <DEDUP_REMOVED lines=14> */
.L_x_2070:
[----:B------:R-:W1:Y:S01]  /*13d0*/  LDC.64 R36, c[0x0][0x3c0] ;  /* 0x0000f000ff247b82 */ /* 0x000e620000000a00 */
[----:B------:R-:W-:-:S05]  /*13e0*/  IADD3 R5, PT, PT, R0, R5, RZ ;  /* 0x0000000500057210 */ /* 0x000fca0007ffe0ff */
[C---:B-1----:R-:W-:Y:S02]  /*13f0*/  IMAD R15, R5.reuse, R37, RZ ;  /* 0x00000025050f7224 */ /* 0x042fe400078e02ff */
[----:B------:R-:W-:-:S05]  /*1400*/  IMAD.WIDE.U32 R4, R5, R36, RZ ;  /* 0x0000002405047225 */ /* 0x000fca00078e00ff */
[----:B------:R-:W-:Y:S02]  /*1410*/  IADD3 R15, PT, PT, R5, R15, RZ ;  /* 0x0000000f050f7210 */ /* 0x000fe40007ffe0ff */
[----:B------:R-:W-:-:S07]  /*1420*/  MOV R14, R4 ;  /* 0x00000004000e7202 */ /* 0x000fce0000000f00 */
.L_x_2071:
[----:B------:R-:W1:Y:S01]  /*1430*/  LDC R9, c[0x0][0x3e8] ;  /* 0x0000fa00ff097b82 */ /* 0x000e620000000800 */
[----:B------:R-:W-:Y:S02]  /*1440*/  LEA R55, R3, 0xffffff00, 0x8 ;  /* 0xffffff0003377811 */ /* 0x000fe400078e40ff */
[----:B------:R-:W-:Y:S02]  /*1450*/  CS2R R246, SRZ ;  /* 0x0000000000f67805 */ /* 0x000fe4000001ff00 */
[----:B------:R-:W-:Y:S01]  /*1460*/  SHF.R.S32.HI R11, RZ, 0x1f, R55 ;  /* 0x0000001fff0b7819 */ /* 0x000fe20000011437 */
[----:B------:R-:W-:-:S04]  /*1470*/  IMAD.WIDE.U32 R14, R55, R36, R14 ;  /* 0x00000024370e7225 */ /* 0x000fc800078e000e */
[-C--:B------:R-:W-:Y:S02]  /*1480*/  IMAD R10, R11, R56.reuse, RZ ;  /* 0x000000380b0a7224 */ /* 0x080fe400078e02ff */
[----:B------:R-:W-:-:S04]  /*1490*/  IMAD.WIDE.U32 R12, R55, R56, R12 ;  /* 0x00000038370c7225 */ /* 0x000fc800078e000c */
[----:B------:R-:W-:-:S05]  /*14a0*/  IMAD R10, R55, R57, R10 ;  /* 0x00000039370a7224 */ /* 0x000fca00078e020a */
[----:B------:R-:W-:Y:S02]  /*14b0*/  IADD3 R13, PT, PT, R13, R10, RZ ;  /* 0x0000000a0d0d7210 */ /* 0x000fe40007ffe0ff */
        /* <DEDUP_REMOVED lines=15> */
[----:B------:R-:W-:-:S04]  /*15b0*/  LOP3.LUT R2, R16, R9, RZ, 0x3c, !PT ;  /* 0x0000000910027212 */ /* 0x000fc800078e3cff */
[----:B------:R-:W-:Y:S02]  /*15c0*/  ISETP.GT.U32.AND P0, PT, R4, R5, PT ;  /* 0x000000050400720c */ /* 0x000fe40003f04070 */
[----:B------:R-:W-:Y:S01]  /*15d0*/  ISETP.GE.AND P1, PT, R2, RZ, PT ;  /* 0x000000ff0200720c */ /* 0x000fe20003f26270 */
[----:B------:R-:W-:-:S04]  /*15e0*/  IMAD R2, R11, R36, RZ ;  /* 0x000000240b027224 */ /* 0x000fc800078e02ff */
[----:B------:R-:W-:-:S05]  /*15f0*/  IMAD R2, R55, R37, R2 ;  /* 0x0000002537027224 */ /* 0x000fca00078e0202 */
[----:B------:R-:W-:Y:S01]  /*1600*/  IADD3 R15, PT, PT, R15, R2, RZ ;  /* 0x000000020f0f7210 */ /* 0x000fe20007ffe0ff */
[----:B------:R-:W-:Y:S01]  /*1610*/  @!P0 IMAD.IADD R5, R5, 0x1, -R4 ;  /* 0x0000000105058824 */ /* 0x000fe200078e0a04 */
[----:B------:R-:W-:Y:S02]  /*1620*/  @!P0 IADD3 R0, PT, PT, R0, 0x1, RZ ;  /* 0x0000000100008810 */ /* 0x000fe40007ffe0ff */
[----:B------:R-:W-:Y:S02]  /*1630*/  ISETP.NE.AND P0, PT, R9, RZ, PT ;  /* 0x000000ff0900720c */ /* 0x000fe40003f05270 */
[----:B------:R-:W-:Y:S02]  /*1640*/  ISETP.GE.U32.AND P2, PT, R5, R4, PT ;  /* 0x000000040500720c */ /* 0x000fe40003f46070 */
[----:B------:R-:W2:Y:S11]  /*1650*/  LDC.64 R4, c[0x0][0x3d0] ;  /* 0x0000f400ff047b82 */ /* 0x000eb60000000a00 */
[----:B------:R-:W-:-:S05]  /*1660*/  @P2 IADD3 R0, PT, PT, R0, 0x1, RZ ;  /* 0x0000000100002810 */ /* 0x000fca0007ffe0ff */
[----:B------:R-:W-:Y:S01]  /*1670*/  @!P1 IMAD.MOV R0, RZ, RZ, -R0 ;  /* 0x000000ffff009224 */ /* 0x000fe200078e0a00 */
        /* <DEDUP_REMOVED lines=11> */
.L_x_2067:
[----:B------:R-:W-:Y:S01]  /*1730*/  ISETP.NE.AND P0, PT, R8, -0x1, PT ;  /* 0xffffffff0800780c */ /* 0x000fe20003f05270 */
[----:B------:R-:W1:Y:S01]  /*1740*/  LDCU.64 UR4, c[0x0][0x3c8] ;  /* 0x00007900ff0477ac */ /* 0x000e620008000a00 */
[----:B------:R-:W-:Y:S01]  /*1750*/  SHF.R.U32.HI R82, RZ, 0x2, R240 ;  /* 0x00000002ff527819 */ /* 0x000fe200000116f0 */
[----:B------:R-:W2:Y:S01]  /*1760*/  S2UR UR6, SR_CgaCtaId ;  /* 0x00000000000679c3 */ /* 0x000ea20000008800 */
[----:B------:R-:W-:Y:S02]  /*1770*/  IADD3 R232, PT, PT, -R244, R39, RZ ;  /* 0x00000027f4e87210 */ /* 0x000fe40007ffe1ff */
[----:B------:R-:W-:Y:S02]  /*1780*/  SHF.L.U32 R242, R240, 0x3, RZ ;  /* 0x00000003f0f27819 */ /* 0x000fe400000006ff */
[----:B------:R-:W-:Y:S02]  /*1790*/  ISETP.GE.AND P5, PT, R82, R232, PT ;  /* 0x000000e85200720c */ /* 0x000fe40003fa6270 */
[----:B------:R-:W-:-:S02]  /*17a0*/  LOP3.LUT R15, R242, 0x18, RZ, 0xc0, !PT ;  /* 0x00000018f20f7812 */ /* 0x000fc400078ec0ff */
[----:B------:R-:W-:Y:S01]  /*17b0*/  SHF.R.S32.HI R19, RZ, 0x1f, R16 ;  /* 0x0000001fff137819 */ /* 0x000fe20000011410 */
[----:B------:R-:W3:Y:S01]  /*17c0*/  @!P0 LDC.64 R6, c[0x0][0x398] ;  /* 0x0000e600ff068b82 */ /* 0x000ee20000000a00 */
[----:B------:R-:W-:Y:S02]  /*17d0*/  MOV R83, RZ ;  /* 0x000000ff00537202 */ /* 0x000fe40000000f00 */
[----:B------:R-:W-:Y:S02]  /*17e0*/  LOP3.LUT R241, R240, 0x18, RZ, 0xc0, !PT ;  /* 0x00000018f0f17812 */ /* 0x000fe400078ec0ff */
[C---:B------:R-:W-:Y:S01]  /*17f0*/  LOP3.LUT R58, R242.reuse, 0xd8, RZ, 0xc0, !PT ;  /* 0x000000d8f23a7812 */ /* 0x040fe200078ec0ff */
[----:B-1----:R-:W-:Y:S01]  /*1800*/  IMAD R19, R19, UR4, RZ ;  /* 0x0000000413137c24 */ /* 0x002fe2000f8e02ff */
[----:B------:R-:W-:Y:S01]  /*1810*/  LOP3.LUT R25, R242, 0x1f20, RZ, 0xc0, !PT ;  /* 0x00001f20f2197812 */ /* 0x000fe200078ec0ff */
[----:B------:R-:W1:Y:S01]  /*1820*/  @P0 LDC.64 R4, c[0x0][0x3b0] ;  /* 0x0000ec00ff040b82 */ /* 0x000e620000000a00 */
[----:B------:R-:W-:Y:S01]  /*1830*/  IMAD.WIDE.U32 R26, R27, 0x40, R82 ;  /* 0x000000401b1a7825 */ /* 0x000fe200078e0052 */
[----:B------:R-:W-:-:S02]  /*1840*/  LOP3.LUT R58, R58, R241, RZ, 0x3c, !PT ;  /* 0x000000f13a3a7212 */ /* 0x000fc400078e3cff */
[--C-:B------:R-:W-:Y:S01]  /*1850*/  SHF.R.U32.HI R233, RZ, 0x3, R240.reuse ;  /* 0x00000003ffe97819 */ /* 0x100fe200000116f0 */
[----:B------:R-:W-:Y:S01]  /*1860*/  IMAD R19, R16, UR5, R19 ;  /* 0x0000000510137c24 */ /* 0x000fe2000f8e0213 */
[----:B------:R-:W-:Y:S02]  /*1870*/  LOP3.LUT R58, R25, R58, RZ, 0xfc, !PT ;  /* 0x0000003a193a7212 */ /* 0x000fe400078efcff */
[----:B------:R-:W4:Y:S01]  /*1880*/  @!P5 LDC.64 R10, c[0x0][0x3b0] ;  /* 0x0000ec00ff0adb82 */ /* 0x000f220000000a00 */
[C---:B------:R-:W-:Y:S02]  /*1890*/  SHF.L.U32 R126, R240.reuse, 0x5, RZ ;  /* 0x00000005f07e7819 */ /* 0x040fe400000006ff */
[----:B------:R-:W-:Y:S02]  /*18a0*/  SHF.L.U32 R83, R240, 0x2, RZ ;  /* 0x00000002f0537819 */ /* 0x000fe400000006ff */
[----:B------:R-:W-:Y:S02]  /*18b0*/  SHF.R.U32.HI R40, RZ, 0x1, R240 ;  /* 0x00000001ff287819 */ /* 0x000fe400000116f0 */
[----:B------:R-:W-:Y:S01]  /*18c0*/  IADD3 R41, PT, PT, R3, -0x1, RZ ;  /* 0xffffffff03297810 */ /* 0x000fe20007ffe0ff */
[----:B---3--:R-:W-:-:S04]  /*18d0*/  @!P0 IMAD.WIDE.U32 R12, R243, R6, RZ ;  /* 0x00000006f30c8225 */ /* 0x008fc800078e00ff */
[----:B------:R-:W-:Y:S01]  /*18e0*/  @!P0 IMAD R7, R243, R7, R13 ;  /* 0x00000007f3078224 */ /* 0x000fe200078e020d */
[----:B------:R-:W-:Y:S01]  /*18f0*/  IADD3 R13, PT, PT, R82, 0x20, RZ ;  /* 0x00000020520d7810 */ /* 0x000fe20007ffe0ff */
[----:B-1----:R-:W-:-:S03]  /*1900*/  @P0 IMAD.WIDE.U32 R20, R8, R4, RZ ;  /* 0x0000000408140225 */ /* 0x002fc600078e00ff */
[----:B------:R-:W-:Y:S02]  /*1910*/  ISETP.GE.AND P4, PT, R13, R232, PT ;  /* 0x000000e80d00720c */ /* 0x000fe40003f86270 */
[----:B------:R-:W-:Y:S01]  /*1920*/  @!P0 MOV R4, R12 ;  /* 0x0000000c00048202 */ /* 0x000fe20000000f00 */
[----:B------:R-:W-:Y:S01]  /*1930*/  @P0 IMAD R7, R8, R5, R21 ;  /* 0x0000000508070224 */ /* 0x000fe200078e0215 */
[----:B------:R-:W-:Y:S01]  /*1940*/  @P0 MOV R4, R20 ;  /* 0x0000001400040202 */ /* 0x000fe20000000f00 */
[----:B------:R-:W1:Y:S01]  /*1950*/  @!P5 LDC.64 R8, c[0x0][0x380] ;  /* 0x0000e000ff08db82 */ /* 0x000e620000000a00 */
[----:B----4-:R-:W-:Y:S02]  /*1960*/  @!P5 IMAD R12, R27, R10, RZ ;  /* 0x0000000a1b0cd224 */ /* 0x010fe400078e02ff */
[----:B------:R-:W-:Y:S02]  /*1970*/  IADD3 R4, P0, PT, R15, R4, RZ ;  /* 0x000000040f047210 */ /* 0x000fe40007f1e0ff */
[----:B------:R-:W-:-:S02]  /*1980*/  @!P5 IMAD R12, R26, R11, R12 ;  /* 0x0000000b1a0cd224 */ /* 0x000fc400078e020c */
[----:B------:R-:W-:Y:S02]  /*1990*/  IADD3.X R5, PT, PT, RZ, R7, RZ, P0, !PT ;  /* 0x00000007ff057210 */ /* 0x000fe400007fe4ff */
[----:B------:R-:W3:Y:S01]  /*19a0*/  @!P4 LDC.64 R6, c[0x0][0x3b0] ;  /* 0x0000ec00ff06cb82 */ /* 0x000ee20000000a00 */
[----:B------:R-:W-:Y:S01]  /*19b0*/  IADD3 R22, P0, PT, R15, R18, RZ ;  /* 0x000000120f167210 */ /* 0x000fe20007f1e0ff */
[----:B------:R-:W-:Y:S01]  /*19c0*/  IMAD.WIDE.U32 R16, R16, UR4, R4 ;  /* 0x0000000410107c25 */ /* 0x000fe2000f8e0004 */
[----:B------:R-:W4:Y:S02]  /*19d0*/  LDCU.64 UR4, c[0x0][0x388] ;  /* 0x00007100ff0477ac */ /* 0x000f240008000a00 */
[----:B------:R-:W-:Y:S02]  /*19e0*/  IADD3.X R23, PT, PT, RZ, R14, RZ, P0, !PT ;  /* 0x0000000eff177210 */ /* 0x000fe400007fe4ff */
[----:B------:R-:W-:Y:S01]  /*19f0*/  @!P4 IADD3 R11, P0, PT, R26, 0x20, RZ ;  /* 0x000000201a0bc810 */ /* 0x000fe20007f1e0ff */
[----:B------:R-:W5:Y:S01]  /*1a00*/  @!P4 LDC.64 R4, c[0x0][0x380] ;  /* 0x0000e000ff04cb82 */ /* 0x000f620000000a00 */
[----:B------:R-:W-:Y:S01]  /*1a10*/  IADD3 R19, PT, PT, R17, R19, RZ ;  /* 0x0000001311137210 */ /* 0x000fe20007ffe0ff */
[----:B------:R-:W-:Y:S01]  /*1a20*/  IMAD.WIDE.U32 R22, R82, R56, R22 ;  /* 0x0000003852167225 */ /* 0x000fe200078e0016 */
[----:B------:R-:W-:-:S02]  /*1a30*/  @!P5 MOV R18, R16 ;  /* 0x000000100012d202 */ /* 0x000fc40000000f00 */
[----:B------:R-:W-:Y:S01]  /*1a40*/  @!P4 IADD3.X R17, PT, PT, RZ, R27, RZ, P0, !PT ;  /* 0x0000001bff11c210 */ /* 0x000fe200007fe4ff */
[----:B------:R-:W-:Y:S02]  /*1a50*/  IMAD R235, R82, R57, R23 ;  /* 0x0000003952eb7224 */ /* 0x000fe400078e0217 */
[----:B------:R-:W-:-:S04]  /*1a60*/  @!P5 IMAD.WIDE.U32 R20, R26, R10, R18 ;  /* 0x0000000a1a14d225 */ /* 0x000fc800078e0012 */
[----:B------:R-:W-:Y:S01]  /*1a70*/  IMAD.WIDE.U32 R26, R56, 0x40, RZ ;  /* 0x00000040381a7825 */ /* 0x000fe200078e00ff */
[----:B-1----:R-:W-:Y:S02]  /*1a80*/  @!P5 LEA R18, P0, R20, R8, 0x1 ;  /* 0x000000081412d211 */ /* 0x002fe400078008ff */
[C---:B----4-:R-:W-:Y:S01]  /*1a90*/  LEA R236, P1, R22.reuse, UR4, 0x1 ;  /* 0x0000000416ec7c11 */ /* 0x050fe2000f8208ff */
[----:B---3--:R-:W-:Y:S01]  /*1aa0*/  @!P4 IMAD R8, R17, R6, RZ ;  /* 0x000000061108c224 */ /* 0x008fe200078e02ff */
[----:B------:R-:W-:Y:S01]  /*1ab0*/  @!P4 MOV R17, R19 ;  /* 0x000000130011c202 */ /* 0x000fe20000000f00 */
[----:B------:R-:W1:Y:S01]  /*1ac0*/  LDCU UR4, c[0x0][0x50c] ;  /* 0x0000a180ff0477ac */ /* 0x000e620008000800 */
[----:B------:R-:W-:Y:S01]  /*1ad0*/  LEA.HI.X R235, R22, UR5, R235, 0x1, P1 ;  /* 0x0000000516eb7c11 */ /* 0x000fe200088f0ceb */
[----:B------:R-:W-:Y:S01]  /*1ae0*/  @!P4 IMAD R7, R11, R7, R8 ;  /* 0x000000070b07c224 */ /* 0x000fe200078e0208 */
[----:B------:R-:W-:Y:S01]  /*1af0*/  @!P5 IADD3 R12, PT, PT, R21, R12, RZ ;  /* 0x0000000c150cd210 */ /* 0x000fe20007ffe0ff */
[----:B------:R-:W-:Y:S01]  /*1b00*/  @!P4 IMAD.WIDE.U32 R16, R11, R6, R16 ;  /* 0x000000060b10c225 */ /* 0x000fe200078e0010 */
[----:B------:R-:W-:Y:S01]  /*1b10*/  UMOV UR5, 0x400 ;  /* 0x0000040000057882 */ /* 0x000fe20000000000 */
[----:B------:R-:W-:Y:S01]  /*1b20*/  IADD3 R6, PT, PT, -R55, R38, RZ ;  /* 0x0000002637067210 */ /* 0x000fe20007ffe1ff */
[----:B--2---:R-:W-:Y:S01]  /*1b30*/  ULEA UR5, UR6, UR5, 0x18 ;  /* 0x0000000506057291 */ /* 0x004fe2000f8ec0ff */
[----:B------:R-:W-:Y:S01]  /*1b40*/  @!P5 LEA.HI.X R19, R20, R9, R12, 0x1, P0 ;  /* 0x000000091413d211 */ /* 0x000fe200000f0c0c */
[----:B------:R-:W2:Y:S01]  /*1b50*/  LDCU.64 UR6, c[0x0][0x390] ;  /* 0x00007200ff0677ac */ /* 0x000ea20008000a00 */
[----:B------:R-:W-:-:S02]  /*1b60*/  @!P4 IADD3 R10, PT, PT, R17, R7, RZ ;  /* 0x00000007110ac210 */ /* 0x000fc40007ffe0ff */
[----:B-----5:R-:W-:Y:S02]  /*1b70*/  @!P4 LEA R24, P2, R16, R4, 0x1 ;  /* 0x000000041018c211 */ /* 0x020fe400078408ff */
[----:B------:R-:W-:Y:S02]  /*1b80*/  ISETP.GE.AND P3, PT, R82, R6, PT ;  /* 0x000000065200720c */ /* 0x000fe40003f66270 */
[----:B------:R-:W-:Y:S02]  /*1b90*/  LEA R58, R58, UR5, 0x1 ;  /* 0x000000053a3a7c11 */ /* 0x000fe4000f8e08ff */
[----:B------:R-:W-:Y:S02]  /*1ba0*/  @!P4 LEA.HI.X R25, R16, R5, R10, 0x1, P2 ;  /* 0x000000051019c211 */ /* 0x000fe400010f0c0a */
[----:B------:R-:W-:Y:S01]  /*1bb0*/  IADD3 R5, PT, PT, R82, 0x40, RZ ;  /* 0x0000004052057810 */ /* 0x000fe20007ffe0ff */
[----:B------:R-:W-:Y:S01]  /*1bc0*/  @!PT LDS RZ, [RZ] ;  /* 0x00000000fffff984 */ /* 0x000fe20000000800 */
[----:B------:R-:W-:Y:S01]  /*1bd0*/  @!PT LDS RZ, [RZ] ;  /* 0x00000000fffff984 */ /* 0x000fe20000000800 */
[----:B------:R-:W-:Y:S01]  /*1be0*/  @!PT LDS RZ, [RZ] ;  /* 0x00000000fffff984 */ /* 0x000fe20000000800 */
[----:B------:R3:W-:Y:S01]  /*1bf0*/  @!P5 LDGSTS.E.BYPASS.LTC128B.128 [R58], desc[UR16][R18.64] ;  /* 0x00000000123adfae */ /* 0x0007e2000b981a10 */
[----:B------:R-:W-:-:S02]  /*1c00*/  SHF.L.U32 R9, R56, 0x5, RZ ;  /* 0x0000000538097819 */ /* 0x000fc400000006ff */
[-C--:B------:R-:W-:Y:S01]  /*1c10*/  ISETP.GE.AND P0, PT, R13, R6.reuse, PT ;  /* 0x000000060d00720c */ /* 0x080fe20003f06270 */
[----:B------:R4:W-:Y:S01]  /*1c20*/  @!P4 LDGSTS.E.BYPASS.LTC128B.128 [R58+0x800], desc[UR16][R24.64] ;  /* 0x00800000183acfae */ /* 0x0009e2000b981a10 */
[----:B------:R-:W-:Y:S02]  /*1c30*/  ISETP.GE.AND P5, PT, R5, R6, PT ;  /* 0x000000060500720c */ /* 0x000fe40003fa6270 */
[----:B------:R-:W-:Y:S02]  /*1c40*/  SHF.L.U64.HI R8, R56, 0x5, R57 ;  /* 0x0000000538087819 */ /* 0x000fe40000010239 */
[C---:B------:R-:W-:Y:S02]  /*1c50*/  LEA R22, P1, R9.reuse, R236, 0x1 ;  /* 0x000000ec09167211 */ /* 0x040fe400078208ff */
[-C--:B------:R-:W-:Y:S02]  /*1c60*/  @!P3 MOV R237, R235.reuse ;  /* 0x000000eb00edb202 */ /* 0x080fe40000000f00 */
[----:B------:R-:W-:-:S02]  /*1c70*/  LEA.HI.X R23, R9, R235, R8, 0x1, P1 ;  /* 0x000000eb09177211 */ /* 0x000fc400008f0c08 */
[C---:B------:R-:W-:Y:S01]  /*1c80*/  IADD3 R21, PT, PT, R82.reuse, 0x60, RZ ;  /* 0x0000006052157810 */ /* 0x040fe20007ffe0ff */
[----:B------:R-:W-:Y:S01]  /*1c90*/  @!P3 LDGSTS.E.BYPASS.LTC128B.128 [R58+0x1000], desc[UR16][R236.64] ;  /* 0x01000000ec3abfae */ /* 0x000fe2000b981a10 */
[C---:B------:R-:W-:Y:S02]  /*1ca0*/  IADD3 R17, PT, PT, R82.reuse, 0x80, RZ ;  /* 0x0000008052117810 */ /* 0x040fe40007ffe0ff */
[----:B------:R-:W-:Y:S01]  /*1cb0*/  SHF.L.U32 R11, R57, 0x6, RZ ;  /* 0x00000006390b7819 */ /* 0x000fe200000006ff */
[----:B------:R-:W-:Y:S01]  /*1cc0*/  @!P0 LDGSTS.E.BYPASS.LTC128B.128 [R58+0x1800], desc[UR16][R22.64] ;  /* 0x01800000163a8fae */ /* 0x000fe2000b981a10 */
[C---:B------:R-:W-:Y:S02]  /*1cd0*/  IADD3 R9, PT, PT, R82.reuse, 0xc0, RZ ;  /* 0x000000c052097810 */ /* 0x040fe40007ffe0ff */
[----:B------:R-:W-:Y:S02]  /*1ce0*/  IADD3 R7, PT, PT, R82, 0xe0, RZ ;  /* 0x000000e052077810 */ /* 0x000fe40007ffe0ff */
[----:B------:R-:W-:-:S02]  /*1cf0*/  ISETP.GE.AND P1, PT, R21, R6, PT ;  /* 0x000000061500720c */ /* 0x000fc40003f26270 */
[----:B---3--:R-:W-:Y:S02]  /*1d00*/  @!P5 IADD3 R18, P0, PT, R22, R26, RZ ;  /* 0x0000001a1612d210 */ /* 0x008fe40007f1e0ff */
[-C--:B------:R-:W-:Y:S02]  /*1d10*/  ISETP.GE.AND P6, PT, R17, R6.reuse, PT ;  /* 0x000000061100720c */ /* 0x080fe40003fc6270 */
[----:B------:R-:W-:Y:S02]  /*1d20*/  @!P5 IADD3.X R19, PT, PT, R23, R27, R11, P0, !PT ;  /* 0x0000001b1713d210 */ /* 0x000fe400007fe40b */
[-C--:B------:R-:W-:Y:S02]  /*1d30*/  ISETP.GE.AND P4, PT, R9, R6.reuse, PT ;  /* 0x000000060900720c */ /* 0x080fe40003f86270 */
[----:B------:R-:W-:Y:S01]  /*1d40*/  ISETP.GE.AND P2, PT, R7, R6, PT ;  /* 0x000000060700720c */ /* 0x000fe20003f46270 */
[----:B------:R3:W-:Y:S01]  /*1d50*/  @!P5 LDGSTS.E.BYPASS.LTC128B.128 [R58+0x2000], desc[UR16][R18.64] ;  /* 0x02000000123adfae */ /* 0x0007e2000b981a10 */
[----:B------:R-:W-:-:S02]  /*1d60*/  IADD3 R11, PT, PT, R82, 0xa0, RZ ;  /* 0x000000a0520b7810 */ /* 0x000fc40007ffe0ff */
[C---:B------:R-:W-:Y:S02]  /*1d70*/  @!P1 LEA R28, P0, R56.reuse, R22, 0x7 ;  /* 0x00000016381c9211 */ /* 0x040fe400078038ff */
[----:B------:R-:W-:Y:S01]  /*1d80*/  ISETP.GE.AND P5, PT, R11, R6, PT ;  /* 0x000000060b00720c */ /* 0x000fe20003fa6270 */
[C---:B------:R-:W-:Y:S01]  /*1d90*/  @!P6 IMAD R10, R57.reuse, 0xc0, RZ ;  /* 0x000000c0390ae824 */ /* 0x040fe200078e02ff */
[-C--:B------:R-:W-:Y:S02]  /*1da0*/  @!P6 MOV R26, R22.reuse ;  /* 0x00000016001ae202 */ /* 0x080fe40000000f00 */
[-C--:B------:R-:W-:Y:S01]  /*1db0*/  @!P6 MOV R27, R23.reuse ;  /* 0x00000017001be202 */ /* 0x080fe20000000f00 */
[C---:B------:R-:W-:Y:S01]  /*1dc0*/  @!P4 IMAD R8, R57.reuse, 0x140, RZ ;  /* 0x000001403908c824 */ /* 0x040fe200078e02ff */
[----:B----4-:R-:W-:Y:S01]  /*1dd0*/  @!P4 MOV R24, R22 ;  /* 0x000000160018c202 */ /* 0x010fe20000000f00 */
[----:B------:R-:W-:Y:S01]  /*1de0*/  @!P2 IMAD R4, R57, 0x180, RZ ;  /* 0x000001803904a824 */ /* 0x000fe200078e02ff */
[-C--:B------:R-:W-:Y:S01]  /*1df0*/  @!P4 MOV R25, R23.reuse ;  /* 0x000000170019c202 */ /* 0x080fe20000000f00 */
[C---:B------:R-:W-:Y:S01]  /*1e00*/  @!P6 IMAD.WIDE.U32 R26, R56.reuse, 0xc0, R26 ;  /* 0x000000c0381ae825 */ /* 0x040fe200078e001a */
[----:B------:R-:W-:-:S03]  /*1e10*/  @!P1 LEA.HI.X R29, R56, R23, R57, 0x7, P0 ;  /* 0x00000017381d9211 */ /* 0x000fc600000f3c39 */
[C---:B------:R-:W-:Y:S01]  /*1e20*/  @!P4 IMAD.WIDE.U32 R24, R56.reuse, 0x140, R24 ;  /* 0x000001403818c825 */ /* 0x040fe200078e0018 */
[----:B------:R-:W-:Y:S01]  /*1e30*/  @!P5 LEA R14, P0, R56, R22, 0x8 ;  /* 0x00000016380ed211 */ /* 0x000fe200078040ff */
[----:B------:R-:W-:Y:S01]  /*1e40*/  @!P1 LDGSTS.E.BYPASS.LTC128B.128 [R58+0x2800], desc[UR16][R28.64] ;  /* 0x028000001c3a9fae */ /* 0x000fe2000b981a10 */
[----:B------:R-:W-:Y:S02]  /*1e50*/  @!P6 IADD3 R27, PT, PT, R27, R10, RZ ;  /* 0x0000000a1b1be210 */ /* 0x000fe40007ffe0ff */
[----:B------:R-:W-:-:S03]  /*1e60*/  @!P4 IADD3 R25, PT, PT, R25, R8, RZ ;  /* 0x000000081919c210 */ /* 0x000fc60007ffe0ff */
[----:B------:R-:W-:Y:S01]  /*1e70*/  @!P6 LDGSTS.E.BYPASS.LTC128B.128 [R58+0x3000], desc[UR16][R26.64] ;  /* 0x030000001a3aefae */ /* 0x000fe2000b981a10 */
[----:B---3--:R-:W-:Y:S02]  /*1e80*/  @!P2 MOV R18, R22 ;  /* 0x000000160012a202 */ /* 0x008fe40000000f00 */
[-C--:B------:R-:W-:Y:S02]  /*1e90*/  @!P2 MOV R19, R23.reuse ;  /* 0x000000170013a202 */ /* 0x080fe40000000f00 */
[----:B------:R-:W-:Y:S02]  /*1ea0*/  IADD3 R22, P1, PT, R15, R2, RZ ;  /* 0x000000020f167210 */ /* 0x000fe40007f3e0ff */
[C---:B------:R-:W-:Y:S01]  /*1eb0*/  @!P5 LEA.HI.X R15, R56.reuse, R23, R57, 0x8, P0 ;  /* 0x00000017380fd211 */ /* 0x040fe200000f4439 */
[----:B------:R-:W-:Y:S01]  /*1ec0*/  @!P2 IMAD.WIDE.U32 R18, R56, 0x180, R18 ;  /* 0x000001803812a825 */ /* 0x000fe200078e0012 */
[----:B------:R-:W-:Y:S02]  /*1ed0*/  IADD3.X R23, PT, PT, RZ, R0, RZ, P1, !PT ;  /* 0x00000000ff177210 */ /* 0x000fe40000ffe4ff */
[----:B------:R-:W-:Y:S01]  /*1ee0*/  SHF.L.U64.HI R0, R36, 0x5, R37 ;  /* 0x0000000524007819 */ /* 0x000fe20000010225 */
[----:B------:R3:W-:Y:S01]  /*1ef0*/  @!P5 LDGSTS.E.BYPASS.LTC128B.128 [R58+0x3800], desc[UR16][R14.64] ;  /* 0x038000000e3adfae */ /* 0x0007e2000b981a10 */
[----:B------:R-:W-:Y:S01]  /*1f00*/  @!P2 IADD3 R19, PT, PT, R19, R4, RZ ;  /* 0x000000041313a210 */ /* 0x000fe20007ffe0ff */
[C---:B------:R-:W-:Y:S01]  /*1f10*/  IMAD.WIDE.U32 R22, R82.reuse, R36, R22 ;  /* 0x0000002452167225 */ /* 0x040fe200078e0016 */
[-C--:B------:R-:W-:Y:S01]  /*1f20*/  ISETP.GE.AND P1, PT, R13, R6.reuse, PT ;  /* 0x000000060d00720c */ /* 0x080fe20003f26270 */
[----:B------:R-:W-:Y:S01]  /*1f30*/  @!P4 LDGSTS.E.BYPASS.LTC128B.128 [R58+0x4000], desc[UR16][R24.64] ;  /* 0x04000000183acfae */ /* 0x000fe2000b981a10 */
[-C--:B------:R-:W-:Y:S01]  /*1f40*/  ISETP.GE.AND P5, PT, R17, R6.reuse, PT ;  /* 0x000000061100720c */ /* 0x080fe20003fa6270 */
[----:B------:R-:W-:Y:S01]  /*1f50*/  IMAD R239, R82, R37, R23 ;  /* 0x0000002552ef7224 */ /* 0x000fe200078e0217 */
[----:B--2---:R-:W-:Y:S01]  /*1f60*/  LEA R238, P0, R22, UR6, 0x1 ;  /* 0x0000000616ee7c11 */ /* 0x004fe2000f8008ff */
[----:B------:R-:W-:Y:S01]  /*1f70*/  @!P2 LDGSTS.E.BYPASS.LTC128B.128 [R58+0x4800], desc[UR16][R18.64] ;  /* 0x04800000123aafae */ /* 0x000fe2000b981a10 */
[-C--:B------:R-:W-:Y:S01]  /*1f80*/  ISETP.GE.AND P4, PT, R11, R6.reuse, PT ;  /* 0x000000060b00720c */ /* 0x080fe20003f86270 */
[----:B------:R-:W-:Y:S01]  /*1f90*/  IMAD.WIDE.U32 R16, R36, 0x40, RZ ;  /* 0x0000004024107825 */ /* 0x000fe200078e00ff */
[----:B------:R-:W-:Y:S01]  /*1fa0*/  LEA.HI.X R239, R22, UR7, R239, 0x1, P0 ;  /* 0x0000000716ef7c11 */ /* 0x000fe200080f0cef */
[----:B------:R-:W0:Y:S01]  /*1fb0*/  LDGDEPBAR ;  /* 0x00000000000079af */ /* 0x000e220000000000 */
[----:B------:R-:W-:-:S02]  /*1fc0*/  ISETP.GE.AND P0, PT, R5, R6, PT ;  /* 0x000000060500720c */ /* 0x000fc40003f06270 */
[----:B------:R-:W-:Y:S02]  /*1fd0*/  SHF.L.U32 R5, R36, 0x5, RZ ;  /* 0x0000000524057819 */ /* 0x000fe400000006ff */
[----:B------:R-:W-:Y:S02]  /*1fe0*/  SHF.L.U32 R11, R233, 0x8, RZ ;  /* 0x00000008e90b7819 */ /* 0x000fe400000006ff */
[----:B------:R-:W-:Y:S02]  /*1ff0*/  LEA R4, P2, R5, R238, 0x1 ;  /* 0x000000ee05047211 */ /* 0x000fe400078408ff */
[-C--:B------:R-:W-:Y:S02]  /*2000*/  ISETP.GE.AND P6, PT, R21, R6.reuse, PT ;  /* 0x000000061500720c */ /* 0x080fe40003fc6270 */
[----:B------:R-:W-:Y:S02]  /*2010*/  LEA.HI.X R5, R5, R239, R0, 0x1, P2 ;  /* 0x000000ef05057211 */ /* 0x000fe400010f0c00 */
[----:B------:R-:W-:-:S02]  /*2020*/  ISETP.GE.AND P2, PT, R7, R6, PT ;  /* 0x000000060700720c */ /* 0x000fc40003f46270 */
[----:B------:R-:W-:Y:S02]  /*2030*/  SHF.L.U32 R7, R240, 0x4, RZ ;  /* 0x00000004f0077819 */ /* 0x000fe400000006ff */
[----:B------:R-:W-:Y:S02]  /*2040*/  LOP3.LUT R11, R11, 0x100, RZ, 0xc0, !PT ;  /* 0x000001000b0b7812 */ /* 0x000fe400078ec0ff */
[----:B------:R-:W-:Y:S02]  /*2050*/  LOP3.LUT R229, R7, 0x100, RZ, 0xc0, !PT ;  /* 0x0000010007e57812 */ /* 0x000fe400078ec0ff */
[----:B------:R-:W-:Y:S02]  /*2060*/  LOP3.LUT R2, R126, 0xc0, RZ, 0xc0, !PT ;  /* 0x000000c07e027812 */ /* 0x000fe400078ec0ff */
[----:B------:R-:W-:Y:S01]  /*2070*/  LOP3.LUT R229, R229, 0x20, R126, 0xf8, !PT ;  /* 0x00000020e5e57812 */ /* 0x000fe200078ef87e */
[----:B------:R-:W-:-:S04]  /*2080*/  DEPBAR.LE SB0, 0x0 ;  /* 0x000080000000791a */ /* 0x000fc80000000000 */
[----:B------:R-:W-:Y:S01]  /*2090*/  BAR.SYNC.DEFER_BLOCKING 0x0 ;  /* 0x0000000000007b1d */ /* 0x000fe20000010000 */
[----:B------:R-:W-:Y:S02]  /*20a0*/  LOP3.LUT R126, R11, 0x20, R126, 0xf8, !PT ;  /* 0x000000200b7e7812 */ /* 0x000fe400078ef87e */
[-C--:B------:R-:W-:Y:S02]  /*20b0*/  @!P2 MOV R10, R4.reuse ;  /* 0x00000004000aa202 */ /* 0x080fe40000000f00 */
[-C--:B------:R-:W-:Y:S02]  /*20c0*/  @!P2 MOV R11, R5.reuse ;  /* 0x00000005000ba202 */ /* 0x080fe40000000f00 */
[----:B---3--:R-:W-:Y:S02]  /*20d0*/  @!P5 MOV R14, R4 ;  /* 0x00000004000ed202 */ /* 0x008fe40000000f00 */
[----:B------:R-:W-:Y:S01]  /*20e0*/  @!P5 MOV R15, R5 ;  /* 0x00000005000fd202 */ /* 0x000fe20000000f00 */
[----:B------:R-:W-:Y:S01]  /*20f0*/  @!P2 IMAD.WIDE.U32 R10, R36, 0x180, R10 ;  /* 0x00000180240aa825 */ /* 0x000fe200078e000a */
[----:B------:R-:W-:-:S02]  /*2100*/  LOP3.LUT R83, R2, 0x18, R83, 0xf8, !PT ;  /* 0x0000001802537812 */ /* 0x000fc400078ef853 */
[----:B------:R-:W-:Y:S01]  /*2110*/  LOP3.LUT R82, R82, 0x7, RZ, 0xc0, !PT ;  /* 0x0000000752527812 */ /* 0x000fe200078ec0ff */
[----:B------:R-:W-:Y:S02]  /*2120*/  @!P5 IMAD R2, R37, 0xc0, RZ ;  /* 0x000000c02502d824 */ /* 0x000fe400078e02ff */
[----:B------:R-:W-:-:S05]  /*2130*/  @!P5 IMAD.WIDE.U32 R14, R36, 0xc0, R14 ;  /* 0x000000c0240ed825 */ /* 0x000fca00078e000e */
[----:B------:R-:W-:Y:S01]  /*2140*/  @!P5 IADD3 R15, PT, PT, R15, R2, RZ ;  /* 0x000000020f0fd210 */ /* 0x000fe20007ffe0ff */
[----:B------:R-:W-:Y:S01]  /*2150*/  @!PT LDS RZ, [RZ] ;  /* 0x00000000fffff984 */ /* 0x000fe20000000800 */
[----:B------:R-:W-:Y:S01]  /*2160*/  @!PT LDS RZ, [RZ] ;  /* 0x00000000fffff984 */ /* 0x000fe20000000800 */
[----:B------:R-:W-:Y:S01]  /*2170*/  @!PT LDS RZ, [RZ] ;  /* 0x00000000fffff984 */ /* 0x000fe20000000800 */
[----:B------:R-:W-:Y:S04]  /*2180*/  @!P3 LDGSTS.E.BYPASS.LTC128B.128 [R58+0x5000], desc[UR16][R238.64] ;  /* 0x05000000ee3abfae */ /* 0x000fe8000b981a10 */
[----:B------:R-:W-:Y:S01]  /*2190*/  @P3 STS.128 [R58+0x5000], RZ ;  /* 0x005000ff3a003388 */ /* 0x000fe20000000c00 */
[----:B------:R-:W-:Y:S02]  /*21a0*/  ISETP.GE.AND P3, PT, R9, R6, PT ;  /* 0x000000060900720c */ /* 0x000fe40003f66270 */
[----:B------:R-:W-:Y:S01]  /*21b0*/  SHF.L.U32 R9, R37, 0x6, RZ ;  /* 0x0000000625097819 */ /* 0x000fe200000006ff */
[----:B------:R-:W-:Y:S01]  /*21c0*/  @P1 STS.128 [R58+0x5800], RZ ;  /* 0x005800ff3a001388 */ /* 0x000fe20000000c00 */
[----:B------:R-:W-:-:S02]  /*21d0*/  LOP3.LUT R6, R83, 0x8, R240, 0x78, !PT ;  /* 0x0000000853067812 */ /* 0x000fc400078e78f0 */
[----:B------:R-:W-:Y:S01]  /*21e0*/  LOP3.LUT R83, R83, 0x8, R40, 0x78, !PT ;  /* 0x0000000853537812 */ /* 0x000fe200078e7828 */
[----:B------:R-:W-:Y:S01]  /*21f0*/  @!PT LDS RZ, [RZ] ;  /* 0x00000000fffff984 */ /* 0x000fe20000000800 */
[----:B------:R-:W-:Y:S01]  /*2200*/  @!PT LDS RZ, [RZ] ;  /* 0x00000000fffff984 */ /* 0x000fe20000000800 */
[----:B------:R-:W-:Y:S01]  /*2210*/  @!PT LDS RZ, [RZ] ;  /* 0x00000000fffff984 */ /* 0x000fe20000000800 */
[----:B------:R2:W-:Y:S01]  /*2220*/  @!P1 LDGSTS.E.BYPASS.LTC128B.128 [R58+0x5800], desc[UR16][R4.64] ;  /* 0x05800000043a9fae */ /* 0x0005e2000b981a10 */
[----:B------:R-:W-:Y:S02]  /*2230*/  @!P0 IADD3 R8, P1, PT, R4, R16, RZ ;  /* 0x0000001004088210 */ /* 0x000fe40007f3e0ff */
[----:B------:R-:W-:Y:S01]  /*2240*/  IADD3 R229, PT, PT, R6, R229, RZ ;  /* 0x000000e506e57210 */ /* 0x000fe20007ffe0ff */
[----:B------:R-:W-:Y:S01]  /*2250*/  @P0 STS.128 [R58+0x6000], RZ ;  /* 0x006000ff3a000388 */ /* 0x000fe20000000c00 */
[----:B------:R-:W-:Y:S01]  /*2260*/  @!P0 IADD3.X R9, PT, PT, R5, R17, R9, P1, !PT ;  /* 0x0000001105098210 */ /* 0x000fe20000ffe409 */
[----:B------:R-:W-:Y:S01]  /*2270*/  @!P3 IMAD R0, R37, 0x140, RZ ;  /* 0x000001402500b824 */ /* 0x000fe200078e02ff */
[-C--:B------:R-:W-:Y:S02]  /*2280*/  @!P3 MOV R12, R4.reuse ;  /* 0x00000004000cb202 */ /* 0x080fe40000000f00 */
[----:B------:R-:W-:Y:S01]  /*2290*/  @!P3 MOV R13, R5 ;  /* 0x00000005000db202 */ /* 0x000fe20000000f00 */
[----:B------:R-:W-:Y:S01]  /*22a0*/  @!PT LDS RZ, [RZ] ;  /* 0x00000000fffff984 */ /* 0x000fe20000000800 */
[----:B------:R-:W-:Y:S01]  /*22b0*/  @!PT LDS RZ, [RZ] ;  /* 0x00000000fffff984 */ /* 0x000fe20000000800 */
[----:B------:R-:W-:Y:S01]  /*22c0*/  @!PT LDS RZ, [RZ] ;  /* 0x00000000fffff984 */ /* 0x000fe20000000800 */
[----:B------:R-:W-:Y:S01]  /*22d0*/  @!P0 LDGSTS.E.BYPASS.LTC128B.128 [R58+0x6000], desc[UR16][R8.64] ;  /* 0x06000000083a8fae */ /* 0x000fe2000b981a10 */
[----:B------:R-:W-:-:S02]  /*22e0*/  @!P6 LEA R16, P1, R36, R4, 0x7 ;  /* 0x000000042410e211 */ /* 0x000fc400078238ff */
[C---:B------:R-:W-:Y:S01]  /*22f0*/  @!P4 LEA R20, P0, R36.reuse, R4, 0x8 ;  /* 0x000000042414c211 */ /* 0x040fe200078040ff */
[C---:B------:R-:W-:Y:S01]  /*2300*/  @!P3 IMAD.WIDE.U32 R12, R36.reuse, 0x140, R12 ;  /* 0x00000140240cb825 */ /* 0x040fe200078e000c */
[CCC-:B------:R-:W-:Y:S01]  /*2310*/  @!P6 LEA.HI.X R17, R36.reuse, R5.reuse, R37.reuse, 0x7, P1 ;  /* 0x000000052411e211 */ /* 0x1c0fe200008f3c25 */
[----:B------:R-:W-:Y:S01]  /*2320*/  @P6 STS.128 [R58+0x6800], RZ ;  /* 0x006800ff3a006388 */ /* 0x000fe20000000c00 */
[----:B------:R-:W-:Y:S02]  /*2330*/  @!P4 LEA.HI.X R21, R36, R5, R37, 0x8, P0 ;  /* 0x000000052415c211 */ /* 0x000fe400000f4425 */
[----:B------:R-:W-:Y:S01]  /*2340*/  @!P3 IADD3 R13, PT, PT, R13, R0, RZ ;  /* 0x000000000d0db210 */ /* 0x000fe20007ffe0ff */
[----:B------:R-:W-:Y:S01]  /*2350*/  @!P2 IMAD R0, R37, 0x180, RZ ;  /* 0x000001802500a824 */ /* 0x000fe200078e02ff */
[----:B------:R-:W-:Y:S01]  /*2360*/  @!PT LDS RZ, [RZ] ;  /* 0x00000000fffff984 */ /* 0x000fe20000000800 */
[----:B------:R-:W-:Y:S01]  /*2370*/  @!PT LDS RZ, [RZ] ;  /* 0x00000000fffff984 */ /* 0x000fe20000000800 */
[----:B------:R-:W-:Y:S01]  /*2380*/  @!PT LDS RZ, [RZ] ;  /* 0x00000000fffff984 */ /* 0x000fe20000000800 */
[----:B------:R3:W-:Y:S01]  /*2390*/  @!P6 LDGSTS.E.BYPASS.LTC128B.128 [R58+0x6800], desc[UR16][R16.64] ;  /* 0x06800000103aefae */ /* 0x0007e2000b981a10 */
[----:B------:R-:W-:Y:S02]  /*23a0*/  LEA R229, R229, UR5, 0x1 ;  /* 0x00000005e5e57c11 */ /* 0x000fe4000f8e08ff */
[----:B------:R-:W-:Y:S01]  /*23b0*/  LOP3.LUT P6, RZ, R240, 0x4, RZ, 0xc0, !PT ;  /* 0x00000004f0ff7812 */ /* 0x000fe200078cc0ff */
[----:B------:R-:W-:Y:S01]  /*23c0*/  @P5 STS.128 [R58+0x7000], RZ ;  /* 0x007000ff3a005388 */ /* 0x000fe20000000c00 */
[----:B------:R-:W-:-:S02]  /*23d0*/  @!P2 IADD3 R11, PT, PT, R11, R0, RZ ;  /* 0x000000000b0ba210 */ /* 0x000fc40007ffe0ff */
[----:B------:R-:W-:Y:S01]  /*23e0*/  LOP3.LUT R0, R126, 0x3e00, R7, 0xf8, !PT ;  /* 0x00003e007e007812 */ /* 0x000fe200078ef807 */
[----:B------:R-:W-:Y:S01]  /*23f0*/  @!PT LDS RZ, [RZ] ;  /* 0x00000000fffff984 */ /* 0x000fe20000000800 */
[----:B------:R-:W-:Y:S01]  /*2400*/  @!PT LDS RZ, [RZ] ;  /* 0x00000000fffff984 */ /* 0x000fe20000000800 */
[----:B------:R-:W-:Y:S01]  /*2410*/  @!PT LDS RZ, [RZ] ;  /* 0x00000000fffff984 */ /* 0x000fe20000000800 */
[----:B------:R-:W-:Y:S01]  /*2420*/  @!P5 LDGSTS.E.BYPASS.LTC128B.128 [R58+0x7000], desc[UR16][R14.64] ;  /* 0x070000000e3adfae */ /* 0x000fe2000b981a10 */
[----:B------:R-:W-:Y:S02]  /*2430*/  ISETP.GT.AND P0, PT, R41, R234, PT ;  /* 0x000000ea2900720c */ /* 0x000fe40003f04270 */
[----:B------:R-:W-:Y:S01]  /*2440*/  IADD3 R231, PT, PT, R0, R83, RZ ;  /* 0x0000005300e77210 */ /* 0x000fe20007ffe0ff */
[----:B------:R-:W-:Y:S01]  /*2450*/  @P4 STS.128 [R58+0x7800], RZ ;  /* 0x007800ff3a004388 */ /* 0x000fe20000000c00 */
[----:B------:R-:W-:Y:S02]  /*2460*/  MOV R0, 0x20 ;  /* 0x0000002000007802 */ /* 0x000fe40000000f00 */
[----:B------:R-:W-:Y:S01]  /*2470*/  LEA R231, R231, UR5, 0x1 ;  /* 0x00000005e7e77c11 */ /* 0x000fe2000f8e08ff */
[----:B------:R-:W-:Y:S01]  /*2480*/  @!PT LDS RZ, [RZ] ;  /* 0x00000000fffff984 */ /* 0x000fe20000000800 */
[----:B------:R-:W-:Y:S01]  /*2490*/  @!PT LDS RZ, [RZ] ;  /* 0x00000000fffff984 */ /* 0x000fe20000000800 */
[----:B------:R-:W-:Y:S01]  /*24a0*/  @!PT LDS RZ, [RZ] ;  /* 0x00000000fffff984 */ /* 0x000fe20000000800 */
[----:B------:R4:W-:Y:S01]  /*24b0*/  @!P4 LDGSTS.E.BYPASS.LTC128B.128 [R58+0x7800], desc[UR16][R20.64] ;  /* 0x07800000143acfae */ /* 0x0009e2000b981a10 */
[----:B------:R-:W-:-:S03]  /*24c0*/  SEL R0, R0, 0xffffffe0, !P6 ;  /* 0xffffffe000007807 */ /* 0x000fc60007000000 */
[----:B------:R-:W-:Y:S01]  /*24d0*/  @P3 STS.128 [R58+0x8000], RZ ;  /* 0x008000ff3a003388 */ /* 0x000fe20000000c00 */
[----:B------:R-:W-:Y:S02]  /*24e0*/  IADD3 R230, PT, PT, R231, R0, RZ ;  /* 0x00000000e7e67210 */ /* 0x000fe40007ffe0ff */
[----:B------:R-:W-:Y:S01]  /*24f0*/  IADD3 R148, PT, PT, R0, R229, RZ ;  /* 0x000000e500947210 */ /* 0x000fe20007ffe0ff */
        /* <DEDUP_REMOVED lines=9> */
[----:B--2---:R-:W-:Y:S04]  /*2590*/  LDSM.16.M88.4 R4, [R231] ;  /* 0x00000000e704783b */ /* 0x004fe80000000200 */
[----:B---3--:R-:W2:Y:S04]  /*25a0*/  LDSM.16.M88.4 R16, [R229+0x1000] ;  /* 0x00100000e510783b */ /* 0x008ea80000000200 */
[----:B----4-:R-:W-:Y:S04]  /*25b0*/  LDSM.16.M88.4 R20, [R230] ;  /* 0x00000000e614783b */ /* 0x010fe80000000200 */
[----:B------:R-:W-:Y:S04]  /*25c0*/  LDSM.16.M88.4 R24, [R148+0x1400] ;  /* 0x001400009418783b */ /* 0x000fe80000000200 */
[----:B-----5:R-:W3:Y:S04]  /*25d0*/  LDSM.16.M88.4 R12, [R148+0x1000] ;  /* 0x00100000940c783b */ /* 0x020ee80000000200 */
[----:B------:R-:W-:Y:S04]  /*25e0*/  LDSM.16.M88.4 R44, [R148+0x1800] ;  /* 0x00180000942c783b */ /* 0x000fe80000000200 */
[----:B-1----:R-:W1:Y:S04]  /*25f0*/  LDSM.16.M88.4 R8, [R229+0x1400] ;  /* 0x00140000e508783b */ /* 0x002e680000000200 */
[----:B------:R-:W-:Y:S04]  /*2600*/  LDSM.16.M88.4 R64, [R148+0x2400] ;  /* 0x002400009440783b */ /* 0x000fe80000000200 */
[----:B------:R-:W0:Y:S01]  /*2610*/  LDGDEPBAR ;  /* 0x00000000000079af */ /* 0x000e220000000000 */
[C---:B--2---:R-:W-:Y:S08]  /*2620*/  HMMA.16816.F32.BF16 R32, R4.reuse, R16, RZ ;  /* 0x000000100420723c */ /* 0x044ff000000418ff */
[----:B------:R-:W-:-:S12]  /*2630*/  HMMA.16816.F32.BF16 R16, R4, R18, RZ ;  /* 0x000000120410723c */ /* 0x000fd800000418ff */
[C---:B---3--:R-:W-:Y:S08]  /*2640*/  HMMA.16816.F32.BF16 R32, R20.reuse, R12, R32 ;  /* 0x0000000c1420723c */ /* 0x048ff00000041820 */
[----:B------:R-:W-:Y:S01]  /*2650*/  HMMA.16816.F32.BF16 R16, R20, R14, R16 ;  /* 0x0000000e1410723c */ /* 0x000fe20000041810 */
[----:B------:R-:W2:Y:S07]  /*2660*/  LDSM.16.M88.4 R12, [R229+0x1800] ;  /* 0x00180000e50c783b */ /* 0x000eae0000000200 */
[C---:B-1----:R-:W-:Y:S03]  /*2670*/  HMMA.16816.F32.BF16 R28, R4.reuse, R8, RZ ;  /* 0x00000008041c723c */ /* 0x042fe600000418ff */
        /* <DEDUP_REMOVED lines=10> */
[----:B------:R3:W4:Y:S05]  /*2720*/  MUFU.TANH R62, R16 ;  /* 0x00000010003e7308 */ /* 0x00072a0000002400 */
[C---:B------:R-:W-:Y:S03]  /*2730*/  HMMA.16816.F32.BF16 R28, R20.reuse, R24, R28 ;  /* 0x00000018141c723c */ /* 0x040fe6000004181c */
[----:B------:R-:W1:Y:S05]  /*2740*/  MUFU.TANH R80, R34 ;  /* 0x0000002200507308 */ /* 0x000e6a0000002400 */
[----:B------:R-:W-:Y:S03]  /*2750*/  HMMA.16816.F32.BF16 R8, R20, R26, R8 ;  /* 0x0000001a1408723c */ /* 0x000fe60000041808 */
[----:B------:R-:W1:Y:S01]  /*2760*/  MUFU.TANH R79, R35 ;  /* 0x00000023004f7308 */ /* 0x000e620000002400 */
[----:B---3--:R-:W3:Y:S04]  /*2770*/  LDSM.16.M88.4 R16, [R229+0x1c00] ;  /* 0x001c0000e510783b */ /* 0x008ee80000000200 */
[C---:B--2---:R-:W-:Y:S03]  /*2780*/  HMMA.16816.F32.BF16 R24, R4.reuse, R12, RZ ;  /* 0x0000000c0418723c */ /* 0x044fe600000418ff */
        /* <DEDUP_REMOVED lines=11> */
[C---:B------:R-:W-:Y:S03]  /*2840*/  HMMA.16816.F32.BF16 R24, R20.reuse, R44, R24 ;  /* 0x0000002c1418723c */ /* 0x040fe60000041818 */
[----:B------:R-:W1:Y:S01]  /*2850*/  MUFU.TANH R53, R9 ;  /* 0x0000000900357308 */ /* 0x000e620000002400 */
[----:B--2---:R-:W2:Y:S04]  /*2860*/  LDSM.16.M88.4 R28, [R148+0x1c00] ;  /* 0x001c0000941c783b */ /* 0x004ea80000000200 */
[----:B------:R-:W-:Y:S03]  /*2870*/  HMMA.16816.F32.BF16 R12, R20, R46, R12 ;  /* 0x0000002e140c723c */ /* 0x000fe6000004180c */
[----:B------:R5:W1:Y:S05]  /*2880*/  MUFU.TANH R74, R10 ;  /* 0x0000000a004a7308 */ /* 0x000a6a0000002400 */
        /* <DEDUP_REMOVED lines=8> */
[----:B-----5:R-:W5:Y:S01]  /*2910*/  LDSM.16.M88.4 R8, [R229+0x2000] ;  /* 0x00200000e508783b */ /* 0x020f620000000200 */
[----:B------:R-:W-:Y:S01]  /*2920*/  FMUL.FTZ R13, R13, UR4 ;  /* 0x000000040d0d7c20 */ /* 0x000fe20008410000 */
[----:B------:R-:W-:Y:S01]  /*2930*/  FMUL.FTZ R70, R14, UR4 ;  /* 0x000000040e467c20 */ /* 0x000fe20008410000 */
[----:B------:R-:W1:Y:S01]  /*2940*/  MUFU.TANH R51, R25 ;  /* 0x0000001900337308 */ /* 0x000e620000002400 */
[----:B------:R-:W-:-:S07]  /*2950*/  FMUL.FTZ R69, R15, UR4 ;  /* 0x000000040f457c20 */ /* 0x000fce0008410000 */
[----:B------:R4:W1:Y:S01]  /*2960*/  MUFU.TANH R72, R26 ;  /* 0x0000001a00487308 */ /* 0x0008620000002400 */
[C---:B--2---:R-:W-:Y:S07]  /*2970*/  HMMA.16816.F32.BF16 R32, R20.reuse, R28, R32 ;  /* 0x0000001c1420723c */ /* 0x044fee0000041820 */
[----:B------:R-:W2:Y:S01]  /*2980*/  MUFU.TANH R50, R12 ;  /* 0x0000000c00327308 */ /* 0x000ea20000002400 */
[----:B------:R-:W-:Y:S01]  /*2990*/  HMMA.16816.F32.BF16 R16, R20, R30, R16 ;  /* 0x0000001e1410723c */ /* 0x000fe20000041810 */
[----:B------:R-:W3:Y:S06]  /*29a0*/  LDSM.16.M88.4 R28, [R229+0x2400] ;  /* 0x00240000e51c783b */ /* 0x000eec0000000200 */
[----:B------:R5:W1:Y:S01]  /*29b0*/  MUFU.TANH R49, R13 ;  /* 0x0000000d00317308 */ /* 0x000a620000002400 */
[----:B----4-:R-:W4:Y:S03]  /*29c0*/  LDSM.16.M88.4 R24, [R148+0x2000] ;  /* 0x002000009418783b */ /* 0x010f260000000200 */
[----:B------:R-:W-:Y:S01]  /*29d0*/  FMUL.FTZ R32, R32, UR4 ;  /* 0x0000000420207c20 */ /* 0x000fe20008410000 */
[----:B------:R-:W-:Y:S01]  /*29e0*/  FMUL.FTZ R33, R33, UR4 ;  /* 0x0000000421217c20 */ /* 0x000fe20008410000 */
[----:B------:R-:W-:Y:S01]  /*29f0*/  FMUL.FTZ R34, R34, UR4 ;  /* 0x0000000422227c20 */ /* 0x000fe20008410000 */
[----:B------:R-:W-:Y:S01]  /*2a00*/  FMUL.FTZ R0, R35, UR4 ;  /* 0x0000000423007c20 */ /* 0x000fe20008410000 */
[----:B------:R-:W1:Y:S04]  /*2a10*/  MUFU.TANH R48, R32 ;  /* 0x0000002000307308 */ /* 0x000e680000002400 */
[----:B------:R-:W-:Y:S01]  /*2a20*/  FMUL.FTZ R16, R16, UR4 ;  /* 0x0000000410107c20 */ /* 0x000fe20008410000 */
[----:B-----5:R-:W-:Y:S01]  /*2a30*/  HMMA.16816.F32.BF16 R12, R4, R8, RZ ;  /* 0x00000008040c723c */ /* 0x020fe200000418ff */
[----:B------:R-:W-:Y:S01]  /*2a40*/  FMUL.FTZ R45, R17, UR4 ;  /* 0x00000004112d7c20 */ /* 0x000fe20008410000 */
[----:B------:R-:W-:Y:S01]  /*2a50*/  FMUL.FTZ R81, R18, UR4 ;  /* 0x0000000412517c20 */ /* 0x000fe20008410000 */
[----:B------:R3:W1:Y:S01]  /*2a60*/  MUFU.TANH R46, R16 ;  /* 0x00000010002e7308 */ /* 0x0006620000002400 */
[----:B------:R-:W-:-:S04]  /*2a70*/  FMUL.FTZ R84, R19, UR4 ;  /* 0x0000000413547c20 */ /* 0x000fc80008410000 */
[C---:B------:R-:W-:Y:S03]  /*2a80*/  HMMA.16816.F32.BF16 R8, R4.reuse, R10, RZ ;  /* 0x0000000a0408723c */ /* 0x040fe600000418ff */
[----:B------:R-:W1:Y:S08]  /*2a90*/  MUFU.TANH R47, R33 ;  /* 0x00000021002f7308 */ /* 0x000e700000002400 */
[----:B------:R5:W1:Y:S01]  /*2aa0*/  MUFU.TANH R68, R34 ;  /* 0x0000002200447308 */ /* 0x000a620000002400 */
[----:B---3--:R-:W-:Y:S07]  /*2ab0*/  HMMA.16816.F32.BF16 R16, R4, R28, RZ ;  /* 0x0000001c0410723c */ /* 0x008fee00000418ff */
[----:B------:R-:W3:Y:S01]  /*2ac0*/  MUFU.TANH R2, R2 ;  /* 0x0000000200027308 */ /* 0x000ee20000002400 */
[C---:B----4-:R-:W-:Y:S07]  /*2ad0*/  HMMA.16816.F32.BF16 R12, R20.reuse, R24, R12 ;  /* 0x00000018140c723c */ /* 0x050fee000004180c */
[----:B------:R-:W4:Y:S01]  /*2ae0*/  MUFU.TANH R61, R61 ;  /* 0x0000003d003d7308 */ /* 0x000f220000002400 */
[----:B-----5:R-:W-:Y:S01]  /*2af0*/  LDSM.16.M88.4 R32, [R148+0x2800] ;  /* 0x002800009420783b */ /* 0x020fe20000000200 */
[----:B------:R-:W-:Y:S03]  /*2b00*/  HMMA.16816.F32.BF16 R8, R20, R26, R8 ;  /* 0x0000001a1408723c */ /* 0x000fe60000041808 */
[----:B------:R-:W5:Y:S03]  /*2b10*/  LDSM.16.M88.4 R24, [R229+0x2800] ;  /* 0x00280000e518783b */ /* 0x000f660000000200 */
[----:B------:R-:W1:Y:S02]  /*2b20*/  MUFU.TANH R78, R78 ;  /* 0x0000004e004e7308 */ /* 0x000e640000002400 */
[----:B------:R-:W-:Y:S02]  /*2b30*/  HMMA.16816.F32.BF16 R28, R4, R30, RZ ;  /* 0x0000001e041c723c */ /* 0x000fe400000418ff */
[----:B------:R-:W-:Y:S01]  /*2b40*/  FMUL.FTZ R44, R12, UR4 ;  /* 0x000000040c2c7c20 */ /* 0x000fe20008410000 */
[----:B------:R-:W-:Y:S01]  /*2b50*/  FMUL.FTZ R43, R13, UR4 ;  /* 0x000000040d2b7c20 */ /* 0x000fe20008410000 */
[----:B------:R-:W-:Y:S01]  /*2b60*/  FMUL.FTZ R85, R14, UR4 ;  /* 0x000000040e557c20 */ /* 0x000fe20008410000 */
[----:B------:R-:W-:Y:S01]  /*2b70*/  FMUL.FTZ R86, R15, UR4 ;  /* 0x000000040f567c20 */ /* 0x000fe20008410000 */
[----:B------:R-:W1:Y:S02]  /*2b80*/  MUFU.TANH R77, R77 ;  /* 0x0000004d004d7308 */ /* 0x000e640000002400 */
[C---:B------:R-:W-:Y:S03]  /*2b90*/  HMMA.16816.F32.BF16 R12, R20.reuse, R64, R16 ;  /* 0x00000040140c723c */ /* 0x040fe60000041810 */
[----:B------:R-:W-:Y:S01]  /*2ba0*/  FMUL.FTZ R8, R8, UR4 ;  /* 0x0000000408087c20 */ /* 0x000fe20008410000 */
[----:B------:R-:W-:Y:S01]  /*2bb0*/  FMUL.FTZ R9, R9, UR4 ;  /* 0x0000000409097c20 */ /* 0x000fe20008410000 */
[----:B------:R-:W-:Y:S01]  /*2bc0*/  FMUL.FTZ R10, R10, UR4 ;  /* 0x000000040a0a7c20 */ /* 0x000fe20008410000 */
[----:B------:R-:W-:Y:S01]  /*2bd0*/  FMUL.FTZ R90, R11, UR4 ;  /* 0x000000040b5a7c20 */ /* 0x000fe20008410000 */
[----:B------:R-:W1:Y:S05]  /*2be0*/  MUFU.TANH R42, R8 ;  /* 0x00000008002a7308 */ /* 0x000e6a0000002400 */
[----:B------:R-:W-:Y:S03]  /*2bf0*/  HMMA.16816.F32.BF16 R28, R20, R66, R28 ;  /* 0x00000042141c723c */ /* 0x000fe6000004181c */
[----:B------:R-:W1:Y:S04]  /*2c00*/  MUFU.TANH R64, R9 ;  /* 0x0000000900407308 */ /* 0x000e680000002400 */
[----:B------:R-:W-:Y:S01]  /*2c10*/  FMUL.FTZ R12, R12, UR4 ;  /* 0x000000040c0c7c20 */ /* 0x000fe20008410000 */
[----:B------:R-:W-:Y:S01]  /*2c20*/  FMUL.FTZ R66, R13, UR4 ;  /* 0x000000040d427c20 */ /* 0x000fe20008410000 */
[----:B------:R-:W-:Y:S01]  /*2c30*/  FMUL.FTZ R93, R14, UR4 ;  /* 0x000000040e5d7c20 */ /* 0x000fe20008410000 */
[----:B------:R-:W-:Y:S01]  /*2c40*/  FMUL.FTZ R94, R15, UR4 ;  /* 0x000000040f5e7c20 */ /* 0x000fe20008410000 */
[----:B------:R2:W1:Y:S01]  /*2c50*/  MUFU.TANH R87, R10 ;  /* 0x0000000a00577308 */ /* 0x0004620000002400 */
[----:B-----5:R-:W-:Y:S07]  /*2c60*/  HMMA.16816.F32.BF16 R16, R4, R24, RZ ;  /* 0x000000180410723c */ /* 0x020fee00000418ff */
[----:B------:R5:W1:Y:S01]  /*2c70*/  MUFU.TANH R65, R12 ;  /* 0x0000000c00417308 */ /* 0x000a620000002400 */
[----:B------:R-:W-:Y:S01]  /*2c80*/  FMUL.FTZ R28, R28, UR4 ;  /* 0x000000041c1c7c20 */ /* 0x000fe20008410000 */
[----:B------:R-:W-:Y:S01]  /*2c90*/  FMUL.FTZ R29, R29, UR4 ;  /* 0x000000041d1d7c20 */ /* 0x000fe20008410000 */
[----:B------:R-:W-:Y:S01]  /*2ca0*/  FMUL.FTZ R95, R30, UR4 ;  /* 0x000000041e5f7c20 */ /* 0x000fe20008410000 */
[----:B------:R-:W-:-:S04]  /*2cb0*/  FMUL.FTZ R97, R31, UR4 ;  /* 0x000000041f617c20 */ /* 0x000fc80008410000 */
[----:B------:R-:W1:Y:S01]  /*2cc0*/  MUFU.TANH R67, R28 ;  /* 0x0000001c00437308 */ /* 0x000e620000002400 */
[----:B--2---:R-:W2:Y:S04]  /*2cd0*/  LDSM.16.M88.4 R8, [R229+0x2c00] ;  /* 0x002c0000e508783b */ /* 0x004ea80000000200 */
[----:B------:R-:W-:Y:S03]  /*2ce0*/  HMMA.16816.F32.BF16 R16, R20, R32, R16 ;  /* 0x000000201410723c */ /* 0x000fe60000041810 */
[----:B------:R2:W1:Y:S05]  /*2cf0*/  MUFU.TANH R88, R29 ;  /* 0x0000001d00587308 */ /* 0x00046a0000002400 */
[----:B-----5:R-:W-:Y:S01]  /*2d00*/  HMMA.16816.F32.BF16 R12, R4, R26, RZ ;  /* 0x0000001a040c723c */ /* 0x020fe200000418ff */
[----:B------:R-:W5:Y:S02]  /*2d10*/  LDSM.16.M88.4 R24, [R148+0x2c00] ;  /* 0x002c00009418783b */ /* 0x000f640000000200 */
[----:B------:R-:W1:Y:S08]  /*2d20*/  MUFU.TANH R59, R59 ;  /* 0x0000003b003b7308 */ /* 0x000e700000002400 */
[----:B------:R-:W1:Y:S01]  /*2d30*/  MUFU.TANH R76, R76 ;  /* 0x0000004c004c7308 */ /* 0x000e620000002400 */
[----:B------:R-:W-:Y:S01]  /*2d40*/  FMUL.FTZ R16, R16, UR4 ;  /* 0x0000000410107c20 */ /* 0x000fe20008410000 */
[----:B------:R-:W-:Y:S01]  /*2d50*/  FMUL.FTZ R17, R17, UR4 ;  /* 0x0000000411117c20 */ /* 0x000fe20008410000 */
[----:B------:R-:W-:Y:S01]  /*2d60*/  FMUL.FTZ R98, R18, UR4 ;  /* 0x0000000412627c20 */ /* 0x000fe20008410000 */
[----:B------:R-:W-:-:S04]  /*2d70*/  FMUL.FTZ R99, R19, UR4 ;  /* 0x0000000413637c20 */ /* 0x000fc80008410000 */
[----:B------:R-:W1:Y:S01]  /*2d80*/  MUFU.TANH R89, R16 ;  /* 0x0000001000597308 */ /* 0x000e620000002400 */
[----:B------:R-:W-:Y:S01]  /*2d90*/  HMMA.16816.F32.BF16 R12, R20, R34, R12 ;  /* 0x00000022140c723c */ /* 0x000fe2000004180c */
[----:B------:R-:W3:Y:S06]  /*2da0*/  LDSM.16.M88.4 R32, [R229+0x3000] ;  /* 0x00300000e520783b */ /* 0x000eec0000000200 */
[----:B------:R4:W1:Y:S01]  /*2db0*/  MUFU.TANH R91, R17 ;  /* 0x00000011005b7308 */ /* 0x0008620000002400 */
[C---:B--2---:R-:W-:Y:S07]  /*2dc0*/  HMMA.16816.F32.BF16 R28, R4.reuse, R8, RZ ;  /* 0x00000008041c723c */ /* 0x044fee00000418ff */
[----:B------:R-:W2:Y:S01]  /*2dd0*/  MUFU.TANH R75, R75 ;  /* 0x0000004b004b7308 */ /* 0x000ea20000002400 */
[----:B------:R-:W-:Y:S03]  /*2de0*/  HMMA.16816.F32.BF16 R8, R4, R10, RZ ;  /* 0x0000000a0408723c */ /* 0x000fe600000418ff */
[----:B------:R-:W-:Y:S01]  /*2df0*/  FMUL.FTZ R12, R12, UR4 ;  /* 0x000000040c0c7c20 */ /* 0x000fe20008410000 */
[----:B------:R-:W-:Y:S01]  /*2e00*/  FMUL.FTZ R96, R13, UR4 ;  /* 0x000000040d607c20 */ /* 0x000fe20008410000 */
[----:B------:R-:W-:Y:S01]  /*2e10*/  FMUL.FTZ R100, R14, UR4 ;  /* 0x000000040e647c20 */ /* 0x000fe20008410000 */
[----:B------:R-:W-:Y:S01]  /*2e20*/  FMUL.FTZ R101, R15, UR4 ;  /* 0x000000040f657c20 */ /* 0x000fe20008410000 */
[----:B----4-:R-:W4:Y:S01]  /*2e30*/  LDSM.16.M88.4 R16, [R148+0x3000] ;  /* 0x003000009410783b */ /* 0x010f220000000200 */
[----:B------:R3:W1:Y:S04]  /*2e40*/  MUFU.TANH R92, R12 ;  /* 0x0000000c005c7308 */ /* 0x0006680000002400 */
[C---:B-----5:R-:W-:Y:S04]  /*2e50*/  HMMA.16816.F32.BF16 R28, R20.reuse, R24, R28 ;  /* 0x00000018141c723c */ /* 0x060fe8000004181c */
[----:B------:R-:W1:Y:S04]  /*2e60*/  MUFU.TANH R73, R73 ;  /* 0x0000004900497308 */ /* 0x000e680000002400 */
[----:B------:R-:W-:Y:S01]  /*2e70*/  HMMA.16816.F32.BF16 R8, R20, R26, R8 ;  /* 0x0000001a1408723c */ /* 0x000fe20000041808 */
[----:B------:R-:W5:Y:S03]  /*2e80*/  LDSM.16.M88.4 R24, [R229+0x3400] ;  /* 0x00340000e518783b */ /* 0x000f660000000200 */
[----:B------:R-:W1:Y:S04]  /*2e90*/  MUFU.TANH R71, R71 ;  /* 0x0000004700477308 */ /* 0x000e680000002400 */
[C---:B---3--:R-:W-:Y:S03]  /*2ea0*/  HMMA.16816.F32.BF16 R12, R4.reuse, R32, RZ ;  /* 0x00000020040c723c */ /* 0x048fe600000418ff */
        /* <DEDUP_REMOVED lines=11> */
[C---:B----4-:R-:W-:Y:S03]  /*2f60*/  HMMA.16816.F32.BF16 R12, R20.reuse, R16, R12 ;  /* 0x00000010140c723c */ /* 0x050fe6000004180c */
[----:B------:R-:W4:Y:S01]  /*2f70*/  MUFU.TANH R69, R69 ;  /* 0x0000004500457308 */ /* 0x000f220000002400 */
[----:B---3--:R-:W3:Y:S04]  /*2f80*/  LDSM.16.M88.4 R28, [R148+0x3400] ;  /* 0x00340000941c783b */ /* 0x008ee80000000200 */
[----:B------:R-:W-:Y:S01]  /*2f90*/  HMMA.16816.F32.BF16 R32, R20, R18, R32 ;  /* 0x000000121420723c */ /* 0x000fe20000041820 */
[----:B------:R-:W2:Y:S02]  /*2fa0*/  LDSM.16.M88.4 R16, [R229+0x3800] ;  /* 0x00380000e510783b */ /* 0x000ea40000000200 */
[----:B------:R-:W1:Y:S05]  /*2fb0*/  MUFU.TANH R0, R0 ;  /* 0x0000000000007308 */ /* 0x000e6a0000002400 */
[C---:B-----5:R-:W-:Y:S03]  /*2fc0*/  HMMA.16816.F32.BF16 R8, R4.reuse, R24, RZ ;  /* 0x000000180408723c */ /* 0x060fe600000418ff */
        /* <DEDUP_REMOVED lines=10> */
[----:B------:R-:W1:Y:S08]  /*3070*/  MUFU.TANH R198, R13 ;  /* 0x0000000d00c67308 */ /* 0x000e700000002400 */
[----:B------:R5:W1:Y:S01]  /*3080*/  MUFU.TANH R106, R14 ;  /* 0x0000000e006a7308 */ /* 0x000a620000002400 */
[C---:B---3--:R-:W-:Y:S07]  /*3090*/  HMMA.16816.F32.BF16 R8, R20.reuse, R28, R8 ;  /* 0x0000001c1408723c */ /* 0x048fee0000041808 */
[----:B------:R-:W3:Y:S01]  /*30a0*/  MUFU.TANH R194, R32 ;  /* 0x0000002000c27308 */ /* 0x000ee20000002400 */
[----:B------:R-:W-:Y:S07]  /*30b0*/  HMMA.16816.F32.BF16 R24, R20, R30, R24 ;  /* 0x0000001e1418723c */ /* 0x000fee0000041818 */
[----:B------:R4:W1:Y:S01]  /*30c0*/  MUFU.TANH R190, R33 ;  /* 0x0000002100be7308 */ /* 0x0008620000002400 */
[----:B-----5:R-:W5:Y:S01]  /*30d0*/  LDSM.16.M88.4 R12, [R148+0x3800] ;  /* 0x00380000940c783b */ /* 0x020f620000000200 */
[C---:B--2---:R-:W-:Y:S02]  /*30e0*/  HMMA.16816.F32.BF16 R28, R4.reuse, R16, RZ ;  /* 0x00000010041c723c */ /* 0x044fe400000418ff */
[----:B------:R-:W-:Y:S01]  /*30f0*/  FMUL.FTZ R8, R8, UR4 ;  /* 0x0000000408087c20 */ /* 0x000fe20008410000 */
[----:B------:R-:W-:Y:S01]  /*3100*/  FMUL.FTZ R9, R9, UR4 ;  /* 0x0000000409097c20 */ /* 0x000fe20008410000 */
[----:B------:R-:W-:Y:S01]  /*3110*/  FMUL.FTZ R111, R10, UR4 ;  /* 0x000000040a6f7c20 */ /* 0x000fe20008410000 */
[----:B------:R-:W-:Y:S01]  /*3120*/  FMUL.FTZ R112, R11, UR4 ;  /* 0x000000040b707c20 */ /* 0x000fe20008410000 */
[----:B------:R-:W2:Y:S02]  /*3130*/  MUFU.TANH R186, R8 ;  /* 0x0000000800ba7308 */ /* 0x000ea40000002400 */
[----:B------:R-:W-:Y:S02]  /*3140*/  HMMA.16816.F32.BF16 R16, R4, R18, RZ ;  /* 0x000000120410723c */ /* 0x000fe400000418ff */
[----:B------:R-:W-:Y:S01]  /*3150*/  FMUL.FTZ R24, R24, UR4 ;  /* 0x0000000418187c20 */ /* 0x000fe20008410000 */
[----:B----4-:R-:W4:Y:S01]  /*3160*/  LDSM.16.M88.4 R32, [R229+0x3c00] ;  /* 0x003c0000e520783b */ /* 0x010f220000000200 */
[----:B------:R-:W-:Y:S01]  /*3170*/  FMUL.FTZ R176, R25, UR4 ;  /* 0x0000000419b07c20 */ /* 0x000fe20008410000 */
[----:B------:R-:W-:Y:S01]  /*3180*/  FMUL.FTZ R113, R26, UR4 ;  /* 0x000000041a717c20 */ /* 0x000fe20008410000 */
[----:B------:R3:W1:Y:S01]  /*3190*/  MUFU.TANH R180, R9 ;  /* 0x0000000900b47308 */ /* 0x0006620000002400 */
[----:B------:R-:W-:-:S07]  /*31a0*/  FMUL.FTZ R117, R27, UR4 ;  /* 0x000000041b757c20 */ /* 0x000fce0008410000 */
[----:B------:R2:W1:Y:S08]  /*31b0*/  MUFU.TANH R178, R24 ;  /* 0x0000001800b27308 */ /* 0x0004700000002400 */
[----:B------:R-:W1:Y:S01]  /*31c0*/  MUFU.TANH R45, R45 ;  /* 0x0000002d002d7308 */ /* 0x000e620000002400 */
[----:B---3--:R-:W3:Y:S01]  /*31d0*/  LDSM.16.M88.4 R8, [R148+0x3c00] ;  /* 0x003c00009408783b */ /* 0x008ee20000000200 */
[C---:B-----5:R-:W-:Y:S06]  /*31e0*/  HMMA.16816.F32.BF16 R28, R20.reuse, R12, R28 ;  /* 0x0000000c141c723c */ /* 0x060fec000004181c */
[----:B------:R-:W1:Y:S01]  /*31f0*/  MUFU.TANH R81, R81 ;  /* 0x0000005100517308 */ /* 0x000e620000002400 */
[----:B--2---:R-:W2:Y:S01]  /*3200*/  LDSM.16.M88.4 R24, [R229+0x4000] ;  /* 0x00400000e518783b */ /* 0x004ea20000000200 */
[----:B------:R-:W-:Y:S06]  /*3210*/  HMMA.16816.F32.BF16 R16, R20, R14, R16 ;  /* 0x0000000e1410723c */ /* 0x000fec0000041810 */
[----:B------:R-:W1:Y:S02]  /*3220*/  MUFU.TANH R84, R84 ;  /* 0x0000005400547308 */ /* 0x000e640000002400 */
[C---:B----4-:R-:W-:Y:S03]  /*3230*/  HMMA.16816.F32.BF16 R12, R4.reuse, R32, RZ ;  /* 0x00000020040c723c */ /* 0x050fe600000418ff */
        /* <DEDUP_REMOVED lines=11> */
[C---:B---3--:R-:W-:Y:S03]  /*32f0*/  HMMA.16816.F32.BF16 R12, R20.reuse, R8, R12 ;  /* 0x00000008140c723c */ /* 0x048fe6000004180c */
[----:B------:R-:W3:Y:S01]  /*3300*/  MUFU.TANH R43, R43 ;  /* 0x0000002b002b7308 */ /* 0x000ee20000002400 */
[----:B----4-:R-:W4:Y:S04]  /*3310*/  LDSM.16.M88.4 R28, [R148+0x4000] ;  /* 0x00400000941c783b */ /* 0x010f280000000200 */
[----:B------:R-:W-:Y:S01]  /*3320*/  HMMA.16816.F32.BF16 R32, R20, R10, R32 ;  /* 0x0000000a1420723c */ /* 0x000fe20000041820 */
[----:B------:R-:W5:Y:S02]  /*3330*/  LDSM.16.M88.4 R8, [R229+0x4400] ;  /* 0x00440000e508783b */ /* 0x000f640000000200 */
[----:B------:R-:W1:Y:S05]  /*3340*/  MUFU.TANH R85, R85 ;  /* 0x0000005500557308 */ /* 0x000e6a0000002400 */
[C---:B--2---:R-:W-:Y:S03]  /*3350*/  HMMA.16816.F32.BF16 R16, R4.reuse, R24, RZ ;  /* 0x000000180410723c */ /* 0x044fe600000418ff */
[----:B------:R-:W-:Y:S01]  /*3360*/  FMUL.FTZ R12, R12, UR4 ;  /* 0x000000040c0c7c20 */ /* 0x000fe20008410000 */
[----:B------:R-:W-:Y:S01]  /*3370*/  FMUL.FTZ R13, R13, UR4 ;  /* 0x000000040d0d7c20 */ /* 0x000fe20008410000 */
[----:B------:R-:W-:Y:S01]  /*3380*/  FMUL.FTZ R14, R14, UR4 ;  /* 0x000000040e0e7c20 */ /* 0x000fe20008410000 */
[----:B------:R-:W-:Y:S01]  /*3390*/  FMUL.FTZ R129, R15, UR4 ;  /* 0x000000040f817c20 */ /* 0x000fe20008410000 */
[----:B------:R-:W2:Y:S01]  /*33a0*/  MUFU.TANH R134, R12 ;  /* 0x0000000c00867308 */ /* 0x000ea20000002400 */
[----:B------:R-:W-:Y:S03]  /*33b0*/  HMMA.16816.F32.BF16 R24, R4, R26, RZ ;  /* 0x0000001a0418723c */ /* 0x000fe600000418ff */
[----:B------:R-:W-:Y:S01]  /*33c0*/  FMUL.FTZ R32, R32, UR4 ;  /* 0x0000000420207c20 */ /* 0x000fe20008410000 */
[----:B------:R-:W-:Y:S01]  /*33d0*/  FMUL.FTZ R33, R33, UR4 ;  /* 0x0000000421217c20 */ /* 0x000fe20008410000 */
[----:B------:R-:W-:Y:S01]  /*33e0*/  FMUL.FTZ R34, R34, UR4 ;  /* 0x0000000422227c20 */ /* 0x000fe20008410000 */
[----:B------:R-:W-:Y:S01]  /*33f0*/  FMUL.FTZ R132, R35, UR4 ;  /* 0x0000000423847c20 */ /* 0x000fe20008410000 */
[----:B------:R-:W1:Y:S08]  /*3400*/  MUFU.TANH R130, R13 ;  /* 0x0000000d00827308 */ /* 0x000e700000002400 */
[----:B------:R3:W1:Y:S01]  /*3410*/  MUFU.TANH R128, R14 ;  /* 0x0000000e00807308 */ /* 0x0006620000002400 */
[C---:B----4-:R-:W-:Y:S07]  /*3420*/  HMMA.16816.F32.BF16 R16, R20.reuse, R28, R16 ;  /* 0x0000001c1410723c */ /* 0x050fee0000041810 */
[----:B------:R-:W4:Y:S01]  /*3430*/  MUFU.TANH R124, R32 ;  /* 0x00000020007c7308 */ /* 0x000f220000002400 */
[----:B------:R-:W-:Y:S07]  /*3440*/  HMMA.16816.F32.BF16 R24, R20, R30, R24 ;  /* 0x0000001e1418723c */ /* 0x000fee0000041818 */
[----:B------:R-:W1:Y:S01]  /*3450*/  MUFU.TANH R120, R33 ;  /* 0x0000002100787308 */ /* 0x000e620000002400 */
[----:B---3--:R-:W3:Y:S01]  /*3460*/  LDSM.16.M88.4 R12, [R148+0x4400] ;  /* 0x00440000940c783b */ /* 0x008ee20000000200 */
[C---:B-----5:R-:W-:Y:S06]  /*3470*/  HMMA.16816.F32.BF16 R28, R4.reuse, R8, RZ ;  /* 0x00000008041c723c */ /* 0x060fec00000418ff */
[----:B------:R5:W1:Y:S01]  /*3480*/  MUFU.TANH R131, R34 ;  /* 0x0000002200837308 */ /* 0x000a620000002400 */
[----:B------:R-:W-:Y:S01]  /*3490*/  FMUL.FTZ R16, R16, UR4 ;  /* 0x0000000410107c20 */ /* 0x000fe20008410000 */
[----:B------:R-:W-:Y:S01]  /*34a0*/  FMUL.FTZ R17, R17, UR4 ;  /* 0x0000000411117c20 */ /* 0x000fe20008410000 */
[----:B------:R-:W-:Y:S01]  /*34b0*/  FMUL.FTZ R133, R18, UR4 ;  /* 0x0000000412857c20 */ /* 0x000fe20008410000 */
[----:B------:R-:W-:Y:S01]  /*34c0*/  FMUL.FTZ R135, R19, UR4 ;  /* 0x0000000413877c20 */ /* 0x000fe20008410000 */
[----:B------:R-:W-:Y:S01]  /*34d0*/  HMMA.16816.F32.BF16 R8, R4, R10, RZ ;  /* 0x0000000a0408723c */ /* 0x000fe200000418ff */
[----:B------:R-:W-:Y:S01]  /*34e0*/  FMUL.FTZ R24, R24, UR4 ;  /* 0x0000000418187c20 */ /* 0x000fe20008410000 */
[----:B------:R-:W-:Y:S01]  /*34f0*/  FMUL.FTZ R25, R25, UR4 ;  /* 0x0000000419197c20 */ /* 0x000fe20008410000 */
[----:B------:R-:W1:Y:S01]  /*3500*/  MUFU.TANH R116, R16 ;  /* 0x0000001000747308 */ /* 0x000e620000002400 */
[----:B------:R-:W-:Y:S01]  /*3510*/  FMUL.FTZ R138, R26, UR4 ;  /* 0x000000041a8a7c20 */ /* 0x000fe20008410000 */
[----:B------:R-:W-:Y:S01]  /*3520*/  FMUL.FTZ R136, R27, UR4 ;  /* 0x000000041b887c20 */ /* 0x000fe20008410000 */
[----:B-----5:R-:W5:Y:S05]  /*3530*/  LDSM.16.M88.4 R32, [R229+0x4800] ;  /* 0x00480000e520783b */ /* 0x020f6a0000000200 */
[----:B------:R2:W1:Y:S08]  /*3540*/  MUFU.TANH R114, R17 ;  /* 0x0000001100727308 */ /* 0x0004700000002400 */
[----:B------:R-:W1:Y:S01]  /*3550*/  MUFU.TANH R110, R24 ;  /* 0x00000018006e7308 */ /* 0x000e620000002400 */
[C---:B---3--:R-:W-:Y:S07]  /*3560*/  HMMA.16816.F32.BF16 R28, R20.reuse, R12, R28 ;  /* 0x0000000c141c723c */ /* 0x048fee000004181c */
[----:B------:R3:W1:Y:S01]  /*3570*/  MUFU.TANH R115, R25 ;  /* 0x0000001900737308 */ /* 0x0006620000002400 */
[----:B--2---:R-:W2:Y:S01]  /*3580*/  LDSM.16.M88.4 R16, [R148+0x4800] ;  /* 0x004800009410783b */ /* 0x004ea20000000200 */
[----:B------:R-:W-:Y:S06]  /*3590*/  HMMA.16816.F32.BF16 R8, R20, R14, R8 ;  /* 0x0000000e1408723c */ /* 0x000fec0000041808 */
[----:B------:R-:W1:Y:S08]  /*35a0*/  MUFU.TANH R86, R86 ;  /* 0x0000005600567308 */ /* 0x000e700000002400 */
[----:B------:R-:W1:Y:S01]  /*35b0*/  MUFU.TANH R90, R90 ;  /* 0x0000005a005a7308 */ /* 0x000e620000002400 */
[----:B---3--:R-:W3:Y:S01]  /*35c0*/  LDSM.16.M88.4 R24, [R229+0x4c00] ;  /* 0x004c0000e518783b */ /* 0x008ee20000000200 */
[----:B------:R-:W-:Y:S01]  /*35d0*/  FMUL.FTZ R28, R28, UR4 ;  /* 0x000000041c1c7c20 */ /* 0x000fe20008410000 */
[----:B------:R-:W-:Y:S01]  /*35e0*/  FMUL.FTZ R29, R29, UR4 ;  /* 0x000000041d1d7c20 */ /* 0x000fe20008410000 */
[----:B------:R-:W-:Y:S01]  /*35f0*/  FMUL.FTZ R140, R30, UR4 ;  /* 0x000000041e8c7c20 */ /* 0x000fe20008410000 */
[----:B------:R-:W-:Y:S01]  /*3600*/  FMUL.FTZ R139, R31, UR4 ;  /* 0x000000041f8b7c20 */ /* 0x000fe20008410000 */
[----:B-----5:R-:W-:Y:S02]  /*3610*/  HMMA.16816.F32.BF16 R12, R4, R32, RZ ;  /* 0x00000020040c723c */ /* 0x020fe400000418ff */
[----:B------:R-:W1:Y:S01]  /*3620*/  MUFU.TANH R123, R28 ;  /* 0x0000001c007b7308 */ /* 0x000e620000002400 */
[----:B------:R-:W-:Y:S01]  /*3630*/  FMUL.FTZ R8, R8, UR4 ;  /* 0x0000000408087c20 */ /* 0x000fe20008410000 */
[----:B------:R-:W-:Y:S01]  /*3640*/  FMUL.FTZ R141, R10, UR4 ;  /* 0x000000040a8d7c20 */ /* 0x000fe20008410000 */
[----:B------:R-:W-:-:S03]  /*3650*/  FMUL.FTZ R143, R11, UR4 ;  /* 0x000000040b8f7c20 */ /* 0x000fc60008410000 */
[----:B------:R-:W-:Y:S02]  /*3660*/  HMMA.16816.F32.BF16 R32, R4, R34, RZ ;  /* 0x000000220420723c */ /* 0x000fe400000418ff */
[----:B------:R5:W1:Y:S08]  /*3670*/  MUFU.TANH R125, R29 ;  /* 0x0000001d007d7308 */ /* 0x000a700000002400 */
[----:B------:R3:W1:Y:S02]  /*3680*/  MUFU.TANH R127, R8 ;  /* 0x00000008007f7308 */ /* 0x0006640000002400 */
[----:B--2---:R-:W-:Y:S01]  /*3690*/  HMMA.16816.F32.BF16 R12, R20, R16, R12 ;  /* 0x00000010140c723c */ /* 0x004fe2000004180c */
[----:B------:R-:W-:-:S05]  /*36a0*/  FMUL.FTZ R16, R9, UR4 ;  /* 0x0000000409107c20 */ /* 0x000fca0008410000 */
[----:B------:R-:W2:Y:S01]  /*36b0*/  MUFU.TANH R66, R66 ;  /* 0x0000004200427308 */ /* 0x000ea20000002400 */
[----:B-----5:R-:W5:Y:S01]  /*36c0*/  LDSM.16.M88.4 R28, [R148+0x4c00] ;  /* 0x004c0000941c783b */ /* 0x020f620000000200 */
[----:B------:R-:W-:-:S04]  /*36d0*/  DEPBAR.LE SB0, 0x0 ;  /* 0x000080000000791a */ /* 0x000fc80000000000 */
[----:B------:R-:W-:Y:S02]  /*36e0*/  HMMA.16816.F32.BF16 R32, R20, R18, R32 ;  /* 0x000000121420723c */ /* 0x000fe40000041820 */
[----:B------:R-:W1:Y:S06]  /*36f0*/  MUFU.TANH R93, R93 ;  /* 0x0000005d005d7308 */ /* 0x000e6c0000002400 */
[C---:B---3--:R-:W-:Y:S01]  /*3700*/  HMMA.16816.F32.BF16 R8, R4.reuse, R24, RZ ;  /* 0x000000180408723c */ /* 0x048fe200000418ff */
[----:B------:R-:W-:Y:S01]  /*3710*/  FMUL.FTZ R24, R14, UR4 ;  /* 0x000000040e187c20 */ /* 0x000fe20008410000 */
[----:B------:R-:W-:Y:S01]  /*3720*/  FMUL.FTZ R151, R15, UR4 ;  /* 0x000000040f977c20 */ /* 0x000fe20008410000 */
[----:B------:R-:W-:Y:S01]  /*3730*/  FMUL.FTZ R12, R12, UR4 ;  /* 0x000000040c0c7c20 */ /* 0x000fe20008410000 */
[----:B------:R-:W-:Y:S01]  /*3740*/  FMUL.FTZ R13, R13, UR4 ;  /* 0x000000040d0d7c20 */ /* 0x000fe20008410000 */
[----:B------:R-:W3:Y:S03]  /*3750*/  MUFU.TANH R94, R94 ;  /* 0x0000005e005e7308 */ /* 0x000ee60000002400 */
[----:B------:R-:W-:Y:S03]  /*3760*/  HMMA.16816.F32.BF16 R4, R4, R26, RZ ;  /* 0x0000001a0404723c */ /* 0x000fe600000418ff */
[----:B------:R-:W-:Y:S01]  /*3770*/  FMUL.FTZ R15, R32, UR4 ;  /* 0x00000004200f7c20 */ /* 0x000fe20008410000 */
[----:B------:R-:W-:Y:S01]  /*3780*/  FMUL.FTZ R14, R33, UR4 ;  /* 0x00000004210e7c20 */ /* 0x000fe20008410000 */
[----:B------:R-:W-:Y:S01]  /*3790*/  FMUL.FTZ R34, R34, UR4 ;  /* 0x0000000422227c20 */ /* 0x000fe20008410000 */
[----:B------:R-:W1:Y:S08]  /*37a0*/  MUFU.TANH R95, R95 ;  /* 0x0000005f005f7308 */ /* 0x000e700000002400 */
[----:B------:R-:W1:Y:S01]  /*37b0*/  MUFU.TANH R97, R97 ;  /* 0x0000006100617308 */ /* 0x000e620000002400 */
[----:B-----5:R-:W-:Y:S01]  /*37c0*/  HMMA.16816.F32.BF16 R8, R20, R28, R8 ;  /* 0x0000001c1408723c */ /* 0x020fe20000041808 */
[----:B------:R-:W-:-:S06]  /*37d0*/  FMUL.FTZ R28, R35, UR4 ;  /* 0x00000004231c7c20 */ /* 0x000fcc0008410000 */
[----:B------:R-:W1:Y:S01]  /*37e0*/  MUFU.TANH R98, R98 ;  /* 0x0000006200627308 */ /* 0x000e620000002400 */
[----:B------:R-:W-:Y:S07]  /*37f0*/  HMMA.16816.F32.BF16 R4, R20, R30, R4 ;  /* 0x0000001e1404723c */ /* 0x000fee0000041804 */
[----:B------:R-:W1:Y:S04]  /*3800*/  MUFU.TANH R99, R99 ;  /* 0x0000006300637308 */ /* 0x000e680000002400 */
[----:B------:R-:W-:Y:S01]  /*3810*/  FMUL.FTZ R17, R8, UR4 ;  /* 0x0000000408117c20 */ /* 0x000fe20008410000 */
[----:B------:R-:W-:Y:S01]  /*3820*/  FMUL.FTZ R8, R9, UR4 ;  /* 0x0000000409087c20 */ /* 0x000fe20008410000 */
[----:B------:R-:W-:Y:S01]  /*3830*/  FMUL.FTZ R10, R10, UR4 ;  /* 0x000000040a0a7c20 */ /* 0x000fe20008410000 */
[----:B------:R-:W-:Y:S01]  /*3840*/  FMUL.FTZ R11, R11, UR4 ;  /* 0x000000040b0b7c20 */ /* 0x000fe20008410000 */
[----:B------:R-:W1:Y:S04]  /*3850*/  MUFU.TANH R96, R96 ;  /* 0x0000006000607308 */ /* 0x000e680000002400 */
[----:B------:R-:W-:Y:S01]  /*3860*/  FMUL.FTZ R9, R4, UR4 ;  /* 0x0000000404097c20 */ /* 0x000fe20008410000 */
[----:B------:R-:W-:Y:S01]  /*3870*/  FMUL.FTZ R4, R5, UR4 ;  /* 0x0000000405047c20 */ /* 0x000fe20008410000 */
[----:B------:R-:W-:Y:S01]  /*3880*/  LOP3.LUT R5, R40, 0x1f0, RZ, 0xc0, !PT ;  /* 0x000001f028057812 */ /* 0x000fe200078ec0ff */
[----:B------:R-:W-:Y:S01]  /*3890*/  FMUL.FTZ R6, R6, UR4 ;  /* 0x0000000406067c20 */ /* 0x000fe20008410000 */
[----:B------:R-:W-:Y:S01]  /*38a0*/  FMUL.FTZ R7, R7, UR4 ;  /* 0x0000000407077c20 */ /* 0x000fe20008410000 */
[----:B------:R-:W1:Y:S01]  /*38b0*/  MUFU.TANH R100, R100 ;  /* 0x0000006400647308 */ /* 0x000e620000002400 */
[----:B------:R-:W-:-:S04]  /*38c0*/  IADD3 R5, PT, PT, R5, 0x1, R244 ;  /* 0x0000000105057810 */ /* 0x000fc80007ffe0f4 */
[----:B------:R-:W-:-:S03]  /*38d0*/  IADD3 R5, PT, PT, -R39, R5, R82 ;  /* 0x0000000527057210 */ /* 0x000fc60007ffe152 */
[----:B------:R-:W1:Y:S01]  /*38e0*/  MUFU.TANH R101, R101 ;  /* 0x0000006500657308 */ /* 0x000e620000002400 */
[----:B------:R-:W-:-:S04]  /*38f0*/  IADD3 R5, PT, PT, R5, UR14, R38 ;  /* 0x0000000e05057c10 */ /* 0x000fc8000fffe026 */
[C---:B------:R-:W-:Y:S02]  /*3900*/  VIMNMX R39, PT, PT, R5.reuse, R38, PT ;  /* 0x0000002605277248 */ /* 0x040fe40003fe0100 */
[----:B------:R-:W-:Y:S01]  /*3910*/  VIADDMNMX R38, R5, 0x8, R38, PT ;  /* 0x0000000805267846 */ /* 0x000fe20003800126 */
        /* <DEDUP_REMOVED lines=47> */
[----:B------:R1:W1:Y:S08]  /*3c10*/  MUFU.TANH R160, R6 ;  /* 0x0000000600a07308 */ /* 0x0002700000002400 */
[----:B------:R1:W1:Y:S01]  /*3c20*/  MUFU.TANH R250, R7 ;  /* 0x0000000700fa7308 */ /* 0x0002620000002400 */
[----:B------:R-:W-:Y:S06]  /*3c30*/  BAR.SYNC.DEFER_BLOCKING 0x0 ;  /* 0x0000000000007b1d */ /* 0x000fec0000010000 */
[----:B--234-:R-:W-:Y:S05]  /*3c40*/  @!P0 BRA `(.L_x_2072) ;  /* 0x00000004008c8947 */ /* 0x01cfea0003800000 */
[----:B------:R-:W-:-:S04]  /*3c50*/  UISETP.NE.U32.AND UP0, UPT, UR8, URZ, UPT ;  /* 0x000000ff0800728c */ /* 0x000fc8000bf05070 */
[----:B------:R-:W-:-:S09]  /*3c60*/  UISETP.NE.AND.EX UP0, UPT, UR9, URZ, UPT, UP0 ;  /* 0x000000ff0900728c */ /* 0x000fd2000bf05300 */
[----:B------:R-:W-:Y:S05]  /*3c70*/  BRA.U UP0, `(.L_x_2073) ;  /* 0x0000000100207547 */ /* 0x000fea000b800000 */
[----:B------:R-:W-:Y:S01]  /*3c80*/  UMOV UR6, URZ ;  /* 0x000000ff00067c82 */ /* 0x000fe20008000000 */
[----:B-1----:R-:W-:Y:S01]  /*3c90*/  IMAD.SHL.U32 R6, R56, 0x100, RZ ;  /* 0x0000010038067824 */ /* 0x002fe200078e00ff */
[----:B------:R-:W-:-:S05]  /*3ca0*/  IADD3 R5, P0, PT, RZ, -UR6, RZ ;  /* 0x80000006ff057c10 */ /* 0x000fca000ff1e0ff */
[----:B------:R-:W-:-:S05]  /*3cb0*/  IMAD.X R6, RZ, RZ, ~R6, P0 ;  /* 0x000000ffff067224 */ /* 0x000fca00000e0e06 */
[----:B------:R-:W-:-:S04]  /*3cc0*/  SHF.R.S64 R5, R5, 0x1f, R6 ;  /* 0x0000001f05057819 */ /* 0x000fc80000001006 */
[----:B------:R-:W-:-:S04]  /*3cd0*/  IADD3 R236, P0, PT, R5, R236, RZ ;  /* 0x000000ec05ec7210 */ /* 0x000fc80007f1e0ff */
[----:B------:R-:W-:Y:S01]  /*3ce0*/  LEA.HI.X.SX32 R235, R6, R235, 0x1, P0 ;  /* 0x000000eb06eb7211 */ /* 0x000fe200000f0eff */
[----:B------:R-:W-:Y:S08]  /*3cf0*/  BRA `(.L_x_2074) ;  /* 0x0000000000ec7947 */ /* 0x000ff00003800000 */
.L_x_2073:
[----:B-1----:R-:W1:Y:S01]  /*3d00*/  LDC R6, c[0x0][0x4f0] ;  /* 0x00013c00ff067b82 */ /* 0x002e620000000800 */
        /* <DEDUP_REMOVED lines=58> */
.L_x_2074:
        /* <DEDUP_REMOVED lines=29> */
.L_x_2072:
[----:B------:R-:W-:Y:S01]  /*4280*/  IMAD.SHL.U32 R40, R240, 0x2, RZ ;  /* 0x00000002f0287824 */ /* 0x000fe200078e00ff */
[----:B------:R-:W3:Y:S04]  /*4290*/  LDCU UR10, c[0x0][0x45c] ;  /* 0x00008b80ff0a77ac */ /* 0x000ee80008000800 */
[----:B------:R-:W-:-:S05]  /*42a0*/  LOP3.LUT R40, R40, 0x6, RZ, 0xc0, !PT ;  /* 0x0000000628287812 */ /* 0x000fca00078ec0ff */
[----:B------:R-:W-:-:S04]  /*42b0*/  IMAD R248, R41, 0x100, R40 ;  /* 0x0000010029f87824 */ /* 0x000fc800078e0228 */
[C---:B------:R-:W-:Y:S01]  /*42c0*/  VIADD R245, R248.reuse, 0x1 ;  /* 0x00000001f8f57836 */ /* 0x040fe20000000000 */
[CC--:B------:R-:W-:Y:S01]  /*42d0*/  ISETP.GE.AND P0, PT, R248.reuse, R38.reuse, PT ;  /* 0x00000026f800720c */ /* 0x0c0fe20003f06270 */
[C---:B--2---:R-:W-:Y:S02]  /*42e0*/  VIADD R237, R248.reuse, 0x8 ;  /* 0x00000008f8ed7836 */ /* 0x044fe40000000000 */
[C---:B------:R-:W-:Y:S01]  /*42f0*/  VIADD R228, R248.reuse, 0x9 ;  /* 0x00000009f8e47836 */ /* 0x040fe20000000000 */
[-C--:B------:R-:W-:Y:S01]  /*4300*/  ISETP.GE.AND P5, PT, R245, R38.reuse, PT ;  /* 0x00000026f500720c */ /* 0x080fe20003fa6270 */
[C---:B------:R-:W-:Y:S01]  /*4310*/  VIADD R227, R248.reuse, 0x10 ;  /* 0x00000010f8e37836 */ /* 0x040fe20000000000 */
[-C--:B------:R-:W-:Y:S01]  /*4320*/  ISETP.GE.AND P4, PT, R237, R38.reuse, PT ;  /* 0x00000026ed00720c */ /* 0x080fe20003f86270 */
[----:B------:R-:W-:Y:S01]  /*4330*/  VIADD R226, R248, 0x11 ;  /* 0x00000011f8e27836 */ /* 0x000fe20000000000 */
[----:B-1----:R-:W-:Y:S01]  /*4340*/  FSEL R147, R80, -INF , !P0 ;  /* 0xff80000050937808 */ /* 0x002fe20004000000 */
        /* <DEDUP_REMOVED lines=55> */
[----:B------:R-:W-:Y:S01]  /*46c0*/  ISETP.GE.AND P5, PT, R162, R38, PT ;  /* 0x00000026a200720c */ /* 0x000fe20003fa6270 */
[----:B------:R-:W-:Y:S01]  /*46d0*/  VIADD R187, R248, 0x88 ;  /* 0x00000088f8bb7836 */ /* 0x000fe20000000000 */
[----:B------:R-:W-:Y:S01]  /*46e0*/  FSEL R249, R84, -INF , !P3 ;  /* 0xff80000054f97808 */ /* 0x000fe20005800000 */
[----:B------:R-:W-:Y:S01]  /*46f0*/  IMAD.MOV.U32 R84, RZ, RZ, R74 ;  /* 0x000000ffff547224 */ /* 0x000fe200078e004a */
[----:B------:R-:W-:Y:S01]  /*4700*/  FSEL R223, R86, -INF , !P1 ;  /* 0xff80000056df7808 */ /* 0x000fe20004800000 */
[----:B------:R-:W-:Y:S01]  /*4710*/  IMAD.MOV.U32 R86, RZ, RZ, R75 ;  /* 0x000000ffff567224 */ /* 0x000fe200078e004b */
[--C-:B------:R-:W-:Y:S01]  /*4720*/  FMNMX3.FTZ R0, R0, R77, R25.reuse, !PT ;  /* 0x0000004d00007276 */ /* 0x100fe20007810019 */
[----:B------:R-:W-:Y:S01]  /*4730*/  VIADD R183, R248, 0x89 ;  /* 0x00000089f8b77836 */ /* 0x000fe20000000000 */
[----:B------:R-:W-:Y:S01]  /*4740*/  FSEL R217, R90, -INF , !P5 ;  /* 0xff8000005ad97808 */ /* 0x000fe20006800000 */
[----:B------:R-:W-:Y:S01]  /*4750*/  IMAD.MOV.U32 R90, RZ, RZ, R25 ;  /* 0x000000ffff5a7224 */ /* 0x000fe200078e0019 */
[----:B------:R-:W-:Y:S01]  /*4760*/  FMNMX3.FTZ R25, R0, R86, R84, !PT ;  /* 0x0000005600197276 */ /* 0x000fe20007810054 */
[----:B------:R-:W-:Y:S01]  /*4770*/  VIADD R179, R248, 0x90 ;  /* 0x00000090f8b37836 */ /* 0x000fe20000000000 */
[----:B------:R-:W-:Y:S01]  /*4780*/  ISETP.GE.AND P4, PT, R216, R38, PT ;  /* 0x00000026d800720c */ /* 0x000fe20003f86270 */
[C---:B------:R-:W-:Y:S01]  /*4790*/  VIADD R177, R248.reuse, 0x91 ;  /* 0x00000091f8b17836 */ /* 0x040fe20000000000 */
[----:B------:R-:W-:Y:S01]  /*47a0*/  FMNMX3.FTZ R25, R25, R252, R80, !PT ;  /* 0x000000fc19197276 */ /* 0x000fe20007810050 */
[----:B------:R-:W-:Y:S01]  /*47b0*/  VIADD R173, R248, 0x98 ;  /* 0x00000098f8ad7836 */ /* 0x000fe20000000000 */
[----:B------:R-:W-:Y:S01]  /*47c0*/  ISETP.GE.AND P2, PT, R164, R38, PT ;  /* 0x00000026a400720c */ /* 0x000fe20003f46270 */
[C---:B------:R-:W-:Y:S01]  /*47d0*/  VIADD R171, R248.reuse, 0x99 ;  /* 0x00000099f8ab7836 */ /* 0x040fe20000000000 */
[----:B------:R-:W-:Y:S01]  /*47e0*/  FMNMX3.FTZ R25, R25, R78, R76, !PT ;  /* 0x0000004e19197276 */ /* 0x000fe2000781004c */
[C---:B------:R-:W-:Y:S01]  /*47f0*/  VIADD R167, R248.reuse, 0xa0 ;  /* 0x000000a0f8a77836 */ /* 0x040fe20000000000 */
        /* <DEDUP_REMOVED lines=8> */
[----:B------:R-:W-:Y:S01]  /*4880*/  FMNMX3.FTZ R0, R0, R68, R251, !PT ;  /* 0x0000004400007276 */ /* 0x000fe200078100fb */
[----:B------:R-:W-:Y:S01]  /*4890*/  VIADD R142, R248, 0xb1 ;  /* 0x000000b1f88e7836 */ /* 0x000fe20000000000 */
[-C--:B------:R-:W-:Y:S01]  /*48a0*/  ISETP.GE.AND P4, PT, R174, R38.reuse, PT ;  /* 0x00000026ae00720c */ /* 0x080fe20003f86270 */
        /* <DEDUP_REMOVED lines=20> */
[----:B------:R-:W-:Y:S01]  /*49f0*/  IMAD.MOV.U32 R95, RZ, RZ, R149 ;  /* 0x000000ffff5f7224 */ /* 0x000fe200078e0095 */
        /* <DEDUP_REMOVED lines=9> */
[----:B------:R-:W-:Y:S01]  /*4a90*/  IMAD.MOV.U32 R98, RZ, RZ, R147 ;  /* 0x000000ffff627224 */ /* 0x000fe200078e0093 */
        /* <DEDUP_REMOVED lines=11> */
[----:B------:R-:W-:Y:S01]  /*4b50*/  IMAD.MOV.U32 R94, RZ, RZ, R77 ;  /* 0x000000ffff5e7224 */ /* 0x000fe200078e004d */
        /* <DEDUP_REMOVED lines=91> */
[-C--:B------:R-:W-:Y:S02]  /*5110*/  ISETP.GE.AND P2, PT, R245, R39.reuse, PT ;  /* 0x00000027f500720c */ /* 0x080fe40003f46270 */
[----:B------:R-:W-:Y:S02]  /*5120*/  FMNMX.FTZ R24, R77, R0, !PT ;  /* 0x000000004d187209 */ /* 0x000fe40007810000 */
[-C--:B------:R-:W-:Y:S02]  /*5130*/  ISETP.GE.AND P1, PT, R237, R39.reuse, PT ;  /* 0x00000027ed00720c */ /* 0x080fe40003f26270 */
[-C--:B------:R-:W-:Y:S01]  /*5140*/  ISETP.GE.AND P4, PT, R226, R39.reuse, PT ;  /* 0x00000027e200720c */ /* 0x080fe20003f86270 */
[----:B------:R-:W1:Y:S01]  /*5150*/  SHFL.BFLY PT, R93, R24, 0x2, 0x1f ;  /* 0x0c401f00185d7f89 */ /* 0x000e6200000e0000 */
[----:B------:R-:W-:Y:S02]  /*5160*/  FSEL R140, R63, -INF , !P2 ;  /* 0xff8000003f8c7808 */ /* 0x000fe40005000000 */
[----:B------:R-:W-:-:S02]  /*5170*/  ISETP.GE.AND P2, PT, R224, R39, PT ;  /* 0x00000027e000720c */ /* 0x000fc40003f46270 */
[----:B------:R-:W-:Y:S02]  /*5180*/  FSEL R138, R62, -INF , !P1 ;  /* 0xff8000003e8a7808 */ /* 0x000fe40004800000 */
[-C--:B------:R-:W-:Y:S02]  /*5190*/  ISETP.GE.AND P1, PT, R222, R39.reuse, PT ;  /* 0x00000027de00720c */ /* 0x080fe40003f26270 */
[----:B------:R-:W-:Y:S02]  /*51a0*/  FSEL R28, R59, -INF , !P4 ;  /* 0xff8000003b1c7808 */ /* 0x000fe40006000000 */
[-C--:B------:R-:W-:Y:S02]  /*51b0*/  ISETP.GE.AND P4, PT, R26, R39.reuse, PT ;  /* 0x000000271a00720c */ /* 0x080fe40003f86270 */
[----:B------:R-:W-:Y:S02]  /*51c0*/  FSEL R26, R54, -INF , !P2 ;  /* 0xff800000361a7808 */ /* 0x000fe40005000000 */
[----:B------:R-:W-:-:S02]  /*51d0*/  ISETP.GE.AND P5, PT, R227, R39, PT ;  /* 0x00000027e300720c */ /* 0x000fc40003fa6270 */
[-C--:B------:R-:W-:Y:S02]  /*51e0*/  ISETP.GE.AND P2, PT, R220, R39.reuse, PT ;  /* 0x00000027dc00720c */ /* 0x080fe40003f46270 */
[-C--:B------:R-:W-:Y:S02]  /*51f0*/  ISETP.GE.AND P3, PT, R248, R39.reuse, PT ;  /* 0x00000027f800720c */ /* 0x080fe40003f66270 */
[----:B------:R-:W-:Y:S02]  /*5200*/  FSEL R136, R49, -INF , !P2 ;  /* 0xff80000031887808 */ /* 0x000fe40005000000 */
[----:B------:R-:W-:Y:S02]  /*5210*/  ISETP.GE.AND P2, PT, R164, R39, PT ;  /* 0x00000027a400720c */ /* 0x000fe40003f46270 */
[----:B-1----:R-:W-:Y:S02]  /*5220*/  FMNMX.FTZ R93, R24, R93, !PT ;  /* 0x0000005d185d7209 */ /* 0x002fe40007810000 */
[----:B------:R-:W-:-:S02]  /*5230*/  FSEL R24, R53, -INF , !P1 ;  /* 0xff80000035187808 */ /* 0x000fc40004800000 */
[-C--:B------:R-:W-:Y:S01]  /*5240*/  ISETP.GE.AND P1, PT, R32, R39.reuse, PT ;  /* 0x000000272000720c */ /* 0x080fe20003f26270 */
[----:B------:R-:W1:Y:S01]  /*5250*/  SHFL.BFLY PT, R0, R93, 0x1, 0x1f ;  /* 0x0c201f005d007f89 */ /* 0x000e6200000e0000 */
[----:B------:R-:W-:Y:S02]  /*5260*/  FSEL R226, R2, -INF , !P3 ;  /* 0xff80000002e27808 */ /* 0x000fe40005800000 */
[----:B------:R-:W-:Y:S02]  /*5270*/  FSEL R164, R48, -INF , !P1 ;  /* 0xff80000030a47808 */ /* 0x000fe40004800000 */
[-C--:B------:R-:W-:Y:S02]  /*5280*/  ISETP.GE.AND P1, PT, R213, R39.reuse, PT ;  /* 0x00000027d500720c */ /* 0x080fe40003f26270 */
[----:B------:R-:W-:Y:S02]  /*5290*/  FSEL R222, R50, -INF , !P4 ;  /* 0xff80000032de7808 */ /* 0x000fe40006000000 */
[----:B------:R-:W-:-:S02]  /*52a0*/  ISETP.GE.AND P4, PT, R214, R39, PT ;  /* 0x00000027d600720c */ /* 0x000fc40003f86270 */
[----:B------:R-:W-:-:S04]  /*52b0*/  ISETP.GE.AND P3, PT, R179, R39, PT ;  /* 0x00000027b300720c */ /* 0x000fc80003f66270 */
[----:B------:R-:W-:Y:S02]  /*52c0*/  FSEL R186, R186, -INF , !P3 ;  /* 0xff800000baba7808 */ /* 0x000fe40005800000 */
[----:B------:R-:W-:-:S04]  /*52d0*/  ISETP.GE.AND P3, PT, R152, R39, PT ;  /* 0x000000279800720c */ /* 0x000fc80003f66270 */
[----:B------:R-:W-:Y:S02]  /*52e0*/  FSEL R156, R156, -INF , !P3 ;  /* 0xff8000009c9c7808 */ /* 0x000fe40005800000 */
[-C--:B------:R-:W-:Y:S02]  /*52f0*/  ISETP.GE.AND P3, PT, R35, R39.reuse, PT ;  /* 0x000000272300720c */ /* 0x080fe40003f66270 */
[----:B-1----:R-:W-:Y:S02]  /*5300*/  FMNMX.FTZ R0, R93, R0, !PT ;  /* 0x000000005d007209 */ /* 0x002fe40007810000 */
[----:B------:R-:W-:Y:S02]  /*5310*/  FSEL R116, R116, -INF , !P3 ;  /* 0xff80000074747808 */ /* 0x000fe40005800000 */
[C---:B------:R-:W-:Y:S01]  /*5320*/  FSETP.NEU.FTZ.AND P0, PT, R0.reuse, -INF , PT ;  /* 0xff8000000000780b */ /* 0x040fe20003f1d000 */
[----:B---3--:R-:W-:Y:S01]  /*5330*/  FMUL.FTZ R74, R0, UR10 ;  /* 0x0000000a004a7c20 */ /* 0x008fe20008410000 */
[----:B------:R-:W-:-:S04]  /*5340*/  ISETP.GE.AND P3, PT, R22, R39, PT ;  /* 0x000000271600720c */ /* 0x000fc80003f66270 */
[----:B------:R-:W-:Y:S02]  /*5350*/  FSEL R74, R74, RZ, P0 ;  /* 0x000000ff4a4a7208 */ /* 0x000fe40000000000 */
[-C--:B------:R-:W-:Y:S02]  /*5360*/  ISETP.GE.AND P0, PT, R228, R39.reuse, PT ;  /* 0x00000027e400720c */ /* 0x080fe40003f06270 */
[----:B------:R-:W-:Y:S01]  /*5370*/  LOP3.LUT R228, R83, R126, RZ, 0xfc, !PT ;  /* 0x0000007e53e47212 */ /* 0x000fe200078efcff */
        /* <DEDUP_REMOVED lines=16> */
[----:B------:R-:W-:Y:S01]  /*5480*/  FFMA.FTZ R129, R97, UR10, -R74 ;  /* 0x0000000a61817c23 */ /* 0x000fe2000801084a */
[----:B------:R-:W-:Y:S01]  /*5490*/  FMNMX3.FTZ R43, R226, R140, R138, !PT ;  /* 0x0000008ce22b7276 */ /* 0x000fe2000781008a */
[----:B------:R-:W-:Y:S01]  /*54a0*/  FFMA.FTZ R154, R95, UR10, -R74 ;  /* 0x0000000a5f9a7c23 */ /* 0x000fe2000801084a */
[-C--:B------:R-:W-:Y:S01]  /*54b0*/  ISETP.GE.AND P0, PT, R218, R39.reuse, PT ;  /* 0x00000027da00720c */ /* 0x080fe20003f06270 */
[----:B------:R-:W-:Y:S01]  /*54c0*/  MUFU.EX2 R160, R160 ;  /* 0x000000a000a07308 */ /* 0x000fe20000000800 */
[----:B------:R-:W-:Y:S01]  /*54d0*/  FMNMX3.FTZ R43, R43, R34, R30, !PT ;  /* 0x000000222b2b7276 */ /* 0x000fe2000781001e */
[--C-:B------:R-:W-:Y:S01]  /*54e0*/  FFMA.FTZ R105, R252, UR10, -R74.reuse ;  /* 0x0000000afc697c23 */ /* 0x100fe2000801084a */
[----:B------:R-:W-:Y:S01]  /*54f0*/  FSEL R220, R47, -INF , !P0 ;  /* 0xff8000002fdc7808 */ /* 0x000fe20004000000 */
[----:B------:R-:W-:Y:S01]  /*5500*/  FFMA.FTZ R47, R111, UR10, -R74 ;  /* 0x0000000a6f2f7c23 */ /* 0x000fe2000801084a */
[----:B------:R-:W-:Y:S01]  /*5510*/  FMNMX3.FTZ R43, R43, R28, R26, !PT ;  /* 0x0000001c2b2b7276 */ /* 0x000fe2000781001a */
[----:B------:R-:W-:Y:S01]  /*5520*/  FFMA.FTZ R83, R25, UR10, -R74 ;  /* 0x0000000a19537c23 */ /* 0x000fe2000801084a */
[----:B------:R-:W-:Y:S01]  /*5530*/  FSEL R218, R46, -INF , !P5 ;  /* 0xff8000002eda7808 */ /* 0x000fe20006800000 */
[----:B------:R-:W1:Y:S01]  /*5540*/  MUFU.EX2 R129, R129 ;  /* 0x0000008100817308 */ /* 0x000e620000000800 */
[----:B------:R-:W-:Y:S01]  /*5550*/  FMNMX3.FTZ R43, R43, R24, R32, !PT ;  /* 0x000000182b2b7276 */ /* 0x000fe20007810020 */
[--C-:B------:R-:W-:Y:S01]  /*5560*/  FFMA.FTZ R46, R109, UR10, -R74.reuse ;  /* 0x0000000a6d2e7c23 */ /* 0x100fe2000801084a */
[-C--:B------:R-:W-:Y:S01]  /*5570*/  ISETP.GE.AND P5, PT, R162, R39.reuse, PT ;  /* 0x00000027a200720c */ /* 0x080fe20003fa6270 */
[----:B------:R-:W-:Y:S01]  /*5580*/  FFMA.FTZ R99, R72, UR10, -R74 ;  /* 0x0000000a48637c23 */ /* 0x000fe2000801084a */
        /* <DEDUP_REMOVED lines=8> */
[-C--:B------:R-:W-:Y:S01]  /*5610*/  ISETP.GE.AND P0, PT, R212, R39.reuse, PT ;  /* 0x00000027d400720c */ /* 0x080fe20003f06270 */
[----:B------:R-:W-:Y:S01]  /*5620*/  FFMA.FTZ R112, R251, UR10, -R74 ;  /* 0x0000000afb707c23 */ /* 0x000fe2000801084a */
[----:B------:R-:W-:Y:S01]  /*5630*/  FSEL R174, R44, -INF , !P2 ;  /* 0xff8000002cae7808 */ /* 0x000fe20005000000 */
[----:B------:R-:W2:Y:S01]  /*5640*/  MUFU.EX2 R119, R119 ;  /* 0x0000007700777308 */ /* 0x000ea20000000800 */
[----:B------:R-:W-:Y:S01]  /*5650*/  FMNMX3.FTZ R43, R43, R220, R218, !PT ;  /* 0x000000dc2b2b7276 */ /* 0x000fe200078100da */
[--C-:B------:R-:W-:Y:S01]  /*5660*/  FFMA.FTZ R95, R249, UR10, -R74.reuse ;  /* 0x0000000af95f7c23 */ /* 0x100fe2000801084a */
[----:B------:R-:W-:Y:S01]  /*5670*/  FSEL R214, R42, -INF , !P0 ;  /* 0xff8000002ad67808 */ /* 0x000fe20004000000 */
[----:B------:R-:W-:Y:S01]  /*5680*/  FFMA.FTZ R42, R75, UR10, -R74 ;  /* 0x0000000a4b2a7c23 */ /* 0x000fe2000801084a */
        /* <DEDUP_REMOVED lines=13> */
[----:B------:R-:W-:Y:S01]  /*5760*/  FFMA.FTZ R104, R219, UR10, -R74 ;  /* 0x0000000adb687c23 */ /* 0x000fe2000801084a */
[----:B------:R-:W-:Y:S01]  /*5770*/  FMNMX3.FTZ R43, R43, R216, R214, !PT ;  /* 0x000000d82b2b7276 */ /* 0x000fe200078100d6 */
        /* <DEDUP_REMOVED lines=15> */
[-C--:B------:R-:W-:Y:S01]  /*5870*/  ISETP.GE.AND P4, PT, R207, R39.reuse, PT ;  /* 0x00000027cf00720c */ /* 0x080fe20003f86270 */
[--C-:B------:R-:W-:Y:S01]  /*5880*/  FFMA.FTZ R71, R71, UR10, -R74.reuse ;  /* 0x0000000a47477c23 */ /* 0x100fe2000801084a */
[----:B------:R-:W-:Y:S01]  /*5890*/  FSEL R188, R89, -INF , !P5 ;  /* 0xff80000059bc7808 */ /* 0x000fe20006800000 */
[----:B------:R-:W-:Y:S01]  /*58a0*/  FFMA.FTZ R70, R205, UR10, -R74 ;  /* 0x0000000acd467c23 */ /* 0x000fe2000801084a */
[----:B------:R-:W-:Y:S01]  /*58b0*/  FMNMX3.FTZ R43, R43, R212, R182, !PT ;  /* 0x000000d42b2b7276 */ /* 0x000fe200078100b6 */
[----:B------:R-:W-:Y:S01]  /*58c0*/  MUFU.EX2 R128, R128 ;  /* 0x0000008000807308 */ /* 0x000fe20000000800 */
[----:B------:R-:W-:Y:S01]  /*58d0*/  FSEL R210, R91, -INF , !P4 ;  /* 0xff8000005bd27808 */ /* 0x000fe20006000000 */
        /* <DEDUP_REMOVED lines=50> */
[----:B-1----:R-:W-:Y:S01]  /*5c00*/  FADD.FTZ R161, R160, R129 ;  /* 0x00000081a0a17221 */ /* 0x002fe20000010000 */
[-C--:B------:R-:W-:Y:S01]  /*5c10*/  ISETP.GE.AND P0, PT, R171, R39.reuse, PT ;  /* 0x00000027ab00720c */ /* 0x080fe20003f06270 */
[--C-:B------:R-:W-:Y:S01]  /*5c20*/  FFMA.FTZ R107, R107, UR10, -R74.reuse ;  /* 0x0000000a6b6b7c23 */ /* 0x100fe2000801084a */
[-C--:B------:R-:W-:Y:S01]  /*5c30*/  ISETP.GE.AND P5, PT, R167, R39.reuse, PT ;  /* 0x00000027a700720c */ /* 0x080fe20003fa6270 */
[----:B------:R-:W-:Y:S01]  /*5c40*/  MUFU.EX2 R95, R95 ;  /* 0x0000005f005f7308 */ /* 0x000fe20000000800 */
[----:B------:R-:W-:Y:S01]  /*5c50*/  FSEL R180, R180, -INF , !P2 ;  /* 0xff800000b4b47808 */ /* 0x000fe20005000000 */
[--C-:B------:R-:W-:Y:S01]  /*5c60*/  FFMA.FTZ R139, R139, UR10, -R74.reuse ;  /* 0x0000000a8b8b7c23 */ /* 0x100fe2000801084a */
[----:B------:R-:W-:Y:S01]  /*5c70*/  FSEL R178, R178, -INF , !P1 ;  /* 0xff800000b2b27808 */ /* 0x000fe20004800000 */
[----:B------:R-:W-:Y:S01]  /*5c80*/  FFMA.FTZ R250, R77, UR10, -R74 ;  /* 0x0000000a4dfa7c23 */ /* 0x000fe2000801084a */
[----:B------:R-:W-:Y:S01]  /*5c90*/  FMNMX3.FTZ R43, R43, R190, R186, !PT ;  /* 0x000000be2b2b7276 */ /* 0x000fe200078100ba */
[--C-:B------:R-:W-:Y:S01]  /*5ca0*/  FFMA.FTZ R87, R87, UR10, -R74.reuse ;  /* 0x0000000a57577c23 */ /* 0x100fe2000801084a */
[----:B------:R-:W-:Y:S01]  /*5cb0*/  ISETP.GE.AND P4, PT, R158, R39, PT ;  /* 0x000000279e00720c */ /* 0x000fe20003f86270 */
[----:B------:R-:W-:Y:S01]  /*5cc0*/  MUFU.EX2 R108, R108 ;  /* 0x0000006c006c7308 */ /* 0x000fe20000000800 */
[----:B------:R-:W-:Y:S01]  /*5cd0*/  FSEL R176, R176, -INF , !P0 ;  /* 0xff800000b0b07808 */ /* 0x000fe20004000000 */
[----:B------:R-:W-:Y:S01]  /*5ce0*/  FFMA.FTZ R79, R79, UR10, -R74 ;  /* 0x0000000a4f4f7c23 */ /* 0x000fe2000801084a */
[----:B------:R-:W-:-:S02]  /*5cf0*/  FSEL R170, R170, -INF , !P5 ;  /* 0xff800000aaaa7808 */ /* 0x000fc40006800000 */
[----:B------:R-:W-:Y:S02]  /*5d00*/  FMNMX3.FTZ R43, R43, R180, R178, !PT ;  /* 0x000000b42b2b7276 */ /* 0x000fe400078100b2 */
[-C--:B------:R-:W-:Y:S01]  /*5d10*/  ISETP.GE.AND P2, PT, R150, R39.reuse, PT ;  /* 0x000000279600720c */ /* 0x080fe20003f46270 */
[----:B------:R-:W-:Y:S01]  /*5d20*/  MUFU.EX2 R93, R93 ;  /* 0x0000005d005d7308 */ /* 0x000fe20000000800 */
[-C--:B------:R-:W-:Y:S02]  /*5d30*/  ISETP.GE.AND P1, PT, R145, R39.reuse, PT ;  /* 0x000000279100720c */ /* 0x080fe40003f26270 */
        /* <DEDUP_REMOVED lines=9> */
[----:B------:R-:W-:Y:S02]  /*5dd0*/  ISETP.GE.AND P4, PT, R82, R39, PT ;  /* 0x000000275200720c */ /* 0x000fe40003f86270 */
[----:B------:R-:W-:Y:S02]  /*5de0*/  FSEL R130, R130, -INF , !P0 ;  /* 0xff80000082827808 */ /* 0x000fe40004000000 */
[----:B------:R-:W-:-:S02]  /*5df0*/  FSEL R124, R124, -INF , !P5 ;  /* 0xff8000007c7c7808 */ /* 0x000fc40006800000 */
[----:B------:R-:W-:Y:S01]  /*5e00*/  FMNMX3.FTZ R43, R43, R146, R134, !PT ;  /* 0x000000922b2b7276 */ /* 0x000fe20007810086 */
[----:B------:R-:W-:Y:S01]  /*5e10*/  MUFU.EX2 R102, R102 ;  /* 0x0000006600667308 */ /* 0x000fe20000000800 */
[-C--:B------:R-:W-:Y:S02]  /*5e20*/  ISETP.GE.AND P2, PT, R33, R39.reuse, PT ;  /* 0x000000272100720c */ /* 0x080fe40003f46270 */
[-C--:B------:R-:W-:Y:S02]  /*5e30*/  ISETP.GE.AND P1, PT, R31, R39.reuse, PT ;  /* 0x000000271f00720c */ /* 0x080fe40003f26270 */
        /* <DEDUP_REMOVED lines=28> */
[-C--:B------:R-:W-:Y:S02]  /*6000*/  ISETP.GE.AND P0, PT, R5, R39.reuse, PT ;  /* 0x000000270500720c */ /* 0x080fe40003f06270 */
[-C--:B------:R-:W-:Y:S02]  /*6010*/  ISETP.GE.AND P4, PT, R11, R39.reuse, PT ;  /* 0x000000270b00720c */ /* 0x080fe40003f86270 */
[-C--:B------:R-:W-:Y:S02]  /*6020*/  ISETP.GE.AND P3, PT, R10, R39.reuse, PT ;  /* 0x000000270a00720c */ /* 0x080fe40003f66270 */
[----:B------:R-:W-:Y:S01]  /*6030*/  FSEL R86, R15, -INF , !P5 ;  /* 0xff8000000f567808 */ /* 0x000fe20006800000 */
[----:B------:R-:W-:Y:S01]  /*6040*/  MUFU.EX2 R69, R69 ;  /* 0x0000004500457308 */ /* 0x000fe20000000800 */
[----:B------:R-:W-:Y:S01]  /*6050*/  FMNMX3.FTZ R5, R43, R92, R90, !PT ;  /* 0x0000005c2b057276 */ /* 0x000fe2000781005a */
[----:B------:R-:W-:Y:S01]  /*6060*/  FFMA.FTZ R43, R135, UR10, -R74 ;  /* 0x0000000a872b7c23 */ /* 0x000fe2000801084a */
[----:B------:R-:W-:-:S02]  /*6070*/  ISETP.GE.AND P2, PT, R7, R39, PT ;  /* 0x000000270700720c */ /* 0x000fc40003f46270 */
[----:B------:R-:W-:Y:S02]  /*6080*/  ISETP.GE.AND P1, PT, R6, R39, PT ;  /* 0x000000270600720c */ /* 0x000fe40003f26270 */
[----:B------:R-:W-:Y:S01]  /*6090*/  FSEL R84, R14, -INF , !P4 ;  /* 0xff8000000e547808 */ /* 0x000fe20006000000 */
[----:B------:R-:W-:Y:S01]  /*60a0*/  MUFU.EX2 R68, R68 ;  /* 0x0000004400447308 */ /* 0x000fe20000000800 */
[----:B------:R-:W-:Y:S02]  /*60b0*/  FSEL R82, R17, -INF , !P3 ;  /* 0xff80000011527808 */ /* 0x000fe40005800000 */
[----:B------:R-:W-:Y:S02]  /*60c0*/  FMNMX3.FTZ R5, R5, R88, R86, !PT ;  /* 0x0000005805057276 */ /* 0x000fe40007810056 */
[----:B------:R-:W-:Y:S02]  /*60d0*/  FSEL R80, R8, -INF , !P2 ;  /* 0xff80000008507808 */ /* 0x000fe40005000000 */
[----:B------:R-:W-:Y:S01]  /*60e0*/  FSEL R78, R9, -INF , !P1 ;  /* 0xff800000094e7808 */ /* 0x000fe20004800000 */
[----:B------:R-:W-:Y:S01]  /*60f0*/  MUFU.EX2 R67, R67 ;  /* 0x0000004300437308 */ /* 0x000fe20000000800 */
[----:B------:R-:W-:-:S02]  /*6100*/  FMNMX3.FTZ R5, R5, R84, R82, !PT ;  /* 0x0000005405057276 */ /* 0x000fc40007810052 */
[----:B------:R-:W-:Y:S02]  /*6110*/  FSEL R76, R4, -INF , !P0 ;  /* 0xff800000044c7808 */ /* 0x000fe40004000000 */
[----:B------:R-:W-:Y:S02]  /*6120*/  FMNMX3.FTZ R5, R5, R80, R78, !PT ;  /* 0x0000005005057276 */ /* 0x000fe4000781004e */
[----:B------:R-:W-:Y:S01]  /*6130*/  LEA R228, R228, UR5, 0x1 ;  /* 0x00000005e4e47c11 */ /* 0x000fe2000f8e08ff */
[----:B------:R-:W-:Y:S01]  /*6140*/  MUFU.EX2 R66, R66 ;  /* 0x0000004200427308 */ /* 0x000fe20000000800 */
[----:B------:R-:W-:Y:S02]  /*6150*/  FMNMX.FTZ R2, R76, R5, !PT ;  /* 0x000000054c027209 */ /* 0x000fe40007810000 */
[----:B------:R-:W-:Y:S01]  /*6160*/  F2FP.BF16.F32.PACK_AB R21, R129, R160 ;  /* 0x000000a08115723e */ /* 0x000fe200000010ff */
[C---:B------:R-:W-:Y:S01]  /*6170*/  VIADD R8, R228.reuse, 0x5000 ;  /* 0x00005000e4087836 */ /* 0x040fe20000000000 */
[----:B------:R-:W-:Y:S01]  /*6180*/  LDSM.16.MT88.4 R16, [R228+0x5400] ;  /* 0x00540000e410783b */ /* 0x000fe20000004200 */
[----:B------:R-:W-:Y:S01]  /*6190*/  VIADD R150, R228, 0x5020 ;  /* 0x00005020e4967836 */ /* 0x000fe20000000000 */
[----:B--2---:R-:W-:Y:S01]  /*61a0*/  F2FP.BF16.F32.PACK_AB R23, R119, R154 ;  /* 0x0000009a7717723e */ /* 0x004fe200000010ff */
[----:B------:R-:W-:Y:S01]  /*61b0*/  @P6 VIADD R150, R8, 0xffffffe0 ;  /* 0xffffffe008966836 */ /* 0x000fe20000000000 */
[----:B------:R-:W1:Y:S01]  /*61c0*/  SHFL.BFLY PT, R5, R2, 0x2, 0x1f ;  /* 0x0c401f0002057f89 */ /* 0x000e6200000e0000 */
[----:B------:R-:W-:Y:S01]  /*61d0*/  MUFU.EX2 R65, R65 ;  /* 0x0000004100417308 */ /* 0x000fe20000000800 */
[----:B------:R-:W-:-:S02]  /*61e0*/  FADD.FTZ R154, R154, R161 ;  /* 0x000000a19a9a7221 */ /* 0x000fc40000010000 */
[----:B------:R-:W-:Y:S02]  /*61f0*/  LDSM.16.MT88.4 R12, [R150] ;  /* 0x00000000960c783b */ /* 0x000fe40000004200 */
[----:B------:R-:W-:-:S03]  /*6200*/  FADD.FTZ R119, R119, R154 ;  /* 0x0000009a77777221 */ /* 0x000fc60000010000 */
        /* <DEDUP_REMOVED lines=13> */
[----:B------:R-:W1:Y:S01]  /*62e0*/  LDSM.16.MT88.4 R4, [R228+0x5000] ;  /* 0x00500000e404783b */ /* 0x000e620000004200 */
[----:B------:R-:W-:Y:S02]  /*62f0*/  ISETP.GT.AND P0, PT, R41, R234, PT ;  /* 0x000000ea2900720c */ /* 0x000fe40003f04270 */
        /* <DEDUP_REMOVED lines=13> */
[----:B------:R-:W3:Y:S01]  /*63d0*/  LDSM.16.MT88.4 R32, [R228+0x5800] ;  /* 0x00580000e420783b */ /* 0x000ee20000004200 */
        /* <DEDUP_REMOVED lines=34> */
[----:B------:R-:W4:Y:S01]  /*6600*/  MUFU.EX2 R115, R115 ;  /* 0x0000007300737308 */ /* 0x000f220000000800 */
[C---:B-----5:R-:W-:Y:S01]  /*6610*/  F2FP.BF16.F32.PACK_AB R22, R123.reuse, R152 ;  /* 0x000000987b16723e */ /* 0x060fe200000010ff */
[--C-:B------:R-:W-:Y:S01]  /*6620*/  FFMA.FTZ R186, R186, UR10, -R75.reuse ;  /* 0x0000000ababa7c23 */ /* 0x100fe2000801084b */
[--C-:B------:R-:W-:Y:S01]  /*6630*/  FFMA.FTZ R141, R180, UR10, -R75.reuse ;  /* 0x0000000ab48d7c23 */ /* 0x100fe2000801084b */
[--C-:B------:R-:W-:Y:S01]  /*6640*/  FFMA.FTZ R157, R178, UR10, -R75.reuse ;  /* 0x0000000ab29d7c23 */ /* 0x100fe2000801084b */
[----:B------:R-:W-:Y:S01]  /*6650*/  FFMA.FTZ R176, R176, UR10, -R75 ;  /* 0x0000000ab0b07c23 */ /* 0x000fe2000801084b */
[----:B------:R-:W-:Y:S01]  /*6660*/  FADD.FTZ R129, R158, R125 ;  /* 0x0000007d9e817221 */ /* 0x000fe20000010000 */
        /* <DEDUP_REMOVED lines=21> */
[----:B----4-:R-:W-:Y:S01]  /*67c0*/  F2FP.BF16.F32.PACK_AB R12, R115, R142 ;  /* 0x0000008e730c723e */ /* 0x010fe200000010ff */
[----:B------:R-:W-:Y:S01]  /*67d0*/  FADD.FTZ R142, R142, R123 ;  /* 0x0000007b8e8e7221 */ /* 0x000fe20000010000 */
[--C-:B------:R-:W-:Y:S01]  /*67e0*/  FFMA.FTZ R94, R94, UR10, -R75.reuse ;  /* 0x0000000a5e5e7c23 */ /* 0x100fe2000801084b */
[--C-:B------:R-:W-:Y:S01]  /*67f0*/  FFMA.FTZ R92, R92, UR10, -R75.reuse ;  /* 0x0000000a5c5c7c23 */ /* 0x100fe2000801084b */
[----:B------:R-:W4:Y:S01]  /*6800*/  MUFU.EX2 R103, R103 ;  /* 0x0000006700677308 */ /* 0x000f220000000800 */
        /* <DEDUP_REMOVED lines=14> */
[----:B------:R-:W5:Y:S04]  /*68f0*/  LDSM.16.MT88.4 R16, [R150+0x800] ;  /* 0x000800009610783b */ /* 0x000f680000004200 */
[----:B------:R-:W-:Y:S03]  /*6900*/  MUFU.EX2 R164, R164 ;  /* 0x000000a400a47308 */ /* 0x000fe60000000800 */
[C---:B--2---:R-:W-:Y:S05]  /*6910*/  HMMA.16816.F32.BF16 R24, R12.reuse, R28, R24 ;  /* 0x0000001c0c18723c */ /* 0x044fea0000041818 */
[----:B------:R-:W2:Y:S03]  /*6920*/  MUFU.EX2 R121, R121 ;  /* 0x0000007900797308 */ /* 0x000ea60000000800 */
[----:B------:R-:W-:Y:S01]  /*6930*/  HMMA.16816.F32.BF16 R20, R12, R30, R20 ;  /* 0x0000001e0c14723c */ /* 0x000fe20000041814 */
[----:B------:R-:W2:Y:S01]  /*6940*/  LDSM.16.MT88.4 R28, [R228+0x5c00] ;  /* 0x005c0000e41c783b */ /* 0x000ea20000004200 */
[----:B------:R-:W-:-:S02]  /*6950*/  F2FP.BF16.F32.PACK_AB R13, R101, R128 ;  /* 0x00000080650d723e */ /* 0x000fc400000010ff */
[----:B------:R-:W-:Y:S01]  /*6960*/  F2FP.BF16.F32.PACK_AB R15, R99, R122 ;  /* 0x0000007a630f723e */ /* 0x000fe200000010ff */
[----:B------:R-:W-:Y:S01]  /*6970*/  MUFU.EX2 R127, R127 ;  /* 0x0000007f007f7308 */ /* 0x000fe20000000800 */
[----:B----4-:R-:W-:Y:S01]  /*6980*/  F2FP.BF16.F32.PACK_AB R12, R103, R138 ;  /* 0x0000008a670c723e */ /* 0x010fe200000010ff */
        /* <DEDUP_REMOVED lines=10> */
[----:B------:R-:W3:Y:S05]  /*6a30*/  LDSM.16.MT88.4 R32, [R150+0xc00] ;  /* 0x000c00009620783b */ /* 0x000eea0000004200 */
[----:B------:R-:W4:Y:S02]  /*6a40*/  MUFU.EX2 R131, R131 ;  /* 0x0000008300837308 */ /* 0x000f240000000800 */
[C---:B-----5:R-:W-:Y:S06]  /*6a50*/  HMMA.16816.F32.BF16 R24, R12.reuse, R16, R24 ;  /* 0x000000100c18723c */ /* 0x060fec0000041818 */
[----:B------:R-:W-:Y:S02]  /*6a60*/  MUFU.EX2 R133, R133 ;  /* 0x0000008500857308 */ /* 0x000fe40000000800 */
[----:B------:R-:W-:Y:S01]  /*6a70*/  HMMA.16816.F32.BF16 R20, R12, R18, R20 ;  /* 0x000000120c14723c */ /* 0x000fe20000041814 */
[----:B------:R-:W-:Y:S01]  /*6a80*/  F2FP.BF16.F32.PACK_AB R13, R97, R118 ;  /* 0x00000076610d723e */ /* 0x000fe200000010ff */
[----:B------:R-:W5:Y:S01]  /*6a90*/  LDSM.16.MT88.4 R16, [R228+0x6000] ;  /* 0x00600000e410783b */ /* 0x000f620000004200 */
[----:B------:R-:W-:-:S02]  /*6aa0*/  F2FP.BF16.F32.PACK_AB R15, R95, R112 ;  /* 0x000000705f0f723e */ /* 0x000fc400000010ff */
[----:B--2---:R-:W-:Y:S01]  /*6ab0*/  F2FP.BF16.F32.PACK_AB R12, R121, R164 ;  /* 0x000000a4790c723e */ /* 0x004fe200000010ff */
[----:B------:R-:W2:Y:S01]  /*6ac0*/  MUFU.EX2 R172, R172 ;  /* 0x000000ac00ac7308 */ /* 0x000ea20000000800 */
        /* <DEDUP_REMOVED lines=10> */
[C---:B---3--:R-:W-:Y:S02]  /*6b70*/  HMMA.16816.F32.BF16 R24, R12.reuse, R32, R24 ;  /* 0x000000200c18723c */ /* 0x048fe40000041818 */
[----:B------:R-:W-:Y:S06]  /*6b80*/  MUFU.EX2 R137, R137 ;  /* 0x0000008900897308 */ /* 0x000fec0000000800 */
[----:B------:R-:W-:Y:S01]  /*6b90*/  HMMA.16816.F32.BF16 R20, R12, R34, R20 ;  /* 0x000000220c14723c */ /* 0x000fe20000041814 */
[----:B------:R-:W3:Y:S01]  /*6ba0*/  LDSM.16.MT88.4 R32, [R228+0x6400] ;  /* 0x00640000e420783b */ /* 0x000ee20000004200 */
[----:B------:R-:W-:Y:S01]  /*6bb0*/  F2FP.BF16.F32.PACK_AB R13, R93, R108 ;  /* 0x0000006c5d0d723e */ /* 0x000fe200000010ff */
[----:B------:R-:W1:Y:S01]  /*6bc0*/  MUFU.EX2 R182, R182 ;  /* 0x000000b600b67308 */ /* 0x000e620000000800 */
[----:B------:R-:W-:-:S02]  /*6bd0*/  F2FP.BF16.F32.PACK_AB R15, R89, R104 ;  /* 0x00000068590f723e */ /* 0x000fc400000010ff */
[----:B----4-:R-:W-:Y:S01]  /*6be0*/  F2FP.BF16.F32.PACK_AB R12, R131, R174 ;  /* 0x000000ae830c723e */ /* 0x010fe200000010ff */
[----:B------:R-:W-:Y:S01]  /*6bf0*/  FADD.FTZ R174, R174, R127 ;  /* 0x0000007faeae7221 */ /* 0x000fe20000010000 */
[----:B--2---:R-:W-:-:S03]  /*6c00*/  F2FP.BF16.F32.PACK_AB R14, R172, R133 ;  /* 0x00000085ac0e723e */ /* 0x004fc600000010ff */
[----:B------:R-:W-:Y:S01]  /*6c10*/  MUFU.EX2 R188, R188 ;  /* 0x000000bc00bc7308 */ /* 0x000fe20000000800 */
[----:B------:R-:W-:-:S03]  /*6c20*/  FADD.FTZ R174, R131, R174 ;  /* 0x000000ae83ae7221 */ /* 0x000fc60000010000 */
[----:B-----5:R-:W-:Y:S01]  /*6c30*/  HMMA.16816.F32.BF16 R8, R12, R16, R8 ;  /* 0x000000100c08723c */ /* 0x020fe20000041808 */
[----:B------:R-:W-:-:S03]  /*6c40*/  FADD.FTZ R133, R133, R174 ;  /* 0x000000ae85857221 */ /* 0x000fc60000010000 */
[----:B------:R-:W2:Y:S01]  /*6c50*/  MUFU.EX2 R143, R143 ;  /* 0x0000008f008f7308 */ /* 0x000ea20000000800 */
        /* <DEDUP_REMOVED lines=16> */
[----:B---3--:R-:W-:Y:S01]  /*6d60*/  HMMA.16816.F32.BF16 R8, R12, R32, R8 ;  /* 0x000000200c08723c */ /* 0x008fe20000041808 */
[----:B------:R-:W-:-:S04]  /*6d70*/  FADD.FTZ R137, R137, R184 ;  /* 0x000000b889897221 */ /* 0x000fc80000010000 */
[----:B------:R-:W-:Y:S01]  /*6d80*/  FADD.FTZ R137, R182, R137 ;  /* 0x00000089b6897221 */ /* 0x000fe20000010000 */
[----:B------:R-:W-:Y:S02]  /*6d90*/  MUFU.EX2 R202, R202 ;  /* 0x000000ca00ca7308 */ /* 0x000fe40000000800 */
[C---:B------:R-:W-:Y:S01]  /*6da0*/  HMMA.16816.F32.BF16 R4, R12.reuse, R34, R4 ;  /* 0x000000220c04723c */ /* 0x040fe20000041804 */
[----:B------:R-:W3:Y:S05]  /*6db0*/  LDSM.16.MT88.4 R32, [R150+0x1800] ;  /* 0x001800009620783b */ /* 0x000eea0000004200 */
[----:B------:R-:W3:Y:S02]  /*6dc0*/  MUFU.EX2 R149, R149 ;  /* 0x0000009500957308 */ /* 0x000ee40000000800 */
[C---:B----4-:R-:W-:Y:S06]  /*6dd0*/  HMMA.16816.F32.BF16 R24, R12.reuse, R16, R24 ;  /* 0x000000100c18723c */ /* 0x050fec0000041818 */
[----:B------:R-:W-:Y:S02]  /*6de0*/  MUFU.EX2 R204, R204 ;  /* 0x000000cc00cc7308 */ /* 0x000fe40000000800 */
[----:B------:R-:W-:Y:S01]  /*6df0*/  HMMA.16816.F32.BF16 R20, R12, R18, R20 ;  /* 0x000000120c14723c */ /* 0x000fe20000041814 */
[----:B------:R-:W-:Y:S01]  /*6e00*/  F2FP.BF16.F32.PACK_AB R13, R71, R72 ;  /* 0x00000048470d723e */ /* 0x000fe200000010ff */
[----:B------:R-:W4:Y:S01]  /*6e10*/  LDSM.16.MT88.4 R16, [R228+0x6c00] ;  /* 0x006c0000e410783b */ /* 0x000f220000004200 */
[----:B------:R-:W-:-:S02]  /*6e20*/  F2FP.BF16.F32.PACK_AB R15, R69, R70 ;  /* 0x00000046450f723e */ /* 0x000fc400000010ff */
[----:B--2---:R-:W-:Y:S01]  /*6e30*/  F2FP.BF16.F32.PACK_AB R12, R143, R188 ;  /* 0x000000bc8f0c723e */ /* 0x004fe200000010ff */
[----:B------:R-:W2:Y:S01]  /*6e40*/  MUFU.EX2 R153, R153 ;  /* 0x0000009900997308 */ /* 0x000ea20000000800 */
[----:B-1----:R-:W-:Y:S01]  /*6e50*/  F2FP.BF16.F32.PACK_AB R14, R192, R145 ;  /* 0x00000091c00e723e */ /* 0x002fe200000010ff */
[----:B------:R-:W-:-:S06]  /*6e60*/  FADD.FTZ R188, R188, R137 ;  /* 0x00000089bcbc7221 */ /* 0x000fcc0000010000 */
[C---:B-----5:R-:W-:Y:S01]  /*6e70*/  HMMA.16816.F32.BF16 R8, R12.reuse, R28, R8 ;  /* 0x0000001c0c08723c */ /* 0x060fe20000041808 */
[----:B------:R-:W-:Y:S07]  /*6e80*/  MUFU.EX2 R155, R155 ;  /* 0x0000009b009b7308 */ /* 0x000fee0000000800 */
[C---:B------:R-:W-:Y:S01]  /*6e90*/  HMMA.16816.F32.BF16 R4, R12.reuse, R30, R4 ;  /* 0x0000001e0c04723c */ /* 0x040fe20000041804 */
[----:B------:R-:W1:Y:S01]  /*6ea0*/  LDSM.16.MT88.4 R28, [R150+0x1c00] ;  /* 0x001c0000961c783b */ /* 0x000e620000004200 */
[----:B------:R-:W5:Y:S06]  /*6eb0*/  MUFU.EX2 R190, R190 ;  /* 0x000000be00be7308 */ /* 0x000f6c0000000800 */
[C---:B---3--:R-:W-:Y:S02]  /*6ec0*/  HMMA.16816.F32.BF16 R24, R12.reuse, R32, R24 ;  /* 0x000000200c18723c */ /* 0x048fe40000041818 */
[----:B------:R-:W-:Y:S06]  /*6ed0*/  MUFU.EX2 R186, R186 ;  /* 0x000000ba00ba7308 */ /* 0x000fec0000000800 */
[----:B------:R-:W-:Y:S01]  /*6ee0*/  HMMA.16816.F32.BF16 R20, R12, R34, R20 ;  /* 0x000000220c14723c */ /* 0x000fe20000041814 */
[----:B------:R-:W3:Y:S01]  /*6ef0*/  LDSM.16.MT88.4 R32, [R228+0x7000] ;  /* 0x00700000e420783b */ /* 0x000ee20000004200 */
[----:B------:R-:W-:Y:S01]  /*6f00*/  F2FP.BF16.F32.PACK_AB R13, R67, R68 ;  /* 0x00000044430d723e */ /* 0x000fe200000010ff */
[----:B------:R-:W3:Y:S01]  /*6f10*/  MUFU.EX2 R141, R141 ;  /* 0x0000008d008d7308 */ /* 0x000ee20000000800 */
        /* <DEDUP_REMOVED lines=16> */
[----:B--2---:R-:W-:Y:S02]  /*7020*/  F2FP.BF16.F32.PACK_AB R12, R153, R204 ;  /* 0x000000cc990c723e */ /* 0x004fe400000010ff */
[----:B-----5:R-:W-:-:S05]  /*7030*/  F2FP.BF16.F32.PACK_AB R14, R190, R155 ;  /* 0x0000009bbe0e723e */ /* 0x020fca00000010ff */
[----:B------:R-:W-:Y:S02]  /*7040*/  MUFU.EX2 R49, R49 ;  /* 0x0000003100317308 */ /* 0x000fe40000000800 */
[C---:B---3--:R-:W-:Y:S06]  /*7050*/  HMMA.16816.F32.BF16 R8, R12.reuse, R32, R8 ;  /* 0x000000200c08723c */ /* 0x048fec0000041808 */
        /* <DEDUP_REMOVED lines=36> */
[----:B------:R1:W-:Y:S01]  /*72a0*/  MUFU.EX2 R130, R134 ;  /* 0x0000008600827308 */ /* 0x0003e20000000800 */
[C---:B----4-:R-:W-:Y:S07]  /*72b0*/  HMMA.16816.F32.BF16 R8, R32.reuse, R12, R8 ;  /* 0x0000000c2008723c */ /* 0x050fee0000041808 */
[----:B------:R-:W4:Y:S01]  /*72c0*/  MUFU.EX2 R105, R113 ;  /* 0x0000007100697308 */ /* 0x000f220000000800 */
[C---:B------:R-:W-:Y:S01]  /*72d0*/  HMMA.16816.F32.BF16 R4, R32.reuse, R14, R4 ;  /* 0x0000000e2004723c */ /* 0x040fe20000041804 */
[----:B------:R-:W2:Y:S06]  /*72e0*/  LDSM.16.MT88.4 R12, [R150+0x2c00] ;  /* 0x002c0000960c783b */ /* 0x000eac0000004200 */
[----:B------:R-:W-:Y:S01]  /*72f0*/  MUFU.EX2 R101, R124 ;  /* 0x0000007c00657308 */ /* 0x000fe20000000800 */
[----:B-----5:R-:W-:Y:S01]  /*7300*/  HMMA.16816.F32.BF16 R24, R32, R28, R24 ;  /* 0x0000001c2018723c */ /* 0x020fe20000041818 */
[----:B------:R-:W-:Y:S01]  /*7310*/  FADD.FTZ R29, R97, R120 ;  /* 0x00000078611d7221 */ /* 0x000fe20000010000 */
[----:B-1----:R-:W-:Y:S03]  /*7320*/  LDSM.16.MT88.4 R132, [R150+0x3c00] ;  /* 0x003c00009684783b */ /* 0x002fe60000004200 */
[----:B------:R-:W-:-:S02]  /*7330*/  FADD.FTZ R112, R112, R29 ;  /* 0x0000001d70707221 */ /* 0x000fc40000010000 */
[----:B------:R-:W1:Y:S01]  /*7340*/  MUFU.EX2 R118, R103 ;  /* 0x0000006700767308 */ /* 0x000e620000000800 */
[----:B------:R-:W-:Y:S01]  /*7350*/  HMMA.16816.F32.BF16 R28, R32, R30, R20 ;  /* 0x0000001e201c723c */ /* 0x000fe20000041814 */
[----:B------:R-:W-:Y:S01]  /*7360*/  FADD.FTZ R95, R95, R112 ;  /* 0x000000705f5f7221 */ /* 0x000fe20000010000 */
[----:B------:R-:W-:Y:S01]  /*7370*/  F2FP.BF16.F32.PACK_AB R33, R47, R48 ;  /* 0x000000302f21723e */ /* 0x000fe200000010ff */
[----:B------:R-:W5:Y:S01]  /*7380*/  LDSM.16.MT88.4 R20, [R228+0x8000] ;  /* 0x00800000e414783b */ /* 0x000f620000004200 */
[----:B---3--:R-:W-:Y:S01]  /*7390*/  F2FP.BF16.F32.PACK_AB R35, R45, R46 ;  /* 0x0000002e2d23723e */ /* 0x008fe200000010ff */
[----:B------:R-:W-:Y:S01]  /*73a0*/  FADD.FTZ R108, R108, R95 ;  /* 0x0000005f6c6c7221 */ /* 0x000fe20000010000 */
[----:B----4-:R-:W-:Y:S01]  /*73b0*/  F2FP.BF16.F32.PACK_AB R32, R105, R130 ;  /* 0x000000826920723e */ /* 0x010fe200000010ff */
[----:B------:R-:W-:Y:S02]  /*73c0*/  MUFU.EX2 R44, R44 ;  /* 0x0000002c002c7308 */ /* 0x000fe40000000800 */
[----:B------:R-:W-:-:S06]  /*73d0*/  FADD.FTZ R95, R93, R108 ;  /* 0x0000006c5d5f7221 */ /* 0x000fcc0000010000 */
[----:B------:R-:W3:Y:S01]  /*73e0*/  MUFU.EX2 R43, R43 ;  /* 0x0000002b002b7308 */ /* 0x000ee20000000800 */
[----:B-1----:R-:W-:-:S07]  /*73f0*/  F2FP.BF16.F32.PACK_AB R34, R118, R101 ;  /* 0x000000657622723e */ /* 0x002fce00000010ff */
[----:B--2---:R-:W-:Y:S01]  /*7400*/  HMMA.16816.F32.BF16 R8, R32, R16, R8 ;  /* 0x000000102008723c */ /* 0x004fe20000041808 */
[----:B------:R-:W-:Y:S01]  /*7410*/  FADD.FTZ R16, R104, R95 ;  /* 0x0000005f68107221 */ /* 0x000fe20000010000 */
[----:B------:R-:W-:Y:S01]  /*7420*/  FFMA.FTZ R104, R106, UR10, -R75 ;  /* 0x0000000a6a687c23 */ /* 0x000fe2000801084b */
[----:B------:R-:W-:Y:S02]  /*7430*/  MUFU.EX2 R42, R42 ;  /* 0x0000002a002a7308 */ /* 0x000fe40000000800 */
[----:B------:R-:W-:-:S03]  /*7440*/  FADD.FTZ R89, R89, R16 ;  /* 0x0000001059597221 */ /* 0x000fc60000010000 */
[----:B------:R-:W-:Y:S01]  /*7450*/  HMMA.16816.F32.BF16 R24, R32, R12, R24 ;  /* 0x0000000c2018723c */ /* 0x000fe20000041818 */
[----:B------:R-:W-:Y:S01]  /*7460*/  FADD.FTZ R102, R102, R89 ;  /* 0x0000005966667221 */ /* 0x000fe20000010000 */
[----:B---3--:R-:W-:Y:S01]  /*7470*/  F2FP.BF16.F32.PACK_AB R13, R43, R44 ;  /* 0x0000002c2b0d723e */ /* 0x008fe200000010ff */
[----:B------:R-:W1:Y:S02]  /*7480*/  MUFU.EX2 R83, R83 ;  /* 0x0000005300537308 */ /* 0x000e640000000800 */
[----:B------:R-:W-:-:S03]  /*7490*/  FADD.FTZ R17, R85, R102 ;  /* 0x0000006655117221 */ /* 0x000fc60000010000 */
[----:B------:R-:W-:Y:S01]  /*74a0*/  HMMA.16816.F32.BF16 R4, R32, R18, R4 ;  /* 0x000000122004723c */ /* 0x000fe20000041804 */
[----:B------:R-:W-:Y:S01]  /*74b0*/  FADD.FTZ R12, R100, R17 ;  /* 0x00000011640c7221 */ /* 0x000fe20000010000 */
[----:B------:R-:W-:Y:S01]  /*74c0*/  FFMA.FTZ R100, R81, UR10, -R74 ;  /* 0x0000000a51647c23 */ /* 0x000fe2000801084a */
[----:B------:R-:W2:Y:S01]  /*74d0*/  LDSM.16.MT88.4 R16, [R150+0x3000] ;  /* 0x003000009610783b */ /* 0x000ea20000004200 */
[----:B------:R-:W-:Y:S01]  /*74e0*/  MUFU.EX2 R97, R116 ;  /* 0x0000007400617308 */ /* 0x000fe20000000800 */
[----:B------:R-:W-:-:S03]  /*74f0*/  FADD.FTZ R73, R73, R12 ;  /* 0x0000000c49497221 */ /* 0x000fc60000010000 */
[----:B------:R-:W-:Y:S01]  /*7500*/  HMMA.16816.F32.BF16 R28, R32, R14, R28 ;  /* 0x0000000e201c723c */ /* 0x000fe2000004181c */
[----:B------:R-:W-:Y:S01]  /*7510*/  FADD.FTZ R32, R72, R73 ;  /* 0x0000004948207221 */ /* 0x000fe20000010000 */
[----:B------:R-:W-:Y:S02]  /*7520*/  FFMA.FTZ R72, R98, UR10, -R75 ;  /* 0x0000000a62487c23 */ /* 0x000fe4000801084b */
[----:B------:R-:W3:Y:S01]  /*7530*/  MUFU.EX2 R112, R114 ;  /* 0x0000007200707308 */ /* 0x000ee20000000800 */
[----:B------:R-:W-:Y:S01]  /*7540*/  FADD.FTZ R71, R71, R32 ;  /* 0x0000002047477221 */ /* 0x000fe20000010000 */
[----:B------:R-:W-:Y:S01]  /*7550*/  FADD.FTZ R32, R143, R188 ;  /* 0x000000bc8f207221 */ /* 0x000fe20000010000 */
[----:B-1----:R-:W-:Y:S02]  /*7560*/  F2FP.BF16.F32.PACK_AB R15, R83, R42 ;  /* 0x0000002a530f723e */ /* 0x002fe400000010ff */
[----:B------:R-:W-:Y:S01]  /*7570*/  FADD.FTZ R70, R70, R71 ;  /* 0x0000004746467221 */ /* 0x000fe20000010000 */
[----:B------:R-:W-:-:S02]  /*7580*/  FADD.FTZ R145, R145, R32 ;  /* 0x0000002091917221 */ /* 0x000fc40000010000 */
[----:B------:R-:W-:Y:S01]  /*7590*/  MUFU.EX2 R93, R110 ;  /* 0x0000006e005d7308 */ /* 0x000fe20000000800 */
[----:B------:R-:W1:Y:S01]  /*75a0*/  LDSM.16.MT88.4 R32, [R228+0x8400] ;  /* 0x00840000e420783b */ /* 0x000e620000004200 */
[----:B------:R-:W-:Y:S01]  /*75b0*/  FADD.FTZ R69, R69, R70 ;  /* 0x0000004645457221 */ /* 0x000fe20000010000 */
[----:B------:R-:W-:-:S04]  /*75c0*/  FADD.FTZ R145, R192, R145 ;  /* 0x00000091c0917221 */ /* 0x000fc80000010000 */
[----:B------:R-:W-:Y:S01]  /*75d0*/  FADD.FTZ R200, R200, R145 ;  /* 0x00000091c8c87221 */ /* 0x000fe20000010000 */
[----:B------:R-:W4:Y:S01]  /*75e0*/  MUFU.EX2 R104, R104 ;  /* 0x0000006800687308 */ /* 0x000f220000000800 */
[----:B---3--:R-:W-:Y:S02]  /*75f0*/  F2FP.BF16.F32.PACK_AB R12, R112, R97 ;  /* 0x00000061700c723e */ /* 0x008fe400000010ff */
[----:B------:R-:W-:-:S04]  /*7600*/  FADD.FTZ R147, R147, R200 ;  /* 0x000000c893937221 */ /* 0x000fc80000010000 */
[----:B------:R-:W-:Y:S01]  /*7610*/  FADD.FTZ R202, R202, R147 ;  /* 0x00000093caca7221 */ /* 0x000fe20000010000 */
[----:B------:R-:W-:Y:S03]  /*7620*/  MUFU.EX2 R91, R91 ;  /* 0x0000005b005b7308 */ /* 0x000fe60000000800 */
[----:B------:R-:W-:-:S04]  /*7630*/  FADD.FTZ R149, R149, R202 ;  /* 0x000000ca95957221 */ /* 0x000fc80000010000 */
[----:B------:R-:W-:Y:S01]  /*7640*/  FADD.FTZ R204, R204, R149 ;  /* 0x00000095cccc7221 */ /* 0x000fe20000010000 */
[----:B------:R-:W3:Y:S01]  /*7650*/  MUFU.EX2 R126, R126 ;  /* 0x0000007e007e7308 */ /* 0x000ee20000000800 */
[----:B----4-:R-:W-:Y:S02]  /*7660*/  F2FP.BF16.F32.PACK_AB R14, R104, R93 ;  /* 0x0000005d680e723e */ /* 0x010fe400000010ff */
[----:B------:R-:W-:-:S05]  /*7670*/  FADD.FTZ R204, R153, R204 ;  /* 0x000000cc99cc7221 */ /* 0x000fca0000010000 */
[----:B-----5:R-:W-:Y:S01]  /*7680*/  HMMA.16816.F32.BF16 R8, R12, R20, R8 ;  /* 0x000000140c08723c */ /* 0x020fe20000041808 */
[----:B------:R-:W-:Y:S01]  /*7690*/  FADD.FTZ R20, R68, R69 ;  /* 0x0000004544147221 */ /* 0x000fe20000010000 */
[----:B------:R-:W-:Y:S03]  /*76a0*/  MUFU.EX2 R107, R107 ;  /* 0x0000006b006b7308 */ /* 0x000fe60000000800 */
[----:B------:R-:W-:-:S03]  /*76b0*/  FADD.FTZ R67, R67, R20 ;  /* 0x0000001443437221 */ /* 0x000fc60000010000 */
[C---:B------:R-:W-:Y:S01]  /*76c0*/  HMMA.16816.F32.BF16 R4, R12.reuse, R22, R4 ;  /* 0x000000160c04723c */ /* 0x040fe20000041804 */
[----:B------:R-:W-:Y:S01]  /*76d0*/  FADD.FTZ R66, R66, R67 ;  /* 0x0000004342427221 */ /* 0x000fe20000010000 */
[----:B------:R-:W4:Y:S01]  /*76e0*/  MUFU.EX2 R166, R166 ;  /* 0x000000a600a67308 */ /* 0x000f220000000800 */
[----:B------:R-:W5:Y:S05]  /*76f0*/  LDSM.16.MT88.4 R20, [R150+0x3400] ;  /* 0x003400009614783b */ /* 0x000f6a0000004200 */
[----:B--2---:R-:W-:Y:S01]  /*7700*/  HMMA.16816.F32.BF16 R24, R12, R16, R24 ;  /* 0x000000100c18723c */ /* 0x004fe20000041818 */
[----:B------:R-:W-:Y:S01]  /*7710*/  FADD.FTZ R17, R65, R66 ;  /* 0x0000004241117221 */ /* 0x000fe20000010000 */
[----:B------:R-:W-:Y:S03]  /*7720*/  MUFU.EX2 R72, R72 ;  /* 0x0000004800487308 */ /* 0x000fe60000000800 */
[----:B------:R-:W-:-:S03]  /*7730*/  FADD.FTZ R64, R64, R17 ;  /* 0x0000001140407221 */ /* 0x000fc60000010000 */
[----:B------:R-:W-:Y:S01]  /*7740*/  HMMA.16816.F32.BF16 R28, R12, R18, R28 ;  /* 0x000000120c1c723c */ /* 0x000fe2000004181c */
[----:B------:R-:W-:Y:S01]  /*7750*/  FADD.FTZ R17, R63, R64 ;  /* 0x000000403f117221 */ /* 0x000fe20000010000 */
[----:B------:R-:W2:Y:S01]  /*7760*/  MUFU.EX2 R71, R96 ;  /* 0x0000006000477308 */ /* 0x000ea20000000800 */
[----:B---3--:R-:W-:Y:S02]  /*7770*/  F2FP.BF16.F32.PACK_AB R13, R126, R91 ;  /* 0x0000005b7e0d723e */ /* 0x008fe400000010ff */
[----:B------:R-:W-:Y:S01]  /*7780*/  FADD.FTZ R16, R62, R17 ;  /* 0x000000113e107221 */ /* 0x000fe20000010000 */
[----:B------:R-:W-:Y:S01]  /*7790*/  FADD.FTZ R17, R155, R204 ;  /* 0x000000cc9b117221 */ /* 0x000fe20000010000 */
[----:B----4-:R-:W-:Y:S01]  /*77a0*/  F2FP.BF16.F32.PACK_AB R15, R166, R107 ;  /* 0x0000006ba60f723e */ /* 0x010fe200000010ff */
[----:B------:R-:W-:Y:S01]  /*77b0*/  FFMA.FTZ R62, R88, UR10, -R75 ;  /* 0x0000000a583e7c23 */ /* 0x000fe2000801084b */
[----:B------:R-:W-:Y:S01]  /*77c0*/  FADD.FTZ R61, R61, R16 ;  /* 0x000000103d3d7221 */ /* 0x000fe20000010000 */
[----:B------:R-:W-:Y:S01]  /*77d0*/  MUFU.EX2 R68, R94 ;  /* 0x0000005e00447308 */ /* 0x000fe20000000800 */
[----:B------:R-:W-:-:S02]  /*77e0*/  FADD.FTZ R17, R190, R17 ;  /* 0x00000011be117221 */ /* 0x000fc40000010000 */
[----:B------:R-:W-:-:S05]  /*77f0*/  FADD.FTZ R60, R60, R61 ;  /* 0x0000003d3c3c7221 */ /* 0x000fca0000010000 */
[----:B------:R-:W3:Y:S01]  /*7800*/  MUFU.EX2 R67, R92 ;  /* 0x0000005c00437308 */ /* 0x000ee20000000800 */
[----:B--2---:R-:W-:-:S07]  /*7810*/  F2FP.BF16.F32.PACK_AB R12, R71, R72 ;  /* 0x00000048470c723e */ /* 0x004fce00000010ff */
[----:B------:R-:W-:Y:S08]  /*7820*/  MUFU.EX2 R139, R139 ;  /* 0x0000008b008b7308 */ /* 0x000ff00000000800 */
[----:B------:R-:W2:Y:S01]  /*7830*/  MUFU.EX2 R196, R196 ;  /* 0x000000c400c47308 */ /* 0x000ea20000000800 */
[----:B---3--:R-:W-:-:S07]  /*7840*/  F2FP.BF16.F32.PACK_AB R14, R67, R68 ;  /* 0x00000044430e723e */ /* 0x008fce00000010ff */
[C---:B-1----:R-:W-:Y:S01]  /*7850*/  HMMA.16816.F32.BF16 R8, R12.reuse, R32, R8 ;  /* 0x000000200c08723c */ /* 0x042fe20000041808 */
[----:B------:R-:W-:Y:S01]  /*7860*/  FADD.FTZ R32, R186, R17 ;  /* 0x00000011ba207221 */ /* 0x000fe20000010000 */
[----:B------:R-:W-:Y:S01]  /*7870*/  FADD.FTZ R33, R59, R60 ;  /* 0x0000003c3b217221 */ /* 0x000fe20000010000 */
[----:B------:R-:W1:Y:S01]  /*7880*/  LDSM.16.MT88.4 R16, [R228+0x8800] ;  /* 0x00880000e410783b */ /* 0x000e620000004200 */
[----:B------:R-:W-:Y:S01]  /*7890*/  MUFU.EX2 R151, R151 ;  /* 0x0000009700977308 */ /* 0x000fe20000000800 */
[----:B------:R-:W-:Y:S01]  /*78a0*/  FADD.FTZ R32, R141, R32 ;  /* 0x000000208d207221 */ /* 0x000fe20000010000 */
[----:B------:R-:W-:Y:S01]  /*78b0*/  FADD.FTZ R54, R54, R33 ;  /* 0x0000002136367221 */ /* 0x000fe20000010000 */
[----:B------:R-:W-:Y:S01]  /*78c0*/  LDSM.16.MT88.4 R140, [R228+0x8c00] ;  /* 0x008c0000e48c783b */ /* 0x000fe20000004200 */
[----:B-----5:R-:W-:Y:S01]  /*78d0*/  HMMA.16816.F32.BF16 R24, R12, R20, R24 ;  /* 0x000000140c18723c */ /* 0x020fe20000041818 */
[----:B------:R-:W-:Y:S01]  /*78e0*/  FADD.FTZ R157, R157, R32 ;  /* 0x000000209d9d7221 */ /* 0x000fe20000010000 */
[----:B------:R-:W-:Y:S01]  /*78f0*/  FADD.FTZ R53, R53, R54 ;  /* 0x0000003635357221 */ /* 0x000fe20000010000 */
[----:B------:R-:W-:Y:S01]  /*7900*/  FFMA.FTZ R21, R82, UR10, -R75 ;  /* 0x0000000a52157c23 */ /* 0x000fe2000801084b */
[----:B------:R-:W3:Y:S01]  /*7910*/  MUFU.EX2 R152, R152 ;  /* 0x0000009800987308 */ /* 0x000ee20000000800 */
        /* <DEDUP_REMOVED lines=12> */
[----:B--2---:R-:W-:Y:S01]  /*79e0*/  F2FP.BF16.F32.PACK_AB R13, R196, R139 ;  /* 0x0000008bc40d723e */ /* 0x004fe200000010ff */
[----:B------:R-:W2:Y:S01]  /*79f0*/  MUFU.EX2 R62, R62 ;  /* 0x0000003e003e7308 */ /* 0x000ea20000000800 */
[----:B------:R-:W-:Y:S01]  /*7a00*/  FADD.FTZ R125, R144, R125 ;  /* 0x0000007d907d7221 */ /* 0x000fe20000010000 */
[----:B------:R-:W-:Y:S01]  /*7a10*/  FADD.FTZ R48, R48, R49 ;  /* 0x0000003130307221 */ /* 0x000fe20000010000 */
[----:B---3--:R-:W-:Y:S01]  /*7a20*/  F2FP.BF16.F32.PACK_AB R15, R152, R151 ;  /* 0x00000097980f723e */ /* 0x008fe200000010ff */
[----:B------:R-:W-:Y:S01]  /*7a30*/  FFMA.FTZ R22, R80, UR10, -R75 ;  /* 0x0000000a50167c23 */ /* 0x000fe2000801084b */
[----:B------:R-:W-:Y:S01]  /*7a40*/  FADD.FTZ R130, R130, R125 ;  /* 0x0000007d82827221 */ /* 0x000fe20000010000 */
[----:B------:R-:W-:-:S02]  /*7a50*/  FADD.FTZ R47, R47, R48 ;  /* 0x000000302f2f7221 */ /* 0x000fc40000010000 */
[----:B------:R-:W-:Y:S01]  /*7a60*/  MUFU.EX2 R59, R86 ;  /* 0x00000056003b7308 */ /* 0x000fe20000000800 */
[----:B------:R-:W-:Y:S01]  /*7a70*/  FADD.FTZ R48, R105, R130 ;  /* 0x0000008269307221 */ /* 0x000fe20000010000 */
[----:B------:R-:W-:-:S03]  /*7a80*/  FADD.FTZ R46, R46, R47 ;  /* 0x0000002f2e2e7221 */ /* 0x000fc60000010000 */
[----:B------:R-:W-:Y:S01]  /*7a90*/  FADD.FTZ R101, R101, R48 ;  /* 0x0000003065657221 */ /* 0x000fe20000010000 */
[----:B------:R-:W-:Y:S02]  /*7aa0*/  FADD.FTZ R45, R45, R46 ;  /* 0x0000002e2d2d7221 */ /* 0x000fe40000010000 */
[----:B------:R-:W3:Y:S01]  /*7ab0*/  MUFU.EX2 R20, R84 ;  /* 0x0000005400147308 */ /* 0x000ee20000000800 */
[----:B--2---:R-:W-:Y:S01]  /*7ac0*/  F2FP.BF16.F32.PACK_AB R12, R62, R63 ;  /* 0x0000003f3e0c723e */ /* 0x004fe200000010ff */
        /* <DEDUP_REMOVED lines=8> */
[----:B---3--:R-:W-:Y:S01]  /*7b50*/  F2FP.BF16.F32.PACK_AB R14, R20, R59 ;  /* 0x0000003b140e723e */ /* 0x008fe200000010ff */
[----:B------:R-:W-:-:S04]  /*7b60*/  FADD.FTZ R93, R104, R93 ;  /* 0x0000005d685d7221 */ /* 0x000fc80000010000 */
[----:B------:R-:W-:Y:S02]  /*7b70*/  FADD.FTZ R72, R72, R93 ;  /* 0x0000005d48487221 */ /* 0x000fe40000010000 */
[----:B-1----:R-:W-:Y:S01]  /*7b80*/  HMMA.16816.F32.BF16 R8, R12, R16, R8 ;  /* 0x000000100c08723c */ /* 0x002fe20000041808 */
[----:B------:R-:W-:Y:S01]  /*7b90*/  FFMA.FTZ R16, R78, UR10, -R75 ;  /* 0x0000000a4e107c23 */ /* 0x000fe2000801084b */
[----:B------:R-:W-:Y:S01]  /*7ba0*/  MUFU.EX2 R65, R79 ;  /* 0x0000004f00417308 */ /* 0x000fe20000000800 */
[----:B------:R-:W-:-:S05]  /*7bb0*/  FADD.FTZ R71, R71, R72 ;  /* 0x0000004847477221 */ /* 0x000fca0000010000 */
[----:B------:R-:W-:Y:S01]  /*7bc0*/  HMMA.16816.F32.BF16 R4, R12, R18, R4 ;  /* 0x000000120c04723c */ /* 0x000fe20000041804 */
[----:B------:R-:W-:Y:S01]  /*7bd0*/  FADD.FTZ R18, R42, R43 ;  /* 0x0000002b2a127221 */ /* 0x000fe20000010000 */
[----:B------:R-:W1:Y:S03]  /*7be0*/  MUFU.EX2 R250, R250 ;  /* 0x000000fa00fa7308 */ /* 0x000e660000000800 */
[----:B------:R-:W-:-:S03]  /*7bf0*/  FADD.FTZ R18, R83, R18 ;  /* 0x0000001253127221 */ /* 0x000fc60000010000 */
[----:B----4-:R-:W-:Y:S01]  /*7c00*/  HMMA.16816.F32.BF16 R24, R12, R32, R24 ;  /* 0x000000200c18723c */ /* 0x010fe20000041818 */
[----:B------:R-:W-:Y:S01]  /*7c10*/  FADD.FTZ R91, R91, R18 ;  /* 0x000000125b5b7221 */ /* 0x000fe20000010000 */
[----:B------:R-:W-:Y:S03]  /*7c20*/  MUFU.EX2 R21, R21 ;  /* 0x0000001500157308 */ /* 0x000fe60000000800 */
[----:B------:R-:W-:-:S03]  /*7c30*/  FADD.FTZ R126, R126, R91 ;  /* 0x0000005b7e7e7221 */ /* 0x000fc60000010000 */
        /* <DEDUP_REMOVED lines=45> */
[----:B------:R-:W-:-:S02]  /*7f10*/  ISETP.GE.AND P0, PT, R5, RZ, PT ;  /* 0x000000ff0500720c */ /* 0x000fc40003f06270 */
[----:B------:R-:W-:-:S04]  /*7f20*/  LOP3.LUT R5, RZ, R6, RZ, 0x33, !PT ;  /* 0x00000006ff057212 */ /* 0x000fc800078e33ff */
        /* <DEDUP_REMOVED lines=23> */
[----:B------:R-:W-:-:S05]  /*80a0*/  ISETP.GE.AND P2, PT, R4, RZ, PT ;  /* 0x000000ff0400720c */ /* 0x000fca0003f46270 */
        /* <DEDUP_REMOVED lines=26> */
.L_x_2076:
[----:B------:R-:W-:Y:S01]  /*8250*/  UMOV UR6, URZ ;  /* 0x000000ff00067c82 */ /* 0x000fe20008000000 */
[----:B------:R-:W-:Y:S01]  /*8260*/  IMAD.SHL.U32 R4, R36, 0x100, RZ ;  /* 0x0000010024047824 */ /* 0x000fe200078e00ff */
[----:B------:R-:W-:-:S05]  /*8270*/  IADD3 R5, P0, PT, RZ, -UR6, RZ ;  /* 0x80000006ff057c10 */ /* 0x000fca000ff1e0ff */
[----:B------:R-:W-:-:S05]  /*8280*/  IMAD.X R4, RZ, RZ, ~R4, P0 ;  /* 0x000000ffff047224 */ /* 0x000fca00000e0e04 */
[----:B------:R-:W-:-:S04]  /*8290*/  SHF.R.S64 R5, R5, 0x1f, R4 ;  /* 0x0000001f05057819 */ /* 0x000fc80000001004 */
[----:B------:R-:W-:-:S04]  /*82a0*/  IADD3 R238, P0, PT, R5, R238, RZ ;  /* 0x000000ee05ee7210 */ /* 0x000fc80007f1e0ff */
[----:B------:R-:W-:-:S09]  /*82b0*/  LEA.HI.X.SX32 R239, R4, R239, 0x1, P0 ;  /* 0x000000ef04ef7211 */ /* 0x000fd200000f0eff */
.L_x_2077:
[C---:B------:R-:W-:Y:S01]  /*82c0*/  IMAD.SHL.U32 R5, R36.reuse, 0x40, RZ ;  /* 0x0000004024057824 */ /* 0x040fe200078e00ff */
[----:B------:R-:W-:Y:S01]  /*82d0*/  SHF.L.U64.HI R36, R36, 0x6, R37 ;  /* 0x0000000624247819 */ /* 0x000fe20000010225 */
[----:B------:R-:W-:Y:S01]  /*82e0*/  @!PT LDS RZ, [RZ] ;  /* 0x00000000fffff984 */ /* 0x000fe20000000800 */
[----:B------:R-:W-:Y:S01]  /*82f0*/  @!PT LDS RZ, [RZ] ;  /* 0x00000000fffff984 */ /* 0x000fe20000000800 */
[----:B------:R-:W-:Y:S01]  /*8300*/  @!PT LDS RZ, [RZ] ;  /* 0x00000000fffff984 */ /* 0x000fe20000000800 */
[----:B------:R-:W-:Y:S01]  /*8310*/  LDGSTS.E.BYPASS.LTC128B.128 [R58+0x5000], desc[UR16][R238.64] ;  /* 0x05000000ee3a7fae */ /* 0x000fe2000b981a10 */
[----:B------:R-:W-:Y:S02]  /*8320*/  IMAD R40, R3, 0x100, R40 ;  /* 0x0000010003287824 */ /* 0x000fe400078e0228 */
        /* <DEDUP_REMOVED lines=17> */
[----:B------:R3:W-:Y:S03]  /*8440*/  LDGSTS.E.BYPASS.LTC128B.128 [R58+0x7800], desc[UR16][R26.64] ;  /* 0x078000001a3a7fae */ /* 0x0007e6000b981a10 */
[----:B------:R-:W-:Y:S01]  /*8450*/  IMAD.X R35, R33, 0x1, R36, P0 ;  /* 0x0000000121237824 */ /* 0x000fe200000e0624 */
[----:B------:R-:W-:Y:S04]  /*8460*/  LDGSTS.E.BYPASS.LTC128B.128 [R58+0x8000], desc[UR16][R32.64] ;  /* 0x08000000203a7fae */ /* 0x000fe8000b981a10 */
[----:B------:R4:W-:Y:S04]  /*8470*/  LDGSTS.E.BYPASS.LTC128B.128 [R58+0x8800], desc[UR16][R34.64] ;  /* 0x08800000223a7fae */ /* 0x0009e8000b981a10 */
[----:B------:R-:W-:Y:S04]  /*8480*/  LDSM.16.M88.4 R12, [R231] ;  /* 0x00000000e70c783b */ /* 0x000fe80000000200 */
[----:B------:R-:W5:Y:S04]  /*8490*/  LDSM.16.M88.4 R16, [R229+0x1000] ;  /* 0x00100000e510783b */ /* 0x000f680000000200 */
[----:B-1----:R-:W-:Y:S04]  /*84a0*/  LDSM.16.M88.4 R4, [R230] ;  /* 0x00000000e604783b */ /* 0x002fe80000000200 */
[----:B------:R-:W1:Y:S04]  /*84b0*/  LDSM.16.M88.4 R28, [R148+0x1000] ;  /* 0x00100000941c783b */ /* 0x000e680000000200 */
[----:B--2---:R-:W2:Y:S04]  /*84c0*/  LDSM.16.M88.4 R8, [R229+0x1400] ;  /* 0x00140000e508783b */ /* 0x004ea80000000200 */
[----:B---3--:R-:W3:Y:S04]  /*84d0*/  LDSM.16.M88.4 R24, [R148+0x1400] ;  /* 0x001400009418783b */ /* 0x008ee80000000200 */
[----:B----4-:R-:W4:Y:S04]  /*84e0*/  LDSM.16.M88.4 R32, [R229+0x1800] ;  /* 0x00180000e520783b */ /* 0x010f280000000200 */
[----:B------:R-:W0:Y:S01]  /*84f0*/  LDGDEPBAR ;  /* 0x00000000000079af */ /* 0x000e220000000000 */
[C---:B-----5:R-:W-:Y:S08]  /*8500*/  HMMA.16816.F32.BF16 R20, R12.reuse, R16, RZ ;  /* 0x000000100c14723c */ /* 0x060ff000000418ff */
[----:B------:R-:W-:-:S12]  /*8510*/  HMMA.16816.F32.BF16 R16, R12, R18, RZ ;  /* 0x000000120c10723c */ /* 0x000fd800000418ff */
[C---:B-1----:R-:W-:Y:S08]  /*8520*/  HMMA.16816.F32.BF16 R20, R4.reuse, R28, R20 ;  /* 0x0000001c0414723c */ /* 0x042ff00000041814 */
[----:B------:R-:W-:Y:S08]  /*8530*/  HMMA.16816.F32.BF16 R16, R4, R30, R16 ;  /* 0x0000001e0410723c */ /* 0x000ff00000041810 */
[C---:B--2---:R-:W-:Y:S03]  /*8540*/  HMMA.16816.F32.BF16 R28, R12.reuse, R8, RZ ;  /* 0x000000080c1c723c */ /* 0x044fe600000418ff */
        /* <DEDUP_REMOVED lines=10> */
[----:B------:R2:W-:Y:S05]  /*85f0*/  MUFU.TANH R36, R21 ;  /* 0x0000001500247308 */ /* 0x0005ea0000002400 */
[C---:B---3--:R-:W-:Y:S03]  /*8600*/  HMMA.16816.F32.BF16 R28, R4.reuse, R24, R28 ;  /* 0x00000018041c723c */ /* 0x048fe6000004181c */
[----:B------:R4:W-:Y:S05]  /*8610*/  MUFU.TANH R41, R16 ;  /* 0x0000001000297308 */ /* 0x0009ea0000002400 */
[----:B------:R-:W-:Y:S01]  /*8620*/  HMMA.16816.F32.BF16 R8, R4, R26, R8 ;  /* 0x0000001a0408723c */ /* 0x000fe20000041808 */
[----:B------:R-:W3:Y:S02]  /*8630*/  LDSM.16.M88.4 R24, [R229+0x1c00] ;  /* 0x001c0000e518783b */ /* 0x000ee40000000200 */
[----:B------:R-:W5:Y:S02]  /*8640*/  MUFU.TANH R109, R109 ;  /* 0x0000006d006d7308 */ /* 0x000f640000002400 */
[----:B--2---:R-:W2:Y:S06]  /*8650*/  LDSM.16.M88.4 R20, [R148+0x1800] ;  /* 0x001800009414783b */ /* 0x004eac0000000200 */
[----:B------:R-:W-:Y:S01]  /*8660*/  FMUL.FTZ R28, R28, UR4 ;  /* 0x000000041c1c7c20 */ /* 0x000fe20008410000 */
[----:B----4-:R-:W-:Y:S01]  /*8670*/  HMMA.16816.F32.BF16 R16, R12, R32, RZ ;  /* 0x000000200c10723c */ /* 0x010fe200000418ff */
[----:B------:R-:W-:Y:S01]  /*8680*/  FMUL.FTZ R43, R29, UR4 ;  /* 0x000000041d2b7c20 */ /* 0x000fe20008410000 */
[----:B------:R-:W-:Y:S01]  /*8690*/  FMUL.FTZ R248, R30, UR4 ;  /* 0x000000041ef87c20 */ /* 0x000fe20008410000 */
[----:B------:R4:W-:Y:S01]  /*86a0*/  MUFU.TANH R44, R28 ;  /* 0x0000001c002c7308 */ /* 0x0009e20000002400 */
[----:B------:R-:W-:-:S03]  /*86b0*/  FMUL.FTZ R226, R31, UR4 ;  /* 0x000000041fe27c20 */ /* 0x000fc60008410000 */
[----:B------:R-:W-:Y:S01]  /*86c0*/  FMUL.FTZ R46, R8, UR4 ;  /* 0x00000004082e7c20 */ /* 0x000fe20008410000 */
[C---:B------:R-:W-:Y:S01]  /*86d0*/  HMMA.16816.F32.BF16 R32, R12.reuse, R34, RZ ;  /* 0x000000220c20723c */ /* 0x040fe200000418ff */
[----:B------:R-:W-:Y:S01]  /*86e0*/  FMUL.FTZ R45, R9, UR4 ;  /* 0x00000004092d7c20 */ /* 0x000fe20008410000 */
[----:B------:R-:W-:Y:S01]  /*86f0*/  FMUL.FTZ R224, R10, UR4 ;  /* 0x000000040ae07c20 */ /* 0x000fe20008410000 */
[----:B------:R-:W-:Y:S01]  /*8700*/  FMUL.FTZ R222, R11, UR4 ;  /* 0x000000040bde7c20 */ /* 0x000fe20008410000 */
[----:B------:R-:W5:Y:S01]  /*8710*/  MUFU.TANH R99, R99 ;  /* 0x0000006300637308 */ /* 0x000f620000002400 */
[----:B----4-:R-:W4:Y:S07]  /*8720*/  LDSM.16.M88.4 R28, [R148+0x1c00] ;  /* 0x001c0000941c783b */ /* 0x010f2e0000000200 */
[----:B------:R-:W-:Y:S01]  /*8730*/  MUFU.TANH R42, R42 ;  /* 0x0000002a002a7308 */ /* 0x000fe20000002400 */
[----:B---3--:R-:W-:Y:S07]  /*8740*/  HMMA.16816.F32.BF16 R8, R12, R24, RZ ;  /* 0x000000180c08723c */ /* 0x008fee00000418ff */
[----:B------:R-:W3:Y:S01]  /*8750*/  MUFU.TANH R118, R118 ;  /* 0x0000007600767308 */ /* 0x000ee20000002400 */
[C---:B--2---:R-:W-:Y:S07]  /*8760*/  HMMA.16816.F32.BF16 R16, R4.reuse, R20, R16 ;  /* 0x000000140410723c */ /* 0x044fee0000041810 */
[----:B------:R-:W2:Y:S01]  /*8770*/  MUFU.TANH R252, R252 ;  /* 0x000000fc00fc7308 */ /* 0x000ea20000002400 */
[----:B------:R-:W-:Y:S01]  /*8780*/  HMMA.16816.F32.BF16 R32, R4, R22, R32 ;  /* 0x000000160420723c */ /* 0x000fe20000041820 */
[----:B------:R-:W1:Y:S06]  /*8790*/  LDSM.16.M88.4 R20, [R229+0x2000] ;  /* 0x00200000e514783b */ /* 0x000e6c0000000200 */
[----:B------:R-:W2:Y:S01]  /*87a0*/  MUFU.TANH R248, R248 ;  /* 0x000000f800f87308 */ /* 0x000ea20000002400 */
[----:B------:R-:W-:Y:S07]  /*87b0*/  HMMA.16816.F32.BF16 R24, R12, R26, RZ ;  /* 0x0000001a0c18723c */ /* 0x000fee00000418ff */
[----:B------:R-:W2:Y:S01]  /*87c0*/  MUFU.TANH R222, R222 ;  /* 0x000000de00de7308 */ /* 0x000ea20000002400 */
[----:B------:R-:W-:Y:S01]  /*87d0*/  FMUL.FTZ R16, R16, UR4 ;  /* 0x0000000410107c20 */ /* 0x000fe20008410000 */
[----:B------:R-:W-:Y:S01]  /*87e0*/  FMUL.FTZ R17, R17, UR4 ;  /* 0x0000000411117c20 */ /* 0x000fe20008410000 */
[----:B------:R-:W-:Y:S01]  /*87f0*/  FMUL.FTZ R18, R18, UR4 ;  /* 0x0000000412127c20 */ /* 0x000fe20008410000 */
[----:B------:R-:W-:Y:S01]  /*8800*/  FMUL.FTZ R216, R19, UR4 ;  /* 0x0000000413d87c20 */ /* 0x000fe20008410000 */
[----:B----4-:R-:W-:Y:S03]  /*8810*/  HMMA.16816.F32.BF16 R8, R4, R28, R8 ;  /* 0x0000001c0408723c */ /* 0x010fe60000041808 */
[----:B------:R-:W4:Y:S01]  /*8820*/  MUFU.TANH R47, R16 ;  /* 0x00000010002f7308 */ /* 0x000f220000002400 */
[----:B------:R-:W-:Y:S01]  /*8830*/  FMUL.FTZ R32, R32, UR4 ;  /* 0x0000000420207c20 */ /* 0x000fe20008410000 */
[----:B------:R-:W-:Y:S01]  /*8840*/  FMUL.FTZ R33, R33, UR4 ;  /* 0x0000000421217c20 */ /* 0x000fe20008410000 */
[----:B------:R-:W-:Y:S01]  /*8850*/  FMUL.FTZ R214, R34, UR4 ;  /* 0x0000000422d67c20 */ /* 0x000fe20008410000 */
[----:B------:R-:W-:-:S04]  /*8860*/  FMUL.FTZ R212, R35, UR4 ;  /* 0x0000000423d47c20 */ /* 0x000fc80008410000 */
[----:B------:R-:W-:Y:S01]  /*8870*/  MUFU.TANH R48, R17 ;  /* 0x0000001100307308 */ /* 0x000fe20000002400 */
[----:B------:R-:W-:Y:S07]  /*8880*/  HMMA.16816.F32.BF16 R24, R4, R30, R24 ;  /* 0x0000001e0418723c */ /* 0x000fee0000041818 */
[----:B------:R5:W-:Y:S01]  /*8890*/  MUFU.TANH R220, R18 ;  /* 0x0000001200dc7308 */ /* 0x000be20000002400 */
[----:B------:R-:W-:Y:S01]  /*88a0*/  FMUL.FTZ R8, R8, UR4 ;  /* 0x0000000408087c20 */ /* 0x000fe20008410000 */
[----:B------:R-:W-:Y:S01]  /*88b0*/  FMUL.FTZ R9, R9, UR4 ;  /* 0x0000000409097c20 */ /* 0x000fe20008410000 */
[----:B------:R-:W-:Y:S01]  /*88c0*/  FMUL.FTZ R210, R10, UR4 ;  /* 0x000000040ad27c20 */ /* 0x000fe20008410000 */
[----:B------:R-:W-:Y:S01]  /*88d0*/  FMUL.FTZ R208, R11, UR4 ;  /* 0x000000040bd07c20 */ /* 0x000fe20008410000 */
[C---:B-1----:R-:W-:Y:S03]  /*88e0*/  HMMA.16816.F32.BF16 R28, R12.reuse, R20, RZ ;  /* 0x000000140c1c723c */ /* 0x042fe600000418ff */
[----:B------:R-:W-:Y:S04]  /*88f0*/  MUFU.TANH R51, R32 ;  /* 0x0000002000337308 */ /* 0x000fe80000002400 */
[----:B------:R-:W-:Y:S01]  /*8900*/  FMUL.FTZ R24, R24, UR4 ;  /* 0x0000000418187c20 */ /* 0x000fe20008410000 */
[----:B------:R-:W-:Y:S01]  /*8910*/  FMUL.FTZ R54, R25, UR4 ;  /* 0x0000000419367c20 */ /* 0x000fe20008410000 */
[----:B------:R-:W-:Y:S02]  /*8920*/  HMMA.16816.F32.BF16 R20, R12, R22, RZ ;  /* 0x000000160c14723c */ /* 0x000fe400000418ff */
[----:B------:R1:W-:Y:S01]  /*8930*/  MUFU.TANH R52, R33 ;  /* 0x0000002100347308 */ /* 0x0003e20000002400 */
[----:B-----5:R-:W5:Y:S01]  /*8940*/  LDSM.16.M88.4 R16, [R148+0x2000] ;  /* 0x002000009410783b */ /* 0x020f620000000200 */
[----:B------:R-:W-:Y:S01]  /*8950*/  FMUL.FTZ R206, R26, UR4 ;  /* 0x000000041ace7c20 */ /* 0x000fe20008410000 */
[----:B------:R-:W-:-:S05]  /*8960*/  FMUL.FTZ R204, R27, UR4 ;  /* 0x000000041bcc7c20 */ /* 0x000fca0008410000 */
[----:B------:R-:W-:Y:S08]  /*8970*/  MUFU.TANH R50, R8 ;  /* 0x0000000800327308 */ /* 0x000ff00000002400 */
[----:B------:R3:W-:Y:S01]  /*8980*/  MUFU.TANH R49, R9 ;  /* 0x0000000900317308 */ /* 0x0007e20000002400 */
[----:B-1----:R-:W1:Y:S07]  /*8990*/  LDSM.16.M88.4 R32, [R229+0x2400] ;  /* 0x00240000e520783b */ /* 0x002e6e0000000200 */
[----:B------:R2:W-:Y:S08]  /*89a0*/  MUFU.TANH R53, R24 ;  /* 0x0000001800357308 */ /* 0x0005f00000002400 */
[----:B------:R-:W4:Y:S01]  /*89b0*/  MUFU.TANH R43, R43 ;  /* 0x0000002b002b7308 */ /* 0x000f220000002400 */
[----:B---3--:R-:W3:Y:S07]  /*89c0*/  LDSM.16.M88.4 R8, [R148+0x2400] ;  /* 0x002400009408783b */ /* 0x008eee0000000200 */
[----:B------:R-:W4:Y:S01]  /*89d0*/  MUFU.TANH R226, R226 ;  /* 0x000000e200e27308 */ /* 0x000f220000002400 */
[C---:B-----5:R-:W-:Y:S01]  /*89e0*/  HMMA.16816.F32.BF16 R28, R4.reuse, R16, R28 ;  /* 0x00000010041c723c */ /* 0x060fe2000004181c */
[----:B--2---:R-:W2:Y:S06]  /*89f0*/  LDSM.16.M88.4 R24, [R229+0x2800] ;  /* 0x00280000e518783b */ /* 0x004eac0000000200 */
[----:B------:R-:W5:Y:S01]  /*8a00*/  MUFU.TANH R46, R46 ;  /* 0x0000002e002e7308 */ /* 0x000f620000002400 */
[----:B------:R-:W-:Y:S07]  /*8a10*/  HMMA.16816.F32.BF16 R20, R4, R18, R20 ;  /* 0x000000120414723c */ /* 0x000fee0000041814 */
[----:B------:R-:W5:Y:S01]  /*8a20*/  MUFU.TANH R45, R45 ;  /* 0x0000002d002d7308 */ /* 0x000f620000002400 */
[C---:B-1----:R-:W-:Y:S03]  /*8a30*/  HMMA.16816.F32.BF16 R16, R12.reuse, R32, RZ ;  /* 0x000000200c10723c */ /* 0x042fe600000418ff */
        /* <DEDUP_REMOVED lines=10> */
[----:B------:R-:W5:Y:S05]  /*8ae0*/  MUFU.TANH R214, R214 ;  /* 0x000000d600d67308 */ /* 0x000f6a0000002400 */
[C---:B---3--:R-:W-:Y:S03]  /*8af0*/  HMMA.16816.F32.BF16 R16, R4.reuse, R8, R16 ;  /* 0x000000080410723c */ /* 0x048fe60000041810 */
[----:B------:R-:W3:Y:S01]  /*8b00*/  MUFU.TANH R224, R224 ;  /* 0x000000e000e07308 */ /* 0x000ee20000002400 */
[----:B-1----:R-:W1:Y:S04]  /*8b10*/  LDSM.16.M88.4 R28, [R148+0x2800] ;  /* 0x00280000941c783b */ /* 0x002e680000000200 */
[----:B------:R-:W-:Y:S01]  /*8b20*/  HMMA.16816.F32.BF16 R32, R4, R10, R32 ;  /* 0x0000000a0420723c */ /* 0x000fe20000041820 */
[----:B------:R-:W4:Y:S02]  /*8b30*/  LDSM.16.M88.4 R8, [R229+0x2c00] ;  /* 0x002c0000e508783b */ /* 0x000f240000000200 */
[----:B------:R-:W3:Y:S05]  /*8b40*/  MUFU.TANH R216, R216 ;  /* 0x000000d800d87308 */ /* 0x000eea0000002400 */
[C---:B--2---:R-:W-:Y:S03]  /*8b50*/  HMMA.16816.F32.BF16 R20, R12.reuse, R24, RZ ;  /* 0x000000180c14723c */ /* 0x044fe600000418ff */
        /* <DEDUP_REMOVED lines=12> */
[C---:B-1----:R-:W-:Y:S07]  /*8c20*/  HMMA.16816.F32.BF16 R20, R4.reuse, R28, R20 ;  /* 0x0000001c0414723c */ /* 0x042fee0000041814 */
[----:B------:R-:W-:Y:S01]  /*8c30*/  MUFU.TANH R71, R32 ;  /* 0x0000002000477308 */ /* 0x000fe20000002400 */
[----:B------:R-:W-:Y:S07]  /*8c40*/  HMMA.16816.F32.BF16 R24, R4, R30, R24 ;  /* 0x0000001e0418723c */ /* 0x000fee0000041818 */
[----:B------:R-:W-:Y:S01]  /*8c50*/  MUFU.TANH R77, R33 ;  /* 0x00000021004d7308 */ /* 0x000fe20000002400 */
[----:B--2---:R-:W1:Y:S01]  /*8c60*/  LDSM.16.M88.4 R16, [R148+0x2c00] ;  /* 0x002c00009410783b */ /* 0x004e620000000200 */
[C---:B----4-:R-:W-:Y:S06]  /*8c70*/  HMMA.16816.F32.BF16 R28, R12.reuse, R8, RZ ;  /* 0x000000080c1c723c */ /* 0x050fec00000418ff */
[----:B------:R2:W-:Y:S01]  /*8c80*/  MUFU.TANH R176, R34 ;  /* 0x0000002200b07308 */ /* 0x0005e20000002400 */
[----:B------:R-:W-:Y:S01]  /*8c90*/  FMUL.FTZ R20, R20, UR4 ;  /* 0x0000000414147c20 */ /* 0x000fe20008410000 */
[----:B------:R-:W-:Y:S01]  /*8ca0*/  FMUL.FTZ R21, R21, UR4 ;  /* 0x0000000415157c20 */ /* 0x000fe20008410000 */
[----:B------:R-:W-:Y:S01]  /*8cb0*/  FMUL.FTZ R182, R22, UR4 ;  /* 0x0000000416b67c20 */ /* 0x000fe20008410000 */
[----:B------:R-:W-:Y:S01]  /*8cc0*/  FMUL.FTZ R192, R23, UR4 ;  /* 0x0000000417c07c20 */ /* 0x000fe20008410000 */
[----:B------:R-:W-:Y:S03]  /*8cd0*/  HMMA.16816.F32.BF16 R8, R12, R10, RZ ;  /* 0x0000000a0c08723c */ /* 0x000fe600000418ff */
[----:B------:R-:W-:Y:S01]  /*8ce0*/  MUFU.TANH R69, R20 ;  /* 0x0000001400457308 */ /* 0x000fe20000002400 */
[----:B------:R-:W-:Y:S01]  /*8cf0*/  FMUL.FTZ R24, R24, UR4 ;  /* 0x0000000418187c20 */ /* 0x000fe20008410000 */
[----:B------:R-:W-:Y:S01]  /*8d00*/  FMUL.FTZ R25, R25, UR4 ;  /* 0x0000000419197c20 */ /* 0x000fe20008410000 */
[----:B------:R-:W-:Y:S01]  /*8d10*/  FMUL.FTZ R190, R26, UR4 ;  /* 0x000000041abe7c20 */ /* 0x000fe20008410000 */
[----:B------:R-:W-:-:S04]  /*8d20*/  FMUL.FTZ R184, R27, UR4 ;  /* 0x000000041bb87c20 */ /* 0x000fc80008410000 */
[----:B------:R4:W-:Y:S01]  /*8d30*/  MUFU.TANH R75, R21 ;  /* 0x00000015004b7308 */ /* 0x0009e20000002400 */
[----:B--2---:R-:W2:Y:S07]  /*8d40*/  LDSM.16.M88.4 R32, [R229+0x3000] ;  /* 0x00300000e520783b */ /* 0x004eae0000000200 */
[----:B------:R-:W-:Y:S08]  /*8d50*/  MUFU.TANH R79, R24 ;  /* 0x00000018004f7308 */ /* 0x000ff00000002400 */
[----:B------:R5:W-:Y:S01]  /*8d60*/  MUFU.TANH R81, R25 ;  /* 0x0000001900517308 */ /* 0x000be20000002400 */
[----:B----4-:R-:W4:Y:S01]  /*8d70*/  LDSM.16.M88.4 R20, [R148+0x3000] ;  /* 0x003000009414783b */ /* 0x010f220000000200 */
[C---:B-1----:R-:W-:Y:S06]  /*8d80*/  HMMA.16816.F32.BF16 R28, R4.reuse, R16, R28 ;  /* 0x00000010041c723c */ /* 0x042fec000004181c */
[----:B------:R-:W1:Y:S02]  /*8d90*/  MUFU.TANH R212, R212 ;  /* 0x000000d400d47308 */ /* 0x000e640000002400 */
[----:B------:R-:W-:Y:S06]  /*8da0*/  HMMA.16816.F32.BF16 R8, R4, R18, R8 ;  /* 0x000000120408723c */ /* 0x000fec0000041808 */
[----:B------:R-:W1:Y:S01]  /*8db0*/  MUFU.TANH R210, R210 ;  /* 0x000000d200d27308 */ /* 0x000e620000002400 */
[----:B-----5:R-:W5:Y:S04]  /*8dc0*/  LDSM.16.M88.4 R24, [R229+0x3400] ;  /* 0x00340000e518783b */ /* 0x020f680000000200 */
[----:B------:R-:W-:Y:S01]  /*8dd0*/  FMUL.FTZ R28, R28, UR4 ;  /* 0x000000041c1c7c20 */ /* 0x000fe20008410000 */
[----:B------:R-:W-:Y:S01]  /*8de0*/  FMUL.FTZ R29, R29, UR4 ;  /* 0x000000041d1d7c20 */ /* 0x000fe20008410000 */
[----:B------:R-:W-:Y:S01]  /*8df0*/  FMUL.FTZ R186, R30, UR4 ;  /* 0x000000041eba7c20 */ /* 0x000fe20008410000 */
[----:B------:R-:W-:Y:S01]  /*8e00*/  FMUL.FTZ R180, R31, UR4 ;  /* 0x000000041fb47c20 */ /* 0x000fe20008410000 */
[C---:B--2---:R-:W-:Y:S01]  /*8e10*/  HMMA.16816.F32.BF16 R16, R12.reuse, R32, RZ ;  /* 0x000000200c10723c */ /* 0x044fe200000418ff */
[----:B------:R-:W-:Y:S03]  /*8e20*/  MUFU.TANH R85, R28 ;  /* 0x0000001c00557308 */ /* 0x000fe60000002400 */
[----:B------:R-:W-:Y:S01]  /*8e30*/  FMUL.FTZ R8, R8, UR4 ;  /* 0x0000000408087c20 */ /* 0x000fe20008410000 */
[----:B------:R-:W-:Y:S01]  /*8e40*/  FMUL.FTZ R83, R9, UR4 ;  /* 0x0000000409537c20 */ /* 0x000fe20008410000 */
[----:B------:R-:W-:Y:S01]  /*8e50*/  FMUL.FTZ R178, R10, UR4 ;  /* 0x000000040ab27c20 */ /* 0x000fe20008410000 */
[----:B------:R-:W-:Y:S01]  /*8e60*/  FMUL.FTZ R174, R11, UR4 ;  /* 0x000000040bae7c20 */ /* 0x000fe20008410000 */
[----:B------:R-:W-:Y:S01]  /*8e70*/  HMMA.16816.F32.BF16 R32, R12, R34, RZ ;  /* 0x000000220c20723c */ /* 0x000fe200000418ff */
[----:B------:R2:W-:Y:S08]  /*8e80*/  MUFU.TANH R89, R29 ;  /* 0x0000001d00597308 */ /* 0x0005f00000002400 */
[----:B------:R5:W-:Y:S03]  /*8e90*/  MUFU.TANH R87, R8 ;  /* 0x0000000800577308 */ /* 0x000be60000002400 */
[C---:B----4-:R-:W-:Y:S05]  /*8ea0*/  HMMA.16816.F32.BF16 R16, R4.reuse, R20, R16 ;  /* 0x000000140410723c */ /* 0x050fea0000041810 */
[----:B------:R-:W-:Y:S01]  /*8eb0*/  MUFU.TANH R54, R54 ;  /* 0x0000003600367308 */ /* 0x000fe20000002400 */
[----:B--2---:R-:W2:Y:S02]  /*8ec0*/  LDSM.16.M88.4 R28, [R148+0x3400] ;  /* 0x00340000941c783b */ /* 0x004ea40000000200 */
[----:B------:R-:W-:Y:S02]  /*8ed0*/  HMMA.16816.F32.BF16 R32, R4, R22, R32 ;  /* 0x000000160420723c */ /* 0x000fe40000041820 */
[----:B------:R-:W4:Y:S03]  /*8ee0*/  LDSM.16.M88.4 R20, [R229+0x3800] ;  /* 0x00380000e514783b */ /* 0x000f260000000200 */
[----:B------:R-:W1:Y:S03]  /*8ef0*/  MUFU.TANH R206, R206 ;  /* 0x000000ce00ce7308 */ /* 0x000e660000002400 */
[C---:B-----5:R-:W-:Y:S03]  /*8f00*/  HMMA.16816.F32.BF16 R8, R12.reuse, R24, RZ ;  /* 0x000000180c08723c */ /* 0x060fe600000418ff */
        /* <DEDUP_REMOVED lines=11> */
[----:B------:R-:W-:Y:S01]  /*8fc0*/  MUFU.TANH R166, R18 ;  /* 0x0000001200a67308 */ /* 0x000fe20000002400 */
[----:B--2---:R-:W-:Y:S07]  /*8fd0*/  HMMA.16816.F32.BF16 R8, R4, R28, R8 ;  /* 0x0000001c0408723c */ /* 0x004fee0000041808 */
[----:B------:R2:W-:Y:S08]  /*8fe0*/  MUFU.TANH R162, R19 ;  /* 0x0000001300a27308 */ /* 0x0005f00000002400 */
[----:B------:R-:W-:Y:S08]  /*8ff0*/  MUFU.TANH R91, R32 ;  /* 0x00000020005b7308 */ /* 0x000ff00000002400 */
[----:B------:R5:W-:Y:S01]  /*9000*/  MUFU.TANH R95, R33 ;  /* 0x00000021005f7308 */ /* 0x000be20000002400 */
[----:B--2---:R-:W2:Y:S01]  /*9010*/  LDSM.16.M88.4 R16, [R148+0x3800] ;  /* 0x003800009410783b */ /* 0x004ea20000000200 */
[----:B------:R-:W-:Y:S01]  /*9020*/  FMUL.FTZ R94, R8, UR4 ;  /* 0x00000004085e7c20 */ /* 0x000fe20008410000 */
[----:B------:R-:W-:-:S02]  /*9030*/  VIADD R8, R40, 0xfffffe00 ;  /* 0xfffffe0028087836 */ /* 0x000fc40000000000 */
[----:B------:R-:W-:Y:S01]  /*9040*/  FMUL.FTZ R9, R9, UR4 ;  /* 0x0000000409097c20 */ /* 0x000fe20008410000 */
[----:B------:R-:W-:Y:S01]  /*9050*/  FMUL.FTZ R10, R10, UR4 ;  /* 0x000000040a0a7c20 */ /* 0x000fe20008410000 */
[----:B------:R-:W-:Y:S01]  /*9060*/  FMUL.FTZ R11, R11, UR4 ;  /* 0x000000040b0b7c20 */ /* 0x000fe20008410000 */
[CC--:B------:R-:W-:Y:S01]  /*9070*/  ISETP.GE.AND P2, PT, R8.reuse, R39.reuse, PT ;  /* 0x000000270800720c */ /* 0x0c0fe20003f46270 */
[----:B------:R3:W-:Y:S01]  /*9080*/  MUFU.TANH R96, R9 ;  /* 0x0000000900607308 */ /* 0x0007e20000002400 */
[-C--:B------:R-:W-:Y:S01]  /*9090*/  ISETP.GE.AND P1, PT, R8, R38.reuse, PT ;  /* 0x000000260800720c */ /* 0x080fe20003f26270 */
[----:B------:R-:W-:Y:S01]  /*90a0*/  VIADD R8, R40, 0xfffffe09 ;  /* 0xfffffe0928087836 */ /* 0x000fe20000000000 */
[----:B------:R-:W-:Y:S02]  /*90b0*/  FSEL R60, R37, -INF , !P2 ;  /* 0xff800000253c7808 */ /* 0x000fe40005000000 */
[----:B------:R-:W-:Y:S02]  /*90c0*/  FSEL R109, R109, -INF , !P1 ;  /* 0xff8000006d6d7808 */ /* 0x000fe40004800000 */
[-C--:B------:R-:W-:Y:S01]  /*90d0*/  ISETP.GE.AND P5, PT, R8, R39.reuse, PT ;  /* 0x000000270800720c */ /* 0x080fe20003fa6270 */
[----:B-----5:R-:W-:Y:S01]  /*90e0*/  HMMA.16816.F32.BF16 R32, R4, R30, R24 ;  /* 0x0000001e0420723c */ /* 0x020fe20000041818 */
[----:B------:R-:W-:Y:S01]  /*90f0*/  VIADD R25, R40, 0xfffffe01 ;  /* 0xfffffe0128197836 */ /* 0x000fe20000000000 */
[-C--:B------:R-:W-:Y:S01]  /*9100*/  ISETP.GE.AND P2, PT, R8, R38.reuse, PT ;  /* 0x000000260800720c */ /* 0x080fe20003f46270 */
[C---:B------:R-:W-:Y:S01]  /*9110*/  VIADD R24, R40.reuse, 0xfffffe08 ;  /* 0xfffffe0828187836 */ /* 0x040fe20000000000 */
[----:B------:R-:W-:Y:S01]  /*9120*/  MUFU.TANH R154, R10 ;  /* 0x0000000a009a7308 */ /* 0x000fe20000002400 */
[C---:B------:R-:W-:Y:S01]  /*9130*/  VIADD R8, R40.reuse, 0xfffffe11 ;  /* 0xfffffe1128087836 */ /* 0x040fe20000000000 */
[CC--:B------:R-:W-:Y:S01]  /*9140*/  ISETP.GE.AND P0, PT, R25.reuse, R39.reuse, PT ;  /* 0x000000271900720c */ /* 0x0c0fe20003f06270 */
[----:B------:R-:W5:Y:S01]  /*9150*/  LDSM.16.M88.4 R28, [R229+0x3c00] ;  /* 0x003c0000e51c783b */ /* 0x000f620000000200 */
[----:B------:R-:W-:Y:S01]  /*9160*/  ISETP.GE.AND P6, PT, R25, R38, PT ;  /* 0x000000261900720c */ /* 0x000fe20003fc6270 */
[----:B---3--:R-:W-:Y:S01]  /*9170*/  VIADD R9, R40, 0xfffffe10 ;  /* 0xfffffe1028097836 */ /* 0x008fe20000000000 */
[----:B------:R-:W-:-:S02]  /*9180*/  ISETP.GE.AND P3, PT, R24, R39, PT ;  /* 0x000000271800720c */ /* 0x000fc40003f66270 */
[-C--:B------:R-:W-:Y:S01]  /*9190*/  ISETP.GE.AND P4, PT, R24, R38.reuse, PT ;  /* 0x000000261800720c */ /* 0x080fe20003f86270 */
[----:B------:R2:W-:Y:S01]  /*91a0*/  MUFU.TANH R152, R11 ;  /* 0x0000000b00987308 */ /* 0x0005e20000002400 */
[----:B----4-:R-:W-:Y:S01]  /*91b0*/  HMMA.16816.F32.BF16 R24, R12, R20, RZ ;  /* 0x000000140c18723c */ /* 0x010fe200000418ff */
[----:B------:R-:W-:Y:S01]  /*91c0*/  FSEL R99, R99, -INF , !P6 ;  /* 0xff80000063637808 */ /* 0x000fe20007000000 */
[----:B------:R-:W-:Y:S01]  /*91d0*/  VIADD R20, R40, 0xfffffe18 ;  /* 0xfffffe1828147836 */ /* 0x000fe20000000000 */
[----:B------:R-:W-:Y:S02]  /*91e0*/  FSEL R62, R41, -INF , !P3 ;  /* 0xff800000293e7808 */ /* 0x000fe40005800000 */
[----:B------:R-:W-:Y:S01]  /*91f0*/  FMUL.FTZ R21, R32, UR4 ;  /* 0x0000000420157c20 */ /* 0x000fe20008410000 */
[----:B------:R-:W-:Y:S01]  /*9200*/  FSEL R32, R36, -INF , !P0 ;  /* 0xff80000024207808 */ /* 0x000fe20004000000 */
[----:B------:R-:W-:Y:S01]  /*9210*/  FMUL.FTZ R34, R34, UR4 ;  /* 0x0000000422227c20 */ /* 0x000fe20008410000 */
[CC--:B------:R-:W-:Y:S01]  /*9220*/  ISETP.GE.AND P1, PT, R9.reuse, R39.reuse, PT ;  /* 0x000000270900720c */ /* 0x0c0fe20003f26270 */
[----:B------:R3:W-:Y:S01]  /*9230*/  MUFU.TANH R36, R21 ;  /* 0x0000001500247308 */ /* 0x0007e20000002400 */
[-C--:B------:R-:W-:Y:S01]  /*9240*/  ISETP.GE.AND P0, PT, R9, R38.reuse, PT ;  /* 0x000000260900720c */ /* 0x080fe20003f06270 */
[----:B------:R-:W-:Y:S01]  /*9250*/  FMUL.FTZ R35, R35, UR4 ;  /* 0x0000000423237c20 */ /* 0x000fe20008410000 */
[C---:B------:R-:W-:Y:S01]  /*9260*/  ISETP.GE.AND P6, PT, R8.reuse, R39, PT ;  /* 0x000000270800720c */ /* 0x040fe20003fc6270 */
[----:B------:R-:W-:Y:S01]  /*9270*/  FMUL.FTZ R33, R33, UR4 ;  /* 0x0000000421217c20 */ /* 0x000fe20008410000 */
[----:B------:R-:W-:-:S02]  /*9280*/  ISETP.GE.AND P3, PT, R8, R38, PT ;  /* 0x000000260800720c */ /* 0x000fc40003f66270 */
[----:B------:R-:W-:Y:S01]  /*9290*/  FSEL R118, R118, -INF , !P4 ;  /* 0xff80000076767808 */ /* 0x000fe20006000000 */
[----:B------:R4:W-:Y:S01]  /*92a0*/  MUFU.TANH R130, R34 ;  /* 0x0000002200827308 */ /* 0x0009e20000002400 */
[----:B------:R-:W-:Y:S02]  /*92b0*/  FSEL R64, R42, -INF , !P5 ;  /* 0xff8000002a407808 */ /* 0x000fe40006800000 */
[----:B--2---:R-:W-:Y:S01]  /*92c0*/  HMMA.16816.F32.BF16 R8, R4, R16, R24 ;  /* 0x000000100408723c */ /* 0x004fe20000041818 */
[----:B------:R-:W-:Y:S01]  /*92d0*/  VIADD R16, R40, 0xfffffe19 ;  /* 0xfffffe1928107836 */ /* 0x000fe20000000000 */
[----:B------:R-:W-:Y:S01]  /*92e0*/  ISETP.GE.AND P4, PT, R20, R39, PT ;  /* 0x000000271400720c */ /* 0x000fe20003f86270 */
[----:B------:R-:W-:Y:S01]  /*92f0*/  VIADD R17, R40, 0xfffffe20 ;  /* 0xfffffe2028117836 */ /* 0x000fe20000000000 */
[----:B------:R-:W-:Y:S01]  /*9300*/  ISETP.GE.AND P5, PT, R20, R38, PT ;  /* 0x000000261400720c */ /* 0x000fe20003fa6270 */
[----:B------:R-:W-:Y:S01]  /*9310*/  MUFU.TANH R128, R35 ;  /* 0x0000002300807308 */ /* 0x000fe20000002400 */
[----:B------:R-:W-:-:S02]  /*9320*/  FSEL R252, R252, -INF , !P2 ;  /* 0xff800000fcfc7808 */ /* 0x000fc40005000000 */
[----:B------:R-:W-:Y:S01]  /*9330*/  HMMA.16816.F32.BF16 R24, R12, R22, RZ ;  /* 0x000000160c18723c */ /* 0x000fe200000418ff */
[----:B------:R-:W-:Y:S01]  /*9340*/  FSEL R66, R44, -INF , !P1 ;  /* 0xff8000002c427808 */ /* 0x000fe20004800000 */
[----:B---3--:R-:W2:Y:S01]  /*9350*/  LDSM.16.M88.4 R20, [R148+0x3c00] ;  /* 0x003c00009414783b */ /* 0x008ea20000000200 */
[----:B------:R-:W-:Y:S02]  /*9360*/  FSEL R248, R248, -INF , !P0 ;  /* 0xff800000f8f87808 */ /* 0x000fe40004000000 */
[CC--:B------:R-:W-:Y:S01]  /*9370*/  ISETP.GE.AND P2, PT, R16.reuse, R39.reuse, PT ;  /* 0x000000271000720c */ /* 0x0c0fe20003f46270 */
[----:B------:R-:W3:Y:S01]  /*9380*/  MUFU.TANH R208, R208 ;  /* 0x000000d000d07308 */ /* 0x000ee20000002400 */
[----:B------:R-:W-:Y:S01]  /*9390*/  ISETP.GE.AND P1, PT, R16, R38, PT ;  /* 0x000000261000720c */ /* 0x000fe20003f26270 */
[----:B------:R-:W-:Y:S01]  /*93a0*/  VIADD R16, R40, 0xfffffe21 ;  /* 0xfffffe2128107836 */ /* 0x000fe20000000000 */
[-C--:B------:R-:W-:Y:S02]  /*93b0*/  ISETP.GE.AND P0, PT, R17, R39.reuse, PT ;  /* 0x000000271100720c */ /* 0x080fe40003f06270 */
[----:B----4-:R-:W-:Y:S01]  /*93c0*/  FMUL.FTZ R34, R8, UR4 ;  /* 0x0000000408227c20 */ /* 0x010fe20008410000 */
        /* <DEDUP_REMOVED lines=9> */
[----:B------:R-:W-:Y:S01]  /*9460*/  FSEL R70, R46, -INF , !P4 ;  /* 0xff8000002e467808 */ /* 0x000fe20006000000 */
[----:B------:R-:W-:Y:S01]  /*9470*/  HMMA.16816.F32.BF16 R24, R4, R18, R24 ;  /* 0x000000120418723c */ /* 0x000fe20000041818 */
[----:B------:R-:W-:-:S02]  /*9480*/  ISETP.GE.AND P1, PT, R8, R39, PT ;  /* 0x000000270800720c */ /* 0x000fc40003f26270 */
[-C--:B------:R-:W-:Y:S01]  /*9490*/  ISETP.GE.AND P0, PT, R8, R38.reuse, PT ;  /* 0x000000260800720c */ /* 0x080fe20003f06270 */
[----:B------:R-:W-:Y:S01]  /*94a0*/  VIADD R8, R40, 0xfffffe30 ;  /* 0xfffffe3028087836 */ /* 0x000fe20000000000 */
[-C--:B------:R-:W-:Y:S01]  /*94b0*/  ISETP.GE.AND P6, PT, R17, R38.reuse, PT ;  /* 0x000000261100720c */ /* 0x080fe20003fc6270 */
[----:B------:R-:W-:Y:S01]  /*94c0*/  MUFU.TANH R124, R10 ;  /* 0x0000000a007c7308 */ /* 0x000fe20000002400 */
[CC--:B------:R-:W-:Y:S02]  /*94d0*/  ISETP.GE.AND P3, PT, R16.reuse, R39.reuse, PT ;  /* 0x000000271000720c */ /* 0x0c0fe40003f66270 */
[----:B------:R-:W-:Y:S01]  /*94e0*/  ISETP.GE.AND P4, PT, R16, R38, PT ;  /* 0x000000261000720c */ /* 0x000fe20003f86270 */
[----:B------:R-:W-:Y:S01]  /*94f0*/  VIADD R16, R40, 0xfffffe28 ;  /* 0xfffffe2828107836 */ /* 0x000fe20000000000 */
[----:B------:R-:W-:Y:S02]  /*9500*/  FSEL R220, R220, -INF , !P6 ;  /* 0xff800000dcdc7808 */ /* 0x000fe40007000000 */
[----:B------:R-:W-:Y:S01]  /*9510*/  FSEL R76, R48, -INF , !P3 ;  /* 0xff800000304c7808 */ /* 0x000fe20005800000 */
[----:B----4-:R-:W-:Y:S01]  /*9520*/  VIADD R9, R40, 0xfffffe31 ;  /* 0xfffffe3128097836 */ /* 0x010fe20000000000 */
[----:B------:R-:W-:Y:S01]  /*9530*/  FSEL R72, R45, -INF , !P2 ;  /* 0xff8000002d487808 */ /* 0x000fe20005000000 */
[----:B------:R4:W-:Y:S01]  /*9540*/  MUFU.TANH R122, R11 ;  /* 0x0000000b007a7308 */ /* 0x0009e20000002400 */
[----:B------:R-:W-:-:S02]  /*9550*/  ISETP.GE.AND P6, PT, R8, R39, PT ;  /* 0x000000270800720c */ /* 0x000fc40003fc6270 */
[-C--:B------:R-:W-:Y:S01]  /*9560*/  ISETP.GE.AND P3, PT, R8, R38.reuse, PT ;  /* 0x000000260800720c */ /* 0x080fe20003f66270 */
[----:B------:R-:W-:Y:S01]  /*9570*/  VIADD R8, R40, 0xfffffe38 ;  /* 0xfffffe3828087836 */ /* 0x000fe20000000000 */
[-C--:B------:R-:W-:Y:S01]  /*9580*/  ISETP.GE.AND P2, PT, R16, R38.reuse, PT ;  /* 0x000000261000720c */ /* 0x080fe20003f46270 */
[----:B------:R-:W-:Y:S01]  /*9590*/  FMUL.FTZ R24, R24, UR4 ;  /* 0x0000000418187c20 */ /* 0x000fe20008410000 */
[----:B------:R-:W-:Y:S01]  /*95a0*/  FSEL R80, R52, -INF , !P1 ;  /* 0xff80000034507808 */ /* 0x000fe20004800000 */
[----:B------:R-:W-:Y:S01]  /*95b0*/  FMUL.FTZ R25, R25, UR4 ;  /* 0x0000000419197c20 */ /* 0x000fe20008410000 */
[----:B------:R-:W-:Y:S01]  /*95c0*/  FSEL R214, R214, -INF , !P2 ;  /* 0xff800000d6d67808 */ /* 0x000fe20005000000 */
[----:B------:R-:W-:Y:S01]  /*95d0*/  FMUL.FTZ R26, R26, UR4 ;  /* 0x000000041a1a7c20 */ /* 0x000fe20008410000 */
[----:B------:R-:W-:Y:S01]  /*95e0*/  FSEL R224, R224, -INF , !P5 ;  /* 0xff800000e0e07808 */ /* 0x000fe20006800000 */
[----:B------:R-:W-:Y:S01]  /*95f0*/  MUFU.TANH R37, R24 ;  /* 0x0000001800257308 */ /* 0x000fe20000002400 */
[CC--:B------:R-:W-:Y:S01]  /*9600*/  ISETP.GE.AND P2, PT, R8.reuse, R39.reuse, PT ;  /* 0x000000270800720c */ /* 0x0c0fe20003f46270 */
[----:B------:R-:W-:Y:S01]  /*9610*/  FMUL.FTZ R112, R27, UR4 ;  /* 0x000000041b707c20 */ /* 0x000fe20008410000 */
[----:B------:R-:W-:Y:S01]  /*9620*/  ISETP.GE.AND P1, PT, R8, R38, PT ;  /* 0x000000260800720c */ /* 0x000fe20003f26270 */
[----:B------:R-:W-:Y:S01]  /*9630*/  VIADD R8, R40, 0xfffffe39 ;  /* 0xfffffe3928087836 */ /* 0x000fe20000000000 */
[----:B------:R-:W-:-:S02]  /*9640*/  ISETP.GE.AND P5, PT, R16, R39, PT ;  /* 0x000000271000720c */ /* 0x000fc40003fa6270 */
[C---:B-----5:R-:W-:Y:S01]  /*9650*/  HMMA.16816.F32.BF16 R16, R12.reuse, R28, RZ ;  /* 0x0000001c0c10723c */ /* 0x060fe200000418ff */
[----:B------:R-:W-:Y:S01]  /*9660*/  FSEL R216, R216, -INF , !P4 ;  /* 0xff800000d8d87808 */ /* 0x000fe20006000000 */
[----:B------:R-:W-:Y:S01]  /*9670*/  MUFU.TANH R41, R25 ;  /* 0x0000001900297308 */ /* 0x000fe20000002400 */
[----:B------:R-:W-:Y:S02]  /*9680*/  FSEL R78, R51, -INF , !P5 ;  /* 0xff800000334e7808 */ /* 0x000fe40006800000 */
[----:B-1----:R-:W-:Y:S02]  /*9690*/  FSEL R212, R212, -INF , !P0 ;  /* 0xff800000d4d47808 */ /* 0x002fe40004000000 */
[----:B------:R-:W-:Y:S01]  /*96a0*/  FSEL R82, R50, -INF , !P6 ;  /* 0xff80000032527808 */ /* 0x000fe20007000000 */
[----:B------:R-:W-:Y:S01]  /*96b0*/  HMMA.16816.F32.BF16 R28, R12, R30, RZ ;  /* 0x0000001e0c1c723c */ /* 0x000fe200000418ff */
[C---:B------:R-:W-:Y:S01]  /*96c0*/  ISETP.GE.AND P4, PT, R9.reuse, R39, PT ;  /* 0x000000270900720c */ /* 0x040fe20003f86270 */
[----:B------:R1:W-:Y:S01]  /*96d0*/  MUFU.TANH R114, R26 ;  /* 0x0000001a00727308 */ /* 0x0003e20000002400 */
[----:B------:R-:W-:-:S02]  /*96e0*/  ISETP.GE.AND P5, PT, R9, R38, PT ;  /* 0x000000260900720c */ /* 0x000fc40003fa6270 */
[C---:B------:R-:W-:Y:S02]  /*96f0*/  ISETP.GE.AND P0, PT, R8.reuse, R39, PT ;  /* 0x000000270800720c */ /* 0x040fe40003f06270 */
[----:B------:R-:W-:Y:S02]  /*9700*/  ISETP.GE.AND P6, PT, R8, R38, PT ;  /* 0x000000260800720c */ /* 0x000fe40003fc6270 */
[----:B----4-:R-:W4:Y:S01]  /*9710*/  LDSM.16.M88.4 R8, [R229+0x4000] ;  /* 0x00400000e508783b */ /* 0x010f220000000200 */
[----:B------:R-:W5:Y:S01]  /*9720*/  MUFU.TANH R204, R204 ;  /* 0x000000cc00cc7308 */ /* 0x000f620000002400 */
[----:B------:R-:W-:Y:S01]  /*9730*/  FSEL R210, R210, -INF , !P3 ;  /* 0xff800000d2d27808 */ /* 0x000fe20005800000 */
[----:B--2---:R-:W-:Y:S01]  /*9740*/  HMMA.16816.F32.BF16 R16, R4, R20, R16 ;  /* 0x000000140410723c */ /* 0x004fe20000041810 */
[C---:B------:R-:W-:Y:S01]  /*9750*/  VIADD R20, R40.reuse, 0xfffffe40 ;  /* 0xfffffe4028147836 */ /* 0x040fe20000000000 */
[----:B------:R-:W-:Y:S01]  /*9760*/  FSEL R84, R49, -INF , !P4 ;  /* 0xff80000031547808 */ /* 0x000fe20006000000 */
[----:B------:R-:W-:Y:S01]  /*9770*/  VIADD R21, R40, 0xfffffe41 ;  /* 0xfffffe4128157836 */ /* 0x000fe20000000000 */
[----:B------:R-:W-:-:S02]  /*9780*/  FSEL R206, R206, -INF , !P1 ;  /* 0xff800000cece7808 */ /* 0x000fc40004800000 */
[----:B------:R-:W-:Y:S01]  /*9790*/  MUFU.TANH R59, R59 ;  /* 0x0000003b003b7308 */ /* 0x000fe20000002400 */
[----:B-1----:R-:W1:Y:S01]  /*97a0*/  LDSM.16.M88.4 R24, [R148+0x4000] ;  /* 0x004000009418783b */ /* 0x002e620000000200 */
[CC--:B------:R-:W-:Y:S01]  /*97b0*/  ISETP.GE.AND P3, PT, R20.reuse, R39.reuse, PT ;  /* 0x000000271400720c */ /* 0x0c0fe20003f66270 */
[----:B------:R-:W-:Y:S01]  /*97c0*/  HMMA.16816.F32.BF16 R28, R4, R22, R28 ;  /* 0x00000016041c723c */ /* 0x000fe2000004181c */
[----:B------:R-:W-:Y:S01]  /*97d0*/  ISETP.GE.AND P4, PT, R20, R38, PT ;  /* 0x000000261400720c */ /* 0x000fe20003f86270 */
[----:B------:R-:W-:Y:S01]  /*97e0*/  VIADD R20, R40, 0xfffffe48 ;  /* 0xfffffe4828147836 */ /* 0x000fe20000000000 */
[----:B------:R-:W-:Y:S02]  /*97f0*/  FSEL R88, R54, -INF , !P0 ;  /* 0xff80000036587808 */ /* 0x000fe40004000000 */
[----:B------:R-:W2:Y:S01]  /*9800*/  MUFU.TANH R164, R164 ;  /* 0x000000a400a47308 */ /* 0x000ea20000002400 */
[----:B---3--:R-:W-:Y:S02]  /*9810*/  FSEL R208, R208, -INF , !P5 ;  /* 0xff800000d0d07808 */ /* 0x008fe40006800000 */
[----:B------:R-:W-:-:S02]  /*9820*/  ISETP.GE.AND P1, PT, R20, R39, PT ;  /* 0x000000271400720c */ /* 0x000fc40003f26270 */
[-C--:B------:R-:W-:Y:S01]  /*9830*/  ISETP.GE.AND P0, PT, R20, R38.reuse, PT ;  /* 0x000000261400720c */ /* 0x080fe20003f06270 */
[----:B------:R-:W-:Y:S02]  /*9840*/  VIADD R20, R40, 0xfffffe49 ;  /* 0xfffffe4928147836 */ /* 0x000fe40000000000 */
[----:B------:R-:W-:Y:S01]  /*9850*/  FMUL.FTZ R42, R16, UR4 ;  /* 0x00000004102a7c20 */ /* 0x000fe20008410000 */
[----:B------:R-:W3:Y:S01]  /*9860*/  MUFU.TANH R200, R200 ;  /* 0x000000c800c87308 */ /* 0x000ee20000002400 */
[-C--:B------:R-:W-:Y:S01]  /*9870*/  ISETP.GE.AND P5, PT, R21, R39.reuse, PT ;  /* 0x000000271500720c */ /* 0x080fe20003fa6270 */
[----:B------:R-:W-:Y:S01]  /*9880*/  VIADD R16, R40, 0xfffffe50 ;  /* 0xfffffe5028107836 */ /* 0x000fe20000000000 */
[----:B------:R-:W-:Y:S01]  /*9890*/  FSEL R86, R53, -INF , !P2 ;  /* 0xff80000035567808 */ /* 0x000fe20005000000 */
[----:B------:R-:W-:Y:S01]  /*98a0*/  FMUL.FTZ R17, R17, UR4 ;  /* 0x0000000411117c20 */ /* 0x000fe20008410000 */
[----:B-----5:R-:W-:Y:S01]  /*98b0*/  FSEL R204, R204, -INF , !P6 ;  /* 0xff800000cccc7808 */ /* 0x020fe20007000000 */
[----:B------:R-:W-:Y:S01]  /*98c0*/  FMUL.FTZ R18, R18, UR4 ;  /* 0x0000000412127c20 */ /* 0x000fe20008410000 */
[----:B------:R-:W-:Y:S01]  /*98d0*/  FSEL R90, R61, -INF , !P3 ;  /* 0xff8000003d5a7808 */ /* 0x000fe20005800000 */
[----:B------:R-:W5:Y:S01]  /*98e0*/  MUFU.TANH R63, R63 ;  /* 0x0000003f003f7308 */ /* 0x000f620000002400 */
[-C--:B------:R-:W-:Y:S01]  /*98f0*/  ISETP.GE.AND P2, PT, R21, R38.reuse, PT ;  /* 0x000000261500720c */ /* 0x080fe20003f46270 */
[----:B------:R-:W-:Y:S01]  /*9900*/  FMUL.FTZ R19, R19, UR4 ;  /* 0x0000000413137c20 */ /* 0x000fe20008410000 */
[-C--:B------:R-:W-:Y:S01]  /*9910*/  ISETP.GE.AND P6, PT, R20, R39.reuse, PT ;  /* 0x000000271400720c */ /* 0x080fe20003fc6270 */
[----:B------:R-:W-:Y:S01]  /*9920*/  FMUL.FTZ R28, R28, UR4 ;  /* 0x000000041c1c7c20 */ /* 0x000fe20008410000 */
[-C--:B------:R-:W-:Y:S01]  /*9930*/  ISETP.GE.AND P3, PT, R20, R38.reuse, PT ;  /* 0x000000261400720c */ /* 0x080fe20003f66270 */
[----:B------:R-:W-:Y:S01]  /*9940*/  FMUL.FTZ R29, R29, UR4 ;  /* 0x000000041d1d7c20 */ /* 0x000fe20008410000 */
[----:B--2---:R-:W-:Y:S01]  /*9950*/  FSEL R164, R164, -INF , !P4 ;  /* 0xff800000a4a47808 */ /* 0x004fe20006000000 */
[----:B------:R-:W2:Y:S01]  /*9960*/  MUFU.TANH R196, R196 ;  /* 0x000000c400c47308 */ /* 0x000ea20000002400 */
[----:B------:R-:W-:Y:S01]  /*9970*/  FSEL R59, R59, -INF , !P5 ;  /* 0xff8000003b3b7808 */ /* 0x000fe20006800000 */
[----:B----4-:R-:W-:Y:S01]  /*9980*/  HMMA.16816.F32.BF16 R20, R12, R8, RZ ;  /* 0x000000080c14723c */ /* 0x010fe200000418ff */
[-C--:B------:R-:W-:Y:S01]  /*9990*/  ISETP.GE.AND P4, PT, R16, R39.reuse, PT ;  /* 0x000000271000720c */ /* 0x080fe20003f86270 */
[----:B------:R-:W-:Y:S01]  /*99a0*/  VIADD R8, R40, 0xfffffe59 ;  /* 0xfffffe5928087836 */ /* 0x000fe20000000000 */
[-C--:B------:R-:W-:Y:S01]  /*99b0*/  ISETP.GE.AND P5, PT, R16, R38.reuse, PT ;  /* 0x000000261000720c */ /* 0x080fe20003fa6270 */
[----:B------:R-:W-:Y:S01]  /*99c0*/  VIADD R16, R40, 0xfffffe51 ;  /* 0xfffffe5128107836 */ /* 0x000fe20000000000 */
[----:B---3--:R-:W-:Y:S01]  /*99d0*/  FSEL R200, R200, -INF , !P2 ;  /* 0xff800000c8c87808 */ /* 0x008fe20005000000 */
[----:B------:R-:W3:Y:S01]  /*99e0*/  MUFU.TANH R65, R65 ;  /* 0x0000004100417308 */ /* 0x000ee20000002400 */
[----:B-----5:R-:W-:Y:S01]  /*99f0*/  FSEL R63, R63, -INF , !P1 ;  /* 0xff8000003f3f7808 */ /* 0x020fe20004800000 */
[----:B------:R-:W-:Y:S01]  /*9a00*/  VIADD R9, R40, 0xfffffe58 ;  /* 0xfffffe5828097836 */ /* 0x000fe20000000000 */
[----:B------:R-:W-:Y:S01]  /*9a10*/  FSEL R67, R67, -INF , !P4 ;  /* 0xff80000043437808 */ /* 0x000fe20006000000 */
[----:B------:R-:W-:Y:S01]  /*9a20*/  FMUL.FTZ R30, R30, UR4 ;  /* 0x000000041e1e7c20 */ /* 0x000fe20008410000 */
[C---:B------:R-:W-:Y:S01]  /*9a30*/  ISETP.GE.AND P2, PT, R16.reuse, R39, PT ;  /* 0x000000271000720c */ /* 0x040fe20003f46270 */
[----:B------:R-:W-:Y:S01]  /*9a40*/  FMUL.FTZ R46, R31, UR4 ;  /* 0x000000041f2e7c20 */ /* 0x000fe20008410000 */
[----:B------:R-:W-:Y:S01]  /*9a50*/  ISETP.GE.AND P1, PT, R16, R38, PT ;  /* 0x000000261000720c */ /* 0x000fe20003f26270 */
[----:B------:R-:W4:Y:S01]  /*9a60*/  MUFU.TANH R198, R198 ;  /* 0x000000c600c67308 */ /* 0x000f220000002400 */
[----:B--2---:R-:W-:-:S02]  /*9a70*/  FSEL R196, R196, -INF , !P3 ;  /* 0xff800000c4c47808 */ /* 0x004fc40005800000 */
[CC--:B------:R-:W-:Y:S02]  /*9a80*/  ISETP.GE.AND P3, PT, R8.reuse, R39.reuse, PT ;  /* 0x000000270800720c */ /* 0x0c0fe40003f66270 */
[-C--:B------:R-:W-:Y:S01]  /*9a90*/  ISETP.GE.AND P4, PT, R8, R38.reuse, PT ;  /* 0x000000260800720c */ /* 0x080fe20003f86270 */
[----:B------:R-:W-:Y:S01]  /*9aa0*/  VIADD R8, R40, 0xfffffe60 ;  /* 0xfffffe6028087836 */ /* 0x000fe20000000000 */
[----:B------:R-:W-:Y:S01]  /*9ab0*/  FSEL R172, R172, -INF , !P5 ;  /* 0xff800000acac7808 */ /* 0x000fe20006800000 */
[----:B------:R-:W-:Y:S01]  /*9ac0*/  MUFU.TANH R43, R17 ;  /* 0x00000011002b7308 */ /* 0x000fe20000002400 */
[----:B---3--:R-:W-:Y:S01]  /*9ad0*/  FSEL R65, R65, -INF , !P6 ;  /* 0xff80000041417808 */ /* 0x008fe20007000000 */
[----:B-1----:R-:W-:Y:S01]  /*9ae0*/  HMMA.16816.F32.BF16 R20, R4, R24, R20 ;  /* 0x000000180414723c */ /* 0x002fe20000041814 */
[----:B------:R-:W-:Y:S01]  /*9af0*/  FSEL R73, R73, -INF , !P2 ;  /* 0xff80000049497808 */ /* 0x000fe20005000000 */
[C---:B------:R-:W-:Y:S01]  /*9b00*/  VIADD R24, R40.reuse, 0xfffffe61 ;  /* 0xfffffe6128187836 */ /* 0x040fe20000000000 */
[----:B------:R-:W-:Y:S01]  /*9b10*/  ISETP.GE.AND P6, PT, R9, R38, PT ;  /* 0x000000260900720c */ /* 0x000fe20003fc6270 */
[----:B------:R-:W-:Y:S01]  /*9b20*/  VIADD R25, R40, 0xfffffe68 ;  /* 0xfffffe6828197836 */ /* 0x000fe20000000000 */
[----:B------:R-:W-:Y:S01]  /*9b30*/  ISETP.GE.AND P5, PT, R8, R39, PT ;  /* 0x000000270800720c */ /* 0x000fe20003fa6270 */
[----:B------:R-:W-:Y:S01]  /*9b40*/  MUFU.TANH R104, R18 ;  /* 0x0000001200687308 */ /* 0x000fe20000002400 */
[----:B----4-:R-:W-:-:S02]  /*9b50*/  FSEL R198, R198, -INF , !P0 ;  /* 0xff800000c6c67808 */ /* 0x010fc40004000000 */
[-C--:B------:R-:W-:Y:S02]  /*9b60*/  ISETP.GE.AND P0, PT, R9, R39.reuse, PT ;  /* 0x000000270900720c */ /* 0x080fe40003f06270 */
[-C--:B------:R-:W-:Y:S02]  /*9b70*/  ISETP.GE.AND P2, PT, R8, R38.reuse, PT ;  /* 0x000000260800720c */ /* 0x080fe40003f46270 */
[----:B------:R-:W-:Y:S01]  /*9b80*/  HMMA.16816.F32.BF16 R8, R12, R10, RZ ;  /* 0x0000000a0c08723c */ /* 0x000fe200000418ff */
[----:B------:R1:W-:Y:S01]  /*9b90*/  MUFU.TANH R102, R19 ;  /* 0x0000001300667308 */ /* 0x0003e20000002400 */
[----:B------:R-:W-:Y:S02]  /*9ba0*/  FSEL R71, R71, -INF , !P0 ;  /* 0xff80000047477808 */ /* 0x000fe40004000000 */
[-C--:B------:R-:W-:Y:S02]  /*9bb0*/  ISETP.GE.AND P0, PT, R24, R38.reuse, PT ;  /* 0x000000261800720c */ /* 0x080fe40003f06270 */
[----:B------:R-:W-:Y:S01]  /*9bc0*/  FSEL R176, R176, -INF , !P6 ;  /* 0xff800000b0b07808 */ /* 0x000fe20007000000 */
[----:B------:R-:W-:Y:S01]  /*9bd0*/  FMUL.FTZ R47, R20, UR4 ;  /* 0x00000004142f7c20 */ /* 0x000fe20008410000 */
[----:B------:R-:W-:Y:S01]  /*9be0*/  ISETP.GE.AND P6, PT, R25, R39, PT ;  /* 0x000000271900720c */ /* 0x000fe20003fc6270 */
[----:B------:R-:W2:Y:S01]  /*9bf0*/  MUFU.TANH R194, R194 ;  /* 0x000000c200c27308 */ /* 0x000ea20000002400 */
[----:B------:R-:W-:Y:S01]  /*9c00*/  FSEL R69, R69, -INF , !P5 ;  /* 0xff80000045457808 */ /* 0x000fe20006800000 */
[----:B------:R-:W-:Y:S01]  /*9c10*/  VIADD R20, R40, 0xfffffe71 ;  /* 0xfffffe7128147836 */ /* 0x000fe20000000000 */
[----:B------:R-:W-:Y:S01]  /*9c20*/  FSEL R79, R79, -INF , !P6 ;  /* 0xff8000004f4f7808 */ /* 0x000fe20007000000 */
[----:B------:R-:W-:Y:S01]  /*9c30*/  FMUL.FTZ R21, R21, UR4 ;  /* 0x0000000415157c20 */ /* 0x000fe20008410000 */
[----:B------:R-:W-:Y:S01]  /*9c40*/  FSEL R77, R77, -INF , !P3 ;  /* 0xff8000004d4d7808 */ /* 0x000fe20005800000 */
[----:B------:R-:W-:Y:S01]  /*9c50*/  FMUL.FTZ R22, R22, UR4 ;  /* 0x0000000416167c20 */ /* 0x000fe20008410000 */
[-C--:B------:R-:W-:Y:S01]  /*9c60*/  ISETP.GE.AND P6, PT, R20, R38.reuse, PT ;  /* 0x000000261400720c */ /* 0x080fe20003fc6270 */
[----:B------:R-:W3:Y:S01]  /*9c70*/  MUFU.TANH R170, R170 ;  /* 0x000000aa00aa7308 */ /* 0x000ee20000002400 */
[----:B-1----:R-:W1:Y:S01]  /*9c80*/  LDSM.16.M88.4 R16, [R229+0x4400] ;  /* 0x00440000e510783b */ /* 0x002e620000000200 */
[----:B------:R-:W-:Y:S01]  /*9c90*/  ISETP.GE.AND P3, PT, R25, R38, PT ;  /* 0x000000261900720c */ /* 0x000fe20003f66270 */
[----:B------:R-:W-:Y:S01]  /*9ca0*/  HMMA.16816.F32.BF16 R8, R4, R26, R8 ;  /* 0x0000001a0408723c */ /* 0x000fe20000041808 */
[----:B------:R-:W-:-:S04]  /*9cb0*/  FMUL.FTZ R23, R23, UR4 ;  /* 0x0000000417177c20 */ /* 0x000fc80008410000 */
[----:B------:R-:W4:Y:S01]  /*9cc0*/  MUFU.TANH R192, R192 ;  /* 0x000000c000c07308 */ /* 0x000f220000002400 */
[----:B--2---:R-:W-:Y:S02]  /*9cd0*/  FSEL R194, R194, -INF , !P1 ;  /* 0xff800000c2c27808 */ /* 0x004fe40004800000 */
[----:B------:R-:W-:Y:S01]  /*9ce0*/  ISETP.GE.AND P1, PT, R24, R39, PT ;  /* 0x000000271800720c */ /* 0x000fe20003f26270 */
[----:B------:R-:W-:-:S03]  /*9cf0*/  VIADD R24, R40, 0xfffffe69 ;  /* 0xfffffe6928187836 */ /* 0x000fc60000000000 */
[----:B------:R-:W-:Y:S01]  /*9d00*/  FSEL R75, R75, -INF , !P1 ;  /* 0xff8000004b4b7808 */ /* 0x000fe20004800000 */
[----:B------:R-:W-:Y:S01]  /*9d10*/  MUFU.TANH R44, R28 ;  /* 0x0000001c002c7308 */ /* 0x000fe20000002400 */
[----:B---3--:R-:W-:Y:S02]  /*9d20*/  FSEL R170, R170, -INF , !P4 ;  /* 0xff800000aaaa7808 */ /* 0x008fe40006000000 */
[CC--:B------:R-:W-:Y:S02]  /*9d30*/  ISETP.GE.AND P4, PT, R24.reuse, R39.reuse, PT ;  /* 0x000000271800720c */ /* 0x0c0fe40003f86270 */
[-C--:B------:R-:W-:Y:S01]  /*9d40*/  ISETP.GE.AND P5, PT, R24, R38.reuse, PT ;  /* 0x000000261800720c */ /* 0x080fe20003fa6270 */
[----:B------:R-:W-:Y:S01]  /*9d50*/  VIADD R24, R40, 0xfffffe70 ;  /* 0xfffffe7028187836 */ /* 0x000fe20000000000 */
[----:B------:R-:W-:Y:S01]  /*9d60*/  FSEL R61, R81, -INF , !P4 ;  /* 0xff800000513d7808 */ /* 0x000fe20006000000 */
[----:B------:R-:W-:Y:S01]  /*9d70*/  MUFU.TANH R45, R29 ;  /* 0x0000001d002d7308 */ /* 0x000fe20000002400 */
[----:B----4-:R-:W-:Y:S01]  /*9d80*/  FSEL R192, R192, -INF , !P0 ;  /* 0xff800000c0c07808 */ /* 0x010fe20004000000 */
[----:B------:R-:W-:Y:S01]  /*9d90*/  FMUL.FTZ R51, R8, UR4 ;  /* 0x0000000408337c20 */ /* 0x000fe20008410000 */
[----:B------:R-:W-:Y:S01]  /*9da0*/  ISETP.GE.AND P0, PT, R20, R39, PT ;  /* 0x000000271400720c */ /* 0x000fe20003f06270 */
[----:B------:R-:W-:Y:S01]  /*9db0*/  VIADD R20, R40, 0xfffffe78 ;  /* 0xfffffe7828147836 */ /* 0x000fe20000000000 */
[----:B------:R-:W-:Y:S01]  /*9dc0*/  ISETP.GE.AND P1, PT, R24, R38, PT ;  /* 0x000000261800720c */ /* 0x000fe20003f26270 */
[----:B------:R-:W-:-:S02]  /*9dd0*/  VIADD R8, R40, 0xfffffe81 ;  /* 0xfffffe8128087836 */ /* 0x000fc40000000000 */
[----:B------:R-:W-:Y:S01]  /*9de0*/  FMUL.FTZ R9, R9, UR4 ;  /* 0x0000000409097c20 */ /* 0x000fe20008410000 */
[----:B------:R2:W-:Y:S01]  /*9df0*/  MUFU.TANH R98, R30 ;  /* 0x0000001e00627308 */ /* 0x0005e20000002400 */
[----:B------:R-:W-:Y:S01]  /*9e00*/  ISETP.GE.AND P4, PT, R20, R38, PT ;  /* 0x000000261400720c */ /* 0x000fe20003f86270 */
[----:B------:R-:W-:Y:S01]  /*9e10*/  FMUL.FTZ R10, R10, UR4 ;  /* 0x000000040a0a7c20 */ /* 0x000fe20008410000 */
[----:B------:R-:W-:Y:S01]  /*9e20*/  FSEL R113, R89, -INF , !P0 ;  /* 0xff80000059717808 */ /* 0x000fe20004000000 */
[----:B------:R-:W-:-:S04]  /*9e30*/  FMUL.FTZ R54, R11, UR4 ;  /* 0x000000040b367c20 */ /* 0x000fc80008410000 */
[----:B------:R-:W3:Y:S08]  /*9e40*/  MUFU.TANH R182, R182 ;  /* 0x000000b600b67308 */ /* 0x000ef00000002400 */
[----:B------:R-:W4:Y:S01]  /*9e50*/  MUFU.TANH R190, R190 ;  /* 0x000000be00be7308 */ /* 0x000f220000002400 */
[----:B--2---:R-:W2:Y:S07]  /*9e60*/  LDSM.16.M88.4 R28, [R148+0x4400] ;  /* 0x00440000941c783b */ /* 0x004eae0000000200 */
[----:B------:R-:W5:Y:S01]  /*9e70*/  MUFU.TANH R180, R180 ;  /* 0x000000b400b47308 */ /* 0x000f620000002400 */
[----:B---3--:R-:W-:-:S02]  /*9e80*/  FSEL R182, R182, -INF , !P2 ;  /* 0xff800000b6b67808 */ /* 0x008fc40005000000 */
[-C--:B------:R-:W-:Y:S02]  /*9e90*/  ISETP.GE.AND P2, PT, R24, R39.reuse, PT ;  /* 0x000000271800720c */ /* 0x080fe40003f46270 */
[----:B-1----:R-:W-:Y:S01]  /*9ea0*/  HMMA.16816.F32.BF16 R24, R12, R16, RZ ;  /* 0x000000100c18723c */ /* 0x002fe200000418ff */
[----:B------:R-:W-:Y:S01]  /*9eb0*/  VIADD R17, R40, 0xfffffe79 ;  /* 0xfffffe7928117836 */ /* 0x000fe20000000000 */
[----:B------:R-:W-:Y:S01]  /*9ec0*/  FSEL R111, R85, -INF , !P2 ;  /* 0xff800000556f7808 */ /* 0x000fe20005000000 */
[----:B------:R-:W1:Y:S01]  /*9ed0*/  MUFU.TANH R184, R184 ;  /* 0x000000b800b87308 */ /* 0x000e620000002400 */
[----:B----4-:R-:W-:Y:S01]  /*9ee0*/  FSEL R190, R190, -INF , !P3 ;  /* 0xff800000bebe7808 */ /* 0x010fe20005800000 */
[----:B------:R-:W-:Y:S01]  /*9ef0*/  VIADD R16, R40, 0xfffffe80 ;  /* 0xfffffe8028107836 */ /* 0x000fe20000000000 */
[----:B------:R-:W-:Y:S02]  /*9f00*/  ISETP.GE.AND P3, PT, R20, R39, PT ;  /* 0x000000271400720c */ /* 0x000fe40003f66270 */
[----:B------:R-:W-:-:S02]  /*9f10*/  ISETP.GE.AND P2, PT, R17, R38, PT ;  /* 0x000000261100720c */ /* 0x000fc40003f46270 */
[----:B------:R-:W-:Y:S01]  /*9f20*/  FSEL R117, R87, -INF , !P3 ;  /* 0xff80000057757808 */ /* 0x000fe20005800000 */
[----:B------:R-:W3:Y:S01]  /*9f30*/  MUFU.TANH R83, R83 ;  /* 0x0000005300537308 */ /* 0x000ee20000002400 */
[----:B-----5:R-:W-:Y:S02]  /*9f40*/  FSEL R180, R180, -INF , !P6 ;  /* 0xff800000b4b47808 */ /* 0x020fe40007000000 */
[C---:B------:R-:W-:Y:S02]  /*9f50*/  ISETP.GE.AND P6, PT, R8.reuse, R39, PT ;  /* 0x000000270800720c */ /* 0x040fe40003fc6270 */
[-C--:B------:R-:W-:Y:S01]  /*9f60*/  ISETP.GE.AND P3, PT, R8, R38.reuse, PT ;  /* 0x000000260800720c */ /* 0x080fe20003f66270 */
[----:B------:R-:W-:Y:S01]  /*9f70*/  VIADD R8, R40, 0xfffffe88 ;  /* 0xfffffe8828087836 */ /* 0x000fe20000000000 */
[----:B------:R-:W-:Y:S01]  /*9f80*/  ISETP.GE.AND P0, PT, R16, R38, PT ;  /* 0x000000261000720c */ /* 0x000fe20003f06270 */
[----:B------:R-:W4:Y:S01]  /*9f90*/  MUFU.TANH R178, R178 ;  /* 0x000000b200b27308 */ /* 0x000f220000002400 */
[----:B-1----:R-:W-:-:S02]  /*9fa0*/  FSEL R184, R184, -INF , !P5 ;  /* 0xff800000b8b87808 */ /* 0x002fc40006800000 */
[----:B------:R-:W-:Y:S02]  /*9fb0*/  ISETP.GE.AND P5, PT, R17, R39, PT ;  /* 0x000000271100720c */ /* 0x000fe40003fa6270 */
[----:B------:R-:W-:Y:S02]  /*9fc0*/  FSEL R166, R166, -INF , !P0 ;  /* 0xff800000a6a67808 */ /* 0x000fe40004000000 */
[----:B------:R-:W-:Y:S01]  /*9fd0*/  FSEL R125, R92, -INF , !P6 ;  /* 0xff8000005c7d7808 */ /* 0x000fe20007000000 */
[----:B------:R-:W1:Y:S01]  /*9fe0*/  MUFU.TANH R186, R186 ;  /* 0x000000ba00ba7308 */ /* 0x000e620000002400 */
[----:B---3--:R-:W-:Y:S01]  /*9ff0*/  FSEL R119, R83, -INF , !P5 ;  /* 0xff80000053777808 */ /* 0x008fe20006800000 */
[----:B--2---:R-:W-:Y:S01]  /*a000*/  HMMA.16816.F32.BF16 R24, R4, R28, R24 ;  /* 0x0000001c0418723c */ /* 0x004fe20000041818 */
[----:B------:R-:W-:Y:S01]  /*a010*/  ISETP.GE.AND P5, PT, R8, R38, PT ;  /* 0x000000260800720c */ /* 0x000fe20003fa6270 */
[----:B------:R-:W-:Y:S01]  /*a020*/  VIADD R28, R40, 0xfffffe90 ;  /* 0xfffffe90281c7836 */ /* 0x000fe20000000000 */
[----:B------:R-:W-:-:S03]  /*a030*/  FSEL R162, R162, -INF , !P3 ;  /* 0xff800000a2a27808 */ /* 0x000fc60005800000 */
[----:B------:R-:W-:Y:S01]  /*a040*/  MUFU.TANH R48, R21 ;  /* 0x0000001500307308 */ /* 0x000fe20000002400 */
[----:B----4-:R-:W-:Y:S02]  /*a050*/  FSEL R178, R178, -INF , !P4 ;  /* 0xff800000b2b27808 */ /* 0x010fe40006000000 */
[-C--:B------:R-:W-:Y:S01]  /*a060*/  ISETP.GE.AND P4, PT, R8, R39.reuse, PT ;  /* 0x000000270800720c */ /* 0x080fe20003f86270 */
[----:B------:R-:W-:Y:S01]  /*a070*/  VIADD R8, R40, 0xfffffe89 ;  /* 0xfffffe8928087836 */ /* 0x000fe20000000000 */
[CC--:B------:R-:W-:Y:S02]  /*a080*/  ISETP.GE.AND P0, PT, R28.reuse, R39.reuse, PT ;  /* 0x000000271c00720c */ /* 0x0c0fe40003f06270 */
[----:B------:R-:W-:Y:S01]  /*a090*/  ISETP.GE.AND P6, PT, R28, R38, PT ;  /* 0x000000261c00720c */ /* 0x000fe20003fc6270 */
[----:B------:R-:W-:Y:S01]  /*a0a0*/  MUFU.TANH R50, R22 ;  /* 0x0000001600327308 */ /* 0x000fe20000002400 */
[----:B-1----:R-:W-:Y:S01]  /*a0b0*/  FSEL R186, R186, -INF , !P1 ;  /* 0xff800000baba7808 */ /* 0x002fe20004800000 */
[----:B------:R-:W-:Y:S01]  /*a0c0*/  VIADD R28, R40, 0xfffffe91 ;  /* 0xfffffe91281c7836 */ /* 0x000fe20000000000 */
[----:B------:R-:W-:-:S02]  /*a0d0*/  ISETP.GE.AND P1, PT, R16, R39, PT ;  /* 0x000000271000720c */ /* 0x000fc40003f26270 */
[----:B------:R-:W-:Y:S01]  /*a0e0*/  HMMA.16816.F32.BF16 R16, R12, R18, RZ ;  /* 0x000000120c10723c */ /* 0x000fe200000418ff */
[----:B------:R-:W-:Y:S01]  /*a0f0*/  FMUL.FTZ R115, R24, UR4 ;  /* 0x0000000418737c20 */ /* 0x000fe20008410000 */
[----:B------:R-:W-:Y:S01]  /*a100*/  FSEL R123, R93, -INF , !P1 ;  /* 0xff8000005d7b7808 */ /* 0x000fe20004800000 */
[----:B------:R1:W-:Y:S01]  /*a110*/  MUFU.TANH R49, R23 ;  /* 0x0000001700317308 */ /* 0x0003e20000002400 */
[-C--:B------:R-:W-:Y:S01]  /*a120*/  ISETP.GE.AND P1, PT, R8, R38.reuse, PT ;  /* 0x000000260800720c */ /* 0x080fe20003f26270 */
[----:B------:R-:W-:Y:S01]  /*a130*/  VIADD R24, R40, 0xfffffe98 ;  /* 0xfffffe9828187836 */ /* 0x000fe20000000000 */
[----:B------:R-:W-:Y:S01]  /*a140*/  FSEL R127, R91, -INF , !P4 ;  /* 0xff8000005b7f7808 */ /* 0x000fe20006000000 */
[----:B------:R-:W-:Y:S01]  /*a150*/  FMUL.FTZ R25, R25, UR4 ;  /* 0x0000000419197c20 */ /* 0x000fe20008410000 */
[----:B------:R-:W-:Y:S01]  /*a160*/  ISETP.GE.AND P3, PT, R28, R39, PT ;  /* 0x000000271c00720c */ /* 0x000fe20003f66270 */
[----:B------:R-:W-:Y:S01]  /*a170*/  FMUL.FTZ R26, R26, UR4 ;  /* 0x000000041a1a7c20 */ /* 0x000fe20008410000 */
[----:B------:R-:W-:Y:S01]  /*a180*/  ISETP.GE.AND P4, PT, R28, R38, PT ;  /* 0x000000261c00720c */ /* 0x000fe20003f86270 */
[----:B------:R-:W2:Y:S01]  /*a190*/  MUFU.TANH R174, R174 ;  /* 0x000000ae00ae7308 */ /* 0x000ea20000002400 */
[----:B------:R-:W-:Y:S01]  /*a1a0*/  FMUL.FTZ R27, R27, UR4 ;  /* 0x000000041b1b7c20 */ /* 0x000fe20008410000 */
[----:B------:R-:W-:-:S02]  /*a1b0*/  FSEL R154, R154, -INF , !P6 ;  /* 0xff8000009a9a7808 */ /* 0x000fc40007000000 */
[----:B------:R-:W-:Y:S02]  /*a1c0*/  FSEL R151, R96, -INF , !P3 ;  /* 0xff80000060977808 */ /* 0x000fe40005800000 */
[----:B------:R-:W-:Y:S02]  /*a1d0*/  FSEL R152, R152, -INF , !P4 ;  /* 0xff80000098987808 */ /* 0x000fe40006000000 */
[----:B------:R-:W-:Y:S01]  /*a1e0*/  MUFU.TANH R52, R9 ;  /* 0x0000000900347308 */ /* 0x000fe20000002400 */
[----:B-1----:R-:W1:Y:S01]  /*a1f0*/  LDSM.16.M88.4 R20, [R229+0x4800] ;  /* 0x00480000e514783b */ /* 0x002e620000000200 */
[----:B------:R-:W-:Y:S06]  /*a200*/  HMMA.16816.F32.BF16 R16, R4, R30, R16 ;  /* 0x0000001e0410723c */ /* 0x000fec0000041810 */
[----:B------:R3:W-:Y:S01]  /*a210*/  MUFU.TANH R53, R10 ;  /* 0x0000000a00357308 */ /* 0x0007e20000002400 */
[----:B--2---:R-:W-:-:S02]  /*a220*/  FSEL R174, R174, -INF , !P2 ;  /* 0xff800000aeae7808 */ /* 0x004fc40005000000 */
[----:B------:R-:W-:-:S04]  /*a230*/  ISETP.GE.AND P2, PT, R8, R39, PT ;  /* 0x000000270800720c */ /* 0x000fc80003f46270 */
[----:B------:R-:W-:Y:S01]  /*a240*/  FSEL R129, R95, -INF , !P2 ;  /* 0xff8000005f817808 */ /* 0x000fe20005000000 */
[----:B------:R-:W2:Y:S01]  /*a250*/  MUFU.TANH R160, R160 ;  /* 0x000000a000a07308 */ /* 0x000ea20000002400 */
[----:B------:R-:W-:-:S04]  /*a260*/  ISETP.GE.AND P2, PT, R24, R38, PT ;  /* 0x000000261800720c */ /* 0x000fc80003f46270 */
[----:B------:R-:W-:Y:S01]  /*a270*/  FMUL.FTZ R218, R16, UR4 ;  /* 0x0000000410da7c20 */ /* 0x000fe20008410000 */
[----:B------:R-:W-:Y:S01]  /*a280*/  FMUL.FTZ R17, R17, UR4 ;  /* 0x0000000411117c20 */ /* 0x000fe20008410000 */
[----:B------:R-:W-:Y:S01]  /*a290*/  VIADD R16, R40, 0xfffffea8 ;  /* 0xfffffea828107836 */ /* 0x000fe20000000000 */
[----:B------:R-:W4:Y:S01]  /*a2a0*/  MUFU.TANH R158, R158 ;  /* 0x0000009e009e7308 */ /* 0x000f220000002400 */
[----:B---3--:R-:W3:Y:S01]  /*a2b0*/  LDSM.16.M88.4 R8, [R148+0x4800] ;  /* 0x004800009408783b */ /* 0x008ee20000000200 */
[----:B------:R-:W-:Y:S01]  /*a2c0*/  FMUL.FTZ R18, R18, UR4 ;  /* 0x0000000412127c20 */ /* 0x000fe20008410000 */
[----:B------:R-:W-:Y:S02]  /*a2d0*/  FSEL R130, R130, -INF , !P2 ;  /* 0xff80000082827808 */ /* 0x000fe40005000000 */
[----:B------:R-:W-:-:S03]  /*a2e0*/  ISETP.GE.AND P2, PT, R16, R39, PT ;  /* 0x000000271000720c */ /* 0x000fc60003f46270 */
[----:B------:R-:W5:Y:S01]  /*a2f0*/  MUFU.TANH R94, R94 ;  /* 0x0000005e005e7308 */ /* 0x000f620000002400 */
[----:B--2---:R-:W-:Y:S02]  /*a300*/  FSEL R160, R160, -INF , !P5 ;  /* 0xff800000a0a07808 */ /* 0x004fe40006800000 */
[----:B------:R-:W-:Y:S01]  /*a310*/  ISETP.GE.AND P5, PT, R24, R39, PT ;  /* 0x000000271800720c */ /* 0x000fe20003fa6270 */
[----:B------:R-:W-:-:S03]  /*a320*/  VIADD R24, R40, 0xfffffe99 ;  /* 0xfffffe9928187836 */ /* 0x000fc60000000000 */
[----:B------:R-:W-:Y:S01]  /*a330*/  FSEL R153, R36, -INF , !P5 ;  /* 0xff80000024997808 */ /* 0x000fe20006800000 */
[----:B------:R-:W-:Y:S01]  /*a340*/  MUFU.TANH R149, R25 ;  /* 0x0000001900957308 */ /* 0x000fe20000002400 */
[----:B-1----:R-:W-:Y:S01]  /*a350*/  HMMA.16816.F32.BF16 R28, R12, R20, RZ ;  /* 0x000000140c1c723c */ /* 0x002fe200000418ff */
[----:B----4-:R-:W-:Y:S01]  /*a360*/  FSEL R158, R158, -INF , !P1 ;  /* 0xff8000009e9e7808 */ /* 0x010fe20004800000 */
[----:B------:R-:W-:Y:S01]  /*a370*/  VIADD R21, R40, 0xfffffea0 ;  /* 0xfffffea028157836 */ /* 0x000fe20000000000 */
[----:B------:R-:W-:Y:S01]  /*a380*/  ISETP.GE.AND P1, PT, R24, R39, PT ;  /* 0x000000271800720c */ /* 0x000fe20003f26270 */
[----:B------:R-:W-:Y:S02]  /*a390*/  VIADD R20, R40, 0xfffffea1 ;  /* 0xfffffea128147836 */ /* 0x000fe40000000000 */
[----:B------:R-:W-:Y:S01]  /*a3a0*/  FMUL.FTZ R36, R19, UR4 ;  /* 0x0000000413247c20 */ /* 0x000fe20008410000 */
[----:B------:R-:W-:Y:S01]  /*a3b0*/  MUFU.TANH R81, R26 ;  /* 0x0000001a00517308 */ /* 0x000fe20000002400 */
[----:B-----5:R-:W-:-:S02]  /*a3c0*/  FSEL R131, R94, -INF , !P0 ;  /* 0xff8000005e837808 */ /* 0x020fc40004000000 */
[-C--:B------:R-:W-:Y:S02]  /*a3d0*/  ISETP.GE.AND P0, PT, R24, R38.reuse, PT ;  /* 0x000000261800720c */ /* 0x080fe40003f06270 */
[CC--:B------:R-:W-:Y:S02]  /*a3e0*/  ISETP.GE.AND P6, PT, R21.reuse, R39.reuse, PT ;  /* 0x000000271500720c */ /* 0x0c0fe40003fc6270 */
[-C--:B------:R-:W-:Y:S01]  /*a3f0*/  ISETP.GE.AND P3, PT, R21, R38.reuse, PT ;  /* 0x000000261500720c */ /* 0x080fe20003f66270 */
[----:B------:R1:W-:Y:S01]  /*a400*/  MUFU.TANH R83, R27 ;  /* 0x0000001b00537308 */ /* 0x0003e20000002400 */
[C---:B------:R-:W-:Y:S02]  /*a410*/  ISETP.GE.AND P4, PT, R20.reuse, R39, PT ;  /* 0x000000271400720c */ /* 0x040fe40003f86270 */
[----:B------:R-:W-:Y:S02]  /*a420*/  ISETP.GE.AND P5, PT, R20, R38, PT ;  /* 0x000000261400720c */ /* 0x000fe40003fa6270 */
[----:B------:R-:W-:Y:S01]  /*a430*/  HMMA.16816.F32.BF16 R20, R12, R22, RZ ;  /* 0x000000160c14723c */ /* 0x000fe200000418ff */
[----:B------:R-:W-:-:S02]  /*a440*/  FSEL R128, R128, -INF , !P0 ;  /* 0xff80000080807808 */ /* 0x000fc40004000000 */
[----:B------:R-:W2:Y:S01]  /*a450*/  MUFU.TANH R33, R33 ;  /* 0x0000002100217308 */ /* 0x000ea20000002400 */
[----:B------:R-:W-:Y:S02]  /*a460*/  FSEL R124, R124, -INF , !P3 ;  /* 0xff8000007c7c7808 */ /* 0x000fe40005800000 */
[----:B------:R-:W-:Y:S01]  /*a470*/  FSEL R159, R35, -INF , !P4 ;  /* 0xff800000239f7808 */ /* 0x000fe20006000000 */
[C---:B------:R-:W-:Y:S01]  /*a480*/  VIADD R35, R40.reuse, 0xfffffec0 ;  /* 0xfffffec028237836 */ /* 0x040fe20000000000 */
[----:B---3--:R-:W-:Y:S01]  /*a490*/  HMMA.16816.F32.BF16 R28, R4, R8, R28 ;  /* 0x00000008041c723c */ /* 0x008fe2000004181c */
[----:B------:R-:W-:Y:S01]  /*a4a0*/  VIADD R8, R40, 0xfffffea9 ;  /* 0xfffffea928087836 */ /* 0x000fe20000000000 */
[----:B------:R-:W-:Y:S01]  /*a4b0*/  FSEL R122, R122, -INF , !P5 ;  /* 0xff8000007a7a7808 */ /* 0x000fe20006800000 */
[----:B------:R-:W3:Y:S01]  /*a4c0*/  MUFU.TANH R34, R34 ;  /* 0x0000002200227308 */ /* 0x000ee20000002400 */
[----:B-1----:R-:W1:Y:S01]  /*a4d0*/  LDSM.16.M88.4 R24, [R229+0x4c00] ;  /* 0x004c0000e518783b */ /* 0x002e620000000200 */
[----:B------:R-:W-:Y:S01]  /*a4e0*/  VIADD R9, R40, 0xfffffeb0 ;  /* 0xfffffeb028097836 */ /* 0x000fe20000000000 */
[----:B------:R-:W-:-:S04]  /*a4f0*/  ISETP.GE.AND P0, PT, R8, R39, PT ;  /* 0x000000270800720c */ /* 0x000fc80003f06270 */
[-C--:B------:R-:W-:Y:S01]  /*a500*/  ISETP.GE.AND P3, PT, R9, R39.reuse, PT ;  /* 0x000000270900720c */ /* 0x080fe20003f66270 */
[----:B------:R-:W-:Y:S01]  /*a510*/  MUFU.TANH R202, R17 ;  /* 0x0000001100ca7308 */ /* 0x000fe20000002400 */
[----:B--2---:R-:W-:Y:S01]  /*a520*/  FSEL R155, R33, -INF , !P1 ;  /* 0xff800000219b7808 */ /* 0x004fe20004800000 */
[----:B------:R-:W-:Y:S01]  /*a530*/  HMMA.16816.F32.BF16 R20, R4, R10, R20 ;  /* 0x0000000a0414723c */ /* 0x000fe20000041814 */
[-C--:B------:R-:W-:Y:S02]  /*a540*/  ISETP.GE.AND P1, PT, R16, R38.reuse, PT ;  /* 0x000000261000720c */ /* 0x080fe40003f26270 */
[-C--:B------:R-:W-:Y:S01]  /*a550*/  ISETP.GE.AND P4, PT, R9, R38.reuse, PT ;  /* 0x000000260900720c */ /* 0x080fe20003f86270 */
[----:B------:R-:W-:Y:S01]  /*a560*/  VIADD R9, R40, 0xfffffeb8 ;  /* 0xfffffeb828097836 */ /* 0x000fe20000000000 */
[----:B------:R-:W-:Y:S01]  /*a570*/  FSEL R114, R114, -INF , !P1 ;  /* 0xff80000072727808 */ /* 0x000fe20004800000 */
[----:B------:R2:W-:Y:S01]  /*a580*/  MUFU.TANH R33, R18 ;  /* 0x0000001200217308 */ /* 0x0005e20000002400 */
[----:B---3--:R-:W-:Y:S01]  /*a590*/  FSEL R157, R34, -INF , !P6 ;  /* 0xff800000229d7808 */ /* 0x008fe20007000000 */
[----:B------:R-:W-:Y:S01]  /*a5a0*/  FMUL.FTZ R188, R28, UR4 ;  /* 0x000000041cbc7c20 */ /* 0x000fe20008410000 */
[-C--:B------:R-:W-:Y:S01]  /*a5b0*/  ISETP.GE.AND P6, PT, R8, R38.reuse, PT ;  /* 0x000000260800720c */ /* 0x080fe20003fc6270 */
[----:B------:R-:W-:Y:S01]  /*a5c0*/  VIADD R8, R40, 0xfffffeb1 ;  /* 0xfffffeb128087836 */ /* 0x000fe20000000000 */
[----:B------:R-:W-:Y:S01]  /*a5d0*/  FSEL R28, R37, -INF , !P2 ;  /* 0xff800000251c7808 */ /* 0x000fe20005000000 */
[----:B------:R-:W-:Y:S01]  /*a5e0*/  FMUL.FTZ R168, R29, UR4 ;  /* 0x000000041da87c20 */ /* 0x000fe20008410000 */
[----:B------:R-:W-:Y:S01]  /*a5f0*/  FSEL R29, R41, -INF , !P0 ;  /* 0xff800000291d7808 */ /* 0x000fe20004000000 */
[----:B------:R-:W3:Y:S01]  /*a600*/  MUFU.TANH R112, R112 ;  /* 0x0000007000707308 */ /* 0x000ee20000002400 */
[CC--:B------:R-:W-:Y:S01]  /*a610*/  ISETP.GE.AND P5, PT, R8.reuse, R39.reuse, PT ;  /* 0x000000270800720c */ /* 0x0c0fe20003fa6270 */
[----:B------:R-:W-:Y:S01]  /*a620*/  FMUL.FTZ R41, R31, UR4 ;  /* 0x000000041f297c20 */ /* 0x000fe20008410000 */
[-C--:B------:R-:W-:Y:S01]  /*a630*/  ISETP.GE.AND P2, PT, R8, R38.reuse, PT ;  /* 0x000000260800720c */ /* 0x080fe20003f46270 */
[C---:B------:R-:W-:Y:S01]  /*a640*/  VIADD R8, R40.reuse, 0xfffffeb9 ;  /* 0xfffffeb928087836 */ /* 0x040fe20000000000 */
[CC--:B------:R-:W-:Y:S01]  /*a650*/  ISETP.GE.AND P1, PT, R9.reuse, R39.reuse, PT ;  /* 0x000000270900720c */ /* 0x0c0fe20003f26270 */
[----:B------:R-:W-:Y:S01]  /*a660*/  VIADD R31, R40, 0xfffffec1 ;  /* 0xfffffec1281f7836 */ /* 0x000fe20000000000 */
[----:B------:R-:W-:Y:S01]  /*a670*/  ISETP.GE.AND P0, PT, R9, R38, PT ;  /* 0x000000260900720c */ /* 0x000fe20003f06270 */
[----:B------:R-:W4:Y:S01]  /*a680*/  MUFU.TANH R42, R42 ;  /* 0x0000002a002a7308 */ /* 0x000f220000002400 */
[----:B--2---:R-:W2:Y:S01]  /*a690*/  LDSM.16.M88.4 R16, [R148+0x4c00] ;  /* 0x004c00009410783b */ /* 0x004ea20000000200 */
[----:B------:R-:W-:Y:S01]  /*a6a0*/  FMUL.FTZ R156, R20, UR4 ;  /* 0x00000004149c7c20 */ /* 0x000fe20008410000 */
[----:B------:R-:W-:Y:S01]  /*a6b0*/  FSEL R102, R102, -INF , !P2 ;  /* 0xff80000066667808 */ /* 0x000fe20005000000 */
[----:B------:R-:W-:Y:S01]  /*a6c0*/  FMUL.FTZ R108, R21, UR4 ;  /* 0x00000004156c7c20 */ /* 0x000fe20008410000 */
[----:B------:R-:W-:Y:S01]  /*a6d0*/  FSEL R20, R44, -INF , !P1 ;  /* 0xff8000002c147808 */ /* 0x000fe20004800000 */
[----:B------:R-:W-:Y:S01]  /*a6e0*/  VIADD R21, R40, 0xfffffed0 ;  /* 0xfffffed028157836 */ /* 0x000fe20000000000 */
[----:B------:R-:W-:Y:S01]  /*a6f0*/  ISETP.GE.AND P2, PT, R31, R39, PT ;  /* 0x000000271f00720c */ /* 0x000fe20003f46270 */
[----:B------:R5:W-:Y:S01]  /*a700*/  MUFU.TANH R34, R36 ;  /* 0x0000002400227308 */ /* 0x000be20000002400 */
[----:B---3--:R-:W-:Y:S01]  /*a710*/  FSEL R112, R112, -INF , !P6 ;  /* 0xff80000070707808 */ /* 0x008fe20007000000 */
[----:B------:R-:W-:-:S04]  /*a720*/  DEPBAR.LE SB0, 0x0 ;  /* 0x000080000000791a */ /* 0x000fc80000000000 */
[----:B------:R-:W-:Y:S02]  /*a730*/  ISETP.GE.AND P6, PT, R8, R39, PT ;  /* 0x000000270800720c */ /* 0x000fe40003fc6270 */
[----:B------:R-:W3:Y:S01]  /*a740*/  MUFU.TANH R51, R51 ;  /* 0x0000003300337308 */ /* 0x000ee20000002400 */
[----:B------:R-:W-:Y:S02]  /*a750*/  ISETP.GE.AND P1, PT, R31, R38, PT ;  /* 0x000000261f00720c */ /* 0x000fe40003f26270 */
[----:B------:R-:W-:Y:S02]  /*a760*/  FSEL R98, R98, -INF , !P0 ;  /* 0xff80000062627808 */ /* 0x000fe40004000000 */
[----:B------:R-:W-:Y:S02]  /*a770*/  FSEL R31, R45, -INF , !P6 ;  /* 0xff8000002d1f7808 */ /* 0x000fe40007000000 */
[----:B------:R-:W-:Y:S01]  /*a780*/  FSEL R104, R104, -INF , !P4 ;  /* 0xff80000068687808 */ /* 0x000fe20006000000 */
[----:B------:R-:W3:Y:S01]  /*a790*/  MUFU.TANH R46, R46 ;  /* 0x0000002e002e7308 */ /* 0x000ee20000002400 */
[----:B-----5:R-:W-:Y:S01]  /*a7a0*/  FMUL.FTZ R36, R30, UR4 ;  /* 0x000000041e247c20 */ /* 0x020fe20008410000 */
[----:B----4-:R-:W-:-:S02]  /*a7b0*/  FSEL R30, R42, -INF , !P3 ;  /* 0xff8000002a1e7808 */ /* 0x010fc40005800000 */
[-C--:B------:R-:W-:Y:S02]  /*a7c0*/  ISETP.GE.AND P3, PT, R8, R38.reuse, PT ;  /* 0x000000260800720c */ /* 0x080fe40003f66270 */
[C---:B-1----:R-:W-:Y:S01]  /*a7d0*/  HMMA.16816.F32.BF16 R8, R12.reuse, R24, RZ ;  /* 0x000000180c08723c */ /* 0x042fe200000418ff */
[----:B------:R-:W-:Y:S01]  /*a7e0*/  VIADD R24, R40, 0xfffffec8 ;  /* 0xfffffec828187836 */ /* 0x000fe20000000000 */
[----:B------:R-:W1:Y:S01]  /*a7f0*/  MUFU.TANH R47, R47 ;  /* 0x0000002f002f7308 */ /* 0x000e620000002400 */
[----:B------:R-:W-:Y:S02]  /*a800*/  FSEL R25, R43, -INF , !P5 ;  /* 0xff8000002b197808 */ /* 0x000fe40006800000 */
[CC--:B------:R-:W-:Y:S02]  /*a810*/  ISETP.GE.AND P5, PT, R35.reuse, R38.reuse, PT ;  /* 0x000000262300720c */ /* 0x0c0fe40003fa6270 */
[CC--:B------:R-:W-:Y:S01]  /*a820*/  ISETP.GE.AND P0, PT, R24.reuse, R39.reuse, PT ;  /* 0x000000271800720c */ /* 0x0c0fe20003f06270 */
[----:B------:R-:W-:Y:S01]  /*a830*/  HMMA.16816.F32.BF16 R12, R12, R26, RZ ;  /* 0x0000001a0c0c723c */ /* 0x000fe200000418ff */
[----:B------:R-:W-:Y:S01]  /*a840*/  ISETP.GE.AND P6, PT, R24, R38, PT ;  /* 0x000000261800720c */ /* 0x000fe20003fc6270 */
[----:B------:R-:W4:Y:S01]  /*a850*/  MUFU.TANH R218, R218 ;  /* 0x000000da00da7308 */ /* 0x000f220000002400 */
[C---:B------:R-:W-:Y:S01]  /*a860*/  VIADD R24, R40.reuse, 0xfffffed1 ;  /* 0xfffffed128187836 */ /* 0x040fe20000000000 */
[----:B------:R-:W-:Y:S01]  /*a870*/  ISETP.GE.AND P4, PT, R35, R39, PT ;  /* 0x000000272300720c */ /* 0x000fe20003f86270 */
[----:B------:R-:W-:-:S02]  /*a880*/  VIADD R27, R40, 0xfffffed8 ;  /* 0xfffffed8281b7836 */ /* 0x000fc40000000000 */
[----:B------:R-:W-:Y:S01]  /*a890*/  FMUL.FTZ R35, R22, UR4 ;  /* 0x0000000416237c20 */ /* 0x000fe20008410000 */
[----:B------:R-:W-:Y:S02]  /*a8a0*/  FSEL R50, R50, -INF , !P5 ;  /* 0xff80000032327808 */ /* 0x000fe40006800000 */
[----:B------:R-:W-:Y:S01]  /*a8b0*/  FSEL R22, R48, -INF , !P2 ;  /* 0xff80000030167808 */ /* 0x000fe20005000000 */
[----:B------:R-:W5:Y:S01]  /*a8c0*/  MUFU.TANH R54, R54 ;  /* 0x0000003600367308 */ /* 0x000f620000002400 */
[CC--:B------:R-:W-:Y:S01]  /*a8d0*/  ISETP.GE.AND P5, PT, R21.reuse, R39.reuse, PT ;  /* 0x000000271500720c */ /* 0x0c0fe20003fa6270 */
[C---:B--2---:R-:W-:Y:S01]  /*a8e0*/  HMMA.16816.F32.BF16 R8, R4.reuse, R16, R8 ;  /* 0x000000100408723c */ /* 0x044fe20000041808 */
[C---:B------:R-:W-:Y:S01]  /*a8f0*/  VIADD R17, R40.reuse, 0xfffffec9 ;  /* 0xfffffec928117836 */ /* 0x040fe20000000000 */
[-C--:B------:R-:W-:Y:S01]  /*a900*/  ISETP.GE.AND P2, PT, R21, R38.reuse, PT ;  /* 0x000000261500720c */ /* 0x080fe20003f46270 */
[----:B------:R-:W-:Y:S01]  /*a910*/  FMUL.FTZ R21, R23, UR4 ;  /* 0x0000000417157c20 */ /* 0x000fe20008410000 */
[----:B---3--:R-:W-:Y:S01]  /*a920*/  FSEL R26, R51, -INF , !P0 ;  /* 0xff800000331a7808 */ /* 0x008fe20004000000 */
[----:B------:R-:W-:Y:S01]  /*a930*/  VIADD R23, R40, 0xfffffed9 ;  /* 0xfffffed928177836 */ /* 0x000fe20000000000 */
[----:B------:R-:W2:Y:S01]  /*a940*/  MUFU.TANH R115, R115 ;  /* 0x0000007300737308 */ /* 0x000ea20000002400 */
[----:B------:R-:W-:Y:S01]  /*a950*/  FSEL R48, R53, -INF , !P6 ;  /* 0xff80000035307808 */ /* 0x000fe20007000000 */
[----:B------:R-:W-:Y:S01]  /*a960*/  HMMA.16816.F32.BF16 R12, R4, R18, R12 ;  /* 0x00000012040c723c */ /* 0x000fe2000004180c */
[----:B------:R-:W-:Y:S01]  /*a970*/  FSEL R94, R46, -INF , !P3 ;  /* 0xff8000002e5e7808 */ /* 0x000fe20005800000 */
[C---:B------:R-:W-:Y:S01]  /*a980*/  VIADD R5, R40.reuse, 0xfffffee1 ;  /* 0xfffffee128057836 */ /* 0x040fe20000000000 */
[----:B-1----:R-:W-:Y:S01]  /*a990*/  FSEL R16, R47, -INF , !P4 ;  /* 0xff8000002f107808 */ /* 0x002fe20006000000 */
[----:B------:R-:W-:Y:S01]  /*a9a0*/  VIADD R6, R40, 0xfffffee8 ;  /* 0xfffffee828067836 */ /* 0x000fe20000000000 */
[----:B------:R-:W-:Y:S01]  /*a9b0*/  ISETP.GE.AND P0, PT, R24, R38, PT ;  /* 0x000000261800720c */ /* 0x000fe20003f06270 */
[----:B------:R-:W1:Y:S01]  /*a9c0*/  MUFU.TANH R188, R188 ;  /* 0x000000bc00bc7308 */ /* 0x000e620000002400 */
[----:B------:R-:W-:-:S02]  /*a9d0*/  ISETP.GE.AND P6, PT, R27, R39, PT ;  /* 0x000000271b00720c */ /* 0x000fc40003fc6270 */
[-C--:B------:R-:W-:Y:S02]  /*a9e0*/  ISETP.GE.AND P3, PT, R17, R39.reuse, PT ;  /* 0x000000271100720c */ /* 0x080fe40003f66270 */
[----:B------:R-:W-:Y:S01]  /*a9f0*/  FMUL.FTZ R53, R9, UR4 ;  /* 0x0000000409357c20 */ /* 0x000fe20008410000 */
[----:B------:R-:W-:Y:S01]  /*aa00*/  ISETP.GE.AND P4, PT, R17, R38, PT ;  /* 0x000000261100720c */ /* 0x000fe20003f86270 */
[----:B------:R-:W-:Y:S01]  /*aa10*/  FMUL.FTZ R8, R8, UR4 ;  /* 0x0000000408087c20 */ /* 0x000fe20008410000 */
[----:B------:R-:W3:Y:S01]  /*aa20*/  MUFU.TANH R168, R168 ;  /* 0x000000a800a87308 */ /* 0x000ee20000002400 */
[----:B------:R-:W-:Y:S01]  /*aa30*/  VIADD R9, R40, 0xfffffee0 ;  /* 0xfffffee028097836 */ /* 0x000fe20000000000 */
[----:B------:R-:W-:Y:S01]  /*aa40*/  FSEL R49, R49, -INF , !P1 ;  /* 0xff80000031317808 */ /* 0x000fe20004800000 */
[----:B------:R-:W-:Y:S01]  /*aa50*/  FMUL.FTZ R4, R10, UR4 ;  /* 0x000000040a047c20 */ /* 0x000fe20008410000 */
[----:B------:R-:W-:Y:S01]  /*aa60*/  ISETP.GE.AND P1, PT, R24, R39, PT ;  /* 0x000000271800720c */ /* 0x000fe20003f26270 */
[----:B------:R-:W-:Y:S01]  /*aa70*/  FMUL.FTZ R11, R11, UR4 ;  /* 0x000000040b0b7c20 */ /* 0x000fe20008410000 */
[----:B------:R-:W-:Y:S01]  /*aa80*/  FSEL R45, R83, -INF , !P0 ;  /* 0xff800000532d7808 */ /* 0x000fe20004000000 */
[----:B------:R-:W-:Y:S01]  /*aa90*/  FMUL.FTZ R12, R12, UR4 ;  /* 0x000000040c0c7c20 */ /* 0x000fe20008410000 */
[----:B------:R-:W3:Y:S01]  /*aaa0*/  MUFU.TANH R42, R36 ;  /* 0x00000024002a7308 */ /* 0x000ee20000002400 */
[----:B----4-:R-:W-:Y:S01]  /*aab0*/  FSEL R218, R218, -INF , !P6 ;  /* 0xff800000dada7808 */ /* 0x010fe20007000000 */
[----:B------:R-:W-:Y:S01]  /*aac0*/  FMUL.FTZ R13, R13, UR4 ;  /* 0x000000040d0d7c20 */ /* 0x000fe20008410000 */
[----:B------:R-:W-:Y:S01]  /*aad0*/  FSEL R24, R52, -INF , !P3 ;  /* 0xff80000034187808 */ /* 0x000fe20005800000 */
[----:B------:R-:W-:Y:S01]  /*aae0*/  FMUL.FTZ R14, R14, UR4 ;  /* 0x000000040e0e7c20 */ /* 0x000fe20008410000 */
[----:B-----5:R-:W-:Y:S01]  /*aaf0*/  FSEL R47, R54, -INF , !P4 ;  /* 0xff800000362f7808 */ /* 0x020fe20006000000 */
[----:B------:R-:W-:Y:S01]  /*ab00*/  FMUL.FTZ R15, R15, UR4 ;  /* 0x000000040f0f7c20 */ /* 0x000fe20008410000 */
[----:B--2---:R-:W-:Y:S01]  /*ab10*/  FSEL R115, R115, -INF , !P5 ;  /* 0xff80000073737808 */ /* 0x004fe20006800000 */
[----:B------:R-:W2:Y:S01]  /*ab20*/  MUFU.TANH R41, R41 ;  /* 0x0000002900297308 */ /* 0x000ea20000002400 */
[----:B------:R-:W-:-:S02]  /*ab30*/  FSEL R46, R81, -INF , !P2 ;  /* 0xff800000512e7808 */ /* 0x000fc40005000000 */
[CC--:B------:R-:W-:Y:S02]  /*ab40*/  ISETP.GE.AND P0, PT, R5.reuse, R39.reuse, PT ;  /* 0x000000270500720c */ /* 0x0c0fe40003f06270 */
[-C--:B------:R-:W-:Y:S01]  /*ab50*/  ISETP.GE.AND P6, PT, R5, R38.reuse, PT ;  /* 0x000000260500720c */ /* 0x080fe20003fc6270 */
[----:B------:R-:W-:Y:S01]  /*ab60*/  VIADD R5, R40, 0xfffffee9 ;  /* 0xfffffee928057836 */ /* 0x000fe20000000000 */
[-C--:B------:R-:W-:Y:S01]  /*ab70*/  ISETP.GE.AND P3, PT, R27, R38.reuse, PT ;  /* 0x000000261b00720c */ /* 0x080fe20003f66270 */
[----:B------:R-:W4:Y:S01]  /*ab80*/  MUFU.TANH R156, R156 ;  /* 0x0000009c009c7308 */ /* 0x000f220000002400 */
[CC--:B------:R-:W-:Y:S02]  /*ab90*/  ISETP.GE.AND P4, PT, R23.reuse, R39.reuse, PT ;  /* 0x000000271700720c */ /* 0x0c0fe40003f86270 */
[----:B------:R-:W-:Y:S02]  /*aba0*/  ISETP.GE.AND P5, PT, R23, R38, PT ;  /* 0x000000261700720c */ /* 0x000fe40003fa6270 */
[----:B------:R-:W-:-:S02]  /*abb0*/  ISETP.GE.AND P2, PT, R9, R39, PT ;  /* 0x000000270900720c */ /* 0x000fc40003f46270 */
[----:B------:R-:W-:Y:S01]  /*abc0*/  FSEL R44, R33, -INF , !P3 ;  /* 0xff800000212c7808 */ /* 0x000fe20005800000 */
[----:B------:R-:W-:Y:S01]  /*abd0*/  MUFU.TANH R108, R108 ;  /* 0x0000006c006c7308 */ /* 0x000fe20000002400 */
[----:B------:R-:W-:Y:S01]  /*abe0*/  FSEL R202, R202, -INF , !P4 ;  /* 0xff800000caca7808 */ /* 0x000fe20006000000 */
[----:B------:R-:W-:Y:S01]  /*abf0*/  VIADD R33, R3, 0xfffffffe ;  /* 0xfffffffe03217836 */ /* 0x000fe20000000000 */
[----:B------:R-:W-:Y:S02]  /*ac00*/  FSEL R43, R34, -INF , !P5 ;  /* 0xff800000222b7808 */ /* 0x000fe40006800000 */
[----:B-1----:R-:W-:Y:S02]  /*ac10*/  FSEL R188, R188, -INF , !P2 ;  /* 0xff800000bcbc7808 */ /* 0x002fe40005000000 */
[----:B------:R-:W-:Y:S01]  /*ac20*/  FSEL R149, R149, -INF , !P1 ;  /* 0xff80000095957808 */ /* 0x000fe20004800000 */
[----:B------:R-:W1:Y:S01]  /*ac30*/  MUFU.TANH R17, R35 ;  /* 0x0000002300117308 */ /* 0x000e620000002400 */
[----:B------:R-:W-:-:S02]  /*ac40*/  ISETP.GE.AND P3, PT, R6, R39, PT ;  /* 0x000000270600720c */ /* 0x000fc40003f66270 */
[-C--:B------:R-:W-:Y:S01]  /*ac50*/  ISETP.GE.AND P4, PT, R6, R38.reuse, PT ;  /* 0x000000260600720c */ /* 0x080fe20003f86270 */
[C---:B------:R-:W-:Y:S01]  /*ac60*/  VIADD R6, R40.reuse, 0xfffffef0 ;  /* 0xfffffef028067836 */ /* 0x040fe20000000000 */
[C---:B------:R-:W-:Y:S02]  /*ac70*/  ISETP.GE.AND P5, PT, R5.reuse, R39, PT ;  /* 0x000000270500720c */ /* 0x040fe40003fa6270 */
[-C--:B------:R-:W-:Y:S01]  /*ac80*/  ISETP.GE.AND P2, PT, R5, R38.reuse, PT ;  /* 0x000000260500720c */ /* 0x080fe20003f46270 */
[----:B------:R-:W5:Y:S01]  /*ac90*/  MUFU.TANH R21, R21 ;  /* 0x0000001500157308 */ /* 0x000f620000002400 */
[----:B------:R-:W-:Y:S01]  /*aca0*/  ISETP.GE.AND P1, PT, R9, R38, PT ;  /* 0x000000260900720c */ /* 0x000fe20003f26270 */
[----:B------:R-:W-:Y:S01]  /*acb0*/  VIADD R5, R40, 0xfffffef1 ;  /* 0xfffffef128057836 */ /* 0x000fe20000000000 */
[----:B---3--:R-:W-:Y:S02]  /*acc0*/  FSEL R168, R168, -INF , !P0 ;  /* 0xff800000a8a87808 */ /* 0x008fe40004000000 */
[----:B------:R-:W-:-:S02]  /*acd0*/  FSEL R42, R42, -INF , !P1 ;  /* 0xff8000002a2a7808 */ /* 0x000fc40004800000 */
[----:B--2---:R-:W-:Y:S01]  /*ace0*/  FSEL R41, R41, -INF , !P6 ;  /* 0xff80000029297808 */ /* 0x004fe20007000000 */
[----:B------:R-:W2:Y:S01]  /*acf0*/  MUFU.TANH R8, R8 ;  /* 0x0000000800087308 */ /* 0x000ea20000002400 */
[----:B----4-:R-:W-:Y:S02]  /*ad00*/  FSEL R156, R156, -INF , !P3 ;  /* 0xff8000009c9c7808 */ /* 0x010fe40005800000 */
[CC--:B------:R-:W-:Y:S02]  /*ad10*/  ISETP.GE.AND P1, PT, R6.reuse, R39.reuse, PT ;  /* 0x000000270600720c */ /* 0x0c0fe40003f26270 */
[-C--:B------:R-:W-:Y:S01]  /*ad20*/  ISETP.GE.AND P0, PT, R6, R38.reuse, PT ;  /* 0x000000260600720c */ /* 0x080fe20003f06270 */
[C---:B------:R-:W-:Y:S01]  /*ad30*/  VIADD R6, R40.reuse, 0xfffffef8 ;  /* 0xfffffef828067836 */ /* 0x040fe20000000000 */
[C---:B------:R-:W-:Y:S01]  /*ad40*/  ISETP.GE.AND P6, PT, R5.reuse, R39, PT ;  /* 0x000000270500720c */ /* 0x040fe20003fc6270 */
[----:B------:R-:W3:Y:S01]  /*ad50*/  MUFU.TANH R4, R4 ;  /* 0x0000000400047308 */ /* 0x000ee20000002400 */
[----:B------:R-:W-:Y:S01]  /*ad60*/  ISETP.GE.AND P3, PT, R5, R38, PT ;  /* 0x000000260500720c */ /* 0x000fe20003f66270 */
[----:B------:R-:W-:Y:S01]  /*ad70*/  VIADD R5, R40, 0xfffffef9 ;  /* 0xfffffef928057836 */ /* 0x000fe20000000000 */
[----:B-1----:R-:W-:-:S02]  /*ad80*/  FSEL R40, R17, -INF , !P4 ;  /* 0xff80000011287808 */ /* 0x002fc40006000000 */
[----:B------:R-:W-:Y:S02]  /*ad90*/  FSEL R108, R108, -INF , !P5 ;  /* 0xff8000006c6c7808 */ /* 0x000fe40006800000 */
[-C--:B------:R-:W-:Y:S01]  /*ada0*/  ISETP.GE.AND P4, PT, R5, R39.reuse, PT ;  /* 0x000000270500720c */ /* 0x080fe20003f86270 */
[----:B------:R-:W1:Y:S01]  /*adb0*/  MUFU.TANH R53, R53 ;  /* 0x0000003500357308 */ /* 0x000e620000002400 */
[----:B------:R-:W-:Y:S02]  /*adc0*/  ISETP.GE.AND P5, PT, R6, R39, PT ;  /* 0x000000270600720c */ /* 0x000fe40003fa6270 */
[----:B-----5:R-:W-:Y:S02]  /*add0*/  FSEL R39, R21, -INF , !P2 ;  /* 0xff80000015277808 */ /* 0x020fe40005000000 */
[----:B--2---:R-:W-:Y:S02]  /*ade0*/  FSEL R54, R8, -INF , !P1 ;  /* 0xff80000008367808 */ /* 0x004fe40004800000 */
[-C--:B------:R-:W-:Y:S01]  /*adf0*/  ISETP.GE.AND P2, PT, R6, R38.reuse, PT ;  /* 0x000000260600720c */ /* 0x080fe20003f46270 */
[----:B------:R-:W2:Y:S01]  /*ae00*/  MUFU.TANH R37, R11 ;  /* 0x0000000b00257308 */ /* 0x000ea20000002400 */
[----:B------:R-:W-:Y:S01]  /*ae10*/  BAR.SYNC.DEFER_BLOCKING 0x0 ;  /* 0x0000000000007b1d */ /* 0x000fe20000010000 */
[----:B------:R-:W-:-:S02]  /*ae20*/  ISETP.GE.AND P1, PT, R5, R38, PT ;  /* 0x000000260500720c */ /* 0x000fc40003f26270 */
[----:B---3--:R-:W-:Y:S02]  /*ae30*/  FSEL R38, R4, -INF , !P0 ;  /* 0xff80000004267808 */ /* 0x008fe40004000000 */
[----:B------:R-:W-:Y:S02]  /*ae40*/  ISETP.GT.AND P0, PT, R33, R234, PT ;  /* 0x000000ea2100720c */ /* 0x000fe40003f04270 */
[----:B------:R-:W3:Y:S01]  /*ae50*/  MUFU.TANH R52, R12 ;  /* 0x0000000c00347308 */ /* 0x000ee20000002400 */
[----:B-1----:R-:W-:-:S07]  /*ae60*/  FSEL R53, R53, -INF , !P6 ;  /* 0xff80000035357808 */ /* 0x002fce0007000000 */
[----:B------:R-:W1:Y:S01]  /*ae70*/  MUFU.TANH R51, R13 ;  /* 0x0000000d00337308 */ /* 0x000e620000002400 */
[----:B--2---:R-:W-:-:S07]  /*ae80*/  FSEL R37, R37, -INF , !P3 ;  /* 0xff80000025257808 */ /* 0x004fce0005800000 */
[----:B------:R-:W2:Y:S01]  /*ae90*/  MUFU.TANH R36, R14 ;  /* 0x0000000e00247308 */ /* 0x000ea20000002400 */
[----:B---3--:R-:W-:-:S07]  /*aea0*/  FSEL R52, R52, -INF , !P5 ;  /* 0xff80000034347808 */ /* 0x008fce0006800000 */
[----:B------:R-:W3:Y:S01]  /*aeb0*/  MUFU.TANH R35, R15 ;  /* 0x0000000f00237308 */ /* 0x000ee20000002400 */
[----:B-1----:R-:W-:Y:S02]  /*aec0*/  FSEL R51, R51, -INF , !P4 ;  /* 0xff80000033337808 */ /* 0x002fe40006000000 */
[----:B--2---:R-:W-:Y:S02]  /*aed0*/  FSEL R36, R36, -INF , !P2 ;  /* 0xff80000024247808 */ /* 0x004fe40005000000 */
[----:B---3--:R-:W-:Y:S01]  /*aee0*/  FSEL R35, R35, -INF , !P1 ;  /* 0xff80000023237808 */ /* 0x008fe20004800000 */
[----:B------:R-:W-:Y:S06]  /*aef0*/  @!P0 BRA `(.L_x_2078) ;  /* 0x00000004008c8947 */ /* 0x000fec0003800000 */
        /* <DEDUP_REMOVED lines=12> */
[----:B------:R-:W-:Y:S02]  /*afc0*/  ISETP.GE.AND P3, PT, R6, RZ, PT ;  /* 0x000000ff0600720c */ /* 0x000fe40003f66270 */
        /* <DEDUP_REMOVED lines=50> */
.L_x_2079:
[----:B------:R-:W-:Y:S01]  /*b2f0*/  UMOV UR4, URZ ;  /* 0x000000ff00047c82 */ /* 0x000fe20008000000 */
[----:B------:R-:W-:Y:S01]  /*b300*/  IMAD.SHL.U32 R4, R56, 0x100, RZ ;  /* 0x0000010038047824 */ /* 0x000fe200078e00ff */
[----:B------:R-:W-:-:S05]  /*b310*/  IADD3 R5, P0, PT, RZ, -UR4, RZ ;  /* 0x80000004ff057c10 */ /* 0x000fca000ff1e0ff */
[----:B------:R-:W-:-:S05]  /*b320*/  IMAD.X R4, RZ, RZ, ~R4, P0 ;  /* 0x000000ffff047224 */ /* 0x000fca00000e0e04 */
[----:B------:R-:W-:-:S04]  /*b330*/  SHF.R.S64 R5, R5, 0x1f, R4 ;  /* 0x0000001f05057819 */ /* 0x000fc80000001004 */
[----:B------:R-:W-:-:S04]  /*b340*/  IADD3 R236, P0, PT, R5, R236, RZ ;  /* 0x000000ec05ec7210 */ /* 0x000fc80007f1e0ff */
[----:B------:R-:W-:-:S09]  /*b350*/  LEA.HI.X.SX32 R235, R4, R235, 0x1, P0 ;  /* 0x000000eb04eb7211 */ /* 0x000fd200000f0eff */
.L_x_2080:
[C---:B------:R-:W-:Y:S01]  /*b360*/  IMAD.SHL.U32 R5, R56.reuse, 0x40, RZ ;  /* 0x0000004038057824 */ /* 0x040fe200078e00ff */
[----:B------:R-:W-:Y:S01]  /*b370*/  SHF.L.U64.HI R56, R56, 0x6, R57 ;  /* 0x0000000638387819 */ /* 0x000fe20000010239 */
[----:B------:R-:W-:-:S03]  /*b380*/  IMAD.MOV.U32 R237, RZ, RZ, R235 ;  /* 0x000000ffffed7224 */ /* 0x000fc600078e00eb */
[----:B------:R-:W-:Y:S02]  /*b390*/  IADD3 R6, P0, PT, R5, R236, RZ ;  /* 0x000000ec05067210 */ /* 0x000fe40007f1e0ff */
[----:B------:R-:W-:Y:S01]  /*b3a0*/  @!PT LDS RZ, [RZ] ;  /* 0x00000000fffff984 */ /* 0x000fe20000000800 */
[----:B------:R-:W-:Y:S01]  /*b3b0*/  @!PT LDS RZ, [RZ] ;  /* 0x00000000fffff984 */ /* 0x000fe20000000800 */
[----:B------:R-:W-:Y:S01]  /*b3c0*/  @!PT LDS RZ, [RZ] ;  /* 0x00000000fffff984 */ /* 0x000fe20000000800 */
[----:B-1----:R1:W-:Y:S02]  /*b3d0*/  LDGSTS.E.BYPASS.LTC128B.128 [R58+0x1000], desc[UR12][R236.64] ;  /* 0x01000000ec3a7fae */ /* 0x0023e4000b981a0c */
        /* <DEDUP_REMOVED lines=21> */
.L_x_2078:
[----:B-1----:R-:W-:-:S04]  /*b530*/  FMNMX3.FTZ R5, R2, R60, R32, !PT ;  /* 0x0000003c02057276 */ /* 0x002fc80007810020 */
        /* <DEDUP_REMOVED lines=136> */
[----:B------:R-:W-:-:S04]  /*bdc0*/  FMNMX3.FTZ R5, R5, R44, R43, !PT ;  /* 0x0000002c05057276 */ /* 0x000fc8000781002b */
[----:B------:R-:W-:Y:S01]  /*bdd0*/  FMNMX3.FTZ R5, R5, R42, R41, !PT ;  /* 0x0000002a05057276 */ /* 0x000fe20007810029 */
[----:B------:R-:W-:Y:S03]  /*bde0*/  MUFU.EX2 R100, R100 ;  /* 0x0000006400647308 */ /* 0x000fe60000000800 */
[----:B------:R-:W-:-:S04]  /*bdf0*/  FMNMX3.FTZ R5, R5, R40, R39, !PT ;  /* 0x0000002805057276 */ /* 0x000fc80007810027 */
[----:B------:R-:W-:Y:S01]  /*be00*/  FMNMX3.FTZ R5, R5, R38, R37, !PT ;  /* 0x0000002605057276 */ /* 0x000fe20007810025 */
[----:B------:R-:W-:Y:S03]  /*be10*/  MUFU.EX2 R97, R97 ;  /* 0x0000006100617308 */ /* 0x000fe60000000800 */
[----:B------:R-:W-:-:S05]  /*be20*/  FMNMX3.FTZ R5, R5, R36, R35, !PT ;  /* 0x0000002405057276 */ /* 0x000fca0007810023 */
        /* <DEDUP_REMOVED lines=13> */
[----:B------:R-:W-:Y:S02]  /*bf00*/  FMUL.FTZ R55, R32, UR10 ;  /* 0x0000000a20377c20 */ /* 0x000fe40008410000 */
[----:B------:R-:W-:Y:S01]  /*bf10*/  MUFU.EX2 R87, R87 ;  /* 0x0000005700577308 */ /* 0x000fe20000000800 */
[----:B------:R-:W-:Y:S01]  /*bf20*/  FADD.FTZ R2, R2, -R5 ;  /* 0x8000000502027221 */ /* 0x000fe20000010000 */
[----:B------:R-:W-:Y:S02]  /*bf30*/  FSEL R5, R32, RZ, P0 ;  /* 0x000000ff20057208 */ /* 0x000fe40000000000 */
[----:B------:R-:W-:Y:S01]  /*bf40*/  FSEL R55, R55, RZ, P0 ;  /* 0x000000ff37377208 */ /* 0x000fe20000000000 */
[----:B------:R-:W-:Y:S01]  /*bf50*/  FMUL.FTZ R2, R2, UR10 ;  /* 0x0000000a02027c20 */ /* 0x000fe20008410000 */
[----:B------:R-:W-:Y:S01]  /*bf60*/  ISETP.GT.AND P0, PT, R33, R234, PT ;  /* 0x000000ea2100720c */ /* 0x000fe20003f04270 */
[----:B------:R-:W-:Y:S01]  /*bf70*/  FADD.FTZ R5, R0, -R5 ;  /* 0x8000000500057221 */ /* 0x000fe20000010000 */
[----:B------:R-:W-:Y:S01]  /*bf80*/  MUFU.EX2 R86, R86 ;  /* 0x0000005600567308 */ /* 0x000fe20000000800 */
[--C-:B------:R-:W-:Y:S01]  /*bf90*/  FFMA.FTZ R119, R109, UR10, -R55.reuse ;  /* 0x0000000a6d777c23 */ /* 0x100fe20008010837 */
[--C-:B------:R-:W-:Y:S01]  /*bfa0*/  FFMA.FTZ R113, R99, UR10, -R55.reuse ;  /* 0x0000000a63717c23 */ /* 0x100fe20008010837 */
[----:B------:R-:W-:Y:S01]  /*bfb0*/  FMUL.FTZ R123, R5, UR10 ;  /* 0x0000000a057b7c20 */ /* 0x000fe20008410000 */
[--C-:B------:R-:W-:Y:S01]  /*bfc0*/  FFMA.FTZ R118, R118, UR10, -R55.reuse ;  /* 0x0000000a76767c23 */ /* 0x100fe20008010837 */
[----:B------:R-:W1:Y:S01]  /*bfd0*/  LDSM.16.MT88.4 R4, [R150] ;  /* 0x000000009604783b */ /* 0x000e620000004200 */
[--C-:B------:R-:W-:Y:S01]  /*bfe0*/  FFMA.FTZ R109, R252, UR10, -R55.reuse ;  /* 0x0000000afc6d7c23 */ /* 0x100fe20008010837 */
[--C-:B------:R-:W-:Y:S01]  /*bff0*/  FFMA.FTZ R111, R248, UR10, -R55.reuse ;  /* 0x0000000af86f7c23 */ /* 0x100fe20008010837 */
[----:B------:R-:W-:Y:S01]  /*c000*/  MUFU.EX2 R119, R119 ;  /* 0x0000007700777308 */ /* 0x000fe20000000800 */
[--C-:B------:R-:W-:Y:S01]  /*c010*/  FFMA.FTZ R0, R226, UR10, -R55.reuse ;  /* 0x0000000ae2007c23 */ /* 0x100fe20008010837 */
[----:B------:R-:W-:Y:S01]  /*c020*/  FFMA.FTZ R117, R222, UR10, -R55 ;  /* 0x0000000ade757c23 */ /* 0x000fe20008010837 */
[----:B------:R-:W-:Y:S01]  /*c030*/  FFMA.FTZ R99, R24, UR10, -R93 ;  /* 0x0000000a18637c23 */ /* 0x000fe2000801085d */
        /* <DEDUP_REMOVED lines=28> */
[----:B------:R3:W5:Y:S01]  /*c200*/  MUFU.EX2 R125, R2 ;  /* 0x00000002007d7308 */ /* 0x0007620000000800 */
        /* <DEDUP_REMOVED lines=16> */
[--C-:B---3--:R-:W-:Y:S01]  /*c310*/  FFMA.FTZ R2, R224, UR10, -R55.reuse ;  /* 0x0000000ae0027c23 */ /* 0x108fe20008010837 */
[-C--:B-----5:R-:W-:Y:S01]  /*c320*/  FMUL.FTZ R12, R144, R125.reuse ;  /* 0x0000007d900c7220 */ /* 0x0a0fe20000410000 */
[-C--:B------:R-:W-:Y:S01]  /*c330*/  FMUL.FTZ R13, R145, R125.reuse ;  /* 0x0000007d910d7220 */ /* 0x080fe20000410000 */
[-C--:B------:R-:W-:Y:S01]  /*c340*/  FMUL.FTZ R140, R140, R125.reuse ;  /* 0x0000007d8c8c7220 */ /* 0x080fe20000410000 */
[-C--:B------:R-:W-:Y:S01]  /*c350*/  FMUL.FTZ R141, R141, R125.reuse ;  /* 0x0000007d8d8d7220 */ /* 0x080fe20000410000 */
[-C--:B------:R-:W-:Y:S01]  /*c360*/  FMUL.FTZ R136, R136, R125.reuse ;  /* 0x0000007d88887220 */ /* 0x080fe20000410000 */
[----:B------:R-:W-:Y:S01]  /*c370*/  FMUL.FTZ R137, R137, R125 ;  /* 0x0000007d89897220 */ /* 0x000fe20000410000 */
[----:B------:R-:W3:Y:S01]  /*c380*/  MUFU.EX2 R0, R0 ;  /* 0x0000000000007308 */ /* 0x000ee20000000800 */
[-C--:B-1----:R-:W-:Y:S01]  /*c390*/  FMUL.FTZ R14, R146, R123.reuse ;  /* 0x0000007b920e7220 */ /* 0x082fe20000410000 */
[-C--:B------:R-:W-:Y:S01]  /*c3a0*/  FMUL.FTZ R15, R147, R123.reuse ;  /* 0x0000007b930f7220 */ /* 0x080fe20000410000 */
[-C--:B------:R-:W-:Y:S01]  /*c3b0*/  FMUL.FTZ R142, R142, R123.reuse ;  /* 0x0000007b8e8e7220 */ /* 0x080fe20000410000 */
[-C--:B------:R-:W-:Y:S01]  /*c3c0*/  FMUL.FTZ R143, R143, R123.reuse ;  /* 0x0000007b8f8f7220 */ /* 0x080fe20000410000 */
[-C--:B------:R-:W-:Y:S01]  /*c3d0*/  FMUL.FTZ R138, R138, R123.reuse ;  /* 0x0000007b8a8a7220 */ /* 0x080fe20000410000 */
[----:B------:R-:W-:Y:S01]  /*c3e0*/  FMUL.FTZ R139, R139, R123 ;  /* 0x0000007b8b8b7220 */ /* 0x000fe20000410000 */
[-C--:B------:R-:W-:Y:S01]  /*c3f0*/  FMUL.FTZ R132, R132, R125.reuse ;  /* 0x0000007d84847220 */ /* 0x080fe20000410000 */
[----:B------:R-:W-:Y:S01]  /*c400*/  MUFU.EX2 R2, R2 ;  /* 0x0000000200027308 */ /* 0x000fe20000000800 */
[----:B------:R-:W-:Y:S01]  /*c410*/  FMUL.FTZ R133, R133, R125 ;  /* 0x0000007d85857220 */ /* 0x000fe20000410000 */
[-C--:B------:R-:W-:Y:S01]  /*c420*/  FMUL.FTZ R134, R134, R123.reuse ;  /* 0x0000007b86867220 */ /* 0x080fe20000410000 */
[----:B------:R-:W-:Y:S01]  /*c430*/  FMUL.FTZ R135, R135, R123 ;  /* 0x0000007b87877220 */ /* 0x000fe20000410000 */
[C---:B------:R-:W-:Y:S01]  /*c440*/  HMMA.16816.F32.BF16 R12, R8.reuse, R16, R12 ;  /* 0x00000010080c723c */ /* 0x040fe2000004180c */
[--C-:B------:R-:W-:Y:S01]  /*c450*/  FFMA.FTZ R144, R204, UR10, -R55.reuse ;  /* 0x0000000acc907c23 */ /* 0x100fe20008010837 */
[--C-:B------:R-:W-:Y:S01]  /*c460*/  FFMA.FTZ R146, R196, UR10, -R55.reuse ;  /* 0x0000000ac4927c23 */ /* 0x100fe20008010837 */
[--C-:B------:R-:W-:Y:S01]  /*c470*/  FFMA.FTZ R147, R176, UR10, -R55.reuse ;  /* 0x0000000ab0937c23 */ /* 0x100fe20008010837 */
[----:B------:R-:W1:Y:S01]  /*c480*/  MUFU.EX2 R117, R117 ;  /* 0x0000007500757308 */ /* 0x000e620000000800 */
[----:B---3--:R-:W-:Y:S01]  /*c490*/  F2FP.BF16.F32.PACK_AB R29, R0, R111 ;  /* 0x0000006f001d723e */ /* 0x008fe200000010ff */
[--C-:B------:R-:W-:Y:S01]  /*c4a0*/  FFMA.FTZ R145, R194, UR10, -R55.reuse ;  /* 0x0000000ac2917c23 */ /* 0x100fe20008010837 */
[--C-:B------:R-:W-:Y:S01]  /*c4b0*/  FFMA.FTZ R176, R170, UR10, -R55.reuse ;  /* 0x0000000aaab07c23 */ /* 0x100fe20008010837 */
[C---:B------:R-:W-:Y:S01]  /*c4c0*/  HMMA.16816.F32.BF16 R16, R8.reuse, R18, R140 ;  /* 0x000000120810723c */ /* 0x040fe2000004188c */
[--C-:B------:R-:W-:Y:S01]  /*c4d0*/  FFMA.FTZ R140, R212, UR10, -R55.reuse ;  /* 0x0000000ad48c7c23 */ /* 0x100fe20008010837 */
[--C-:B------:R-:W-:Y:S01]  /*c4e0*/  FFMA.FTZ R142, R210, UR10, -R55.reuse ;  /* 0x0000000ad28e7c23 */ /* 0x100fe20008010837 */
[----:B------:R-:W-:Y:S01]  /*c4f0*/  FFMA.FTZ R143, R200, UR10, -R55 ;  /* 0x0000000ac88f7c23 */ /* 0x000fe20008010837 */
[----:B------:R-:W-:Y:S01]  /*c500*/  MUFU.EX2 R129, R129 ;  /* 0x0000008100817308 */ /* 0x000fe20000000800 */
[----:B------:R-:W-:Y:S01]  /*c510*/  FFMA.FTZ R126, R251, R125, R126 ;  /* 0x0000007dfb7e7223 */ /* 0x000fe2000001007e */
[----:B------:R-:W-:Y:S01]  /*c520*/  FFMA.FTZ R250, R250, R123, R119 ;  /* 0x0000007bfafa7223 */ /* 0x000fe20000010077 */
[----:B------:R-:W-:Y:S01]  /*c530*/  FFMA.FTZ R141, R218, UR10, -R93 ;  /* 0x0000000ada8d7c23 */ /* 0x000fe2000801085d */
[C---:B------:R-:W-:Y:S01]  /*c540*/  HMMA.16816.F32.BF16 R136, R8.reuse, R4, R136 ;  /* 0x000000040888723c */ /* 0x040fe20000041888 */
[----:B------:R-:W-:Y:S01]  /*c550*/  FADD.FTZ R121, R121, R126 ;  /* 0x0000007e79797221 */ /* 0x000fe20000010000 */
[----:B------:R-:W-:Y:S01]  /*c560*/  FADD.FTZ R123, R113, R250 ;  /* 0x000000fa717b7221 */ /* 0x000fe20000010000 */
[----:B------:R-:W-:Y:S01]  /*c570*/  FFMA.FTZ R113, R114, UR10, -R55 ;  /* 0x0000000a72717c23 */ /* 0x000fe20008010837 */
[----:B------:R-:W-:Y:S01]  /*c580*/  MUFU.EX2 R127, R127 ;  /* 0x0000007f007f7308 */ /* 0x000fe20000000800 */
[----:B-1----:R-:W-:Y:S01]  /*c590*/  F2FP.BF16.F32.PACK_AB R31, R117, R2 ;  /* 0x00000002751f723e */ /* 0x002fe200000010ff */
[----:B------:R-:W-:Y:S01]  /*c5a0*/  FADD.FTZ R120, R120, R121 ;  /* 0x0000007978787221 */ /* 0x000fe20000010000 */
[----:B------:R-:W-:Y:S01]  /*c5b0*/  FADD.FTZ R118, R118, R123 ;  /* 0x0000007b76767221 */ /* 0x000fe20000010000 */
[----:B------:R-:W-:Y:S01]  /*c5c0*/  HMMA.16816.F32.BF16 R8, R8, R6, R132 ;  /* 0x000000060808723c */ /* 0x000fe20000041884 */
[----:B------:R-:W1:Y:S01]  /*c5d0*/  LDSM.16.MT88.4 R4, [R228+0x5800] ;  /* 0x00580000e404783b */ /* 0x000e620000004200 */
[--C-:B------:R-:W-:Y:S01]  /*c5e0*/  FFMA.FTZ R133, R208, UR10, -R55.reuse ;  /* 0x0000000ad0857c23 */ /* 0x100fe20008010837 */
[----:B------:R-:W-:Y:S01]  /*c5f0*/  FFMA.FTZ R135, R198, UR10, -R55 ;  /* 0x0000000ac6877c23 */ /* 0x000fe20008010837 */
[----:B------:R-:W3:Y:S01]  /*c600*/  MUFU.EX2 R132, R220 ;  /* 0x000000dc00847308 */ /* 0x000ee20000000800 */
[----:B------:R-:W-:Y:S01]  /*c610*/  FFMA.FTZ R134, R149, UR10, -R93 ;  /* 0x0000000a95867c23 */ /* 0x000fe2000801085d */
[----:B------:R-:W-:Y:S01]  /*c620*/  FFMA.FTZ R149, R192, UR10, -R55 ;  /* 0x0000000ac0957c23 */ /* 0x000fe20008010837 */
[----:B------:R-:W-:Y:S01]  /*c630*/  FADD.FTZ R107, R107, R120 ;  /* 0x000000786b6b7221 */ /* 0x000fe20000010000 */
[C---:B------:R-:W-:Y:S01]  /*c640*/  HMMA.16816.F32.BF16 R12, R28.reuse, R20, R12 ;  /* 0x000000141c0c723c */ /* 0x040fe2000004180c */
[----:B------:R-:W-:Y:S01]  /*c650*/  FADD.FTZ R118, R109, R118 ;  /* 0x000000766d767221 */ /* 0x000fe20000010000 */
[----:B------:R-:W-:Y:S01]  /*c660*/  FFMA.FTZ R170, R202, UR10, -R93 ;  /* 0x0000000acaaa7c23 */ /* 0x000fe2000801085d */
[----:B------:R-:W-:Y:S01]  /*c670*/  FADD.FTZ R116, R116, R107 ;  /* 0x0000006b74747221 */ /* 0x000fe20000010000 */
[----:B------:R-:W4:Y:S01]  /*c680*/  MUFU.EX2 R140, R140 ;  /* 0x0000008c008c7308 */ /* 0x000f220000000800 */
[----:B------:R-:W-:Y:S01]  /*c690*/  FADD.FTZ R111, R111, R118 ;  /* 0x000000766f6f7221 */ /* 0x000fe20000010000 */
[----:B------:R-:W-:Y:S01]  /*c6a0*/  FFMA.FTZ R35, R35, UR10, -R55 ;  /* 0x0000000a23237c23 */ /* 0x000fe20008010837 */
[----:B------:R-:W-:Y:S01]  /*c6b0*/  FADD.FTZ R107, R105, R116 ;  /* 0x00000074696b7221 */ /* 0x000fe20000010000 */
[C---:B------:R-:W-:Y:S01]  /*c6c0*/  HMMA.16816.F32.BF16 R16, R28.reuse, R22, R16 ;  /* 0x000000161c10723c */ /* 0x040fe20000041810 */
[----:B------:R-:W5:Y:S01]  /*c6d0*/  LDSM.16.MT88.4 R20, [R150+0x800] ;  /* 0x000800009614783b */ /* 0x000f620000004200 */
[----:B------:R-:W-:Y:S01]  /*c6e0*/  FADD.FTZ R111, R0, R111 ;  /* 0x0000006f006f7221 */ /* 0x000fe20000010000 */
[----:B------:R-:W-:Y:S01]  /*c6f0*/  FADD.FTZ R110, R110, R107 ;  /* 0x0000006b6e6e7221 */ /* 0x000fe20000010000 */
[----:B------:R-:W-:Y:S01]  /*c700*/  MUFU.EX2 R142, R142 ;  /* 0x0000008e008e7308 */ /* 0x000fe20000000800 */
[----:B------:R-:W-:Y:S01]  /*c710*/  FFMA.FTZ R0, R102, UR10, -R55 ;  /* 0x0000000a66007c23 */ /* 0x000fe20008010837 */
[----:B------:R-:W-:Y:S01]  /*c720*/  FADD.FTZ R2, R2, R111 ;  /* 0x0000006f02027221 */ /* 0x000fe20000010000 */
[----:B------:R-:W-:Y:S01]  /*c730*/  FFMA.FTZ R105, R108, UR10, -R93 ;  /* 0x0000000a6c697c23 */ /* 0x000fe2000801085d */
[----:B--2---:R-:W-:Y:S01]  /*c740*/  HMMA.16816.F32.BF16 R136, R28, R24, R136 ;  /* 0x000000181c88723c */ /* 0x004fe20000041888 */
[----:B------:R-:W-:Y:S01]  /*c750*/  @P0 IADD3 R3, PT, PT, R3, -0x3, RZ ;  /* 0xfffffffd03030810 */ /* 0x000fe20007ffe0ff */
[----:B------:R-:W-:-:S02]  /*c760*/  FADD.FTZ R117, R117, R2 ;  /* 0x0000000275757221 */ /* 0x000fc40000010000 */
[----:B------:R-:W2:Y:S02]  /*c770*/  MUFU.EX2 R133, R133 ;  /* 0x0000008500857308 */ /* 0x000ea40000000800 */
[----:B---3--:R-:W-:Y:S02]  /*c780*/  FADD.FTZ R2, R132, R117 ;  /* 0x0000007584027221 */ /* 0x008fe40000010000 */
[----:B------:R-:W-:Y:S01]  /*c790*/  HMMA.16816.F32.BF16 R24, R28, R26, R8 ;  /* 0x0000001a1c18723c */ /* 0x000fe20000041808 */
[----:B------:R-:W-:Y:S01]  /*c7a0*/  F2FP.BF16.F32.PACK_AB R28, R101, R106 ;  /* 0x0000006a651c723e */ /* 0x000fe200000010ff */
[----:B------:R-:W3:Y:S01]  /*c7b0*/  LDSM.16.MT88.4 R8, [R228+0x5c00] ;  /* 0x005c0000e408783b */ /* 0x000ee20000004200 */
[----:B------:R-:W-:Y:S01]  /*c7c0*/  F2FP.BF16.F32.PACK_AB R29, R129, R132 ;  /* 0x00000084811d723e */ /* 0x000fe200000010ff */
[----:B------:R-:W-:Y:S01]  /*c7d0*/  MUFU.EX2 R131, R131 ;  /* 0x0000008300837308 */ /* 0x000fe20000000800 */
[----:B------:R-:W-:Y:S01]  /*c7e0*/  F2FP.BF16.F32.PACK_AB R30, R97, R100 ;  /* 0x00000064611e723e */ /* 0x000fe200000010ff */
[----:B------:R-:W-:Y:S01]  /*c7f0*/  FADD.FTZ R2, R129, R2 ;  /* 0x0000000281027221 */ /* 0x000fe20000010000 */
[----:B----4-:R-:W-:-:S05]  /*c800*/  F2FP.BF16.F32.PACK_AB R31, R140, R127 ;  /* 0x0000007f8c1f723e */ /* 0x010fca00000010ff */
[----:B------:R-:W4:Y:S02]  /*c810*/  MUFU.EX2 R144, R144 ;  /* 0x0000009000907308 */ /* 0x000f240000000800 */
[C---:B-1----:R-:W-:Y:S06]  /*c820*/  HMMA.16816.F32.BF16 R12, R28.reuse, R4, R12 ;  /* 0x000000041c0c723c */ /* 0x042fec000004180c */
[----:B------:R-:W-:Y:S02]  /*c830*/  MUFU.EX2 R164, R164 ;  /* 0x000000a400a47308 */ /* 0x000fe40000000800 */
[C---:B------:R-:W-:Y:S01]  /*c840*/  HMMA.16816.F32.BF16 R16, R28.reuse, R6, R16 ;  /* 0x000000061c10723c */ /* 0x040fe20000041810 */
[----:B------:R-:W1:Y:S05]  /*c850*/  LDSM.16.MT88.4 R4, [R150+0xc00] ;  /* 0x000c00009604783b */ /* 0x000e6a0000004200 */
[----:B------:R-:W1:Y:S02]  /*c860*/  MUFU.EX2 R143, R143 ;  /* 0x0000008f008f7308 */ /* 0x000e640000000800 */
[C---:B-----5:R-:W-:Y:S06]  /*c870*/  HMMA.16816.F32.BF16 R136, R28.reuse, R20, R136 ;  /* 0x000000141c88723c */ /* 0x060fec0000041888 */
[----:B------:R-:W-:Y:S02]  /*c880*/  MUFU.EX2 R135, R135 ;  /* 0x0000008700877308 */ /* 0x000fe40000000800 */
[----:B------:R-:W-:Y:S01]  /*c890*/  HMMA.16816.F32.BF16 R24, R28, R22, R24 ;  /* 0x000000161c18723c */ /* 0x000fe20000041818 */
[----:B------:R-:W5:Y:S01]  /*c8a0*/  LDSM.16.MT88.4 R20, [R228+0x6000] ;  /* 0x00600000e414783b */ /* 0x000f620000004200 */
[----:B------:R-:W-:-:S02]  /*c8b0*/  F2FP.BF16.F32.PACK_AB R28, R95, R96 ;  /* 0x000000605f1c723e */ /* 0x000fc400000010ff */
[----:B--2---:R-:W-:Y:S02]  /*c8c0*/  F2FP.BF16.F32.PACK_AB R29, R133, R142 ;  /* 0x0000008e851d723e */ /* 0x004fe400000010ff */
[----:B------:R-:W-:Y:S01]  /*c8d0*/  F2FP.BF16.F32.PACK_AB R30, R91, R92 ;  /* 0x0000005c5b1e723e */ /* 0x000fe200000010ff */
[----:B------:R-:W2:Y:S01]  /*c8e0*/  MUFU.EX2 R146, R146 ;  /* 0x0000009200927308 */ /* 0x000ea20000000800 */
[----:B----4-:R-:W-:-:S07]  /*c8f0*/  F2FP.BF16.F32.PACK_AB R31, R144, R131 ;  /* 0x00000083901f723e */ /* 0x010fce00000010ff */
[C---:B---3--:R-:W-:Y:S01]  /*c900*/  HMMA.16816.F32.BF16 R12, R28.reuse, R8, R12 ;  /* 0x000000081c0c723c */ /* 0x048fe2000004180c */
[----:B------:R-:W3:Y:S07]  /*c910*/  MUFU.EX2 R85, R85 ;  /* 0x0000005500557308 */ /* 0x000eee0000000800 */
[C---:B------:R-:W-:Y:S01]  /*c920*/  HMMA.16816.F32.BF16 R16, R28.reuse, R10, R16 ;  /* 0x0000000a1c10723c */ /* 0x040fe20000041810 */
[----:B------:R-:W4:Y:S01]  /*c930*/  LDSM.16.MT88.4 R8, [R150+0x1000] ;  /* 0x001000009608783b */ /* 0x000f220000004200 */
[----:B------:R-:W-:Y:S06]  /*c940*/  MUFU.EX2 R84, R84 ;  /* 0x0000005400547308 */ /* 0x000fec0000000800 */
[C---:B-1----:R-:W-:Y:S02]  /*c950*/  HMMA.16816.F32.BF16 R136, R28.reuse, R4, R136 ;  /* 0x000000041c88723c */ /* 0x042fe40000041888 */
[----:B------:R-:W-:Y:S06]  /*c960*/  MUFU.EX2 R83, R83 ;  /* 0x0000005300537308 */ /* 0x000fec0000000800 */
[----:B------:R-:W-:Y:S01]  /*c970*/  HMMA.16816.F32.BF16 R24, R28, R6, R24 ;  /* 0x000000061c18723c */ /* 0x000fe20000041818 */
[----:B------:R-:W1:Y:S01]  /*c980*/  LDSM.16.MT88.4 R4, [R228+0x6400] ;  /* 0x00640000e404783b */ /* 0x000e620000004200 */
[----:B------:R-:W-:Y:S01]  /*c990*/  F2FP.BF16.F32.PACK_AB R28, R89, R90 ;  /* 0x0000005a591c723e */ /* 0x000fe200000010ff */
[----:B------:R-:W-:Y:S01]  /*c9a0*/  MUFU.EX2 R172, R172 ;  /* 0x000000ac00ac7308 */ /* 0x000fe20000000800 */
[----:B------:R-:W-:-:S02]  /*c9b0*/  F2FP.BF16.F32.PACK_AB R29, R143, R164 ;  /* 0x000000a48f1d723e */ /* 0x000fc400000010ff */
[----:B------:R-:W-:Y:S02]  /*c9c0*/  F2FP.BF16.F32.PACK_AB R30, R87, R88 ;  /* 0x00000058571e723e */ /* 0x000fe400000010ff */
[----:B--2---:R-:W-:-:S03]  /*c9d0*/  F2FP.BF16.F32.PACK_AB R31, R146, R135 ;  /* 0x00000087921f723e */ /* 0x004fc600000010ff */
[----:B------:R-:W2:Y:S04]  /*c9e0*/  MUFU.EX2 R145, R145 ;  /* 0x0000009100917308 */ /* 0x000ea80000000800 */
[C---:B-----5:R-:W-:Y:S04]  /*c9f0*/  HMMA.16816.F32.BF16 R12, R28.reuse, R20, R12 ;  /* 0x000000141c0c723c */ /* 0x060fe8000004180c */
[----:B------:R-:W-:Y:S04]  /*ca00*/  MUFU.EX2 R147, R147 ;  /* 0x0000009300937308 */ /* 0x000fe80000000800 */
[C---:B------:R-:W-:Y:S01]  /*ca10*/  HMMA.16816.F32.BF16 R16, R28.reuse, R22, R16 ;  /* 0x000000161c10723c */ /* 0x040fe20000041810 */
[----:B------:R-:W5:Y:S03]  /*ca20*/  LDSM.16.MT88.4 R20, [R150+0x1400] ;  /* 0x001400009614783b */ /* 0x000f660000004200 */
[----:B------:R-:W1:Y:S04]  /*ca30*/  MUFU.EX2 R176, R176 ;  /* 0x000000b000b07308 */ /* 0x000e680000000800 */
[C---:B----4-:R-:W-:Y:S04]  /*ca40*/  HMMA.16816.F32.BF16 R136, R28.reuse, R8, R136 ;  /* 0x000000081c88723c */ /* 0x050fe80000041888 */
[----:B------:R-:W-:Y:S04]  /*ca50*/  MUFU.EX2 R82, R82 ;  /* 0x0000005200527308 */ /* 0x000fe80000000800 */
[----:B------:R-:W-:Y:S01]  /*ca60*/  HMMA.16816.F32.BF16 R24, R28, R10, R24 ;  /* 0x0000000a1c18723c */ /* 0x000fe20000041818 */
[----:B---3--:R-:W-:Y:S01]  /*ca70*/  F2FP.BF16.F32.PACK_AB R28, R85, R86 ;  /* 0x00000056551c723e */ /* 0x008fe200000010ff */
[----:B------:R-:W3:Y:S01]  /*ca80*/  LDSM.16.MT88.4 R8, [R228+0x6800] ;  /* 0x00680000e408783b */ /* 0x000ee20000004200 */
[----:B--2---:R-:W-:Y:S01]  /*ca90*/  F2FP.BF16.F32.PACK_AB R29, R145, R172 ;  /* 0x000000ac911d723e */ /* 0x004fe200000010ff */
[----:B------:R-:W2:Y:S01]  /*caa0*/  MUFU.EX2 R81, R81 ;  /* 0x0000005100517308 */ /* 0x000ea20000000800 */
[----:B------:R-:W-:-:S02]  /*cab0*/  F2FP.BF16.F32.PACK_AB R30, R83, R84 ;  /* 0x00000054531e723e */ /* 0x000fc400000010ff */
[----:B-1----:R-:W-:-:S05]  /*cac0*/  F2FP.BF16.F32.PACK_AB R31, R176, R147 ;  /* 0x00000093b01f723e */ /* 0x002fca00000010ff */
[----:B------:R-:W-:Y:S02]  /*cad0*/  MUFU.EX2 R80, R80 ;  /* 0x0000005000507308 */ /* 0x000fe40000000800 */
[C---:B------:R-:W-:Y:S06]  /*cae0*/  HMMA.16816.F32.BF16 R12, R28.reuse, R4, R12 ;  /* 0x000000041c0c723c */ /* 0x040fec000004180c */
[----:B------:R-:W1:Y:S02]  /*caf0*/  MUFU.EX2 R79, R79 ;  /* 0x0000004f004f7308 */ /* 0x000e640000000800 */
[C---:B------:R-:W-:Y:S01]  /*cb00*/  HMMA.16816.F32.BF16 R16, R28.reuse, R6, R16 ;  /* 0x000000061c10723c */ /* 0x040fe20000041810 */
[----:B------:R-:W4:Y:S05]  /*cb10*/  LDSM.16.MT88.4 R4, [R150+0x1800] ;  /* 0x001800009604783b */ /* 0x000f2a0000004200 */
[----:B------:R-:W-:Y:S02]  /*cb20*/  MUFU.EX2 R182, R182 ;  /* 0x000000b600b67308 */ /* 0x000fe40000000800 */
[C---:B-----5:R-:W-:Y:S06]  /*cb30*/  HMMA.16816.F32.BF16 R136, R28.reuse, R20, R136 ;  /* 0x000000141c88723c */ /* 0x060fec0000041888 */
[----:B------:R-:W5:Y:S02]  /*cb40*/  MUFU.EX2 R149, R149 ;  /* 0x0000009500957308 */ /* 0x000f640000000800 */
[----:B------:R-:W-:Y:S01]  /*cb50*/  HMMA.16816.F32.BF16 R24, R28, R22, R24 ;  /* 0x000000161c18723c */ /* 0x000fe20000041818 */
[----:B------:R-:W4:Y:S01]  /*cb60*/  LDSM.16.MT88.4 R20, [R228+0x6c00] ;  /* 0x006c0000e414783b */ /* 0x000f220000004200 */
[----:B--2---:R-:W-:-:S02]  /*cb70*/  F2FP.BF16.F32.PACK_AB R28, R81, R82 ;  /* 0x00000052511c723e */ /* 0x004fc400000010ff */
[----:B-1----:R-:W-:Y:S02]  /*cb80*/  F2FP.BF16.F32.PACK_AB R30, R79, R80 ;  /* 0x000000504f1e723e */ /* 0x002fe400000010ff */
[----:B------:R-:W-:Y:S08]  /*cb90*/  MUFU.EX2 R151, R151 ;  /* 0x0000009700977308 */ /* 0x000ff00000000800 */
[----:B------:R-:W1:Y:S01]  /*cba0*/  MUFU.EX2 R184, R184 ;  /* 0x000000b800b87308 */ /* 0x000e620000000800 */
[----:B-----5:R-:W-:-:S07]  /*cbb0*/  F2FP.BF16.F32.PACK_AB R29, R149, R182 ;  /* 0x000000b6951d723e */ /* 0x020fce00000010ff */
[----:B------:R-:W-:Y:S08]  /*cbc0*/  MUFU.EX2 R78, R78 ;  /* 0x0000004e004e7308 */ /* 0x000ff00000000800 */
[----:B------:R-:W2:Y:S01]  /*cbd0*/  MUFU.EX2 R77, R77 ;  /* 0x0000004d004d7308 */ /* 0x000ea20000000800 */
[----:B-1----:R-:W-:-:S07]  /*cbe0*/  F2FP.BF16.F32.PACK_AB R31, R184, R151 ;  /* 0x00000097b81f723e */ /* 0x002fce00000010ff */
[----:B------:R-:W-:Y:S01]  /*cbf0*/  MUFU.EX2 R76, R76 ;  /* 0x0000004c004c7308 */ /* 0x000fe20000000800 */
[C---:B---3--:R-:W-:Y:S07]  /*cc00*/  HMMA.16816.F32.BF16 R12, R28.reuse, R8, R12 ;  /* 0x000000081c0c723c */ /* 0x048fee000004180c */
[----:B------:R-:W1:Y:S01]  /*cc10*/  MUFU.EX2 R75, R75 ;  /* 0x0000004b004b7308 */ /* 0x000e620000000800 */
[C---:B------:R-:W-:Y:S01]  /*cc20*/  HMMA.16816.F32.BF16 R16, R28.reuse, R10, R16 ;  /* 0x0000000a1c10723c */ /* 0x040fe20000041810 */
[----:B------:R-:W3:Y:S06]  /*cc30*/  LDSM.16.MT88.4 R8, [R150+0x1c00] ;  /* 0x001c00009608783b */ /* 0x000eec0000004200 */
[----:B------:R-:W-:Y:S01]  /*cc40*/  MUFU.EX2 R155, R155 ;  /* 0x0000009b009b7308 */ /* 0x000fe20000000800 */
[C---:B----4-:R-:W-:Y:S07]  /*cc50*/  HMMA.16816.F32.BF16 R136, R28.reuse, R4, R136 ;  /* 0x000000041c88723c */ /* 0x050fee0000041888 */
[----:B------:R-:W4:Y:S01]  /*cc60*/  MUFU.EX2 R180, R180 ;  /* 0x000000b400b47308 */ /* 0x000f220000000800 */
[----:B------:R-:W-:Y:S01]  /*cc70*/  HMMA.16816.F32.BF16 R24, R28, R6, R24 ;  /* 0x000000061c18723c */ /* 0x000fe20000041818 */
[----:B------:R-:W5:Y:S01]  /*cc80*/  LDSM.16.MT88.4 R4, [R228+0x7000] ;  /* 0x00700000e404783b */ /* 0x000f620000004200 */
[----:B--2---:R-:W-:-:S02]  /*cc90*/  F2FP.BF16.F32.PACK_AB R28, R77, R78 ;  /* 0x0000004e4d1c723e */ /* 0x004fc400000010ff */
[----:B-1----:R-:W-:-:S03]  /*cca0*/  F2FP.BF16.F32.PACK_AB R30, R75, R76 ;  /* 0x0000004c4b1e723e */ /* 0x002fc600000010ff */
[----:B------:R-:W-:Y:S08]  /*ccb0*/  MUFU.EX2 R157, R157 ;  /* 0x0000009d009d7308 */ /* 0x000ff00000000800 */
[----:B------:R-:W1:Y:S01]  /*ccc0*/  MUFU.EX2 R174, R174 ;  /* 0x000000ae00ae7308 */ /* 0x000e620000000800 */
[----:B----4-:R-:W-:-:S07]  /*ccd0*/  F2FP.BF16.F32.PACK_AB R29, R180, R155 ;  /* 0x0000009bb41d723e */ /* 0x010fce00000010ff */
[----:B------:R-:W-:Y:S08]  /*cce0*/  MUFU.EX2 R74, R74 ;  /* 0x0000004a004a7308 */ /* 0x000ff00000000800 */
[----:B------:R-:W2:Y:S01]  /*ccf0*/  MUFU.EX2 R73, R73 ;  /* 0x0000004900497308 */ /* 0x000ea20000000800 */
[----:B-1----:R-:W-:-:S07]  /*cd00*/  F2FP.BF16.F32.PACK_AB R31, R174, R157 ;  /* 0x0000009dae1f723e */ /* 0x002fce00000010ff */
[C---:B------:R-:W-:Y:S01]  /*cd10*/  HMMA.16816.F32.BF16 R12, R28.reuse, R20, R12 ;  /* 0x000000141c0c723c */ /* 0x040fe2000004180c */
[----:B------:R-:W-:Y:S07]  /*cd20*/  MUFU.EX2 R72, R72 ;  /* 0x0000004800487308 */ /* 0x000fee0000000800 */
[C---:B------:R-:W-:Y:S01]  /*cd30*/  HMMA.16816.F32.BF16 R16, R28.reuse, R22, R16 ;  /* 0x000000161c10723c */ /* 0x040fe20000041810 */
[----:B------:R-:W1:Y:S01]  /*cd40*/  MUFU.EX2 R71, R71 ;  /* 0x0000004700477308 */ /* 0x000e620000000800 */
[----:B------:R-:W4:Y:S06]  /*cd50*/  LDSM.16.MT88.4 R20, [R150+0x2000] ;  /* 0x002000009614783b */ /* 0x000f2c0000004200 */
[C---:B---3--:R-:W-:Y:S01]  /*cd60*/  HMMA.16816.F32.BF16 R136, R28.reuse, R8, R136 ;  /* 0x000000081c88723c */ /* 0x048fe20000041888 */
[----:B------:R-:W-:Y:S07]  /*cd70*/  MUFU.EX2 R159, R159 ;  /* 0x0000009f009f7308 */ /* 0x000fee0000000800 */
[----:B------:R-:W-:Y:S01]  /*cd80*/  HMMA.16816.F32.BF16 R24, R28, R10, R24 ;  /* 0x0000000a1c18723c */ /* 0x000fe20000041818 */
[----:B------:R-:W3:Y:S01]  /*cd90*/  MUFU.EX2 R162, R162 ;  /* 0x000000a200a27308 */ /* 0x000ee20000000800 */
[----:B--2---:R-:W-:Y:S01]  /*cda0*/  F2FP.BF16.F32.PACK_AB R28, R73, R74 ;  /* 0x0000004a491c723e */ /* 0x004fe200000010ff */
[----:B------:R-:W2:Y:S01]  /*cdb0*/  LDSM.16.MT88.4 R8, [R228+0x7400] ;  /* 0x00740000e408783b */ /* 0x000ea20000004200 */
[----:B-1----:R-:W-:-:S05]  /*cdc0*/  F2FP.BF16.F32.PACK_AB R30, R71, R72 ;  /* 0x00000048471e723e */ /* 0x002fca00000010ff */
[----:B------:R-:W-:Y:S08]  /*cdd0*/  MUFU.EX2 R160, R160 ;  /* 0x000000a000a07308 */ /* 0x000ff00000000800 */
[----:B------:R-:W1:Y:S01]  /*cde0*/  MUFU.EX2 R161, R161 ;  /* 0x000000a100a17308 */ /* 0x000e620000000800 */
[----:B---3--:R-:W-:-:S07]  /*cdf0*/  F2FP.BF16.F32.PACK_AB R29, R162, R159 ;  /* 0x0000009fa21d723e */ /* 0x008fce00000010ff */
[----:B------:R-:W-:Y:S08]  /*ce00*/  MUFU.EX2 R70, R70 ;  /* 0x0000004600467308 */ /* 0x000ff00000000800 */
[----:B------:R-:W3:Y:S01]  /*ce10*/  MUFU.EX2 R69, R69 ;  /* 0x0000004500457308 */ /* 0x000ee20000000800 */
[----:B-1----:R-:W-:-:S07]  /*ce20*/  F2FP.BF16.F32.PACK_AB R31, R161, R160 ;  /* 0x000000a0a11f723e */ /* 0x002fce00000010ff */
[C---:B-----5:R-:W-:Y:S01]  /*ce30*/  HMMA.16816.F32.BF16 R12, R28.reuse, R4, R12 ;  /* 0x000000041c0c723c */ /* 0x060fe2000004180c */
[----:B------:R-:W-:Y:S07]  /*ce40*/  MUFU.EX2 R68, R68 ;  /* 0x0000004400447308 */ /* 0x000fee0000000800 */
[C---:B------:R-:W-:Y:S01]  /*ce50*/  HMMA.16816.F32.BF16 R16, R28.reuse, R6, R16 ;  /* 0x000000061c10723c */ /* 0x040fe20000041810 */
[----:B------:R-:W1:Y:S01]  /*ce60*/  LDSM.16.MT88.4 R4, [R150+0x2400] ;  /* 0x002400009604783b */ /* 0x000e620000004200 */
[----:B------:R-:W5:Y:S06]  /*ce70*/  MUFU.EX2 R67, R67 ;  /* 0x0000004300437308 */ /* 0x000f6c0000000800 */
[C---:B----4-:R-:W-:Y:S02]  /*ce80*/  HMMA.16816.F32.BF16 R136, R28.reuse, R20, R136 ;  /* 0x000000141c88723c */ /* 0x050fe40000041888 */
[----:B------:R-:W-:Y:S06]  /*ce90*/  MUFU.EX2 R163, R163 ;  /* 0x000000a300a37308 */ /* 0x000fec0000000800 */
[----:B------:R-:W-:Y:S01]  /*cea0*/  HMMA.16816.F32.BF16 R24, R28, R22, R24 ;  /* 0x000000161c18723c */ /* 0x000fe20000041818 */
[----:B------:R-:W4:Y:S01]  /*ceb0*/  LDSM.16.MT88.4 R20, [R228+0x7800] ;  /* 0x00780000e414783b */ /* 0x000f220000004200 */
        /* <DEDUP_REMOVED lines=16> */
[----:B------:R-:W-:Y:S01]  /*cfc0*/  FADD.FTZ R5, R103, R110 ;  /* 0x0000006e67057221 */ /* 0x000fe20000010000 */
[----:B--2---:R-:W-:Y:S01]  /*cfd0*/  F2FP.BF16.F32.PACK_AB R4, R65, R66 ;  /* 0x000000424104723e */ /* 0x004fe200000010ff */
[----:B------:R-:W-:-:S02]  /*cfe0*/  FFMA.FTZ R103, R104, UR10, -R55 ;  /* 0x0000000a68677c23 */ /* 0x000fc40008010837 */
[----:B------:R-:W-:Y:S02]  /*cff0*/  FADD.FTZ R106, R106, R5 ;  /* 0x000000056a6a7221 */ /* 0x000fe40000010000 */
[----:B------:R-:W1:Y:S01]  /*d000*/  MUFU.EX2 R119, R122 ;  /* 0x0000007a00777308 */ /* 0x000e620000000800 */
[----:B------:R-:W-:Y:S01]  /*d010*/  HMMA.16816.F32.BF16 R24, R28, R6, R24 ;  /* 0x000000061c18723c */ /* 0x000fe20000041818 */
[----:B---3--:R-:W-:Y:S01]  /*d020*/  F2FP.BF16.F32.PACK_AB R6, R63, R64 ;  /* 0x000000403f06723e */ /* 0x008fe200000010ff */
[----:B------:R-:W-:Y:S01]  /*d030*/  FADD.FTZ R101, R101, R106 ;  /* 0x0000006a65657221 */ /* 0x000fe20000010000 */
[----:B------:R-:W2:Y:S03]  /*d040*/  LDSM.16.MT88.4 R28, [R228+0x7c00] ;  /* 0x007c0000e41c783b */ /* 0x000ea60000004200 */
[----:B------:R-:W-:Y:S01]  /*d050*/  FADD.FTZ R100, R100, R101 ;  /* 0x0000006564647221 */ /* 0x000fe20000010000 */
[----:B------:R-:W-:Y:S03]  /*d060*/  MUFU.EX2 R113, R113 ;  /* 0x0000007100717308 */ /* 0x000fe60000000800 */
[----:B------:R-:W-:Y:S01]  /*d070*/  FADD.FTZ R97, R97, R100 ;  /* 0x0000006461617221 */ /* 0x000fe20000010000 */
[----:B------:R-:W-:-:S03]  /*d080*/  FFMA.FTZ R100, R94, UR10, -R55 ;  /* 0x0000000a5e647c23 */ /* 0x000fc60008010837 */
[----:B------:R-:W-:Y:S01]  /*d090*/  FADD.FTZ R96, R96, R97 ;  /* 0x0000006160607221 */ /* 0x000fe20000010000 */
[----:B------:R-:W3:Y:S01]  /*d0a0*/  MUFU.EX2 R112, R112 ;  /* 0x0000007000707308 */ /* 0x000ee20000000800 */
[----:B-1----:R-:W-:Y:S02]  /*d0b0*/  F2FP.BF16.F32.PACK_AB R5, R119, R124 ;  /* 0x0000007c7705723e */ /* 0x002fe400000010ff */
[----:B------:R-:W-:-:S04]  /*d0c0*/  FADD.FTZ R97, R95, R96 ;  /* 0x000000605f617221 */ /* 0x000fc80000010000 */
        /* <DEDUP_REMOVED lines=8> */
[C---:B----4-:R-:W-:Y:S01]  /*d150*/  HMMA.16816.F32.BF16 R12, R4.reuse, R20, R12 ;  /* 0x00000014040c723c */ /* 0x050fe2000004180c */
[----:B------:R-:W-:Y:S01]  /*d160*/  FADD.FTZ R21, R127, R2 ;  /* 0x000000027f157221 */ /* 0x000fe20000010000 */
[----:B------:R-:W-:Y:S01]  /*d170*/  MUFU.EX2 R60, R60 ;  /* 0x0000003c003c7308 */ /* 0x000fe20000000800 */
[----:B------:R-:W-:Y:S01]  /*d180*/  FADD.FTZ R89, R87, R88 ;  /* 0x0000005857597221 */ /* 0x000fe20000010000 */
[----:B------:R-:W-:Y:S01]  /*d190*/  FFMA.FTZ R87, R47, UR10, -R55 ;  /* 0x0000000a2f577c23 */ /* 0x000fe20008010837 */
[----:B------:R-:W-:Y:S01]  /*d1a0*/  FADD.FTZ R21, R140, R21 ;  /* 0x000000158c157221 */ /* 0x000fe20000010000 */
[----:B------:R-:W-:Y:S01]  /*d1b0*/  FFMA.FTZ R47, R54, UR10, -R93 ;  /* 0x0000000a362f7c23 */ /* 0x000fe2000801085d */
[----:B------:R-:W-:Y:S01]  /*d1c0*/  FADD.FTZ R86, R86, R89 ;  /* 0x0000005956567221 */ /* 0x000fe20000010000 */
[C---:B------:R-:W-:Y:S01]  /*d1d0*/  HMMA.16816.F32.BF16 R16, R4.reuse, R22, R16 ;  /* 0x000000160410723c */ /* 0x040fe20000041810 */
[----:B------:R-:W-:Y:S01]  /*d1e0*/  FADD.FTZ R94, R142, R21 ;  /* 0x000000158e5e7221 */ /* 0x000fe20000010000 */
[----:B------:R-:W3:Y:S01]  /*d1f0*/  MUFU.EX2 R59, R59 ;  /* 0x0000003b003b7308 */ /* 0x000ee20000000800 */
[----:B------:R-:W4:Y:S01]  /*d200*/  LDSM.16.MT88.4 R20, [R150+0x2c00] ;  /* 0x002c00009614783b */ /* 0x000f220000004200 */
[----:B------:R-:W-:Y:S01]  /*d210*/  FADD.FTZ R85, R85, R86 ;  /* 0x0000005655557221 */ /* 0x000fe20000010000 */
[----:B------:R-:W-:Y:S01]  /*d220*/  FADD.FTZ R94, R133, R94 ;  /* 0x0000005e855e7221 */ /* 0x000fe20000010000 */
[----:B------:R-:W-:Y:S01]  /*d230*/  FFMA.FTZ R54, R53, UR10, -R93 ;  /* 0x0000000a35367c23 */ /* 0x000fe2000801085d */
[----:B------:R-:W-:Y:S01]  /*d240*/  FFMA.FTZ R53, R43, UR10, -R55 ;  /* 0x0000000a2b357c23 */ /* 0x000fe20008010837 */
[C---:B-----5:R-:W-:Y:S01]  /*d250*/  HMMA.16816.F32.BF16 R136, R4.reuse, R8, R136 ;  /* 0x000000080488723c */ /* 0x060fe20000041888 */
[----:B------:R-:W-:Y:S01]  /*d260*/  FADD.FTZ R9, R131, R94 ;  /* 0x0000005e83097221 */ /* 0x000fe20000010000 */
[----:B------:R-:W-:Y:S01]  /*d270*/  MUFU.EX2 R103, R103 ;  /* 0x0000006700677308 */ /* 0x000fe20000000800 */
[----:B------:R-:W-:Y:S01]  /*d280*/  FADD.FTZ R84, R84, R85 ;  /* 0x0000005554547221 */ /* 0x000fe20000010000 */
[----:B------:R-:W-:Y:S01]  /*d290*/  FFMA.FTZ R43, R52, UR10, -R93 ;  /* 0x0000000a342b7c23 */ /* 0x000fe2000801085d */
[----:B------:R-:W-:Y:S01]  /*d2a0*/  FADD.FTZ R9, R144, R9 ;  /* 0x0000000990097221 */ /* 0x000fe20000010000 */
[----:B------:R-:W-:Y:S01]  /*d2b0*/  FFMA.FTZ R52, R51, UR10, -R93 ;  /* 0x0000000a33347c23 */ /* 0x000fe2000801085d */
[----:B------:R-:W-:Y:S01]  /*d2c0*/  FADD.FTZ R83, R83, R84 ;  /* 0x0000005453537221 */ /* 0x000fe20000010000 */
[----:B------:R-:W-:Y:S01]  /*d2d0*/  HMMA.16816.F32.BF16 R24, R4, R10, R24 ;  /* 0x0000000a0418723c */ /* 0x000fe20000041818 */
[----:B------:R-:W-:Y:S01]  /*d2e0*/  FADD.FTZ R164, R164, R9 ;  /* 0x00000009a4a47221 */ /* 0x000fe20000010000 */
[----:B------:R-:W5:Y:S01]  /*d2f0*/  MUFU.EX2 R0, R0 ;  /* 0x0000000000007308 */ /* 0x000f620000000800 */
[----:B-1----:R-:W-:Y:S01]  /*d300*/  F2FP.BF16.F32.PACK_AB R4, R61, R62 ;  /* 0x0000003e3d04723e */ /* 0x002fe200000010ff */
[----:B------:R-:W-:Y:S01]  /*d310*/  FADD.FTZ R82, R82, R83 ;  /* 0x0000005352527221 */ /* 0x000fe20000010000 */
[----:B---3--:R-:W-:Y:S01]  /*d320*/  F2FP.BF16.F32.PACK_AB R6, R59, R60 ;  /* 0x0000003c3b06723e */ /* 0x008fe200000010ff */
[----:B------:R-:W-:Y:S01]  /*d330*/  FADD.FTZ R90, R143, R164 ;  /* 0x000000a48f5a7221 */ /* 0x000fe20000010000 */
[----:B------:R-:W-:Y:S01]  /*d340*/  LDSM.16.MT88.4 R8, [R228+0x8000] ;  /* 0x00800000e408783b */ /* 0x000fe20000004200 */
[----:B------:R-:W-:-:S02]  /*d350*/  FADD.FTZ R81, R81, R82 ;  /* 0x0000005251517221 */ /* 0x000fc40000010000 */
[----:B------:R-:W-:Y:S02]  /*d360*/  MUFU.EX2 R2, R98 ;  /* 0x0000006200027308 */ /* 0x000fe40000000800 */
[----:B------:R-:W-:-:S04]  /*d370*/  FADD.FTZ R80, R80, R81 ;  /* 0x0000005150507221 */ /* 0x000fc80000010000 */
[----:B------:R-:W-:Y:S02]  /*d380*/  FADD.FTZ R79, R79, R80 ;  /* 0x000000504f4f7221 */ /* 0x000fe40000010000 */
[----:B------:R-:W1:Y:S01]  /*d390*/  MUFU.EX2 R95, R100 ;  /* 0x00000064005f7308 */ /* 0x000e620000000800 */
[----:B-----5:R-:W-:Y:S01]  /*d3a0*/  F2FP.BF16.F32.PACK_AB R5, R0, R103 ;  /* 0x000000670005723e */ /* 0x020fe200000010ff */
[----:B------:R-:W-:-:S04]  /*d3b0*/  FADD.FTZ R78, R78, R79 ;  /* 0x0000004f4e4e7221 */ /* 0x000fc80000010000 */
[----:B------:R-:W-:Y:S02]  /*d3c0*/  FADD.FTZ R77, R77, R78 ;  /* 0x0000004e4d4d7221 */ /* 0x000fe40000010000 */
[----:B------:R-:W-:Y:S02]  /*d3d0*/  MUFU.EX2 R58, R58 ;  /* 0x0000003a003a7308 */ /* 0x000fe40000000800 */
[----:B------:R-:W-:-:S04]  /*d3e0*/  FADD.FTZ R76, R76, R77 ;  /* 0x0000004d4c4c7221 */ /* 0x000fc80000010000 */
[----:B------:R-:W-:Y:S02]  /*d3f0*/  FADD.FTZ R75, R75, R76 ;  /* 0x0000004c4b4b7221 */ /* 0x000fe40000010000 */
[----:B------:R-:W3:Y:S01]  /*d400*/  MUFU.EX2 R57, R57 ;  /* 0x0000003900397308 */ /* 0x000ee20000000800 */
[----:B-1----:R-:W-:Y:S01]  /*d410*/  F2FP.BF16.F32.PACK_AB R7, R95, R2 ;  /* 0x000000025f07723e */ /* 0x002fe200000010ff */
        /* <DEDUP_REMOVED lines=17> */
[----:B------:R-:W2:Y:S01]  /*d530*/  LDSM.16.MT88.4 R28, [R150+0x3000] ;  /* 0x00300000961c783b */ /* 0x000ea20000004200 */
[----:B------:R-:W-:Y:S01]  /*d540*/  FADD.FTZ R68, R68, R69 ;  /* 0x0000004544447221 */ /* 0x000fe20000010000 */
[----:B------:R-:W-:-:S03]  /*d550*/  FADD.FTZ R21, R176, R21 ;  /* 0x00000015b0157221 */ /* 0x000fc60000010000 */
[----:B------:R-:W-:Y:S01]  /*d560*/  HMMA.16816.F32.BF16 R24, R4, R22, R24 ;  /* 0x000000160418723c */ /* 0x000fe20000041818 */
[----:B------:R-:W-:Y:S01]  /*d570*/  FADD.FTZ R182, R182, R21 ;  /* 0x00000015b6b67221 */ /* 0x000fe20000010000 */
[----:B------:R-:W4:Y:S01]  /*d580*/  MUFU.EX2 R49, R49 ;  /* 0x0000003100317308 */ /* 0x000f220000000800 */
[----:B---3--:R-:W-:Y:S01]  /*d590*/  F2FP.BF16.F32.PACK_AB R4, R57, R58 ;  /* 0x0000003a3904723e */ /* 0x008fe200000010ff */
[----:B------:R-:W3:Y:S01]  /*d5a0*/  LDSM.16.MT88.4 R20, [R228+0x8400] ;  /* 0x00840000e414783b */ /* 0x000ee20000004200 */
[----:B------:R-:W-:Y:S01]  /*d5b0*/  FADD.FTZ R182, R149, R182 ;  /* 0x000000b695b67221 */ /* 0x000fe20000010000 */
[----:B-1----:R-:W-:Y:S01]  /*d5c0*/  F2FP.BF16.F32.PACK_AB R6, R99, R56 ;  /* 0x000000386306723e */ /* 0x002fe200000010ff */
        /* <DEDUP_REMOVED lines=8> */
[----:B----4-:R-:W-:Y:S01]  /*d650*/  F2FP.BF16.F32.PACK_AB R5, R49, R50 ;  /* 0x000000323105723e */ /* 0x010fe200000010ff */
[----:B------:R-:W-:Y:S01]  /*d660*/  FADD.FTZ R64, R64, R65 ;  /* 0x0000004140407221 */ /* 0x000fe20000010000 */
[----:B------:R-:W-:-:S03]  /*d670*/  FADD.FTZ R180, R180, R155 ;  /* 0x0000009bb4b47221 */ /* 0x000fc60000010000 */
[----:B------:R-:W-:Y:S01]  /*d680*/  FADD.FTZ R63, R63, R64 ;  /* 0x000000403f3f7221 */ /* 0x000fe20000010000 */
[----:B------:R-:W-:Y:S01]  /*d690*/  FADD.FTZ R157, R157, R180 ;  /* 0x000000b49d9d7221 */ /* 0x000fe20000010000 */
[----:B------:R-:W-:Y:S01]  /*d6a0*/  MUFU.EX2 R115, R115 ;  /* 0x0000007300737308 */ /* 0x000fe20000000800 */
[----:B------:R-:W-:Y:S01]  /*d6b0*/  FFMA.FTZ R64, R38, UR10, -R55 ;  /* 0x0000000a26407c23 */ /* 0x000fe20008010837 */
[----:B------:R-:W-:Y:S01]  /*d6c0*/  FADD.FTZ R62, R62, R63 ;  /* 0x0000003f3e3e7221 */ /* 0x000fe20000010000 */
[----:B------:R-:W-:Y:S01]  /*d6d0*/  FADD.FTZ R174, R174, R157 ;  /* 0x0000009daeae7221 */ /* 0x000fe20000010000 */
[----:B------:R-:W-:Y:S02]  /*d6e0*/  FFMA.FTZ R38, R37, UR10, -R55 ;  /* 0x0000000a25267c23 */ /* 0x000fe40008010837 */
[----:B------:R-:W-:Y:S02]  /*d6f0*/  FADD.FTZ R61, R61, R62 ;  /* 0x0000003e3d3d7221 */ /* 0x000fe40000010000 */
[----:B------:R-:W4:Y:S01]  /*d700*/  MUFU.EX2 R134, R134 ;  /* 0x0000008600867308 */ /* 0x000f220000000800 */
        /* <DEDUP_REMOVED lines=12> */
[----:B------:R-:W-:-:S02]  /*d7d0*/  FADD.FTZ R56, R56, R57 ;  /* 0x0000003938387221 */ /* 0x000fc40000010000 */
[----:B------:R-:W-:Y:S02]  /*d7e0*/  FADD.FTZ R160, R161, R160 ;  /* 0x000000a0a1a07221 */ /* 0x000fe40000010000 */
[----:B------:R-:W-:Y:S01]  /*d7f0*/  FADD.FTZ R56, R99, R56 ;  /* 0x0000003863387221 */ /* 0x000fe20000010000 */
[----:B------:R-:W-:Y:S01]  /*d800*/  HMMA.16816.F32.BF16 R16, R4, R10, R16 ;  /* 0x0000000a0410723c */ /* 0x000fe20000041810 */
[----:B------:R-:W-:Y:S01]  /*d810*/  FADD.FTZ R163, R163, R160 ;  /* 0x000000a0a3a37221 */ /* 0x000fe20000010000 */
[----:B------:R-:W2:Y:S01]  /*d820*/  LDSM.16.MT88.4 R8, [R150+0x3400] ;  /* 0x003400009608783b */ /* 0x000ea20000004200 */
[----:B------:R-:W-:Y:S02]  /*d830*/  MUFU.EX2 R46, R46 ;  /* 0x0000002e002e7308 */ /* 0x000fe40000000800 */
[----:B------:R-:W-:-:S03]  /*d840*/  FADD.FTZ R163, R152, R163 ;  /* 0x000000a398a37221 */ /* 0x000fc60000010000 */
[----:B------:R-:W-:Y:S01]  /*d850*/  HMMA.16816.F32.BF16 R24, R4, R30, R24 ;  /* 0x0000001e0418723c */ /* 0x000fe20000041818 */
[----:B------:R-:W-:Y:S01]  /*d860*/  FADD.FTZ R130, R130, R163 ;  /* 0x000000a382827221 */ /* 0x000fe20000010000 */
[----:B------:R-:W5:Y:S01]  /*d870*/  LDSM.16.MT88.4 R28, [R228+0x8800] ;  /* 0x00880000e41c783b */ /* 0x000f620000004200 */
[----:B------:R-:W3:Y:S01]  /*d880*/  MUFU.EX2 R45, R45 ;  /* 0x0000002d002d7308 */ /* 0x000ee20000000800 */
[----:B----4-:R-:W-:Y:S01]  /*d890*/  F2FP.BF16.F32.PACK_AB R4, R134, R115 ;  /* 0x000000738604723e */ /* 0x010fe200000010ff */
[----:B------:R-:W-:Y:S01]  /*d8a0*/  FADD.FTZ R165, R165, R130 ;  /* 0x00000082a5a57221 */ /* 0x000fe20000010000 */
[----:B-1----:R-:W-:Y:S01]  /*d8b0*/  F2FP.BF16.F32.PACK_AB R6, R170, R141 ;  /* 0x0000008daa06723e */ /* 0x002fe200000010ff */
[----:B------:R-:W-:Y:S02]  /*d8c0*/  FADD.FTZ R115, R115, R56 ;  /* 0x0000003873737221 */ /* 0x000fe40000010000 */
        /* <DEDUP_REMOVED lines=8> */
[----:B------:R-:W-:Y:S02]  /*d950*/  MUFU.EX2 R153, R153 ;  /* 0x0000009900997308 */ /* 0x000fe40000000800 */
[----:B------:R-:W-:-:S04]  /*d960*/  FADD.FTZ R51, R0, R51 ;  /* 0x0000003300337221 */ /* 0x000fc80000010000 */
[----:B------:R-:W-:Y:S02]  /*d970*/  FADD.FTZ R2, R2, R51 ;  /* 0x0000003302027221 */ /* 0x000fe40000010000 */
[----:B------:R-:W3:Y:S01]  /*d980*/  MUFU.EX2 R168, R168 ;  /* 0x000000a800a87308 */ /* 0x000ee20000000800 */
[----:B-1----:R-:W-:Y:S01]  /*d990*/  F2FP.BF16.F32.PACK_AB R7, R53, R44 ;  /* 0x0000002c3507723e */ /* 0x002fe200000010ff */
[----:B------:R-:W-:Y:S01]  /*d9a0*/  FADD.FTZ R95, R95, R2 ;  /* 0x000000025f5f7221 */ /* 0x000fe20000010000 */
[----:B------:R-:W-:-:S03]  /*d9b0*/  FADD.FTZ R2, R134, R115 ;  /* 0x0000007386027221 */ /* 0x000fc60000010000 */
[----:B------:R-:W-:Y:S01]  /*d9c0*/  FADD.FTZ R50, R50, R95 ;  /* 0x0000005f32327221 */ /* 0x000fe20000010000 */
[----:B------:R-:W-:Y:S01]  /*d9d0*/  FADD.FTZ R141, R141, R2 ;  /* 0x000000028d8d7221 */ /* 0x000fe20000010000 */
[----:B------:R-:W-:Y:S01]  /*d9e0*/  MUFU.EX2 R156, R156 ;  /* 0x0000009c009c7308 */ /* 0x000fe20000000800 */
[C---:B------:R-:W-:Y:S01]  /*d9f0*/  HMMA.16816.F32.BF16 R12, R4.reuse, R20, R12 ;  /* 0x00000014040c723c */ /* 0x040fe2000004180c */
[----:B------:R-:W-:Y:S01]  /*da00*/  FADD.FTZ R49, R49, R50 ;  /* 0x0000003231317221 */ /* 0x000fe20000010000 */
[----:B------:R-:W-:Y:S01]  /*da10*/  FADD.FTZ R170, R170, R141 ;  /* 0x0000008daaaa7221 */ /* 0x000fe20000010000 */
[-C--:B------:R-:W-:Y:S02]  /*da20*/  MOV R2, R34.reuse ;  /* 0x0000002200027202 */ /* 0x080fe40000000f00 */
[----:B------:R-:W-:Y:S01]  /*da30*/  FADD.FTZ R48, R48, R49 ;  /* 0x0000003130307221 */ /* 0x000fe20000010000 */
[----:B------:R-:W-:Y:S01]  /*da40*/  @P0 MOV R2, R34 ;  /* 0x0000002200020202 */ /* 0x000fe20000000f00 */
[----:B------:R-:W1:Y:S01]  /*da50*/  MUFU.EX2 R105, R105 ;  /* 0x0000006900697308 */ /* 0x000e620000000800 */
[----:B------:R-:W-:Y:S01]  /*da60*/  HMMA.16816.F32.BF16 R16, R4, R22, R16 ;  /* 0x000000160410723c */ /* 0x000fe20000041810 */
[----:B------:R-:W4:Y:S01]  /*da70*/  LDSM.16.MT88.4 R20, [R150+0x3800] ;  /* 0x003800009614783b */ /* 0x000f220000004200 */
[----:B------:R-:W-:-:S04]  /*da80*/  FADD.FTZ R87, R87, R48 ;  /* 0x0000003057577221 */ /* 0x000fc80000010000 */
[----:B------:R-:W-:Y:S01]  /*da90*/  FADD.FTZ R46, R46, R87 ;  /* 0x000000572e2e7221 */ /* 0x000fe20000010000 */
[----:B------:R-:W-:Y:S01]  /*daa0*/  MUFU.EX2 R42, R42 ;  /* 0x0000002a002a7308 */ /* 0x000fe20000000800 */
[----:B--2---:R-:W-:Y:S01]  /*dab0*/  HMMA.16816.F32.BF16 R136, R4, R8, R136 ;  /* 0x000000080488723c */ /* 0x004fe20000041888 */
[----:B---3--:R-:W-:Y:S01]  /*dac0*/  F2FP.BF16.F32.PACK_AB R8, R168, R153 ;  /* 0x00000099a808723e */ /* 0x008fe200000010ff */
[----:B------:R-:W-:Y:S01]  /*dad0*/  FADD.FTZ R45, R45, R46 ;  /* 0x0000002e2d2d7221 */ /* 0x000fe20000010000 */
[----:B------:R-:W-:-:S03]  /*dae0*/  FADD.FTZ R153, R153, R170 ;  /* 0x000000aa99997221 */ /* 0x000fc60000010000 */
[----:B------:R-:W-:Y:S01]  /*daf0*/  FADD.FTZ R44, R44, R45 ;  /* 0x0000002d2c2c7221 */ /* 0x000fe20000010000 */
[----:B------:R-:W2:Y:S01]  /*db00*/  MUFU.EX2 R41, R41 ;  /* 0x0000002900297308 */ /* 0x000ea20000000800 */
[----:B------:R-:W-:Y:S01]  /*db10*/  HMMA.16816.F32.BF16 R24, R4, R10, R24 ;  /* 0x0000000a0418723c */ /* 0x000fe20000041818 */
[----:B-1----:R-:W-:Y:S01]  /*db20*/  F2FP.BF16.F32.PACK_AB R10, R105, R156 ;  /* 0x0000009c690a723e */ /* 0x002fe200000010ff */
[----:B------:R-:W1:Y:S01]  /*db30*/  LDSM.16.MT88.4 R4, [R228+0x8c00] ;  /* 0x008c0000e404783b */ /* 0x000e620000004200 */
[----:B------:R-:W-:Y:S01]  /*db40*/  FADD.FTZ R53, R53, R44 ;  /* 0x0000002c35357221 */ /* 0x000fe20000010000 */
[----:B------:R-:W-:-:S03]  /*db50*/  FADD.FTZ R153, R168, R153 ;  /* 0x00000099a8997221 */ /* 0x000fc60000010000 */
[----:B------:R-:W-:Y:S01]  /*db60*/  MUFU.EX2 R40, R40 ;  /* 0x0000002800287308 */ /* 0x000fe20000000800 */
[----:B------:R-:W-:-:S04]  /*db70*/  FADD.FTZ R156, R156, R153 ;  /* 0x000000999c9c7221 */ /* 0x000fc80000010000 */
[----:B------:R-:W-:-:S03]  /*db80*/  FADD.FTZ R156, R105, R156 ;  /* 0x0000009c699c7221 */ /* 0x000fc60000010000 */
[----:B------:R-:W3:Y:S01]  /*db90*/  MUFU.EX2 R39, R39 ;  /* 0x0000002700277308 */ /* 0x000ee20000000800 */
[----:B--2---:R-:W-:Y:S01]  /*dba0*/  F2FP.BF16.F32.PACK_AB R9, R41, R42 ;  /* 0x0000002a2909723e */ /* 0x004fe200000010ff */
[----:B------:R-:W-:-:S04]  /*dbb0*/  FADD.FTZ R42, R42, R53 ;  /* 0x000000352a2a7221 */ /* 0x000fc80000010000 */
[----:B------:R-:W-:Y:S02]  /*dbc0*/  FADD.FTZ R41, R41, R42 ;  /* 0x0000002a29297221 */ /* 0x000fe40000010000 */
[----:B------:R-:W-:Y:S08]  /*dbd0*/  MUFU.EX2 R47, R47 ;  /* 0x0000002f002f7308 */ /* 0x000ff00000000800 */
[----:B------:R-:W2:Y:S01]  /*dbe0*/  MUFU.EX2 R54, R54 ;  /* 0x0000003600367308 */ /* 0x000ea20000000800 */
[----:B---3--:R-:W-:Y:S01]  /*dbf0*/  F2FP.BF16.F32.PACK_AB R11, R39, R40 ;  /* 0x00000028270b723e */ /* 0x008fe200000010ff */
[----:B------:R-:W-:Y:S01]  /*dc00*/  FADD.FTZ R40, R40, R41 ;  /* 0x0000002928287221 */ /* 0x000fe20000010000 */
[----:B------:R-:W-:-:S03]  /*dc10*/  MOV R41, R33 ;  /* 0x0000002100297202 */ /* 0x000fc60000000f00 */
[----:B------:R-:W-:Y:S02]  /*dc20*/  FADD.FTZ R40, R39, R40 ;  /* 0x0000002827287221 */ /* 0x000fe40000010000 */
[C---:B-----5:R-:W-:Y:S01]  /*dc30*/  HMMA.16816.F32.BF16 R12, R8.reuse, R28, R12 ;  /* 0x0000001c080c723c */ /* 0x060fe2000004180c */
[----:B------:R-:W-:Y:S07]  /*dc40*/  MUFU.EX2 R37, R64 ;  /* 0x0000004000257308 */ /* 0x000fee0000000800 */
[----:B------:R-:W-:Y:S01]  /*dc50*/  HMMA.16816.F32.BF16 R28, R8, R30, R16 ;  /* 0x0000001e081c723c */ /* 0x000fe20000041810 */
[----:B------:R-:W3:Y:S01]  /*dc60*/  LDSM.16.MT88.4 R16, [R150+0x3c00] ;  /* 0x003c00009610783b */ /* 0x000ee20000004200 */
[----:B------:R-:W5:Y:S01]  /*dc70*/  MUFU.EX2 R0, R38 ;  /* 0x0000002600007308 */ /* 0x000f620000000800 */
[----:B--2---:R-:W-:Y:S01]  /*dc80*/  F2FP.BF16.F32.PACK_AB R132, R54, R47 ;  /* 0x0000002f3684723e */ /* 0x004fe200000010ff */
[----:B------:R-:W-:-:S04]  /*dc90*/  FADD.FTZ R47, R47, R156 ;  /* 0x0000009c2f2f7221 */ /* 0x000fc80000010000 */
[C---:B----4-:R-:W-:Y:S01]  /*dca0*/  HMMA.16816.F32.BF16 R136, R8.reuse, R20, R136 ;  /* 0x000000140888723c */ /* 0x050fe20000041888 */
[----:B------:R-:W-:Y:S01]  /*dcb0*/  FADD.FTZ R54, R54, R47 ;  /* 0x0000002f36367221 */ /* 0x000fe20000010000 */
[----:B------:R-:W-:Y:S06]  /*dcc0*/  MUFU.EX2 R43, R43 ;  /* 0x0000002b002b7308 */ /* 0x000fec0000000800 */
[----:B------:R-:W-:Y:S02]  /*dcd0*/  HMMA.16816.F32.BF16 R24, R8, R22, R24 ;  /* 0x000000160818723c */ /* 0x000fe40000041818 */
[----:B------:R-:W2:Y:S01]  /*dce0*/  MUFU.EX2 R52, R52 ;  /* 0x0000003400347308 */ /* 0x000ea20000000800 */
[----:B-----5:R-:W-:Y:S01]  /*dcf0*/  F2FP.BF16.F32.PACK_AB R133, R0, R37 ;  /* 0x000000250085723e */ /* 0x020fe200000010ff */
[----:B------:R-:W-:-:S04]  /*dd00*/  FADD.FTZ R37, R37, R40 ;  /* 0x0000002825257221 */ /* 0x000fc80000010000 */
[----:B------:R-:W-:Y:S01]  /*dd10*/  FADD.FTZ R37, R0, R37 ;  /* 0x0000002500257221 */ /* 0x000fe20000010000 */
[-C--:B------:R-:W-:Y:S01]  /*dd20*/  MOV R0, R32.reuse ;  /* 0x0000002000007202 */ /* 0x080fe20000000f00 */
[----:B------:R-:W-:Y:S01]  /*dd30*/  MUFU.EX2 R36, R36 ;  /* 0x0000002400247308 */ /* 0x000fe20000000800 */
[----:B------:R-:W-:-:S07]  /*dd40*/  @P0 MOV R0, R32 ;  /* 0x0000002000000202 */ /* 0x000fce0000000f00 */
[----:B------:R-:W4:Y:S01]  /*dd50*/  MUFU.EX2 R35, R35 ;  /* 0x0000002300237308 */ /* 0x000f220000000800 */
[----:B--2---:R-:W-:Y:S01]  /*dd60*/  F2FP.BF16.F32.PACK_AB R134, R52, R43 ;  /* 0x0000002b3486723e */ /* 0x004fe200000010ff */
[----:B------:R-:W-:-:S04]  /*dd70*/  FADD.FTZ R43, R43, R54 ;  /* 0x000000362b2b7221 */ /* 0x000fc80000010000 */
[----:B------:R-:W-:Y:S01]  /*dd80*/  FADD.FTZ R251, R52, R43 ;  /* 0x0000002b34fb7221 */ /* 0x000fe20000010000 */
[----:B----4-:R-:W-:Y:S01]  /*dd90*/  F2FP.BF16.F32.PACK_AB R135, R35, R36 ;  /* 0x000000242387723e */ /* 0x010fe200000010ff */
[----:B------:R-:W-:-:S04]  /*dda0*/  FADD.FTZ R36, R36, R37 ;  /* 0x0000002524247221 */ /* 0x000fc80000010000 */
[----:B------:R-:W-:Y:S02]  /*ddb0*/  FADD.FTZ R250, R35, R36 ;  /* 0x0000002423fa7221 */ /* 0x000fe40000010000 */
[C---:B-1----:R-:W-:Y:S08]  /*ddc0*/  HMMA.16816.F32.BF16 R144, R132.reuse, R4, R12 ;  /* 0x000000048490723c */ /* 0x042ff0000004180c */
[C---:B------:R-:W-:Y:S08]  /*ddd0*/  HMMA.16816.F32.BF16 R140, R132.reuse, R6, R28 ;  /* 0x00000006848c723c */ /* 0x040ff0000004181c */
[C---:B---3--:R-:W-:Y:S08]  /*dde0*/  HMMA.16816.F32.BF16 R136, R132.reuse, R16, R136 ;  /* 0x000000108488723c */ /* 0x048ff00000041888 */
[----:B------:R-:W-:Y:S01]  /*ddf0*/  HMMA.16816.F32.BF16 R132, R132, R18, R24 ;  /* 0x000000128484723c */ /* 0x000fe20000041818 */
[----:B------:R-:W-:-:S04]  /*de00*/  NOP ;  /* 0x0000000000007918 */ /* 0x000fc80000000000 */
[----:B------:R-:W-:-:S15]  /*de10*/  @P0 BRA `(.L_x_2081) ;  /* 0x0000000000040947 */ /* 0x000fde0003800000 */
.L_x_2075:
[----:B------:R-:W-:-:S07]  /*de20*/  IADD3 R3, PT, PT, R41, -0x1, RZ ;  /* 0xffffffff29037810 */ /* 0x000fce0007ffe0ff */
.L_x_2081:
[----:B------:R-:W-:Y:S01]  /*de30*/  ISETP.GE.AND P0, PT, R3, R234, PT ;  /* 0x000000ea0300720c */ /* 0x000fe20003f06270 */
[----:B------:R-:W1:-:S12]  /*de40*/  LDCU.64 UR10, c[0x0][0x358] ;  /* 0x00006b00ff0a77ac */ /* 0x000e580008000a00 */
[----:B------:R-:W-:Y:S05]  /*de50*/  @!P0 BRA `(.L_x_2082) ;  /* 0x0000004c00588947 */ /* 0x000fea0003800000 */
[----:B------:R-:W2:Y:S01]  /*de60*/  S2UR UR5, SR_CgaCtaId ;  /* 0x00000000000579c3 */ /* 0x000ea20000008800 */
        /* <DEDUP_REMOVED lines=8> */
[----:B------:R-:W3:Y:S02]  /*def0*/  LDCU UR12, c[0x0][0x50c] ;  /* 0x0000a180ff0c77ac */ /* 0x000ee40008000800 */
[----:B------:R-:W-:Y:S01]  /*df00*/  PLOP3.LUT P0, PT, PT, PT, UP0, 0x80, 0x8 ;  /* 0x000000000008781c */ /* 0x000fe20003f0f008 */
[----:B------:R-:W4:Y:S01]  /*df10*/  LDCU UR4, c[0x0][0x45c] ;  /* 0x00008b80ff0477ac */ /* 0x000f220008000800 */
[----:B------:R-:W1:Y:S01]  /*df20*/  LDCU.64 UR6, c[0x0][0x3a0] ;  /* 0x00007400ff0677ac */ /* 0x000e620008000a00 */
[----:B------:R-:W1:Y:S01]  /*df30*/  LDCU.64 UR8, c[0x0][0x3a8] ;  /* 0x00007500ff0877ac */ /* 0x000e620008000a00 */
[----:B--2---:R-:W-:-:S12]  /*df40*/  ULEA UR5, UR5, UR13, 0x18 ;  /* 0x0000000d05057291 */ /* 0x004fd8000f8ec0ff */
.L_x_2086:
        /* <DEDUP_REMOVED lines=11> */
[----:B------:R-:W-:Y:S05]  /*e000*/  @!P0 IMAD.X R0, RZ, RZ, ~R0, P1 ;  /* 0x000000ffff008224 */ /* 0x000fea00008e0e00 */
[----:B------:R-:W-:Y:S04]  /*e010*/  @!P0 SHF.R.S64 R3, R3, 0x1f, R0 ;  /* 0x0000001f03038819 */ /* 0x000fe80000001000 */
[----:B------:R-:W-:Y:S04]  /*e020*/  @!P0 IADD3 R238, P1, PT, R238, R3, RZ ;  /* 0x00000003eeee8210 */ /* 0x000fe80007f3e0ff */
[----:B------:R-:W-:Y:S02]  /*e030*/  @!P0 LEA.HI.X.SX32 R239, R0, R239, 0x1, P1 ;  /* 0x000000ef00ef8211 */ /* 0x000fe400008f0eff */
[----:B------:R-:W-:Y:S01]  /*e040*/  LOP3.LUT R0, R242, 0xd8, RZ, 0xc0, !PT ;  /* 0x000000d8f2007812 */ /* 0x000fe200078ec0ff */
[----:B-1----:R-:W-:Y:S06]  /*e050*/  @!P0 BRA `(.L_x_2083) ;  /* 0x0000000000f48947 */ /* 0x002fec0003800000 */
        /* <DEDUP_REMOVED lines=61> */
.L_x_2083:
[----:B------:R-:W-:Y:S02]  /*e430*/  LOP3.LUT R23, R0, R241, RZ, 0x3c, !PT ;  /* 0x000000f100177212 */ /* 0x000fe400078e3cff */
[C---:B------:R-:W-:Y:S02]  /*e440*/  SHF.L.U32 R3, R2.reuse, 0x6, RZ ;  /* 0x0000000602037819 */ /* 0x040fe400000006ff */
[----:B------:R-:W-:Y:S02]  /*e450*/  SHF.L.U64.HI R21, R2, 0x6, R21 ;  /* 0x0000000602157819 */ /* 0x000fe40000010215 */
[----:B------:R-:W-:Y:S02]  /*e460*/  IADD3 R22, P1, PT, R3, R238, RZ ;  /* 0x000000ee03167210 */ /* 0x000fe40007f3e0ff */
[----:B------:R-:W-:Y:S02]  /*e470*/  LOP3.LUT R20, R242, 0x1f20, RZ, 0xc0, !PT ;  /* 0x00001f20f2147812 */ /* 0x000fe400078ec0ff */
[----:B------:R-:W-:Y:S02]  /*e480*/  IADD3 R30, P2, PT, R22, R3, RZ ;  /* 0x00000003161e7210 */ /* 0x000fe40007f5e0ff */
[----:B------:R-:W-:Y:S02]  /*e490*/  LOP3.LUT R20, R20, R23, RZ, 0xfc, !PT ;  /* 0x0000001714147212 */ /* 0x000fe400078efcff */
[----:B------:R-:W-:Y:S02]  /*e4a0*/  IADD3.X R23, PT, PT, R21, R239, RZ, P1, !PT ;  /* 0x000000ef15177210 */ /* 0x000fe40000ffe4ff */
[----:B------:R-:W-:Y:S02]  /*e4b0*/  LEA R0, R20, UR5, 0x1 ;  /* 0x0000000514007c11 */ /* 0x000fe4000f8e08ff */
[----:B------:R-:W-:Y:S02]  /*e4c0*/  IADD3.X R31, PT, PT, R23, R21, RZ, P2, !PT ;  /* 0x00000015171f7210 */ /* 0x000fe400017fe4ff */
[----:B------:R-:W-:Y:S01]  /*e4d0*/  IADD3 R28, P1, PT, R30, R3, RZ ;  /* 0x000000031e1c7210 */ /* 0x000fe20007f3e0ff */
[----:B------:R-:W-:Y:S01]  /*e4e0*/  @!PT LDS RZ, [RZ] ;  /* 0x00000000fffff984 */ /* 0x000fe20000000800 */
[----:B------:R-:W-:Y:S01]  /*e4f0*/  @!PT LDS RZ, [RZ] ;  /* 0x00000000fffff984 */ /* 0x000fe20000000800 */
[----:B------:R-:W-:Y:S01]  /*e500*/  @!PT LDS RZ, [RZ] ;  /* 0x00000000fffff984 */ /* 0x000fe20000000800 */
[----:B------:R-:W-:Y:S01]  /*e510*/  LDGSTS.E.BYPASS.LTC128B.128 [R0+0x5000], desc[UR10][R238.64] ;  /* 0x05000000ee007fae */ /* 0x000fe2000b981a0a */
[----:B------:R-:W-:Y:S02]  /*e520*/  IADD3 R249, PT, PT, R249, -0x1, RZ ;  /* 0xfffffffff9f97810 */ /* 0x000fe40007ffe0ff */
[----:B------:R-:W-:Y:S02]  /*e530*/  IADD3.X R29, PT, PT, R31, R21, RZ, P1, !PT ;  /* 0x000000151f1d7210 */ /* 0x000fe40000ffe4ff */
[----:B------:R-:W-:Y:S03]  /*e540*/  IADD3 R26, P2, PT, R28, R3, RZ ;  /* 0x000000031c1a7210 */ /* 0x000fe60007f5e0ff */
[----:B------:R-:W-:Y:S01]  /*e550*/  LDGSTS.E.BYPASS.LTC128B.128 [R0+0x5800], desc[UR10][R22.64] ;  /* 0x0580000016007fae */ /* 0x000fe2000b981a0a */
[----:B------:R-:W-:Y:S02]  /*e560*/  IADD3.X R27, PT, PT, R29, R21, RZ, P2, !PT ;  /* 0x000000151d1b7210 */ /* 0x000fe400017fe4ff */
[----:B------:R-:W-:Y:S04]  /*e570*/  IADD3 R24, P1, PT, R26, R3, RZ ;  /* 0x000000031a187210 */ /* 0x000fe80007f3e0ff */
[----:B------:R-:W-:Y:S01]  /*e580*/  IADD3.X R25, PT, PT, R27, R21, RZ, P1, !PT ;  /* 0x000000151b197210 */ /* 0x000fe20000ffe4ff */
[----:B------:R-:W-:Y:S01]  /*e590*/  LDGSTS.E.BYPASS.LTC128B.128 [R0+0x6000], desc[UR10][R30.64] ;  /* 0x060000001e007fae */ /* 0x000fe2000b981a0a */
[-C--:B------:R-:W-:Y:S04]  /*e5a0*/  IADD3 R2, P2, PT, R24, R3.reuse, RZ ;  /* 0x0000000318027210 */ /* 0x080fe80007f5e0ff */
[----:B------:R-:W-:Y:S02]  /*e5b0*/  IADD3 R20, P1, PT, R2, R3, RZ ;  /* 0x0000000302147210 */ /* 0x000fe40007f3e0ff */
[-C--:B------:R-:W-:Y:S01]  /*e5c0*/  IADD3.X R3, PT, PT, R25, R21.reuse, RZ, P2, !PT ;  /* 0x0000001519037210 */ /* 0x080fe200017fe4ff */
[----:B------:R-:W-:Y:S03]  /*e5d0*/  LDGSTS.E.BYPASS.LTC128B.128 [R0+0x6800], desc[UR10][R28.64] ;  /* 0x068000001c007fae */ /* 0x000fe6000b981a0a */
[----:B------:R-:W-:Y:S02]  /*e5e0*/  IADD3.X R21, PT, PT, R3, R21, RZ, P1, !PT ;  /* 0x0000001503157210 */ /* 0x000fe40000ffe4ff */
[----:B------:R-:W-:Y:S03]  /*e5f0*/  ISETP.GT.AND P1, PT, R249, R234, PT ;  /* 0x000000eaf900720c */ /* 0x000fe60003f24270 */
[----:B------:R-:W-:Y:S08]  /*e600*/  LDGSTS.E.BYPASS.LTC128B.128 [R0+0x7000], desc[UR10][R26.64] ;  /* 0x070000001a007fae */ /* 0x000ff0000b981a0a */
[----:B------:R-:W-:Y:S08]  /*e610*/  LDGSTS.E.BYPASS.LTC128B.128 [R0+0x7800], desc[UR10][R24.64] ;  /* 0x0780000018007fae */ /* 0x000ff0000b981a0a */
[----:B------:R-:W-:Y:S08]  /*e620*/  LDGSTS.E.BYPASS.LTC128B.128 [R0+0x8000], desc[UR10][R2.64] ;  /* 0x0800000002007fae */ /* 0x000ff0000b981a0a */
[----:B------:R1:W-:Y:S08]  /*e630*/  LDGSTS.E.BYPASS.LTC128B.128 [R0+0x8800], desc[UR10][R20.64] ;  /* 0x0880000014007fae */ /* 0x0003f0000b981a0a */
[----:B------:R-:W-:Y:S08]  /*e640*/  LDSM.16.M88.4 R152, [R231] ;  /* 0x00000000e798783b */ /* 0x000ff00000000200 */
[----:B------:R-:W0:Y:S08]  /*e650*/  LDGDEPBAR ;  /* 0x00000000000079af */ /* 0x000e300000000000 */
[----:B------:R-:W2:Y:S08]  /*e660*/  LDSM.16.M88.4 R156, [R229+0x1000] ;  /* 0x00100000e59c783b */ /* 0x000eb00000000200 */
[----:B------:R-:W5:Y:S08]  /*e670*/  LDSM.16.M88.4 R160, [R229+0x1400] ;  /* 0x00140000e5a0783b */ /* 0x000f700000000200 */
[----:B------:R-:W1:Y:S08]  /*e680*/  LDSM.16.M88.4 R164, [R229+0x1800] ;  /* 0x00180000e5a4783b */ /* 0x000e700000000200 */
        /* <DEDUP_REMOVED lines=16> */
[C---:B------:R-:W-:Y:S01]  /*e790*/  HMMA.16816.F32.BF16 R8, R152.reuse, R158, RZ ;  /* 0x0000009e9808723c */ /* 0x040fe200000418ff */
[----:B------:R-:W-:Y:S07]  /*e7a0*/  LDSM.16.M88.4 R156, [R148+0x1800] ;  /* 0x00180000949c783b */ /* 0x000fee0000000200 */
[C---:B-----5:R-:W-:Y:S08]  /*e7b0*/  HMMA.16816.F32.BF16 R12, R152.reuse, R160, RZ ;  /* 0x000000a0980c723c */ /* 0x060ff000000418ff */
[C---:B------:R-:W-:Y:S08]  /*e7c0*/  HMMA.16816.F32.BF16 R16, R152.reuse, R162, RZ ;  /* 0x000000a29810723c */ /* 0x040ff000000418ff */
[C---:B-1----:R-:W-:Y:S08]  /*e7d0*/  HMMA.16816.F32.BF16 R20, R152.reuse, R164, RZ ;  /* 0x000000a49814723c */ /* 0x042ff000000418ff */
        /* <DEDUP_REMOVED lines=34> */
[----:B------:R2:W3:Y:S04]  /*ea00*/  MUFU.TANH R175, R252 ;  /* 0x000000fc00af7308 */ /* 0x0004e80000002400 */
[----:B------:R-:W-:Y:S01]  /*ea10*/  FMUL.FTZ R3, R8, UR12 ;  /* 0x0000000c08037c20 */ /* 0x000fe20008410000 */
[----:B------:R-:W-:Y:S05]  /*ea20*/  FMUL.FTZ R183, R9, UR12 ;  /* 0x0000000c09b77c20 */ /* 0x000fea0008410000 */
[----:B------:R4:W3:Y:S01]  /*ea30*/  MUFU.TANH R162, R237 ;  /* 0x000000ed00a27308 */ /* 0x0008e20000002400 */
[C---:B-1----:R-:W-:Y:S09]  /*ea40*/  HMMA.16816.F32.BF16 R12, R220.reuse, R152, R12 ;  /* 0x00000098dc0c723c */ /* 0x042ff2000004180c */
[----:B------:R1:W1:Y:S01]  /*ea50*/  MUFU.TANH R177, R2 ;  /* 0x0000000200b17308 */ /* 0x0002620000002400 */
[----:B--2---:R-:W-:Y:S01]  /*ea60*/  FMUL.FTZ R252, R10, UR12 ;  /* 0x0000000c0afc7c20 */ /* 0x004fe20008410000 */
[C---:B------:R-:W-:Y:S01]  /*ea70*/  HMMA.16816.F32.BF16 R16, R220.reuse, R154, R16 ;  /* 0x0000009adc10723c */ /* 0x040fe20000041810 */
[----:B------:R-:W2:Y:S07]  /*ea80*/  LDSM.16.M88.4 R152, [R148+0x1c00] ;  /* 0x001c00009498783b */ /* 0x000eae0000000200 */
[----:B------:R5:W2:Y:S01]  /*ea90*/  MUFU.TANH R185, R3 ;  /* 0x0000000300b97308 */ /* 0x000aa20000002400 */
[----:B----4-:R-:W-:Y:S01]  /*eaa0*/  FMUL.FTZ R237, R11, UR12 ;  /* 0x0000000c0bed7c20 */ /* 0x010fe20008410000 */
[C---:B------:R-:W-:Y:S03]  /*eab0*/  HMMA.16816.F32.BF16 R20, R220.reuse, R156, R20 ;  /* 0x0000009cdc14723c */ /* 0x040fe60000041814 */
[----:B------:R-:W-:Y:S01]  /*eac0*/  FMUL.FTZ R11, R14, UR12 ;  /* 0x0000000c0e0b7c20 */ /* 0x000fe20008410000 */
[----:B------:R-:W-:Y:S01]  /*ead0*/  FMUL.FTZ R13, R13, UR12 ;  /* 0x0000000c0d0d7c20 */ /* 0x000fe20008410000 */
[----:B------:R-:W-:Y:S03]  /*eae0*/  FMUL.FTZ R14, R15, UR12 ;  /* 0x0000000c0f0e7c20 */ /* 0x000fe60008410000 */
[----:B------:R4:W2:Y:S01]  /*eaf0*/  MUFU.TANH R10, R237 ;  /* 0x000000ed000a7308 */ /* 0x0008a20000002400 */
[----:B-1----:R-:W-:Y:S01]  /*eb00*/  FMUL.FTZ R2, R12, UR12 ;  /* 0x0000000c0c027c20 */ /* 0x002fe20008410000 */
[C---:B------:R-:W-:Y:S03]  /*eb10*/  HMMA.16816.F32.BF16 R24, R220.reuse, R158, R24 ;  /* 0x0000009edc18723c */ /* 0x040fe60000041818 */
[----:B------:R-:W-:Y:S05]  /*eb20*/  FMUL.FTZ R17, R17, UR12 ;  /* 0x0000000c11117c20 */ /* 0x000fea0008410000 */
[----:B------:R1:W1:Y:S01]  /*eb30*/  MUFU.TANH R189, R2 ;  /* 0x0000000200bd7308 */ /* 0x0002620000002400 */
[----:B-----5:R-:W-:Y:S01]  /*eb40*/  FMUL.FTZ R3, R16, UR12 ;  /* 0x0000000c10037c20 */ /* 0x020fe20008410000 */
[----:B------:R-:W-:Y:S01]  /*eb50*/  FMUL.FTZ R197, R21, UR12 ;  /* 0x0000000c15c57c20 */ /* 0x000fe20008410000 */
[----:B------:R-:W-:Y:S07]  /*eb60*/  FMUL.FTZ R5, R23, UR12 ;  /* 0x0000000c17057c20 */ /* 0x000fee0008410000 */
[----:B------:R5:W3:Y:S01]  /*eb70*/  MUFU.TANH R195, R3 ;  /* 0x0000000300c37308 */ /* 0x000ae20000002400 */
[----:B----4-:R-:W-:Y:S01]  /*eb80*/  FMUL.FTZ R237, R19, UR12 ;  /* 0x0000000c13ed7c20 */ /* 0x010fe20008410000 */
[----:B------:R-:W-:Y:S01]  /*eb90*/  FMUL.FTZ R19, R22, UR12 ;  /* 0x0000000c16137c20 */ /* 0x000fe20008410000 */
[----:B------:R-:W-:Y:S01]  /*eba0*/  FMUL.FTZ R25, R25, UR12 ;  /* 0x0000000c19197c20 */ /* 0x000fe20008410000 */
[----:B------:R-:W-:Y:S01]  /*ebb0*/  FMUL.FTZ R26, R26, UR12 ;  /* 0x0000000c1a1a7c20 */ /* 0x000fe20008410000 */
[----:B------:R-:W-:Y:S05]  /*ebc0*/  FMUL.FTZ R27, R27, UR12 ;  /* 0x0000000c1b1b7c20 */ /* 0x000fea0008410000 */
[----:B------:R4:W3:Y:S01]  /*ebd0*/  MUFU.TANH R9, R252 ;  /* 0x000000fc00097308 */ /* 0x0008e20000002400 */
[----:B-1----:R-:W-:Y:S02]  /*ebe0*/  FMUL.FTZ R2, R20, UR12 ;  /* 0x0000000c14027c20 */ /* 0x002fe40008410000 */
[----:B------:R-:W1:Y:S01]  /*ebf0*/  LDSM.16.M88.4 R20, [R148+0x2000] ;  /* 0x002000009414783b */ /* 0x000e620000000200 */
[C---:B--2---:R-:W-:Y:S06]  /*ec00*/  HMMA.16816.F32.BF16 R28, R220.reuse, R152, R28 ;  /* 0x00000098dc1c723c */ /* 0x044fec000004181c */
[----:B------:R-:W2:Y:S01]  /*ec10*/  MUFU.TANH R211, R25 ;  /* 0x0000001900d37308 */ /* 0x000ea20000002400 */
[----:B-----5:R-:W-:Y:S01]  /*ec20*/  FMUL.FTZ R3, R24, UR12 ;  /* 0x0000000c18037c20 */ /* 0x020fe20008410000 */
[C---:B------:R-:W-:Y:S08]  /*ec30*/  HMMA.16816.F32.BF16 R32, R220.reuse, R154, R32 ;  /* 0x0000009adc20723c */ /* 0x040ff00000041820 */
[----:B------:R-:W1:Y:S01]  /*ec40*/  MUFU.TANH R209, R26 ;  /* 0x0000001a00d17308 */ /* 0x000e620000002400 */
[----:B----4-:R-:W-:Y:S02]  /*ec50*/  FMUL.FTZ R252, R18, UR12 ;  /* 0x0000000c12fc7c20 */ /* 0x010fe40008410000 */
[----:B------:R-:W-:Y:S07]  /*ec60*/  FMUL.FTZ R29, R29, UR12 ;  /* 0x0000000c1d1d7c20 */ /* 0x000fee0008410000 */
[----:B------:R4:W1:Y:S01]  /*ec70*/  MUFU.TANH R207, R27 ;  /* 0x0000001b00cf7308 */ /* 0x0008620000002400 */
[----:B------:R-:W-:Y:S01]  /*ec80*/  FMUL.FTZ R30, R30, UR12 ;  /* 0x0000000c1e1e7c20 */ /* 0x000fe20008410000 */
[----:B------:R-:W-:Y:S08]  /*ec90*/  FMUL.FTZ R34, R34, UR12 ;  /* 0x0000000c22227c20 */ /* 0x000ff00008410000 */
[----:B------:R5:W2:Y:S10]  /*eca0*/  MUFU.TANH R199, R2 ;  /* 0x0000000200c77308 */ /* 0x000ab40000002400 */
[----:B------:R3:W2:Y:S01]  /*ecb0*/  MUFU.TANH R213, R3 ;  /* 0x0000000300d57308 */ /* 0x0006a20000002400 */
[----:B----4-:R-:W4:Y:S01]  /*ecc0*/  LDSM.16.M88.4 R24, [R148+0x2400] ;  /* 0x002400009418783b */ /* 0x010f220000000200 */
[C---:B-1----:R-:W-:Y:S08]  /*ecd0*/  HMMA.16816.F32.BF16 R36, R220.reuse, R20, R36 ;  /* 0x00000014dc24723c */ /* 0x042ff00000041824 */
[----:B------:R-:W1:Y:S01]  /*ece0*/  MUFU.TANH R6, R165 ;  /* 0x000000a500067308 */ /* 0x000e620000002400 */
[----:B-----5:R-:W-:Y:S01]  /*ecf0*/  FMUL.FTZ R2, R28, UR12 ;  /* 0x0000000c1c027c20 */ /* 0x020fe20008410000 */
[----:B------:R-:W-:Y:S01]  /*ed00*/  FMUL.FTZ R28, R31, UR12 ;  /* 0x0000000c1f1c7c20 */ /* 0x000fe20008410000 */
[C---:B------:R-:W-:Y:S01]  /*ed10*/  HMMA.16816.F32.BF16 R40, R220.reuse, R22, R40 ;  /* 0x00000016dc28723c */ /* 0x040fe20000041828 */
[----:B------:R-:W5:Y:S02]  /*ed20*/  LDSM.16.M88.4 R20, [R148+0x2800] ;  /* 0x002800009414783b */ /* 0x000f640000000200 */
[----:B------:R-:W-:Y:S04]  /*ed30*/  FMUL.FTZ R31, R33, UR12 ;  /* 0x0000000c211f7c20 */ /* 0x000fe80008410000 */
[----:B------:R2:W1:Y:S01]  /*ed40*/  MUFU.TANH R219, R2 ;  /* 0x0000000200db7308 */ /* 0x0004620000002400 */
[----:B---3--:R-:W-:Y:S01]  /*ed50*/  FMUL.FTZ R3, R32, UR12 ;  /* 0x0000000c20037c20 */ /* 0x008fe20008410000 */
[----:B------:R-:W-:Y:S01]  /*ed60*/  FMUL.FTZ R32, R35, UR12 ;  /* 0x0000000c23207c20 */ /* 0x000fe20008410000 */
[----:B------:R-:W-:Y:S01]  /*ed70*/  FMUL.FTZ R35, R36, UR12 ;  /* 0x0000000c24237c20 */ /* 0x000fe20008410000 */
[----:B------:R-:W-:Y:S06]  /*ed80*/  FMUL.FTZ R33, R37, UR12 ;  /* 0x0000000c25217c20 */ /* 0x000fec0008410000 */
[----:B------:R-:W3:Y:S01]  /*ed90*/  MUFU.TANH R225, R3 ;  /* 0x0000000300e17308 */ /* 0x000ee20000002400 */
[----:B------:R-:W-:Y:S01]  /*eda0*/  FMUL.FTZ R36, R39, UR12 ;  /* 0x0000000c27247c20 */ /* 0x000fe20008410000 */
[----:B------:R-:W-:Y:S01]  /*edb0*/  FMUL.FTZ R38, R38, UR12 ;  /* 0x0000000c26267c20 */ /* 0x000fe20008410000 */
[----:B------:R-:W-:Y:S01]  /*edc0*/  FMUL.FTZ R37, R42, UR12 ;  /* 0x0000000c2a257c20 */ /* 0x000fe20008410000 */
[----:B------:R-:W-:Y:S06]  /*edd0*/  FMUL.FTZ R39, R41, UR12 ;  /* 0x0000000c29277c20 */ /* 0x000fec0008410000 */
[----:B------:R-:W1:Y:S01]  /*ede0*/  MUFU.TANH R15, R252 ;  /* 0x000000fc000f7308 */ /* 0x000e620000002400 */
[----:B--2---:R-:W-:Y:S01]  /*edf0*/  FMUL.FTZ R2, R40, UR12 ;  /* 0x0000000c28027c20 */ /* 0x004fe20008410000 */
[----:B------:R-:W-:Y:S08]  /*ee00*/  FMUL.FTZ R42, R43, UR12 ;  /* 0x0000000c2b2a7c20 */ /* 0x000ff00008410000 */
[----:B------:R2:W1:Y:S01]  /*ee10*/  MUFU.TANH R8, R2 ;  /* 0x0000000200087308 */ /* 0x0004620000002400 */
[C---:B----4-:R-:W-:Y:S09]  /*ee20*/  HMMA.16816.F32.BF16 R44, R220.reuse, R24, R44 ;  /* 0x00000018dc2c723c */ /* 0x050ff2000004182c */
[----:B------:R-:W4:Y:S01]  /*ee30*/  MUFU.TANH R183, R183 ;  /* 0x000000b700b77308 */ /* 0x000f220000002400 */
[C---:B------:R-:W-:Y:S01]  /*ee40*/  HMMA.16816.F32.BF16 R48, R220.reuse, R26, R48 ;  /* 0x0000001adc30723c */ /* 0x040fe20000041830 */
[----:B------:R-:W3:Y:S08]  /*ee50*/  LDSM.16.M88.4 R24, [R148+0x2c00] ;  /* 0x002c00009418783b */ /* 0x000ef00000000200 */
[----:B------:R-:W1:Y:S01]  /*ee60*/  MUFU.TANH R13, R13 ;  /* 0x0000000d000d7308 */ /* 0x000e620000002400 */
[C---:B-----5:R-:W-:Y:S03]  /*ee70*/  HMMA.16816.F32.BF16 R52, R220.reuse, R20, R52 ;  /* 0x00000014dc34723c */ /* 0x060fe60000041834 */
[----:B------:R-:W-:Y:S01]  /*ee80*/  FMUL.FTZ R44, R44, UR12 ;  /* 0x0000000c2c2c7c20 */ /* 0x000fe20008410000 */
[----:B------:R-:W-:Y:S01]  /*ee90*/  FMUL.FTZ R46, R46, UR12 ;  /* 0x0000000c2e2e7c20 */ /* 0x000fe20008410000 */
[----:B------:R-:W-:Y:S01]  /*eea0*/  FMUL.FTZ R43, R47, UR12 ;  /* 0x0000000c2f2b7c20 */ /* 0x000fe20008410000 */
[----:B------:R-:W-:Y:S03]  /*eeb0*/  FMUL.FTZ R45, R45, UR12 ;  /* 0x0000000c2d2d7c20 */ /* 0x000fe60008410000 */
[----:B------:R-:W1:Y:S01]  /*eec0*/  MUFU.TANH R16, R44 ;  /* 0x0000002c00107308 */ /* 0x000e620000002400 */
[C---:B------:R-:W-:Y:S01]  /*eed0*/  HMMA.16816.F32.BF16 R56, R220.reuse, R22, R56 ;  /* 0x00000016dc38723c */ /* 0x040fe20000041838 */
[----:B------:R-:W5:Y:S02]  /*eee0*/  LDSM.16.M88.4 R20, [R148+0x3000] ;  /* 0x003000009414783b */ /* 0x000f640000000200 */
[----:B--2---:R-:W-:Y:S01]  /*eef0*/  FMUL.FTZ R2, R48, UR12 ;  /* 0x0000000c30027c20 */ /* 0x004fe20008410000 */
        /* <DEDUP_REMOVED lines=14> */
[C---:B---3--:R-:W-:Y:S08]  /*efe0*/  HMMA.16816.F32.BF16 R60, R220.reuse, R24, R60 ;  /* 0x00000018dc3c723c */ /* 0x048ff0000004183c */
[----:B------:R2:W3:Y:S01]  /*eff0*/  MUFU.TANH R212, R2 ;  /* 0x0000000200d47308 */ /* 0x0004e20000002400 */
[C---:B------:R-:W-:Y:S01]  /*f000*/  HMMA.16816.F32.BF16 R64, R220.reuse, R26, R64 ;  /* 0x0000001adc40723c */ /* 0x040fe20000041840 */
[----:B------:R-:W4:Y:S08]  /*f010*/  LDSM.16.M88.4 R24, [R148+0x3400] ;  /* 0x003400009418783b */ /* 0x000f300000000200 */
[----:B------:R-:W1:Y:S01]  /*f020*/  MUFU.TANH R159, R50 ;  /* 0x00000032009f7308 */ /* 0x000e620000002400 */
[C---:B-----5:R-:W-:Y:S03]  /*f030*/  HMMA.16816.F32.BF16 R68, R220.reuse, R20, R68 ;  /* 0x00000014dc44723c */ /* 0x060fe60000041844 */
[----:B------:R-:W-:Y:S01]  /*f040*/  FMUL.FTZ R60, R60, UR12 ;  /* 0x0000000c3c3c7c20 */ /* 0x000fe20008410000 */
[----:B------:R-:W-:Y:S01]  /*f050*/  FMUL.FTZ R62, R62, UR12 ;  /* 0x0000000c3e3e7c20 */ /* 0x000fe20008410000 */
[----:B------:R-:W-:Y:S04]  /*f060*/  FMUL.FTZ R59, R63, UR12 ;  /* 0x0000000c3f3b7c20 */ /* 0x000fe80008410000 */
[----:B------:R-:W1:Y:S01]  /*f070*/  MUFU.TANH R200, R52 ;  /* 0x0000003400c87308 */ /* 0x000e620000002400 */
[----:B------:R-:W-:Y:S01]  /*f080*/  FMUL.FTZ R61, R61, UR12 ;  /* 0x0000000c3d3d7c20 */ /* 0x000fe20008410000 */
[C---:B------:R-:W-:Y:S01]  /*f090*/  HMMA.16816.F32.BF16 R72, R220.reuse, R22, R72 ;  /* 0x00000016dc48723c */ /* 0x040fe20000041848 */
[----:B------:R-:W5:Y:S02]  /*f0a0*/  LDSM.16.M88.4 R20, [R148+0x3800] ;  /* 0x003800009414783b */ /* 0x000f640000000200 */
[----:B--2---:R-:W-:Y:S01]  /*f0b0*/  FMUL.FTZ R2, R64, UR12 ;  /* 0x0000000c40027c20 */ /* 0x004fe20008410000 */
[----:B------:R-:W-:Y:S01]  /*f0c0*/  FMUL.FTZ R40, R67, UR12 ;  /* 0x0000000c43287c20 */ /* 0x000fe20008410000 */
[----:B------:R-:W-:Y:S03]  /*f0d0*/  FMUL.FTZ R41, R66, UR12 ;  /* 0x0000000c42297c20 */ /* 0x000fe60008410000 */
[----:B------:R-:W2:Y:S01]  /*f0e0*/  MUFU.TANH R192, R54 ;  /* 0x0000003600c07308 */ /* 0x000ea20000002400 */
        /* <DEDUP_REMOVED lines=10> */
[C---:B----4-:R-:W-:Y:S09]  /*f190*/  HMMA.16816.F32.BF16 R76, R220.reuse, R24, R76 ;  /* 0x00000018dc4c723c */ /* 0x050ff2000004184c */
[----:B------:R-:W4:Y:S01]  /*f1a0*/  MUFU.TANH R224, R60 ;  /* 0x0000003c00e07308 */ /* 0x000f220000002400 */
[----:B---3--:R-:W-:Y:S01]  /*f1b0*/  FMUL.FTZ R2, R72, UR12 ;  /* 0x0000000c48027c20 */ /* 0x008fe20008410000 */
[C---:B------:R-:W-:Y:S01]  /*f1c0*/  HMMA.16816.F32.BF16 R80, R220.reuse, R26, R80 ;  /* 0x0000001adc50723c */ /* 0x040fe20000041850 */
[----:B------:R-:W3:Y:S07]  /*f1d0*/  LDSM.16.M88.4 R24, [R148+0x3c00] ;  /* 0x003c00009418783b */ /* 0x000eee0000000200 */
[----:B------:R2:W1:Y:S01]  /*f1e0*/  MUFU.TANH R205, R2 ;  /* 0x0000000200cd7308 */ /* 0x0004620000002400 */
[C---:B-----5:R-:W-:Y:S03]  /*f1f0*/  HMMA.16816.F32.BF16 R84, R220.reuse, R20, R84 ;  /* 0x00000014dc54723c */ /* 0x060fe60000041854 */
[----:B------:R-:W-:Y:S01]  /*f200*/  FMUL.FTZ R76, R76, UR12 ;  /* 0x0000000c4c4c7c20 */ /* 0x000fe20008410000 */
[----:B------:R-:W-:Y:S05]  /*f210*/  FMUL.FTZ R78, R78, UR12 ;  /* 0x0000000c4e4e7c20 */ /* 0x000fea0008410000 */
[----:B------:R-:W1:Y:S01]  /*f220*/  MUFU.TANH R208, R62 ;  /* 0x0000003e00d07308 */ /* 0x000e620000002400 */
[----:B------:R-:W-:Y:S01]  /*f230*/  FMUL.FTZ R79, R79, UR12 ;  /* 0x0000000c4f4f7c20 */ /* 0x000fe20008410000 */
[----:B------:R-:W-:Y:S01]  /*f240*/  FMUL.FTZ R77, R77, UR12 ;  /* 0x0000000c4d4d7c20 */ /* 0x000fe20008410000 */
[C---:B------:R-:W-:Y:S01]  /*f250*/  HMMA.16816.F32.BF16 R88, R220.reuse, R22, R88 ;  /* 0x00000016dc58723c */ /* 0x040fe20000041858 */
[----:B------:R-:W5:Y:S02]  /*f260*/  LDSM.16.M88.4 R20, [R148+0x4000] ;  /* 0x004000009414783b */ /* 0x000f640000000200 */
[----:B------:R-:W-:Y:S01]  /*f270*/  FMUL.FTZ R81, R81, UR12 ;  /* 0x0000000c51517c20 */ /* 0x000fe20008410000 */
[----:B------:R-:W-:Y:S03]  /*f280*/  FMUL.FTZ R82, R82, UR12 ;  /* 0x0000000c52527c20 */ /* 0x000fe60008410000 */
[----:B------:R-:W1:Y:S01]  /*f290*/  MUFU.TANH R217, R70 ;  /* 0x0000004600d97308 */ /* 0x000e620000002400 */
[----:B--2---:R-:W-:Y:S01]  /*f2a0*/  FMUL.FTZ R2, R80, UR12 ;  /* 0x0000000c50027c20 */ /* 0x004fe20008410000 */
        /* <DEDUP_REMOVED lines=10> */
[C---:B---3--:R-:W-:Y:S08]  /*f350*/  HMMA.16816.F32.BF16 R92, R220.reuse, R24, R92 ;  /* 0x00000018dc5c723c */ /* 0x048ff0000004185c */
[----:B------:R3:W1:Y:S01]  /*f360*/  MUFU.TANH R214, R89 ;  /* 0x0000005900d67308 */ /* 0x0006620000002400 */
[----:B--2---:R-:W-:Y:S01]  /*f370*/  FMUL.FTZ R2, R88, UR12 ;  /* 0x0000000c58027c20 */ /* 0x004fe20008410000 */
[C---:B------:R-:W-:Y:S01]  /*f380*/  HMMA.16816.F32.BF16 R96, R220.reuse, R26, R96 ;  /* 0x0000001adc60723c */ /* 0x040fe20000041860 */
[----:B------:R-:W2:Y:S07]  /*f390*/  LDSM.16.M88.4 R24, [R148+0x4400] ;  /* 0x004400009418783b */ /* 0x000eae0000000200 */
[----:B------:R-:W1:Y:S01]  /*f3a0*/  MUFU.TANH R193, R76 ;  /* 0x0000004c00c17308 */ /* 0x000e620000002400 */
        /* <DEDUP_REMOVED lines=9> */
[----:B------:R4:W1:Y:S01]  /*f440*/  MUFU.TANH R179, R79 ;  /* 0x0000004f00b37308 */ /* 0x0008620000002400 */
[----:B------:R-:W-:Y:S01]  /*f450*/  FMUL.FTZ R95, R99, UR12 ;  /* 0x0000000c635f7c20 */ /* 0x000fe20008410000 */
[----:B------:R-:W-:Y:S01]  /*f460*/  FMUL.FTZ R97, R97, UR12 ;  /* 0x0000000c61617c20 */ /* 0x000fe20008410000 */
[----:B---3--:R-:W-:Y:S07]  /*f470*/  FMUL.FTZ R89, R100, UR12 ;  /* 0x0000000c64597c20 */ /* 0x008fee0008410000 */
[----:B------:R3:W1:Y:S01]  /*f480*/  MUFU.TANH R171, R81 ;  /* 0x0000005100ab7308 */ /* 0x0006620000002400 */
[----:B------:R-:W-:Y:S01]  /*f490*/  FMUL.FTZ R101, R101, UR12 ;  /* 0x0000000c65657c20 */ /* 0x000fe20008410000 */
[----:B------:R-:W-:Y:S01]  /*f4a0*/  FMUL.FTZ R103, R103, UR12 ;  /* 0x0000000c67677c20 */ /* 0x000fe20008410000 */
[----:B------:R-:W-:Y:S07]  /*f4b0*/  FMUL.FTZ R100, R105, UR12 ;  /* 0x0000000c69647c20 */ /* 0x000fee0008410000 */
[----:B------:R-:W1:Y:S01]  /*f4c0*/  MUFU.TANH R218, R86 ;  /* 0x0000005600da7308 */ /* 0x000e620000002400 */
[----:B----4-:R-:W-:Y:S01]  /*f4d0*/  FMUL.FTZ R79, R104, UR12 ;  /* 0x0000000c684f7c20 */ /* 0x010fe20008410000 */
[C---:B--2---:R-:W-:Y:S08]  /*f4e0*/  HMMA.16816.F32.BF16 R108, R220.reuse, R24, R108 ;  /* 0x00000018dc6c723c */ /* 0x044ff0000004186c */
[----:B------:R2:W4:Y:S01]  /*f4f0*/  MUFU.TANH R202, R90 ;  /* 0x0000005a00ca7308 */ /* 0x0005220000002400 */
[----:B---3--:R-:W-:Y:S01]  /*f500*/  FMUL.FTZ R81, R102, UR12 ;  /* 0x0000000c66517c20 */ /* 0x008fe20008410000 */
[C---:B------:R-:W-:Y:S01]  /*f510*/  HMMA.16816.F32.BF16 R112, R220.reuse, R26, R112 ;  /* 0x0000001adc70723c */ /* 0x040fe20000041870 */
[----:B------:R-:W3:Y:S01]  /*f520*/  LDSM.16.M88.4 R24, [R148+0x4c00] ;  /* 0x004c00009418783b */ /* 0x000ee20000000200 */
[----:B------:R-:W-:Y:S06]  /*f530*/  DEPBAR.LE SB0, 0x0 ;  /* 0x000080000000791a */ /* 0x000fec0000000000 */
[----:B------:R-:W1:Y:S01]  /*f540*/  MUFU.TANH R178, R3 ;  /* 0x0000000300b27308 */ /* 0x000e620000002400 */
[C---:B-----5:R-:W-:Y:S05]  /*f550*/  HMMA.16816.F32.BF16 R116, R220.reuse, R20, R116 ;  /* 0x00000014dc74723c */ /* 0x060fea0000041874 */
[----:B--2---:R-:W-:Y:S04]  /*f560*/  FMUL.FTZ R90, R107, UR12 ;  /* 0x0000000c6b5a7c20 */ /* 0x004fe80008410000 */
[----:B------:R2:W1:Y:S01]  /*f570*/  MUFU.TANH R170, R98 ;  /* 0x0000006200aa7308 */ /* 0x0004620000002400 */
[----:B------:R-:W-:Y:S01]  /*f580*/  BAR.SYNC.DEFER_BLOCKING 0x0 ;  /* 0x0000000000007b1d */ /* 0x000fe20000010000 */
[C---:B------:R-:W-:Y:S03]  /*f590*/  HMMA.16816.F32.BF16 R120, R220.reuse, R22, R120 ;  /* 0x00000016dc78723c */ /* 0x040fe60000041878 */
        /* <DEDUP_REMOVED lines=12> */
[----:B--2---:R-:W-:Y:S01]  /*f660*/  FMUL.FTZ R98, R106, UR12 ;  /* 0x0000000c6a627c20 */ /* 0x004fe20008410000 */
[----:B------:R-:W-:Y:S01]  /*f670*/  FMUL.FTZ R60, R118, UR12 ;  /* 0x0000000c763c7c20 */ /* 0x000fe20008410000 */
[----:B------:R-:W-:Y:S01]  /*f680*/  FMUL.FTZ R56, R119, UR12 ;  /* 0x0000000c77387c20 */ /* 0x000fe20008410000 */
[----:B------:R-:W-:Y:S01]  /*f690*/  FMUL.FTZ R58, R120, UR12 ;  /* 0x0000000c783a7c20 */ /* 0x000fe20008410000 */
[----:B------:R-:W-:Y:S01]  /*f6a0*/  FMUL.FTZ R54, R121, UR12 ;  /* 0x0000000c79367c20 */ /* 0x000fe20008410000 */
[----:B------:R-:W-:Y:S04]  /*f6b0*/  FMUL.FTZ R52, R122, UR12 ;  /* 0x0000000c7a347c20 */ /* 0x000fe80008410000 */
[----:B------:R-:W2:Y:S01]  /*f6c0*/  MUFU.TANH R14, R14 ;  /* 0x0000000e000e7308 */ /* 0x000ea20000002400 */
[----:B------:R-:W-:Y:S01]  /*f6d0*/  FMUL.FTZ R50, R123, UR12 ;  /* 0x0000000c7b327c20 */ /* 0x000fe20008410000 */
[----:B-----5:R-:W-:Y:S01]  /*f6e0*/  FMUL.FTZ R2, R96, UR12 ;  /* 0x0000000c60027c20 */ /* 0x020fe20008410000 */
[C---:B---3--:R-:W-:Y:S07]  /*f6f0*/  HMMA.16816.F32.BF16 R124, R220.reuse, R24, R124 ;  /* 0x00000018dc7c723c */ /* 0x048fee000004187c */
[----:B------:R-:W3:Y:S01]  /*f700*/  MUFU.TANH R17, R17 ;  /* 0x0000001100117308 */ /* 0x000ee20000002400 */
[----:B------:R-:W-:Y:S09]  /*f710*/  HMMA.16816.F32.BF16 R128, R220, R26, R128 ;  /* 0x0000001adc80723c */ /* 0x000ff20000041880 */
[----:B------:R1:W1:Y:S02]  /*f720*/  MUFU.TANH R18, R237 ;  /* 0x000000ed00127308 */ /* 0x0002640000002400 */
        /* <DEDUP_REMOVED lines=87> */
[----:B-1----:R-:W1:Y:S08]  /*fca0*/  LDC.64 R4, c[0x0][0x4e0] ;  /* 0x00013800ff047b82 */ /* 0x002e700000000a00 */
        /* <DEDUP_REMOVED lines=14> */
[----:B------:R-:W1:Y:S04]  /*fd90*/  LDC R2, c[0x0][0x4f0] ;  /* 0x00013c00ff027b82 */ /* 0x000e680000000800 */
[----:B------:R-:W-:Y:S02]  /*fda0*/  IABS R24, R45 ;  /* 0x0000002d00187213 */ /* 0x000fe40000000000 */
[-C--:B-1----:R-:W-:Y:S02]  /*fdb0*/  IABS R4, R2.reuse ;  /* 0x0000000200047213 */ /* 0x082fe40000000000 */
[-C--:B------:R-:W-:Y:S02]  /*fdc0*/  LOP3.LUT R45, R45, R2.reuse, RZ, 0x3c, !PT ;  /* 0x000000022d2d7212 */ /* 0x080fe400078e3cff */
[----:B------:R-:W1:Y:S02]  /*fdd0*/  I2F.RP R23, R4 ;  /* 0x0000000400177306 */ /* 0x000e640000209400 */
[----:B------:R-:W-:Y:S08]  /*fde0*/  ISETP.GE.AND P1, PT, R45, RZ, PT ;  /* 0x000000ff2d00720c */ /* 0x000ff00003f26270 */
[----:B-1----:R-:W1:Y:S02]  /*fdf0*/  MUFU.RCP R5, R23 ;  /* 0x0000001700057308 */ /* 0x002e640000001000 */
[----:B-1----:R-:W-:Y:S01]  /*fe00*/  VIADD R82, R5, 0xffffffe ;  /* 0x0ffffffe05527836 */ /* 0x002fe20000000000 */
[----:B------:R-:W-:Y:S07]  /*fe10*/  IADD3 R5, PT, PT, R248, -0x100, RZ ;  /* 0xffffff00f8057810 */ /* 0x000fee0007ffe0ff */
[----:B------:R-:W1:Y:S01]  /*fe20*/  F2I.FTZ.U32.TRUNC.NTZ R83, R82 ;  /* 0x0000005200537305 */ /* 0x000e62000021f000 */
[----:B------:R-:W-:Y:S02]  /*fe30*/  IABS R26, R5 ;  /* 0x00000005001a7213 */ /* 0x000fe40000000000 */
[----:B------:R-:W-:Y:S04]  /*fe40*/  LOP3.LUT R5, R5, R2, RZ, 0x3c, !PT ;  /* 0x0000000205057212 */ /* 0x000fe800078e3cff */
[----:B------:R-:W-:Y:S01]  /*fe50*/  ISETP.GE.AND P3, PT, R5, RZ, PT ;  /* 0x000000ff0500720c */ /* 0x000fe20003f66270 */
        /* <DEDUP_REMOVED lines=26> */
[-C--:B------:R-:W-:Y:S01]  /*10000*/  LEA R84, P2, R27, R246.reuse, 0x2 ;  /* 0x000000f61b547211 */ /* 0x080fe200078410ff */
[----:B------:R-:W1:Y:S01]  /*10010*/  LDC.64 R4, c[0x0][0x3b8] ;  /* 0x0000ee00ff047b82 */ /* 0x000e620000000a00 */
        /* <DEDUP_REMOVED lines=20> */
.L_x_2085:
        /* <DEDUP_REMOVED lines=13> */
[----:B------:R-:W-:Y:S02]  /*10230*/  IADD3 R82, P2, PT, R84, R5, RZ ;  /* 0x0000000554527210 */ /* 0x000fe40007f5e0ff */
[----:B------:R2:W-:Y:S01]  /*10240*/  LDGSTS.E.BYPASS.LTC128B.128 [R0+0x2000], desc[UR10][R92.64] ;  /* 0x020000005c007fae */ /* 0x0005e2000b981a0a */
[----:B------:R-:W-:Y:S02]  /*10250*/  IADD3.X R85, PT, PT, R93, R7, RZ, P1, !PT ;  /* 0x000000075d557210 */ /* 0x000fe40000ffe4ff */
        /* <DEDUP_REMOVED lines=13> */
.L_x_2084:
[----:B-1----:R-:W-:Y:S02]  /*10330*/  FMNMX3.FTZ R2, R151, R177, R175, !PT ;  /* 0x000000b197027276 */ /* 0x002fe400078100af */
        /* <DEDUP_REMOVED lines=96> */
[----:B------:R-:W2:Y:S01]  /*10940*/  LDSM.16.MT88.4 R12, [R228+0x5000] ;  /* 0x00500000e40c783b */ /* 0x000ea20000004200 */
[--C-:B------:R-:W-:Y:S01]  /*10950*/  FFMA.FTZ R99, R32, UR4, -R45.reuse ;  /* 0x0000000420637c23 */ /* 0x100fe2000801082d */
[--C-:B------:R-:W-:Y:S03]  /*10960*/  FFMA.FTZ R122, R38, UR4, -R45.reuse ;  /* 0x00000004267a7c23 */ /* 0x100fe6000801082d */
[----:B------:R-:W-:Y:S01]  /*10970*/  MUFU.EX2 R123, R123 ;  /* 0x0000007b007b7308 */ /* 0x000fe20000000800 */
[--C-:B------:R-:W-:Y:S01]  /*10980*/  FFMA.FTZ R91, R36, UR4, -R45.reuse ;  /* 0x00000004245b7c23 */ /* 0x100fe2000801082d */
[--C-:B------:R-:W-:Y:S01]  /*10990*/  FFMA.FTZ R116, R37, UR4, -R45.reuse ;  /* 0x0000000425747c23 */ /* 0x100fe2000801082d */
[--C-:B------:R-:W-:Y:S01]  /*109a0*/  FFMA.FTZ R83, R42, UR4, -R45.reuse ;  /* 0x000000042a537c23 */ /* 0x100fe2000801082d */
[--C-:B------:R-:W-:Y:S01]  /*109b0*/  FFMA.FTZ R73, R43, UR4, -R45.reuse ;  /* 0x000000042b497c23 */ /* 0x100fe2000801082d */
[----:B------:R-:W3:Y:S01]  /*109c0*/  LDSM.16.MT88.4 R32, [R150] ;  /* 0x000000009620783b */ /* 0x000ee20000004200 */
[--C-:B------:R-:W-:Y:S01]  /*109d0*/  FFMA.FTZ R65, R41, UR4, -R45.reuse ;  /* 0x0000000429417c23 */ /* 0x100fe2000801082d */
[--C-:B------:R-:W-:Y:S03]  /*109e0*/  FFMA.FTZ R106, R40, UR4, -R45.reuse ;  /* 0x00000004286a7c23 */ /* 0x100fe6000801082d */
[----:B------:R-:W-:Y:S01]  /*109f0*/  MUFU.EX2 R27, R27 ;  /* 0x0000001b001b7308 */ /* 0x000fe20000000800 */
[--C-:B------:R-:W-:Y:S01]  /*10a00*/  FFMA.FTZ R22, R22, UR4, -R45.reuse ;  /* 0x0000000416167c23 */ /* 0x100fe2000801082d */
[----:B-1----:R-:W-:Y:S01]  /*10a10*/  FMUL.FTZ R17, R24, R133 ;  /* 0x0000008518117220 */ /* 0x002fe20000410000 */
[--C-:B------:R-:W-:Y:S01]  /*10a20*/  FFMA.FTZ R184, R162, UR4, -R45.reuse ;  /* 0x00000004a2b87c23 */ /* 0x100fe2000801082d */
[--C-:B------:R-:W-:Y:S01]  /*10a30*/  FFMA.FTZ R149, R6, UR4, -R45.reuse ;  /* 0x0000000406957c23 */ /* 0x100fe2000801082d */
[----:B------:R-:W1:Y:S01]  /*10a40*/  LDSM.16.MT88.4 R36, [R228+0x5400] ;  /* 0x00540000e424783b */ /* 0x000e620000004200 */
[--C-:B------:R-:W-:Y:S01]  /*10a50*/  FFMA.FTZ R176, R9, UR4, -R45.reuse ;  /* 0x0000000409b07c23 */ /* 0x100fe2000801082d */
[--C-:B------:R-:W-:Y:S03]  /*10a60*/  FFMA.FTZ R129, R10, UR4, -R45.reuse ;  /* 0x000000040a817c23 */ /* 0x100fe6000801082d */
[----:B------:R-:W-:Y:S01]  /*10a70*/  MUFU.EX2 R26, R26 ;  /* 0x0000001a001a7308 */ /* 0x000fe20000000800 */
[--C-:B------:R-:W-:Y:S01]  /*10a80*/  FFMA.FTZ R152, R30, UR4, -R45.reuse ;  /* 0x000000041e987c23 */ /* 0x100fe2000801082d */
[--C-:B------:R-:W-:Y:S01]  /*10a90*/  FFMA.FTZ R105, R28, UR4, -R45.reuse ;  /* 0x000000041c697c23 */ /* 0x100fe2000801082d */
[C---:B------:R-:W-:Y:S01]  /*10aa0*/  FMUL.FTZ R5, R24.reuse, R145 ;  /* 0x0000009118057220 */ /* 0x040fe20000410000 */
[--C-:B------:R-:W-:Y:S01]  /*10ab0*/  FFMA.FTZ R168, R11, UR4, -R45.reuse ;  /* 0x000000040ba87c23 */ /* 0x100fe2000801082d */
[----:B------:R-:W4:Y:S01]  /*10ac0*/  LDSM.16.MT88.4 R40, [R150+0x400] ;  /* 0x000400009628783b */ /* 0x000f220000004200 */
[----:B------:R-:W-:Y:S01]  /*10ad0*/  FMUL.FTZ R9, R24, R141 ;  /* 0x0000008d18097220 */ /* 0x000fe20000410000 */
[--C-:B------:R-:W-:Y:S03]  /*10ae0*/  FFMA.FTZ R25, R18, UR4, -R45.reuse ;  /* 0x0000000412197c23 */ /* 0x100fe6000801082d */
[----:B------:R-:W-:Y:S01]  /*10af0*/  MUFU.EX2 R184, R184 ;  /* 0x000000b800b87308 */ /* 0x000fe20000000800 */
[----:B------:R-:W-:Y:S01]  /*10b00*/  FFMA.FTZ R160, R19, UR4, -R45 ;  /* 0x0000000413a07c23 */ /* 0x000fe2000801082d */
[----:B------:R-:W-:Y:S01]  /*10b10*/  FFMA.FTZ R112, R16, UR4, -R49 ;  /* 0x0000000410707c23 */ /* 0x000fe20008010831 */
[----:B------:R-:W-:Y:S01]  /*10b20*/  FMUL.FTZ R16, R24, R132 ;  /* 0x0000008418107220 */ /* 0x000fe20000410000 */
[----:B------:R-:W-:Y:S01]  /*10b30*/  FFMA.FTZ R115, R158, UR4, -R45 ;  /* 0x000000049e737c23 */ /* 0x000fe2000801082d */
[----:B------:R-:W-:Y:S01]  /*10b40*/  FFMA.FTZ R162, R199, UR4, -R49 ;  /* 0x00000004c7a27c23 */ /* 0x000fe20008010831 */
        /* <DEDUP_REMOVED lines=11> */
[----:B------:R-:W-:Y:S01]  /*10c00*/  FFMA.FTZ R53, R208, UR4, -R45 ;  /* 0x00000004d0357c23 */ /* 0x000fe2000801082d */
[--C-:B------:R-:W-:Y:S01]  /*10c10*/  FFMA.FTZ R67, R67, UR4, -R49.reuse ;  /* 0x0000000443437c23 */ /* 0x100fe20008010831 */
[----:B------:R-:W-:Y:S01]  /*10c20*/  FFMA.FTZ R108, R227, UR4, -R49 ;  /* 0x00000004e36c7c23 */ /* 0x000fe20008010831 */
[--C-:B------:R-:W-:Y:S01]  /*10c30*/  FFMA.FTZ R77, R217, UR4, -R45.reuse ;  /* 0x00000004d94d7c23 */ /* 0x100fe2000801082d */
[----:B------:R-:W-:Y:S01]  /*10c40*/  FFMA.FTZ R114, R215, UR4, -R45 ;  /* 0x00000004d7727c23 */ /* 0x000fe2000801082d */
[--C-:B------:R-:W-:Y:S01]  /*10c50*/  FFMA.FTZ R85, R205, UR4, -R49.reuse ;  /* 0x00000004cd557c23 */ /* 0x100fe20008010831 */
[----:B------:R-:W-:Y:S03]  /*10c60*/  FFMA.FTZ R120, R203, UR4, -R49 ;  /* 0x00000004cb787c23 */ /* 0x000fe60008010831 */
[----:B------:R-:W2:Y:S01]  /*10c70*/  MUFU.EX2 R129, R129 ;  /* 0x0000008100817308 */ /* 0x000ea20000000800 */
[----:B-----5:R-:W-:Y:S01]  /*10c80*/  F2FP.BF16.F32.PACK_AB R29, R149, R184 ;  /* 0x000000b8951d723e */ /* 0x020fe200000010ff */
[--C-:B------:R-:W-:Y:S01]  /*10c90*/  FFMA.FTZ R126, R201, UR4, -R45.reuse ;  /* 0x00000004c97e7c23 */ /* 0x100fe2000801082d */
[--C-:B------:R-:W-:Y:S01]  /*10ca0*/  FFMA.FTZ R97, R191, UR4, -R45.reuse ;  /* 0x00000004bf617c23 */ /* 0x100fe2000801082d */
[--C-:B------:R-:W-:Y:S01]  /*10cb0*/  FFMA.FTZ R113, R181, UR4, -R45.reuse ;  /* 0x00000004b5717c23 */ /* 0x100fe2000801082d */
[----:B------:R-:W-:Y:S01]  /*10cc0*/  FFMA.FTZ R121, R167, UR4, -R45 ;  /* 0x00000004a7797c23 */ /* 0x000fe2000801082d */
[----:B------:R-:W-:Y:S01]  /*10cd0*/  FFMA.FTZ R127, R226, UR4, -R49 ;  /* 0x00000004e27f7c23 */ /* 0x000fe20008010831 */
[--C-:B------:R-:W-:Y:S03]  /*10ce0*/  FFMA.FTZ R133, R218, UR4, -R45.reuse ;  /* 0x00000004da857c23 */ /* 0x100fe6000801082d */
[----:B------:R-:W-:Y:S01]  /*10cf0*/  MUFU.EX2 R168, R168 ;  /* 0x000000a800a87308 */ /* 0x000fe20000000800 */
[----:B------:R-:W-:Y:S01]  /*10d00*/  FFMA.FTZ R141, R178, UR4, -R45 ;  /* 0x00000004b28d7c23 */ /* 0x000fe2000801082d */
[----:B------:R-:W-:Y:S01]  /*10d10*/  FFMA.FTZ R174, R174, UR4, -R49 ;  /* 0x00000004aeae7c23 */ /* 0x000fe20008010831 */
        /* <DEDUP_REMOVED lines=10> */
[----:B------:R-:W-:Y:S01]  /*10dc0*/  FFMA.FTZ R60, R60, UR4, -R45 ;  /* 0x000000043c3c7c23 */ /* 0x000fe2000801082d */
[----:B------:R-:W-:Y:S01]  /*10dd0*/  FMUL.FTZ R23, R4, UR4 ;  /* 0x0000000404177c20 */ /* 0x000fe20008410000 */
[----:B------:R-:W-:Y:S03]  /*10de0*/  FMUL.FTZ R4, R24, R144 ;  /* 0x0000009018047220 */ /* 0x000fe60000410000 */
[----:B------:R-:W-:Y:S01]  /*10df0*/  MUFU.EX2 R162, R162 ;  /* 0x000000a200a27308 */ /* 0x000fe20000000800 */
[--C-:B------:R-:W-:Y:S01]  /*10e00*/  FFMA.FTZ R155, R177, UR4, -R49.reuse ;  /* 0x00000004b19b7c23 */ /* 0x100fe20008010831 */
[--C-:B------:R-:W-:Y:S01]  /*10e10*/  FFMA.FTZ R153, R175, UR4, -R49.reuse ;  /* 0x00000004af997c23 */ /* 0x100fe20008010831 */
[--C-:B------:R-:W-:Y:S01]  /*10e20*/  FFMA.FTZ R180, R185, UR4, -R49.reuse ;  /* 0x00000004b9b47c23 */ /* 0x100fe20008010831 */
[--C-:B------:R-:W-:Y:S01]  /*10e30*/  FFMA.FTZ R131, R183, UR4, -R49.reuse ;  /* 0x00000004b7837c23 */ /* 0x100fe20008010831 */
[--C-:B------:R-:W-:Y:S01]  /*10e40*/  FFMA.FTZ R118, R8, UR4, -R49.reuse ;  /* 0x0000000408767c23 */ /* 0x100fe20008010831 */
[----:B------:R-:W-:Y:S01]  /*10e50*/  FMUL.FTZ R8, R24, R140 ;  /* 0x0000008c18087220 */ /* 0x000fe20000410000 */
        /* <DEDUP_REMOVED lines=17> */
[----:B------:R-:W5:Y:S01]  /*10f70*/  MUFU.EX2 R153, R153 ;  /* 0x0000009900997308 */ /* 0x000f620000000800 */
[C---:B--2---:R-:W-:Y:S01]  /*10f80*/  FMUL.FTZ R18, R23.reuse, R134 ;  /* 0x0000008617127220 */ /* 0x044fe20000410000 */
[C---:B------:R-:W-:Y:S01]  /*10f90*/  FMUL.FTZ R19, R23.reuse, R135 ;  /* 0x0000008717137220 */ /* 0x040fe20000410000 */
[C---:B------:R-:W-:Y:S01]  /*10fa0*/  FMUL.FTZ R6, R23.reuse, R146 ;  /* 0x0000009217067220 */ /* 0x040fe20000410000 */
[C---:B------:R-:W-:Y:S01]  /*10fb0*/  FMUL.FTZ R7, R23.reuse, R147 ;  /* 0x0000009317077220 */ /* 0x040fe20000410000 */
[C---:B------:R-:W-:Y:S01]  /*10fc0*/  FMUL.FTZ R10, R23.reuse, R142 ;  /* 0x0000008e170a7220 */ /* 0x040fe20000410000 */
[C---:B------:R-:W-:Y:S01]  /*10fd0*/  FMUL.FTZ R11, R23.reuse, R143 ;  /* 0x0000008f170b7220 */ /* 0x040fe20000410000 */
[----:B------:R-:W-:Y:S03]  /*10fe0*/  FFMA.FTZ R184, R23, R250, R184 ;  /* 0x000000fa17b87223 */ /* 0x000fe600000100b8 */
[----:B------:R-:W-:Y:S01]  /*10ff0*/  MUFU.EX2 R180, R180 ;  /* 0x000000b400b47308 */ /* 0x000fe20000000800 */
[--C-:B------:R-:W-:Y:S01]  /*11000*/  FFMA.FTZ R134, R179, UR4, -R45.reuse ;  /* 0x00000004b3867c23 */ /* 0x100fe2000801082d */
[--C-:B------:R-:W-:Y:S01]  /*11010*/  FFMA.FTZ R142, R206, UR4, -R45.reuse ;  /* 0x00000004ce8e7c23 */ /* 0x100fe2000801082d */
[----:B------:R-:W-:Y:S01]  /*11020*/  FFMA.FTZ R146, R198, UR4, -R45 ;  /* 0x00000004c6927c23 */ /* 0x000fe2000801082d */
[--C-:B------:R-:W-:Y:S01]  /*11030*/  FFMA.FTZ R143, R182, UR4, -R49.reuse ;  /* 0x00000004b68f7c23 */ /* 0x100fe20008010831 */
[--C-:B------:R-:W-:Y:S01]  /*11040*/  FFMA.FTZ R80, R224, UR4, -R49.reuse ;  /* 0x00000004e0507c23 */ /* 0x100fe20008010831 */
[--C-:B------:R-:W-:Y:S01]  /*11050*/  FFMA.FTZ R51, R216, UR4, -R49.reuse ;  /* 0x00000004d8337c23 */ /* 0x100fe20008010831 */
[----:B------:R-:W-:Y:S03]  /*11060*/  FFMA.FTZ R59, R188, UR4, -R49 ;  /* 0x00000004bc3b7c23 */ /* 0x000fe60008010831 */
[----:B------:R-:W2:Y:S01]  /*11070*/  MUFU.EX2 R131, R131 ;  /* 0x0000008300837308 */ /* 0x000ea20000000800 */
[----:B-----5:R-:W-:Y:S01]  /*11080*/  F2FP.BF16.F32.PACK_AB R28, R153, R155 ;  /* 0x0000009b991c723e */ /* 0x020fe200000010ff */
[----:B------:R-:W-:Y:S01]  /*11090*/  FFMA.FTZ R155, R24, R251, R155 ;  /* 0x000000fb189b7223 */ /* 0x000fe2000001009b */
[----:B------:R-:W-:Y:S01]  /*110a0*/  FFMA.FTZ R188, R190, UR4, -R45 ;  /* 0x00000004bebc7c23 */ /* 0x000fe2000801082d */
        /* <DEDUP_REMOVED lines=17> */
[----:B------:R-:W-:Y:S01]  /*111c0*/  FADD.FTZ R155, R153, R155 ;  /* 0x0000009b999b7221 */ /* 0x000fe20000010000 */
[----:B------:R-:W-:Y:S01]  /*111d0*/  FADD.FTZ R149, R149, R184 ;  /* 0x000000b895957221 */ /* 0x000fe20000010000 */
[----:B------:R-:W-:Y:S03]  /*111e0*/  FFMA.FTZ R54, R54, UR4, -R49 ;  /* 0x0000000436367c23 */ /* 0x000fe60008010831 */
[----:B------:R-:W2:Y:S01]  /*111f0*/  MUFU.EX2 R119, R119 ;  /* 0x0000007700777308 */ /* 0x000ea20000000800 */
[C---:B------:R-:W-:Y:S05]  /*11200*/  HMMA.16816.F32.BF16 R4, R28.reuse, R12, R4 ;  /* 0x0000000c1c04723c */ /* 0x040fea0000041804 */
[C---:B------:R-:W-:Y:S01]  /*11210*/  FMUL.FTZ R12, R24.reuse, R136 ;  /* 0x00000088180c7220 */ /* 0x040fe20000410000 */
[----:B------:R-:W-:Y:S03]  /*11220*/  FMUL.FTZ R13, R24, R137 ;  /* 0x00000089180d7220 */ /* 0x000fe60000410000 */
[----:B------:R-:W-:Y:S01]  /*11230*/  MUFU.EX2 R160, R160 ;  /* 0x000000a000a07308 */ /* 0x000fe20000000800 */
[C---:B------:R-:W-:Y:S03]  /*11240*/  HMMA.16816.F32.BF16 R8, R28.reuse, R14, R8 ;  /* 0x0000000e1c08723c */ /* 0x040fe60000041808 */
[C---:B------:R-:W-:Y:S01]  /*11250*/  FMUL.FTZ R14, R23.reuse, R138 ;  /* 0x0000008a170e7220 */ /* 0x040fe20000410000 */
[----:B------:R-:W-:Y:S01]  /*11260*/  FMUL.FTZ R15, R23, R139 ;  /* 0x0000008b170f7220 */ /* 0x000fe20000410000 */
[----:B------:R-:W-:Y:S01]  /*11270*/  FFMA.FTZ R23, R98, UR4, -R45 ;  /* 0x0000000462177c23 */ /* 0x000fe2000801082d */
[----:B------:R-:W-:Y:S03]  /*11280*/  FFMA.FTZ R136, R171, UR4, -R49 ;  /* 0x00000004ab887c23 */ /* 0x000fe60008010831 */
[----:B------:R-:W2:Y:S01]  /*11290*/  MUFU.EX2 R115, R115 ;  /* 0x0000007300737308 */ /* 0x000ea20000000800 */
[--C-:B------:R-:W-:Y:S01]  /*112a0*/  FFMA.FTZ R138, R165, UR4, -R45.reuse ;  /* 0x00000004a58a7c23 */ /* 0x100fe2000801082d */
[----:B------:R-:W-:Y:S01]  /*112b0*/  FFMA.FTZ R137, R202, UR4, -R45 ;  /* 0x00000004ca897c23 */ /* 0x000fe2000801082d */
[----:B------:R-:W-:Y:S01]  /*112c0*/  FFMA.FTZ R139, R194, UR4, -R49 ;  /* 0x00000004c28b7c23 */ /* 0x000fe20008010831 */
[C---:B---3--:R-:W-:Y:S03]  /*112d0*/  HMMA.16816.F32.BF16 R12, R28.reuse, R32, R12 ;  /* 0x000000201c0c723c */ /* 0x048fe6000004180c */
[----:B------:R-:W-:Y:S03]  /*112e0*/  FADD.FTZ R180, R180, R155 ;  /* 0x0000009bb4b47221 */ /* 0x000fe60000010000 */
[----:B------:R-:W-:Y:S01]  /*112f0*/  MUFU.EX2 R158, R158 ;  /* 0x0000009e009e7308 */ /* 0x000fe20000000800 */
[----:B------:R-:W-:Y:S01]  /*11300*/  FADD.FTZ R176, R176, R149 ;  /* 0x00000095b0b07221 */ /* 0x000fe20000010000 */
[----:B------:R-:W-:Y:S01]  /*11310*/  FFMA.FTZ R46, R46, UR4, -R49 ;  /* 0x000000042e2e7c23 */ /* 0x000fe20008010831 */
[----:B------:R-:W-:Y:S01]  /*11320*/  FADD.FTZ R131, R131, R180 ;  /* 0x000000b483837221 */ /* 0x000fe20000010000 */
[----:B------:R-:W-:Y:S01]  /*11330*/  HMMA.16816.F32.BF16 R16, R28, R34, R16 ;  /* 0x000000221c10723c */ /* 0x000fe20000041810 */
[----:B------:R-:W3:Y:S02]  /*11340*/  LDSM.16.MT88.4 R32, [R228+0x5800] ;  /* 0x00580000e420783b */ /* 0x000ee40000004200 */
[----:B-----5:R-:W-:Y:S03]  /*11350*/  F2FP.BF16.F32.PACK_AB R28, R125, R172 ;  /* 0x000000ac7d1c723e */ /* 0x020fe600000010ff */
[----:B------:R-:W5:Y:S01]  /*11360*/  MUFU.EX2 R111, R111 ;  /* 0x0000006f006f7308 */ /* 0x000f620000000800 */
[----:B------:R-:W-:Y:S01]  /*11370*/  F2FP.BF16.F32.PACK_AB R29, R123, R168 ;  /* 0x000000a87b1d723e */ /* 0x000fe200000010ff */
[----:B------:R-:W-:Y:S01]  /*11380*/  FADD.FTZ R172, R172, R131 ;  /* 0x00000083acac7221 */ /* 0x000fe20000010000 */
[----:B-1----:R-:W-:Y:S01]  /*11390*/  F2FP.BF16.F32.PACK_AB R30, R27, R164 ;  /* 0x000000a41b1e723e */ /* 0x002fe200000010ff */
[----:B------:R-:W-:Y:S01]  /*113a0*/  FADD.FTZ R129, R129, R176 ;  /* 0x000000b081817221 */ /* 0x000fe20000010000 */
[----:B------:R-:W-:Y:S01]  /*113b0*/  F2FP.BF16.F32.PACK_AB R31, R25, R26 ;  /* 0x0000001a191f723e */ /* 0x000fe200000010ff */
[----:B------:R-:W-:Y:S01]  /*113c0*/  FADD.FTZ R125, R125, R172 ;  /* 0x000000ac7d7d7221 */ /* 0x000fe20000010000 */
[----:B------:R-:W-:Y:S03]  /*113d0*/  ISETP.GT.AND P1, PT, R249, R234, PT ;  /* 0x000000eaf900720c */ /* 0x000fe60003f24270 */
[----:B------:R-:W-:Y:S01]  /*113e0*/  MUFU.EX2 R156, R156 ;  /* 0x0000009c009c7308 */ /* 0x000fe20000000800 */
[----:B------:R-:W-:Y:S01]  /*113f0*/  FADD.FTZ R168, R168, R129 ;  /* 0x00000081a8a87221 */ /* 0x000fe20000010000 */
[----:B------:R-:W-:Y:S01]  /*11400*/  FADD.FTZ R164, R164, R125 ;  /* 0x0000007da4a47221 */ /* 0x000fe20000010000 */
[----:B------:R-:W-:Y:S01]  /*11410*/  MOV R149, R0 ;  /* 0x0000000000957202 */ /* 0x000fe20000000f00 */
[C---:B------:R-:W-:Y:S03]  /*11420*/  HMMA.16816.F32.BF16 R4, R28.reuse, R36, R4 ;  /* 0x000000241c04723c */ /* 0x040fe60000041804 */
[----:B------:R-:W-:Y:S03]  /*11430*/  FADD.FTZ R123, R123, R168 ;  /* 0x000000a87b7b7221 */ /* 0x000fe60000010000 */
[----:B------:R-:W1:Y:S01]  /*11440*/  MUFU.EX2 R109, R109 ;  /* 0x0000006d006d7308 */ /* 0x000e620000000800 */
[----:B------:R-:W-:Y:S01]  /*11450*/  FADD.FTZ R26, R26, R123 ;  /* 0x0000007b1a1a7221 */ /* 0x000fe20000010000 */
[C---:B------:R-:W-:Y:S01]  /*11460*/  HMMA.16816.F32.BF16 R8, R28.reuse, R38, R8 ;  /* 0x000000261c08723c */ /* 0x040fe20000041808 */
[----:B------:R-:W3:Y:S02]  /*11470*/  LDSM.16.MT88.4 R36, [R150+0x800] ;  /* 0x000800009624783b */ /* 0x000ee40000004200 */
[----:B------:R-:W-:Y:S05]  /*11480*/  FADD.FTZ R123, R25, R26 ;  /* 0x0000001a197b7221 */ /* 0x000fea0000010000 */
[----:B------:R-:W-:Y:S01]  /*11490*/  MUFU.EX2 R154, R154 ;  /* 0x0000009a009a7308 */ /* 0x000fe20000000800 */
[C---:B----4-:R-:W-:Y:S09]  /*114a0*/  HMMA.16816.F32.BF16 R12, R28.reuse, R40, R12 ;  /* 0x000000281c0c723c */ /* 0x050ff2000004180c */
[----:B------:R-:W4:Y:S01]  /*114b0*/  MUFU.EX2 R107, R107 ;  /* 0x0000006b006b7308 */ /* 0x000f220000000800 */
[----:B------:R-:W-:Y:S01]  /*114c0*/  HMMA.16816.F32.BF16 R16, R28, R42, R16 ;  /* 0x0000002a1c10723c */ /* 0x000fe20000041810 */
[----:B------:R-:W4:Y:S02]  /*114d0*/  LDSM.16.MT88.4 R40, [R228+0x5c00] ;  /* 0x005c0000e428783b */ /* 0x000f240000004200 */
[----:B--2---:R-:W-:Y:S06]  /*114e0*/  F2FP.BF16.F32.PACK_AB R28, R119, R162 ;  /* 0x000000a2771c723e */ /* 0x004fec00000010ff */
[----:B------:R-:W-:Y:S01]  /*114f0*/  MUFU.EX2 R152, R152 ;  /* 0x0000009800987308 */ /* 0x000fe20000000800 */
[----:B------:R-:W-:Y:S01]  /*11500*/  F2FP.BF16.F32.PACK_AB R29, R115, R160 ;  /* 0x000000a0731d723e */ /* 0x000fe200000010ff */
[----:B------:R-:W-:Y:S01]  /*11510*/  FADD.FTZ R160, R160, R123 ;  /* 0x0000007ba0a07221 */ /* 0x000fe20000010000 */
[----:B-----5:R-:W-:Y:S02]  /*11520*/  F2FP.BF16.F32.PACK_AB R30, R111, R158 ;  /* 0x0000009e6f1e723e */ /* 0x020fe400000010ff */
[----:B-1----:R-:W-:Y:S01]  /*11530*/  F2FP.BF16.F32.PACK_AB R31, R109, R156 ;  /* 0x0000009c6d1f723e */ /* 0x002fe200000010ff */
[----:B------:R-:W-:Y:S04]  /*11540*/  FADD.FTZ R115, R115, R160 ;  /* 0x000000a073737221 */ /* 0x000fe80000010000 */
[----:B------:R-:W1:Y:S01]  /*11550*/  MUFU.EX2 R105, R105 ;  /* 0x0000006900697308 */ /* 0x000e620000000800 */
[----:B------:R-:W-:Y:S01]  /*11560*/  FADD.FTZ R156, R156, R115 ;  /* 0x000000739c9c7221 */ /* 0x000fe20000010000 */
[C---:B---3--:R-:W-:Y:S03]  /*11570*/  HMMA.16816.F32.BF16 R4, R28.reuse, R32, R4 ;  /* 0x000000201c04723c */ /* 0x048fe60000041804 */
[----:B------:R-:W-:Y:S05]  /*11580*/  FADD.FTZ R109, R109, R156 ;  /* 0x0000009c6d6d7221 */ /* 0x000fea0000010000 */
[----:B------:R-:W-:Y:S01]  /*11590*/  MUFU.EX2 R130, R130 ;  /* 0x0000008200827308 */ /* 0x000fe20000000800 */
[C---:B------:R-:W-:Y:S01]  /*115a0*/  HMMA.16816.F32.BF16 R8, R28.reuse, R34, R8 ;  /* 0x000000221c08723c */ /* 0x040fe20000041808 */
[----:B------:R-:W2:Y:S08]  /*115b0*/  LDSM.16.MT88.4 R32, [R150+0xc00] ;  /* 0x000c00009620783b */ /* 0x000eb00000004200 */
[----:B------:R-:W3:Y:S01]  /*115c0*/  MUFU.EX2 R101, R101 ;  /* 0x0000006500657308 */ /* 0x000ee20000000800 */
[C---:B------:R-:W-:Y:S09]  /*115d0*/  HMMA.16816.F32.BF16 R12, R28.reuse, R36, R12 ;  /* 0x000000241c0c723c */ /* 0x040ff2000004180c */
[----:B------:R-:W-:Y:S01]  /*115e0*/  MUFU.EX2 R128, R128 ;  /* 0x0000008000807308 */ /* 0x000fe20000000800 */
[----:B------:R-:W-:Y:S01]  /*115f0*/  HMMA.16816.F32.BF16 R16, R28, R38, R16 ;  /* 0x000000261c10723c */ /* 0x000fe20000041810 */
[----:B------:R-:W5:Y:S02]  /*11600*/  LDSM.16.MT88.4 R36, [R228+0x6000] ;  /* 0x00600000e424783b */ /* 0x000f640000004200 */
[----:B----4-:R-:W-:Y:S06]  /*11610*/  F2FP.BF16.F32.PACK_AB R28, R107, R154 ;  /* 0x0000009a6b1c723e */ /* 0x010fec00000010ff */
[----:B------:R-:W4:Y:S01]  /*11620*/  MUFU.EX2 R99, R99 ;  /* 0x0000006300637308 */ /* 0x000f220000000800 */
[----:B-1----:R-:W-:Y:S01]  /*11630*/  F2FP.BF16.F32.PACK_AB R29, R105, R152 ;  /* 0x00000098691d723e */ /* 0x002fe200000010ff */
[----:B------:R-:W-:Y:S01]  /*11640*/  FADD.FTZ R152, R152, R109 ;  /* 0x0000006d98987221 */ /* 0x000fe20000010000 */
[----:B---3--:R-:W-:Y:S03]  /*11650*/  F2FP.BF16.F32.PACK_AB R30, R101, R130 ;  /* 0x00000082651e723e */ /* 0x008fe600000010ff */
[----:B------:R-:W-:Y:S04]  /*11660*/  FADD.FTZ R105, R105, R152 ;  /* 0x0000009869697221 */ /* 0x000fe80000010000 */
[----:B------:R-:W-:Y:S10]  /*11670*/  MUFU.EX2 R124, R124 ;  /* 0x0000007c007c7308 */ /* 0x000ff40000000800 */
[----:B------:R-:W1:Y:S01]  /*11680*/  MUFU.EX2 R93, R93 ;  /* 0x0000005d005d7308 */ /* 0x000e620000000800 */
[C---:B----4-:R-:W-:Y:S01]  /*11690*/  F2FP.BF16.F32.PACK_AB R31, R99.reuse, R128 ;  /* 0x00000080631f723e */ /* 0x050fe200000010ff */
[----:B------:R-:W-:Y:S04]  /*116a0*/  FADD.FTZ R128, R128, R105 ;  /* 0x0000006980807221 */ /* 0x000fe80000010000 */
[----:B------:R-:W-:Y:S04]  /*116b0*/  FADD.FTZ R99, R99, R128 ;  /* 0x0000008063637221 */ /* 0x000fe80000010000 */
[----:B------:R-:W-:Y:S01]  /*116c0*/  MUFU.EX2 R122, R122 ;  /* 0x0000007a007a7308 */ /* 0x000fe20000000800 */
[C---:B------:R-:W-:Y:S09]  /*116d0*/  HMMA.16816.F32.BF16 R4, R28.reuse, R40, R4 ;  /* 0x000000281c04723c */ /* 0x040ff20000041804 */
[----:B------:R-:W3:Y:S01]  /*116e0*/  MUFU.EX2 R91, R91 ;  /* 0x0000005b005b7308 */ /* 0x000ee20000000800 */
[C---:B------:R-:W-:Y:S01]  /*116f0*/  HMMA.16816.F32.BF16 R8, R28.reuse, R42, R8 ;  /* 0x0000002a1c08723c */ /* 0x040fe20000041808 */
[----:B------:R-:W4:Y:S08]  /*11700*/  LDSM.16.MT88.4 R40, [R150+0x1000] ;  /* 0x001000009628783b */ /* 0x000f300000004200 */
[----:B------:R-:W-:Y:S01]  /*11710*/  MUFU.EX2 R118, R118 ;  /* 0x0000007600767308 */ /* 0x000fe20000000800 */
[C---:B--2---:R-:W-:Y:S09]  /*11720*/  HMMA.16816.F32.BF16 R12, R28.reuse, R32, R12 ;  /* 0x000000201c0c723c */ /* 0x044ff2000004180c */
[----:B------:R-:W2:Y:S01]  /*11730*/  MUFU.EX2 R87, R87 ;  /* 0x0000005700577308 */ /* 0x000ea20000000800 */
[----:B------:R-:W-:Y:S01]  /*11740*/  HMMA.16816.F32.BF16 R16, R28, R34, R16 ;  /* 0x000000221c10723c */ /* 0x000fe20000041810 */
[----:B------:R-:W4:Y:S02]  /*11750*/  LDSM.16.MT88.4 R32, [R228+0x6400] ;  /* 0x00640000e420783b */ /* 0x000f240000004200 */
[----:B-1----:R-:W-:Y:S02]  /*11760*/  F2FP.BF16.F32.PACK_AB R28, R93, R124 ;  /* 0x0000007c5d1c723e */ /* 0x002fe400000010ff */
[C---:B---3--:R-:W-:Y:S01]  /*11770*/  F2FP.BF16.F32.PACK_AB R29, R91.reuse, R122 ;  /* 0x0000007a5b1d723e */ /* 0x048fe200000010ff */
[----:B------:R-:W-:Y:S03]  /*11780*/  FADD.FTZ R122, R122, R99 ;  /* 0x000000637a7a7221 */ /* 0x000fe60000010000 */
[----:B------:R-:W-:Y:S01]  /*11790*/  MUFU.EX2 R116, R116 ;  /* 0x0000007400747308 */ /* 0x000fe20000000800 */
[----:B------:R-:W-:Y:S09]  /*117a0*/  FADD.FTZ R99, R91, R122 ;  /* 0x0000007a5b637221 */ /* 0x000ff20000010000 */
[----:B------:R-:W1:Y:S01]  /*117b0*/  MUFU.EX2 R83, R83 ;  /* 0x0000005300537308 */ /* 0x000e620000000800 */
[----:B--2---:R-:W-:Y:S09]  /*117c0*/  F2FP.BF16.F32.PACK_AB R30, R87, R118 ;  /* 0x00000076571e723e */ /* 0x004ff200000010ff */
        /* <DEDUP_REMOVED lines=16> */
[C---:B-1----:R-:W-:Y:S01]  /*118d0*/  F2FP.BF16.F32.PACK_AB R29, R73.reuse, R110 ;  /* 0x0000006e491d723e */ /* 0x042fe200000010ff */
[----:B------:R-:W-:Y:S03]  /*118e0*/  FADD.FTZ R110, R110, R83 ;  /* 0x000000536e6e7221 */ /* 0x000fe60000010000 */
[----:B------:R-:W-:Y:S01]  /*118f0*/  MUFU.EX2 R102, R102 ;  /* 0x0000006600667308 */ /* 0x000fe20000000800 */
[----:B------:R-:W-:Y:S09]  /*11900*/  FADD.FTZ R83, R73, R110 ;  /* 0x0000006e49537221 */ /* 0x000ff20000010000 */
[----:B------:R-:W1:Y:S01]  /*11910*/  MUFU.EX2 R69, R69 ;  /* 0x0000004500457308 */ /* 0x000e620000000800 */
[----:B----4-:R-:W-:Y:S09]  /*11920*/  F2FP.BF16.F32.PACK_AB R30, R71, R104 ;  /* 0x00000068471e723e */ /* 0x010ff200000010ff */
        /* <DEDUP_REMOVED lines=16> */
[C---:B-1----:R-:W-:Y:S01]  /*11a30*/  F2FP.BF16.F32.PACK_AB R29, R61.reuse, R92 ;  /* 0x0000005c3d1d723e */ /* 0x042fe200000010ff */
[----:B------:R-:W-:Y:S03]  /*11a40*/  FADD.FTZ R92, R92, R69 ;  /* 0x000000455c5c7221 */ /* 0x000fe60000010000 */
[----:B------:R-:W-:Y:S01]  /*11a50*/  MUFU.EX2 R82, R82 ;  /* 0x0000005200527308 */ /* 0x000fe20000000800 */
[----:B------:R-:W-:Y:S09]  /*11a60*/  FADD.FTZ R69, R61, R92 ;  /* 0x0000005c3d457221 */ /* 0x000ff20000010000 */
        /* <DEDUP_REMOVED lines=45> */
[----:B------:R-:W3:Y:S02]  /*11d40*/  LDSM.16.MT88.4 R32, [R150+0x2400] ;  /* 0x002400009620783b */ /* 0x000ee40000004200 */
[----:B--2---:R-:W-:Y:S06]  /*11d50*/  F2FP.BF16.F32.PACK_AB R24, R132, R103 ;  /* 0x000000678418723e */ /* 0x004fec00000010ff */
[----:B------:R-:W-:Y:S01]  /*11d60*/  MUFU.EX2 R117, R117 ;  /* 0x0000007500757308 */ /* 0x000fe20000000800 */
[C---:B----4-:R-:W-:Y:S03]  /*11d70*/  HMMA.16816.F32.BF16 R12, R28.reuse, R36, R12 ;  /* 0x000000241c0c723c */ /* 0x050fe6000004180c */
[----:B------:R-:W-:Y:S06]  /*11d80*/  FADD.FTZ R37, R27, R164 ;  /* 0x000000a41b257221 */ /* 0x000fec0000010000 */
[----:B------:R-:W2:Y:S01]  /*11d90*/  MUFU.EX2 R136, R136 ;  /* 0x0000008800887308 */ /* 0x000ea20000000800 */
[----:B------:R-:W-:Y:S01]  /*11da0*/  HMMA.16816.F32.BF16 R16, R28, R38, R16 ;  /* 0x000000261c10723c */ /* 0x000fe20000041810 */
[----:B------:R-:W4:Y:S02]  /*11db0*/  LDSM.16.MT88.4 R28, [R228+0x7800] ;  /* 0x00780000e41c783b */ /* 0x000f240000004200 */
[----:B------:R-:W-:Y:S01]  /*11dc0*/  FADD.FTZ R162, R162, R37 ;  /* 0x00000025a2a27221 */ /* 0x000fe20000010000 */
[----:B-1----:R-:W-:Y:S05]  /*11dd0*/  F2FP.BF16.F32.PACK_AB R25, R134, R113 ;  /* 0x000000718619723e */ /* 0x002fea00000010ff */
[----:B------:R-:W-:Y:S01]  /*11de0*/  MUFU.EX2 R121, R121 ;  /* 0x0000007900797308 */ /* 0x000fe20000000800 */
[----:B------:R-:W-:Y:S01]  /*11df0*/  FADD.FTZ R119, R119, R162 ;  /* 0x000000a277777221 */ /* 0x000fe20000010000 */
[----:B------:R-:W1:Y:S03]  /*11e00*/  LDSM.16.MT88.4 R36, [R150+0x2800] ;  /* 0x002800009624783b */ /* 0x000e660000004200 */
[----:B------:R-:W-:Y:S05]  /*11e10*/  FADD.FTZ R158, R158, R119 ;  /* 0x000000779e9e7221 */ /* 0x000fea0000010000 */
[----:B------:R-:W5:Y:S01]  /*11e20*/  MUFU.EX2 R138, R138 ;  /* 0x0000008a008a7308 */ /* 0x000f620000000800 */
[----:B--2---:R-:W-:Y:S01]  /*11e30*/  F2FP.BF16.F32.PACK_AB R26, R136, R117 ;  /* 0x00000075881a723e */ /* 0x004fe200000010ff */
[----:B------:R-:W-:Y:S04]  /*11e40*/  FADD.FTZ R111, R111, R158 ;  /* 0x0000009e6f6f7221 */ /* 0x000fe80000010000 */
[----:B------:R-:W-:Y:S04]  /*11e50*/  FADD.FTZ R154, R154, R111 ;  /* 0x0000006f9a9a7221 */ /* 0x000fe80000010000 */
[----:B------:R-:W-:Y:S01]  /*11e60*/  MUFU.EX2 R140, R140 ;  /* 0x0000008c008c7308 */ /* 0x000fe20000000800 */
[----:B------:R-:W-:Y:S04]  /*11e70*/  FADD.FTZ R107, R107, R154 ;  /* 0x0000009a6b6b7221 */ /* 0x000fe80000010000 */
[----:B------:R-:W-:Y:S05]  /*11e80*/  FADD.FTZ R130, R130, R107 ;  /* 0x0000006b82827221 */ /* 0x000fea0000010000 */
[----:B------:R-:W2:Y:S01]  /*11e90*/  MUFU.EX2 R127, R127 ;  /* 0x0000007f007f7308 */ /* 0x000ea20000000800 */
[----:B-----5:R-:W-:Y:S01]  /*11ea0*/  F2FP.BF16.F32.PACK_AB R27, R138, R121 ;  /* 0x000000798a1b723e */ /* 0x020fe200000010ff */
[----:B------:R-:W-:Y:S04]  /*11eb0*/  FADD.FTZ R101, R101, R130 ;  /* 0x0000008265657221 */ /* 0x000fe80000010000 */
[----:B------:R-:W-:Y:S04]  /*11ec0*/  FADD.FTZ R124, R124, R101 ;  /* 0x000000657c7c7221 */ /* 0x000fe80000010000 */
[----:B------:R-:W-:Y:S01]  /*11ed0*/  MUFU.EX2 R133, R133 ;  /* 0x0000008500857308 */ /* 0x000fe20000000800 */
[C---:B------:R-:W-:Y:S05]  /*11ee0*/  HMMA.16816.F32.BF16 R4, R24.reuse, R40, R4 ;  /* 0x000000281804723c */ /* 0x040fea0000041804 */
[--C-:B------:R-:W-:Y:S01]  /*11ef0*/  FFMA.FTZ R40, R76, UR4, -R45.reuse ;  /* 0x000000044c287c23 */ /* 0x100fe2000801082d */
[----:B------:R-:W-:Y:S03]  /*11f00*/  FADD.FTZ R93, R93, R124 ;  /* 0x0000007c5d5d7221 */ /* 0x000fe60000010000 */
[----:B------:R-:W5:Y:S01]  /*11f10*/  MUFU.EX2 R142, R142 ;  /* 0x0000008e008e7308 */ /* 0x000f620000000800 */
[C---:B------:R-:W-:Y:S03]  /*11f20*/  HMMA.16816.F32.BF16 R8, R24.reuse, R42, R8 ;  /* 0x0000002a1808723c */ /* 0x040fe60000041808 */
[----:B------:R-:W-:Y:S01]  /*11f30*/  FFMA.FTZ R43, R72, UR4, -R45 ;  /* 0x00000004482b7c23 */ /* 0x000fe2000801082d */
[----:B------:R-:W-:Y:S01]  /*11f40*/  FFMA.FTZ R42, R74, UR4, -R49 ;  /* 0x000000044a2a7c23 */ /* 0x000fe20008010831 */
[----:B------:R-:W-:Y:S04]  /*11f50*/  FADD.FTZ R118, R118, R93 ;  /* 0x0000005d76767221 */ /* 0x000fe80000010000 */
[----:B------:R-:W-:Y:S01]  /*11f60*/  MUFU.EX2 R135, R135 ;  /* 0x0000008700877308 */ /* 0x000fe20000000800 */
[C---:B---3--:R-:W-:Y:S03]  /*11f70*/  HMMA.16816.F32.BF16 R12, R24.reuse, R32, R12 ;  /* 0x00000020180c723c */ /* 0x048fe6000004180c */
[----:B------:R-:W-:Y:S06]  /*11f80*/  FADD.FTZ R87, R87, R118 ;  /* 0x0000007657577221 */ /* 0x000fec0000010000 */
[----:B------:R-:W3:Y:S01]  /*11f90*/  MUFU.EX2 R144, R144 ;  /* 0x0000009000907308 */ /* 0x000ee20000000800 */
[----:B------:R-:W-:Y:S01]  /*11fa0*/  HMMA.16816.F32.BF16 R16, R24, R34, R16 ;  /* 0x000000221810723c */ /* 0x000fe20000041810 */
[----:B------:R-:W1:Y:S02]  /*11fb0*/  LDSM.16.MT88.4 R32, [R228+0x7c00] ;  /* 0x007c0000e420783b */ /* 0x000e640000004200 */
[----:B--2---:R-:W-:Y:S01]  /*11fc0*/  F2FP.BF16.F32.PACK_AB R24, R127, R140 ;  /* 0x0000008c7f18723e */ /* 0x004fe200000010ff */
[----:B------:R-:W-:Y:S01]  /*11fd0*/  FADD.FTZ R112, R112, R87 ;  /* 0x0000005770707221 */ /* 0x000fe20000010000 */
[----:B-----5:R-:W-:Y:S04]  /*11fe0*/  F2FP.BF16.F32.PACK_AB R25, R142, R133 ;  /* 0x000000858e19723e */ /* 0x020fe800000010ff */
[----:B------:R-:W-:Y:S01]  /*11ff0*/  MUFU.EX2 R137, R137 ;  /* 0x0000008900897308 */ /* 0x000fe20000000800 */
[----:B------:R-:W-:Y:S04]  /*12000*/  FADD.FTZ R75, R75, R112 ;  /* 0x000000704b4b7221 */ /* 0x000fe80000010000 */
[----:B------:R-:W-:Y:S05]  /*12010*/  FADD.FTZ R104, R104, R75 ;  /* 0x0000004b68687221 */ /* 0x000fea0000010000 */
[----:B------:R-:W2:Y:S01]  /*12020*/  MUFU.EX2 R146, R146 ;  /* 0x0000009200927308 */ /* 0x000ea20000000800 */
[----:B---3--:R-:W-:Y:S01]  /*12030*/  F2FP.BF16.F32.PACK_AB R26, R144, R135 ;  /* 0x00000087901a723e */ /* 0x008fe200000010ff */
[----:B------:R-:W-:Y:S04]  /*12040*/  FADD.FTZ R71, R71, R104 ;  /* 0x0000006847477221 */ /* 0x000fe80000010000 */
[----:B------:R-:W-:Y:S04]  /*12050*/  FADD.FTZ R96, R96, R71 ;  /* 0x0000004760607221 */ /* 0x000fe80000010000 */
[----:B------:R-:W-:Y:S01]  /*12060*/  MUFU.EX2 R139, R139 ;  /* 0x0000008b008b7308 */ /* 0x000fe20000000800 */
[----:B------:R-:W-:Y:S04]  /*12070*/  FADD.FTZ R63, R63, R96 ;  /* 0x000000603f3f7221 */ /* 0x000fe80000010000 */
[----:B------:R-:W-:Y:S05]  /*12080*/  FADD.FTZ R84, R84, R63 ;  /* 0x0000003f54547221 */ /* 0x000fea0000010000 */
[----:B------:R-:W3:Y:S01]  /*12090*/  MUFU.EX2 R186, R186 ;  /* 0x000000ba00ba7308 */ /* 0x000ee20000000800 */
[----:B--2---:R-:W-:Y:S01]  /*120a0*/  F2FP.BF16.F32.PACK_AB R27, R146, R137 ;  /* 0x00000089921b723e */ /* 0x004fe200000010ff */
[----:B------:R-:W-:Y:S04]  /*120b0*/  FADD.FTZ R57, R57, R84 ;  /* 0x0000005439397221 */ /* 0x000fe80000010000 */
[----:B------:R-:W-:Y:S01]  /*120c0*/  FADD.FTZ R80, R80, R57 ;  /* 0x0000003950507221 */ /* 0x000fe20000010000 */
[----:B------:R-:W-:Y:S03]  /*120d0*/  FFMA.FTZ R57, R48, UR4, -R49 ;  /* 0x0000000430397c23 */ /* 0x000fe60008010831 */
[----:B------:R-:W-:Y:S01]  /*120e0*/  MUFU.EX2 R188, R188 ;  /* 0x000000bc00bc7308 */ /* 0x000fe20000000800 */
[C---:B----4-:R-:W-:Y:S09]  /*120f0*/  HMMA.16816.F32.BF16 R4, R24.reuse, R28, R4 ;  /* 0x0000001c1804723c */ /* 0x050ff20000041804 */
[----:B------:R-:W2:Y:S01]  /*12100*/  MUFU.EX2 R141, R141 ;  /* 0x0000008d008d7308 */ /* 0x000ea20000000800 */
[C---:B------:R-:W-:Y:S01]  /*12110*/  HMMA.16816.F32.BF16 R8, R24.reuse, R30, R8 ;  /* 0x0000001e1808723c */ /* 0x040fe20000041808 */
[----:B------:R-:W4:Y:S08]  /*12120*/  LDSM.16.MT88.4 R28, [R150+0x2c00] ;  /* 0x002c0000961c783b */ /* 0x000f300000004200 */
[----:B------:R-:W-:Y:S01]  /*12130*/  MUFU.EX2 R143, R143 ;  /* 0x0000008f008f7308 */ /* 0x000fe20000000800 */
[C---:B-1----:R-:W-:Y:S09]  /*12140*/  HMMA.16816.F32.BF16 R12, R24.reuse, R36, R12 ;  /* 0x00000024180c723c */ /* 0x042ff2000004180c */
[----:B------:R-:W1:Y:S01]  /*12150*/  MUFU.EX2 R174, R174 ;  /* 0x000000ae00ae7308 */ /* 0x000e620000000800 */
[----:B------:R-:W-:Y:S01]  /*12160*/  HMMA.16816.F32.BF16 R16, R24, R38, R16 ;  /* 0x000000261810723c */ /* 0x000fe20000041810 */
[----:B------:R-:W5:Y:S02]  /*12170*/  LDSM.16.MT88.4 R36, [R228+0x8000] ;  /* 0x00800000e424783b */ /* 0x000f640000004200 */
[----:B---3--:R-:W-:Y:S02]  /*12180*/  F2FP.BF16.F32.PACK_AB R24, R186, R139 ;  /* 0x0000008bba18723e */ /* 0x008fe400000010ff */
[----:B--2---:R-:W-:Y:S04]  /*12190*/  F2FP.BF16.F32.PACK_AB R25, R141, R188 ;  /* 0x000000bc8d19723e */ /* 0x004fe800000010ff */
[----:B------:R-:W-:Y:S10]  /*121a0*/  MUFU.EX2 R170, R170 ;  /* 0x000000aa00aa7308 */ /* 0x000ff40000000800 */
[----:B------:R-:W2:Y:S01]  /*121b0*/  MUFU.EX2 R95, R95 ;  /* 0x0000005f005f7308 */ /* 0x000ea20000000800 */
[----:B-1----:R-:W-:Y:S09]  /*121c0*/  F2FP.BF16.F32.PACK_AB R26, R174, R143 ;  /* 0x0000008fae1a723e */ /* 0x002ff200000010ff */
[----:B------:R1:W-:Y:S10]  /*121d0*/  MUFU.EX2 R61, R62 ;  /* 0x0000003e003d7308 */ /* 0x0003f40000000800 */
[----:B------:R-:W-:Y:S01]  /*121e0*/  MUFU.EX2 R89, R89 ;  /* 0x0000005900597308 */ /* 0x000fe20000000800 */
[----:B--2---:R-:W-:Y:S09]  /*121f0*/  F2FP.BF16.F32.PACK_AB R27, R95, R170 ;  /* 0x000000aa5f1b723e */ /* 0x004ff200000010ff */
[----:B------:R-:W2:Y:S01]  /*12200*/  MUFU.EX2 R166, R166 ;  /* 0x000000a600a67308 */ /* 0x000ea20000000800 */
[C---:B------:R-:W-:Y:S03]  /*12210*/  HMMA.16816.F32.BF16 R4, R24.reuse, R32, R4 ;  /* 0x000000201804723c */ /* 0x040fe60000041804 */
[----:B------:R-:W-:Y:S01]  /*12220*/  FADD.FTZ R32, R82, R69 ;  /* 0x0000004552207221 */ /* 0x000fe20000010000 */
[----:B-1----:R-:W-:Y:S01]  /*12230*/  FADD.FTZ R62, R51, R80 ;  /* 0x00000050333e7221 */ /* 0x002fe20000010000 */
[----:B------:R-:W-:Y:S04]  /*12240*/  FFMA.FTZ R51, R58, UR4, -R49 ;  /* 0x000000043a337c23 */ /* 0x000fe80008010831 */
[----:B------:R-:W-:Y:S01]  /*12250*/  MUFU.EX2 R81, R81 ;  /* 0x0000005100517308 */ /* 0x000fe20000000800 */
[----:B------:R-:W-:Y:S01]  /*12260*/  FADD.FTZ R32, R55, R32 ;  /* 0x0000002037207221 */ /* 0x000fe20000010000 */
[C---:B------:R-:W-:Y:S03]  /*12270*/  HMMA.16816.F32.BF16 R8, R24.reuse, R34, R8 ;  /* 0x000000221808723c */ /* 0x040fe60000041808 */
[----:B------:R-:W-:Y:S01]  /*12280*/  FADD.FTZ R53, R53, R32 ;  /* 0x0000002035357221 */ /* 0x000fe20000010000 */
[----:B------:R-:W-:Y:S01]  /*12290*/  FADD.FTZ R59, R59, R62 ;  /* 0x0000003e3b3b7221 */ /* 0x000fe20000010000 */
[----:B------:R-:W1:Y:S03]  /*122a0*/  LDSM.16.MT88.4 R32, [R150+0x3000] ;  /* 0x003000009620783b */ /* 0x000e660000004200 */
[----:B------:R-:W3:Y:S01]  /*122b0*/  MUFU.EX2 R178, R178 ;  /* 0x000000b200b27308 */ /* 0x000ee20000000800 */
[----:B------:R-:W-:Y:S01]  /*122c0*/  FADD.FTZ R88, R88, R53 ;  /* 0x0000003558587221 */ /* 0x000fe20000010000 */
[C---:B----4-:R-:W-:Y:S03]  /*122d0*/  HMMA.16816.F32.BF16 R12, R24.reuse, R28, R12 ;  /* 0x0000001c180c723c */ /* 0x050fe6000004180c */
[----:B------:R-:W-:Y:S01]  /*122e0*/  FADD.FTZ R94, R94, R59 ;  /* 0x0000003b5e5e7221 */ /* 0x000fe20000010000 */
[----:B------:R-:W-:Y:S01]  /*122f0*/  FFMA.FTZ R59, R21, UR4, -R45 ;  /* 0x00000004153b7c23 */ /* 0x000fe2000801082d */
[----:B------:R-:W-:Y:S03]  /*12300*/  FADD.FTZ R65, R65, R88 ;  /* 0x0000005841417221 */ /* 0x000fe60000010000 */
[----:B------:R-:W-:Y:S01]  /*12310*/  MUFU.EX2 R79, R79 ;  /* 0x0000004f004f7308 */ /* 0x000fe20000000800 */
[----:B------:R-:W-:Y:S01]  /*12320*/  FADD.FTZ R67, R67, R94 ;  /* 0x0000005e43437221 */ /* 0x000fe20000010000 */
[----:B------:R-:W-:Y:S01]  /*12330*/  HMMA.16816.F32.BF16 R16, R24, R30, R16 ;  /* 0x0000001e1810723c */ /* 0x000fe20000041810 */
[----:B------:R-:W4:Y:S02]  /*12340*/  LDSM.16.MT88.4 R28, [R228+0x8400] ;  /* 0x00840000e41c783b */ /* 0x000f240000004200 */
[----:B--2---:R-:W-:Y:S01]  /*12350*/  F2FP.BF16.F32.PACK_AB R24, R166, R89 ;  /* 0x00000059a618723e */ /* 0x004fe200000010ff */
[----:B------:R-:W-:Y:S01]  /*12360*/  FADD.FTZ R106, R106, R65 ;  /* 0x000000416a6a7221 */ /* 0x000fe20000010000 */
[----:B------:R-:W-:Y:S03]  /*12370*/  FADD.FTZ R108, R108, R67 ;  /* 0x000000436c6c7221 */ /* 0x000fe60000010000 */
[----:B------:R-:W2:Y:S01]  /*12380*/  MUFU.EX2 R100, R100 ;  /* 0x0000006400647308 */ /* 0x000ea20000000800 */
[----:B---3--:R-:W-:Y:S01]  /*12390*/  F2FP.BF16.F32.PACK_AB R25, R178, R81 ;  /* 0x00000051b219723e */ /* 0x008fe200000010ff */
[----:B------:R-:W-:Y:S01]  /*123a0*/  FADD.FTZ R53, R77, R106 ;  /* 0x0000006a4d357221 */ /* 0x000fe20000010000 */
[----:B------:R-:W-:Y:S03]  /*123b0*/  FADD.FTZ R85, R85, R108 ;  /* 0x0000006c55557221 */ /* 0x000fe60000010000 */
[----:B------:R-:W-:Y:S01]  /*123c0*/  FADD.FTZ R53, R114, R53 ;  /* 0x0000003572357221 */ /* 0x000fe20000010000 */
[----:B------:R-:W-:Y:S03]  /*123d0*/  FADD.FTZ R120, R120, R85 ;  /* 0x0000005578787221 */ /* 0x000fe60000010000 */
[----:B------:R-:W-:Y:S01]  /*123e0*/  MUFU.EX2 R23, R23 ;  /* 0x0000001700177308 */ /* 0x000fe20000000800 */
[----:B------:R-:W-:Y:S04]  /*123f0*/  FADD.FTZ R103, R103, R120 ;  /* 0x0000007867677221 */ /* 0x000fe80000010000 */
[----:B------:R-:W-:Y:S05]  /*12400*/  FADD.FTZ R132, R132, R103 ;  /* 0x0000006784847221 */ /* 0x000fea0000010000 */
[----:B------:R-:W3:Y:S01]  /*12410*/  MUFU.EX2 R90, R90 ;  /* 0x0000005a005a7308 */ /* 0x000ee20000000800 */
[----:B--2---:R-:W-:Y:S09]  /*12420*/  F2FP.BF16.F32.PACK_AB R26, R100, R79 ;  /* 0x0000004f641a723e */ /* 0x004ff200000010ff */
[----:B------:R2:W-:Y:S10]  /*12430*/  MUFU.EX2 R91, R70 ;  /* 0x00000046005b7308 */ /* 0x0005f40000000800 */
[----:B------:R-:W-:Y:S01]  /*12440*/  MUFU.EX2 R86, R86 ;  /* 0x0000005600567308 */ /* 0x000fe20000000800 */
[----:B---3--:R-:W-:Y:S09]  /*12450*/  F2FP.BF16.F32.PACK_AB R27, R90, R23 ;  /* 0x000000175a1b723e */ /* 0x008ff200000010ff */
[----:B------:R-:W3:Y:S01]  /*12460*/  MUFU.EX2 R41, R78 ;  /* 0x0000004e00297308 */ /* 0x000ee20000000800 */
[C---:B-----5:R-:W-:Y:S03]  /*12470*/  HMMA.16816.F32.BF16 R4, R24.reuse, R36, R4 ;  /* 0x000000241804723c */ /* 0x060fe60000041804 */
[----:B------:R-:W-:Y:S01]  /*12480*/  FADD.FTZ R36, R126, R53 ;  /* 0x000000357e247221 */ /* 0x000fe20000010000 */
[--C-:B--2---:R-:W-:Y:S01]  /*12490*/  FFMA.FTZ R70, R64, UR4, -R45.reuse ;  /* 0x0000000440467c23 */ /* 0x104fe2000801082d */
[----:B------:R-:W-:Y:S01]  /*124a0*/  FFMA.FTZ R53, R50, UR4, -R45 ;  /* 0x0000000432357c23 */ /* 0x000fe2000801082d */
[----:B------:R-:W-:Y:S03]  /*124b0*/  FFMA.FTZ R64, R66, UR4, -R49 ;  /* 0x0000000442407c23 */ /* 0x000fe60008010831 */
[----:B------:R-:W-:Y:S01]  /*124c0*/  MUFU.EX2 R40, R40 ;  /* 0x0000002800287308 */ /* 0x000fe20000000800 */
[----:B------:R-:W-:Y:S01]  /*124d0*/  FADD.FTZ R36, R97, R36 ;  /* 0x0000002461247221 */ /* 0x000fe20000010000 */
[C---:B------:R-:W-:Y:S03]  /*124e0*/  HMMA.16816.F32.BF16 R8, R24.reuse, R38, R8 ;  /* 0x000000261808723c */ /* 0x040fe60000041808 */
[----:B------:R-:W-:Y:S02]  /*124f0*/  FADD.FTZ R113, R113, R36 ;  /* 0x0000002471717221 */ /* 0x000fe40000010000 */
[----:B------:R-:W2:Y:S03]  /*12500*/  LDSM.16.MT88.4 R36, [R150+0x3400] ;  /* 0x003400009624783b */ /* 0x000ea60000004200 */
[----:B------:R-:W5:Y:S01]  /*12510*/  MUFU.EX2 R43, R43 ;  /* 0x0000002b002b7308 */ /* 0x000f620000000800 */
[----:B------:R-:W-:Y:S01]  /*12520*/  FADD.FTZ R134, R134, R113 ;  /* 0x0000007186867221 */ /* 0x000fe20000010000 */
[C---:B-1----:R-:W-:Y:S03]  /*12530*/  HMMA.16816.F32.BF16 R12, R24.reuse, R32, R12 ;  /* 0x00000020180c723c */ /* 0x042fe6000004180c */
[----:B------:R-:W-:Y:S01]  /*12540*/  FADD.FTZ R33, R117, R132 ;  /* 0x0000008475217221 */ /* 0x000fe20000010000 */
[----:B------:R-:W-:Y:S04]  /*12550*/  FADD.FTZ R121, R121, R134 ;  /* 0x0000008679797221 */ /* 0x000fe80000010000 */
[----:B------:R-:W1:Y:S01]  /*12560*/  MUFU.EX2 R42, R42 ;  /* 0x0000002a002a7308 */ /* 0x000e620000000800 */
[----:B------:R-:W-:Y:S01]  /*12570*/  FADD.FTZ R33, R136, R33 ;  /* 0x0000002188217221 */ /* 0x000fe20000010000 */
[----:B------:R-:W-:Y:S03]  /*12580*/  HMMA.16816.F32.BF16 R16, R24, R34, R16 ;  /* 0x000000221810723c */ /* 0x000fe60000041810 */
[----:B------:R-:W-:Y:S01]  /*12590*/  FADD.FTZ R48, R140, R33 ;  /* 0x000000218c307221 */ /* 0x000fe20000010000 */
[----:B---3--:R-:W-:Y:S01]  /*125a0*/  F2FP.BF16.F32.PACK_AB R24, R41, R86 ;  /* 0x000000562918723e */ /* 0x008fe200000010ff */
[----:B------:R-:W3:Y:S03]  /*125b0*/  LDSM.16.MT88.4 R32, [R228+0x8800] ;  /* 0x00880000e420783b */ /* 0x000ee60000004200 */
[----:B------:R-:W-:Y:S01]  /*125c0*/  MUFU.EX2 R68, R68 ;  /* 0x0000004400447308 */ /* 0x000fe20000000800 */
[----:B-----5:R-:W-:Y:S01]  /*125d0*/  F2FP.BF16.F32.PACK_AB R25, R43, R40 ;  /* 0x000000282b19723e */ /* 0x020fe200000010ff */
[----:B------:R-:W-:Y:S01]  /*125e0*/  FADD.FTZ R48, R127, R48 ;  /* 0x000000307f307221 */ /* 0x000fe20000010000 */
[----:B------:R-:W-:Y:S03]  /*125f0*/  FADD.FTZ R138, R138, R121 ;  /* 0x000000798a8a7221 */ /* 0x000fe60000010000 */
[----:B------:R-:W-:Y:S01]  /*12600*/  FADD.FTZ R135, R135, R48 ;  /* 0x0000003087877221 */ /* 0x000fe20000010000 */
[----:B------:R-:W-:Y:S03]  /*12610*/  FADD.FTZ R133, R133, R138 ;  /* 0x0000008a85857221 */ /* 0x000fe60000010000 */
[----:B------:R-:W5:Y:S01]  /*12620*/  MUFU.EX2 R73, R70 ;  /* 0x0000004600497308 */ /* 0x000f620000000800 */
[----:B-1----:R-:W-:Y:S01]  /*12630*/  F2FP.BF16.F32.PACK_AB R26, R91, R42 ;  /* 0x0000002a5b1a723e */ /* 0x002fe200000010ff */
[----:B------:R-:W-:Y:S01]  /*12640*/  FADD.FTZ R144, R144, R135 ;  /* 0x0000008790907221 */ /* 0x000fe20000010000 */
[----:B------:R-:W-:Y:S03]  /*12650*/  FADD.FTZ R142, R142, R133 ;  /* 0x000000858e8e7221 */ /* 0x000fe60000010000 */
[----:B------:R-:W-:Y:S01]  /*12660*/  FADD.FTZ R139, R139, R144 ;  /* 0x000000908b8b7221 */ /* 0x000fe20000010000 */
[----:B------:R-:W-:Y:S03]  /*12670*/  FADD.FTZ R137, R137, R142 ;  /* 0x0000008e89897221 */ /* 0x000fe60000010000 */
[----:B------:R1:W-:Y:S01]  /*12680*/  MUFU.EX2 R48, R22 ;  /* 0x0000001600307308 */ /* 0x0003e20000000800 */
[----:B------:R-:W-:Y:S01]  /*12690*/  FADD.FTZ R186, R186, R139 ;  /* 0x0000008bbaba7221 */ /* 0x000fe20000010000 */
[----:B------:R-:W-:Y:S03]  /*126a0*/  FADD.FTZ R137, R146, R137 ;  /* 0x0000008992897221 */ /* 0x000fe60000010000 */
[----:B------:R-:W-:Y:S01]  /*126b0*/  FADD.FTZ R143, R143, R186 ;  /* 0x000000ba8f8f7221 */ /* 0x000fe20000010000 */
[----:B------:R-:W-:Y:S04]  /*126c0*/  FADD.FTZ R188, R188, R137 ;  /* 0x00000089bcbc7221 */ /* 0x000fe80000010000 */
[----:B------:R-:W3:Y:S01]  /*126d0*/  MUFU.EX2 R64, R64 ;  /* 0x0000004000407308 */ /* 0x000ee20000000800 */
[----:B-----5:R-:W-:Y:S01]  /*126e0*/  F2FP.BF16.F32.PACK_AB R27, R73, R68 ;  /* 0x00000044491b723e */ /* 0x020fe200000010ff */
[----:B------:R-:W-:Y:S01]  /*126f0*/  FADD.FTZ R174, R174, R143 ;  /* 0x0000008faeae7221 */ /* 0x000fe20000010000 */
[----:B------:R-:W-:Y:S03]  /*12700*/  FADD.FTZ R141, R141, R188 ;  /* 0x000000bc8d8d7221 */ /* 0x000fe60000010000 */
[----:B------:R-:W-:Y:S01]  /*12710*/  FADD.FTZ R89, R89, R174 ;  /* 0x000000ae59597221 */ /* 0x000fe20000010000 */
[----:B------:R-:W-:Y:S03]  /*12720*/  FADD.FTZ R170, R170, R141 ;  /* 0x0000008daaaa7221 */ /* 0x000fe60000010000 */
[----:B------:R-:W-:Y:S01]  /*12730*/  MUFU.EX2 R55, R60 ;  /* 0x0000003c00377308 */ /* 0x000fe20000000800 */
[C---:B----4-:R-:W-:Y:S01]  /*12740*/  HMMA.16816.F32.BF16 R4, R24.reuse, R28, R4 ;  /* 0x0000001c1804723c */ /* 0x050fe20000041804 */
[----:B------:R-:W-:Y:S02]  /*12750*/  LDSM.16.MT88.4 R140, [R228+0x8c00] ;  /* 0x008c0000e48c783b */ /* 0x000fe40000004200 */
        /* <DEDUP_REMOVED lines=9> */
[C---:B--2---:R-:W-:Y:S03]  /*127f0*/  HMMA.16816.F32.BF16 R12, R24.reuse, R36, R12 ;  /* 0x00000024180c723c */ /* 0x044fe6000004180c */
[--C-:B------:R-:W-:Y:S01]  /*12800*/  FFMA.FTZ R37, R20, UR4, -R45.reuse ;  /* 0x0000000414257c23 */ /* 0x100fe2000801082d */
[----:B------:R-:W-:Y:S01]  /*12810*/  FFMA.FTZ R45, R3, UR4, -R45 ;  /* 0x00000004032d7c23 */ /* 0x000fe2000801082d */
[----:B------:R-:W-:Y:S03]  /*12820*/  FADD.FTZ R3, R23, R178 ;  /* 0x000000b217037221 */ /* 0x000fe60000010000 */
[----:B------:R-:W2:Y:S01]  /*12830*/  MUFU.EX2 R54, R54 ;  /* 0x0000003600367308 */ /* 0x000ea20000000800 */
[----:B-1----:R-:W1:Y:S01]  /*12840*/  LDSM.16.MT88.4 R20, [R150+0x3c00] ;  /* 0x003c00009614783b */ /* 0x002e620000004200 */
[----:B------:R-:W-:Y:S03]  /*12850*/  HMMA.16816.F32.BF16 R16, R24, R38, R16 ;  /* 0x000000261810723c */ /* 0x000fe60000041810 */
[----:B---3--:R-:W-:Y:S01]  /*12860*/  F2FP.BF16.F32.PACK_AB R24, R61, R64 ;  /* 0x000000403d18723e */ /* 0x008fe200000010ff */
[--C-:B------:R-:W-:Y:S01]  /*12870*/  FFMA.FTZ R36, R44, UR4, -R49.reuse ;  /* 0x000000042c247c23 */ /* 0x100fe20008010831 */
[----:B----4-:R-:W-:Y:S03]  /*12880*/  F2FP.BF16.F32.PACK_AB R25, R56, R55 ;  /* 0x000000373819723e */ /* 0x010fe600000010ff */
[----:B------:R-:W-:Y:S01]  /*12890*/  MUFU.EX2 R52, R52 ;  /* 0x0000003400347308 */ /* 0x000fe20000000800 */
[----:B------:R-:W-:Y:S01]  /*128a0*/  FFMA.FTZ R49, R47, UR4, -R49 ;  /* 0x000000042f317c23 */ /* 0x000fe20008010831 */
[----:B------:R-:W-:Y:S01]  /*128b0*/  FADD.FTZ R79, R100, R79 ;  /* 0x0000004f644f7221 */ /* 0x000fe20000010000 */
[----:B------:R-:W-:Y:S03]  /*128c0*/  FADD.FTZ R3, R90, R3 ;  /* 0x000000035a037221 */ /* 0x000fe60000010000 */
[----:B------:R-:W-:Y:S01]  /*128d0*/  FADD.FTZ R86, R86, R79 ;  /* 0x0000004f56567221 */ /* 0x000fe20000010000 */
[----:B------:R-:W-:Y:S03]  /*128e0*/  FADD.FTZ R40, R40, R3 ;  /* 0x0000000328287221 */ /* 0x000fe60000010000 */
[----:B------:R-:W3:Y:S01]  /*128f0*/  MUFU.EX2 R53, R53 ;  /* 0x0000003500357308 */ /* 0x000ee20000000800 */
        /* <DEDUP_REMOVED lines=10> */
[C---:B---3--:R-:W-:Y:S01]  /*129a0*/  F2FP.BF16.F32.PACK_AB R27, R53.reuse, R52 ;  /* 0x00000034351b723e */ /* 0x048fe200000010ff */
[----:B------:R-:W-:Y:S04]  /*129b0*/  FADD.FTZ R55, R56, R55 ;  /* 0x0000003738377221 */ /* 0x000fe80000010000 */
[----:B------:R-:W-:Y:S02]  /*129c0*/  FADD.FTZ R52, R52, R55 ;  /* 0x0000003734347221 */ /* 0x000fe40000010000 */
[C---:B------:R-:W-:Y:S02]  /*129d0*/  HMMA.16816.F32.BF16 R4, R24.reuse, R32, R4 ;  /* 0x000000201804723c */ /* 0x040fe40000041804 */
[----:B------:R-:W3:Y:S01]  /*129e0*/  MUFU.EX2 R59, R59 ;  /* 0x0000003b003b7308 */ /* 0x000ee20000000800 */
[----:B------:R-:W-:Y:S05]  /*129f0*/  FADD.FTZ R53, R53, R52 ;  /* 0x0000003435357221 */ /* 0x000fea0000010000 */
[C---:B------:R-:W-:Y:S04]  /*12a00*/  HMMA.16816.F32.BF16 R8, R24.reuse, R34, R8 ;  /* 0x000000221808723c */ /* 0x040fe80000041808 */
[----:B------:R-:W-:Y:S01]  /*12a10*/  MUFU.EX2 R36, R36 ;  /* 0x0000002400247308 */ /* 0x000fe20000000800 */
[----:B--2---:R-:W-:Y:S03]  /*12a20*/  F2FP.BF16.F32.PACK_AB R132, R57, R46 ;  /* 0x0000002e3984723e */ /* 0x004fe600000010ff */
[C---:B-----5:R-:W-:Y:S06]  /*12a30*/  HMMA.16816.F32.BF16 R12, R24.reuse, R28, R12 ;  /* 0x0000001c180c723c */ /* 0x060fec000004180c */
[----:B------:R-:W2:Y:S01]  /*12a40*/  MUFU.EX2 R49, R49 ;  /* 0x0000003100317308 */ /* 0x000ea20000000800 */
[C---:B---3--:R-:W-:Y:S01]  /*12a50*/  F2FP.BF16.F32.PACK_AB R133, R59.reuse, R48 ;  /* 0x000000303b85723e */ /* 0x048fe200000010ff */
[----:B------:R-:W-:Y:S01]  /*12a60*/  FADD.FTZ R48, R48, R53 ;  /* 0x0000003530307221 */ /* 0x000fe20000010000 */
[----:B------:R-:W-:Y:S07]  /*12a70*/  HMMA.16816.F32.BF16 R16, R24, R30, R16 ;  /* 0x0000001e1810723c */ /* 0x000fee0000041810 */
[----:B------:R-:W-:Y:S01]  /*12a80*/  MUFU.EX2 R32, R37 ;  /* 0x0000002500207308 */ /* 0x000fe20000000800 */
[----:B------:R-:W-:Y:S09]  /*12a90*/  FADD.FTZ R59, R59, R48 ;  /* 0x000000303b3b7221 */ /* 0x000ff20000010000 */
[----:B------:R-:W3:Y:S01]  /*12aa0*/  MUFU.EX2 R45, R45 ;  /* 0x0000002d002d7308 */ /* 0x000ee20000000800 */
[----:B--2---:R-:W-:Y:S02]  /*12ab0*/  F2FP.BF16.F32.PACK_AB R134, R49, R36 ;  /* 0x000000243186723e */ /* 0x004fe400000010ff */
[C---:B---3--:R-:W-:Y:S01]  /*12ac0*/  F2FP.BF16.F32.PACK_AB R135, R45.reuse, R32 ;  /* 0x000000202d87723e */ /* 0x048fe200000010ff */
[----:B------:R-:W-:Y:S04]  /*12ad0*/  FADD.FTZ R32, R32, R59 ;  /* 0x0000003b20207221 */ /* 0x000fe80000010000 */
[----:B------:R-:W-:Y:S02]  /*12ae0*/  FADD.FTZ R250, R45, R32 ;  /* 0x000000202dfa7221 */ /* 0x000fe40000010000 */
[C---:B------:R-:W-:Y:S05]  /*12af0*/  HMMA.16816.F32.BF16 R144, R132.reuse, R140, R4 ;  /* 0x0000008c8490723c */ /* 0x040fea0000041804 */
        /* <DEDUP_REMOVED lines=11> */
[----:B------:R-:W-:Y:S08]  /*12bb0*/  @P1 BRA `(.L_x_2086) ;  /* 0xffffffb000e41947 */ /* 0x000ff0000383ffff */
.L_x_2082:
[----:B------:R-:W2:Y:S01]  /*12bc0*/  SHFL.BFLY PT, R4, R251, 0x2, 0x1f ;  /* 0x0c401f00fb047f89 */ /* 0x000ea200000e0000 */
[C---:B------:R-:W-:Y:S01]  /*12bd0*/  SHF.L.U32 R6, R240.reuse, 0x1, RZ ;  /* 0x00000001f0067819 */ /* 0x040fe200000006ff */
[----:B------:R-:W3:Y:S01]  /*12be0*/  S2UR UR6, SR_CTAID.Y ;  /* 0x00000000000679c3 */ /* 0x000ee20000002600 */
[C---:B------:R-:W-:Y:S01]  /*12bf0*/  SHF.L.U32 R11, R240.reuse, 0x4, RZ ;  /* 0x00000004f00b7819 */ /* 0x040fe200000006ff */
[----:B------:R-:W4:Y:S01]  /*12c00*/  SHFL.BFLY PT, R5, R250, 0x2, 0x1f ;  /* 0x0c401f00fa057f89 */ /* 0x000f2200000e0000 */
[----:B------:R-:W-:Y:S01]  /*12c10*/  SHF.L.U32 R22, R240, 0x2, RZ ;  /* 0x00000002f0167819 */ /* 0x000fe200000006ff */
[----:B------:R-:W-:Y:S01]  /*12c20*/  IMAD.MOV R26, RZ, RZ, -R243 ;  /* 0x000000ffff1a7224 */ /* 0x000fe200078e0af3 */
[----:B------:R-:W-:-:S03]  /*12c30*/  LOP3.LUT R6, R6, 0x6, RZ, 0xc0, !PT ;  /* 0x0000000606067812 */ /* 0x000fc600078ec0ff */
[----:B------:R-:W-:Y:S01]  /*12c40*/  BAR.SYNC.DEFER_BLOCKING 0x0 ;  /* 0x0000000000007b1d */ /* 0x000fe20000010000 */
[----:B------:R-:W-:Y:S02]  /*12c50*/  SHF.L.U32 R9, R233, 0x5, RZ ;  /* 0x00000005e9097819 */ /* 0x000fe400000006ff */
[----:B------:R-:W-:Y:S02]  /*12c60*/  LOP3.LUT R11, R6, 0x3e00, R11, 0xf8, !PT ;  /* 0x00003e00060b7812 */ /* 0x000fe400078ef80b */
[----:B------:R-:W-:-:S03]  /*12c70*/  LOP3.LUT R6, R22, 0xd8, RZ, 0xc0, !PT ;  /* 0x000000d816067812 */ /* 0x000fc600078ec0ff */
[----:B------:R-:W5:Y:S01]  /*12c80*/  S2UR UR4, SR_CTAID.Z ;  /* 0x00000000000479c3 */ /* 0x000f620000002700 */
[----:B------:R-:W-:Y:S01]  /*12c90*/  LOP3.LUT R241, R241, 0xc0, R242, 0xf8, !PT ;  /* 0x000000c0f1f17812 */ /* 0x000fe200078ef8f2 */
[----:B------:R-:W-:Y:S01]  /*12ca0*/  BSSY.RECONVERGENT B0, `(.L_x_2087) ;  /* 0x0000059000007945 */ /* 0x000fe20003800200 */
[----:B------:R-:W-:-:S05]  /*12cb0*/  LOP3.LUT P2, RZ, R240, 0x3, RZ, 0xc0, !PT ;  /* 0x00000003f0ff7812 */ /* 0x000fca000784c0ff */
[----:B------:R-:W3:Y:S01]  /*12cc0*/  LDC.64 R20, c[0x0][0x430] ;  /* 0x00010c00ff147b82 */ /* 0x000ee20000000a00 */
[----:B--2---:R-:W-:Y:S01]  /*12cd0*/  FADD.FTZ R3, R4, R251 ;  /* 0x000000fb04037221 */ /* 0x004fe20000010000 */
[----:B------:R-:W-:Y:S01]  /*12ce0*/  LOP3.LUT R4, R22, 0xf04, RZ, 0xc0, !PT ;  /* 0x00000f0416047812 */ /* 0x000fe200078ec0ff */
[----:B----4-:R-:W-:-:S03]  /*12cf0*/  FADD.FTZ R8, R5, R250 ;  /* 0x000000fa05087221 */ /* 0x010fc60000010000 */
[----:B------:R-:W2:Y:S01]  /*12d00*/  SHFL.BFLY PT, R24, R3, 0x1, 0x1f ;  /* 0x0c201f0003187f89 */ /* 0x000ea200000e0000 */
[----:B------:R-:W-:Y:S01]  /*12d10*/  LOP3.LUT R4, R4, 0x20, R9, 0xf8, !PT ;  /* 0x0000002004047812 */ /* 0x000fe200078ef809 */
[----:B------:R-:W5:Y:S02]  /*12d20*/  LDC R25, c[0x0][0x3e0] ;  /* 0x0000f800ff197b82 */ /* 0x000f640000000800 */
[----:B------:R-:W4:Y:S01]  /*12d30*/  SHFL.BFLY PT, R23, R8, 0x1, 0x1f ;  /* 0x0c201f0008177f89 */ /* 0x000f2200000e0000 */
[----:B---3--:R-:W-:Y:S02]  /*12d40*/  IMAD R20, R20, UR6, R243 ;  /* 0x0000000614147c24 */ /* 0x008fe4000f8e02f3 */
[----:B--2---:R-:W-:Y:S01]  /*12d50*/  FADD.FTZ R24, R3, R24 ;  /* 0x0000001803187221 */ /* 0x004fe20000010000 */
[--C-:B------:R-:W-:Y:S01]  /*12d60*/  SHF.R.U32.HI R3, RZ, 0x1, R240.reuse ;  /* 0x00000001ff037819 */ /* 0x100fe200000116f0 */
[----:B-----5:R-:W-:Y:S01]  /*12d70*/  IMAD R26, R25, R26, UR4 ;  /* 0x00000004191a7e24 */ /* 0x020fe2000f8e021a */
[----:B------:R-:W-:Y:S01]  /*12d80*/  SHF.R.U32.HI R240, RZ, 0x2, R240 ;  /* 0x00000002fff07819 */ /* 0x000fe200000116f0 */
[----:B------:R-:W2:Y:S01]  /*12d90*/  MUFU.RCP R7, R24 ;  /* 0x0000001800077308 */ /* 0x000ea20000001000 */
[----:B----4-:R-:W-:Y:S01]  /*12da0*/  FADD.FTZ R23, R8, R23 ;  /* 0x0000001708177221 */ /* 0x010fe20000010000 */
[----:B------:R-:W-:Y:S01]  /*12db0*/  FSETP.NE.FTZ.AND P1, PT, R24, RZ, PT ;  /* 0x000000ff1800720b */ /* 0x000fe20003f35000 */
[----:B------:R-:W-:Y:S01]  /*12dc0*/  IMAD R20, R20, R25, R26 ;  /* 0x0000001914147224 */ /* 0x000fe200078e021a */
[----:B------:R-:W-:-:S02]  /*12dd0*/  LOP3.LUT R9, R6, 0x18, R3, 0x78, !PT ;  /* 0x0000001806097812 */ /* 0x000fc400078e7803 */
[----:B------:R-:W-:Y:S01]  /*12de0*/  LOP3.LUT R6, R11, 0x20, R242, 0xf8, !PT ;  /* 0x000000200b067812 */ /* 0x000fe200078ef8f2 */
[----:B------:R-:W-:Y:S01]  /*12df0*/  IMAD R20, R20, R21, R244 ;  /* 0x0000001514147224 */ /* 0x000fe200078e02f4 */
[----:B------:R-:W3:Y:S01]  /*12e00*/  MUFU.RCP R5, R23 ;  /* 0x0000001700057308 */ /* 0x000ee20000001000 */
[----:B------:R-:W-:Y:S02]  /*12e10*/  FSETP.NE.FTZ.AND P0, PT, R23, RZ, PT ;  /* 0x000000ff1700720b */ /* 0x000fe40003f15000 */
[----:B------:R-:W-:Y:S02]  /*12e20*/  LOP3.LUT R6, R6, R241, RZ, 0xfc, !PT ;  /* 0x000000f106067212 */ /* 0x000fe400078efcff */
[----:B------:R-:W-:Y:S02]  /*12e30*/  LOP3.LUT R4, R4, R9, RZ, 0xfc, !PT ;  /* 0x0000000904047212 */ /* 0x000fe400078efcff */
[----:B------:R-:W-:Y:S01]  /*12e40*/  LEA R6, R6, UR5, 0x2 ;  /* 0x0000000506067c11 */ /* 0x000fe2000f8e10ff */
[----:B------:R-:W4:Y:S01]  /*12e50*/  @P1 LDC R29, c[0x0][0x458] ;  /* 0x00011600ff1d1b82 */ /* 0x000f220000000800 */
[----:B--2---:R-:W-:Y:S01]  /*12e60*/  FSEL R7, R7, 1, P1 ;  /* 0x3f80000007077808 */ /* 0x004fe20000800000 */
[----:B------:R-:W2:Y:S01]  /*12e70*/  @P1 MUFU.LG2 R24, R24 ;  /* 0x0000001800181308 */ /* 0x000ea20000000c00 */
[----:B------:R-:W-:-:S02]  /*12e80*/  LOP3.LUT R9, R242, 0x40, RZ, 0xc0, !PT ;  /* 0x00000040f2097812 */ /* 0x000fc400078ec0ff */
[----:B------:R-:W-:Y:S01]  /*12e90*/  LEA R30, R4, UR5, 0x2 ;  /* 0x00000005041e7c11 */ /* 0x000fe2000f8e10ff */
        /* <DEDUP_REMOVED lines=9> */
[----:B------:R1:W-:Y:S01]  /*12f30*/  STS.64 [R6], R144 ;  /* 0x0000009006007388 */ /* 0x0003e20000000a00 */
[----:B---3--:R-:W-:Y:S01]  /*12f40*/  FSEL R5, R5, 1, P0 ;  /* 0x3f80000005057808 */ /* 0x008fe20000000000 */
[----:B------:R-:W3:Y:S01]  /*12f50*/  @P0 LDC R27, c[0x0][0x458] ;  /* 0x00011600ff1b0b82 */ /* 0x000ee20000000800 */
[----:B------:R-:W5:Y:S01]  /*12f60*/  @P0 MUFU.LG2 R23, R23 ;  /* 0x0000001700170308 */ /* 0x000f620000000c00 */
[C---:B------:R-:W-:Y:S01]  /*12f70*/  IMAD.IADD R8, R6.reuse, 0x1, -R7 ;  /* 0x0000000106087824 */ /* 0x040fe200078e0a07 */
[----:B------:R-:W3:Y:S01]  /*12f80*/  LDCU UR5, c[0x0][0x44c] ;  /* 0x00008980ff0577ac */ /* 0x000ee20008000800 */
        /* <DEDUP_REMOVED lines=11> */
[----:B--2---:R-:W-:Y:S01]  /*13040*/  @P1 FMUL.FTZ R31, R24, 0.69314718246459960938 ;  /* 0x3f317218181f1820 */ /* 0x004fe20000410000 */
[----:B------:R-:W-:Y:S01]  /*13050*/  MOV R25, 0xff800000 ;  /* 0xff80000000197802 */ /* 0x000fe20000000f00 */
[----:B------:R2:W-:Y:S01]  /*13060*/  STS.64 [R5+0x20], R140 ;  /* 0x0000208c05007388 */ /* 0x0005e20000000a00 */
[----:B-----5:R-:W-:Y:S01]  /*13070*/  @P0 FMUL.FTZ R23, R23, 0.69314718246459960938 ;  /* 0x3f31721817170820 */ /* 0x020fe20000410000 */
[----:B------:R-:W-:-:S02]  /*13080*/  LOP3.LUT R3, R3, 0x30, RZ, 0xc0, !PT ;  /* 0x0000003003037812 */ /* 0x000fc400078ec0ff */
[----:B------:R2:W-:Y:S01]  /*13090*/  STS.64 [R5+0x420], R142 ;  /* 0x0004208e05007388 */ /* 0x0005e20000000a00 */
[----:B------:R-:W-:Y:S01]  /*130a0*/  MOV R26, 0xff800000 ;  /* 0xff800000001a7802 */ /* 0x000fe20000000f00 */
[----:B----4-:R-:W-:Y:S01]  /*130b0*/  @P1 FFMA.FTZ R26, R2, R29, R31 ;  /* 0x0000001d021a1223 */ /* 0x010fe2000001001f */
[----:B---3--:R-:W-:Y:S01]  /*130c0*/  @P0 FFMA.FTZ R25, R0, R27, R23 ;  /* 0x0000001b00190223 */ /* 0x008fe20000010017 */
[----:B------:R2:W-:Y:S01]  /*130d0*/  STS.64 [R8+0x40], R136 ;  /* 0x0000408808007388 */ /* 0x0005e20000000a00 */
[----:B------:R-:W-:Y:S01]  /*130e0*/  IMAD R0, R20, UR5, RZ ;  /* 0x0000000514007c24 */ /* 0x000fe2000f8e02ff */
[----:B------:R-:W-:Y:S02]  /*130f0*/  LOP3.LUT R3, R3, 0x7, R240, 0xf8, !PT ;  /* 0x0000000703037812 */ /* 0x000fe400078ef8f0 */
[----:B------:R2:W-:Y:S04]  /*13100*/  STS.64 [R8+0x440], R138 ;  /* 0x0004408a08007388 */ /* 0x0005e80000000a00 */
[----:B------:R2:W-:Y:S04]  /*13110*/  STS.64 [R28+0x60], R132 ;  /* 0x000060841c007388 */ /* 0x0005e80000000a00 */
[----:B------:R2:W-:Y:S01]  /*13120*/  STS.64 [R28+0x460], R134 ;  /* 0x000460861c007388 */ /* 0x0005e20000000a00 */
[----:B------:R-:W-:Y:S06]  /*13130*/  BAR.SYNC.DEFER_BLOCKING 0x0 ;  /* 0x0000000000007b1d */ /* 0x000fec0000010000 */
[----:B------:R2:W3:Y:S04]  /*13140*/  LDS.128 R16, [R30] ;  /* 0x000000001e107984 */ /* 0x0004e80000000c00 */
[----:B------:R2:W4:Y:S04]  /*13150*/  LDS.128 R12, [R30+0x800] ;  /* 0x000800001e0c7984 */ /* 0x0005280000000c00 */
[----:B------:R2:W1:Y:S04]  /*13160*/  LDS.128 R8, [R30+0x1000] ;  /* 0x001000001e087984 */ /* 0x0004680000000c00 */
[----:B------:R2:W1:Y:S01]  /*13170*/  LDS.128 R4, [R30+0x1800] ;  /* 0x001800001e047984 */ /* 0x0004620000000c00 */
        /* <DEDUP_REMOVED lines=9> */
[----:B-1----:R1:W-:Y:S04]  /*13210*/  @!P2 STG.E desc[UR10][R20.64], R26 ;  /* 0x0000001a1400a986 */ /* 0x0023e8000c10190a */
[----:B------:R1:W-:Y:S02]  /*13220*/  @!P1 STG.E desc[UR10][R20.64+0x20], R25 ;  /* 0x0000201914009986 */ /* 0x0003e4000c10190a */
.L_x_2088:
[----:B-1----:R-:W-:Y:S05]  /*13230*/  BSYNC.RECONVERGENT B0 ;  /* 0x0000000000007941 */ /* 0x002fea0003800200 */
.L_x_2087:
[----:B------:R-:W1:Y:S01]  /*13240*/  LDCU.64 UR4, c[0x0][0x3f8] ;  /* 0x00007f00ff0477ac */ /* 0x000e620008000a00 */
[----:B------:R-:W-:Y:S01]  /*13250*/  LOP3.LUT R23, R22, 0xffc, RZ, 0xc0, !PT ;  /* 0x00000ffc16177812 */ /* 0x000fe200078ec0ff */
[C---:B------:R-:W-:Y:S01]  /*13260*/  VIADD R3, R233.reuse, 0x20 ;  /* 0x00000020e9037836 */ /* 0x040fe20000000000 */
[CC--:B------:R-:W-:Y:S01]  /*13270*/  ISETP.GE.AND P3, PT, R233.reuse, R232.reuse, PT ;  /* 0x000000e8e900720c */ /* 0x0c0fe20003f66270 */
[C---:B------:R-:W-:Y:S01]  /*13280*/  VIADD R21, R233.reuse, 0x10 ;  /* 0x00000010e9157836 */ /* 0x040fe20000000000 */
[C---:B------:R-:W-:Y:S01]  /*13290*/  IADD3 R2, P0, PT, R0.reuse, R23, RZ ;  /* 0x0000001700027210 */ /* 0x040fe20007f1e0ff */
[----:B------:R-:W-:Y:S01]  /*132a0*/  VIADD R233, R233, 0x30 ;  /* 0x00000030e9e97836 */ /* 0x000fe20000000000 */
[-C--:B------:R-:W-:Y:S02]  /*132b0*/  ISETP.GE.AND P1, PT, R3, R232.reuse, PT ;  /* 0x000000e80300720c */ /* 0x080fe40003f26270 */
[----:B------:R-:W-:Y:S02]  /*132c0*/  LEA.HI.X.SX32 R3, R0, RZ, 0x1, P0 ;  /* 0x000000ff00037211 */ /* 0x000fe400000f0eff */
[----:B------:R-:W-:-:S02]  /*132d0*/  ISETP.GE.AND P2, PT, R21, R232, PT ;  /* 0x000000e81500720c */ /* 0x000fc40003f46270 */
[----:B-1----:R-:W-:-:S04]  /*132e0*/  LEA R20, P0, R2, UR4, 0x2 ;  /* 0x0000000402147c11 */ /* 0x002fc8000f8010ff */
[----:B------:R-:W-:Y:S02]  /*132f0*/  LEA.HI.X R21, R2, UR5, R3, 0x2, P0 ;  /* 0x0000000502157c11 */ /* 0x000fe400080f1403 */
[----:B------:R-:W-:-:S03]  /*13300*/  ISETP.GE.AND P0, PT, R233, R232, PT ;  /* 0x000000e8e900720c */ /* 0x000fc60003f06270 */
[----:B---3--:R1:W-:Y:S04]  /*13310*/  @!P3 STG.E.128 desc[UR10][R20.64], R16 ;  /* 0x000000101400b986 */ /* 0x0083e8000c101d0a */
[----:B----4-:R1:W-:Y:S04]  /*13320*/  @!P2 STG.E.128 desc[UR10][R20.64+0x800], R12 ;  /* 0x0008000c1400a986 */ /* 0x0103e8000c101d0a */
[----:B------:R1:W-:Y:S02]  /*13330*/  @!P1 STG.E.128 desc[UR10][R20.64+0x1000], R8 ;  /* 0x0010000814009986 */ /* 0x0003e4000c101d0a */
[----:B------:R-:W-:Y:S05]  /*13340*/  @P0 EXIT ;  /* 0x000000000000094d */ /* 0x000fea0003800000 */
[----:B------:R-:W-:Y:S01]  /*13350*/  STG.E.128 desc[UR10][R20.64+0x1800], R4 ;  /* 0x0018000414007986 */ /* 0x000fe2000c101d0a */
[----:B------:R-:W-:Y:S05]  /*13360*/  EXIT ;  /* 0x000000000000794d */ /* 0x000fea0003800000 */
.L_x_2089:
        /* <DEDUP_REMOVED lines=9> */
.L_x_4895:


//--------------------- .text._ZN5flash24flash_fwd_splitkv_kernelI23Flash_fwd_kernel_traitsILi32ELi64ELi256ELi4ELb0ELb0EN7cutlass10bfloat16_tE19Flash_kernel_traitsILi32ELi64ELi256ELi4ES3_EELb1ELb0ELb1ELb0ELb0ELb0ELb1ELb0EEEvNS_16Flash_fwd_paramsE --------------------------
	.section	.text._ZN5flash24flash_fwd_splitkv_kernelI23Flash_fwd_kernel_traitsILi32ELi64ELi256ELi4ELb0ELb0EN7cutlass10bfloat16_tE19Flash_kernel_traitsILi32ELi64ELi256ELi4ES3_EELb1ELb0ELb1ELb0ELb0ELb0ELb1ELb0EEEvNS_16Flash_fwd_paramsE,"ax",@progbits
	.align	128
        .global         _ZN5flash24flash_fwd_splitkv_kernelI23Flash_fwd_kernel_traitsILi32ELi64ELi256ELi4ELb0ELb0EN7cutlass10bfloat16_tE19Flash_kernel_traitsILi32ELi64ELi256ELi4ES3_EELb1ELb0ELb1ELb0ELb0ELb0ELb1ELb0EEEvNS_16Flash_fwd_paramsE
        .type           _ZN5flash24flash_fwd_splitkv_kernelI23Flash_fwd_kernel_traitsILi32ELi64ELi256ELi4ELb0ELb0EN7cutlass10bfloat16_tE19Flash_kernel_traitsILi32ELi64ELi256ELi4ES3_EELb1ELb0ELb1ELb0ELb0ELb0ELb1ELb0EEEvNS_16Flash_fwd_paramsE,@function
        .size           _ZN5flash24flash_fwd_splitkv_kernelI23Flash_fwd_kernel_traitsILi32ELi64ELi256ELi4ELb0ELb0EN7cutlass10bfloat16_tE19Flash_kernel_traitsILi32ELi64ELi256ELi4ES3_EELb1ELb0ELb1ELb0ELb0ELb0ELb1ELb0EEEvNS_16Flash_fwd_paramsE,(.L_x_4896 - _ZN5flash24flash_fwd_splitkv_kernelI23Flash_fwd_kernel_traitsILi32ELi64ELi256ELi4ELb0ELb0EN7cutlass10bfloat16_tE19Flash_kernel_traitsILi32ELi64ELi256ELi4ES3_EELb1ELb0ELb1ELb0ELb0ELb0ELb1ELb0EEEvNS_16Flash_fwd_paramsE)
        .other          _ZN5flash24flash_fwd_splitkv_kernelI23Flash_fwd_kernel_traitsILi32ELi64ELi256ELi4ELb0ELb0EN7cutlass10bfloat16_tE19Flash_kernel_traitsILi32ELi64ELi256ELi4ES3_EELb1ELb0ELb1ELb0ELb0ELb0ELb1ELb0EEEvNS_16Flash_fwd_paramsE,@"STO_CUDA_ENTRY STV_DEFAULT"
_ZN5flash24flash_fwd_splitkv_kernelI23Flash_fwd_kernel_traitsILi32ELi64ELi256ELi4ELb0ELb0EN7cutlass10bfloat16_tE19Flash_kernel_traitsILi32ELi64ELi256ELi4ES3_EELb1ELb0ELb1ELb0ELb0ELb0ELb1ELb0EEEvNS_16Flash_fwd_paramsE:
.text._ZN5flash24flash_fwd_splitkv_kernelI23Flash_fwd_kernel_traitsILi32ELi64ELi256ELi4ELb0ELb0EN7cutlass10bfloat16_tE19Flash_kernel_traitsILi32ELi64ELi256ELi4ES3_EELb1ELb0ELb1ELb0ELb0ELb0ELb1ELb0EEEvNS_16Flash_fwd_paramsE:
[----:B------:R-:W-:Y:S01]  /*0000*/  LDC R1, c[0x0][0x37c] ;  /* 0x0000df00ff017b82 */ /* 0x000fe20000000800 */
[----:B------:R-:W1:Y:S07]  /*0010*/  LDCU UR6, c[0x0][0x3e0] ;  /* 0x00007c00ff0677ac */ /* 0x000e6e0008000800 */
[----:B------:R-:W2:Y:S01]  /*0020*/  S2UR UR26, SR_CTAID.Z ;  /* 0x00000000001a79c3 */ /* 0x000ea20000002700 */
[----:B------:R-:W3:Y:S01]  /*0030*/  LDCU.64 UR10, c[0x0][0x470] ;  /* 0x00008e00ff0a77ac */ /* 0x000ee20008000a00 */
[----:B------:R-:W4:Y:S01]  /*0040*/  LDCU.64 UR8, c[0x0][0x460] ;  /* 0x00008c00ff0877ac */ /* 0x000f220008000a00 */
[----:B------:R-:W5:Y:S01]  /*0050*/  LDCU.64 UR14, c[0x0][0x460] ;  /* 0x00008c00ff0e77ac */ /* 0x000f620008000a00 */
[----:B------:R-:W5:Y:S01]  /*0060*/  LDCU.64 UR22, c[0x0][0x358] ;  /* 0x00006b00ff1677ac */ /* 0x000f620008000a00 */
[----:B-1----:R-:W1:Y:S01]  /*0070*/  I2F.U32.RP R2, UR6 ;  /* 0x0000000600027d06 */ /* 0x002e620008209000 */
[----:B------:R-:W-:-:S02]  /*0080*/  UISETP.NE.U32.AND UP0, UPT, UR6, URZ, UPT ;  /* 0x000000ff0600728c */ /* 0x000fc4000bf05070 */
[----:B---3--:R-:W-:-:S04]  /*0090*/  UISETP.NE.U32.AND UP2, UPT, UR10, URZ, UPT ;  /* 0x000000ff0a00728c */ /* 0x008fc8000bf45070 */
[----:B------:R-:W-:Y:S01]  /*00a0*/  UISETP.NE.AND.EX UP2, UPT, UR11, URZ, UPT, UP2 ;  /* 0x000000ff0b00728c */ /* 0x000fe2000bf45320 */
[----:B----4-:R-:W-:Y:S01]  /*00b0*/  ISETP.NE.U32.AND P3, PT, RZ, UR8, PT ;  /* 0x00000008ff007c0c */ /* 0x010fe2000bf65070 */
[----:B------:R-:W-:-:S03]  /*00c0*/  UISETP.NE.U32.AND UP3, UPT, UR8, URZ, UPT ;  /* 0x000000ff0800728c */ /* 0x000fc6000bf65070 */
[----:B------:R-:W-:Y:S01]  /*00d0*/  ISETP.NE.AND.EX P3, PT, RZ, UR9, PT, P3 ;  /* 0x00000009ff007c0c */ /* 0x000fe2000bf65330 */
[----:B------:R-:W-:Y:S01]  /*00e0*/  UISETP.NE.AND.EX UP3, UPT, UR9, URZ, UPT, UP3 ;  /* 0x000000ff0900728c */ /* 0x000fe2000bf65330 */
[----:B-1----:R-:W1:Y:S01]  /*00f0*/  MUFU.RCP R0, R2 ;  /* 0x0000000200007308 */ /* 0x002e620000001000 */
[----:B------:R-:W-:-:S04]  /*0100*/  PLOP3.LUT P0, PT, PT, PT, UP2, 0x80, 0x8 ;  /* 0x000000000008781c */ /* 0x000fc80003f0f028 */
[----:B------:R-:W-:Y:S01]  /*0110*/  PLOP3.LUT P1, PT, PT, PT, UP3, 0x80, 0x8 ;  /* 0x000000000008781c */ /* 0x000fe20003f2f038 */
[----:B-1----:R-:W-:-:S06]  /*0120*/  VIADD R0, R0, 0xffffffe ;  /* 0x0ffffffe00007836 */ /* 0x002fcc0000000000 */
[----:B------:R-:W1:Y:S02]  /*0130*/  F2I.FTZ.U32.TRUNC.NTZ R0, R0 ;  /* 0x0000000000007305 */ /* 0x000e64000021f000 */
[----:B-1----:R-:W-:-:S13]  /*0140*/  R2UR UR5, R0 ;  /* 0x00000000000572ca */ /* 0x002fda00000e0000 */
[----:B------:R-:W-:-:S04]  /*0150*/  UIADD3 UR4, UPT, UPT, URZ, -UR5, URZ ;  /* 0x80000005ff047290 */ /* 0x000fc8000fffe0ff */
[----:B------:R-:W-:-:S03]  /*0160*/  UIMAD UR7, UR4, UR6, URZ ;  /* 0x00000006040772a4 */ /* 0x000fc6000f8e02ff */
[----:B------:R-:W-:Y:S02]  /*0170*/  UMOV UR4, URZ ;  /* 0x000000ff00047c82 */ /* 0x000fe40008000000 */
[----:B------:R-:W-:-:S04]  /*0180*/  UIMAD.WIDE.U32 UR4, UR5, UR7, UR4 ;  /* 0x00000007050472a5 */ /* 0x000fc8000f8e0004 */
[----:B--2---:R-:W-:Y:S02]  /*0190*/  UIMAD.WIDE.U32 UR16, UR5, UR26, URZ ;  /* 0x0000001a051072a5 */ /* 0x004fe4000f8e00ff */
[----:B------:R-:W1:Y:S02]  /*01a0*/  LDCU.U8 UR7, c[0x0][0x532] ;  /* 0x0000a640ff0777ac */ /* 0x000e640008000000 */
[----:B------:R-:W-:-:S03]  /*01b0*/  UIADD3 UR12, UPT, UPT, -UR17, URZ, URZ ;  /* 0x000000ff110c7290 */ /* 0x000fc6000fffe1ff */
[----:B------:R-:W2:Y:S01]  /*01c0*/  LDCU.64 UR4, c[0x0][0x468] ;  /* 0x00008d00ff0477ac */ /* 0x000ea20008000a00 */
[----:B------:R-:W-:-:S04]  /*01d0*/  UIMAD UR12, UR6, UR12, UR26 ;  /* 0x0000000c060c72a4 */ /* 0x000fc8000f8e021a */
[----:B------:R-:W-:Y:S02]  /*01e0*/  UISETP.GE.U32.AND UP4, UPT, UR12, UR6, UPT ;  /* 0x000000060c00728c */ /* 0x000fe4000bf86070 */
[----:B--2---:R-:W-:-:S09]  /*01f0*/  UISETP.EQ.U32.AND UP5, UPT, UR4, URZ, UPT ;  /* 0x000000ff0400728c */ /* 0x004fd2000bfa2070 */
[----:B------:R-:W-:Y:S02]  /*0200*/  @UP4 UIADD3 UR12, UPT, UPT, UR12, -UR6, URZ ;  /* 0x800000060c0c4290 */ /* 0x000fe4000fffe0ff */
[----:B------:R-:W-:Y:S02]  /*0210*/  @UP4 UIADD3 UR17, UPT, UPT, UR17, 0x1, URZ ;  /* 0x0000000111114890 */ /* 0x000fe4000fffe0ff */
[----:B------:R-:W-:Y:S02]  /*0220*/  UISETP.GE.U32.AND UP1, UPT, UR12, UR6, UPT ;  /* 0x000000060c00728c */ /* 0x000fe4000bf26070 */
[----:B-1----:R-:W-:-:S04]  /*0230*/  UISETP.NE.AND UP4, UPT, UR7, URZ, UPT ;  /* 0x000000ff0700728c */ /* 0x002fc8000bf85270 */
[----:B------:R-:W-:-:S05]  /*0240*/  UISETP.EQ.OR.EX UP5, UPT, UR5, URZ, !UP4, UP5 ;  /* 0x000000ff0500728c */ /* 0x000fca000e7a2750 */
[----:B------:R-:W-:Y:S01]  /*0250*/  @UP1 UIADD3 UR17, UPT, UPT, UR17, 0x1, URZ ;  /* 0x0000000111111890 */ /* 0x000fe2000fffe0ff */
[----:B------:R-:W-:Y:S01]  /*0260*/  PLOP3.LUT P2, PT, PT, PT, UP5, 0x80, 0x8 ;  /* 0x000000000008781c */ /* 0x000fe20003f4f058 */
[----:B------:R-:W-:-:S04]  /*0270*/  @!UP0 ULOP3.LUT UR17, URZ, UR6, URZ, 0x33, !UPT ;  /* 0x00000006ff118292 */ /* 0x000fc8000f8e33ff */
[----:B------:R-:W-:Y:S02]  /*0280*/  USHF.L.U32 UR9, UR17, 0x2, URZ ;  /* 0x0000000211097899 */ /* 0x000fe400080006ff */
[----:B------:R-:W-:Y:S02]  /*0290*/  USHF.R.U32.HI UR8, URZ, 0x1e, UR17 ;  /* 0x0000001eff087899 */ /* 0x000fe40008011611 */
[----:B------:R-:W-:Y:S02]  /*02a0*/  @UP2 UIADD3 UR12, UP0, UPT, UR9, UR10, URZ ;  /* 0x0000000a090c2290 */ /* 0x000fe4000ff1e0ff */
[----:B------:R-:W-:Y:S02]  /*02b0*/  UIADD3 UR7, UP1, UPT, UR9, UR4, URZ ;  /* 0x0000000409077290 */ /* 0x000fe4000ff3e0ff */
[----:B-----5:R-:W-:Y:S02]  /*02c0*/  UIMAD.WIDE.U32 UR14, UR17, 0x4, UR14 ;  /* 0x00000004110e78a5 */ /* 0x020fe4000f8e000e */
[----:B------:R-:W-:-:S02]  /*02d0*/  @UP2 UIADD3.X UR13, UPT, UPT, UR8, UR11, URZ, UP0, !UPT ;  /* 0x0000000b080d2290 */ /* 0x000fc400087fe4ff */
[----:B------:R-:W-:Y:S01]  /*02e0*/  UIADD3.X UR10, UPT, UPT, UR8, UR5, URZ, UP1, !UPT ;  /* 0x00000005080a7290 */ /* 0x000fe20008ffe4ff */
[----:B------:R-:W-:Y:S02]  /*02f0*/  IMAD.U32 R6, RZ, RZ, UR7 ;  /* 0x00000007ff067e24 */ /* 0x000fe4000f8e00ff */
[----:B------:R-:W-:Y:S02]  /*0300*/  IMAD.U32 R10, RZ, RZ, UR14 ;  /* 0x0000000eff0a7e24 */ /* 0x000fe4000f8e00ff */
[----:B------:R-:W-:Y:S02]  /*0310*/  IMAD.U32 R11, RZ, RZ, UR15 ;  /* 0x0000000fff0b7e24 */ /* 0x000fe4000f8e00ff */
[----:B------:R-:W-:Y:S02]  /*0320*/  IMAD.U32 R8, RZ, RZ, UR12 ;  /* 0x0000000cff087e24 */ /* 0x000fe4000f8e00ff */
[----:B------:R-:W-:Y:S01]  /*0330*/  IMAD.U32 R9, RZ, RZ, UR13 ;  /* 0x0000000dff097e24 */ /* 0x000fe2000f8e00ff */
[----:B------:R-:W2:Y:S01]  /*0340*/  @P3 LDG.E R4, desc[UR22][R10.64] ;  /* 0x000000160a043981 */ /* 0x000ea2000c1e1900 */
[----:B------:R-:W-:-:S03]  /*0350*/  IMAD.U32 R7, RZ, RZ, UR10 ;  /* 0x0000000aff077e24 */ /* 0x000fc6000f8e00ff */
[----:B------:R-:W3:Y:S04]  /*0360*/  @P1 LDG.E R0, desc[UR22][R10.64+0x4] ;  /* 0x000004160a001981 */ /* 0x000ee8000c1e1900 */
[----:B------:R-:W4:Y:S04]  /*0370*/  @P0 LDG.E R2, desc[UR22][R8.64] ;  /* 0x0000001608020981 */ /* 0x000f28000c1e1900 */
[----:B------:R-:W5:Y:S01]  /*0380*/  @!P2 LDG.E R3, desc[UR22][R6.64] ;  /* 0x000000160603a981 */ /* 0x000f62000c1e1900 */
[----:B------:R-:W1:Y:S01]  /*0390*/  S2UR UR11, SR_CTAID.X ;  /* 0x00000000000b79c3 */ /* 0x000e620000002500 */
[----:B------:R-:W-:Y:S01]  /*03a0*/  UISETP.NE.U32.AND UP0, UPT, UR4, URZ, UPT ;  /* 0x000000ff0400728c */ /* 0x000fe2000bf05070 */
[----:B------:R-:W-:Y:S01]  /*03b0*/  UMOV UR25, 0xffffffff ;  /* 0xffffffff00197882 */ /* 0x000fe20000000000 */
[----:B------:R-:W-:-:S02]  /*03c0*/  UMOV UR27, 0xffffffff ;  /* 0xffffffff001b7882 */ /* 0x000fc40000000000 */
[----:B------:R-:W-:Y:S01]  /*03d0*/  UISETP.NE.AND.EX UP0, UPT, UR5, URZ, UPT, UP0 ;  /* 0x000000ff0500728c */ /* 0x000fe2000bf05300 */
[----:B------:R-:W-:Y:S02]  /*03e0*/  UMOV UR7, URZ ;  /* 0x000000ff00077c82 */ /* 0x000fe40008000000 */
[----:B------:R-:W1:Y:S01]  /*03f0*/  S2UR UR10, SR_CTAID.Y ;  /* 0x00000000000a79c3 */ /* 0x000e620000002600 */
[----:B------:R-:W-:Y:S01]  /*0400*/  UIADD3 UR5, UPT, UPT, -UR17, URZ, URZ ;  /* 0x000000ff11057290 */ /* 0x000fe2000fffe1ff */
[----:B------:R-:W1:Y:S03]  /*0410*/  @!UP3 LDCU UR21, c[0x0][0x434] ;  /* 0x00008680ff15b7ac */ /* 0x000e660008000800 */
[----:B------:R-:W-:-:S03]  /*0420*/  UIMAD UR26, UR6, UR5, UR26 ;  /* 0x00000005061a72a4 */ /* 0x000fc6000f8e021a */
[----:B------:R-:W1:Y:S01]  /*0430*/  @!UP0 LDCU UR12, c[0x0][0x438] ;  /* 0x00008700ff0c87ac */ /* 0x000e620008000800 */
[----:B--2---:R-:W-:Y:S02]  /*0440*/  @P3 R2UR UR25, R4 ;  /* 0x00000000041932ca */ /* 0x004fe400000e0000 */
[----:B---3--:R-:W-:Y:S02]  /*0450*/  @P1 R2UR UR4, R0 ;  /* 0x00000000000412ca */ /* 0x008fe400000e0000 */
[----:B----4-:R-:W-:Y:S02]  /*0460*/  @P0 R2UR UR7, R2 ;  /* 0x00000000020702ca */ /* 0x010fe400000e0000 */
[----:B-----5:R-:W-:-:S09]  /*0470*/  @!P2 R2UR UR27, R3 ;  /* 0x00000000031ba2ca */ /* 0x020fd200000e0000 */
[----:B-1----:R-:W-:Y:S01]  /*0480*/  @UP3 UIADD3 UR21, UPT, UPT, UR4, -UR25, URZ ;  /* 0x8000001904153290 */ /* 0x002fe2000fffe0ff */
[----:B------:R-:W-:Y:S11]  /*0490*/  BRA.U !UP0, `(.L_x_2090) ;  /* 0x0000000108187547 */ /* 0x000ff6000b800000 */
[----:B------:R-:W-:-:S13]  /*04a0*/  PLOP3.LUT P0, PT, PT, PT, UP4, 0x80, 0x8 ;  /* 0x000000000008781c */ /* 0x000fda0003f0f048 */
[----:B------:R-:W2:Y:S04]  /*04b0*/  @P0 LDG.E R0, desc[UR22][R6.64+0x4] ;  /* 0x0000041606000981 */ /* 0x000ea8000c1e1900 */
[----:B------:R-:W3:Y:S01]  /*04c0*/  @!P0 LDG.E R2, desc[UR22][R6.64] ;  /* 0x0000001606028981 */ /* 0x000ee2000c1e1900 */
[----:B--2---:R-:W-:-:S13]  /*04d0*/  @P0 R2UR UR12, R0 ;  /* 0x00000000000c02ca */ /* 0x004fda00000e0000 */
[----:B------:R-:W-:-:S07]  /*04e0*/  @UP4 UIADD3 UR12, UPT, UPT, UR12, -UR27, URZ ;  /* 0x8000001b0c0c4290 */ /* 0x000fce000fffe0ff */
[----:B---3--:R-:W-:-:S15]  /*04f0*/  @!P0 R2UR UR12, R2 ;  /* 0x00000000020c82ca */ /* 0x008fde00000e0000 */
.L_x_2090:
[----:B------:R-:W1:Y:S02]  /*0500*/  LDCU.64 UR4, c[0x0][0x478] ;  /* 0x00008f00ff0477ac */ /* 0x000e640008000a00 */
[----:B-1----:R-:W-:-:S04]  /*0510*/  UISETP.NE.U32.AND UP2, UPT, UR4, URZ, UPT ;  /* 0x000000ff0400728c */ /* 0x002fc8000bf45070 */
[----:B------:R-:W-:-:S06]  /*0520*/  UISETP.NE.AND.EX UP2, UPT, UR5, URZ, UPT, UP2 ;  /* 0x000000ff0500728c */ /* 0x000fcc000bf45320 */
[----:B------:R-:W-:-:S05]  /*0530*/  PLOP3.LUT P0, PT, PT, PT, UP2, 0x80, 0x8 ;  /* 0x000000000008781c */ /* 0x000fca0003f0f028 */
[----:B------:R-:W-:Y:S01]  /*0540*/  @UP2 UIADD3 UR4, UP0, UPT, UR9, UR4, URZ ;  /* 0x0000000409042290 */ /* 0x000fe2000ff1e0ff */
[----:B------:R-:W1:Y:S03]  /*0550*/  @!UP2 LDCU UR13, c[0x0][0x43c] ;  /* 0x00008780ff0da7ac */ /* 0x000e660008000800 */
[----:B------:R-:W-:Y:S02]  /*0560*/  @UP2 UIADD3.X UR5, UPT, UPT, UR8, UR5, URZ, UP0, !UPT ;  /* 0x0000000508052290 */ /* 0x000fe400087fe4ff */
[----:B------:R-:W-:-:S04]  /*0570*/  IMAD.U32 R2, RZ, RZ, UR4 ;  /* 0x00000004ff027e24 */ /* 0x000fc8000f8e00ff */
[----:B------:R-:W-:-:S05]  /*0580*/  IMAD.U32 R3, RZ, RZ, UR5 ;  /* 0x00000005ff037e24 */ /* 0x000fca000f8e00ff */
[----:B------:R-:W2:Y:S01]  /*0590*/  @P0 LDG.E R0, desc[UR22][R2.64] ;  /* 0x0000001602000981 */ /* 0x000ea2000c1e1900 */
[----:B------:R-:W3:Y:S01]  /*05a0*/  @!UP2 LDCU.64 UR4, c[0x0][0x488] ;  /* 0x00009100ff04a7ac */ /* 0x000ee20008000a00 */
[----:B------:R-:W-:-:S04]  /*05b0*/  USHF.L.U32 UR24, UR11, 0x6, URZ ;  /* 0x000000060b187899 */ /* 0x000fc800080006ff */
[----:B------:R-:W-:Y:S02]  /*05c0*/  UISETP.GT.AND UP1, UPT, UR21, UR24, UPT ;  /* 0x000000181500728c */ /* 0x000fe4000bf24270 */
[----:B---3--:R-:W-:-:S04]  /*05d0*/  @!UP2 UISETP.NE.U32.AND UP0, UPT, UR4, URZ, UPT ;  /* 0x000000ff0400a28c */ /* 0x008fc8000bf05070 */
[----:B------:R-:W-:-:S04]  /*05e0*/  @!UP2 UISETP.NE.AND.EX UP0, UPT, UR5, URZ, UPT, UP0 ;  /* 0x000000ff0500a28c */ /* 0x000fc8000bf05300 */
[----:B-1----:R-:W-:Y:S01]  /*05f0*/  @!UP2 USEL UR13, UR13, URZ, UP0 ;  /* 0x000000ff0d0da287 */ /* 0x002fe20008000000 */
[----:B--2---:R-:W-:Y:S02]  /*0600*/  @P0 R2UR UR19, R0 ;  /* 0x00000000001302ca */ /* 0x004fe400000e0000 */
[----:B------:R-:W-:-:S11]  /*0610*/  PLOP3.LUT P0, PT, PT, PT, UP1, 0x80, 0x8 ;  /* 0x000000000008781c */ /* 0x000fd60003f0f018 */
[----:B------:R-:W-:Y:S02]  /*0620*/  @UP2 UIADD3 UR19, UPT, UPT, UR19, -UR7, URZ ;  /* 0x8000000713132290 */ /* 0x000fe4000fffe0ff */
[----:B------:R-:W-:Y:S01]  /*0630*/  @!UP2 UIADD3 UR19, UPT, UPT, UR13, UR12, -UR7 ;  /* 0x0000000c0d13a290 */ /* 0x000fe2000fffe807 */
[----:B------:R-:W-:Y:S11]  /*0640*/  @!P0 EXIT ;  /* 0x000000000000894d */ /* 0x000ff60003800000 */
[----:B------:R-:W1:Y:S01]  /*0650*/  LDCU UR4, c[0x0][0x374] ;  /* 0x00006e80ff0477ac */ /* 0x000e620008000800 */
[----:B------:R-:W2:Y:S01]  /*0660*/  LDC R0, c[0x0][0x374] ;  /* 0x0000dd00ff007b82 */ /* 0x000ea20000000800 */
[----:B------:R-:W3:Y:S01]  /*0670*/  LDCU UR12, c[0x0][0x438] ;  /* 0x00008700ff0c77ac */ /* 0x000ee20008000800 */
[----:B------:R-:W-:Y:S01]  /*0680*/  UMOV UR28, URZ ;  /* 0x000000ff001c7c82 */ /* 0x000fe20008000000 */
[----:B------:R-:W4:Y:S01]  /*0690*/  LDCU UR20, c[0x0][0x508] ;  /* 0x0000a100ff1477ac */ /* 0x000f220008000800 */
[----:B------:R-:W-:-:S04]  /*06a0*/  UIADD3 UR11, UPT, UPT, UR11, 0x1, URZ ;  /* 0x000000010b0b7890 */ /* 0x000fc8000fffe0ff */
[----:B------:R-:W-:Y:S02]  /*06b0*/  ULEA UR11, UR11, -UR21, 0x6 ;  /* 0x800000150b0b7291 */ /* 0x000fe4000f8e30ff */
[----:B-1----:R-:W-:Y:S02]  /*06c0*/  UISETP.NE.AND UP1, UPT, UR4, URZ, UPT ;  /* 0x000000ff0400728c */ /* 0x002fe4000bf25270 */
[----:B---3--:R-:W-:Y:S01]  /*06d0*/  UIADD3 UR12, UPT, UPT, UR12, 0xff, URZ ;  /* 0x000000ff0c0c7890 */ /* 0x008fe2000fffe0ff */
[----:B--2---:R-:W-:-:S03]  /*06e0*/  IABS R2, R0 ;  /* 0x0000000000027213 */ /* 0x004fc60000000000 */
[----:B------:R-:W-:Y:S01]  /*06f0*/  USHF.R.S32.HI UR5, URZ, 0x1f, UR12 ;  /* 0x0000001fff057899 */ /* 0x000fe2000801140c */
[----:B------:R-:W-:Y:S02]  /*0700*/  IABS R0, R0 ;  /* 0x0000000000007213 */ /* 0x000fe40000000000 */
[----:B------:R-:W-:Y:S01]  /*0710*/  R2UR UR13, R2 ;  /* 0x00000000020d72ca */ /* 0x000fe200000e0000 */
[----:B------:R-:W-:Y:S02]  /*0720*/  ULEA.HI UR5, UR5, UR12, URZ, 0x8 ;  /* 0x0000000c05057291 */ /* 0x000fe4000f8f40ff */
[----:B------:R-:W-:Y:S02]  /*0730*/  IMAD.MOV R0, RZ, RZ, -R0 ;  /* 0x000000ffff007224 */ /* 0x000fe400078e0a00 */
[----:B------:R-:W-:-:S03]  /*0740*/  ULEA.HI.SX32 UR14, UR5, UR4, 0x18 ;  /* 0x00000004050e7291 */ /* 0x000fc6000f8fc2ff */
[----:B------:R-:W-:Y:S01]  /*0750*/  R2UR UR15, R0 ;  /* 0x00000000000f72ca */ /* 0x000fe200000e0000 */
[----:B------:R-:W-:-:S04]  /*0760*/  UIADD3 UR14, UPT, UPT, UR14, -0x1, URZ ;  /* 0xffffffff0e0e7890 */ /* 0x000fc8000fffe0ff */
[----:B------:R-:W1:Y:S08]  /*0770*/  I2F.RP R4, UR13 ;  /* 0x0000000d00047d06 */ /* 0x000e700008209400 */
[----:B-1----:R-:W1:Y:S02]  /*0780*/  MUFU.RCP R3, R4 ;  /* 0x0000000400037308 */ /* 0x002e640000001000 */
[----:B-1----:R-:W-:-:S06]  /*0790*/  VIADD R3, R3, 0xffffffe ;  /* 0x0ffffffe03037836 */ /* 0x002fcc0000000000 */
[----:B------:R-:W1:Y:S02]  /*07a0*/  F2I.FTZ.U32.TRUNC.NTZ R2, R3 ;  /* 0x0000000300027305 */ /* 0x000e64000021f000 */
[----:B-1----:R-:W-:Y:S01]  /*07b0*/  R2UR UR29, R2 ;  /* 0x00000000021d72ca */ /* 0x002fe200000e0000 */
[----:B------:R-:W-:Y:S01]  /*07c0*/  IMAD.U32 R2, RZ, RZ, UR14 ;  /* 0x0000000eff027e24 */ /* 0x000fe2000f8e00ff */
[----:B------:R-:W-:-:S04]  /*07d0*/  ULOP3.LUT UR14, UR14, UR4, URZ, 0x3c, !UPT ;  /* 0x000000040e0e7292 */ /* 0x000fc8000f8e3cff */
[----:B------:R-:W-:-:S04]  /*07e0*/  IABS R2, R2 ;  /* 0x0000000200027213 */ /* 0x000fc80000000000 */
[----:B------:R-:W-:-:S03]  /*07f0*/  R2UR UR12, R2 ;  /* 0x00000000020c72ca */ /* 0x000fc600000e0000 */
[----:B------:R-:W-:-:S04]  /*0800*/  UIADD3 UR5, UPT, UPT, URZ, -UR29, URZ ;  /* 0x8000001dff057290 */ /* 0x000fc8000fffe0ff */
[----:B------:R-:W-:-:S04]  /*0810*/  UIMAD UR5, UR5, UR13, URZ ;  /* 0x0000000d050572a4 */ /* 0x000fc8000f8e02ff */
[----:B------:R-:W-:-:S07]  /*0820*/  UIMAD.WIDE.U32 UR28, UR29, UR5, UR28 ;  /* 0x000000051d1c72a5 */ /* 0x000fce000f8e001c */
[----:B------:R-:W-:Y:S02]  /*0830*/  UMOV UR5, UR29 ;  /* 0x0000001d00057c82 */ /* 0x000fe40008000000 */
[----:B------:R-:W-:-:S07]  /*0840*/  UIMAD.WIDE.U32 UR28, UR5, UR12, URZ ;  /* 0x0000000c051c72a5 */ /* 0x000fce000f8e00ff */
[----:B------:R-:W-:Y:S02]  /*0850*/  UMOV UR5, UR29 ;  /* 0x0000001d00057c82 */ /* 0x000fe40008000000 */
[----:B------:R-:W-:-:S04]  /*0860*/  UIMAD UR12, UR5, UR15, UR12 ;  /* 0x0000000f050c72a4 */ /* 0x000fc8000f8e020c */
[----:B------:R-:W-:-:S11]  /*0870*/  UISETP.GT.U32.AND UP0, UPT, UR13, UR12, UPT ;  /* 0x0000000c0d00728c */ /* 0x000fd6000bf04070 */
[----:B------:R-:W-:Y:S02]  /*0880*/  @!UP0 UIADD3 UR12, UPT, UPT, UR12, -UR13, URZ ;  /* 0x8000000d0c0c8290 */ /* 0x000fe4000fffe0ff */
[----:B------:R-:W-:Y:S02]  /*0890*/  @!UP0 UIADD3 UR5, UPT, UPT, UR5, 0x1, URZ ;  /* 0x0000000105058890 */ /* 0x000fe4000fffe0ff */
[----:B------:R-:W-:Y:S02]  /*08a0*/  UISETP.GE.U32.AND UP2, UPT, UR12, UR13, UPT ;  /* 0x0000000d0c00728c */ /* 0x000fe4000bf46070 */
[----:B------:R-:W-:Y:S02]  /*08b0*/  UIADD3 UR12, UPT, UPT, UR19, 0xff, URZ ;  /* 0x000000ff130c7890 */ /* 0x000fe4000fffe0ff */
[----:B------:R-:W-:Y:S02]  /*08c0*/  UISETP.GE.AND UP0, UPT, UR14, URZ, UPT ;  /* 0x000000ff0e00728c */ /* 0x000fe4000bf06270 */
[----:B------:R-:W-:-:S04]  /*08d0*/  USHF.R.S32.HI UR14, URZ, 0x1f, UR12 ;  /* 0x0000001fff0e7899 */ /* 0x000fc8000801140c */
[----:B------:R-:W-:Y:S02]  /*08e0*/  ULEA.HI UR14, UR14, UR12, URZ, 0x8 ;  /* 0x0000000c0e0e7291 */ /* 0x000fe4000f8f40ff */
[----:B------:R-:W-:Y:S02]  /*08f0*/  @UP2 UIADD3 UR5, UPT, UPT, UR5, 0x1, URZ ;  /* 0x0000000105052890 */ /* 0x000fe4000fffe0ff */
[----:B----4-:R-:W-:-:S05]  /*0900*/  UIADD3 UR12, UPT, UPT, UR12, UR20, UR11 ;  /* 0x000000140c0c7290 */ /* 0x010fca000fffe00b */
[----:B------:R-:W-:Y:S01]  /*0910*/  UMOV UR13, UR5 ;  /* 0x00000005000d7c82 */ /* 0x000fe20008000000 */
[----:B------:R-:W-:Y:S02]  /*0920*/  USHF.R.S32.HI UR5, URZ, 0x8, UR14 ;  /* 0x00000008ff057899 */ /* 0x000fe4000801140e */
[----:B------:R-:W-:Y:S02]  /*0930*/  @!UP0 UIADD3 UR13, UPT, UPT, -UR13, URZ, URZ ;  /* 0x000000ff0d0d8290 */ /* 0x000fe4000fffe1ff */
[----:B------:R-:W-:Y:S02]  /*0940*/  @!UP1 ULOP3.LUT UR13, URZ, UR4, URZ, 0x33, !UPT ;  /* 0x00000004ff0d9292 */ /* 0x000fe4000f8e33ff */
[----:B------:R-:W-:Y:S01]  /*0950*/  IMAD.U32 R3, RZ, RZ, UR5 ;  /* 0x00000005ff037e24 */ /* 0x000fe2000f8e00ff */
[----:B------:R-:W-:Y:S02]  /*0960*/  USHF.R.S32.HI UR4, URZ, 0x1f, UR12 ;  /* 0x0000001fff047899 */ /* 0x000fe4000801140c */
[----:B------:R-:W-:Y:S01]  /*0970*/  UIMAD UR16, UR13, UR10, URZ ;  /* 0x0000000a0d1072a4 */ /* 0x000fe2000f8e02ff */
[----:B------:R-:W-:Y:S01]  /*0980*/  IMAD.U32 R0, RZ, RZ, UR13 ;  /* 0x0000000dff007e24 */ /* 0x000fe2000f8e00ff */
[----:B------:R-:W-:-:S04]  /*0990*/  ULEA.HI UR4, UR4, UR12, URZ, 0x8 ;  /* 0x0000000c04047291 */ /* 0x000fc8000f8f40ff */
[----:B------:R-:W-:Y:S01]  /*09a0*/  VIADDMNMX R0, R0, UR16, R3, PT ;  /* 0x0000001000007c46 */ /* 0x000fe2000b800103 */
[----:B------:R-:W-:Y:S01]  /*09b0*/  USHF.R.S32.HI UR4, URZ, 0x8, UR4 ;  /* 0x00000008ff047899 */ /* 0x000fe20008011404 */
[----:B------:R-:W1:Y:S02]  /*09c0*/  S2R R3, SR_TID.X ;  /* 0x0000000000037919 */ /* 0x000e640000002100 */
[----:B------:R-:W-:-:S13]  /*09d0*/  R2UR UR18, R0 ;  /* 0x00000000001272ca */ /* 0x000fda00000e0000 */
[----:B------:R-:W-:-:S04]  /*09e0*/  UISETP.LT.AND UP0, UPT, UR18, UR4, UPT ;  /* 0x000000041200728c */ /* 0x000fc8000bf01270 */
[----:B------:R-:W-:-:S04]  /*09f0*/  USEL UR18, UR18, UR4, UP0 ;  /* 0x0000000412127287 */ /* 0x000fc80008000000 */
[----:B------:R-:W-:-:S09]  /*0a00*/  UISETP.GE.AND UP0, UPT, UR16, UR18, UPT ;  /* 0x000000121000728c */ /* 0x000fd2000bf06270 */
[----:B-1----:R-:W-:Y:S05]  /*0a10*/  BRA.U !UP0, `(.L_x_2091) ;  /* 0x0000000108cc7547 */ /* 0x002fea000b800000 */
[----:B------:R-:W1:Y:S01]  /*0a20*/  LDCU.64 UR4, c[0x0][0x430] ;  /* 0x00008600ff0477ac */ /* 0x000e620008000a00 */
[----:B------:R-:W-:Y:S01]  /*0a30*/  IMAD.SHL.U32 R5, R3, 0x4, RZ ;  /* 0x0000000403057824 */ /* 0x000fe200078e00ff */
[----:B------:R-:W-:Y:S01]  /*0a40*/  SHF.R.U32.HI R3, RZ, 0x3, R3 ;  /* 0x00000003ff037819 */ /* 0x000fe20000011603 */
[----:B------:R-:W2:Y:S03]  /*0a50*/  LDCU UR9, c[0x0][0x44c] ;  /* 0x00008980ff0977ac */ /* 0x000ea60008000800 */
[----:B------:R-:W-:Y:S01]  /*0a60*/  LOP3.LUT R2, R5, 0x1c, RZ, 0xc0, !PT ;  /* 0x0000001c05027812 */ /* 0x000fe200078ec0ff */
[----:B------:R-:W-:Y:S01]  /*0a70*/  VIADD R4, R3, 0x10 ;  /* 0x0000001003047836 */ /* 0x000fe20000000000 */
[----:B------:R-:W3:Y:S01]  /*0a80*/  LDCU UR8, c[0x0][0x440] ;  /* 0x00008800ff0877ac */ /* 0x000ee20008000800 */
[----:B------:R-:W-:Y:S02]  /*0a90*/  LOP3.LUT R5, R5, 0xffc, RZ, 0xc0, !PT ;  /* 0x00000ffc05057812 */ /* 0x000fe400078ec0ff */
[----:B------:R-:W-:Y:S01]  /*0aa0*/  ISETP.NE.AND P4, PT, R2, RZ, PT ;  /* 0x000000ff0200720c */ /* 0x000fe20003f85270 */
[----:B-1----:R-:W-:-:S04]  /*0ab0*/  UIMAD UR10, UR10, UR4, UR17 ;  /* 0x000000040a0a72a4 */ /* 0x002fc8000f8e0211 */
[----:B------:R-:W-:Y:S01]  /*0ac0*/  UIMAD UR10, UR10, UR6, UR26 ;  /* 0x000000060a0a72a4 */ /* 0x000fe2000f8e021a */
[----:B------:R-:W1:Y:S01]  /*0ad0*/  LDCU.64 UR6, c[0x0][0x3f8] ;  /* 0x00007f00ff0677ac */ /* 0x000e620008000a00 */
[----:B---3--:R-:W-:Y:S01]  /*0ae0*/  ISETP.GE.AND P5, PT, R2, UR8, PT ;  /* 0x0000000802007c0c */ /* 0x008fe2000bfa6270 */
[----:B------:R-:W-:Y:S01]  /*0af0*/  VIADD R2, R3, 0x20 ;  /* 0x0000002003027836 */ /* 0x000fe20000000000 */
[----:B------:R-:W-:-:S04]  /*0b00*/  UIMAD UR10, UR10, UR5, UR24 ;  /* 0x000000050a0a72a4 */ /* 0x000fc8000f8e0218 */
[----:B--2---:R-:W-:Y:S02]  /*0b10*/  UIMAD UR4, UR10, UR9, URZ ;  /* 0x000000090a0472a4 */ /* 0x004fe4000f8e02ff */
[----:B------:R-:W-:-:S04]  /*0b20*/  UIADD3 UR9, UPT, UPT, -UR24, UR21, URZ ;  /* 0x0000001518097290 */ /* 0x000fc8000fffe1ff */
[----:B------:R-:W-:Y:S01]  /*0b30*/  IMAD.U32 R0, RZ, RZ, UR4 ;  /* 0x00000004ff007e24 */ /* 0x000fe2000f8e00ff */
[----:B------:R-:W-:Y:S02]  /*0b40*/  IADD3 R5, P1, PT, R5, UR4, RZ ;  /* 0x0000000405057c10 */ /* 0x000fe4000ff3e0ff */
[----:B------:R-:W-:Y:S02]  /*0b50*/  ISETP.GE.OR P3, PT, R3, UR9, P5 ;  /* 0x0000000903007c0c */ /* 0x000fe4000af66670 */
[----:B------:R-:W-:Y:S01]  /*0b60*/  ISETP.GE.OR P0, PT, R4, UR9, P5 ;  /* 0x0000000904007c0c */ /* 0x000fe2000af06670 */
[----:B------:R-:W2:Y:S01]  /*0b70*/  LDCU.64 UR4, c[0x0][0x428] ;  /* 0x00008500ff0477ac */ /* 0x000ea20008000a00 */
[----:B------:R-:W-:Y:S02]  /*0b80*/  LEA.HI.X.SX32 R0, R0, RZ, 0x1, P1 ;  /* 0x000000ff00007211 */ /* 0x000fe400008f0eff */
[----:B-1----:R-:W-:Y:S02]  /*0b90*/  LEA R8, P1, R5, UR6, 0x2 ;  /* 0x0000000605087c11 */ /* 0x002fe4000f8210ff */
[----:B------:R-:W-:Y:S01]  /*0ba0*/  ISETP.GE.OR P2, PT, R4, UR9, P4 ;  /* 0x0000000904007c0c */ /* 0x000fe2000a746670 */
[----:B------:R-:W-:Y:S01]  /*0bb0*/  VIADD R4, R3, 0x30 ;  /* 0x0000003003047836 */ /* 0x000fe20000000000 */
[----:B------:R-:W-:Y:S01]  /*0bc0*/  LEA.HI.X R9, R5, UR7, R0, 0x2, P1 ;  /* 0x0000000705097c11 */ /* 0x000fe200088f1400 */
[----:B------:R-:W-:Y:S01]  /*0bd0*/  IMAD.U32 R0, RZ, RZ, UR10 ;  /* 0x0000000aff007e24 */ /* 0x000fe2000f8e00ff */
[----:B------:R-:W-:-:S02]  /*0be0*/  ISETP.GE.OR P1, PT, R2, UR9, P4 ;  /* 0x0000000902007c0c */ /* 0x000fc4000a726670 */
[----:B------:R-:W-:Y:S01]  /*0bf0*/  ISETP.GE.OR P6, PT, R2, UR9, P5 ;  /* 0x0000000902007c0c */ /* 0x000fe2000afc6670 */
[----:B------:R1:W-:Y:S01]  /*0c00*/  @!P3 STG.E.128 desc[UR22][R8.64], RZ ;  /* 0x000000ff0800b986 */ /* 0x0003e2000c101d16 */
[C---:B------:R-:W-:Y:S02]  /*0c10*/  ISETP.GE.OR P3, PT, R3.reuse, UR9, P4 ;  /* 0x0000000903007c0c */ /* 0x040fe4000a766670 */
[C---:B------:R-:W-:Y:S01]  /*0c20*/  ISETP.GE.OR P5, PT, R4.reuse, UR9, P5 ;  /* 0x0000000904007c0c */ /* 0x040fe2000afa6670 */
[----:B------:R1:W-:Y:S01]  /*0c30*/  @!P0 STG.E.128 desc[UR22][R8.64+0x800], RZ ;  /* 0x000800ff08008986 */ /* 0x0003e2000c101d16 */
[----:B------:R-:W-:Y:S01]  /*0c40*/  IADD3 R3, P0, PT, R3, UR10, RZ ;  /* 0x0000000a03037c10 */ /* 0x000fe2000ff1e0ff */
[----:B------:R-:W-:Y:S01]  /*0c50*/  @!P2 IMAD.MOV.U32 R2, RZ, RZ, -0x800000 ;  /* 0xff800000ff02a424 */ /* 0x000fe200078e00ff */
[----:B------:R-:W-:Y:S02]  /*0c60*/  ISETP.GE.OR P4, PT, R4, UR9, P4 ;  /* 0x0000000904007c0c */ /* 0x000fe4000a786670 */
[----:B------:R-:W-:-:S02]  /*0c70*/  LEA.HI.X.SX32 R0, R0, RZ, 0x1, P0 ;  /* 0x000000ff00007211 */ /* 0x000fc400000f0eff */
[C---:B--2---:R-:W-:Y:S01]  /*0c80*/  LEA R6, P0, R3.reuse, UR4, 0x2 ;  /* 0x0000000403067c11 */ /* 0x044fe2000f8010ff */
[----:B------:R1:W-:Y:S03]  /*0c90*/  @!P6 STG.E.128 desc[UR22][R8.64+0x1000], RZ ;  /* 0x001000ff0800e986 */ /* 0x0003e6000c101d16 */
[----:B------:R-:W-:Y:S01]  /*0ca0*/  LEA.HI.X R7, R3, UR5, R0, 0x2, P0 ;  /* 0x0000000503077c11 */ /* 0x000fe200080f1400 */
[----:B------:R-:W-:Y:S01]  /*0cb0*/  @!P3 IMAD.MOV.U32 R3, RZ, RZ, -0x800000 ;  /* 0xff800000ff03b424 */ /* 0x000fe200078e00ff */
[----:B------:R1:W-:Y:S01]  /*0cc0*/  @!P5 STG.E.128 desc[UR22][R8.64+0x1800], RZ ;  /* 0x001800ff0800d986 */ /* 0x0003e2000c101d16 */
[----:B------:R-:W-:-:S03]  /*0cd0*/  @!P1 IMAD.MOV.U32 R0, RZ, RZ, -0x800000 ;  /* 0xff800000ff009424 */ /* 0x000fc600078e00ff */
[----:B------:R1:W-:Y:S04]  /*0ce0*/  @!P3 STG.E desc[UR22][R6.64], R3 ;  /* 0x000000030600b986 */ /* 0x0003e8000c101916 */
[----:B------:R1:W-:Y:S04]  /*0cf0*/  @!P2 STG.E desc[UR22][R6.64+0x40], R2 ;  /* 0x000040020600a986 */ /* 0x0003e8000c101916 */
[----:B------:R1:W-:Y:S01]  /*0d00*/  @!P1 STG.E desc[UR22][R6.64+0x80], R0 ;  /* 0x0000800006009986 */ /* 0x0003e2000c101916 */
[----:B------:R-:W-:Y:S05]  /*0d10*/  @P4 EXIT ;  /* 0x000000000000494d */ /* 0x000fea0003800000 */
[----:B-1----:R-:W-:-:S05]  /*0d20*/  MOV R3, 0xff800000 ;  /* 0xff80000000037802 */ /* 0x002fca0000000f00 */
[----:B------:R-:W-:Y:S01]  /*0d30*/  STG.E desc[UR22][R6.64+0xc0], R3 ;  /* 0x0000c00306007986 */ /* 0x000fe2000c101916 */
[----:B------:R-:W-:Y:S05]  /*0d40*/  EXIT ;  /* 0x000000000000794d */ /* 0x000fea0003800000 */
.L_x_2091:
[----:B------:R-:W1:Y:S01]  /*0d50*/  LDCU.64 UR4, c[0x0][0x4d8] ;  /* 0x00009b00ff0477ac */ /* 0x000e620008000a00 */
[----:B------:R-:W2:Y:S01]  /*0d60*/  LDCU.64 UR12, c[0x0][0x4e0] ;  /* 0x00009c00ff0c77ac */ /* 0x000ea20008000a00 */
[----:B------:R-:W-:Y:S01]  /*0d70*/  UMOV UR6, UR17 ;  /* 0x0000001100067c82 */ /* 0x000fe20008000000 */
[----:B-1----:R-:W-:-:S04]  /*0d80*/  UISETP.NE.U32.AND UP0, UPT, UR4, URZ, UPT ;  /* 0x000000ff0400728c */ /* 0x002fc8000bf05070 */
[----:B------:R-:W-:-:S09]  /*0d90*/  UISETP.NE.AND.EX UP0, UPT, UR5, URZ, UPT, UP0 ;  /* 0x000000ff0500728c */ /* 0x000fd2000bf05300 */
[----:B--2---:R-:W-:Y:S05]  /*0da0*/  BRA.U !UP0, `(.L_x_2092) ;  /* 0x0000000108187547 */ /* 0x004fea000b800000 */
[----:B------:R-:W-:-:S04]  /*0db0*/  UIADD3 UR4, UP0, UPT, UR9, UR4, URZ ;  /* 0x0000000409047290 */ /* 0x000fc8000ff1e0ff */
[----:B------:R-:W-:Y:S02]  /*0dc0*/  UIADD3.X UR5, UPT, UPT, UR8, UR5, URZ, UP0, !UPT ;  /* 0x0000000508057290 */ /* 0x000fe400087fe4ff */
[----:B------:R-:W-:-:S04]  /*0dd0*/  IMAD.U32 R4, RZ, RZ, UR4 ;  /* 0x00000004ff047e24 */ /* 0x000fc8000f8e00ff */
[----:B------:R-:W-:-:S05]  /*0de0*/  MOV R5, UR5 ;  /* 0x0000000500057c02 */ /* 0x000fca0008000f00 */
[----:B------:R-:W2:Y:S02]  /*0df0*/  LDG.E R4, desc[UR22][R4.64] ;  /* 0x0000001604047981 */ /* 0x000ea4000c1e1900 */
[----:B--2---:R-:W-:Y:S02]  /*0e00*/  R2UR UR6, R4 ;  /* 0x00000000040672ca */ /* 0x004fe400000e0000 */
.L_x_2092:
[----:B------:R-:W-:-:S04]  /*0e10*/  UISETP.NE.U32.AND UP2, UPT, UR12, URZ, UPT ;  /* 0x000000ff0c00728c */ /* 0x000fc8000bf45070 */
[----:B------:R-:W-:-:S09]  /*0e20*/  UISETP.NE.AND.EX UP2, UPT, UR13, URZ, UPT, UP2 ;  /* 0x000000ff0d00728c */ /* 0x000fd2000bf45320 */
        /* <DEDUP_REMOVED lines=8> */
[----:B--2---:R-:W-:Y:S01]  /*0eb0*/  UIMAD.WIDE.U32 UR6, UR17, UR4, URZ ;  /* 0x00000004110672a5 */ /* 0x004fe2000f8e00ff */
[----:B-1----:R-:W-:-:S03]  /*0ec0*/  IABS R4, R7 ;  /* 0x0000000700047213 */ /* 0x002fc60000000000 */
[----:B------:R-:W-:Y:S02]  /*0ed0*/  UIMAD UR5, UR17, UR5, UR7 ;  /* 0x00000005110572a4 */ /* 0x000fe4000f8e0207 */
[----:B------:R-:W-:Y:S01]  /*0ee0*/  ULEA UR4, UP0, UR6, UR12, 0x2 ;  /* 0x0000000c06047291 */ /* 0x000fe2000f8010ff */
[----:B------:R-:W1:Y:S03]  /*0ef0*/  I2F.RP R10, R4 ;  /* 0x00000004000a7306 */ /* 0x000e660000209400 */
[----:B------:R-:W-:Y:S02]  /*0f00*/  ULEA.HI.X UR5, UR6, UR13, UR5, 0x2, UP0 ;  /* 0x0000000d06057291 */ /* 0x000fe400080f1405 */
[----:B------:R-:W-:Y:S01]  /*0f10*/  MOV R216, UR4 ;  /* 0x0000000400d87c02 */ /* 0x000fe20008000f00 */
[----:B------:R-:W2:Y:S03]  /*0f20*/  LDCU.64 UR6, c[0x0][0x3a0] ;  /* 0x00007400ff0677ac */ /* 0x000ea60008000a00 */
[----:B------:R-:W-:-:S05]  /*0f30*/  MOV R217, UR5 ;  /* 0x0000000500d97c02 */ /* 0x000fca0008000f00 */
[----:B------:R-:W4:Y:S01]  /*0f40*/  LDCU.64 UR4, c[0x0][0x3a8] ;  /* 0x00007500ff0477ac */ /* 0x000f220008000a00 */
[----:B-1----:R-:W1:Y:S02]  /*0f50*/  MUFU.RCP R6, R10 ;  /* 0x0000000a00067308 */ /* 0x002e640000001000 */
[----:B-1----:R-:W-:-:S06]  /*0f60*/  IADD3 R6, PT, PT, R6, 0xffffffe, RZ ;  /* 0x0ffffffe06067810 */ /* 0x002fcc0007ffe0ff */
[----:B------:R-:W1:Y:S02]  /*0f70*/  F2I.FTZ.U32.TRUNC.NTZ R9, R6 ;  /* 0x0000000600097305 */ /* 0x000e64000021f000 */
[----:B-1----:R-:W-:-:S04]  /*0f80*/  IMAD.MOV R5, RZ, RZ, -R9 ;  /* 0x000000ffff057224 */ /* 0x002fc800078e0a09 */
[----:B------:R-:W-:-:S04]  /*0f90*/  IMAD R2, R5, R4, RZ ;  /* 0x0000000405027224 */ /* 0x000fc800078e02ff */
[----:B------:R-:W-:-:S06]  /*0fa0*/  IMAD.HI.U32 R9, R9, R2, R8 ;  /* 0x0000000209097227 */ /* 0x000fcc00078e0008 */
        /* <DEDUP_REMOVED lines=9> */
[----:B------:R-:W-:Y:S02]  /*1040*/  ISETP.GE.U32.AND P2, PT, R5, R4, PT ;  /* 0x000000040500720c */ /* 0x000fe40003f46070 */
[----:B------:R-:W1:Y:S11]  /*1050*/  LDC R5, c[0x0][0x3e8] ;  /* 0x0000fa00ff057b82 */ /* 0x000e760000000800 */
[----:B------:R-:W-:-:S05]  /*1060*/  @P2 IADD3 R8, PT, PT, R8, 0x1, RZ ;  /* 0x0000000108082810 */ /* 0x000fca0007ffe0ff */
[----:B------:R-:W-:Y:S01]  /*1070*/  @!P0 IMAD.MOV R8, RZ, RZ, -R8 ;  /* 0x000000ffff088224 */ /* 0x000fe200078e0a08 */
[----:B------:R-:W-:-:S05]  /*1080*/  @!P1 LOP3.LUT R8, RZ, R7, RZ, 0x33, !PT ;  /* 0x00000007ff089212 */ /* 0x000fca00078e33ff */
[----:B------:R-:W-:-:S05]  /*1090*/  IMAD.WIDE R14, R8, 0x4, R216 ;  /* 0x00000004080e7825 */ /* 0x000fca00078e02d8 */
[----:B------:R-:W5:Y:S01]  /*10a0*/  LDG.E R2, desc[UR22][R14.64] ;  /* 0x000000160e027981 */ /* 0x000f62000c1e1900 */
[----:B-1----:R-:W-:Y:S02]  /*10b0*/  IABS R6, R5 ;  /* 0x0000000500067213 */ /* 0x002fe40000000000 */
[----:B------:R-:W-:Y:S02]  /*10c0*/  MOV R0, UR26 ;  /* 0x0000001a00007c02 */ /* 0x000fe40008000f00 */
[----:B------:R-:W1:Y:S01]  /*10d0*/  I2F.RP R12, R6 ;  /* 0x00000006000c7306 */ /* 0x000e620000209400 */
[----:B------:R-:W-:Y:S02]  /*10e0*/  IADD3 R8, PT, PT, -R8, RZ, RZ ;  /* 0x000000ff08087210 */ /* 0x000fe40007ffe1ff */
[----:B------:R-:W-:-:S03]  /*10f0*/  IABS R0, R0 ;  /* 0x0000000000007213 */ /* 0x000fc60000000000 */
[----:B------:R-:W-:Y:S01]  /*1100*/  IMAD R7, R7, R8, UR8 ;  /* 0x0000000807077e24 */ /* 0x000fe2000f8e0208 */
[----:B------:R-:W3:Y:S01]  /*1110*/  LDCU.64 UR8, c[0x0][0x3c0] ;  /* 0x00007800ff0877ac */ /* 0x000ee20008000a00 */
        /* <DEDUP_REMOVED lines=20> */
[----:B------:R-:W-:-:S04]  /*1260*/  @!P1 LOP3.LUT R0, RZ, R5, RZ, 0x33, !PT ;  /* 0x00000005ff009212 */ /* 0x000fc800078e33ff */
[----:B------:R-:W-:Y:S02]  /*1270*/  SHF.R.S32.HI R5, RZ, 0x1f, R0 ;  /* 0x0000001fff057819 */ /* 0x000fe40000011400 */
[----:B-----5:R-:W-:Y:S01]  /*1280*/  SHF.R.S32.HI R9, RZ, 0x1f, R2 ;  /* 0x0000001fff097819 */ /* 0x020fe20000011402 */
[----:B--2---:R-:W-:-:S04]  /*1290*/  IMAD.WIDE.U32 R10, R2, UR6, RZ ;  /* 0x00000006020a7c25 */ /* 0x004fc8000f8e00ff */
[C---:B------:R-:W-:Y:S02]  /*12a0*/  IMAD R13, R9.reuse, UR6, RZ ;  /* 0x00000006090d7c24 */ /* 0x040fe4000f8e02ff */
[----:B----4-:R-:W-:Y:S02]  /*12b0*/  IMAD R9, R9, UR4, RZ ;  /* 0x0000000409097c24 */ /* 0x010fe4000f8e02ff */
[C---:B------:R-:W-:Y:S02]  /*12c0*/  IMAD R4, R2.reuse, UR7, R13 ;  /* 0x0000000702047c24 */ /* 0x040fe4000f8e020d */
[C---:B------:R-:W-:Y:S02]  /*12d0*/  IMAD R9, R2.reuse, UR5, R9 ;  /* 0x0000000502097c24 */ /* 0x040fe4000f8e0209 */
[----:B------:R-:W-:Y:S01]  /*12e0*/  IMAD.WIDE.U32 R12, R2, UR4, RZ ;  /* 0x00000004020c7c25 */ /* 0x000fe2000f8e00ff */
[----:B------:R-:W1:Y:S01]  /*12f0*/  LDCU.128 UR4, c[0x0][0x3d0] ;  /* 0x00007a00ff0477ac */ /* 0x000e620008000c00 */
[----:B------:R-:W-:-:S02]  /*1300*/  SHF.R.S32.HI R2, RZ, 0x1f, R7 ;  /* 0x0000001fff027819 */ /* 0x000fc40000011407 */
[----:B------:R-:W-:Y:S01]  /*1310*/  IADD3 R11, PT, PT, R11, R4, RZ ;  /* 0x000000040b0b7210 */ /* 0x000fe20007ffe0ff */
[----:B------:R-:W-:Y:S02]  /*1320*/  IMAD.IADD R13, R13, 0x1, R9 ;  /* 0x000000010d0d7824 */ /* 0x000fe400078e0209 */
[C---:B---3--:R-:W-:Y:S02]  /*1330*/  IMAD R4, R2.reuse, UR10, RZ ;  /* 0x0000000a02047c24 */ /* 0x048fe4000f8e02ff */
[----:B------:R-:W-:Y:S02]  /*1340*/  IMAD R2, R2, UR8, RZ ;  /* 0x0000000802027c24 */ /* 0x000fe4000f8e02ff */
[----:B------:R-:W-:-:S04]  /*1350*/  IMAD.WIDE.U32 R12, R7, UR8, R12 ;  /* 0x00000008070c7c25 */ /* 0x000fc8000f8e000c */
[C---:B------:R-:W-:Y:S02]  /*1360*/  IMAD R2, R7.reuse, UR9, R2 ;  /* 0x0000000907027c24 */ /* 0x040fe4000f8e0202 */
[C---:B------:R-:W-:Y:S02]  /*1370*/  IMAD R4, R7.reuse, UR11, R4 ;  /* 0x0000000b07047c24 */ /* 0x040fe4000f8e0204 */
[----:B------:R-:W-:Y:S01]  /*1380*/  IMAD.WIDE.U32 R10, R7, UR10, R10 ;  /* 0x0000000a070a7c25 */ /* 0x000fe2000f8e000a */
[----:B------:R-:W-:-:S03]  /*1390*/  IADD3 R13, PT, PT, R13, R2, RZ ;  /* 0x000000020d0d7210 */ /* 0x000fc60007ffe0ff */
[----:B-1----:R-:W-:Y:S01]  /*13a0*/  IMAD R7, R5, UR4, RZ ;  /* 0x0000000405077c24 */ /* 0x002fe2000f8e02ff */
[----:B------:R-:W-:Y:S01]  /*13b0*/  IADD3 R11, PT, PT, R11, R4, RZ ;  /* 0x000000040b0b7210 */ /* 0x000fe20007ffe0ff */
        /* <DEDUP_REMOVED lines=9> */
.L_x_2093:
        /* <DEDUP_REMOVED lines=13> */
[----:B------:R-:W-:Y:S01]  /*1520*/  UIADD3 UR15, UPT, UPT, UR15, UR5, URZ ;  /* 0x000000050f0f7290 */ /* 0x000fe2000fffe0ff */
[----:B------:R-:W-:Y:S11]  /*1530*/  BRA `(.L_x_2096) ;  /* 0x0000000000187947 */ /* 0x000ff60003800000 */
.L_x_2095:
[----:B------:R-:W1:Y:S01]  /*1540*/  LDCU.64 UR10, c[0x0][0x3b8] ;  /* 0x00007700ff0a77ac */ /* 0x000e620008000a00 */
[----:B------:R-:W-:-:S04]  /*1550*/  UIADD3 UR15, UPT, UPT, UR7, UR27, URZ ;  /* 0x0000001b070f7290 */ /* 0x000fc8000fffe0ff */
[----:B-1----:R-:W-:Y:S02]  /*1560*/  UIMAD.WIDE.U32 UR4, UR15, UR10, URZ ;  /* 0x0000000a0f0472a5 */ /* 0x002fe4000f8e00ff */
[----:B------:R-:W-:-:S04]  /*1570*/  UIMAD UR15, UR15, UR11, URZ ;  /* 0x0000000b0f0f72a4 */ /* 0x000fc8000f8e02ff */
[----:B------:R-:W-:Y:S01]  /*1580*/  UIADD3 UR15, UPT, UPT, UR5, UR15, URZ ;  /* 0x0000000f050f7290 */ /* 0x000fe2000fffe0ff */
[----:B------:R-:W-:-:S11]  /*1590*/  UMOV UR14, UR4 ;  /* 0x00000004000e7c82 */ /* 0x000fd60008000000 */
.L_x_2096:
        /* <DEDUP_REMOVED lines=9> */
[----:B--2---:R-:W-:-:S02]  /*1630*/  UIMAD UR7, UR7, UR4, URZ ;  /* 0x00000004070772a4 */ /* 0x004fc4000f8e02ff */
[----:B------:R-:W-:Y:S02]  /*1640*/  UIMAD.WIDE.U32 UR28, UR6, UR4, UR28 ;  /* 0x00000004061c72a5 */ /* 0x000fe4000f8e001c */
[----:B------:R-:W-:-:S04]  /*1650*/  UIMAD UR5, UR6, UR5, UR7 ;  /* 0x00000005060572a4 */ /* 0x000fc8000f8e0207 */
[----:B------:R-:W-:Y:S01]  /*1660*/  UIADD3 UR5, UPT, UPT, UR29, UR5, URZ ;  /* 0x000000051d057290 */ /* 0x000fe2000fffe0ff */
[----:B------:R-:W-:Y:S11]  /*1670*/  BRA `(.L_x_2098) ;  /* 0x0000000000147947 */ /* 0x000ff60003800000 */
.L_x_2097:
[----:B------:R-:W1:Y:S01]  /*1680*/  LDCU.64 UR8, c[0x0][0x3c0] ;  /* 0x00007800ff0877ac */ /* 0x000e620008000a00 */
[----:B------:R-:W-:-:S04]  /*1690*/  UIADD3 UR7, UPT, UPT, UR7, UR27, URZ ;  /* 0x0000001b07077290 */ /* 0x000fc8000fffe0ff */
[----:B-1----:R-:W-:Y:S02]  /*16a0*/  UIMAD.WIDE.U32 UR28, UR7, UR8, URZ ;  /* 0x00000008071c72a5 */ /* 0x002fe4000f8e00ff */
[----:B------:R-:W-:-:S04]  /*16b0*/  UIMAD UR5, UR7, UR9, URZ ;  /* 0x00000009070572a4 */ /* 0x000fc8000f8e02ff */
[----:B------:R-:W-:-:S12]  /*16c0*/  UIADD3 UR5, UPT, UPT, UR29, UR5, URZ ;  /* 0x000000051d057290 */ /* 0x000fd8000fffe0ff */
.L_x_2098:
[----:B------:R-:W1:Y:S01]  /*16d0*/  LDC R0, c[0x0][0x3e8] ;  /* 0x0000fa00ff007b82 */ /* 0x000e620000000800 */
[----:B------:R-:W-:Y:S01]  /*16e0*/  MOV R4, UR26 ;  /* 0x0000001a00047c02 */ /* 0x000fe20008000f00 */
[----:B------:R-:W-:Y:S01]  /*16f0*/  ULEA UR4, UR18, 0xffffff00, 0x8 ;  /* 0xffffff0012047891 */ /* 0x000fe2000f8e40ff */
[----:B------:R-:W-:Y:S01]  /*1700*/  CS2R R216, SRZ ;  /* 0x0000000000d87805 */ /* 0x000fe2000001ff00 */
[----:B------:R-:W-:Y:S01]  /*1710*/  UMOV UR29, UR5 ;  /* 0x00000005001d7c82 */ /* 0x000fe20008000000 */
[----:B------:R-:W-:Y:S01]  /*1720*/  IABS R4, R4 ;  /* 0x0000000400047213 */ /* 0x000fe20000000000 */
[----:B------:R-:W-:Y:S02]  /*1730*/  USHF.R.S32.HI UR5, URZ, 0x1f, UR4 ;  /* 0x0000001fff057899 */ /* 0x000fe40008011404 */
[----:B------:R-:W-:Y:S02]  /*1740*/  UIMAD.WIDE.U32 UR14, UR4, UR10, UR14 ;  /* 0x0000000a040e72a5 */ /* 0x000fe4000f8e000e */
[----:B------:R-:W-:-:S02]  /*1750*/  UIMAD UR6, UR5, UR8, URZ ;  /* 0x00000008050672a4 */ /* 0x000fc4000f8e02ff */
[----:B------:R-:W-:Y:S02]  /*1760*/  UIMAD UR5, UR5, UR10, URZ ;  /* 0x0000000a050572a4 */ /* 0x000fe4000f8e02ff */
[----:B------:R-:W-:Y:S01]  /*1770*/  UIMAD.WIDE.U32 UR28, UR4, UR8, UR28 ;  /* 0x00000008041c72a5 */ /* 0x000fe2000f8e001c */
[----:B------:R-:W-:Y:S01]  /*1780*/  MOV R11, UR15 ;  /* 0x0000000f000b7c02 */ /* 0x000fe20008000f00 */
[----:B------:R-:W-:Y:S01]  /*1790*/  UIMAD UR5, UR4, UR11, UR5 ;  /* 0x0000000b040572a4 */ /* 0x000fe2000f8e0205 */
[----:B------:R-:W-:Y:S01]  /*17a0*/  IMAD.U32 R10, RZ, RZ, UR14 ;  /* 0x0000000eff0a7e24 */ /* 0x000fe2000f8e00ff */
[----:B------:R-:W-:Y:S02]  /*17b0*/  UIMAD UR6, UR4, UR9, UR6 ;  /* 0x00000009040672a4 */ /* 0x000fe4000f8e0206 */
[----:B------:R-:W-:Y:S01]  /*17c0*/  UIADD3 UR5, UPT, UPT, UR15, UR5, URZ ;  /* 0x000000050f057290 */ /* 0x000fe2000fffe0ff */
[----:B------:R-:W-:Y:S01]  /*17d0*/  MOV R15, UR29 ;  /* 0x0000001d000f7c02 */ /* 0x000fe20008000f00 */
[----:B------:R-:W-:Y:S01]  /*17e0*/  UIADD3 UR6, UPT, UPT, UR29, UR6, URZ ;  /* 0x000000061d067290 */ /* 0x000fe2000fffe0ff */
[----:B------:R-:W-:Y:S01]  /*17f0*/  IMAD.U32 R14, RZ, RZ, UR28 ;  /* 0x0000001cff0e7e24 */ /* 0x000fe2000f8e00ff */
[----:B-1----:R-:W-:-:S02]  /*1800*/  IABS R2, R0 ;  /* 0x0000000000027213 */ /* 0x002fc40000000000 */
[----:B------:R-:W-:Y:S02]  /*1810*/  MOV R11, UR5 ;  /* 0x00000005000b7c02 */ /* 0x000fe40008000f00 */
[----:B------:R-:W1:Y:S01]  /*1820*/  I2F.RP R8, R2 ;  /* 0x0000000200087306 */ /* 0x000e620000209400 */
[----:B------:R-:W-:-:S07]  /*1830*/  IMAD.U32 R15, RZ, RZ, UR6 ;  /* 0x00000006ff0f7e24 */ /* 0x000fce000f8e00ff */
        /* <DEDUP_REMOVED lines=18> */
[----:B------:R-:W2:Y:S11]  /*1960*/  LDC.64 R4, c[0x0][0x3d0] ;  /* 0x0000f400ff047b82 */ /* 0x000eb60000000a00 */
[----:B------:R-:W-:-:S05]  /*1970*/  @P2 VIADD R9, R9, 0x1 ;  /* 0x0000000109092836 */ /* 0x000fca0000000000 */
        /* <DEDUP_REMOVED lines=12> */
.L_x_2094:
[----:B------:R-:W-:Y:S01]  /*1a40*/  UISETP.NE.AND UP0, UPT, UR25, -0x1, UPT ;  /* 0xffffffff1900788c */ /* 0x000fe2000bf05270 */
[----:B------:R-:W1:Y:S01]  /*1a50*/  S2R R9, SR_CTAID.X ;  /* 0x0000000000097919 */ /* 0x000e620000002500 */
[----:B------:R-:W2:Y:S01]  /*1a60*/  LDCU.64 UR4, c[0x0][0x3c8] ;  /* 0x00007900ff0477ac */ /* 0x000ea20008000a00 */
[C---:B------:R-:W-:Y:S01]  /*1a70*/  IMAD.SHL.U32 R215, R3.reuse, 0x8, RZ ;  /* 0x0000000803d77824 */ /* 0x040fe200078e00ff */
[----:B------:R-:W3:Y:S01]  /*1a80*/  S2UR UR30, SR_CgaCtaId ;  /* 0x00000000001e79c3 */ /* 0x000ee20000008800 */
[----:B------:R-:W-:Y:S01]  /*1a90*/  LOP3.LUT R214, R3, 0x18, RZ, 0xc0, !PT ;  /* 0x0000001803d67812 */ /* 0x000fe200078ec0ff */
[----:B------:R-:W-:Y:S01]  /*1aa0*/  USHF.R.S32.HI UR27, URZ, 0x1f, UR26 ;  /* 0x0000001fff1b7899 */ /* 0x000fe2000801141a */
[----:B------:R-:W-:Y:S01]  /*1ab0*/  SHF.R.U32.HI R14, RZ, 0x2, R3 ;  /* 0x00000002ff0e7819 */ /* 0x000fe20000011603 */
[----:B------:R-:W-:Y:S01]  /*1ac0*/  UMOV UR31, 0x400 ;  /* 0x00000400001f7882 */ /* 0x000fe20000000000 */
[C---:B------:R-:W-:Y:S01]  /*1ad0*/  LOP3.LUT R11, R215.reuse, 0xd8, RZ, 0xc0, !PT ;  /* 0x000000d8d70b7812 */ /* 0x040fe200078ec0ff */
[----:B------:R-:W-:Y:S01]  /*1ae0*/  IMAD.MOV.U32 R15, RZ, RZ, RZ ;  /* 0x000000ffff0f7224 */ /* 0x000fe200078e00ff */
[----:B------:R-:W4:Y:S01]  /*1af0*/  @!UP0 LDCU.64 UR14, c[0x0][0x398] ;  /* 0x00007300ff0e87ac */ /* 0x000f220008000a00 */
[C---:B------:R-:W-:Y:S01]  /*1b00*/  LOP3.LUT R194, R215.reuse, 0x18, RZ, 0xc0, !PT ;  /* 0x00000018d7c27812 */ /* 0x040fe200078ec0ff */
[----:B------:R-:W-:Y:S01]  /*1b10*/  BSSY.RECONVERGENT B0, `(.L_x_2099) ;  /* 0x0000037000007945 */ /* 0x000fe20003800200 */
[----:B------:R-:W-:Y:S01]  /*1b20*/  LOP3.LUT R7, R215, 0x1f20, RZ, 0xc0, !PT ;  /* 0x00001f20d7077812 */ /* 0x000fe200078ec0ff */
[----:B------:R-:W5:Y:S01]  /*1b30*/  @UP0 LDCU.64 UR6, c[0x0][0x3b0] ;  /* 0x00007600ff0607ac */ /* 0x000f620008000a00 */
[----:B------:R-:W-:-:S02]  /*1b40*/  LOP3.LUT R2, R11, R214, RZ, 0x3c, !PT ;  /* 0x000000d60b027212 */ /* 0x000fc400078e3cff */
[C---:B------:R-:W-:Y:S02]  /*1b50*/  IADD3 R10, P2, PT, R194.reuse, R10, RZ ;  /* 0x0000000ac20a7210 */ /* 0x040fe40007f5e0ff */
[----:B------:R-:W-:Y:S01]  /*1b60*/  IADD3 R6, P1, PT, R194, R6, RZ ;  /* 0x00000006c2067210 */ /* 0x000fe20007f3e0ff */
[----:B--2---:R-:W-:Y:S01]  /*1b70*/  UIMAD UR29, UR27, UR4, URZ ;  /* 0x000000041b1d72a4 */ /* 0x004fe2000f8e02ff */
[----:B------:R-:W-:Y:S01]  /*1b80*/  LOP3.LUT R2, R7, R2, RZ, 0xfc, !PT ;  /* 0x0000000207027212 */ /* 0x000fe200078efcff */
[----:B------:R-:W-:Y:S02]  /*1b90*/  IMAD.X R11, RZ, RZ, R0, P2 ;  /* 0x000000ffff0b7224 */ /* 0x000fe400010e0600 */
[----:B------:R-:W-:Y:S01]  /*1ba0*/  IMAD.X R7, RZ, RZ, R5, P1 ;  /* 0x000000ffff077224 */ /* 0x000fe200008e0605 */
[----:B------:R-:W-:Y:S01]  /*1bb0*/  UIMAD UR29, UR26, UR5, UR29 ;  /* 0x000000051a1d72a4 */ /* 0x000fe2000f8e021d */
[----:B------:R-:W-:Y:S01]  /*1bc0*/  IMAD.WIDE.U32 R10, R14, UR10, R10 ;  /* 0x0000000a0e0a7c25 */ /* 0x000fe2000f8e000a */
[----:B---3--:R-:W-:-:S02]  /*1bd0*/  ULEA UR5, UR30, UR31, 0x18 ;  /* 0x0000001f1e057291 */ /* 0x008fc4000f8ec0ff */
[----:B----4-:R-:W-:Y:S01]  /*1be0*/  @!UP0 UIMAD.WIDE.U32 UR34, UR17, UR14, URZ ;  /* 0x0000000e112282a5 */ /* 0x010fe2000f8e00ff */
[----:B------:R-:W-:Y:S01]  /*1bf0*/  IMAD.WIDE.U32 R6, R14, UR8, R6 ;  /* 0x000000080e067c25 */ /* 0x000fe2000f8e0006 */
[----:B-----5:R-:W-:Y:S02]  /*1c00*/  @UP0 UIMAD.WIDE.U32 UR32, UR25, UR6, URZ ;  /* 0x00000006192002a5 */ /* 0x020fe4000f8e00ff */
[----:B------:R-:W-:Y:S01]  /*1c10*/  LEA R2, R2, UR5, 0x1 ;  /* 0x0000000502027c11 */ /* 0x000fe2000f8e08ff */
[----:B------:R-:W-:Y:S01]  /*1c20*/  @!UP0 UIMAD UR28, UR17, UR15, UR35 ;  /* 0x0000000f111c82a4 */ /* 0x000fe2000f8e0223 */
[----:B------:R-:W-:Y:S01]  /*1c30*/  IMAD.U32 R4, RZ, RZ, UR4 ;  /* 0x00000004ff047e24 */ /* 0x000fe2000f8e00ff */
[----:B------:R-:W-:Y:S01]  /*1c40*/  @UP0 UIMAD UR28, UR25, UR7, UR33 ;  /* 0x00000007191c02a4 */ /* 0x000fe2000f8e0221 */
[C---:B------:R-:W-:Y:S01]  /*1c50*/  IMAD R195, R14.reuse, UR11, R11 ;  /* 0x0000000b0ec37c24 */ /* 0x040fe2000f8e020b */
[----:B------:R-:W2:Y:S01]  /*1c60*/  LDCU.64 UR6, c[0x0][0x388] ;  /* 0x00007100ff0677ac */ /* 0x000ea20008000a00 */
[----:B------:R-:W-:-:S02]  /*1c70*/  IMAD R219, R14, UR9, R7 ;  /* 0x000000090edb7c24 */ /* 0x000fc4000f8e0207 */
[----:B-1----:R-:W-:Y:S01]  /*1c80*/  IMAD.WIDE.U32 R8, R9, 0x40, R14 ;  /* 0x0000004009087825 */ /* 0x002fe200078e000e */
[----:B------:R-:W1:Y:S01]  /*1c90*/  LDCU.64 UR14, c[0x0][0x390] ;  /* 0x00007200ff0e77ac */ /* 0x000e620008000a00 */
[----:B------:R-:W-:Y:S01]  /*1ca0*/  UIADD3 UR25, UPT, UPT, -UR24, UR21, URZ ;  /* 0x0000001518197290 */ /* 0x000fe2000fffe1ff */
[----:B------:R-:W-:Y:S02]  /*1cb0*/  @UP0 UMOV UR34, UR32 ;  /* 0x0000002000220c82 */ /* 0x000fe40008000000 */
[----:B------:R-:W-:-:S03]  /*1cc0*/  IADD3 R12, P0, PT, R194, UR34, RZ ;  /* 0x00000022c20c7c10 */ /* 0x000fc6000ff1e0ff */
[----:B------:R-:W-:Y:S02]  /*1cd0*/  ISETP.GE.AND P2, PT, R14, UR25, PT ;  /* 0x000000190e007c0c */ /* 0x000fe4000bf46270 */
[----:B------:R-:W-:Y:S01]  /*1ce0*/  IMAD.X R13, RZ, RZ, UR28, P0 ;  /* 0x0000001cff0d7e24 */ /* 0x000fe200080e06ff */
[----:B--2---:R-:W-:Y:S01]  /*1cf0*/  LEA R212, P1, R10, UR6, 0x1 ;  /* 0x000000060ad47c11 */ /* 0x004fe2000f8208ff */
[----:B------:R-:W-:Y:S01]  /*1d00*/  IMAD.WIDE.U32 R4, R4, UR26, R12 ;  /* 0x0000001a04047c25 */ /* 0x000fe2000f8e000c */
[----:B-1----:R-:W-:Y:S02]  /*1d10*/  LEA R220, P0, R6, UR14, 0x1 ;  /* 0x0000000e06dc7c11 */ /* 0x002fe4000f8008ff */
[----:B------:R-:W-:Y:S01]  /*1d20*/  LEA.HI.X R195, R10, UR7, R195, 0x1, P1 ;  /* 0x000000070ac37c11 */ /* 0x000fe200088f0cc3 */
[----:B------:R-:W-:Y:S01]  /*1d30*/  VIADD R7, R5, UR29 ;  /* 0x0000001d05077c36 */ /* 0x000fe20008000000 */
[----:B------:R-:W-:-:S04]  /*1d40*/  LEA.HI.X R219, R6, UR15, R219, 0x1, P0 ;  /* 0x0000000f06db7c11 */ /* 0x000fc800080f0cdb */
[----:B------:R-:W-:Y:S05]  /*1d50*/  @P2 BRA `(.L_x_2100) ;  /* 0x0000000000482947 */ /* 0x000fea0003800000 */
        /* <DEDUP_REMOVED lines=17> */
.L_x_2101:
[----:B------:R2:W-:Y:S02]  /*1e70*/  STS.128 [R2], RZ ;  /* 0x000000ff02007388 */ /* 0x0005e40000000c00 */
.L_x_2100:
[----:B------:R-:W-:Y:S05]  /*1e80*/  BSYNC.RECONVERGENT B0 ;  /* 0x0000000000007941 */ /* 0x000fea0003800200 */
.L_x_2099:
        /* <DEDUP_REMOVED lines=23> */
.L_x_2103:
[----:B------:R-:W-:Y:S05]  /*2000*/  BSYNC.RECONVERGENT B0 ;  /* 0x0000000000007941 */ /* 0x000fea0003800200 */
.L_x_2102:
        /* <DEDUP_REMOVED lines=16> */
.L_x_2106:
[----:B------:R1:W-:Y:S02]  /*2110*/  STS.128 [R2+0x1000], RZ ;  /* 0x001000ff02007388 */ /* 0x0003e40000000c00 */
.L_x_2105:
[----:B------:R-:W-:Y:S05]  /*2120*/  BSYNC.RECONVERGENT B0 ;  /* 0x0000000000007941 */ /* 0x000fea0003800200 */
.L_x_2104:
[----:B----4-:R-:W-:Y:S01]  /*2130*/  IMAD.U32 R5, RZ, RZ, UR14 ;  /* 0x0000000eff057e24 */ /* 0x010fe2000f8e00ff */
[----:B------:R-:W-:Y:S01]  /*2140*/  ISETP.GE.AND P1, PT, R10, UR4, PT ;  /* 0x000000040a007c0c */ /* 0x000fe2000bf26270 */
[----:B------:R-:W-:Y:S01]  /*2150*/  IMAD.U32 R0, RZ, RZ, UR7 ;  /* 0x00000007ff007e24 */ /* 0x000fe2000f8e00ff */
[----:B------:R-:W-:Y:S01]  /*2160*/  BSSY.RECONVERGENT B0, `(.L_x_2107) ;  /* 0x0000017000007945 */ /* 0x000fe20003800200 */
[C---:B------:R-:W-:Y:S01]  /*2170*/  VIADD R9, R14.reuse, 0x40 ;  /* 0x000000400e097836 */ /* 0x040fe20000000000 */
[C---:B------:R-:W-:Y:S01]  /*2180*/  LEA R16, P0, R5.reuse, R212, 0x1 ;  /* 0x000000d405107211 */ /* 0x040fe200078008ff */
        /* <DEDUP_REMOVED lines=20> */
.L_x_2108:
[----:B------:R-:W-:Y:S05]  /*22d0*/  BSYNC.RECONVERGENT B0 ;  /* 0x0000000000007941 */ /* 0x000fea0003800200 */
.L_x_2107:
        /* <DEDUP_REMOVED lines=16> */
.L_x_2110:
[----:B------:R-:W-:Y:S05]  /*23e0*/  BSYNC.RECONVERGENT B0 ;  /* 0x0000000000007941 */ /* 0x000fea0003800200 */
.L_x_2109:
        /* <DEDUP_REMOVED lines=15> */
.L_x_2112:
[----:B------:R-:W-:Y:S05]  /*24e0*/  BSYNC.RECONVERGENT B0 ;  /* 0x0000000000007941 */ /* 0x000fea0003800200 */
.L_x_2111:
        /* <DEDUP_REMOVED lines=16> */
.L_x_2114:
[----:B------:R-:W-:Y:S05]  /*25f0*/  BSYNC.RECONVERGENT B0 ;  /* 0x0000000000007941 */ /* 0x000fea0003800200 */
.L_x_2113:
        /* <DEDUP_REMOVED lines=15> */
.L_x_2116:
[----:B------:R-:W-:Y:S05]  /*26f0*/  BSYNC.RECONVERGENT B0 ;  /* 0x0000000000007941 */ /* 0x000fea0003800200 */
.L_x_2115:
        /* <DEDUP_REMOVED lines=16> */
.L_x_2118:
[----:B------:R-:W-:Y:S05]  /*2800*/  BSYNC.RECONVERGENT B0 ;  /* 0x0000000000007941 */ /* 0x000fea0003800200 */
.L_x_2117:
        /* <DEDUP_REMOVED lines=14> */
.L_x_2120:
[----:B------:R-:W-:Y:S05]  /*28f0*/  BSYNC.RECONVERGENT B0 ;  /* 0x0000000000007941 */ /* 0x000fea0003800200 */
.L_x_2119:
[----:B------:R-:W5:Y:S01]  /*2900*/  LDCU.64 UR14, c[0x0][0x540] ;  /* 0x0000a800ff0e77ac */ /* 0x000f620008000a00 */
[----:B------:R-:W0:Y:S01]  /*2910*/  LDGDEPBAR ;  /* 0x00000000000079af */ /* 0x000e220000000000 */
[----:B------:R-:W2:Y:S01]  /*2920*/  LDCU.64 UR6, c[0x0][0x538] ;  /* 0x0000a700ff0677ac */ /* 0x000ea20008000a00 */
        /* <DEDUP_REMOVED lines=34> */
.L_x_2123:
[----:B------:R2:W-:Y:S01]  /*2b50*/  STS.128 [R2+0x5000], RZ ;  /* 0x005000ff02007388 */ /* 0x0005e20000000c00 */
[----:B------:R-:W-:Y:S05]  /*2b60*/  BRA `(.L_x_2124) ;  /* 0x0000000000047947 */ /* 0x000fea0003800000 */
.L_x_2122:
[----:B------:R1:W-:Y:S02]  /*2b70*/  STS.128 [R2+0x5000], RZ ;  /* 0x005000ff02007388 */ /* 0x0003e40000000c00 */
.L_x_2124:
[----:B------:R-:W-:Y:S05]  /*2b80*/  BSYNC.RECONVERGENT B0 ;  /* 0x0000000000007941 */ /* 0x000fea0003800200 */
.L_x_2121:
[----:B------:R-:W-:Y:S01]  /*2b90*/  ISETP.GE.AND P0, PT, R10, UR4, PT ;  /* 0x000000040a007c0c */ /* 0x000fe2000bf06270 */
[C---:B------:R-:W-:Y:S01]  /*2ba0*/  IMAD.SHL.U32 R0, R3.reuse, 0x10, RZ ;  /* 0x0000001003007824 */ /* 0x040fe200078e00ff */
[----:B------:R-:W-:Y:S01]  /*2bb0*/  ISETP.GE.AND P5, PT, R8, UR4, PT ;  /* 0x0000000408007c0c */ /* 0x000fe2000bfa6270 */
[----:B------:R-:W-:Y:S01]  /*2bc0*/  IMAD.SHL.U32 R8, R3, 0x20, RZ ;  /* 0x0000002003087824 */ /* 0x000fe200078e00ff */
[----:B------:R-:W-:Y:S01]  /*2bd0*/  ISETP.GE.AND P4, PT, R7, UR4, PT ;  /* 0x0000000407007c0c */ /* 0x000fe2000bf86270 */
[----:B------:R-:W-:Y:S01]  /*2be0*/  IMAD.U32 R7, RZ, RZ, UR14 ;  /* 0x0000000eff077e24 */ /* 0x000fe2000f8e00ff */
[----:B------:R-:W-:Y:S01]  /*2bf0*/  ISETP.GE.AND P6, PT, R9, UR4, PT ;  /* 0x0000000409007c0c */ /* 0x000fe2000bfc6270 */
[----:B------:R-:W-:Y:S01]  /*2c00*/  IMAD.SHL.U32 R9, R3, 0x4, RZ ;  /* 0x0000000403097824 */ /* 0x000fe200078e00ff */
[----:B------:R-:W-:Y:S01]  /*2c10*/  LOP3.LUT R12, R8, 0xc0, RZ, 0xc0, !PT ;  /* 0x000000c0080c7812 */ /* 0x000fe200078ec0ff */
[----:B------:R-:W-:Y:S01]  /*2c20*/  IMAD.U32 R10, RZ, RZ, UR7 ;  /* 0x00000007ff0a7e24 */ /* 0x000fe2000f8e00ff */
[----:B------:R-:W-:Y:S01]  /*2c30*/  ISETP.GE.AND P3, PT, R6, UR4, PT ;  /* 0x0000000406007c0c */ /* 0x000fe2000bf66270 */
[----:B------:R-:W-:Y:S01]  /*2c40*/  BSSY.RECONVERGENT B0, `(.L_x_2125) ;  /* 0x0000018000007945 */ /* 0x000fe20003800200 */
[----:B------:R-:W-:Y:S01]  /*2c50*/  LEA R6, P1, R7, R220, 0x1 ;  /* 0x000000dc07067211 */ /* 0x000fe200078208ff */
[----:B------:R1:W-:Y:S01]  /*2c60*/  @P0 STS.128 [R2+0x5800], RZ ;  /* 0x005800ff02000388 */ /* 0x0003e20000000c00 */
[----:B------:R-:W-:-:S02]  /*2c70*/  ISETP.GE.AND P2, PT, R5, UR4, PT ;  /* 0x0000000405007c0c */ /* 0x000fc4000bf46270 */
[----:B------:R-:W-:Y:S02]  /*2c80*/  LOP3.LUT R5, R0, 0x100, RZ, 0xc0, !PT ;  /* 0x0000010000057812 */ /* 0x000fe400078ec0ff */
[----:B------:R-:W-:Y:S02]  /*2c90*/  LOP3.LUT R9, R12, 0x18, R9, 0xf8, !PT ;  /* 0x000000180c097812 */ /* 0x000fe400078ef809 */
[----:B------:R-:W-:Y:S02]  /*2ca0*/  LOP3.LUT R191, R8, 0x120, RZ, 0xc0, !PT ;  /* 0x0000012008bf7812 */ /* 0x000fe400078ec0ff */
[----:B------:R-:W-:Y:S02]  /*2cb0*/  LEA.HI.X R7, R7, R219, R10, 0x1, P1 ;  /* 0x000000db07077211 */ /* 0x000fe400008f0c0a */
[----:B------:R-:W-:Y:S02]  /*2cc0*/  ISETP.GE.AND P1, PT, R4, UR4, PT ;  /* 0x0000000404007c0c */ /* 0x000fe4000bf26270 */
[----:B------:R-:W-:-:S02]  /*2cd0*/  LOP3.LUT R5, R5, 0x20, R8, 0xf8, !PT ;  /* 0x0000002005057812 */ /* 0x000fc400078ef808 */
[C---:B------:R-:W-:Y:S02]  /*2ce0*/  LOP3.LUT R190, R9.reuse, 0x8, R190, 0x78, !PT ;  /* 0x0000000809be7812 */ /* 0x040fe400078e78be */
[----:B------:R-:W-:Y:S02]  /*2cf0*/  LOP3.LUT R4, R9, 0x8, R3, 0x78, !PT ;  /* 0x0000000809047812 */ /* 0x000fe400078e7803 */
[----:B------:R-:W-:Y:S02]  /*2d00*/  LOP3.LUT R189, R191, 0x3e00, R0, 0xf8, !PT ;  /* 0x00003e00bfbd7812 */ /* 0x000fe400078ef800 */
[----:B------:R-:W-:Y:S02]  /*2d10*/  LOP3.LUT R0, R5, R4, RZ, 0xfc, !PT ;  /* 0x0000000405007212 */ /* 0x000fe400078efcff */
[----:B------:R-:W-:Y:S01]  /*2d20*/  LOP3.LUT R189, R189, R190, RZ, 0xfc, !PT ;  /* 0x000000bebdbd7212 */ /* 0x000fe200078efcff */
[----:B-1----:R-:W-:Y:S06]  /*2d30*/  @P0 BRA `(.L_x_2126) ;  /* 0x0000000000200947 */ /* 0x002fec0003800000 */
        /* <DEDUP_REMOVED lines=8> */
.L_x_2126:
[----:B------:R-:W-:Y:S05]  /*2dc0*/  BSYNC.RECONVERGENT B0 ;  /* 0x0000000000007941 */ /* 0x000fea0003800200 */
.L_x_2125:
        /* <DEDUP_REMOVED lines=18> */
.L_x_2128:
[----:B------:R-:W-:Y:S05]  /*2ef0*/  BSYNC.RECONVERGENT B0 ;  /* 0x0000000000007941 */ /* 0x000fea0003800200 */
.L_x_2127:
        /* <DEDUP_REMOVED lines=16> */
.L_x_2130:
[----:B------:R-:W-:Y:S05]  /*3000*/  BSYNC.RECONVERGENT B0 ;  /* 0x0000000000007941 */ /* 0x000fea0003800200 */
.L_x_2129:
        /* <DEDUP_REMOVED lines=9> */
[----:B------:R-:W-:-:S05]  /*30a0*/  IMAD.WIDE.U32 R4, R4, 0xc0, R6 ;  /* 0x000000c004047825 */ /* 0x000fca00078e0006 */
[----:B------:R-:W-:-:S05]  /*30b0*/  IADD3 R5, PT, PT, R5, UR7, RZ ;  /* 0x0000000705057c10 */ /* 0x000fca000fffe0ff */
[----:B------:R-:W-:Y:S01]  /*30c0*/  @!PT LDS RZ, [RZ] ;  /* 0x00000000fffff984 */ /* 0x000fe20000000800 */
[----:B------:R-:W-:Y:S01]  /*30d0*/  @!PT LDS RZ, [RZ] ;  /* 0x00000000fffff984 */ /* 0x000fe20000000800 */
[----:B------:R-:W-:Y:S01]  /*30e0*/  @!PT LDS RZ, [RZ] ;  /* 0x00000000fffff984 */ /* 0x000fe20000000800 */
[----:B------:R1:W-:Y:S02]  /*30f0*/  LDGSTS.E.BYPASS.LTC128B.128 [R2+0x7000], desc[UR22][R4.64] ;  /* 0x0700000004027fae */ /* 0x0003e4000b981a16 */
.L_x_2132:
[----:B------:R-:W-:Y:S05]  /*3100*/  BSYNC.RECONVERGENT B0 ;  /* 0x0000000000007941 */ /* 0x000fea0003800200 */
.L_x_2131:
        /* <DEDUP_REMOVED lines=16> */
.L_x_2134:
[----:B------:R-:W-:Y:S05]  /*3210*/  BSYNC.RECONVERGENT B0 ;  /* 0x0000000000007941 */ /* 0x000fea0003800200 */
.L_x_2133:
[----:B------:R1:W-:Y:S01]  /*3220*/  @P2 STS.128 [R2+0x8000], RZ ;  /* 0x008000ff02002388 */ /* 0x0003e20000000c00 */
[----:B------:R-:W-:Y:S04]  /*3230*/  BSSY.RECONVERGENT B0, `(.L_x_2135) ;  /* 0x000000e000007945 */ /* 0x000fe80003800200 */
[----:B------:R-:W-:Y:S05]  /*3240*/  @P2 BRA `(.L_x_2136) ;  /* 0x0000000000302947 */ /* 0x000fea0003800000 */
[----:B------:R-:W5:Y:S02]  /*3250*/  LDCU UR7, c[0x0][0x440] ;  /* 0x00008800ff0777ac */ /* 0x000f640008000800 */
[----:B-----5:R-:W-:-:S13]  /*3260*/  ISETP.GE.AND P0, PT, R194, UR7, PT ;  /* 0x00000007c2007c0c */ /* 0x020fda000bf06270 */
[----:B------:R1:W-:Y:S01]  /*3270*/  @P0 STS.128 [R2+0x8000], RZ ;  /* 0x008000ff02000388 */ /* 0x0003e20000000c00 */
[----:B------:R-:W-:Y:S05]  /*3280*/  @P0 BRA `(.L_x_2136) ;  /* 0x0000000000200947 */ /* 0x000fea0003800000 */
[----:B-1----:R-:W-:Y:S01]  /*3290*/  MOV R4, UR8 ;  /* 0x0000000800047c02 */ /* 0x002fe20008000f00 */
[----:B------:R-:W-:-:S04]  /*32a0*/  UIMAD UR7, UR9, 0x140, URZ ;  /* 0x00000140090778a4 */ /* 0x000fc8000f8e02ff */
[----:B------:R-:W-:-:S05]  /*32b0*/  IMAD.WIDE.U32 R4, R4, 0x140, R6 ;  /* 0x0000014004047825 */ /* 0x000fca00078e0006 */
[----:B------:R-:W-:-:S05]  /*32c0*/  IADD3 R5, PT, PT, R5, UR7, RZ ;  /* 0x0000000705057c10 */ /* 0x000fca000fffe0ff */
[----:B------:R-:W-:Y:S01]  /*32d0*/  @!PT LDS RZ, [RZ] ;  /* 0x00000000fffff984 */ /* 0x000fe20000000800 */
[----:B------:R-:W-:Y:S01]  /*32e0*/  @!PT LDS RZ, [RZ] ;  /* 0x00000000fffff984 */ /* 0x000fe20000000800 */
[----:B------:R-:W-:Y:S01]  /*32f0*/  @!PT LDS RZ, [RZ] ;  /* 0x00000000fffff984 */ /* 0x000fe20000000800 */
[----:B------:R1:W-:Y:S02]  /*3300*/  LDGSTS.E.BYPASS.LTC128B.128 [R2+0x8000], desc[UR22][R4.64] ;  /* 0x0800000004027fae */ /* 0x0003e4000b981a16 */
.L_x_2136:
[----:B------:R-:W-:Y:S05]  /*3310*/  BSYNC.RECONVERGENT B0 ;  /* 0x0000000000007941 */ /* 0x000fea0003800200 */
.L_x_2135:
        /* <DEDUP_REMOVED lines=15> */
.L_x_2138:
[----:B------:R-:W-:Y:S05]  /*3410*/  BSYNC.RECONVERGENT B0 ;  /* 0x0000000000007941 */ /* 0x000fea0003800200 */
.L_x_2137:
[----:B------:R-:W-:Y:S01]  /*3420*/  LDSM.16.M88.4 R76, [R189] ;  /* 0x00000000bd4c783b */ /* 0x000fe20000000200 */
[----:B------:R-:W-:Y:S01]  /*3430*/  UIADD3 UR4, UPT, UPT, UR5, 0x1000, URZ ;  /* 0x0000100005047890 */ /* 0x000fe2000fffe0ff */
[----:B------:R-:W-:Y:S01]  /*3440*/  IMAD.MOV.U32 R197, RZ, RZ, 0x20 ;  /* 0x00000020ffc57424 */ /* 0x000fe200078e00ff */
[----:B------:R-:W-:Y:S01]  /*3450*/  LOP3.LUT P5, RZ, R3, 0x4, RZ, 0xc0, !PT ;  /* 0x0000000403ff7812 */ /* 0x000fe200078ac0ff */
[----:B------:R-:W5:Y:S03]  /*3460*/  LDSM.16.M88.4 R60, [R80+0x1400] ;  /* 0x00140000503c783b */ /* 0x000f660000000200 */
[----:B------:R-:W-:Y:S01]  /*3470*/  SEL R197, R197, 0xffffffe0, !P5 ;  /* 0xffffffe0c5c57807 */ /* 0x000fe20006800000 */
[----:B------:R-:W2:Y:S01]  /*3480*/  LDSM.16.M88.4 R68, [R80+0x1000] ;  /* 0x001000005044783b */ /* 0x000ea20000000200 */
[----:B------:R-:W-:Y:S01]  /*3490*/  LEA R188, R0, UR4, 0x1 ;  /* 0x0000000400bc7c11 */ /* 0x000fe2000f8e08ff */
[----:B------:R-:W-:-:S02]  /*34a0*/  UIADD3 UR4, UPT, UPT, UR18, -0x1, URZ ;  /* 0xffffffff12047890 */ /* 0x000fc4000fffe0ff */
[----:B------:R-:W3:Y:S01]  /*34b0*/  LDSM.16.M88.4 R36, [R80+0x2000] ;  /* 0x002000005024783b */ /* 0x000ee20000000200 */
[----:B------:R-:W-:Y:S01]  /*34c0*/  IMAD.IADD R192, R189, 0x1, R197 ;  /* 0x00000001bdc07824 */ /* 0x000fe200078e02c5 */
[----:B------:R-:W-:Y:S01]  /*34d0*/  USHF.L.U32 UR4, UR4, 0x8, URZ ;  /* 0x0000000804047899 */ /* 0x000fe200080006ff */
[----:B------:R-:W-:Y:S01]  /*34e0*/  IMAD.IADD R0, R197, 0x1, R188 ;  /* 0x00000001c5007824 */ /* 0x000fe200078e02bc */
[----:B------:R-:W-:Y:S04]  /*34f0*/  LDSM.16.M88.4 R52, [R80+0x1800] ;  /* 0x001800005034783b */ /* 0x000fe80000000200 */
[----:B------:R-:W-:Y:S04]  /*3500*/  LDSM.16.M88.4 R184, [R192] ;  /* 0x00000000c0b8783b */ /* 0x000fe80000000200 */
[----:B------:R-:W4:Y:S04]  /*3510*/  LDSM.16.M88.4 R132, [R0+0x400] ;  /* 0x000400000084783b */ /* 0x000f280000000200 */
[----:B------:R-:W4:Y:S04]  /*3520*/  LDSM.16.M88.4 R136, [R0] ;  /* 0x000000000088783b */ /* 0x000f280000000200 */
[----:B------:R-:W4:Y:S04]  /*3530*/  LDSM.16.M88.4 R172, [R0+0x1000] ;  /* 0x0010000000ac783b */ /* 0x000f280000000200 */
[----:B------:R-:W4:Y:S04]  /*3540*/  LDSM.16.M88.4 R44, [R80+0x1c00] ;  /* 0x001c0000502c783b */ /* 0x000f280000000200 */
[----:B------:R-:W4:Y:S04]  /*3550*/  LDSM.16.M88.4 R28, [R80+0x2400] ;  /* 0x00240000501c783b */ /* 0x000f280000000200 */
[----:B------:R-:W4:Y:S01]  /*3560*/  LDSM.16.M88.4 R20, [R80+0x2800] ;  /* 0x002800005014783b */ /* 0x000f220000000200 */
[C---:B-----5:R-:W-:Y:S03]  /*3570*/  HMMA.16816.F32.BF16 R64, R76.reuse, R60, RZ ;  /* 0x0000003c4c40723c */ /* 0x060fe600000418ff */
[----:B------:R-:W5:Y:S04]  /*3580*/  LDSM.16.M88.4 R12, [R80+0x2c00] ;  /* 0x002c0000500c783b */ /* 0x000f680000000200 */
[----:B-1----:R-:W1:Y:S01]  /*3590*/  LDSM.16.M88.4 R4, [R80+0x3000] ;  /* 0x003000005004783b */ /* 0x002e620000000200 */
[C---:B------:R-:W-:Y:S03]  /*35a0*/  HMMA.16816.F32.BF16 R60, R76.reuse, R62, RZ ;  /* 0x0000003e4c3c723c */ /* 0x040fe600000418ff */
[----:B------:R-:W1:Y:S04]  /*35b0*/  LDSM.16.M88.4 R124, [R80+0x3400] ;  /* 0x00340000507c783b */ /* 0x000e680000000200 */
[----:B------:R-:W1:Y:S01]  /*35c0*/  LDSM.16.M88.4 R116, [R80+0x3800] ;  /* 0x003800005074783b */ /* 0x000e620000000200 */
        /* <DEDUP_REMOVED lines=9> */
[----:B------:R-:W-:Y:S03]  /*3660*/  HMMA.16816.F32.BF16 R36, R76, R38, RZ ;  /* 0x000000264c24723c */ /* 0x000fe600000418ff */
[----:B------:R-:W-:Y:S04]  /*3670*/  LDSM.16.M88.4 R180, [R0+0x800] ;  /* 0x0008000000b4783b */ /* 0x000fe80000000200 */
[----:B------:R-:W-:Y:S01]  /*3680*/  LDSM.16.M88.4 R176, [R0+0xc00] ;  /* 0x000c000000b0783b */ /* 0x000fe20000000200 */
[C---:B----4-:R-:W-:Y:S03]  /*3690*/  HMMA.16816.F32.BF16 R64, R184.reuse, R132, R64 ;  /* 0x00000084b840723c */ /* 0x050fe60000041840 */
[----:B------:R-:W-:Y:S04]  /*36a0*/  LDSM.16.M88.4 R148, [R0+0x2800] ;  /* 0x002800000094783b */ /* 0x000fe80000000200 */
[----:B------:R-:W-:Y:S01]  /*36b0*/  LDSM.16.M88.4 R144, [R0+0x2c00] ;  /* 0x002c00000090783b */ /* 0x000fe20000000200 */
[C---:B------:R-:W-:Y:S03]  /*36c0*/  HMMA.16816.F32.BF16 R60, R184.reuse, R134, R60 ;  /* 0x00000086b83c723c */ /* 0x040fe6000004183c */
[----:B------:R-:W4:Y:S04]  /*36d0*/  LDSM.16.M88.4 R132, [R0+0x3800] ;  /* 0x003800000084783b */ /* 0x000f280000000200 */
[----:B------:R-:W-:Y:S01]  /*36e0*/  LDSM.16.M88.4 R160, [R0+0x1c00] ;  /* 0x001c000000a0783b */ /* 0x000fe20000000200 */
[C---:B------:R-:W-:Y:S03]  /*36f0*/  HMMA.16816.F32.BF16 R72, R184.reuse, R136, R72 ;  /* 0x00000088b848723c */ /* 0x040fe60000041848 */
[----:B------:R-:W-:Y:S04]  /*3700*/  LDSM.16.M88.4 R156, [R0+0x2000] ;  /* 0x00200000009c783b */ /* 0x000fe80000000200 */
[----:B------:R-:W-:Y:S01]  /*3710*/  LDSM.16.M88.4 R168, [R0+0x1400] ;  /* 0x0014000000a8783b */ /* 0x000fe20000000200 */
[C---:B------:R-:W-:Y:S03]  /*3720*/  HMMA.16816.F32.BF16 R68, R184.reuse, R138, R68 ;  /* 0x0000008ab844723c */ /* 0x040fe60000041844 */
[----:B------:R-:W4:Y:S04]  /*3730*/  LDSM.16.M88.4 R136, [R0+0x3400] ;  /* 0x003400000088783b */ /* 0x000f280000000200 */
[----:B------:R-:W-:Y:S01]  /*3740*/  LDSM.16.M88.4 R164, [R0+0x1800] ;  /* 0x0018000000a4783b */ /* 0x000fe20000000200 */
[C---:B------:R-:W-:Y:S03]  /*3750*/  HMMA.16816.F32.BF16 R40, R184.reuse, R172, R40 ;  /* 0x000000acb828723c */ /* 0x040fe60000041828 */
[----:B------:R-:W0:Y:S05]  /*3760*/  LDGDEPBAR ;  /* 0x00000000000079af */ /* 0x000e2a0000000000 */
[----:B------:R-:W-:Y:S01]  /*3770*/  HMMA.16816.F32.BF16 R36, R184, R174, R36 ;  /* 0x000000aeb824723c */ /* 0x000fe20000041824 */
[----:B------:R-:W4:Y:S07]  /*3780*/  LDSM.16.M88.4 R172, [R0+0x3c00] ;  /* 0x003c000000ac783b */ /* 0x000f2e0000000200 */
[C---:B------:R-:W-:Y:S08]  /*3790*/  HMMA.16816.F32.BF16 R56, R76.reuse, R52, RZ ;  /* 0x000000344c38723c */ /* 0x040ff000000418ff */
[C---:B------:R-:W-:Y:S08]  /*37a0*/  HMMA.16816.F32.BF16 R48, R76.reuse, R44, RZ ;  /* 0x0000002c4c30723c */ /* 0x040ff000000418ff */
[C---:B------:R-:W-:Y:S08]  /*37b0*/  HMMA.16816.F32.BF16 R32, R76.reuse, R28, RZ ;  /* 0x0000001c4c20723c */ /* 0x040ff000000418ff */
[C---:B------:R-:W-:Y:S08]  /*37c0*/  HMMA.16816.F32.BF16 R24, R76.reuse, R20, RZ ;  /* 0x000000144c18723c */ /* 0x040ff000000418ff */
[C---:B-----5:R-:W-:Y:S08]  /*37d0*/  HMMA.16816.F32.BF16 R16, R76.reuse, R12, RZ ;  /* 0x0000000c4c10723c */ /* 0x060ff000000418ff */
[C---:B-1----:R-:W-:Y:S08]  /*37e0*/  HMMA.16816.F32.BF16 R8, R76.reuse, R4, RZ ;  /* 0x000000044c08723c */ /* 0x042ff000000418ff */
        /* <DEDUP_REMOVED lines=20> */
[----:B------:R-:W1:Y:S01]  /*3930*/  LDSM.16.M88.4 R140, [R0+0x3000] ;  /* 0x00300000008c783b */ /* 0x000e620000000200 */
[----:B------:R-:W-:-:S06]  /*3940*/  DEPBAR.LE SB0, 0x0 ;  /* 0x000080000000791a */ /* 0x000fcc0000000000 */
[C---:B------:R-:W-:Y:S08]  /*3950*/  HMMA.16816.F32.BF16 R128, R184.reuse, R152, R128 ;  /* 0x00000098b880723c */ /* 0x040ff00000041880 */
[----:B----4-:R-:W-:Y:S01]  /*3960*/  HMMA.16816.F32.BF16 R88, R184, R132, R88 ;  /* 0x00000084b858723c */ /* 0x010fe20000041858 */
[----:B------:R-:W-:Y:S02]  /*3970*/  IMAD.SHL.U32 R132, R3, 0x2, RZ ;  /* 0x0000000203847824 */ /* 0x000fe400078e00ff */
[----:B------:R-:W-:-:S03]  /*3980*/  IMAD.U32 R133, RZ, RZ, UR4 ;  /* 0x00000004ff857e24 */ /* 0x000fc6000f8e00ff */
[----:B------:R-:W-:Y:S02]  /*3990*/  LOP3.LUT R132, R132, 0x6, RZ, 0xc0, !PT ;  /* 0x0000000684847812 */ /* 0x000fe400078ec0ff */
[----:B------:R-:W-:Y:S01]  /*39a0*/  HMMA.16816.F32.BF16 R96, R184, R136, R96 ;  /* 0x00000088b860723c */ /* 0x000fe20000041860 */
[----:B------:R-:W-:-:S07]  /*39b0*/  IMAD.MOV.U32 R136, RZ, RZ, 0x8 ;  /* 0x00000008ff887424 */ /* 0x000fce00078e00ff */
[C---:B------:R-:W-:Y:S01]  /*39c0*/  HMMA.16816.F32.BF16 R84, R184.reuse, R134, R84 ;  /* 0x00000086b854723c */ /* 0x040fe20000041854 */
[----:B------:R-:W-:Y:S02]  /*39d0*/  LOP3.LUT R134, R133, 0x90, R132, 0xfe, !PT ;  /* 0x0000009085867812 */ /* 0x000fe400078efe84 */
[----:B------:R-:W-:Y:S02]  /*39e0*/  VIADDMNMX R135, R193, R136, UR19, PT ;  /* 0x00000013c1877e46 */ /* 0x000fe4000b800188 */
[-C--:B------:R-:W-:Y:S02]  /*39f0*/  I2FP.F32.S32 R133, R134.reuse ;  /* 0x0000008600857245 */ /* 0x080fe40000201400 */
[----:B------:R-:W-:Y:S01]  /*3a00*/  LOP3.LUT R136, R132, UR4, RZ, 0xfc, !PT ;  /* 0x0000000484887c12 */ /* 0x000fe2000f8efcff */
[C---:B------:R-:W-:Y:S01]  /*3a10*/  HMMA.16816.F32.BF16 R76, R184.reuse, R174, R76 ;  /* 0x000000aeb84c723c */ /* 0x040fe2000004184c */
[----:B------:R-:W-:Y:S01]  /*3a20*/  I2FP.F32.S32 R137, R134 ;  /* 0x0000008600897245 */ /* 0x000fe20000201400 */
[----:B------:R-:W-:Y:S01]  /*3a30*/  FFMA.FTZ R133, R133, UR6, R128 ;  /* 0x0000000685857c23 */ /* 0x000fe20008010080 */
[----:B------:R-:W-:Y:S01]  /*3a40*/  VIMNMX R193, PT, PT, R193, UR19, PT ;  /* 0x00000013c1c17c48 */ /* 0x000fe2000bfe0100 */
[----:B------:R-:W-:Y:S01]  /*3a50*/  UIADD3 UR19, UPT, UPT, UR18, -0x1, URZ ;  /* 0xffffffff12137890 */ /* 0x000fe2000fffe0ff */
[C---:B------:R-:W-:Y:S01]  /*3a60*/  ISETP.GE.AND P0, PT, R134.reuse, R135, PT ;  /* 0x000000878600720c */ /* 0x040fe20003f06270 */
[----:B------:R-:W-:Y:S01]  /*3a70*/  FFMA.FTZ R130, R137, UR6, R130 ;  /* 0x0000000689827c23 */ /* 0x000fe20008010082 */
[-C--:B------:R-:W-:Y:S01]  /*3a80*/  ISETP.GE.AND P3, PT, R134, R193.reuse, PT ;  /* 0x000000c18600720c */ /* 0x080fe20003f66270 */
[----:B------:R-:W-:Y:S01]  /*3a90*/  HMMA.16816.F32.BF16 R92, R184, R138, R92 ;  /* 0x0000008ab85c723c */ /* 0x000fe2000004185c */
[----:B------:R-:W-:Y:S01]  /*3aa0*/  IMAD.U32 R139, RZ, RZ, UR4 ;  /* 0x00000004ff8b7e24 */ /* 0x000fe2000f8e00ff */
[C---:B------:R-:W-:Y:S01]  /*3ab0*/  ISETP.GE.AND P6, PT, R136.reuse, R193, PT ;  /* 0x000000c18800720c */ /* 0x040fe20003fc6270 */
[----:B------:R-:W-:Y:S01]  /*3ac0*/  UISETP.GT.AND UP0, UPT, UR19, UR16, UPT ;  /* 0x000000101300728c */ /* 0x000fe2000bf04270 */
[----:B------:R-:W-:-:S02]  /*3ad0*/  ISETP.GE.AND P2, PT, R136, R135, PT ;  /* 0x000000878800720c */ /* 0x000fc40003f46270 */
[--C-:B------:R-:W-:Y:S02]  /*3ae0*/  LOP3.LUT R128, R139, 0xf8, R132.reuse, 0xfe, !PT ;  /* 0x000000f88b807812 */ /* 0x100fe400078efe84 */
[C---:B-1----:R-:W-:Y:S01]  /*3af0*/  HMMA.16816.F32.BF16 R100, R184.reuse, R142, R100 ;  /* 0x0000008eb864723c */ /* 0x042fe20000041864 */
[----:B------:R-:W-:Y:S01]  /*3b00*/  IMAD.U32 R143, RZ, RZ, UR4 ;  /* 0x00000004ff8f7e24 */ /* 0x000fe2000f8e00ff */
[----:B------:R-:W-:Y:S02]  /*3b10*/  I2FP.F32.S32 R137, R128 ;  /* 0x0000008000897245 */ /* 0x000fe40000201400 */
[----:B------:R-:W-:Y:S02]  /*3b20*/  ISETP.GE.AND P4, PT, R128, R193, PT ;  /* 0x000000c18000720c */ /* 0x000fe40003f86270 */
[----:B------:R-:W-:Y:S01]  /*3b30*/  LOP3.LUT R138, R143, 0x1, R132, 0xfe, !PT ;  /* 0x000000018f8a7812 */ /* 0x000fe200078efe84 */
[----:B------:R-:W-:Y:S01]  /*3b40*/  FFMA.FTZ R78, R137, UR6, R78 ;  /* 0x00000006894e7c23 */ /* 0x000fe2000801004e */
[----:B------:R-:W-:Y:S01]  /*3b50*/  HMMA.16816.F32.BF16 R104, R184, R140, R104 ;  /* 0x0000008cb868723c */ /* 0x000fe20000041868 */
[----:B------:R-:W-:-:S02]  /*3b60*/  I2FP.F32.S32 R141, R136 ;  /* 0x00000088008d7245 */ /* 0x000fc40000201400 */
[----:B------:R-:W-:Y:S02]  /*3b70*/  LOP3.LUT R136, R139, 0x8, R132, 0xfe, !PT ;  /* 0x000000088b887812 */ /* 0x000fe400078efe84 */
[----:B------:R-:W-:Y:S01]  /*3b80*/  ISETP.GE.AND P1, PT, R128, R135, PT ;  /* 0x000000878000720c */ /* 0x000fe20003f26270 */
[C---:B------:R-:W-:Y:S01]  /*3b90*/  FFMA.FTZ R134, R141.reuse, UR6, R72 ;  /* 0x000000068d867c23 */ /* 0x040fe20008010048 */
[----:B------:R-:W-:Y:S01]  /*3ba0*/  FFMA.FTZ R141, R141, UR6, R74 ;  /* 0x000000068d8d7c23 */ /* 0x000fe2000801004a */
[----:B------:R-:W-:Y:S01]  /*3bb0*/  FSEL R74, R133, -INF , !P3 ;  /* 0xff800000854a7808 */ /* 0x000fe20005800000 */
[----:B------:R-:W-:Y:S01]  /*3bc0*/  FFMA.FTZ R128, R137, UR6, R76 ;  /* 0x0000000689807c23 */ /* 0x000fe2000801004c */
[----:B------:R-:W-:Y:S01]  /*3bd0*/  FSEL R72, R130, -INF , !P0 ;  /* 0xff80000082487808 */ /* 0x000fe20004000000 */
[----:B------:R-:W-:Y:S01]  /*3be0*/  IMAD.U32 R137, RZ, RZ, UR4 ;  /* 0x00000004ff897e24 */ /* 0x000fe2000f8e00ff */
[C---:B------:R-:W-:Y:S01]  /*3bf0*/  ISETP.GE.AND P3, PT, R138.reuse, R193, PT ;  /* 0x000000c18a00720c */ /* 0x040fe20003f66270 */
[----:B------:R-:W-:Y:S01]  /*3c00*/  IMAD.U32 R133, RZ, RZ, UR4 ;  /* 0x00000004ff857e24 */ /* 0x000fe2000f8e00ff */
[----:B------:R-:W-:Y:S01]  /*3c10*/  ISETP.GE.AND P0, PT, R138, R135, PT ;  /* 0x000000878a00720c */ /* 0x000fe20003f06270 */
[----:B------:R-:W-:Y:S01]  /*3c20*/  HMMA.16816.F32.BF16 R56, R184, R180, R56 ;  /* 0x000000b4b838723c */ /* 0x000fe20000041838 */
[----:B------:R-:W-:-:S02]  /*3c30*/  I2FP.F32.S32 R138, R138 ;  /* 0x0000008a008a7245 */ /* 0x000fc40000201400 */
[----:B------:R-:W-:Y:S02]  /*3c40*/  I2FP.F32.S32 R227, R136 ;  /* 0x0000008800e37245 */ /* 0x000fe40000201400 */
[----:B------:R-:W-:Y:S01]  /*3c50*/  FSEL R76, R134, -INF , !P6 ;  /* 0xff800000864c7808 */ /* 0x000fe20007000000 */
[C---:B------:R-:W-:Y:S01]  /*3c60*/  FFMA.FTZ R130, R138.reuse, UR6, R73 ;  /* 0x000000068a827c23 */ /* 0x040fe20008010049 */
[----:B------:R-:W-:Y:S01]  /*3c70*/  FSEL R141, R141, -INF , !P2 ;  /* 0xff8000008d8d7808 */ /* 0x000fe20005000000 */
[----:B------:R-:W-:Y:S01]  /*3c80*/  FFMA.FTZ R73, R138, UR6, R75 ;  /* 0x000000068a497c23 */ /* 0x000fe2000801004b */
[----:B------:R-:W-:Y:S01]  /*3c90*/  LOP3.LUT R134, R137, 0x9, R132, 0xfe, !PT ;  /* 0x0000000989867812 */ /* 0x000fe200078efe84 */
[C---:B------:R-:W-:Y:S01]  /*3ca0*/  FFMA.FTZ R75, R227.reuse, UR6, R68 ;  /* 0x00000006e34b7c23 */ /* 0x040fe20008010044 */
[C---:B------:R-:W-:Y:S01]  /*3cb0*/  ISETP.GE.AND P6, PT, R136.reuse, R193, PT ;  /* 0x000000c18800720c */ /* 0x040fe20003fc6270 */
[----:B------:R-:W-:Y:S01]  /*3cc0*/  FFMA.FTZ R227, R227, UR6, R70 ;  /* 0x00000006e3e37c23 */ /* 0x000fe20008010046 */
        /* <DEDUP_REMOVED lines=8> */
[----:B------:R-:W-:Y:S02]  /*3d50*/  I2FP.F32.S32 R134, R134 ;  /* 0x0000008600867245 */ /* 0x000fe40000201400 */
[----:B------:R-:W-:-:S02]  /*3d60*/  I2FP.F32.S32 R223, R136 ;  /* 0x0000008800df7245 */ /* 0x000fc40000201400 */
[----:B------:R-:W-:Y:S01]  /*3d70*/  FSEL R78, R130, -INF , !P3 ;  /* 0xff800000824e7808 */ /* 0x000fe20005800000 */
[C---:B------:R-:W-:Y:S01]  /*3d80*/  FFMA.FTZ R71, R134.reuse, UR6, R71 ;  /* 0x0000000686477c23 */ /* 0x040fe20008010047 */
[----:B------:R-:W-:Y:S01]  /*3d90*/  FSEL R137, R73, -INF , !P0 ;  /* 0xff80000049897808 */ /* 0x000fe20004000000 */
[----:B------:R-:W-:Y:S01]  /*3da0*/  FFMA.FTZ R73, R134, UR6, R69 ;  /* 0x0000000686497c23 */ /* 0x000fe20008010045 */
[----:B------:R-:W-:Y:S01]  /*3db0*/  LOP3.LUT R130, R133, 0x11, R132, 0xfe, !PT ;  /* 0x0000001185827812 */ /* 0x000fe200078efe84 */
[----:B------:R-:W-:Y:S01]  /*3dc0*/  FFMA.FTZ R69, R223, UR6, R64 ;  /* 0x00000006df457c23 */ /* 0x000fe20008010040 */
[----:B------:R-:W-:Y:S01]  /*3dd0*/  LOP3.LUT R128, R139, 0x18, R132, 0xfe, !PT ;  /* 0x000000188b807812 */ /* 0x000fe200078efe84 */
[----:B------:R-:W-:Y:S01]  /*3de0*/  FFMA.FTZ R223, R223, UR6, R66 ;  /* 0x00000006dfdf7c23 */ /* 0x000fe20008010042 */
[----:B------:R-:W-:Y:S01]  /*3df0*/  FSEL R66, R75, -INF , !P6 ;  /* 0xff8000004b427808 */ /* 0x000fe20007000000 */
[----:B------:R-:W-:Y:S01]  /*3e00*/  HMMA.16816.F32.BF16 R44, R184, R178, R44 ;  /* 0x000000b2b82c723c */ /* 0x000fe2000004182c */
[----:B------:R-:W-:-:S02]  /*3e10*/  FSEL R227, R227, -INF , !P2 ;  /* 0xff800000e3e37808 */ /* 0x000fc40005000000 */
[C---:B------:R-:W-:Y:S02]  /*3e20*/  ISETP.GE.AND P6, PT, R130.reuse, R193, PT ;  /* 0x000000c18200720c */ /* 0x040fe40003fc6270 */
[----:B------:R-:W-:Y:S02]  /*3e30*/  ISETP.GE.AND P2, PT, R130, R135, PT ;  /* 0x000000878200720c */ /* 0x000fe40003f46270 */
[----:B------:R-:W-:Y:S01]  /*3e40*/  I2FP.F32.S32 R130, R130 ;  /* 0x0000008200827245 */ /* 0x000fe20000201400 */
[C---:B------:R-:W-:Y:S01]  /*3e50*/  HMMA.16816.F32.BF16 R116, R184.reuse, R150, R116 ;  /* 0x00000096b874723c */ /* 0x040fe20000041874 */
[----:B------:R-:W-:Y:S02]  /*3e60*/  I2FP.F32.S32 R213, R128 ;  /* 0x0000008000d57245 */ /* 0x000fe40000201400 */
[----:B------:R-:W-:Y:S01]  /*3e70*/  FSEL R64, R73, -INF , !P4 ;  /* 0xff80000049407808 */ /* 0x000fe20006000000 */
[----:B------:R-:W-:Y:S01]  /*3e80*/  FFMA.FTZ R67, R130, UR6, R67 ;  /* 0x0000000682437c23 */ /* 0x000fe20008010043 */
[----:B------:R-:W-:Y:S01]  /*3e90*/  FSEL R225, R71, -INF , !P1 ;  /* 0xff80000047e17808 */ /* 0x000fe20004800000 */
[----:B------:R-:W-:Y:S01]  /*3ea0*/  IMAD.U32 R71, RZ, RZ, UR4 ;  /* 0x00000004ff477e24 */ /* 0x000fe2000f8e00ff */
[C---:B------:R-:W-:Y:S01]  /*3eb0*/  ISETP.GE.AND P3, PT, R136.reuse, R193, PT ;  /* 0x000000c18800720c */ /* 0x040fe20003f66270 */
[C---:B------:R-:W-:Y:S01]  /*3ec0*/  FFMA.FTZ R138, R213.reuse, UR6, R60 ;  /* 0x00000006d58a7c23 */ /* 0x040fe2000801003c */
[----:B------:R-:W-:Y:S01]  /*3ed0*/  ISETP.GE.AND P0, PT, R136, R135, PT ;  /* 0x000000878800720c */ /* 0x000fe20003f06270 */
[----:B------:R-:W-:Y:S01]  /*3ee0*/  FFMA.FTZ R213, R213, UR6, R62 ;  /* 0x00000006d5d57c23 */ /* 0x000fe2000801003e */
[----:B------:R-:W-:Y:S01]  /*3ef0*/  ISETP.GE.AND P4, PT, R128, R193, PT ;  /* 0x000000c18000720c */ /* 0x000fe20003f86270 */
[----:B------:R-:W-:Y:S01]  /*3f00*/  FFMA.FTZ R65, R130, UR6, R65 ;  /* 0x0000000682417c23 */ /* 0x000fe20008010041 */
[----:B------:R-:W-:Y:S01]  /*3f10*/  ISETP.GE.AND P1, PT, R128, R135, PT ;  /* 0x000000878000720c */ /* 0x000fe20003f26270 */
[----:B------:R-:W-:Y:S01]  /*3f20*/  HMMA.16816.F32.BF16 R108, R184, R146, R108 ;  /* 0x00000092b86c723c */ /* 0x000fe2000004186c */
[----:B------:R-:W-:-:S02]  /*3f30*/  LOP3.LUT R128, R133, 0x19, R132, 0xfe, !PT ;  /* 0x0000001985807812 */ /* 0x000fc400078efe84 */
[----:B------:R-:W-:Y:S01]  /*3f40*/  FSEL R62, R69, -INF , !P3 ;  /* 0xff800000453e7808 */ /* 0x000fe20005800000 */
[----:B------:R-:W-:Y:S01]  /*3f50*/  IMAD.U32 R69, RZ, RZ, UR4 ;  /* 0x00000004ff457e24 */ /* 0x000fe2000f8e00ff */
[----:B------:R-:W-:Y:S02]  /*3f60*/  FSEL R223, R223, -INF , !P0 ;  /* 0xff800000dfdf7808 */ /* 0x000fe40004000000 */
[C---:B------:R-:W-:Y:S01]  /*3f70*/  ISETP.GE.AND P3, PT, R128.reuse, R193, PT ;  /* 0x000000c18000720c */ /* 0x040fe20003f66270 */
[----:B------:R-:W-:Y:S01]  /*3f80*/  HMMA.16816.F32.BF16 R12, R184, R162, R12 ;  /* 0x000000a2b80c723c */ /* 0x000fe2000004180c */
[----:B------:R-:W-:Y:S02]  /*3f90*/  ISETP.GE.AND P0, PT, R128, R135, PT ;  /* 0x000000878000720c */ /* 0x000fe40003f06270 */
[----:B------:R-:W-:Y:S02]  /*3fa0*/  LOP3.LUT R130, R71, 0x20, R132, 0xfe, !PT ;  /* 0x0000002047827812 */ /* 0x000fe400078efe84 */
[----:B------:R-:W-:-:S02]  /*3fb0*/  I2FP.F32.S32 R128, R128 ;  /* 0x0000008000807245 */ /* 0x000fc40000201400 */
[----:B------:R-:W-:Y:S01]  /*3fc0*/  FSEL R221, R67, -INF , !P2 ;  /* 0xff80000043dd7808 */ /* 0x000fe20005000000 */
[----:B------:R-:W-:Y:S01]  /*3fd0*/  IMAD.U32 R67, RZ, RZ, UR4 ;  /* 0x00000004ff437e24 */ /* 0x000fe2000f8e00ff */
[----:B------:R-:W-:Y:S01]  /*3fe0*/  FSEL R60, R65, -INF , !P6 ;  /* 0xff800000413c7808 */ /* 0x000fe20007000000 */
[----:B------:R-:W-:Y:S01]  /*3ff0*/  FFMA.FTZ R61, R128, UR6, R61 ;  /* 0x00000006803d7c23 */ /* 0x000fe2000801003d */
[----:B------:R-:W-:Y:S01]  /*4000*/  ISETP.GE.AND P6, PT, R130, R193, PT ;  /* 0x000000c18200720c */ /* 0x000fe20003fc6270 */
[----:B------:R-:W-:Y:S01]  /*4010*/  FFMA.FTZ R63, R128, UR6, R63 ;  /* 0x00000006803f7c23 */ /* 0x000fe2000801003f */
[----:B------:R-:W-:Y:S01]  /*4020*/  ISETP.GE.AND P2, PT, R130, R135, PT ;  /* 0x000000878200720c */ /* 0x000fe20003f46270 */
[----:B------:R-:W-:Y:S01]  /*4030*/  HMMA.16816.F32.BF16 R8, R184, R156, R8 ;  /* 0x0000009cb808723c */ /* 0x000fe20000041808 */
[----:B------:R-:W-:Y:S02]  /*4040*/  I2FP.F32.S32 R65, R130 ;  /* 0x0000008200417245 */ /* 0x000fe40000201400 */
[----:B------:R-:W-:-:S02]  /*4050*/  LOP3.LUT R130, R69, 0x21, R132, 0xfe, !PT ;  /* 0x0000002145827812 */ /* 0x000fc400078efe84 */
[----:B------:R-:W-:Y:S01]  /*4060*/  LOP3.LUT R128, R67, 0x28, R132, 0xfe, !PT ;  /* 0x0000002843807812 */ /* 0x000fe200078efe84 */
[C---:B------:R-:W-:Y:S01]  /*4070*/  FFMA.FTZ R56, R65.reuse, UR6, R56 ;  /* 0x0000000641387c23 */ /* 0x040fe20008010038 */
[----:B------:R-:W-:Y:S01]  /*4080*/  FSEL R138, R138, -INF , !P4 ;  /* 0xff8000008a8a7808 */ /* 0x000fe20006000000 */
[----:B------:R-:W-:Y:S01]  /*4090*/  FFMA.FTZ R58, R65, UR6, R58 ;  /* 0x00000006413a7c23 */ /* 0x000fe2000801003a */
[----:B------:R-:W-:Y:S01]  /*40a0*/  FSEL R213, R213, -INF , !P1 ;  /* 0xff800000d5d57808 */ /* 0x000fe20004800000 */
[----:B------:R-:W-:Y:S01]  /*40b0*/  IMAD.U32 R65, RZ, RZ, UR4 ;  /* 0x00000004ff417e24 */ /* 0x000fe2000f8e00ff */
[C---:B------:R-:W-:Y:S01]  /*40c0*/  ISETP.GE.AND P4, PT, R130.reuse, R193, PT ;  /* 0x000000c18200720c */ /* 0x040fe20003f86270 */
[----:B------:R-:W-:Y:S01]  /*40d0*/  HMMA.16816.F32.BF16 R32, R184, R168, R32 ;  /* 0x000000a8b820723c */ /* 0x000fe20000041820 */
[----:B------:R-:W-:Y:S02]  /*40e0*/  ISETP.GE.AND P1, PT, R130, R135, PT ;  /* 0x000000878200720c */ /* 0x000fe40003f26270 */
[----:B------:R-:W-:-:S02]  /*40f0*/  I2FP.F32.S32 R130, R130 ;  /* 0x0000008200827245 */ /* 0x000fc40000201400 */
[----:B------:R-:W-:Y:S02]  /*4100*/  FSEL R136, R61, -INF , !P3 ;  /* 0xff8000003d887808 */ /* 0x000fe40005800000 */
[----:B------:R-:W-:Y:S01]  /*4110*/  FSEL R211, R63, -INF , !P0 ;  /* 0xff8000003fd37808 */ /* 0x000fe20004000000 */
[----:B------:R-:W-:Y:S01]  /*4120*/  IMAD.U32 R63, RZ, RZ, UR4 ;  /* 0x00000004ff3f7e24 */ /* 0x000fe2000f8e00ff */
[----:B------:R-:W-:Y:S01]  /*4130*/  I2FP.F32.S32 R61, R128 ;  /* 0x00000080003d7245 */ /* 0x000fe20000201400 */
[----:B------:R-:W-:Y:S01]  /*4140*/  FFMA.FTZ R57, R130, UR6, R57 ;  /* 0x0000000682397c23 */ /* 0x000fe20008010039 */
[----:B------:R-:W-:Y:S01]  /*4150*/  ISETP.GE.AND P3, PT, R128, R193, PT ;  /* 0x000000c18000720c */ /* 0x000fe20003f66270 */
[----:B------:R-:W-:Y:S01]  /*4160*/  FFMA.FTZ R59, R130, UR6, R59 ;  /* 0x00000006823b7c23 */ /* 0x000fe2000801003b */
[----:B------:R-:W-:Y:S01]  /*4170*/  ISETP.GE.AND P0, PT, R128, R135, PT ;  /* 0x000000878000720c */ /* 0x000fe20003f06270 */
[C---:B------:R-:W-:Y:S01]  /*4180*/  FFMA.FTZ R52, R61.reuse, UR6, R52 ;  /* 0x000000063d347c23 */ /* 0x040fe20008010034 */
[----:B------:R-:W-:Y:S01]  /*4190*/  FFMA.FTZ R54, R61, UR6, R54 ;  /* 0x000000063d367c23 */ /* 0x000fe20008010036 */
[--C-:B------:R-:W-:Y:S01]  /*41a0*/  LOP3.LUT R128, R65, 0x29, R132.reuse, 0xfe, !PT ;  /* 0x0000002941807812 */ /* 0x100fe200078efe84 */
[----:B------:R-:W-:Y:S01]  /*41b0*/  IMAD.U32 R61, RZ, RZ, UR4 ;  /* 0x00000004ff3d7e24 */ /* 0x000fe2000f8e00ff */
[----:B------:R-:W-:Y:S01]  /*41c0*/  LOP3.LUT R130, R63, 0x30, R132, 0xfe, !PT ;  /* 0x000000303f827812 */ /* 0x000fe200078efe84 */
[----:B------:R-:W-:Y:S01]  /*41d0*/  HMMA.16816.F32.BF16 R28, R184, R170, R28 ;  /* 0x000000aab81c723c */ /* 0x000fe2000004181c */
[----:B------:R-:W-:-:S02]  /*41e0*/  FSEL R150, R56, -INF , !P6 ;  /* 0xff80000038967808 */ /* 0x000fc40007000000 */
[----:B------:R-:W-:Y:S02]  /*41f0*/  FSEL R209, R58, -INF , !P2 ;  /* 0xff8000003ad17808 */ /* 0x000fe40005000000 */
[----:B------:R-:W-:Y:S02]  /*4200*/  FSEL R146, R57, -INF , !P4 ;  /* 0xff80000039927808 */ /* 0x000fe40006000000 */
[C---:B------:R-:W-:Y:S01]  /*4210*/  ISETP.GE.AND P6, PT, R128.reuse, R193, PT ;  /* 0x000000c18000720c */ /* 0x040fe20003fc6270 */
[----:B------:R-:W-:Y:S01]  /*4220*/  HMMA.16816.F32.BF16 R24, R184, R164, R24 ;  /* 0x000000a4b818723c */ /* 0x000fe20000041818 */
[----:B------:R-:W-:Y:S02]  /*4230*/  ISETP.GE.AND P2, PT, R128, R135, PT ;  /* 0x000000878000720c */ /* 0x000fe40003f46270 */
[----:B------:R-:W-:Y:S02]  /*4240*/  I2FP.F32.S32 R57, R130 ;  /* 0x0000008200397245 */ /* 0x000fe40000201400 */
[----:B------:R-:W-:-:S02]  /*4250*/  I2FP.F32.S32 R128, R128 ;  /* 0x0000008000807245 */ /* 0x000fc40000201400 */
[----:B------:R-:W-:Y:S01]  /*4260*/  LOP3.LUT R58, R61, 0x31, R132, 0xfe, !PT ;  /* 0x000000313d3a7812 */ /* 0x000fe200078efe84 */
[----:B------:R-:W-:Y:S01]  /*4270*/  FFMA.FTZ R48, R57, UR6, R48 ;  /* 0x0000000639307c23 */ /* 0x000fe20008010030 */
[----:B------:R-:W-:Y:S01]  /*4280*/  FSEL R207, R59, -INF , !P1 ;  /* 0xff8000003bcf7808 */ /* 0x000fe20004800000 */
[----:B------:R-:W-:Y:S01]  /*4290*/  IMAD.U32 R59, RZ, RZ, UR4 ;  /* 0x00000004ff3b7e24 */ /* 0x000fe2000f8e00ff */
[----:B------:R-:W-:Y:S01]  /*42a0*/  FSEL R162, R52, -INF , !P3 ;  /* 0xff80000034a27808 */ /* 0x000fe20005800000 */
[----:B------:R-:W-:Y:S01]  /*42b0*/  FFMA.FTZ R50, R57, UR6, R50 ;  /* 0x0000000639327c23 */ /* 0x000fe20008010032 */
[----:B------:R-:W-:Y:S01]  /*42c0*/  I2FP.F32.S32 R52, R58 ;  /* 0x0000003a00347245 */ /* 0x000fe20000201400 */
[C---:B------:R-:W-:Y:S01]  /*42d0*/  FFMA.FTZ R53, R128.reuse, UR6, R53 ;  /* 0x0000000680357c23 */ /* 0x040fe20008010035 */
[----:B------:R-:W-:Y:S01]  /*42e0*/  IMAD.U32 R57, RZ, RZ, UR4 ;  /* 0x00000004ff397e24 */ /* 0x000fe2000f8e00ff */
[--C-:B------:R-:W-:Y:S01]  /*42f0*/  LOP3.LUT R56, R59, 0x38, R132.reuse, 0xfe, !PT ;  /* 0x000000383b387812 */ /* 0x100fe200078efe84 */
[----:B------:R-:W-:Y:S01]  /*4300*/  FFMA.FTZ R55, R128, UR6, R55 ;  /* 0x0000000680377c23 */ /* 0x000fe20008010037 */
[----:B------:R-:W-:Y:S01]  /*4310*/  ISETP.GE.AND P4, PT, R130, R193, PT ;  /* 0x000000c18200720c */ /* 0x000fe20003f86270 */
[----:B------:R-:W-:Y:S01]  /*4320*/  FFMA.FTZ R49, R52, UR6, R49 ;  /* 0x0000000634317c23 */ /* 0x000fe20008010031 */
[----:B------:R-:W-:Y:S01]  /*4330*/  ISETP.GE.AND P1, PT, R130, R135, PT ;  /* 0x000000878200720c */ /* 0x000fe20003f26270 */
[----:B------:R-:W-:Y:S01]  /*4340*/  FFMA.FTZ R51, R52, UR6, R51 ;  /* 0x0000000634337c23 */ /* 0x000fe20008010033 */
[----:B------:R-:W-:Y:S01]  /*4350*/  FSEL R156, R53, -INF , !P6 ;  /* 0xff800000359c7808 */ /* 0x000fe20007000000 */
[----:B------:R-:W-:Y:S01]  /*4360*/  HMMA.16816.F32.BF16 R20, R184, R166, R20 ;  /* 0x000000a6b814723c */ /* 0x000fe20000041814 */
[----:B------:R-:W-:-:S02]  /*4370*/  LOP3.LUT R52, R57, 0x39, R132, 0xfe, !PT ;  /* 0x0000003939347812 */ /* 0x000fc400078efe84 */
[----:B------:R-:W-:Y:S02]  /*4380*/  FSEL R205, R54, -INF , !P0 ;  /* 0xff80000036cd7808 */ /* 0x000fe40004000000 */
[----:B------:R-:W-:Y:S02]  /*4390*/  I2FP.F32.S32 R53, R56 ;  /* 0x0000003800357245 */ /* 0x000fe40000201400 */
[C---:B------:R-:W-:Y:S01]  /*43a0*/  ISETP.GE.AND P0, PT, R58.reuse, R135, PT ;  /* 0x000000873a00720c */ /* 0x040fe20003f06270 */
[C---:B------:R-:W-:Y:S01]  /*43b0*/  HMMA.16816.F32.BF16 R16, R184.reuse, R160, R16 ;  /* 0x000000a0b810723c */ /* 0x040fe20000041810 */
[----:B------:R-:W-:Y:S01]  /*43c0*/  FSEL R203, R55, -INF , !P2 ;  /* 0xff80000037cb7808 */ /* 0x000fe20005000000 */
[----:B------:R-:W-:Y:S02]  /*43d0*/  IMAD.U32 R55, RZ, RZ, UR4 ;  /* 0x00000004ff377e24 */ /* 0x000fe4000f8e00ff */
[C---:B------:R-:W-:Y:S01]  /*43e0*/  FFMA.FTZ R44, R53.reuse, UR6, R44 ;  /* 0x00000006352c7c23 */ /* 0x040fe2000801002c */
[----:B------:R-:W-:Y:S01]  /*43f0*/  FFMA.FTZ R46, R53, UR6, R46 ;  /* 0x00000006352e7c23 */ /* 0x000fe2000801002e */
[----:B------:R-:W-:Y:S01]  /*4400*/  FSEL R183, R51, -INF , !P0 ;  /* 0xff80000033b77808 */ /* 0x000fe20004000000 */
[----:B------:R-:W-:Y:S01]  /*4410*/  IMAD.U32 R53, RZ, RZ, UR4 ;  /* 0x00000004ff357e24 */ /* 0x000fe2000f8e00ff */
[----:B------:R-:W-:Y:S01]  /*4420*/  ISETP.GE.AND P3, PT, R58, R193, PT ;  /* 0x000000c13a00720c */ /* 0x000fe20003f66270 */
[----:B------:R-:W-:Y:S01]  /*4430*/  HMMA.16816.F32.BF16 R4, R184, R158, R4 ;  /* 0x0000009eb804723c */ /* 0x000fe20000041804 */
[----:B------:R-:W-:Y:S01]  /*4440*/  IMAD.U32 R51, RZ, RZ, UR4 ;  /* 0x00000004ff337e24 */ /* 0x000fe2000f8e00ff */
[----:B------:R-:W-:-:S02]  /*4450*/  LOP3.LUT R54, R55, 0x40, R132, 0xfe, !PT ;  /* 0x0000004037367812 */ /* 0x000fc400078efe84 */
[----:B------:R-:W-:Y:S02]  /*4460*/  ISETP.GE.AND P6, PT, R56, R193, PT ;  /* 0x000000c13800720c */ /* 0x000fe40003fc6270 */
[----:B------:R-:W-:Y:S02]  /*4470*/  FSEL R168, R49, -INF , !P3 ;  /* 0xff80000031a87808 */ /* 0x000fe40005800000 */
[C---:B------:R-:W-:Y:S01]  /*4480*/  HMMA.16816.F32.BF16 R124, R184.reuse, R154, R124 ;  /* 0x0000009ab87c723c */ /* 0x040fe2000004187c */
[----:B------:R-:W-:Y:S02]  /*4490*/  I2FP.F32.S32 R49, R54 ;  /* 0x0000003600317245 */ /* 0x000fe40000201400 */
[----:B------:R-:W-:Y:S02]  /*44a0*/  FSEL R178, R44, -INF , !P6 ;  /* 0xff8000002cb27808 */ /* 0x000fe40007000000 */
[-C--:B------:R-:W-:Y:S01]  /*44b0*/  ISETP.GE.AND P2, PT, R56, R135.reuse, PT ;  /* 0x000000873800720c */ /* 0x080fe20003f46270 */
[C---:B------:R-:W-:Y:S01]  /*44c0*/  FFMA.FTZ R40, R49.reuse, UR6, R40 ;  /* 0x0000000631287c23 */ /* 0x040fe20008010028 */
[----:B------:R-:W-:Y:S01]  /*44d0*/  FFMA.FTZ R42, R49, UR6, R42 ;  /* 0x00000006312a7c23 */ /* 0x000fe2000801002a */
[----:B------:R-:W-:Y:S01]  /*44e0*/  HMMA.16816.F32.BF16 R120, R184, R148, R120 ;  /* 0x00000094b878723c */ /* 0x000fe20000041878 */
[----:B------:R-:W-:Y:S01]  /*44f0*/  IMAD.U32 R49, RZ, RZ, UR4 ;  /* 0x00000004ff317e24 */ /* 0x000fe2000f8e00ff */
[----:B------:R-:W-:Y:S01]  /*4500*/  BAR.SYNC.DEFER_BLOCKING 0x0 ;  /* 0x0000000000007b1d */ /* 0x000fe20000010000 */
[----:B------:R-:W-:-:S02]  /*4510*/  ISETP.GE.AND P0, PT, R54, R135, PT ;  /* 0x000000873600720c */ /* 0x000fc40003f06270 */
[----:B------:R-:W-:Y:S02]  /*4520*/  FSEL R181, R46, -INF , !P2 ;  /* 0xff8000002eb57808 */ /* 0x000fe40005000000 */
[----:B------:R-:W-:Y:S01]  /*4530*/  ISETP.GE.AND P3, PT, R54, R193, PT ;  /* 0x000000c13600720c */ /* 0x000fe20003f66270 */
[C---:B------:R-:W-:Y:S01]  /*4540*/  HMMA.16816.F32.BF16 R112, R184.reuse, R144, R112 ;  /* 0x00000090b870723c */ /* 0x040fe20000041870 */
[----:B------:R-:W-:Y:S02]  /*4550*/  FSEL R155, R42, -INF , !P0 ;  /* 0xff8000002a9b7808 */ /* 0x000fe40004000000 */
[--C-:B------:R-:W-:Y:S02]  /*4560*/  LOP3.LUT R54, R55, 0xe1, R132.reuse, 0xfe, !PT ;  /* 0x000000e137367812 */ /* 0x100fe400078efe84 */
[--C-:B------:R-:W-:Y:S02]  /*4570*/  LOP3.LUT R56, R59, 0xf0, R132.reuse, 0xfe, !PT ;  /* 0x000000f03b387812 */ /* 0x100fe400078efe84 */
[----:B------:R-:W-:Y:S01]  /*4580*/  LOP3.LUT R58, R63, 0xf1, R132, 0xfe, !PT ;  /* 0x000000f13f3a7812 */ /* 0x000fe200078efe84 */
[----:B------:R-:W-:Y:S01]  /*4590*/  HMMA.16816.F32.BF16 R80, R184, R172, R80 ;  /* 0x000000acb850723c */ /* 0x000fe20000041850 */
[----:B------:R-:W-:-:S02]  /*45a0*/  FSEL R172, R48, -INF , !P4 ;  /* 0xff80000030ac7808 */ /* 0x000fc40006000000 */
[----:B------:R-:W-:Y:S02]  /*45b0*/  FSEL R187, R50, -INF , !P1 ;  /* 0xff80000032bb7808 */ /* 0x000fe40004800000 */
[C---:B------:R-:W-:Y:S02]  /*45c0*/  ISETP.GE.AND P4, PT, R52.reuse, R193, PT ;  /* 0x000000c13400720c */ /* 0x040fe40003f86270 */
[----:B------:R-:W-:Y:S02]  /*45d0*/  ISETP.GE.AND P1, PT, R52, R135, PT ;  /* 0x000000873400720c */ /* 0x000fe40003f26270 */
[----:B------:R-:W-:Y:S02]  /*45e0*/  I2FP.F32.S32 R52, R52 ;  /* 0x0000003400347245 */ /* 0x000fe40000201400 */
[--C-:B------:R-:W-:Y:S02]  /*45f0*/  LOP3.LUT R50, R53, 0x41, R132.reuse, 0xfe, !PT ;  /* 0x0000004135327812 */ /* 0x100fe400078efe84 */
[----:B------:R-:W-:Y:S01]  /*4600*/  LOP3.LUT R48, R51, 0x48, R132, 0xfe, !PT ;  /* 0x0000004833307812 */ /* 0x000fe200078efe84 */
[C---:B------:R-:W-:Y:S01]  /*4610*/  FFMA.FTZ R45, R52.reuse, UR6, R45 ;  /* 0x00000006342d7c23 */ /* 0x040fe2000801002d */
[----:B------:R-:W-:Y:S01]  /*4620*/  FFMA.FTZ R47, R52, UR6, R47 ;  /* 0x00000006342f7c23 */ /* 0x000fe2000801002f */
[----:B------:R-:W-:-:S02]  /*4630*/  I2FP.F32.S32 R44, R50 ;  /* 0x00000032002c7245 */ /* 0x000fc40000201400 */
[----:B------:R-:W-:Y:S02]  /*4640*/  ISETP.GE.AND P6, PT, R50, R193, PT ;  /* 0x000000c13200720c */ /* 0x000fe40003fc6270 */
[----:B------:R-:W-:Y:S01]  /*4650*/  FSEL R174, R45, -INF , !P4 ;  /* 0xff8000002dae7808 */ /* 0x000fe20006000000 */
[C---:B------:R-:W-:Y:S01]  /*4660*/  FFMA.FTZ R41, R44.reuse, UR6, R41 ;  /* 0x000000062c297c23 */ /* 0x040fe20008010029 */
[----:B------:R-:W-:Y:S01]  /*4670*/  I2FP.F32.S32 R45, R48 ;  /* 0x00000030002d7245 */ /* 0x000fe20000201400 */
[----:B------:R-:W-:Y:S01]  /*4680*/  FFMA.FTZ R43, R44, UR6, R43 ;  /* 0x000000062c2b7c23 */ /* 0x000fe2000801002b */
[----:B------:R-:W-:Y:S01]  /*4690*/  FSEL R145, R47, -INF , !P1 ;  /* 0xff8000002f917808 */ /* 0x000fe20004800000 */
[----:B------:R-:W-:Y:S01]  /*46a0*/  IMAD.U32 R47, RZ, RZ, UR4 ;  /* 0x00000004ff2f7e24 */ /* 0x000fe2000f8e00ff */
[----:B------:R-:W-:Y:S01]  /*46b0*/  LOP3.LUT R44, R49, 0x49, R132, 0xfe, !PT ;  /* 0x00000049312c7812 */ /* 0x000fe200078efe84 */
[C---:B------:R-:W-:Y:S01]  /*46c0*/  FFMA.FTZ R36, R45.reuse, UR6, R36 ;  /* 0x000000062d247c23 */ /* 0x040fe20008010024 */
[----:B------:R-:W-:Y:S01]  /*46d0*/  FFMA.FTZ R38, R45, UR6, R38 ;  /* 0x000000062d267c23 */ /* 0x000fe20008010026 */
[----:B------:R-:W-:Y:S01]  /*46e0*/  IMAD.U32 R45, RZ, RZ, UR4 ;  /* 0x00000004ff2d7e24 */ /* 0x000fe2000f8e00ff */
[----:B------:R-:W-:-:S02]  /*46f0*/  LOP3.LUT R46, R47, 0x50, R132, 0xfe, !PT ;  /* 0x000000502f2e7812 */ /* 0x000fc400078efe84 */
[----:B------:R-:W-:Y:S02]  /*4700*/  ISETP.GE.AND P1, PT, R48, R135, PT ;  /* 0x000000873000720c */ /* 0x000fe40003f26270 */
[----:B------:R-:W-:Y:S02]  /*4710*/  FSEL R180, R41, -INF , !P6 ;  /* 0xff80000029b47808 */ /* 0x000fe40007000000 */
[----:B------:R-:W-:Y:S02]  /*4720*/  FSEL R184, R40, -INF , !P3 ;  /* 0xff80000028b87808 */ /* 0x000fe40005800000 */
[----:B------:R-:W-:Y:S02]  /*4730*/  I2FP.F32.S32 R41, R46 ;  /* 0x0000002e00297245 */ /* 0x000fe40000201400 */
[----:B------:R-:W-:Y:S02]  /*4740*/  LOP3.LUT R42, R45, 0x91, R132, 0xfe, !PT ;  /* 0x000000912d2a7812 */ /* 0x000fe400078efe84 */
[C---:B------:R-:W-:Y:S01]  /*4750*/  ISETP.GE.AND P3, PT, R44.reuse, R193, PT ;  /* 0x000000c12c00720c */ /* 0x040fe20003f66270 */
[C---:B------:R-:W-:Y:S01]  /*4760*/  FFMA.FTZ R32, R41.reuse, UR6, R32 ;  /* 0x0000000629207c23 */ /* 0x040fe20008010020 */
[-C--:B------:R-:W-:Y:S01]  /*4770*/  ISETP.GE.AND P0, PT, R44, R135.reuse, PT ;  /* 0x000000872c00720c */ /* 0x080fe20003f06270 */
[----:B------:R-:W-:Y:S01]  /*4780*/  FFMA.FTZ R34, R41, UR6, R34 ;  /* 0x0000000629227c23 */ /* 0x000fe20008010022 */
[----:B------:R-:W-:Y:S01]  /*4790*/  ISETP.GE.AND P2, PT, R50, R135, PT ;  /* 0x000000873200720c */ /* 0x000fe20003f46270 */
[----:B------:R-:W-:Y:S01]  /*47a0*/  IMAD.U32 R41, RZ, RZ, UR4 ;  /* 0x00000004ff297e24 */ /* 0x000fe2000f8e00ff */
[----:B------:R-:W-:-:S02]  /*47b0*/  I2FP.F32.S32 R44, R44 ;  /* 0x0000002c002c7245 */ /* 0x000fc40000201400 */
[----:B------:R-:W-:Y:S02]  /*47c0*/  FSEL R149, R38, -INF , !P1 ;  /* 0xff80000026957808 */ /* 0x000fe40004800000 */
[-C--:B------:R-:W-:Y:S01]  /*47d0*/  ISETP.GE.AND P4, PT, R48, R193.reuse, PT ;  /* 0x000000c13000720c */ /* 0x080fe20003f86270 */
[C---:B------:R-:W-:Y:S01]  /*47e0*/  FFMA.FTZ R39, R44.reuse, UR6, R39 ;  /* 0x000000062c277c23 */ /* 0x040fe20008010027 */
[----:B------:R-:W-:Y:S01]  /*47f0*/  I2FP.F32.S32 R38, R42 ;  /* 0x0000002a00267245 */ /* 0x000fe20000201400 */
[----:B------:R-:W-:Y:S01]  /*4800*/  FFMA.FTZ R37, R44, UR6, R37 ;  /* 0x000000062c257c23 */ /* 0x000fe20008010025 */
[----:B------:R-:W-:Y:S01]  /*4810*/  FSEL R147, R43, -INF , !P2 ;  /* 0xff8000002b937808 */ /* 0x000fe20005000000 */
[----:B------:R-:W-:Y:S01]  /*4820*/  IMAD.U32 R43, RZ, RZ, UR4 ;  /* 0x00000004ff2b7e24 */ /* 0x000fe2000f8e00ff */
[----:B------:R-:W-:Y:S01]  /*4830*/  FSEL R196, R36, -INF , !P4 ;  /* 0xff80000024c47808 */ /* 0x000fe20006000000 */
[----:B------:R-:W-:Y:S01]  /*4840*/  FFMA.FTZ R36, R38, UR6, R129 ;  /* 0x0000000626247c23 */ /* 0x000fe20008010081 */
[----:B------:R-:W-:Y:S01]  /*4850*/  ISETP.GE.AND P6, PT, R46, R193, PT ;  /* 0x000000c12e00720c */ /* 0x000fe20003fc6270 */
[----:B------:R-:W-:Y:S01]  /*4860*/  FFMA.FTZ R129, R38, UR6, R131 ;  /* 0x0000000626817c23 */ /* 0x000fe20008010083 */
[----:B------:R-:W-:-:S02]  /*4870*/  ISETP.GE.AND P2, PT, R46, R135, PT ;  /* 0x000000872e00720c */ /* 0x000fc40003f46270 */
[--C-:B------:R-:W-:Y:S02]  /*4880*/  LOP3.LUT R38, R41, 0x99, R132.reuse, 0xfe, !PT ;  /* 0x0000009929267812 */ /* 0x100fe400078efe84 */
[----:B------:R-:W-:Y:S02]  /*4890*/  LOP3.LUT R40, R43, 0x98, R132, 0xfe, !PT ;  /* 0x000000982b287812 */ /* 0x000fe400078efe84 */
[----:B------:R-:W-:Y:S01]  /*48a0*/  FSEL R153, R39, -INF , !P0 ;  /* 0xff80000027997808 */ /* 0x000fe20004000000 */
[----:B------:R-:W-:Y:S01]  /*48b0*/  IMAD.U32 R39, RZ, RZ, UR4 ;  /* 0x00000004ff277e24 */ /* 0x000fe2000f8e00ff */
[----:B------:R-:W-:Y:S02]  /*48c0*/  FSEL R198, R32, -INF , !P6 ;  /* 0xff80000020c67808 */ /* 0x000fe40007000000 */
[----:B------:R-:W-:Y:S02]  /*48d0*/  FSEL R151, R34, -INF , !P2 ;  /* 0xff80000022977808 */ /* 0x000fe40005000000 */
[----:B------:R-:W-:-:S02]  /*48e0*/  FSEL R186, R37, -INF , !P3 ;  /* 0xff80000025ba7808 */ /* 0x000fc40005800000 */
[C---:B------:R-:W-:Y:S02]  /*48f0*/  ISETP.GE.AND P6, PT, R38.reuse, R193, PT ;  /* 0x000000c12600720c */ /* 0x040fe40003fc6270 */
[----:B------:R-:W-:Y:S02]  /*4900*/  ISETP.GE.AND P2, PT, R38, R135, PT ;  /* 0x000000872600720c */ /* 0x000fe40003f46270 */
[----:B------:R-:W-:Y:S02]  /*4910*/  I2FP.F32.S32 R37, R40 ;  /* 0x0000002800257245 */ /* 0x000fe40000201400 */
[----:B------:R-:W-:Y:S02]  /*4920*/  I2FP.F32.S32 R38, R38 ;  /* 0x0000002600267245 */ /* 0x000fe40000201400 */
[C---:B------:R-:W-:Y:S01]  /*4930*/  ISETP.GE.AND P3, PT, R40.reuse, R193, PT ;  /* 0x000000c12800720c */ /* 0x040fe20003f66270 */
[C---:B------:R-:W-:Y:S01]  /*4940*/  FFMA.FTZ R124, R37.reuse, UR6, R124 ;  /* 0x00000006257c7c23 */ /* 0x040fe2000801007c */
[----:B------:R-:W-:Y:S01]  /*4950*/  ISETP.GE.AND P0, PT, R40, R135, PT ;  /* 0x000000872800720c */ /* 0x000fe20003f06270 */
[----:B------:R-:W-:Y:S01]  /*4960*/  FFMA.FTZ R126, R37, UR6, R126 ;  /* 0x00000006257e7c23 */ /* 0x000fe2000801007e */
[----:B------:R-:W-:Y:S01]  /*4970*/  LOP3.LUT R40, R39, 0xa0, R132, 0xfe, !PT ;  /* 0x000000a027287812 */ /* 0x000fe200078efe84 */
[C---:B------:R-:W-:Y:S01]  /*4980*/  FFMA.FTZ R32, R38.reuse, UR6, R125 ;  /* 0x0000000626207c23 */ /* 0x040fe2000801007d */
[----:B------:R-:W-:Y:S01]  /*4990*/  FFMA.FTZ R125, R38, UR6, R127 ;  /* 0x00000006267d7c23 */ /* 0x000fe2000801007f */
[----:B------:R-:W-:-:S02]  /*49a0*/  ISETP.GE.AND P4, PT, R42, R193, PT ;  /* 0x000000c12a00720c */ /* 0x000fc40003f86270 */
[----:B------:R-:W-:Y:S02]  /*49b0*/  I2FP.F32.S32 R37, R40 ;  /* 0x0000002800257245 */ /* 0x000fe40000201400 */
[----:B------:R-:W-:Y:S02]  /*49c0*/  LOP3.LUT R38, R39, 0xa1, R132, 0xfe, !PT ;  /* 0x000000a127267812 */ /* 0x000fe400078efe84 */
[----:B------:R-:W-:Y:S01]  /*49d0*/  ISETP.GE.AND P1, PT, R42, R135, PT ;  /* 0x000000872a00720c */ /* 0x000fe20003f26270 */
[C---:B------:R-:W-:Y:S01]  /*49e0*/  FFMA.FTZ R120, R37.reuse, UR6, R120 ;  /* 0x0000000625787c23 */ /* 0x040fe20008010078 */
[----:B------:R-:W-:Y:S01]  /*49f0*/  FSEL R124, R124, -INF , !P3 ;  /* 0xff8000007c7c7808 */ /* 0x000fe20005800000 */
[----:B------:R-:W-:Y:S01]  /*4a00*/  FFMA.FTZ R37, R37, UR6, R122 ;  /* 0x0000000625257c23 */ /* 0x000fe2000801007a */
[----:B------:R-:W-:Y:S02]  /*4a10*/  FSEL R127, R126, -INF , !P0 ;  /* 0xff8000007e7f7808 */ /* 0x000fe40004000000 */
[----:B------:R-:W-:-:S02]  /*4a20*/  FSEL R34, R36, -INF , !P4 ;  /* 0xff80000024227808 */ /* 0x000fc40006000000 */
[C---:B------:R-:W-:Y:S02]  /*4a30*/  ISETP.GE.AND P3, PT, R38.reuse, R193, PT ;  /* 0x000000c12600720c */ /* 0x040fe40003f66270 */
[----:B------:R-:W-:Y:S02]  /*4a40*/  ISETP.GE.AND P0, PT, R38, R135, PT ;  /* 0x000000872600720c */ /* 0x000fe40003f06270 */
[----:B------:R-:W-:Y:S02]  /*4a50*/  FSEL R129, R129, -INF , !P1 ;  /* 0xff80000081817808 */ /* 0x000fe40004800000 */
[----:B------:R-:W-:Y:S02]  /*4a60*/  LOP3.LUT R36, R41, 0xa8, R132, 0xfe, !PT ;  /* 0x000000a829247812 */ /* 0x000fe400078efe84 */
[----:B------:R-:W-:Y:S02]  /*4a70*/  I2FP.F32.S32 R38, R38 ;  /* 0x0000002600267245 */ /* 0x000fe40000201400 */
[----:B------:R-:W-:-:S02]  /*4a80*/  ISETP.GE.AND P4, PT, R40, R193, PT ;  /* 0x000000c12800720c */ /* 0x000fc40003f86270 */
[----:B------:R-:W-:Y:S01]  /*4a90*/  ISETP.GE.AND P1, PT, R40, R135, PT ;  /* 0x000000872800720c */ /* 0x000fe20003f26270 */
[----:B------:R-:W-:Y:S01]  /*4aa0*/  FFMA.FTZ R121, R38, UR6, R121 ;  /* 0x0000000626797c23 */ /* 0x000fe20008010079 */
[----:B------:R-:W-:Y:S02]  /*4ab0*/  FSEL R122, R32, -INF , !P6 ;  /* 0xff800000207a7808 */ /* 0x000fe40007000000 */
[----:B------:R-:W-:Y:S02]  /*4ac0*/  LOP3.LUT R32, R39, 0xa9, R132, 0xfe, !PT ;  /* 0x000000a927207812 */ /* 0x000fe400078efe84 */
[----:B------:R-:W-:Y:S02]  /*4ad0*/  FSEL R125, R125, -INF , !P2 ;  /* 0xff8000007d7d7808 */ /* 0x000fe40005000000 */
[C---:B------:R-:W-:Y:S02]  /*4ae0*/  ISETP.GE.AND P6, PT, R36.reuse, R193, PT ;  /* 0x000000c12400720c */ /* 0x040fe40003fc6270 */
[----:B------:R-:W-:-:S02]  /*4af0*/  ISETP.GE.AND P2, PT, R36, R135, PT ;  /* 0x000000872400720c */ /* 0x000fc40003f46270 */
[----:B------:R-:W-:Y:S01]  /*4b00*/  I2FP.F32.S32 R41, R36 ;  /* 0x0000002400297245 */ /* 0x000fe20000201400 */
[----:B------:R-:W-:Y:S01]  /*4b10*/  FFMA.FTZ R36, R38, UR6, R123 ;  /* 0x0000000626247c23 */ /* 0x000fe2000801007b */
[----:B------:R-:W-:Y:S02]  /*4b20*/  FSEL R126, R120, -INF , !P4 ;  /* 0xff800000787e7808 */ /* 0x000fe40006000000 */
[----:B------:R-:W-:Y:S01]  /*4b30*/  FSEL R37, R37, -INF , !P1 ;  /* 0xff80000025257808 */ /* 0x000fe20004800000 */
[C---:B------:R-:W-:Y:S01]  /*4b40*/  FFMA.FTZ R116, R41.reuse, UR6, R116 ;  /* 0x0000000629747c23 */ /* 0x040fe20008010074 */
[C---:B------:R-:W-:Y:S01]  /*4b50*/  ISETP.GE.AND P4, PT, R32.reuse, R193, PT ;  /* 0x000000c12000720c */ /* 0x040fe20003f86270 */
[----:B------:R-:W-:Y:S01]  /*4b60*/  FFMA.FTZ R39, R41, UR6, R118 ;  /* 0x0000000629277c23 */ /* 0x000fe20008010076 */
[----:B------:R-:W-:Y:S02]  /*4b70*/  ISETP.GE.AND P1, PT, R32, R135, PT ;  /* 0x000000872000720c */ /* 0x000fe40003f26270 */
[----:B------:R-:W-:-:S02]  /*4b80*/  LOP3.LUT R38, R43, 0xb0, R132, 0xfe, !PT ;  /* 0x000000b02b267812 */ /* 0x000fc400078efe84 */
[----:B------:R-:W-:Y:S02]  /*4b90*/  I2FP.F32.S32 R32, R32 ;  /* 0x0000002000207245 */ /* 0x000fe40000201400 */
[----:B------:R-:W-:Y:S02]  /*4ba0*/  FSEL R118, R121, -INF , !P3 ;  /* 0xff80000079767808 */ /* 0x000fe40005800000 */
[----:B------:R-:W-:Y:S01]  /*4bb0*/  FSEL R36, R36, -INF , !P0 ;  /* 0xff80000024247808 */ /* 0x000fe20004000000 */
[----:B------:R-:W-:Y:S01]  /*4bc0*/  FFMA.FTZ R117, R32, UR6, R117 ;  /* 0x0000000620757c23 */ /* 0x000fe20008010075 */
[C---:B------:R-:W-:Y:S02]  /*4bd0*/  ISETP.GE.AND P3, PT, R38.reuse, R193, PT ;  /* 0x000000c12600720c */ /* 0x040fe40003f66270 */
[----:B------:R-:W-:Y:S02]  /*4be0*/  ISETP.GE.AND P0, PT, R38, R135, PT ;  /* 0x000000872600720c */ /* 0x000fe40003f06270 */
[----:B------:R-:W-:Y:S01]  /*4bf0*/  I2FP.F32.S32 R41, R38 ;  /* 0x0000002600297245 */ /* 0x000fe20000201400 */
[----:B------:R-:W-:Y:S01]  /*4c00*/  FFMA.FTZ R38, R32, UR6, R119 ;  /* 0x0000000620267c23 */ /* 0x000fe20008010077 */
[----:B------:R-:W-:-:S02]  /*4c10*/  LOP3.LUT R40, R43, 0xb1, R132, 0xfe, !PT ;  /* 0x000000b12b287812 */ /* 0x000fc400078efe84 */
[----:B------:R-:W-:Y:S01]  /*4c20*/  LOP3.LUT R32, R45, 0xb8, R132, 0xfe, !PT ;  /* 0x000000b82d207812 */ /* 0x000fe200078efe84 */
[C---:B------:R-:W-:Y:S01]  /*4c30*/  FFMA.FTZ R112, R41.reuse, UR6, R112 ;  /* 0x0000000629707c23 */ /* 0x040fe20008010070 */
[----:B------:R-:W-:Y:S01]  /*4c40*/  FSEL R158, R116, -INF , !P6 ;  /* 0xff800000749e7808 */ /* 0x000fe20007000000 */
[----:B------:R-:W-:Y:S01]  /*4c50*/  FFMA.FTZ R41, R41, UR6, R114 ;  /* 0x0000000629297c23 */ /* 0x000fe20008010072 */
[----:B------:R-:W-:Y:S02]  /*4c60*/  FSEL R39, R39, -INF , !P2 ;  /* 0xff80000027277808 */ /* 0x000fe40005000000 */
[C---:B------:R-:W-:Y:S02]  /*4c70*/  ISETP.GE.AND P6, PT, R40.reuse, R193, PT ;  /* 0x000000c12800720c */ /* 0x040fe40003fc6270 */
[----:B------:R-:W-:Y:S02]  /*4c80*/  ISETP.GE.AND P2, PT, R40, R135, PT ;  /* 0x000000872800720c */ /* 0x000fe40003f46270 */
[----:B------:R-:W-:-:S02]  /*4c90*/  I2FP.F32.S32 R40, R40 ;  /* 0x0000002800287245 */ /* 0x000fc40000201400 */
[----:B------:R-:W-:Y:S02]  /*4ca0*/  FSEL R152, R117, -INF , !P4 ;  /* 0xff80000075987808 */ /* 0x000fe40006000000 */
[----:B------:R-:W-:Y:S01]  /*4cb0*/  FSEL R38, R38, -INF , !P1 ;  /* 0xff80000026267808 */ /* 0x000fe20004800000 */
[----:B------:R-:W-:Y:S01]  /*4cc0*/  FFMA.FTZ R113, R40, UR6, R113 ;  /* 0x0000000628717c23 */ /* 0x000fe20008010071 */
[----:B------:R-:W-:Y:S01]  /*4cd0*/  ISETP.GE.AND P4, PT, R32, R193, PT ;  /* 0x000000c12000720c */ /* 0x000fe20003f86270 */
[----:B------:R-:W-:Y:S01]  /*4ce0*/  FFMA.FTZ R40, R40, UR6, R115 ;  /* 0x0000000628287c23 */ /* 0x000fe20008010073 */
[----:B------:R-:W-:Y:S02]  /*4cf0*/  ISETP.GE.AND P1, PT, R32, R135, PT ;  /* 0x000000872000720c */ /* 0x000fe40003f26270 */
[----:B------:R-:W-:Y:S02]  /*4d00*/  I2FP.F32.S32 R45, R32 ;  /* 0x00000020002d7245 */ /* 0x000fe40000201400 */
[----:B------:R-:W-:-:S02]  /*4d10*/  LOP3.LUT R32, R43, 0xb9, R132, 0xfe, !PT ;  /* 0x000000b92b207812 */ /* 0x000fc400078efe84 */
[----:B------:R-:W-:Y:S01]  /*4d20*/  FSEL R170, R112, -INF , !P3 ;  /* 0xff80000070aa7808 */ /* 0x000fe20005800000 */
[----:B------:R-:W-:Y:S01]  /*4d30*/  FFMA.FTZ R108, R45, UR6, R108 ;  /* 0x000000062d6c7c23 */ /* 0x000fe2000801006c */
[----:B------:R-:W-:Y:S01]  /*4d40*/  FSEL R41, R41, -INF , !P0 ;  /* 0xff80000029297808 */ /* 0x000fe20004000000 */
[----:B------:R-:W-:Y:S01]  /*4d50*/  FFMA.FTZ R43, R45, UR6, R110 ;  /* 0x000000062d2b7c23 */ /* 0x000fe2000801006e */
[C---:B------:R-:W-:Y:S02]  /*4d60*/  ISETP.GE.AND P3, PT, R32.reuse, R193, PT ;  /* 0x000000c12000720c */ /* 0x040fe40003f66270 */
[----:B------:R-:W-:Y:S02]  /*4d70*/  ISETP.GE.AND P0, PT, R32, R135, PT ;  /* 0x000000872000720c */ /* 0x000fe40003f06270 */
[----:B------:R-:W-:Y:S02]  /*4d80*/  LOP3.LUT R42, R47, 0xc0, R132, 0xfe, !PT ;  /* 0x000000c02f2a7812 */ /* 0x000fe400078efe84 */
[----:B------:R-:W-:-:S02]  /*4d90*/  I2FP.F32.S32 R32, R32 ;  /* 0x0000002000207245 */ /* 0x000fc40000201400 */
[----:B------:R-:W-:Y:S02]  /*4da0*/  FSEL R166, R113, -INF , !P6 ;  /* 0xff80000071a67808 */ /* 0x000fe40007000000 */
[----:B------:R-:W-:Y:S01]  /*4db0*/  FSEL R40, R40, -INF , !P2 ;  /* 0xff80000028287808 */ /* 0x000fe20005000000 */
[----:B------:R-:W-:Y:S01]  /*4dc0*/  FFMA.FTZ R109, R32, UR6, R109 ;  /* 0x00000006206d7c23 */ /* 0x000fe2000801006d */
[----:B------:R-:W-:Y:S02]  /*4dd0*/  LOP3.LUT R44, R47, 0xc1, R132, 0xfe, !PT ;  /* 0x000000c12f2c7812 */ /* 0x000fe400078efe84 */
[C---:B------:R-:W-:Y:S02]  /*4de0*/  ISETP.GE.AND P6, PT, R42.reuse, R193, PT ;  /* 0x000000c12a00720c */ /* 0x040fe40003fc6270 */
[----:B------:R-:W-:Y:S02]  /*4df0*/  ISETP.GE.AND P2, PT, R42, R135, PT ;  /* 0x000000872a00720c */ /* 0x000fe40003f46270 */
[----:B------:R-:W-:Y:S01]  /*4e00*/  I2FP.F32.S32 R45, R42 ;  /* 0x0000002a002d7245 */ /* 0x000fe20000201400 */
[----:B------:R-:W-:Y:S01]  /*4e10*/  FFMA.FTZ R42, R32, UR6, R111 ;  /* 0x00000006202a7c23 */ /* 0x000fe2000801006f */
[----:B------:R-:W-:-:S02]  /*4e20*/  FSEL R176, R108, -INF , !P4 ;  /* 0xff8000006cb07808 */ /* 0x000fc40006000000 */
[----:B------:R-:W-:Y:S01]  /*4e30*/  FSEL R43, R43, -INF , !P1 ;  /* 0xff8000002b2b7808 */ /* 0x000fe20004800000 */
[----:B------:R-:W-:Y:S01]  /*4e40*/  FFMA.FTZ R182, R45, UR6, R104 ;  /* 0x000000062db67c23 */ /* 0x000fe20008010068 */
[----:B------:R-:W-:Y:S01]  /*4e50*/  LOP3.LUT R32, R49, 0xc8, R132, 0xfe, !PT ;  /* 0x000000c831207812 */ /* 0x000fe200078efe84 */
[----:B------:R-:W-:Y:S01]  /*4e60*/  FFMA.FTZ R45, R45, UR6, R106 ;  /* 0x000000062d2d7c23 */ /* 0x000fe2000801006a */
[C---:B------:R-:W-:Y:S02]  /*4e70*/  ISETP.GE.AND P4, PT, R44.reuse, R193, PT ;  /* 0x000000c12c00720c */ /* 0x040fe40003f86270 */
[----:B------:R-:W-:Y:S02]  /*4e80*/  ISETP.GE.AND P1, PT, R44, R135, PT ;  /* 0x000000872c00720c */ /* 0x000fe40003f26270 */
[----:B------:R-:W-:Y:S02]  /*4e90*/  I2FP.F32.S32 R44, R44 ;  /* 0x0000002c002c7245 */ /* 0x000fe40000201400 */
[----:B------:R-:W-:-:S02]  /*4ea0*/  FSEL R104, R109, -INF , !P3 ;  /* 0xff8000006d687808 */ /* 0x000fc40005800000 */
[----:B------:R-:W-:Y:S01]  /*4eb0*/  FSEL R42, R42, -INF , !P0 ;  /* 0xff8000002a2a7808 */ /* 0x000fe20004000000 */
[----:B------:R-:W-:Y:S01]  /*4ec0*/  FFMA.FTZ R105, R44, UR6, R105 ;  /* 0x000000062c697c23 */ /* 0x000fe20008010069 */
[----:B------:R-:W-:Y:S01]  /*4ed0*/  ISETP.GE.AND P3, PT, R32, R193, PT ;  /* 0x000000c12000720c */ /* 0x000fe20003f66270 */
[----:B------:R-:W-:Y:S01]  /*4ee0*/  FFMA.FTZ R44, R44, UR6, R107 ;  /* 0x000000062c2c7c23 */ /* 0x000fe2000801006b */
[----:B------:R-:W-:Y:S02]  /*4ef0*/  ISETP.GE.AND P0, PT, R32, R135, PT ;  /* 0x000000872000720c */ /* 0x000fe40003f06270 */
[----:B------:R-:W-:Y:S02]  /*4f00*/  I2FP.F32.S32 R49, R32 ;  /* 0x0000002000317245 */ /* 0x000fe40000201400 */
[--C-:B------:R-:W-:Y:S02]  /*4f10*/  LOP3.LUT R32, R47, 0xc9, R132.reuse, 0xfe, !PT ;  /* 0x000000c92f207812 */ /* 0x100fe400078efe84 */
[----:B------:R-:W-:Y:S01]  /*4f20*/  LOP3.LUT R46, R51, 0xd0, R132, 0xfe, !PT ;  /* 0x000000d0332e7812 */ /* 0x000fe200078efe84 */
[C---:B------:R-:W-:Y:S01]  /*4f30*/  FFMA.FTZ R48, R49.reuse, UR6, R100 ;  /* 0x0000000631307c23 */ /* 0x040fe20008010064 */
[----:B------:R-:W-:Y:S01]  /*4f40*/  I2FP.F32.S32 R50, R32 ;  /* 0x0000002000327245 */ /* 0x000fe20000201400 */
[----:B------:R-:W-:Y:S01]  /*4f50*/  FFMA.FTZ R47, R49, UR6, R102 ;  /* 0x00000006312f7c23 */ /* 0x000fe20008010066 */
[----:B------:R-:W-:-:S02]  /*4f60*/  FSEL R182, R182, -INF , !P6 ;  /* 0xff800000b6b67808 */ /* 0x000fc40007000000 */
[----:B------:R-:W-:Y:S02]  /*4f70*/  FSEL R45, R45, -INF , !P2 ;  /* 0xff8000002d2d7808 */ /* 0x000fe40005000000 */
[----:B------:R-:W-:Y:S02]  /*4f80*/  FSEL R100, R105, -INF , !P4 ;  /* 0xff80000069647808 */ /* 0x000fe40006000000 */
[----:B------:R-:W-:Y:S02]  /*4f90*/  FSEL R44, R44, -INF , !P1 ;  /* 0xff8000002c2c7808 */ /* 0x000fe40004800000 */
[C---:B------:R-:W-:Y:S02]  /*4fa0*/  ISETP.GE.AND P6, PT, R32.reuse, R193, PT ;  /* 0x000000c12000720c */ /* 0x040fe40003fc6270 */
[----:B------:R-:W-:Y:S01]  /*4fb0*/  ISETP.GE.AND P2, PT, R32, R135, PT ;  /* 0x000000872000720c */ /* 0x000fe20003f46270 */
[----:B------:R-:W-:Y:S01]  /*4fc0*/  FFMA.FTZ R32, R50, UR6, R101 ;  /* 0x0000000632207c23 */ /* 0x000fe20008010065 */
[----:B------:R-:W-:-:S02]  /*4fd0*/  ISETP.GE.AND P4, PT, R46, R193, PT ;  /* 0x000000c12e00720c */ /* 0x000fc40003f86270 */
[----:B------:R-:W-:Y:S02]  /*4fe0*/  ISETP.GE.AND P1, PT, R46, R135, PT ;  /* 0x000000872e00720c */ /* 0x000fe40003f26270 */
[----:B------:R-:W-:Y:S01]  /*4ff0*/  I2FP.F32.S32 R49, R46 ;  /* 0x0000002e00317245 */ /* 0x000fe20000201400 */
[----:B------:R-:W-:Y:S01]  /*5000*/  FFMA.FTZ R46, R50, UR6, R103 ;  /* 0x00000006322e7c23 */ /* 0x000fe20008010067 */
[--C-:B------:R-:W-:Y:S02]  /*5010*/  LOP3.LUT R50, R53, 0xd8, R132.reuse, 0xfe, !PT ;  /* 0x000000d835327812 */ /* 0x100fe400078efe84 */
[----:B------:R-:W-:Y:S01]  /*5020*/  LOP3.LUT R52, R51, 0xd1, R132, 0xfe, !PT ;  /* 0x000000d133347812 */ /* 0x000fe200078efe84 */
[C---:B------:R-:W-:Y:S01]  /*5030*/  FFMA.FTZ R96, R49.reuse, UR6, R96 ;  /* 0x0000000631607c23 */ /* 0x040fe20008010060 */
[----:B------:R-:W-:Y:S01]  /*5040*/  FFMA.FTZ R49, R49, UR6, R98 ;  /* 0x0000000631317c23 */ /* 0x000fe20008010062 */
[----:B------:R-:W-:Y:S02]  /*5050*/  FSEL R32, R32, -INF , !P6 ;  /* 0xff80000020207808 */ /* 0x000fe40007000000 */
[----:B------:R-:W-:-:S02]  /*5060*/  FSEL R46, R46, -INF , !P2 ;  /* 0xff8000002e2e7808 */ /* 0x000fc40005000000 */
[----:B------:R-:W-:Y:S02]  /*5070*/  FSEL R98, R48, -INF , !P3 ;  /* 0xff80000030627808 */ /* 0x000fe40005800000 */
[C---:B------:R-:W-:Y:S02]  /*5080*/  ISETP.GE.AND P6, PT, R50.reuse, R193, PT ;  /* 0x000000c13200720c */ /* 0x040fe40003fc6270 */
[----:B------:R-:W-:Y:S02]  /*5090*/  ISETP.GE.AND P2, PT, R50, R135, PT ;  /* 0x000000873200720c */ /* 0x000fe40003f46270 */
[----:B------:R-:W-:Y:S02]  /*50a0*/  I2FP.F32.S32 R53, R50 ;  /* 0x0000003200357245 */ /* 0x000fe40000201400 */
[----:B------:R-:W-:Y:S02]  /*50b0*/  I2FP.F32.S32 R48, R52 ;  /* 0x0000003400307245 */ /* 0x000fe40000201400 */
[----:B------:R-:W-:Y:S01]  /*50c0*/  LOP3.LUT R50, R51, 0xd9, R132, 0xfe, !PT ;  /* 0x000000d933327812 */ /* 0x000fe200078efe84 */
[----:B------:R-:W-:Y:S01]  /*50d0*/  FFMA.FTZ R92, R53, UR6, R92 ;  /* 0x00000006355c7c23 */ /* 0x000fe2000801005c */
[----:B------:R-:W-:Y:S01]  /*50e0*/  FSEL R142, R96, -INF , !P4 ;  /* 0xff800000608e7808 */ /* 0x000fe20006000000 */
[C---:B------:R-:W-:Y:S01]  /*50f0*/  FFMA.FTZ R97, R48.reuse, UR6, R97 ;  /* 0x0000000630617c23 */ /* 0x040fe20008010061 */
[----:B------:R-:W-:Y:S01]  /*5100*/  FSEL R49, R49, -INF , !P1 ;  /* 0xff80000031317808 */ /* 0x000fe20004800000 */
[----:B------:R-:W-:Y:S01]  /*5110*/  FFMA.FTZ R48, R48, UR6, R99 ;  /* 0x0000000630307c23 */ /* 0x000fe20008010063 */
[C---:B------:R-:W-:Y:S01]  /*5120*/  ISETP.GE.AND P4, PT, R50.reuse, R193, PT ;  /* 0x000000c13200720c */ /* 0x040fe20003f86270 */
[----:B------:R-:W-:Y:S01]  /*5130*/  FFMA.FTZ R51, R53, UR6, R94 ;  /* 0x0000000635337c23 */ /* 0x000fe2000801005e */
[----:B------:R-:W-:-:S02]  /*5140*/  ISETP.GE.AND P1, PT, R50, R135, PT ;  /* 0x000000873200720c */ /* 0x000fc40003f26270 */
[----:B------:R-:W-:Y:S02]  /*5150*/  FSEL R47, R47, -INF , !P0 ;  /* 0xff8000002f2f7808 */ /* 0x000fe40004000000 */
[----:B------:R-:W-:Y:S02]  /*5160*/  I2FP.F32.S32 R50, R50 ;  /* 0x0000003200327245 */ /* 0x000fe40000201400 */
[C---:B------:R-:W-:Y:S02]  /*5170*/  ISETP.GE.AND P3, PT, R52.reuse, R193, PT ;  /* 0x000000c13400720c */ /* 0x040fe40003f66270 */
[----:B------:R-:W-:Y:S01]  /*5180*/  ISETP.GE.AND P0, PT, R52, R135, PT ;  /* 0x000000873400720c */ /* 0x000fe20003f06270 */
[C---:B------:R-:W-:Y:S01]  /*5190*/  FFMA.FTZ R93, R50.reuse, UR6, R93 ;  /* 0x00000006325d7c23 */ /* 0x040fe2000801005d */
[----:B------:R-:W-:Y:S01]  /*51a0*/  LOP3.LUT R52, R55, 0xe0, R132, 0xfe, !PT ;  /* 0x000000e037347812 */ /* 0x000fe200078efe84 */
[----:B------:R-:W-:Y:S01]  /*51b0*/  FFMA.FTZ R50, R50, UR6, R95 ;  /* 0x0000000632327c23 */ /* 0x000fe2000801005f */
[----:B------:R-:W-:-:S02]  /*51c0*/  FSEL R120, R97, -INF , !P3 ;  /* 0xff80000061787808 */ /* 0x000fc40005800000 */
[----:B------:R-:W-:Y:S02]  /*51d0*/  FSEL R48, R48, -INF , !P0 ;  /* 0xff80000030307808 */ /* 0x000fe40004000000 */
[----:B------:R-:W-:Y:S02]  /*51e0*/  I2FP.F32.S32 R53, R52 ;  /* 0x0000003400357245 */ /* 0x000fe40000201400 */
[----:B------:R-:W-:Y:S02]  /*51f0*/  FSEL R148, R92, -INF , !P6 ;  /* 0xff8000005c947808 */ /* 0x000fe40007000000 */
[----:B------:R-:W-:Y:S01]  /*5200*/  FSEL R51, R51, -INF , !P2 ;  /* 0xff80000033337808 */ /* 0x000fe20005000000 */
[C---:B------:R-:W-:Y:S01]  /*5210*/  FFMA.FTZ R88, R53.reuse, UR6, R88 ;  /* 0x0000000635587c23 */ /* 0x040fe20008010058 */
[C---:B------:R-:W-:Y:S01]  /*5220*/  ISETP.GE.AND P3, PT, R52.reuse, R193, PT ;  /* 0x000000c13400720c */ /* 0x040fe20003f66270 */
[----:B------:R-:W-:Y:S01]  /*5230*/  FFMA.FTZ R53, R53, UR6, R90 ;  /* 0x0000000635357c23 */ /* 0x000fe2000801005a */
[----:B------:R-:W-:-:S02]  /*5240*/  ISETP.GE.AND P0, PT, R52, R135, PT ;  /* 0x000000873400720c */ /* 0x000fc40003f06270 */
[C---:B------:R-:W-:Y:S02]  /*5250*/  ISETP.GE.AND P6, PT, R54.reuse, R193, PT ;  /* 0x000000c13600720c */ /* 0x040fe40003fc6270 */
[----:B------:R-:W-:Y:S02]  /*5260*/  ISETP.GE.AND P2, PT, R54, R135, PT ;  /* 0x000000873600720c */ /* 0x000fe40003f46270 */
[----:B------:R-:W-:Y:S02]  /*5270*/  LOP3.LUT R52, R57, 0xe8, R132, 0xfe, !PT ;  /* 0x000000e839347812 */ /* 0x000fe400078efe84 */
[----:B------:R-:W-:Y:S02]  /*5280*/  I2FP.F32.S32 R54, R54 ;  /* 0x0000003600367245 */ /* 0x000fe40000201400 */
[----:B------:R-:W-:Y:S02]  /*5290*/  FSEL R160, R93, -INF , !P4 ;  /* 0xff8000005da07808 */ /* 0x000fe40006000000 */
[----:B------:R-:W-:Y:S01]  /*52a0*/  FSEL R50, R50, -INF , !P1 ;  /* 0xff80000032327808 */ /* 0x000fe20004800000 */
[----:B------:R-:W-:Y:S01]  /*52b0*/  FFMA.FTZ R89, R54, UR6, R89 ;  /* 0x0000000636597c23 */ /* 0x000fe20008010059 */
[----:B------:R-:W-:-:S02]  /*52c0*/  ISETP.GE.AND P4, PT, R52, R193, PT ;  /* 0x000000c13400720c */ /* 0x000fc40003f86270 */
[----:B------:R-:W-:Y:S02]  /*52d0*/  ISETP.GE.AND P1, PT, R52, R135, PT ;  /* 0x000000873400720c */ /* 0x000fe40003f26270 */
[----:B------:R-:W-:Y:S01]  /*52e0*/  I2FP.F32.S32 R57, R52 ;  /* 0x0000003400397245 */ /* 0x000fe20000201400 */
[----:B------:R-:W-:Y:S01]  /*52f0*/  FFMA.FTZ R52, R54, UR6, R91 ;  /* 0x0000000636347c23 */ /* 0x000fe2000801005b */
[----:B------:R-:W-:Y:S02]  /*5300*/  LOP3.LUT R54, R55, 0xe9, R132, 0xfe, !PT ;  /* 0x000000e937367812 */ /* 0x000fe400078efe84 */
[----:B------:R-:W-:Y:S01]  /*5310*/  FSEL R164, R88, -INF , !P3 ;  /* 0xff80000058a47808 */ /* 0x000fe20005800000 */
[----:B------:R-:W-:Y:S01]  /*5320*/  FFMA.FTZ R84, R57, UR6, R84 ;  /* 0x0000000639547c23 */ /* 0x000fe20008010054 */
[----:B------:R-:W-:Y:S01]  /*5330*/  FSEL R53, R53, -INF , !P0 ;  /* 0xff80000035357808 */ /* 0x000fe20004000000 */
[----:B------:R-:W-:Y:S01]  /*5340*/  FFMA.FTZ R55, R57, UR6, R86 ;  /* 0x0000000639377c23 */ /* 0x000fe20008010056 */
[----:B------:R-:W-:Y:S01]  /*5350*/  I2FP.F32.S32 R61, R56 ;  /* 0x00000038003d7245 */ /* 0x000fe20000201400 */
[----:B------:R-:W-:Y:S01]  /*5360*/  IMAD.U32 R57, RZ, RZ, UR4 ;  /* 0x00000004ff397e24 */ /* 0x000fe2000f8e00ff */
[----:B------:R-:W-:-:S02]  /*5370*/  ISETP.GE.AND P3, PT, R54, R193, PT ;  /* 0x000000c13600720c */ /* 0x000fc40003f66270 */
[----:B------:R-:W-:Y:S02]  /*5380*/  ISETP.GE.AND P0, PT, R54, R135, PT ;  /* 0x000000873600720c */ /* 0x000fe40003f06270 */
[----:B------:R-:W-:Y:S02]  /*5390*/  I2FP.F32.S32 R54, R54 ;  /* 0x0000003600367245 */ /* 0x000fe40000201400 */
[----:B------:R-:W-:Y:S02]  /*53a0*/  FSEL R154, R89, -INF , !P6 ;  /* 0xff800000599a7808 */ /* 0x000fe40007000000 */
[----:B------:R-:W-:Y:S01]  /*53b0*/  FSEL R52, R52, -INF , !P2 ;  /* 0xff80000034347808 */ /* 0x000fe20005000000 */
[----:B------:R-:W-:Y:S01]  /*53c0*/  FFMA.FTZ R85, R54, UR6, R85 ;  /* 0x0000000636557c23 */ /* 0x000fe20008010055 */
[----:B------:R-:W-:Y:S01]  /*53d0*/  ISETP.GE.AND P6, PT, R56, R193, PT ;  /* 0x000000c13800720c */ /* 0x000fe20003fc6270 */
[----:B------:R-:W-:Y:S01]  /*53e0*/  FFMA.FTZ R54, R54, UR6, R87 ;  /* 0x0000000636367c23 */ /* 0x000fe20008010057 */
[----:B------:R-:W-:Y:S01]  /*53f0*/  ISETP.GE.AND P2, PT, R56, R135, PT ;  /* 0x000000873800720c */ /* 0x000fe20003f46270 */
[C---:B------:R-:W-:Y:S01]  /*5400*/  FFMA.FTZ R56, R61.reuse, UR6, R80 ;  /* 0x000000063d387c23 */ /* 0x040fe20008010050 */
[----:B------:R-:W-:Y:S01]  /*5410*/  FFMA.FTZ R61, R61, UR6, R82 ;  /* 0x000000063d3d7c23 */ /* 0x000fe20008010052 */
[----:B------:R-:W-:-:S02]  /*5420*/  LOP3.LUT R82, R57, 0x51, R132, 0xfe, !PT ;  /* 0x0000005139527812 */ /* 0x000fc400078efe84 */
[----:B------:R-:W-:Y:S02]  /*5430*/  LOP3.LUT R80, R59, 0xf9, R132, 0xfe, !PT ;  /* 0x000000f93b507812 */ /* 0x000fe400078efe84 */
[----:B------:R-:W-:Y:S02]  /*5440*/  FSEL R144, R84, -INF , !P4 ;  /* 0xff80000054907808 */ /* 0x000fe40006000000 */
[----:B------:R-:W-:Y:S02]  /*5450*/  FSEL R55, R55, -INF , !P1 ;  /* 0xff80000037377808 */ /* 0x000fe40004800000 */
[C---:B------:R-:W-:Y:S02]  /*5460*/  ISETP.GE.AND P4, PT, R58.reuse, R193, PT ;  /* 0x000000c13a00720c */ /* 0x040fe40003f86270 */
[----:B------:R-:W-:Y:S02]  /*5470*/  ISETP.GE.AND P1, PT, R58, R135, PT ;  /* 0x000000873a00720c */ /* 0x000fe40003f26270 */
[----:B------:R-:W-:-:S02]  /*5480*/  I2FP.F32.S32 R90, R82 ;  /* 0x00000052005a7245 */ /* 0x000fc40000201400 */
[----:B------:R-:W-:Y:S02]  /*5490*/  I2FP.F32.S32 R58, R58 ;  /* 0x0000003a003a7245 */ /* 0x000fe40000201400 */
[----:B------:R-:W-:Y:S01]  /*54a0*/  FSEL R106, R85, -INF , !P3 ;  /* 0xff800000556a7808 */ /* 0x000fe20005800000 */
[----:B------:R-:W-:Y:S01]  /*54b0*/  FFMA.FTZ R90, R90, UR6, R33 ;  /* 0x000000065a5a7c23 */ /* 0x000fe20008010021 */
[----:B------:R-:W-:Y:S01]  /*54c0*/  FSEL R54, R54, -INF , !P0 ;  /* 0xff80000036367808 */ /* 0x000fe20004000000 */
[----:B------:R-:W-:Y:S01]  /*54d0*/  FFMA.FTZ R63, R58, UR6, R81 ;  /* 0x000000063a3f7c23 */ /* 0x000fe20008010051 */
[C---:B------:R-:W-:Y:S01]  /*54e0*/  ISETP.GE.AND P3, PT, R80.reuse, R193, PT ;  /* 0x000000c15000720c */ /* 0x040fe20003f66270 */
[----:B------:R-:W-:Y:S01]  /*54f0*/  IMAD.U32 R33, RZ, RZ, UR4 ;  /* 0x00000004ff217e24 */ /* 0x000fe2000f8e00ff */
[----:B------:R-:W-:Y:S01]  /*5500*/  ISETP.GE.AND P0, PT, R80, R135, PT ;  /* 0x000000875000720c */ /* 0x000fe20003f06270 */
[----:B------:R-:W-:Y:S01]  /*5510*/  FFMA.FTZ R59, R58, UR6, R83 ;  /* 0x000000063a3b7c23 */ /* 0x000fe20008010053 */
[----:B------:R-:W-:-:S02]  /*5520*/  I2FP.F32.S32 R80, R80 ;  /* 0x0000005000507245 */ /* 0x000fc40000201400 */
[----:B------:R-:W-:Y:S02]  /*5530*/  FSEL R56, R56, -INF , !P6 ;  /* 0xff80000038387808 */ /* 0x000fe40007000000 */
[----:B------:R-:W-:Y:S01]  /*5540*/  ISETP.GE.AND P6, PT, R82, R193, PT ;  /* 0x000000c15200720c */ /* 0x000fe20003fc6270 */
[C---:B------:R-:W-:Y:S01]  /*5550*/  FFMA.FTZ R58, R80.reuse, UR6, R77 ;  /* 0x00000006503a7c23 */ /* 0x040fe2000801004d */
[--C-:B------:R-:W-:Y:S01]  /*5560*/  LOP3.LUT R82, R69, 0x59, R132.reuse, 0xfe, !PT ;  /* 0x0000005945527812 */ /* 0x100fe200078efe84 */
[----:B------:R-:W-:Y:S01]  /*5570*/  FFMA.FTZ R57, R80, UR6, R79 ;  /* 0x0000000650397c23 */ /* 0x000fe2000801004f */
[--C-:B------:R-:W-:Y:S02]  /*5580*/  LOP3.LUT R88, R71, 0x58, R132.reuse, 0xfe, !PT ;  /* 0x0000005847587812 */ /* 0x100fe400078efe84 */
[--C-:B------:R-:W-:Y:S02]  /*5590*/  LOP3.LUT R86, R67, 0x60, R132.reuse, 0xfe, !PT ;  /* 0x0000006043567812 */ /* 0x100fe400078efe84 */
[----:B------:R-:W-:-:S02]  /*55a0*/  LOP3.LUT R80, R65, 0x61, R132, 0xfe, !PT ;  /* 0x0000006141507812 */ /* 0x000fc400078efe84 */
[----:B------:R-:W-:Y:S02]  /*55b0*/  LOP3.LUT R84, R33, 0x68, R132, 0xfe, !PT ;  /* 0x0000006821547812 */ /* 0x000fe400078efe84 */
[----:B------:R-:W-:Y:S02]  /*55c0*/  FSEL R63, R63, -INF , !P4 ;  /* 0xff8000003f3f7808 */ /* 0x000fe40006000000 */
[-C--:B------:R-:W-:Y:S02]  /*55d0*/  ISETP.GE.AND P4, PT, R82, R193.reuse, PT ;  /* 0x000000c15200720c */ /* 0x080fe40003f86270 */
[----:B------:R-:W-:Y:S02]  /*55e0*/  I2FP.F32.S32 R82, R82 ;  /* 0x0000005200527245 */ /* 0x000fe40000201400 */
[----:B------:R-:W-:Y:S02]  /*55f0*/  FSEL R58, R58, -INF , !P3 ;  /* 0xff8000003a3a7808 */ /* 0x000fe40005800000 */
[----:B------:R-:W-:Y:S01]  /*5600*/  I2FP.F32.S32 R67, R88 ;  /* 0x0000005800437245 */ /* 0x000fe20000201400 */
[----:B------:R-:W-:Y:S01]  /*5610*/  FFMA.FTZ R82, R82, UR6, R29 ;  /* 0x0000000652527c23 */ /* 0x000fe2000801001d */
[----:B------:R-:W-:Y:S01]  /*5620*/  I2FP.F32.S32 R33, R86 ;  /* 0x0000005600217245 */ /* 0x000fe20000201400 */
[----:B------:R-:W-:Y:S01]  /*5630*/  IMAD.U32 R29, RZ, RZ, UR4 ;  /* 0x00000004ff1d7e24 */ /* 0x000fe2000f8e00ff */
[----:B------:R-:W-:-:S02]  /*5640*/  ISETP.GE.AND P3, PT, R80, R193, PT ;  /* 0x000000c15000720c */ /* 0x000fc40003f66270 */
[----:B------:R-:W-:Y:S01]  /*5650*/  I2FP.F32.S32 R65, R84 ;  /* 0x0000005400417245 */ /* 0x000fe20000201400 */
[----:B------:R-:W-:Y:S01]  /*5660*/  FFMA.FTZ R24, R33, UR6, R24 ;  /* 0x0000000621187c23 */ /* 0x000fe20008010018 */
[----:B------:R-:W-:Y:S02]  /*5670*/  I2FP.F32.S32 R80, R80 ;  /* 0x0000005000507245 */ /* 0x000fe40000201400 */
[----:B------:R-:W-:Y:S02]  /*5680*/  FSEL R61, R61, -INF , !P2 ;  /* 0xff8000003d3d7808 */ /* 0x000fe40005000000 */
[----:B------:R-:W-:Y:S01]  /*5690*/  FSEL R59, R59, -INF , !P1 ;  /* 0xff8000003b3b7808 */ /* 0x000fe20004800000 */
[----:B------:R-:W-:Y:S01]  /*56a0*/  FFMA.FTZ R33, R80, UR6, R25 ;  /* 0x0000000650217c23 */ /* 0x000fe20008010019 */
[-C--:B------:R-:W-:Y:S01]  /*56b0*/  ISETP.GE.AND P2, PT, R88, R193.reuse, PT ;  /* 0x000000c15800720c */ /* 0x080fe20003f46270 */
[----:B------:R-:W-:Y:S01]  /*56c0*/  FFMA.FTZ R88, R65, UR6, R20 ;  /* 0x0000000641587c23 */ /* 0x000fe20008010014 */
[-C--:B------:R-:W-:Y:S01]  /*56d0*/  ISETP.GE.AND P1, PT, R86, R193.reuse, PT ;  /* 0x000000c15600720c */ /* 0x080fe20003f26270 */
[----:B------:R-:W-:Y:S01]  /*56e0*/  FFMA.FTZ R86, R67, UR6, R28 ;  /* 0x0000000643567c23 */ /* 0x000fe2000801001c */
[----:B------:R-:W-:Y:S01]  /*56f0*/  IMAD.U32 R67, RZ, RZ, UR4 ;  /* 0x00000004ff437e24 */ /* 0x000fe2000f8e00ff */
[----:B------:R-:W-:Y:S01]  /*5700*/  FSEL R57, R57, -INF , !P0 ;  /* 0xff80000039397808 */ /* 0x000fe20004000000 */
[----:B------:R-:W-:Y:S01]  /*5710*/  IMAD.U32 R65, RZ, RZ, UR4 ;  /* 0x00000004ff417e24 */ /* 0x000fe2000f8e00ff */
[----:B------:R-:W-:Y:S01]  /*5720*/  ISETP.GE.AND P0, PT, R84, R193, PT ;  /* 0x000000c15400720c */ /* 0x000fe20003f06270 */
[----:B------:R-:W-:Y:S01]  /*5730*/  IMAD.U32 R25, RZ, RZ, UR4 ;  /* 0x00000004ff197e24 */ /* 0x000fe2000f8e00ff */
[----:B------:R-:W-:-:S02]  /*5740*/  LOP3.LUT R84, R69, 0x69, R132, 0xfe, !PT ;  /* 0x0000006945547812 */ /* 0x000fc400078efe84 */
[--C-:B------:R-:W-:Y:S02]  /*5750*/  LOP3.LUT R20, R29, 0x78, R132.reuse, 0xfe, !PT ;  /* 0x000000781d147812 */ /* 0x100fe400078efe84 */
[--C-:B------:R-:W-:Y:S02]  /*5760*/  LOP3.LUT R80, R67, 0x70, R132.reuse, 0xfe, !PT ;  /* 0x0000007043507812 */ /* 0x100fe400078efe84 */
[--C-:B------:R-:W-:Y:S02]  /*5770*/  LOP3.LUT R92, R65, 0x71, R132.reuse, 0xfe, !PT ;  /* 0x00000071415c7812 */ /* 0x100fe400078efe84 */
[----:B------:R-:W-:Y:S02]  /*5780*/  LOP3.LUT R28, R25, 0x79, R132, 0xfe, !PT ;  /* 0x00000079191c7812 */ /* 0x000fe400078efe84 */
[----:B------:R-:W-:Y:S02]  /*5790*/  FSEL R90, R90, -INF , !P6 ;  /* 0xff8000005a5a7808 */ /* 0x000fe40007000000 */
[----:B------:R-:W-:-:S02]  /*57a0*/  ISETP.GE.AND P6, PT, R84, R193, PT ;  /* 0x000000c15400720c */ /* 0x000fc40003fc6270 */
[----:B------:R-:W-:Y:S02]  /*57b0*/  I2FP.F32.S32 R25, R20 ;  /* 0x0000001400197245 */ /* 0x000fe40000201400 */
[----:B------:R-:W-:Y:S02]  /*57c0*/  I2FP.F32.S32 R84, R84 ;  /* 0x0000005400547245 */ /* 0x000fe40000201400 */
[----:B------:R-:W-:Y:S01]  /*57d0*/  FSEL R82, R82, -INF , !P4 ;  /* 0xff80000052527808 */ /* 0x000fe20006000000 */
[----:B------:R-:W-:Y:S01]  /*57e0*/  FFMA.FTZ R12, R25, UR6, R12 ;  /* 0x00000006190c7c23 */ /* 0x000fe2000801000c */
[----:B------:R-:W-:Y:S01]  /*57f0*/  I2FP.F32.S32 R29, R80 ;  /* 0x00000050001d7245 */ /* 0x000fe20000201400 */
[----:B------:R-:W-:Y:S01]  /*5800*/  FFMA.FTZ R84, R84, UR6, R21 ;  /* 0x0000000654547c23 */ /* 0x000fe20008010015 */
[----:B------:R-:W-:Y:S01]  /*5810*/  ISETP.GE.AND P4, PT, R92, R193, PT ;  /* 0x000000c15c00720c */ /* 0x000fe20003f86270 */
[----:B------:R-:W-:Y:S01]  /*5820*/  IMAD.U32 R25, RZ, RZ, UR4 ;  /* 0x00000004ff197e24 */ /* 0x000fe2000f8e00ff */
[----:B------:R-:W-:Y:S01]  /*5830*/  FSEL R24, R24, -INF , !P1 ;  /* 0xff80000018187808 */ /* 0x000fe20004800000 */
[----:B------:R-:W-:Y:S01]  /*5840*/  IMAD.U32 R21, RZ, RZ, UR4 ;  /* 0x00000004ff157e24 */ /* 0x000fe2000f8e00ff */
[----:B------:R-:W-:-:S02]  /*5850*/  I2FP.F32.S32 R92, R92 ;  /* 0x0000005c005c7245 */ /* 0x000fc40000201400 */
[-C--:B------:R-:W-:Y:S02]  /*5860*/  ISETP.GE.AND P1, PT, R20, R193.reuse, PT ;  /* 0x000000c11400720c */ /* 0x080fe40003f26270 */
[----:B------:R-:W-:Y:S01]  /*5870*/  FSEL R20, R33, -INF , !P3 ;  /* 0xff80000021147808 */ /* 0x000fe20005800000 */
[----:B------:R-:W-:Y:S01]  /*5880*/  IMAD.U32 R33, RZ, RZ, UR4 ;  /* 0x00000004ff217e24 */ /* 0x000fe2000f8e00ff */
[----:B------:R-:W-:Y:S02]  /*5890*/  FSEL R86, R86, -INF , !P2 ;  /* 0xff80000056567808 */ /* 0x000fe40005000000 */
[-C--:B------:R-:W-:Y:S01]  /*58a0*/  ISETP.GE.AND P2, PT, R80, R193.reuse, PT ;  /* 0x000000c15000720c */ /* 0x080fe20003f46270 */
[----:B------:R-:W-:Y:S01]  /*58b0*/  FFMA.FTZ R80, R29, UR6, R16 ;  /* 0x000000061d507c23 */ /* 0x000fe20008010010 */
[----:B------:R-:W-:Y:S01]  /*58c0*/  ISETP.GE.AND P3, PT, R28, R193, PT ;  /* 0x000000c11c00720c */ /* 0x000fe20003f66270 */
[----:B------:R-:W-:Y:S01]  /*58d0*/  FFMA.FTZ R16, R92, UR6, R17 ;  /* 0x000000065c107c23 */ /* 0x000fe20008010011 */
[----:B------:R-:W-:Y:S01]  /*58e0*/  I2FP.F32.S32 R28, R28 ;  /* 0x0000001c001c7245 */ /* 0x000fe20000201400 */
[----:B------:R-:W-:Y:S01]  /*58f0*/  IMAD.U32 R29, RZ, RZ, UR4 ;  /* 0x00000004ff1d7e24 */ /* 0x000fe2000f8e00ff */
[--C-:B------:R-:W-:Y:S01]  /*5900*/  LOP3.LUT R102, R33, 0x80, R132.reuse, 0xfe, !PT ;  /* 0x0000008021667812 */ /* 0x100fe200078efe84 */
[----:B------:R-:W-:Y:S01]  /*5910*/  IMAD.U32 R17, RZ, RZ, UR4 ;  /* 0x00000004ff117e24 */ /* 0x000fe2000f8e00ff */
[--C-:B------:R-:W-:Y:S01]  /*5920*/  LOP3.LUT R96, R25, 0x88, R132.reuse, 0xfe, !PT ;  /* 0x0000008819607812 */ /* 0x100fe200078efe84 */
[----:B------:R-:W-:Y:S01]  /*5930*/  FFMA.FTZ R13, R28, UR6, R13 ;  /* 0x000000061c0d7c23 */ /* 0x000fe2000801000d */
[----:B------:R-:W-:-:S02]  /*5940*/  LOP3.LUT R92, R21, 0x89, R132, 0xfe, !PT ;  /* 0x00000089155c7812 */ /* 0x000fc400078efe84 */
[--C-:B------:R-:W-:Y:S02]  /*5950*/  LOP3.LUT R94, R29, 0x81, R132.reuse, 0xfe, !PT ;  /* 0x000000811d5e7812 */ /* 0x100fe400078efe84 */
[----:B------:R-:W-:Y:S02]  /*5960*/  LOP3.LUT R28, R17, 0x51, R132, 0xfe, !PT ;  /* 0x00000051111c7812 */ /* 0x000fe400078efe84 */
[----:B------:R-:W-:Y:S02]  /*5970*/  I2FP.F32.S32 R21, R102 ;  /* 0x0000006600157245 */ /* 0x000fe40000201400 */
[----:B------:R-:W-:Y:S02]  /*5980*/  I2FP.F32.S32 R17, R96 ;  /* 0x0000006000117245 */ /* 0x000fe40000201400 */
[----:B------:R-:W-:Y:S01]  /*5990*/  FSEL R16, R16, -INF , !P4 ;  /* 0xff80000010107808 */ /* 0x000fe20006000000 */
[----:B------:R-:W-:Y:S01]  /*59a0*/  FFMA.FTZ R200, R21, UR6, R8 ;  /* 0x0000000615c87c23 */ /* 0x000fe20008010008 */
[-C--:B------:R-:W-:Y:S01]  /*59b0*/  ISETP.GE.AND P4, PT, R92, R193.reuse, PT ;  /* 0x000000c15c00720c */ /* 0x080fe20003f86270 */
[----:B------:R-:W-:Y:S01]  /*59c0*/  FFMA.FTZ R8, R17, UR6, R4 ;  /* 0x0000000611087c23 */ /* 0x000fe20008010004 */
[----:B------:R-:W-:Y:S01]  /*59d0*/  FSEL R84, R84, -INF , !P6 ;  /* 0xff80000054547808 */ /* 0x000fe20007000000 */
[----:B------:R-:W-:Y:S01]  /*59e0*/  IMAD.U32 R17, RZ, RZ, UR4 ;  /* 0x00000004ff117e24 */ /* 0x000fe2000f8e00ff */
[----:B------:R-:W-:Y:S01]  /*59f0*/  I2FP.F32.S32 R92, R92 ;  /* 0x0000005c005c7245 */ /* 0x000fe20000201400 */
[----:B------:R-:W-:Y:S01]  /*5a00*/  IMAD.U32 R21, RZ, RZ, UR4 ;  /* 0x00000004ff157e24 */ /* 0x000fe2000f8e00ff */
[----:B------:R-:W-:-:S02]  /*5a10*/  ISETP.GE.AND P6, PT, R94, R193, PT ;  /* 0x000000c15e00720c */ /* 0x000fc40003fc6270 */
[----:B------:R-:W-:Y:S01]  /*5a20*/  I2FP.F32.S32 R94, R94 ;  /* 0x0000005e005e7245 */ /* 0x000fe20000201400 */
[----:B------:R-:W-:Y:S01]  /*5a30*/  FFMA.FTZ R4, R92, UR6, R5 ;  /* 0x000000065c047c23 */ /* 0x000fe20008010005 */
[----:B------:R-:W-:Y:S01]  /*5a40*/  FSEL R12, R12, -INF , !P1 ;  /* 0xff8000000c0c7808 */ /* 0x000fe20004800000 */
[----:B------:R-:W-:Y:S01]  /*5a50*/  IMAD.U32 R5, RZ, RZ, UR4 ;  /* 0x00000004ff057e24 */ /* 0x000fe2000f8e00ff */
[----:B------:R-:W-:Y:S01]  /*5a60*/  ISETP.GE.AND P1, PT, R28, R135, PT ;  /* 0x000000871c00720c */ /* 0x000fe20003f26270 */
[----:B------:R-:W-:Y:S01]  /*5a70*/  FFMA.FTZ R9, R94, UR6, R9 ;  /* 0x000000065e097c23 */ /* 0x000fe20008010009 */
[----:B------:R-:W-:Y:S02]  /*5a80*/  I2FP.F32.S32 R28, R28 ;  /* 0x0000001c001c7245 */ /* 0x000fe40000201400 */
[----:B------:R-:W-:Y:S02]  /*5a90*/  FSEL R88, R88, -INF , !P0 ;  /* 0xff80000058587808 */ /* 0x000fe40004000000 */
[----:B------:R-:W-:Y:S01]  /*5aa0*/  ISETP.GE.AND P0, PT, R102, R193, PT ;  /* 0x000000c16600720c */ /* 0x000fe20003f06270 */
[----:B------:R-:W-:Y:S01]  /*5ab0*/  FFMA.FTZ R35, R28, UR6, R35 ;  /* 0x000000061c237c23 */ /* 0x000fe20008010023 */
[----:B------:R-:W-:-:S02]  /*5ac0*/  FSEL R80, R80, -INF , !P2 ;  /* 0xff80000050507808 */ /* 0x000fc40005000000 */
[----:B------:R-:W-:Y:S02]  /*5ad0*/  ISETP.GE.AND P2, PT, R96, R193, PT ;  /* 0x000000c16000720c */ /* 0x000fe40003f46270 */
[--C-:B------:R-:W-:Y:S02]  /*5ae0*/  LOP3.LUT R94, R25, 0x59, R132.reuse, 0xfe, !PT ;  /* 0x00000059195e7812 */ /* 0x100fe400078efe84 */
[--C-:B------:R-:W-:Y:S02]  /*5af0*/  LOP3.LUT R92, R17, 0x61, R132.reuse, 0xfe, !PT ;  /* 0x00000061115c7812 */ /* 0x100fe400078efe84 */
[--C-:B------:R-:W-:Y:S02]  /*5b00*/  LOP3.LUT R102, R21, 0x60, R132.reuse, 0xfe, !PT ;  /* 0x0000006015667812 */ /* 0x100fe400078efe84 */
[--C-:B------:R-:W-:Y:S02]  /*5b10*/  LOP3.LUT R28, R29, 0x58, R132.reuse, 0xfe, !PT ;  /* 0x000000581d1c7812 */ /* 0x100fe400078efe84 */
[----:B------:R-:W-:-:S02]  /*5b20*/  LOP3.LUT R96, R5, 0x68, R132, 0xfe, !PT ;  /* 0x0000006805607812 */ /* 0x000fc400078efe84 */
[----:B------:R-:W-:Y:S02]  /*5b30*/  FSEL R200, R200, -INF , !P0 ;  /* 0xff800000c8c87808 */ /* 0x000fe40004000000 */
[-C--:B------:R-:W-:Y:S02]  /*5b40*/  ISETP.GE.AND P0, PT, R94, R135.reuse, PT ;  /* 0x000000875e00720c */ /* 0x080fe40003f06270 */
[----:B------:R-:W-:Y:S02]  /*5b50*/  FSEL R8, R8, -INF , !P2 ;  /* 0xff80000008087808 */ /* 0x000fe40005000000 */
[----:B------:R-:W-:Y:S02]  /*5b60*/  I2FP.F32.S32 R94, R94 ;  /* 0x0000005e005e7245 */ /* 0x000fe40000201400 */
[----:B------:R-:W-:Y:S02]  /*5b70*/  ISETP.GE.AND P2, PT, R92, R135, PT ;  /* 0x000000875c00720c */ /* 0x000fe40003f46270 */
[----:B------:R-:W-:Y:S01]  /*5b80*/  FSEL R202, R13, -INF , !P3 ;  /* 0xff8000000dca7808 */ /* 0x000fe20005800000 */
[----:B------:R-:W-:Y:S01]  /*5b90*/  IMAD.U32 R13, RZ, RZ, UR4 ;  /* 0x00000004ff0d7e24 */ /* 0x000fe2000f8e00ff */
[----:B------:R-:W-:Y:S01]  /*5ba0*/  I2FP.F32.S32 R179, R102 ;  /* 0x0000006600b37245 */ /* 0x000fe20000201400 */
[----:B------:R-:W-:Y:S01]  /*5bb0*/  FFMA.FTZ R31, R94, UR6, R31 ;  /* 0x000000065e1f7c23 */ /* 0x000fe2000801001f */
[----:B------:R-:W-:-:S02]  /*5bc0*/  I2FP.F32.S32 R92, R92 ;  /* 0x0000005c005c7245 */ /* 0x000fc40000201400 */
[----:B------:R-:W-:Y:S01]  /*5bd0*/  ISETP.GE.AND P3, PT, R28, R135, PT ;  /* 0x000000871c00720c */ /* 0x000fe20003f66270 */
[----:B------:R-:W-:Y:S01]  /*5be0*/  FFMA.FTZ R179, R179, UR6, R26 ;  /* 0x00000006b3b37c23 */ /* 0x000fe2000801001a */
[----:B------:R-:W-:Y:S01]  /*5bf0*/  I2FP.F32.S32 R199, R28 ;  /* 0x0000001c00c77245 */ /* 0x000fe20000201400 */
[----:B------:R-:W-:Y:S01]  /*5c00*/  FFMA.FTZ R27, R92, UR6, R27 ;  /* 0x000000065c1b7c23 */ /* 0x000fe2000801001b */
[----:B------:R-:W-:Y:S02]  /*5c10*/  I2FP.F32.S32 R163, R96 ;  /* 0x0000006000a37245 */ /* 0x000fe40000201400 */
[----:B------:R-:W-:Y:S01]  /*5c20*/  FSEL R28, R9, -INF , !P6 ;  /* 0xff800000091c7808 */ /* 0x000fe20007000000 */
[----:B------:R-:W-:Y:S01]  /*5c30*/  IMAD.U32 R9, RZ, RZ, UR4 ;  /* 0x00000004ff097e24 */ /* 0x000fe2000f8e00ff */
[----:B------:R-:W-:Y:S01]  /*5c40*/  LOP3.LUT R26, R21, 0x69, R132, 0xfe, !PT ;  /* 0x00000069151a7812 */ /* 0x000fe200078efe84 */
[----:B------:R-:W-:Y:S01]  /*5c50*/  FFMA.FTZ R163, R163, UR6, R22 ;  /* 0x00000006a3a37c23 */ /* 0x000fe20008010016 */
[----:B------:R-:W-:Y:S01]  /*5c60*/  LOP3.LUT R92, R13, 0x71, R132, 0xfe, !PT ;  /* 0x000000710d5c7812 */ /* 0x000fe200078efe84 */
[----:B------:R-:W-:Y:S01]  /*5c70*/  FFMA.FTZ R199, R199, UR6, R30 ;  /* 0x00000006c7c77c23 */ /* 0x000fe2000801001e */
[----:B------:R-:W-:-:S02]  /*5c80*/  LOP3.LUT R22, R5, 0x79, R132, 0xfe, !PT ;  /* 0x0000007905167812 */ /* 0x000fc400078efe84 */
[--C-:B------:R-:W-:Y:S02]  /*5c90*/  LOP3.LUT R94, R17, 0x70, R132.reuse, 0xfe, !PT ;  /* 0x00000070115e7812 */ /* 0x100fe400078efe84 */
[----:B------:R-:W-:Y:S02]  /*5ca0*/  LOP3.LUT R30, R9, 0x78, R132, 0xfe, !PT ;  /* 0x00000078091e7812 */ /* 0x000fe400078efe84 */
[----:B------:R-:W-:Y:S02]  /*5cb0*/  FSEL R201, R35, -INF , !P1 ;  /* 0xff80000023c97808 */ /* 0x000fe40004800000 */
[----:B------:R-:W-:Y:S02]  /*5cc0*/  FSEL R185, R31, -INF , !P0 ;  /* 0xff8000001fb97808 */ /* 0x000fe40004000000 */
[-C--:B------:R-:W-:Y:S02]  /*5cd0*/  ISETP.GE.AND P1, PT, R26, R135.reuse, PT ;  /* 0x000000871a00720c */ /* 0x080fe40003f26270 */
[----:B------:R-:W-:-:S02]  /*5ce0*/  ISETP.GE.AND P0, PT, R92, R135, PT ;  /* 0x000000875c00720c */ /* 0x000fc40003f06270 */
[----:B------:R-:W-:Y:S02]  /*5cf0*/  FSEL R159, R27, -INF , !P2 ;  /* 0xff8000001b9f7808 */ /* 0x000fe40005000000 */
[----:B------:R-:W-:Y:S02]  /*5d00*/  I2FP.F32.S32 R26, R26 ;  /* 0x0000001a001a7245 */ /* 0x000fe40000201400 */
[----:B------:R-:W-:Y:S02]  /*5d10*/  I2FP.F32.S32 R92, R92 ;  /* 0x0000005c005c7245 */ /* 0x000fe40000201400 */
[----:B------:R-:W-:Y:S01]  /*5d20*/  ISETP.GE.AND P2, PT, R22, R135, PT ;  /* 0x000000871600720c */ /* 0x000fe20003f46270 */
[----:B------:R-:W-:Y:S01]  /*5d30*/  FFMA.FTZ R23, R26, UR6, R23 ;  /* 0x000000061a177c23 */ /* 0x000fe20008010017 */
[----:B------:R-:W-:Y:S01]  /*5d40*/  I2FP.F32.S32 R5, R94 ;  /* 0x0000005e00057245 */ /* 0x000fe20000201400 */
[----:B------:R-:W-:Y:S01]  /*5d50*/  FFMA.FTZ R19, R92, UR6, R19 ;  /* 0x000000065c137c23 */ /* 0x000fe20008010013 */
[----:B------:R-:W-:-:S02]  /*5d60*/  I2FP.F32.S32 R9, R30 ;  /* 0x0000001e00097245 */ /* 0x000fc40000201400 */
[----:B------:R-:W-:Y:S01]  /*5d70*/  I2FP.F32.S32 R22, R22 ;  /* 0x0000001600167245 */ /* 0x000fe20000201400 */
[----:B------:R-:W-:Y:S01]  /*5d80*/  FFMA.FTZ R5, R5, UR6, R18 ;  /* 0x0000000605057c23 */ /* 0x000fe20008010012 */
[----:B------:R-:W-:Y:S01]  /*5d90*/  FSEL R199, R199, -INF , !P3 ;  /* 0xff800000c7c77808 */ /* 0x000fe20005800000 */
[----:B------:R-:W-:Y:S01]  /*5da0*/  FFMA.FTZ R9, R9, UR6, R14 ;  /* 0x0000000609097c23 */ /* 0x000fe2000801000e */
[----:B------:R-:W-:Y:S01]  /*5db0*/  ISETP.GE.AND P3, PT, R94, R135, PT ;  /* 0x000000875e00720c */ /* 0x000fe20003f66270 */
[----:B------:R-:W-:Y:S01]  /*5dc0*/  FFMA.FTZ R15, R22, UR6, R15 ;  /* 0x00000006160f7c23 */ /* 0x000fe2000801000f */
[--C-:B------:R-:W-:Y:S02]  /*5dd0*/  LOP3.LUT R22, R21, 0x81, R132.reuse, 0xfe, !PT ;  /* 0x0000008115167812 */ /* 0x100fe400078efe84 */
[--C-:B------:R-:W-:Y:S02]  /*5de0*/  LOP3.LUT R14, R13, 0x89, R132.reuse, 0xfe, !PT ;  /* 0x000000890d0e7812 */ /* 0x100fe400078efe84 */
[----:B------:R-:W-:-:S02]  /*5df0*/  LOP3.LUT R26, R25, 0x80, R132, 0xfe, !PT ;  /* 0x00000080191a7812 */ /* 0x000fc400078efe84 */
[----:B------:R-:W-:Y:S02]  /*5e00*/  LOP3.LUT R18, R17, 0x88, R132, 0xfe, !PT ;  /* 0x0000008811127812 */ /* 0x000fe400078efe84 */
[----:B------:R-:W-:Y:S02]  /*5e10*/  FSEL R157, R23, -INF , !P1 ;  /* 0xff800000179d7808 */ /* 0x000fe40004800000 */
[----:B------:R-:W-:Y:S02]  /*5e20*/  FSEL R177, R19, -INF , !P0 ;  /* 0xff80000013b17808 */ /* 0x000fe40004000000 */
[-C--:B------:R-:W-:Y:S02]  /*5e30*/  ISETP.GE.AND P1, PT, R22, R135.reuse, PT ;  /* 0x000000871600720c */ /* 0x080fe40003f26270 */
[----:B------:R-:W-:Y:S02]  /*5e40*/  FSEL R171, R5, -INF , !P3 ;  /* 0xff80000005ab7808 */ /* 0x000fe40005800000 */
[----:B------:R-:W-:-:S02]  /*5e50*/  ISETP.GE.AND P0, PT, R14, R135, PT ;  /* 0x000000870e00720c */ /* 0x000fc40003f06270 */
[----:B------:R-:W-:Y:S02]  /*5e60*/  FSEL R4, R4, -INF , !P4 ;  /* 0xff80000004047808 */ /* 0x000fe40006000000 */
[----:B------:R-:W-:Y:S02]  /*5e70*/  I2FP.F32.S32 R13, R26 ;  /* 0x0000001a000d7245 */ /* 0x000fe40000201400 */
[----:B------:R-:W-:Y:S02]  /*5e80*/  I2FP.F32.S32 R22, R22 ;  /* 0x0000001600167245 */ /* 0x000fe40000201400 */
[----:B------:R-:W-:Y:S01]  /*5e90*/  I2FP.F32.S32 R5, R18 ;  /* 0x0000001200057245 */ /* 0x000fe20000201400 */
[----:B------:R-:W-:Y:S01]  /*5ea0*/  FFMA.FTZ R10, R13, UR6, R10 ;  /* 0x000000060d0a7c23 */ /* 0x000fe2000801000a */
[----:B------:R-:W-:Y:S01]  /*5eb0*/  I2FP.F32.S32 R14, R14 ;  /* 0x0000000e000e7245 */ /* 0x000fe20000201400 */
[----:B------:R-:W-:Y:S01]  /*5ec0*/  FFMA.FTZ R11, R22, UR6, R11 ;  /* 0x00000006160b7c23 */ /* 0x000fe2000801000b */
[-C--:B------:R-:W-:Y:S01]  /*5ed0*/  ISETP.GE.AND P6, PT, R102, R135.reuse, PT ;  /* 0x000000876600720c */ /* 0x080fe20003fc6270 */
[----:B------:R-:W-:Y:S01]  /*5ee0*/  FFMA.FTZ R5, R5, UR6, R6 ;  /* 0x0000000605057c23 */ /* 0x000fe20008010006 */
[----:B------:R-:W-:Y:S01]  /*5ef0*/  ISETP.GE.AND P4, PT, R96, R135, PT ;  /* 0x000000876000720c */ /* 0x000fe20003f86270 */
[----:B------:R-:W-:Y:S01]  /*5f00*/  FFMA.FTZ R7, R14, UR6, R7 ;  /* 0x000000060e077c23 */ /* 0x000fe20008010007 */
[----:B------:R-:W-:-:S02]  /*5f10*/  FSEL R179, R179, -INF , !P6 ;  /* 0xff800000b3b37808 */ /* 0x000fc40007000000 */
[----:B------:R-:W-:Y:S02]  /*5f20*/  FSEL R163, R163, -INF , !P4 ;  /* 0xff800000a3a37808 */ /* 0x000fe40006000000 */
[-C--:B------:R-:W-:Y:S02]  /*5f30*/  ISETP.GE.AND P6, PT, R30, R135.reuse, PT ;  /* 0x000000871e00720c */ /* 0x080fe40003fc6270 */
        /* <DEDUP_REMOVED lines=20> */
.L_x_2140:
[----:B------:R-:W1:Y:S01]  /*6080*/  LDC R6, c[0x0][0x4f0] ;  /* 0x00013c00ff067b82 */ /* 0x000e620000000800 */
[----:B------:R-:W-:Y:S01]  /*6090*/  UIADD3 UR7, UPT, UPT, UR4, -0x100, URZ ;  /* 0xffffff0004077890 */ /* 0x000fe2000fffe0ff */
[----:B------:R-:W-:Y:S01]  /*60a0*/  IABS R9, UR4 ;  /* 0x0000000400097c13 */ /* 0x000fe20008000000 */
[----:B------:R-:W2:Y:S04]  /*60b0*/  LDCU.64 UR14, c[0x0][0x3a0] ;  /* 0x00007400ff0e77ac */ /* 0x000ea80008000a00 */
        /* <DEDUP_REMOVED lines=16> */
[C---:B------:R-:W-:Y:S01]  /*61c0*/  IMAD R10, R5.reuse, R10, R7 ;  /* 0x0000000a050a7224 */ /* 0x040fe200078e0207 */
[----:B------:R-:W-:Y:S02]  /*61d0*/  LOP3.LUT R7, R6, UR4, RZ, 0x3c, !PT ;  /* 0x0000000406077c12 */ /* 0x000fe4000f8e3cff */
        /* <DEDUP_REMOVED lines=26> */
[----:B------:R-:W-:-:S04]  /*6380*/  IMAD R5, R5, UR10, RZ ;  /* 0x0000000a05057c24 */ /* 0x000fc8000f8e02ff */
[----:B------:R-:W-:Y:S01]  /*6390*/  IMAD R5, R6, UR11, R5 ;  /* 0x0000000b06057c24 */ /* 0x000fe2000f8e0205 */
[----:B---3--:R-:W-:Y:S01]  /*63a0*/  IADD3 R7, PT, PT, R10, -R7, RZ ;  /* 0x800000070a077210 */ /* 0x008fe20007ffe0ff */
[----:B------:R-:W-:-:S03]  /*63b0*/  IMAD.WIDE.U32 R10, R6, UR10, RZ ;  /* 0x0000000a060a7c25 */ /* 0x000fc6000f8e00ff */
        /* <DEDUP_REMOVED lines=8> */
.L_x_2141:
        /* <DEDUP_REMOVED lines=8> */
[----:B------:R-:W-:Y:S01]  /*64c0*/  BSSY.RECONVERGENT B0, `(.L_x_2142) ;  /* 0x000004a000007945 */ /* 0x000fe20003800200 */
[----:B------:R-:W-:Y:S01]  /*64d0*/  IMAD.U32 R7, RZ, RZ, UR10 ;  /* 0x0000000aff077e24 */ /* 0x000fe2000f8e00ff */
[----:B------:R-:W-:Y:S01]  /*64e0*/  LEA.HI.X R15, R5, R195, R6, 0x6, P2 ;  /* 0x000000c3050f7211 */ /* 0x000fe200010f3406 */
[----:B------:R-:W-:Y:S01]  /*64f0*/  IMAD.U32 R6, RZ, RZ, UR10 ;  /* 0x0000000aff067e24 */ /* 0x000fe2000f8e00ff */
[----:B------:R-:W-:Y:S01]  /*6500*/  MOV R5, UR11 ;  /* 0x0000000b00057c02 */ /* 0x000fe20008000f00 */
[----:B------:R-:W-:-:S02]  /*6510*/  IMAD.U32 R13, RZ, RZ, UR10 ;  /* 0x0000000aff0d7e24 */ /* 0x000fc4000f8e00ff */
[----:B------:R-:W-:Y:S02]  /*6520*/  IMAD.U32 R19, RZ, RZ, UR10 ;  /* 0x0000000aff137e24 */ /* 0x000fe4000f8e00ff */
[----:B------:R-:W-:Y:S01]  /*6530*/  IMAD.U32 R11, RZ, RZ, UR10 ;  /* 0x0000000aff0b7e24 */ /* 0x000fe2000f8e00ff */
[C---:B-1----:R-:W-:Y:S02]  /*6540*/  ISETP.GE.AND P0, PT, R194.reuse, UR7, PT ;  /* 0x00000007c2007c0c */ /* 0x042fe4000bf06270 */
[----:B------:R-:W-:-:S11]  /*6550*/  ISETP.GE.AND P1, PT, R194, UR7, PT ;  /* 0x00000007c2007c0c */ /* 0x000fd6000bf26270 */
[-C--:B------:R-:W-:Y:S01]  /*6560*/  @!P0 LEA R22, P2, R23, R14.reuse, 0x6 ;  /* 0x0000000e17168211 */ /* 0x080fe200078430ff */
[----:B------:R-:W-:Y:S01]  /*6570*/  VOTEU.ALL UP0, P0 ;  /* 0x0000000000ff7886 */ /* 0x000fe20000000000 */
[----:B------:R-:W-:Y:S01]  /*6580*/  @!P1 IMAD.MOV.U32 R26, RZ, RZ, R212 ;  /* 0x000000ffff1a9224 */ /* 0x000fe200078e00d4 */
[----:B------:R-:W-:Y:S01]  /*6590*/  @!P1 MOV R27, R195 ;  /* 0x000000c3001b9202 */ /* 0x000fe20000000f00 */
[----:B------:R-:W-:Y:S01]  /*65a0*/  @!P0 IMAD.WIDE.U32 R18, R19, 0xc0, R14 ;  /* 0x000000c013128825 */ /* 0x000fe200078e000e */
[-C--:B------:R-:W-:Y:S01]  /*65b0*/  @!P0 LEA.HI.X R23, R6, R15.reuse, R5, 0x6, P2 ;  /* 0x0000000f06178211 */ /* 0x080fe200010f3405 */
[----:B------:R-:W-:Y:S01]  /*65c0*/  @!UP0 UIMAD UR14, UR11, 0xc0, URZ ;  /* 0x000000c00b0e88a4 */ /* 0x000fe2000f8e02ff */
[----:B------:R-:W-:Y:S01]  /*65d0*/  MOV R6, UR11 ;  /* 0x0000000b00067c02 */ /* 0x000fe20008000f00 */
[----:B------:R-:W-:Y:S01]  /*65e0*/  @!PT LDS RZ, [RZ] ;  /* 0x00000000fffff984 */ /* 0x000fe20000000800 */
[----:B------:R-:W-:Y:S01]  /*65f0*/  @!PT LDS RZ, [RZ] ;  /* 0x00000000fffff984 */ /* 0x000fe20000000800 */
[----:B------:R-:W-:Y:S01]  /*6600*/  @!PT LDS RZ, [RZ] ;  /* 0x00000000fffff984 */ /* 0x000fe20000000800 */
[----:B------:R1:W-:Y:S01]  /*6610*/  @!P1 LDGSTS.E.BYPASS.LTC128B.128 [R2+0x1000], desc[UR22][R26.64] ;  /* 0x010000001a029fae */ /* 0x0003e2000b981a16 */
[----:B------:R-:W-:Y:S01]  /*6620*/  @!P0 LEA R30, P2, R9, R14, 0x8 ;  /* 0x0000000e091e8211 */ /* 0x000fe200078440ff */
[----:B------:R-:W-:Y:S01]  /*6630*/  IMAD.U32 R5, RZ, RZ, UR10 ;  /* 0x0000000aff057e24 */ /* 0x000fe2000f8e00ff */
[----:B------:R-:W-:Y:S01]  /*6640*/  @!UP0 UIMAD UR7, UR11, 0x140, URZ ;  /* 0x000001400b0788a4 */ /* 0x000fe2000f8e02ff */
[----:B------:R2:W-:Y:S01]  /*6650*/  @P1 STS.128 [R2+0x1000], RZ ;  /* 0x001000ff02001388 */ /* 0x0005e20000000c00 */
[-C--:B------:R-:W-:Y:S01]  /*6660*/  @!P0 LEA.HI.X R31, R7, R15.reuse, R6, 0x8, P2 ;  /* 0x0000000f071f8211 */ /* 0x080fe200010f4406 */
[--C-:B------:R-:W-:Y:S01]  /*6670*/  @!P0 IMAD.MOV.U32 R6, RZ, RZ, R14.reuse ;  /* 0x000000ffff068224 */ /* 0x100fe200078e000e */
[----:B------:R-:W-:Y:S01]  /*6680*/  @!P0 MOV R7, R15 ;  /* 0x0000000f00078202 */ /* 0x000fe20000000f00 */
[----:B------:R2:W-:Y:S01]  /*6690*/  @P0 STS.128 [R2+0x1800], RZ ;  /* 0x001800ff02000388 */ /* 0x0005e20000000c00 */
[----:B------:R-:W-:-:S03]  /*66a0*/  @!P0 IMAD.WIDE.U32 R92, R5, 0x140, R14 ;  /* 0x00000140055c8825 */ /* 0x000fc600078e000e */
[----:B------:R-:W-:Y:S01]  /*66b0*/  @!PT LDS RZ, [RZ] ;  /* 0x00000000fffff984 */ /* 0x000fe20000000800 */
[----:B------:R-:W-:Y:S01]  /*66c0*/  @!PT LDS RZ, [RZ] ;  /* 0x00000000fffff984 */ /* 0x000fe20000000800 */
[----:B------:R-:W-:Y:S01]  /*66d0*/  @!PT LDS RZ, [RZ] ;  /* 0x00000000fffff984 */ /* 0x000fe20000000800 */
[----:B------:R2:W-:Y:S01]  /*66e0*/  @!P0 LDGSTS.E.BYPASS.LTC128B.128 [R2+0x1800], desc[UR22][R6.64] ;  /* 0x0180000006028fae */ /* 0x0005e2000b981a16 */
[----:B------:R-:W-:Y:S01]  /*66f0*/  @!P0 VIADD R19, R19, UR14 ;  /* 0x0000000e13138c36 */ /* 0x000fe20008000000 */
[----:B------:R-:W-:Y:S02]  /*6700*/  @!P0 IADD3 R93, PT, PT, R93, UR7, RZ ;  /* 0x000000075d5d8c10 */ /* 0x000fe4000fffe0ff */
[----:B------:R2:W-:Y:S04]  /*6710*/  @P0 STS.128 [R2+0x2000], RZ ;  /* 0x002000ff02000388 */ /* 0x0005e80000000c00 */
[----:B------:R-:W-:Y:S01]  /*6720*/  @!PT LDS RZ, [RZ] ;  /* 0x00000000fffff984 */ /* 0x000fe20000000800 */
[----:B------:R-:W-:Y:S01]  /*6730*/  @!PT LDS RZ, [RZ] ;  /* 0x00000000fffff984 */ /* 0x000fe20000000800 */
[----:B------:R-:W-:Y:S01]  /*6740*/  @!PT LDS RZ, [RZ] ;  /* 0x00000000fffff984 */ /* 0x000fe20000000800 */
[----:B------:R2:W-:Y:S04]  /*6750*/  @!P0 LDGSTS.E.BYPASS.LTC128B.128 [R2+0x2000], desc[UR22][R22.64] ;  /* 0x0200000016028fae */ /* 0x0005e8000b981a16 */
[----:B------:R2:W-:Y:S01]  /*6760*/  @P0 STS.128 [R2+0x2800], RZ ;  /* 0x002800ff02000388 */ /* 0x0005e20000000c00 */
[----:B-1----:R-:W-:-:S04]  /*6770*/  @!P0 LEA R26, P3, R13, R14, 0x7 ;  /* 0x0000000e0d1a8211 */ /* 0x002fc800078638ff */
[----:B------:R-:W-:-:S05]  /*6780*/  @!P0 LEA.HI.X R27, R11, R15, R10, 0x7, P3 ;  /* 0x0000000f0b1b8211 */ /* 0x000fca00018f3c0a */
        /* <DEDUP_REMOVED lines=29> */
.L_x_2143:
[----:B------:R-:W-:Y:S05]  /*6960*/  BSYNC.RECONVERGENT B0 ;  /* 0x0000000000007941 */ /* 0x000fea0003800200 */
.L_x_2142:
[----:B------:R-:W0:Y:S02]  /*6970*/  LDGDEPBAR ;  /* 0x00000000000079af */ /* 0x000e240000000000 */
.L_x_2139:
[----:B------:R-:W-:Y:S01]  /*6980*/  FMNMX3.FTZ R5, R76, R78, R66, !PT ;  /* 0x0000004e4c057276 */ /* 0x000fe20007810042 */
[----:B------:R-:W3:Y:S01]  /*6990*/  LDCU UR7, c[0x0][0x45c] ;  /* 0x00008b80ff0777ac */ /* 0x000ee20008000800 */
[----:B------:R-:W-:Y:S02]  /*69a0*/  IADD3 R218, PT, PT, R191, R190, RZ ;  /* 0x000000bebfda7210 */ /* 0x000fe40007ffe0ff */
[----:B------:R-:W-:Y:S01]  /*69b0*/  FMNMX3.FTZ R5, R5, R64, R62, !PT ;  /* 0x0000004005057276 */ /* 0x000fe2000781003e */
[----:B------:R-:W-:Y:S01]  /*69c0*/  UISETP.GT.AND UP0, UPT, UR19, UR16, UPT ;  /* 0x000000101300728c */ /* 0x000fe2000bf04270 */
        /* <DEDUP_REMOVED lines=30> */
[----:B-12---:R-:W-:-:S05]  /*6bb0*/  FMNMX.FTZ R6, R58, R5, !PT ;  /* 0x000000053a067209 */ /* 0x006fca0007810000 */
        /* <DEDUP_REMOVED lines=13> */
[----:B---3--:R-:W-:Y:S01]  /*6c90*/  FMUL.FTZ R97, R134, UR7 ;  /* 0x0000000786617c20 */ /* 0x008fe20008410000 */
        /* <DEDUP_REMOVED lines=26> */
[----:B------:R-:W-:Y:S01]  /*6e40*/  LDSM.16.MT88.4 R16, [R218+0x5400] ;  /* 0x00540000da10783b */ /* 0x000fe20000004200 */
[--C-:B------:R-:W-:Y:S01]  /*6e50*/  FFMA.FTZ R81, R28, UR7, -R97.reuse ;  /* 0x000000071c517c23 */ /* 0x100fe20008010861 */
[--C-:B------:R-:W-:Y:S01]  /*6e60*/  FFMA.FTZ R78, R74, UR7, -R97.reuse ;  /* 0x000000074a4e7c23 */ /* 0x100fe20008010861 */
        /* <DEDUP_REMOVED lines=21> */
[----:B------:R-:W-:Y:S01]  /*6fc0*/  FFMA.FTZ R104, R32, UR7, -R97 ;  /* 0x0000000720687c23 */ /* 0x000fe20008010861 */
[----:B-1----:R-:W-:Y:S01]  /*6fd0*/  F2FP.BF16.F32.PACK_AB R20, R140, R143 ;  /* 0x0000008f8c14723e */ /* 0x002fe200000010ff */
[----:B------:R-:W-:Y:S01]  /*6fe0*/  LDSM.16.MT88.4 R32, [R218+0x5800] ;  /* 0x00580000da20783b */ /* 0x000fe20000004200 */
        /* <DEDUP_REMOVED lines=40> */
[----:B------:R-:W-:Y:S01]  /*7270*/  FADD.FTZ R140, R143, R140 ;  /* 0x0000008c8f8c7221 */ /* 0x000fe20000010000 */
[--C-:B------:R-:W-:Y:S01]  /*7280*/  FFMA.FTZ R67, R176, UR7, -R97.reuse ;  /* 0x00000007b0437c23 */ /* 0x100fe20008010861 */
[--C-:B------:R-:W-:Y:S01]  /*7290*/  FFMA.FTZ R65, R182, UR7, -R97.reuse ;  /* 0x00000007b6417c23 */ /* 0x100fe20008010861 */
[----:B------:R-:W-:Y:S01]  /*72a0*/  MUFU.EX2 R111, R111 ;  /* 0x0000006f006f7308 */ /* 0x000fe20000000800 */
[----:B------:R-:W-:Y:S01]  /*72b0*/  FADD.FTZ R139, R139, R140 ;  /* 0x0000008c8b8b7221 */ /* 0x000fe20000010000 */
[--C-:B------:R-:W-:Y:S01]  /*72c0*/  FFMA.FTZ R120, R120, UR7, -R97.reuse ;  /* 0x0000000778787c23 */ /* 0x100fe20008010861 */
[--C-:B------:R-:W-:Y:S01]  /*72d0*/  FFMA.FTZ R148, R148, UR7, -R97.reuse ;  /* 0x0000000794947c23 */ /* 0x100fe20008010861 */
[----:B------:R-:W-:Y:S01]  /*72e0*/  FFMA.FTZ R154, R154, UR7, -R97 ;  /* 0x000000079a9a7c23 */ /* 0x000fe20008010861 */
[----:B------:R-:W-:Y:S01]  /*72f0*/  FADD.FTZ R139, R130, R139 ;  /* 0x0000008b828b7221 */ /* 0x000fe20000010000 */
[--C-:B------:R-:W-:Y:S01]  /*7300*/  FFMA.FTZ R144, R144, UR7, -R97.reuse ;  /* 0x0000000790907c23 */ /* 0x100fe20008010861 */
[--C-:B------:R-:W-:Y:S01]  /*7310*/  FFMA.FTZ R106, R106, UR7, -R97.reuse ;  /* 0x000000076a6a7c23 */ /* 0x100fe20008010861 */
[----:B------:R-:W-:Y:S01]  /*7320*/  MUFU.EX2 R112, R112 ;  /* 0x0000007000707308 */ /* 0x000fe20000000800 */
[----:B------:R-:W-:-:S07]  /*7330*/  FFMA.FTZ R63, R63, UR7, -R97 ;  /* 0x000000073f3f7c23 */ /* 0x000fce0008010861 */
        /* <DEDUP_REMOVED lines=47> */
[----:B------:R-:W-:Y:S01]  /*7630*/  FFMA.FTZ R157, R164, UR7, -R97 ;  /* 0x00000007a49d7c23 */ /* 0x000fe20008010861 */
        /* <DEDUP_REMOVED lines=14> */
[----:B------:R-:W-:Y:S01]  /*7720*/  FFMA.FTZ R172, R125, UR7, -R98 ;  /* 0x000000077dac7c23 */ /* 0x000fe20008010862 */
        /* <DEDUP_REMOVED lines=23> */
[----:B------:R-:W-:Y:S01]  /*78a0*/  FADD.FTZ R128, R128, R139 ;  /* 0x0000008b80807221 */ /* 0x000fe20000010000 */
[----:B--2---:R-:W-:Y:S01]  /*78b0*/  F2FP.BF16.F32.PACK_AB R13, R121, R126 ;  /* 0x0000007e790d723e */ /* 0x004fe200000010ff */
[--C-:B------:R-:W-:Y:S01]  /*78c0*/  FFMA.FTZ R52, R52, UR7, -R98.reuse ;  /* 0x0000000734347c23 */ /* 0x100fe20008010862 */
[----:B------:R-:W-:Y:S01]  /*78d0*/  FFMA.FTZ R55, R55, UR7, -R98 ;  /* 0x0000000737377c23 */ /* 0x000fe20008010862 */
[----:B------:R-:W-:Y:S01]  /*78e0*/  FADD.FTZ R123, R123, R128 ;  /* 0x000000807b7b7221 */ /* 0x000fe20000010000 */
[----:B------:R-:W2:Y:S01]  /*78f0*/  MUFU.EX2 R113, R113 ;  /* 0x0000007100717308 */ /* 0x000ea20000000800 */
[----:B------:R-:W-:Y:S01]  /*7900*/  HMMA.16816.F32.BF16 R20, R20, R14, RZ ;  /* 0x0000000e1414723c */ /* 0x000fe200000418ff */
[----:B------:R-:W-:Y:S01]  /*7910*/  F2FP.BF16.F32.PACK_AB R14, R115, R116 ;  /* 0x00000074730e723e */ /* 0x000fe200000010ff */
[----:B------:R-:W-:Y:S01]  /*7920*/  FADD.FTZ R116, R116, R123 ;  /* 0x0000007b74747221 */ /* 0x000fe20000010000 */
[----:B-1----:R-:W-:Y:S01]  /*7930*/  F2FP.BF16.F32.PACK_AB R15, R119, R118 ;  /* 0x00000076770f723e */ /* 0x002fe200000010ff */
[----:B------:R-:W-:Y:S01]  /*7940*/  FFMA.FTZ R54, R54, UR7, -R98 ;  /* 0x0000000736367c23 */ /* 0x000fe20008010862 */
[----:B------:R-:W-:Y:S01]  /*7950*/  LDSM.16.MT88.4 R204, [R218+0x8c00] ;  /* 0x008c0000dacc783b */ /* 0x000fe20000004200 */
[----:B------:R-:W-:Y:S01]  /*7960*/  FADD.FTZ R115, R115, R116 ;  /* 0x0000007473737221 */ /* 0x000fe20000010000 */
[----:B------:R-:W-:Y:S01]  /*7970*/  MUFU.EX2 R117, R117 ;  /* 0x0000007500757308 */ /* 0x000fe20000000800 */
[----:B------:R-:W-:Y:S01]  /*7980*/  FFMA.FTZ R191, R57, UR7, -R98 ;  /* 0x0000000739bf7c23 */ /* 0x000fe20008010862 */
[----:B------:R-:W-:Y:S01]  /*7990*/  LDSM.16.MT88.4 R196, [R100+0x8c00] ;  /* 0x008c000064c4783b */ /* 0x000fe20000004200 */
        /* <DEDUP_REMOVED lines=9> */
[----:B------:R-:W-:Y:S01]  /*7a30*/  F2FP.BF16.F32.PACK_AB R12, R111, R114 ;  /* 0x000000726f0c723e */ /* 0x000fe200000010ff */
[----:B------:R-:W-:Y:S01]  /*7a40*/  FADD.FTZ R114, R114, R115 ;  /* 0x0000007372727221 */ /* 0x000fe20000010000 */
[----:B--2---:R-:W-:Y:S01]  /*7a50*/  F2FP.BF16.F32.PACK_AB R13, R113, R124 ;  /* 0x0000007c710d723e */ /* 0x004fe200000010ff */
[----:B------:R-:W-:Y:S01]  /*7a60*/  MUFU.EX2 R142, R142 ;  /* 0x0000008e008e7308 */ /* 0x000fe20000000800 */
[----:B------:R-:W-:Y:S01]  /*7a70*/  F2FP.BF16.F32.PACK_AB R14, R107, R112 ;  /* 0x000000706b0e723e */ /* 0x000fe200000010ff */
[----:B------:R-:W-:Y:S01]  /*7a80*/  FADD.FTZ R111, R111, R114 ;  /* 0x000000726f6f7221 */ /* 0x000fe20000010000 */
[----:B-1----:R-:W-:-:S03]  /*7a90*/  F2FP.BF16.F32.PACK_AB R15, R122, R117 ;  /* 0x000000757a0f723e */ /* 0x002fc600000010ff */
[----:B------:R-:W-:Y:S02]  /*7aa0*/  FADD.FTZ R112, R112, R111 ;  /* 0x0000006f70707221 */ /* 0x000fe40000010000 */
[----:B------:R-:W1:Y:S02]  /*7ab0*/  MUFU.EX2 R145, R145 ;  /* 0x0000009100917308 */ /* 0x000e640000000800 */
[----:B------:R-:W-:Y:S01]  /*7ac0*/  HMMA.16816.F32.BF16 R8, R12, R32, R8 ;  /* 0x000000200c08723c */ /* 0x000fe20000041808 */
[----:B------:R-:W-:-:S05]  /*7ad0*/  FADD.FTZ R107, R107, R112 ;  /* 0x000000706b6b7221 */ /* 0x000fca0000010000 */
[----:B------:R-:W2:Y:S02]  /*7ae0*/  MUFU.EX2 R101, R101 ;  /* 0x0000006500657308 */ /* 0x000ea40000000800 */
        /* <DEDUP_REMOVED lines=8> */
[----:B----4-:R-:W-:Y:S01]  /*7b70*/  F2FP.BF16.F32.PACK_AB R13, R131, R146 ;  /* 0x00000092830d723e */ /* 0x010fe200000010ff */
        /* <DEDUP_REMOVED lines=10> */
[----:B------:R-:W4:Y:S01]  /*7c20*/  LDSM.16.MT88.4 R28, [R100+0x6000] ;  /* 0x00600000641c783b */ /* 0x000f220000004200 */
[----:B------:R-:W-:Y:S06]  /*7c30*/  MUFU.EX2 R149, R149 ;  /* 0x0000009500957308 */ /* 0x000fec0000000800 */
[C---:B--2---:R-:W-:Y:S02]  /*7c40*/  HMMA.16816.F32.BF16 R24, R12.reuse, R32, R24 ;  /* 0x000000200c18723c */ /* 0x044fe40000041818 */
[----:B------:R-:W2:Y:S06]  /*7c50*/  MUFU.EX2 R150, R150 ;  /* 0x0000009600967308 */ /* 0x000eac0000000800 */
[----:B------:R-:W-:Y:S01]  /*7c60*/  HMMA.16816.F32.BF16 R20, R12, R34, R20 ;  /* 0x000000220c14723c */ /* 0x000fe20000041814 */
[----:B------:R-:W5:Y:S01]  /*7c70*/  LDSM.16.MT88.4 R32, [R218+0x6400] ;  /* 0x00640000da20783b */ /* 0x000f620000004200 */
[----:B------:R-:W-:Y:S01]  /*7c80*/  F2FP.BF16.F32.PACK_AB R12, R101, R102 ;  /* 0x00000066650c723e */ /* 0x000fe200000010ff */
[----:B------:R-:W-:Y:S01]  /*7c90*/  MUFU.EX2 R94, R94 ;  /* 0x0000005e005e7308 */ /* 0x000fe20000000800 */
[----:B-1----:R-:W-:Y:S01]  /*7ca0*/  F2FP.BF16.F32.PACK_AB R13, R147, R152 ;  /* 0x00000098930d723e */ /* 0x002fe200000010ff */
[----:B------:R-:W-:Y:S01]  /*7cb0*/  FADD.FTZ R102, R102, R103 ;  /* 0x0000006766667221 */ /* 0x000fe20000010000 */
[----:B------:R-:W-:-:S03]  /*7cc0*/  F2FP.BF16.F32.PACK_AB R14, R95, R96 ;  /* 0x000000605f0e723e */ /* 0x000fc600000010ff */
[----:B------:R-:W-:Y:S01]  /*7cd0*/  FADD.FTZ R101, R101, R102 ;  /* 0x0000006665657221 */ /* 0x000fe20000010000 */
[----:B--2---:R-:W-:Y:S01]  /*7ce0*/  F2FP.BF16.F32.PACK_AB R15, R150, R149 ;  /* 0x00000095960f723e */ /* 0x004fe200000010ff */
[----:B------:R-:W1:Y:S06]  /*7cf0*/  MUFU.EX2 R93, R93 ;  /* 0x0000005d005d7308 */ /* 0x000e6c0000000800 */
[C---:B---3--:R-:W-:Y:S02]  /*7d00*/  HMMA.16816.F32.BF16 R8, R12.reuse, R16, R8 ;  /* 0x000000100c08723c */ /* 0x048fe40000041808 */
[----:B------:R-:W-:Y:S06]  /*7d10*/  MUFU.EX2 R92, R92 ;  /* 0x0000005c005c7308 */ /* 0x000fec0000000800 */
        /* <DEDUP_REMOVED lines=22> */
[----:B--2---:R-:W-:Y:S01]  /*7e80*/  HMMA.16816.F32.BF16 R24, R12, R16, R24 ;  /* 0x000000100c18723c */ /* 0x004fe20000041818 */
[----:B---3--:R-:W-:-:S06]  /*7e90*/  F2FP.BF16.F32.PACK_AB R16, R89, R90 ;  /* 0x0000005a5910723e */ /* 0x008fcc00000010ff */
[----:B------:R-:W2:Y:S01]  /*7ea0*/  MUFU.EX2 R159, R159 ;  /* 0x0000009f009f7308 */ /* 0x000ea20000000800 */
[----:B------:R-:W-:Y:S01]  /*7eb0*/  HMMA.16816.F32.BF16 R20, R12, R18, R20 ;  /* 0x000000120c14723c */ /* 0x000fe20000041814 */
[----:B-1----:R-:W-:Y:S01]  /*7ec0*/  F2FP.BF16.F32.PACK_AB R18, R87, R88 ;  /* 0x000000585712723e */ /* 0x002fe200000010ff */
[----:B------:R-:W1:Y:S05]  /*7ed0*/  LDSM.16.MT88.4 R12, [R218+0x6c00] ;  /* 0x006c0000da0c783b */ /* 0x000e6a0000004200 */
[----:B------:R-:W-:Y:S08]  /*7ee0*/  MUFU.EX2 R162, R162 ;  /* 0x000000a200a27308 */ /* 0x000ff00000000800 */
[----:B------:R-:W3:Y:S01]  /*7ef0*/  MUFU.EX2 R163, R163 ;  /* 0x000000a300a37308 */ /* 0x000ee20000000800 */
[----:B--2---:R-:W-:-:S07]  /*7f00*/  F2FP.BF16.F32.PACK_AB R17, R159, R160 ;  /* 0x000000a09f11723e */ /* 0x004fce00000010ff */
[----:B------:R-:W-:Y:S08]  /*7f10*/  MUFU.EX2 R86, R86 ;  /* 0x0000005600567308 */ /* 0x000ff00000000800 */
[----:B------:R-:W2:Y:S01]  /*7f20*/  MUFU.EX2 R85, R85 ;  /* 0x0000005500557308 */ /* 0x000ea20000000800 */
[----:B---3--:R-:W-:-:S07]  /*7f30*/  F2FP.BF16.F32.PACK_AB R19, R163, R162 ;  /* 0x000000a2a313723e */ /* 0x008fce00000010ff */
[C---:B----4-:R-:W-:Y:S01]  /*7f40*/  HMMA.16816.F32.BF16 R8, R16.reuse, R28, R8 ;  /* 0x0000001c1008723c */ /* 0x050fe20000041808 */
[----:B------:R-:W-:Y:S07]  /*7f50*/  MUFU.EX2 R84, R84 ;  /* 0x0000005400547308 */ /* 0x000fee0000000800 */
[C---:B------:R-:W-:Y:S01]  /*7f60*/  HMMA.16816.F32.BF16 R4, R16.reuse, R30, R4 ;  /* 0x0000001e1004723c */ /* 0x040fe20000041804 */
[----:B------:R-:W3:Y:S01]  /*7f70*/  LDSM.16.MT88.4 R28, [R100+0x6c00] ;  /* 0x006c0000641c783b */ /* 0x000ee20000004200 */
[----:B------:R-:W4:Y:S06]  /*7f80*/  MUFU.EX2 R83, R83 ;  /* 0x0000005300537308 */ /* 0x000f2c0000000800 */
[C---:B-----5:R-:W-:Y:S01]  /*7f90*/  HMMA.16816.F32.BF16 R24, R16.reuse, R32, R24 ;  /* 0x000000201018723c */ /* 0x060fe20000041818 */
[----:B--2---:R-:W-:Y:S01]  /*7fa0*/  F2FP.BF16.F32.PACK_AB R32, R85, R86 ;  /* 0x000000565520723e */ /* 0x004fe200000010ff */
[----:B------:R-:W-:Y:S06]  /*7fb0*/  MUFU.EX2 R171, R171 ;  /* 0x000000ab00ab7308 */ /* 0x000fec0000000800 */
[----:B------:R-:W-:Y:S01]  /*7fc0*/  HMMA.16816.F32.BF16 R20, R16, R34, R20 ;  /* 0x000000221014723c */ /* 0x000fe20000041814 */
[----:B------:R-:W2:Y:S01]  /*7fd0*/  LDSM.16.MT88.4 R16, [R218+0x7000] ;  /* 0x00700000da10783b */ /* 0x000ea20000004200 */
[----:B------:R-:W5:Y:S01]  /*7fe0*/  MUFU.EX2 R164, R164 ;  /* 0x000000a400a47308 */ /* 0x000f620000000800 */
[----:B----4-:R-:W-:-:S07]  /*7ff0*/  F2FP.BF16.F32.PACK_AB R34, R83, R84 ;  /* 0x000000545322723e */ /* 0x010fce00000010ff */
[----:B------:R-:W-:Y:S08]  /*8000*/  MUFU.EX2 R173, R173 ;  /* 0x000000ad00ad7308 */ /* 0x000ff00000000800 */
[----:B------:R-:W4:Y:S01]  /*8010*/  MUFU.EX2 R166, R166 ;  /* 0x000000a600a67308 */ /* 0x000f220000000800 */
[----:B-----5:R-:W-:-:S07]  /*8020*/  F2FP.BF16.F32.PACK_AB R33, R164, R171 ;  /* 0x000000aba421723e */ /* 0x020fce00000010ff */
[----:B------:R-:W-:Y:S08]  /*8030*/  MUFU.EX2 R82, R82 ;  /* 0x0000005200527308 */ /* 0x000ff00000000800 */
[----:B------:R-:W5:Y:S01]  /*8040*/  MUFU.EX2 R81, R81 ;  /* 0x0000005100517308 */ /* 0x000f620000000800 */
[----:B----4-:R-:W-:-:S07]  /*8050*/  F2FP.BF16.F32.PACK_AB R35, R166, R173 ;  /* 0x000000ada623723e */ /* 0x010fce00000010ff */
[C---:B-1----:R-:W-:Y:S01]  /*8060*/  HMMA.16816.F32.BF16 R8, R32.reuse, R12, R8 ;  /* 0x0000000c2008723c */ /* 0x042fe20000041808 */
[----:B------:R-:W-:Y:S07]  /*8070*/  MUFU.EX2 R80, R80 ;  /* 0x0000005000507308 */ /* 0x000fee0000000800 */
[C---:B------:R-:W-:Y:S01]  /*8080*/  HMMA.16816.F32.BF16 R4, R32.reuse, R14, R4 ;  /* 0x0000000e2004723c */ /* 0x040fe20000041804 */
[----:B------:R-:W1:Y:S01]  /*8090*/  LDSM.16.MT88.4 R12, [R100+0x7000] ;  /* 0x00700000640c783b */ /* 0x000e620000004200 */
[----:B------:R-:W4:Y:S06]  /*80a0*/  MUFU.EX2 R79, R79 ;  /* 0x0000004f004f7308 */ /* 0x000f2c0000000800 */
[C---:B---3--:R-:W-:Y:S02]  /*80b0*/  HMMA.16816.F32.BF16 R24, R32.reuse, R28, R24 ;  /* 0x0000001c2018723c */ /* 0x048fe40000041818 */
[----:B------:R-:W-:Y:S06]  /*80c0*/  MUFU.EX2 R168, R168 ;  /* 0x000000a800a87308 */ /* 0x000fec0000000800 */
[----:B------:R-:W-:Y:S01]  /*80d0*/  HMMA.16816.F32.BF16 R28, R32, R30, R20 ;  /* 0x0000001e201c723c */ /* 0x000fe20000041814 */
[----:B------:R-:W3:Y:S01]  /*80e0*/  LDSM.16.MT88.4 R20, [R218+0x7400] ;  /* 0x00740000da14783b */ /* 0x000ee20000004200 */
[----:B------:R-:W2:Y:S01]  /*80f0*/  MUFU.EX2 R167, R167 ;  /* 0x000000a700a77308 */ /* 0x000ea20000000800 */
[----:B-----5:R-:W-:-:S02]  /*8100*/  F2FP.BF16.F32.PACK_AB R32, R81, R82 ;  /* 0x000000525120723e */ /* 0x020fc400000010ff */
[----:B----4-:R-:W-:-:S05]  /*8110*/  F2FP.BF16.F32.PACK_AB R34, R79, R80 ;  /* 0x000000504f22723e */ /* 0x010fca00000010ff */
        /* <DEDUP_REMOVED lines=12> */
[C---:B-1----:R-:W-:Y:S07]  /*81e0*/  HMMA.16816.F32.BF16 R24, R32.reuse, R12, R24 ;  /* 0x0000000c2018723c */ /* 0x042fee0000041818 */
[----:B------:R-:W1:Y:S01]  /*81f0*/  MUFU.EX2 R72, R72 ;  /* 0x0000004800487308 */ /* 0x000e620000000800 */
[----:B------:R-:W-:Y:S01]  /*8200*/  HMMA.16816.F32.BF16 R28, R32, R14, R28 ;  /* 0x0000000e201c723c */ /* 0x000fe2000004181c */
[----:B--2---:R-:W-:Y:S01]  /*8210*/  F2FP.BF16.F32.PACK_AB R32, R77, R78 ;  /* 0x0000004e4d20723e */ /* 0x004fe200000010ff */
[----:B------:R-:W2:Y:S01]  /*8220*/  LDSM.16.MT88.4 R12, [R218+0x7800] ;  /* 0x00780000da0c783b */ /* 0x000ea20000004200 */
[----:B----4-:R-:W-:-:S04]  /*8230*/  F2FP.BF16.F32.PACK_AB R34, R75, R76 ;  /* 0x0000004c4b22723e */ /* 0x010fc800000010ff */
[----:B------:R-:W-:Y:S08]  /*8240*/  MUFU.EX2 R127, R127 ;  /* 0x0000007f007f7308 */ /* 0x000ff00000000800 */
[----:B------:R-:W4:Y:S01]  /*8250*/  MUFU.EX2 R172, R172 ;  /* 0x000000ac00ac7308 */ /* 0x000f220000000800 */
[----:B-1----:R-:W-:-:S07]  /*8260*/  F2FP.BF16.F32.PACK_AB R33, R72, R161 ;  /* 0x000000a14821723e */ /* 0x002fce00000010ff */
        /* <DEDUP_REMOVED lines=9> */
[----:B------:R-:W3:Y:S01]  /*8300*/  MUFU.EX2 R66, R66 ;  /* 0x0000004200427308 */ /* 0x000ee20000000800 */
[----:B------:R-:W4:Y:S02]  /*8310*/  LDSM.16.MT88.4 R20, [R100+0x7800] ;  /* 0x007800006414783b */ /* 0x000f240000004200 */
[----:B------:R-:W-:-:S03]  /*8320*/  FADD.FTZ R125, R121, R126 ;  /* 0x0000007e797d7221 */ /* 0x000fc60000010000 */
[----:B-----5:R-:W-:Y:S01]  /*8330*/  HMMA.16816.F32.BF16 R24, R32, R16, R24 ;  /* 0x000000102018723c */ /* 0x020fe20000041818 */
[----:B------:R-:W-:Y:S01]  /*8340*/  FADD.FTZ R118, R118, R125 ;  /* 0x0000007d76767221 */ /* 0x000fe20000010000 */
[----:B------:R-:W-:Y:S03]  /*8350*/  MUFU.EX2 R37, R37 ;  /* 0x0000002500257308 */ /* 0x000fe60000000800 */
[----:B------:R-:W-:-:S03]  /*8360*/  FADD.FTZ R119, R119, R118 ;  /* 0x0000007677777221 */ /* 0x000fc60000010000 */
[----:B------:R-:W-:Y:S01]  /*8370*/  HMMA.16816.F32.BF16 R28, R32, R18, R28 ;  /* 0x00000012201c723c */ /* 0x000fe2000004181c */
[----:B------:R-:W5:Y:S01]  /*8380*/  LDSM.16.MT88.4 R16, [R218+0x7c00] ;  /* 0x007c0000da10783b */ /* 0x000f620000004200 */
[----:B------:R-:W2:Y:S01]  /*8390*/  MUFU.EX2 R36, R36 ;  /* 0x0000002400247308 */ /* 0x000ea20000000800 */
[----:B------:R-:W-:Y:S01]  /*83a0*/  FADD.FTZ R124, R124, R119 ;  /* 0x000000777c7c7221 */ /* 0x000fe20000010000 */
[----:B-1----:R-:W-:Y:S02]  /*83b0*/  F2FP.BF16.F32.PACK_AB R32, R73, R74 ;  /* 0x0000004a4920723e */ /* 0x002fe400000010ff */
[----:B---3--:R-:W-:Y:S01]  /*83c0*/  F2FP.BF16.F32.PACK_AB R34, R66, R71 ;  /* 0x000000474222723e */ /* 0x008fe200000010ff */
[----:B------:R-:W-:-:S03]  /*83d0*/  FADD.FTZ R124, R113, R124 ;  /* 0x0000007c717c7221 */ /* 0x000fc60000010000 */
        /* <DEDUP_REMOVED lines=19> */
[----:B----4-:R-:W-:Y:S01]  /*8510*/  HMMA.16816.F32.BF16 R24, R32, R20, R24 ;  /* 0x000000142018723c */ /* 0x010fe20000041818 */
[----:B--2---:R-:W-:Y:S01]  /*8520*/  F2FP.BF16.F32.PACK_AB R20, R64, R69 ;  /* 0x000000454014723e */ /* 0x004fe200000010ff */
[----:B------:R-:W-:-:S04]  /*8530*/  FADD.FTZ R158, R158, R149 ;  /* 0x000000959e9e7221 */ /* 0x000fc80000010000 */
[----:B------:R-:W-:Y:S01]  /*8540*/  FADD.FTZ R158, R153, R158 ;  /* 0x0000009e999e7221 */ /* 0x000fe20000010000 */
[----:B------:R-:W-:Y:S01]  /*8550*/  MUFU.EX2 R41, R41 ;  /* 0x0000002900297308 */ /* 0x000fe20000000800 */
[----:B------:R-:W-:Y:S02]  /*8560*/  HMMA.16816.F32.BF16 R28, R32, R22, R28 ;  /* 0x00000016201c723c */ /* 0x000fe4000004181c */
[----:B------:R-:W-:-:S04]  /*8570*/  FADD.FTZ R155, R155, R158 ;  /* 0x0000009e9b9b7221 */ /* 0x000fc80000010000 */
[----:B------:R-:W-:Y:S01]  /*8580*/  FADD.FTZ R155, R156, R155 ;  /* 0x0000009b9c9b7221 */ /* 0x000fe20000010000 */
[----:B------:R-:W2:Y:S01]  /*8590*/  MUFU.EX2 R40, R40 ;  /* 0x0000002800287308 */ /* 0x000ea20000000800 */
[----:B-1----:R-:W-:Y:S01]  /*85a0*/  F2FP.BF16.F32.PACK_AB R22, R62, R67 ;  /* 0x000000433e16723e */ /* 0x002fe200000010ff */
[----:B------:R-:W-:Y:S01]  /*85b0*/  HMMA.16816.F32.BF16 R4, R32, R14, R4 ;  /* 0x0000000e2004723c */ /* 0x000fe20000041804 */
[----:B------:R-:W1:Y:S01]  /*85c0*/  LDSM.16.MT88.4 R12, [R100+0x7c00] ;  /* 0x007c0000640c783b */ /* 0x000e620000004200 */
[----:B------:R-:W-:-:S03]  /*85d0*/  FADD.FTZ R160, R160, R155 ;  /* 0x0000009ba0a07221 */ /* 0x000fc60000010000 */
[----:B------:R-:W3:Y:S01]  /*85e0*/  LDSM.16.MT88.4 R32, [R218+0x8000] ;  /* 0x00800000da20783b */ /* 0x000ee20000004200 */
[----:B------:R-:W-:Y:S01]  /*85f0*/  MUFU.EX2 R43, R43 ;  /* 0x0000002b002b7308 */ /* 0x000fe20000000800 */
[----:B------:R-:W-:-:S04]  /*8600*/  FADD.FTZ R159, R159, R160 ;  /* 0x000000a09f9f7221 */ /* 0x000fc80000010000 */
[----:B------:R-:W-:-:S03]  /*8610*/  FADD.FTZ R162, R162, R159 ;  /* 0x0000009fa2a27221 */ /* 0x000fc60000010000 */
        /* <DEDUP_REMOVED lines=10> */
[----:B------:R-:W-:Y:S02]  /*86c0*/  FADD.FTZ R168, R168, R173 ;  /* 0x000000ada8a87221 */ /* 0x000fe40000010000 */
[C---:B-----5:R-:W-:Y:S01]  /*86d0*/  HMMA.16816.F32.BF16 R8, R20.reuse, R16, R8 ;  /* 0x000000101408723c */ /* 0x060fe20000041808 */
[----:B------:R-:W-:Y:S01]  /*86e0*/  FADD.FTZ R16, R96, R101 ;  /* 0x0000006560107221 */ /* 0x000fe20000010000 */
[----:B------:R-:W-:Y:S01]  /*86f0*/  FFMA.FTZ R96, R46, UR7, -R98 ;  /* 0x000000072e607c23 */ /* 0x000fe20008010862 */
[----:B------:R-:W-:Y:S01]  /*8700*/  MUFU.EX2 R99, R99 ;  /* 0x0000006300637308 */ /* 0x000fe20000000800 */
[----:B------:R-:W-:Y:S01]  /*8710*/  FFMA.FTZ R46, R56, UR7, -R97 ;  /* 0x00000007382e7c23 */ /* 0x000fe20008010861 */
[----:B------:R-:W-:Y:S01]  /*8720*/  FADD.FTZ R95, R95, R16 ;  /* 0x000000105f5f7221 */ /* 0x000fe20000010000 */
[----:B------:R-:W-:Y:S01]  /*8730*/  FFMA.FTZ R56, R50, UR7, -R98 ;  /* 0x0000000732387c23 */ /* 0x000fe20008010862 */
[----:B------:R-:W-:Y:S01]  /*8740*/  FADD.FTZ R168, R167, R168 ;  /* 0x000000a8a7a87221 */ /* 0x000fe20000010000 */
[----:B------:R-:W-:Y:S01]  /*8750*/  HMMA.16816.F32.BF16 R4, R20, R18, R4 ;  /* 0x000000121404723c */ /* 0x000fe20000041804 */
[----:B------:R-:W-:Y:S01]  /*8760*/  FADD.FTZ R94, R94, R95 ;  /* 0x0000005f5e5e7221 */ /* 0x000fe20000010000 */
[----:B------:R-:W4:Y:S01]  /*8770*/  LDSM.16.MT88.4 R16, [R100+0x8000] ;  /* 0x008000006410783b */ /* 0x000f220000004200 */
[----:B------:R-:W5:Y:S01]  /*8780*/  MUFU.EX2 R104, R104 ;  /* 0x0000006800687308 */ /* 0x000f620000000800 */
[----:B------:R-:W-:Y:S01]  /*8790*/  FADD.FTZ R165, R165, R168 ;  /* 0x000000a8a5a57221 */ /* 0x000fe20000010000 */
[----:B------:R-:W-:Y:S01]  /*87a0*/  FADD.FTZ R93, R93, R94 ;  /* 0x0000005e5d5d7221 */ /* 0x000fe20000010000 */
[----:B------:R-:W-:-:S02]  /*87b0*/  FFMA.FTZ R50, R70, UR7, -R97 ;  /* 0x0000000746327c23 */ /* 0x000fc40008010861 */
[----:B-1----:R-:W-:Y:S01]  /*87c0*/  HMMA.16816.F32.BF16 R24, R20, R12, R24 ;  /* 0x0000000c1418723c */ /* 0x002fe20000041818 */
[----:B------:R-:W-:Y:S01]  /*87d0*/  FADD.FTZ R92, R92, R93 ;  /* 0x0000005d5c5c7221 */ /* 0x000fe20000010000 */
[----:B--2---:R-:W-:Y:S01]  /*87e0*/  F2FP.BF16.F32.PACK_AB R12, R60, R65 ;  /* 0x000000413c0c723e */ /* 0x004fe200000010ff */
[----:B------:R-:W-:Y:S01]  /*87f0*/  MUFU.EX2 R45, R45 ;  /* 0x0000002d002d7308 */ /* 0x000fe20000000800 */
[----:B------:R-:W-:Y:S01]  /*8800*/  FADD.FTZ R170, R170, R165 ;  /* 0x000000a5aaaa7221 */ /* 0x000fe20000010000 */
[----:B------:R-:W-:-:S03]  /*8810*/  FADD.FTZ R91, R91, R92 ;  /* 0x0000005c5b5b7221 */ /* 0x000fc60000010000 */
[----:B------:R-:W-:Y:S01]  /*8820*/  HMMA.16816.F32.BF16 R28, R20, R14, R28 ;  /* 0x0000000e141c723c */ /* 0x000fe2000004181c */
[----:B------:R-:W-:Y:S01]  /*8830*/  FADD.FTZ R90, R90, R91 ;  /* 0x0000005b5a5a7221 */ /* 0x000fe20000010000 */
[----:B------:R-:W-:Y:S01]  /*8840*/  LDSM.16.MT88.4 R20, [R218+0x8400] ;  /* 0x00840000da14783b */ /* 0x000fe20000004200 */
        /* <DEDUP_REMOVED lines=35> */
[----:B------:R-:W2:Y:S01]  /*8a80*/  LDSM.16.MT88.4 R32, [R100+0x8400] ;  /* 0x008400006420783b */ /* 0x000ea20000004200 */
[----:B------:R-:W3:Y:S01]  /*8a90*/  MUFU.EX2 R151, R151 ;  /* 0x0000009700977308 */ /* 0x000ee20000000800 */
[----:B------:R-:W-:Y:S01]  /*8aa0*/  FADD.FTZ R77, R77, R78 ;  /* 0x0000004e4d4d7221 */ /* 0x000fe20000010000 */
[----:B------:R-:W-:-:S03]  /*8ab0*/  FADD.FTZ R45, R45, R42 ;  /* 0x0000002a2d2d7221 */ /* 0x000fc60000010000 */
        /* <DEDUP_REMOVED lines=8> */
[----:B------:R-:W4:Y:S01]  /*8b40*/  LDSM.16.MT88.4 R16, [R218+0x8800] ;  /* 0x00880000da10783b */ /* 0x000f220000004200 */
[----:B------:R-:W5:Y:S01]  /*8b50*/  MUFU.EX2 R48, R48 ;  /* 0x0000003000307308 */ /* 0x000f620000000800 */
[----:B-1----:R-:W-:Y:S01]  /*8b60*/  F2FP.BF16.F32.PACK_AB R12, R120, R109 ;  /* 0x0000006d780c723e */ /* 0x002fe200000010ff */
[----:B------:R-:W-:Y:S01]  /*8b70*/  FADD.FTZ R74, R73, R74 ;  /* 0x0000004a494a7221 */ /* 0x000fe20000010000 */
[----:B---3--:R-:W-:Y:S01]  /*8b80*/  F2FP.BF16.F32.PACK_AB R14, R151, R148 ;  /* 0x00000094970e723e */ /* 0x008fe200000010ff */
[----:B------:R-:W-:-:S02]  /*8b90*/  FADD.FTZ R96, R96, R47 ;  /* 0x0000002f60607221 */ /* 0x000fc40000010000 */
[----:B------:R-:W-:Y:S02]  /*8ba0*/  FADD.FTZ R71, R71, R74 ;  /* 0x0000004a47477221 */ /* 0x000fe40000010000 */
[----:B------:R-:W-:Y:S02]  /*8bb0*/  MUFU.EX2 R51, R51 ;  /* 0x0000003300337308 */ /* 0x000fe40000000800 */
[----:B------:R-:W-:-:S04]  /*8bc0*/  FADD.FTZ R66, R66, R71 ;  /* 0x0000004742427221 */ /* 0x000fc80000010000 */
[----:B------:R-:W-:Y:S02]  /*8bd0*/  FADD.FTZ R69, R69, R66 ;  /* 0x0000004245457221 */ /* 0x000fe40000010000 */
        /* <DEDUP_REMOVED lines=15> */
[----:B--2---:R-:W-:Y:S01]  /*8cd0*/  HMMA.16816.F32.BF16 R24, R12, R32, R24 ;  /* 0x000000200c18723c */ /* 0x004fe20000041818 */
[----:B------:R-:W-:Y:S01]  /*8ce0*/  MUFU.EX2 R144, R144 ;  /* 0x0000009000907308 */ /* 0x000fe20000000800 */
[----:B------:R-:W-:Y:S01]  /*8cf0*/  FFMA.FTZ R33, R58, UR7, -R97 ;  /* 0x000000073a217c23 */ /* 0x000fe20008010861 */
[----:B------:R-:W-:-:S05]  /*8d00*/  FADD.FTZ R104, R104, R99 ;  /* 0x0000006368687221 */ /* 0x000fca0000010000 */
[C---:B------:R-:W-:Y:S01]  /*8d10*/  HMMA.16816.F32.BF16 R8, R12.reuse, R20, R8 ;  /* 0x000000140c08723c */ /* 0x040fe20000041808 */
[----:B------:R-:W1:Y:S07]  /*8d20*/  MUFU.EX2 R121, R106 ;  /* 0x0000006a00797308 */ /* 0x000e6e0000000800 */
[C---:B------:R-:W-:Y:S01]  /*8d30*/  HMMA.16816.F32.BF16 R4, R12.reuse, R22, R4 ;  /* 0x000000160c04723c */ /* 0x040fe20000041804 */
[----:B------:R-:W-:Y:S01]  /*8d40*/  MUFU.EX2 R53, R53 ;  /* 0x0000003500357308 */ /* 0x000fe20000000800 */
[----:B------:R-:W2:Y:S06]  /*8d50*/  LDSM.16.MT88.4 R20, [R100+0x8800] ;  /* 0x008800006414783b */ /* 0x000eac0000004200 */
[----:B------:R-:W-:Y:S01]  /*8d60*/  HMMA.16816.F32.BF16 R28, R12, R34, R28 ;  /* 0x000000220c1c723c */ /* 0x000fe2000004181c */
[----:B------:R-:W5:Y:S01]  /*8d70*/  MUFU.EX2 R52, R52 ;  /* 0x0000003400347308 */ /* 0x000f620000000800 */
[----:B---3--:R-:W-:Y:S01]  /*8d80*/  F2FP.BF16.F32.PACK_AB R12, R154, R157 ;  /* 0x0000009d9a0c723e */ /* 0x008fe200000010ff */
[--C-:B------:R-:W-:Y:S01]  /*8d90*/  FFMA.FTZ R34, R61, UR7, -R98.reuse ;  /* 0x000000073d227c23 */ /* 0x100fe20008010862 */
[----:B-1----:R-:W-:Y:S01]  /*8da0*/  F2FP.BF16.F32.PACK_AB R14, R121, R144 ;  /* 0x00000090790e723e */ /* 0x002fe200000010ff */
[----:B------:R-:W-:-:S04]  /*8db0*/  FFMA.FTZ R35, R59, UR7, -R98 ;  /* 0x000000073b237c23 */ /* 0x000fc80008010862 */
[----:B------:R-:W-:Y:S08]  /*8dc0*/  MUFU.EX2 R55, R55 ;  /* 0x0000003700377308 */ /* 0x000ff00000000800 */
[----:B------:R-:W1:Y:S01]  /*8dd0*/  MUFU.EX2 R32, R54 ;  /* 0x0000003600207308 */ /* 0x000e620000000800 */
[----:B-----5:R-:W-:Y:S01]  /*8de0*/  F2FP.BF16.F32.PACK_AB R13, R52, R53 ;  /* 0x00000035340d723e */ /* 0x020fe200000010ff */
[----:B------:R-:W-:-:S04]  /*8df0*/  FADD.FTZ R53, R53, R56 ;  /* 0x0000003835357221 */ /* 0x000fc80000010000 */
[----:B------:R-:W-:Y:S02]  /*8e00*/  FADD.FTZ R52, R52, R53 ;  /* 0x0000003534347221 */ /* 0x000fe40000010000 */
[----:B------:R-:W-:Y:S08]  /*8e10*/  MUFU.EX2 R46, R46 ;  /* 0x0000002e002e7308 */ /* 0x000ff00000000800 */
[----:B------:R-:W3:Y:S01]  /*8e20*/  MUFU.EX2 R63, R63 ;  /* 0x0000003f003f7308 */ /* 0x000ee20000000800 */
[----:B-1----:R-:W-:-:S07]  /*8e30*/  F2FP.BF16.F32.PACK_AB R15, R32, R55 ;  /* 0x00000037200f723e */ /* 0x002fce00000010ff */
[----:B----4-:R-:W-:Y:S01]  /*8e40*/  HMMA.16816.F32.BF16 R8, R12, R16, R8 ;  /* 0x000000100c08723c */ /* 0x010fe20000041808 */
[----:B------:R-:W-:Y:S01]  /*8e50*/  FFMA.FTZ R16, R68, UR7, -R98 ;  /* 0x0000000744107c23 */ /* 0x000fe20008010862 */
[----:B------:R-:W-:Y:S01]  /*8e60*/  MUFU.EX2 R50, R50 ;  /* 0x0000003200327308 */ /* 0x000fe20000000800 */
[----:B------:R-:W-:-:S04]  /*8e70*/  FADD.FTZ R17, R109, R104 ;  /* 0x000000686d117221 */ /* 0x000fc80000010000 */
[----:B------:R-:W-:Y:S01]  /*8e80*/  FADD.FTZ R17, R120, R17 ;  /* 0x0000001178117221 */ /* 0x000fe20000010000 */
[C---:B------:R-:W-:Y:S02]  /*8e90*/  HMMA.16816.F32.BF16 R4, R12.reuse, R18, R4 ;  /* 0x000000120c04723c */ /* 0x040fe40000041804 */
[----:B------:R-:W1:Y:S06]  /*8ea0*/  MUFU.EX2 R33, R33 ;  /* 0x0000002100217308 */ /* 0x000e6c0000000800 */
[C---:B--2---:R-:W-:Y:S02]  /*8eb0*/  HMMA.16816.F32.BF16 R24, R12.reuse, R20, R24 ;  /* 0x000000140c18723c */ /* 0x044fe40000041818 */
[----:B------:R-:W-:Y:S06]  /*8ec0*/  MUFU.EX2 R34, R34 ;  /* 0x0000002200227308 */ /* 0x000fec0000000800 */
[----:B------:R-:W-:Y:S01]  /*8ed0*/  HMMA.16816.F32.BF16 R28, R12, R22, R28 ;  /* 0x000000160c1c723c */ /* 0x000fe2000004181c */
[----:B---3--:R-:W-:Y:S01]  /*8ee0*/  F2FP.BF16.F32.PACK_AB R12, R63, R46 ;  /* 0x0000002e3f0c723e */ /* 0x008fe200000010ff */
[----:B------:R-:W2:Y:S01]  /*8ef0*/  MUFU.EX2 R35, R35 ;  /* 0x0000002300237308 */ /* 0x000ea20000000800 */
[----:B-1----:R-:W-:-:S07]  /*8f00*/  F2FP.BF16.F32.PACK_AB R14, R33, R50 ;  /* 0x00000032210e723e */ /* 0x002fce00000010ff */
[----:B------:R-:W-:Y:S08]  /*8f10*/  MUFU.EX2 R16, R16 ;  /* 0x0000001000107308 */ /* 0x000ff00000000800 */
[----:B------:R-:W1:Y:S01]  /*8f20*/  MUFU.EX2 R191, R191 ;  /* 0x000000bf00bf7308 */ /* 0x000e620000000800 */
[----:B--2---:R-:W-:Y:S02]  /*8f30*/  F2FP.BF16.F32.PACK_AB R13, R35, R34 ;  /* 0x00000022230d723e */ /* 0x004fe400000010ff */
[----:B-1----:R-:W-:-:S07]  /*8f40*/  F2FP.BF16.F32.PACK_AB R15, R191, R16 ;  /* 0x00000010bf0f723e */ /* 0x002fce00000010ff */
[----:B------:R-:W-:Y:S01]  /*8f50*/  HMMA.16816.F32.BF16 R208, R12, R204, R8 ;  /* 0x000000cc0cd0723c */ /* 0x000fe20000041808 */
[----:B------:R-:W-:-:S04]  /*8f60*/  FADD.FTZ R8, R148, R17 ;  /* 0x0000001194087221 */ /* 0x000fc80000010000 */
[----:B------:R-:W-:-:S03]  /*8f70*/  FADD.FTZ R8, R151, R8 ;  /* 0x0000000897087221 */ /* 0x000fc60000010000 */
[----:B------:R-:W-:Y:S01]  /*8f80*/  HMMA.16816.F32.BF16 R204, R12, R206, R4 ;  /* 0x000000ce0ccc723c */ /* 0x000fe20000041804 */
        /* <DEDUP_REMOVED lines=16> */
[----:B------:R-:W-:Y:S06]  /*9090*/  BRA.U !UP0, `(.L_x_2144) ;  /* 0x0000006508187547 */ /* 0x000fec000b800000 */
[----:B------:R-:W-:-:S04]  /*90a0*/  DEPBAR.LE SB0, 0x0 ;  /* 0x000080000000791a */ /* 0x000fc80000000000 */
[----:B------:R-:W-:Y:S01]  /*90b0*/  UIADD3 UR14, UPT, UPT, UR18, -0x2, URZ ;  /* 0xfffffffe120e7890 */ /* 0x000fe2000fffe0ff */
[----:B------:R-:W-:Y:S06]  /*90c0*/  BAR.SYNC.DEFER_BLOCKING 0x0 ;  /* 0x0000000000007b1d */ /* 0x000fec0000010000 */
[----:B------:R-:W-:Y:S05]  /*90d0*/  BRA.U !UP2, `(.L_x_2145) ;  /* 0x000000010af47547 */ /* 0x000fea000b800000 */
[----:B------:R-:W1:Y:S01]  /*90e0*/  LDC R5, c[0x0][0x4f0] ;  /* 0x00013c00ff057b82 */ /* 0x000e620000000800 */
[----:B------:R-:W-:Y:S01]  /*90f0*/  USHF.L.U32 UR14, UR14, 0x8, URZ ;  /* 0x000000080e0e7899 */ /* 0x000fe200080006ff */
[----:B------:R-:W-:-:S05]  /*9100*/  IABS R8, UR4 ;  /* 0x0000000400087c13 */ /* 0x000fca0008000000 */
        /* <DEDUP_REMOVED lines=16> */
[----:B------:R-:W-:Y:S01]  /*9210*/  LOP3.LUT R6, R5, UR4, RZ, 0x3c, !PT ;  /* 0x0000000405067c12 */ /* 0x000fe2000f8e3cff */
[----:B------:R-:W-:-:S03]  /*9220*/  IMAD R9, R4, R9, R8 ;  /* 0x0000000904097224 */ /* 0x000fc600078e0208 */
[C---:B------:R-:W-:Y:S02]  /*9230*/  ISETP.GT.U32.AND P1, PT, R4.reuse, R7, PT ;  /* 0x000000070400720c */ /* 0x040fe40003f24070 */
[----:B------:R-:W-:Y:S02]  /*9240*/  ISETP.GT.U32.AND P3, PT, R4, R9, PT ;  /* 0x000000090400720c */ /* 0x000fe40003f64070 */
[----:B------:R-:W-:-:S09]  /*9250*/  ISETP.GE.AND P2, PT, R6, RZ, PT ;  /* 0x000000ff0600720c */ /* 0x000fd20003f46270 */
[----:B------:R-:W-:Y:S02]  /*9260*/  @!P1 IMAD.IADD R7, R7, 0x1, -R4 ;  /* 0x0000000107079824 */ /* 0x000fe400078e0a04 */
[-C--:B------:R-:W-:Y:S01]  /*9270*/  @!P3 IADD3 R9, PT, PT, R9, -R4.reuse, RZ ;  /* 0x800000040909b210 */ /* 0x080fe20007ffe0ff */
[----:B------:R-:W-:Y:S01]  /*9280*/  @!P1 VIADD R10, R10, 0x1 ;  /* 0x000000010a0a9836 */ /* 0x000fe20000000000 */
[----:B------:R-:W-:Y:S02]  /*9290*/  @!P3 IADD3 R11, PT, PT, R11, 0x1, RZ ;  /* 0x000000010b0bb810 */ /* 0x000fe40007ffe0ff */
[-C--:B------:R-:W-:Y:S02]  /*92a0*/  ISETP.GE.U32.AND P4, PT, R7, R4.reuse, PT ;  /* 0x000000040700720c */ /* 0x080fe40003f86070 */
[----:B------:R-:W-:Y:S02]  /*92b0*/  ISETP.GE.U32.AND P6, PT, R9, R4, PT ;  /* 0x000000040900720c */ /* 0x000fe40003fc6070 */
[C---:B------:R-:W-:Y:S01]  /*92c0*/  LOP3.LUT R4, R5.reuse, UR14, RZ, 0x3c, !PT ;  /* 0x0000000e05047c12 */ /* 0x040fe2000f8e3cff */
[----:B------:R-:W1:Y:S01]  /*92d0*/  LDCU.64 UR14, c[0x0][0x3a8] ;  /* 0x00007500ff0e77ac */ /* 0x000e620008000a00 */
[----:B------:R-:W-:-:S02]  /*92e0*/  ISETP.NE.AND P1, PT, R5, RZ, PT ;  /* 0x000000ff0500720c */ /* 0x000fc40003f25270 */
[----:B------:R-:W-:Y:S02]  /*92f0*/  ISETP.GE.AND P0, PT, R4, RZ, PT ;  /* 0x000000ff0400720c */ /* 0x000fe40003f06270 */
[----:B------:R-:W-:-:S03]  /*9300*/  LOP3.LUT R7, RZ, R5, RZ, 0x33, !PT ;  /* 0x00000005ff077212 */ /* 0x000fc600078e33ff */
[----:B------:R-:W-:Y:S02]  /*9310*/  @P4 VIADD R10, R10, 0x1 ;  /* 0x000000010a0a4836 */ /* 0x000fe40000000000 */
[----:B------:R-:W-:-:S04]  /*9320*/  @P6 IADD3 R11, PT, PT, R11, 0x1, RZ ;  /* 0x000000010b0b6810 */ /* 0x000fc80007ffe0ff */
[----:B------:R-:W-:Y:S02]  /*9330*/  @!P2 IADD3 R11, PT, PT, -R11, RZ, RZ ;  /* 0x000000ff0b0ba210 */ /* 0x000fe40007ffe1ff */
        /* <DEDUP_REMOVED lines=10> */
[----:B------:R-:W-:-:S04]  /*93e0*/  IMAD R5, R5, UR8, RZ ;  /* 0x0000000805057c24 */ /* 0x000fc8000f8e02ff */
[C---:B------:R-:W-:Y:S01]  /*93f0*/  IMAD R5, R6.reuse, UR9, R5 ;  /* 0x0000000906057c24 */ /* 0x040fe2000f8e0205 */
[----:B--2---:R-:W-:Y:S01]  /*9400*/  IADD3 R4, PT, PT, R9, -R4, RZ ;  /* 0x8000000409047210 */ /* 0x004fe20007ffe0ff */
[----:B------:R-:W-:-:S03]  /*9410*/  IMAD.WIDE.U32 R8, R6, UR8, RZ ;  /* 0x0000000806087c25 */ /* 0x000fc6000f8e00ff */
[----:B------:R-:W-:Y:S01]  /*9420*/  SHF.R.S32.HI R6, RZ, 0x1f, R4 ;  /* 0x0000001fff067819 */ /* 0x000fe20000011404 */
[----:B------:R-:W-:-:S04]  /*9430*/  IMAD.IADD R9, R9, 0x1, R5 ;  /* 0x0000000109097824 */ /* 0x000fc800078e0205 */
[----:B-1----:R-:W-:Y:S02]  /*9440*/  IMAD R5, R6, UR14, RZ ;  /* 0x0000000e06057c24 */ /* 0x002fe4000f8e02ff */
[----:B------:R-:W-:-:S04]  /*9450*/  IMAD.WIDE.U32 R8, R4, UR14, R8 ;  /* 0x0000000e04087c25 */ /* 0x000fc8000f8e0008 */
[----:B------:R-:W-:Y:S01]  /*9460*/  IMAD R5, R4, UR15, R5 ;  /* 0x0000000f04057c24 */ /* 0x000fe2000f8e0205 */
[----:B------:R-:W-:-:S04]  /*9470*/  LEA R220, P0, R8, R220, 0x1 ;  /* 0x000000dc08dc7211 */ /* 0x000fc800078008ff */
[----:B------:R-:W-:-:S04]  /*9480*/  IADD3 R5, PT, PT, R9, R5, RZ ;  /* 0x0000000509057210 */ /* 0x000fc80007ffe0ff */
[----:B------:R-:W-:Y:S01]  /*9490*/  LEA.HI.X R219, R8, R219, R5, 0x1, P0 ;  /* 0x000000db08db7211 */ /* 0x000fe200000f0c05 */
[----:B------:R-:W-:Y:S06]  /*94a0*/  BRA `(.L_x_2146) ;  /* 0x00000000001c7947 */ /* 0x000fec0003800000 */
.L_x_2145:
[----:B------:R-:W-:Y:S01]  /*94b0*/  UMOV UR15, URZ ;  /* 0x000000ff000f7c82 */ /* 0x000fe20008000000 */
[----:B------:R-:W-:Y:S01]  /*94c0*/  USHF.L.U32 UR14, UR8, 0x8, URZ ;  /* 0x00000008080e7899 */ /* 0x000fe200080006ff */
[----:B------:R-:W-:-:S05]  /*94d0*/  IADD3 R5, P0, PT, RZ, -UR15, RZ ;  /* 0x8000000fff057c10 */ /* 0x000fca000ff1e0ff */
[----:B------:R-:W-:-:S05]  /*94e0*/  IMAD.X R4, RZ, RZ, ~UR14, P0 ;  /* 0x8000000eff047e24 */ /* 0x000fca00080e06ff */
[----:B------:R-:W-:-:S04]  /*94f0*/  SHF.R.S64 R5, R5, 0x1f, R4 ;  /* 0x0000001f05057819 */ /* 0x000fc80000001004 */
[----:B------:R-:W-:-:S04]  /*9500*/  IADD3 R220, P0, PT, R5, R220, RZ ;  /* 0x000000dc05dc7210 */ /* 0x000fc80007f1e0ff */
[----:B------:R-:W-:-:S09]  /*9510*/  LEA.HI.X.SX32 R219, R4, R219, 0x1, P0 ;  /* 0x000000db04db7211 */ /* 0x000fd200000f0eff */
.L_x_2146:
[----:B------:R-:W1:Y:S01]  /*9520*/  LDCU UR14, c[0x0][0x440] ;  /* 0x00008800ff0e77ac */ /* 0x000e620008000800 */
[----:B------:R-:W-:Y:S02]  /*9530*/  IMAD.U32 R6, RZ, RZ, UR8 ;  /* 0x00000008ff067e24 */ /* 0x000fe4000f8e00ff */
[----:B------:R-:W-:Y:S01]  /*9540*/  IMAD.U32 R13, RZ, RZ, UR8 ;  /* 0x00000008ff0d7e24 */ /* 0x000fe2000f8e00ff */
[----:B------:R-:W-:Y:S01]  /*9550*/  USHF.L.U32 UR19, UR8, 0x6, URZ ;  /* 0x0000000608137899 */ /* 0x000fe200080006ff */
[----:B------:R-:W-:Y:S01]  /*9560*/  IMAD.U32 R5, RZ, RZ, UR8 ;  /* 0x00000008ff057e24 */ /* 0x000fe2000f8e00ff */
[----:B------:R-:W-:Y:S01]  /*9570*/  USHF.L.U64.HI UR15, UR8, 0x6, UR9 ;  /* 0x00000006080f7899 */ /* 0x000fe20008010209 */
[----:B------:R-:W-:Y:S02]  /*9580*/  IMAD.U32 R4, RZ, RZ, UR9 ;  /* 0x00000009ff047e24 */ /* 0x000fe4000f8e00ff */
[----:B------:R-:W-:Y:S01]  /*9590*/  IMAD.U32 R8, RZ, RZ, UR8 ;  /* 0x00000008ff087e24 */ /* 0x000fe2000f8e00ff */
[----:B------:R-:W-:Y:S01]  /*95a0*/  IADD3 R10, P0, PT, R220, UR19, RZ ;  /* 0x00000013dc0a7c10 */ /* 0x000fe2000ff1e0ff */
[----:B------:R-:W-:-:S03]  /*95b0*/  IMAD.U32 R7, RZ, RZ, UR9 ;  /* 0x00000009ff077e24 */ /* 0x000fc6000f8e00ff */
        /* <DEDUP_REMOVED lines=16> */
[----:B------:R-:W-:Y:S01]  /*96c0*/  @!P3 LDGSTS.E.BYPASS.LTC128B.128 [R2+0x5000], desc[UR22][R220.64] ;  /* 0x05000000dc02bfae */ /* 0x000fe2000b981a16 */
[----:B------:R-:W-:Y:S01]  /*96d0*/  UIADD3 UR19, UPT, UPT, UR18, -0x2, URZ ;  /* 0xfffffffe12137890 */ /* 0x000fe2000fffe0ff */
[----:B------:R-:W-:-:S02]  /*96e0*/  @!P3 IMAD.MOV.U32 R8, RZ, RZ, R10 ;  /* 0x000000ffff08b224 */ /* 0x000fc400078e000a */
[----:B------:R-:W-:Y:S01]  /*96f0*/  @!P3 IMAD.MOV.U32 R9, RZ, RZ, R11 ;  /* 0x000000ffff09b224 */ /* 0x000fe200078e000b */
[----:B------:R-:W-:Y:S01]  /*9700*/  @P3 STS.128 [R2+0x5800], RZ ;  /* 0x005800ff02003388 */ /* 0x000fe20000000c00 */
[----:B------:R-:W-:Y:S01]  /*9710*/  IMAD.U32 R4, RZ, RZ, UR8 ;  /* 0x00000008ff047e24 */ /* 0x000fe2000f8e00ff */
[----:B------:R-:W-:Y:S01]  /*9720*/  @!UP0 UIMAD UR8, UR9, 0x140, URZ ;  /* 0x00000140090888a4 */ /* 0x000fe2000f8e02ff */
[----:B------:R-:W-:Y:S01]  /*9730*/  @!P3 IMAD.WIDE.U32 R8, R5, 0x140, R8 ;  /* 0x000001400508b825 */ /* 0x000fe200078e0008 */
[----:B------:R-:W-:Y:S01]  /*9740*/  @!PT LDS RZ, [RZ] ;  /* 0x00000000fffff984 */ /* 0x000fe20000000800 */
[----:B------:R-:W-:Y:S01]  /*9750*/  @!PT LDS RZ, [RZ] ;  /* 0x00000000fffff984 */ /* 0x000fe20000000800 */
[----:B------:R-:W-:Y:S01]  /*9760*/  @!PT LDS RZ, [RZ] ;  /* 0x00000000fffff984 */ /* 0x000fe20000000800 */
[----:B------:R-:W-:Y:S01]  /*9770*/  @!P3 LDGSTS.E.BYPASS.LTC128B.128 [R2+0x5800], desc[UR22][R10.64] ;  /* 0x058000000a02bfae */ /* 0x000fe2000b981a16 */
[----:B------:R-:W-:Y:S02]  /*9780*/  @!UP0 UIMAD UR9, UR9, 0x180, URZ ;  /* 0x00000180090988a4 */ /* 0x000fe4000f8e02ff */
[----:B------:R-:W-:Y:S01]  /*9790*/  @!P3 VIADD R19, R7, UR14 ;  /* 0x0000000e0713bc36 */ /* 0x000fe20008000000 */
[----:B------:R-:W-:Y:S01]  /*97a0*/  @P3 STS.128 [R2+0x6000], RZ ;  /* 0x006000ff02003388 */ /* 0x000fe20000000c00 */
[----:B------:R-:W-:Y:S01]  /*97b0*/  @!P3 IMAD.MOV.U32 R18, RZ, RZ, R6 ;  /* 0x000000ffff12b224 */ /* 0x000fe200078e0006 */
[----:B------:R-:W-:Y:S01]  /*97c0*/  UISETP.GT.AND UP1, UPT, UR19, UR16, UPT ;  /* 0x000000101300728c */ /* 0x000fe2000bf24270 */
[----:B------:R-:W-:Y:S01]  /*97d0*/  @!P3 IMAD.WIDE.U32 R4, R4, 0x180, R10 ;  /* 0x000001800404b825 */ /* 0x000fe200078e000a */
[----:B------:R-:W-:Y:S01]  /*97e0*/  @!PT LDS RZ, [RZ] ;  /* 0x00000000fffff984 */ /* 0x000fe20000000800 */
[----:B------:R-:W-:Y:S01]  /*97f0*/  @!PT LDS RZ, [RZ] ;  /* 0x00000000fffff984 */ /* 0x000fe20000000800 */
[----:B------:R-:W-:Y:S01]  /*9800*/  @!PT LDS RZ, [RZ] ;  /* 0x00000000fffff984 */ /* 0x000fe20000000800 */
[----:B------:R-:W-:Y:S03]  /*9810*/  @!P3 LDGSTS.E.BYPASS.LTC128B.128 [R2+0x6000], desc[UR22][R16.64] ;  /* 0x060000001002bfae */ /* 0x000fe6000b981a16 */
[----:B------:R-:W-:Y:S01]  /*9820*/  @!P3 VIADD R9, R9, UR8 ;  /* 0x000000080909bc36 */ /* 0x000fe20008000000 */
[----:B------:R-:W-:Y:S01]  /*9830*/  @P3 STS.128 [R2+0x6800], RZ ;  /* 0x006800ff02003388 */ /* 0x000fe20000000c00 */
[----:B------:R-:W-:-:S02]  /*9840*/  @!P3 VIADD R21, R5, UR9 ;  /* 0x000000090515bc36 */ /* 0x000fc40008000000 */
        /* <DEDUP_REMOVED lines=26> */
[----:B------:R-:W2:Y:S04]  /*99f0*/  LDSM.16.M88.4 R124, [R188] ;  /* 0x00000000bc7c783b */ /* 0x000ea80000000200 */
        /* <DEDUP_REMOVED lines=20> */
[----:B------:R-:W5:Y:S04]  /*9b40*/  LDSM.16.M88.4 R224, [R0] ;  /* 0x0000000000e0783b */ /* 0x000f680000000200 */
[----:B------:R-:W5:Y:S01]  /*9b50*/  LDSM.16.M88.4 R140, [R0+0x3000] ;  /* 0x00300000008c783b */ /* 0x000f620000000200 */
[C---:B------:R-:W-:Y:S03]  /*9b60*/  HMMA.16816.F32.BF16 R96, R4.reuse, R92, RZ ;  /* 0x0000005c0460723c */ /* 0x040fe600000418ff */
[----:B------:R-:W5:Y:S04]  /*9b70*/  LDSM.16.M88.4 R144, [R0+0x2c00] ;  /* 0x002c00000090783b */ /* 0x000f680000000200 */
        /* <DEDUP_REMOVED lines=45> */
[----:B------:R-:W-:Y:S02]  /*9e50*/  I2FP.F32.S32 R143, R140 ;  /* 0x0000008c008f7245 */ /* 0x000fe40000201400 */
[----:B------:R-:W-:Y:S01]  /*9e60*/  HMMA.16816.F32.BF16 R124, R228, R226, R124 ;  /* 0x000000e2e47c723c */ /* 0x000fe2000004187c */
[C---:B------:R-:W-:Y:S02]  /*9e70*/  ISETP.GE.AND P0, PT, R140.reuse, R193, PT ;  /* 0x000000c18c00720c */ /* 0x040fe40003f06270 */
[----:B------:R-:W-:-:S05]  /*9e80*/  ISETP.GE.AND P4, PT, R140, R135, PT ;  /* 0x000000878c00720c */ /* 0x000fca0003f86270 */
[C---:B------:R-:W-:Y:S08]  /*9e90*/  HMMA.16816.F32.BF16 R40, R228.reuse, R144, R40 ;  /* 0x00000090e428723c */ /* 0x040ff00000041828 */
[----:B-1----:R-:W-:Y:S01]  /*9ea0*/  HMMA.16816.F32.BF16 R4, R228, R138, R4 ;  /* 0x0000008ae404723c */ /* 0x002fe20000041804 */
[----:B------:R-:W-:-:S05]  /*9eb0*/  VIADD R138, R141, 0xfffffe00 ;  /* 0xfffffe008d8a7836 */ /* 0x000fca0000000000 */
[-C--:B------:R-:W-:Y:S02]  /*9ec0*/  I2FP.F32.S32 R139, R138.reuse ;  /* 0x0000008a008b7245 */ /* 0x080fe40000201400 */
[C---:B------:R-:W-:Y:S01]  /*9ed0*/  ISETP.GE.AND P2, PT, R138.reuse, R193, PT ;  /* 0x000000c18a00720c */ /* 0x040fe20003f46270 */
[C---:B------:R-:W-:Y:S01]  /*9ee0*/  HMMA.16816.F32.BF16 R120, R228.reuse, R184, R120 ;  /* 0x000000b8e478723c */ /* 0x040fe20000041878 */
[----:B------:R-:W-:Y:S01]  /*9ef0*/  I2FP.F32.S32 R145, R138 ;  /* 0x0000008a00917245 */ /* 0x000fe20000201400 */
[----:B------:R-:W-:Y:S01]  /*9f00*/  FFMA.FTZ R142, R139, UR6, R128 ;  /* 0x000000068b8e7c23 */ /* 0x000fe20008010080 */
[----:B------:R-:W-:Y:S01]  /*9f10*/  VIADD R128, R141, 0xfffffe01 ;  /* 0xfffffe018d807836 */ /* 0x000fe20000000000 */
[----:B------:R-:W-:Y:S02]  /*9f20*/  I2FP.F32.S32 R139, R140 ;  /* 0x0000008c008b7245 */ /* 0x000fe40000201400 */
[----:B------:R-:W-:Y:S01]  /*9f30*/  ISETP.GE.AND P1, PT, R138, R135, PT ;  /* 0x000000878a00720c */ /* 0x000fe20003f26270 */
[----:B------:R-:W-:Y:S01]  /*9f40*/  FFMA.FTZ R140, R145, UR6, R130 ;  /* 0x00000006918c7c23 */ /* 0x000fe20008010082 */
[-C--:B------:R-:W-:Y:S01]  /*9f50*/  I2FP.F32.S32 R144, R128.reuse ;  /* 0x0000008000907245 */ /* 0x080fe20000201400 */
[----:B------:R-:W-:Y:S01]  /*9f60*/  VIADD R130, R141, 0xfffffe09 ;  /* 0xfffffe098d827836 */ /* 0x000fe20000000000 */
[----:B------:R-:W-:Y:S01]  /*9f70*/  FSEL R142, R142, -INF , !P2 ;  /* 0xff8000008e8e7808 */ /* 0x000fe20005000000 */
[----:B------:R-:W-:Y:S01]  /*9f80*/  FFMA.FTZ R138, R143, UR6, R4 ;  /* 0x000000068f8a7c23 */ /* 0x000fe20008010004 */
[----:B------:R-:W-:Y:S01]  /*9f90*/  ISETP.GE.AND P6, PT, R128, R193, PT ;  /* 0x000000c18000720c */ /* 0x000fe20003fc6270 */
[----:B------:R-:W-:Y:S01]  /*9fa0*/  FFMA.FTZ R129, R144, UR6, R129 ;  /* 0x0000000690817c23 */ /* 0x000fe20008010081 */
[----:B------:R-:W-:Y:S01]  /*9fb0*/  ISETP.GE.AND P2, PT, R128, R135, PT ;  /* 0x000000878000720c */ /* 0x000fe20003f46270 */
[----:B------:R-:W-:Y:S01]  /*9fc0*/  FFMA.FTZ R4, R139, UR6, R6 ;  /* 0x000000068b047c23 */ /* 0x000fe20008010006 */
[----:B------:R-:W-:Y:S01]  /*9fd0*/  I2FP.F32.S32 R128, R128 ;  /* 0x0000008000807245 */ /* 0x000fe20000201400 */
[----:B------:R-:W-:Y:S01]  /*9fe0*/  VIADD R144, R141, 0xfffffe08 ;  /* 0xfffffe088d907836 */ /* 0x000fe20000000000 */
[----:B------:R-:W-:Y:S01]  /*9ff0*/  HMMA.16816.F32.BF16 R116, R228, R186, R116 ;  /* 0x000000bae474723c */ /* 0x000fe20000041874 */
[----:B------:R-:W-:-:S02]  /*a000*/  FSEL R6, R138, -INF , !P0 ;  /* 0xff8000008a067808 */ /* 0x000fc40004000000 */
[----:B------:R-:W-:Y:S01]  /*a010*/  FFMA.FTZ R131, R128, UR6, R131 ;  /* 0x0000000680837c23 */ /* 0x000fe20008010083 */
[----:B------:R-:W-:Y:S01]  /*a020*/  VIADD R128, R141, 0xfffffe10 ;  /* 0xfffffe108d807836 */ /* 0x000fe20000000000 */
[-C--:B------:R-:W-:Y:S02]  /*a030*/  I2FP.F32.S32 R143, R144.reuse ;  /* 0x00000090008f7245 */ /* 0x080fe40000201400 */
[----:B------:R-:W-:Y:S01]  /*a040*/  I2FP.F32.S32 R139, R144 ;  /* 0x00000090008b7245 */ /* 0x000fe20000201400 */
[C---:B------:R-:W-:Y:S01]  /*a050*/  HMMA.16816.F32.BF16 R56, R228.reuse, R152, R56 ;  /* 0x00000098e438723c */ /* 0x040fe20000041838 */
[----:B------:R-:W-:Y:S01]  /*a060*/  FSEL R4, R4, -INF , !P4 ;  /* 0xff80000004047808 */ /* 0x000fe20006000000 */
[----:B------:R-:W-:Y:S01]  /*a070*/  FFMA.FTZ R248, R143, UR6, R124 ;  /* 0x000000068ff87c23 */ /* 0x000fe2000801007c */
[----:B------:R-:W-:Y:S01]  /*a080*/  FSEL R152, R129, -INF , !P6 ;  /* 0xff80000081987808 */ /* 0x000fe20007000000 */
[----:B------:R-:W-:Y:S01]  /*a090*/  FFMA.FTZ R240, R139, UR6, R126 ;  /* 0x000000068bf07c23 */ /* 0x000fe2000801007e */
[-C--:B------:R-:W-:Y:S01]  /*a0a0*/  I2FP.F32.S32 R138, R130.reuse ;  /* 0x00000082008a7245 */ /* 0x080fe20000201400 */
[C---:B------:R-:W-:Y:S01]  /*a0b0*/  VIADD R124, R141.reuse, 0xfffffe11 ;  /* 0xfffffe118d7c7836 */ /* 0x040fe20000000000 */
[C---:B------:R-:W-:Y:S01]  /*a0c0*/  ISETP.GE.AND P4, PT, R130.reuse, R193, PT ;  /* 0x000000c18200720c */ /* 0x040fe20003f86270 */
[----:B------:R-:W-:Y:S01]  /*a0d0*/  VIADD R126, R141, 0xfffffe18 ;  /* 0xfffffe188d7e7836 */ /* 0x000fe20000000000 */
[----:B------:R-:W-:Y:S01]  /*a0e0*/  ISETP.GE.AND P6, PT, R130, R135, PT ;  /* 0x000000878200720c */ /* 0x000fe20003fc6270 */
[----:B------:R-:W-:Y:S01]  /*a0f0*/  FFMA.FTZ R125, R138, UR6, R125 ;  /* 0x000000068a7d7c23 */ /* 0x000fe2000801007d */
[----:B------:R-:W-:Y:S01]  /*a100*/  I2FP.F32.S32 R130, R130 ;  /* 0x0000008200827245 */ /* 0x000fe20000201400 */
[----:B------:R-:W-:Y:S01]  /*a110*/  HMMA.16816.F32.BF16 R112, R228, R180, R112 ;  /* 0x000000b4e470723c */ /* 0x000fe20000041870 */
[----:B------:R-:W-:-:S02]  /*a120*/  I2FP.F32.S32 R129, R128 ;  /* 0x0000008000817245 */ /* 0x000fc40000201400 */
[----:B------:R-:W-:Y:S01]  /*a130*/  ISETP.GE.AND P0, PT, R144, R135, PT ;  /* 0x000000879000720c */ /* 0x000fe20003f06270 */
[----:B------:R-:W-:Y:S01]  /*a140*/  FFMA.FTZ R127, R130, UR6, R127 ;  /* 0x00000006827f7c23 */ /* 0x000fe2000801007f */
[----:B------:R-:W-:Y:S01]  /*a150*/  FSEL R140, R140, -INF , !P1 ;  /* 0xff8000008c8c7808 */ /* 0x000fe20004800000 */
[----:B------:R-:W-:Y:S01]  /*a160*/  FFMA.FTZ R244, R129, UR6, R120 ;  /* 0x0000000681f47c23 */ /* 0x000fe20008010078 */
[----:B------:R-:W-:Y:S01]  /*a170*/  FSEL R246, R125, -INF , !P4 ;  /* 0xff8000007df67808 */ /* 0x000fe20006000000 */
[----:B------:R-:W-:Y:S01]  /*a180*/  FFMA.FTZ R122, R129, UR6, R122 ;  /* 0x00000006817a7c23 */ /* 0x000fe2000801007a */
[----:B------:R-:W-:Y:S01]  /*a190*/  ISETP.GE.AND P1, PT, R144, R193, PT ;  /* 0x000000c19000720c */ /* 0x000fe20003f26270 */
[----:B------:R-:W-:Y:S01]  /*a1a0*/  HMMA.16816.F32.BF16 R108, R228, R182, R108 ;  /* 0x000000b6e46c723c */ /* 0x000fe2000004186c */
[----:B------:R-:W-:Y:S02]  /*a1b0*/  FSEL R240, R240, -INF , !P0 ;  /* 0xff800000f0f07808 */ /* 0x000fe40004000000 */
[----:B------:R-:W-:-:S02]  /*a1c0*/  I2FP.F32.S32 R120, R124 ;  /* 0x0000007c00787245 */ /* 0x000fc40000201400 */
[----:B------:R-:W-:Y:S02]  /*a1d0*/  I2FP.F32.S32 R125, R126 ;  /* 0x0000007e007d7245 */ /* 0x000fe40000201400 */
[----:B------:R-:W-:Y:S01]  /*a1e0*/  FSEL R242, R131, -INF , !P2 ;  /* 0xff80000083f27808 */ /* 0x000fe20005000000 */
[----:B------:R-:W-:Y:S01]  /*a1f0*/  FFMA.FTZ R120, R120, UR6, R121 ;  /* 0x0000000678787c23 */ /* 0x000fe20008010079 */
[C---:B------:R-:W-:Y:S01]  /*a200*/  ISETP.GE.AND P0, PT, R124.reuse, R193, PT ;  /* 0x000000c17c00720c */ /* 0x040fe20003f06270 */
[----:B------:R-:W-:Y:S01]  /*a210*/  FFMA.FTZ R232, R125, UR6, R118 ;  /* 0x000000067de87c23 */ /* 0x000fe20008010076 */
[----:B------:R-:W-:Y:S01]  /*a220*/  ISETP.GE.AND P4, PT, R124, R135, PT ;  /* 0x000000877c00720c */ /* 0x000fe20003f86270 */
[----:B------:R-:W-:Y:S01]  /*a230*/  VIADD R118, R141, 0xfffffe19 ;  /* 0xfffffe198d767836 */ /* 0x000fe20000000000 */
[----:B------:R-:W-:Y:S01]  /*a240*/  FSEL R238, R127, -INF , !P6 ;  /* 0xff8000007fee7808 */ /* 0x000fe20007000000 */
[----:B------:R-:W-:Y:S01]  /*a250*/  HMMA.16816.F32.BF16 R72, R228, R160, R72 ;  /* 0x000000a0e448723c */ /* 0x000fe20000041848 */
[----:B------:R-:W-:-:S02]  /*a260*/  ISETP.GE.AND P2, PT, R128, R193, PT ;  /* 0x000000c18000720c */ /* 0x000fc40003f46270 */
[----:B------:R-:W-:Y:S02]  /*a270*/  I2FP.F32.S32 R124, R124 ;  /* 0x0000007c007c7245 */ /* 0x000fe40000201400 */
[----:B------:R-:W-:Y:S02]  /*a280*/  I2FP.F32.S32 R127, R126 ;  /* 0x0000007e007f7245 */ /* 0x000fe40000201400 */
[----:B------:R-:W-:Y:S01]  /*a290*/  FSEL R248, R248, -INF , !P1 ;  /* 0xff800000f8f87808 */ /* 0x000fe20004800000 */
[----:B------:R-:W-:Y:S01]  /*a2a0*/  FFMA.FTZ R123, R124, UR6, R123 ;  /* 0x000000067c7b7c23 */ /* 0x000fe2000801007b */
[----:B------:R-:W-:Y:S01]  /*a2b0*/  ISETP.GE.AND P1, PT, R128, R135, PT ;  /* 0x000000878000720c */ /* 0x000fe20003f26270 */
[----:B------:R-:W-:Y:S01]  /*a2c0*/  FFMA.FTZ R121, R127, UR6, R116 ;  /* 0x000000067f797c23 */ /* 0x000fe20008010074 */
[----:B------:R-:W-:Y:S01]  /*a2d0*/  FSEL R244, R244, -INF , !P2 ;  /* 0xff800000f4f47808 */ /* 0x000fe20005000000 */
[C---:B------:R-:W-:Y:S01]  /*a2e0*/  VIADD R116, R141.reuse, 0xfffffe21 ;  /* 0xfffffe218d747836 */ /* 0x040fe20000000000 */
[C---:B------:R-:W-:Y:S01]  /*a2f0*/  ISETP.GE.AND P6, PT, R126.reuse, R193, PT ;  /* 0x000000c17e00720c */ /* 0x040fe20003fc6270 */
[----:B------:R-:W-:Y:S01]  /*a300*/  HMMA.16816.F32.BF16 R48, R228, R148, R48 ;  /* 0x00000094e430723c */ /* 0x000fe20000041830 */
[----:B------:R-:W-:Y:S01]  /*a310*/  ISETP.GE.AND P2, PT, R126, R135, PT ;  /* 0x000000877e00720c */ /* 0x000fe20003f46270 */
[----:B------:R-:W-:Y:S01]  /*a320*/  VIADD R126, R141, 0xfffffe20 ;  /* 0xfffffe208d7e7836 */ /* 0x000fe20000000000 */
[----:B------:R-:W-:-:S02]  /*a330*/  FSEL R236, R122, -INF , !P1 ;  /* 0xff8000007aec7808 */ /* 0x000fc40004800000 */
[----:B------:R-:W-:Y:S02]  /*a340*/  FSEL R122, R120, -INF , !P0 ;  /* 0xff800000787a7808 */ /* 0x000fe40004000000 */
[C---:B------:R-:W-:Y:S01]  /*a350*/  ISETP.GE.AND P1, PT, R118.reuse, R193, PT ;  /* 0x000000c17600720c */ /* 0x040fe20003f26270 */
[C---:B------:R-:W-:Y:S01]  /*a360*/  HMMA.16816.F32.BF16 R104, R228.reuse, R176, R104 ;  /* 0x000000b0e468723c */ /* 0x040fe20000041868 */
[-C--:B------:R-:W-:Y:S02]  /*a370*/  ISETP.GE.AND P0, PT, R118, R135.reuse, PT ;  /* 0x000000877600720c */ /* 0x080fe40003f06270 */
[-C--:B------:R-:W-:Y:S02]  /*a380*/  I2FP.F32.S32 R124, R118.reuse ;  /* 0x00000076007c7245 */ /* 0x080fe40000201400 */
[----:B------:R-:W-:Y:S02]  /*a390*/  I2FP.F32.S32 R120, R118 ;  /* 0x0000007600787245 */ /* 0x000fe40000201400 */
[----:B------:R-:W-:Y:S01]  /*a3a0*/  FSEL R234, R123, -INF , !P4 ;  /* 0xff8000007bea7808 */ /* 0x000fe20006000000 */
[----:B------:R-:W-:Y:S01]  /*a3b0*/  FFMA.FTZ R117, R124, UR6, R117 ;  /* 0x000000067c757c23 */ /* 0x000fe20008010075 */
[----:B------:R-:W-:Y:S01]  /*a3c0*/  FSEL R118, R121, -INF , !P6 ;  /* 0xff80000079767808 */ /* 0x000fe20007000000 */
[----:B------:R-:W-:Y:S01]  /*a3d0*/  FFMA.FTZ R119, R120, UR6, R119 ;  /* 0x0000000678777c23 */ /* 0x000fe20008010077 */
[-C--:B------:R-:W-:Y:S01]  /*a3e0*/  I2FP.F32.S32 R123, R126.reuse ;  /* 0x0000007e007b7245 */ /* 0x080fe20000201400 */
[----:B------:R-:W-:Y:S01]  /*a3f0*/  VIADD R120, R141, 0xfffffe28 ;  /* 0xfffffe288d787836 */ /* 0x000fe20000000000 */
[----:B------:R-:W-:Y:S01]  /*a400*/  I2FP.F32.S32 R121, R126 ;  /* 0x0000007e00797245 */ /* 0x000fe20000201400 */
[C---:B------:R-:W-:Y:S01]  /*a410*/  HMMA.16816.F32.BF16 R100, R228.reuse, R178, R100 ;  /* 0x000000b2e464723c */ /* 0x040fe20000041864 */
[----:B------:R-:W-:Y:S01]  /*a420*/  I2FP.F32.S32 R250, R116 ;  /* 0x0000007400fa7245 */ /* 0x000fe20000201400 */
[----:B------:R-:W-:Y:S01]  /*a430*/  FFMA.FTZ R252, R123, UR6, R112 ;  /* 0x000000067bfc7c23 */ /* 0x000fe20008010070 */
[----:B------:R-:W-:Y:S01]  /*a440*/  FSEL R232, R232, -INF , !P2 ;  /* 0xff800000e8e87808 */ /* 0x000fe20005000000 */
[----:B------:R-:W-:Y:S01]  /*a450*/  FFMA.FTZ R114, R121, UR6, R114 ;  /* 0x0000000679727c23 */ /* 0x000fe20008010072 */
[----:B------:R-:W-:Y:S01]  /*a460*/  ISETP.GE.AND P6, PT, R126, R135, PT ;  /* 0x000000877e00720c */ /* 0x000fe20003fc6270 */
[----:B------:R-:W-:Y:S01]  /*a470*/  FFMA.FTZ R250, R250, UR6, R113 ;  /* 0x00000006fafa7c23 */ /* 0x000fe20008010071 */
[----:B------:R-:W-:Y:S01]  /*a480*/  VIADD R112, R141, 0xfffffe29 ;  /* 0xfffffe298d707836 */ /* 0x000fe20000000000 */
[----:B------:R-:W-:Y:S01]  /*a490*/  ISETP.GE.AND P2, PT, R116, R193, PT ;  /* 0x000000c17400720c */ /* 0x000fe20003f46270 */
[----:B------:R-:W-:Y:S01]  /*a4a0*/  HMMA.16816.F32.BF16 R96, R228, R172, R96 ;  /* 0x000000ace460723c */ /* 0x000fe20000041860 */
[----:B------:R-:W-:-:S02]  /*a4b0*/  FSEL R117, R117, -INF , !P1 ;  /* 0xff80000075757808 */ /* 0x000fc40004800000 */
[----:B------:R-:W-:Y:S02]  /*a4c0*/  ISETP.GE.AND P1, PT, R116, R135, PT ;  /* 0x000000877400720c */ /* 0x000fe40003f26270 */
[----:B------:R-:W-:Y:S02]  /*a4d0*/  FSEL R148, R119, -INF , !P0 ;  /* 0xff80000077947808 */ /* 0x000fe40004000000 */
[----:B------:R-:W-:Y:S01]  /*a4e0*/  FSEL R160, R114, -INF , !P6 ;  /* 0xff80000072a07808 */ /* 0x000fe20007000000 */
[----:B------:R-:W-:Y:S01]  /*a4f0*/  HMMA.16816.F32.BF16 R92, R228, R174, R92 ;  /* 0x000000aee45c723c */ /* 0x000fe2000004185c */
[----:B------:R-:W-:Y:S02]  /*a500*/  FSEL R250, R250, -INF , !P2 ;  /* 0xff800000fafa7808 */ /* 0x000fe40005000000 */
[----:B------:R-:W-:Y:S02]  /*a510*/  I2FP.F32.S32 R116, R116 ;  /* 0x0000007400747245 */ /* 0x000fe40000201400 */
[----:B------:R-:W-:-:S02]  /*a520*/  I2FP.F32.S32 R119, R120 ;  /* 0x0000007800777245 */ /* 0x000fc40000201400 */
[----:B------:R-:W-:Y:S01]  /*a530*/  ISETP.GE.AND P6, PT, R112, R193, PT ;  /* 0x000000c17000720c */ /* 0x000fe20003fc6270 */
[----:B------:R-:W-:Y:S01]  /*a540*/  FFMA.FTZ R115, R116, UR6, R115 ;  /* 0x0000000674737c23 */ /* 0x000fe20008010073 */
[----:B------:R-:W-:Y:S01]  /*a550*/  ISETP.GE.AND P2, PT, R112, R135, PT ;  /* 0x000000877000720c */ /* 0x000fe20003f46270 */
[----:B------:R-:W-:Y:S01]  /*a560*/  FFMA.FTZ R108, R119, UR6, R108 ;  /* 0x00000006776c7c23 */ /* 0x000fe2000801006c */
[----:B------:R-:W-:Y:S01]  /*a570*/  I2FP.F32.S32 R114, R112 ;  /* 0x0000007000727245 */ /* 0x000fe20000201400 */
[C---:B------:R-:W-:Y:S01]  /*a580*/  HMMA.16816.F32.BF16 R60, R228.reuse, R158, R60 ;  /* 0x0000009ee43c723c */ /* 0x040fe2000004183c */
[----:B------:R-:W-:Y:S02]  /*a590*/  I2FP.F32.S32 R113, R120 ;  /* 0x0000007800717245 */ /* 0x000fe40000201400 */
[----:B------:R-:W-:Y:S01]  /*a5a0*/  I2FP.F32.S32 R112, R112 ;  /* 0x0000007000707245 */ /* 0x000fe20000201400 */
[----:B------:R-:W-:Y:S01]  /*a5b0*/  FFMA.FTZ R109, R114, UR6, R109 ;  /* 0x00000006726d7c23 */ /* 0x000fe2000801006d */
[-C--:B------:R-:W-:Y:S01]  /*a5c0*/  ISETP.GE.AND P4, PT, R126, R193.reuse, PT ;  /* 0x000000c17e00720c */ /* 0x080fe20003f86270 */
[----:B------:R-:W-:Y:S01]  /*a5d0*/  FFMA.FTZ R194, R113, UR6, R110 ;  /* 0x0000000671c27c23 */ /* 0x000fe2000801006e */
[----:B------:R-:W-:Y:S01]  /*a5e0*/  ISETP.GE.AND P0, PT, R120, R193, PT ;  /* 0x000000c17800720c */ /* 0x000fe20003f06270 */
[----:B------:R-:W-:Y:S01]  /*a5f0*/  FFMA.FTZ R111, R112, UR6, R111 ;  /* 0x00000006706f7c23 */ /* 0x000fe2000801006f */
[----:B------:R-:W-:Y:S01]  /*a600*/  FSEL R252, R252, -INF , !P4 ;  /* 0xff800000fcfc7808 */ /* 0x000fe20006000000 */
[C---:B------:R-:W-:Y:S01]  /*a610*/  VIADD R114, R141.reuse, 0xfffffe30 ;  /* 0xfffffe308d727836 */ /* 0x040fe20000000000 */
[----:B------:R-:W-:Y:S01]  /*a620*/  ISETP.GE.AND P4, PT, R120, R135, PT ;  /* 0x000000877800720c */ /* 0x000fe20003f86270 */
[----:B------:R-:W-:Y:S01]  /*a630*/  VIADD R112, R141, 0xfffffe31 ;  /* 0xfffffe318d707836 */ /* 0x000fe20000000000 */
[----:B------:R-:W-:Y:S01]  /*a640*/  FSEL R222, R115, -INF , !P1 ;  /* 0xff80000073de7808 */ /* 0x000fe20004800000 */
[C---:B------:R-:W-:Y:S01]  /*a650*/  VIADD R110, R141.reuse, 0xfffffe38 ;  /* 0xfffffe388d6e7836 */ /* 0x040fe20000000000 */
[----:B------:R-:W-:Y:S01]  /*a660*/  FSEL R108, R108, -INF , !P0 ;  /* 0xff8000006c6c7808 */ /* 0x000fe20004000000 */
[----:B------:R-:W-:Y:S01]  /*a670*/  HMMA.16816.F32.BF16 R88, R228, R168, R88 ;  /* 0x000000a8e458723c */ /* 0x000fe20000041858 */
[C---:B------:R-:W-:Y:S01]  /*a680*/  ISETP.GE.AND P1, PT, R114.reuse, R193, PT ;  /* 0x000000c17200720c */ /* 0x040fe20003f26270 */
[----:B------:R-:W-:Y:S01]  /*a690*/  VIADD R126, R141, 0xfffffe79 ;  /* 0xfffffe798d7e7836 */ /* 0x000fe20000000000 */
[----:B------:R-:W-:-:S02]  /*a6a0*/  ISETP.GE.AND P0, PT, R114, R135, PT ;  /* 0x000000877200720c */ /* 0x000fc40003f06270 */
[-C--:B------:R-:W-:Y:S02]  /*a6b0*/  I2FP.F32.S32 R119, R114.reuse ;  /* 0x0000007200777245 */ /* 0x080fe40000201400 */
[----:B------:R-:W-:Y:S01]  /*a6c0*/  I2FP.F32.S32 R115, R114 ;  /* 0x0000007200737245 */ /* 0x000fe20000201400 */
[C---:B------:R-:W-:Y:S01]  /*a6d0*/  HMMA.16816.F32.BF16 R84, R228.reuse, R170, R84 ;  /* 0x000000aae454723c */ /* 0x040fe20000041854 */
[----:B------:R-:W-:Y:S01]  /*a6e0*/  FSEL R194, R194, -INF , !P4 ;  /* 0xff800000c2c27808 */ /* 0x000fe20006000000 */
[----:B------:R-:W-:Y:S01]  /*a6f0*/  FFMA.FTZ R104, R119, UR6, R104 ;  /* 0x0000000677687c23 */ /* 0x000fe20008010068 */
[----:B------:R-:W-:Y:S01]  /*a700*/  FSEL R109, R109, -INF , !P6 ;  /* 0xff8000006d6d7808 */ /* 0x000fe20007000000 */
[----:B------:R-:W-:Y:S01]  /*a710*/  FFMA.FTZ R106, R115, UR6, R106 ;  /* 0x00000006736a7c23 */ /* 0x000fe2000801006a */
[C---:B------:R-:W-:Y:S02]  /*a720*/  ISETP.GE.AND P4, PT, R112.reuse, R193, PT ;  /* 0x000000c17000720c */ /* 0x040fe40003f86270 */
[----:B------:R-:W-:Y:S01]  /*a730*/  ISETP.GE.AND P6, PT, R112, R135, PT ;  /* 0x000000877000720c */ /* 0x000fe20003fc6270 */
[----:B------:R-:W-:Y:S01]  /*a740*/  HMMA.16816.F32.BF16 R80, R228, R164, R80 ;  /* 0x000000a4e450723c */ /* 0x000fe20000041850 */
[----:B------:R-:W-:-:S02]  /*a750*/  I2FP.F32.S32 R114, R112 ;  /* 0x0000007000727245 */ /* 0x000fc40000201400 */
[----:B------:R-:W-:Y:S02]  /*a760*/  I2FP.F32.S32 R112, R112 ;  /* 0x0000007000707245 */ /* 0x000fe40000201400 */
[----:B------:R-:W-:Y:S01]  /*a770*/  I2FP.F32.S32 R113, R110 ;  /* 0x0000006e00717245 */ /* 0x000fe20000201400 */
[----:B------:R-:W-:Y:S01]  /*a780*/  FFMA.FTZ R105, R114, UR6, R105 ;  /* 0x0000000672697c23 */ /* 0x000fe20008010069 */
[C---:B------:R-:W-:Y:S02]  /*a790*/  VIADD R114, R141.reuse, 0xfffffe39 ;  /* 0xfffffe398d727836 */ /* 0x040fe40000000000 */
[----:B------:R-:W-:Y:S01]  /*a7a0*/  FFMA.FTZ R107, R112, UR6, R107 ;  /* 0x00000006706b7c23 */ /* 0x000fe2000801006b */
[----:B------:R-:W-:Y:S02]  /*a7b0*/  VIADD R112, R141, 0xfffffe40 ;  /* 0xfffffe408d707836 */ /* 0x000fe40000000000 */
[----:B------:R-:W-:Y:S01]  /*a7c0*/  FFMA.FTZ R100, R113, UR6, R100 ;  /* 0x0000000671647c23 */ /* 0x000fe20008010064 */
[----:B------:R-:W-:Y:S01]  /*a7d0*/  FSEL R158, R111, -INF , !P2 ;  /* 0xff8000006f9e7808 */ /* 0x000fe20005000000 */
[----:B------:R-:W-:Y:S01]  /*a7e0*/  FFMA.FTZ R102, R113, UR6, R102 ;  /* 0x0000000671667c23 */ /* 0x000fe20008010066 */
[----:B------:R-:W-:Y:S01]  /*a7f0*/  ISETP.GE.AND P2, PT, R110, R193, PT ;  /* 0x000000c16e00720c */ /* 0x000fe20003f46270 */
[----:B------:R-:W-:Y:S01]  /*a800*/  HMMA.16816.F32.BF16 R76, R228, R166, R76 ;  /* 0x000000a6e44c723c */ /* 0x000fe2000004184c */
[----:B------:R-:W-:-:S02]  /*a810*/  FSEL R174, R106, -INF , !P0 ;  /* 0xff8000006aae7808 */ /* 0x000fc40004000000 */
[----:B------:R-:W-:Y:S02]  /*a820*/  FSEL R111, R105, -INF , !P4 ;  /* 0xff800000696f7808 */ /* 0x000fe40006000000 */
[----:B------:R-:W-:Y:S02]  /*a830*/  FSEL R186, R107, -INF , !P6 ;  /* 0xff8000006bba7808 */ /* 0x000fe40007000000 */
[----:B------:R-:W-:Y:S01]  /*a840*/  I2FP.F32.S32 R106, R114 ;  /* 0x00000072006a7245 */ /* 0x000fe20000201400 */
[C---:B------:R-:W-:Y:S01]  /*a850*/  HMMA.16816.F32.BF16 R68, R228.reuse, R162, R68 ;  /* 0x000000a2e444723c */ /* 0x040fe20000041844 */
[-C--:B------:R-:W-:Y:S02]  /*a860*/  I2FP.F32.S32 R107, R112.reuse ;  /* 0x00000070006b7245 */ /* 0x080fe40000201400 */
[----:B------:R-:W-:Y:S01]  /*a870*/  I2FP.F32.S32 R105, R112 ;  /* 0x0000007000697245 */ /* 0x000fe20000201400 */
[----:B------:R-:W-:Y:S01]  /*a880*/  FFMA.FTZ R103, R106, UR6, R103 ;  /* 0x000000066a677c23 */ /* 0x000fe20008010067 */
[----:B------:R-:W-:Y:S01]  /*a890*/  FSEL R104, R104, -INF , !P1 ;  /* 0xff80000068687808 */ /* 0x000fe20004800000 */
[----:B------:R-:W-:Y:S01]  /*a8a0*/  FFMA.FTZ R96, R107, UR6, R96 ;  /* 0x000000066b607c23 */ /* 0x000fe20008010060 */
[----:B------:R-:W-:Y:S01]  /*a8b0*/  ISETP.GE.AND P1, PT, R110, R135, PT ;  /* 0x000000876e00720c */ /* 0x000fe20003f26270 */
[----:B------:R-:W-:Y:S01]  /*a8c0*/  FFMA.FTZ R184, R105, UR6, R98 ;  /* 0x0000000669b87c23 */ /* 0x000fe20008010062 */
[----:B------:R-:W-:Y:S01]  /*a8d0*/  FSEL R100, R100, -INF , !P2 ;  /* 0xff80000064647808 */ /* 0x000fe20005000000 */
[C---:B------:R-:W-:Y:S01]  /*a8e0*/  VIADD R98, R141.reuse, 0xfffffe48 ;  /* 0xfffffe488d627836 */ /* 0x040fe20000000000 */
[----:B------:R-:W-:Y:S01]  /*a8f0*/  I2FP.F32.S32 R110, R114 ;  /* 0x00000072006e7245 */ /* 0x000fe20000201400 */
[C---:B------:R-:W-:Y:S01]  /*a900*/  VIADD R106, R141.reuse, 0xfffffe49 ;  /* 0xfffffe498d6a7836 */ /* 0x040fe20000000000 */
[C---:B------:R-:W-:Y:S01]  /*a910*/  ISETP.GE.AND P6, PT, R112.reuse, R193, PT ;  /* 0x000000c17000720c */ /* 0x040fe20003fc6270 */
[----:B------:R-:W-:Y:S01]  /*a920*/  HMMA.16816.F32.BF16 R64, R228, R156, R64 ;  /* 0x0000009ce440723c */ /* 0x000fe20000041840 */
[-C--:B------:R-:W-:Y:S01]  /*a930*/  ISETP.GE.AND P2, PT, R112, R135.reuse, PT ;  /* 0x000000877000720c */ /* 0x080fe20003f46270 */
[----:B------:R-:W-:Y:S01]  /*a940*/  VIADD R112, R141, 0xfffffe41 ;  /* 0xfffffe418d707836 */ /* 0x000fe20000000000 */
[----:B------:R-:W-:Y:S01]  /*a950*/  ISETP.GE.AND P4, PT, R114, R135, PT ;  /* 0x000000877200720c */ /* 0x000fe20003f86270 */
[----:B------:R-:W-:Y:S01]  /*a960*/  FFMA.FTZ R101, R110, UR6, R101 ;  /* 0x000000066e657c23 */ /* 0x000fe20008010065 */
[----:B------:R-:W-:-:S02]  /*a970*/  ISETP.GE.AND P0, PT, R114, R193, PT ;  /* 0x000000c17200720c */ /* 0x000fc40003f06270 */
[----:B------:R-:W-:Y:S01]  /*a980*/  FSEL R172, R102, -INF , !P1 ;  /* 0xff80000066ac7808 */ /* 0x000fe20004800000 */
[C---:B------:R-:W-:Y:S01]  /*a990*/  HMMA.16816.F32.BF16 R52, R228.reuse, R154, R52 ;  /* 0x0000009ae434723c */ /* 0x040fe20000041834 */
[-C--:B------:R-:W-:Y:S02]  /*a9a0*/  I2FP.F32.S32 R110, R112.reuse ;  /* 0x00000070006e7245 */ /* 0x080fe40000201400 */
[----:B------:R-:W-:Y:S02]  /*a9b0*/  FSEL R170, R103, -INF , !P4 ;  /* 0xff80000067aa7808 */ /* 0x000fe40006000000 */
[----:B------:R-:W-:Y:S02]  /*a9c0*/  FSEL R96, R96, -INF , !P6 ;  /* 0xff80000060607808 */ /* 0x000fe40007000000 */
[----:B------:R-:W-:Y:S01]  /*a9d0*/  I2FP.F32.S32 R102, R112 ;  /* 0x0000007000667245 */ /* 0x000fe20000201400 */
[----:B------:R-:W-:Y:S01]  /*a9e0*/  HMMA.16816.F32.BF16 R44, R228, R150, R44 ;  /* 0x00000096e42c723c */ /* 0x000fe2000004182c */
[----:B------:R-:W-:-:S02]  /*a9f0*/  ISETP.GE.AND P4, PT, R98, R193, PT ;  /* 0x000000c16200720c */ /* 0x000fc40003f86270 */
[----:B------:R-:W-:Y:S01]  /*aa00*/  ISETP.GE.AND P6, PT, R98, R135, PT ;  /* 0x000000876200720c */ /* 0x000fe20003fc6270 */
[----:B------:R-:W-:Y:S01]  /*aa10*/  FFMA.FTZ R99, R102, UR6, R99 ;  /* 0x0000000666637c23 */ /* 0x000fe20008010063 */
[-C--:B------:R-:W-:Y:S01]  /*aa20*/  I2FP.F32.S32 R105, R98.reuse ;  /* 0x0000006200697245 */ /* 0x080fe20000201400 */
[----:B------:R-:W-:Y:S01]  /*aa30*/  VIADD R102, R141, 0xfffffe50 ;  /* 0xfffffe508d667836 */ /* 0x000fe20000000000 */
[----:B------:R-:W-:Y:S01]  /*aa40*/  I2FP.F32.S32 R103, R98 ;  /* 0x0000006200677245 */ /* 0x000fe20000201400 */
[----:B------:R-:W-:Y:S01]  /*aa50*/  HMMA.16816.F32.BF16 R36, R228, R146, R36 ;  /* 0x00000092e424723c */ /* 0x000fe20000041824 */
[----:B------:R-:W-:Y:S02]  /*aa60*/  I2FP.F32.S32 R98, R106 ;  /* 0x0000006a00627245 */ /* 0x000fe40000201400 */
[----:B------:R-:W-:Y:S01]  /*aa70*/  FSEL R115, R101, -INF , !P0 ;  /* 0xff80000065737808 */ /* 0x000fe20004000000 */
[----:B------:R-:W-:Y:S01]  /*aa80*/  FFMA.FTZ R101, R110, UR6, R97 ;  /* 0x000000066e657c23 */ /* 0x000fe20008010061 */
[C---:B------:R-:W-:Y:S01]  /*aa90*/  ISETP.GE.AND P1, PT, R112.reuse, R193, PT ;  /* 0x000000c17000720c */ /* 0x040fe20003f26270 */
[----:B------:R-:W-:Y:S01]  /*aaa0*/  FFMA.FTZ R97, R105, UR6, R92 ;  /* 0x0000000669617c23 */ /* 0x000fe2000801005c */
[----:B------:R-:W-:Y:S01]  /*aab0*/  ISETP.GE.AND P0, PT, R112, R135, PT ;  /* 0x000000877000720c */ /* 0x000fe20003f06270 */
[----:B------:R-:W-:Y:S01]  /*aac0*/  FFMA.FTZ R92, R98, UR6, R93 ;  /* 0x00000006625c7c23 */ /* 0x000fe2000801005d */
[----:B------:R-:W-:-:S02]  /*aad0*/  VIADD R98, R141, 0xfffffe51 ;  /* 0xfffffe518d627836 */ /* 0x000fc40000000000 */
[----:B------:R-:W-:Y:S01]  /*aae0*/  FFMA.FTZ R176, R103, UR6, R94 ;  /* 0x0000000667b07c23 */ /* 0x000fe2000801005e */
[----:B------:R-:W-:Y:S01]  /*aaf0*/  FSEL R184, R184, -INF , !P2 ;  /* 0xff800000b8b87808 */ /* 0x000fe20005000000 */
[----:B------:R-:W-:Y:S01]  /*ab00*/  VIADD R110, R141, 0xfffffe61 ;  /* 0xfffffe618d6e7836 */ /* 0x000fe20000000000 */
[----:B------:R-:W-:Y:S01]  /*ab10*/  FSEL R93, R101, -INF , !P1 ;  /* 0xff800000655d7808 */ /* 0x000fe20004800000 */
[----:B------:R-:W-:Y:S01]  /*ab20*/  HMMA.16816.F32.BF16 R8, R228, R136, R8 ;  /* 0x00000088e408723c */ /* 0x000fe20000041808 */
[C---:B------:R-:W-:Y:S02]  /*ab30*/  ISETP.GE.AND P2, PT, R106.reuse, R193, PT ;  /* 0x000000c16a00720c */ /* 0x040fe40003f46270 */
[----:B------:R-:W-:Y:S02]  /*ab40*/  ISETP.GE.AND P1, PT, R106, R135, PT ;  /* 0x000000876a00720c */ /* 0x000fe40003f26270 */
[----:B------:R-:W-:Y:S02]  /*ab50*/  FSEL R180, R99, -INF , !P0 ;  /* 0xff80000063b47808 */ /* 0x000fe40004000000 */
[----:B------:R-:W-:-:S02]  /*ab60*/  FSEL R94, R97, -INF , !P4 ;  /* 0xff800000615e7808 */ /* 0x000fc40006000000 */
[----:B------:R-:W-:Y:S02]  /*ab70*/  I2FP.F32.S32 R106, R106 ;  /* 0x0000006a006a7245 */ /* 0x000fe40000201400 */
[C---:B------:R-:W-:Y:S02]  /*ab80*/  ISETP.GE.AND P0, PT, R102.reuse, R193, PT ;  /* 0x000000c16600720c */ /* 0x040fe40003f06270 */
[----:B------:R-:W-:Y:S01]  /*ab90*/  ISETP.GE.AND P4, PT, R102, R135, PT ;  /* 0x000000876600720c */ /* 0x000fe20003f86270 */
[----:B------:R-:W-:Y:S01]  /*aba0*/  FFMA.FTZ R95, R106, UR6, R95 ;  /* 0x000000066a5f7c23 */ /* 0x000fe2000801005f */
[-C--:B------:R-:W-:Y:S01]  /*abb0*/  I2FP.F32.S32 R97, R102.reuse ;  /* 0x0000006600617245 */ /* 0x080fe20000201400 */
[----:B------:R-:W-:Y:S01]  /*abc0*/  VIADD R106, R141, 0xfffffe58 ;  /* 0xfffffe588d6a7836 */ /* 0x000fe20000000000 */
[----:B------:R-:W-:Y:S02]  /*abd0*/  I2FP.F32.S32 R99, R102 ;  /* 0x0000006600637245 */ /* 0x000fe40000201400 */
[----:B------:R-:W-:Y:S01]  /*abe0*/  I2FP.F32.S32 R102, R98 ;  /* 0x0000006200667245 */ /* 0x000fe20000201400 */
[----:B------:R-:W-:Y:S01]  /*abf0*/  FFMA.FTZ R97, R97, UR6, R88 ;  /* 0x0000000661617c23 */ /* 0x000fe20008010058 */
[----:B------:R-:W-:Y:S01]  /*ac00*/  FSEL R176, R176, -INF , !P6 ;  /* 0xff800000b0b07808 */ /* 0x000fe20007000000 */
[----:B------:R-:W-:Y:S01]  /*ac10*/  FFMA.FTZ R168, R99, UR6, R90 ;  /* 0x0000000663a87c23 */ /* 0x000fe2000801005a */
[----:B------:R-:W-:Y:S01]  /*ac20*/  FSEL R92, R92, -INF , !P2 ;  /* 0xff8000005c5c7808 */ /* 0x000fe20005000000 */
[----:B------:R-:W-:Y:S01]  /*ac30*/  FFMA.FTZ R88, R102, UR6, R89 ;  /* 0x0000000666587c23 */ /* 0x000fe20008010059 */
[C---:B------:R-:W-:Y:S01]  /*ac40*/  ISETP.GE.AND P6, PT, R98.reuse, R193, PT ;  /* 0x000000c16200720c */ /* 0x040fe20003fc6270 */
[----:B------:R-:W-:Y:S01]  /*ac50*/  VIADD R102, R141, 0xfffffe59 ;  /* 0xfffffe598d667836 */ /* 0x000fe20000000000 */
[----:B------:R-:W-:-:S02]  /*ac60*/  ISETP.GE.AND P2, PT, R98, R135, PT ;  /* 0x000000876200720c */ /* 0x000fc40003f46270 */
[----:B------:R-:W-:Y:S02]  /*ac70*/  I2FP.F32.S32 R98, R98 ;  /* 0x0000006200627245 */ /* 0x000fe40000201400 */
[----:B------:R-:W-:Y:S02]  /*ac80*/  FSEL R178, R95, -INF , !P1 ;  /* 0xff8000005fb27808 */ /* 0x000fe40004800000 */
[----:B------:R-:W-:Y:S01]  /*ac90*/  FSEL R90, R97, -INF , !P0 ;  /* 0xff800000615a7808 */ /* 0x000fe20004000000 */
[----:B------:R-:W-:Y:S01]  /*aca0*/  FFMA.FTZ R91, R98, UR6, R91 ;  /* 0x00000006625b7c23 */ /* 0x000fe2000801005b */
[C---:B------:R-:W-:Y:S01]  /*acb0*/  ISETP.GE.AND P1, PT, R106.reuse, R193, PT ;  /* 0x000000c16a00720c */ /* 0x040fe20003f26270 */
[----:B------:R-:W-:Y:S01]  /*acc0*/  VIADD R98, R141, 0xfffffe60 ;  /* 0xfffffe608d627836 */ /* 0x000fe20000000000 */
[----:B------:R-:W-:Y:S02]  /*acd0*/  ISETP.GE.AND P0, PT, R106, R135, PT ;  /* 0x000000876a00720c */ /* 0x000fe40003f06270 */
[----:B------:R-:W-:-:S02]  /*ace0*/  I2FP.F32.S32 R89, R106 ;  /* 0x0000006a00597245 */ /* 0x000fc40000201400 */
[----:B------:R-:W-:Y:S02]  /*acf0*/  I2FP.F32.S32 R97, R106 ;  /* 0x0000006a00617245 */ /* 0x000fe40000201400 */
[----:B------:R-:W-:Y:S01]  /*ad00*/  FSEL R168, R168, -INF , !P4 ;  /* 0xff800000a8a87808 */ /* 0x000fe20006000000 */
[----:B------:R-:W-:Y:S01]  /*ad10*/  FFMA.FTZ R89, R89, UR6, R84 ;  /* 0x0000000659597c23 */ /* 0x000fe20008010054 */
[----:B------:R-:W-:Y:S01]  /*ad20*/  FSEL R88, R88, -INF , !P6 ;  /* 0xff80000058587808 */ /* 0x000fe20007000000 */
[----:B------:R-:W-:Y:S01]  /*ad30*/  FFMA.FTZ R162, R97, UR6, R86 ;  /* 0x0000000661a27c23 */ /* 0x000fe20008010056 */
[C---:B------:R-:W-:Y:S02]  /*ad40*/  ISETP.GE.AND P4, PT, R102.reuse, R193, PT ;  /* 0x000000c16600720c */ /* 0x040fe40003f86270 */
[----:B------:R-:W-:Y:S02]  /*ad50*/  ISETP.GE.AND P6, PT, R102, R135, PT ;  /* 0x000000876600720c */ /* 0x000fe40003fc6270 */
[----:B------:R-:W-:-:S02]  /*ad60*/  I2FP.F32.S32 R106, R102 ;  /* 0x00000066006a7245 */ /* 0x000fc40000201400 */
[----:B------:R-:W-:Y:S02]  /*ad70*/  I2FP.F32.S32 R102, R102 ;  /* 0x0000006600667245 */ /* 0x000fe40000201400 */
[----:B------:R-:W-:Y:S01]  /*ad80*/  I2FP.F32.S32 R95, R98 ;  /* 0x00000062005f7245 */ /* 0x000fe20000201400 */
[----:B------:R-:W-:Y:S01]  /*ad90*/  FFMA.FTZ R84, R106, UR6, R85 ;  /* 0x000000066a547c23 */ /* 0x000fe20008010055 */
[----:B------:R-:W-:Y:S02]  /*ada0*/  VIADD R106, R141, 0xfffffe68 ;  /* 0xfffffe688d6a7836 */ /* 0x000fe40000000000 */
[----:B------:R-:W-:Y:S01]  /*adb0*/  FFMA.FTZ R87, R102, UR6, R87 ;  /* 0x0000000666577c23 */ /* 0x000fe20008010057 */
[----:B------:R-:W-:Y:S01]  /*adc0*/  FSEL R164, R91, -INF , !P2 ;  /* 0xff8000005ba47808 */ /* 0x000fe20005000000 */
[----:B------:R-:W-:Y:S01]  /*add0*/  FFMA.FTZ R80, R95, UR6, R80 ;  /* 0x000000065f507c23 */ /* 0x000fe20008010050 */
[----:B------:R-:W-:Y:S02]  /*ade0*/  FSEL R86, R89, -INF , !P1 ;  /* 0xff80000059567808 */ /* 0x000fe40004800000 */
[----:B------:R-:W-:-:S02]  /*adf0*/  ISETP.GE.AND P2, PT, R98, R193, PT ;  /* 0x000000c16200720c */ /* 0x000fc40003f46270 */
[----:B------:R-:W-:Y:S02]  /*ae00*/  ISETP.GE.AND P1, PT, R98, R135, PT ;  /* 0x000000876200720c */ /* 0x000fe40003f26270 */
[----:B------:R-:W-:Y:S02]  /*ae10*/  I2FP.F32.S32 R89, R98 ;  /* 0x0000006200597245 */ /* 0x000fe40000201400 */
[----:B------:R-:W-:Y:S02]  /*ae20*/  FSEL R156, R87, -INF , !P6 ;  /* 0xff800000579c7808 */ /* 0x000fe40007000000 */
[-C--:B------:R-:W-:Y:S01]  /*ae30*/  I2FP.F32.S32 R102, R110.reuse ;  /* 0x0000006e00667245 */ /* 0x080fe20000201400 */
[----:B------:R-:W-:Y:S01]  /*ae40*/  FFMA.FTZ R82, R89, UR6, R82 ;  /* 0x0000000659527c23 */ /* 0x000fe20008010052 */
[----:B------:R-:W-:Y:S02]  /*ae50*/  I2FP.F32.S32 R98, R110 ;  /* 0x0000006e00627245 */ /* 0x000fe40000201400 */
[-C--:B------:R-:W-:Y:S01]  /*ae60*/  I2FP.F32.S32 R87, R106.reuse ;  /* 0x0000006a00577245 */ /* 0x080fe20000201400 */
[----:B------:R-:W-:Y:S01]  /*ae70*/  FFMA.FTZ R81, R102, UR6, R81 ;  /* 0x0000000666517c23 */ /* 0x000fe20008010051 */
[----:B------:R-:W-:Y:S01]  /*ae80*/  FSEL R80, R80, -INF , !P2 ;  /* 0xff80000050507808 */ /* 0x000fe20005000000 */
[----:B------:R-:W-:Y:S01]  /*ae90*/  FFMA.FTZ R83, R98, UR6, R83 ;  /* 0x0000000662537c23 */ /* 0x000fe20008010053 */
[C---:B------:R-:W-:Y:S01]  /*aea0*/  ISETP.GE.AND P6, PT, R106.reuse, R193, PT ;  /* 0x000000c16a00720c */ /* 0x040fe20003fc6270 */
[----:B------:R-:W-:Y:S01]  /*aeb0*/  FFMA.FTZ R76, R87, UR6, R76 ;  /* 0x00000006574c7c23 */ /* 0x000fe2000801004c */
[----:B------:R-:W-:Y:S01]  /*aec0*/  ISETP.GE.AND P2, PT, R106, R135, PT ;  /* 0x000000876a00720c */ /* 0x000fe20003f46270 */
[C---:B------:R-:W-:Y:S01]  /*aed0*/  VIADD R98, R141.reuse, 0xfffffe70 ;  /* 0xfffffe708d627836 */ /* 0x040fe20000000000 */
[----:B------:R-:W-:Y:S01]  /*aee0*/  I2FP.F32.S32 R85, R106 ;  /* 0x0000006a00557245 */ /* 0x000fe20000201400 */
[C---:B------:R-:W-:Y:S01]  /*aef0*/  VIADD R106, R141.reuse, 0xfffffe69 ;  /* 0xfffffe698d6a7836 */ /* 0x040fe20000000000 */
[----:B------:R-:W-:Y:S01]  /*af00*/  FSEL R162, R162, -INF , !P0 ;  /* 0xff800000a2a27808 */ /* 0x000fe20004000000 */
[----:B------:R-:W-:Y:S01]  /*af10*/  VIADD R102, R141, 0xfffffe71 ;  /* 0xfffffe718d667836 */ /* 0x000fe20000000000 */
[----:B------:R-:W-:Y:S01]  /*af20*/  FSEL R84, R84, -INF , !P4 ;  /* 0xff80000054547808 */ /* 0x000fe20006000000 */
[----:B------:R-:W-:Y:S01]  /*af30*/  FFMA.FTZ R150, R85, UR6, R78 ;  /* 0x0000000655967c23 */ /* 0x000fe2000801004e */
[----:B------:R-:W-:-:S02]  /*af40*/  ISETP.GE.AND P0, PT, R110, R193, PT ;  /* 0x000000c16e00720c */ /* 0x000fc40003f06270 */
[----:B------:R-:W-:Y:S02]  /*af50*/  ISETP.GE.AND P4, PT, R110, R135, PT ;  /* 0x000000876e00720c */ /* 0x000fe40003f86270 */
[----:B------:R-:W-:Y:S02]  /*af60*/  FSEL R154, R82, -INF , !P1 ;  /* 0xff800000529a7808 */ /* 0x000fe40004800000 */
[----:B------:R-:W-:Y:S02]  /*af70*/  FSEL R78, R81, -INF , !P0 ;  /* 0xff800000514e7808 */ /* 0x000fe40004000000 */
[----:B------:R-:W-:Y:S02]  /*af80*/  I2FP.F32.S32 R82, R106 ;  /* 0x0000006a00527245 */ /* 0x000fe40000201400 */
[----:B------:R-:W-:Y:S02]  /*af90*/  FSEL R146, R83, -INF , !P4 ;  /* 0xff80000053927808 */ /* 0x000fe40006000000 */
[----:B------:R-:W-:Y:S01]  /*afa0*/  FSEL R76, R76, -INF , !P6 ;  /* 0xff8000004c4c7808 */ /* 0x000fe20007000000 */
[----:B------:R-:W-:Y:S01]  /*afb0*/  FFMA.FTZ R82, R82, UR6, R77 ;  /* 0x0000000652527c23 */ /* 0x000fe2000801004d */
[----:B------:R-:W-:-:S02]  /*afc0*/  ISETP.GE.AND P4, PT, R98, R193, PT ;  /* 0x000000c16200720c */ /* 0x000fc40003f86270 */
[----:B------:R-:W-:Y:S02]  /*afd0*/  ISETP.GE.AND P6, PT, R98, R135, PT ;  /* 0x000000876200720c */ /* 0x000fe40003fc6270 */
[-C--:B------:R-:W-:Y:S02]  /*afe0*/  I2FP.F32.S32 R83, R98.reuse ;  /* 0x0000006200537245 */ /* 0x080fe40000201400 */
[----:B------:R-:W-:Y:S02]  /*aff0*/  I2FP.F32.S32 R81, R98 ;  /* 0x0000006200517245 */ /* 0x000fe40000201400 */
[----:B------:R-:W-:Y:S01]  /*b000*/  I2FP.F32.S32 R98, R102 ;  /* 0x0000006600627245 */ /* 0x000fe20000201400 */
[----:B------:R-:W-:Y:S01]  /*b010*/  FFMA.FTZ R77, R83, UR6, R72 ;  /* 0x00000006534d7c23 */ /* 0x000fe20008010048 */
[C---:B------:R-:W-:Y:S01]  /*b020*/  ISETP.GE.AND P1, PT, R106.reuse, R193, PT ;  /* 0x000000c16a00720c */ /* 0x040fe20003f26270 */
[----:B------:R-:W-:Y:S01]  /*b030*/  FFMA.FTZ R138, R81, UR6, R74 ;  /* 0x00000006518a7c23 */ /* 0x000fe2000801004a */
[----:B------:R-:W-:Y:S01]  /*b040*/  ISETP.GE.AND P0, PT, R106, R135, PT ;  /* 0x000000876a00720c */ /* 0x000fe20003f06270 */
[----:B------:R-:W-:Y:S01]  /*b050*/  FFMA.FTZ R72, R98, UR6, R73 ;  /* 0x0000000662487c23 */ /* 0x000fe20008010049 */
[----:B------:R-:W-:Y:S01]  /*b060*/  I2FP.F32.S32 R106, R106 ;  /* 0x0000006a006a7245 */ /* 0x000fe20000201400 */
[----:B------:R-:W-:Y:S01]  /*b070*/  VIADD R98, R141, 0xfffffe78 ;  /* 0xfffffe788d627836 */ /* 0x000fe20000000000 */
[----:B------:R-:W-:-:S02]  /*b080*/  FSEL R150, R150, -INF , !P2 ;  /* 0xff80000096967808 */ /* 0x000fc40005000000 */
[----:B------:R-:W-:Y:S01]  /*b090*/  FSEL R82, R82, -INF , !P1 ;  /* 0xff80000052527808 */ /* 0x000fe20004800000 */
[----:B------:R-:W-:Y:S01]  /*b0a0*/  FFMA.FTZ R79, R106, UR6, R79 ;  /* 0x000000066a4f7c23 */ /* 0x000fe2000801004f */
[C---:B------:R-:W-:Y:S01]  /*b0b0*/  ISETP.GE.AND P2, PT, R102.reuse, R193, PT ;  /* 0x000000c16600720c */ /* 0x040fe20003f46270 */
[----:B------:R-:W-:Y:S01]  /*b0c0*/  VIADD R106, R141, 0xfffffe80 ;  /* 0xfffffe808d6a7836 */ /* 0x000fe20000000000 */
[----:B------:R-:W-:Y:S02]  /*b0d0*/  ISETP.GE.AND P1, PT, R102, R135, PT ;  /* 0x000000876600720c */ /* 0x000fe40003f26270 */
[----:B------:R-:W-:Y:S02]  /*b0e0*/  I2FP.F32.S32 R102, R102 ;  /* 0x0000006600667245 */ /* 0x000fe40000201400 */
[----:B------:R-:W-:Y:S02]  /*b0f0*/  FSEL R74, R77, -INF , !P4 ;  /* 0xff8000004d4a7808 */ /* 0x000fe40006000000 */
[----:B------:R-:W-:Y:S01]  /*b100*/  I2FP.F32.S32 R77, R98 ;  /* 0x00000062004d7245 */ /* 0x000fe20000201400 */
[----:B------:R-:W-:Y:S01]  /*b110*/  FFMA.FTZ R75, R102, UR6, R75 ;  /* 0x00000006664b7c23 */ /* 0x000fe2000801004b */
[----:B------:R-:W-:Y:S01]  /*b120*/  FSEL R144, R79, -INF , !P0 ;  /* 0xff8000004f907808 */ /* 0x000fe20004000000 */
[----:B------:R-:W-:Y:S01]  /*b130*/  VIADD R102, R141, 0xfffffe81 ;  /* 0xfffffe818d667836 */ /* 0x000fe20000000000 */
[C---:B------:R-:W-:Y:S01]  /*b140*/  ISETP.GE.AND P0, PT, R98.reuse, R193, PT ;  /* 0x000000c16200720c */ /* 0x040fe20003f06270 */
[----:B------:R-:W-:Y:S01]  /*b150*/  FFMA.FTZ R68, R77, UR6, R68 ;  /* 0x000000064d447c23 */ /* 0x000fe20008010044 */
[----:B------:R-:W-:-:S02]  /*b160*/  ISETP.GE.AND P4, PT, R98, R135, PT ;  /* 0x000000876200720c */ /* 0x000fc40003f86270 */
[----:B------:R-:W-:Y:S02]  /*b170*/  I2FP.F32.S32 R73, R98 ;  /* 0x0000006200497245 */ /* 0x000fe40000201400 */
[----:B------:R-:W-:Y:S02]  /*b180*/  FSEL R138, R138, -INF , !P6 ;  /* 0xff8000008a8a7808 */ /* 0x000fe40007000000 */
[----:B------:R-:W-:Y:S01]  /*b190*/  FSEL R72, R72, -INF , !P2 ;  /* 0xff80000048487808 */ /* 0x000fe20005000000 */
[----:B------:R-:W-:Y:S01]  /*b1a0*/  FFMA.FTZ R124, R73, UR6, R70 ;  /* 0x00000006497c7c23 */ /* 0x000fe20008010046 */
        /* <DEDUP_REMOVED lines=8> */
[----:B------:R-:W-:Y:S01]  /*b230*/  VIADD R98, R141, 0xfffffe88 ;  /* 0xfffffe888d627836 */ /* 0x000fe20000000000 */
[----:B------:R-:W1:Y:S01]  /*b240*/  LDSM.16.M88.4 R68, [R0+0x3400] ;  /* 0x003400000044783b */ /* 0x000e620000000200 */
[C---:B------:R-:W-:Y:S02]  /*b250*/  ISETP.GE.AND P1, PT, R106.reuse, R193, PT ;  /* 0x000000c16a00720c */ /* 0x040fe40003f26270 */
[----:B------:R-:W-:-:S02]  /*b260*/  ISETP.GE.AND P0, PT, R106, R135, PT ;  /* 0x000000876a00720c */ /* 0x000fc40003f06270 */
[-C--:B------:R-:W-:Y:S02]  /*b270*/  I2FP.F32.S32 R77, R106.reuse ;  /* 0x0000006a004d7245 */ /* 0x080fe40000201400 */
[----:B------:R-:W-:Y:S02]  /*b280*/  I2FP.F32.S32 R81, R106 ;  /* 0x0000006a00517245 */ /* 0x000fe40000201400 */
[----:B------:R-:W-:Y:S01]  /*b290*/  I2FP.F32.S32 R106, R102 ;  /* 0x00000066006a7245 */ /* 0x000fe20000201400 */
[----:B------:R-:W-:Y:S01]  /*b2a0*/  FFMA.FTZ R77, R77, UR6, R64 ;  /* 0x000000064d4d7c23 */ /* 0x000fe20008010040 */
        /* <DEDUP_REMOVED lines=13> */
[----:B------:R-:W-:Y:S01]  /*b380*/  FSEL R64, R64, -INF , !P4 ;  /* 0xff80000040407808 */ /* 0x000fe20006000000 */
[----:B------:R-:W-:Y:S01]  /*b390*/  VIADD R102, R141, 0xfffffe90 ;  /* 0xfffffe908d667836 */ /* 0x000fe20000000000 */
[----:B------:R-:W-:Y:S02]  /*b3a0*/  I2FP.F32.S32 R77, R98 ;  /* 0x00000062004d7245 */ /* 0x000fe40000201400 */
[----:B------:R-:W-:-:S02]  /*b3b0*/  ISETP.GE.AND P0, PT, R60, R193, PT ;  /* 0x000000c13c00720c */ /* 0x000fc40003f06270 */
[----:B------:R-:W-:Y:S01]  /*b3c0*/  ISETP.GE.AND P4, PT, R60, R135, PT ;  /* 0x000000873c00720c */ /* 0x000fe20003f86270 */
[----:B------:R-:W-:Y:S01]  /*b3d0*/  FFMA.FTZ R62, R77, UR6, R62 ;  /* 0x000000064d3e7c23 */ /* 0x000fe2000801003e */
[----:B------:R-:W-:Y:S02]  /*b3e0*/  I2FP.F32.S32 R60, R60 ;  /* 0x0000003c003c7245 */ /* 0x000fe40000201400 */
[----:B------:R-:W-:Y:S02]  /*b3f0*/  FSEL R126, R126, -INF , !P2 ;  /* 0xff8000007e7e7808 */ /* 0x000fe40005000000 */
[----:B------:R-:W-:Y:S01]  /*b400*/  FSEL R114, R67, -INF , !P6 ;  /* 0xff80000043727808 */ /* 0x000fe20007000000 */
[----:B------:R-:W-:Y:S01]  /*b410*/  FFMA.FTZ R67, R60, UR6, R61 ;  /* 0x000000063c437c23 */ /* 0x000fe2000801003d */
[C---:B------:R-:W-:Y:S01]  /*b420*/  ISETP.GE.AND P2, PT, R98.reuse, R193, PT ;  /* 0x000000c16200720c */ /* 0x040fe20003f46270 */
[C---:B-1----:R-:W-:Y:S01]  /*b430*/  HMMA.16816.F32.BF16 R24, R228.reuse, R68, R24 ;  /* 0x00000044e418723c */ /* 0x042fe20000041818 */
[----:B------:R-:W-:Y:S01]  /*b440*/  ISETP.GE.AND P1, PT, R98, R135, PT ;  /* 0x000000876200720c */ /* 0x000fe20003f26270 */
[C---:B------:R-:W-:Y:S01]  /*b450*/  VIADD R98, R141.reuse, 0xfffffe91 ;  /* 0xfffffe918d627836 */ /* 0x040fe20000000000 */
[----:B------:R-:W-:Y:S01]  /*b460*/  I2FP.F32.S32 R61, R102 ;  /* 0x00000066003d7245 */ /* 0x000fe20000201400 */
[----:B------:R-:W-:Y:S01]  /*b470*/  VIADD R68, R141, 0xfffffe98 ;  /* 0xfffffe988d447836 */ /* 0x000fe20000000000 */
[----:B------:R-:W-:Y:S01]  /*b480*/  FSEL R112, R62, -INF , !P1 ;  /* 0xff8000003e707808 */ /* 0x000fe20004800000 */
[----:B------:R-:W-:Y:S01]  /*b490*/  FFMA.FTZ R63, R60, UR6, R63 ;  /* 0x000000063c3f7c23 */ /* 0x000fe2000801003f */
[----:B------:R-:W-:Y:S01]  /*b4a0*/  FSEL R62, R67, -INF , !P0 ;  /* 0xff800000433e7808 */ /* 0x000fe20004000000 */
[C---:B------:R-:W-:Y:S01]  /*b4b0*/  FFMA.FTZ R56, R61.reuse, UR6, R56 ;  /* 0x000000063d387c23 */ /* 0x040fe20008010038 */
[C---:B------:R-:W-:Y:S01]  /*b4c0*/  ISETP.GE.AND P1, PT, R98.reuse, R193, PT ;  /* 0x000000c16200720c */ /* 0x040fe20003f26270 */
[----:B------:R-:W-:Y:S01]  /*b4d0*/  FFMA.FTZ R58, R61, UR6, R58 ;  /* 0x000000063d3a7c23 */ /* 0x000fe2000801003a */
[----:B------:R-:W-:Y:S01]  /*b4e0*/  ISETP.GE.AND P0, PT, R98, R135, PT ;  /* 0x000000876200720c */ /* 0x000fe20003f06270 */
[C---:B------:R-:W-:Y:S01]  /*b4f0*/  VIADD R60, R141.reuse, 0xfffffe99 ;  /* 0xfffffe998d3c7836 */ /* 0x040fe20000000000 */
[----:B------:R-:W-:Y:S01]  /*b500*/  I2FP.F32.S32 R98, R98 ;  /* 0x0000006200627245 */ /* 0x000fe20000201400 */
[----:B------:R-:W-:Y:S01]  /*b510*/  HMMA.16816.F32.BF16 R20, R228, R70, R20 ;  /* 0x00000046e414723c */ /* 0x000fe20000041814 */
[----:B------:R-:W-:Y:S01]  /*b520*/  I2FP.F32.S32 R67, R68 ;  /* 0x0000004400437245 */ /* 0x000fe20000201400 */
[----:B------:R-:W-:Y:S01]  /*b530*/  VIADD R70, R141, 0xfffffea1 ;  /* 0xfffffea18d467836 */ /* 0x000fe20000000000 */
[----:B------:R-:W-:Y:S01]  /*b540*/  ISETP.GE.AND P6, PT, R102, R193, PT ;  /* 0x000000c16600720c */ /* 0x000fe20003fc6270 */
[----:B------:R-:W-:Y:S01]  /*b550*/  FFMA.FTZ R57, R98, UR6, R57 ;  /* 0x0000000662397c23 */ /* 0x000fe20008010039 */
[----:B------:R-:W-:Y:S01]  /*b560*/  FSEL R66, R66, -INF , !P2 ;  /* 0xff80000042427808 */ /* 0x000fe20005000000 */
[----:B------:R-:W-:Y:S01]  /*b570*/  FFMA.FTZ R61, R98, UR6, R59 ;  /* 0x00000006623d7c23 */ /* 0x000fe2000801003b */
[----:B------:R-:W-:Y:S01]  /*b580*/  ISETP.GE.AND P2, PT, R102, R135, PT ;  /* 0x000000876600720c */ /* 0x000fe20003f46270 */
[----:B------:R-:W-:Y:S01]  /*b590*/  FFMA.FTZ R69, R67, UR6, R52 ;  /* 0x0000000643457c23 */ /* 0x000fe20008010034 */
        /* <DEDUP_REMOVED lines=8> */
[C---:B------:R-:W-:Y:S01]  /*b620*/  ISETP.GE.AND P2, PT, R60.reuse, R193, PT ;  /* 0x000000c13c00720c */ /* 0x040fe20003f46270 */
[----:B------:R1:W2:Y:S01]  /*b630*/  LDSM.16.M88.4 R56, [R0+0x3800] ;  /* 0x003800000038783b */ /* 0x0002a20000000200 */
[----:B------:R-:W-:Y:S01]  /*b640*/  ISETP.GE.AND P1, PT, R60, R135, PT ;  /* 0x000000873c00720c */ /* 0x000fe20003f26270 */
[----:B------:R-:W-:-:S04]  /*b650*/  DEPBAR.LE SB0, 0x0 ;  /* 0x000080000000791a */ /* 0x000fc80000000000 */
[----:B------:R-:W-:Y:S02]  /*b660*/  I2FP.F32.S32 R60, R60 ;  /* 0x0000003c003c7245 */ /* 0x000fe40000201400 */
[----:B------:R-:W-:Y:S02]  /*b670*/  FSEL R52, R61, -INF , !P0 ;  /* 0xff8000003d347808 */ /* 0x000fe40004000000 */
[----:B------:R-:W-:Y:S01]  /*b680*/  FSEL R61, R69, -INF , !P4 ;  /* 0xff800000453d7808 */ /* 0x000fe20006000000 */
[C---:B------:R-:W-:Y:S01]  /*b690*/  FFMA.FTZ R53, R60.reuse, UR6, R53 ;  /* 0x000000063c357c23 */ /* 0x040fe20008010035 */
[----:B------:R-:W-:Y:S01]  /*b6a0*/  I2FP.F32.S32 R69, R98 ;  /* 0x0000006200457245 */ /* 0x000fe20000201400 */
[----:B------:R-:W-:Y:S01]  /*b6b0*/  FFMA.FTZ R55, R60, UR6, R55 ;  /* 0x000000063c377c23 */ /* 0x000fe20008010037 */
[-C--:B------:R-:W-:Y:S01]  /*b6c0*/  ISETP.GE.AND P0, PT, R98, R193.reuse, PT ;  /* 0x000000c16200720c */ /* 0x080fe20003f06270 */
[----:B------:R-:W-:Y:S01]  /*b6d0*/  VIADD R60, R141, 0xfffffea8 ;  /* 0xfffffea88d3c7836 */ /* 0x000fe20000000000 */
[----:B------:R-:W-:Y:S01]  /*b6e0*/  FSEL R106, R54, -INF , !P6 ;  /* 0xff800000366a7808 */ /* 0x000fe20007000000 */
[----:B------:R-:W-:Y:S01]  /*b6f0*/  FFMA.FTZ R48, R69, UR6, R48 ;  /* 0x0000000645307c23 */ /* 0x000fe20008010030 */
[----:B------:R-:W-:Y:S01]  /*b700*/  BAR.SYNC.DEFER_BLOCKING 0x0 ;  /* 0x0000000000007b1d */ /* 0x000fe20000010000 */
[----:B------:R-:W-:-:S02]  /*b710*/  ISETP.GE.AND P6, PT, R70, R193, PT ;  /* 0x000000c14600720c */ /* 0x000fc40003fc6270 */
[----:B------:R-:W-:Y:S01]  /*b720*/  I2FP.F32.S32 R54, R70 ;  /* 0x0000004600367245 */ /* 0x000fe20000201400 */
[----:B-1----:R-:W-:Y:S01]  /*b730*/  FFMA.FTZ R0, R69, UR6, R50 ;  /* 0x0000000645007c23 */ /* 0x002fe20008010032 */
[----:B------:R-:W-:Y:S01]  /*b740*/  FSEL R69, R53, -INF , !P2 ;  /* 0xff80000035457808 */ /* 0x000fe20005000000 */
[C---:B------:R-:W-:Y:S01]  /*b750*/  VIADD R50, R141.reuse, 0xfffffea9 ;  /* 0xfffffea98d327836 */ /* 0x040fe20000000000 */
[-C--:B------:R-:W-:Y:S01]  /*b760*/  ISETP.GE.AND P2, PT, R70, R135.reuse, PT ;  /* 0x000000874600720c */ /* 0x080fe20003f46270 */
[----:B------:R-:W-:Y:S01]  /*b770*/  FFMA.FTZ R71, R54, UR6, R49 ;  /* 0x0000000636477c23 */ /* 0x000fe20008010031 */
[----:B------:R-:W-:Y:S01]  /*b780*/  FSEL R70, R48, -INF , !P0 ;  /* 0xff80000030467808 */ /* 0x000fe20004000000 */
[----:B------:R-:W-:Y:S01]  /*b790*/  VIADD R48, R141, 0xfffffeb0 ;  /* 0xfffffeb08d307836 */ /* 0x000fe20000000000 */
[----:B------:R-:W-:Y:S01]  /*b7a0*/  I2FP.F32.S32 R53, R60 ;  /* 0x0000003c00357245 */ /* 0x000fe20000201400 */
[----:B------:R-:W-:Y:S01]  /*b7b0*/  FFMA.FTZ R49, R54, UR6, R51 ;  /* 0x0000000636317c23 */ /* 0x000fe20008010033 */
[----:B------:R-:W-:-:S02]  /*b7c0*/  ISETP.GE.AND P0, PT, R60, R135, PT ;  /* 0x000000873c00720c */ /* 0x000fc40003f06270 */
[----:B------:R-:W-:Y:S01]  /*b7d0*/  I2FP.F32.S32 R51, R48 ;  /* 0x0000003000337245 */ /* 0x000fe20000201400 */
[C---:B------:R-:W-:Y:S01]  /*b7e0*/  FFMA.FTZ R67, R53.reuse, UR6, R44 ;  /* 0x0000000635437c23 */ /* 0x040fe2000801002c */
[----:B------:R-:W-:Y:S01]  /*b7f0*/  I2FP.F32.S32 R44, R50 ;  /* 0x00000032002c7245 */ /* 0x000fe20000201400 */
[----:B------:R-:W-:Y:S01]  /*b800*/  FFMA.FTZ R46, R53, UR6, R46 ;  /* 0x00000006352e7c23 */ /* 0x000fe2000801002e */
[----:B------:R-:W-:Y:S01]  /*b810*/  ISETP.GE.AND P4, PT, R98, R135, PT ;  /* 0x000000876200720c */ /* 0x000fe20003f86270 */
[----:B------:R-:W-:Y:S01]  /*b820*/  FFMA.FTZ R121, R51, UR6, R40 ;  /* 0x0000000633797c23 */ /* 0x000fe20008010028 */
[----:B------:R-:W-:Y:S02]  /*b830*/  VIADD R40, R141, 0xfffffeb1 ;  /* 0xfffffeb18d287836 */ /* 0x000fe40000000000 */
[----:B------:R-:W-:Y:S01]  /*b840*/  FFMA.FTZ R129, R44, UR6, R45 ;  /* 0x000000062c817c23 */ /* 0x000fe2000801002d */
[----:B------:R-:W-:Y:S01]  /*b850*/  FSEL R45, R46, -INF , !P0 ;  /* 0xff8000002e2d7808 */ /* 0x000fe20004000000 */
[----:B------:R-:W-:Y:S01]  /*b860*/  FFMA.FTZ R51, R51, UR6, R42 ;  /* 0x0000000633337c23 */ /* 0x000fe2000801002a */
[----:B------:R-:W-:Y:S01]  /*b870*/  FSEL R102, R55, -INF , !P1 ;  /* 0xff80000037667808 */ /* 0x000fe20004800000 */
[----:B------:R-:W-:Y:S01]  /*b880*/  FFMA.FTZ R47, R44, UR6, R47 ;  /* 0x000000062c2f7c23 */ /* 0x000fe2000801002f */
[----:B------:R-:W-:Y:S01]  /*b890*/  I2FP.F32.S32 R46, R40 ;  /* 0x00000028002e7245 */ /* 0x000fe20000201400 */
[C---:B------:R-:W-:Y:S01]  /*b8a0*/  VIADD R42, R141.reuse, 0xfffffeb9 ;  /* 0xfffffeb98d2a7836 */ /* 0x040fe20000000000 */
[-C--:B------:R-:W-:Y:S01]  /*b8b0*/  ISETP.GE.AND P1, PT, R60, R193.reuse, PT ;  /* 0x000000c13c00720c */ /* 0x080fe20003f26270 */
[----:B------:R-:W-:Y:S01]  /*b8c0*/  VIADD R44, R141, 0xfffffeb8 ;  /* 0xfffffeb88d2c7836 */ /* 0x000fe20000000000 */
[----:B------:R-:W-:Y:S01]  /*b8d0*/  FSEL R0, R0, -INF , !P4 ;  /* 0xff80000000007808 */ /* 0x000fe20006000000 */
[----:B------:R-:W-:Y:S01]  /*b8e0*/  FFMA.FTZ R131, R46, UR6, R41 ;  /* 0x000000062e837c23 */ /* 0x000fe20008010029 */
[----:B------:R-:W-:Y:S01]  /*b8f0*/  ISETP.GE.AND P4, PT, R50, R193, PT ;  /* 0x000000c13200720c */ /* 0x000fe20003f86270 */
[----:B------:R-:W-:Y:S01]  /*b900*/  FFMA.FTZ R43, R46, UR6, R43 ;  /* 0x000000062e2b7c23 */ /* 0x000fe2000801002b */
[----:B------:R-:W-:Y:S01]  /*b910*/  FSEL R67, R67, -INF , !P1 ;  /* 0xff80000043437808 */ /* 0x000fe20004800000 */
[----:B------:R-:W-:Y:S01]  /*b920*/  VIADD R46, R141, 0xfffffec8 ;  /* 0xfffffec88d2e7836 */ /* 0x000fe20000000000 */
[----:B------:R-:W-:Y:S01]  /*b930*/  FSEL R71, R71, -INF , !P6 ;  /* 0xff80000047477808 */ /* 0x000fe20007000000 */
[----:B--2---:R-:W-:Y:S01]  /*b940*/  HMMA.16816.F32.BF16 R16, R228, R56, R16 ;  /* 0x00000038e410723c */ /* 0x004fe20000041810 */
[----:B------:R-:W-:-:S02]  /*b950*/  ISETP.GE.AND P1, PT, R48, R135, PT ;  /* 0x000000873000720c */ /* 0x000fc40003f26270 */
[----:B------:R-:W-:Y:S02]  /*b960*/  ISETP.GE.AND P0, PT, R40, R193, PT ;  /* 0x000000c12800720c */ /* 0x000fe40003f06270 */
[----:B------:R-:W-:Y:S01]  /*b970*/  ISETP.GE.AND P6, PT, R50, R135, PT ;  /* 0x000000873200720c */ /* 0x000fe20003fc6270 */
[----:B------:R-:W-:Y:S01]  /*b980*/  VIADD R50, R141, 0xfffffed1 ;  /* 0xfffffed18d327836 */ /* 0x000fe20000000000 */
[----:B------:R-:W-:Y:S01]  /*b990*/  FSEL R49, R49, -INF , !P2 ;  /* 0xff80000031317808 */ /* 0x000fe20005000000 */
[----:B------:R-:W-:Y:S01]  /*b9a0*/  HMMA.16816.F32.BF16 R12, R228, R58, R12 ;  /* 0x0000003ae40c723c */ /* 0x000fe2000004180c */
[----:B------:R-:W-:Y:S01]  /*b9b0*/  ISETP.GE.AND P2, PT, R48, R193, PT ;  /* 0x000000c13000720c */ /* 0x000fe20003f46270 */
[----:B------:R-:W-:Y:S01]  /*b9c0*/  VIADD R48, R141, 0xfffffec1 ;  /* 0xfffffec18d307836 */ /* 0x000fe20000000000 */
[----:B------:R-:W-:Y:S02]  /*b9d0*/  FSEL R129, R129, -INF , !P4 ;  /* 0xff80000081817808 */ /* 0x000fe40006000000 */
[----:B------:R-:W-:-:S02]  /*b9e0*/  ISETP.GE.AND P4, PT, R40, R135, PT ;  /* 0x000000872800720c */ /* 0x000fc40003f86270 */
[----:B------:R-:W-:Y:S02]  /*b9f0*/  FSEL R41, R51, -INF , !P1 ;  /* 0xff80000033297808 */ /* 0x000fe40004800000 */
[----:B------:R-:W-:Y:S02]  /*ba00*/  FSEL R131, R131, -INF , !P0 ;  /* 0xff80000083837808 */ /* 0x000fe40004000000 */
[----:B------:R-:W-:Y:S02]  /*ba10*/  FSEL R40, R47, -INF , !P6 ;  /* 0xff8000002f287808 */ /* 0x000fe40007000000 */
[C---:B------:R-:W-:Y:S02]  /*ba20*/  ISETP.GE.AND P1, PT, R42.reuse, R193, PT ;  /* 0x000000c12a00720c */ /* 0x040fe40003f26270 */
[----:B------:R-:W-:Y:S02]  /*ba30*/  ISETP.GE.AND P0, PT, R42, R135, PT ;  /* 0x000000872a00720c */ /* 0x000fe40003f06270 */
[----:B------:R-:W-:-:S02]  /*ba40*/  FSEL R121, R121, -INF , !P2 ;  /* 0xff80000079797808 */ /* 0x000fc40005000000 */
[----:B------:R-:W-:Y:S02]  /*ba50*/  I2FP.F32.S32 R47, R44 ;  /* 0x0000002c002f7245 */ /* 0x000fe40000201400 */
[----:B------:R-:W-:Y:S02]  /*ba60*/  I2FP.F32.S32 R42, R42 ;  /* 0x0000002a002a7245 */ /* 0x000fe40000201400 */
[C---:B------:R-:W-:Y:S01]  /*ba70*/  ISETP.GE.AND P6, PT, R44.reuse, R193, PT ;  /* 0x000000c12c00720c */ /* 0x040fe20003fc6270 */
[----:B------:R-:W-:Y:S01]  /*ba80*/  FFMA.FTZ R127, R47, UR6, R36 ;  /* 0x000000062f7f7c23 */ /* 0x000fe20008010024 */
[----:B------:R-:W-:Y:S01]  /*ba90*/  ISETP.GE.AND P2, PT, R44, R135, PT ;  /* 0x000000872c00720c */ /* 0x000fe20003f46270 */
[----:B------:R-:W-:Y:S02]  /*baa0*/  VIADD R44, R141, 0xfffffec0 ;  /* 0xfffffec08d2c7836 */ /* 0x000fe40000000000 */
[----:B------:R-:W-:Y:S01]  /*bab0*/  FFMA.FTZ R38, R47, UR6, R38 ;  /* 0x000000062f267c23 */ /* 0x000fe20008010026 */
[C---:B------:R-:W-:Y:S01]  /*bac0*/  FFMA.FTZ R37, R42.reuse, UR6, R37 ;  /* 0x000000062a257c23 */ /* 0x040fe20008010025 */
[----:B------:R-:W-:Y:S01]  /*bad0*/  FSEL R36, R43, -INF , !P4 ;  /* 0xff8000002b247808 */ /* 0x000fe20006000000 */
[----:B------:R-:W-:Y:S01]  /*bae0*/  FFMA.FTZ R42, R42, UR6, R39 ;  /* 0x000000062a2a7c23 */ /* 0x000fe20008010027 */
[----:B------:R-:W-:-:S02]  /*baf0*/  I2FP.F32.S32 R43, R44 ;  /* 0x0000002c002b7245 */ /* 0x000fc40000201400 */
[----:B------:R-:W-:Y:S02]  /*bb00*/  FSEL R127, R127, -INF , !P6 ;  /* 0xff8000007f7f7808 */ /* 0x000fe40007000000 */
[----:B------:R-:W-:Y:S01]  /*bb10*/  FSEL R38, R38, -INF , !P2 ;  /* 0xff80000026267808 */ /* 0x000fe20005000000 */
[----:B------:R-:W-:Y:S01]  /*bb20*/  FFMA.FTZ R39, R43, UR6, R34 ;  /* 0x000000062b277c23 */ /* 0x000fe20008010022 */
[----:B------:R-:W-:Y:S02]  /*bb30*/  FSEL R139, R37, -INF , !P1 ;  /* 0xff800000258b7808 */ /* 0x000fe40004800000 */
[C---:B------:R-:W-:Y:S02]  /*bb40*/  ISETP.GE.AND P4, PT, R44.reuse, R193, PT ;  /* 0x000000c12c00720c */ /* 0x040fe40003f86270 */
[----:B------:R-:W-:Y:S01]  /*bb50*/  ISETP.GE.AND P6, PT, R44, R135, PT ;  /* 0x000000872c00720c */ /* 0x000fe20003fc6270 */
[----:B------:R-:W-:Y:S01]  /*bb60*/  FFMA.FTZ R44, R43, UR6, R32 ;  /* 0x000000062b2c7c23 */ /* 0x000fe20008010020 */
[C---:B------:R-:W-:Y:S01]  /*bb70*/  ISETP.GE.AND P2, PT, R48.reuse, R193, PT ;  /* 0x000000c13000720c */ /* 0x040fe20003f46270 */
[----:B------:R-:W-:Y:S01]  /*bb80*/  VIADD R32, R141, 0xfffffec9 ;  /* 0xfffffec98d207836 */ /* 0x000fe20000000000 */
[----:B------:R-:W-:-:S02]  /*bb90*/  ISETP.GE.AND P1, PT, R48, R135, PT ;  /* 0x000000873000720c */ /* 0x000fc40003f26270 */
[----:B------:R-:W-:Y:S02]  /*bba0*/  I2FP.F32.S32 R48, R48 ;  /* 0x0000003000307245 */ /* 0x000fe40000201400 */
[----:B------:R-:W-:Y:S02]  /*bbb0*/  I2FP.F32.S32 R43, R46 ;  /* 0x0000002e002b7245 */ /* 0x000fe40000201400 */
[----:B------:R-:W-:Y:S01]  /*bbc0*/  FSEL R34, R44, -INF , !P4 ;  /* 0xff8000002c227808 */ /* 0x000fe20006000000 */
[----:B------:R-:W-:Y:S01]  /*bbd0*/  FFMA.FTZ R35, R48, UR6, R35 ;  /* 0x0000000630237c23 */ /* 0x000fe20008010023 */
[----:B------:R-:W-:Y:S01]  /*bbe0*/  FSEL R37, R42, -INF , !P0 ;  /* 0xff8000002a257808 */ /* 0x000fe20004000000 */
[----:B------:R-:W-:Y:S01]  /*bbf0*/  FFMA.FTZ R33, R48, UR6, R33 ;  /* 0x0000000630217c23 */ /* 0x000fe20008010021 */
[----:B------:R-:W-:Y:S01]  /*bc00*/  VIADD R44, R141, 0xfffffed0 ;  /* 0xfffffed08d2c7836 */ /* 0x000fe20000000000 */
[C---:B------:R-:W-:Y:S01]  /*bc10*/  ISETP.GE.AND P0, PT, R46.reuse, R193, PT ;  /* 0x000000c12e00720c */ /* 0x040fe20003f06270 */
[C---:B------:R-:W-:Y:S01]  /*bc20*/  FFMA.FTZ R30, R43.reuse, UR6, R30 ;  /* 0x000000062b1e7c23 */ /* 0x040fe2000801001e */
[----:B------:R-:W-:Y:S01]  /*bc30*/  ISETP.GE.AND P4, PT, R46, R135, PT ;  /* 0x000000872e00720c */ /* 0x000fe20003f86270 */
[----:B------:R-:W-:Y:S01]  /*bc40*/  FFMA.FTZ R46, R43, UR6, R28 ;  /* 0x000000062b2e7c23 */ /* 0x000fe2000801001c */
[----:B------:R-:W-:Y:S01]  /*bc50*/  I2FP.F32.S32 R28, R32 ;  /* 0x00000020001c7245 */ /* 0x000fe20000201400 */
[----:B------:R-:W-:Y:S01]  /*bc60*/  VIADD R48, R141, 0xfffffed8 ;  /* 0xfffffed88d307836 */ /* 0x000fe20000000000 */
[----:B------:R-:W-:-:S02]  /*bc70*/  FSEL R42, R35, -INF , !P1 ;  /* 0xff800000232a7808 */ /* 0x000fc40004800000 */
[----:B------:R-:W-:Y:S01]  /*bc80*/  FSEL R39, R39, -INF , !P6 ;  /* 0xff80000027277808 */ /* 0x000fe20007000000 */
[C---:B------:R-:W-:Y:S01]  /*bc90*/  FFMA.FTZ R29, R28.reuse, UR6, R29 ;  /* 0x000000061c1d7c23 */ /* 0x040fe2000801001d */
[----:B------:R-:W-:Y:S01]  /*bca0*/  FSEL R33, R33, -INF , !P2 ;  /* 0xff80000021217808 */ /* 0x000fe20005000000 */
[----:B------:R-:W-:Y:S01]  /*bcb0*/  FFMA.FTZ R31, R28, UR6, R31 ;  /* 0x000000061c1f7c23 */ /* 0x000fe2000801001f */
[----:B------:R-:W-:Y:S02]  /*bcc0*/  I2FP.F32.S32 R35, R44 ;  /* 0x0000002c00237245 */ /* 0x000fe40000201400 */
[C---:B------:R-:W-:Y:S02]  /*bcd0*/  ISETP.GE.AND P6, PT, R32.reuse, R193, PT ;  /* 0x000000c12000720c */ /* 0x040fe40003fc6270 */
[----:B------:R-:W-:Y:S01]  /*bce0*/  ISETP.GE.AND P2, PT, R32, R135, PT ;  /* 0x000000872000720c */ /* 0x000fe20003f46270 */
[C---:B------:R-:W-:Y:S01]  /*bcf0*/  FFMA.FTZ R24, R35.reuse, UR6, R24 ;  /* 0x0000000623187c23 */ /* 0x040fe20008010018 */
[----:B------:R-:W-:Y:S01]  /*bd00*/  FSEL R32, R46, -INF , !P0 ;  /* 0xff8000002e207808 */ /* 0x000fe20004000000 */
[----:B------:R-:W-:Y:S01]  /*bd10*/  FFMA.FTZ R46, R35, UR6, R26 ;  /* 0x00000006232e7c23 */ /* 0x000fe2000801001a */
[C---:B------:R-:W-:Y:S01]  /*bd20*/  ISETP.GE.AND P1, PT, R44.reuse, R193, PT ;  /* 0x000000c12c00720c */ /* 0x040fe20003f26270 */
[----:B------:R-:W-:Y:S01]  /*bd30*/  VIADD R26, R141, 0xfffffed9 ;  /* 0xfffffed98d1a7836 */ /* 0x000fe20000000000 */
[----:B------:R-:W-:-:S02]  /*bd40*/  ISETP.GE.AND P0, PT, R44, R135, PT ;  /* 0x000000872c00720c */ /* 0x000fc40003f06270 */
[----:B------:R-:W-:Y:S02]  /*bd50*/  FSEL R44, R30, -INF , !P4 ;  /* 0xff8000001e2c7808 */ /* 0x000fe40006000000 */
[----:B------:R-:W-:Y:S02]  /*bd60*/  I2FP.F32.S32 R30, R50 ;  /* 0x00000032001e7245 */ /* 0x000fe40000201400 */
[----:B------:R-:W-:Y:S02]  /*bd70*/  FSEL R28, R29, -INF , !P6 ;  /* 0xff8000001d1c7808 */ /* 0x000fe40007000000 */
[----:B------:R-:W-:Y:S01]  /*bd80*/  FSEL R230, R24, -INF , !P1 ;  /* 0xff80000018e67808 */ /* 0x000fe20004800000 */
[----:B------:R-:W-:Y:S01]  /*bd90*/  FFMA.FTZ R25, R30, UR6, R25 ;  /* 0x000000061e197c23 */ /* 0x000fe20008010019 */
[----:B------:R-:W-:Y:S01]  /*bda0*/  I2FP.F32.S32 R29, R48 ;  /* 0x00000030001d7245 */ /* 0x000fe20000201400 */
[----:B------:R-:W-:Y:S01]  /*bdb0*/  VIADD R24, R141, 0xfffffee0 ;  /* 0xfffffee08d187836 */ /* 0x000fe20000000000 */
[----:B------:R-:W-:Y:S01]  /*bdc0*/  ISETP.GE.AND P4, PT, R50, R193, PT ;  /* 0x000000c13200720c */ /* 0x000fe20003f86270 */
[----:B------:R-:W-:Y:S01]  /*bdd0*/  FFMA.FTZ R27, R30, UR6, R27 ;  /* 0x000000061e1b7c23 */ /* 0x000fe2000801001b */
[----:B------:R-:W-:Y:S01]  /*bde0*/  ISETP.GE.AND P6, PT, R50, R135, PT ;  /* 0x000000873200720c */ /* 0x000fe20003fc6270 */
[----:B------:R-:W-:Y:S01]  /*bdf0*/  FFMA.FTZ R226, R29, UR6, R20 ;  /* 0x000000061de27c23 */ /* 0x000fe20008010014 */
[----:B------:R-:W-:Y:S01]  /*be00*/  FSEL R228, R25, -INF , !P4 ;  /* 0xff80000019e47808 */ /* 0x000fe20006000000 */
[----:B------:R-:W-:Y:S01]  /*be10*/  FFMA.FTZ R22, R29, UR6, R22 ;  /* 0x000000061d167c23 */ /* 0x000fe20008010016 */
[----:B------:R-:W-:-:S02]  /*be20*/  I2FP.F32.S32 R20, R26 ;  /* 0x0000001a00147245 */ /* 0x000fc40000201400 */
[----:B------:R-:W-:Y:S02]  /*be30*/  I2FP.F32.S32 R25, R24 ;  /* 0x0000001800197245 */ /* 0x000fe40000201400 */
[----:B------:R-:W-:Y:S01]  /*be40*/  FSEL R43, R31, -INF , !P2 ;  /* 0xff8000001f2b7808 */ /* 0x000fe20005000000 */
[----:B------:R-:W-:Y:S01]  /*be50*/  FFMA.FTZ R21, R20, UR6, R21 ;  /* 0x0000000614157c23 */ /* 0x000fe20008010015 */
[----:B------:R-:W-:Y:S01]  /*be60*/  FSEL R46, R46, -INF , !P0 ;  /* 0xff8000002e2e7808 */ /* 0x000fe20004000000 */
[----:B------:R-:W-:Y:S01]  /*be70*/  FFMA.FTZ R23, R20, UR6, R23 ;  /* 0x0000000614177c23 */ /* 0x000fe20008010017 */
[----:B------:R-:W-:Y:S01]  /*be80*/  FSEL R47, R27, -INF , !P6 ;  /* 0xff8000001b2f7808 */ /* 0x000fe20007000000 */
[----:B------:R-:W-:Y:S01]  /*be90*/  FFMA.FTZ R192, R25, UR6, R16 ;  /* 0x0000000619c07c23 */ /* 0x000fe20008010010 */
[-C--:B------:R-:W-:Y:S01]  /*bea0*/  ISETP.GE.AND P2, PT, R48, R193.reuse, PT ;  /* 0x000000c13000720c */ /* 0x080fe20003f46270 */
[----:B------:R-:W-:Y:S01]  /*beb0*/  VIADD R20, R141, 0xfffffee8 ;  /* 0xfffffee88d147836 */ /* 0x000fe20000000000 */
[C---:B------:R-:W-:Y:S01]  /*bec0*/  ISETP.GE.AND P0, PT, R26.reuse, R193, PT ;  /* 0x000000c11a00720c */ /* 0x040fe20003f06270 */
[----:B------:R-:W-:Y:S01]  /*bed0*/  FFMA.FTZ R18, R25, UR6, R18 ;  /* 0x0000000619127c23 */ /* 0x000fe20008010012 */
[----:B------:R-:W-:-:S02]  /*bee0*/  ISETP.GE.AND P4, PT, R26, R135, PT ;  /* 0x000000871a00720c */ /* 0x000fc40003f86270 */
[----:B------:R-:W-:Y:S02]  /*bef0*/  ISETP.GE.AND P6, PT, R24, R193, PT ;  /* 0x000000c11800720c */ /* 0x000fe40003fc6270 */
[----:B------:R-:W-:Y:S02]  /*bf00*/  FSEL R226, R226, -INF , !P2 ;  /* 0xff800000e2e27808 */ /* 0x000fe40005000000 */
[----:B------:R-:W-:Y:S02]  /*bf10*/  FSEL R224, R21, -INF , !P0 ;  /* 0xff80000015e07808 */ /* 0x000fe40004000000 */
[----:B------:R-:W-:Y:S02]  /*bf20*/  FSEL R53, R23, -INF , !P4 ;  /* 0xff80000017357808 */ /* 0x000fe40006000000 */
[----:B------:R-:W-:Y:S02]  /*bf30*/  FSEL R192, R192, -INF , !P6 ;  /* 0xff800000c0c07808 */ /* 0x000fe40007000000 */
[----:B------:R-:W-:Y:S01]  /*bf40*/  ISETP.GE.AND P2, PT, R24, R135, PT ;  /* 0x000000871800720c */ /* 0x000fe20003f46270 */
[----:B------:R-:W-:Y:S01]  /*bf50*/  VIADD R24, R141, 0xfffffee1 ;  /* 0xfffffee18d187836 */ /* 0x000fe20000000000 */
[----:B------:R-:W-:-:S02]  /*bf60*/  ISETP.GE.AND P4, PT, R20, R193, PT ;  /* 0x000000c11400720c */ /* 0x000fc40003f86270 */
[----:B------:R-:W-:Y:S02]  /*bf70*/  ISETP.GE.AND P6, PT, R20, R135, PT ;  /* 0x000000871400720c */ /* 0x000fe40003fc6270 */
[----:B------:R-:W-:Y:S01]  /*bf80*/  I2FP.F32.S32 R21, R20 ;  /* 0x0000001400157245 */ /* 0x000fe20000201400 */
[----:B------:R-:W-:Y:S01]  /*bf90*/  VIADD R20, R141, 0xfffffee9 ;  /* 0xfffffee98d147836 */ /* 0x000fe20000000000 */
[----:B------:R-:W-:Y:S02]  /*bfa0*/  FSEL R51, R18, -INF , !P2 ;  /* 0xff80000012337808 */ /* 0x000fe40005000000 */
[----:B------:R-:W-:Y:S01]  /*bfb0*/  I2FP.F32.S32 R16, R24 ;  /* 0x0000001800107245 */ /* 0x000fe20000201400 */
[----:B------:R-:W-:Y:S01]  /*bfc0*/  FFMA.FTZ R166, R21, UR6, R12 ;  /* 0x0000000615a67c23 */ /* 0x000fe2000801000c */
[----:B------:R-:W-:Y:S01]  /*bfd0*/  I2FP.F32.S32 R18, R20 ;  /* 0x0000001400127245 */ /* 0x000fe20000201400 */
[C---:B------:R-:W-:Y:S01]  /*bfe0*/  VIADD R12, R141.reuse, 0xfffffef9 ;  /* 0xfffffef98d0c7836 */ /* 0x040fe20000000000 */
[----:B------:R-:W-:Y:S01]  /*bff0*/  ISETP.GE.AND P2, PT, R20, R193, PT ;  /* 0x000000c11400720c */ /* 0x000fe20003f46270 */
[C---:B------:R-:W-:Y:S01]  /*c000*/  FFMA.FTZ R17, R16.reuse, UR6, R17 ;  /* 0x0000000610117c23 */ /* 0x040fe20008010011 */
[----:B------:R-:W-:Y:S01]  /*c010*/  FFMA.FTZ R19, R16, UR6, R19 ;  /* 0x0000000610137c23 */ /* 0x000fe20008010013 */
[----:B------:R-:W-:Y:S01]  /*c020*/  FFMA.FTZ R13, R18, UR6, R13 ;  /* 0x00000006120d7c23 */ /* 0x000fe2000801000d */
[----:B------:R-:W-:Y:S01]  /*c030*/  VIADD R16, R141, 0xfffffef0 ;  /* 0xfffffef08d107836 */ /* 0x000fe20000000000 */
[-C--:B------:R-:W-:Y:S01]  /*c040*/  ISETP.GE.AND P1, PT, R48, R135.reuse, PT ;  /* 0x000000873000720c */ /* 0x080fe20003f26270 */
[----:B------:R-:W-:Y:S01]  /*c050*/  FFMA.FTZ R48, R21, UR6, R14 ;  /* 0x0000000615307c23 */ /* 0x000fe2000801000e */
[----:B------:R-:W-:Y:S01]  /*c060*/  ISETP.GE.AND P0, PT, R24, R135, PT ;  /* 0x000000871800720c */ /* 0x000fe20003f06270 */
[----:B------:R-:W-:Y:S01]  /*c070*/  FFMA.FTZ R15, R18, UR6, R15 ;  /* 0x00000006120f7c23 */ /* 0x000fe2000801000f */
[----:B------:R-:W-:Y:S01]  /*c080*/  FSEL R130, R13, -INF , !P2 ;  /* 0xff8000000d827808 */ /* 0x000fe20005000000 */
[----:B------:R-:W-:Y:S01]  /*c090*/  VIADD R14, R141, 0xfffffef1 ;  /* 0xfffffef18d0e7836 */ /* 0x000fe20000000000 */
[----:B------:R-:W-:-:S02]  /*c0a0*/  I2FP.F32.S32 R13, R16 ;  /* 0x00000010000d7245 */ /* 0x000fc40000201400 */
[----:B------:R-:W-:Y:S02]  /*c0b0*/  FSEL R54, R22, -INF , !P1 ;  /* 0xff80000016367808 */ /* 0x000fe40004800000 */
[-C--:B------:R-:W-:Y:S01]  /*c0c0*/  ISETP.GE.AND P1, PT, R24, R193.reuse, PT ;  /* 0x000000c11800720c */ /* 0x080fe20003f26270 */
[----:B------:R-:W-:Y:S01]  /*c0d0*/  FFMA.FTZ R8, R13, UR6, R8 ;  /* 0x000000060d087c23 */ /* 0x000fe20008010008 */
[----:B------:R-:W-:Y:S01]  /*c0e0*/  FSEL R50, R19, -INF , !P0 ;  /* 0xff80000013327808 */ /* 0x000fe20004000000 */
[----:B------:R-:W-:Y:S01]  /*c0f0*/  FFMA.FTZ R10, R13, UR6, R10 ;  /* 0x000000060d0a7c23 */ /* 0x000fe2000801000a */
[----:B------:R-:W-:Y:S02]  /*c100*/  FSEL R182, R17, -INF , !P1 ;  /* 0xff80000011b67808 */ /* 0x000fe40004800000 */
[----:B------:R-:W-:Y:S02]  /*c110*/  ISETP.GE.AND P0, PT, R16, R193, PT ;  /* 0x000000c11000720c */ /* 0x000fe40003f06270 */
[----:B------:R-:W-:-:S02]  /*c120*/  ISETP.GE.AND P1, PT, R20, R135, PT ;  /* 0x000000871400720c */ /* 0x000fc40003f26270 */
[----:B------:R-:W-:Y:S02]  /*c130*/  FSEL R166, R166, -INF , !P4 ;  /* 0xff800000a6a67808 */ /* 0x000fe40006000000 */
[----:B------:R-:W-:Y:S02]  /*c140*/  FSEL R56, R8, -INF , !P0 ;  /* 0xff80000008387808 */ /* 0x000fe40004000000 */
[----:B------:R-:W-:Y:S02]  /*c150*/  ISETP.GE.AND P4, PT, R12, R193, PT ;  /* 0x000000c10c00720c */ /* 0x000fe40003f86270 */
[----:B------:R-:W-:Y:S02]  /*c160*/  FSEL R48, R48, -INF , !P6 ;  /* 0xff80000030307808 */ /* 0x000fe40007000000 */
[----:B------:R-:W-:Y:S02]  /*c170*/  FSEL R55, R15, -INF , !P1 ;  /* 0xff8000000f377808 */ /* 0x000fe40004800000 */
[----:B------:R-:W-:-:S02]  /*c180*/  ISETP.GE.AND P0, PT, R12, R135, PT ;  /* 0x000000870c00720c */ /* 0x000fc40003f06270 */
[C---:B------:R-:W-:Y:S02]  /*c190*/  ISETP.GE.AND P6, PT, R14.reuse, R193, PT ;  /* 0x000000c10e00720c */ /* 0x040fe40003fc6270 */
[-C--:B------:R-:W-:Y:S02]  /*c1a0*/  ISETP.GE.AND P1, PT, R14, R135.reuse, PT ;  /* 0x000000870e00720c */ /* 0x080fe40003f26270 */
[----:B------:R-:W-:Y:S02]  /*c1b0*/  I2FP.F32.S32 R12, R12 ;  /* 0x0000000c000c7245 */ /* 0x000fe40000201400 */
[----:B------:R-:W-:Y:S02]  /*c1c0*/  I2FP.F32.S32 R14, R14 ;  /* 0x0000000e000e7245 */ /* 0x000fe40000201400 */
[----:B------:R-:W-:Y:S01]  /*c1d0*/  ISETP.GE.AND P2, PT, R16, R135, PT ;  /* 0x000000871000720c */ /* 0x000fe20003f46270 */
[C---:B------:R-:W-:Y:S01]  /*c1e0*/  FFMA.FTZ R5, R12.reuse, UR6, R5 ;  /* 0x000000060c057c23 */ /* 0x040fe20008010005 */
[----:B------:R-:W-:Y:S01]  /*c1f0*/  FFMA.FTZ R12, R12, UR6, R7 ;  /* 0x000000060c0c7c23 */ /* 0x000fe20008010007 */
[C---:B------:R-:W-:Y:S01]  /*c200*/  FFMA.FTZ R9, R14.reuse, UR6, R9 ;  /* 0x000000060e097c23 */ /* 0x040fe20008010009 */
[----:B------:R-:W-:Y:S01]  /*c210*/  FFMA.FTZ R11, R14, UR6, R11 ;  /* 0x000000060e0b7c23 */ /* 0x000fe2000801000b */
[----:B------:R-:W-:-:S02]  /*c220*/  FSEL R58, R10, -INF , !P2 ;  /* 0xff8000000a3a7808 */ /* 0x000fc40005000000 */
[----:B------:R-:W-:Y:S02]  /*c230*/  FSEL R57, R5, -INF , !P4 ;  /* 0xff80000005397808 */ /* 0x000fe40006000000 */
[----:B------:R-:W-:Y:S02]  /*c240*/  FSEL R59, R9, -INF , !P6 ;  /* 0xff800000093b7808 */ /* 0x000fe40007000000 */
[----:B------:R-:W-:Y:S02]  /*c250*/  FSEL R7, R11, -INF , !P1 ;  /* 0xff8000000b077808 */ /* 0x000fe40004800000 */
[----:B------:R-:W-:Y:S01]  /*c260*/  FSEL R5, R12, -INF , !P0 ;  /* 0xff8000000c057808 */ /* 0x000fe20004000000 */
[----:B------:R-:W-:Y:S06]  /*c270*/  BRA.U !UP1, `(.L_x_2147) ;  /* 0x00000009095c7547 */ /* 0x000fec000b800000 */
[----:B------:R-:W1:Y:S01]  /*c280*/  LDCU.64 UR14, c[0x0][0x358] ;  /* 0x00006b00ff0e77ac */ /* 0x000e620008000a00 */
[----:B------:R-:W-:Y:S05]  /*c290*/  BRA.U !UP2, `(.L_x_2148) ;  /* 0x000000050a007547 */ /* 0x000fea000b800000 */
[----:B------:R-:W2:Y:S01]  /*c2a0*/  LDC R12, c[0x0][0x4f0] ;  /* 0x00013c00ff0c7b82 */ /* 0x000ea20000000800 */
[----:B------:R-:W-:Y:S02]  /*c2b0*/  UIADD3 UR8, UPT, UPT, UR4, -0x200, URZ ;  /* 0xfffffe0004087890 */ /* 0x000fe4000fffe0ff */
[----:B------:R-:W-:-:S04]  /*c2c0*/  UIADD3 UR4, UPT, UPT, UR4, -0x100, URZ ;  /* 0xffffff0004047890 */ /* 0x000fc8000fffe0ff */
[----:B------:R-:W-:Y:S02]  /*c2d0*/  MOV R14, UR8 ;  /* 0x00000008000e7c02 */ /* 0x000fe40008000f00 */
[----:B------:R-:W-:Y:S02]  /*c2e0*/  IMAD.U32 R11, RZ, RZ, UR4 ;  /* 0x00000004ff0b7e24 */ /* 0x000fe4000f8e00ff */
[----:B------:R-:W-:-:S03]  /*c2f0*/  IABS R14, R14 ;  /* 0x0000000e000e7213 */ /* 0x000fc60000000000 */
[----:B------:R-:W-:Y:S02]  /*c300*/  IABS R11, R11 ;  /* 0x0000000b000b7213 */ /* 0x000fe40000000000 */
[----:B--2---:R-:W-:-:S04]  /*c310*/  IABS R10, R12 ;  /* 0x0000000c000a7213 */ /* 0x004fc80000000000 */
[----:B------:R-:W2:Y:S08]  /*c320*/  I2F.RP R8, R10 ;  /* 0x0000000a00087306 */ /* 0x000eb00000209400 */
        /* <DEDUP_REMOVED lines=13> */
[----:B------:R-:W-:Y:S02]  /*c400*/  LOP3.LUT R8, R12, UR4, RZ, 0x3c, !PT ;  /* 0x000000040c087c12 */ /* 0x000fe4000f8e3cff */
[C---:B------:R-:W-:Y:S02]  /*c410*/  ISETP.GT.U32.AND P4, PT, R10.reuse, R13, PT ;  /* 0x0000000d0a00720c */ /* 0x040fe40003f84070 */
[----:B------:R-:W-:Y:S02]  /*c420*/  ISETP.GT.U32.AND P2, PT, R10, R11, PT ;  /* 0x0000000b0a00720c */ /* 0x000fe40003f44070 */
[----:B------:R-:W-:-:S09]  /*c430*/  ISETP.GE.AND P0, PT, R8, RZ, PT ;  /* 0x000000ff0800720c */ /* 0x000fd20003f06270 */
[-C--:B------:R-:W-:Y:S01]  /*c440*/  @!P4 IADD3 R13, PT, PT, R13, -R10.reuse, RZ ;  /* 0x8000000a0d0dc210 */ /* 0x080fe20007ffe0ff */
[----:B------:R-:W-:Y:S01]  /*c450*/  @!P4 VIADD R15, R15, 0x1 ;  /* 0x000000010f0fc836 */ /* 0x000fe20000000000 */
[----:B------:R-:W-:Y:S01]  /*c460*/  @!P2 IADD3 R9, PT, PT, R9, 0x1, RZ ;  /* 0x000000010909a810 */ /* 0x000fe20007ffe0ff */
[----:B------:R-:W-:Y:S01]  /*c470*/  @!P2 IMAD.IADD R11, R11, 0x1, -R10 ;  /* 0x000000010b0ba824 */ /* 0x000fe200078e0a0a */
[----:B------:R-:W-:-:S04]  /*c480*/  ISETP.GE.U32.AND P6, PT, R13, R10, PT ;  /* 0x0000000a0d00720c */ /* 0x000fc80003fc6070 */
[----:B------:R-:W-:Y:S02]  /*c490*/  ISETP.GE.U32.AND P1, PT, R11, R10, PT ;  /* 0x0000000a0b00720c */ /* 0x000fe40003f26070 */
[----:B------:R-:W-:Y:S01]  /*c4a0*/  LOP3.LUT R10, R12, UR8, RZ, 0x3c, !PT ;  /* 0x000000080c0a7c12 */ /* 0x000fe2000f8e3cff */
[----:B------:R-:W2:Y:S03]  /*c4b0*/  LDCU.64 UR8, c[0x0][0x3a0] ;  /* 0x00007400ff0877ac */ /* 0x000ea60008000a00 */
[----:B------:R-:W-:-:S03]  /*c4c0*/  ISETP.GE.AND P2, PT, R10, RZ, PT ;  /* 0x000000ff0a00720c */ /* 0x000fc60003f46270 */
[----:B------:R-:W-:-:S04]  /*c4d0*/  @P6 IADD3 R15, PT, PT, R15, 0x1, RZ ;  /* 0x000000010f0f6810 */ /* 0x000fc80007ffe0ff */
[----:B------:R-:W-:Y:S01]  /*c4e0*/  @P1 VIADD R9, R9, 0x1 ;  /* 0x0000000109091836 */ /* 0x000fe20000000000 */
[----:B------:R-:W-:-:S04]  /*c4f0*/  ISETP.NE.AND P1, PT, R12, RZ, PT ;  /* 0x000000ff0c00720c */ /* 0x000fc80003f25270 */
[----:B------:R-:W-:Y:S01]  /*c500*/  MOV R8, R9 ;  /* 0x0000000900087202 */ /* 0x000fe20000000f00 */
[----:B------:R-:W-:Y:S01]  /*c510*/  @!P2 IMAD.MOV R15, RZ, RZ, -R15 ;  /* 0x000000ffff0fa224 */ /* 0x000fe200078e0a0f */
[----:B------:R-:W-:Y:S02]  /*c520*/  LOP3.LUT R9, RZ, R12, RZ, 0x33, !PT ;  /* 0x0000000cff097212 */ /* 0x000fe400078e33ff */
[----:B------:R-:W-:Y:S02]  /*c530*/  @!P0 IADD3 R8, PT, PT, -R8, RZ, RZ ;  /* 0x000000ff08088210 */ /* 0x000fe40007ffe1ff */
[C---:B------:R-:W-:Y:S02]  /*c540*/  SEL R10, R9.reuse, R15, !P1 ;  /* 0x0000000f090a7207 */ /* 0x040fe40004800000 */
[----:B------:R-:W-:-:S03]  /*c550*/  SEL R9, R9, R8, !P1 ;  /* 0x0000000809097207 */ /* 0x000fc60004800000 */
[----:B------:R-:W-:-:S04]  /*c560*/  IMAD.WIDE R16, R10, 0x4, R216 ;  /* 0x000000040a107825 */ /* 0x000fc800078e02d8 */
[C---:B------:R-:W-:Y:S01]  /*c570*/  IMAD.WIDE R14, R9.reuse, 0x4, R216 ;  /* 0x00000004090e7825 */ /* 0x040fe200078e02d8 */
[----:B-1----:R-:W3:Y:S04]  /*c580*/  LDG.E R11, desc[UR14][R16.64] ;  /* 0x0000000e100b7981 */ /* 0x002ee8000c1e1900 */
[----:B------:R-:W3:Y:S01]  /*c590*/  LDG.E R8, desc[UR14][R14.64] ;  /* 0x0000000e0e087981 */ /* 0x000ee2000c1e1900 */
[----:B------:R-:W-:-:S04]  /*c5a0*/  IMAD.IADD R9, R9, 0x1, -R10 ;  /* 0x0000000109097824 */ /* 0x000fc800078e0a0a */
[----:B------:R-:W-:-:S05]  /*c5b0*/  IMAD R12, R9, R12, -0x100 ;  /* 0xffffff00090c7424 */ /* 0x000fca00078e020c */
[----:B------:R-:W-:-:S05]  /*c5c0*/  SHF.R.S32.HI R9, RZ, 0x1f, R12 ;  /* 0x0000001fff097819 */ /* 0x000fca000001140c */
[----:B------:R-:W-:-:S04]  /*c5d0*/  IMAD R9, R9, UR10, RZ ;  /* 0x0000000a09097c24 */ /* 0x000fc8000f8e02ff */
[C---:B------:R-:W-:Y:S02]  /*c5e0*/  IMAD R9, R12.reuse, UR11, R9 ;  /* 0x0000000b0c097c24 */ /* 0x040fe4000f8e0209 */
[----:B------:R-:W-:-:S04]  /*c5f0*/  IMAD.WIDE.U32 R12, R12, UR10, RZ ;  /* 0x0000000a0c0c7c25 */ /* 0x000fc8000f8e00ff */
        /* <DEDUP_REMOVED lines=10> */
.L_x_2148:
[----:B------:R-:W-:Y:S01]  /*c6a0*/  UMOV UR8, URZ ;  /* 0x000000ff00087c82 */ /* 0x000fe20008000000 */
[----:B------:R-:W-:Y:S01]  /*c6b0*/  USHF.L.U32 UR4, UR10, 0x8, URZ ;  /* 0x000000080a047899 */ /* 0x000fe200080006ff */
[----:B------:R-:W-:-:S05]  /*c6c0*/  IADD3 R9, P0, PT, RZ, -UR8, RZ ;  /* 0x80000008ff097c10 */ /* 0x000fca000ff1e0ff */
[----:B------:R-:W-:-:S05]  /*c6d0*/  IMAD.X R8, RZ, RZ, ~UR4, P0 ;  /* 0x80000004ff087e24 */ /* 0x000fca00080e06ff */
[----:B------:R-:W-:-:S04]  /*c6e0*/  SHF.R.S64 R9, R9, 0x1f, R8 ;  /* 0x0000001f09097819 */ /* 0x000fc80000001008 */
[----:B------:R-:W-:-:S04]  /*c6f0*/  IADD3 R212, P0, PT, R9, R212, RZ ;  /* 0x000000d409d47210 */ /* 0x000fc80007f1e0ff */
[----:B------:R-:W-:-:S09]  /*c700*/  LEA.HI.X.SX32 R195, R8, R195, 0x1, P0 ;  /* 0x000000c308c37211 */ /* 0x000fd200000f0eff */
.L_x_2149:
        /* <DEDUP_REMOVED lines=11> */
[-C--:B------:R-:W-:Y:S01]  /*c7c0*/  @!P3 LEA R18, P2, R19, R16.reuse, 0x6 ;  /* 0x000000101312b211 */ /* 0x080fe200078430ff */
[----:B------:R-:W-:Y:S01]  /*c7d0*/  IMAD.U32 R13, RZ, RZ, UR11 ;  /* 0x0000000bff0d7e24 */ /* 0x000fe2000f8e00ff */
[-C--:B------:R-:W-:Y:S01]  /*c7e0*/  @!P3 LEA R22, P0, R10, R16.reuse, 0x8 ;  /* 0x000000100a16b211 */ /* 0x080fe200078040ff */
[----:B------:R-:W-:Y:S01]  /*c7f0*/  @!P3 IMAD.MOV.U32 R213, RZ, RZ, R195 ;  /* 0x000000ffffd5b224 */ /* 0x000fe200078e00c3 */
[----:B------:R-:W-:Y:S01]  /*c800*/  @!P3 LEA R20, P1, R8, R16, 0x7 ;  /* 0x000000100814b211 */ /* 0x000fe200078238ff */
[----:B------:R-:W-:Y:S01]  /*c810*/  @!UP0 UIMAD UR8, UR11, 0xc0, URZ ;  /* 0x000000c00b0888a4 */ /* 0x000fe2000f8e02ff */
[----:B------:R-:W-:Y:S01]  /*c820*/  MOV R8, UR11 ;  /* 0x0000000b00087c02 */ /* 0x000fe20008000f00 */
[----:B------:R2:W-:Y:S01]  /*c830*/  @P3 STS.128 [R2+0x1000], RZ ;  /* 0x001000ff02003388 */ /* 0x0005e20000000c00 */
[-C--:B------:R-:W-:Y:S01]  /*c840*/  @!P3 LEA.HI.X R21, R12, R17.reuse, R11, 0x7, P1 ;  /* 0x000000110c15b211 */ /* 0x080fe200008f3c0b */
[----:B------:R-:W-:Y:S01]  /*c850*/  IMAD.U32 R11, RZ, RZ, UR10 ;  /* 0x0000000aff0b7e24 */ /* 0x000fe2000f8e00ff */
[-C--:B------:R-:W-:Y:S01]  /*c860*/  @!P3 LEA.HI.X R19, R14, R17.reuse, R13, 0x6, P2 ;  /* 0x000000110e13b211 */ /* 0x080fe200010f340d */
[----:B------:R-:W-:Y:S01]  /*c870*/  @!P3 IMAD.MOV.U32 R12, RZ, RZ, R16 ;  /* 0x000000ffff0cb224 */ /* 0x000fe200078e0010 */
[-C--:B------:R-:W-:Y:S01]  /*c880*/  @!P3 LEA.HI.X R23, R9, R17.reuse, R8, 0x8, P0 ;  /* 0x000000110917b211 */ /* 0x080fe200000f4408 */
[----:B------:R-:W-:Y:S01]  /*c890*/  @!P3 IMAD.WIDE.U32 R10, R11, 0xc0, R16 ;  /* 0x000000c00b0ab825 */ /* 0x000fe200078e0010 */
[----:B------:R-:W-:Y:S01]  /*c8a0*/  MOV R8, UR10 ;  /* 0x0000000a00087c02 */ /* 0x000fe20008000f00 */
[----:B------:R-:W-:Y:S01]  /*c8b0*/  @!PT LDS RZ, [RZ] ;  /* 0x00000000fffff984 */ /* 0x000fe20000000800 */
[----:B------:R-:W-:Y:S01]  /*c8c0*/  @!PT LDS RZ, [RZ] ;  /* 0x00000000fffff984 */ /* 0x000fe20000000800 */
[----:B------:R-:W-:Y:S01]  /*c8d0*/  @!PT LDS RZ, [RZ] ;  /* 0x00000000fffff984 */ /* 0x000fe20000000800 */
[----:B-1----:R2:W-:Y:S01]  /*c8e0*/  @!P3 LDGSTS.E.BYPASS.LTC128B.128 [R2+0x1000], desc[UR14][R212.64] ;  /* 0x01000000d402bfae */ /* 0x0025e2000b981a0e */
[----:B------:R-:W-:Y:S01]  /*c8f0*/  @!P3 MOV R13, R17 ;  /* 0x00000011000db202 */ /* 0x000fe20000000f00 */
[----:B------:R-:W-:Y:S01]  /*c900*/  @!UP0 UIMAD UR4, UR11, 0x140, URZ ;  /* 0x000001400b0488a4 */ /* 0x000fe2000f8e02ff */
[----:B------:R-:W-:Y:S01]  /*c910*/  @!P3 VIADD R11, R11, UR8 ;  /* 0x000000080b0bbc36 */ /* 0x000fe20008000000 */
[----:B------:R2:W-:Y:S01]  /*c920*/  @P3 STS.128 [R2+0x1800], RZ ;  /* 0x001800ff02003388 */ /* 0x0005e20000000c00 */
[----:B------:R-:W-:Y:S01]  /*c930*/  BSSY.RECONVERGENT B0, `(.L_x_2150) ;  /* 0x000002a000007945 */ /* 0x000fe20003800200 */
[----:B------:R-:W-:-:S02]  /*c940*/  @!P3 IMAD.WIDE.U32 R8, R8, 0x140, R12 ;  /* 0x000001400808b825 */ /* 0x000fc400078e000c */
[----:B------:R-:W-:Y:S01]  /*c950*/  @!PT LDS RZ, [RZ] ;  /* 0x00000000fffff984 */ /* 0x000fe20000000800 */
[----:B------:R-:W-:Y:S01]  /*c960*/  @!PT LDS RZ, [RZ] ;  /* 0x00000000fffff984 */ /* 0x000fe20000000800 */
[----:B------:R-:W-:Y:S01]  /*c970*/  @!PT LDS RZ, [RZ] ;  /* 0x00000000fffff984 */ /* 0x000fe20000000800 */
[----:B------:R2:W-:Y:S03]  /*c980*/  @!P3 LDGSTS.E.BYPASS.LTC128B.128 [R2+0x1800], desc[UR14][R12.64] ;  /* 0x018000000c02bfae */ /* 0x0005e6000b981a0e */
[----:B------:R-:W-:Y:S01]  /*c990*/  @!P3 IADD3 R9, PT, PT, R9, UR4, RZ ;  /* 0x000000040909bc10 */ /* 0x000fe2000fffe0ff */
        /* <DEDUP_REMOVED lines=27> */
[----:B--2---:R-:W-:Y:S01]  /*cb50*/  MOV R8, UR10 ;  /* 0x0000000a00087c02 */ /* 0x004fe20008000f00 */
[----:B------:R-:W-:-:S04]  /*cb60*/  UIMAD UR4, UR11, 0x180, URZ ;  /* 0x000001800b0478a4 */ /* 0x000fc8000f8e02ff */
[----:B------:R-:W-:-:S05]  /*cb70*/  IMAD.WIDE.U32 R8, R8, 0x180, R16 ;  /* 0x0000018008087825 */ /* 0x000fca00078e0010 */
[----:B------:R-:W-:-:S05]  /*cb80*/  IADD3 R9, PT, PT, R9, UR4, RZ ;  /* 0x0000000409097c10 */ /* 0x000fca000fffe0ff */
[----:B------:R-:W-:Y:S01]  /*cb90*/  @!PT LDS RZ, [RZ] ;  /* 0x00000000fffff984 */ /* 0x000fe20000000800 */
[----:B------:R-:W-:Y:S01]  /*cba0*/  @!PT LDS RZ, [RZ] ;  /* 0x00000000fffff984 */ /* 0x000fe20000000800 */
[----:B------:R-:W-:Y:S01]  /*cbb0*/  @!PT LDS RZ, [RZ] ;  /* 0x00000000fffff984 */ /* 0x000fe20000000800 */
[----:B------:R1:W-:Y:S02]  /*cbc0*/  LDGSTS.E.BYPASS.LTC128B.128 [R2+0x4800], desc[UR14][R8.64] ;  /* 0x0480000008027fae */ /* 0x0003e4000b981a0e */
.L_x_2151:
[----:B------:R-:W-:Y:S05]  /*cbd0*/  BSYNC.RECONVERGENT B0 ;  /* 0x0000000000007941 */ /* 0x000fea0003800200 */
.L_x_2150:
[----:B------:R-:W0:Y:S02]  /*cbe0*/  LDGDEPBAR ;  /* 0x00000000000079af */ /* 0x000e240000000000 */
.L_x_2147:
[----:B-12---:R-:W-:Y:S01]  /*cbf0*/  FMNMX3.FTZ R9, R134, R142, R152, !PT ;  /* 0x0000008e86097276 */ /* 0x006fe20007810098 */
[----:B------:R-:W-:Y:S01]  /*cc00*/  LDSM.16.MT88.4 R24, [R218+0x5400] ;  /* 0x00540000da18783b */ /* 0x000fe20000004200 */
[----:B------:R-:W-:Y:S02]  /*cc10*/  UISETP.GT.AND UP0, UPT, UR19, UR16, UPT ;  /* 0x000000101300728c */ /* 0x000fe4000bf04270 */
        /* <DEDUP_REMOVED lines=60> */
[----:B------:R-:W-:Y:S01]  /*cfe0*/  FFMA.FTZ R82, R75, UR7, -R99 ;  /* 0x000000074b527c23 */ /* 0x000fe20008010863 */
[----:B------:R-:W-:Y:S01]  /*cff0*/  IADD3 R100, PT, PT, R218, 0x5020, RZ ;  /* 0x00005020da647810 */ /* 0x000fe20007ffe0ff */
        /* <DEDUP_REMOVED lines=67> */
[-C--:B------:R-:W-:Y:S01]  /*d430*/  FMUL.FTZ R200, R200, R131.reuse ;  /* 0x00000083c8c87220 */ /* 0x080fe20000410000 */
[----:B------:R-:W-:Y:S01]  /*d440*/  MUFU.EX2 R122, R122 ;  /* 0x0000007a007a7308 */ /* 0x000fe20000000800 */
[----:B------:R-:W-:Y:S01]  /*d450*/  FMNMX3.FTZ R2, R2, R46, R47, !PT ;  /* 0x0000002e02027276 */ /* 0x000fe2000781002f */
[-C--:B------:R-:W-:Y:S01]  /*d460*/  FMUL.FTZ R201, R201, R131.reuse ;  /* 0x00000083c9c97220 */ /* 0x080fe20000410000 */
[-C--:B------:R-:W-:Y:S01]  /*d470*/  FMUL.FTZ R196, R196, R131.reuse ;  /* 0x00000083c4c47220 */ /* 0x080fe20000410000 */
[----:B------:R-:W-:Y:S01]  /*d480*/  FMUL.FTZ R197, R197, R131 ;  /* 0x00000083c5c57220 */ /* 0x000fe20000410000 */
[----:B------:R-:W-:Y:S01]  /*d490*/  FMNMX3.FTZ R2, R2, R54, R53, !PT ;  /* 0x0000003602027276 */ /* 0x000fe20007810035 */
[--C-:B------:R-:W-:Y:S01]  /*d4a0*/  FFMA.FTZ R104, R104, UR7, -R99.reuse ;  /* 0x0000000768687c23 */ /* 0x100fe20008010863 */
[--C-:B------:R-:W-:Y:S01]  /*d4b0*/  FFMA.FTZ R96, R96, UR7, -R99.reuse ;  /* 0x0000000760607c23 */ /* 0x100fe20008010863 */
[----:B------:R-:W1:Y:S01]  /*d4c0*/  MUFU.EX2 R107, R107 ;  /* 0x0000006b006b7308 */ /* 0x000e620000000800 */
[----:B------:R-:W-:Y:S01]  /*d4d0*/  FMNMX3.FTZ R2, R2, R51, R50, !PT ;  /* 0x0000003302027276 */ /* 0x000fe20007810032 */
[----:B------:R-:W-:Y:S01]  /*d4e0*/  FFMA.FTZ R94, R94, UR7, -R99 ;  /* 0x000000075e5e7c23 */ /* 0x000fe20008010863 */
[----:B--2---:R-:W-:Y:S01]  /*d4f0*/  F2FP.BF16.F32.PACK_AB R32, R113, R136 ;  /* 0x000000887120723e */ /* 0x004fe200000010ff */
[----:B------:R-:W-:Y:S01]  /*d500*/  FFMA.FTZ R190, R190, R131, R125 ;  /* 0x00000083bebe7223 */ /* 0x000fe2000001007d */
[----:B------:R-:W-:Y:S01]  /*d510*/  FMNMX3.FTZ R2, R2, R48, R55, !PT ;  /* 0x0000003002027276 */ /* 0x000fe20007810037 */
[--C-:B------:R-:W-:Y:S01]  /*d520*/  FFMA.FTZ R71, R71, UR7, -R99.reuse ;  /* 0x0000000747477c23 */ /* 0x100fe20008010863 */
[----:B------:R-:W-:Y:S01]  /*d530*/  FFMA.FTZ R135, R230, UR7, -R99 ;  /* 0x00000007e6877c23 */ /* 0x000fe20008010863 */
[----:B------:R-:W-:Y:S01]  /*d540*/  MUFU.EX2 R118, R118 ;  /* 0x0000007600767308 */ /* 0x000fe20000000800 */
[----:B------:R-:W-:Y:S01]  /*d550*/  FMNMX3.FTZ R2, R2, R58, R7, !PT ;  /* 0x0000003a02027276 */ /* 0x000fe20007810007 */
[----:B------:R-:W-:Y:S01]  /*d560*/  FADD.FTZ R123, R123, R190 ;  /* 0x000000be7b7b7221 */ /* 0x000fe20000010000 */
[--C-:B------:R-:W-:Y:S01]  /*d570*/  FFMA.FTZ R145, R226, UR7, -R99.reuse ;  /* 0x00000007e2917c23 */ /* 0x100fe20008010863 */
[----:B------:R-:W-:Y:S01]  /*d580*/  FFMA.FTZ R157, R182, UR7, -R99 ;  /* 0x00000007b69d7c23 */ /* 0x000fe20008010863 */
[----:B------:R-:W-:Y:S01]  /*d590*/  FMNMX3.FTZ R2, R2, R4, R5, !PT ;  /* 0x0000000402027276 */ /* 0x000fe20007810005 */
[----:B------:R-:W-:Y:S01]  /*d5a0*/  FADD.FTZ R142, R142, R123 ;  /* 0x0000007b8e8e7221 */ /* 0x000fe20000010000 */
[--C-:B------:R-:W-:Y:S01]  /*d5b0*/  FFMA.FTZ R130, R130, UR7, -R99.reuse ;  /* 0x0000000782827c23 */ /* 0x100fe20008010863 */
[----:B------:R-:W-:Y:S01]  /*d5c0*/  MUFU.EX2 R105, R105 ;  /* 0x0000006900697308 */ /* 0x000fe20000000800 */
[----:B-1----:R-:W-:Y:S01]  /*d5d0*/  F2FP.BF16.F32.PACK_AB R34, R107, R122 ;  /* 0x0000007a6b22723e */ /* 0x002fe200000010ff */
[----:B------:R-:W1:Y:S01]  /*d5e0*/  SHFL.BFLY PT, R9, R2, 0x2, 0x1f ;  /* 0x0c401f0002097f89 */ /* 0x000e6200000e0000 */
[----:B------:R-:W-:Y:S01]  /*d5f0*/  FADD.FTZ R119, R119, R142 ;  /* 0x0000008e77777221 */ /* 0x000fe20000010000 */
[----:B------:R-:W-:-:S03]  /*d600*/  FFMA.FTZ R190, R57, UR7, -R99 ;  /* 0x0000000739be7c23 */ /* 0x000fc60008010863 */
[----:B------:R-:W-:Y:S01]  /*d610*/  FADD.FTZ R136, R136, R119 ;  /* 0x0000007788887221 */ /* 0x000fe20000010000 */
[----:B------:R-:W-:Y:S03]  /*d620*/  MUFU.EX2 R108, R108 ;  /* 0x0000006c006c7308 */ /* 0x000fe60000000800 */
[----:B------:R-:W-:-:S04]  /*d630*/  FADD.FTZ R113, R113, R136 ;  /* 0x0000008871717221 */ /* 0x000fc80000010000 */
[----:B------:R-:W-:Y:S01]  /*d640*/  FADD.FTZ R122, R122, R113 ;  /* 0x000000717a7a7221 */ /* 0x000fe20000010000 */
[----:B------:R-:W-:Y:S03]  /*d650*/  MUFU.EX2 R103, R103 ;  /* 0x0000006700677308 */ /* 0x000fe60000000800 */
[----:B------:R-:W-:-:S05]  /*d660*/  FADD.FTZ R107, R107, R122 ;  /* 0x0000007a6b6b7221 */ /* 0x000fca0000010000 */
        /* <DEDUP_REMOVED lines=10> */
[----:B------:R-:W-:-:S03]  /*d710*/  FMUL.FTZ R61, R2, UR7 ;  /* 0x00000007023d7c20 */ /* 0x000fc60008410000 */
[----:B------:R-:W-:Y:S02]  /*d720*/  FSEL R12, R2, RZ, P0 ;  /* 0x000000ff020c7208 */ /* 0x000fe40000000000 */
[----:B------:R-:W-:Y:S01]  /*d730*/  MUFU.EX2 R95, R95 ;  /* 0x0000005f005f7308 */ /* 0x000fe20000000800 */
[----:B------:R-:W-:Y:S02]  /*d740*/  FSEL R61, R61, RZ, P0 ;  /* 0x000000ff3d3d7208 */ /* 0x000fe40000000000 */
[----:B------:R-:W-:Y:S01]  /*d750*/  PLOP3.LUT P0, PT, PT, PT, UP0, 0x80, 0x8 ;  /* 0x000000000008781c */ /* 0x000fe20003f0f008 */
        /* <DEDUP_REMOVED lines=66> */
[----:B------:R-:W-:Y:S01]  /*db80*/  FFMA.FTZ R152, R191, R129, R152 ;  /* 0x00000081bf987223 */ /* 0x000fe20000010098 */
[--C-:B------:R-:W-:Y:S01]  /*db90*/  FFMA.FTZ R49, R49, UR7, -R61.reuse ;  /* 0x0000000731317c23 */ /* 0x100fe2000801083d */
[--C-:B------:R-:W-:Y:S01]  /*dba0*/  FFMA.FTZ R45, R45, UR7, -R61.reuse ;  /* 0x000000072d2d7c23 */ /* 0x100fe2000801083d */
[--C-:B------:R-:W-:Y:S01]  /*dbb0*/  FFMA.FTZ R40, R40, UR7, -R61.reuse ;  /* 0x0000000728287c23 */ /* 0x100fe2000801083d */
[----:B------:R-:W-:Y:S01]  /*dbc0*/  FADD.FTZ R152, R121, R152 ;  /* 0x0000009879987221 */ /* 0x000fe20000010000 */
        /* <DEDUP_REMOVED lines=13> */
[----:B------:R-:W-:Y:S01]  /*dca0*/  FFMA.FTZ R162, R224, UR7, -R99 ;  /* 0x00000007e0a27c23 */ /* 0x000fe20008010863 */
[--C-:B------:R-:W-:Y:S01]  /*dcb0*/  FFMA.FTZ R46, R46, UR7, -R61.reuse ;  /* 0x000000072e2e7c23 */ /* 0x100fe2000801083d */
[--C-:B------:R-:W-:Y:S01]  /*dcc0*/  FFMA.FTZ R47, R47, UR7, -R61.reuse ;  /* 0x000000072f2f7c23 */ /* 0x100fe2000801083d */
[----:B------:R-:W2:Y:S01]  /*dcd0*/  MUFU.EX2 R127, R127 ;  /* 0x0000007f007f7308 */ /* 0x000ea20000000800 */
[----:B------:R-:W-:Y:S01]  /*dce0*/  HMMA.16816.F32.BF16 R16, R16, R14, R196 ;  /* 0x0000000e1010723c */ /* 0x000fe200000418c4 */
[----:B------:R-:W3:Y:S01]  /*dcf0*/  LDSM.16.MT88.4 R12, [R218+0x5800] ;  /* 0x00580000da0c783b */ /* 0x000ee20000004200 */
[----:B-1----:R-:W-:Y:S01]  /*dd00*/  F2FP.BF16.F32.PACK_AB R35, R148, R115 ;  /* 0x000000739423723e */ /* 0x002fe200000010ff */
[----:B------:R-:W-:Y:S01]  /*dd10*/  FFMA.FTZ R54, R54, UR7, -R61 ;  /* 0x0000000736367c23 */ /* 0x000fe2000801083d */
[--C-:B------:R-:W-:Y:S01]  /*dd20*/  FFMA.FTZ R144, R192, UR7, -R99.reuse ;  /* 0x00000007c0907c23 */ /* 0x100fe20008010863 */
[----:B------:R-:W-:Y:S01]  /*dd30*/  FFMA.FTZ R114, R166, UR7, -R99 ;  /* 0x00000007a6727c23 */ /* 0x000fe20008010863 */
[--C-:B------:R-:W-:Y:S01]  /*dd40*/  FFMA.FTZ R51, R51, UR7, -R61.reuse ;  /* 0x0000000733337c23 */ /* 0x100fe2000801083d */
[----:B------:R-:W-:Y:S01]  /*dd50*/  MUFU.EX2 R133, R133 ;  /* 0x0000008500857308 */ /* 0x000fe20000000800 */
[--C-:B------:R-:W-:Y:S01]  /*dd60*/  FFMA.FTZ R50, R50, UR7, -R61.reuse ;  /* 0x0000000732327c23 */ /* 0x100fe2000801083d */
[----:B------:R-:W-:Y:S01]  /*dd70*/  HMMA.16816.F32.BF16 R20, R32, R24, R20 ;  /* 0x000000182014723c */ /* 0x000fe20000041814 */
[--C-:B------:R-:W-:Y:S01]  /*dd80*/  FFMA.FTZ R48, R48, UR7, -R61.reuse ;  /* 0x0000000730307c23 */ /* 0x100fe2000801083d */
[--C-:B------:R-:W-:Y:S01]  /*dd90*/  FFMA.FTZ R55, R55, UR7, -R61.reuse ;  /* 0x0000000737377c23 */ /* 0x100fe2000801083d */
[----:B------:R-:W-:Y:S01]  /*dda0*/  LDSM.16.MT88.4 R204, [R218+0x8c00] ;  /* 0x008c0000dacc783b */ /* 0x000fe20000004200 */
[----:B------:R-:W-:-:S02]  /*ddb0*/  FFMA.FTZ R191, R5, UR7, -R61 ;  /* 0x0000000705bf7c23 */ /* 0x000fc4000801083d */
[----:B------:R-:W1:Y:S01]  /*ddc0*/  MUFU.EX2 R158, R158 ;  /* 0x0000009e009e7308 */ /* 0x000e620000000800 */
[----:B------:R-:W-:Y:S01]  /*ddd0*/  LDSM.16.MT88.4 R196, [R100+0x3c00] ;  /* 0x003c000064c4783b */ /* 0x000fe20000004200 */
[C---:B------:R-:W-:Y:S03]  /*dde0*/  HMMA.16816.F32.BF16 R8, R32.reuse, R26, R8 ;  /* 0x0000001a2008723c */ /* 0x040fe60000041808 */
[----:B------:R-:W5:Y:S03]  /*ddf0*/  LDSM.16.MT88.4 R24, [R100+0x800] ;  /* 0x000800006418783b */ /* 0x000f660000004200 */
[----:B------:R-:W-:Y:S02]  /*de00*/  MUFU.EX2 R174, R174 ;  /* 0x000000ae00ae7308 */ /* 0x000fe40000000800 */
[C---:B----4-:R-:W-:Y:S06]  /*de10*/  HMMA.16816.F32.BF16 R200, R32.reuse, R28, R200 ;  /* 0x0000001c20c8723c */ /* 0x050fec00000418c8 */
[----:B------:R-:W4:Y:S02]  /*de20*/  MUFU.EX2 R137, R137 ;  /* 0x0000008900897308 */ /* 0x000f240000000800 */
[----:B------:R-:W-:Y:S01]  /*de30*/  HMMA.16816.F32.BF16 R28, R32, R30, R16 ;  /* 0x0000001e201c723c */ /* 0x000fe20000041810 */
[----:B------:R-:W4:Y:S01]  /*de40*/  LDSM.16.MT88.4 R16, [R218+0x5c00] ;  /* 0x005c0000da10783b */ /* 0x000f220000004200 */
[----:B------:R-:W-:Y:S01]  /*de50*/  F2FP.BF16.F32.PACK_AB R32, R105, R118 ;  /* 0x000000766920723e */ /* 0x000fe200000010ff */
[----:B------:R-:W-:Y:S01]  /*de60*/  FADD.FTZ R118, R118, R107 ;  /* 0x0000006b76767221 */ /* 0x000fe20000010000 */
[----:B--2---:R-:W-:-:S02]  /*de70*/  F2FP.BF16.F32.PACK_AB R33, R127, R160 ;  /* 0x000000a07f21723e */ /* 0x004fc400000010ff */
[----:B------:R-:W-:Y:S01]  /*de80*/  F2FP.BF16.F32.PACK_AB R34, R103, R108 ;  /* 0x0000006c6722723e */ /* 0x000fe200000010ff */
[----:B------:R-:W-:Y:S01]  /*de90*/  MUFU.EX2 R139, R139 ;  /* 0x0000008b008b7308 */ /* 0x000fe20000000800 */
[----:B-1----:R-:W-:Y:S01]  /*dea0*/  F2FP.BF16.F32.PACK_AB R35, R158, R133 ;  /* 0x000000859e23723e */ /* 0x002fe200000010ff */
[----:B------:R-:W-:-:S04]  /*deb0*/  FADD.FTZ R105, R105, R118 ;  /* 0x0000007669697221 */ /* 0x000fc80000010000 */
[----:B------:R-:W-:Y:S02]  /*dec0*/  FADD.FTZ R108, R108, R105 ;  /* 0x000000696c6c7221 */ /* 0x000fe40000010000 */
[----:B------:R-:W1:Y:S01]  /*ded0*/  MUFU.EX2 R172, R172 ;  /* 0x000000ac00ac7308 */ /* 0x000e620000000800 */
[----:B---3--:R-:W-:Y:S01]  /*dee0*/  HMMA.16816.F32.BF16 R20, R32, R12, R20 ;  /* 0x0000000c2014723c */ /* 0x008fe20000041814 */
[----:B------:R-:W-:-:S06]  /*def0*/  FADD.FTZ R103, R103, R108 ;  /* 0x0000006c67677221 */ /* 0x000fcc0000010000 */
[----:B------:R-:W-:Y:S01]  /*df00*/  MUFU.EX2 R94, R94 ;  /* 0x0000005e005e7308 */ /* 0x000fe20000000800 */
[C---:B------:R-:W-:Y:S01]  /*df10*/  HMMA.16816.F32.BF16 R8, R32.reuse, R14, R8 ;  /* 0x0000000e2008723c */ /* 0x040fe20000041808 */
[----:B------:R-:W2:Y:S06]  /*df20*/  LDSM.16.MT88.4 R12, [R100+0xc00] ;  /* 0x000c0000640c783b */ /* 0x000eac0000004200 */
[----:B------:R-:W-:Y:S01]  /*df30*/  MUFU.EX2 R93, R93 ;  /* 0x0000005d005d7308 */ /* 0x000fe20000000800 */
[C---:B-----5:R-:W-:Y:S07]  /*df40*/  HMMA.16816.F32.BF16 R200, R32.reuse, R24, R200 ;  /* 0x0000001820c8723c */ /* 0x060fee00000418c8 */
[----:B------:R-:W-:Y:S01]  /*df50*/  MUFU.EX2 R143, R143 ;  /* 0x0000008f008f7308 */ /* 0x000fe20000000800 */
[----:B------:R-:W-:Y:S01]  /*df60*/  HMMA.16816.F32.BF16 R28, R32, R26, R28 ;  /* 0x0000001a201c723c */ /* 0x000fe2000004181c */
[----:B------:R-:W-:Y:S01]  /*df70*/  F2FP.BF16.F32.PACK_AB R32, R101, R104 ;  /* 0x000000686520723e */ /* 0x000fe200000010ff */
[----:B------:R-:W3:Y:S01]  /*df80*/  LDSM.16.MT88.4 R24, [R218+0x6000] ;  /* 0x00600000da18783b */ /* 0x000ee20000004200 */
[----:B----4-:R-:W-:Y:S01]  /*df90*/  F2FP.BF16.F32.PACK_AB R33, R137, R174 ;  /* 0x000000ae8921723e */ /* 0x010fe200000010ff */
[----:B------:R-:W-:Y:S01]  /*dfa0*/  FADD.FTZ R104, R104, R103 ;  /* 0x0000006768687221 */ /* 0x000fe20000010000 */
[----:B------:R-:W-:-:S02]  /*dfb0*/  F2FP.BF16.F32.PACK_AB R34, R97, R98 ;  /* 0x000000626122723e */ /* 0x000fc400000010ff */
[----:B-1----:R-:W-:Y:S01]  /*dfc0*/  F2FP.BF16.F32.PACK_AB R35, R172, R139 ;  /* 0x0000008bac23723e */ /* 0x002fe200000010ff */
[----:B------:R-:W1:Y:S01]  /*dfd0*/  MUFU.EX2 R180, R180 ;  /* 0x000000b400b47308 */ /* 0x000e620000000800 */
[----:B------:R-:W-:-:S04]  /*dfe0*/  FADD.FTZ R101, R101, R104 ;  /* 0x0000006865657221 */ /* 0x000fc80000010000 */
[----:B------:R-:W-:Y:S01]  /*dff0*/  FADD.FTZ R98, R98, R101 ;  /* 0x0000006562627221 */ /* 0x000fe20000010000 */
[----:B------:R-:W-:Y:S02]  /*e000*/  HMMA.16816.F32.BF16 R20, R32, R16, R20 ;  /* 0x000000102014723c */ /* 0x000fe40000041814 */
[----:B------:R-:W-:Y:S01]  /*e010*/  MUFU.EX2 R141, R141 ;  /* 0x0000008d008d7308 */ /* 0x000fe20000000800 */
[----:B------:R-:W-:-:S05]  /*e020*/  FADD.FTZ R97, R97, R98 ;  /* 0x0000006261617221 */ /* 0x000fca0000010000 */
[C---:B------:R-:W-:Y:S01]  /*e030*/  HMMA.16816.F32.BF16 R8, R32.reuse, R18, R8 ;  /* 0x000000122008723c */ /* 0x040fe20000041808 */
[----:B------:R-:W4:Y:S01]  /*e040*/  LDSM.16.MT88.4 R16, [R100+0x1000] ;  /* 0x001000006410783b */ /* 0x000f220000004200 */
[----:B------:R-:W5:Y:S06]  /*e050*/  MUFU.EX2 R176, R176 ;  /* 0x000000b000b07308 */ /* 0x000f6c0000000800 */
[C---:B--2---:R-:W-:Y:S02]  /*e060*/  HMMA.16816.F32.BF16 R200, R32.reuse, R12, R200 ;  /* 0x0000000c20c8723c */ /* 0x044fe400000418c8 */
[----:B------:R-:W-:Y:S06]  /*e070*/  MUFU.EX2 R92, R92 ;  /* 0x0000005c005c7308 */ /* 0x000fec0000000800 */
[----:B------:R-:W-:Y:S01]  /*e080*/  HMMA.16816.F32.BF16 R28, R32, R14, R28 ;  /* 0x0000000e201c723c */ /* 0x000fe2000004181c */
[----:B------:R-:W2:Y:S01]  /*e090*/  LDSM.16.MT88.4 R12, [R218+0x6400] ;  /* 0x00640000da0c783b */ /* 0x000ea20000004200 */
[----:B------:R-:W-:Y:S01]  /*e0a0*/  F2FP.BF16.F32.PACK_AB R32, R95, R96 ;  /* 0x000000605f20723e */ /* 0x000fe200000010ff */
[----:B------:R-:W4:Y:S01]  /*e0b0*/  MUFU.EX2 R91, R91 ;  /* 0x0000005b005b7308 */ /* 0x000f220000000800 */
[----:B-1----:R-:W-:Y:S01]  /*e0c0*/  F2FP.BF16.F32.PACK_AB R33, R180, R143 ;  /* 0x0000008fb421723e */ /* 0x002fe200000010ff */
[----:B------:R-:W-:Y:S01]  /*e0d0*/  FADD.FTZ R96, R96, R97 ;  /* 0x0000006160607221 */ /* 0x000fe20000010000 */
[----:B------:R-:W-:-:S02]  /*e0e0*/  F2FP.BF16.F32.PACK_AB R34, R93, R94 ;  /* 0x0000005e5d22723e */ /* 0x000fc400000010ff */
[----:B-----5:R-:W-:Y:S01]  /*e0f0*/  F2FP.BF16.F32.PACK_AB R35, R176, R141 ;  /* 0x0000008db023723e */ /* 0x020fe200000010ff */
[----:B------:R-:W-:Y:S02]  /*e100*/  FADD.FTZ R95, R95, R96 ;  /* 0x000000605f5f7221 */ /* 0x000fe40000010000 */
[----:B------:R-:W-:Y:S04]  /*e110*/  MUFU.EX2 R90, R90 ;  /* 0x0000005a005a7308 */ /* 0x000fe80000000800 */
[C---:B---3--:R-:W-:Y:S04]  /*e120*/  HMMA.16816.F32.BF16 R20, R32.reuse, R24, R20 ;  /* 0x000000182014723c */ /* 0x048fe80000041814 */
[----:B------:R-:W1:Y:S04]  /*e130*/  MUFU.EX2 R89, R89 ;  /* 0x0000005900597308 */ /* 0x000e680000000800 */
[C---:B------:R-:W-:Y:S01]  /*e140*/  HMMA.16816.F32.BF16 R8, R32.reuse, R26, R8 ;  /* 0x0000001a2008723c */ /* 0x040fe20000041808 */
[----:B------:R-:W3:Y:S03]  /*e150*/  LDSM.16.MT88.4 R24, [R100+0x1400] ;  /* 0x001400006418783b */ /* 0x000ee60000004200 */
[----:B------:R-:W-:Y:S04]  /*e160*/  MUFU.EX2 R147, R147 ;  /* 0x0000009300937308 */ /* 0x000fe80000000800 */
[C---:B----4-:R-:W-:Y:S04]  /*e170*/  HMMA.16816.F32.BF16 R200, R32.reuse, R16, R200 ;  /* 0x0000001020c8723c */ /* 0x050fe800000418c8 */
[----:B------:R-:W4:Y:S04]  /*e180*/  MUFU.EX2 R164, R164 ;  /* 0x000000a400a47308 */ /* 0x000f280000000800 */
[----:B------:R-:W-:Y:S01]  /*e190*/  HMMA.16816.F32.BF16 R28, R32, R18, R28 ;  /* 0x00000012201c723c */ /* 0x000fe2000004181c */
[----:B------:R-:W5:Y:S01]  /*e1a0*/  LDSM.16.MT88.4 R16, [R218+0x6800] ;  /* 0x00680000da10783b */ /* 0x000f620000004200 */
[----:B------:R-:W-:-:S02]  /*e1b0*/  F2FP.BF16.F32.PACK_AB R32, R91, R92 ;  /* 0x0000005c5b20723e */ /* 0x000fc400000010ff */
[----:B------:R-:W-:Y:S01]  /*e1c0*/  MUFU.EX2 R149, R149 ;  /* 0x0000009500957308 */ /* 0x000fe20000000800 */
[----:B-1----:R-:W-:-:S07]  /*e1d0*/  F2FP.BF16.F32.PACK_AB R34, R89, R90 ;  /* 0x0000005a5922723e */ /* 0x002fce00000010ff */
[----:B------:R-:W1:Y:S01]  /*e1e0*/  MUFU.EX2 R156, R156 ;  /* 0x0000009c009c7308 */ /* 0x000e620000000800 */
[----:B----4-:R-:W-:-:S07]  /*e1f0*/  F2FP.BF16.F32.PACK_AB R33, R164, R147 ;  /* 0x00000093a421723e */ /* 0x010fce00000010ff */
[----:B------:R-:W-:Y:S08]  /*e200*/  MUFU.EX2 R88, R88 ;  /* 0x0000005800587308 */ /* 0x000ff00000000800 */
[----:B------:R-:W4:Y:S01]  /*e210*/  MUFU.EX2 R87, R87 ;  /* 0x0000005700577308 */ /* 0x000f220000000800 */
[----:B-1----:R-:W-:-:S07]  /*e220*/  F2FP.BF16.F32.PACK_AB R35, R156, R149 ;  /* 0x000000959c23723e */ /* 0x002fce00000010ff */
[----:B------:R-:W-:Y:S01]  /*e230*/  MUFU.EX2 R86, R86 ;  /* 0x0000005600567308 */ /* 0x000fe20000000800 */
[C---:B--2---:R-:W-:Y:S07]  /*e240*/  HMMA.16816.F32.BF16 R20, R32.reuse, R12, R20 ;  /* 0x0000000c2014723c */ /* 0x044fee0000041814 */
[----:B------:R-:W1:Y:S01]  /*e250*/  MUFU.EX2 R85, R85 ;  /* 0x0000005500557308 */ /* 0x000e620000000800 */
[C---:B------:R-:W-:Y:S01]  /*e260*/  HMMA.16816.F32.BF16 R8, R32.reuse, R14, R8 ;  /* 0x0000000e2008723c */ /* 0x040fe20000041808 */
[----:B------:R-:W2:Y:S06]  /*e270*/  LDSM.16.MT88.4 R12, [R100+0x1800] ;  /* 0x00180000640c783b */ /* 0x000eac0000004200 */
        /* <DEDUP_REMOVED lines=58> */
[----:B--2---:R-:W-:Y:S01]  /*e620*/  F2FP.BF16.F32.PACK_AB R32, R75, R76 ;  /* 0x0000004c4b20723e */ /* 0x004fe200000010ff */
[----:B------:R-:W2:Y:S01]  /*e630*/  LDSM.16.MT88.4 R24, [R218+0x7800] ;  /* 0x00780000da18783b */ /* 0x000ea20000004200 */
[----:B----4-:R-:W-:-:S04]  /*e640*/  F2FP.BF16.F32.PACK_AB R34, R73, R74 ;  /* 0x0000004a4922723e */ /* 0x010fc800000010ff */
[----:B------:R-:W-:Y:S08]  /*e650*/  MUFU.EX2 R52, R52 ;  /* 0x0000003400347308 */ /* 0x000ff00000000800 */
        /* <DEDUP_REMOVED lines=9> */
[C---:B------:R-:W-:Y:S01]  /*e6f0*/  HMMA.16816.F32.BF16 R8, R32.reuse, R18, R8 ;  /* 0x000000122008723c */ /* 0x040fe20000041808 */
[----:B------:R-:W-:Y:S01]  /*e700*/  FADD.FTZ R102, R134, R17 ;  /* 0x0000001186667221 */ /* 0x000fe20000010000 */
[----:B------:R-:W1:Y:S01]  /*e710*/  MUFU.EX2 R69, R69 ;  /* 0x0000004500457308 */ /* 0x000e620000000800 */
[----:B------:R-:W4:Y:S01]  /*e720*/  LDSM.16.MT88.4 R16, [R100+0x2800] ;  /* 0x002800006410783b */ /* 0x000f220000004200 */
[-C--:B------:R-:W-:Y:S01]  /*e730*/  MOV R134, R60.reuse ;  /* 0x0000003c00867202 */ /* 0x080fe20000000f00 */
[----:B------:R-:W-:Y:S01]  /*e740*/  FADD.FTZ R102, R111, R102 ;  /* 0x000000666f667221 */ /* 0x000fe20000010000 */
[----:B------:R-:W-:Y:S02]  /*e750*/  @P0 MOV R134, R60 ;  /* 0x0000003c00860202 */ /* 0x000fe40000000f00 */
[----:B-----5:R-:W-:Y:S01]  /*e760*/  HMMA.16816.F32.BF16 R200, R32, R12, R200 ;  /* 0x0000000c20c8723c */ /* 0x020fe200000418c8 */
[----:B------:R-:W-:Y:S01]  /*e770*/  FADD.FTZ R113, R115, R102 ;  /* 0x0000006673717221 */ /* 0x000fe20000010000 */
[----:B------:R-:W-:Y:S01]  /*e780*/  MUFU.EX2 R0, R0 ;  /* 0x0000000000007308 */ /* 0x000fe20000000800 */
[----:B---3--:R-:W-:-:S02]  /*e790*/  F2FP.BF16.F32.PACK_AB R12, R71, R72 ;  /* 0x00000048470c723e */ /* 0x008fc400000010ff */
[----:B------:R-:W-:-:S03]  /*e7a0*/  FADD.FTZ R113, R148, R113 ;  /* 0x0000007194717221 */ /* 0x000fc60000010000 */
[----:B------:R-:W-:Y:S01]  /*e7b0*/  HMMA.16816.F32.BF16 R28, R32, R14, R28 ;  /* 0x0000000e201c723c */ /* 0x000fe2000004181c */
[----:B------:R-:W3:Y:S01]  /*e7c0*/  LDSM.16.MT88.4 R32, [R218+0x7c00] ;  /* 0x007c0000da20783b */ /* 0x000ee20000004200 */
[----:B------:R-:W5:Y:S01]  /*e7d0*/  MUFU.EX2 R49, R49 ;  /* 0x0000003100317308 */ /* 0x000f620000000800 */
[----:B------:R-:W-:Y:S01]  /*e7e0*/  FADD.FTZ R160, R160, R113 ;  /* 0x00000071a0a07221 */ /* 0x000fe20000010000 */
[----:B-1----:R-:W-:-:S03]  /*e7f0*/  F2FP.BF16.F32.PACK_AB R14, R69, R70 ;  /* 0x00000046450e723e */ /* 0x002fc600000010ff */
[----:B------:R-:W-:-:S03]  /*e800*/  FADD.FTZ R160, R127, R160 ;  /* 0x000000a07fa07221 */ /* 0x000fc60000010000 */
[----:B------:R-:W-:Y:S01]  /*e810*/  MUFU.EX2 R45, R45 ;  /* 0x0000002d002d7308 */ /* 0x000fe20000000800 */
[----:B------:R-:W-:-:S04]  /*e820*/  FADD.FTZ R133, R133, R160 ;  /* 0x000000a085857221 */ /* 0x000fc80000010000 */
[----:B------:R-:W-:-:S03]  /*e830*/  FADD.FTZ R133, R158, R133 ;  /* 0x000000859e857221 */ /* 0x000fc60000010000 */
[----:B------:R-:W1:Y:S01]  /*e840*/  MUFU.EX2 R40, R40 ;  /* 0x0000002800287308 */ /* 0x000e620000000800 */
[----:B-----5:R-:W-:Y:S01]  /*e850*/  F2FP.BF16.F32.PACK_AB R13, R49, R0 ;  /* 0x00000000310d723e */ /* 0x020fe200000010ff */
[----:B------:R-:W-:Y:S01]  /*e860*/  FADD.FTZ R174, R174, R133 ;  /* 0x00000085aeae7221 */ /* 0x000fe20000010000 */
[-C--:B------:R-:W-:Y:S02]  /*e870*/  MOV R133, R2.reuse ;  /* 0x0000000200857202 */ /* 0x080fe40000000f00 */
[----:B------:R-:W-:Y:S01]  /*e880*/  @P0 MOV R133, R2 ;  /* 0x0000000200850202 */ /* 0x000fe20000000f00 */
        /* <DEDUP_REMOVED lines=8> */
[----:B------:R-:W-:Y:S01]  /*e910*/  MUFU.EX2 R66, R66 ;  /* 0x0000004200427308 */ /* 0x000fe20000000800 */
[----:B--2---:R-:W-:Y:S01]  /*e920*/  HMMA.16816.F32.BF16 R20, R12, R24, R20 ;  /* 0x000000180c14723c */ /* 0x004fe20000041814 */
[----:B------:R-:W-:-:S04]  /*e930*/  FADD.FTZ R141, R141, R180 ;  /* 0x000000b48d8d7221 */ /* 0x000fc80000010000 */
[----:B------:R-:W-:Y:S02]  /*e940*/  FADD.FTZ R176, R176, R141 ;  /* 0x0000008db0b07221 */ /* 0x000fe40000010000 */
[----:B------:R-:W1:Y:S01]  /*e950*/  MUFU.EX2 R65, R65 ;  /* 0x0000004100417308 */ /* 0x000e620000000800 */
[----:B------:R-:W-:Y:S01]  /*e960*/  HMMA.16816.F32.BF16 R8, R12, R26, R8 ;  /* 0x0000001a0c08723c */ /* 0x000fe20000041808 */
[----:B------:R-:W2:Y:S01]  /*e970*/  LDSM.16.MT88.4 R24, [R100+0x2c00] ;  /* 0x002c00006418783b */ /* 0x000ea20000004200 */
[----:B------:R-:W-:-:S04]  /*e980*/  FADD.FTZ R147, R147, R176 ;  /* 0x000000b093937221 */ /* 0x000fc80000010000 */
[----:B------:R-:W-:Y:S01]  /*e990*/  FADD.FTZ R164, R164, R147 ;  /* 0x00000093a4a47221 */ /* 0x000fe20000010000 */
[----:B------:R-:W-:Y:S01]  /*e9a0*/  MUFU.EX2 R41, R41 ;  /* 0x0000002900297308 */ /* 0x000fe20000000800 */
[----:B----4-:R-:W-:Y:S02]  /*e9b0*/  HMMA.16816.F32.BF16 R200, R12, R16, R200 ;  /* 0x000000100cc8723c */ /* 0x010fe400000418c8 */
[----:B------:R-:W-:-:S04]  /*e9c0*/  FADD.FTZ R149, R149, R164 ;  /* 0x000000a495957221 */ /* 0x000fc80000010000 */
[----:B------:R-:W-:Y:S01]  /*e9d0*/  FADD.FTZ R156, R156, R149 ;  /* 0x000000959c9c7221 */ /* 0x000fe20000010000 */
[----:B------:R-:W4:Y:S01]  /*e9e0*/  MUFU.EX2 R36, R36 ;  /* 0x0000002400247308 */ /* 0x000f220000000800 */
[----:B------:R-:W-:Y:S01]  /*e9f0*/  HMMA.16816.F32.BF16 R28, R12, R18, R28 ;  /* 0x000000120c1c723c */ /* 0x000fe2000004181c */
[----:B-----5:R-:W-:Y:S01]  /*ea00*/  F2FP.BF16.F32.PACK_AB R12, R67, R68 ;  /* 0x00000044430c723e */ /* 0x020fe200000010ff */
[----:B------:R-:W5:Y:S01]  /*ea10*/  LDSM.16.MT88.4 R16, [R218+0x8000] ;  /* 0x00800000da10783b */ /* 0x000f620000004200 */
[----:B-1----:R-:W-:-:S04]  /*ea20*/  F2FP.BF16.F32.PACK_AB R14, R65, R66 ;  /* 0x00000042410e723e */ /* 0x002fc800000010ff */
[----:B------:R-:W-:Y:S08]  /*ea30*/  MUFU.EX2 R38, R38 ;  /* 0x0000002600267308 */ /* 0x000ff00000000800 */
[----:B------:R-:W1:Y:S01]  /*ea40*/  MUFU.EX2 R37, R37 ;  /* 0x0000002500257308 */ /* 0x000e620000000800 */
[----:B----4-:R-:W-:-:S07]  /*ea50*/  F2FP.BF16.F32.PACK_AB R13, R36, R41 ;  /* 0x00000029240d723e */ /* 0x010fce00000010ff */
[----:B------:R-:W-:Y:S08]  /*ea60*/  MUFU.EX2 R64, R64 ;  /* 0x0000004000407308 */ /* 0x000ff00000000800 */
[----:B------:R-:W4:Y:S01]  /*ea70*/  MUFU.EX2 R63, R63 ;  /* 0x0000003f003f7308 */ /* 0x000f220000000800 */
[----:B-1----:R-:W-:-:S07]  /*ea80*/  F2FP.BF16.F32.PACK_AB R15, R37, R38 ;  /* 0x00000026250f723e */ /* 0x002fce00000010ff */
[C---:B---3--:R-:W-:Y:S01]  /*ea90*/  HMMA.16816.F32.BF16 R20, R12.reuse, R32, R20 ;  /* 0x000000200c14723c */ /* 0x048fe20000041814 */
[----:B------:R-:W-:Y:S01]  /*eaa0*/  FADD.FTZ R32, R94, R95 ;  /* 0x0000005f5e207221 */ /* 0x000fe20000010000 */
[----:B------:R-:W-:Y:S01]  /*eab0*/  FFMA.FTZ R94, R43, UR7, -R61 ;  /* 0x000000072b5e7c23 */ /* 0x000fe2000801083d */
[----:B------:R-:W-:Y:S01]  /*eac0*/  MUFU.EX2 R62, R62 ;  /* 0x0000003e003e7308 */ /* 0x000fe20000000800 */
[--C-:B------:R-:W-:Y:S01]  /*ead0*/  FFMA.FTZ R43, R56, UR7, -R99.reuse ;  /* 0x00000007382b7c23 */ /* 0x100fe20008010863 */
[----:B------:R-:W-:Y:S01]  /*eae0*/  FADD.FTZ R33, R93, R32 ;  /* 0x000000205d217221 */ /* 0x000fe20000010000 */
[----:B------:R-:W-:Y:S01]  /*eaf0*/  FFMA.FTZ R56, R59, UR7, -R99 ;  /* 0x000000073b387c23 */ /* 0x000fe20008010863 */
[----:B------:R-:W-:Y:S01]  /*eb00*/  FFMA.FTZ R59, R53, UR7, -R61 ;  /* 0x00000007353b7c23 */ /* 0x000fe2000801083d */
[----:B--2---:R-:W-:Y:S01]  /*eb10*/  HMMA.16816.F32.BF16 R200, R12, R24, R200 ;  /* 0x000000180cc8723c */ /* 0x004fe200000418c8 */
[----:B------:R-:W-:Y:S01]  /*eb20*/  FADD.FTZ R92, R92, R33 ;  /* 0x000000215c5c7221 */ /* 0x000fe20000010000 */
[----:B------:R-:W-:Y:S01]  /*eb30*/  FADD.FTZ R25, R151, R156 ;  /* 0x0000009c97197221 */ /* 0x000fe20000010000 */
[----:B------:R-:W1:Y:S01]  /*eb40*/  MUFU.EX2 R109, R109 ;  /* 0x0000006d006d7308 */ /* 0x000e620000000800 */
[----:B------:R-:W-:Y:S01]  /*eb50*/  FFMA.FTZ R53, R6, UR7, -R99 ;  /* 0x0000000706357c23 */ /* 0x000fe20008010863 */
[----:B------:R-:W-:Y:S01]  /*eb60*/  FADD.FTZ R91, R91, R92 ;  /* 0x0000005c5b5b7221 */ /* 0x000fe20000010000 */
[----:B------:R-:W-:-:S02]  /*eb70*/  FADD.FTZ R25, R146, R25 ;  /* 0x0000001992197221 */ /* 0x000fc40000010000 */
[C---:B------:R-:W-:Y:S01]  /*eb80*/  HMMA.16816.F32.BF16 R8, R12.reuse, R34, R8 ;  /* 0x000000220c08723c */ /* 0x040fe20000041808 */
[----:B------:R-:W-:Y:S01]  /*eb90*/  FADD.FTZ R90, R90, R91 ;  /* 0x0000005b5a5a7221 */ /* 0x000fe20000010000 */
[----:B------:R-:W-:Y:S01]  /*eba0*/  FADD.FTZ R150, R150, R25 ;  /* 0x0000001996967221 */ /* 0x000fe20000010000 */
[----:B------:R-:W-:Y:S01]  /*ebb0*/  MUFU.EX2 R39, R39 ;  /* 0x0000002700277308 */ /* 0x000fe20000000800 */
[----:B------:R-:W2:Y:S01]  /*ebc0*/  LDSM.16.MT88.4 R32, [R100+0x3000] ;  /* 0x003000006420783b */ /* 0x000ea20000004200 */
[----:B------:R-:W-:Y:S01]  /*ebd0*/  FADD.FTZ R89, R89, R90 ;  /* 0x0000005a59597221 */ /* 0x000fe20000010000 */
[----:B------:R-:W-:Y:S02]  /*ebe0*/  FADD.FTZ R153, R153, R150 ;  /* 0x0000009699997221 */ /* 0x000fe40000010000 */
[----:B------:R-:W-:Y:S01]  /*ebf0*/  HMMA.16816.F32.BF16 R28, R12, R26, R28 ;  /* 0x0000001a0c1c723c */ /* 0x000fe2000004181c */
[----:B------:R-:W-:Y:S01]  /*ec00*/  FADD.FTZ R88, R88, R89 ;  /* 0x0000005958587221 */ /* 0x000fe20000010000 */
[----:B------:R-:W-:Y:S01]  /*ec10*/  FADD.FTZ R138, R138, R153 ;  /* 0x000000998a8a7221 */ /* 0x000fe20000010000 */
[----:B------:R-:W3:Y:S01]  /*ec20*/  MUFU.EX2 R42, R42 ;  /* 0x0000002a002a7308 */ /* 0x000ee20000000800 */
[----:B----4-:R-:W-:Y:S01]  /*ec30*/  F2FP.BF16.F32.PACK_AB R12, R63, R64 ;  /* 0x000000403f0c723e */ /* 0x010fe200000010ff */
[----:B------:R-:W-:Y:S01]  /*ec40*/  FADD.FTZ R87, R87, R88 ;  /* 0x0000005857577221 */ /* 0x000fe20000010000 */
[----:B------:R-:W-:Y:S01]  /*ec50*/  FADD.FTZ R155, R155, R138 ;  /* 0x0000008a9b9b7221 */ /* 0x000fe20000010000 */
[----:B-1----:R-:W-:Y:S01]  /*ec60*/  F2FP.BF16.F32.PACK_AB R14, R109, R62 ;  /* 0x0000003e6d0e723e */ /* 0x002fe200000010ff */
        /* <DEDUP_REMOVED lines=20> */
[----:B----4-:R-:W-:Y:S01]  /*edb0*/  F2FP.BF16.F32.PACK_AB R15, R93, R44 ;  /* 0x0000002c5d0f723e */ /* 0x010fe200000010ff */
[----:B------:R-:W-:Y:S01]  /*edc0*/  FADD.FTZ R79, R79, R80 ;  /* 0x000000504f4f7221 */ /* 0x000fe20000010000 */
[----:B------:R-:W-:-:S03]  /*edd0*/  FADD.FTZ R165, R165, R110 ;  /* 0x0000006ea5a57221 */ /* 0x000fc60000010000 */
[----:B------:R-:W-:Y:S01]  /*ede0*/  FADD.FTZ R78, R78, R79 ;  /* 0x0000004f4e4e7221 */ /* 0x000fe20000010000 */
[----:B------:R-:W-:Y:S01]  /*edf0*/  FADD.FTZ R52, R52, R165 ;  /* 0x000000a534347221 */ /* 0x000fe20000010000 */
[----:B-----5:R-:W-:Y:S01]  /*ee00*/  HMMA.16816.F32.BF16 R20, R12, R16, R20 ;  /* 0x000000100c14723c */ /* 0x020fe20000041814 */
[----:B------:R-:W-:Y:S01]  /*ee10*/  MUFU.EX2 R145, R145 ;  /* 0x0000009100917308 */ /* 0x000fe20000000800 */
[----:B------:R-:W-:Y:S01]  /*ee20*/  FADD.FTZ R77, R77, R78 ;  /* 0x0000004e4d4d7221 */ /* 0x000fe20000010000 */
[----:B------:R-:W-:-:S03]  /*ee30*/  FADD.FTZ R167, R167, R52 ;  /* 0x00000034a7a77221 */ /* 0x000fc60000010000 */
[----:B------:R-:W-:Y:S01]  /*ee40*/  FADD.FTZ R76, R76, R77 ;  /* 0x0000004d4c4c7221 */ /* 0x000fe20000010000 */
[----:B------:R-:W-:Y:S01]  /*ee50*/  FADD.FTZ R0, R0, R167 ;  /* 0x000000a700007221 */ /* 0x000fe20000010000 */
        /* <DEDUP_REMOVED lines=9> */
[----:B------:R-:W-:Y:S01]  /*eef0*/  FADD.FTZ R73, R73, R74 ;  /* 0x0000004a49497221 */ /* 0x000fe20000010000 */
[----:B------:R-:W-:Y:S01]  /*ef00*/  FFMA.FTZ R0, R58, UR7, -R61 ;  /* 0x000000073a007c23 */ /* 0x000fe2000801083d */
[----:B------:R-:W-:Y:S02]  /*ef10*/  FADD.FTZ R40, R40, R45 ;  /* 0x0000002d28287221 */ /* 0x000fe40000010000 */
[----:B------:R-:W-:Y:S01]  /*ef20*/  FADD.FTZ R72, R72, R73 ;  /* 0x0000004948487221 */ /* 0x000fe20000010000 */
[----:B------:R-:W-:Y:S01]  /*ef30*/  HMMA.16816.F32.BF16 R200, R12, R32, R200 ;  /* 0x000000200cc8723c */ /* 0x000fe200000418c8 */
[----:B------:R-:W2:Y:S01]  /*ef40*/  LDSM.16.MT88.4 R32, [R218+0x8800] ;  /* 0x00880000da20783b */ /* 0x000ea20000004200 */
[----:B------:R-:W1:Y:S01]  /*ef50*/  MUFU.EX2 R47, R47 ;  /* 0x0000002f002f7308 */ /* 0x000e620000000800 */
[----:B------:R-:W-:Y:S01]  /*ef60*/  FADD.FTZ R71, R71, R72 ;  /* 0x0000004847477221 */ /* 0x000fe20000010000 */
[----:B---3--:R-:W-:-:S02]  /*ef70*/  F2FP.BF16.F32.PACK_AB R12, R170, R135 ;  /* 0x00000087aa0c723e */ /* 0x008fc400000010ff */
[----:B-----5:R-:W-:Y:S01]  /*ef80*/  F2FP.BF16.F32.PACK_AB R14, R162, R145 ;  /* 0x00000091a20e723e */ /* 0x020fe200000010ff */
        /* <DEDUP_REMOVED lines=13> */
[----:B------:R-:W-:-:S06]  /*f060*/  FADD.FTZ R63, R63, R64 ;  /* 0x000000403f3f7221 */ /* 0x000fcc0000010000 */
[C---:B------:R-:W-:Y:S01]  /*f070*/  HMMA.16816.F32.BF16 R20, R12.reuse, R24, R20 ;  /* 0x000000180c14723c */ /* 0x040fe20000041814 */
[----:B------:R-:W-:Y:S07]  /*f080*/  MUFU.EX2 R114, R114 ;  /* 0x0000007200727308 */ /* 0x000fee0000000800 */
[C---:B------:R-:W-:Y:S01]  /*f090*/  HMMA.16816.F32.BF16 R8, R12.reuse, R26, R8 ;  /* 0x0000001a0c08723c */ /* 0x040fe20000041808 */
[----:B------:R-:W3:Y:S01]  /*f0a0*/  LDSM.16.MT88.4 R24, [R100+0x3800] ;  /* 0x003800006418783b */ /* 0x000ee20000004200 */
[----:B------:R-:W5:Y:S06]  /*f0b0*/  MUFU.EX2 R111, R130 ;  /* 0x00000082006f7308 */ /* 0x000f6c0000000800 */
[----:B----4-:R-:W-:Y:S01]  /*f0c0*/  HMMA.16816.F32.BF16 R28, R12, R18, R28 ;  /* 0x000000120c1c723c */ /* 0x010fe2000004181c */
[----:B------:R-:W-:Y:S01]  /*f0d0*/  FFMA.FTZ R19, R7, UR7, -R61 ;  /* 0x0000000707137c23 */ /* 0x000fe2000801083d */
[----:B------:R-:W-:Y:S01]  /*f0e0*/  FADD.FTZ R7, R41, R40 ;  /* 0x0000002829077221 */ /* 0x000fe20000010000 */
[----:B------:R-:W-:Y:S03]  /*f0f0*/  MUFU.EX2 R51, R51 ;  /* 0x0000003300337308 */ /* 0x000fe60000000800 */
[----:B------:R-:W-:-:S02]  /*f100*/  FADD.FTZ R7, R36, R7 ;  /* 0x0000000724077221 */ /* 0x000fc40000010000 */
[----:B------:R-:W-:Y:S01]  /*f110*/  HMMA.16816.F32.BF16 R200, R12, R16, R200 ;  /* 0x000000100cc8723c */ /* 0x000fe200000418c8 */
[----:B------:R-:W-:Y:S01]  /*f120*/  FFMA.FTZ R16, R4, UR7, -R61 ;  /* 0x0000000704107c23 */ /* 0x000fe2000801083d */
[----:B------:R-:W-:Y:S01]  /*f130*/  FADD.FTZ R4, R38, R7 ;  /* 0x0000000726047221 */ /* 0x000fe20000010000 */
[----:B------:R-:W4:Y:S01]  /*f140*/  MUFU.EX2 R50, R50 ;  /* 0x0000003200327308 */ /* 0x000f220000000800 */
[----:B-1----:R-:W-:Y:S01]  /*f150*/  F2FP.BF16.F32.PACK_AB R12, R157, R144 ;  /* 0x000000909d0c723e */ /* 0x002fe200000010ff */
[----:B------:R-:W-:Y:S01]  /*f160*/  @UP0 UIADD3 UR7, UPT, UPT, UR18, -0x3, URZ ;  /* 0xfffffffd12070890 */ /* 0x000fe2000fffe0ff */
[----:B------:R-:W-:Y:S01]  /*f170*/  FADD.FTZ R4, R37, R4 ;  /* 0x0000000425047221 */ /* 0x000fe20000010000 */
[----:B-----5:R-:W-:-:S03]  /*f180*/  F2FP.BF16.F32.PACK_AB R14, R111, R114 ;  /* 0x000000726f0e723e */ /* 0x020fc600000010ff */
[----:B------:R-:W-:Y:S01]  /*f190*/  FADD.FTZ R39, R39, R4 ;  /* 0x0000000427277221 */ /* 0x000fe20000010000 */
[----:B------:R-:W-:Y:S01]  /*f1a0*/  MUFU.EX2 R48, R48 ;  /* 0x0000003000307308 */ /* 0x000fe20000000800 */
[----:B------:R-:W-:Y:S02]  /*f1b0*/  FADD.FTZ R4, R62, R63 ;  /* 0x0000003f3e047221 */ /* 0x000fe40000010000 */
        /* <DEDUP_REMOVED lines=13> */
[----:B------:R-:W4:Y:S01]  /*f290*/  MUFU.EX2 R56, R56 ;  /* 0x0000003800387308 */ /* 0x000f220000000800 */
        /* <DEDUP_REMOVED lines=9> */
[----:B----4-:R-:W-:Y:S01]  /*f330*/  F2FP.BF16.F32.PACK_AB R4, R56, R43 ;  /* 0x0000002b3804723e */ /* 0x010fe200000010ff */
[----:B------:R-:W-:-:S04]  /*f340*/  FADD.FTZ R43, R43, R114 ;  /* 0x000000722b2b7221 */ /* 0x000fc80000010000 */
[----:B------:R-:W-:Y:S01]  /*f350*/  FADD.FTZ R56, R56, R43 ;  /* 0x0000002b38387221 */ /* 0x000fe20000010000 */
[----:B------:R-:W-:Y:S01]  /*f360*/  MUFU.EX2 R0, R0 ;  /* 0x0000000000007308 */ /* 0x000fe20000000800 */
[C---:B---3--:R-:W-:Y:S07]  /*f370*/  HMMA.16816.F32.BF16 R200, R12.reuse, R24, R200 ;  /* 0x000000180cc8723c */ /* 0x048fee00000418c8 */
[----:B------:R-:W2:Y:S01]  /*f380*/  MUFU.EX2 R19, R19 ;  /* 0x0000001300137308 */ /* 0x000ea20000000800 */
[----:B------:R-:W-:Y:S01]  /*f390*/  HMMA.16816.F32.BF16 R28, R12, R26, R28 ;  /* 0x0000001a0c1c723c */ /* 0x000fe2000004181c */
[----:B-1----:R-:W-:Y:S01]  /*f3a0*/  F2FP.BF16.F32.PACK_AB R6, R190, R53 ;  /* 0x00000035be06723e */ /* 0x002fe200000010ff */
[----:B------:R-:W-:Y:S01]  /*f3b0*/  FADD.FTZ R12, R54, R47 ;  /* 0x0000002f360c7221 */ /* 0x000fe20000010000 */
[----:B------:R-:W-:-:S03]  /*f3c0*/  FADD.FTZ R53, R53, R56 ;  /* 0x0000003835357221 */ /* 0x000fc60000010000 */
[----:B------:R-:W-:Y:S01]  /*f3d0*/  FADD.FTZ R12, R59, R12 ;  /* 0x0000000c3b0c7221 */ /* 0x000fe20000010000 */
[----:B------:R-:W-:Y:S01]  /*f3e0*/  MUFU.EX2 R16, R16 ;  /* 0x0000001000107308 */ /* 0x000fe20000000800 */
[----:B------:R-:W-:-:S07]  /*f3f0*/  FADD.FTZ R190, R190, R53 ;  /* 0x00000035bebe7221 */ /* 0x000fce0000010000 */
[----:B------:R-:W1:Y:S01]  /*f400*/  MUFU.EX2 R191, R191 ;  /* 0x000000bf00bf7308 */ /* 0x000e620000000800 */
[----:B--2---:R-:W-:Y:S02]  /*f410*/  F2FP.BF16.F32.PACK_AB R5, R19, R0 ;  /* 0x000000001305723e */ /* 0x004fe400000010ff */
[----:B-1----:R-:W-:-:S07]  /*f420*/  F2FP.BF16.F32.PACK_AB R7, R191, R16 ;  /* 0x00000010bf07723e */ /* 0x002fce00000010ff */
        /* <DEDUP_REMOVED lines=12> */
[----:B------:R-:W-:Y:S06]  /*f4f0*/  BRA.U UP0, `(.L_x_2152) ;  /* 0x0000000100047547 */ /* 0x000fec000b800000 */
.L_x_2144:
[----:B------:R-:W-:-:S12]  /*f500*/  UIADD3 UR7, UPT, UPT, UR19, -0x1, URZ ;  /* 0xffffffff13077890 */ /* 0x000fd8000fffe0ff */
.L_x_2152:
[----:B------:R-:W-:Y:S01]  /*f510*/  UISETP.GE.AND UP0, UPT, UR7, UR16, UPT ;  /* 0x000000100700728c */ /* 0x000fe2000bf06270 */
        /* <DEDUP_REMOVED lines=19> */
[----:B------:R-:W1:Y:S01]  /*f650*/  LDCU.64 UR8, c[0x0][0x3a0] ;  /* 0x00007400ff0877ac */ /* 0x000e620008000a00 */
[----:B------:R-:W1:Y:S01]  /*f660*/  LDCU.64 UR10, c[0x0][0x3a8] ;  /* 0x00007500ff0a77ac */ /* 0x000e620008000a00 */
[----:B------:R-:W-:-:S02]  /*f670*/  UIADD3 UR19, UPT, UPT, UR19, 0x100, URZ ;  /* 0x0000010013137890 */ /* 0x000fc4000fffe0ff */
[----:B--2---:R-:W-:-:S12]  /*f680*/  ULEA UR5, UR5, UR7, 0x18 ;  /* 0x0000000705057291 */ /* 0x004fd8000f8ec0ff */
.L_x_2157:
        /* <DEDUP_REMOVED lines=14> */
[C---:B------:R-:W-:Y:S02]  /*f770*/  LOP3.LUT R2, R215.reuse, 0x18, RZ, 0xc0, !PT ;  /* 0x00000018d7027812 */ /* 0x040fe400078ec0ff */
[----:B------:R-:W-:Y:S02]  /*f780*/  LOP3.LUT R4, R215, 0x1f20, RZ, 0xc0, !PT ;  /* 0x00001f20d7047812 */ /* 0x000fe400078ec0ff */
[----:B------:R-:W-:Y:S02]  /*f790*/  LOP3.LUT R225, R225, R214, RZ, 0x3c, !PT ;  /* 0x000000d6e1e17212 */ /* 0x000fe400078e3cff */
[----:B------:R-:W-:Y:S02]  /*f7a0*/  @!P2 IADD3 R220, P0, PT, R220, R5, RZ ;  /* 0x00000005dcdca210 */ /* 0x000fe40007f1e0ff */
[C---:B---3--:R-:W-:Y:S02]  /*f7b0*/  ISETP.GE.AND P3, PT, R2.reuse, UR12, PT ;  /* 0x0000000c02007c0c */ /* 0x048fe4000bf66270 */
[----:B------:R-:W-:Y:S02]  /*f7c0*/  ISETP.GE.AND P4, PT, R2, UR12, PT ;  /* 0x0000000c02007c0c */ /* 0x000fe4000bf86270 */
[----:B------:R-:W-:Y:S02]  /*f7d0*/  LOP3.LUT R225, R4, R225, RZ, 0xfc, !PT ;  /* 0x000000e104e17212 */ /* 0x000fe400078efcff */
[----:B------:R-:W-:Y:S01]  /*f7e0*/  @!P2 LEA.HI.X.SX32 R219, R0, R219, 0x1, P0 ;  /* 0x000000db00dba211 */ /* 0x000fe200000f0eff */
[----:B-1----:R-:W-:Y:S08]  /*f7f0*/  @!P2 BRA `(.L_x_2154) ;  /* 0x0000000000f8a947 */ /* 0x002ff00003800000 */
        /* <DEDUP_REMOVED lines=62> */
.L_x_2154:
[----:B------:R-:W-:Y:S01]  /*fbe0*/  LEA R225, R225, UR5, 0x1 ;  /* 0x00000005e1e17c11 */ /* 0x000fe2000f8e08ff */
[----:B------:R-:W-:Y:S01]  /*fbf0*/  @!P4 IMAD.MOV.U32 R221, RZ, RZ, R219 ;  /* 0x000000ffffddc224 */ /* 0x000fe200078e00db */
[C-C-:B------:R-:W-:Y:S01]  /*fc00*/  SHF.L.U64.HI R230, R226.reuse, 0x6, R213.reuse ;  /* 0x00000006e2e67819 */ /* 0x140fe200000102d5 */
[----:B------:R-:W-:Y:S01]  /*fc10*/  IMAD.SHL.U32 R237, R226, 0x40, RZ ;  /* 0x00000040e2ed7824 */ /* 0x000fe200078e00ff */
[----:B------:R-:W-:Y:S01]  /*fc20*/  MOV R0, 0x20 ;  /* 0x0000002000007802 */ /* 0x000fe20000000f00 */
[C---:B------:R-:W-:Y:S01]  /*fc30*/  @!P3 IMAD R228, R213.reuse, 0xc0, RZ ;  /* 0x000000c0d5e4b824 */ /* 0x040fe200078e02ff */
[----:B------:R-:W-:Y:S01]  /*fc40*/  @!PT LDS RZ, [RZ] ;  /* 0x00000000fffff984 */ /* 0x000fe20000000800 */
[----:B------:R-:W-:Y:S01]  /*fc50*/  @!PT LDS RZ, [RZ] ;  /* 0x00000000fffff984 */ /* 0x000fe20000000800 */
[----:B------:R-:W-:Y:S01]  /*fc60*/  @!PT LDS RZ, [RZ] ;  /* 0x00000000fffff984 */ /* 0x000fe20000000800 */
[----:B------:R-:W-:Y:S01]  /*fc70*/  @!P4 LDGSTS.E.BYPASS.LTC128B.128 [R225+0x5000], desc[UR14][R220.64] ;  /* 0x05000000dce1cfae */ /* 0x000fe2000b981a0e */
[----:B------:R-:W-:Y:S01]  /*fc80*/  @!P3 IMAD R227, R213, 0x140, RZ ;  /* 0x00000140d5e3b824 */ /* 0x000fe200078e02ff */
[----:B------:R-:W-:Y:S01]  /*fc90*/  IADD3 R240, P0, PT, R237, R220, RZ ;  /* 0x000000dcedf07210 */ /* 0x000fe20007f1e0ff */
[----:B------:R-:W-:Y:S02]  /*fca0*/  UIADD3 UR18, UPT, UPT, UR18, -0x1, URZ ;  /* 0xffffffff12127890 */ /* 0x000fe4000fffe0ff */
[----:B------:R-:W-:Y:S01]  /*fcb0*/  @P4 STS.128 [R225+0x5000], RZ ;  /* 0x005000ffe1004388 */ /* 0x000fe20000000c00 */
[----:B------:R-:W-:Y:S01]  /*fcc0*/  IADD3.X R241, PT, PT, R230, R219, RZ, P0, !PT ;  /* 0x000000dbe6f17210 */ /* 0x000fe200007fe4ff */
[----:B------:R-:W-:Y:S03]  /*fcd0*/  @!P3 IMAD.MOV.U32 R238, RZ, RZ, R240 ;  /* 0x000000ffffeeb224 */ /* 0x000fe600078e00f0 */
[----:B------:R-:W-:Y:S01]  /*fce0*/  @P3 STS.128 [R225+0x5800], RZ ;  /* 0x005800ffe1003388 */ /* 0x000fe20000000c00 */
[-C--:B------:R-:W-:Y:S01]  /*fcf0*/  @!P3 LEA R232, P0, R226, R240.reuse, 0x8 ;  /* 0x000000f0e2e8b211 */ /* 0x080fe200078040ff */
[----:B------:R-:W-:Y:S01]  /*fd00*/  UISETP.GT.AND UP0, UPT, UR18, UR16, UPT ;  /* 0x000000101200728c */ /* 0x000fe2000bf04270 */
[----:B------:R-:W-:Y:S02]  /*fd10*/  @!P3 IADD3 R236, P5, PT, R240, R237, RZ ;  /* 0x000000edf0ecb210 */ /* 0x000fe40007fbe0ff */
[----:B------:R-:W-:Y:S01]  /*fd20*/  @!PT LDS RZ, [RZ] ;  /* 0x00000000fffff984 */ /* 0x000fe20000000800 */
[----:B------:R-:W-:Y:S01]  /*fd30*/  @!PT LDS RZ, [RZ] ;  /* 0x00000000fffff984 */ /* 0x000fe20000000800 */
[----:B------:R-:W-:Y:S01]  /*fd40*/  @!PT LDS RZ, [RZ] ;  /* 0x00000000fffff984 */ /* 0x000fe20000000800 */
[----:B------:R1:W-:Y:S01]  /*fd50*/  @!P3 LDGSTS.E.BYPASS.LTC128B.128 [R225+0x5800], desc[UR14][R240.64] ;  /* 0x05800000f0e1bfae */ /* 0x0003e2000b981a0e */
[CCC-:B------:R-:W-:Y:S02]  /*fd60*/  @!P3 LEA.HI.X R233, R226.reuse, R241.reuse, R213.reuse, 0x8, P0 ;  /* 0x000000f1e2e9b211 */ /* 0x1c0fe400000f44d5 */
[C---:B------:R-:W-:Y:S02]  /*fd70*/  @!P3 LEA R234, P1, R226.reuse, R240, 0x7 ;  /* 0x000000f0e2eab211 */ /* 0x040fe400078238ff */
[----:B------:R-:W-:Y:S01]  /*fd80*/  @P3 STS.128 [R225+0x6000], RZ ;  /* 0x006000ffe1003388 */ /* 0x000fe20000000c00 */
[----:B------:R-:W-:Y:S01]  /*fd90*/  @!P3 IMAD.X R237, R241, 0x1, R230, P5 ;  /* 0x00000001f1edb824 */ /* 0x000fe200028e06e6 */
[-C--:B------:R-:W-:Y:S01]  /*fda0*/  @!P3 MOV R239, R241.reuse ;  /* 0x000000f100efb202 */ /* 0x080fe20000000f00 */
[----:B------:R-:W-:Y:S01]  /*fdb0*/  @!P3 IMAD.MOV.U32 R230, RZ, RZ, R240 ;  /* 0x000000ffffe6b224 */ /* 0x000fe200078e00f0 */
[CC--:B------:R-:W-:Y:S01]  /*fdc0*/  @!P3 LEA.HI.X R235, R226.reuse, R241.reuse, R213, 0x7, P1 ;  /* 0x000000f1e2ebb211 */ /* 0x0c0fe200008f3cd5 */
[----:B------:R-:W-:Y:S01]  /*fdd0*/  @!P3 IMAD R213, R213, 0x180, RZ ;  /* 0x00000180d5d5b824 */ /* 0x000fe200078e02ff */
[----:B------:R-:W-:Y:S01]  /*fde0*/  @!PT LDS RZ, [RZ] ;  /* 0x00000000fffff984 */ /* 0x000fe20000000800 */
[----:B------:R-:W-:Y:S01]  /*fdf0*/  @!PT LDS RZ, [RZ] ;  /* 0x00000000fffff984 */ /* 0x000fe20000000800 */
[----:B------:R-:W-:Y:S01]  /*fe00*/  @!PT LDS RZ, [RZ] ;  /* 0x00000000fffff984 */ /* 0x000fe20000000800 */
[----:B------:R2:W-:Y:S01]  /*fe10*/  @!P3 LDGSTS.E.BYPASS.LTC128B.128 [R225+0x6000], desc[UR14][R236.64] ;  /* 0x06000000ece1bfae */ /* 0x0005e2000b981a0e */
[----:B------:R-:W-:Y:S01]  /*fe20*/  @!P3 IMAD.WIDE.U32 R238, R226, 0xc0, R238 ;  /* 0x000000c0e2eeb825 */ /* 0x000fe200078e00ee */
[----:B------:R-:W-:Y:S03]  /*fe30*/  @!P3 MOV R231, R241 ;  /* 0x000000f100e7b202 */ /* 0x000fe60000000f00 */
[----:B------:R-:W-:Y:S01]  /*fe40*/  @P3 STS.128 [R225+0x6800], RZ ;  /* 0x006800ffe1003388 */ /* 0x000fe20000000c00 */
[----:B------:R-:W-:Y:S01]  /*fe50*/  @!P3 IMAD.IADD R239, R228, 0x1, R239 ;  /* 0x00000001e4efb824 */ /* 0x000fe200078e02ef */
[----:B------:R-:W-:Y:S01]  /*fe60*/  LOP3.LUT P0, RZ, R3, 0x4, RZ, 0xc0, !PT ;  /* 0x0000000403ff7812 */ /* 0x000fe2000780c0ff */
[----:B------:R-:W-:Y:S02]  /*fe70*/  @!P3 IMAD.WIDE.U32 R230, R226, 0x140, R230 ;  /* 0x00000140e2e6b825 */ /* 0x000fe400078e00e6 */
[----:B------:R-:W-:Y:S01]  /*fe80*/  @!PT LDS RZ, [RZ] ;  /* 0x00000000fffff984 */ /* 0x000fe20000000800 */
[----:B------:R-:W-:Y:S01]  /*fe90*/  @!PT LDS RZ, [RZ] ;  /* 0x00000000fffff984 */ /* 0x000fe20000000800 */
[----:B------:R-:W-:Y:S01]  /*fea0*/  @!PT LDS RZ, [RZ] ;  /* 0x00000000fffff984 */ /* 0x000fe20000000800 */
[----:B------:R2:W-:Y:S01]  /*feb0*/  @!P3 LDGSTS.E.BYPASS.LTC128B.128 [R225+0x6800], desc[UR14][R234.64] ;  /* 0x06800000eae1bfae */ /* 0x0005e2000b981a0e */
[----:B------:R-:W-:Y:S04]  /*fec0*/  SEL R0, R0, 0xffffffe0, !P0 ;  /* 0xffffffe000007807 */ /* 0x000fe80004000000 */
[----:B------:R-:W-:Y:S01]  /*fed0*/  @P3 STS.128 [R225+0x7000], RZ ;  /* 0x007000ffe1003388 */ /* 0x000fe20000000c00 */
[----:B------:R-:W-:Y:S01]  /*fee0*/  @!P3 IADD3 R231, PT, PT, R227, R231, RZ ;  /* 0x000000e7e3e7b210 */ /* 0x000fe20007ffe0ff */
[----:B------:R-:W-:Y:S03]  /*fef0*/  IMAD.IADD R2, R189, 0x1, R0 ;  /* 0x00000001bd027824 */ /* 0x000fe600078e0200 */
[----:B------:R-:W-:Y:S01]  /*ff00*/  @!PT LDS RZ, [RZ] ;  /* 0x00000000fffff984 */ /* 0x000fe20000000800 */
[----:B------:R-:W-:Y:S01]  /*ff10*/  @!PT LDS RZ, [RZ] ;  /* 0x00000000fffff984 */ /* 0x000fe20000000800 */
[----:B------:R-:W-:Y:S01]  /*ff20*/  @!PT LDS RZ, [RZ] ;  /* 0x00000000fffff984 */ /* 0x000fe20000000800 */
[----:B------:R2:W-:Y:S01]  /*ff30*/  @!P3 LDGSTS.E.BYPASS.LTC128B.128 [R225+0x7000], desc[UR14][R238.64] ;  /* 0x07000000eee1bfae */ /* 0x0005e2000b981a0e */
[----:B------:R-:W-:Y:S01]  /*ff40*/  IADD3 R0, PT, PT, R0, R188, RZ ;  /* 0x000000bc00007210 */ /* 0x000fe20007ffe0ff */
        /* <DEDUP_REMOVED lines=19> */
[----:B------:R-:W1:Y:S05]  /*10080*/  LDSM.16.M88.4 R8, [R188] ;  /* 0x00000000bc08783b */ /* 0x000e6a0000000200 */
        /* <DEDUP_REMOVED lines=23> */
[----:B------:R-:W4:Y:S05]  /*10200*/  LDSM.16.M88.4 R144, [R0] ;  /* 0x000000000090783b */ /* 0x000f2a0000000200 */
        /* <DEDUP_REMOVED lines=154> */
.L_x_2156:
        /* <DEDUP_REMOVED lines=61> */
.L_x_2155:
[----:B-1----:R-:W-:Y:S01]  /*10f80*/  LDSM.16.MT88.4 R144, [R218+0x5000] ;  /* 0x00500000da90783b */ /* 0x002fe20000004200 */
[----:B------:R-:W-:Y:S01]  /*10f90*/  MOV R169, R223 ;  /* 0x000000df00a97202 */ /* 0x000fe20000000f00 */
[----:B------:R-:W-:Y:S01]  /*10fa0*/  UISETP.GT.AND UP0, UPT, UR18, UR16, UPT ;  /* 0x000000101200728c */ /* 0x000fe2000bf04270 */
[----:B------:R-:W-:Y:S01]  /*10fb0*/  @P0 IADD3 R169, PT, PT, R222, -0x20, RZ ;  /* 0xffffffe0dea90810 */ /* 0x000fe20007ffe0ff */
[----:B------:R-:W-:Y:S01]  /*10fc0*/  UIADD3 UR19, UPT, UPT, UR19, -0x100, URZ ;  /* 0xffffff0013137890 */ /* 0x000fe2000fffe0ff */
[C---:B------:R-:W-:Y:S02]  /*10fd0*/  IADD3 R2, PT, PT, R192.reuse, -0x60, RZ ;  /* 0xffffffa0c0027810 */ /* 0x040fe40007ffe0ff */
[C---:B------:R-:W-:Y:S01]  /*10fe0*/  IADD3 R132, PT, PT, R192.reuse, -0x5f, RZ ;  /* 0xffffffa1c0847810 */ /* 0x040fe20007ffe0ff */
[----:B------:R-:W-:Y:S01]  /*10ff0*/  LDSM.16.MT88.4 R148, [R169] ;  /* 0x00000000a994783b */ /* 0x000fe20000004200 */
[C---:B------:R-:W-:Y:S02]  /*11000*/  IADD3 R140, PT, PT, R192.reuse, -0x78, RZ ;  /* 0xffffff88c08c7810 */ /* 0x040fe40007ffe0ff */
[C---:B------:R-:W-:Y:S02]  /*11010*/  IADD3 R138, PT, PT, R192.reuse, -0x77, RZ ;  /* 0xffffff89c08a7810 */ /* 0x040fe40007ffe0ff */
[C---:B------:R-:W-:Y:S02]  /*11020*/  IADD3 R139, PT, PT, R192.reuse, -0x80, RZ ;  /* 0xffffff80c08b7810 */ /* 0x040fe40007ffe0ff */
[C---:B------:R-:W-:Y:S01]  /*11030*/  IADD3 R136, PT, PT, R192.reuse, -0x7f, RZ ;  /* 0xffffff81c0887810 */ /* 0x040fe20007ffe0ff */
[----:B------:R-:W-:Y:S01]  /*11040*/  LDSM.16.MT88.4 R156, [R218+0x5400] ;  /* 0x00540000da9c783b */ /* 0x000fe20000004200 */
[----:B------:R-:W-:Y:S02]  /*11050*/  I2FP.F32.S32 R139, R139 ;  /* 0x0000008b008b7245 */ /* 0x000fe40000201400 */
[----:B------:R-:W-:Y:S02]  /*11060*/  I2FP.F32.S32 R136, R136 ;  /* 0x0000008800887245 */ /* 0x000fe40000201400 */
[----:B------:R-:W-:Y:S01]  /*11070*/  IADD3 R134, PT, PT, R192, -0xf, RZ ;  /* 0xfffffff1c0867810 */ /* 0x000fe20007ffe0ff */
[C---:B------:R-:W-:Y:S01]  /*11080*/  FFMA.FTZ R4, R139.reuse, UR6, R4 ;  /* 0x000000068b047c23 */ /* 0x040fe20008010004 */
[----:B------:R-:W-:Y:S01]  /*11090*/  FFMA.FTZ R6, R139, UR6, R6 ;  /* 0x000000068b067c23 */ /* 0x000fe20008010006 */
[----:B------:R-:W-:Y:S01]  /*110a0*/  I2FP.F32.S32 R139, R140 ;  /* 0x0000008c008b7245 */ /* 0x000fe20000201400 */
[----:B------:R-:W-:Y:S01]  /*110b0*/  FFMA.FTZ R5, R136, UR6, R5 ;  /* 0x0000000688057c23 */ /* 0x000fe20008010005 */
[----:B------:R-:W-:Y:S01]  /*110c0*/  IADD3 R140, PT, PT, R192, -0x70, RZ ;  /* 0xffffff90c08c7810 */ /* 0x000fe20007ffe0ff */
[----:B------:R-:W-:Y:S01]  /*110d0*/  FFMA.FTZ R7, R136, UR6, R7 ;  /* 0x0000000688077c23 */ /* 0x000fe20008010007 */
[----:B------:R-:W-:Y:S01]  /*110e0*/  I2FP.F32.S32 R136, R138 ;  /* 0x0000008a00887245 */ /* 0x000fe20000201400 */
[C---:B------:R-:W-:Y:S01]  /*110f0*/  FFMA.FTZ R8, R139.reuse, UR6, R8 ;  /* 0x000000068b087c23 */ /* 0x040fe20008010008 */
[----:B------:R-:W-:Y:S01]  /*11100*/  FFMA.FTZ R10, R139, UR6, R10 ;  /* 0x000000068b0a7c23 */ /* 0x000fe2000801000a */
[----:B------:R-:W-:Y:S02]  /*11110*/  IADD3 R138, PT, PT, R192, -0x6f, RZ ;  /* 0xffffff91c08a7810 */ /* 0x000fe40007ffe0ff */
[----:B------:R-:W-:Y:S01]  /*11120*/  I2FP.F32.S32 R139, R140 ;  /* 0x0000008c008b7245 */ /* 0x000fe20000201400 */
[----:B------:R-:W-:Y:S01]  /*11130*/  FFMA.FTZ R9, R136, UR6, R9 ;  /* 0x0000000688097c23 */ /* 0x000fe20008010009 */
[----:B------:R-:W-:Y:S01]  /*11140*/  IADD3 R140, PT, PT, R192, -0x68, RZ ;  /* 0xffffff98c08c7810 */ /* 0x000fe20007ffe0ff */
[----:B------:R-:W-:Y:S01]  /*11150*/  FFMA.FTZ R11, R136, UR6, R11 ;  /* 0x00000006880b7c23 */ /* 0x000fe2000801000b */
[----:B------:R-:W-:Y:S01]  /*11160*/  I2FP.F32.S32 R136, R138 ;  /* 0x0000008a00887245 */ /* 0x000fe20000201400 */
[C---:B------:R-:W-:Y:S01]  /*11170*/  FFMA.FTZ R12, R139.reuse, UR6, R12 ;  /* 0x000000068b0c7c23 */ /* 0x040fe2000801000c */
[----:B------:R-:W-:Y:S01]  /*11180*/  I2FP.F32.S32 R133, R140 ;  /* 0x0000008c00857245 */ /* 0x000fe20000201400 */
[----:B------:R-:W-:Y:S01]  /*11190*/  FFMA.FTZ R14, R139, UR6, R14 ;  /* 0x000000068b0e7c23 */ /* 0x000fe2000801000e */
[----:B------:R-:W-:Y:S01]  /*111a0*/  IADD3 R138, PT, PT, R192, -0x67, RZ ;  /* 0xffffff99c08a7810 */ /* 0x000fe20007ffe0ff */
[C---:B------:R-:W-:Y:S01]  /*111b0*/  FFMA.FTZ R13, R136.reuse, UR6, R13 ;  /* 0x00000006880d7c23 */ /* 0x040fe2000801000d */
[----:B------:R-:W-:Y:S01]  /*111c0*/  FFMA.FTZ R15, R136, UR6, R15 ;  /* 0x00000006880f7c23 */ /* 0x000fe2000801000f */
[C---:B------:R-:W-:Y:S01]  /*111d0*/  FFMA.FTZ R16, R133.reuse, UR6, R16 ;  /* 0x0000000685107c23 */ /* 0x040fe20008010010 */
[----:B------:R-:W-:Y:S01]  /*111e0*/  FFMA.FTZ R18, R133, UR6, R18 ;  /* 0x0000000685127c23 */ /* 0x000fe20008010012 */
[----:B------:R-:W-:Y:S02]  /*111f0*/  I2FP.F32.S32 R0, R138 ;  /* 0x0000008a00007245 */ /* 0x000fe40000201400 */
[----:B------:R-:W-:Y:S02]  /*11200*/  I2FP.F32.S32 R133, R2 ;  /* 0x0000000200857245 */ /* 0x000fe40000201400 */
[----:B------:R-:W-:Y:S01]  /*11210*/  IADD3 R2, PT, PT, R192, -0x58, RZ ;  /* 0xffffffa8c0027810 */ /* 0x000fe20007ffe0ff */
[C---:B------:R-:W-:Y:S01]  /*11220*/  FFMA.FTZ R17, R0.reuse, UR6, R17 ;  /* 0x0000000600117c23 */ /* 0x040fe20008010011 */
[----:B------:R-:W-:Y:S01]  /*11230*/  FFMA.FTZ R19, R0, UR6, R19 ;  /* 0x0000000600137c23 */ /* 0x000fe20008010013 */
[C---:B------:R-:W-:Y:S01]  /*11240*/  FFMA.FTZ R20, R133.reuse, UR6, R20 ;  /* 0x0000000685147c23 */ /* 0x040fe20008010014 */
[----:B------:R-:W-:Y:S01]  /*11250*/  I2FP.F32.S32 R0, R132 ;  /* 0x0000008400007245 */ /* 0x000fe20000201400 */
[----:B------:R-:W-:Y:S01]  /*11260*/  FFMA.FTZ R22, R133, UR6, R22 ;  /* 0x0000000685167c23 */ /* 0x000fe20008010016 */
[----:B------:R-:W-:Y:S02]  /*11270*/  I2FP.F32.S32 R133, R2 ;  /* 0x0000000200857245 */ /* 0x000fe40000201400 */
[----:B------:R-:W-:Y:S01]  /*11280*/  IADD3 R2, PT, PT, R192, -0x50, RZ ;  /* 0xffffffb0c0027810 */ /* 0x000fe20007ffe0ff */
[C---:B------:R-:W-:Y:S01]  /*11290*/  FFMA.FTZ R21, R0.reuse, UR6, R21 ;  /* 0x0000000600157c23 */ /* 0x040fe20008010015 */
[----:B------:R-:W-:Y:S01]  /*112a0*/  FFMA.FTZ R23, R0, UR6, R23 ;  /* 0x0000000600177c23 */ /* 0x000fe20008010017 */
[C---:B------:R-:W-:Y:S01]  /*112b0*/  FFMA.FTZ R24, R133.reuse, UR6, R24 ;  /* 0x0000000685187c23 */ /* 0x040fe20008010018 */
[----:B------:R-:W-:Y:S01]  /*112c0*/  FFMA.FTZ R26, R133, UR6, R26 ;  /* 0x00000006851a7c23 */ /* 0x000fe2000801001a */
[----:B------:R-:W-:Y:S02]  /*112d0*/  I2FP.F32.S32 R133, R2 ;  /* 0x0000000200857245 */ /* 0x000fe40000201400 */
[----:B------:R-:W-:Y:S02]  /*112e0*/  IADD3 R132, PT, PT, R192, -0x57, RZ ;  /* 0xffffffa9c0847810 */ /* 0x000fe40007ffe0ff */
[----:B------:R-:W-:Y:S02]  /*112f0*/  FMNMX3.FTZ R135, R194, R6, R7, !PT ;  /* 0x00000006c2877276 */ /* 0x000fe40007810007 */
[----:B------:R-:W-:Y:S02]  /*11300*/  I2FP.F32.S32 R0, R132 ;  /* 0x0000008400007245 */ /* 0x000fe40000201400 */
[C---:B------:R-:W-:Y:S02]  /*11310*/  IADD3 R132, PT, PT, R192.reuse, -0x4f, RZ ;  /* 0xffffffb1c0847810 */ /* 0x040fe40007ffe0ff */
        /* <DEDUP_REMOVED lines=13> */
[C---:B------:R-:W-:Y:S02]  /*113f0*/  IADD3 R2, PT, PT, R192.reuse, -0x40, RZ ;  /* 0xffffffc0c0027810 */ /* 0x040fe40007ffe0ff */
[----:B------:R-:W-:Y:S01]  /*11400*/  IADD3 R132, PT, PT, R192, -0x3f, RZ ;  /* 0xffffffc1c0847810 */ /* 0x000fe20007ffe0ff */
        /* <DEDUP_REMOVED lines=11> */
[C---:B------:R-:W-:Y:S02]  /*114c0*/  IADD3 R132, PT, PT, R192.reuse, -0x2f, RZ ;  /* 0xffffffd1c0847810 */ /* 0x040fe40007ffe0ff */
[----:B------:R-:W-:Y:S02]  /*114d0*/  I2FP.F32.S32 R133, R2 ;  /* 0x0000000200857245 */ /* 0x000fe40000201400 */
[----:B------:R-:W-:Y:S03]  /*114e0*/  IADD3 R2, PT, PT, R192, -0x30, RZ ;  /* 0xffffffd0c0027810 */ /* 0x000fe60007ffe0ff */
        /* <DEDUP_REMOVED lines=13> */
[C---:B------:R-:W-:Y:S01]  /*115c0*/  IADD3 R2, PT, PT, R192.reuse, -0x20, RZ ;  /* 0xffffffe0c0027810 */ /* 0x040fe20007ffe0ff */
        /* <DEDUP_REMOVED lines=15> */
[----:B------:R-:W-:Y:S02]  /*116c0*/  IADD3 R2, PT, PT, R192, -0x10, RZ ;  /* 0xfffffff0c0027810 */ /* 0x000fe40007ffe0ff */
[----:B------:R-:W-:Y:S01]  /*116d0*/  I2FP.F32.S32 R0, R132 ;  /* 0x0000008400007245 */ /* 0x000fe20000201400 */
[C---:B------:R-:W-:Y:S01]  /*116e0*/  FFMA.FTZ R56, R133.reuse, UR6, R56 ;  /* 0x0000000685387c23 */ /* 0x040fe20008010038 */
[----:B------:R-:W-:Y:S01]  /*116f0*/  FFMA.FTZ R58, R133, UR6, R58 ;  /* 0x00000006853a7c23 */ /* 0x000fe2000801003a */
[----:B------:R-:W-:Y:S02]  /*11700*/  I2FP.F32.S32 R133, R2 ;  /* 0x0000000200857245 */ /* 0x000fe40000201400 */
[C---:B------:R-:W-:Y:S01]  /*11710*/  FFMA.FTZ R57, R0.reuse, UR6, R57 ;  /* 0x0000000600397c23 */ /* 0x040fe20008010039 */
[----:B------:R-:W-:Y:S01]  /*11720*/  FFMA.FTZ R59, R0, UR6, R59 ;  /* 0x00000006003b7c23 */ /* 0x000fe2000801003b */
[----:B------:R-:W-:Y:S01]  /*11730*/  I2FP.F32.S32 R0, R134 ;  /* 0x0000008600007245 */ /* 0x000fe20000201400 */
[C---:B------:R-:W-:Y:S01]  /*11740*/  FFMA.FTZ R60, R133.reuse, UR6, R60 ;  /* 0x00000006853c7c23 */ /* 0x040fe2000801003c */
[----:B------:R-:W-:Y:S01]  /*11750*/  FFMA.FTZ R62, R133, UR6, R62 ;  /* 0x00000006853e7c23 */ /* 0x000fe2000801003e */
[----:B------:R-:W-:Y:S02]  /*11760*/  IADD3 R134, PT, PT, R192, 0x29, RZ ;  /* 0x00000029c0867810 */ /* 0x000fe40007ffe0ff */
[C---:B------:R-:W-:Y:S01]  /*11770*/  FFMA.FTZ R61, R0.reuse, UR6, R61 ;  /* 0x00000006003d7c23 */ /* 0x040fe2000801003d */
[----:B------:R-:W-:Y:S01]  /*11780*/  FFMA.FTZ R63, R0, UR6, R63 ;  /* 0x00000006003f7c23 */ /* 0x000fe2000801003f */
[C---:B------:R-:W-:Y:S02]  /*11790*/  IADD3 R132, PT, PT, R192.reuse, -0x8, RZ ;  /* 0xfffffff8c0847810 */ /* 0x040fe40007ffe0ff */
[C---:B------:R-:W-:Y:S02]  /*117a0*/  IADD3 R2, PT, PT, R192.reuse, -0x7, RZ ;  /* 0xfffffff9c0027810 */ /* 0x040fe40007ffe0ff */
[----:B------:R-:W-:Y:S02]  /*117b0*/  I2FP.F32.S32 R133, R132 ;  /* 0x0000008400857245 */ /* 0x000fe40000201400 */
[----:B------:R-:W-:Y:S02]  /*117c0*/  I2FP.F32.S32 R2, R2 ;  /* 0x0000000200027245 */ /* 0x000fe40000201400 */
[----:B------:R-:W-:Y:S01]  /*117d0*/  IADD3 R0, PT, PT, R192, 0x1, RZ ;  /* 0x00000001c0007810 */ /* 0x000fe20007ffe0ff */
[C---:B------:R-:W-:Y:S01]  /*117e0*/  FFMA.FTZ R64, R133.reuse, UR6, R64 ;  /* 0x0000000685407c23 */ /* 0x040fe20008010040 */
[----:B------:R-:W-:Y:S01]  /*117f0*/  FFMA.FTZ R66, R133, UR6, R66 ;  /* 0x0000000685427c23 */ /* 0x000fe20008010042 */
[C---:B------:R-:W-:Y:S01]  /*11800*/  FFMA.FTZ R65, R2.reuse, UR6, R65 ;  /* 0x0000000602417c23 */ /* 0x040fe20008010041 */
[----:B------:R-:W-:Y:S01]  /*11810*/  FFMA.FTZ R67, R2, UR6, R67 ;  /* 0x0000000602437c23 */ /* 0x000fe20008010043 */
        /* <DEDUP_REMOVED lines=8> */
[C---:B------:R-:W-:Y:S02]  /*118a0*/  IADD3 R132, PT, PT, R192.reuse, 0x9, RZ ;  /* 0x00000009c0847810 */ /* 0x040fe40007ffe0ff */
[C---:B------:R-:W-:Y:S01]  /*118b0*/  IADD3 R2, PT, PT, R192.reuse, 0x10, RZ ;  /* 0x00000010c0027810 */ /* 0x040fe20007ffe0ff */
        /* <DEDUP_REMOVED lines=11> */
[----:B------:R-:W-:Y:S01]  /*11970*/  IADD3 R132, PT, PT, R192, 0x19, RZ ;  /* 0x00000019c0847810 */ /* 0x000fe20007ffe0ff */
        /* <DEDUP_REMOVED lines=11> */
[C---:B------:R-:W-:Y:S04]  /*11a30*/  IADD3 R2, PT, PT, R192.reuse, 0x20, RZ ;  /* 0x00000020c0027810 */ /* 0x040fe80007ffe0ff */
[----:B------:R-:W-:Y:S02]  /*11a40*/  I2FP.F32.S32 R133, R2 ;  /* 0x0000000200857245 */ /* 0x000fe40000201400 */
[----:B------:R-:W-:Y:S03]  /*11a50*/  IADD3 R2, PT, PT, R192, 0x28, RZ ;  /* 0x00000028c0027810 */ /* 0x000fe60007ffe0ff */
[C---:B------:R-:W-:Y:S01]  /*11a60*/  FFMA.FTZ R84, R133.reuse, UR6, R84 ;  /* 0x0000000685547c23 */ /* 0x040fe20008010054 */
[----:B------:R-:W-:Y:S01]  /*11a70*/  FFMA.FTZ R86, R133, UR6, R86 ;  /* 0x0000000685567c23 */ /* 0x000fe20008010056 */
[C---:B------:R-:W-:Y:S01]  /*11a80*/  FFMA.FTZ R85, R0.reuse, UR6, R85 ;  /* 0x0000000600557c23 */ /* 0x040fe20008010055 */
[----:B------:R-:W-:Y:S01]  /*11a90*/  FFMA.FTZ R87, R0, UR6, R87 ;  /* 0x0000000600577c23 */ /* 0x000fe20008010057 */
[----:B------:R-:W-:Y:S02]  /*11aa0*/  I2FP.F32.S32 R0, R134 ;  /* 0x0000008600007245 */ /* 0x000fe40000201400 */
[----:B------:R-:W-:Y:S02]  /*11ab0*/  FMNMX3.FTZ R134, R193, R4, R5, !PT ;  /* 0x00000004c1867276 */ /* 0x000fe40007810005 */
[----:B------:R-:W-:Y:S02]  /*11ac0*/  I2FP.F32.S32 R133, R2 ;  /* 0x0000000200857245 */ /* 0x000fe40000201400 */
[----:B------:R-:W-:Y:S02]  /*11ad0*/  FMNMX3.FTZ R134, R134, R8, R9, !PT ;  /* 0x0000000886867276 */ /* 0x000fe40007810009 */
[----:B------:R-:W-:Y:S01]  /*11ae0*/  IADD3 R2, PT, PT, R192, 0x31, RZ ;  /* 0x00000031c0027810 */ /* 0x000fe20007ffe0ff */
[C---:B------:R-:W-:Y:S01]  /*11af0*/  FFMA.FTZ R88, R133.reuse, UR6, R88 ;  /* 0x0000000685587c23 */ /* 0x040fe20008010058 */
[----:B------:R-:W-:Y:S01]  /*11b00*/  FMNMX3.FTZ R134, R134, R12, R13, !PT ;  /* 0x0000000c86867276 */ /* 0x000fe2000781000d */
[----:B------:R-:W-:Y:S01]  /*11b10*/  FFMA.FTZ R90, R133, UR6, R90 ;  /* 0x00000006855a7c23 */ /* 0x000fe2000801005a */
[----:B------:R-:W-:Y:S01]  /*11b20*/  I2FP.F32.S32 R133, R132 ;  /* 0x0000008400857245 */ /* 0x000fe20000201400 */
        /* <DEDUP_REMOVED lines=9> */
[----:B------:R-:W-:Y:S02]  /*11bc0*/  I2FP.F32.S32 R133, R0 ;  /* 0x0000000000857245 */ /* 0x000fe40000201400 */
[----:B------:R-:W-:Y:S02]  /*11bd0*/  FMNMX3.FTZ R134, R134, R28, R29, !PT ;  /* 0x0000001c86867276 */ /* 0x000fe4000781001d */
[----:B------:R-:W-:Y:S02]  /*11be0*/  I2FP.F32.S32 R0, R132 ;  /* 0x0000008400007245 */ /* 0x000fe40000201400 */
        /* <DEDUP_REMOVED lines=31> */
[----:B------:R-:W-:Y:S02]  /*11de0*/  I2FP.F32.S32 R2, R2 ;  /* 0x0000000200027245 */ /* 0x000fe40000201400 */
        /* <DEDUP_REMOVED lines=14> */
[----:B------:R-:W-:Y:S02]  /*11ed0*/  I2FP.F32.S32 R133, R2 ;  /* 0x0000000200857245 */ /* 0x000fe40000201400 */
[----:B------:R-:W-:Y:S02]  /*11ee0*/  FMNMX3.FTZ R132, R132, R94, R95, !PT ;  /* 0x0000005e84847276 */ /* 0x000fe4000781005f */
[----:B------:R-:W-:Y:S01]  /*11ef0*/  IADD3 R2, PT, PT, R192, 0x49, RZ ;  /* 0x00000049c0027810 */ /* 0x000fe20007ffe0ff */
[C---:B------:R-:W-:Y:S01]  /*11f00*/  FFMA.FTZ R100, R133.reuse, UR6, R100 ;  /* 0x0000000685647c23 */ /* 0x040fe20008010064 */
[----:B------:R-:W-:Y:S01]  /*11f10*/  FFMA.FTZ R102, R133, UR6, R102 ;  /* 0x0000000685667c23 */ /* 0x000fe20008010066 */
[----:B------:R-:W-:Y:S02]  /*11f20*/  FMNMX3.FTZ R132, R132, R98, R99, !PT ;  /* 0x0000006284847276 */ /* 0x000fe40007810063 */
[C---:B------:R-:W-:Y:S02]  /*11f30*/  IADD3 R0, PT, PT, R192.reuse, 0x41, RZ ;  /* 0x00000041c0007810 */ /* 0x040fe40007ffe0ff */
[----:B------:R-:W-:Y:S02]  /*11f40*/  IADD3 R133, PT, PT, R192, 0x48, RZ ;  /* 0x00000048c0857810 */ /* 0x000fe40007ffe0ff */
[----:B------:R-:W-:Y:S02]  /*11f50*/  I2FP.F32.S32 R0, R0 ;  /* 0x0000000000007245 */ /* 0x000fe40000201400 */
[----:B------:R-:W-:Y:S03]  /*11f60*/  I2FP.F32.S32 R133, R133 ;  /* 0x0000008500857245 */ /* 0x000fe60000201400 */
[C---:B------:R-:W-:Y:S01]  /*11f70*/  FFMA.FTZ R101, R0.reuse, UR6, R101 ;  /* 0x0000000600657c23 */ /* 0x040fe20008010065 */
[----:B------:R-:W-:Y:S01]  /*11f80*/  FFMA.FTZ R103, R0, UR6, R103 ;  /* 0x0000000600677c23 */ /* 0x000fe20008010067 */
[----:B------:R-:W-:Y:S01]  /*11f90*/  I2FP.F32.S32 R0, R2 ;  /* 0x0000000200007245 */ /* 0x000fe20000201400 */
        /* <DEDUP_REMOVED lines=8> */
[----:B------:R-:W-:Y:S02]  /*12020*/  I2FP.F32.S32 R133, R2 ;  /* 0x0000000200857245 */ /* 0x000fe40000201400 */
[----:B------:R-:W-:Y:S02]  /*12030*/  FMNMX3.FTZ R132, R132, R106, R107, !PT ;  /* 0x0000006a84847276 */ /* 0x000fe4000781006b */
[C---:B------:R-:W-:Y:S01]  /*12040*/  IADD3 R0, PT, PT, R192.reuse, 0x51, RZ ;  /* 0x00000051c0007810 */ /* 0x040fe20007ffe0ff */
[C---:B------:R-:W-:Y:S01]  /*12050*/  FFMA.FTZ R108, R133.reuse, UR6, R108 ;  /* 0x00000006856c7c23 */ /* 0x040fe2000801006c */
[----:B------:R-:W-:Y:S01]  /*12060*/  FFMA.FTZ R110, R133, UR6, R110 ;  /* 0x00000006856e7c23 */ /* 0x000fe2000801006e */
[C---:B------:R-:W-:Y:S02]  /*12070*/  IADD3 R2, PT, PT, R192.reuse, 0x58, RZ ;  /* 0x00000058c0027810 */ /* 0x040fe40007ffe0ff */
[----:B------:R-:W-:Y:S02]  /*12080*/  I2FP.F32.S32 R0, R0 ;  /* 0x0000000000007245 */ /* 0x000fe40000201400 */
[----:B------:R-:W-:Y:S02]  /*12090*/  I2FP.F32.S32 R133, R2 ;  /* 0x0000000200857245 */ /* 0x000fe40000201400 */
        /* <DEDUP_REMOVED lines=8> */
[----:B------:R-:W-:Y:S02]  /*12120*/  I2FP.F32.S32 R0, R0 ;  /* 0x0000000000007245 */ /* 0x000fe40000201400 */
[----:B------:R-:W-:Y:S03]  /*12130*/  IADD3 R133, PT, PT, R192, 0x60, RZ ;  /* 0x00000060c0857810 */ /* 0x000fe60007ffe0ff */
[C---:B------:R-:W-:Y:S01]  /*12140*/  FFMA.FTZ R113, R0.reuse, UR6, R113 ;  /* 0x0000000600717c23 */ /* 0x040fe20008010071 */
[----:B------:R-:W-:Y:S01]  /*12150*/  FFMA.FTZ R115, R0, UR6, R115 ;  /* 0x0000000600737c23 */ /* 0x000fe20008010073 */
[----:B------:R-:W-:Y:S02]  /*12160*/  I2FP.F32.S32 R133, R133 ;  /* 0x0000008500857245 */ /* 0x000fe40000201400 */
[----:B------:R-:W-:Y:S02]  /*12170*/  I2FP.F32.S32 R0, R2 ;  /* 0x0000000200007245 */ /* 0x000fe40000201400 */
[----:B------:R-:W-:Y:S01]  /*12180*/  FMNMX3.FTZ R134, R134, R112, R113, !PT ;  /* 0x0000007086867276 */ /* 0x000fe20007810071 */
[C---:B------:R-:W-:Y:S01]  /*12190*/  FFMA.FTZ R116, R133.reuse, UR6, R116 ;  /* 0x0000000685747c23 */ /* 0x040fe20008010074 */
[----:B------:R-:W-:Y:S01]  /*121a0*/  FFMA.FTZ R118, R133, UR6, R118 ;  /* 0x0000000685767c23 */ /* 0x000fe20008010076 */
[C---:B------:R-:W-:Y:S01]  /*121b0*/  FFMA.FTZ R117, R0.reuse, UR6, R117 ;  /* 0x0000000600757c23 */ /* 0x040fe20008010075 */
[----:B------:R-:W-:Y:S01]  /*121c0*/  FFMA.FTZ R119, R0, UR6, R119 ;  /* 0x0000000600777c23 */ /* 0x000fe20008010077 */
[C---:B------:R-:W-:Y:S02]  /*121d0*/  IADD3 R2, PT, PT, R192.reuse, 0x68, RZ ;  /* 0x00000068c0027810 */ /* 0x040fe40007ffe0ff */
[----:B------:R-:W-:Y:S02]  /*121e0*/  IADD3 R0, PT, PT, R192, 0x69, RZ ;  /* 0x00000069c0007810 */ /* 0x000fe40007ffe0ff */
[----:B------:R-:W-:Y:S02]  /*121f0*/  FMNMX3.FTZ R134, R134, R116, R117, !PT ;  /* 0x0000007486867276 */ /* 0x000fe40007810075 */
        /* <DEDUP_REMOVED lines=8> */
[----:B------:R-:W-:Y:S02]  /*12280*/  I2FP.F32.S32 R133, R2 ;  /* 0x0000000200857245 */ /* 0x000fe40000201400 */
[----:B------:R-:W-:Y:S02]  /*12290*/  I2FP.F32.S32 R0, R0 ;  /* 0x0000000000007245 */ /* 0x000fe40000201400 */
[----:B------:R-:W-:Y:S01]  /*122a0*/  FMNMX3.FTZ R134, R134, R120, R121, !PT ;  /* 0x0000007886867276 */ /* 0x000fe20007810079 */
[C---:B------:R-:W-:Y:S01]  /*122b0*/  FFMA.FTZ R124, R133.reuse, UR6, R124 ;  /* 0x00000006857c7c23 */ /* 0x040fe2000801007c */
[----:B------:R-:W-:Y:S01]  /*122c0*/  FFMA.FTZ R126, R133, UR6, R126 ;  /* 0x00000006857e7c23 */ /* 0x000fe2000801007e */
[C---:B------:R-:W-:Y:S01]  /*122d0*/  FFMA.FTZ R125, R0.reuse, UR6, R125 ;  /* 0x00000006007d7c23 */ /* 0x040fe2000801007d */
[----:B------:R-:W-:Y:S01]  /*122e0*/  FFMA.FTZ R127, R0, UR6, R127 ;  /* 0x00000006007f7c23 */ /* 0x000fe2000801007f */
[----:B------:R-:W-:Y:S02]  /*122f0*/  FMNMX3.FTZ R0, R132, R114, R115, !PT ;  /* 0x0000007284007276 */ /* 0x000fe40007810073 */
[C---:B------:R-:W-:Y:S02]  /*12300*/  IADD3 R133, PT, PT, R192.reuse, 0x78, RZ ;  /* 0x00000078c0857810 */ /* 0x040fe40007ffe0ff */
        /* <DEDUP_REMOVED lines=9> */
[----:B------:R-:W-:Y:S02]  /*123a0*/  IADD3 R192, PT, PT, R192, -0x100, RZ ;  /* 0xffffff00c0c07810 */ /* 0x000fe40007ffe0ff */
        /* <DEDUP_REMOVED lines=91> */
[----:B------:R-:W-:Y:S01]  /*12960*/  FFMA.FTZ R173, R15, UR4, -R4 ;  /* 0x000000040fad7c23 */ /* 0x000fe20008010804 */
[----:B------:R-:W-:Y:S01]  /*12970*/  FFMA.FTZ R15, R105, UR4, -R132 ;  /* 0x00000004690f7c23 */ /* 0x000fe20008010884 */
[----:B------:R-:W-:Y:S01]  /*12980*/  FFMA.FTZ R105, R26, UR4, -R4 ;  /* 0x000000041a697c23 */ /* 0x000fe20008010804 */
[----:B------:R-:W-:Y:S01]  /*12990*/  FFMA.FTZ R41, R41, UR4, -R132 ;  /* 0x0000000429297c23 */ /* 0x000fe20008010884 */
[----:B------:R-:W-:Y:S01]  /*129a0*/  FFMA.FTZ R42, R42, UR4, -R4 ;  /* 0x000000042a2a7c23 */ /* 0x000fe20008010804 */
        /* <DEDUP_REMOVED lines=37> */
[----:B------:R-:W-:Y:S01]  /*12c00*/  FFMA.FTZ R94, R94, UR4, -R4 ;  /* 0x000000045e5e7c23 */ /* 0x000fe20008010804 */
        /* <DEDUP_REMOVED lines=10> */
[----:B------:R-:W-:Y:S03]  /*12cb0*/  FFMA.FTZ R103, R103, UR4, -R4 ;  /* 0x0000000467677c23 */ /* 0x000fe60008010804 */
[----:B------:R-:W-:Y:S01]  /*12cc0*/  MUFU.EX2 R172, R172 ;  /* 0x000000ac00ac7308 */ /* 0x000fe20000000800 */
[C---:B------:R-:W-:Y:S05]  /*12cd0*/  HMMA.16816.F32.BF16 R208, R152.reuse, R144, R208 ;  /* 0x0000009098d0723c */ /* 0x040fea00000418d0 */
[----:B------:R-:W-:Y:S01]  /*12ce0*/  FFMA.FTZ R121, R121, UR4, -R132 ;  /* 0x0000000479797c23 */ /* 0x000fe20008010884 */
[----:B------:R-:W-:Y:S03]  /*12cf0*/  FFMA.FTZ R0, R137, R190, R0 ;  /* 0x000000be89007223 */ /* 0x000fe60000010000 */
[----:B------:R-:W1:Y:S01]  /*12d00*/  MUFU.EX2 R173, R173 ;  /* 0x000000ad00ad7308 */ /* 0x000e620000000800 */
[C---:B------:R-:W-:Y:S01]  /*12d10*/  HMMA.16816.F32.BF16 R204, R152.reuse, R146, R204 ;  /* 0x0000009298cc723c */ /* 0x040fe200000418cc */
[----:B------:R-:W-:Y:S02]  /*12d20*/  LDSM.16.MT88.4 R144, [R218+0x5800] ;  /* 0x00580000da90783b */ /* 0x000fe40000004200 */
[----:B------:R-:W-:Y:S01]  /*12d30*/  FADD.FTZ R141, R141, R0 ;  /* 0x000000008d8d7221 */ /* 0x000fe20000010000 */
[--C-:B------:R-:W-:Y:S01]  /*12d40*/  FFMA.FTZ R0, R90, UR4, -R4.reuse ;  /* 0x000000045a007c23 */ /* 0x100fe20008010804 */
[--C-:B------:R-:W-:Y:S01]  /*12d50*/  FFMA.FTZ R90, R95, UR4, -R4.reuse ;  /* 0x000000045f5a7c23 */ /* 0x100fe20008010804 */
[----:B------:R-:W-:Y:S03]  /*12d60*/  FFMA.FTZ R95, R99, UR4, -R4 ;  /* 0x00000004635f7c23 */ /* 0x000fe60008010804 */
[----:B------:R-:W-:Y:S01]  /*12d70*/  MUFU.EX2 R177, R177 ;  /* 0x000000b100b17308 */ /* 0x000fe20000000800 */
[C---:B------:R-:W-:Y:S03]  /*12d80*/  HMMA.16816.F32.BF16 R200, R152.reuse, R148, R200 ;  /* 0x0000009498c8723c */ /* 0x040fe600000418c8 */
[----:B--2---:R-:W-:Y:S01]  /*12d90*/  F2FP.BF16.F32.PACK_AB R148, R13, R160 ;  /* 0x000000a00d94723e */ /* 0x004fe200000010ff */
[----:B------:R-:W-:Y:S01]  /*12da0*/  FFMA.FTZ R2, R135, R191, R2 ;  /* 0x000000bf87027223 */ /* 0x000fe20000010002 */
        /* <DEDUP_REMOVED lines=26> */
[----:B------:R-:W-:Y:S01]  /*12f50*/  FADD.FTZ R177, R177, R172 ;  /* 0x000000acb1b17221 */ /* 0x000fe20000010000 */
[----:B------:R-:W-:Y:S04]  /*12f60*/  FADD.FTZ R163, R163, R162 ;  /* 0x000000a2a3a37221 */ /* 0x000fe80000010000 */
[----:B------:R-:W-:Y:S01]  /*12f70*/  MUFU.EX2 R105, R105 ;  /* 0x0000006900697308 */ /* 0x000fe20000000800 */
[----:B--2---:R-:W-:Y:S01]  /*12f80*/  F2FP.BF16.F32.PACK_AB R26, R166, R165 ;  /* 0x000000a5a61a723e */ /* 0x004fe200000010ff */
[C---:B------:R-:W-:Y:S03]  /*12f90*/  HMMA.16816.F32.BF16 R208, R148.reuse, R156, R208 ;  /* 0x0000009c94d0723c */ /* 0x040fe600000418d0 */
[----:B------:R-:W-:Y:S01]  /*12fa0*/  FADD.FTZ R174, R174, R177 ;  /* 0x000000b1aeae7221 */ /* 0x000fe20000010000 */
[----:B------:R-:W-:Y:S04]  /*12fb0*/  FADD.FTZ R164, R164, R163 ;  /* 0x000000a3a4a47221 */ /* 0x000fe80000010000 */
[----:B------:R-:W2:Y:S01]  /*12fc0*/  MUFU.EX2 R154, R154 ;  /* 0x0000009a009a7308 */ /* 0x000ea20000000800 */
[C---:B---3--:R-:W-:Y:S01]  /*12fd0*/  F2FP.BF16.F32.PACK_AB R25, R152.reuse, R153 ;  /* 0x000000999819723e */ /* 0x048fe200000010ff */
[----:B------:R-:W-:Y:S03]  /*12fe0*/  HMMA.16816.F32.BF16 R204, R148, R158, R204 ;  /* 0x0000009e94cc723c */ /* 0x000fe600000418cc */
[----:B------:R-:W-:Y:S01]  /*12ff0*/  FFMA.FTZ R149, R31, UR4, -R4 ;  /* 0x000000041f957c23 */ /* 0x000fe20008010804 */
[----:B------:R-:W-:Y:S01]  /*13000*/  FADD.FTZ R153, R153, R174 ;  /* 0x000000ae99997221 */ /* 0x000fe20000010000 */
[----:B------:R-:W-:Y:S03]  /*13010*/  FADD.FTZ R165, R165, R164 ;  /* 0x000000a4a5a57221 */ /* 0x000fe60000010000 */
[----:B------:R3:W-:Y:S01]  /*13020*/  MUFU.EX2 R148, R30 ;  /* 0x0000001e00947308 */ /* 0x0007e20000000800 */
[----:B------:R-:W-:Y:S01]  /*13030*/  FADD.FTZ R152, R152, R153 ;  /* 0x0000009998987221 */ /* 0x000fe20000010000 */
[----:B------:R-:W-:Y:S08]  /*13040*/  FADD.FTZ R166, R166, R165 ;  /* 0x000000a5a6a67221 */ /* 0x000ff00000010000 */
        /* <DEDUP_REMOVED lines=37> */
[----:B------:R-:W-:Y:S04]  /*132a0*/  FADD.FTZ R167, R167, R166 ;  /* 0x000000a6a7a77221 */ /* 0x000fe80000010000 */
[----:B------:R-:W-:Y:S04]  /*132b0*/  FADD.FTZ R167, R168, R167 ;  /* 0x000000a7a8a77221 */ /* 0x000fe80000010000 */
[----:B------:R-:W4:Y:S01]  /*132c0*/  MUFU.EX2 R37, R37 ;  /* 0x0000002500257308 */ /* 0x000f220000000800 */
[----:B--2---:R-:W-:Y:S01]  /*132d0*/  F2FP.BF16.F32.PACK_AB R27, R145, R34 ;  /* 0x00000022911b723e */ /* 0x004fe200000010ff */
[----:B------:R-:W-:Y:S04]  /*132e0*/  FADD.FTZ R32, R32, R167 ;  /* 0x000000a720207221 */ /* 0x000fe80000010000 */
[----:B------:R-:W-:Y:S04]  /*132f0*/  FADD.FTZ R33, R33, R32 ;  /* 0x0000002021217221 */ /* 0x000fe80000010000 */
[----:B------:R-:W-:Y:S01]  /*13300*/  MUFU.EX2 R40, R40 ;  /* 0x0000002800287308 */ /* 0x000fe20000000800 */
[C---:B------:R-:W-:Y:S09]  /*13310*/  HMMA.16816.F32.BF16 R208, R24.reuse, R16, R208 ;  /* 0x0000001018d0723c */ /* 0x040ff200000418d0 */
        /* <DEDUP_REMOVED lines=199> */
[--C-:B------:R-:W-:Y:S03]  /*13f90*/  FFMA.FTZ R46, R122, UR4, -R4.reuse ;  /* 0x000000047a2e7c23 */ /* 0x100fe60008010804 */
[----:B------:R-:W4:Y:S01]  /*13fa0*/  MUFU.EX2 R101, R101 ;  /* 0x0000006500657308 */ /* 0x000f220000000800 */
[----:B--2---:R-:W-:Y:S01]  /*13fb0*/  F2FP.BF16.F32.PACK_AB R19, R95, R94 ;  /* 0x0000005e5f13723e */ /* 0x004fe200000010ff */
[----:B------:R-:W-:Y:S01]  /*13fc0*/  FADD.FTZ R50, R50, R47 ;  /* 0x0000002f32327221 */ /* 0x000fe20000010000 */
[----:B------:R-:W-:Y:S03]  /*13fd0*/  FFMA.FTZ R47, R119, UR4, -R4 ;  /* 0x00000004772f7c23 */ /* 0x000fe60008010804 */
        /* <DEDUP_REMOVED lines=113> */
[----:B------:R-:W-:Y:S01]  /*146f0*/  FADD.FTZ R34, R34, R15 ;  /* 0x0000000f22227221 */ /* 0x000fe20000010000 */
[----:B------:R-:W-:Y:S07]  /*14700*/  HMMA.16816.F32.BF16 R196, R28, R22, R196 ;  /* 0x000000161cc4723c */ /* 0x000fee00000418c4 */
[----:B------:R-:W2:Y:S01]  /*14710*/  MUFU.EX2 R0, R0 ;  /* 0x0000000000007308 */ /* 0x000ea20000000800 */
[----:B-----5:R-:W-:Y:S01]  /*14720*/  F2FP.BF16.F32.PACK_AB R22, R51, R42 ;  /* 0x0000002a3316723e */ /* 0x020fe200000010ff */
[----:B------:R-:W-:Y:S04]  /*14730*/  FADD.FTZ R39, R39, R34 ;  /* 0x0000002227277221 */ /* 0x000fe80000010000 */
[----:B------:R-:W-:Y:S04]  /*14740*/  FADD.FTZ R42, R42, R39 ;  /* 0x000000272a2a7221 */ /* 0x000fe80000010000 */
[----:B------:R-:W-:Y:S01]  /*14750*/  MUFU.EX2 R48, R48 ;  /* 0x0000003000307308 */ /* 0x000fe20000000800 */
[----:B------:R-:W-:Y:S09]  /*14760*/  FADD.FTZ R190, R51, R42 ;  /* 0x0000002a33be7221 */ /* 0x000ff20000010000 */
[----:B------:R-:W4:Y:S01]  /*14770*/  MUFU.EX2 R191, R4 ;  /* 0x0000000400bf7308 */ /* 0x000f220000000800 */
[C---:B--2---:R-:W-:Y:S01]  /*14780*/  F2FP.BF16.F32.PACK_AB R21, R0.reuse, R13 ;  /* 0x0000000d0015723e */ /* 0x044fe200000010ff */
[----:B------:R-:W-:Y:S04]  /*14790*/  FADD.FTZ R13, R13, R46 ;  /* 0x0000002e0d0d7221 */ /* 0x000fe80000010000 */
[----:B------:R-:W-:Y:S01]  /*147a0*/  FADD.FTZ R13, R0, R13 ;  /* 0x0000000d000d7221 */ /* 0x000fe20000010000 */
[C---:B----4-:R-:W-:Y:S03]  /*147b0*/  F2FP.BF16.F32.PACK_AB R23, R191.reuse, R48 ;  /* 0x00000030bf17723e */ /* 0x050fe600000010ff */
[----:B------:R-:W-:Y:S04]  /*147c0*/  FADD.FTZ R48, R48, R13 ;  /* 0x0000000d30307221 */ /* 0x000fe80000010000 */
[----:B------:R-:W-:Y:S01]  /*147d0*/  FADD.FTZ R191, R191, R48 ;  /* 0x00000030bfbf7221 */ /* 0x000fe20000010000 */
[C---:B---3--:R-:W-:Y:S08]  /*147e0*/  HMMA.16816.F32.BF16 R208, R20.reuse, R16, R208 ;  /* 0x0000001014d0723c */ /* 0x048ff000000418d0 */
[C---:B------:R-:W-:Y:S08]  /*147f0*/  HMMA.16816.F32.BF16 R204, R20.reuse, R18, R204 ;  /* 0x0000001214cc723c */ /* 0x040ff000000418cc */
[C---:B-1----:R-:W-:Y:S08]  /*14800*/  HMMA.16816.F32.BF16 R200, R20.reuse, R24, R200 ;  /* 0x0000001814c8723c */ /* 0x042ff000000418c8 */
[----:B------:R-:W-:Y:S01]  /*14810*/  HMMA.16816.F32.BF16 R196, R20, R26, R196 ;  /* 0x0000001a14c4723c */ /* 0x000fe200000418c4 */
[----:B------:R-:W-:Y:S08]  /*14820*/  @!UPT UIADD3 URZ, UPT, UPT, URZ, URZ, URZ ;  /* 0x000000fffffff290 */ /* 0x000ff0000fffe0ff */
[----:B------:R-:W-:Y:S11]  /*14830*/  BRA.U UP0, `(.L_x_2157) ;  /* 0xffffffad00947547 */ /* 0x000ff6000b83ffff */
.L_x_2153:
[----:B------:R-:W2:Y:S01]  /*14840*/  SHFL.BFLY PT, R0, R191, 0x2, 0x1f ;  /* 0x0c401f00bf007f89 */ /* 0x000ea200000e0000 */
[C---:B------:R-:W-:Y:S01]  /*14850*/  SHF.L.U32 R6, R3.reuse, 0x1, RZ ;  /* 0x0000000103067819 */ /* 0x040fe200000006ff */
[----:B------:R-:W-:Y:S01]  /*14860*/  S2UR UR6, SR_CTAID.Y ;  /* 0x00000000000679c3 */ /* 0x000fe20000002600 */
[----:B------:R-:W-:Y:S01]  /*14870*/  LOP3.LUT R214, R214, 0xc0, R215, 0xf8, !PT ;  /* 0x000000c0d6d67812 */ /* 0x000fe200078ef8d7 */
[----:B------:R-:W3:Y:S01]  /*14880*/  SHFL.BFLY PT, R5, R190, 0x2, 0x1f ;  /* 0x0c401f00be057f89 */ /* 0x000ee200000e0000 */
[----:B------:R-:W-:Y:S01]  /*14890*/  LOP3.LUT R6, R6, 0x6, RZ, 0xc0, !PT ;  /* 0x0000000606067812 */ /* 0x000fe200078ec0ff */
[----:B------:R-:W4:Y:S01]  /*148a0*/  LDCU UR9, c[0x0][0x3e0] ;  /* 0x00007c00ff0977ac */ /* 0x000f220008000800 */
[C---:B------:R-:W-:Y:S01]  /*148b0*/  SHF.L.U32 R20, R3.reuse, 0x2, RZ ;  /* 0x0000000203147819 */ /* 0x040fe200000006ff */
[----:B------:R-:W-:Y:S01]  /*148c0*/  BSSY.RECONVERGENT B0, `(.L_x_2158) ;  /* 0x000005d000007945 */ /* 0x000fe20003800200 */
[----:B------:R-:W-:Y:S01]  /*148d0*/  SHF.R.U32.HI R12, RZ, 0x1, R3 ;  /* 0x00000001ff0c7819 */ /* 0x000fe20000011603 */
[----:B------:R-:W4:Y:S01]  /*148e0*/  S2UR UR11, SR_CTAID.Z ;  /* 0x00000000000b79c3 */ /* 0x000f220000002700 */
[----:B------:R-:W5:Y:S01]  /*148f0*/  LDCU UR7, c[0x0][0x44c] ;  /* 0x00008980ff0777ac */ /* 0x000f620008000800 */
[----:B------:R-:W-:-:S02]  /*14900*/  LOP3.LUT P2, RZ, R3, 0x3, RZ, 0xc0, !PT ;  /* 0x0000000303ff7812 */ /* 0x000fc4000784c0ff */
[----:B------:R-:W-:Y:S01]  /*14910*/  SHF.R.U32.HI R15, RZ, 0x2, R3 ;  /* 0x00000002ff0f7819 */ /* 0x000fe20000011603 */
[----:B------:R-:W-:Y:S01]  /*14920*/  UIADD3 UR10, UPT, UPT, -UR17, URZ, URZ ;  /* 0x000000ff110a7290 */ /* 0x000fe2000fffe1ff */
[----:B------:R-:W-:Y:S02]  /*14930*/  MOV R17, 0xff800000 ;  /* 0xff80000000117802 */ /* 0x000fe40000000f00 */
[----:B------:R-:W1:Y:S01]  /*14940*/  S2UR UR8, SR_CTAID.X ;  /* 0x00000000000879c3 */ /* 0x000e620000002500 */
[----:B------:R-:W-:Y:S01]  /*14950*/  MOV R16, 0xff800000 ;  /* 0xff80000000107802 */ /* 0x000fe20000000f00 */
[----:B--2---:R-:W-:Y:S01]  /*14960*/  FADD.FTZ R9, R0, R191 ;  /* 0x000000bf00097221 */ /* 0x004fe20000010000 */
[----:B---3--:R-:W-:-:S04]  /*14970*/  FADD.FTZ R8, R5, R190 ;  /* 0x000000be05087221 */ /* 0x008fc80000010000 */
[----:B------:R-:W2:Y:S04]  /*14980*/  SHFL.BFLY PT, R0, R9, 0x1, 0x1f ;  /* 0x0c201f0009007f89 */ /* 0x000ea800000e0000 */
[----:B------:R-:W3:Y:S01]  /*14990*/  SHFL.BFLY PT, R5, R8, 0x1, 0x1f ;  /* 0x0c201f0008057f89 */ /* 0x000ee200000e0000 */
[----:B----4-:R-:W-:Y:S01]  /*149a0*/  UIMAD UR10, UR9, UR10, UR11 ;  /* 0x0000000a090a72a4 */ /* 0x010fe2000f8e020b */
[----:B--2---:R-:W-:-:S04]  /*149b0*/  FADD.FTZ R0, R9, R0 ;  /* 0x0000000009007221 */ /* 0x004fc80000010000 */
[----:B------:R-:W2:Y:S01]  /*149c0*/  MUFU.RCP R4, R0 ;  /* 0x0000000000047308 */ /* 0x000ea20000001000 */
[----:B---3--:R-:W-:Y:S01]  /*149d0*/  FADD.FTZ R2, R8, R5 ;  /* 0x0000000508027221 */ /* 0x008fe20000010000 */
[----:B------:R-:W-:Y:S01]  /*149e0*/  SHF.L.U32 R5, R3, 0x4, RZ ;  /* 0x0000000403057819 */ /* 0x000fe200000006ff */
[----:B------:R-:W-:Y:S01]  /*149f0*/  BAR.SYNC.DEFER_BLOCKING 0x0 ;  /* 0x0000000000007b1d */ /* 0x000fe20000010000 */
[----:B------:R-:W-:Y:S02]  /*14a00*/  FSETP.NE.FTZ.AND P0, PT, R0, RZ, PT ;  /* 0x000000ff0000720b */ /* 0x000fe40003f15000 */
[----:B------:R-:W-:Y:S02]  /*14a10*/  LOP3.LUT R6, R6, 0x3e00, R5, 0xf8, !PT ;  /* 0x00003e0006067812 */ /* 0x000fe400078ef805 */
[----:B------:R-:W-:Y:S01]  /*14a20*/  FSETP.NE.FTZ.AND P1, PT, R2, RZ, PT ;  /* 0x000000ff0200720b */ /* 0x000fe20003f35000 */
[----:B------:R-:W3:Y:S01]  /*14a30*/  MUFU.RCP R7, R2 ;  /* 0x0000000200077308 */ /* 0x000ee20000001000 */
[----:B------:R-:W-:-:S02]  /*14a40*/  LOP3.LUT R5, R6, 0x20, R215, 0xf8, !PT ;  /* 0x0000002006057812 */ /* 0x000fc400078ef8d7 */
[----:B------:R-:W-:Y:S02]  /*14a50*/  LOP3.LUT R8, R215, 0x80, RZ, 0xc0, !PT ;  /* 0x00000080d7087812 */ /* 0x000fe400078ec0ff */
[----:B------:R-:W-:Y:S02]  /*14a60*/  LOP3.LUT R5, R5, R214, RZ, 0xfc, !PT ;  /* 0x000000d605057212 */ /* 0x000fe400078efcff */
[----:B--2---:R-:W-:Y:S01]  /*14a70*/  FSEL R4, R4, 1, P0 ;  /* 0x3f80000004047808 */ /* 0x004fe20000000000 */
[----:B------:R-:W2:Y:S01]  /*14a80*/  @P0 MUFU.LG2 R0, R0 ;  /* 0x0000000000000308 */ /* 0x000ea20000000c00 */
[----:B------:R-:W-:-:S03]  /*14a90*/  LEA R5, R5, UR5, 0x2 ;  /* 0x0000000505057c11 */ /* 0x000fc6000f8e10ff */
[C---:B------:R-:W-:Y:S01]  /*14aa0*/  FMUL.FTZ R210, R4.reuse, R210 ;  /* 0x000000d204d27220 */ /* 0x040fe20000410000 */
[C---:B------:R-:W-:Y:S01]  /*14ab0*/  FMUL.FTZ R211, R4.reuse, R211 ;  /* 0x000000d304d37220 */ /* 0x040fe20000410000 */
[C---:B------:R-:W-:Y:S01]  /*14ac0*/  FMUL.FTZ R206, R4.reuse, R206 ;  /* 0x000000ce04ce7220 */ /* 0x040fe20000410000 */
[C---:B------:R-:W-:Y:S01]  /*14ad0*/  FMUL.FTZ R207, R4.reuse, R207 ;  /* 0x000000cf04cf7220 */ /* 0x040fe20000410000 */
[----:B---3--:R-:W-:Y:S01]  /*14ae0*/  FSEL R6, R7, 1, P1 ;  /* 0x3f80000007067808 */ /* 0x008fe20000800000 */
[C---:B------:R-:W-:Y:S01]  /*14af0*/  FMUL.FTZ R202, R4.reuse, R202 ;  /* 0x000000ca04ca7220 */ /* 0x040fe20000410000 */
[C---:B------:R-:W-:Y:S01]  /*14b00*/  FMUL.FTZ R203, R4.reuse, R203 ;  /* 0x000000cb04cb7220 */ /* 0x040fe20000410000 */
[C---:B------:R-:W-:Y:S01]  /*14b10*/  FMUL.FTZ R198, R4.reuse, R198 ;  /* 0x000000c604c67220 */ /* 0x040fe20000410000 */
[----:B------:R-:W-:Y:S01]  /*14b20*/  FMUL.FTZ R199, R4, R199 ;  /* 0x000000c704c77220 */ /* 0x000fe20000410000 */
[----:B------:R-:W-:Y:S01]  /*14b30*/  LOP3.LUT R4, R215, 0x40, RZ, 0xc0, !PT ;  /* 0x00000040d7047812 */ /* 0x000fe200078ec0ff */
        /* <DEDUP_REMOVED lines=9> */
[--C-:B------:R-:W-:Y:S01]  /*14bd0*/  IMAD.IADD R6, R5, 0x1, -R4.reuse ;  /* 0x0000000105067824 */ /* 0x100fe200078e0a04 */
[----:B------:R-:W-:Y:S01]  /*14be0*/  STS.64 [R5], R208 ;  /* 0x000000d005007388 */ /* 0x000fe20000000a00 */
[----:B------:R-:W-:Y:S01]  /*14bf0*/  IMAD.IADD R14, R13, 0x1, -R4 ;  /* 0x000000010d0e7824 */ /* 0x000fe200078e0a04 */
[----:B------:R-:W-:Y:S01]  /*14c00*/  LOP3.LUT R7, R20, 0xd8, RZ, 0xc0, !PT ;  /* 0x000000d814077812 */ /* 0x000fe200078ec0ff */
[----:B------:R-:W3:Y:S01]  /*14c10*/  @P1 MUFU.LG2 R2, R2 ;  /* 0x0000000200021308 */ /* 0x000ee20000000c00 */
[----:B------:R-:W-:Y:S01]  /*14c20*/  STS.64 [R5+0x400], R210 ;  /* 0x000400d205007388 */ /* 0x000fe20000000a00 */
[----:B--2---:R-:W-:Y:S01]  /*14c30*/  @P0 FMUL.FTZ R0, R0, 0.69314718246459960938 ;  /* 0x3f31721800000820 */ /* 0x004fe20000410000 */
[----:B------:R-:W-:-:S02]  /*14c40*/  LOP3.LUT R7, R7, 0x18, R12, 0x78, !PT ;  /* 0x0000001807077812 */ /* 0x000fc400078e780c */
[----:B------:R-:W-:Y:S01]  /*14c50*/  STS.64 [R6+0x20], R204 ;  /* 0x000020cc06007388 */ /* 0x000fe20000000a00 */
[----:B------:R-:W-:Y:S02]  /*14c60*/  LOP3.LUT R12, R12, 0x30, RZ, 0xc0, !PT ;  /* 0x000000300c0c7812 */ /* 0x000fe400078ec0ff */
[----:B------:R-:W-:Y:S01]  /*14c70*/  LOP3.LUT R7, R7, 0xf24, R20, 0xf8, !PT ;  /* 0x00000f2407077812 */ /* 0x000fe200078ef814 */
[----:B------:R-:W-:Y:S01]  /*14c80*/  STS.64 [R6+0x420], R206 ;  /* 0x000420ce06007388 */ /* 0x000fe20000000a00 */
[----:B------:R-:W-:Y:S02]  /*14c90*/  LOP3.LUT R12, R12, 0x7, R15, 0xf8, !PT ;  /* 0x000000070c0c7812 */ /* 0x000fe400078ef80f */
[----:B------:R-:W-:Y:S01]  /*14ca0*/  LEA R22, R7, UR5, 0x2 ;  /* 0x0000000507167c11 */ /* 0x000fe2000f8e10ff */
[----:B------:R-:W-:Y:S01]  /*14cb0*/  STS.64 [R13+0x40], R200 ;  /* 0x000040c80d007388 */ /* 0x000fe20000000a00 */
[----:B------:R-:W2:Y:S03]  /*14cc0*/  LDCU.64 UR4, c[0x0][0x430] ;  /* 0x00008600ff0477ac */ /* 0x000ea60008000a00 */
[----:B------:R4:W-:Y:S01]  /*14cd0*/  STS.64 [R13+0x440], R202 ;  /* 0x000440ca0d007388 */ /* 0x0009e20000000a00 */
[----:B---3--:R-:W-:-:S03]  /*14ce0*/  @P1 FMUL.FTZ R19, R2, 0.69314718246459960938 ;  /* 0x3f31721802131820 */ /* 0x008fc60000410000 */
[----:B------:R-:W-:Y:S04]  /*14cf0*/  STS.64 [R14+0x60], R196 ;  /* 0x000060c40e007388 */ /* 0x000fe80000000a00 */
[----:B------:R3:W-:Y:S01]  /*14d00*/  STS.64 [R14+0x460], R198 ;  /* 0x000460c60e007388 */ /* 0x0007e20000000a00 */
[----:B------:R-:W-:Y:S01]  /*14d10*/  BAR.SYNC.DEFER_BLOCKING 0x0 ;  /* 0x0000000000007b1d */ /* 0x000fe20000010000 */
[----:B--2---:R-:W-:Y:S02]  /*14d20*/  UIMAD UR4, UR6, UR4, UR17 ;  /* 0x00000004060472a4 */ /* 0x004fe4000f8e0211 */
[----:B-1----:R-:W-:Y:S02]  /*14d30*/  USHF.L.U32 UR6, UR8, 0x6, URZ ;  /* 0x0000000608067899 */ /* 0x002fe400080006ff */
[----:B------:R-:W-:-:S04]  /*14d40*/  UIMAD UR4, UR4, UR9, UR10 ;  /* 0x00000009040472a4 */ /* 0x000fc8000f8e020a */
[----:B------:R-:W-:Y:S01]  /*14d50*/  UIMAD UR6, UR4, UR5, UR6 ;  /* 0x00000005040672a4 */ /* 0x000fe2000f8e0206 */
[----:B----4-:R-:W1:Y:S03]  /*14d60*/  @P1 LDC R13, c[0x0][0x458] ;  /* 0x00011600ff0d1b82 */ /* 0x010e660000000800 */
[----:B-----5:R-:W-:-:S05]  /*14d70*/  UIMAD UR7, UR6, UR7, URZ ;  /* 0x00000007060772a4 */ /* 0x020fca000f8e02ff */
[----:B---3--:R-:W2:Y:S01]  /*14d80*/  @P0 LDC R14, c[0x0][0x458] ;  /* 0x00011600ff0e0b82 */ /* 0x008ea20000000800 */
[----:B------:R3:W4:Y:S04]  /*14d90*/  LDS.128 R8, [R22] ;  /* 0x0000000016087984 */ /* 0x0007280000000c00 */
[----:B------:R3:W2:Y:S01]  /*14da0*/  LDS.128 R4, [R22+0x800] ;  /* 0x0008000016047984 */ /* 0x0006a20000000c00 */
[----:B-1----:R-:W-:Y:S01]  /*14db0*/  @P1 FFMA.FTZ R17, R134, R13, R19 ;  /* 0x0000000d86111223 */ /* 0x002fe20000010013 */
[----:B--2---:R-:W-:Y:S01]  /*14dc0*/  @P0 FFMA.FTZ R16, R133, R14, R0 ;  /* 0x0000000e85100223 */ /* 0x004fe20000010000 */
[----:B---34-:R-:W-:Y:S06]  /*14dd0*/  @P2 BRA `(.L_x_2159) ;  /* 0x00000000002c2947 */ /* 0x018fec0003800000 */
[----:B------:R-:W1:Y:S01]  /*14de0*/  LDCU.64 UR4, c[0x0][0x428] ;  /* 0x00008500ff0477ac */ /* 0x000e620008000a00 */
[C---:B------:R-:W-:Y:S01]  /*14df0*/  VIADD R13, R12.reuse, 0x8 ;  /* 0x000000080c0d7836 */ /* 0x040fe20000000000 */
[C---:B------:R-:W-:Y:S01]  /*14e00*/  IADD3 R2, P0, PT, R12.reuse, UR6, RZ ;  /* 0x000000060c027c10 */ /* 0x040fe2000ff1e0ff */
[----:B------:R-:W-:Y:S01]  /*14e10*/  IMAD.U32 R0, RZ, RZ, UR6 ;  /* 0x00000006ff007e24 */ /* 0x000fe2000f8e00ff */
[----:B------:R-:W-:Y:S02]  /*14e20*/  ISETP.GE.AND P2, PT, R12, UR25, PT ;  /* 0x000000190c007c0c */ /* 0x000fe4000bf46270 */
[----:B------:R-:W-:Y:S02]  /*14e30*/  ISETP.GE.AND P1, PT, R13, UR25, PT ;  /* 0x000000190d007c0c */ /* 0x000fe4000bf26270 */
[----:B------:R-:W-:Y:S02]  /*14e40*/  LEA.HI.X.SX32 R13, R0, RZ, 0x1, P0 ;  /* 0x000000ff000d7211 */ /* 0x000fe400000f0eff */
[----:B-1----:R-:W-:-:S04]  /*14e50*/  LEA R12, P0, R2, UR4, 0x2 ;  /* 0x00000004020c7c11 */ /* 0x002fc8000f8010ff */
[----:B------:R-:W-:-:S05]  /*14e60*/  LEA.HI.X R13, R2, UR5, R13, 0x2, P0 ;  /* 0x00000005020d7c11 */ /* 0x000fca00080f140d */
[----:B------:R1:W-:Y:S04]  /*14e70*/  @!P2 STG.E desc[UR14][R12.64], R17 ;  /* 0x000000110c00a986 */ /* 0x0003e8000c10190e */
[----:B------:R1:W-:Y:S02]  /*14e80*/  @!P1 STG.E desc[UR14][R12.64+0x20], R16 ;  /* 0x000020100c009986 */ /* 0x0003e4000c10190e */
.L_x_2159:
[----:B------:R-:W-:Y:S05]  /*14e90*/  BSYNC.RECONVERGENT B0 ;  /* 0x0000000000007941 */ /* 0x000fea0003800200 */
.L_x_2158:
[----:B-1----:R-:W1:Y:S01]  /*14ea0*/  LDS.128 R16, [R22+0x1000] ;  /* 0x0010000016107984 */ /* 0x002e620000000c00 */
[----:B------:R-:W2:Y:S01]  /*14eb0*/  LDCU UR8, c[0x0][0x440] ;  /* 0x00008800ff0877ac */ /* 0x000ea20008000800 */
[C---:B------:R-:W-:Y:S02]  /*14ec0*/  LOP3.LUT R0, R20.reuse, 0x1c, RZ, 0xc0, !PT ;  /* 0x0000001c14007812 */ /* 0x040fe400078ec0ff */
[----:B------:R3:W4:Y:S01]  /*14ed0*/  LDS.128 R12, [R22+0x1800] ;  /* 0x00180000160c7984 */ /* 0x0007220000000c00 */
[----:B------:R-:W5:Y:S01]  /*14ee0*/  LDCU.64 UR4, c[0x0][0x3f8] ;  /* 0x00007f00ff0477ac */ /* 0x000f620008000a00 */
[----:B------:R-:W-:Y:S02]  /*14ef0*/  LOP3.LUT R21, R20, 0xfe0, RZ, 0xc0, !PT ;  /* 0x00000fe014157812 */ /* 0x000fe400078ec0ff */
[----:B------:R-:W-:Y:S02]  /*14f00*/  SHF.R.U32.HI R3, RZ, 0x3, R3 ;  /* 0x00000003ff037819 */ /* 0x000fe40000011603 */
[----:B------:R-:W-:-:S03]  /*14f10*/  LOP3.LUT R21, R21, 0x1c, R20, 0xf8, !PT ;  /* 0x0000001c15157812 */ /* 0x000fc600078ef814 */
[----:B------:R-:W-:Y:S01]  /*14f20*/  VIADD R20, R3, 0x10 ;  /* 0x0000001003147836 */ /* 0x000fe20000000000 */
[----:B------:R-:W-:Y:S01]  /*14f30*/  IADD3 R21, P1, PT, R21, UR7, RZ ;  /* 0x0000000715157c10 */ /* 0x000fe2000ff3e0ff */
[----:B------:R-:W-:Y:S01]  /*14f40*/  VIADD R2, R3, 0x20 ;  /* 0x0000002003027836 */ /* 0x000fe20000000000 */
[----:B--2---:R-:W-:Y:S01]  /*14f50*/  ISETP.GE.AND P0, PT, R0, UR8, PT ;  /* 0x0000000800007c0c */ /* 0x004fe2000bf06270 */
[----:B------:R-:W-:-:S03]  /*14f60*/  IMAD.U32 R0, RZ, RZ, UR7 ;  /* 0x00000007ff007e24 */ /* 0x000fc6000f8e00ff */
[C---:B------:R-:W-:Y:S01]  /*14f70*/  ISETP.GE.OR P4, PT, R3.reuse, UR25, P0 ;  /* 0x0000001903007c0c */ /* 0x040fe20008786670 */
[----:B------:R-:W-:Y:S01]  /*14f80*/  VIADD R3, R3, 0x30 ;  /* 0x0000003003037836 */ /* 0x000fe20000000000 */
[----:B------:R-:W-:Y:S02]  /*14f90*/  ISETP.GE.OR P3, PT, R20, UR25, P0 ;  /* 0x0000001914007c0c */ /* 0x000fe40008766670 */
[----:B------:R-:W-:Y:S02]  /*14fa0*/  ISETP.GE.OR P2, PT, R2, UR25, P0 ;  /* 0x0000001902007c0c */ /* 0x000fe40008746670 */
[----:B------:R-:W-:Y:S02]  /*14fb0*/  ISETP.GE.OR P0, PT, R3, UR25, P0 ;  /* 0x0000001903007c0c */ /* 0x000fe40008706670 */
[----:B------:R-:W-:Y:S02]  /*14fc0*/  LEA.HI.X.SX32 R0, R0, RZ, 0x1, P1 ;  /* 0x000000ff00007211 */ /* 0x000fe400008f0eff */
[----:B-----5:R-:W-:-:S04]  /*14fd0*/  LEA R20, P1, R21, UR4, 0x2 ;  /* 0x0000000415147c11 */ /* 0x020fc8000f8210ff */
[----:B------:R-:W-:-:S05]  /*14fe0*/  LEA.HI.X R21, R21, UR5, R0, 0x2, P1 ;  /* 0x0000000515157c11 */ /* 0x000fca00088f1400 */
[----:B------:R3:W-:Y:S04]  /*14ff0*/  @!P4 STG.E.128 desc[UR14][R20.64], R8 ;  /* 0x000000081400c986 */ /* 0x0007e8000c101d0e */
[----:B------:R3:W-:Y:S04]  /*15000*/  @!P3 STG.E.128 desc[UR14][R20.64+0x800], R4 ;  /* 0x000800041400b986 */ /* 0x0007e8000c101d0e */
[----:B-1----:R3:W-:Y:S01]  /*15010*/  @!P2 STG.E.128 desc[UR14][R20.64+0x1000], R16 ;  /* 0x001000101400a986 */ /* 0x0027e2000c101d0e */
[----:B----4-:R-:W-:Y:S05]  /*15020*/  @P0 EXIT ;  /* 0x000000000000094d */ /* 0x010fea0003800000 */
[----:B------:R-:W-:Y:S01]  /*15030*/  STG.E.128 desc[UR14][R20.64+0x1800], R12 ;  /* 0x0018000c14007986 */ /* 0x000fe2000c101d0e */
[----:B------:R-:W-:Y:S05]  /*15040*/  EXIT ;  /* 0x000000000000794d */ /* 0x000fea0003800000 */
.L_x_2160:
        /* <DEDUP_REMOVED lines=11> */
.L_x_4896:


//--------------------- .text._ZN5flash24flash_fwd_splitkv_kernelI23Flash_fwd_kernel_traitsILi32ELi64ELi256ELi4ELb0ELb0EN7cutlass10bfloat16_tE19Flash_kernel_traitsILi32ELi64ELi256ELi4ES3_EELb1ELb0ELb1ELb0ELb0ELb1ELb1ELb0EEEvNS_16Flash_fwd_paramsE --------------------------
	.section	.text._ZN5flash24flash_fwd_splitkv_kernelI23Flash_fwd_kernel_traitsILi32ELi64ELi256ELi4ELb0ELb0EN7cutlass10bfloat16_tE19Flash_kernel_traitsILi32ELi64ELi256ELi4ES3_EELb1ELb0ELb1ELb0ELb0ELb1ELb1ELb0EEEvNS_16Flash_fwd_paramsE,"ax",@progbits
	.align	128
        .global         _ZN5flash24flash_fwd_splitkv_kernelI23Flash_fwd_kernel_traitsILi32ELi64ELi256ELi4ELb0ELb0EN7cutlass10bfloat16_tE19Flash_kernel_traitsILi32ELi64ELi256ELi4ES3_EELb1ELb0ELb1ELb0ELb0ELb1ELb1ELb0EEEvNS_16Flash_fwd_paramsE
        .type           _ZN5flash24flash_fwd_splitkv_kernelI23Flash_fwd_kernel_traitsILi32ELi64ELi256ELi4ELb0ELb0EN7cutlass10bfloat16_tE19Flash_kernel_traitsILi32ELi64ELi256ELi4ES3_EELb1ELb0ELb1ELb0ELb0ELb1ELb1ELb0EEEvNS_16Flash_fwd_paramsE,@function
        .size           _ZN5flash24flash_fwd_splitkv_kernelI23Flash_fwd_kernel_traitsILi32ELi64ELi256ELi4ELb0ELb0EN7cutlass10bfloat16_tE19Flash_kernel_traitsILi32ELi64ELi256ELi4ES3_EELb1ELb0ELb1ELb0ELb0ELb1ELb1ELb0EEEvNS_16Flash_fwd_paramsE,(.L_x_4897 - _ZN5flash24flash_fwd_splitkv_kernelI23Flash_fwd_kernel_traitsILi32ELi64ELi256ELi4ELb0ELb0EN7cutlass10bfloat16_tE19Flash_kernel_traitsILi32ELi64ELi256ELi4ES3_EELb1ELb0ELb1ELb0ELb0ELb1ELb1ELb0EEEvNS_16Flash_fwd_paramsE)
        .other          _ZN5flash24flash_fwd_splitkv_kernelI23Flash_fwd_kernel_traitsILi32ELi64ELi256ELi4ELb0ELb0EN7cutlass10bfloat16_tE19Flash_kernel_traitsILi32ELi64ELi256ELi4ES3_EELb1ELb0ELb1ELb0ELb0ELb1ELb1ELb0EEEvNS_16Flash_fwd_paramsE,@"STO_CUDA_ENTRY STV_DEFAULT"
_ZN5flash24flash_fwd_splitkv_kernelI23Flash_fwd_kernel_traitsILi32ELi64ELi256ELi4ELb0ELb0EN7cutlass10bfloat16_tE19Flash_kernel_traitsILi32ELi64ELi256ELi4ES3_EELb1ELb0ELb1ELb0ELb0ELb1ELb1ELb0EEEvNS_16Flash_fwd_paramsE:
.text._ZN5flash24flash_fwd_splitkv_kernelI23Flash_fwd_kernel_traitsILi32ELi64ELi256ELi4ELb0ELb0EN7cutlass10bfloat16_tE19Flash_kernel_traitsILi32ELi64ELi256ELi4ES3_EELb1ELb0ELb1ELb0ELb0ELb1ELb1ELb0EEEvNS_16Flash_fwd_paramsE:
        /* <DEDUP_REMOVED lines=80> */
.L_x_2161:
        /* <DEDUP_REMOVED lines=23> */
[----:B------:R-:W3:Y:S01]  /*0670*/  S2R R148, SR_TID.X ;  /* 0x0000000000947919 */ /* 0x000ee20000002100 */
[----:B------:R-:W4:Y:S01]  /*0680*/  LDCU UR12, c[0x0][0x438] ;  /* 0x00008700ff0c77ac */ /* 0x000f220008000800 */
[----:B------:R-:W-:Y:S01]  /*0690*/  UMOV UR28, URZ ;  /* 0x000000ff001c7c82 */ /* 0x000fe20008000000 */
[----:B------:R-:W5:Y:S01]  /*06a0*/  LDCU UR20, c[0x0][0x508] ;  /* 0x0000a100ff1477ac */ /* 0x000f620008000800 */
[----:B------:R-:W-:-:S04]  /*06b0*/  UIADD3 UR11, UPT, UPT, UR11, 0x1, URZ ;  /* 0x000000010b0b7890 */ /* 0x000fc8000fffe0ff */
[----:B------:R-:W-:Y:S02]  /*06c0*/  ULEA UR11, UR11, -UR21, 0x6 ;  /* 0x800000150b0b7291 */ /* 0x000fe4000f8e30ff */
[----:B-1----:R-:W-:Y:S02]  /*06d0*/  UISETP.NE.AND UP1, UPT, UR4, URZ, UPT ;  /* 0x000000ff0400728c */ /* 0x002fe4000bf25270 */
[----:B----4-:R-:W-:Y:S01]  /*06e0*/  UIADD3 UR12, UPT, UPT, UR12, 0xff, URZ ;  /* 0x000000ff0c0c7890 */ /* 0x010fe2000fffe0ff */
        /* <DEDUP_REMOVED lines=34> */
[----:B-----5:R-:W-:-:S05]  /*0910*/  UIADD3 UR12, UPT, UPT, UR12, UR20, UR11 ;  /* 0x000000140c0c7290 */ /* 0x020fca000fffe00b */
        /* <DEDUP_REMOVED lines=10> */
[----:B------:R-:W-:-:S03]  /*09c0*/  USHF.R.S32.HI UR4, URZ, 0x8, UR4 ;  /* 0x00000008ff047899 */ /* 0x000fc60008011404 */
[----:B------:R-:W-:-:S13]  /*09d0*/  R2UR UR18, R0 ;  /* 0x00000000001272ca */ /* 0x000fda00000e0000 */
[----:B------:R-:W-:-:S04]  /*09e0*/  UISETP.LT.AND UP0, UPT, UR18, UR4, UPT ;  /* 0x000000041200728c */ /* 0x000fc8000bf01270 */
[----:B------:R-:W-:-:S04]  /*09f0*/  USEL UR18, UR18, UR4, UP0 ;  /* 0x0000000412127287 */ /* 0x000fc80008000000 */
[----:B------:R-:W-:-:S09]  /*0a00*/  UISETP.GE.AND UP0, UPT, UR16, UR18, UPT ;  /* 0x000000121000728c */ /* 0x000fd2000bf06270 */
[----:B---3--:R-:W-:Y:S05]  /*0a10*/  BRA.U !UP0, `(.L_x_2162) ;  /* 0x0000000108cc7547 */ /* 0x008fea000b800000 */
        /* <DEDUP_REMOVED lines=51> */
.L_x_2162:
        /* <DEDUP_REMOVED lines=12> */
.L_x_2163:
[----:B------:R-:W-:-:S04]  /*0e10*/  UISETP.NE.U32.AND UP2, UPT, UR12, URZ, UPT ;  /* 0x000000ff0c00728c */ /* 0x000fc8000bf45070 */
[----:B------:R-:W-:-:S09]  /*0e20*/  UISETP.NE.AND.EX UP2, UPT, UR13, URZ, UPT, UP2 ;  /* 0x000000ff0d00728c */ /* 0x000fd2000bf45320 */
[----:B------:R-:W-:Y:S05]  /*0e30*/  BRA.U !UP2, `(.L_x_2164) ;  /* 0x000000050a847547 */ /* 0x000fea000b800000 */
[----:B------:R-:W1:Y:S01]  /*0e40*/  LDC R6, c[0x0][0x4f0] ;  /* 0x00013c00ff067b82 */ /* 0x000e620000000800 */
[----:B------:R-:W-:Y:S01]  /*0e50*/  ULEA UR8, UR18, 0xffffff00, 0x8 ;  /* 0xffffff0012087891 */ /* 0x000fe2000f8e40ff */
[----:B------:R-:W2:Y:S05]  /*0e60*/  LDCU.64 UR4, c[0x0][0x4e8] ;  /* 0x00009d00ff0477ac */ /* 0x000eaa0008000a00 */
        /* <DEDUP_REMOVED lines=11> */
[----:B------:R-:W-:-:S05]  /*0f20*/  IMAD.U32 R177, RZ, RZ, UR5 ;  /* 0x00000005ffb17e24 */ /* 0x000fca000f8e00ff */
[----:B------:R-:W4:Y:S01]  /*0f30*/  LDCU.64 UR4, c[0x0][0x3a8] ;  /* 0x00007500ff0477ac */ /* 0x000f220008000a00 */
[----:B-1----:R-:W1:Y:S02]  /*0f40*/  MUFU.RCP R4, R7 ;  /* 0x0000000700047308 */ /* 0x002e640000001000 */
[----:B-1----:R-:W-:-:S06]  /*0f50*/  IADD3 R4, PT, PT, R4, 0xffffffe, RZ ;  /* 0x0ffffffe04047810 */ /* 0x002fcc0007ffe0ff */
        /* <DEDUP_REMOVED lines=14> */
[C---:B------:R-:W-:Y:S02]  /*1040*/  LOP3.LUT R0, R6.reuse, UR8, RZ, 0x3c, !PT ;  /* 0x0000000806007c12 */ /* 0x040fe4000f8e3cff */
[----:B------:R-:W-:Y:S02]  /*1050*/  ISETP.NE.AND P1, PT, R6, RZ, PT ;  /* 0x000000ff0600720c */ /* 0x000fe40003f25270 */
[----:B------:R-:W-:-:S07]  /*1060*/  ISETP.GE.AND P0, PT, R0, RZ, PT ;  /* 0x000000ff0000720c */ /* 0x000fce0003f06270 */
[----:B------:R-:W-:-:S06]  /*1070*/  @P2 VIADD R7, R7, 0x1 ;  /* 0x0000000107072836 */ /* 0x000fcc0000000000 */
[----:B------:R-:W-:Y:S02]  /*1080*/  @!P0 IADD3 R7, PT, PT, -R7, RZ, RZ ;  /* 0x000000ff07078210 */ /* 0x000fe40007ffe1ff */
[----:B------:R-:W-:-:S05]  /*1090*/  @!P1 LOP3.LUT R7, RZ, R6, RZ, 0x33, !PT ;  /* 0x00000006ff079212 */ /* 0x000fca00078e33ff */
[----:B------:R-:W-:-:S06]  /*10a0*/  IMAD.WIDE R2, R7, 0x4, R176 ;  /* 0x0000000407027825 */ /* 0x000fcc00078e02b0 */
[----:B------:R5:W3:Y:S01]  /*10b0*/  LDG.E R2, desc[UR22][R2.64] ;  /* 0x0000001602027981 */ /* 0x000ae2000c1e1900 */
[----:B-1----:R-:W-:Y:S01]  /*10c0*/  IABS R5, R4 ;  /* 0x0000000400057213 */ /* 0x002fe20000000000 */
[----:B------:R-:W-:Y:S01]  /*10d0*/  IMAD.U32 R0, RZ, RZ, UR26 ;  /* 0x0000001aff007e24 */ /* 0x000fe2000f8e00ff */
[----:B------:R-:W-:Y:S02]  /*10e0*/  IADD3 R7, PT, PT, -R7, RZ, RZ ;  /* 0x000000ff07077210 */ /* 0x000fe40007ffe1ff */
[----:B------:R-:W1:Y:S02]  /*10f0*/  I2F.RP R10, R5 ;  /* 0x00000005000a7306 */ /* 0x000e640000209400 */
[----:B------:R-:W-:Y:S01]  /*1100*/  IABS R0, R0 ;  /* 0x0000000000007213 */ /* 0x000fe20000000000 */
[----:B------:R-:W-:Y:S01]  /*1110*/  IMAD R6, R6, R7, UR8 ;  /* 0x0000000806067e24 */ /* 0x000fe2000f8e0207 */
[----:B------:R-:W4:Y:S04]  /*1120*/  LDCU.64 UR8, c[0x0][0x3c0] ;  /* 0x00007800ff0877ac */ /* 0x000f280008000a00 */
[----:B-1----:R-:W1:Y:S02]  /*1130*/  MUFU.RCP R9, R10 ;  /* 0x0000000a00097308 */ /* 0x002e640000001000 */
[----:B-1----:R-:W-:-:S06]  /*1140*/  IADD3 R9, PT, PT, R9, 0xffffffe, RZ ;  /* 0x0ffffffe09097810 */ /* 0x002fcc0007ffe0ff */
[----:B------:R-:W1:Y:S02]  /*1150*/  F2I.FTZ.U32.TRUNC.NTZ R9, R9 ;  /* 0x0000000900097305 */ /* 0x000e64000021f000 */
[----:B-1----:R-:W-:-:S05]  /*1160*/  IADD3 R8, PT, PT, RZ, -R9, RZ ;  /* 0x80000009ff087210 */ /* 0x002fca0007ffe0ff */
[----:B-----5:R-:W-:Y:S01]  /*1170*/  IMAD R3, R8, R5, RZ ;  /* 0x0000000508037224 */ /* 0x020fe200078e02ff */
[----:B------:R-:W-:-:S05]  /*1180*/  MOV R8, RZ ;  /* 0x000000ff00087202 */ /* 0x000fca0000000f00 */
        /* <DEDUP_REMOVED lines=15> */
[----:B---3--:R-:W-:Y:S01]  /*1280*/  SHF.R.S32.HI R3, RZ, 0x1f, R2 ;  /* 0x0000001fff037819 */ /* 0x008fe20000011402 */
        /* <DEDUP_REMOVED lines=15> */
[C---:B------:R-:W-:Y:S01]  /*1380*/  IMAD R5, R6.reuse, UR9, R5 ;  /* 0x0000000906057c24 */ /* 0x040fe2000f8e0205 */
[----:B------:R-:W-:Y:S01]  /*1390*/  IADD3 R9, PT, PT, R9, R3, RZ ;  /* 0x0000000309097210 */ /* 0x000fe20007ffe0ff */
[----:B------:R-:W-:-:S04]  /*13a0*/  IMAD.WIDE.U32 R6, R6, UR8, R10 ;  /* 0x0000000806067c25 */ /* 0x000fc8000f8e000a */
        /* <DEDUP_REMOVED lines=10> */
.L_x_2164:
        /* <DEDUP_REMOVED lines=15> */
.L_x_2166:
[----:B------:R-:W1:Y:S01]  /*1540*/  LDCU.64 UR10, c[0x0][0x3b8] ;  /* 0x00007700ff0a77ac */ /* 0x000e620008000a00 */
[----:B------:R-:W-:-:S04]  /*1550*/  UIADD3 UR15, UPT, UPT, UR7, UR27, URZ ;  /* 0x0000001b070f7290 */ /* 0x000fc8000fffe0ff */
[----:B-1----:R-:W-:Y:S02]  /*1560*/  UIMAD.WIDE.U32 UR4, UR15, UR10, URZ ;  /* 0x0000000a0f0472a5 */ /* 0x002fe4000f8e00ff */
[----:B------:R-:W-:-:S04]  /*1570*/  UIMAD UR15, UR15, UR11, URZ ;  /* 0x0000000b0f0f72a4 */ /* 0x000fc8000f8e02ff */
[----:B------:R-:W-:Y:S01]  /*1580*/  UIADD3 UR15, UPT, UPT, UR5, UR15, URZ ;  /* 0x0000000f050f7290 */ /* 0x000fe2000fffe0ff */
[----:B------:R-:W-:-:S11]  /*1590*/  UMOV UR14, UR4 ;  /* 0x00000004000e7c82 */ /* 0x000fd60008000000 */
.L_x_2167:
        /* <DEDUP_REMOVED lines=14> */
.L_x_2168:
[----:B------:R-:W1:Y:S01]  /*1680*/  LDCU.64 UR8, c[0x0][0x3c0] ;  /* 0x00007800ff0877ac */ /* 0x000e620008000a00 */
[----:B------:R-:W-:-:S04]  /*1690*/  UIADD3 UR7, UPT, UPT, UR7, UR27, URZ ;  /* 0x0000001b07077290 */ /* 0x000fc8000fffe0ff */
[----:B-1----:R-:W-:Y:S02]  /*16a0*/  UIMAD.WIDE.U32 UR28, UR7, UR8, URZ ;  /* 0x00000008071c72a5 */ /* 0x002fe4000f8e00ff */
[----:B------:R-:W-:-:S04]  /*16b0*/  UIMAD UR5, UR7, UR9, URZ ;  /* 0x00000009070572a4 */ /* 0x000fc8000f8e02ff */
[----:B------:R-:W-:-:S12]  /*16c0*/  UIADD3 UR5, UPT, UPT, UR29, UR5, URZ ;  /* 0x000000051d057290 */ /* 0x000fd8000fffe0ff */
.L_x_2169:
        /* <DEDUP_REMOVED lines=12> */
[----:B------:R-:W-:Y:S02]  /*1790*/  UIMAD UR5, UR4, UR11, UR5 ;  /* 0x0000000b040572a4 */ /* 0x000fe4000f8e0205 */
        /* <DEDUP_REMOVED lines=10> */
[----:B-1----:R-:W-:Y:S02]  /*1840*/  VIADD R6, R6, 0xffffffe ;  /* 0x0ffffffe06067836 */ /* 0x002fe40000000000 */
[----:B------:R-:W-:-:S04]  /*1850*/  IMAD.U32 R8, RZ, RZ, UR14 ;  /* 0x0000000eff087e24 */ /* 0x000fc8000f8e00ff */
[----:B------:R-:W1:Y:S02]  /*1860*/  F2I.FTZ.U32.TRUNC.NTZ R7, R6 ;  /* 0x0000000600077305 */ /* 0x000e64000021f000 */
[----:B-1----:R-:W-:Y:S02]  /*1870*/  IMAD.MOV R5, RZ, RZ, -R7 ;  /* 0x000000ffff057224 */ /* 0x002fe400078e0a07 */
[----:B------:R-:W-:Y:S02]  /*1880*/  IMAD.MOV.U32 R6, RZ, RZ, RZ ;  /* 0x000000ffff067224 */ /* 0x000fe400078e00ff */
        /* <DEDUP_REMOVED lines=12> */
[----:B------:R-:W1:Y:S08]  /*1950*/  LDC.64 R4, c[0x0][0x3d8] ;  /* 0x0000f600ff047b82 */ /* 0x000e700000000a00 */
[----:B------:R-:W2:Y:S03]  /*1960*/  LDC.64 R2, c[0x0][0x3d0] ;  /* 0x0000f400ff027b82 */ /* 0x000ea60000000a00 */
        /* <DEDUP_REMOVED lines=13> */
.L_x_2165:
        /* <DEDUP_REMOVED lines=12> */
[----:B------:R-:W-:Y:S01]  /*1b00*/  LOP3.LUT R7, R175, 0xd8, RZ, 0xc0, !PT ;  /* 0x000000d8af077812 */ /* 0x000fe200078ec0ff */
[----:B------:R-:W-:Y:S01]  /*1b10*/  BSSY.RECONVERGENT B0, `(.L_x_2170) ;  /* 0x0000037000007945 */ /* 0x000fe20003800200 */
[C---:B------:R-:W-:Y:S01]  /*1b20*/  IADD3 R8, P2, PT, R179.reuse, R8, RZ ;  /* 0x00000008b3087210 */ /* 0x040fe20007f5e0ff */
[----:B------:R-:W5:Y:S01]  /*1b30*/  @UP0 LDCU.64 UR6, c[0x0][0x3b0] ;  /* 0x00007600ff0607ac */ /* 0x000f620008000a00 */
[----:B------:R-:W-:-:S02]  /*1b40*/  IADD3 R6, P1, PT, R179, R6, RZ ;  /* 0x00000006b3067210 */ /* 0x000fc40007f3e0ff */
[----:B------:R-:W-:Y:S01]  /*1b50*/  LOP3.LUT R2, R7, R174, RZ, 0x3c, !PT ;  /* 0x000000ae07027212 */ /* 0x000fe200078e3cff */
[----:B------:R-:W-:Y:S01]  /*1b60*/  IMAD.X R9, RZ, RZ, R0, P2 ;  /* 0x000000ffff097224 */ /* 0x000fe200010e0600 */
[----:B------:R-:W-:Y:S01]  /*1b70*/  LOP3.LUT R5, R175, 0x1f20, RZ, 0xc0, !PT ;  /* 0x00001f20af057812 */ /* 0x000fe200078ec0ff */
[----:B--2---:R-:W-:Y:S02]  /*1b80*/  IMAD.U32 R4, RZ, RZ, UR4 ;  /* 0x00000004ff047e24 */ /* 0x004fe4000f8e00ff */
[----:B------:R-:W-:Y:S01]  /*1b90*/  IMAD.X R7, RZ, RZ, R3, P1 ;  /* 0x000000ffff077224 */ /* 0x000fe200008e0603 */
[----:B------:R-:W-:Y:S01]  /*1ba0*/  LOP3.LUT R2, R5, R2, RZ, 0xfc, !PT ;  /* 0x0000000205027212 */ /* 0x000fe200078efcff */
[----:B------:R-:W-:Y:S01]  /*1bb0*/  IMAD.WIDE.U32 R8, R12, UR10, R8 ;  /* 0x0000000a0c087c25 */ /* 0x000fe2000f8e0008 */
[----:B----4-:R-:W-:-:S03]  /*1bc0*/  @!UP0 UIMAD.WIDE.U32 UR32, UR17, UR14, URZ ;  /* 0x0000000e112082a5 */ /* 0x010fc6000f8e00ff */
[----:B------:R-:W-:Y:S01]  /*1bd0*/  IMAD.WIDE.U32 R6, R12, UR8, R6 ;  /* 0x000000080c067c25 */ /* 0x000fe2000f8e0006 */
[----:B-----5:R-:W-:-:S03]  /*1be0*/  @UP0 UIMAD.WIDE.U32 UR30, UR25, UR6, URZ ;  /* 0x00000006191e02a5 */ /* 0x020fc6000f8e00ff */
[C---:B------:R-:W-:Y:S01]  /*1bf0*/  IMAD R173, R12.reuse, UR11, R9 ;  /* 0x0000000b0cad7c24 */ /* 0x040fe2000f8e0209 */
[----:B------:R-:W-:Y:S01]  /*1c00*/  @!UP0 UIMAD UR6, UR17, UR15, UR33 ;  /* 0x0000000f110682a4 */ /* 0x000fe2000f8e0221 */
[----:B------:R-:W-:Y:S01]  /*1c10*/  IMAD R183, R12, UR9, R7 ;  /* 0x000000090cb77c24 */ /* 0x000fe2000f8e0207 */
[----:B------:R-:W-:Y:S01]  /*1c20*/  @UP0 UIMAD UR6, UR25, UR7, UR31 ;  /* 0x00000007190602a4 */ /* 0x000fe2000f8e021f */
[----:B-1----:R-:W-:Y:S01]  /*1c30*/  IMAD.WIDE.U32 R10, R11, 0x40, R12 ;  /* 0x000000400b0a7825 */ /* 0x002fe200078e000c */
[----:B------:R-:W-:Y:S01]  /*1c40*/  UIMAD UR7, UR27, UR4, URZ ;  /* 0x000000041b0772a4 */ /* 0x000fe2000f8e02ff */
[----:B------:R-:W1:Y:S03]  /*1c50*/  LDCU.64 UR14, c[0x0][0x388] ;  /* 0x00007100ff0e77ac */ /* 0x000e660008000a00 */
[----:B------:R-:W-:Y:S01]  /*1c60*/  UIMAD UR7, UR26, UR5, UR7 ;  /* 0x000000051a0772a4 */ /* 0x000fe2000f8e0207 */
[----:B------:R-:W2:Y:S01]  /*1c70*/  LDCU.64 UR4, c[0x0][0x390] ;  /* 0x00007200ff0477ac */ /* 0x000ea20008000a00 */
[----:B------:R-:W-:Y:S01]  /*1c80*/  UIADD3 UR25, UPT, UPT, -UR24, UR21, URZ ;  /* 0x0000001518197290 */ /* 0x000fe2000fffe1ff */
[----:B------:R-:W-:-:S02]  /*1c90*/  @UP0 UMOV UR32, UR30 ;  /* 0x0000001e00200c82 */ /* 0x000fc40008000000 */
[----:B------:R-:W-:-:S03]  /*1ca0*/  IADD3 R14, P0, PT, R179, UR32, RZ ;  /* 0x00000020b30e7c10 */ /* 0x000fc6000ff1e0ff */
[----:B------:R-:W-:Y:S02]  /*1cb0*/  ISETP.GE.AND P2, PT, R12, UR25, PT ;  /* 0x000000190c007c0c */ /* 0x000fe4000bf46270 */
[C---:B-1----:R-:W-:Y:S01]  /*1cc0*/  LEA R172, P1, R8.reuse, UR14, 0x1 ;  /* 0x0000000e08ac7c11 */ /* 0x042fe2000f8208ff */
[----:B------:R-:W-:Y:S01]  /*1cd0*/  IMAD.X R15, RZ, RZ, UR6, P0 ;  /* 0x00000006ff0f7e24 */ /* 0x000fe200080e06ff */
[----:B---3--:R-:W-:Y:S02]  /*1ce0*/  ULEA UR6, UR28, UR29, 0x18 ;  /* 0x0000001d1c067291 */ /* 0x008fe4000f8ec0ff */
[----:B------:R-:W-:Y:S01]  /*1cf0*/  LEA.HI.X R173, R8, UR15, R173, 0x1, P1 ;  /* 0x0000000f08ad7c11 */ /* 0x000fe200088f0cad */
[----:B------:R-:W-:Y:S01]  /*1d00*/  IMAD.WIDE.U32 R4, R4, UR26, R14 ;  /* 0x0000001a04047c25 */ /* 0x000fe2000f8e000e */
[----:B--2---:R-:W-:Y:S02]  /*1d10*/  LEA R182, P0, R6, UR4, 0x1 ;  /* 0x0000000406b67c11 */ /* 0x004fe4000f8008ff */
[----:B------:R-:W-:Y:S01]  /*1d20*/  LEA R2, R2, UR6, 0x1 ;  /* 0x0000000602027c11 */ /* 0x000fe2000f8e08ff */
[----:B------:R-:W-:Y:S01]  /*1d30*/  VIADD R7, R5, UR7 ;  /* 0x0000000705077c36 */ /* 0x000fe20008000000 */
[----:B------:R-:W-:Y:S01]  /*1d40*/  LEA.HI.X R183, R6, UR5, R183, 0x1, P0 ;  /* 0x0000000506b77c11 */ /* 0x000fe200080f0cb7 */
[----:B------:R-:W-:Y:S08]  /*1d50*/  @P2 BRA `(.L_x_2171) ;  /* 0x0000000000482947 */ /* 0x000ff00003800000 */
        /* <DEDUP_REMOVED lines=17> */
.L_x_2172:
[----:B------:R2:W-:Y:S02]  /*1e70*/  STS.128 [R2], RZ ;  /* 0x000000ff02007388 */ /* 0x0005e40000000c00 */
.L_x_2171:
[----:B------:R-:W-:Y:S05]  /*1e80*/  BSYNC.RECONVERGENT B0 ;  /* 0x0000000000007941 */ /* 0x000fea0003800200 */
.L_x_2170:
        /* <DEDUP_REMOVED lines=23> */
.L_x_2174:
[----:B------:R-:W-:Y:S05]  /*2000*/  BSYNC.RECONVERGENT B0 ;  /* 0x0000000000007941 */ /* 0x000fea0003800200 */
.L_x_2173:
        /* <DEDUP_REMOVED lines=15> */
.L_x_2177:
[----:B------:R1:W-:Y:S02]  /*2100*/  STS.128 [R2+0x1000], RZ ;  /* 0x001000ff02007388 */ /* 0x0003e40000000c00 */
.L_x_2176:
[----:B------:R-:W-:Y:S05]  /*2110*/  BSYNC.RECONVERGENT B0 ;  /* 0x0000000000007941 */ /* 0x000fea0003800200 */
.L_x_2175:
[----:B------:R-:W-:Y:S01]  /*2120*/  ISETP.GE.AND P1, PT, R9, UR28, PT ;  /* 0x0000001c09007c0c */ /* 0x000fe2000bf26270 */
[----:B------:R-:W-:Y:S01]  /*2130*/  IMAD.U32 R3, RZ, RZ, UR7 ;  /* 0x00000007ff037e24 */ /* 0x000fe2000f8e00ff */
[----:B------:R-:W-:Y:S01]  /*2140*/  BSSY.RECONVERGENT B0, `(.L_x_2178) ;  /* 0x0000018000007945 */ /* 0x000fe20003800200 */
[----:B------:R-:W-:Y:S02]  /*2150*/  IMAD.U32 R0, RZ, RZ, UR5 ;  /* 0x00000005ff007e24 */ /* 0x000fe4000f8e00ff */
[C---:B------:R-:W-:Y:S01]  /*2160*/  VIADD R8, R12.reuse, 0x40 ;  /* 0x000000400c087836 */ /* 0x040fe20000000000 */
[C---:B-1----:R-:W-:Y:S01]  /*2170*/  LEA R14, P0, R3.reuse, R172, 0x1 ;  /* 0x000000ac030e7211 */ /* 0x042fe200078008ff */
        /* <DEDUP_REMOVED lines=20> */
.L_x_2179:
[----:B------:R-:W-:Y:S05]  /*22c0*/  BSYNC.RECONVERGENT B0 ;  /* 0x0000000000007941 */ /* 0x000fea0003800200 */
.L_x_2178:
        /* <DEDUP_REMOVED lines=16> */
.L_x_2181:
[----:B------:R-:W-:Y:S05]  /*23d0*/  BSYNC.RECONVERGENT B0 ;  /* 0x0000000000007941 */ /* 0x000fea0003800200 */
.L_x_2180:
        /* <DEDUP_REMOVED lines=15> */
.L_x_2183:
[----:B------:R-:W-:Y:S05]  /*24d0*/  BSYNC.RECONVERGENT B0 ;  /* 0x0000000000007941 */ /* 0x000fea0003800200 */
.L_x_2182:
        /* <DEDUP_REMOVED lines=16> */
.L_x_2185:
[----:B------:R-:W-:Y:S05]  /*25e0*/  BSYNC.RECONVERGENT B0 ;  /* 0x0000000000007941 */ /* 0x000fea0003800200 */
.L_x_2184:
        /* <DEDUP_REMOVED lines=15> */
.L_x_2187:
[----:B------:R-:W-:Y:S05]  /*26e0*/  BSYNC.RECONVERGENT B0 ;  /* 0x0000000000007941 */ /* 0x000fea0003800200 */
.L_x_2186:
        /* <DEDUP_REMOVED lines=16> */
.L_x_2189:
[----:B------:R-:W-:Y:S05]  /*27f0*/  BSYNC.RECONVERGENT B0 ;  /* 0x0000000000007941 */ /* 0x000fea0003800200 */
.L_x_2188:
        /* <DEDUP_REMOVED lines=14> */
.L_x_2191:
[----:B------:R-:W-:Y:S05]  /*28e0*/  BSYNC.RECONVERGENT B0 ;  /* 0x0000000000007941 */ /* 0x000fea0003800200 */
.L_x_2190:
[----:B------:R-:W5:Y:S01]  /*28f0*/  LDCU.64 UR14, c[0x0][0x540] ;  /* 0x0000a800ff0e77ac */ /* 0x000f620008000a00 */
[----:B------:R-:W0:Y:S01]  /*2900*/  LDGDEPBAR ;  /* 0x00000000000079af */ /* 0x000e220000000000 */
[----:B------:R-:W2:Y:S01]  /*2910*/  LDCU.64 UR4, c[0x0][0x538] ;  /* 0x0000a700ff0477ac */ /* 0x000ea20008000a00 */
        /* <DEDUP_REMOVED lines=12> */
[----:B------:R-:W-:Y:S01]  /*29e0*/  IMAD.U32 R161, RZ, RZ, UR20 ;  /* 0x00000014ffa17e24 */ /* 0x000fe2000f8e00ff */
[----:B------:R-:W-:Y:S01]  /*29f0*/  USHF.L.U32 UR5, UR8, 0x5, URZ ;  /* 0x0000000508057899 */ /* 0x000fe200080006ff */
[----:B------:R-:W-:Y:S01]  /*2a00*/  BSSY.RECONVERGENT B0, `(.L_x_2192) ;  /* 0x0000016000007945 */ /* 0x000fe20003800200 */
[----:B------:R-:W-:Y:S01]  /*2a10*/  IADD3 R10, PT, PT, R11, 0x1, R10 ;  /* 0x000000010b0a7810 */ /* 0x000fe20007ffe00a */
[----:B-1----:R-:W2:Y:S01]  /*2a20*/  MUFU.RCP R0, UR4 ;  /* 0x0000000400007d08 */ /* 0x002ea20008001000 */
[----:B------:R-:W-:Y:S01]  /*2a30*/  USHF.L.U64.HI UR4, UR8, 0x5, UR9 ;  /* 0x0000000508047899 */ /* 0x000fe20008010209 */
[----:B------:R-:W-:Y:S01]  /*2a40*/  BAR.SYNC.DEFER_BLOCKING 0x0 ;  /* 0x0000000000007b1d */ /* 0x000fe20000010000 */
[----:B--2---:R-:W-:Y:S01]  /*2a50*/  FMUL.FTZ R0, R13, R0 ;  /* 0x000000000d007220 */ /* 0x004fe20000410000 */
[----:B------:R-:W-:-:S04]  /*2a60*/  LOP3.LUT R13, R12, 0x7, RZ, 0xc0, !PT ;  /* 0x000000070c0d7812 */ /* 0x000fc800078ec0ff */
[----:B------:R-:W-:Y:S02]  /*2a70*/  IADD3 R10, PT, PT, R10, -UR21, R13 ;  /* 0x800000150a0a7c10 */ /* 0x000fe4000fffe00d */
[----:B------:R-:W-:Y:S02]  /*2a80*/  R2UR UR7, R0 ;  /* 0x00000000000772ca */ /* 0x000fe400000e0000 */
[----:B------:R-:W-:Y:S01]  /*2a90*/  IADD3 R161, PT, PT, R10, UR19, R161 ;  /* 0x000000130aa17c10 */ /* 0x000fe2000fffe0a1 */
[----:B------:R-:W-:-:S12]  /*2aa0*/  @P6 BRA `(.L_x_2193) ;  /* 0x0000000000286947 */ /* 0x000fd80003800000 */
        /* <DEDUP_REMOVED lines=8> */
.L_x_2194:
[----:B------:R2:W-:Y:S01]  /*2b30*/  STS.128 [R2+0x5000], RZ ;  /* 0x005000ff02007388 */ /* 0x0005e20000000c00 */
[----:B------:R-:W-:Y:S05]  /*2b40*/  BRA `(.L_x_2195) ;  /* 0x0000000000047947 */ /* 0x000fea0003800000 */
.L_x_2193:
[----:B------:R1:W-:Y:S02]  /*2b50*/  STS.128 [R2+0x5000], RZ ;  /* 0x005000ff02007388 */ /* 0x0003e40000000c00 */
.L_x_2195:
[----:B------:R-:W-:Y:S05]  /*2b60*/  BSYNC.RECONVERGENT B0 ;  /* 0x0000000000007941 */ /* 0x000fea0003800200 */
.L_x_2192:
[----:B------:R-:W-:Y:S01]  /*2b70*/  ISETP.GE.AND P0, PT, R9, UR28, PT ;  /* 0x0000001c09007c0c */ /* 0x000fe2000bf06270 */
[C---:B------:R-:W-:Y:S01]  /*2b80*/  IMAD.SHL.U32 R0, R148.reuse, 0x20, RZ ;  /* 0x0000002094007824 */ /* 0x040fe200078e00ff */
[----:B------:R-:W-:Y:S01]  /*2b90*/  ISETP.GE.AND P3, PT, R5, UR28, PT ;  /* 0x0000001c05007c0c */ /* 0x000fe2000bf66270 */
[C---:B------:R-:W-:Y:S01]  /*2ba0*/  IMAD.SHL.U32 R9, R148.reuse, 0x4, RZ ;  /* 0x0000000494097824 */ /* 0x040fe200078e00ff */
[----:B------:R-:W-:Y:S01]  /*2bb0*/  ISETP.GE.AND P5, PT, R7, UR28, PT ;  /* 0x0000001c07007c0c */ /* 0x000fe2000bfa6270 */
[----:B------:R-:W-:Y:S01]  /*2bc0*/  IMAD.SHL.U32 R5, R148, 0x10, RZ ;  /* 0x0000001094057824 */ /* 0x000fe200078e00ff */
[C---:B------:R-:W-:Y:S01]  /*2bd0*/  LOP3.LUT R10, R0.reuse, 0xc0, RZ, 0xc0, !PT ;  /* 0x000000c0000a7812 */ /* 0x040fe200078ec0ff */
[----:B------:R-:W-:Y:S01]  /*2be0*/  IMAD.U32 R7, RZ, RZ, UR5 ;  /* 0x00000005ff077e24 */ /* 0x000fe2000f8e00ff */
[----:B------:R-:W-:Y:S01]  /*2bf0*/  LOP3.LUT R162, R0, 0x120, RZ, 0xc0, !PT ;  /* 0x0000012000a27812 */ /* 0x000fe200078ec0ff */
[----:B------:R-:W-:Y:S01]  /*2c00*/  BSSY.RECONVERGENT B0, `(.L_x_2196) ;  /* 0x000001a000007945 */ /* 0x000fe20003800200 */
[----:B------:R-:W-:-:S02]  /*2c10*/  LOP3.LUT R9, R10, 0x18, R9, 0xf8, !PT ;  /* 0x000000180a097812 */ /* 0x000fc400078ef809 */
[----:B------:R-:W-:Y:S01]  /*2c20*/  LOP3.LUT R11, R5, 0x100, RZ, 0xc0, !PT ;  /* 0x00000100050b7812 */ /* 0x000fe200078ec0ff */
[----:B------:R1:W-:Y:S01]  /*2c30*/  @P0 STS.128 [R2+0x5800], RZ ;  /* 0x005800ff02000388 */ /* 0x0003e20000000c00 */
[----:B------:R-:W-:Y:S01]  /*2c40*/  ISETP.GE.AND P6, PT, R8, UR28, PT ;  /* 0x0000001c08007c0c */ /* 0x000fe2000bfc6270 */
[----:B------:R-:W-:Y:S01]  /*2c50*/  IMAD.U32 R8, RZ, RZ, UR4 ;  /* 0x00000004ff087e24 */ /* 0x000fe2000f8e00ff */
[----:B------:R-:W-:Y:S02]  /*2c60*/  ISETP.GE.AND P4, PT, R6, UR28, PT ;  /* 0x0000001c06007c0c */ /* 0x000fe4000bf86270 */
[----:B------:R-:W-:Y:S02]  /*2c70*/  LEA R6, P1, R7, R182, 0x1 ;  /* 0x000000b607067211 */ /* 0x000fe400078208ff */
[----:B------:R-:W-:Y:S02]  /*2c80*/  LOP3.LUT R151, R9, 0x8, R151, 0x78, !PT ;  /* 0x0000000809977812 */ /* 0x000fe400078e7897 */
[----:B------:R-:W-:-:S02]  /*2c90*/  LOP3.LUT R0, R11, 0x20, R0, 0xf8, !PT ;  /* 0x000000200b007812 */ /* 0x000fc400078ef800 */
[----:B------:R-:W-:Y:S02]  /*2ca0*/  LOP3.LUT R9, R9, 0x8, R148, 0x78, !PT ;  /* 0x0000000809097812 */ /* 0x000fe400078e7894 */
[----:B------:R-:W-:Y:S02]  /*2cb0*/  LOP3.LUT R150, R162, 0x3e00, R5, 0xf8, !PT ;  /* 0x00003e00a2967812 */ /* 0x000fe400078ef805 */
[----:B------:R-:W-:Y:S02]  /*2cc0*/  LEA.HI.X R7, R7, R183, R8, 0x1, P1 ;  /* 0x000000b707077211 */ /* 0x000fe400008f0c08 */
[----:B------:R-:W-:Y:S02]  /*2cd0*/  ISETP.GE.AND P2, PT, R4, UR28, PT ;  /* 0x0000001c04007c0c */ /* 0x000fe4000bf46270 */
[----:B------:R-:W-:Y:S02]  /*2ce0*/  ISETP.GE.AND P1, PT, R3, UR28, PT ;  /* 0x0000001c03007c0c */ /* 0x000fe4000bf26270 */
[----:B------:R-:W-:-:S02]  /*2cf0*/  LOP3.LUT R0, R0, R9, RZ, 0xfc, !PT ;  /* 0x0000000900007212 */ /* 0x000fc400078efcff */
        /* <DEDUP_REMOVED lines=10> */
.L_x_2197:
[----:B------:R-:W-:Y:S05]  /*2da0*/  BSYNC.RECONVERGENT B0 ;  /* 0x0000000000007941 */ /* 0x000fea0003800200 */
.L_x_2196:
        /* <DEDUP_REMOVED lines=18> */
.L_x_2199:
[----:B------:R-:W-:Y:S05]  /*2ed0*/  BSYNC.RECONVERGENT B0 ;  /* 0x0000000000007941 */ /* 0x000fea0003800200 */
.L_x_2198:
        /* <DEDUP_REMOVED lines=16> */
.L_x_2201:
[----:B------:R-:W-:Y:S05]  /*2fe0*/  BSYNC.RECONVERGENT B0 ;  /* 0x0000000000007941 */ /* 0x000fea0003800200 */
.L_x_2200:
        /* <DEDUP_REMOVED lines=15> */
.L_x_2203:
[----:B------:R-:W-:Y:S05]  /*30e0*/  BSYNC.RECONVERGENT B0 ;  /* 0x0000000000007941 */ /* 0x000fea0003800200 */
.L_x_2202:
        /* <DEDUP_REMOVED lines=16> */
.L_x_2205:
[----:B------:R-:W-:Y:S05]  /*31f0*/  BSYNC.RECONVERGENT B0 ;  /* 0x0000000000007941 */ /* 0x000fea0003800200 */
.L_x_2204:
        /* <DEDUP_REMOVED lines=15> */
.L_x_2207:
[----:B------:R-:W-:Y:S05]  /*32f0*/  BSYNC.RECONVERGENT B0 ;  /* 0x0000000000007941 */ /* 0x000fea0003800200 */
.L_x_2206:
        /* <DEDUP_REMOVED lines=15> */
.L_x_2209:
[----:B------:R-:W-:Y:S05]  /*33f0*/  BSYNC.RECONVERGENT B0 ;  /* 0x0000000000007941 */ /* 0x000fea0003800200 */
.L_x_2208:
[----:B------:R-:W-:Y:S01]  /*3400*/  LDSM.16.M88.4 R12, [R150] ;  /* 0x00000000960c783b */ /* 0x000fe20000000200 */
[----:B------:R-:W-:Y:S01]  /*3410*/  UIADD3 UR4, UPT, UPT, UR6, 0x1000, URZ ;  /* 0x0000100006047890 */ /* 0x000fe2000fffe0ff */
[----:B------:R-:W-:Y:S01]  /*3420*/  IMAD.MOV.U32 R160, RZ, RZ, 0x20 ;  /* 0x00000020ffa07424 */ /* 0x000fe200078e00ff */
[----:B------:R-:W-:Y:S01]  /*3430*/  LOP3.LUT P5, RZ, R148, 0x4, RZ, 0xc0, !PT ;  /* 0x0000000494ff7812 */ /* 0x000fe200078ac0ff */
[----:B-1----:R-:W1:Y:S01]  /*3440*/  LDSM.16.M88.4 R4, [R3+0x1000] ;  /* 0x001000000304783b */ /* 0x002e620000000200 */
[----:B------:R-:W5:Y:S02]  /*3450*/  LDCU UR15, c[0x0][0x50c] ;  /* 0x0000a180ff0f77ac */ /* 0x000f640008000800 */
[----:B------:R-:W-:Y:S01]  /*3460*/  SEL R160, R160, 0xffffffe0, !P5 ;  /* 0xffffffe0a0a07807 */ /* 0x000fe20006800000 */
[----:B------:R-:W2:Y:S01]  /*3470*/  LDSM.16.M88.4 R124, [R3+0x1400] ;  /* 0x00140000037c783b */ /* 0x000ea20000000200 */
[----:B------:R-:W-:Y:S01]  /*3480*/  LEA R149, R0, UR4, 0x1 ;  /* 0x0000000400957c11 */ /* 0x000fe2000f8e08ff */
[----:B------:R-:W-:-:S02]  /*3490*/  UIADD3 UR14, UPT, UPT, UR18, -0x1, URZ ;  /* 0xffffffff120e7890 */ /* 0x000fc4000fffe0ff */
[----:B------:R-:W-:Y:S01]  /*34a0*/  IMAD.IADD R178, R150, 0x1, R160 ;  /* 0x0000000196b27824 */ /* 0x000fe200078e02a0 */
[----:B------:R-:W-:Y:S01]  /*34b0*/  LDSM.16.M88.4 R116, [R3+0x1800] ;  /* 0x001800000374783b */ /* 0x000fe20000000200 */
[----:B------:R-:W-:Y:S01]  /*34c0*/  IMAD.IADD R0, R160, 0x1, R149 ;  /* 0x00000001a0007824 */ /* 0x000fe200078e0295 */
[----:B------:R-:W-:Y:S02]  /*34d0*/  USHF.L.U32 UR14, UR14, 0x8, URZ ;  /* 0x000000080e0e7899 */ /* 0x000fe400080006ff */
[----:B------:R-:W-:Y:S01]  /*34e0*/  LDSM.16.M88.4 R152, [R178] ;  /* 0x00000000b298783b */ /* 0x000fe20000000200 */
[----:B------:R-:W-:-:S03]  /*34f0*/  UIADD3 UR20, UPT, UPT, UR18, -0x1, URZ ;  /* 0xffffffff12147890 */ /* 0x000fc6000fffe0ff */
[----:B------:R-:W3:Y:S01]  /*3500*/  LDSM.16.M88.4 R156, [R0] ;  /* 0x00000000009c783b */ /* 0x000ee20000000200 */
[----:B------:R-:W-:Y:S01]  /*3510*/  IMAD.U32 R170, RZ, RZ, UR14 ;  /* 0x0000000effaa7e24 */ /* 0x000fe2000f8e00ff */
[----:B------:R-:W-:Y:S01]  /*3520*/  UISETP.GT.AND UP0, UPT, UR20, UR16, UPT ;  /* 0x000000101400728c */ /* 0x000fe2000bf04270 */
[----:B------:R-:W-:Y:S01]  /*3530*/  IMAD.U32 R184, RZ, RZ, UR14 ;  /* 0x0000000effb87e24 */ /* 0x000fe2000f8e00ff */
        /* <DEDUP_REMOVED lines=11> */
[----:B--2---:R-:W-:Y:S03]  /*35f0*/  HMMA.16816.F32.BF16 R128, R12, R124, RZ ;  /* 0x0000007c0c80723c */ /* 0x004fe600000418ff */
[----:B------:R-:W2:Y:S04]  /*3600*/  LDSM.16.M88.4 R36, [R3+0x4000] ;  /* 0x004000000324783b */ /* 0x000ea80000000200 */
[----:B------:R-:W2:Y:S01]  /*3610*/  LDSM.16.M88.4 R28, [R3+0x4400] ;  /* 0x00440000031c783b */ /* 0x000ea20000000200 */
[----:B---3--:R-:W-:Y:S03]  /*3620*/  HMMA.16816.F32.BF16 R8, R152, R156, R8 ;  /* 0x0000009c9808723c */ /* 0x008fe60000041808 */
[----:B------:R-:W3:Y:S04]  /*3630*/  LDSM.16.M88.4 R20, [R3+0x4800] ;  /* 0x004800000314783b */ /* 0x000ee80000000200 */
[----:B------:R-:W3:Y:S01]  /*3640*/  LDSM.16.M88.4 R132, [R3+0x4c00] ;  /* 0x004c00000384783b */ /* 0x000ee20000000200 */
[C---:B------:R-:W-:Y:S03]  /*3650*/  HMMA.16816.F32.BF16 R124, R12.reuse, R126, RZ ;  /* 0x0000007e0c7c723c */ /* 0x040fe600000418ff */
[----:B------:R-:W3:Y:S04]  /*3660*/  LDSM.16.M88.4 R144, [R0+0x400] ;  /* 0x000400000090783b */ /* 0x000ee80000000200 */
[----:B------:R-:W3:Y:S01]  /*3670*/  LDSM.16.M88.4 R140, [R0+0x800] ;  /* 0x00080000008c783b */ /* 0x000ee20000000200 */
[----:B------:R-:W-:Y:S03]  /*3680*/  HMMA.16816.F32.BF16 R120, R12, R116, RZ ;  /* 0x000000740c78723c */ /* 0x000fe600000418ff */
[----:B------:R-:W-:Y:S01]  /*3690*/  LDSM.16.M88.4 R136, [R0+0xc00] ;  /* 0x000c00000088783b */ /* 0x000fe20000000200 */
[----:B-----5:R-:W-:Y:S01]  /*36a0*/  FMUL.FTZ R8, R8, UR15 ;  /* 0x0000000f08087c20 */ /* 0x020fe20008410000 */
[----:B------:R-:W-:-:S02]  /*36b0*/  FMUL.FTZ R157, R9, UR15 ;  /* 0x0000000f099d7c20 */ /* 0x000fc40008410000 */
[----:B------:R-:W0:Y:S01]  /*36c0*/  LDGDEPBAR ;  /* 0x00000000000079af */ /* 0x000e220000000000 */
[----:B------:R5:W5:Y:S01]  /*36d0*/  MUFU.TANH R156, R8 ;  /* 0x00000008009c7308 */ /* 0x000b620000002400 */
[C---:B----4-:R-:W-:Y:S07]  /*36e0*/  HMMA.16816.F32.BF16 R112, R12.reuse, R108, RZ ;  /* 0x0000006c0c70723c */ /* 0x050fee00000418ff */
[----:B------:R-:W-:Y:S01]  /*36f0*/  MUFU.TANH R157, R157 ;  /* 0x0000009d009d7308 */ /* 0x000fe20000002400 */
        /* <DEDUP_REMOVED lines=8> */
[C---:B--2---:R-:W-:Y:S08]  /*3780*/  HMMA.16816.F32.BF16 R40, R12.reuse, R36, RZ ;  /* 0x000000240c28723c */ /* 0x044ff000000418ff */
        /* <DEDUP_REMOVED lines=17> */
[----:B------:R-:W-:Y:S01]  /*38a0*/  FMUL.FTZ R158, R10, UR15 ;  /* 0x0000000f0a9e7c20 */ /* 0x000fe20008410000 */
[----:B------:R-:W-:-:S02]  /*38b0*/  FMUL.FTZ R159, R11, UR15 ;  /* 0x0000000f0b9f7c20 */ /* 0x000fc40008410000 */
[----:B-----5:R-:W1:Y:S03]  /*38c0*/  LDSM.16.M88.4 R8, [R0+0x1c00] ;  /* 0x001c00000008783b */ /* 0x020e660000000200 */
[----:B------:R-:W2:Y:S01]  /*38d0*/  MUFU.TANH R158, R158 ;  /* 0x0000009e009e7308 */ /* 0x000ea20000002400 */
[----:B------:R-:W-:Y:S01]  /*38e0*/  HMMA.16816.F32.BF16 R12, R12, R134, RZ ;  /* 0x000000860c0c723c */ /* 0x000fe200000418ff */
[----:B------:R-:W3:Y:S06]  /*38f0*/  LDSM.16.M88.4 R132, [R0+0x1000] ;  /* 0x001000000084783b */ /* 0x000eec0000000200 */
[----:B------:R-:W-:Y:S01]  /*3900*/  MUFU.TANH R159, R159 ;  /* 0x0000009f009f7308 */ /* 0x000fe20000002400 */
[----:B------:R-:W-:Y:S03]  /*3910*/  HMMA.16816.F32.BF16 R128, R152, R144, R128 ;  /* 0x000000909880723c */ /* 0x000fe60000041880 */
[----:B------:R-:W-:Y:S01]  /*3920*/  FMUL.FTZ R4, R4, UR15 ;  /* 0x0000000f04047c20 */ /* 0x000fe20008410000 */
[----:B------:R-:W-:Y:S01]  /*3930*/  FMUL.FTZ R164, R5, UR15 ;  /* 0x0000000f05a47c20 */ /* 0x000fe20008410000 */
[----:B------:R-:W-:-:S02]  /*3940*/  FMUL.FTZ R165, R6, UR15 ;  /* 0x0000000f06a57c20 */ /* 0x000fc40008410000 */
[----:B------:R4:W-:Y:S01]  /*3950*/  MUFU.TANH R163, R4 ;  /* 0x0000000400a37308 */ /* 0x0009e20000002400 */
[C---:B------:R-:W-:Y:S01]  /*3960*/  HMMA.16816.F32.BF16 R124, R152.reuse, R146, R124 ;  /* 0x00000092987c723c */ /* 0x040fe2000004187c */
[----:B------:R-:W5:Y:S06]  /*3970*/  LDSM.16.M88.4 R144, [R0+0x1400] ;  /* 0x001400000090783b */ /* 0x000f6c0000000200 */
[----:B------:R-:W-:Y:S01]  /*3980*/  MUFU.TANH R165, R165 ;  /* 0x000000a500a57308 */ /* 0x000fe20000002400 */
[----:B------:R-:W-:Y:S03]  /*3990*/  HMMA.16816.F32.BF16 R120, R152, R140, R120 ;  /* 0x0000008c9878723c */ /* 0x000fe60000041878 */
[----:B------:R-:W-:Y:S01]  /*39a0*/  FMUL.FTZ R128, R128, UR15 ;  /* 0x0000000f80807c20 */ /* 0x000fe20008410000 */
[----:B------:R-:W-:Y:S01]  /*39b0*/  FMUL.FTZ R129, R129, UR15 ;  /* 0x0000000f81817c20 */ /* 0x000fe20008410000 */
[----:B------:R-:W-:-:S02]  /*39c0*/  FMUL.FTZ R130, R130, UR15 ;  /* 0x0000000f82827c20 */ /* 0x000fc40008410000 */
[----:B------:R-:W-:Y:S01]  /*39d0*/  MUFU.TANH R164, R164 ;  /* 0x000000a400a47308 */ /* 0x000fe20000002400 */
[----:B------:R-:W-:Y:S01]  /*39e0*/  HMMA.16816.F32.BF16 R116, R152, R142, R116 ;  /* 0x0000008e9874723c */ /* 0x000fe20000041874 */
[----:B------:R-:W2:Y:S02]  /*39f0*/  LDSM.16.M88.4 R140, [R0+0x1800] ;  /* 0x00180000008c783b */ /* 0x000ea40000000200 */
[----:B------:R-:W-:Y:S01]  /*3a00*/  FMUL.FTZ R124, R124, UR15 ;  /* 0x0000000f7c7c7c20 */ /* 0x000fe20008410000 */
[----:B------:R-:W-:Y:S01]  /*3a10*/  FMUL.FTZ R125, R125, UR15 ;  /* 0x0000000f7d7d7c20 */ /* 0x000fe20008410000 */
[----:B------:R-:W-:-:S03]  /*3a20*/  FMUL.FTZ R126, R126, UR15 ;  /* 0x0000000f7e7e7c20 */ /* 0x000fc60008410000 */
[C---:B-1----:R-:W-:Y:S03]  /*3a30*/  HMMA.16816.F32.BF16 R80, R152.reuse, R8, R80 ;  /* 0x000000089850723c */ /* 0x042fe60000041850 */
[----:B------:R-:W-:Y:S01]  /*3a40*/  FMUL.FTZ R122, R122, UR15 ;  /* 0x0000000f7a7a7c20 */ /* 0x000fe20008410000 */
[----:B------:R-:W-:Y:S01]  /*3a50*/  FMUL.FTZ R120, R120, UR15 ;  /* 0x0000000f78787c20 */ /* 0x000fe20008410000 */
[----:B------:R-:W-:Y:S01]  /*3a60*/  FMUL.FTZ R121, R121, UR15 ;  /* 0x0000000f79797c20 */ /* 0x000fe20008410000 */
[----:B------:R-:W-:Y:S02]  /*3a70*/  FMUL.FTZ R123, R123, UR15 ;  /* 0x0000000f7b7b7c20 */ /* 0x000fe40008410000 */
[----:B---3--:R-:W-:Y:S01]  /*3a80*/  HMMA.16816.F32.BF16 R104, R152, R132, R104 ;  /* 0x000000849868723c */ /* 0x008fe20000041868 */
[----:B------:R-:W-:Y:S02]  /*3a90*/  MUFU.TANH R122, R122 ;  /* 0x0000007a007a7308 */ /* 0x000fe40000002400 */
[----:B------:R-:W-:Y:S01]  /*3aa0*/  FMUL.FTZ R117, R117, UR15 ;  /* 0x0000000f75757c20 */ /* 0x000fe20008410000 */
[----:B------:R-:W-:Y:S01]  /*3ab0*/  FMUL.FTZ R116, R116, UR15 ;  /* 0x0000000f74747c20 */ /* 0x000fe20008410000 */
[----:B------:R-:W-:-:S03]  /*3ac0*/  FMUL.FTZ R118, R118, UR15 ;  /* 0x0000000f76767c20 */ /* 0x000fc60008410000 */
[C---:B------:R-:W-:Y:S01]  /*3ad0*/  HMMA.16816.F32.BF16 R100, R152.reuse, R134, R100 ;  /* 0x000000869864723c */ /* 0x040fe20000041864 */
[----:B------:R-:W1:Y:S01]  /*3ae0*/  LDSM.16.M88.4 R132, [R0+0x2000] ;  /* 0x002000000084783b */ /* 0x000e620000000200 */
[----:B------:R-:W-:Y:S01]  /*3af0*/  MUFU.TANH R120, R120 ;  /* 0x0000007800787308 */ /* 0x000fe20000002400 */
[----:B------:R-:W-:Y:S01]  /*3b00*/  FMUL.FTZ R80, R80, UR15 ;  /* 0x0000000f50507c20 */ /* 0x000fe20008410000 */
[----:B------:R-:W-:Y:S01]  /*3b10*/  FMUL.FTZ R81, R81, UR15 ;  /* 0x0000000f51517c20 */ /* 0x000fe20008410000 */
[----:B------:R-:W-:Y:S01]  /*3b20*/  FMUL.FTZ R82, R82, UR15 ;  /* 0x0000000f52527c20 */ /* 0x000fe20008410000 */
[----:B------:R-:W-:Y:S02]  /*3b30*/  FMUL.FTZ R83, R83, UR15 ;  /* 0x0000000f53537c20 */ /* 0x000fe40008410000 */
[----:B------:R-:W-:Y:S01]  /*3b40*/  HMMA.16816.F32.BF16 R76, R152, R10, R76 ;  /* 0x0000000a984c723c */ /* 0x000fe2000004184c */
[----:B------:R-:W3:Y:S01]  /*3b50*/  LDSM.16.M88.4 R8, [R0+0x2c00] ;  /* 0x002c00000008783b */ /* 0x000ee20000000200 */
[----:B------:R-:W-:Y:S01]  /*3b60*/  MUFU.TANH R117, R117 ;  /* 0x0000007500757308 */ /* 0x000fe20000002400 */
[----:B------:R-:W-:Y:S01]  /*3b70*/  FMUL.FTZ R107, R107, UR15 ;  /* 0x0000000f6b6b7c20 */ /* 0x000fe20008410000 */
[----:B------:R-:W-:-:S04]  /*3b80*/  FMUL.FTZ R105, R105, UR15 ;  /* 0x0000000f69697c20 */ /* 0x000fc80008410000 */
[C---:B-----5:R-:W-:Y:S01]  /*3b90*/  HMMA.16816.F32.BF16 R96, R152.reuse, R144, R96 ;  /* 0x000000909860723c */ /* 0x060fe20000041860 */
[----:B------:R-:W-:Y:S01]  /*3ba0*/  FMUL.FTZ R144, R7, UR15 ;  /* 0x0000000f07907c20 */ /* 0x000fe20008410000 */
[----:B------:R-:W-:Y:S01]  /*3bb0*/  MUFU.TANH R145, R128 ;  /* 0x0000008000917308 */ /* 0x000fe20000002400 */
[----:B----4-:R-:W4:Y:S05]  /*3bc0*/  LDSM.16.M88.4 R4, [R0+0x2400] ;  /* 0x002400000004783b */ /* 0x010f2a0000000200 */
[----:B------:R-:W-:Y:S02]  /*3bd0*/  HMMA.16816.F32.BF16 R112, R152, R136, R112 ;  /* 0x000000889870723c */ /* 0x000fe40000041870 */
[----:B------:R-:W-:Y:S01]  /*3be0*/  MUFU.TANH R144, R144 ;  /* 0x0000009000907308 */ /* 0x000fe20000002400 */
[----:B------:R-:W-:Y:S01]  /*3bf0*/  FMUL.FTZ R76, R76, UR15 ;  /* 0x0000000f4c4c7c20 */ /* 0x000fe20008410000 */
[----:B------:R-:W-:Y:S01]  /*3c00*/  FMUL.FTZ R77, R77, UR15 ;  /* 0x0000000f4d4d7c20 */ /* 0x000fe20008410000 */
[----:B------:R-:W-:Y:S01]  /*3c10*/  FMUL.FTZ R78, R78, UR15 ;  /* 0x0000000f4e4e7c20 */ /* 0x000fe20008410000 */
[----:B------:R-:W-:-:S02]  /*3c20*/  FMUL.FTZ R79, R79, UR15 ;  /* 0x0000000f4f4f7c20 */ /* 0x000fc40008410000 */
[----:B------:R-:W-:Y:S01]  /*3c30*/  HMMA.16816.F32.BF16 R108, R152, R138, R108 ;  /* 0x0000008a986c723c */ /* 0x000fe2000004186c */
[----:B------:R-:W5:Y:S01]  /*3c40*/  LDSM.16.M88.4 R136, [R0+0x2800] ;  /* 0x002800000088783b */ /* 0x000f620000000200 */
[----:B------:R-:W-:Y:S01]  /*3c50*/  MUFU.TANH R121, R121 ;  /* 0x0000007900797308 */ /* 0x000fe20000002400 */
[----:B------:R-:W-:-:S05]  /*3c60*/  FMUL.FTZ R98, R98, UR15 ;  /* 0x0000000f62627c20 */ /* 0x000fca0008410000 */
[C---:B--2---:R-:W-:Y:S02]  /*3c70*/  HMMA.16816.F32.BF16 R88, R152.reuse, R140, R88 ;  /* 0x0000008c9858723c */ /* 0x044fe40000041858 */
[----:B------:R-:W-:Y:S06]  /*3c80*/  MUFU.TANH R140, R129 ;  /* 0x00000081008c7308 */ /* 0x000fec0000002400 */
        /* <DEDUP_REMOVED lines=8> */
[----:B-1----:R-:W-:Y:S01]  /*3d10*/  HMMA.16816.F32.BF16 R72, R152, R132, R72 ;  /* 0x000000849848723c */ /* 0x002fe20000041848 */
[----:B------:R-:W-:Y:S01]  /*3d20*/  FMUL.FTZ R106, R103, UR15 ;  /* 0x0000000f676a7c20 */ /* 0x000fe20008410000 */
[----:B------:R-:W-:Y:S01]  /*3d30*/  MUFU.TANH R143, R124 ;  /* 0x0000007c008f7308 */ /* 0x000fe20000002400 */
[----:B------:R-:W-:Y:S01]  /*3d40*/  FMUL.FTZ R110, R110, UR15 ;  /* 0x0000000f6e6e7c20 */ /* 0x000fe20008410000 */
[----:B------:R-:W-:Y:S01]  /*3d50*/  FMUL.FTZ R89, R89, UR15 ;  /* 0x0000000f59597c20 */ /* 0x000fe20008410000 */
[----:B------:R-:W-:Y:S01]  /*3d60*/  FMUL.FTZ R88, R88, UR15 ;  /* 0x0000000f58587c20 */ /* 0x000fe20008410000 */
[----:B------:R-:W-:-:S02]  /*3d70*/  FMUL.FTZ R91, R91, UR15 ;  /* 0x0000000f5b5b7c20 */ /* 0x000fc40008410000 */
[C---:B------:R-:W-:Y:S01]  /*3d80*/  HMMA.16816.F32.BF16 R68, R152.reuse, R134, R68 ;  /* 0x000000869844723c */ /* 0x040fe20000041844 */
[----:B------:R-:W-:Y:S01]  /*3d90*/  FMUL.FTZ R134, R127, UR15 ;  /* 0x0000000f7f867c20 */ /* 0x000fe20008410000 */
[----:B------:R-:W-:Y:S01]  /*3da0*/  MUFU.TANH R132, R125 ;  /* 0x0000007d00847308 */ /* 0x000fe20000002400 */
[----:B--2---:R-:W1:Y:S01]  /*3db0*/  LDSM.16.M88.4 R128, [R0+0x3000] ;  /* 0x003000000080783b */ /* 0x004e620000000200 */
[----:B------:R-:W-:Y:S01]  /*3dc0*/  FMUL.FTZ R84, R84, UR15 ;  /* 0x0000000f54547c20 */ /* 0x000fe20008410000 */
[----:B------:R-:W-:Y:S01]  /*3dd0*/  FMUL.FTZ R85, R85, UR15 ;  /* 0x0000000f55557c20 */ /* 0x000fe20008410000 */
[----:B------:R-:W-:Y:S01]  /*3de0*/  FMUL.FTZ R86, R86, UR15 ;  /* 0x0000000f56567c20 */ /* 0x000fe20008410000 */
[----:B------:R-:W-:Y:S01]  /*3df0*/  FMUL.FTZ R87, R87, UR15 ;  /* 0x0000000f57577c20 */ /* 0x000fe20008410000 */
[----:B---3--:R-:W-:Y:S02]  /*3e00*/  HMMA.16816.F32.BF16 R48, R152, R8, R48 ;  /* 0x000000089830723c */ /* 0x008fe40000041830 */
[----:B------:R2:W-:Y:S01]  /*3e10*/  MUFU.TANH R133, R126 ;  /* 0x0000007e00857308 */ /* 0x0005e20000002400 */
[----:B------:R-:W-:Y:S01]  /*3e20*/  FMUL.FTZ R72, R72, UR15 ;  /* 0x0000000f48487c20 */ /* 0x000fe20008410000 */
[----:B------:R-:W-:Y:S01]  /*3e30*/  FMUL.FTZ R73, R73, UR15 ;  /* 0x0000000f49497c20 */ /* 0x000fe20008410000 */
[----:B------:R-:W-:Y:S01]  /*3e40*/  FMUL.FTZ R74, R74, UR15 ;  /* 0x0000000f4a4a7c20 */ /* 0x000fe20008410000 */
[----:B------:R-:W-:-:S02]  /*3e50*/  FMUL.FTZ R75, R75, UR15 ;  /* 0x0000000f4b4b7c20 */ /* 0x000fc40008410000 */
[C---:B------:R-:W-:Y:S01]  /*3e60*/  HMMA.16816.F32.BF16 R44, R152.reuse, R10, R44 ;  /* 0x0000000a982c723c */ /* 0x040fe2000004182c */
[----:B------:R-:W3:Y:S01]  /*3e70*/  LDSM.16.M88.4 R8, [R0+0x3c00] ;  /* 0x003c00000008783b */ /* 0x000ee20000000200 */
[----:B------:R-:W-:Y:S01]  /*3e80*/  MUFU.TANH R142, R142 ;  /* 0x0000008e008e7308 */ /* 0x000fe20000002400 */
[----:B------:R-:W-:Y:S01]  /*3e90*/  FMUL.FTZ R68, R68, UR15 ;  /* 0x0000000f44447c20 */ /* 0x000fe20008410000 */
[----:B------:R-:W-:Y:S01]  /*3ea0*/  FMUL.FTZ R69, R69, UR15 ;  /* 0x0000000f45457c20 */ /* 0x000fe20008410000 */
[----:B------:R-:W-:Y:S01]  /*3eb0*/  FMUL.FTZ R70, R70, UR15 ;  /* 0x0000000f46467c20 */ /* 0x000fe20008410000 */
[----:B------:R-:W-:Y:S02]  /*3ec0*/  FMUL.FTZ R71, R71, UR15 ;  /* 0x0000000f47477c20 */ /* 0x000fe40008410000 */
[C---:B----4-:R-:W-:Y:S02]  /*3ed0*/  HMMA.16816.F32.BF16 R64, R152.reuse, R4, R64 ;  /* 0x000000049840723c */ /* 0x050fe40000041840 */
[----:B------:R-:W-:Y:S01]  /*3ee0*/  MUFU.TANH R134, R134 ;  /* 0x0000008600867308 */ /* 0x000fe20000002400 */
[----:B--2---:R-:W2:Y:S05]  /*3ef0*/  LDSM.16.M88.4 R124, [R0+0x3800] ;  /* 0x00380000007c783b */ /* 0x004eaa0000000200 */
[----:B------:R-:W-:Y:S01]  /*3f00*/  HMMA.16816.F32.BF16 R60, R152, R6, R60 ;  /* 0x00000006983c723c */ /* 0x000fe2000004183c */
[----:B------:R-:W4:Y:S01]  /*3f10*/  LDSM.16.M88.4 R4, [R0+0x3400] ;  /* 0x003400000004783b */ /* 0x000f220000000200 */
[----:B------:R-:W-:Y:S01]  /*3f20*/  MUFU.TANH R116, R116 ;  /* 0x0000007400747308 */ /* 0x000fe20000002400 */
[----:B------:R-:W-:Y:S01]  /*3f30*/  FMUL.FTZ R103, R45, UR15 ;  /* 0x0000000f2d677c20 */ /* 0x000fe20008410000 */
[----:B------:R-:W-:-:S04]  /*3f40*/  DEPBAR.LE SB0, 0x0 ;  /* 0x000080000000791a */ /* 0x000fc80000000000 */
[----:B------:R-:W-:Y:S02]  /*3f50*/  HMMA.16816.F32.BF16 R92, R152, R146, R92 ;  /* 0x00000092985c723c */ /* 0x000fe4000004185c */
[----:B------:R-:W-:Y:S01]  /*3f60*/  MUFU.TANH R123, R123 ;  /* 0x0000007b007b7308 */ /* 0x000fe20000002400 */
[----:B------:R-:W-:Y:S01]  /*3f70*/  FMUL.FTZ R66, R66, UR15 ;  /* 0x0000000f42427c20 */ /* 0x000fe20008410000 */
[----:B------:R-:W-:-:S04]  /*3f80*/  FMUL.FTZ R64, R64, UR15 ;  /* 0x0000000f40407c20 */ /* 0x000fc80008410000 */
[C---:B-----5:R-:W-:Y:S01]  /*3f90*/  HMMA.16816.F32.BF16 R56, R152.reuse, R136, R56 ;  /* 0x000000889838723c */ /* 0x060fe20000041838 */
[----:B------:R-:W-:Y:S01]  /*3fa0*/  FMUL.FTZ R137, R67, UR15 ;  /* 0x0000000f43897c20 */ /* 0x000fe20008410000 */
[----:B------:R-:W-:Y:S01]  /*3fb0*/  FMUL.FTZ R67, R47, UR15 ;  /* 0x0000000f2f437c20 */ /* 0x000fe20008410000 */
[----:B------:R-:W-:Y:S01]  /*3fc0*/  FMUL.FTZ R136, R60, UR15 ;  /* 0x0000000f3c887c20 */ /* 0x000fe20008410000 */
[----:B------:R-:W-:Y:S01]  /*3fd0*/  FMUL.FTZ R135, R62, UR15 ;  /* 0x0000000f3e877c20 */ /* 0x000fe20008410000 */
[----:B------:R5:W-:Y:S03]  /*3fe0*/  MUFU.TANH R60, R107 ;  /* 0x0000006b003c7308 */ /* 0x000be60000002400 */
[----:B-1----:R-:W-:Y:S01]  /*3ff0*/  HMMA.16816.F32.BF16 R36, R152, R130, R36 ;  /* 0x000000829824723c */ /* 0x002fe20000041824 */
[----:B------:R-:W-:Y:S02]  /*4000*/  FMUL.FTZ R130, R100, UR15 ;  /* 0x0000000f64827c20 */ /* 0x000fe40008410000 */
[----:B------:R-:W-:-:S02]  /*4010*/  FMUL.FTZ R95, R95, UR15 ;  /* 0x0000000f5f5f7c20 */ /* 0x000fc40008410000 */
[----:B------:R1:W-:Y:S03]  /*4020*/  MUFU.TANH R100, R109 ;  /* 0x0000006d00647308 */ /* 0x0003e60000002400 */
        /* <DEDUP_REMOVED lines=8> */
[----:B---3--:R-:W-:Y:S01]  /*40b0*/  HMMA.16816.F32.BF16 R12, R152, R10, R12 ;  /* 0x0000000a980c723c */ /* 0x008fe2000004180c */
[----:B------:R-:W-:Y:S01]  /*40c0*/  FMUL.FTZ R10, R93, UR15 ;  /* 0x0000000f5d0a7c20 */ /* 0x000fe20008410000 */
[----:B------:R3:W-:Y:S01]  /*40d0*/  MUFU.TANH R11, R3 ;  /* 0x00000003000b7308 */ /* 0x0007e20000002400 */
[----:B------:R-:W-:Y:S01]  /*40e0*/  FMUL.FTZ R56, R37, UR15 ;  /* 0x0000000f25387c20 */ /* 0x000fe20008410000 */
[----:B-1----:R-:W-:-:S04]  /*40f0*/  FMUL.FTZ R109, R50, UR15 ;  /* 0x0000000f326d7c20 */ /* 0x002fc80008410000 */
[C---:B--2---:R-:W-:Y:S01]  /*4100*/  HMMA.16816.F32.BF16 R20, R152.reuse, R126, R20 ;  /* 0x0000007e9814723c */ /* 0x044fe20000041814 */
[----:B------:R-:W-:Y:S01]  /*4110*/  FMUL.FTZ R126, R57, UR15 ;  /* 0x0000000f397e7c20 */ /* 0x000fe20008410000 */
[----:B------:R1:W-:Y:S01]  /*4120*/  MUFU.TANH R93, R108 ;  /* 0x0000006c005d7308 */ /* 0x0003e20000002400 */
[----:B------:R-:W-:Y:S01]  /*4130*/  FMUL.FTZ R57, R43, UR15 ;  /* 0x0000000f2b397c20 */ /* 0x000fe20008410000 */
[----:B------:R-:W-:Y:S01]  /*4140*/  FMUL.FTZ R127, R63, UR15 ;  /* 0x0000000f3f7f7c20 */ /* 0x000fe20008410000 */
[----:B------:R-:W-:Y:S01]  /*4150*/  FMUL.FTZ R63, R40, UR15 ;  /* 0x0000000f283f7c20 */ /* 0x000fe20008410000 */
[----:B------:R-:W-:Y:S02]  /*4160*/  FMUL.FTZ R62, R41, UR15 ;  /* 0x0000000f293e7c20 */ /* 0x000fe40008410000 */
[C---:B----4-:R-:W-:Y:S01]  /*4170*/  HMMA.16816.F32.BF16 R28, R152.reuse, R6, R28 ;  /* 0x00000006981c723c */ /* 0x050fe2000004181c */
[----:B------:R-:W-:Y:S01]  /*4180*/  FMUL.FTZ R6, R90, UR15 ;  /* 0x0000000f5a067c20 */ /* 0x000fe20008410000 */
[----:B------:R-:W-:Y:S01]  /*4190*/  FMUL.FTZ R7, R113, UR15 ;  /* 0x0000000f71077c20 */ /* 0x000fe20008410000 */
[----:B------:R-:W-:Y:S01]  /*41a0*/  FMUL.FTZ R50, R12, UR15 ;  /* 0x0000000f0c327c20 */ /* 0x000fe20008410000 */
[----:B------:R-:W-:Y:S01]  /*41b0*/  FMUL.FTZ R37, R14, UR15 ;  /* 0x0000000f0e257c20 */ /* 0x000fe20008410000 */
[----:B---3--:R-:W-:Y:S01]  /*41c0*/  FMUL.FTZ R3, R96, UR15 ;  /* 0x0000000f60037c20 */ /* 0x008fe20008410000 */
[----:B------:R2:W-:Y:S01]  /*41d0*/  MUFU.TANH R90, R111 ;  /* 0x0000006f005a7308 */ /* 0x0005e20000002400 */
[----:B------:R-:W-:Y:S01]  /*41e0*/  IMAD.U32 R12, RZ, RZ, UR14 ;  /* 0x0000000eff0c7e24 */ /* 0x000fe2000f8e00ff */
[----:B------:R-:W-:Y:S01]  /*41f0*/  HMMA.16816.F32.BF16 R52, R152, R138, R52 ;  /* 0x0000008a9834723c */ /* 0x000fe20000041834 */
[----:B------:R-:W-:-:S02]  /*4200*/  IMAD.U32 R14, RZ, RZ, UR14 ;  /* 0x0000000eff0e7e24 */ /* 0x000fc4000f8e00ff */
[----:B-1----:R-:W-:Y:S01]  /*4210*/  FMUL.FTZ R108, R61, UR15 ;  /* 0x0000000f3d6c7c20 */ /* 0x002fe20008410000 */
[----:B------:R-:W-:Y:S01]  /*4220*/  FMUL.FTZ R61, R42, UR15 ;  /* 0x0000000f2a3d7c20 */ /* 0x000fe20008410000 */
[----:B------:R-:W-:Y:S01]  /*4230*/  FMUL.FTZ R42, R20, UR15 ;  /* 0x0000000f142a7c20 */ /* 0x000fe20008410000 */
[----:B------:R-:W-:Y:S01]  /*4240*/  IMAD.SHL.U32 R20, R148, 0x2, RZ ;  /* 0x0000000294147824 */ /* 0x000fe200078e00ff */
[----:B------:R-:W1:Y:S01]  /*4250*/  MUFU.TANH R50, R50 ;  /* 0x0000003200327308 */ /* 0x000e620000002400 */
[C---:B------:R-:W-:Y:S01]  /*4260*/  HMMA.16816.F32.BF16 R32, R152.reuse, R4, R32 ;  /* 0x000000049820723c */ /* 0x040fe20000041820 */
[----:B------:R-:W-:Y:S01]  /*4270*/  FMUL.FTZ R5, R112, UR15 ;  /* 0x0000000f70057c20 */ /* 0x000fe20008410000 */
[----:B------:R-:W-:Y:S01]  /*4280*/  FMUL.FTZ R112, R114, UR15 ;  /* 0x0000000f72707c20 */ /* 0x000fe20008410000 */
[----:B------:R-:W-:Y:S01]  /*4290*/  FMUL.FTZ R114, R65, UR15 ;  /* 0x0000000f41727c20 */ /* 0x000fe20008410000 */
[----:B------:R-:W-:Y:S01]  /*42a0*/  FMUL.FTZ R65, R46, UR15 ;  /* 0x0000000f2e417c20 */ /* 0x000fe20008410000 */
[----:B------:R-:W-:Y:S01]  /*42b0*/  FMUL.FTZ R46, R30, UR15 ;  /* 0x0000000f1e2e7c20 */ /* 0x000fe20008410000 */
[----:B------:R-:W-:Y:S01]  /*42c0*/  FMUL.FTZ R4, R119, UR15 ;  /* 0x0000000f77047c20 */ /* 0x000fe20008410000 */
[----:B------:R3:W-:Y:S01]  /*42d0*/  MUFU.TANH R30, R3 ;  /* 0x00000003001e7308 */ /* 0x0007e20000002400 */
[C---:B------:R-:W-:Y:S01]  /*42e0*/  HMMA.16816.F32.BF16 R16, R152.reuse, R8, R16 ;  /* 0x000000089810723c */ /* 0x040fe20000041810 */
[----:B------:R-:W-:Y:S01]  /*42f0*/  FMUL.FTZ R9, R115, UR15 ;  /* 0x0000000f73097c20 */ /* 0x000fe20008410000 */
[----:B------:R-:W-:Y:S01]  /*4300*/  FMUL.FTZ R8, R94, UR15 ;  /* 0x0000000f5e087c20 */ /* 0x000fe20008410000 */
[----:B--2---:R-:W-:Y:S01]  /*4310*/  FMUL.FTZ R111, R55, UR15 ;  /* 0x0000000f376f7c20 */ /* 0x004fe20008410000 */
[----:B------:R-:W-:Y:S01]  /*4320*/  FMUL.FTZ R55, R38, UR15 ;  /* 0x0000000f26377c20 */ /* 0x000fe20008410000 */
[----:B------:R-:W-:Y:S01]  /*4330*/  FMUL.FTZ R119, R53, UR15 ;  /* 0x0000000f35777c20 */ /* 0x000fe20008410000 */
[----:B------:R-:W-:Y:S01]  /*4340*/  FMUL.FTZ R115, R52, UR15 ;  /* 0x0000000f34737c20 */ /* 0x000fe20008410000 */
[----:B------:R-:W2:Y:S01]  /*4350*/  MUFU.TANH R37, R37 ;  /* 0x0000002500257308 */ /* 0x000ea20000002400 */
[----:B------:R-:W-:Y:S01]  /*4360*/  HMMA.16816.F32.BF16 R24, R152, R124, R24 ;  /* 0x0000007c9818723c */ /* 0x000fe20000041818 */
[----:B------:R-:W-:Y:S01]  /*4370*/  FMUL.FTZ R124, R59, UR15 ;  /* 0x0000000f3b7c7c20 */ /* 0x000fe20008410000 */
[----:B------:R-:W-:Y:S01]  /*4380*/  FMUL.FTZ R125, R58, UR15 ;  /* 0x0000000f3a7d7c20 */ /* 0x000fe20008410000 */
[----:B------:R-:W-:Y:S01]  /*4390*/  FMUL.FTZ R49, R34, UR15 ;  /* 0x0000000f22317c20 */ /* 0x000fe20008410000 */
[----:B------:R-:W-:Y:S01]  /*43a0*/  FMUL.FTZ R34, R29, UR15 ;  /* 0x0000000f1d227c20 */ /* 0x000fe20008410000 */
[----:B------:R-:W-:Y:S01]  /*43b0*/  FMUL.FTZ R29, R13, UR15 ;  /* 0x0000000f0d1d7c20 */ /* 0x000fe20008410000 */
[----:B------:R-:W-:Y:S01]  /*43c0*/  FMUL.FTZ R58, R36, UR15 ;  /* 0x0000000f243a7c20 */ /* 0x000fe20008410000 */
[----:B------:R4:W-:Y:S01]  /*43d0*/  MUFU.TANH R59, R128 ;  /* 0x00000080003b7308 */ /* 0x0009e20000002400 */
[----:B---3--:R-:W-:Y:S01]  /*43e0*/  LOP3.LUT R3, R20, 0x6, RZ, 0xc0, !PT ;  /* 0x0000000614037812 */ /* 0x008fe200078ec0ff */
[----:B------:R-:W-:Y:S01]  /*43f0*/  FMUL.FTZ R36, R15, UR15 ;  /* 0x0000000f0f247c20 */ /* 0x000fe20008410000 */
[----:B------:R-:W-:Y:S01]  /*4400*/  FMUL.FTZ R52, R33, UR15 ;  /* 0x0000000f21347c20 */ /* 0x000fe20008410000 */
[----:B------:R-:W-:Y:S01]  /*4410*/  FMUL.FTZ R38, R17, UR15 ;  /* 0x0000000f11267c20 */ /* 0x000fe20008410000 */
[----:B------:R-:W-:Y:S01]  /*4420*/  LOP3.LUT R17, R3, UR14, RZ, 0xfc, !PT ;  /* 0x0000000e03117c12 */ /* 0x000fe2000f8efcff */
[----:B------:R-:W-:Y:S01]  /*4430*/  FMUL.FTZ R33, R18, UR15 ;  /* 0x0000000f12217c20 */ /* 0x000fe20008410000 */
[--C-:B------:R-:W-:Y:S01]  /*4440*/  LOP3.LUT R13, R12, 0xf8, R3.reuse, 0xfe, !PT ;  /* 0x000000f80c0d7812 */ /* 0x100fe200078efe03 */
[----:B------:R3:W-:Y:S01]  /*4450*/  MUFU.TANH R53, R130 ;  /* 0x0000008200357308 */ /* 0x0007e20000002400 */
[----:B------:R-:W-:Y:S01]  /*4460*/  I2FP.F32.S32 R15, R17 ;  /* 0x00000011000f7245 */ /* 0x000fe20000201400 */
[----:B------:R-:W-:Y:S01]  /*4470*/  FMUL.FTZ R113, R54, UR15 ;  /* 0x0000000f36717c20 */ /* 0x000fe20008410000 */
[----:B------:R-:W-:Y:S01]  /*4480*/  FMUL.FTZ R54, R39, UR15 ;  /* 0x0000000f27367c20 */ /* 0x000fe20008410000 */
[----:B------:R-:W-:Y:S01]  /*4490*/  FMUL.FTZ R43, R27, UR15 ;  /* 0x0000000f1b2b7c20 */ /* 0x000fe20008410000 */
[----:B------:R-:W-:Y:S01]  /*44a0*/  FMUL.FTZ R39, R16, UR15 ;  /* 0x0000000f10277c20 */ /* 0x000fe20008410000 */
[C---:B------:R-:W-:Y:S01]  /*44b0*/  FFMA.FTZ R92, R15.reuse, UR7, R156 ;  /* 0x000000070f5c7c23 */ /* 0x040fe2000801009c */
[----:B------:R-:W-:Y:S01]  /*44c0*/  FFMA.FTZ R18, R15, UR7, R158 ;  /* 0x000000070f127c23 */ /* 0x000fe2000801009e */
[----:B------:R-:W-:Y:S01]  /*44d0*/  LOP3.LUT R15, R14, 0x1, R3, 0xfe, !PT ;  /* 0x000000010e0f7812 */ /* 0x000fe200078efe03 */
[----:B----4-:R-:W-:Y:S01]  /*44e0*/  IMAD.MOV.U32 R128, RZ, RZ, 0x8 ;  /* 0x00000008ff807424 */ /* 0x010fe200078e00ff */
[----:B------:R4:W-:Y:S01]  /*44f0*/  MUFU.TANH R27, R8 ;  /* 0x00000008001b7308 */ /* 0x0009e20000002400 */
[----:B------:R-:W-:-:S02]  /*4500*/  IMAD.U32 R16, RZ, RZ, UR14 ;  /* 0x0000000eff107e24 */ /* 0x000fc4000f8e00ff */
[----:B------:R-:W-:Y:S01]  /*4510*/  FMUL.FTZ R40, R22, UR15 ;  /* 0x0000000f16287c20 */ /* 0x000fe20008410000 */
[----:B------:R-:W-:Y:S01]  /*4520*/  FMUL.FTZ R41, R21, UR15 ;  /* 0x0000000f15297c20 */ /* 0x000fe20008410000 */
[C---:B------:R-:W-:Y:S01]  /*4530*/  VIADDMNMX R128, R161.reuse, R128, UR19, PT ;  /* 0x00000013a1807e46 */ /* 0x040fe2000b800180 */
[----:B------:R-:W-:Y:S01]  /*4540*/  FMUL.FTZ R45, R24, UR15 ;  /* 0x0000000f182d7c20 */ /* 0x000fe20008410000 */
[----:B------:R-:W-:Y:S01]  /*4550*/  FMUL.FTZ R47, R28, UR15 ;  /* 0x0000000f1c2f7c20 */ /* 0x000fe20008410000 */
[----:B---3--:R-:W-:Y:S01]  /*4560*/  VIMNMX R130, PT, PT, R161, UR19, PT ;  /* 0x00000013a1827c48 */ /* 0x008fe2000bfe0100 */
[----:B------:R3:W-:Y:S01]  /*4570*/  MUFU.TANH R138, R106 ;  /* 0x0000006a008a7308 */ /* 0x0007e20000002400 */
[C---:B------:R-:W-:Y:S01]  /*4580*/  ISETP.GE.AND P1, PT, R13.reuse, R128, PT ;  /* 0x000000800d00720c */ /* 0x040fe20003f26270 */
[----:B------:R-:W-:Y:S01]  /*4590*/  FMUL.FTZ R24, R26, UR15 ;  /* 0x0000000f1a187c20 */ /* 0x000fe20008410000 */
[-C--:B------:R-:W-:Y:S01]  /*45a0*/  ISETP.GE.AND P4, PT, R13, R130.reuse, PT ;  /* 0x000000820d00720c */ /* 0x080fe20003f86270 */
[----:B------:R-:W-:Y:S01]  /*45b0*/  FMUL.FTZ R28, R31, UR15 ;  /* 0x0000000f1f1c7c20 */ /* 0x000fe20008410000 */
[----:B------:R-:W-:Y:S01]  /*45c0*/  I2FP.F32.S32 R13, R13 ;  /* 0x0000000d000d7245 */ /* 0x000fe20000201400 */
[----:B------:R-:W-:Y:S01]  /*45d0*/  FMUL.FTZ R31, R19, UR15 ;  /* 0x0000000f131f7c20 */ /* 0x000fe20008410000 */
[C---:B------:R-:W-:Y:S01]  /*45e0*/  ISETP.GE.AND P3, PT, R15.reuse, R130, PT ;  /* 0x000000820f00720c */ /* 0x040fe20003f66270 */
[----:B------:R5:W-:Y:S01]  /*45f0*/  MUFU.TANH R97, R104 ;  /* 0x0000006800617308 */ /* 0x000be20000002400 */
[----:B------:R-:W-:Y:S01]  /*4600*/  ISETP.GE.AND P0, PT, R15, R128, PT ;  /* 0x000000800f00720c */ /* 0x000fe20003f06270 */
[C---:B-1----:R-:W-:Y:S01]  /*4610*/  FFMA.FTZ R50, R13.reuse, UR7, R50 ;  /* 0x000000070d327c23 */ /* 0x042fe20008010032 */
[----:B--2---:R-:W-:Y:S01]  /*4620*/  FFMA.FTZ R37, R13, UR7, R37 ;  /* 0x000000070d257c23 */ /* 0x004fe20008010025 */
[----:B------:R-:W-:Y:S01]  /*4630*/  LOP3.LUT R13, R12, 0x8, R3, 0xfe, !PT ;  /* 0x000000080c0d7812 */ /* 0x000fe200078efe03 */
[----:B----4-:R-:W-:Y:S01]  /*4640*/  IMAD.U32 R8, RZ, RZ, UR14 ;  /* 0x0000000eff087e24 */ /* 0x010fe2000f8e00ff */
[----:B------:R-:W-:-:S02]  /*4650*/  I2FP.F32.S32 R12, R15 ;  /* 0x0000000f000c7245 */ /* 0x000fc40000201400 */
[----:B------:R-:W-:Y:S01]  /*4660*/  LOP3.LUT R15, R14, 0x9, R3, 0xfe, !PT ;  /* 0x000000090e0f7812 */ /* 0x000fe200078efe03 */
[----:B------:R1:W-:Y:S01]  /*4670*/  MUFU.TANH R22, R98 ;  /* 0x0000006200167308 */ /* 0x0003e20000002400 */
[----:B------:R-:W-:Y:S02]  /*4680*/  I2FP.F32.S32 R20, R13 ;  /* 0x0000000d00147245 */ /* 0x000fe40000201400 */
[----:B------:R-:W-:Y:S02]  /*4690*/  FSEL R50, R50, -INF , !P4 ;  /* 0xff80000032327808 */ /* 0x000fe40006000000 */
[----:B------:R-:W-:Y:S01]  /*46a0*/  FSEL R37, R37, -INF , !P1 ;  /* 0xff80000025257808 */ /* 0x000fe20004800000 */
[----:B---3--:R-:W-:Y:S01]  /*46b0*/  FFMA.FTZ R106, R20, UR7, R163 ;  /* 0x00000007146a7c23 */ /* 0x008fe200080100a3 */
[C---:B------:R-:W-:Y:S01]  /*46c0*/  ISETP.GE.AND P6, PT, R17.reuse, R130, PT ;  /* 0x000000821100720c */ /* 0x040fe20003fc6270 */
[----:B-----5:R-:W-:Y:S01]  /*46d0*/  FMUL.FTZ R104, R44, UR15 ;  /* 0x0000000f2c687c20 */ /* 0x020fe20008410000 */
[----:B------:R-:W-:Y:S01]  /*46e0*/  ISETP.GE.AND P2, PT, R17, R128, PT ;  /* 0x000000801100720c */ /* 0x000fe20003f46270 */
[----:B------:R2:W-:Y:S01]  /*46f0*/  MUFU.TANH R21, R102 ;  /* 0x0000006600157308 */ /* 0x0005e20000002400 */
[C---:B------:R-:W-:Y:S01]  /*4700*/  ISETP.GE.AND P4, PT, R15.reuse, R130, PT ;  /* 0x000000820f00720c */ /* 0x040fe20003f86270 */
[----:B------:R-:W-:Y:S01]  /*4710*/  FFMA.FTZ R20, R20, UR7, R165 ;  /* 0x0000000714147c23 */ /* 0x000fe200080100a5 */
[----:B------:R-:W-:Y:S01]  /*4720*/  ISETP.GE.AND P1, PT, R15, R128, PT ;  /* 0x000000800f00720c */ /* 0x000fe20003f26270 */
[----:B------:R-:W-:Y:S01]  /*4730*/  FMUL.FTZ R44, R25, UR15 ;  /* 0x0000000f192c7c20 */ /* 0x000fe20008410000 */
[----:B------:R-:W-:-:S02]  /*4740*/  I2FP.F32.S32 R15, R15 ;  /* 0x0000000f000f7245 */ /* 0x000fc40000201400 */
[----:B------:R-:W-:Y:S01]  /*4750*/  FSEL R92, R92, -INF , !P6 ;  /* 0xff8000005c5c7808 */ /* 0x000fe20007000000 */
[----:B-1----:R-:W-:Y:S01]  /*4760*/  FFMA.FTZ R98, R12, UR7, R157 ;  /* 0x000000070c627c23 */ /* 0x002fe2000801009d */
[----:B------:R-:W-:Y:S01]  /*4770*/  FSEL R18, R18, -INF , !P2 ;  /* 0xff80000012127808 */ /* 0x000fe20005000000 */
[----:B------:R-:W-:Y:S01]  /*4780*/  FFMA.FTZ R12, R12, UR7, R159 ;  /* 0x000000070c0c7c23 */ /* 0x000fe2000801009f */
[----:B------:R-:W-:Y:S01]  /*4790*/  ISETP.GE.AND P6, PT, R13, R130, PT ;  /* 0x000000820d00720c */ /* 0x000fe20003fc6270 */
[----:B------:R-:W-:Y:S01]  /*47a0*/  FFMA.FTZ R14, R15, UR7, R144 ;  /* 0x000000070f0e7c23 */ /* 0x000fe20008010090 */
[----:B------:R-:W-:Y:S01]  /*47b0*/  ISETP.GE.AND P2, PT, R13, R128, PT ;  /* 0x000000800d00720c */ /* 0x000fe20003f46270 */
[----:B------:R1:W-:Y:S01]  /*47c0*/  MUFU.TANH R25, R10 ;  /* 0x0000000a00197308 */ /* 0x0003e20000002400 */
[--C-:B------:R-:W-:Y:S01]  /*47d0*/  LOP3.LUT R13, R16, 0x10, R3.reuse, 0xfe, !PT ;  /* 0x00000010100d7812 */ /* 0x100fe200078efe03 */
[----:B------:R-:W-:Y:S02]  /*47e0*/  IMAD.U32 R144, RZ, RZ, UR14 ;  /* 0x0000000eff907e24 */ /* 0x000fe4000f8e00ff */
[----:B--2---:R-:W-:Y:S01]  /*47f0*/  FFMA.FTZ R102, R15, UR7, R164 ;  /* 0x000000070f667c23 */ /* 0x004fe200080100a4 */
[----:B------:R-:W-:-:S02]  /*4800*/  LOP3.LUT R15, R8, 0x11, R3, 0xfe, !PT ;  /* 0x00000011080f7812 */ /* 0x000fc400078efe03 */
[----:B------:R-:W-:Y:S02]  /*4810*/  I2FP.F32.S32 R16, R13 ;  /* 0x0000000d00107245 */ /* 0x000fe40000201400 */
[----:B------:R-:W-:Y:S01]  /*4820*/  FSEL R106, R106, -INF , !P6 ;  /* 0xff8000006a6a7808 */ /* 0x000fe20007000000 */
[----:B------:R2:W-:Y:S01]  /*4830*/  MUFU.TANH R94, R105 ;  /* 0x00000069005e7308 */ /* 0x0005e20000002400 */
[----:B------:R-:W-:Y:S01]  /*4840*/  FSEL R20, R20, -INF , !P2 ;  /* 0xff80000014147808 */ /* 0x000fe20005000000 */
[----:B------:R-:W-:Y:S01]  /*4850*/  FFMA.FTZ R145, R16, UR7, R145 ;  /* 0x0000000710917c23 */ /* 0x000fe20008010091 */
[----:B------:R-:W-:Y:S01]  /*4860*/  FSEL R98, R98, -INF , !P3 ;  /* 0xff80000062627808 */ /* 0x000fe20005800000 */
[----:B------:R-:W-:Y:S01]  /*4870*/  FFMA.FTZ R16, R16, UR7, R141 ;  /* 0x0000000710107c23 */ /* 0x000fe2000801008d */
[----:B------:R-:W-:Y:S02]  /*4880*/  FSEL R12, R12, -INF , !P0 ;  /* 0xff8000000c0c7808 */ /* 0x000fe40004000000 */
[C---:B------:R-:W-:Y:S01]  /*4890*/  ISETP.GE.AND P6, PT, R15.reuse, R130, PT ;  /* 0x000000820f00720c */ /* 0x040fe20003fc6270 */
[----:B-1----:R-:W-:Y:S01]  /*48a0*/  IMAD.U32 R10, RZ, RZ, UR14 ;  /* 0x0000000eff0a7e24 */ /* 0x002fe2000f8e00ff */
[----:B------:R-:W-:Y:S01]  /*48b0*/  ISETP.GE.AND P2, PT, R15, R128, PT ;  /* 0x000000800f00720c */ /* 0x000fe20003f46270 */
[----:B------:R1:W-:Y:S01]  /*48c0*/  MUFU.TANH R96, R110 ;  /* 0x0000006e00607308 */ /* 0x0003e20000002400 */
[----:B------:R-:W-:-:S02]  /*48d0*/  ISETP.GE.AND P3, PT, R13, R130, PT ;  /* 0x000000820d00720c */ /* 0x000fc40003f66270 */
[----:B------:R-:W-:Y:S02]  /*48e0*/  ISETP.GE.AND P0, PT, R13, R128, PT ;  /* 0x000000800d00720c */ /* 0x000fe40003f06270 */
[----:B------:R-:W-:Y:S01]  /*48f0*/  I2FP.F32.S32 R15, R15 ;  /* 0x0000000f000f7245 */ /* 0x000fe20000201400 */
[----:B--2---:R-:W-:Y:S01]  /*4900*/  FMUL.FTZ R105, R51, UR15 ;  /* 0x0000000f33697c20 */ /* 0x004fe20008410000 */
[----:B------:R-:W-:Y:S01]  /*4910*/  FMUL.FTZ R51, R32, UR15 ;  /* 0x0000000f20337c20 */ /* 0x000fe20008410000 */
[--C-:B------:R-:W-:Y:S01]  /*4920*/  LOP3.LUT R13, R10, 0x18, R3.reuse, 0xfe, !PT ;  /* 0x000000180a0d7812 */ /* 0x100fe200078efe03 */
[----:B------:R-:W-:Y:S01]  /*4930*/  IMAD.U32 R32, RZ, RZ, UR14 ;  /* 0x0000000eff207e24 */ /* 0x000fe2000f8e00ff */
[----:B------:R-:W-:Y:S01]  /*4940*/  FSEL R102, R102, -INF , !P4 ;  /* 0xff80000066667808 */ /* 0x000fe20006000000 */
[C---:B------:R-:W-:Y:S01]  /*4950*/  FFMA.FTZ R140, R15.reuse, UR7, R140 ;  /* 0x000000070f8c7c23 */ /* 0x040fe2000801008c */
[----:B------:R-:W-:Y:S01]  /*4960*/  FSEL R14, R14, -INF , !P1 ;  /* 0xff8000000e0e7808 */ /* 0x000fe20004800000 */
[----:B------:R-:W-:Y:S01]  /*4970*/  FFMA.FTZ R10, R15, UR7, R142 ;  /* 0x000000070f0a7c23 */ /* 0x000fe2000801008e */
[C---:B------:R-:W-:Y:S01]  /*4980*/  ISETP.GE.AND P4, PT, R13.reuse, R130, PT ;  /* 0x000000820d00720c */ /* 0x040fe20003f86270 */
[----:B------:R-:W-:Y:S01]  /*4990*/  MUFU.TANH R19, R99 ;  /* 0x0000006300137308 */ /* 0x000fe20000002400 */
[----:B-1----:R-:W-:Y:S01]  /*49a0*/  FMUL.FTZ R110, R48, UR15 ;  /* 0x0000000f306e7c20 */ /* 0x002fe20008410000 */
[----:B------:R-:W-:Y:S01]  /*49b0*/  ISETP.GE.AND P1, PT, R13, R128, PT ;  /* 0x000000800d00720c */ /* 0x000fe20003f26270 */
[----:B------:R-:W-:Y:S01]  /*49c0*/  FMUL.FTZ R48, R35, UR15 ;  /* 0x0000000f23307c20 */ /* 0x000fe20008410000 */
[----:B------:R-:W-:Y:S01]  /*49d0*/  I2FP.F32.S32 R26, R13 ;  /* 0x0000000d001a7245 */ /* 0x000fe20000201400 */
[----:B------:R-:W-:Y:S01]  /*49e0*/  FMUL.FTZ R35, R23, UR15 ;  /* 0x0000000f17237c20 */ /* 0x000fe20008410000 */
[----:B------:R-:W-:-:S02]  /*49f0*/  LOP3.LUT R13, R8, 0x19, R3, 0xfe, !PT ;  /* 0x00000019080d7812 */ /* 0x000fc400078efe03 */
[----:B------:R-:W-:Y:S01]  /*4a00*/  LOP3.LUT R15, R32, 0x20, R3, 0xfe, !PT ;  /* 0x00000020200f7812 */ /* 0x000fe200078efe03 */
[----:B------:R-:W-:Y:S01]  /*4a10*/  MUFU.TANH R23, R101 ;  /* 0x0000006500177308 */ /* 0x000fe20000002400 */
[----:B------:R-:W-:Y:S01]  /*4a20*/  FSEL R16, R16, -INF , !P0 ;  /* 0xff80000010107808 */ /* 0x000fe20004000000 */
[C---:B------:R-:W-:Y:S01]  /*4a30*/  FFMA.FTZ R143, R26.reuse, UR7, R143 ;  /* 0x000000071a8f7c23 */ /* 0x040fe2000801008f */
[-C--:B------:R-:W-:Y:S01]  /*4a40*/  ISETP.GE.AND P0, PT, R13, R128.reuse, PT ;  /* 0x000000800d00720c */ /* 0x080fe20003f06270 */
[----:B------:R-:W-:Y:S01]  /*4a50*/  FFMA.FTZ R8, R26, UR7, R133 ;  /* 0x000000071a087c23 */ /* 0x000fe20008010085 */
[----:B------:R-:W-:Y:S02]  /*4a60*/  FSEL R10, R10, -INF , !P2 ;  /* 0xff8000000a0a7808 */ /* 0x000fe40005000000 */
[----:B------:R-:W-:Y:S01]  /*4a70*/  ISETP.GE.AND P2, PT, R15, R128, PT ;  /* 0x000000800f00720c */ /* 0x000fe20003f46270 */
[----:B------:R1:W-:Y:S01]  /*4a80*/  MUFU.TANH R99, R114 ;  /* 0x0000007200637308 */ /* 0x0003e20000002400 */
[----:B------:R-:W-:-:S02]  /*4a90*/  FSEL R240, R143, -INF , !P4 ;  /* 0xff8000008ff07808 */ /* 0x000fc40006000000 */
[----:B------:R-:W-:-:S05]  /*4aa0*/  FSEL R8, R8, -INF , !P1 ;  /* 0xff80000008087808 */ /* 0x000fca0004800000 */
[----:B------:R2:W-:Y:S08]  /*4ab0*/  MUFU.TANH R101, R108 ;  /* 0x0000006c00657308 */ /* 0x0005f00000002400 */
[----:B------:R-:W3:Y:S01]  /*4ac0*/  MUFU.TANH R4, R4 ;  /* 0x0000000400047308 */ /* 0x000ee20000002400 */
[----:B-1----:R-:W-:Y:S02]  /*4ad0*/  FSEL R114, R145, -INF , !P3 ;  /* 0xff80000091727808 */ /* 0x002fe40005800000 */
[----:B------:R-:W-:-:S02]  /*4ae0*/  ISETP.GE.AND P3, PT, R13, R130, PT ;  /* 0x000000820d00720c */ /* 0x000fc40003f66270 */
[----:B------:R-:W-:-:S03]  /*4af0*/  I2FP.F32.S32 R13, R13 ;  /* 0x0000000d000d7245 */ /* 0x000fc60000201400 */
[----:B------:R-:W1:Y:S01]  /*4b00*/  MUFU.TANH R118, R118 ;  /* 0x0000007600767308 */ /* 0x000e620000002400 */
[----:B--2---:R-:W-:Y:S01]  /*4b10*/  FSEL R108, R140, -INF , !P6 ;  /* 0xff8000008c6c7808 */ /* 0x004fe20007000000 */
[----:B------:R-:W-:Y:S01]  /*4b20*/  FFMA.FTZ R142, R13, UR7, R132 ;  /* 0x000000070d8e7c23 */ /* 0x000fe20008010084 */
[----:B------:R-:W-:Y:S01]  /*4b30*/  ISETP.GE.AND P6, PT, R15, R130, PT ;  /* 0x000000820f00720c */ /* 0x000fe20003fc6270 */
[----:B------:R-:W-:Y:S01]  /*4b40*/  IMAD.U32 R132, RZ, RZ, UR14 ;  /* 0x0000000eff847e24 */ /* 0x000fe2000f8e00ff */
[----:B------:R-:W-:Y:S01]  /*4b50*/  I2FP.F32.S32 R15, R15 ;  /* 0x0000000f000f7245 */ /* 0x000fe20000201400 */
[----:B------:R-:W-:Y:S01]  /*4b60*/  FFMA.FTZ R26, R13, UR7, R134 ;  /* 0x000000070d1a7c23 */ /* 0x000fe20008010086 */
[----:B------:R-:W-:Y:S01]  /*4b70*/  FSEL R142, R142, -INF , !P3 ;  /* 0xff8000008e8e7808 */ /* 0x000fe20005800000 */
[----:B------:R-:W2:Y:S01]  /*4b80*/  MUFU.TANH R7, R7 ;  /* 0x0000000700077308 */ /* 0x000ea20000002400 */
[----:B------:R-:W-:Y:S01]  /*4b90*/  LOP3.LUT R17, R132, 0x29, R3, 0xfe, !PT ;  /* 0x0000002984117812 */ /* 0x000fe200078efe03 */
[----:B------:R-:W-:Y:S01]  /*4ba0*/  FFMA.FTZ R32, R15, UR7, R122 ;  /* 0x000000070f207c23 */ /* 0x000fe2000801007a */
[----:B------:R-:W-:-:S02]  /*4bb0*/  IMAD.U32 R122, RZ, RZ, UR14 ;  /* 0x0000000eff7a7e24 */ /* 0x000fc4000f8e00ff */
[----:B------:R-:W-:Y:S01]  /*4bc0*/  FFMA.FTZ R120, R15, UR7, R120 ;  /* 0x000000070f787c23 */ /* 0x000fe20008010078 */
[--C-:B------:R-:W-:Y:S01]  /*4bd0*/  LOP3.LUT R15, R132, 0x21, R3.reuse, 0xfe, !PT ;  /* 0x00000021840f7812 */ /* 0x100fe200078efe03 */
[----:B------:R-:W-:Y:S01]  /*4be0*/  IMAD.U32 R140, RZ, RZ, UR14 ;  /* 0x0000000eff8c7e24 */ /* 0x000fe2000f8e00ff */
[----:B------:R-:W-:Y:S01]  /*4bf0*/  FSEL R26, R26, -INF , !P0 ;  /* 0xff8000001a1a7808 */ /* 0x000fe20004000000 */
[----:B------:R-:W-:Y:S01]  /*4c00*/  MUFU.TANH R112, R112 ;  /* 0x0000007000707308 */ /* 0x000fe20000002400 */
[----:B------:R-:W-:Y:S02]  /*4c10*/  LOP3.LUT R13, R122, 0x28, R3, 0xfe, !PT ;  /* 0x000000287a0d7812 */ /* 0x000fe400078efe03 */
[----:B------:R-:W-:Y:S02]  /*4c20*/  FSEL R246, R120, -INF , !P6 ;  /* 0xff80000078f67808 */ /* 0x000fe40007000000 */
[C---:B------:R-:W-:Y:S02]  /*4c30*/  ISETP.GE.AND P4, PT, R15.reuse, R130, PT ;  /* 0x000000820f00720c */ /* 0x040fe40003f86270 */
[----:B------:R-:W-:Y:S01]  /*4c40*/  ISETP.GE.AND P1, PT, R15, R128, PT ;  /* 0x000000800f00720c */ /* 0x000fe20003f26270 */
[----:B------:R-:W4:Y:S01]  /*4c50*/  MUFU.TANH R9, R9 ;  /* 0x0000000900097308 */ /* 0x000f220000002400 */
[----:B------:R-:W-:-:S02]  /*4c60*/  I2FP.F32.S32 R134, R15 ;  /* 0x0000000f00867245 */ /* 0x000fc40000201400 */
[----:B------:R-:W-:Y:S02]  /*4c70*/  I2FP.F32.S32 R120, R17 ;  /* 0x0000001100787245 */ /* 0x000fe40000201400 */
[----:B------:R-:W-:Y:S01]  /*4c80*/  I2FP.F32.S32 R15, R13 ;  /* 0x0000000d000f7245 */ /* 0x000fe20000201400 */
[----:B------:R-:W-:Y:S01]  /*4c90*/  FFMA.FTZ R121, R134, UR7, R121 ;  /* 0x0000000786797c23 */ /* 0x000fe20008010079 */
[C---:B------:R-:W-:Y:S01]  /*4ca0*/  ISETP.GE.AND P3, PT, R13.reuse, R130, PT ;  /* 0x000000820d00720c */ /* 0x040fe20003f66270 */
[C---:B------:R-:W-:Y:S01]  /*4cb0*/  FFMA.FTZ R117, R120.reuse, UR7, R117 ;  /* 0x0000000778757c23 */ /* 0x040fe20008010075 */
[----:B------:R-:W-:Y:S01]  /*4cc0*/  ISETP.GE.AND P0, PT, R13, R128, PT ;  /* 0x000000800d00720c */ /* 0x000fe20003f06270 */
[----:B------:R-:W5:Y:S01]  /*4cd0*/  MUFU.TANH R5, R5 ;  /* 0x0000000500057308 */ /* 0x000f620000002400 */
[----:B------:R-:W-:Y:S01]  /*4ce0*/  FFMA.FTZ R13, R15, UR7, R116 ;  /* 0x000000070f0d7c23 */ /* 0x000fe20008010074 */
[----:B---3--:R-:W-:Y:S01]  /*4cf0*/  FFMA.FTZ R120, R120, UR7, R4 ;  /* 0x0000000778787c23 */ /* 0x008fe20008010004 */
[----:B------:R-:W-:Y:S01]  /*4d00*/  FFMA.FTZ R123, R134, UR7, R123 ;  /* 0x00000007867b7c23 */ /* 0x000fe2000801007b */
[----:B------:R-:W-:-:S02]  /*4d10*/  IMAD.U32 R4, RZ, RZ, UR14 ;  /* 0x0000000eff047e24 */ /* 0x000fc4000f8e00ff */
[----:B-1----:R-:W-:Y:S01]  /*4d20*/  FFMA.FTZ R118, R15, UR7, R118 ;  /* 0x000000070f767c23 */ /* 0x002fe20008010076 */
[----:B------:R-:W-:Y:S01]  /*4d30*/  IMAD.U32 R134, RZ, RZ, UR14 ;  /* 0x0000000eff867e24 */ /* 0x000fe2000f8e00ff */
[----:B------:R-:W-:Y:S01]  /*4d40*/  FSEL R32, R32, -INF , !P2 ;  /* 0xff80000020207808 */ /* 0x000fe20005000000 */
[----:B------:R1:W-:Y:S01]  /*4d50*/  MUFU.TANH R116, R124 ;  /* 0x0000007c00747308 */ /* 0x0003e20000002400 */
[----:B------:R-:W-:Y:S02]  /*4d60*/  FSEL R242, R121, -INF , !P4 ;  /* 0xff80000079f27808 */ /* 0x000fe40006000000 */
[C---:B------:R-:W-:Y:S02]  /*4d70*/  ISETP.GE.AND P6, PT, R17.reuse, R130, PT ;  /* 0x000000821100720c */ /* 0x040fe40003fc6270 */
[----:B------:R-:W-:Y:S02]  /*4d80*/  ISETP.GE.AND P2, PT, R17, R128, PT ;  /* 0x000000801100720c */ /* 0x000fe40003f46270 */
[--C-:B------:R-:W-:Y:S01]  /*4d90*/  LOP3.LUT R121, R4, 0x31, R3.reuse, 0xfe, !PT ;  /* 0x0000003104797812 */ /* 0x100fe200078efe03 */
[----:B------:R3:W-:Y:S01]  /*4da0*/  MUFU.TANH R122, R126 ;  /* 0x0000007e007a7308 */ /* 0x0007e20000002400 */
[----:B------:R-:W-:-:S02]  /*4db0*/  LOP3.LUT R15, R134, 0x30, R3, 0xfe, !PT ;  /* 0x00000030860f7812 */ /* 0x000fc400078efe03 */
[----:B------:R-:W-:Y:S02]  /*4dc0*/  FSEL R236, R118, -INF , !P0 ;  /* 0xff80000076ec7808 */ /* 0x000fe40004000000 */
[----:B------:R-:W-:Y:S02]  /*4dd0*/  I2FP.F32.S32 R232, R121 ;  /* 0x0000007900e87245 */ /* 0x000fe40000201400 */
[----:B------:R-:W-:Y:S01]  /*4de0*/  FSEL R250, R117, -INF , !P6 ;  /* 0xff80000075fa7808 */ /* 0x000fe20007000000 */
[----:B------:R-:W5:Y:S01]  /*4df0*/  MUFU.TANH R129, R129 ;  /* 0x0000008100817308 */ /* 0x000f620000002400 */
[----:B-1----:R-:W-:Y:S01]  /*4e00*/  IMAD.U32 R124, RZ, RZ, UR14 ;  /* 0x0000000eff7c7e24 */ /* 0x002fe2000f8e00ff */
[----:B------:R-:W-:Y:S01]  /*4e10*/  FSEL R120, R120, -INF , !P2 ;  /* 0xff80000078787808 */ /* 0x000fe20005000000 */
[C---:B--2---:R-:W-:Y:S01]  /*4e20*/  FFMA.FTZ R7, R232.reuse, UR7, R7 ;  /* 0x00000007e8077c23 */ /* 0x044fe20008010007 */
[----:B------:R-:W-:Y:S01]  /*4e30*/  FSEL R238, R123, -INF , !P1 ;  /* 0xff8000007bee7808 */ /* 0x000fe20004800000 */
[----:B----4-:R-:W-:Y:S01]  /*4e40*/  FFMA.FTZ R232, R232, UR7, R9 ;  /* 0x00000007e8e87c23 */ /* 0x010fe20008010009 */
[----:B------:R-:W-:-:S02]  /*4e50*/  LOP3.LUT R17, R124, 0x38, R3, 0xfe, !PT ;  /* 0x000000387c117812 */ /* 0x000fc400078efe03 */
[-C--:B------:R-:W-:Y:S01]  /*4e60*/  ISETP.GE.AND P4, PT, R15, R130.reuse, PT ;  /* 0x000000820f00720c */ /* 0x080fe20003f86270 */
[----:B------:R-:W1:Y:S01]  /*4e70*/  MUFU.TANH R127, R127 ;  /* 0x0000007f007f7308 */ /* 0x000e620000002400 */
[----:B---3--:R-:W-:Y:S02]  /*4e80*/  I2FP.F32.S32 R126, R15 ;  /* 0x0000000f007e7245 */ /* 0x008fe40000201400 */
[----:B------:R-:W-:Y:S02]  /*4e90*/  I2FP.F32.S32 R118, R17 ;  /* 0x0000001100767245 */ /* 0x000fe40000201400 */
[C---:B------:R-:W-:Y:S01]  /*4ea0*/  ISETP.GE.AND P6, PT, R17.reuse, R130, PT ;  /* 0x000000821100720c */ /* 0x040fe20003fc6270 */
[----:B------:R-:W-:Y:S01]  /*4eb0*/  FFMA.FTZ R112, R126, UR7, R112 ;  /* 0x000000077e707c23 */ /* 0x000fe20008010070 */
[-C--:B------:R-:W-:Y:S01]  /*4ec0*/  ISETP.GE.AND P2, PT, R17, R128.reuse, PT ;  /* 0x000000801100720c */ /* 0x080fe20003f46270 */
[----:B------:R-:W-:Y:S01]  /*4ed0*/  FFMA.FTZ R17, R118, UR7, R11 ;  /* 0x0000000776117c23 */ /* 0x000fe2000801000b */
[----:B------:R-:W-:Y:S01]  /*4ee0*/  ISETP.GE.AND P1, PT, R15, R128, PT ;  /* 0x000000800f00720c */ /* 0x000fe20003f26270 */
[----:B-----5:R-:W-:Y:S01]  /*4ef0*/  FFMA.FTZ R15, R126, UR7, R5 ;  /* 0x000000077e0f7c23 */ /* 0x020fe20008010005 */
[--C-:B------:R-:W-:Y:S01]  /*4f00*/  LOP3.LUT R9, R4, 0x39, R3.reuse, 0xfe, !PT ;  /* 0x0000003904097812 */ /* 0x100fe200078efe03 */
[----:B------:R-:W-:Y:S01]  /*4f10*/  FFMA.FTZ R96, R118, UR7, R96 ;  /* 0x0000000776607c23 */ /* 0x000fe20008010060 */
[----:B------:R-:W-:Y:S01]  /*4f20*/  LOP3.LUT R11, R124, 0x40, R3, 0xfe, !PT ;  /* 0x000000407c0b7812 */ /* 0x000fe200078efe03 */
[----:B------:R-:W2:Y:S01]  /*4f30*/  MUFU.TANH R136, R136 ;  /* 0x0000008800887308 */ /* 0x000ea20000002400 */
[----:B------:R-:W-:-:S02]  /*4f40*/  FSEL R5, R13, -INF , !P3 ;  /* 0xff8000000d057808 */ /* 0x000fc40005800000 */
[C---:B------:R-:W-:Y:S02]  /*4f50*/  ISETP.GE.AND P3, PT, R121.reuse, R130, PT ;  /* 0x000000827900720c */ /* 0x040fe40003f66270 */
[----:B------:R-:W-:Y:S02]  /*4f60*/  ISETP.GE.AND P0, PT, R121, R128, PT ;  /* 0x000000807900720c */ /* 0x000fe40003f06270 */
[----:B------:R-:W-:Y:S01]  /*4f70*/  FSEL R152, R112, -INF , !P1 ;  /* 0xff80000070987808 */ /* 0x000fe20004800000 */
[----:B------:R-:W-:Y:S01]  /*4f80*/  IMAD.U32 R112, RZ, RZ, UR14 ;  /* 0x0000000eff707e24 */ /* 0x000fe2000f8e00ff */
[----:B------:R-:W-:Y:S01]  /*4f90*/  I2FP.F32.S32 R117, R9 ;  /* 0x0000000900757245 */ /* 0x000fe20000201400 */
[----:B------:R-:W3:Y:S01]  /*4fa0*/  MUFU.TANH R135, R135 ;  /* 0x0000008700877308 */ /* 0x000ee20000002400 */
[----:B------:R-:W-:Y:S02]  /*4fb0*/  I2FP.F32.S32 R4, R11 ;  /* 0x0000000b00047245 */ /* 0x000fe40000201400 */
[----:B------:R-:W-:Y:S01]  /*4fc0*/  FSEL R15, R15, -INF , !P4 ;  /* 0xff8000000f0f7808 */ /* 0x000fe20006000000 */
[----:B------:R-:W-:Y:S01]  /*4fd0*/  FFMA.FTZ R13, R117, UR7, R100 ;  /* 0x00000007750d7c23 */ /* 0x000fe20008010064 */
[C---:B------:R-:W-:Y:S01]  /*4fe0*/  ISETP.GE.AND P4, PT, R9.reuse, R130, PT ;  /* 0x000000820900720c */ /* 0x040fe20003f86270 */
[----:B------:R-:W-:Y:S01]  /*4ff0*/  IMAD.U32 R100, RZ, RZ, UR14 ;  /* 0x0000000eff647e24 */ /* 0x000fe2000f8e00ff */
[----:B------:R-:W-:Y:S01]  /*5000*/  ISETP.GE.AND P1, PT, R9, R128, PT ;  /* 0x000000800900720c */ /* 0x000fe20003f26270 */
[----:B------:R-:W-:Y:S01]  /*5010*/  FFMA.FTZ R90, R117, UR7, R90 ;  /* 0x00000007755a7c23 */ /* 0x000fe2000801005a */
[----:B------:R-:W-:Y:S01]  /*5020*/  FSEL R9, R7, -INF , !P3 ;  /* 0xff80000007097808 */ /* 0x000fe20005800000 */
[----:B------:R-:W-:Y:S01]  /*5030*/  FFMA.FTZ R97, R4, UR7, R97 ;  /* 0x0000000704617c23 */ /* 0x000fe20008010061 */
[----:B------:R-:W-:Y:S01]  /*5040*/  FSEL R232, R232, -INF , !P0 ;  /* 0xff800000e8e87808 */ /* 0x000fe20004000000 */
[----:B------:R-:W4:Y:S01]  /*5050*/  MUFU.TANH R137, R137 ;  /* 0x0000008900897308 */ /* 0x000f220000002400 */
[----:B------:R-:W-:-:S02]  /*5060*/  ISETP.GE.AND P3, PT, R11, R130, PT ;  /* 0x000000820b00720c */ /* 0x000fc40003f66270 */
[----:B------:R-:W-:Y:S01]  /*5070*/  ISETP.GE.AND P0, PT, R11, R128, PT ;  /* 0x000000800b00720c */ /* 0x000fe20003f06270 */
[----:B------:R-:W-:Y:S01]  /*5080*/  FFMA.FTZ R11, R4, UR7, R93 ;  /* 0x00000007040b7c23 */ /* 0x000fe2000801005d */
[----:B------:R-:W-:Y:S01]  /*5090*/  LOP3.LUT R93, R112, 0x41, R3, 0xfe, !PT ;  /* 0x00000041705d7812 */ /* 0x000fe200078efe03 */
[----:B------:R-:W-:Y:S01]  /*50a0*/  IMAD.U32 R4, RZ, RZ, UR14 ;  /* 0x0000000eff047e24 */ /* 0x000fe2000f8e00ff */
[----:B------:R-:W-:Y:S01]  /*50b0*/  FSEL R17, R17, -INF , !P6 ;  /* 0xff80000011117808 */ /* 0x000fe20007000000 */
[----:B------:R-:W-:Y:S01]  /*50c0*/  MUFU.TANH R131, R131 ;  /* 0x0000008300837308 */ /* 0x000fe20000002400 */
[----:B------:R-:W-:Y:S02]  /*50d0*/  FSEL R230, R96, -INF , !P2 ;  /* 0xff80000060e67808 */ /* 0x000fe40005000000 */
[C---:B------:R-:W-:Y:S02]  /*50e0*/  ISETP.GE.AND P6, PT, R93.reuse, R130, PT ;  /* 0x000000825d00720c */ /* 0x040fe40003fc6270 */
[----:B------:R-:W-:-:S02]  /*50f0*/  ISETP.GE.AND P2, PT, R93, R128, PT ;  /* 0x000000805d00720c */ /* 0x000fc40003f46270 */
[----:B------:R-:W-:Y:S01]  /*5100*/  LOP3.LUT R7, R100, 0x48, R3, 0xfe, !PT ;  /* 0x0000004864077812 */ /* 0x000fe200078efe03 */
[----:B------:R-:W5:Y:S01]  /*5110*/  MUFU.TANH R125, R125 ;  /* 0x0000007d007d7308 */ /* 0x000f620000002400 */
[----:B------:R-:W-:Y:S02]  /*5120*/  I2FP.F32.S32 R93, R93 ;  /* 0x0000005d005d7245 */ /* 0x000fe40000201400 */
[----:B------:R-:W-:Y:S02]  /*5130*/  FSEL R13, R13, -INF , !P4 ;  /* 0xff8000000d0d7808 */ /* 0x000fe40006000000 */
[----:B------:R-:W-:Y:S01]  /*5140*/  FSEL R146, R90, -INF , !P1 ;  /* 0xff8000005a927808 */ /* 0x000fe20004800000 */
[----:B------:R-:W-:Y:S01]  /*5150*/  FFMA.FTZ R60, R93, UR7, R60 ;  /* 0x000000075d3c7c23 */ /* 0x000fe2000801003c */
[C---:B------:R-:W-:Y:S01]  /*5160*/  ISETP.GE.AND P4, PT, R7.reuse, R130, PT ;  /* 0x000000820700720c */ /* 0x040fe20003f86270 */
[----:B------:R-:W5:Y:S01]  /*5170*/  MUFU.TANH R115, R115 ;  /* 0x0000007300737308 */ /* 0x000f620000002400 */
[----:B------:R-:W-:-:S02]  /*5180*/  ISETP.GE.AND P1, PT, R7, R128, PT ;  /* 0x000000800700720c */ /* 0x000fc40003f26270 */
[----:B------:R-:W-:Y:S01]  /*5190*/  I2FP.F32.S32 R90, R7 ;  /* 0x00000007005a7245 */ /* 0x000fe20000201400 */
[----:B------:R-:W-:Y:S01]  /*51a0*/  FFMA.FTZ R7, R93, UR7, R94 ;  /* 0x000000075d077c23 */ /* 0x000fe2000801005e */
[----:B------:R-:W-:Y:S01]  /*51b0*/  IMAD.U32 R94, RZ, RZ, UR14 ;  /* 0x0000000eff5e7e24 */ /* 0x000fe2000f8e00ff */
[----:B------:R-:W-:Y:S02]  /*51c0*/  LOP3.LUT R93, R4, 0x49, R3, 0xfe, !PT ;  /* 0x00000049045d7812 */ /* 0x000fe400078efe03 */
[----:B------:R-:W-:Y:S01]  /*51d0*/  FSEL R226, R60, -INF , !P2 ;  /* 0xff8000003ce27808 */ /* 0x000fe20005000000 */
[----:B------:R-:W-:Y:S01]  /*51e0*/  FFMA.FTZ R53, R90, UR7, R53 ;  /* 0x000000075a357c23 */ /* 0x000fe20008010035 */
[----:B------:R-:W-:Y:S01]  /*51f0*/  LOP3.LUT R117, R94, 0x50, R3, 0xfe, !PT ;  /* 0x000000505e757812 */ /* 0x000fe200078efe03 */
[----:B------:R-:W-:Y:S01]  /*5200*/  IMAD.U32 R60, RZ, RZ, UR14 ;  /* 0x0000000eff3c7e24 */ /* 0x000fe2000f8e00ff */
[----:B------:R-:W-:Y:S01]  /*5210*/  FSEL R7, R7, -INF , !P6 ;  /* 0xff80000007077808 */ /* 0x000fe20007000000 */
[----:B------:R-:W-:Y:S01]  /*5220*/  FFMA.FTZ R129, R90, UR7, R129 ;  /* 0x000000075a817c23 */ /* 0x000fe20008010081 */
[----:B------:R-:W-:Y:S01]  /*5230*/  I2FP.F32.S32 R4, R93 ;  /* 0x0000005d00047245 */ /* 0x000fe20000201400 */
[----:B------:R-:W-:Y:S01]  /*5240*/  IMAD.U32 R90, RZ, RZ, UR14 ;  /* 0x0000000eff5a7e24 */ /* 0x000fe2000f8e00ff */
[C---:B------:R-:W-:Y:S01]  /*5250*/  ISETP.GE.AND P6, PT, R117.reuse, R130, PT ;  /* 0x000000827500720c */ /* 0x040fe20003fc6270 */
[----:B------:R-:W5:Y:S01]  /*5260*/  MUFU.TANH R113, R113 ;  /* 0x0000007100717308 */ /* 0x000f620000002400 */
[----:B------:R-:W-:Y:S01]  /*5270*/  ISETP.GE.AND P2, PT, R117, R128, PT ;  /* 0x000000807500720c */ /* 0x000fe20003f46270 */
[C---:B------:R-:W-:Y:S01]  /*5280*/  FFMA.FTZ R59, R4.reuse, UR7, R59 ;  /* 0x00000007043b7c23 */ /* 0x040fe2000801003b */
[----:B------:R-:W-:Y:S01]  /*5290*/  I2FP.F32.S32 R117, R117 ;  /* 0x0000007500757245 */ /* 0x000fe20000201400 */
[----:B------:R-:W-:Y:S01]  /*52a0*/  FFMA.FTZ R138, R4, UR7, R138 ;  /* 0x00000007048a7c23 */ /* 0x000fe2000801008a */
[----:B------:R-:W-:Y:S01]  /*52b0*/  IMAD.U32 R4, RZ, RZ, UR14 ;  /* 0x0000000eff047e24 */ /* 0x000fe2000f8e00ff */
[----:B------:R-:W-:-:S02]  /*52c0*/  FSEL R252, R53, -INF , !P4 ;  /* 0xff80000035fc7808 */ /* 0x000fc40006000000 */
[C---:B------:R-:W-:Y:S01]  /*52d0*/  FFMA.FTZ R22, R117.reuse, UR7, R22 ;  /* 0x0000000775167c23 */ /* 0x040fe20008010016 */
[--C-:B------:R-:W-:Y:S01]  /*52e0*/  LOP3.LUT R53, R60, 0x99, R3.reuse, 0xfe, !PT ;  /* 0x000000993c357812 */ /* 0x100fe200078efe03 */
[----:B------:R-:W-:Y:S01]  /*52f0*/  FFMA.FTZ R30, R117, UR7, R30 ;  /* 0x00000007751e7c23 */ /* 0x000fe2000801001e */
[----:B------:R-:W-:Y:S01]  /*5300*/  FSEL R11, R11, -INF , !P3 ;  /* 0xff8000000b0b7808 */ /* 0x000fe20005800000 */
[----:B------:R-:W5:Y:S01]  /*5310*/  MUFU.TANH R119, R119 ;  /* 0x0000007700777308 */ /* 0x000f620000002400 */
[----:B------:R-:W-:Y:S02]  /*5320*/  FSEL R228, R97, -INF , !P0 ;  /* 0xff80000061e47808 */ /* 0x000fe40004000000 */
[C---:B------:R-:W-:Y:S02]  /*5330*/  ISETP.GE.AND P3, PT, R93.reuse, R130, PT ;  /* 0x000000825d00720c */ /* 0x040fe40003f66270 */
[----:B------:R-:W-:Y:S02]  /*5340*/  ISETP.GE.AND P0, PT, R93, R128, PT ;  /* 0x000000805d00720c */ /* 0x000fe40003f06270 */
[----:B------:R-:W-:Y:S01]  /*5350*/  LOP3.LUT R93, R4, 0x98, R3, 0xfe, !PT ;  /* 0x00000098045d7812 */ /* 0x000fe200078efe03 */
[----:B------:R-:W5:Y:S01]  /*5360*/  MUFU.TANH R111, R111 ;  /* 0x0000006f006f7308 */ /* 0x000f620000002400 */
[----:B------:R-:W-:-:S02]  /*5370*/  FSEL R180, R22, -INF , !P2 ;  /* 0xff80000016b47808 */ /* 0x000fc40005000000 */
[----:B------:R-:W-:Y:S02]  /*5380*/  I2FP.F32.S32 R22, R53 ;  /* 0x0000003500167245 */ /* 0x000fe40000201400 */
[----:B------:R-:W-:Y:S02]  /*5390*/  FSEL R248, R59, -INF , !P3 ;  /* 0xff8000003bf87808 */ /* 0x000fe40005800000 */
[----:B------:R-:W-:Y:S01]  /*53a0*/  FSEL R158, R138, -INF , !P0 ;  /* 0xff8000008a9e7808 */ /* 0x000fe20004000000 */
[C---:B------:R-:W-:Y:S01]  /*53b0*/  FFMA.FTZ R101, R22.reuse, UR7, R101 ;  /* 0x0000000716657c23 */ /* 0x040fe20008010065 */
[C---:B------:R-:W-:Y:S01]  /*53c0*/  ISETP.GE.AND P3, PT, R93.reuse, R130, PT ;  /* 0x000000825d00720c */ /* 0x040fe20003f66270 */
[----:B-1----:R-:W-:Y:S01]  /*53d0*/  FFMA.FTZ R127, R22, UR7, R127 ;  /* 0x00000007167f7c23 */ /* 0x002fe2000801007f */
[----:B------:R-:W-:Y:S01]  /*53e0*/  ISETP.GE.AND P0, PT, R93, R128, PT ;  /* 0x000000805d00720c */ /* 0x000fe20003f06270 */
[----:B------:R-:W-:Y:S01]  /*53f0*/  IMAD.U32 R22, RZ, RZ, UR14 ;  /* 0x0000000eff167e24 */ /* 0x000fe2000f8e00ff */
[----:B------:R-:W-:Y:S01]  /*5400*/  I2FP.F32.S32 R93, R93 ;  /* 0x0000005d005d7245 */ /* 0x000fe20000201400 */
[----:B------:R-:W-:Y:S01]  /*5410*/  MUFU.TANH R110, R110 ;  /* 0x0000006e006e7308 */ /* 0x000fe20000002400 */
[----:B------:R-:W-:-:S02]  /*5420*/  LOP3.LUT R97, R60, 0x91, R3, 0xfe, !PT ;  /* 0x000000913c617812 */ /* 0x000fc400078efe03 */
[----:B------:R-:W-:Y:S01]  /*5430*/  LOP3.LUT R59, R90, 0xa0, R3, 0xfe, !PT ;  /* 0x000000a05a3b7812 */ /* 0x000fe200078efe03 */
[C---:B--2---:R-:W-:Y:S01]  /*5440*/  FFMA.FTZ R126, R93.reuse, UR7, R136 ;  /* 0x000000075d7e7c23 */ /* 0x044fe20008010088 */
[----:B------:R-:W-:Y:S01]  /*5450*/  I2FP.F32.S32 R4, R97 ;  /* 0x0000006100047245 */ /* 0x000fe20000201400 */
[----:B---3--:R-:W-:Y:S01]  /*5460*/  FFMA.FTZ R135, R93, UR7, R135 ;  /* 0x000000075d877c23 */ /* 0x008fe20008010087 */
[----:B------:R-:W-:Y:S01]  /*5470*/  FSEL R244, R30, -INF , !P6 ;  /* 0xff8000001ef47808 */ /* 0x000fe20007000000 */
[----:B------:R-:W1:Y:S01]  /*5480*/  MUFU.TANH R109, R109 ;  /* 0x0000006d006d7308 */ /* 0x000e620000002400 */
[----:B------:R-:W-:Y:S01]  /*5490*/  I2FP.F32.S32 R30, R59 ;  /* 0x0000003b001e7245 */ /* 0x000fe20000201400 */
[----:B------:R-:W-:Y:S01]  /*54a0*/  FFMA.FTZ R99, R4, UR7, R99 ;  /* 0x0000000704637c23 */ /* 0x000fe20008010063 */
[----:B------:R-:W-:Y:S01]  /*54b0*/  LOP3.LUT R93, R22, 0xa1, R3, 0xfe, !PT ;  /* 0x000000a1165d7812 */ /* 0x000fe200078efe03 */
[----:B----4-:R-:W-:Y:S01]  /*54c0*/  FFMA.FTZ R137, R4, UR7, R137 ;  /* 0x0000000704897c23 */ /* 0x010fe20008010089 */
[----:B------:R-:W-:Y:S01]  /*54d0*/  FSEL R224, R129, -INF , !P1 ;  /* 0xff80000081e07808 */ /* 0x000fe20004800000 */
[----:B-----5:R-:W-:Y:S01]  /*54e0*/  FFMA.FTZ R125, R30, UR7, R125 ;  /* 0x000000071e7d7c23 */ /* 0x020fe2000801007d */
[----:B------:R-:W-:Y:S01]  /*54f0*/  FSEL R126, R126, -INF , !P3 ;  /* 0xff8000007e7e7808 */ /* 0x000fe20005800000 */
[----:B------:R2:W-:Y:S01]  /*5500*/  MUFU.TANH R4, R62 ;  /* 0x0000003e00047308 */ /* 0x0005e20000002400 */
[----:B------:R-:W-:-:S02]  /*5510*/  FSEL R166, R135, -INF , !P0 ;  /* 0xff80000087a67808 */ /* 0x000fc40004000000 */
[C---:B------:R-:W-:Y:S02]  /*5520*/  ISETP.GE.AND P4, PT, R97.reuse, R130, PT ;  /* 0x000000826100720c */ /* 0x040fe40003f86270 */
[----:B------:R-:W-:Y:S02]  /*5530*/  ISETP.GE.AND P1, PT, R97, R128, PT ;  /* 0x000000806100720c */ /* 0x000fe40003f26270 */
[C---:B------:R-:W-:Y:S01]  /*5540*/  ISETP.GE.AND P3, PT, R93.reuse, R130, PT ;  /* 0x000000825d00720c */ /* 0x040fe20003f66270 */
[----:B------:R3:W-:Y:S01]  /*5550*/  MUFU.TANH R22, R58 ;  /* 0x0000003a00167308 */ /* 0x0007e20000002400 */
[----:B------:R-:W-:Y:S02]  /*5560*/  ISETP.GE.AND P0, PT, R93, R128, PT ;  /* 0x000000805d00720c */ /* 0x000fe40003f06270 */
[----:B------:R-:W-:Y:S02]  /*5570*/  I2FP.F32.S32 R93, R93 ;  /* 0x0000005d005d7245 */ /* 0x000fe40000201400 */
[----:B------:R-:W-:-:S02]  /*5580*/  FSEL R136, R99, -INF , !P4 ;  /* 0xff80000063887808 */ /* 0x000fc40006000000 */
[----:B------:R-:W-:Y:S01]  /*5590*/  FSEL R168, R137, -INF , !P1 ;  /* 0xff80000089a87808 */ /* 0x000fe20004800000 */
[----:B------:R-:W-:Y:S01]  /*55a0*/  FFMA.FTZ R122, R93, UR7, R122 ;  /* 0x000000075d7a7c23 */ /* 0x000fe2000801007a */
[----:B--2---:R-:W-:Y:S01]  /*55b0*/  FFMA.FTZ R62, R30, UR7, R131 ;  /* 0x000000071e3e7c23 */ /* 0x004fe20008010083 */
[----:B------:R-:W-:Y:S01]  /*55c0*/  IMAD.U32 R30, RZ, RZ, UR14 ;  /* 0x0000000eff1e7e24 */ /* 0x000fe2000f8e00ff */
[----:B------:R-:W-:Y:S01]  /*55d0*/  ISETP.GE.AND P4, PT, R59, R130, PT ;  /* 0x000000823b00720c */ /* 0x000fe20003f86270 */
[----:B------:R-:W-:Y:S01]  /*55e0*/  FFMA.FTZ R116, R93, UR7, R116 ;  /* 0x000000075d747c23 */ /* 0x000fe20008010074 */
[----:B------:R-:W-:Y:S01]  /*55f0*/  ISETP.GE.AND P1, PT, R59, R128, PT ;  /* 0x000000803b00720c */ /* 0x000fe20003f26270 */
[----:B------:R-:W2:Y:S01]  /*5600*/  MUFU.TANH R107, R107 ;  /* 0x0000006b006b7308 */ /* 0x000ea20000002400 */
[--C-:B------:R-:W-:Y:S02]  /*5610*/  LOP3.LUT R59, R60, 0xa8, R3.reuse, 0xfe, !PT ;  /* 0x000000a83c3b7812 */ /* 0x100fe400078efe03 */
[----:B------:R-:W-:-:S02]  /*5620*/  LOP3.LUT R93, R30, 0xa9, R3, 0xfe, !PT ;  /* 0x000000a91e5d7812 */ /* 0x000fc400078efe03 */
[----:B---3--:R-:W-:Y:S02]  /*5630*/  I2FP.F32.S32 R58, R59 ;  /* 0x0000003b003a7245 */ /* 0x008fe40000201400 */
[----:B------:R-:W-:Y:S01]  /*5640*/  LOP3.LUT R97, R90, 0xb0, R3, 0xfe, !PT ;  /* 0x000000b05a617812 */ /* 0x000fe200078efe03 */
[----:B------:R-:W3:Y:S01]  /*5650*/  MUFU.TANH R105, R105 ;  /* 0x0000006900697308 */ /* 0x000ee20000002400 */
[----:B------:R-:W-:Y:S01]  /*5660*/  I2FP.F32.S32 R30, R93 ;  /* 0x0000005d001e7245 */ /* 0x000fe20000201400 */
[C---:B------:R-:W-:Y:S01]  /*5670*/  FFMA.FTZ R60, R58.reuse, UR7, R115 ;  /* 0x000000073a3c7c23 */ /* 0x040fe20008010073 */
[C---:B------:R-:W-:Y:S01]  /*5680*/  ISETP.GE.AND P6, PT, R53.reuse, R130, PT ;  /* 0x000000823500720c */ /* 0x040fe20003fc6270 */
[----:B------:R-:W-:Y:S01]  /*5690*/  FFMA.FTZ R113, R58, UR7, R113 ;  /* 0x000000073a717c23 */ /* 0x000fe20008010071 */
[----:B------:R-:W-:Y:S01]  /*56a0*/  ISETP.GE.AND P2, PT, R53, R128, PT ;  /* 0x000000803500720c */ /* 0x000fe20003f46270 */
[----:B------:R-:W-:Y:S01]  /*56b0*/  FFMA.FTZ R58, R30, UR7, R119 ;  /* 0x000000071e3a7c23 */ /* 0x000fe20008010077 */
[----:B------:R-:W-:Y:S01]  /*56c0*/  FSEL R122, R122, -INF , !P3 ;  /* 0xff8000007a7a7808 */ /* 0x000fe20005800000 */
[----:B------:R-:W-:Y:S01]  /*56d0*/  FFMA.FTZ R111, R30, UR7, R111 ;  /* 0x000000071e6f7c23 */ /* 0x000fe2000801006f */
[----:B------:R-:W-:Y:S01]  /*56e0*/  FSEL R154, R116, -INF , !P0 ;  /* 0xff800000749a7808 */ /* 0x000fe20004000000 */
[----:B------:R-:W-:Y:S01]  /*56f0*/  IMAD.U32 R30, RZ, RZ, UR14 ;  /* 0x0000000eff1e7e24 */ /* 0x000fe2000f8e00ff */
[C---:B------:R-:W-:Y:S01]  /*5700*/  ISETP.GE.AND P3, PT, R97.reuse, R130, PT ;  /* 0x000000826100720c */ /* 0x040fe20003f66270 */
[----:B------:R-:W-:Y:S01]  /*5710*/  MUFU.TANH R103, R103 ;  /* 0x0000006700677308 */ /* 0x000fe20000002400 */
[----:B------:R-:W-:-:S02]  /*5720*/  ISETP.GE.AND P0, PT, R97, R128, PT ;  /* 0x000000806100720c */ /* 0x000fc40003f06270 */
[----:B------:R-:W-:Y:S02]  /*5730*/  FSEL R124, R101, -INF , !P6 ;  /* 0xff800000657c7808 */ /* 0x000fe40007000000 */
[----:B------:R-:W-:Y:S02]  /*5740*/  FSEL R164, R127, -INF , !P2 ;  /* 0xff8000007fa47808 */ /* 0x000fe40005000000 */
[----:B------:R-:W-:Y:S01]  /*5750*/  I2FP.F32.S32 R97, R97 ;  /* 0x0000006100617245 */ /* 0x000fe20000201400 */
[----:B------:R-:W-:Y:S01]  /*5760*/  MUFU.TANH R67, R67 ;  /* 0x0000004300437308 */ /* 0x000fe20000002400 */
[C---:B------:R-:W-:Y:S02]  /*5770*/  ISETP.GE.AND P6, PT, R59.reuse, R130, PT ;  /* 0x000000823b00720c */ /* 0x040fe40003fc6270 */
[----:B------:R-:W-:Y:S01]  /*5780*/  ISETP.GE.AND P2, PT, R59, R128, PT ;  /* 0x000000803b00720c */ /* 0x000fe20003f46270 */
[----:B-1----:R-:W-:Y:S01]  /*5790*/  FFMA.FTZ R109, R97, UR7, R109 ;  /* 0x00000007616d7c23 */ /* 0x002fe2000801006d */
[----:B------:R-:W-:-:S02]  /*57a0*/  FSEL R62, R62, -INF , !P4 ;  /* 0xff8000003e3e7808 */ /* 0x000fc40006000000 */
[----:B------:R-:W-:Y:S01]  /*57b0*/  FSEL R156, R125, -INF , !P1 ;  /* 0xff8000007d9c7808 */ /* 0x000fe20004800000 */
[----:B------:R1:W-:Y:S01]  /*57c0*/  MUFU.TANH R59, R54 ;  /* 0x00000036003b7308 */ /* 0x0003e20000002400 */
[C---:B------:R-:W-:Y:S02]  /*57d0*/  ISETP.GE.AND P4, PT, R93.reuse, R130, PT ;  /* 0x000000825d00720c */ /* 0x040fe40003f86270 */
[----:B------:R-:W-:Y:S02]  /*57e0*/  ISETP.GE.AND P1, PT, R93, R128, PT ;  /* 0x000000805d00720c */ /* 0x000fe40003f26270 */
[----:B------:R-:W-:Y:S02]  /*57f0*/  FSEL R60, R60, -INF , !P6 ;  /* 0xff8000003c3c7808 */ /* 0x000fe40007000000 */
[----:B------:R-:W-:Y:S01]  /*5800*/  FSEL R138, R113, -INF , !P2 ;  /* 0xff800000718a7808 */ /* 0x000fe20005000000 */
[----:B------:R4:W-:Y:S01]  /*5810*/  MUFU.TANH R53, R56 ;  /* 0x0000003800357308 */ /* 0x0009e20000002400 */
[----:B------:R-:W-:-:S02]  /*5820*/  LOP3.LUT R99, R30, 0xb9, R3, 0xfe, !PT ;  /* 0x000000b91e637812 */ /* 0x000fc400078efe03 */
[----:B------:R-:W-:Y:S02]  /*5830*/  FSEL R58, R58, -INF , !P4 ;  /* 0xff8000003a3a7808 */ /* 0x000fe40006000000 */
[----:B------:R-:W-:Y:S02]  /*5840*/  FSEL R132, R111, -INF , !P1 ;  /* 0xff8000006f847808 */ /* 0x000fe40004800000 */
[----:B------:R-:W-:Y:S01]  /*5850*/  FSEL R112, R109, -INF , !P0 ;  /* 0xff8000006d707808 */ /* 0x000fe20004000000 */
[----:B------:R-:W5:Y:S01]  /*5860*/  MUFU.TANH R104, R104 ;  /* 0x0000006800687308 */ /* 0x000f620000002400 */
[----:B-1----:R-:W-:Y:S01]  /*5870*/  IMAD.U32 R54, RZ, RZ, UR14 ;  /* 0x0000000eff367e24 */ /* 0x002fe2000f8e00ff */
[----:B------:R-:W-:-:S04]  /*5880*/  ISETP.GE.AND P0, PT, R99, R128, PT ;  /* 0x000000806300720c */ /* 0x000fc80003f06270 */
[--C-:B------:R-:W-:Y:S02]  /*5890*/  LOP3.LUT R93, R54, 0xb8, R3.reuse, 0xfe, !PT ;  /* 0x000000b8365d7812 */ /* 0x100fe400078efe03 */
[----:B------:R-:W1:Y:S01]  /*58a0*/  MUFU.TANH R65, R65 ;  /* 0x0000004100417308 */ /* 0x000e620000002400 */
[----:B----4-:R-:W-:Y:S01]  /*58b0*/  FFMA.FTZ R56, R97, UR7, R110 ;  /* 0x0000000761387c23 */ /* 0x010fe2000801006e */
[----:B------:R-:W-:Y:S02]  /*58c0*/  LOP3.LUT R97, R30, 0xb1, R3, 0xfe, !PT ;  /* 0x000000b11e617812 */ /* 0x000fe400078efe03 */
[-C--:B------:R-:W-:Y:S02]  /*58d0*/  ISETP.GE.AND P4, PT, R93, R130.reuse, PT ;  /* 0x000000825d00720c */ /* 0x080fe40003f86270 */
[----:B------:R-:W-:Y:S02]  /*58e0*/  I2FP.F32.S32 R94, R97 ;  /* 0x00000061005e7245 */ /* 0x000fe40000201400 */
[C---:B------:R-:W-:Y:S01]  /*58f0*/  ISETP.GE.AND P6, PT, R97.reuse, R130, PT ;  /* 0x000000826100720c */ /* 0x040fe20003fc6270 */
[----:B------:R-:W-:Y:S01]  /*5900*/  MUFU.TANH R55, R55 ;  /* 0x0000003700377308 */ /* 0x000fe20000002400 */
[-C--:B------:R-:W-:Y:S01]  /*5910*/  ISETP.GE.AND P2, PT, R97, R128.reuse, PT ;  /* 0x000000806100720c */ /* 0x080fe20003f46270 */
[C---:B--2---:R-:W-:Y:S01]  /*5920*/  FFMA.FTZ R54, R94.reuse, UR7, R107 ;  /* 0x000000075e367c23 */ /* 0x044fe2000801006b */
[----:B------:R-:W-:Y:S01]  /*5930*/  ISETP.GE.AND P1, PT, R93, R128, PT ;  /* 0x000000805d00720c */ /* 0x000fe20003f26270 */
[----:B---3--:R-:W-:Y:S01]  /*5940*/  FFMA.FTZ R105, R94, UR7, R105 ;  /* 0x000000075e697c23 */ /* 0x008fe20008010069 */
[----:B------:R-:W-:Y:S01]  /*5950*/  I2FP.F32.S32 R97, R93 ;  /* 0x0000005d00617245 */ /* 0x000fe20000201400 */
[----:B------:R-:W-:Y:S01]  /*5960*/  IMAD.U32 R94, RZ, RZ, UR14 ;  /* 0x0000000eff5e7e24 */ /* 0x000fe2000f8e00ff */
[----:B------:R-:W-:Y:S01]  /*5970*/  FSEL R56, R56, -INF , !P3 ;  /* 0xff80000038387808 */ /* 0x000fe20005800000 */
[----:B------:R2:W-:Y:S01]  /*5980*/  MUFU.TANH R93, R48 ;  /* 0x00000030005d7308 */ /* 0x0005e20000002400 */
[----:B------:R-:W-:Y:S01]  /*5990*/  ISETP.GE.AND P3, PT, R99, R130, PT ;  /* 0x000000826300720c */ /* 0x000fe20003f66270 */
[C---:B-----5:R-:W-:Y:S01]  /*59a0*/  FFMA.FTZ R104, R97.reuse, UR7, R104 ;  /* 0x0000000761687c23 */ /* 0x060fe20008010068 */
[----:B-1----:R-:W-:Y:S01]  /*59b0*/  FFMA.FTZ R65, R97, UR7, R65 ;  /* 0x0000000761417c23 */ /* 0x002fe20008010041 */
[----:B------:R-:W-:-:S02]  /*59c0*/  FSEL R54, R54, -INF , !P6 ;  /* 0xff80000036367808 */ /* 0x000fc40007000000 */
[----:B------:R-:W-:Y:S02]  /*59d0*/  FSEL R110, R105, -INF , !P2 ;  /* 0xff800000696e7808 */ /* 0x000fe40005000000 */
[----:B------:R1:W-:Y:S01]  /*59e0*/  MUFU.TANH R90, R49 ;  /* 0x00000031005a7308 */ /* 0x0003e20000002400 */
[----:B------:R-:W-:-:S07]  /*59f0*/  LOP3.LUT R97, R94, 0xc8, R3, 0xfe, !PT ;  /* 0x000000c85e617812 */ /* 0x000fce00078efe03 */
[----:B------:R-:W-:Y:S01]  /*5a00*/  MUFU.TANH R51, R51 ;  /* 0x0000003300337308 */ /* 0x000fe20000002400 */
[----:B--2---:R-:W-:-:S05]  /*5a10*/  I2FP.F32.S32 R48, R99 ;  /* 0x0000006300307245 */ /* 0x004fca0000201400 */
[C---:B------:R-:W-:Y:S01]  /*5a20*/  FFMA.FTZ R30, R48.reuse, UR7, R103 ;  /* 0x00000007301e7c23 */ /* 0x040fe20008010067 */
[----:B------:R-:W-:Y:S01]  /*5a30*/  FFMA.FTZ R67, R48, UR7, R67 ;  /* 0x0000000730437c23 */ /* 0x000fe20008010043 */
[----:B------:R-:W-:Y:S01]  /*5a40*/  IMAD.U32 R48, RZ, RZ, UR14 ;  /* 0x0000000eff307e24 */ /* 0x000fe2000f8e00ff */
[--C-:B-1----:R-:W-:Y:S01]  /*5a50*/  LOP3.LUT R49, R94, 0xc0, R3.reuse, 0xfe, !PT ;  /* 0x000000c05e317812 */ /* 0x102fe200078efe03 */
[----:B------:R-:W1:Y:S01]  /*5a60*/  MUFU.TANH R63, R63 ;  /* 0x0000003f003f7308 */ /* 0x000e620000002400 */
[----:B------:R-:W-:Y:S02]  /*5a70*/  FSEL R30, R30, -INF , !P3 ;  /* 0xff8000001e1e7808 */ /* 0x000fe40005800000 */
[C---:B------:R-:W-:Y:S02]  /*5a80*/  ISETP.GE.AND P6, PT, R49.reuse, R130, PT ;  /* 0x000000823100720c */ /* 0x040fe40003fc6270 */
[----:B------:R-:W-:Y:S02]  /*5a90*/  ISETP.GE.AND P2, PT, R49, R128, PT ;  /* 0x000000803100720c */ /* 0x000fe40003f46270 */
[----:B------:R-:W-:Y:S01]  /*5aa0*/  I2FP.F32.S32 R96, R49 ;  /* 0x0000003100607245 */ /* 0x000fe20000201400 */
[----:B------:R-:W2:Y:S01]  /*5ab0*/  MUFU.TANH R61, R61 ;  /* 0x0000003d003d7308 */ /* 0x000ea20000002400 */
[----:B------:R-:W-:-:S02]  /*5ac0*/  LOP3.LUT R99, R48, 0xc1, R3, 0xfe, !PT ;  /* 0x000000c130637812 */ /* 0x000fc400078efe03 */
[----:B------:R-:W-:Y:S02]  /*5ad0*/  FSEL R100, R67, -INF , !P0 ;  /* 0xff80000043647808 */ /* 0x000fe40004000000 */
[C---:B------:R-:W-:Y:S02]  /*5ae0*/  ISETP.GE.AND P3, PT, R97.reuse, R130, PT ;  /* 0x000000826100720c */ /* 0x040fe40003f66270 */
[----:B------:R-:W-:Y:S01]  /*5af0*/  ISETP.GE.AND P0, PT, R97, R128, PT ;  /* 0x000000806100720c */ /* 0x000fe20003f06270 */
[----:B------:R3:W-:Y:S01]  /*5b00*/  MUFU.TANH R49, R34 ;  /* 0x0000002200317308 */ /* 0x0007e20000002400 */
[----:B------:R-:W-:Y:S01]  /*5b10*/  I2FP.F32.S32 R97, R97 ;  /* 0x0000006100617245 */ /* 0x000fe20000201400 */
[----:B-1----:R-:W-:Y:S01]  /*5b20*/  FFMA.FTZ R63, R96, UR7, R63 ;  /* 0x00000007603f7c23 */ /* 0x002fe2000801003f */
[----:B------:R-:W-:-:S03]  /*5b30*/  LOP3.LUT R67, R48, 0xc9, R3, 0xfe, !PT ;  /* 0x000000c930437812 */ /* 0x000fc600078efe03 */
[----:B------:R-:W-:Y:S01]  /*5b40*/  FFMA.FTZ R48, R97, UR7, R55 ;  /* 0x0000000761307c23 */ /* 0x000fe20008010037 */
[----:B------:R-:W-:Y:S01]  /*5b50*/  I2FP.F32.S32 R116, R67 ;  /* 0x0000004300747245 */ /* 0x000fe20000201400 */
[----:B------:R-:W1:Y:S01]  /*5b60*/  MUFU.TANH R57, R57 ;  /* 0x0000003900397308 */ /* 0x000e620000002400 */
[----:B--2---:R-:W-:-:S03]  /*5b70*/  FFMA.FTZ R96, R96, UR7, R61 ;  /* 0x0000000760607c23 */ /* 0x004fc6000801003d */
[C---:B------:R-:W-:Y:S01]  /*5b80*/  FFMA.FTZ R53, R116.reuse, UR7, R53 ;  /* 0x0000000774357c23 */ /* 0x040fe20008010035 */
[----:B------:R-:W-:Y:S01]  /*5b90*/  FFMA.FTZ R59, R116, UR7, R59 ;  /* 0x00000007743b7c23 */ /* 0x000fe2000801003b */
[----:B------:R-:W-:Y:S02]  /*5ba0*/  FSEL R96, R96, -INF , !P2 ;  /* 0xff80000060607808 */ /* 0x000fe40005000000 */
[----:B------:R-:W2:Y:S01]  /*5bb0*/  MUFU.TANH R47, R47 ;  /* 0x0000002f002f7308 */ /* 0x000ea20000002400 */
[----:B---3--:R-:W-:Y:S02]  /*5bc0*/  FSEL R34, R104, -INF , !P4 ;  /* 0xff80000068227808 */ /* 0x008fe40006000000 */
[----:B------:R-:W-:Y:S02]  /*5bd0*/  FSEL R104, R65, -INF , !P1 ;  /* 0xff80000041687808 */ /* 0x000fe40004800000 */
[C---:B------:R-:W-:Y:S02]  /*5be0*/  ISETP.GE.AND P4, PT, R99.reuse, R130, PT ;  /* 0x000000826300720c */ /* 0x040fe40003f86270 */
[----:B------:R-:W-:Y:S01]  /*5bf0*/  ISETP.GE.AND P1, PT, R99, R128, PT ;  /* 0x000000806300720c */ /* 0x000fe20003f26270 */
[----:B------:R-:W3:Y:S01]  /*5c00*/  MUFU.TANH R46, R46 ;  /* 0x0000002e002e7308 */ /* 0x000ee20000002400 */
[----:B------:R-:W-:-:S02]  /*5c10*/  I2FP.F32.S32 R99, R99 ;  /* 0x0000006300637245 */ /* 0x000fc40000201400 */
[----:B------:R-:W-:-:S03]  /*5c20*/  ISETP.GE.AND P2, PT, R67, R128, PT ;  /* 0x000000804300720c */ /* 0x000fc60003f46270 */
[----:B------:R-:W-:Y:S01]  /*5c30*/  FFMA.FTZ R65, R99, UR7, R4 ;  /* 0x0000000763417c23 */ /* 0x000fe20008010004 */
[----:B------:R-:W-:Y:S01]  /*5c40*/  FFMA.FTZ R4, R97, UR7, R22 ;  /* 0x0000000761047c23 */ /* 0x000fe20008010016 */
[----:B------:R-:W-:Y:S01]  /*5c50*/  LOP3.LUT R97, R94, 0xd0, R3, 0xfe, !PT ;  /* 0x000000d05e617812 */ /* 0x000fe200078efe03 */
[----:B------:R-:W4:Y:S01]  /*5c60*/  MUFU.TANH R52, R52 ;  /* 0x0000003400347308 */ /* 0x000f220000002400 */
[----:B-1----:R-:W-:Y:S01]  /*5c70*/  FFMA.FTZ R57, R99, UR7, R57 ;  /* 0x0000000763397c23 */ /* 0x002fe20008010039 */
[----:B------:R-:W-:Y:S02]  /*5c80*/  FSEL R22, R65, -INF , !P4 ;  /* 0xff80000041167808 */ /* 0x000fe40006000000 */
[----:B------:R-:W-:Y:S02]  /*5c90*/  I2FP.F32.S32 R118, R97 ;  /* 0x0000006100767245 */ /* 0x000fe40000201400 */
[----:B------:R-:W-:Y:S02]  /*5ca0*/  FSEL R94, R57, -INF , !P1 ;  /* 0xff800000395e7808 */ /* 0x000fe40004800000 */
[----:B------:R1:W-:Y:S01]  /*5cb0*/  MUFU.TANH R55, R44 ;  /* 0x0000002c00377308 */ /* 0x0003e20000002400 */
[C---:B------:R-:W-:Y:S01]  /*5cc0*/  FFMA.FTZ R234, R118.reuse, UR7, R51 ;  /* 0x0000000776ea7c23 */ /* 0x040fe20008010033 */
[----:B------:R-:W-:Y:S01]  /*5cd0*/  FFMA.FTZ R51, R118, UR7, R90 ;  /* 0x0000000776337c23 */ /* 0x000fe2000801005a */
[----:B------:R-:W-:Y:S01]  /*5ce0*/  IMAD.U32 R90, RZ, RZ, UR14 ;  /* 0x0000000eff5a7e24 */ /* 0x000fe2000f8e00ff */
[----:B------:R-:W-:Y:S01]  /*5cf0*/  FSEL R4, R4, -INF , !P3 ;  /* 0xff80000004047808 */ /* 0x000fe20005800000 */
[----:B------:R-:W-:Y:S01]  /*5d00*/  IMAD.U32 R118, RZ, RZ, UR14 ;  /* 0x0000000eff767e24 */ /* 0x000fe2000f8e00ff */
[----:B------:R-:W-:-:S02]  /*5d10*/  ISETP.GE.AND P4, PT, R97, R130, PT ;  /* 0x000000826100720c */ /* 0x000fc40003f86270 */
[----:B------:R5:W4:Y:S01]  /*5d20*/  MUFU.TANH R61, R28 ;  /* 0x0000001c003d7308 */ /* 0x000b220000002400 */
[----:B------:R-:W-:Y:S02]  /*5d30*/  ISETP.GE.AND P1, PT, R97, R128, PT ;  /* 0x000000806100720c */ /* 0x000fe40003f26270 */
[----:B------:R-:W-:-:S05]  /*5d40*/  FSEL R234, R234, -INF , !P4 ;  /* 0xff800000eaea7808 */ /* 0x000fca0006000000 */
[----:B------:R2:W-:Y:S01]  /*5d50*/  MUFU.TANH R57, R24 ;  /* 0x0000001800397308 */ /* 0x0005e20000002400 */
[----:B-1----:R-:W-:-:S05]  /*5d60*/  IMAD.U32 R44, RZ, RZ, UR14 ;  /* 0x0000000eff2c7e24 */ /* 0x002fca000f8e00ff */
[--C-:B------:R-:W-:Y:S02]  /*5d70*/  LOP3.LUT R65, R44, 0xd1, R3.reuse, 0xfe, !PT ;  /* 0x000000d12c417812 */ /* 0x100fe400078efe03 */
[----:B------:R-:W1:Y:S01]  /*5d80*/  MUFU.TANH R45, R45 ;  /* 0x0000002d002d7308 */ /* 0x000e620000002400 */
[----:B-----5:R-:W-:Y:S02]  /*5d90*/  FSEL R28, R63, -INF , !P6 ;  /* 0xff8000003f1c7808 */ /* 0x020fe40007000000 */
[----:B------:R-:W-:Y:S02]  /*5da0*/  LOP3.LUT R63, R90, 0xd8, R3, 0xfe, !PT ;  /* 0x000000d85a3f7812 */ /* 0x000fe400078efe03 */
[----:B------:R-:W-:Y:S02]  /*5db0*/  ISETP.GE.AND P6, PT, R67, R130, PT ;  /* 0x000000824300720c */ /* 0x000fe40003fc6270 */
[----:B------:R-:W-:Y:S01]  /*5dc0*/  I2FP.F32.S32 R116, R63 ;  /* 0x0000003f00747245 */ /* 0x000fe20000201400 */
[----:B------:R-:W5:Y:S01]  /*5dd0*/  MUFU.TANH R43, R43 ;  /* 0x0000002b002b7308 */ /* 0x000f620000002400 */
[----:B------:R-:W-:-:S02]  /*5de0*/  FSEL R90, R48, -INF , !P0 ;  /* 0xff800000305a7808 */ /* 0x000fc40004000000 */
[----:B--2---:R-:W-:Y:S01]  /*5df0*/  FSEL R24, R53, -INF , !P6 ;  /* 0xff80000035187808 */ /* 0x004fe20007000000 */
[----:B------:R-:W-:Y:S01]  /*5e00*/  FFMA.FTZ R222, R116, UR7, R47 ;  /* 0x0000000774de7c23 */ /* 0x000fe2000801002f */
[C---:B------:R-:W-:Y:S02]  /*5e10*/  ISETP.GE.AND P3, PT, R65.reuse, R130, PT ;  /* 0x000000824100720c */ /* 0x040fe40003f66270 */
[----:B------:R-:W-:Y:S01]  /*5e20*/  ISETP.GE.AND P0, PT, R65, R128, PT ;  /* 0x000000804100720c */ /* 0x000fe20003f06270 */
[----:B------:R-:W2:Y:S01]  /*5e30*/  MUFU.TANH R42, R42 ;  /* 0x0000002a002a7308 */ /* 0x000ea20000002400 */
[----:B------:R-:W-:Y:S01]  /*5e40*/  LOP3.LUT R53, R44, 0xd9, R3, 0xfe, !PT ;  /* 0x000000d92c357812 */ /* 0x000fe200078efe03 */
[----:B---3--:R-:W-:Y:S01]  /*5e50*/  FFMA.FTZ R44, R116, UR7, R46 ;  /* 0x00000007742c7c23 */ /* 0x008fe2000801002e */
[----:B------:R-:W-:Y:S02]  /*5e60*/  I2FP.F32.S32 R65, R65 ;  /* 0x0000004100417245 */ /* 0x000fe40000201400 */
[----:B------:R-:W-:-:S02]  /*5e70*/  I2FP.F32.S32 R116, R53 ;  /* 0x0000003500747245 */ /* 0x000fc40000201400 */
[----:B------:R-:W-:Y:S01]  /*5e80*/  FSEL R48, R59, -INF , !P2 ;  /* 0xff8000003b307808 */ /* 0x000fe20005000000 */
[----:B----4-:R-:W-:Y:S01]  /*5e90*/  FFMA.FTZ R52, R65, UR7, R52 ;  /* 0x0000000741347c23 */ /* 0x010fe20008010034 */
[----:B------:R-:W-:Y:S01]  /*5ea0*/  LOP3.LUT R59, R118, 0xe0, R3, 0xfe, !PT ;  /* 0x000000e0763b7812 */ /* 0x000fe200078efe03 */
[C---:B------:R-:W-:Y:S01]  /*5eb0*/  FFMA.FTZ R49, R116.reuse, UR7, R49 ;  /* 0x0000000774317c23 */ /* 0x040fe20008010031 */
[----:B------:R-:W-:Y:S01]  /*5ec0*/  FFMA.FTZ R61, R116, UR7, R61 ;  /* 0x00000007743d7c23 */ /* 0x000fe2000801003d */
[----:B------:R-:W-:Y:S01]  /*5ed0*/  FSEL R47, R51, -INF , !P1 ;  /* 0xff800000332f7808 */ /* 0x000fe20004800000 */
[----:B------:R-:W-:Y:S01]  /*5ee0*/  IMAD.U32 R116, RZ, RZ, UR14 ;  /* 0x0000000eff747e24 */ /* 0x000fe2000f8e00ff */
[C---:B------:R-:W-:Y:S01]  /*5ef0*/  ISETP.GE.AND P4, PT, R53.reuse, R130, PT ;  /* 0x000000823500720c */ /* 0x040fe20003f86270 */
[----:B------:R-:W3:Y:S01]  /*5f00*/  MUFU.TANH R40, R40 ;  /* 0x0000002800287308 */ /* 0x000ee20000002400 */
[----:B------:R-:W-:Y:S01]  /*5f10*/  ISETP.GE.AND P1, PT, R53, R128, PT ;  /* 0x000000803500720c */ /* 0x000fe20003f26270 */
[----:B------:R-:W-:Y:S01]  /*5f20*/  FFMA.FTZ R93, R65, UR7, R93 ;  /* 0x00000007415d7c23 */ /* 0x000fe2000801005d */
[----:B------:R-:W-:-:S02]  /*5f30*/  FSEL R118, R52, -INF , !P3 ;  /* 0xff80000034767808 */ /* 0x000fc40005800000 */
[----:B------:R-:W-:Y:S02]  /*5f40*/  I2FP.F32.S32 R52, R59 ;  /* 0x0000003b00347245 */ /* 0x000fe40000201400 */
[----:B------:R-:W-:Y:S01]  /*5f50*/  LOP3.LUT R53, R134, 0xe1, R3, 0xfe, !PT ;  /* 0x000000e186357812 */ /* 0x000fe200078efe03 */
[----:B------:R-:W4:Y:S01]  /*5f60*/  MUFU.TANH R41, R41 ;  /* 0x0000002900297308 */ /* 0x000f220000002400 */
[----:B------:R-:W-:Y:S01]  /*5f70*/  ISETP.GE.AND P2, PT, R63, R128, PT ;  /* 0x000000803f00720c */ /* 0x000fe20003f46270 */
[----:B-1----:R-:W-:Y:S01]  /*5f80*/  FFMA.FTZ R210, R52, UR7, R45 ;  /* 0x0000000734d27c23 */ /* 0x002fe2000801002d */
[----:B------:R-:W-:Y:S01]  /*5f90*/  LOP3.LUT R51, R116, 0xe8, R3, 0xfe, !PT ;  /* 0x000000e874337812 */ /* 0x000fe200078efe03 */
[----:B------:R-:W-:Y:S01]  /*5fa0*/  FFMA.FTZ R57, R52, UR7, R57 ;  /* 0x0000000734397c23 */ /* 0x000fe20008010039 */
[----:B------:R-:W-:Y:S01]  /*5fb0*/  I2FP.F32.S32 R116, R53 ;  /* 0x0000003500747245 */ /* 0x000fe20000201400 */
[----:B------:R-:W-:Y:S01]  /*5fc0*/  IMAD.U32 R52, RZ, RZ, UR14 ;  /* 0x0000000eff347e24 */ /* 0x000fe2000f8e00ff */
[----:B------:R-:W-:Y:S01]  /*5fd0*/  FSEL R45, R44, -INF , !P2 ;  /* 0xff8000002c2d7808 */ /* 0x000fe20005000000 */
[----:B------:R-:W1:Y:S01]  /*5fe0*/  MUFU.TANH R35, R35 ;  /* 0x0000002300237308 */ /* 0x000e620000002400 */
[----:B------:R-:W-:Y:S01]  /*5ff0*/  FSEL R216, R49, -INF , !P4 ;  /* 0xff80000031d87808 */ /* 0x000fe20006000000 */
[----:B------:R-:W-:Y:S01]  /*6000*/  FFMA.FTZ R55, R116, UR7, R55 ;  /* 0x0000000774377c23 */ /* 0x000fe20008010037 */
[----:B------:R-:W-:-:S02]  /*6010*/  FSEL R44, R61, -INF , !P1 ;  /* 0xff8000003d2c7808 */ /* 0x000fc40004800000 */
[-C--:B------:R-:W-:Y:S02]  /*6020*/  ISETP.GE.AND P6, PT, R63, R130.reuse, PT ;  /* 0x000000823f00720c */ /* 0x080fe40003fc6270 */
[C---:B------:R-:W-:Y:S01]  /*6030*/  ISETP.GE.AND P4, PT, R51.reuse, R130, PT ;  /* 0x000000823300720c */ /* 0x040fe20003f86270 */
[----:B------:R-:W1:Y:S01]  /*6040*/  MUFU.TANH R39, R39 ;  /* 0x0000002700277308 */ /* 0x000e620000002400 */
[----:B------:R-:W-:Y:S02]  /*6050*/  ISETP.GE.AND P1, PT, R51, R128, PT ;  /* 0x000000803300720c */ /* 0x000fe40003f26270 */
[----:B------:R-:W-:Y:S01]  /*6060*/  I2FP.F32.S32 R49, R51 ;  /* 0x0000003300317245 */ /* 0x000fe20000201400 */
[----:B-----5:R-:W-:Y:S01]  /*6070*/  FFMA.FTZ R51, R116, UR7, R43 ;  /* 0x0000000774337c23 */ /* 0x020fe2000801002b */
[----:B------:R-:W-:Y:S01]  /*6080*/  IMAD.U32 R116, RZ, RZ, UR14 ;  /* 0x0000000eff747e24 */ /* 0x000fe2000f8e00ff */
[----:B------:R-:W-:Y:S02]  /*6090*/  FSEL R222, R222, -INF , !P6 ;  /* 0xff800000dede7808 */ /* 0x000fe40007000000 */
[----:B------:R-:W5:Y:S01]  /*60a0*/  MUFU.TANH R33, R33 ;  /* 0x0000002100217308 */ /* 0x000f620000002400 */
[----:B------:R-:W-:Y:S01]  /*60b0*/  FSEL R46, R93, -INF , !P0 ;  /* 0xff8000005d2e7808 */ /* 0x000fe20004000000 */
[----:B--2---:R-:W-:Y:S01]  /*60c0*/  FFMA.FTZ R186, R49, UR7, R42 ;  /* 0x0000000731ba7c23 */ /* 0x004fe2000801002a */
[----:B------:R-:W-:Y:S01]  /*60d0*/  ISETP.GE.AND P6, PT, R53, R130, PT ;  /* 0x000000823500720c */ /* 0x000fe20003fc6270 */
[----:B---3--:R-:W-:Y:S01]  /*60e0*/  FFMA.FTZ R40, R49, UR7, R40 ;  /* 0x0000000731287c23 */ /* 0x008fe20008010028 */
[----:B------:R-:W-:-:S02]  /*60f0*/  ISETP.GE.AND P2, PT, R53, R128, PT ;  /* 0x000000803500720c */ /* 0x000fc40003f46270 */
[C---:B------:R-:W-:Y:S01]  /*6100*/  ISETP.GE.AND P3, PT, R59.reuse, R130, PT ;  /* 0x000000823b00720c */ /* 0x040fe20003f66270 */
[----:B------:R-:W-:Y:S01]  /*6110*/  MUFU.TANH R38, R38 ;  /* 0x0000002600267308 */ /* 0x000fe20000002400 */
[----:B------:R-:W-:Y:S02]  /*6120*/  ISETP.GE.AND P0, PT, R59, R128, PT ;  /* 0x000000803b00720c */ /* 0x000fe40003f06270 */
[--C-:B------:R-:W-:Y:S02]  /*6130*/  LOP3.LUT R53, R52, 0xe9, R3.reuse, 0xfe, !PT ;  /* 0x000000e934357812 */ /* 0x100fe400078efe03 */
[----:B------:R-:W-:Y:S02]  /*6140*/  LOP3.LUT R59, R116, 0xf0, R3, 0xfe, !PT ;  /* 0x000000f0743b7812 */ /* 0x000fe400078efe03 */
[----:B------:R-:W-:Y:S01]  /*6150*/  I2FP.F32.S32 R52, R53 ;  /* 0x0000003500347245 */ /* 0x000fe20000201400 */
[----:B------:R2:W-:Y:S01]  /*6160*/  MUFU.TANH R49, R31 ;  /* 0x0000001f00317308 */ /* 0x0005e20000002400 */
[----:B------:R-:W-:-:S02]  /*6170*/  I2FP.F32.S32 R134, R59 ;  /* 0x0000003b00867245 */ /* 0x000fc40000201400 */
[----:B------:R-:W-:Y:S01]  /*6180*/  FSEL R42, R51, -INF , !P2 ;  /* 0xff800000332a7808 */ /* 0x000fe20005000000 */
[C---:B----4-:R-:W-:Y:S01]  /*6190*/  FFMA.FTZ R116, R52.reuse, UR7, R41 ;  /* 0x0000000734747c23 */ /* 0x050fe20008010029 */
[----:B-1----:R-:W-:Y:S01]  /*61a0*/  FFMA.FTZ R35, R52, UR7, R35 ;  /* 0x0000000734237c23 */ /* 0x002fe20008010023 */
[C---:B------:R-:W-:Y:S01]  /*61b0*/  FFMA.FTZ R52, R134.reuse, UR7, R39 ;  /* 0x0000000786347c23 */ /* 0x040fe20008010027 */
[----:B-----5:R-:W-:Y:S01]  /*61c0*/  FFMA.FTZ R39, R134, UR7, R33 ;  /* 0x0000000786277c23 */ /* 0x020fe20008010021 */
[----:B------:R-:W-:Y:S01]  /*61d0*/  MUFU.TANH R29, R29 ;  /* 0x0000001d001d7308 */ /* 0x000fe20000002400 */
[----:B------:R-:W-:Y:S01]  /*61e0*/  IMAD.U32 R134, RZ, RZ, UR14 ;  /* 0x0000000eff867e24 */ /* 0x000fe2000f8e00ff */
[----:B------:R-:W-:Y:S02]  /*61f0*/  LOP3.LUT R33, R140, 0xf1, R3, 0xfe, !PT ;  /* 0x000000f18c217812 */ /* 0x000fe400078efe03 */
[----:B------:R-:W-:Y:S02]  /*6200*/  FSEL R210, R210, -INF , !P3 ;  /* 0xff800000d2d27808 */ /* 0x000fe40005800000 */
[----:B------:R-:W-:-:S02]  /*6210*/  FSEL R43, R57, -INF , !P0 ;  /* 0xff800000392b7808 */ /* 0x000fc40004000000 */
[----:B------:R-:W1:Y:S01]  /*6220*/  MUFU.TANH R36, R36 ;  /* 0x0000002400247308 */ /* 0x000e620000002400 */
[----:B------:R-:W-:Y:S02]  /*6230*/  FSEL R198, R55, -INF , !P6 ;  /* 0xff80000037c67808 */ /* 0x000fe40007000000 */
[--C-:B------:R-:W-:Y:S02]  /*6240*/  LOP3.LUT R51, R144, 0xf9, R3.reuse, 0xfe, !PT ;  /* 0x000000f990337812 */ /* 0x100fe400078efe03 */
[----:B--2---:R-:W-:Y:S02]  /*6250*/  LOP3.LUT R31, R134, 0x51, R3, 0xfe, !PT ;  /* 0x00000051861f7812 */ /* 0x004fe400078efe03 */
[----:B------:R-:W-:Y:S01]  /*6260*/  FSEL R186, R186, -INF , !P4 ;  /* 0xff800000baba7808 */ /* 0x000fe20006000000 */
[----:B------:R-:W-:Y:S01]  /*6270*/  MUFU.TANH R84, R84 ;  /* 0x0000005400547308 */ /* 0x000fe20000002400 */
[----:B------:R-:W-:Y:S02]  /*6280*/  FSEL R41, R40, -INF , !P1 ;  /* 0xff80000028297808 */ /* 0x000fe40004800000 */
[----:B------:R-:W-:-:S02]  /*6290*/  ISETP.GE.AND P3, PT, R53, R130, PT ;  /* 0x000000823500720c */ /* 0x000fc40003f66270 */
[----:B------:R-:W-:Y:S02]  /*62a0*/  ISETP.GE.AND P0, PT, R53, R128, PT ;  /* 0x000000803500720c */ /* 0x000fe40003f06270 */
[-C--:B------:R-:W-:Y:S01]  /*62b0*/  ISETP.GE.AND P6, PT, R59, R130.reuse, PT ;  /* 0x000000823b00720c */ /* 0x080fe20003fc6270 */
[----:B------:R-:W-:Y:S01]  /*62c0*/  MUFU.TANH R88, R88 ;  /* 0x0000005800587308 */ /* 0x000fe20000002400 */
[C---:B------:R-:W-:Y:S02]  /*62d0*/  ISETP.GE.AND P4, PT, R33.reuse, R130, PT ;  /* 0x000000822100720c */ /* 0x040fe40003f86270 */
[----:B------:R-:W-:Y:S02]  /*62e0*/  ISETP.GE.AND P1, PT, R33, R128, PT ;  /* 0x000000802100720c */ /* 0x000fe40003f26270 */
[----:B------:R-:W-:Y:S02]  /*62f0*/  I2FP.F32.S32 R33, R33 ;  /* 0x0000002100217245 */ /* 0x000fe40000201400 */
[----:B------:R-:W-:Y:S01]  /*6300*/  I2FP.F32.S32 R134, R51 ;  /* 0x0000003300867245 */ /* 0x000fe20000201400 */
[----:B------:R-:W-:Y:S01]  /*6310*/  MUFU.TANH R76, R76 ;  /* 0x0000004c004c7308 */ /* 0x000fe20000002400 */
[----:B------:R-:W-:-:S02]  /*6320*/  I2FP.F32.S32 R140, R31 ;  /* 0x0000001f008c7245 */ /* 0x000fc40000201400 */
[----:B------:R-:W-:Y:S01]  /*6330*/  FSEL R116, R116, -INF , !P3 ;  /* 0xff80000074747808 */ /* 0x000fe20005800000 */
[----:B-1----:R-:W-:Y:S01]  /*6340*/  FFMA.FTZ R36, R134, UR7, R36 ;  /* 0x0000000786247c23 */ /* 0x002fe20008010024 */
[----:B------:R-:W-:Y:S01]  /*6350*/  FSEL R40, R35, -INF , !P0 ;  /* 0xff80000023287808 */ /* 0x000fe20004000000 */
[----:B------:R-:W-:Y:S01]  /*6360*/  FFMA.FTZ R21, R140, UR7, R21 ;  /* 0x000000078c157c23 */ /* 0x000fe20008010015 */
[----:B------:R-:W-:Y:S01]  /*6370*/  FSEL R52, R52, -INF , !P6 ;  /* 0xff80000034347808 */ /* 0x000fe20007000000 */
[----:B------:R-:W-:Y:S01]  /*6380*/  IMAD.U32 R140, RZ, RZ, UR14 ;  /* 0x0000000eff8c7e24 */ /* 0x000fe2000f8e00ff */
[C---:B------:R-:W-:Y:S01]  /*6390*/  ISETP.GE.AND P3, PT, R51.reuse, R130, PT ;  /* 0x000000823300720c */ /* 0x040fe20003f66270 */
[----:B------:R-:W-:Y:S01]  /*63a0*/  MUFU.TANH R85, R85 ;  /* 0x0000005500557308 */ /* 0x000fe20000002400 */
[----:B------:R-:W-:Y:S01]  /*63b0*/  ISETP.GE.AND P0, PT, R51, R128, PT ;  /* 0x000000803300720c */ /* 0x000fe20003f06270 */
[----:B------:R-:W-:Y:S01]  /*63c0*/  FFMA.FTZ R51, R33, UR7, R38 ;  /* 0x0000000721337c23 */ /* 0x000fe20008010026 */
[----:B------:R-:W-:Y:S01]  /*63d0*/  ISETP.GE.AND P6, PT, R31, R130, PT ;  /* 0x000000821f00720c */ /* 0x000fe20003fc6270 */
[----:B------:R-:W-:Y:S01]  /*63e0*/  FFMA.FTZ R38, R33, UR7, R49 ;  /* 0x0000000721267c23 */ /* 0x000fe20008010031 */
[----:B------:R-:W-:Y:S01]  /*63f0*/  FFMA.FTZ R49, R134, UR7, R29 ;  /* 0x0000000786317c23 */ /* 0x000fe2000801001d */
[----:B------:R-:W-:Y:S01]  /*6400*/  IMAD.U32 R134, RZ, RZ, UR14 ;  /* 0x0000000eff867e24 */ /* 0x000fe2000f8e00ff */
[--C-:B------:R-:W-:Y:S01]  /*6410*/  LOP3.LUT R29, R170, 0x59, R3.reuse, 0xfe, !PT ;  /* 0x00000059aa1d7812 */ /* 0x100fe200078efe03 */
[----:B------:R-:W1:Y:S01]  /*6420*/  MUFU.TANH R31, R89 ;  /* 0x00000059001f7308 */ /* 0x000e620000002400 */
[----:B------:R-:W-:-:S02]  /*6430*/  LOP3.LUT R55, R184, 0x58, R3, 0xfe, !PT ;  /* 0x00000058b8377812 */ /* 0x000fc400078efe03 */
[--C-:B------:R-:W-:Y:S02]  /*6440*/  LOP3.LUT R53, R140, 0x61, R3.reuse, 0xfe, !PT ;  /* 0x000000618c357812 */ /* 0x100fe400078efe03 */
[--C-:B------:R-:W-:Y:S02]  /*6450*/  LOP3.LUT R33, R134, 0x68, R3.reuse, 0xfe, !PT ;  /* 0x0000006886217812 */ /* 0x100fe400078efe03 */
[----:B------:R-:W-:Y:S01]  /*6460*/  LOP3.LUT R35, R144, 0x60, R3, 0xfe, !PT ;  /* 0x0000006090237812 */ /* 0x000fe200078efe03 */
[----:B------:R-:W-:Y:S01]  /*6470*/  MUFU.TANH R81, R81 ;  /* 0x0000005100517308 */ /* 0x000fe20000002400 */
[----:B------:R-:W-:Y:S02]  /*6480*/  I2FP.F32.S32 R140, R29 ;  /* 0x0000001d008c7245 */ /* 0x000fe40000201400 */
[----:B------:R-:W-:Y:S02]  /*6490*/  FSEL R36, R36, -INF , !P0 ;  /* 0xff80000024247808 */ /* 0x000fe40004000000 */
[----:B------:R-:W-:Y:S01]  /*64a0*/  I2FP.F32.S32 R144, R55 ;  /* 0x0000003700907245 */ /* 0x000fe20000201400 */
[----:B------:R-:W-:Y:S01]  /*64b0*/  FFMA.FTZ R25, R140, UR7, R25 ;  /* 0x000000078c197c23 */ /* 0x000fe20008010019 */
[----:B------:R-:W-:Y:S01]  /*64c0*/  FSEL R51, R51, -INF , !P4 ;  /* 0xff80000033337808 */ /* 0x000fe20006000000 */
[----:B------:R-:W-:Y:S01]  /*64d0*/  IMAD.U32 R140, RZ, RZ, UR14 ;  /* 0x0000000eff8c7e24 */ /* 0x000fe2000f8e00ff */
[----:B------:R-:W-:Y:S01]  /*64e0*/  I2FP.F32.S32 R134, R53 ;  /* 0x0000003500867245 */ /* 0x000fe20000201400 */
[----:B------:R2:W-:Y:S01]  /*64f0*/  MUFU.TANH R67, R72 ;  /* 0x0000004800437308 */ /* 0x0005e20000002400 */
[----:B------:R-:W-:-:S02]  /*6500*/  ISETP.GE.AND P0, PT, R33, R130, PT ;  /* 0x000000822100720c */ /* 0x000fc40003f06270 */
[----:B------:R-:W-:Y:S01]  /*6510*/  ISETP.GE.AND P4, PT, R29, R130, PT ;  /* 0x000000821d00720c */ /* 0x000fe20003f86270 */
[----:B-1----:R-:W-:Y:S01]  /*6520*/  FFMA.FTZ R31, R134, UR7, R31 ;  /* 0x00000007861f7c23 */ /* 0x002fe2000801001f */
[----:B------:R-:W-:Y:S01]  /*6530*/  I2FP.F32.S32 R33, R33 ;  /* 0x0000002100217245 */ /* 0x000fe20000201400 */
[----:B------:R-:W-:Y:S01]  /*6540*/  IMAD.U32 R134, RZ, RZ, UR14 ;  /* 0x0000000eff867e24 */ /* 0x000fe2000f8e00ff */
[----:B------:R-:W-:Y:S01]  /*6550*/  ISETP.GE.AND P2, PT, R59, R128, PT ;  /* 0x000000803b00720c */ /* 0x000fe20003f46270 */
[----:B------:R1:W3:Y:S01]  /*6560*/  MUFU.TANH R29, R80 ;  /* 0x00000050001d7308 */ /* 0x0002e20000002400 */
[----:B------:R-:W-:Y:S02]  /*6570*/  FSEL R38, R38, -INF , !P1 ;  /* 0xff80000026267808 */ /* 0x000fe40004800000 */
[----:B------:R-:W-:Y:S02]  /*6580*/  ISETP.GE.AND P1, PT, R35, R130, PT ;  /* 0x000000822300720c */ /* 0x000fe40003f26270 */
[----:B------:R-:W-:-:S02]  /*6590*/  I2FP.F32.S32 R35, R35 ;  /* 0x0000002300237245 */ /* 0x000fc40000201400 */
[----:B------:R-:W-:Y:S01]  /*65a0*/  FSEL R39, R39, -INF , !P2 ;  /* 0xff80000027277808 */ /* 0x000fe20005000000 */
[----:B------:R-:W4:Y:S01]  /*65b0*/  MUFU.TANH R77, R77 ;  /* 0x0000004d004d7308 */ /* 0x000f220000002400 */
[-C--:B------:R-:W-:Y:S01]  /*65c0*/  ISETP.GE.AND P2, PT, R55, R130.reuse, PT ;  /* 0x000000823700720c */ /* 0x080fe20003f46270 */
[----:B------:R-:W-:Y:S01]  /*65d0*/  FFMA.FTZ R88, R35, UR7, R88 ;  /* 0x0000000723587c23 */ /* 0x000fe20008010058 */
[----:B------:R-:W-:Y:S01]  /*65e0*/  FSEL R49, R49, -INF , !P3 ;  /* 0xff80000031317808 */ /* 0x000fe20005800000 */
[----:B--2---:R-:W-:Y:S01]  /*65f0*/  IMAD.U32 R72, RZ, RZ, UR14 ;  /* 0x0000000eff487e24 */ /* 0x004fe2000f8e00ff */
[----:B------:R-:W-:Y:S02]  /*6600*/  ISETP.GE.AND P3, PT, R53, R130, PT ;  /* 0x000000823500720c */ /* 0x000fe40003f66270 */
[----:B------:R-:W-:Y:S01]  /*6610*/  LOP3.LUT R55, R140, 0x70, R3, 0xfe, !PT ;  /* 0x000000708c377812 */ /* 0x000fe200078efe03 */
[----:B------:R-:W-:Y:S01]  /*6620*/  MUFU.TANH R61, R73 ;  /* 0x00000049003d7308 */ /* 0x000fe20000002400 */
[----:B-1----:R-:W-:Y:S01]  /*6630*/  FFMA.FTZ R80, R144, UR7, R19 ;  /* 0x0000000790507c23 */ /* 0x002fe20008010013 */
[----:B------:R-:W-:Y:S01]  /*6640*/  FFMA.FTZ R19, R33, UR7, R84 ;  /* 0x0000000721137c23 */ /* 0x000fe20008010054 */
[----:B------:R-:W-:Y:S01]  /*6650*/  IMAD.U32 R84, RZ, RZ, UR14 ;  /* 0x0000000eff547e24 */ /* 0x000fe2000f8e00ff */
[----:B------:R-:W-:Y:S01]  /*6660*/  LOP3.LUT R53, R134, 0x71, R3, 0xfe, !PT ;  /* 0x0000007186357812 */ /* 0x000fe200078efe03 */
[----:B------:R-:W-:Y:S01]  /*6670*/  IMAD.U32 R144, RZ, RZ, UR14 ;  /* 0x0000000eff907e24 */ /* 0x000fe2000f8e00ff */
[----:B------:R-:W-:-:S02]  /*6680*/  FSEL R25, R25, -INF , !P4 ;  /* 0xff80000019197808 */ /* 0x000fc40006000000 */
[--C-:B------:R-:W-:Y:S01]  /*6690*/  LOP3.LUT R35, R84, 0x78, R3.reuse, 0xfe, !PT ;  /* 0x0000007854237812 */ /* 0x100fe200078efe03 */
[----:B------:R-:W-:Y:S01]  /*66a0*/  MUFU.TANH R184, R66 ;  /* 0x0000004200b87308 */ /* 0x000fe20000002400 */
[----:B------:R-:W-:Y:S02]  /*66b0*/  LOP3.LUT R57, R144, 0x69, R3, 0xfe, !PT ;  /* 0x0000006990397812 */ /* 0x000fe400078efe03 */
[----:B------:R-:W-:Y:S02]  /*66c0*/  I2FP.F32.S32 R84, R55 ;  /* 0x0000003700547245 */ /* 0x000fe40000201400 */
[----:B------:R-:W-:Y:S02]  /*66d0*/  ISETP.GE.AND P4, PT, R53, R130, PT ;  /* 0x000000823500720c */ /* 0x000fe40003f86270 */
[----:B------:R-:W-:Y:S01]  /*66e0*/  I2FP.F32.S32 R140, R53 ;  /* 0x00000035008c7245 */ /* 0x000fe20000201400 */
[----:B------:R-:W-:Y:S01]  /*66f0*/  MUFU.TANH R65, R69 ;  /* 0x0000004500417308 */ /* 0x000fe20000002400 */
[----:B------:R-:W-:-:S02]  /*6700*/  FSEL R33, R21, -INF , !P6 ;  /* 0xff80000015217808 */ /* 0x000fc40007000000 */
[----:B------:R-:W-:Y:S02]  /*6710*/  I2FP.F32.S32 R53, R35 ;  /* 0x0000002300357245 */ /* 0x000fe40000201400 */
[----:B------:R-:W-:Y:S02]  /*6720*/  FSEL R21, R88, -INF , !P1 ;  /* 0xff80000058157808 */ /* 0x000fe40004800000 */
[----:B------:R-:W-:Y:S01]  /*6730*/  I2FP.F32.S32 R134, R57 ;  /* 0x0000003900867245 */ /* 0x000fe20000201400 */
[----:B------:R-:W-:Y:S01]  /*6740*/  FFMA.FTZ R88, R53, UR7, R76 ;  /* 0x0000000735587c23 */ /* 0x000fe2000801004c */
[-C--:B------:R-:W-:Y:S01]  /*6750*/  ISETP.GE.AND P1, PT, R35, R130.reuse, PT ;  /* 0x000000822300720c */ /* 0x080fe20003f26270 */
[----:B---3--:R-:W-:Y:S01]  /*6760*/  FFMA.FTZ R35, R84, UR7, R29 ;  /* 0x0000000754237c23 */ /* 0x008fe2000801001d */
[----:B------:R-:W-:Y:S01]  /*6770*/  IMAD.U32 R84, RZ, RZ, UR14 ;  /* 0x0000000eff547e24 */ /* 0x000fe2000f8e00ff */
[----:B------:R4:W1:Y:S01]  /*6780*/  MUFU.TANH R53, R68 ;  /* 0x0000004400357308 */ /* 0x0008620000002400 */
[----:B------:R-:W-:Y:S01]  /*6790*/  FFMA.FTZ R85, R134, UR7, R85 ;  /* 0x0000000786557c23 */ /* 0x000fe20008010055 */
[----:B------:R-:W-:Y:S01]  /*67a0*/  IMAD.U32 R134, RZ, RZ, UR14 ;  /* 0x0000000eff867e24 */ /* 0x000fe2000f8e00ff */
[----:B------:R-:W-:Y:S01]  /*67b0*/  FSEL R80, R80, -INF , !P2 ;  /* 0xff80000050507808 */ /* 0x000fe20005000000 */
[----:B------:R-:W-:Y:S01]  /*67c0*/  FFMA.FTZ R29, R140, UR7, R81 ;  /* 0x000000078c1d7c23 */ /* 0x000fe20008010051 */
[--C-:B------:R-:W-:Y:S01]  /*67d0*/  LOP3.LUT R59, R84, 0x80, R3.reuse, 0xfe, !PT ;  /* 0x00000080543b7812 */ /* 0x100fe200078efe03 */
[----:B------:R-:W-:Y:S01]  /*67e0*/  IMAD.U32 R76, RZ, RZ, UR14 ;  /* 0x0000000eff4c7e24 */ /* 0x000fe2000f8e00ff */
[----:B------:R-:W-:Y:S01]  /*67f0*/  ISETP.GE.AND P2, PT, R55, R130, PT ;  /* 0x000000823700720c */ /* 0x000fe20003f46270 */
[----:B------:R-:W-:Y:S01]  /*6800*/  MUFU.TANH R95, R95 ;  /* 0x0000005f005f7308 */ /* 0x000fe20000002400 */
[----:B------:R-:W-:-:S02]  /*6810*/  LOP3.LUT R63, R134, 0x79, R3, 0xfe, !PT ;  /* 0x00000079863f7812 */ /* 0x000fc400078efe03 */
[----:B------:R-:W-:Y:S02]  /*6820*/  I2FP.F32.S32 R140, R59 ;  /* 0x0000003b008c7245 */ /* 0x000fe40000201400 */
[----:B------:R-:W-:Y:S02]  /*6830*/  LOP3.LUT R55, R72, 0x88, R3, 0xfe, !PT ;  /* 0x0000008848377812 */ /* 0x000fe400078efe03 */
[----:B------:R-:W-:Y:S01]  /*6840*/  ISETP.GE.AND P6, PT, R57, R130, PT ;  /* 0x000000823900720c */ /* 0x000fe20003fc6270 */
[----:B------:R-:W-:Y:S01]  /*6850*/  FFMA.FTZ R67, R140, UR7, R67 ;  /* 0x000000078c437c23 */ /* 0x000fe20008010043 */
[----:B------:R-:W-:Y:S01]  /*6860*/  LOP3.LUT R57, R76, 0x81, R3, 0xfe, !PT ;  /* 0x000000814c397812 */ /* 0x000fe200078efe03 */
[----:B------:R-:W-:Y:S01]  /*6870*/  IMAD.U32 R140, RZ, RZ, UR14 ;  /* 0x0000000eff8c7e24 */ /* 0x000fe2000f8e00ff */
[----:B------:R-:W-:Y:S01]  /*6880*/  I2FP.F32.S32 R84, R63 ;  /* 0x0000003f00547245 */ /* 0x000fe20000201400 */
[----:B------:R-:W-:Y:S01]  /*6890*/  MUFU.TANH R91, R91 ;  /* 0x0000005b005b7308 */ /* 0x000fe20000002400 */
[----:B------:R-:W-:-:S02]  /*68a0*/  I2FP.F32.S32 R144, R55 ;  /* 0x0000003700907245 */ /* 0x000fc40000201400 */
[----:B------:R-:W-:Y:S01]  /*68b0*/  FSEL R72, R35, -INF , !P2 ;  /* 0xff80000023487808 */ /* 0x000fe20005000000 */
[----:B----4-:R-:W-:Y:S01]  /*68c0*/  FFMA.FTZ R68, R84, UR7, R77 ;  /* 0x0000000754447c23 */ /* 0x010fe2000801004d */
[-C--:B------:R-:W-:Y:S01]  /*68d0*/  ISETP.GE.AND P2, PT, R55, R130.reuse, PT ;  /* 0x000000823700720c */ /* 0x080fe20003f46270 */
[----:B-1----:R-:W-:Y:S01]  /*68e0*/  FFMA.FTZ R53, R144, UR7, R53 ;  /* 0x0000000790357c23 */ /* 0x002fe20008010035 */
[----:B------:R-:W-:Y:S01]  /*68f0*/  FSEL R76, R19, -INF , !P0 ;  /* 0xff800000134c7808 */ /* 0x000fe20004000000 */
[----:B------:R-:W1:Y:S01]  /*6900*/  MUFU.TANH R55, R64 ;  /* 0x0000004000377308 */ /* 0x000e620000002400 */
[----:B------:R-:W-:Y:S01]  /*6910*/  I2FP.F32.S32 R134, R57 ;  /* 0x0000003900867245 */ /* 0x000fe20000201400 */
[----:B------:R-:W-:Y:S01]  /*6920*/  IMAD.U32 R84, RZ, RZ, UR14 ;  /* 0x0000000eff547e24 */ /* 0x000fe2000f8e00ff */
[----:B------:R-:W-:Y:S01]  /*6930*/  FSEL R31, R31, -INF , !P3 ;  /* 0xff8000001f1f7808 */ /* 0x000fe20005800000 */
[----:B------:R-:W-:Y:S01]  /*6940*/  IMAD.U32 R144, RZ, RZ, UR14 ;  /* 0x0000000eff907e24 */ /* 0x000fe2000f8e00ff */
[----:B------:R-:W-:Y:S01]  /*6950*/  FSEL R19, R85, -INF , !P6 ;  /* 0xff80000055137808 */ /* 0x000fe20007000000 */
[----:B------:R-:W-:Y:S01]  /*6960*/  FFMA.FTZ R61, R134, UR7, R61 ;  /* 0x00000007863d7c23 */ /* 0x000fe2000801003d */
[-C--:B------:R-:W-:Y:S01]  /*6970*/  ISETP.GE.AND P3, PT, R63, R130.reuse, PT ;  /* 0x000000823f00720c */ /* 0x080fe20003f66270 */
[----:B------:R-:W-:Y:S01]  /*6980*/  IMAD.U32 R134, RZ, RZ, UR14 ;  /* 0x0000000eff867e24 */ /* 0x000fe2000f8e00ff */
[----:B------:R-:W-:Y:S01]  /*6990*/  ISETP.GE.AND P6, PT, R57, R130, PT ;  /* 0x000000823900720c */ /* 0x000fe20003fc6270 */
[----:B------:R-:W-:Y:S01]  /*69a0*/  MUFU.TANH R82, R82 ;  /* 0x0000005200527308 */ /* 0x000fe20000002400 */
[----:B------:R-:W-:-:S02]  /*69b0*/  LOP3.LUT R57, R140, 0x90, R3, 0xfe, !PT ;  /* 0x000000908c397812 */ /* 0x000fc400078efe03 */
[----:B------:R-:W-:Y:S02]  /*69c0*/  ISETP.GE.AND P0, PT, R59, R130, PT ;  /* 0x000000823b00720c */ /* 0x000fe40003f06270 */
[----:B------:R-:W-:Y:S02]  /*69d0*/  FSEL R68, R68, -INF , !P3 ;  /* 0xff80000044447808 */ /* 0x000fe40005800000 */
[--C-:B------:R-:W-:Y:S01]  /*69e0*/  LOP3.LUT R59, R84, 0x58, R3.reuse, 0xfe, !PT ;  /* 0x00000058543b7812 */ /* 0x100fe200078efe03 */
[----:B------:R-:W-:Y:S01]  /*69f0*/  MUFU.TANH R83, R83 ;  /* 0x0000005300537308 */ /* 0x000fe20000002400 */
[----:B------:R-:W-:Y:S02]  /*6a00*/  ISETP.GE.AND P3, PT, R57, R128, PT ;  /* 0x000000803900720c */ /* 0x000fe40003f66270 */
[--C-:B------:R-:W-:Y:S02]  /*6a10*/  LOP3.LUT R69, R170, 0x89, R3.reuse, 0xfe, !PT ;  /* 0x00000089aa457812 */ /* 0x100fe400078efe03 */
[----:B------:R-:W-:-:S02]  /*6a20*/  LOP3.LUT R35, R144, 0x90, R3, 0xfe, !PT ;  /* 0x0000009090237812 */ /* 0x000fc400078efe03 */
[----:B------:R-:W-:Y:S01]  /*6a30*/  I2FP.F32.S32 R57, R57 ;  /* 0x0000003900397245 */ /* 0x000fe20000201400 */
[----:B------:R-:W-:Y:S01]  /*6a40*/  MUFU.TANH R78, R78 ;  /* 0x0000004e004e7308 */ /* 0x000fe20000002400 */
[----:B------:R-:W-:Y:S02]  /*6a50*/  LOP3.LUT R63, R134, 0x51, R3, 0xfe, !PT ;  /* 0x00000051863f7812 */ /* 0x000fe400078efe03 */
[----:B------:R-:W-:Y:S01]  /*6a60*/  I2FP.F32.S32 R84, R59 ;  /* 0x0000003b00547245 */ /* 0x000fe20000201400 */
[----:B------:R-:W-:Y:S01]  /*6a70*/  FFMA.FTZ R184, R57, UR7, R184 ;  /* 0x0000000739b87c23 */ /* 0x000fe200080100b8 */
[----:B------:R-:W-:Y:S02]  /*6a80*/  I2FP.F32.S32 R140, R69 ;  /* 0x00000045008c7245 */ /* 0x000fe40000201400 */
[----:B------:R-:W-:Y:S01]  /*6a90*/  I2FP.F32.S32 R134, R35 ;  /* 0x0000002300867245 */ /* 0x000fe20000201400 */
[----:B------:R-:W2:Y:S01]  /*6aa0*/  MUFU.TANH R57, R86 ;  /* 0x0000005600397308 */ /* 0x000ea20000002400 */
[----:B------:R-:W-:Y:S01]  /*6ab0*/  FSEL R88, R88, -INF , !P1 ;  /* 0xff80000058587808 */ /* 0x000fe20004800000 */
[----:B------:R-:W-:Y:S01]  /*6ac0*/  FFMA.FTZ R27, R84, UR7, R27 ;  /* 0x00000007541b7c23 */ /* 0x000fe2000801001b */
[-C--:B------:R-:W-:Y:S01]  /*6ad0*/  ISETP.GE.AND P1, PT, R35, R130.reuse, PT ;  /* 0x000000822300720c */ /* 0x080fe20003f26270 */
[----:B------:R-:W-:Y:S01]  /*6ae0*/  FFMA.FTZ R65, R140, UR7, R65 ;  /* 0x000000078c417c23 */ /* 0x000fe20008010041 */
[----:B-1----:R-:W-:Y:S01]  /*6af0*/  FFMA.FTZ R55, R134, UR7, R55 ;  /* 0x0000000786377c23 */ /* 0x002fe20008010037 */
[----:B------:R-:W-:Y:S01]  /*6b00*/  IMAD.U32 R84, RZ, RZ, UR14 ;  /* 0x0000000eff547e24 */ /* 0x000fe2000f8e00ff */
[----:B------:R-:W-:Y:S01]  /*6b10*/  FSEL R29, R29, -INF , !P4 ;  /* 0xff8000001d1d7808 */ /* 0x000fe20006000000 */
[----:B------:R1:W3:Y:S01]  /*6b20*/  MUFU.TANH R35, R6 ;  /* 0x0000000600237308 */ /* 0x0002e20000002400 */
[----:B------:R-:W-:Y:S01]  /*6b30*/  IMAD.U32 R140, RZ, RZ, UR14 ;  /* 0x0000000eff8c7e24 */ /* 0x000fe2000f8e00ff */
[----:B------:R-:W-:Y:S01]  /*6b40*/  ISETP.GE.AND P4, PT, R69, R130, PT ;  /* 0x000000824500720c */ /* 0x000fe20003f86270 */
[----:B------:R-:W-:Y:S01]  /*6b50*/  IMAD.U32 R134, RZ, RZ, UR14 ;  /* 0x0000000eff867e24 */ /* 0x000fe2000f8e00ff */
[----:B------:R-:W-:-:S02]  /*6b60*/  FSEL R66, R67, -INF , !P0 ;  /* 0xff80000043427808 */ /* 0x000fc40004000000 */
[----:B------:R-:W-:Y:S02]  /*6b70*/  FSEL R64, R61, -INF , !P6 ;  /* 0xff8000003d407808 */ /* 0x000fe40007000000 */
[----:B------:R-:W-:Y:S01]  /*6b80*/  ISETP.GE.AND P0, PT, R63, R128, PT ;  /* 0x000000803f00720c */ /* 0x000fe20003f06270 */
[----:B------:R-:W-:Y:S01]  /*6b90*/  MUFU.TANH R79, R79 ;  /* 0x0000004f004f7308 */ /* 0x000fe20000002400 */
[----:B------:R-:W-:Y:S02]  /*6ba0*/  I2FP.F32.S32 R220, R63 ;  /* 0x0000003f00dc7245 */ /* 0x000fe40000201400 */
[--C-:B------:R-:W-:Y:S02]  /*6bb0*/  LOP3.LUT R69, R144, 0x59, R3.reuse, 0xfe, !PT ;  /* 0x0000005990457812 */ /* 0x100fe400078efe03 */
[----:B------:R-:W-:Y:S01]  /*6bc0*/  LOP3.LUT R61, R84, 0x68, R3, 0xfe, !PT ;  /* 0x00000068543d7812 */ /* 0x000fe200078efe03 */
[----:B------:R-:W-:Y:S01]  /*6bd0*/  FFMA.FTZ R220, R220, UR7, R23 ;  /* 0x00000007dcdc7c23 */ /* 0x000fe20008010017 */
[--C-:B------:R-:W-:Y:S01]  /*6be0*/  LOP3.LUT R67, R140, 0x60, R3.reuse, 0xfe, !PT ;  /* 0x000000608c437812 */ /* 0x100fe200078efe03 */
[----:B-1----:R-:W-:Y:S01]  /*6bf0*/  IMAD.U32 R6, RZ, RZ, UR14 ;  /* 0x0000000eff067e24 */ /* 0x002fe2000f8e00ff */
[----:B------:R-:W-:Y:S01]  /*6c00*/  LOP3.LUT R63, R134, 0x61, R3, 0xfe, !PT ;  /* 0x00000061863f7812 */ /* 0x000fe200078efe03 */
[----:B------:R-:W1:Y:S01]  /*6c10*/  MUFU.TANH R87, R87 ;  /* 0x0000005700577308 */ /* 0x000e620000002400 */
[----:B------:R-:W-:-:S02]  /*6c20*/  I2FP.F32.S32 R134, R69 ;  /* 0x0000004500867245 */ /* 0x000fc40000201400 */
[----:B------:R-:W-:Y:S02]  /*6c30*/  I2FP.F32.S32 R144, R61 ;  /* 0x0000003d00907245 */ /* 0x000fe40000201400 */
[----:B------:R-:W-:Y:S01]  /*6c40*/  I2FP.F32.S32 R84, R67 ;  /* 0x0000004300547245 */ /* 0x000fe20000201400 */
[----:B------:R-:W-:Y:S01]  /*6c50*/  FFMA.FTZ R95, R134, UR7, R95 ;  /* 0x00000007865f7c23 */ /* 0x000fe2000801005f */
[----:B------:R-:W-:Y:S01]  /*6c60*/  I2FP.F32.S32 R140, R63 ;  /* 0x0000003f008c7245 */ /* 0x000fe20000201400 */
[----:B--2---:R-:W-:Y:S01]  /*6c70*/  FFMA.FTZ R57, R144, UR7, R57 ;  /* 0x0000000790397c23 */ /* 0x004fe20008010039 */
[-C--:B------:R-:W-:Y:S01]  /*6c80*/  ISETP.GE.AND P6, PT, R59, R128.reuse, PT ;  /* 0x000000803b00720c */ /* 0x080fe20003fc6270 */
[----:B---3--:R-:W-:Y:S01]  /*6c90*/  FFMA.FTZ R35, R84, UR7, R35 ;  /* 0x0000000754237c23 */ /* 0x008fe20008010023 */
[----:B------:R-:W-:Y:S02]  /*6ca0*/  IMAD.U32 R144, RZ, RZ, UR14 ;  /* 0x0000000eff907e24 */ /* 0x000fe4000f8e00ff */
[----:B------:R-:W-:Y:S01]  /*6cb0*/  FFMA.FTZ R91, R140, UR7, R91 ;  /* 0x000000078c5b7c23 */ /* 0x000fe2000801005b */
[----:B------:R-:W-:Y:S01]  /*6cc0*/  IMAD.U32 R134, RZ, RZ, UR14 ;  /* 0x0000000eff867e24 */ /* 0x000fe2000f8e00ff */
[----:B------:R-:W-:Y:S01]  /*6cd0*/  LOP3.LUT R59, R6, 0x69, R3, 0xfe, !PT ;  /* 0x00000069063b7812 */ /* 0x000fe200078efe03 */
[----:B------:R-:W-:Y:S01]  /*6ce0*/  IMAD.U32 R140, RZ, RZ, UR14 ;  /* 0x0000000eff8c7e24 */ /* 0x000fe2000f8e00ff */
[----:B------:R-:W-:Y:S01]  /*6cf0*/  FSEL R86, R65, -INF , !P4 ;  /* 0xff80000041567808 */ /* 0x000fe20006000000 */
[----:B------:R-:W-:Y:S01]  /*6d00*/  IMAD.U32 R84, RZ, RZ, UR14 ;  /* 0x0000000eff547e24 */ /* 0x000fe2000f8e00ff */
[----:B------:R-:W-:Y:S01]  /*6d10*/  FSEL R184, R184, -INF , !P3 ;  /* 0xff800000b8b87808 */ /* 0x000fe20005800000 */
[----:B------:R-:W2:Y:S01]  /*6d20*/  MUFU.TANH R74, R74 ;  /* 0x0000004a004a7308 */ /* 0x000ea20000002400 */
[----:B------:R-:W-:-:S02]  /*6d30*/  ISETP.GE.AND P4, PT, R67, R128, PT ;  /* 0x000000804300720c */ /* 0x000fc40003f86270 */
[----:B------:R-:W-:Y:S02]  /*6d40*/  FSEL R6, R55, -INF , !P1 ;  /* 0xff80000037067808 */ /* 0x000fe40004800000 */
[-C--:B------:R-:W-:Y:S02]  /*6d50*/  ISETP.GE.AND P3, PT, R61, R128.reuse, PT ;  /* 0x000000803d00720c */ /* 0x080fe40003f66270 */
[----:B------:R-:W-:Y:S01]  /*6d60*/  FSEL R220, R220, -INF , !P0 ;  /* 0xff800000dcdc7808 */ /* 0x000fe20004000000 */
[----:B------:R-:W3:Y:S01]  /*6d70*/  MUFU.TANH R75, R75 ;  /* 0x0000004b004b7308 */ /* 0x000ee20000002400 */
[----:B------:R-:W-:Y:S02]  /*6d80*/  FSEL R23, R53, -INF , !P2 ;  /* 0xff80000035177808 */ /* 0x000fe40005000000 */
[----:B------:R-:W-:Y:S02]  /*6d90*/  ISETP.GE.AND P0, PT, R59, R128, PT ;  /* 0x000000803b00720c */ /* 0x000fe40003f06270 */
[----:B------:R-:W-:-:S02]  /*6da0*/  I2FP.F32.S32 R170, R59 ;  /* 0x0000003b00aa7245 */ /* 0x000fc40000201400 */
[--C-:B------:R-:W-:Y:S01]  /*6db0*/  LOP3.LUT R61, R144, 0x70, R3.reuse, 0xfe, !PT ;  /* 0x00000070903d7812 */ /* 0x100fe200078efe03 */
[----:B------:R-:W4:Y:S01]  /*6dc0*/  MUFU.TANH R70, R70 ;  /* 0x0000004600467308 */ /* 0x000f220000002400 */
[----:B------:R-:W-:Y:S01]  /*6dd0*/  LOP3.LUT R55, R134, 0x78, R3, 0xfe, !PT ;  /* 0x0000007886377812 */ /* 0x000fe200078efe03 */
[----:B-1----:R-:W-:Y:S01]  /*6de0*/  FFMA.FTZ R87, R170, UR7, R87 ;  /* 0x00000007aa577c23 */ /* 0x002fe20008010057 */
[--C-:B------:R-:W-:Y:S02]  /*6df0*/  LOP3.LUT R59, R140, 0x71, R3.reuse, 0xfe, !PT ;  /* 0x000000718c3b7812 */ /* 0x100fe400078efe03 */
[----:B------:R-:W-:Y:S02]  /*6e00*/  LOP3.LUT R53, R84, 0x79, R3, 0xfe, !PT ;  /* 0x0000007954357812 */ /* 0x000fe400078efe03 */
[----:B------:R-:W-:Y:S01]  /*6e10*/  FSEL R218, R27, -INF , !P6 ;  /* 0xff8000001bda7808 */ /* 0x000fe20007000000 */
[----:B------:R-:W1:Y:S01]  /*6e20*/  MUFU.TANH R71, R71 ;  /* 0x0000004700477308 */ /* 0x000e620000002400 */
[----:B------:R-:W-:-:S02]  /*6e30*/  FSEL R188, R35, -INF , !P4 ;  /* 0xff80000023bc7808 */ /* 0x000fc40006000000 */
[----:B------:R-:W-:Y:S02]  /*6e40*/  I2FP.F32.S32 R27, R61 ;  /* 0x0000003d001b7245 */ /* 0x000fe40000201400 */
[-C--:B------:R-:W-:Y:S02]  /*6e50*/  ISETP.GE.AND P4, PT, R55, R128.reuse, PT ;  /* 0x000000803700720c */ /* 0x080fe40003f86270 */
[----:B------:R-:W-:Y:S01]  /*6e60*/  I2FP.F32.S32 R84, R59 ;  /* 0x0000003b00547245 */ /* 0x000fe20000201400 */
[----:B------:R-:W-:Y:S01]  /*6e70*/  FFMA.FTZ R27, R27, UR7, R82 ;  /* 0x000000071b1b7c23 */ /* 0x000fe20008010052 */
[----:B------:R-:W-:Y:S01]  /*6e80*/  I2FP.F32.S32 R55, R55 ;  /* 0x0000003700377245 */ /* 0x000fe20000201400 */
[----:B------:R-:W-:Y:S01]  /*6e90*/  IMAD.U32 R82, RZ, RZ, UR14 ;  /* 0x0000000eff527e24 */ /* 0x000fe2000f8e00ff */
[----:B------:R-:W-:Y:S01]  /*6ea0*/  I2FP.F32.S32 R134, R53 ;  /* 0x0000003500867245 */ /* 0x000fe20000201400 */
        /* <DEDUP_REMOVED lines=8> */
[----:B------:R-:W-:Y:S01]  /*6f30*/  BAR.SYNC.DEFER_BLOCKING 0x0 ;  /* 0x0000000000007b1d */ /* 0x000fe20000010000 */
[----:B------:R-:W-:Y:S01]  /*6f40*/  IMAD.U32 R78, RZ, RZ, UR14 ;  /* 0x0000000eff4e7e24 */ /* 0x000fe2000f8e00ff */
[----:B------:R-:W-:-:S02]  /*6f50*/  ISETP.GE.AND P6, PT, R61, R128, PT ;  /* 0x000000803d00720c */ /* 0x000fc40003fc6270 */
[----:B------:R-:W-:Y:S02]  /*6f60*/  FSEL R170, R95, -INF , !P2 ;  /* 0xff8000005faa7808 */ /* 0x000fe40005000000 */
[-C--:B------:R-:W-:Y:S02]  /*6f70*/  ISETP.GE.AND P1, PT, R53, R128.reuse, PT ;  /* 0x000000803500720c */ /* 0x080fe40003f26270 */
[----:B------:R-:W-:Y:S02]  /*6f80*/  ISETP.GE.AND P2, PT, R59, R128, PT ;  /* 0x000000803b00720c */ /* 0x000fe40003f46270 */
[--C-:B------:R-:W-:Y:S02]  /*6f90*/  LOP3.LUT R53, R82, 0x88, R3.reuse, 0xfe, !PT ;  /* 0x0000008852357812 */ /* 0x100fe400078efe03 */
[--C-:B------:R-:W-:Y:S02]  /*6fa0*/  LOP3.LUT R61, R134, 0x80, R3.reuse, 0xfe, !PT ;  /* 0x00000080863d7812 */ /* 0x100fe400078efe03 */
[----:B------:R-:W-:-:S02]  /*6fb0*/  LOP3.LUT R59, R84, 0x81, R3, 0xfe, !PT ;  /* 0x00000081543b7812 */ /* 0x000fc400078efe03 */
[----:B------:R-:W-:Y:S02]  /*6fc0*/  LOP3.LUT R35, R78, 0x89, R3, 0xfe, !PT ;  /* 0x000000894e237812 */ /* 0x000fe400078efe03 */
[----:B------:R-:W-:Y:S02]  /*6fd0*/  FSEL R200, R27, -INF , !P6 ;  /* 0xff8000001bc87808 */ /* 0x000fe40007000000 */
[----:B------:R-:W-:Y:S02]  /*6fe0*/  FSEL R212, R57, -INF , !P3 ;  /* 0xff80000039d47808 */ /* 0x000fe40005800000 */
[----:B------:R-:W-:Y:S02]  /*6ff0*/  ISETP.GE.AND P6, PT, R53, R128, PT ;  /* 0x000000803500720c */ /* 0x000fe40003fc6270 */
[----:B------:R-:W-:Y:S02]  /*7000*/  I2FP.F32.S32 R57, R61 ;  /* 0x0000003d00397245 */ /* 0x000fe40000201400 */
[----:B------:R-:W-:-:S02]  /*7010*/  I2FP.F32.S32 R78, R59 ;  /* 0x0000003b004e7245 */ /* 0x000fc40000201400 */
[----:B------:R-:W-:Y:S01]  /*7020*/  I2FP.F32.S32 R53, R53 ;  /* 0x0000003500357245 */ /* 0x000fe20000201400 */
[----:B--2---:R-:W-:Y:S01]  /*7030*/  FFMA.FTZ R57, R57, UR7, R74 ;  /* 0x0000000739397c23 */ /* 0x004fe2000801004a */
[----:B------:R-:W-:Y:S01]  /*7040*/  I2FP.F32.S32 R82, R35 ;  /* 0x0000002300527245 */ /* 0x000fe20000201400 */
[----:B---3--:R-:W-:Y:S01]  /*7050*/  FFMA.FTZ R75, R78, UR7, R75 ;  /* 0x000000074e4b7c23 */ /* 0x008fe2000801004b */
[----:B------:R-:W-:Y:S01]  /*7060*/  FSEL R192, R87, -INF , !P0 ;  /* 0xff80000057c07808 */ /* 0x000fe20004000000 */
[----:B----4-:R-:W-:Y:S01]  /*7070*/  FFMA.FTZ R53, R53, UR7, R70 ;  /* 0x0000000735357c23 */ /* 0x010fe20008010046 */
[----:B------:R-:W-:Y:S01]  /*7080*/  FSEL R208, R83, -INF , !P2 ;  /* 0xff80000053d07808 */ /* 0x000fe20005000000 */
[----:B-1----:R-:W-:Y:S01]  /*7090*/  FFMA.FTZ R71, R82, UR7, R71 ;  /* 0x0000000752477c23 */ /* 0x002fe20008010047 */
[-C--:B------:R-:W-:Y:S02]  /*70a0*/  ISETP.GE.AND P3, PT, R61, R128.reuse, PT ;  /* 0x000000803d00720c */ /* 0x080fe40003f66270 */
        /* <DEDUP_REMOVED lines=20> */
.L_x_2211:
[----:B------:R-:W1:Y:S01]  /*71f0*/  LDC R35, c[0x0][0x4f0] ;  /* 0x00013c00ff237b82 */ /* 0x000e620000000800 */
[----:B------:R-:W-:Y:S01]  /*7200*/  UIADD3 UR4, UPT, UPT, UR14, -0x100, URZ ;  /* 0xffffff000e047890 */ /* 0x000fe2000fffe0ff */
        /* <DEDUP_REMOVED lines=46> */
[----:B------:R-:W-:-:S04]  /*74f0*/  IMAD R27, R27, UR10, RZ ;  /* 0x0000000a1b1b7c24 */ /* 0x000fc8000f8e02ff */
[C---:B------:R-:W-:Y:S02]  /*7500*/  IMAD R27, R74.reuse, UR11, R27 ;  /* 0x0000000b4a1b7c24 */ /* 0x040fe4000f8e021b */
[----:B------:R-:W-:-:S04]  /*7510*/  IMAD.WIDE.U32 R74, R74, UR10, RZ ;  /* 0x0000000a4a4a7c25 */ /* 0x000fc8000f8e00ff */
        /* <DEDUP_REMOVED lines=9> */
.L_x_2212:
        /* <DEDUP_REMOVED lines=18> */
[-C--:B------:R-:W-:Y:S01]  /*76d0*/  @!P0 LEA R84, P2, R85, R78.reuse, 0x6 ;  /* 0x0000004e55548211 */ /* 0x080fe200078430ff */
[----:B------:R-:W-:Y:S01]  /*76e0*/  VOTEU.ALL UP0, P0 ;  /* 0x0000000000ff7886 */ /* 0x000fe20000000000 */
[-C--:B------:R-:W-:Y:S01]  /*76f0*/  @!P0 LEA R134, P3, R57, R78.reuse, 0x7 ;  /* 0x0000004e39868211 */ /* 0x080fe200078638ff */
[----:B------:R-:W-:Y:S01]  /*7700*/  @!P0 IMAD.WIDE.U32 R82, R83, 0xc0, R78 ;  /* 0x000000c053528825 */ /* 0x000fe200078e004e */
        /* <DEDUP_REMOVED lines=8> */
[----:B------:R-:W-:Y:S01]  /*7790*/  IMAD.U32 R27, RZ, RZ, UR10 ;  /* 0x0000000aff1b7e24 */ /* 0x000fe2000f8e00ff */
[-C--:B------:R-:W-:Y:S01]  /*77a0*/  @!P0 MOV R71, R79.reuse ;  /* 0x0000004f00478202 */ /* 0x080fe20000000f00 */
[----:B------:R-:W-:Y:S01]  /*77b0*/  @!UP0 UIMAD UR4, UR11, 0x140, URZ ;  /* 0x000001400b0488a4 */ /* 0x000fe2000f8e02ff */
[-C--:B------:R-:W-:Y:S01]  /*77c0*/  @!P0 LEA.HI.X R141, R70, R79.reuse, R35, 0x8, P2 ;  /* 0x0000004f468d8211 */ /* 0x080fe200010f4423 */
[--C-:B------:R-:W-:Y:S01]  /*77d0*/  @!P0 IMAD.MOV.U32 R70, RZ, RZ, R78.reuse ;  /* 0x000000ffff468224 */ /* 0x100fe200078e004e */
[----:B------:R-:W-:Y:S01]  /*77e0*/  @!P0 LEA.HI.X R135, R74, R79, R55, 0x7, P3 ;  /* 0x0000004f4a878211 */ /* 0x000fe200018f3c37 */
[----:B------:R1:W-:Y:S01]  /*77f0*/  @P1 STS.128 [R2+0x1000], RZ ;  /* 0x001000ff02001388 */ /* 0x0003e20000000c00 */
[----:B------:R-:W-:-:S03]  /*7800*/  @!P0 IMAD.WIDE.U32 R144, R27, 0x140, R78 ;  /* 0x000001401b908825 */ /* 0x000fc600078e004e */
        /* <DEDUP_REMOVED lines=42> */
.L_x_2214:
[----:B------:R-:W-:Y:S05]  /*7ab0*/  BSYNC.RECONVERGENT B0 ;  /* 0x0000000000007941 */ /* 0x000fea0003800200 */
.L_x_2213:
[----:B------:R-:W0:Y:S02]  /*7ac0*/  LDGDEPBAR ;  /* 0x00000000000079af */ /* 0x000e240000000000 */
.L_x_2210:
[----:B------:R-:W-:Y:S01]  /*7ad0*/  FMNMX3.FTZ R27, R92, R98, R106, !PT ;  /* 0x000000625c1b7276 */ /* 0x000fe2000781006a */
[----:B------:R-:W3:Y:S01]  /*7ae0*/  LDCU UR19, c[0x0][0x45c] ;  /* 0x00008b80ff1377ac */ /* 0x000ee20008000800 */
[----:B------:R-:W-:Y:S02]  /*7af0*/  IADD3 R181, PT, PT, R162, R151, RZ ;  /* 0x00000097a2b57210 */ /* 0x000fe40007ffe0ff */
[----:B------:R-:W-:Y:S01]  /*7b00*/  FMNMX3.FTZ R27, R27, R102, R114, !PT ;  /* 0x000000661b1b7276 */ /* 0x000fe20007810072 */
[----:B------:R-:W-:Y:S01]  /*7b10*/  UISETP.GT.AND UP0, UPT, UR20, UR16, UPT ;  /* 0x000000101400728c */ /* 0x000fe2000bf04270 */
[----:B------:R-:W-:Y:S02]  /*7b20*/  LEA R181, R181, UR6, 0x1 ;  /* 0x00000006b5b57c11 */ /* 0x000fe4000f8e08ff */
        /* <DEDUP_REMOVED lines=77> */
[----:B------:R-:W-:Y:S01]  /*8000*/  LDSM.16.MT88.4 R28, [R88+0x5400] ;  /* 0x00540000581c783b */ /* 0x000fe20000004200 */
        /* <DEDUP_REMOVED lines=69> */
[----:B------:R-:W-:Y:S01]  /*8460*/  FMNMX.FTZ R6, R36, R5, !PT ;  /* 0x0000000524067209 */ /* 0x000fe20007810000 */
        /* <DEDUP_REMOVED lines=31> */
[----:B------:R-:W4:Y:S01]  /*8660*/  MUFU.EX2 R142, R142 ;  /* 0x0000008e008e7308 */ /* 0x000f220000000800 */
[----:B------:R-:W5:Y:S01]  /*8670*/  LDSM.16.MT88.4 R32, [R181+0x5800] ;  /* 0x00580000b520783b */ /* 0x000f620000004200 */
        /* <DEDUP_REMOVED lines=31> */
[C---:B-1----:R-:W-:Y:S01]  /*8870*/  F2FP.BF16.F32.PACK_AB R23, R119.reuse, R136 ;  /* 0x000000887717723e */ /* 0x042fe200000010ff */
[--C-:B------:R-:W-:Y:S01]  /*8880*/  FFMA.FTZ R184, R184, UR19, -R87.reuse ;  /* 0x00000013b8b87c23 */ /* 0x100fe20008010857 */
[--C-:B------:R-:W-:Y:S01]  /*8890*/  FFMA.FTZ R159, R168, UR19, -R87.reuse ;  /* 0x00000013a89f7c23 */ /* 0x100fe20008010857 */
[--C-:B------:R-:W-:Y:S01]  /*88a0*/  FFMA.FTZ R161, R166, UR19, -R87.reuse ;  /* 0x00000013a6a17c23 */ /* 0x100fe20008010857 */
[----:B------:R-:W-:Y:S01]  /*88b0*/  FFMA.FTZ R164, R164, UR19, -R87 ;  /* 0x00000013a4a47c23 */ /* 0x000fe20008010857 */
[----:B------:R-:W-:Y:S01]  /*88c0*/  FADD.FTZ R123, R142, R121 ;  /* 0x000000798e7b7221 */ /* 0x000fe20000010000 */
        /* <DEDUP_REMOVED lines=21> */
[----:B----4-:R-:W-:Y:S01]  /*8a20*/  F2FP.BF16.F32.PACK_AB R13, R111, R126 ;  /* 0x0000007e6f0d723e */ /* 0x010fe200000010ff */
        /* <DEDUP_REMOVED lines=18> */
[----:B------:R-:W-:Y:S01]  /*8b50*/  FFMA.FTZ R40, R40, UR19, -R87 ;  /* 0x0000001328287c23 */ /* 0x000fe20008010857 */
[----:B------:R-:W1:Y:S03]  /*8b60*/  MUFU.EX2 R120, R120 ;  /* 0x0000007800787308 */ /* 0x000e660000000800 */
[C---:B------:R-:W-:Y:S01]  /*8b70*/  HMMA.16816.F32.BF16 R4, R12.reuse, R18, R4 ;  /* 0x000000120c04723c */ /* 0x040fe20000041804 */
[----:B------:R-:W3:Y:S04]  /*8b80*/  LDSM.16.MT88.4 R16, [R88+0x5800] ;  /* 0x005800005810783b */ /* 0x000ee80000004200 */
[----:B------:R-:W-:Y:S03]  /*8b90*/  MUFU.EX2 R152, R152 ;  /* 0x0000009800987308 */ /* 0x000fe60000000800 */
[C---:B------:R-:W-:Y:S05]  /*8ba0*/  HMMA.16816.F32.BF16 R24, R12.reuse, R28, R24 ;  /* 0x0000001c0c18723c */ /* 0x040fea0000041818 */
[----:B------:R-:W4:Y:S03]  /*8bb0*/  MUFU.EX2 R117, R117 ;  /* 0x0000007500757308 */ /* 0x000f260000000800 */
[----:B------:R-:W-:Y:S01]  /*8bc0*/  HMMA.16816.F32.BF16 R20, R12, R30, R20 ;  /* 0x0000001e0c14723c */ /* 0x000fe20000041814 */
[----:B------:R-:W4:Y:S01]  /*8bd0*/  LDSM.16.MT88.4 R28, [R181+0x5c00] ;  /* 0x005c0000b51c783b */ /* 0x000f220000004200 */
        /* <DEDUP_REMOVED lines=8> */
[----:B-----5:R-:W-:Y:S01]  /*8c60*/  HMMA.16816.F32.BF16 R8, R12, R32, R8 ;  /* 0x000000200c08723c */ /* 0x020fe20000041808 */
[----:B------:R-:W-:-:S04]  /*8c70*/  FADD.FTZ R107, R107, R122 ;  /* 0x0000007a6b6b7221 */ /* 0x000fc80000010000 */
[----:B------:R-:W-:Y:S01]  /*8c80*/  FADD.FTZ R107, R120, R107 ;  /* 0x0000006b786b7221 */ /* 0x000fe20000010000 */
[----:B------:R-:W-:Y:S02]  /*8c90*/  MUFU.EX2 R160, R160 ;  /* 0x000000a000a07308 */ /* 0x000fe40000000800 */
[C---:B------:R-:W-:Y:S01]  /*8ca0*/  HMMA.16816.F32.BF16 R4, R12.reuse, R34, R4 ;  /* 0x000000220c04723c */ /* 0x040fe20000041804 */
[----:B------:R-:W2:Y:S05]  /*8cb0*/  LDSM.16.MT88.4 R32, [R88+0x5c00] ;  /* 0x005c00005820783b */ /* 0x000eaa0000004200 */
[----:B------:R-:W5:Y:S02]  /*8cc0*/  MUFU.EX2 R127, R127 ;  /* 0x0000007f007f7308 */ /* 0x000f640000000800 */
        /* <DEDUP_REMOVED lines=8> */
[----:B------:R-:W4:Y:S01]  /*8d50*/  MUFU.EX2 R158, R158 ;  /* 0x0000009e009e7308 */ /* 0x000f220000000800 */
[----:B-1----:R-:W-:Y:S01]  /*8d60*/  F2FP.BF16.F32.PACK_AB R15, R146, R125 ;  /* 0x0000007d920f723e */ /* 0x002fe200000010ff */
[----:B------:R-:W-:-:S04]  /*8d70*/  FADD.FTZ R152, R117, R152 ;  /* 0x0000009875987221 */ /* 0x000fc80000010000 */
[----:B------:R-:W-:Y:S01]  /*8d80*/  FADD.FTZ R125, R125, R152 ;  /* 0x000000987d7d7221 */ /* 0x000fe20000010000 */
[----:B------:R-:W-:Y:S01]  /*8d90*/  FFMA.FTZ R152, R36, UR19, -R87 ;  /* 0x0000001324987c23 */ /* 0x000fe20008010857 */
[----:B------:R-:W-:Y:S01]  /*8da0*/  HMMA.16816.F32.BF16 R8, R12, R28, R8 ;  /* 0x0000001c0c08723c */ /* 0x000fe20000041808 */
[----:B------:R-:W-:Y:S01]  /*8db0*/  MUFU.EX2 R80, R80 ;  /* 0x0000005000507308 */ /* 0x000fe20000000800 */
[----:B------:R-:W-:-:S06]  /*8dc0*/  FADD.FTZ R125, R146, R125 ;  /* 0x0000007d927d7221 */ /* 0x000fcc0000010000 */
[C---:B------:R-:W-:Y:S01]  /*8dd0*/  HMMA.16816.F32.BF16 R4, R12.reuse, R30, R4 ;  /* 0x0000001e0c04723c */ /* 0x040fe20000041804 */
[----:B------:R-:W1:Y:S01]  /*8de0*/  LDSM.16.MT88.4 R28, [R88+0x6000] ;  /* 0x00600000581c783b */ /* 0x000e620000004200 */
[----:B------:R-:W-:Y:S06]  /*8df0*/  MUFU.EX2 R79, R79 ;  /* 0x0000004f004f7308 */ /* 0x000fec0000000800 */
[C---:B--2---:R-:W-:Y:S02]  /*8e00*/  HMMA.16816.F32.BF16 R24, R12.reuse, R32, R24 ;  /* 0x000000200c18723c */ /* 0x044fe40000041818 */
[----:B------:R-:W-:Y:S06]  /*8e10*/  MUFU.EX2 R180, R180 ;  /* 0x000000b400b47308 */ /* 0x000fec0000000800 */
[----:B------:R-:W-:Y:S01]  /*8e20*/  HMMA.16816.F32.BF16 R20, R12, R34, R20 ;  /* 0x000000220c14723c */ /* 0x000fe20000041814 */
[----:B------:R-:W2:Y:S01]  /*8e30*/  LDSM.16.MT88.4 R32, [R181+0x6400] ;  /* 0x00640000b520783b */ /* 0x000ea20000004200 */
[----:B------:R-:W-:Y:S01]  /*8e40*/  F2FP.BF16.F32.PACK_AB R12, R91, R92 ;  /* 0x0000005c5b0c723e */ /* 0x000fe200000010ff */
[----:B------:R-:W1:Y:S01]  /*8e50*/  MUFU.EX2 R137, R137 ;  /* 0x0000008900897308 */ /* 0x000e620000000800 */
[----:B-----5:R-:W-:Y:S01]  /*8e60*/  F2FP.BF16.F32.PACK_AB R13, R127, R160 ;  /* 0x000000a07f0d723e */ /* 0x020fe200000010ff */
[----:B------:R-:W-:Y:S01]  /*8e70*/  FADD.FTZ R160, R160, R125 ;  /* 0x0000007da0a07221 */ /* 0x000fe20000010000 */
[----:B------:R-:W-:-:S02]  /*8e80*/  F2FP.BF16.F32.PACK_AB R14, R83, R84 ;  /* 0x00000054530e723e */ /* 0x000fc400000010ff */
[C---:B----4-:R-:W-:Y:S01]  /*8e90*/  F2FP.BF16.F32.PACK_AB R15, R158.reuse, R135 ;  /* 0x000000879e0f723e */ /* 0x050fe200000010ff */
        /* <DEDUP_REMOVED lines=18> */
[----:B---3--:R-:W-:-:S03]  /*8fc0*/  F2FP.BF16.F32.PACK_AB R15, R170, R139 ;  /* 0x0000008baa0f723e */ /* 0x008fc600000010ff */
[----:B------:R-:W-:Y:S02]  /*8fd0*/  FADD.FTZ R180, R137, R180 ;  /* 0x000000b489b47221 */ /* 0x000fe40000010000 */
[----:B------:R-:W3:Y:S02]  /*8fe0*/  MUFU.EX2 R75, R75 ;  /* 0x0000004b004b7308 */ /* 0x000ee40000000800 */
[----:B--2---:R-:W-:Y:S01]  /*8ff0*/  HMMA.16816.F32.BF16 R8, R12, R32, R8 ;  /* 0x000000200c08723c */ /* 0x004fe20000041808 */
[----:B------:R-:W-:-:S04]  /*9000*/  FADD.FTZ R139, R139, R180 ;  /* 0x000000b48b8b7221 */ /* 0x000fc80000010000 */
[----:B------:R-:W-:Y:S01]  /*9010*/  FADD.FTZ R139, R170, R139 ;  /* 0x0000008baa8b7221 */ /* 0x000fe20000010000 */
[----:B------:R-:W-:Y:S02]  /*9020*/  MUFU.EX2 R188, R188 ;  /* 0x000000bc00bc7308 */ /* 0x000fe40000000800 */
[C---:B------:R-:W-:Y:S01]  /*9030*/  HMMA.16816.F32.BF16 R4, R12.reuse, R34, R4 ;  /* 0x000000220c04723c */ /* 0x040fe20000041804 */
[----:B------:R-:W2:Y:S05]  /*9040*/  LDSM.16.MT88.4 R32, [R88+0x6800] ;  /* 0x006800005820783b */ /* 0x000eaa0000004200 */
[----:B------:R-:W5:Y:S02]  /*9050*/  MUFU.EX2 R143, R143 ;  /* 0x0000008f008f7308 */ /* 0x000f640000000800 */
[C---:B----4-:R-:W-:Y:S06]  /*9060*/  HMMA.16816.F32.BF16 R24, R12.reuse, R16, R24 ;  /* 0x000000100c18723c */ /* 0x050fec0000041818 */
[----:B------:R-:W-:Y:S02]  /*9070*/  MUFU.EX2 R145, R145 ;  /* 0x0000009100917308 */ /* 0x000fe40000000800 */
[----:B------:R-:W-:Y:S01]  /*9080*/  HMMA.16816.F32.BF16 R20, R12, R18, R20 ;  /* 0x000000120c14723c */ /* 0x000fe20000041814 */
[----:B-1----:R-:W-:Y:S01]  /*9090*/  F2FP.BF16.F32.PACK_AB R12, R77, R78 ;  /* 0x0000004e4d0c723e */ /* 0x002fe200000010ff */
[----:B------:R-:W1:Y:S01]  /*90a0*/  LDSM.16.MT88.4 R16, [R181+0x6c00] ;  /* 0x006c0000b510783b */ /* 0x000e620000004200 */
[----:B---3--:R-:W-:-:S03]  /*90b0*/  F2FP.BF16.F32.PACK_AB R14, R75, R76 ;  /* 0x0000004c4b0e723e */ /* 0x008fc600000010ff */
        /* <DEDUP_REMOVED lines=87> */
[C---:B------:R-:W-:Y:S01]  /*9630*/  HMMA.16816.F32.BF16 R4, R32.reuse, R14, R4 ;  /* 0x0000000e2004723c */ /* 0x040fe20000041804 */
[----:B------:R-:W5:Y:S06]  /*9640*/  LDSM.16.MT88.4 R12, [R88+0x7c00] ;  /* 0x007c0000580c783b */ /* 0x000f6c0000004200 */
[----:B------:R-:W-:Y:S01]  /*9650*/  MUFU.EX2 R110, R112 ;  /* 0x00000070006e7308 */ /* 0x000fe20000000800 */
[----:B--2---:R-:W-:Y:S01]  /*9660*/  HMMA.16816.F32.BF16 R24, R32, R28, R24 ;  /* 0x0000001c2018723c */ /* 0x004fe20000041818 */
[----:B------:R-:W-:-:S04]  /*9670*/  FADD.FTZ R29, R95, R102 ;  /* 0x000000665f1d7221 */ /* 0x000fc80000010000 */
[----:B------:R-:W-:Y:S02]  /*9680*/  FADD.FTZ R98, R98, R29 ;  /* 0x0000001d62627221 */ /* 0x000fe40000010000 */
[----:B------:R-:W2:Y:S01]  /*9690*/  MUFU.EX2 R105, R111 ;  /* 0x0000006f00697308 */ /* 0x000ea20000000800 */
[----:B------:R-:W-:Y:S01]  /*96a0*/  HMMA.16816.F32.BF16 R28, R32, R30, R20 ;  /* 0x0000001e201c723c */ /* 0x000fe20000041814 */
[----:B------:R-:W-:Y:S01]  /*96b0*/  FADD.FTZ R93, R93, R98 ;  /* 0x000000625d5d7221 */ /* 0x000fe20000010000 */
[----:B----4-:R-:W-:Y:S01]  /*96c0*/  F2FP.BF16.F32.PACK_AB R32, R57, R58 ;  /* 0x0000003a3920723e */ /* 0x010fe200000010ff */
[----:B------:R-:W4:Y:S01]  /*96d0*/  LDSM.16.MT88.4 R20, [R181+0x8000] ;  /* 0x00800000b514783b */ /* 0x000f220000004200 */
[----:B---3--:R-:W-:Y:S01]  /*96e0*/  F2FP.BF16.F32.PACK_AB R34, R55, R56 ;  /* 0x000000383722723e */ /* 0x008fe200000010ff */
[----:B------:R-:W-:Y:S02]  /*96f0*/  FADD.FTZ R92, R92, R93 ;  /* 0x0000005d5c5c7221 */ /* 0x000fe40000010000 */
[----:B------:R-:W-:Y:S02]  /*9700*/  MUFU.EX2 R101, R104 ;  /* 0x0000006800657308 */ /* 0x000fe40000000800 */
[----:B------:R-:W-:-:S06]  /*9710*/  FADD.FTZ R91, R91, R92 ;  /* 0x0000005c5b5b7221 */ /* 0x000fcc0000010000 */
        /* <DEDUP_REMOVED lines=16> */
[----:B------:R-:W3:Y:S01]  /*9820*/  MUFU.EX2 R89, R89 ;  /* 0x0000005900597308 */ /* 0x000ee20000000800 */
        /* <DEDUP_REMOVED lines=12> */
[----:B---3--:R-:W-:Y:S02]  /*98f0*/  F2FP.BF16.F32.PACK_AB R14, R89, R86 ;  /* 0x00000056590e723e */ /* 0x008fe400000010ff */
[----:B------:R-:W-:Y:S01]  /*9900*/  FADD.FTZ R145, R145, R32 ;  /* 0x0000002091917221 */ /* 0x000fe20000010000 */
[----:B------:R-:W-:Y:S01]  /*9910*/  FADD.FTZ R76, R76, R77 ;  /* 0x0000004d4c4c7221 */ /* 0x000fe20000010000 */
[----:B------:R-:W3:Y:S01]  /*9920*/  LDSM.16.MT88.4 R32, [R181+0x8400] ;  /* 0x00840000b520783b */ /* 0x000ee20000004200 */
        /* <DEDUP_REMOVED lines=11> */
[----:B------:R-:W-:Y:S02]  /*99e0*/  MUFU.EX2 R97, R97 ;  /* 0x0000006100617308 */ /* 0x000fe40000000800 */
[----:B------:R-:W-:Y:S01]  /*99f0*/  FADD.FTZ R204, R151, R204 ;  /* 0x000000cc97cc7221 */ /* 0x000fe20000010000 */
[----:B------:R-:W-:Y:S01]  /*9a00*/  FADD.FTZ R71, R71, R72 ;  /* 0x0000004847477221 */ /* 0x000fe20000010000 */
[----:B------:R-:W-:Y:S02]  /*9a10*/  FFMA.FTZ R151, R49, UR19, -R85 ;  /* 0x0000001331977c23 */ /* 0x000fe40008010855 */
        /* <DEDUP_REMOVED lines=13> */
[----:B------:R-:W5:Y:S01]  /*9af0*/  LDSM.16.MT88.4 R20, [R88+0x8400] ;  /* 0x008400005814783b */ /* 0x000f620000004200 */
[----:B------:R-:W-:-:S04]  /*9b00*/  FADD.FTZ R65, R65, R66 ;  /* 0x0000004241417221 */ /* 0x000fc80000010000 */
[----:B------:R-:W-:Y:S01]  /*9b10*/  FADD.FTZ R64, R64, R65 ;  /* 0x0000004140407221 */ /* 0x000fe20000010000 */
[----:B------:R-:W-:Y:S01]  /*9b20*/  MUFU.EX2 R47, R47 ;  /* 0x0000002f002f7308 */ /* 0x000fe20000000800 */
[----:B-1----:R-:W-:Y:S01]  /*9b30*/  HMMA.16816.F32.BF16 R24, R12, R16, R24 ;  /* 0x000000100c18723c */ /* 0x002fe20000041818 */
[----:B------:R-:W-:Y:S01]  /*9b40*/  FADD.FTZ R17, R155, R196 ;  /* 0x000000c49b117221 */ /* 0x000fe20000010000 */
[----:B------:R-:W-:-:S03]  /*9b50*/  FADD.FTZ R63, R63, R64 ;  /* 0x000000403f3f7221 */ /* 0x000fc60000010000 */
[----:B------:R-:W-:Y:S01]  /*9b60*/  FADD.FTZ R17, R190, R17 ;  /* 0x00000011be117221 */ /* 0x000fe20000010000 */
[----:B------:R-:W-:Y:S01]  /*9b70*/  FADD.FTZ R62, R62, R63 ;  /* 0x0000003f3e3e7221 */ /* 0x000fe20000010000 */
[----:B------:R-:W1:Y:S01]  /*9b80*/  MUFU.EX2 R46, R46 ;  /* 0x0000002e002e7308 */ /* 0x000e620000000800 */
[----:B------:R-:W-:Y:S01]  /*9b90*/  HMMA.16816.F32.BF16 R28, R12, R18, R28 ;  /* 0x000000120c1c723c */ /* 0x000fe2000004181c */
[----:B--2---:R-:W-:Y:S01]  /*9ba0*/  F2FP.BF16.F32.PACK_AB R12, R118, R97 ;  /* 0x00000061760c723e */ /* 0x004fe200000010ff */
[----:B------:R-:W-:Y:S01]  /*9bb0*/  FADD.FTZ R61, R61, R62 ;  /* 0x0000003e3d3d7221 */ /* 0x000fe20000010000 */
[----:B----4-:R-:W-:-:S03]  /*9bc0*/  F2FP.BF16.F32.PACK_AB R14, R162, R133 ;  /* 0x00000085a20e723e */ /* 0x010fc600000010ff */
        /* <DEDUP_REMOVED lines=13> */
[----:B------:R-:W-:-:S05]  /*9ca0*/  FADD.FTZ R53, R53, R54 ;  /* 0x0000003635357221 */ /* 0x000fca0000010000 */
[----:B---3--:R-:W-:Y:S01]  /*9cb0*/  HMMA.16816.F32.BF16 R8, R12, R32, R8 ;  /* 0x000000200c08723c */ /* 0x008fe20000041808 */
        /* <DEDUP_REMOVED lines=8> */
[----:B------:R-:W-:Y:S01]  /*9d40*/  LDSM.16.MT88.4 R164, [R181+0x8c00] ;  /* 0x008c0000b5a4783b */ /* 0x000fe20000004200 */
[----:B-----5:R-:W-:Y:S01]  /*9d50*/  HMMA.16816.F32.BF16 R24, R12, R20, R24 ;  /* 0x000000140c18723c */ /* 0x020fe20000041818 */
[----:B------:R-:W-:Y:S01]  /*9d60*/  FADD.FTZ R156, R156, R33 ;  /* 0x000000219c9c7221 */ /* 0x000fe20000010000 */
[----:B------:R-:W-:Y:S01]  /*9d70*/  MUFU.EX2 R43, R43 ;  /* 0x0000002b002b7308 */ /* 0x000fe20000000800 */
[----:B------:R-:W4:Y:S01]  /*9d80*/  LDSM.16.MT88.4 R32, [R88+0x8800] ;  /* 0x008800005820783b */ /* 0x000f220000004200 */
[----:B------:R-:W-:Y:S01]  /*9d90*/  FFMA.FTZ R21, R39, UR19, -R87 ;  /* 0x0000001327157c23 */ /* 0x000fe20008010857 */
[----:B------:R-:W-:-:S03]  /*9da0*/  FADD.FTZ R156, R163, R156 ;  /* 0x0000009ca39c7221 */ /* 0x000fc60000010000 */
[----:B------:R-:W-:Y:S01]  /*9db0*/  HMMA.16816.F32.BF16 R28, R12, R22, R28 ;  /* 0x000000160c1c723c */ /* 0x000fe2000004181c */
[----:B------:R-:W-:Y:S01]  /*9dc0*/  FADD.FTZ R121, R121, R156 ;  /* 0x0000009c79797221 */ /* 0x000fe20000010000 */
[----:B------:R-:W5:Y:S01]  /*9dd0*/  MUFU.EX2 R42, R42 ;  /* 0x0000002a002a7308 */ /* 0x000f620000000800 */
[----:B------:R-:W-:Y:S01]  /*9de0*/  FFMA.FTZ R22, R38, UR19, -R87 ;  /* 0x0000001326167c23 */ /* 0x000fe20008010857 */
[----:B-1----:R-:W-:Y:S01]  /*9df0*/  F2FP.BF16.F32.PACK_AB R12, R198, R141 ;  /* 0x0000008dc60c723e */ /* 0x002fe200000010ff */
[----:B------:R-:W-:Y:S01]  /*9e00*/  FADD.FTZ R121, R132, R121 ;  /* 0x0000007984797221 */ /* 0x000fe20000010000 */
[----:B---3--:R-:W-:Y:S01]  /*9e10*/  F2FP.BF16.F32.PACK_AB R14, R114, R157 ;  /* 0x0000009d720e723e */ /* 0x008fe200000010ff */
[----:B------:R-:W-:Y:S02]  /*9e20*/  FFMA.FTZ R23, R37, UR19, -R87 ;  /* 0x0000001325177c23 */ /* 0x000fe40008010857 */
        /* <DEDUP_REMOVED lines=34> */
[----:B------:R-:W-:Y:S01]  /*a050*/  FADD.FTZ R20, R20, R41 ;  /* 0x0000002914147221 */ /* 0x000fe20000010000 */
[----:B------:R-:W-:Y:S01]  /*a060*/  FADD.FTZ R118, R118, R97 ;  /* 0x0000006176767221 */ /* 0x000fe20000010000 */
[----:B--2---:R-:W-:-:S03]  /*a070*/  F2FP.BF16.F32.PACK_AB R14, R151, R44 ;  /* 0x0000002c970e723e */ /* 0x004fc600000010ff */
[----:B------:R-:W-:Y:S01]  /*a080*/  FADD.FTZ R133, R133, R118 ;  /* 0x0000007685857221 */ /* 0x000fe20000010000 */
[----:B------:R-:W-:Y:S03]  /*a090*/  MUFU.EX2 R23, R23 ;  /* 0x0000001700177308 */ /* 0x000fe60000000800 */
[----:B------:R-:W-:-:S04]  /*a0a0*/  FADD.FTZ R162, R162, R133 ;  /* 0x00000085a2a27221 */ /* 0x000fc80000010000 */
[----:B------:R-:W-:Y:S01]  /*a0b0*/  FADD.FTZ R141, R141, R162 ;  /* 0x000000a28d8d7221 */ /* 0x000fe20000010000 */
[----:B------:R-:W2:Y:S01]  /*a0c0*/  MUFU.EX2 R152, R152 ;  /* 0x0000009800987308 */ /* 0x000ea20000000800 */
[----:B----4-:R-:W-:Y:S01]  /*a0d0*/  F2FP.BF16.F32.PACK_AB R13, R22, R21 ;  /* 0x00000015160d723e */ /* 0x010fe200000010ff */
[----:B------:R-:W-:Y:S01]  /*a0e0*/  FADD.FTZ R21, R21, R20 ;  /* 0x0000001415157221 */ /* 0x000fe20000010000 */
[----:B------:R-:W-:-:S03]  /*a0f0*/  FADD.FTZ R198, R198, R141 ;  /* 0x0000008dc6c67221 */ /* 0x000fc60000010000 */
[----:B------:R-:W-:Y:S01]  /*a100*/  FADD.FTZ R22, R22, R21 ;  /* 0x0000001516167221 */ /* 0x000fe20000010000 */
[----:B--2---:R-:W-:-:S03]  /*a110*/  F2FP.BF16.F32.PACK_AB R15, R152, R23 ;  /* 0x00000017980f723e */ /* 0x004fc600000010ff */
[----:B------:R-:W-:-:S04]  /*a120*/  FADD.FTZ R23, R23, R22 ;  /* 0x0000001617177221 */ /* 0x000fc80000010000 */
[----:B------:R-:W-:Y:S01]  /*a130*/  FADD.FTZ R152, R152, R23 ;  /* 0x0000001798987221 */ /* 0x000fe20000010000 */
        /* <DEDUP_REMOVED lines=10> */
[----:B------:R-:W-:Y:S07]  /*a1e0*/  BRA.U !UP0, `(.L_x_2215) ;  /* 0x0000007508107547 */ /* 0x000fee000b800000 */
        /* <DEDUP_REMOVED lines=65> */
.L_x_2216:
[----:B------:R-:W-:Y:S01]  /*a600*/  UMOV UR5, URZ ;  /* 0x000000ff00057c82 */ /* 0x000fe20008000000 */
[----:B------:R-:W-:Y:S01]  /*a610*/  USHF.L.U32 UR4, UR8, 0x8, URZ ;  /* 0x0000000808047899 */ /* 0x000fe200080006ff */
[----:B------:R-:W-:-:S05]  /*a620*/  IADD3 R5, P0, PT, RZ, -UR5, RZ ;  /* 0x80000005ff057c10 */ /* 0x000fca000ff1e0ff */
[----:B------:R-:W-:-:S05]  /*a630*/  IMAD.X R4, RZ, RZ, ~UR4, P0 ;  /* 0x80000004ff047e24 */ /* 0x000fca00080e06ff */
[----:B------:R-:W-:-:S04]  /*a640*/  SHF.R.S64 R5, R5, 0x1f, R4 ;  /* 0x0000001f05057819 */ /* 0x000fc80000001004 */
[----:B------:R-:W-:-:S04]  /*a650*/  IADD3 R182, P0, PT, R5, R182, RZ ;  /* 0x000000b605b67210 */ /* 0x000fc80007f1e0ff */
[----:B------:R-:W-:-:S09]  /*a660*/  LEA.HI.X.SX32 R183, R4, R183, 0x1, P0 ;  /* 0x000000b704b77211 */ /* 0x000fd200000f0eff */
.L_x_2217:
        /* <DEDUP_REMOVED lines=38> */
[----:B------:R-:W-:Y:S01]  /*a8d0*/  @!P3 VIADD R7, R7, UR4 ;  /* 0x000000040707bc36 */ /* 0x000fe20008000000 */
[----:B------:R-:W-:Y:S01]  /*a8e0*/  UISETP.GT.AND UP1, UPT, UR20, UR16, UPT ;  /* 0x000000101400728c */ /* 0x000fe2000bf24270 */
[----:B------:R-:W-:Y:S01]  /*a8f0*/  @!P3 IMAD.WIDE.U32 R4, R4, 0x180, R10 ;  /* 0x000001800404b825 */ /* 0x000fe200078e000a */
[----:B------:R-:W-:Y:S03]  /*a900*/  @P3 STS.128 [R2+0x6000], RZ ;  /* 0x006000ff02003388 */ /* 0x000fe60000000c00 */
[----:B------:R-:W-:Y:S01]  /*a910*/  @!P3 VIADD R33, R9, UR8 ;  /* 0x000000080921bc36 */ /* 0x000fe20008000000 */
[----:B------:R-:W-:Y:S01]  /*a920*/  @!PT LDS RZ, [RZ] ;  /* 0x00000000fffff984 */ /* 0x000fe20000000800 */
[----:B------:R-:W-:Y:S01]  /*a930*/  @!PT LDS RZ, [RZ] ;  /* 0x00000000fffff984 */ /* 0x000fe20000000800 */
[----:B------:R-:W-:Y:S01]  /*a940*/  @!PT LDS RZ, [RZ] ;  /* 0x00000000fffff984 */ /* 0x000fe20000000800 */
[----:B------:R1:W-:Y:S01]  /*a950*/  @!P3 LDGSTS.E.BYPASS.LTC128B.128 [R2+0x6000], desc[UR22][R12.64] ;  /* 0x060000000c02bfae */ /* 0x0003e2000b981a16 */
[----:B------:R-:W-:-:S02]  /*a960*/  @!P3 IMAD.MOV.U32 R32, RZ, RZ, R8 ;  /* 0x000000ffff20b224 */ /* 0x000fc400078e0008 */
        /* <DEDUP_REMOVED lines=27> */
[----:B-1----:R-:W-:Y:S04]  /*ab20*/  LDSM.16.M88.4 R12, [R150] ;  /* 0x00000000960c783b */ /* 0x002fe80000000200 */
[----:B------:R-:W1:Y:S04]  /*ab30*/  LDSM.16.M88.4 R24, [R149] ;  /* 0x000000009518783b */ /* 0x000e680000000200 */
[----:B------:R-:W-:Y:S04]  /*ab40*/  LDSM.16.M88.4 R136, [R178] ;  /* 0x00000000b288783b */ /* 0x000fe80000000200 */
[----:B------:R-:W-:Y:S04]  /*ab50*/  LDSM.16.M88.4 R8, [R0] ;  /* 0x000000000008783b */ /* 0x000fe80000000200 */
[----:B------:R-:W3:Y:S04]  /*ab60*/  LDSM.16.M88.4 R116, [R149+0x400] ;  /* 0x000400009574783b */ /* 0x000ee80000000200 */
[----:B--2---:R-:W2:Y:S04]  /*ab70*/  LDSM.16.M88.4 R4, [R149+0x800] ;  /* 0x000800009504783b */ /* 0x004ea80000000200 */
[----:B------:R-:W-:Y:S04]  /*ab80*/  LDSM.16.M88.4 R144, [R0+0x800] ;  /* 0x000800000090783b */ /* 0x000fe80000000200 */
[----:B------:R-:W5:Y:S04]  /*ab90*/  LDSM.16.M88.4 R28, [R0+0x400] ;  /* 0x00040000001c783b */ /* 0x000f680000000200 */
        /* <DEDUP_REMOVED lines=9> */
[----:B---3--:R-:W-:Y:S03]  /*ac30*/  HMMA.16816.F32.BF16 R16, R12, R116, RZ ;  /* 0x000000740c10723c */ /* 0x008fe600000418ff */
[----:B------:R-:W3:Y:S04]  /*ac40*/  LDSM.16.M88.4 R60, [R149+0x2400] ;  /* 0x00240000953c783b */ /* 0x000ee80000000200 */
[----:B------:R-:W3:Y:S01]  /*ac50*/  LDSM.16.M88.4 R52, [R149+0x2800] ;  /* 0x002800009534783b */ /* 0x000ee20000000200 */
[C---:B------:R-:W-:Y:S03]  /*ac60*/  HMMA.16816.F32.BF16 R20, R136.reuse, R8, R20 ;  /* 0x000000088814723c */ /* 0x040fe60000041814 */
[----:B------:R-:W3:Y:S04]  /*ac70*/  LDSM.16.M88.4 R44, [R149+0x2c00] ;  /* 0x002c0000952c783b */ /* 0x000ee80000000200 */
[----:B------:R-:W3:Y:S01]  /*ac80*/  LDSM.16.M88.4 R36, [R149+0x3000] ;  /* 0x003000009524783b */ /* 0x000ee20000000200 */
[----:B------:R-:W-:Y:S03]  /*ac90*/  HMMA.16816.F32.BF16 R24, R136, R10, R24 ;  /* 0x0000000a8818723c */ /* 0x000fe60000041818 */
[----:B------:R-:W-:Y:S04]  /*aca0*/  LDSM.16.M88.4 R140, [R149+0x3c00] ;  /* 0x003c0000958c783b */ /* 0x000fe80000000200 */
[----:B------:R-:W-:Y:S01]  /*acb0*/  LDSM.16.M88.4 R124, [R0+0x1000] ;  /* 0x00100000007c783b */ /* 0x000fe20000000200 */
[C---:B--2---:R-:W-:Y:S03]  /*acc0*/  HMMA.16816.F32.BF16 R8, R12.reuse, R4, RZ ;  /* 0x000000040c08723c */ /* 0x044fe600000418ff */
[----:B------:R-:W-:Y:S01]  /*acd0*/  LDSM.16.M88.4 R132, [R0+0xc00] ;  /* 0x000c00000084783b */ /* 0x000fe20000000200 */
[----:B------:R-:W-:Y:S01]  /*ace0*/  FMUL.FTZ R20, R20, UR15 ;  /* 0x0000000f14147c20 */ /* 0x000fe20008410000 */
[----:B------:R-:W-:Y:S01]  /*acf0*/  FMUL.FTZ R153, R22, UR15 ;  /* 0x0000000f16997c20 */ /* 0x000fe20008410000 */
[----:B------:R-:W-:Y:S01]  /*ad00*/  FMUL.FTZ R154, R23, UR15 ;  /* 0x0000000f179a7c20 */ /* 0x000fe20008410000 */
[----:B------:R-:W0:Y:S01]  /*ad10*/  LDGDEPBAR ;  /* 0x00000000000079af */ /* 0x000e220000000000 */
[----:B------:R-:W-:Y:S03]  /*ad20*/  HMMA.16816.F32.BF16 R116, R12, R118, RZ ;  /* 0x000000760c74723c */ /* 0x000fe600000418ff */
[----:B------:R-:W2:Y:S01]  /*ad30*/  MUFU.TANH R153, R153 ;  /* 0x0000009900997308 */ /* 0x000ea20000002400 */
[----:B------:R-:W-:Y:S01]  /*ad40*/  FMUL.FTZ R24, R24, UR15 ;  /* 0x0000000f18187c20 */ /* 0x000fe20008410000 */
[----:B------:R-:W-:Y:S01]  /*ad50*/  FMUL.FTZ R25, R25, UR15 ;  /* 0x0000000f19197c20 */ /* 0x000fe20008410000 */
[----:B------:R-:W-:Y:S01]  /*ad60*/  FMUL.FTZ R26, R26, UR15 ;  /* 0x0000000f1a1a7c20 */ /* 0x000fe20008410000 */
[----:B------:R-:W-:Y:S01]  /*ad70*/  FMUL.FTZ R27, R27, UR15 ;  /* 0x0000000f1b1b7c20 */ /* 0x000fe20008410000 */
[C---:B-----5:R-:W-:Y:S03]  /*ad80*/  HMMA.16816.F32.BF16 R16, R136.reuse, R28, R16 ;  /* 0x0000001c8810723c */ /* 0x060fe60000041810 */
[----:B------:R-:W-:Y:S05]  /*ad90*/  MUFU.TANH R155, R24 ;  /* 0x00000018009b7308 */ /* 0x000fea0000002400 */
[----:B------:R-:W-:Y:S01]  /*ada0*/  HMMA.16816.F32.BF16 R8, R136, R144, R8 ;  /* 0x000000908808723c */ /* 0x000fe20000041808 */
[----:B------:R-:W-:-:S02]  /*adb0*/  FMUL.FTZ R145, R21, UR15 ;  /* 0x0000000f15917c20 */ /* 0x000fc40008410000 */
[----:B------:R5:W2:Y:S05]  /*adc0*/  MUFU.TANH R144, R20 ;  /* 0x0000001400907308 */ /* 0x000aaa0000002400 */
[----:B------:R-:W-:Y:S01]  /*add0*/  HMMA.16816.F32.BF16 R116, R136, R30, R116 ;  /* 0x0000001e8874723c */ /* 0x000fe20000041874 */
[----:B------:R-:W2:Y:S02]  /*ade0*/  LDSM.16.M88.4 R28, [R149+0x3400] ;  /* 0x00340000951c783b */ /* 0x000ea40000000200 */
[----:B------:R-:W-:Y:S01]  /*adf0*/  MUFU.TANH R178, R25 ;  /* 0x0000001900b27308 */ /* 0x000fe20000002400 */
[----:B------:R-:W-:Y:S01]  /*ae00*/  FMUL.FTZ R16, R16, UR15 ;  /* 0x0000000f10107c20 */ /* 0x000fe20008410000 */
[----:B------:R-:W-:Y:S01]  /*ae10*/  FMUL.FTZ R17, R17, UR15 ;  /* 0x0000000f11117c20 */ /* 0x000fe20008410000 */
[----:B------:R-:W-:Y:S01]  /*ae20*/  FMUL.FTZ R186, R18, UR15 ;  /* 0x0000000f12ba7c20 */ /* 0x000fe20008410000 */
[----:B------:R-:W-:Y:S01]  /*ae30*/  FMUL.FTZ R187, R19, UR15 ;  /* 0x0000000f13bb7c20 */ /* 0x000fe20008410000 */
[C---:B------:R-:W-:Y:S03]  /*ae40*/  HMMA.16816.F32.BF16 R4, R12.reuse, R6, RZ ;  /* 0x000000060c04723c */ /* 0x040fe600000418ff */
[----:B------:R-:W-:Y:S01]  /*ae50*/  MUFU.TANH R179, R26 ;  /* 0x0000001a00b37308 */ /* 0x000fe20000002400 */
[----:B-----5:R-:W5:Y:S04]  /*ae60*/  LDSM.16.M88.4 R20, [R149+0x3800] ;  /* 0x003800009514783b */ /* 0x020f680000000200 */
[----:B----4-:R-:W-:Y:S03]  /*ae70*/  HMMA.16816.F32.BF16 R96, R12, R92, RZ ;  /* 0x0000005c0c60723c */ /* 0x010fe600000418ff */
[----:B------:R5:W-:Y:S01]  /*ae80*/  MUFU.TANH R180, R27 ;  /* 0x0000001b00b47308 */ /* 0x000be20000002400 */
[----:B------:R-:W-:-:S04]  /*ae90*/  FMUL.FTZ R188, R116, UR15 ;  /* 0x0000000f74bc7c20 */ /* 0x000fc80008410000 */
[C---:B------:R-:W-:Y:S03]  /*aea0*/  HMMA.16816.F32.BF16 R92, R12.reuse, R94, RZ ;  /* 0x0000005e0c5c723c */ /* 0x040fe600000418ff */
[----:B------:R-:W-:Y:S05]  /*aeb0*/  MUFU.TANH R184, R16 ;  /* 0x0000001000b87308 */ /* 0x000fea0000002400 */
[C---:B------:R-:W-:Y:S03]  /*aec0*/  HMMA.16816.F32.BF16 R104, R12.reuse, R100, RZ ;  /* 0x000000640c68723c */ /* 0x040fe600000418ff */
[----:B------:R4:W-:Y:S05]  /*aed0*/  MUFU.TANH R185, R17 ;  /* 0x0000001100b97308 */ /* 0x0009ea0000002400 */
[C---:B------:R-:W-:Y:S03]  /*aee0*/  HMMA.16816.F32.BF16 R100, R12.reuse, R102, RZ ;  /* 0x000000660c64723c */ /* 0x040fe600000418ff */
[----:B------:R-:W4:Y:S05]  /*aef0*/  MUFU.TANH R145, R145 ;  /* 0x0000009100917308 */ /* 0x000f2a0000002400 */
[----:B------:R-:W-:Y:S03]  /*af00*/  HMMA.16816.F32.BF16 R112, R12, R108, RZ ;  /* 0x0000006c0c70723c */ /* 0x000fe600000418ff */
[----:B------:R-:W-:Y:S05]  /*af10*/  MUFU.TANH R154, R154 ;  /* 0x0000009a009a7308 */ /* 0x000fea0000002400 */
[----:B------:R-:W-:Y:S01]  /*af20*/  HMMA.16816.F32.BF16 R4, R136, R146, R4 ;  /* 0x000000928804723c */ /* 0x000fe20000041804 */
[----:B------:R-:W-:-:S02]  /*af30*/  FMUL.FTZ R146, R9, UR15 ;  /* 0x0000000f09927c20 */ /* 0x000fc40008410000 */
[----:B------:R-:W-:Y:S05]  /*af40*/  MUFU.TANH R186, R186 ;  /* 0x000000ba00ba7308 */ /* 0x000fea0000002400 */
[----:B------:R-:W-:Y:S03]  /*af50*/  HMMA.16816.F32.BF16 R108, R12, R110, RZ ;  /* 0x0000006e0c6c723c */ /* 0x000fe600000418ff */
[----:B------:R-:W-:Y:S05]  /*af60*/  MUFU.TANH R187, R187 ;  /* 0x000000bb00bb7308 */ /* 0x000fea0000002400 */
[----:B-1----:R-:W-:Y:S03]  /*af70*/  HMMA.16816.F32.BF16 R96, R136, R120, R96 ;  /* 0x000000788860723c */ /* 0x002fe60000041860 */
[----:B------:R-:W-:Y:S01]  /*af80*/  MUFU.TANH R188, R188 ;  /* 0x000000bc00bc7308 */ /* 0x000fe20000002400 */
[----:B------:R-:W-:Y:S01]  /*af90*/  FMUL.FTZ R147, R6, UR15 ;  /* 0x0000000f06937c20 */ /* 0x000fe20008410000 */
[----:B------:R-:W-:-:S03]  /*afa0*/  FMUL.FTZ R189, R7, UR15 ;  /* 0x0000000f07bd7c20 */ /* 0x000fc60008410000 */
[----:B------:R-:W-:Y:S01]  /*afb0*/  HMMA.16816.F32.BF16 R92, R136, R122, R92 ;  /* 0x0000007a885c723c */ /* 0x000fe2000004185c */
[----:B------:R-:W1:Y:S02]  /*afc0*/  LDSM.16.M88.4 R120, [R0+0x2400] ;  /* 0x002400000078783b */ /* 0x000e640000000200 */
[----:B------:R-:W-:Y:S05]  /*afd0*/  MUFU.TANH R146, R146 ;  /* 0x0000009200927308 */ /* 0x000fea0000002400 */
[----:B------:R-:W-:Y:S03]  /*afe0*/  HMMA.16816.F32.BF16 R88, R12, R84, RZ ;  /* 0x000000540c58723c */ /* 0x000fe600000418ff */
[----:B------:R-:W-:Y:S01]  /*aff0*/  MUFU.TANH R189, R189 ;  /* 0x000000bd00bd7308 */ /* 0x000fe20000002400 */
[----:B------:R-:W-:Y:S01]  /*b000*/  FMUL.FTZ R97, R97, UR15 ;  /* 0x0000000f61617c20 */ /* 0x000fe20008410000 */
[----:B------:R-:W-:Y:S01]  /*b010*/  FMUL.FTZ R98, R98, UR15 ;  /* 0x0000000f62627c20 */ /* 0x000fe20008410000 */
[----:B------:R-:W-:-:S02]  /*b020*/  FMUL.FTZ R96, R96, UR15 ;  /* 0x0000000f60607c20 */ /* 0x000fc40008410000 */
[----:B------:R-:W-:Y:S03]  /*b030*/  HMMA.16816.F32.BF16 R80, R12, R76, RZ ;  /* 0x0000004c0c50723c */ /* 0x000fe600000418ff */
[----:B------:R-:W-:Y:S01]  /*b040*/  MUFU.TANH R147, R147 ;  /* 0x0000009300937308 */ /* 0x000fe20000002400 */
[----:B------:R-:W-:-:S04]  /*b050*/  FMUL.FTZ R94, R94, UR15 ;  /* 0x0000000f5e5e7c20 */ /* 0x000fc80008410000 */
[C---:B------:R-:W-:Y:S03]  /*b060*/  HMMA.16816.F32.BF16 R72, R12.reuse, R68, RZ ;  /* 0x000000440c48723c */ /* 0x040fe600000418ff */
[----:B------:R-:W-:Y:S05]  /*b070*/  MUFU.TANH R96, R96 ;  /* 0x0000006000607308 */ /* 0x000fea0000002400 */
[C---:B---3--:R-:W-:Y:S03]  /*b080*/  HMMA.16816.F32.BF16 R64, R12.reuse, R60, RZ ;  /* 0x0000003c0c40723c */ /* 0x048fe600000418ff */
[----:B------:R-:W-:Y:S05]  /*b090*/  MUFU.TANH R94, R94 ;  /* 0x0000005e005e7308 */ /* 0x000fea0000002400 */
[C---:B------:R-:W-:Y:S08]  /*b0a0*/  HMMA.16816.F32.BF16 R56, R12.reuse, R52, RZ ;  /* 0x000000340c38723c */ /* 0x040ff000000418ff */
[C---:B------:R-:W-:Y:S08]  /*b0b0*/  HMMA.16816.F32.BF16 R48, R12.reuse, R44, RZ ;  /* 0x0000002c0c30723c */ /* 0x040ff000000418ff */
[C---:B------:R-:W-:Y:S08]  /*b0c0*/  HMMA.16816.F32.BF16 R40, R12.reuse, R36, RZ ;  /* 0x000000240c28723c */ /* 0x040ff000000418ff */
[C---:B--2---:R-:W-:Y:S08]  /*b0d0*/  HMMA.16816.F32.BF16 R32, R12.reuse, R28, RZ ;  /* 0x0000001c0c20723c */ /* 0x044ff000000418ff */
        /* <DEDUP_REMOVED lines=10> */
[----:B----4-:R-:W-:Y:S01]  /*b180*/  HMMA.16816.F32.BF16 R16, R12, R140, RZ ;  /* 0x0000008c0c10723c */ /* 0x010fe200000418ff */
[----:B------:R-:W-:Y:S01]  /*b190*/  FMUL.FTZ R140, R117, UR15 ;  /* 0x0000000f758c7c20 */ /* 0x000fe20008410000 */
[----:B------:R-:W-:-:S05]  /*b1a0*/  FMUL.FTZ R141, R118, UR15 ;  /* 0x0000000f768d7c20 */ /* 0x000fca0008410000 */
[----:B------:R-:W-:Y:S01]  /*b1b0*/  MUFU.TANH R140, R140 ;  /* 0x0000008c008c7308 */ /* 0x000fe20000002400 */
[----:B------:R-:W-:Y:S01]  /*b1c0*/  HMMA.16816.F32.BF16 R12, R12, R142, RZ ;  /* 0x0000008e0c0c723c */ /* 0x000fe200000418ff */
[----:B------:R-:W-:Y:S01]  /*b1d0*/  FMUL.FTZ R142, R119, UR15 ;  /* 0x0000000f778e7c20 */ /* 0x000fe20008410000 */
[----:B------:R-:W-:Y:S01]  /*b1e0*/  FMUL.FTZ R143, R8, UR15 ;  /* 0x0000000f088f7c20 */ /* 0x000fe20008410000 */
[----:B------:R-:W2:Y:S04]  /*b1f0*/  LDSM.16.M88.4 R116, [R0+0x1800] ;  /* 0x001800000074783b */ /* 0x000ea80000000200 */
[----:B------:R-:W-:Y:S01]  /*b200*/  MUFU.TANH R141, R141 ;  /* 0x0000008d008d7308 */ /* 0x000fe20000002400 */
[----:B------:R-:W-:Y:S01]  /*b210*/  HMMA.16816.F32.BF16 R100, R136, R126, R100 ;  /* 0x0000007e8864723c */ /* 0x000fe20000041864 */
[----:B------:R-:W-:Y:S01]  /*b220*/  FMUL.FTZ R126, R4, UR15 ;  /* 0x0000000f047e7c20 */ /* 0x000fe20008410000 */
[----:B------:R-:W-:-:S02]  /*b230*/  FMUL.FTZ R127, R5, UR15 ;  /* 0x0000000f057f7c20 */ /* 0x000fc40008410000 */
[----:B------:R-:W3:Y:S03]  /*b240*/  LDSM.16.M88.4 R4, [R0+0x2800] ;  /* 0x002800000004783b */ /* 0x000ee60000000200 */
[----:B------:R-:W-:Y:S01]  /*b250*/  MUFU.TANH R142, R142 ;  /* 0x0000008e008e7308 */ /* 0x000fe20000002400 */
[C---:B------:R-:W-:Y:S07]  /*b260*/  HMMA.16816.F32.BF16 R108, R136.reuse, R134, R108 ;  /* 0x00000086886c723c */ /* 0x040fee000004186c */
[----:B------:R-:W-:Y:S01]  /*b270*/  MUFU.TANH R143, R143 ;  /* 0x0000008f008f7308 */ /* 0x000fe20000002400 */
[----:B------:R-:W-:Y:S01]  /*b280*/  HMMA.16816.F32.BF16 R104, R136, R124, R104 ;  /* 0x0000007c8868723c */ /* 0x000fe20000041868 */
[----:B------:R-:W-:Y:S01]  /*b290*/  FMUL.FTZ R124, R10, UR15 ;  /* 0x0000000f0a7c7c20 */ /* 0x000fe20008410000 */
[----:B------:R-:W-:Y:S01]  /*b2a0*/  FMUL.FTZ R125, R11, UR15 ;  /* 0x0000000f0b7d7c20 */ /* 0x000fe20008410000 */
[----:B------:R-:W-:Y:S01]  /*b2b0*/  FMUL.FTZ R100, R100, UR15 ;  /* 0x0000000f64647c20 */ /* 0x000fe20008410000 */
[----:B------:R-:W4:Y:S01]  /*b2c0*/  LDSM.16.M88.4 R8, [R0+0x2000] ;  /* 0x002000000008783b */ /* 0x000f220000000200 */
[----:B------:R-:W-:-:S02]  /*b2d0*/  FMUL.FTZ R101, R101, UR15 ;  /* 0x0000000f65657c20 */ /* 0x000fc40008410000 */
[----:B------:R-:W-:Y:S01]  /*b2e0*/  MUFU.TANH R124, R124 ;  /* 0x0000007c007c7308 */ /* 0x000fe20000002400 */
[----:B------:R-:W-:Y:S01]  /*b2f0*/  HMMA.16816.F32.BF16 R112, R136, R132, R112 ;  /* 0x000000848870723c */ /* 0x000fe20000041870 */
[----:B------:R-:W5:Y:S02]  /*b300*/  LDSM.16.M88.4 R132, [R0+0x1c00] ;  /* 0x001c00000084783b */ /* 0x000f640000000200 */
[----:B------:R-:W-:Y:S01]  /*b310*/  FMUL.FTZ R108, R108, UR15 ;  /* 0x0000000f6c6c7c20 */ /* 0x000fe20008410000 */
[----:B------:R-:W-:-:S03]  /*b320*/  FMUL.FTZ R109, R109, UR15 ;  /* 0x0000000f6d6d7c20 */ /* 0x000fc60008410000 */
[----:B------:R-:W-:Y:S01]  /*b330*/  MUFU.TANH R125, R125 ;  /* 0x0000007d007d7308 */ /* 0x000fe20000002400 */
[----:B-1----:R-:W-:Y:S03]  /*b340*/  HMMA.16816.F32.BF16 R64, R136, R120, R64 ;  /* 0x000000788840723c */ /* 0x002fe60000041840 */
[----:B------:R-:W-:Y:S01]  /*b350*/  FMUL.FTZ R105, R105, UR15 ;  /* 0x0000000f69697c20 */ /* 0x000fe20008410000 */
[----:B------:R-:W-:-:S03]  /*b360*/  FMUL.FTZ R104, R104, UR15 ;  /* 0x0000000f68687c20 */ /* 0x000fc60008410000 */
[----:B------:R-:W-:Y:S01]  /*b370*/  MUFU.TANH R120, R108 ;  /* 0x0000006c00787308 */ /* 0x000fe20000002400 */
[----:B------:R-:W-:Y:S01]  /*b380*/  HMMA.16816.F32.BF16 R60, R136, R122, R60 ;  /* 0x0000007a883c723c */ /* 0x000fe2000004183c */
[----:B------:R-:W-:Y:S01]  /*b390*/  FMUL.FTZ R122, R110, UR15 ;  /* 0x0000000f6e7a7c20 */ /* 0x000fe20008410000 */
[----:B------:R-:W-:Y:S01]  /*b3a0*/  FMUL.FTZ R123, R111, UR15 ;  /* 0x0000000f6f7b7c20 */ /* 0x000fe20008410000 */
[----:B------:R-:W-:Y:S01]  /*b3b0*/  FMUL.FTZ R112, R112, UR15 ;  /* 0x0000000f70707c20 */ /* 0x000fe20008410000 */
[----:B------:R-:W-:-:S03]  /*b3c0*/  FMUL.FTZ R113, R113, UR15 ;  /* 0x0000000f71717c20 */ /* 0x000fc60008410000 */
[----:B------:R1:W-:Y:S01]  /*b3d0*/  MUFU.TANH R121, R109 ;  /* 0x0000006d00797308 */ /* 0x0003e20000002400 */
[C---:B--2---:R-:W-:Y:S07]  /*b3e0*/  HMMA.16816.F32.BF16 R88, R136.reuse, R116, R88 ;  /* 0x000000748858723c */ /* 0x044fee0000041858 */
[----:B------:R-:W-:Y:S01]  /*b3f0*/  MUFU.TANH R126, R126 ;  /* 0x0000007e007e7308 */ /* 0x000fe20000002400 */
[C---:B------:R-:W-:Y:S01]  /*b400*/  HMMA.16816.F32.BF16 R84, R136.reuse, R118, R84 ;  /* 0x000000768854723c */ /* 0x040fe20000041854 */
[----:B------:R-:W-:Y:S06]  /*b410*/  LDSM.16.M88.4 R116, [R0+0x2c00] ;  /* 0x002c00000074783b */ /* 0x000fec0000000200 */
[----:B------:R-:W-:Y:S01]  /*b420*/  MUFU.TANH R127, R127 ;  /* 0x0000007f007f7308 */ /* 0x000fe20000002400 */
[----:B-1----:R-:W1:Y:S01]  /*b430*/  LDSM.16.M88.4 R108, [R0+0x3c00] ;  /* 0x003c0000006c783b */ /* 0x002e620000000200 */
[C---:B---3--:R-:W-:Y:S06]  /*b440*/  HMMA.16816.F32.BF16 R56, R136.reuse, R4, R56 ;  /* 0x000000048838723c */ /* 0x048fec0000041838 */
[----:B------:R-:W-:Y:S02]  /*b450*/  MUFU.TANH R122, R122 ;  /* 0x0000007a007a7308 */ /* 0x000fe40000002400 */
[C---:B------:R-:W-:Y:S01]  /*b460*/  HMMA.16816.F32.BF16 R52, R136.reuse, R6, R52 ;  /* 0x000000068834723c */ /* 0x040fe20000041834 */
[----:B------:R-:W2:Y:S05]  /*b470*/  LDSM.16.M88.4 R4, [R0+0x3800] ;  /* 0x003800000004783b */ /* 0x000eaa0000000200 */
[----:B------:R-:W-:Y:S02]  /*b480*/  MUFU.TANH R123, R123 ;  /* 0x0000007b007b7308 */ /* 0x000fe40000002400 */
[----:B----4-:R-:W-:Y:S03]  /*b490*/  HMMA.16816.F32.BF16 R72, R136, R8, R72 ;  /* 0x000000088848723c */ /* 0x010fe60000041848 */
[----:B------:R-:W-:-:S03]  /*b4a0*/  FMUL.FTZ R58, R58, UR15 ;  /* 0x0000000f3a3a7c20 */ /* 0x000fc60008410000 */
[----:B------:R-:W-:Y:S02]  /*b4b0*/  MUFU.TANH R105, R105 ;  /* 0x0000006900697308 */ /* 0x000fe40000002400 */
[C---:B------:R-:W-:Y:S01]  /*b4c0*/  HMMA.16816.F32.BF16 R68, R136.reuse, R10, R68 ;  /* 0x0000000a8844723c */ /* 0x040fe20000041844 */
[----:B------:R-:W3:Y:S05]  /*b4d0*/  LDSM.16.M88.4 R8, [R0+0x3000] ;  /* 0x003000000008783b */ /* 0x000eea0000000200 */
[----:B------:R-:W-:Y:S02]  /*b4e0*/  MUFU.TANH R104, R104 ;  /* 0x0000006800687308 */ /* 0x000fe40000002400 */
[C---:B-----5:R-:W-:Y:S06]  /*b4f0*/  HMMA.16816.F32.BF16 R80, R136.reuse, R132, R80 ;  /* 0x000000848850723c */ /* 0x060fec0000041850 */
[----:B------:R-:W-:Y:S02]  /*b500*/  MUFU.TANH R132, R112 ;  /* 0x0000007000847308 */ /* 0x000fe40000002400 */
[----:B------:R-:W-:Y:S01]  /*b510*/  HMMA.16816.F32.BF16 R76, R136, R134, R76 ;  /* 0x00000086884c723c */ /* 0x000fe2000004184c */
[----:B------:R-:W-:Y:S01]  /*b520*/  FMUL.FTZ R134, R114, UR15 ;  /* 0x0000000f72867c20 */ /* 0x000fe20008410000 */
[----:B------:R-:W-:-:S04]  /*b530*/  FMUL.FTZ R135, R115, UR15 ;  /* 0x0000000f73877c20 */ /* 0x000fc80008410000 */
[----:B------:R4:W-:Y:S02]  /*b540*/  MUFU.TANH R133, R113 ;  /* 0x0000007100857308 */ /* 0x0009e40000002400 */
[C---:B-1----:R-:W-:Y:S01]  /*b550*/  HMMA.16816.F32.BF16 R12, R136.reuse, R110, R12 ;  /* 0x0000006e880c723c */ /* 0x042fe2000004180c */
[----:B------:R-:W-:Y:S01]  /*b560*/  FMUL.FTZ R110, R93, UR15 ;  /* 0x0000000f5d6e7c20 */ /* 0x000fe20008410000 */
[----:B------:R-:W-:Y:S01]  /*b570*/  FMUL.FTZ R93, R65, UR15 ;  /* 0x0000000f415d7c20 */ /* 0x000fe20008410000 */
[----:B------:R-:W-:Y:S01]  /*b580*/  FMUL.FTZ R65, R53, UR15 ;  /* 0x0000000f35417c20 */ /* 0x000fe20008410000 */
[----:B------:R-:W-:Y:S01]  /*b590*/  FMUL.FTZ R111, R92, UR15 ;  /* 0x0000000f5c6f7c20 */ /* 0x000fe20008410000 */
[----:B------:R-:W-:Y:S01]  /*b5a0*/  FMUL.FTZ R81, R81, UR15 ;  /* 0x0000000f51517c20 */ /* 0x000fe20008410000 */
[----:B------:R1:W-:Y:S02]  /*b5b0*/  MUFU.TANH R92, R97 ;  /* 0x00000061005c7308 */ /* 0x0003e40000002400 */
[C---:B------:R-:W-:Y:S06]  /*b5c0*/  HMMA.16816.F32.BF16 R48, R136.reuse, R116, R48 ;  /* 0x000000748830723c */ /* 0x040fec0000041830 */
[----:B------:R-:W-:Y:S01]  /*b5d0*/  MUFU.TANH R134, R134 ;  /* 0x0000008600867308 */ /* 0x000fe20000002400 */
[----:B----4-:R4:W5:Y:S01]  /*b5e0*/  LDSM.16.M88.4 R112, [R0+0x3400] ;  /* 0x003400000070783b */ /* 0x0109620000000200 */
[----:B--2---:R-:W-:Y:S01]  /*b5f0*/  HMMA.16816.F32.BF16 R24, R136, R4, R24 ;  /* 0x000000048818723c */ /* 0x004fe20000041818 */
[----:B------:R-:W-:Y:S01]  /*b600*/  FMUL.FTZ R5, R88, UR15 ;  /* 0x0000000f58057c20 */ /* 0x000fe20008410000 */
[----:B------:R-:W-:Y:S01]  /*b610*/  FMUL.FTZ R88, R60, UR15 ;  /* 0x0000000f3c587c20 */ /* 0x000fe20008410000 */
[----:B------:R-:W-:Y:S01]  /*b620*/  FMUL.FTZ R60, R57, UR15 ;  /* 0x0000000f393c7c20 */ /* 0x000fe20008410000 */
[----:B------:R-:W-:Y:S01]  /*b630*/  FMUL.FTZ R57, R12, UR15 ;  /* 0x0000000f0c397c20 */ /* 0x000fe20008410000 */
[----:B------:R-:W-:-:S02]  /*b640*/  IMAD.U32 R12, RZ, RZ, UR18 ;  /* 0x00000012ff0c7e24 */ /* 0x000fc4000f8e00ff */
[----:B------:R-:W-:Y:S01]  /*b650*/  FMUL.FTZ R4, R102, UR15 ;  /* 0x0000000f66047c20 */ /* 0x000fe20008410000 */
[----:B------:R-:W-:Y:S01]  /*b660*/  FMUL.FTZ R102, R82, UR15 ;  /* 0x0000000f52667c20 */ /* 0x000fe20008410000 */
[C---:B------:R-:W-:Y:S01]  /*b670*/  HMMA.16816.F32.BF16 R44, R136.reuse, R118, R44 ;  /* 0x00000076882c723c */ /* 0x040fe2000004182c */
[----:B------:R-:W-:Y:S01]  /*b680*/  FMUL.FTZ R82, R70, UR15 ;  /* 0x0000000f46527c20 */ /* 0x000fe20008410000 */
[----:B------:R-:W2:Y:S01]  /*b690*/  MUFU.TANH R57, R57 ;  /* 0x0000003900397308 */ /* 0x000ea20000002400 */
[----:B------:R-:W-:Y:S01]  /*b6a0*/  FMUL.FTZ R53, R48, UR15 ;  /* 0x0000000f30357c20 */ /* 0x000fe20008410000 */
[----:B------:R-:W-:Y:S02]  /*b6b0*/  IMAD R48, R12, 0x100, R3 ;  /* 0x000001000c307824 */ /* 0x000fe400078e0203 */
[----:B------:R-:W-:Y:S01]  /*b6c0*/  FMUL.FTZ R70, R67, UR15 ;  /* 0x0000000f43467c20 */ /* 0x000fe20008410000 */
[----:B-1----:R-:W-:Y:S01]  /*b6d0*/  FMUL.FTZ R97, R74, UR15 ;  /* 0x0000000f4a617c20 */ /* 0x002fe20008410000 */
[----:B------:R-:W-:Y:S01]  /*b6e0*/  FMUL.FTZ R74, R69, UR15 ;  /* 0x0000000f454a7c20 */ /* 0x000fe20008410000 */
        /* <DEDUP_REMOVED lines=8> */
[----:B---3--:R-:W-:Y:S01]  /*b770*/  HMMA.16816.F32.BF16 R36, R136, R10, R36 ;  /* 0x0000000a8824723c */ /* 0x008fe20000041824 */
[----:B------:R-:W-:Y:S01]  /*b780*/  FMUL.FTZ R109, R89, UR15 ;  /* 0x0000000f596d7c20 */ /* 0x000fe20008410000 */
[----:B------:R-:W-:Y:S01]  /*b790*/  FMUL.FTZ R11, R80, UR15 ;  /* 0x0000000f500b7c20 */ /* 0x000fe20008410000 */
[----:B------:R-:W-:Y:S01]  /*b7a0*/  FMUL.FTZ R89, R75, UR15 ;  /* 0x0000000f4b597c20 */ /* 0x000fe20008410000 */
[----:B------:R-:W-:Y:S01]  /*b7b0*/  FMUL.FTZ R80, R71, UR15 ;  /* 0x0000000f47507c20 */ /* 0x000fe20008410000 */
[----:B------:R-:W1:Y:S01]  /*b7c0*/  MUFU.TANH R55, R55 ;  /* 0x0000003700377308 */ /* 0x000e620000002400 */
[----:B------:R-:W-:-:S02]  /*b7d0*/  VIADD R75, R48, 0xfffffe00 ;  /* 0xfffffe00304b7836 */ /* 0x000fc40000000000 */
[----:B----4-:R-:W-:Y:S01]  /*b7e0*/  FMUL.FTZ R0, R95, UR15 ;  /* 0x0000000f5f007c20 */ /* 0x010fe20008410000 */
[----:B------:R-:W-:Y:S01]  /*b7f0*/  VIADD R71, R48, 0xfffffef8 ;  /* 0xfffffef830477836 */ /* 0x000fe20000000000 */
[C---:B------:R-:W-:Y:S01]  /*b800*/  HMMA.16816.F32.BF16 R40, R136.reuse, R8, R40 ;  /* 0x000000088828723c */ /* 0x040fe20000041828 */
[----:B------:R-:W-:Y:S01]  /*b810*/  FMUL.FTZ R9, R86, UR15 ;  /* 0x0000000f56097c20 */ /* 0x000fe20008410000 */
[----:B------:R-:W-:Y:S01]  /*b820*/  FMUL.FTZ R95, R73, UR15 ;  /* 0x0000000f495f7c20 */ /* 0x000fe20008410000 */
[----:B------:R-:W-:Y:S01]  /*b830*/  FMUL.FTZ R12, R44, UR15 ;  /* 0x0000000f2c0c7c20 */ /* 0x000fe20008410000 */
[----:B------:R-:W-:Y:S01]  /*b840*/  FMUL.FTZ R8, R106, UR15 ;  /* 0x0000000f6a087c20 */ /* 0x000fe20008410000 */
[----:B------:R-:W-:Y:S01]  /*b850*/  FMUL.FTZ R73, R61, UR15 ;  /* 0x0000000f3d497c20 */ /* 0x000fe20008410000 */
[----:B------:R-:W-:Y:S01]  /*b860*/  I2FP.F32.S32 R44, R75 ;  /* 0x0000004b002c7245 */ /* 0x000fe20000201400 */
[----:B------:R-:W-:Y:S01]  /*b870*/  FMUL.FTZ R106, R85, UR15 ;  /* 0x0000000f556a7c20 */ /* 0x000fe20008410000 */
[----:B-----5:R-:W-:Y:S01]  /*b880*/  HMMA.16816.F32.BF16 R32, R136, R112, R32 ;  /* 0x000000708820723c */ /* 0x020fe20000041820 */
        /* <DEDUP_REMOVED lines=9> */
[----:B------:R-:W-:Y:S01]  /*b920*/  FMUL.FTZ R78, R68, UR15 ;  /* 0x0000000f444e7c20 */ /* 0x000fe20008410000 */
[----:B------:R-:W-:Y:S01]  /*b930*/  I2FP.F32.S32 R67, R75 ;  /* 0x0000004b00437245 */ /* 0x000fe20000201400 */
[----:B------:R-:W-:Y:S01]  /*b940*/  FFMA.FTZ R153, R44, UR7, R153 ;  /* 0x000000072c997c23 */ /* 0x000fe20008010099 */
[----:B------:R4:W-:Y:S01]  /*b950*/  MUFU.TANH R64, R110 ;  /* 0x0000006e00407308 */ /* 0x0009e20000002400 */
[----:B------:R-:W-:Y:S01]  /*b960*/  ISETP.GE.AND P0, PT, R71, R130, PT ;  /* 0x000000824700720c */ /* 0x000fe20003f06270 */
[----:B------:R-:W-:Y:S01]  /*b970*/  FMUL.FTZ R69, R63, UR15 ;  /* 0x0000000f3f457c20 */ /* 0x000fe20008410000 */
[-C--:B------:R-:W-:Y:S01]  /*b980*/  ISETP.GE.AND P4, PT, R71, R128.reuse, PT ;  /* 0x000000804700720c */ /* 0x080fe20003f86270 */
[----:B------:R-:W-:Y:S01]  /*b990*/  FMUL.FTZ R63, R59, UR15 ;  /* 0x0000000f3b3f7c20 */ /* 0x000fe20008410000 */
[----:B------:R-:W-:Y:S01]  /*b9a0*/  I2FP.F32.S32 R68, R61 ;  /* 0x0000003d00447245 */ /* 0x000fe20000201400 */
[----:B------:R-:W-:Y:S01]  /*b9b0*/  FMUL.FTZ R59, R54, UR15 ;  /* 0x0000000f363b7c20 */ /* 0x000fe20008410000 */
[----:B------:R-:W-:Y:S01]  /*b9c0*/  ISETP.GE.AND P1, PT, R75, R128, PT ;  /* 0x000000804b00720c */ /* 0x000fe20003f26270 */
[----:B------:R1:W-:Y:S01]  /*b9d0*/  MUFU.TANH R14, R0 ;  /* 0x00000000000e7308 */ /* 0x0003e20000002400 */
[-C--:B---3--:R-:W-:Y:S01]  /*b9e0*/  I2FP.F32.S32 R112, R71.reuse ;  /* 0x0000004700707245 */ /* 0x088fe20000201400 */
[----:B------:R-:W-:Y:S01]  /*b9f0*/  FFMA.FTZ R144, R67, UR7, R144 ;  /* 0x0000000743907c23 */ /* 0x000fe20008010090 */
[----:B------:R-:W-:Y:S01]  /*ba00*/  FFMA.FTZ R67, R68, UR7, R145 ;  /* 0x0000000744437c23 */ /* 0x000fe20008010091 */
[C---:B------:R-:W-:Y:S01]  /*ba10*/  HMMA.16816.F32.BF16 R28, R136.reuse, R114, R28 ;  /* 0x00000072881c723c */ /* 0x040fe2000004181c */
[----:B------:R-:W-:Y:S01]  /*ba20*/  ISETP.GE.AND P2, PT, R75, R130, PT ;  /* 0x000000824b00720c */ /* 0x000fe20003f46270 */
[----:B--2---:R-:W-:Y:S01]  /*ba30*/  FFMA.FTZ R44, R112, UR7, R57 ;  /* 0x00000007702c7c23 */ /* 0x004fe20008010039 */
[C---:B------:R-:W-:Y:S01]  /*ba40*/  VIADD R57, R48.reuse, 0xfffffe09 ;  /* 0xfffffe0930397836 */ /* 0x040fe20000000000 */
[----:B------:R2:W-:Y:S01]  /*ba50*/  MUFU.TANH R54, R5 ;  /* 0x0000000500367308 */ /* 0x0005e20000002400 */
[----:B----4-:R-:W-:Y:S01]  /*ba60*/  I2FP.F32.S32 R110, R71 ;  /* 0x00000047006e7245 */ /* 0x010fe20000201400 */
[----:B------:R-:W-:Y:S01]  /*ba70*/  VIADD R71, R48, 0xfffffe08 ;  /* 0xfffffe0830477836 */ /* 0x000fe20000000000 */
[----:B------:R-:W-:Y:S01]  /*ba80*/  FSEL R44, R44, -INF , !P0 ;  /* 0xff8000002c2c7808 */ /* 0x000fe20004000000 */
[----:B------:R-:W-:Y:S01]  /*ba90*/  HMMA.16816.F32.BF16 R20, R136, R6, R20 ;  /* 0x000000068814723c */ /* 0x000fe20000041814 */
[----:B------:R-:W-:Y:S01]  /*baa0*/  I2FP.F32.S32 R115, R61 ;  /* 0x0000003d00737245 */ /* 0x000fe20000201400 */
[----:B------:R-:W-:Y:S01]  /*bab0*/  FMUL.FTZ R7, R84, UR15 ;  /* 0x0000000f54077c20 */ /* 0x000fe20008410000 */
[----:B------:R-:W-:Y:S01]  /*bac0*/  ISETP.GE.AND P0, PT, R71, R128, PT ;  /* 0x000000804700720c */ /* 0x000fe20003f06270 */
[----:B------:R-:W-:-:S02]  /*bad0*/  VIADD R75, R48, 0xfffffe10 ;  /* 0xfffffe10304b7836 */ /* 0x000fc40000000000 */
[----:B-1----:R-:W-:Y:S01]  /*bae0*/  FFMA.FTZ R0, R110, UR7, R55 ;  /* 0x000000076e007c23 */ /* 0x002fe20008010037 */
[-C--:B------:R-:W-:Y:S01]  /*baf0*/  I2FP.F32.S32 R110, R71.reuse ;  /* 0x00000047006e7245 */ /* 0x080fe20000201400 */
[----:B------:R-:W-:Y:S01]  /*bb00*/  FMUL.FTZ R6, R103, UR15 ;  /* 0x0000000f67067c20 */ /* 0x000fe20008410000 */
[----:B------:R-:W-:Y:S01]  /*bb10*/  I2FP.F32.S32 R68, R71 ;  /* 0x0000004700447245 */ /* 0x000fe20000201400 */
[----:B------:R-:W-:Y:S01]  /*bb20*/  FFMA.FTZ R115, R115, UR7, R154 ;  /* 0x0000000773737c23 */ /* 0x000fe2000801009a */
[-C--:B------:R-:W-:Y:S01]  /*bb30*/  ISETP.GE.AND P6, PT, R61, R130.reuse, PT ;  /* 0x000000823d00720c */ /* 0x080fe20003fc6270 */
[----:B------:R-:W-:Y:S01]  /*bb40*/  FMUL.FTZ R103, R87, UR15 ;  /* 0x0000000f57677c20 */ /* 0x000fe20008410000 */
[----:B------:R-:W-:Y:S01]  /*bb50*/  FSEL R55, R144, -INF , !P2 ;  /* 0xff80000090377808 */ /* 0x000fe20005000000 */
[----:B------:R-:W-:Y:S01]  /*bb60*/  FFMA.FTZ R179, R68, UR7, R179 ;  /* 0x0000000744b37c23 */ /* 0x000fe200080100b3 */
[----:B--2---:R-:W-:Y:S01]  /*bb70*/  FSEL R5, R153, -INF , !P1 ;  /* 0xff80000099057808 */ /* 0x004fe20004800000 */
[----:B------:R-:W-:Y:S01]  /*bb80*/  FMUL.FTZ R99, R77, UR15 ;  /* 0x0000000f4d637c20 */ /* 0x000fe20008410000 */
[----:B------:R-:W-:Y:S01]  /*bb90*/  ISETP.GE.AND P1, PT, R71, R130, PT ;  /* 0x000000824700720c */ /* 0x000fe20003f26270 */
[----:B------:R-:W-:Y:S01]  /*bba0*/  FMUL.FTZ R87, R79, UR15 ;  /* 0x0000000f4f577c20 */ /* 0x000fe20008410000 */
[-C--:B------:R-:W-:Y:S01]  /*bbb0*/  I2FP.F32.S32 R71, R57.reuse ;  /* 0x0000003900477245 */ /* 0x080fe20000201400 */
[----:B------:R-:W-:Y:S01]  /*bbc0*/  VIADD R113, R48, 0xfffffe19 ;  /* 0xfffffe1930717836 */ /* 0x000fe20000000000 */
[----:B------:R-:W-:Y:S01]  /*bbd0*/  FSEL R0, R0, -INF , !P4 ;  /* 0xff80000000007808 */ /* 0x000fe20006000000 */
[----:B------:R1:W-:Y:S01]  /*bbe0*/  MUFU.TANH R84, R98 ;  /* 0x0000006200547308 */ /* 0x0003e20000002400 */
[----:B------:R-:W-:Y:S01]  /*bbf0*/  ISETP.GE.AND P2, PT, R61, R128, PT ;  /* 0x000000803d00720c */ /* 0x000fe20003f46270 */
[----:B------:R-:W-:Y:S01]  /*bc00*/  FFMA.FTZ R178, R71, UR7, R178 ;  /* 0x0000000747b27c23 */ /* 0x000fe200080100b2 */
[----:B------:R-:W-:Y:S01]  /*bc10*/  VIADD R71, R48, 0xfffffe11 ;  /* 0xfffffe1130477836 */ /* 0x000fe20000000000 */
[----:B------:R-:W-:Y:S01]  /*bc20*/  ISETP.GE.AND P4, PT, R57, R130, PT ;  /* 0x000000823900720c */ /* 0x000fe20003f86270 */
[----:B------:R-:W-:Y:S01]  /*bc30*/  FFMA.FTZ R61, R110, UR7, R155 ;  /* 0x000000076e3d7c23 */ /* 0x000fe2000801009b */
[----:B------:R-:W-:Y:S01]  /*bc40*/  FSEL R67, R67, -INF , !P6 ;  /* 0xff80000043437808 */ /* 0x000fe20007000000 */
[----:B------:R-:W-:Y:S01]  /*bc50*/  VIADD R137, R48, 0xfffffe21 ;  /* 0xfffffe2130897836 */ /* 0x000fe20000000000 */
[----:B------:R2:W-:Y:S01]  /*bc60*/  MUFU.TANH R110, R7 ;  /* 0x00000007006e7308 */ /* 0x0005e20000002400 */
[-C--:B------:R-:W-:Y:S01]  /*bc70*/  ISETP.GE.AND P6, PT, R57, R128.reuse, PT ;  /* 0x000000803900720c */ /* 0x080fe20003fc6270 */
[----:B------:R-:W-:Y:S01]  /*bc80*/  FMUL.FTZ R50, R50, UR15 ;  /* 0x0000000f32327c20 */ /* 0x000fe20008410000 */
[----:B------:R-:W-:Y:S01]  /*bc90*/  I2FP.F32.S32 R77, R57 ;  /* 0x00000039004d7245 */ /* 0x000fe20000201400 */
[----:B------:R-:W-:Y:S01]  /*bca0*/  FMUL.FTZ R49, R49, UR15 ;  /* 0x0000000f31317c20 */ /* 0x000fe20008410000 */
[----:B------:R-:W-:Y:S01]  /*bcb0*/  I2FP.F32.S32 R79, R75 ;  /* 0x0000004b004f7245 */ /* 0x000fe20000201400 */
[----:B------:R-:W-:Y:S01]  /*bcc0*/  FMUL.FTZ R51, R51, UR15 ;  /* 0x0000000f33337c20 */ /* 0x000fe20008410000 */
[----:B------:R-:W-:Y:S01]  /*bcd0*/  FSEL R57, R178, -INF , !P4 ;  /* 0xff800000b2397808 */ /* 0x000fe20006000000 */
[----:B------:R-:W-:Y:S01]  /*bce0*/  FFMA.FTZ R77, R77, UR7, R180 ;  /* 0x000000074d4d7c23 */ /* 0x000fe200080100b4 */
[----:B------:R-:W-:Y:S01]  /*bcf0*/  ISETP.GE.AND P4, PT, R71, R128, PT ;  /* 0x000000804700720c */ /* 0x000fe20003f86270 */
[----:B------:R-:W-:Y:S01]  /*bd00*/  FFMA.FTZ R184, R79, UR7, R184 ;  /* 0x000000074fb87c23 */ /* 0x000fe200080100b8 */
[-C--:B------:R-:W-:Y:S01]  /*bd10*/  I2FP.F32.S32 R68, R71.reuse ;  /* 0x0000004700447245 */ /* 0x080fe20000201400 */
[----:B------:R-:W-:Y:S01]  /*bd20*/  VIADD R79, R48, 0xfffffe20 ;  /* 0xfffffe20304f7836 */ /* 0x000fe20000000000 */
[----:B------:R-:W-:Y:S01]  /*bd30*/  I2FP.F32.S32 R112, R71 ;  /* 0x0000004700707245 */ /* 0x000fe20000201400 */
[----:B-1----:R-:W-:Y:S01]  /*bd40*/  FMUL.FTZ R98, R72, UR15 ;  /* 0x0000000f48627c20 */ /* 0x002fe20008410000 */
[----:B------:R-:W-:Y:S01]  /*bd50*/  FSEL R115, R115, -INF , !P2 ;  /* 0xff80000073737808 */ /* 0x000fe20005000000 */
[----:B------:R-:W-:Y:S01]  /*bd60*/  FFMA.FTZ R68, R68, UR7, R185 ;  /* 0x0000000744447c23 */ /* 0x000fe200080100b9 */
[----:B--2---:R-:W-:Y:S01]  /*bd70*/  FSEL R7, R179, -INF , !P0 ;  /* 0xff800000b3077808 */ /* 0x004fe20004000000 */
[----:B------:R-:W-:Y:S01]  /*bd80*/  FFMA.FTZ R187, R112, UR7, R187 ;  /* 0x0000000770bb7c23 */ /* 0x000fe200080100bb */
[-C--:B------:R-:W-:Y:S01]  /*bd90*/  ISETP.GE.AND P0, PT, R71, R130.reuse, PT ;  /* 0x000000824700720c */ /* 0x080fe20003f06270 */
[----:B------:R-:W-:Y:S01]  /*bda0*/  VIADD R71, R48, 0xfffffe18 ;  /* 0xfffffe1830477836 */ /* 0x000fe20000000000 */
[----:B------:R-:W-:Y:S01]  /*bdb0*/  FSEL R61, R61, -INF , !P1 ;  /* 0xff8000003d3d7808 */ /* 0x000fe20004800000 */
[----:B------:R-:W-:Y:S01]  /*bdc0*/  MUFU.TANH R72, R111 ;  /* 0x0000006f00487308 */ /* 0x000fe20000002400 */
[C---:B------:R-:W-:Y:S01]  /*bdd0*/  ISETP.GE.AND P2, PT, R75.reuse, R130, PT ;  /* 0x000000824b00720c */ /* 0x040fe20003f46270 */
[----:B------:R-:W-:Y:S01]  /*bde0*/  FMUL.FTZ R46, R46, UR15 ;  /* 0x0000000f2e2e7c20 */ /* 0x000fe20008410000 */
[----:B------:R-:W-:Y:S01]  /*bdf0*/  ISETP.GE.AND P1, PT, R75, R128, PT ;  /* 0x000000804b00720c */ /* 0x000fe20003f26270 */
[----:B------:R-:W-:Y:S01]  /*be00*/  FMUL.FTZ R45, R45, UR15 ;  /* 0x0000000f2d2d7c20 */ /* 0x000fe20008410000 */
[----:B------:R-:W-:Y:S01]  /*be10*/  I2FP.F32.S32 R75, R75 ;  /* 0x0000004b004b7245 */ /* 0x000fe20000201400 */
[----:B------:R-:W-:Y:S01]  /*be20*/  FMUL.FTZ R32, R32, UR15 ;  /* 0x0000000f20207c20 */ /* 0x000fe20008410000 */
[----:B------:R-:W-:Y:S01]  /*be30*/  I2FP.F32.S32 R114, R71 ;  /* 0x0000004700727245 */ /* 0x000fe20000201400 */
[----:B------:R1:W-:Y:S01]  /*be40*/  MUFU.TANH R111, R9 ;  /* 0x00000009006f7308 */ /* 0x0003e20000002400 */
[-C--:B------:R-:W-:Y:S01]  /*be50*/  I2FP.F32.S32 R117, R113.reuse ;  /* 0x0000007100757245 */ /* 0x080fe20000201400 */
[----:B------:R-:W-:Y:S01]  /*be60*/  FFMA.FTZ R186, R75, UR7, R186 ;  /* 0x000000074bba7c23 */ /* 0x000fe200080100ba */
[----:B------:R-:W-:Y:S01]  /*be70*/  I2FP.F32.S32 R119, R113 ;  /* 0x0000007100777245 */ /* 0x000fe20000201400 */
[----:B------:R-:W-:Y:S01]  /*be80*/  FFMA.FTZ R141, R114, UR7, R141 ;  /* 0x00000007728d7c23 */ /* 0x000fe2000801008d */
[----:B------:R-:W-:Y:S01]  /*be90*/  FSEL R241, R77, -INF , !P6 ;  /* 0xff8000004df17808 */ /* 0x000fe20007000000 */
[----:B------:R-:W-:Y:S01]  /*bea0*/  FFMA.FTZ R140, R117, UR7, R140 ;  /* 0x00000007758c7c23 */ /* 0x000fe2000801008c */
[----:B------:R-:W-:Y:S01]  /*beb0*/  FSEL R75, R184, -INF , !P2 ;  /* 0xff800000b84b7808 */ /* 0x000fe20005000000 */
[----:B------:R-:W-:Y:S01]  /*bec0*/  FFMA.FTZ R119, R119, UR7, R142 ;  /* 0x0000000777777c23 */ /* 0x000fe2000801008e */
[----:B------:R-:W-:Y:S01]  /*bed0*/  I2FP.F32.S32 R77, R71 ;  /* 0x00000047004d7245 */ /* 0x000fe20000201400 */
[----:B------:R-:W-:Y:S01]  /*bee0*/  VIADD R117, R48, 0xfffffe28 ;  /* 0xfffffe2830757836 */ /* 0x000fe20000000000 */
[C---:B------:R-:W-:Y:S01]  /*bef0*/  ISETP.GE.AND P6, PT, R71.reuse, R130, PT ;  /* 0x000000824700720c */ /* 0x040fe20003fc6270 */
[----:B------:R2:W-:Y:S01]  /*bf00*/  MUFU.TANH R112, R11 ;  /* 0x0000000b00707308 */ /* 0x0005e20000002400 */
[-C--:B------:R-:W-:Y:S01]  /*bf10*/  ISETP.GE.AND P2, PT, R71, R128.reuse, PT ;  /* 0x000000804700720c */ /* 0x080fe20003f46270 */
[----:B------:R-:W-:Y:S01]  /*bf20*/  FFMA.FTZ R77, R77, UR7, R188 ;  /* 0x000000074d4d7c23 */ /* 0x000fe200080100bc */
[----:B------:R-:W-:Y:S01]  /*bf30*/  FSEL R71, R68, -INF , !P0 ;  /* 0xff80000044477808 */ /* 0x000fe20004000000 */
[----:B------:R-:W-:Y:S01]  /*bf40*/  FMUL.FTZ R41, R41, UR15 ;  /* 0x0000000f29297c20 */ /* 0x000fe20008410000 */
[-C--:B------:R-:W-:Y:S01]  /*bf50*/  I2FP.F32.S32 R68, R79.reuse ;  /* 0x0000004f00447245 */ /* 0x080fe20000201400 */
[----:B------:R-:W-:Y:S01]  /*bf60*/  FMUL.FTZ R47, R47, UR15 ;  /* 0x0000000f2f2f7c20 */ /* 0x000fe20008410000 */
[----:B------:R-:W-:Y:S01]  /*bf70*/  ISETP.GE.AND P0, PT, R113, R128, PT ;  /* 0x000000807100720c */ /* 0x000fe20003f06270 */
[----:B------:R3:W-:Y:S01]  /*bf80*/  MUFU.TANH R116, R85 ;  /* 0x0000005500747308 */ /* 0x0007e20000002400 */
[----:B-1----:R-:W-:Y:S01]  /*bf90*/  FSEL R9, R186, -INF , !P1 ;  /* 0xff800000ba097808 */ /* 0x002fe20004800000 */
[----:B------:R-:W-:Y:S01]  /*bfa0*/  FFMA.FTZ R68, R68, UR7, R143 ;  /* 0x0000000744447c23 */ /* 0x000fe2000801008f */
[----:B------:R-:W-:Y:S01]  /*bfb0*/  FSEL R239, R141, -INF , !P2 ;  /* 0xff8000008def7808 */ /* 0x000fe20005000000 */
[----:B------:R-:W-:Y:S01]  /*bfc0*/  FMUL.FTZ R40, R40, UR15 ;  /* 0x0000000f28287c20 */ /* 0x000fe20008410000 */
[-C--:B------:R-:W-:Y:S01]  /*bfd0*/  ISETP.GE.AND P1, PT, R113, R130.reuse, PT ;  /* 0x000000827100720c */ /* 0x080fe20003f26270 */
[----:B------:R-:W-:Y:S01]  /*bfe0*/  FMUL.FTZ R34, R34, UR15 ;  /* 0x0000000f22227c20 */ /* 0x000fe20008410000 */
[----:B------:R-:W-:Y:S01]  /*bff0*/  I2FP.F32.S32 R139, R79 ;  /* 0x0000004f008b7245 */ /* 0x000fe20000201400 */
[----:B------:R1:W-:Y:S01]  /*c000*/  MUFU.TANH R113, R81 ;  /* 0x0000005100717308 */ /* 0x0003e20000002400 */
[----:B--2---:R-:W-:Y:S01]  /*c010*/  FSEL R11, R187, -INF , !P4 ;  /* 0xff800000bb0b7808 */ /* 0x004fe20006000000 */
[----:B------:R-:W-:Y:S01]  /*c020*/  FMUL.FTZ R35, R35, UR15 ;  /* 0x0000000f23237c20 */ /* 0x000fe20008410000 */
[-C--:B------:R-:W-:Y:S01]  /*c030*/  I2FP.F32.S32 R141, R137.reuse ;  /* 0x00000089008d7245 */ /* 0x080fe20000201400 */
[----:B------:R-:W-:Y:S01]  /*c040*/  FFMA.FTZ R124, R139, UR7, R124 ;  /* 0x000000078b7c7c23 */ /* 0x000fe2000801007c */
[----:B------:R-:W-:Y:S01]  /*c050*/  FSEL R237, R119, -INF , !P0 ;  /* 0xff80000077ed7808 */ /* 0x000fe20004000000 */
[----:B------:R-:W-:Y:S01]  /*c060*/  FMUL.FTZ R37, R37, UR15 ;  /* 0x0000000f25257c20 */ /* 0x000fe20008410000 */
[-C--:B------:R-:W-:Y:S01]  /*c070*/  ISETP.GE.AND P4, PT, R79, R130.reuse, PT ;  /* 0x000000824f00720c */ /* 0x080fe20003f86270 */
[----:B------:R-:W-:Y:S01]  /*c080*/  MUFU.TANH R114, R102 ;  /* 0x0000006600727308 */ /* 0x000fe20000002400 */
[----:B------:R-:W-:Y:S01]  /*c090*/  I2FP.F32.S32 R118, R137 ;  /* 0x0000008900767245 */ /* 0x000fe20000201400 */
[----:B---3--:R-:W-:Y:S01]  /*c0a0*/  FFMA.FTZ R85, R141, UR7, R146 ;  /* 0x000000078d557c23 */ /* 0x008fe20008010092 */
[----:B------:R-:W-:Y:S01]  /*c0b0*/  I2FP.F32.S32 R119, R117 ;  /* 0x0000007500777245 */ /* 0x000fe20000201400 */
[----:B------:R-:W-:Y:S01]  /*c0c0*/  FMUL.FTZ R31, R31, UR15 ;  /* 0x0000000f1f1f7c20 */ /* 0x000fe20008410000 */
[-C--:B------:R-:W-:Y:S01]  /*c0d0*/  ISETP.GE.AND P2, PT, R137, R130.reuse, PT ;  /* 0x000000828900720c */ /* 0x080fe20003f46270 */
[----:B------:R-:W-:Y:S01]  /*c0e0*/  FFMA.FTZ R233, R118, UR7, R125 ;  /* 0x0000000776e97c23 */ /* 0x000fe2000801007d */
[----:B------:R-:W-:Y:S01]  /*c0f0*/  ISETP.GE.AND P0, PT, R117, R130, PT ;  /* 0x000000827500720c */ /* 0x000fe20003f06270 */
[----:B------:R-:W-:Y:S01]  /*c100*/  VIADD R125, R48, 0xfffffe30 ;  /* 0xfffffe30307d7836 */ /* 0x000fe20000000000 */
[----:B-1----:R-:W-:Y:S01]  /*c110*/  FSEL R81, R77, -INF , !P6 ;  /* 0xff8000004d517808 */ /* 0x002fe20007000000 */
[----:B------:R1:W-:Y:S01]  /*c120*/  MUFU.TANH R102, R83 ;  /* 0x0000005300667308 */ /* 0x0003e20000002400 */
[-C--:B------:R-:W-:Y:S01]  /*c130*/  ISETP.GE.AND P6, PT, R79, R128.reuse, PT ;  /* 0x000000804f00720c */ /* 0x080fe20003fc6270 */
[----:B------:R-:W-:Y:S01]  /*c140*/  FMUL.FTZ R21, R21, UR15 ;  /* 0x0000000f15157c20 */ /* 0x000fe20008410000 */
[----:B------:R-:W-:Y:S01]  /*c150*/  FSEL R79, R140, -INF , !P1 ;  /* 0xff8000008c4f7808 */ /* 0x000fe20004800000 */
[----:B------:R-:W-:Y:S01]  /*c160*/  FMUL.FTZ R13, R13, UR15 ;  /* 0x0000000f0d0d7c20 */ /* 0x000fe20008410000 */
[----:B------:R-:W-:Y:S01]  /*c170*/  ISETP.GE.AND P1, PT, R137, R128, PT ;  /* 0x000000808900720c */ /* 0x000fe20003f26270 */
[----:B------:R-:W-:Y:S01]  /*c180*/  VIADD R137, R48, 0xfffffe29 ;  /* 0xfffffe2930897836 */ /* 0x000fe20000000000 */
[----:B------:R-:W-:Y:S01]  /*c190*/  FSEL R77, R68, -INF , !P4 ;  /* 0xff800000444d7808 */ /* 0x000fe20006000000 */
[----:B------:R-:W-:Y:S01]  /*c1a0*/  FFMA.FTZ R68, R119, UR7, R126 ;  /* 0x0000000777447c23 */ /* 0x000fe2000801007e */
[----:B------:R-:W-:Y:S01]  /*c1b0*/  FSEL R141, R124, -INF , !P6 ;  /* 0xff8000007c8d7808 */ /* 0x000fe20007000000 */
[----:B------:R-:W2:Y:S01]  /*c1c0*/  MUFU.TANH R135, R135 ;  /* 0x0000008700877308 */ /* 0x000ea20000002400 */
[----:B------:R-:W-:Y:S01]  /*c1d0*/  FSEL R85, R85, -INF , !P2 ;  /* 0xff80000055557808 */ /* 0x000fe20005000000 */
[----:B------:R-:W-:Y:S01]  /*c1e0*/  VIADD R119, R48, 0xfffffe31 ;  /* 0xfffffe3130777836 */ /* 0x000fe20000000000 */
[----:B------:R-:W-:Y:S01]  /*c1f0*/  ISETP.GE.AND P6, PT, R137, R130, PT ;  /* 0x000000828900720c */ /* 0x000fe20003fc6270 */
[----:B------:R-:W-:Y:S01]  /*c200*/  FMUL.FTZ R15, R15, UR15 ;  /* 0x0000000f0f0f7c20 */ /* 0x000fe20008410000 */
[----:B------:R-:W-:Y:S01]  /*c210*/  ISETP.GE.AND P2, PT, R137, R128, PT ;  /* 0x000000808900720c */ /* 0x000fe20003f46270 */
[----:B------:R-:W-:-:S04]  /*c220*/  DEPBAR.LE SB0, 0x0 ;  /* 0x000080000000791a */ /* 0x000fc80000000000 */
[-C--:B------:R-:W-:Y:S01]  /*c230*/  I2FP.F32.S32 R126, R137.reuse ;  /* 0x00000089007e7245 */ /* 0x080fe20000201400 */
[----:B------:R3:W-:Y:S01]  /*c240*/  MUFU.TANH R118, R87 ;  /* 0x0000005700767308 */ /* 0x0007e20000002400 */
[----:B------:R-:W-:Y:S02]  /*c250*/  I2FP.F32.S32 R124, R137 ;  /* 0x00000089007c7245 */ /* 0x000fe40000201400 */
[----:B------:R-:W-:Y:S02]  /*c260*/  FSEL R233, R233, -INF , !P1 ;  /* 0xff800000e9e97808 */ /* 0x000fe40004800000 */
[----:B-1----:R-:W-:Y:S01]  /*c270*/  FSEL R83, R68, -INF , !P0 ;  /* 0xff80000044537808 */ /* 0x002fe20004000000 */
[----:B------:R-:W-:Y:S01]  /*c280*/  FFMA.FTZ R189, R124, UR7, R189 ;  /* 0x000000077cbd7c23 */ /* 0x000fe200080100bd */
[C---:B------:R-:W-:Y:S01]  /*c290*/  ISETP.GE.AND P1, PT, R125.reuse, R130, PT ;  /* 0x000000827d00720c */ /* 0x040fe20003f26270 */
[----:B------:R1:W-:Y:S01]  /*c2a0*/  MUFU.TANH R124, R98 ;  /* 0x00000062007c7308 */ /* 0x0003e20000002400 */
[----:B------:R-:W-:-:S02]  /*c2b0*/  ISETP.GE.AND P0, PT, R125, R128, PT ;  /* 0x000000807d00720c */ /* 0x000fc40003f06270 */
[-C--:B------:R-:W-:Y:S02]  /*c2c0*/  I2FP.F32.S32 R137, R125.reuse ;  /* 0x0000007d00897245 */ /* 0x080fe40000201400 */
[----:B------:R-:W-:Y:S02]  /*c2d0*/  I2FP.F32.S32 R125, R125 ;  /* 0x0000007d007d7245 */ /* 0x000fe40000201400 */
[----:B------:R-:W-:Y:S01]  /*c2e0*/  ISETP.GE.AND P4, PT, R117, R128, PT ;  /* 0x000000807500720c */ /* 0x000fe20003f86270 */
[----:B------:R-:W-:Y:S01]  /*c2f0*/  FFMA.FTZ R132, R137, UR7, R132 ;  /* 0x0000000789847c23 */ /* 0x000fe20008010084 */
[----:B------:R-:W-:Y:S01]  /*c300*/  I2FP.F32.S32 R136, R117 ;  /* 0x0000007500887245 */ /* 0x000fe20000201400 */
[----:B------:R-:W-:Y:S01]  /*c310*/  FFMA.FTZ R134, R125, UR7, R134 ;  /* 0x000000077d867c23 */ /* 0x000fe20008010086 */
[----:B------:R4:W-:Y:S01]  /*c320*/  MUFU.TANH R117, R91 ;  /* 0x0000005b00757308 */ /* 0x0009e20000002400 */
[----:B------:R-:W-:Y:S01]  /*c330*/  VIADD R125, R48, 0xfffffe39 ;  /* 0xfffffe39307d7836 */ /* 0x000fe20000000000 */
[----:B------:R-:W-:Y:S01]  /*c340*/  FSEL R229, R189, -INF , !P2 ;  /* 0xff800000bde57808 */ /* 0x000fe20005000000 */
[----:B------:R-:W-:Y:S01]  /*c350*/  FFMA.FTZ R147, R136, UR7, R147 ;  /* 0x0000000788937c23 */ /* 0x000fe20008010093 */
[----:B---3--:R-:W-:-:S02]  /*c360*/  FSEL R87, R132, -INF , !P1 ;  /* 0xff80000084577808 */ /* 0x008fc40004800000 */
[----:B-1----:R-:W-:Y:S02]  /*c370*/  I2FP.F32.S32 R98, R125 ;  /* 0x0000007d00627245 */ /* 0x002fe40000201400 */
[----:B------:R-:W1:Y:S01]  /*c380*/  MUFU.TANH R10, R10 ;  /* 0x0000000a000a7308 */ /* 0x000e620000002400 */
[----:B------:R-:W-:Y:S02]  /*c390*/  I2FP.F32.S32 R68, R119 ;  /* 0x0000007700447245 */ /* 0x000fe40000201400 */
[----:B------:R-:W-:Y:S01]  /*c3a0*/  FFMA.FTZ R98, R98, UR7, R121 ;  /* 0x0000000762627c23 */ /* 0x000fe20008010079 */
[----:B------:R-:W-:Y:S02]  /*c3b0*/  FSEL R227, R134, -INF , !P0 ;  /* 0xff80000086e37808 */ /* 0x000fe40004000000 */
[----:B------:R-:W-:Y:S01]  /*c3c0*/  ISETP.GE.AND P0, PT, R125, R130, PT ;  /* 0x000000827d00720c */ /* 0x000fe20003f06270 */
[----:B------:R-:W-:Y:S01]  /*c3d0*/  FFMA.FTZ R133, R68, UR7, R133 ;  /* 0x0000000744857c23 */ /* 0x000fe20008010085 */
[----:B------:R-:W3:Y:S01]  /*c3e0*/  MUFU.TANH R8, R8 ;  /* 0x0000000800087308 */ /* 0x000ee20000002400 */
[----:B----4-:R-:W-:Y:S01]  /*c3f0*/  FFMA.FTZ R91, R126, UR7, R127 ;  /* 0x000000077e5b7c23 */ /* 0x010fe2000801007f */
[----:B------:R-:W-:-:S02]  /*c400*/  VIADD R127, R48, 0xfffffe38 ;  /* 0xfffffe38307f7836 */ /* 0x000fc40000000000 */
[----:B--2---:R-:W-:Y:S01]  /*c410*/  FFMA.FTZ R135, R68, UR7, R135 ;  /* 0x0000000744877c23 */ /* 0x004fe20008010087 */
[----:B------:R-:W-:Y:S02]  /*c420*/  FSEL R231, R147, -INF , !P4 ;  /* 0xff80000093e77808 */ /* 0x000fe40006000000 */
[-C--:B------:R-:W-:Y:S02]  /*c430*/  ISETP.GE.AND P4, PT, R119, R130.reuse, PT ;  /* 0x000000827700720c */ /* 0x080fe40003f86270 */
[C---:B------:R-:W-:Y:S01]  /*c440*/  ISETP.GE.AND P2, PT, R127.reuse, R130, PT ;  /* 0x000000827f00720c */ /* 0x040fe20003f46270 */
[----:B------:R-:W2:Y:S01]  /*c450*/  MUFU.TANH R100, R100 ;  /* 0x0000006400647308 */ /* 0x000ea20000002400 */
[----:B------:R-:W-:Y:S02]  /*c460*/  ISETP.GE.AND P1, PT, R127, R128, PT ;  /* 0x000000807f00720c */ /* 0x000fe40003f26270 */
[-C--:B------:R-:W-:Y:S02]  /*c470*/  I2FP.F32.S32 R137, R127.reuse ;  /* 0x0000007f00897245 */ /* 0x080fe40000201400 */
[----:B------:R-:W-:-:S02]  /*c480*/  I2FP.F32.S32 R127, R127 ;  /* 0x0000007f007f7245 */ /* 0x000fc40000201400 */
[----:B------:R-:W-:Y:S01]  /*c490*/  FSEL R91, R91, -INF , !P6 ;  /* 0xff8000005b5b7808 */ /* 0x000fe20007000000 */
[----:B------:R-:W-:Y:S01]  /*c4a0*/  FFMA.FTZ R68, R137, UR7, R120 ;  /* 0x0000000789447c23 */ /* 0x000fe20008010078 */
[----:B------:R-:W-:Y:S01]  /*c4b0*/  ISETP.GE.AND P6, PT, R119, R128, PT ;  /* 0x000000807700720c */ /* 0x000fe20003fc6270 */
[----:B------:R-:W-:Y:S01]  /*c4c0*/  FFMA.FTZ R122, R127, UR7, R122 ;  /* 0x000000077f7a7c23 */ /* 0x000fe2000801007a */
[C---:B------:R-:W-:Y:S01]  /*c4d0*/  VIADD R127, R48.reuse, 0xfffffe41 ;  /* 0xfffffe41307f7836 */ /* 0x040fe20000000000 */
[----:B------:R4:W-:Y:S01]  /*c4e0*/  MUFU.TANH R120, R89 ;  /* 0x0000005900787308 */ /* 0x0009e20000002400 */
[----:B------:R-:W-:Y:S01]  /*c4f0*/  VIADD R137, R48, 0xfffffe40 ;  /* 0xfffffe4030897836 */ /* 0x000fe20000000000 */
[----:B------:R-:W-:Y:S02]  /*c500*/  I2FP.F32.S32 R126, R125 ;  /* 0x0000007d007e7245 */ /* 0x000fe40000201400 */
[----:B------:R-:W-:Y:S02]  /*c510*/  FSEL R155, R122, -INF , !P1 ;  /* 0xff8000007a9b7808 */ /* 0x000fe40004800000 */
[----:B------:R-:W-:Y:S01]  /*c520*/  ISETP.GE.AND P1, PT, R127, R130, PT ;  /* 0x000000827f00720c */ /* 0x000fe20003f26270 */
[----:B------:R-:W-:Y:S01]  /*c530*/  FFMA.FTZ R123, R126, UR7, R123 ;  /* 0x000000077e7b7c23 */ /* 0x000fe2000801007b */
[----:B------:R-:W-:Y:S01]  /*c540*/  MUFU.TANH R101, R101 ;  /* 0x0000006500657308 */ /* 0x000fe20000002400 */
[----:B------:R-:W-:-:S02]  /*c550*/  I2FP.F32.S32 R122, R127 ;  /* 0x0000007f007a7245 */ /* 0x000fc40000201400 */
[----:B------:R-:W-:Y:S01]  /*c560*/  FSEL R223, R135, -INF , !P6 ;  /* 0xff80000087df7808 */ /* 0x000fe20007000000 */
[----:B------:R-:W-:Y:S01]  /*c570*/  VIADD R135, R48, 0xfffffe48 ;  /* 0xfffffe4830877836 */ /* 0x000fe20000000000 */
[----:B------:R-:W-:Y:S01]  /*c580*/  FSEL R68, R68, -INF , !P2 ;  /* 0xff80000044447808 */ /* 0x000fe20005000000 */
[----:B------:R-:W-:Y:S01]  /*c590*/  FFMA.FTZ R122, R122, UR7, R105 ;  /* 0x000000077a7a7c23 */ /* 0x000fe20008010069 */
[----:B------:R-:W-:Y:S01]  /*c5a0*/  ISETP.GE.AND P6, PT, R137, R130, PT ;  /* 0x000000828900720c */ /* 0x000fe20003fc6270 */
[----:B------:R-:W5:Y:S01]  /*c5b0*/  MUFU.TANH R4, R4 ;  /* 0x0000000400047308 */ /* 0x000f620000002400 */
[----:B----4-:R-:W-:Y:S02]  /*c5c0*/  FSEL R89, R98, -INF , !P0 ;  /* 0xff80000062597808 */ /* 0x010fe40004000000 */
[----:B------:R-:W-:Y:S02]  /*c5d0*/  ISETP.GE.AND P0, PT, R127, R128, PT ;  /* 0x000000807f00720c */ /* 0x000fe40003f06270 */
[----:B------:R-:W-:-:S02]  /*c5e0*/  I2FP.F32.S32 R127, R127 ;  /* 0x0000007f007f7245 */ /* 0x000fc40000201400 */
[----:B------:R-:W-:Y:S01]  /*c5f0*/  ISETP.GE.AND P2, PT, R137, R128, PT ;  /* 0x000000808900720c */ /* 0x000fe20003f46270 */
[----:B------:R4:W-:Y:S02]  /*c600*/  MUFU.TANH R119, R95 ;  /* 0x0000005f00777308 */ /* 0x0009e40000002400 */
[----:B-1----:R-:W-:Y:S01]  /*c610*/  FFMA.FTZ R10, R127, UR7, R10 ;  /* 0x000000077f0a7c23 */ /* 0x002fe2000801000a */
[----:B------:R-:W-:-:S04]  /*c620*/  VIADD R127, R48, 0xfffffe49 ;  /* 0xfffffe49307f7836 */ /* 0x000fc80000000000 */
[----:B------:R-:W-:Y:S01]  /*c630*/  FSEL R217, R10, -INF , !P0 ;  /* 0xff8000000ad97808 */ /* 0x000fe20004000000 */
[----:B------:R-:W1:Y:S08]  /*c640*/  MUFU.TANH R6, R6 ;  /* 0x0000000600067308 */ /* 0x000e700000002400 */
[----:B------:R2:W-:Y:S01]  /*c650*/  MUFU.TANH R105, R82 ;  /* 0x0000005200697308 */ /* 0x0005e20000002400 */
[----:B----4-:R-:W-:-:S02]  /*c660*/  FSEL R95, R133, -INF , !P4 ;  /* 0xff800000855f7808 */ /* 0x010fc40006000000 */
[----:B------:R-:W-:Y:S02]  /*c670*/  ISETP.GE.AND P4, PT, R125, R128, PT ;  /* 0x000000807d00720c */ /* 0x000fe40003f86270 */
[-C--:B------:R-:W-:Y:S02]  /*c680*/  I2FP.F32.S32 R125, R137.reuse ;  /* 0x00000089007d7245 */ /* 0x080fe40000201400 */
[----:B------:R-:W-:Y:S01]  /*c690*/  I2FP.F32.S32 R137, R137 ;  /* 0x0000008900897245 */ /* 0x000fe20000201400 */
[----:B------:R4:W-:Y:S01]  /*c6a0*/  MUFU.TANH R98, R74 ;  /* 0x0000004a00627308 */ /* 0x0009e20000002400 */
[----:B------:R-:W-:Y:S01]  /*c6b0*/  FSEL R145, R123, -INF , !P4 ;  /* 0xff8000007b917808 */ /* 0x000fe20006000000 */
[----:B------:R-:W-:Y:S01]  /*c6c0*/  FFMA.FTZ R104, R125, UR7, R104 ;  /* 0x000000077d687c23 */ /* 0x000fe20008010068 */
[-C--:B------:R-:W-:Y:S01]  /*c6d0*/  I2FP.F32.S32 R133, R135.reuse ;  /* 0x0000008700857245 */ /* 0x080fe20000201400 */
[----:B---3--:R-:W-:Y:S01]  /*c6e0*/  FFMA.FTZ R137, R137, UR7, R8 ;  /* 0x0000000789897c23 */ /* 0x008fe20008010008 */
[----:B------:R-:W-:Y:S01]  /*c6f0*/  I2FP.F32.S32 R123, R135 ;  /* 0x00000087007b7245 */ /* 0x000fe20000201400 */
[C---:B------:R-:W-:Y:S01]  /*c700*/  VIADD R125, R48.reuse, 0xfffffe50 ;  /* 0xfffffe50307d7836 */ /* 0x040fe20000000000 */
[-C--:B------:R-:W-:Y:S01]  /*c710*/  ISETP.GE.AND P4, PT, R135, R130.reuse, PT ;  /* 0x000000828700720c */ /* 0x080fe20003f86270 */
[----:B------:R3:W-:Y:S01]  /*c720*/  MUFU.TANH R121, R78 ;  /* 0x0000004e00797308 */ /* 0x0007e20000002400 */
[----:B--2---:R-:W-:Y:S01]  /*c730*/  I2FP.F32.S32 R82, R127 ;  /* 0x0000007f00527245 */ /* 0x004fe20000201400 */
[----:B------:R-:W-:Y:S01]  /*c740*/  FFMA.FTZ R100, R133, UR7, R100 ;  /* 0x0000000785647c23 */ /* 0x000fe20008010064 */
[----:B------:R-:W-:Y:S01]  /*c750*/  FSEL R221, R137, -INF , !P2 ;  /* 0xff80000089dd7808 */ /* 0x000fe20005000000 */
[----:B-----5:R-:W-:Y:S01]  /*c760*/  FFMA.FTZ R4, R123, UR7, R4 ;  /* 0x000000077b047c23 */ /* 0x020fe20008010004 */
[-C--:B------:R-:W-:Y:S01]  /*c770*/  ISETP.GE.AND P2, PT, R127, R130.reuse, PT ;  /* 0x000000827f00720c */ /* 0x080fe20003f46270 */
[----:B------:R-:W-:Y:S01]  /*c780*/  VIADD R123, R48, 0xfffffe51 ;  /* 0xfffffe51307b7836 */ /* 0x000fe20000000000 */
[----:B------:R-:W-:Y:S01]  /*c790*/  ISETP.GE.AND P0, PT, R125, R130, PT ;  /* 0x000000827d00720c */ /* 0x000fe20003f06270 */
[----:B------:R2:W-:Y:S01]  /*c7a0*/  MUFU.TANH R8, R80 ;  /* 0x0000005000087308 */ /* 0x0005e20000002400 */
[----:B----4-:R-:W-:-:S02]  /*c7b0*/  FSEL R74, R122, -INF , !P1 ;  /* 0xff8000007a4a7808 */ /* 0x010fc40004800000 */
[----:B------:R-:W-:Y:S02]  /*c7c0*/  ISETP.GE.AND P1, PT, R127, R128, PT ;  /* 0x000000807f00720c */ /* 0x000fe40003f26270 */
[----:B------:R-:W-:-:S03]  /*c7d0*/  I2FP.F32.S32 R127, R127 ;  /* 0x0000007f007f7245 */ /* 0x000fc60000201400 */
[----:B------:R-:W4:Y:S01]  /*c7e0*/  MUFU.TANH R108, R108 ;  /* 0x0000006c006c7308 */ /* 0x000f220000002400 */
[----:B---3--:R-:W-:Y:S01]  /*c7f0*/  FSEL R78, R104, -INF , !P6 ;  /* 0xff800000684e7808 */ /* 0x008fe20007000000 */
[----:B-1----:R-:W-:Y:S01]  /*c800*/  FFMA.FTZ R6, R127, UR7, R6 ;  /* 0x000000077f067c23 */ /* 0x002fe20008010006 */
[-C--:B------:R-:W-:Y:S02]  /*c810*/  ISETP.GE.AND P6, PT, R135, R128.reuse, PT ;  /* 0x000000808700720c */ /* 0x080fe40003fc6270 */
[----:B------:R-:W-:Y:S02]  /*c820*/  I2FP.F32.S32 R135, R125 ;  /* 0x0000007d00877245 */ /* 0x000fe40000201400 */
[----:B------:R-:W-:Y:S01]  /*c830*/  FSEL R215, R4, -INF , !P6 ;  /* 0xff80000004d77808 */ /* 0x000fe20007000000 */
[----:B------:R1:W-:Y:S01]  /*c840*/  MUFU.TANH R104, R76 ;  /* 0x0000004c00687308 */ /* 0x0003e20000002400 */
[----:B--2---:R-:W-:Y:S01]  /*c850*/  FFMA.FTZ R80, R82, UR7, R101 ;  /* 0x0000000752507c23 */ /* 0x004fe20008010065 */
[----:B------:R-:W-:Y:S01]  /*c860*/  VIADD R101, R48, 0xfffffe58 ;  /* 0xfffffe5830657836 */ /* 0x000fe20000000000 */
[----:B------:R-:W-:Y:S01]  /*c870*/  FSEL R82, R100, -INF , !P4 ;  /* 0xff80000064527808 */ /* 0x000fe20006000000 */
[----:B------:R-:W-:Y:S01]  /*c880*/  FFMA.FTZ R96, R135, UR7, R96 ;  /* 0x0000000787607c23 */ /* 0x000fe20008010060 */
[----:B------:R-:W-:-:S02]  /*c890*/  ISETP.GE.AND P4, PT, R125, R128, PT ;  /* 0x000000807d00720c */ /* 0x000fc40003f86270 */
[----:B------:R-:W-:Y:S01]  /*c8a0*/  FSEL R80, R80, -INF , !P2 ;  /* 0xff80000050507808 */ /* 0x000fe20005000000 */
[----:B------:R-:W2:Y:S01]  /*c8b0*/  MUFU.TANH R109, R109 ;  /* 0x0000006d006d7308 */ /* 0x000ea20000002400 */
[C---:B------:R-:W-:Y:S02]  /*c8c0*/  ISETP.GE.AND P6, PT, R123.reuse, R130, PT ;  /* 0x000000827b00720c */ /* 0x040fe40003fc6270 */
[----:B------:R-:W-:Y:S02]  /*c8d0*/  ISETP.GE.AND P2, PT, R123, R128, PT ;  /* 0x000000807b00720c */ /* 0x000fe40003f46270 */
[----:B------:R-:W-:Y:S02]  /*c8e0*/  I2FP.F32.S32 R127, R123 ;  /* 0x0000007b007f7245 */ /* 0x000fe40000201400 */
[----:B------:R-:W-:Y:S01]  /*c8f0*/  I2FP.F32.S32 R125, R125 ;  /* 0x0000007d007d7245 */ /* 0x000fe20000201400 */
[----:B------:R-:W-:Y:S01]  /*c900*/  MUFU.TANH R106, R106 ;  /* 0x0000006a006a7308 */ /* 0x000fe20000002400 */
[----:B------:R-:W-:Y:S01]  /*c910*/  I2FP.F32.S32 R123, R123 ;  /* 0x0000007b007b7245 */ /* 0x000fe20000201400 */
[----:B------:R-:W-:Y:S01]  /*c920*/  FFMA.FTZ R92, R127, UR7, R92 ;  /* 0x000000077f5c7c23 */ /* 0x000fe2000801005c */
[-C--:B------:R-:W-:Y:S01]  /*c930*/  I2FP.F32.S32 R133, R101.reuse ;  /* 0x0000006500857245 */ /* 0x080fe20000201400 */
[----:B------:R-:W-:Y:S01]  /*c940*/  FFMA.FTZ R84, R125, UR7, R84 ;  /* 0x000000077d547c23 */ /* 0x000fe20008010054 */
[----:B------:R-:W-:Y:S01]  /*c950*/  FSEL R213, R6, -INF , !P1 ;  /* 0xff80000006d57808 */ /* 0x000fe20004800000 */
[----:B------:R-:W-:Y:S01]  /*c960*/  FFMA.FTZ R86, R123, UR7, R86 ;  /* 0x000000077b567c23 */ /* 0x000fe20008010056 */
[----:B-1----:R-:W-:Y:S01]  /*c970*/  FSEL R76, R96, -INF , !P0 ;  /* 0xff800000604c7808 */ /* 0x002fe20004000000 */
[----:B------:R-:W-:Y:S01]  /*c980*/  FFMA.FTZ R4, R133, UR7, R72 ;  /* 0x0000000785047c23 */ /* 0x000fe20008010048 */
[C---:B------:R-:W-:Y:S01]  /*c990*/  ISETP.GE.AND P1, PT, R101.reuse, R130, PT ;  /* 0x000000826500720c */ /* 0x040fe20003f26270 */
[C---:B------:R-:W-:Y:S01]  /*c9a0*/  VIADD R127, R48.reuse, 0xfffffe59 ;  /* 0xfffffe59307f7836 */ /* 0x040fe20000000000 */
[----:B------:R-:W-:Y:S01]  /*c9b0*/  ISETP.GE.AND P0, PT, R101, R128, PT ;  /* 0x000000806500720c */ /* 0x000fe20003f06270 */
[----:B------:R-:W-:Y:S01]  /*c9c0*/  VIADD R123, R48, 0xfffffe60 ;  /* 0xfffffe60307b7836 */ /* 0x000fe20000000000 */
[----:B------:R-:W-:Y:S01]  /*c9d0*/  I2FP.F32.S32 R101, R101 ;  /* 0x0000006500657245 */ /* 0x000fe20000201400 */
[----:B------:R1:W-:Y:S01]  /*c9e0*/  MUFU.TANH R6, R70 ;  /* 0x0000004600067308 */ /* 0x0003e20000002400 */
[----:B------:R-:W-:-:S02]  /*c9f0*/  FSEL R211, R84, -INF , !P4 ;  /* 0xff80000054d37808 */ /* 0x000fc40006000000 */
[----:B------:R-:W-:Y:S01]  /*ca00*/  FSEL R72, R92, -INF , !P6 ;  /* 0xff8000005c487808 */ /* 0x000fe20007000000 */
[----:B------:R-:W-:Y:S01]  /*ca10*/  FFMA.FTZ R94, R101, UR7, R94 ;  /* 0x00000007655e7c23 */ /* 0x000fe2000801005e */
[----:B------:R-:W-:Y:S01]  /*ca20*/  FSEL R207, R86, -INF , !P2 ;  /* 0xff80000056cf7808 */ /* 0x000fe20005000000 */
[----:B------:R-:W-:Y:S01]  /*ca30*/  VIADD R101, R48, 0xfffffe61 ;  /* 0xfffffe6130657836 */ /* 0x000fe20000000000 */
[C---:B------:R-:W-:Y:S01]  /*ca40*/  ISETP.GE.AND P4, PT, R127.reuse, R130, PT ;  /* 0x000000827f00720c */ /* 0x040fe20003f86270 */
[----:B------:R-:W3:Y:S01]  /*ca50*/  MUFU.TANH R107, R107 ;  /* 0x0000006b006b7308 */ /* 0x000ee20000002400 */
[----:B------:R-:W-:Y:S02]  /*ca60*/  ISETP.GE.AND P6, PT, R127, R128, PT ;  /* 0x000000807f00720c */ /* 0x000fe40003fc6270 */
[----:B------:R-:W-:Y:S02]  /*ca70*/  I2FP.F32.S32 R133, R127 ;  /* 0x0000007f00857245 */ /* 0x000fe40000201400 */
[----:B------:R-:W-:-:S02]  /*ca80*/  ISETP.GE.AND P2, PT, R123, R130, PT ;  /* 0x000000827b00720c */ /* 0x000fc40003f46270 */
[----:B------:R-:W-:Y:S01]  /*ca90*/  I2FP.F32.S32 R125, R123 ;  /* 0x0000007b007d7245 */ /* 0x000fe20000201400 */
[----:B------:R5:W-:Y:S01]  /*caa0*/  MUFU.TANH R84, R73 ;  /* 0x0000004900547308 */ /* 0x000be20000002400 */
[----:B-1----:R-:W-:Y:S01]  /*cab0*/  FSEL R70, R4, -INF , !P1 ;  /* 0xff80000004467808 */ /* 0x002fe20004800000 */
[----:B------:R-:W-:Y:S01]  /*cac0*/  FFMA.FTZ R64, R133, UR7, R64 ;  /* 0x0000000785407c23 */ /* 0x000fe20008010040 */
[----:B------:R-:W-:Y:S01]  /*cad0*/  ISETP.GE.AND P1, PT, R123, R128, PT ;  /* 0x000000807b00720c */ /* 0x000fe20003f26270 */
[----:B------:R-:W-:Y:S01]  /*cae0*/  FFMA.FTZ R54, R125, UR7, R54 ;  /* 0x000000077d367c23 */ /* 0x000fe20008010036 */
[----:B------:R-:W-:Y:S02]  /*caf0*/  I2FP.F32.S32 R127, R127 ;  /* 0x0000007f007f7245 */ /* 0x000fe40000201400 */
[----:B------:R-:W-:Y:S01]  /*cb00*/  I2FP.F32.S32 R123, R123 ;  /* 0x0000007b007b7245 */ /* 0x000fe20000201400 */
[----:B------:R-:W1:Y:S01]  /*cb10*/  MUFU.TANH R103, R103 ;  /* 0x0000006700677308 */ /* 0x000e620000002400 */
[----:B------:R-:W-:Y:S01]  /*cb20*/  I2FP.F32.S32 R4, R101 ;  /* 0x0000006500047245 */ /* 0x000fe20000201400 */
[----:B------:R-:W-:Y:S01]  /*cb30*/  FFMA.FTZ R14, R127, UR7, R14 ;  /* 0x000000077f0e7c23 */ /* 0x000fe2000801000e */
[----:B------:R-:W-:Y:S01]  /*cb40*/  FSEL R205, R94, -INF , !P0 ;  /* 0xff8000005ecd7808 */ /* 0x000fe20004000000 */
[----:B----4-:R-:W-:Y:S01]  /*cb50*/  FFMA.FTZ R108, R123, UR7, R108 ;  /* 0x000000077b6c7c23 */ /* 0x010fe2000801006c */
[----:B------:R-:W-:-:S02]  /*cb60*/  VIADD R123, R48, 0xfffffe68 ;  /* 0xfffffe68307b7836 */ /* 0x000fc40000000000 */
[----:B--2---:R-:W-:Y:S01]  /*cb70*/  FFMA.FTZ R109, R4, UR7, R109 ;  /* 0x00000007046d7c23 */ /* 0x004fe2000801006d */
[-C--:B------:R-:W-:Y:S01]  /*cb80*/  ISETP.GE.AND P0, PT, R101, R130.reuse, PT ;  /* 0x000000826500720c */ /* 0x080fe20003f06270 */
[----:B------:R2:W-:Y:S01]  /*cb90*/  MUFU.TANH R92, R69 ;  /* 0x00000045005c7308 */ /* 0x0005e20000002400 */
[----:B-----5:R-:W-:Y:S01]  /*cba0*/  VIADD R73, R48, 0xfffffe69 ;  /* 0xfffffe6930497836 */ /* 0x020fe20000000000 */
[----:B------:R-:W-:Y:S01]  /*cbb0*/  FSEL R195, R14, -INF , !P6 ;  /* 0xff8000000ec37808 */ /* 0x000fe20007000000 */
[----:B---3--:R-:W-:Y:S01]  /*cbc0*/  FFMA.FTZ R107, R4, UR7, R107 ;  /* 0x00000007046b7c23 */ /* 0x008fe2000801006b */
[----:B------:R-:W-:Y:S02]  /*cbd0*/  ISETP.GE.AND P6, PT, R123, R130, PT ;  /* 0x000000827b00720c */ /* 0x000fe40003fc6270 */
[----:B------:R-:W-:Y:S02]  /*cbe0*/  I2FP.F32.S32 R10, R123 ;  /* 0x0000007b000a7245 */ /* 0x000fe40000201400 */
[----:B------:R3:W-:Y:S01]  /*cbf0*/  MUFU.TANH R86, R66 ;  /* 0x0000004200567308 */ /* 0x0007e20000002400 */
[----:B------:R-:W-:-:S02]  /*cc00*/  FSEL R203, R108, -INF , !P1 ;  /* 0xff8000006ccb7808 */ /* 0x000fc40004800000 */
[----:B------:R-:W-:Y:S01]  /*cc10*/  ISETP.GE.AND P1, PT, R73, R130, PT ;  /* 0x000000824900720c */ /* 0x000fe20003f26270 */
[----:B------:R-:W-:Y:S01]  /*cc20*/  FFMA.FTZ R111, R10, UR7, R111 ;  /* 0x000000070a6f7c23 */ /* 0x000fe2000801006f */
[----:B------:R-:W-:-:S03]  /*cc30*/  I2FP.F32.S32 R4, R73 ;  /* 0x0000004900047245 */ /* 0x000fc60000201400 */
[----:B------:R4:W-:Y:S01]  /*cc40*/  MUFU.TANH R94, R62 ;  /* 0x0000003e005e7308 */ /* 0x0009e20000002400 */
[----:B--2---:R-:W-:Y:S01]  /*cc50*/  I2FP.F32.S32 R69, R73 ;  /* 0x0000004900457245 */ /* 0x004fe20000201400 */
[----:B-1----:R-:W-:-:S04]  /*cc60*/  FFMA.FTZ R4, R4, UR7, R103 ;  /* 0x0000000704047c23 */ /* 0x002fc80008010067 */
[----:B------:R-:W-:Y:S01]  /*cc70*/  FFMA.FTZ R106, R69, UR7, R106 ;  /* 0x00000007456a7c23 */ /* 0x000fe2000801006a */
[----:B------:R-:W-:Y:S01]  /*cc80*/  VIADD R69, R48, 0xfffffe71 ;  /* 0xfffffe7130457836 */ /* 0x000fe20000000000 */
[----:B------:R-:W1:Y:S01]  /*cc90*/  MUFU.TANH R99, R99 ;  /* 0x0000006300637308 */ /* 0x000e620000002400 */
[----:B---3--:R-:W-:Y:S02]  /*cca0*/  FSEL R66, R64, -INF , !P4 ;  /* 0xff80000040427808 */ /* 0x008fe40006000000 */
[-C--:B------:R-:W-:Y:S02]  /*ccb0*/  ISETP.GE.AND P4, PT, R101, R128.reuse, PT ;  /* 0x000000806500720c */ /* 0x080fe40003f86270 */
[----:B------:R-:W-:Y:S02]  /*ccc0*/  FSEL R64, R54, -INF , !P2 ;  /* 0xff80000036407808 */ /* 0x000fe40005000000 */
[-C--:B------:R-:W-:Y:S01]  /*ccd0*/  ISETP.GE.AND P2, PT, R123, R128.reuse, PT ;  /* 0x000000807b00720c */ /* 0x080fe20003f46270 */
[----:B------:R-:W2:Y:S01]  /*cce0*/  MUFU.TANH R97, R97 ;  /* 0x0000006100617308 */ /* 0x000ea20000002400 */
[----:B------:R-:W-:Y:S01]  /*ccf0*/  I2FP.F32.S32 R101, R123 ;  /* 0x0000007b00657245 */ /* 0x000fe20000201400 */
[C---:B------:R-:W-:Y:S01]  /*cd00*/  VIADD R123, R48.reuse, 0xfffffe70 ;  /* 0xfffffe70307b7836 */ /* 0x040fe20000000000 */
[----:B----4-:R-:W-:Y:S01]  /*cd10*/  FSEL R62, R109, -INF , !P0 ;  /* 0xff8000006d3e7808 */ /* 0x010fe20004000000 */
[----:B------:R-:W-:Y:S01]  /*cd20*/  VIADD R109, R48, 0xfffffe78 ;  /* 0xfffffe78306d7836 */ /* 0x000fe20000000000 */
[----:B------:R-:W-:Y:S01]  /*cd30*/  ISETP.GE.AND P0, PT, R73, R128, PT ;  /* 0x000000804900720c */ /* 0x000fe20003f06270 */
[----:B------:R-:W-:Y:S01]  /*cd40*/  FFMA.FTZ R110, R101, UR7, R110 ;  /* 0x00000007656e7c23 */ /* 0x000fe2000801006e */
[----:B------:R-:W-:Y:S01]  /*cd50*/  I2FP.F32.S32 R73, R123 ;  /* 0x0000007b00497245 */ /* 0x000fe20000201400 */
[----:B------:R3:W-:Y:S01]  /*cd60*/  MUFU.TANH R14, R60 ;  /* 0x0000003c000e7308 */ /* 0x0007e20000002400 */
[----:B------:R-:W-:-:S02]  /*cd70*/  I2FP.F32.S32 R10, R69 ;  /* 0x00000045000a7245 */ /* 0x000fc40000201400 */
[----:B------:R-:W-:Y:S01]  /*cd80*/  FSEL R199, R107, -INF , !P4 ;  /* 0xff8000006bc77808 */ /* 0x000fe20006000000 */
[----:B------:R-:W-:Y:S01]  /*cd90*/  FFMA.FTZ R73, R73, UR7, R112 ;  /* 0x0000000749497c23 */ /* 0x000fe20008010070 */
[-C--:B------:R-:W-:Y:S01]  /*cda0*/  ISETP.GE.AND P4, PT, R123, R130.reuse, PT ;  /* 0x000000827b00720c */ /* 0x080fe20003f86270 */
[----:B------:R-:W-:Y:S01]  /*cdb0*/  FFMA.FTZ R10, R10, UR7, R113 ;  /* 0x000000070a0a7c23 */ /* 0x000fe20008010071 */
[----:B------:R-:W-:Y:S01]  /*cdc0*/  FSEL R197, R111, -INF , !P2 ;  /* 0xff8000006fc57808 */ /* 0x000fe20005000000 */
[----:B------:R4:W-:Y:S01]  /*cdd0*/  MUFU.TANH R101, R58 ;  /* 0x0000003a00657308 */ /* 0x0009e20000002400 */
[-C--:B------:R-:W-:Y:S01]  /*cde0*/  ISETP.GE.AND P2, PT, R69, R130.reuse, PT ;  /* 0x000000824500720c */ /* 0x080fe20003f46270 */
[----:B------:R-:W-:Y:S01]  /*cdf0*/  VIADD R107, R48, 0xfffffe79 ;  /* 0xfffffe79306b7836 */ /* 0x000fe20000000000 */
[----:B------:R-:W-:Y:S02]  /*ce00*/  FSEL R193, R4, -INF , !P0 ;  /* 0xff80000004c17808 */ /* 0x000fe40004000000 */
[----:B------:R-:W-:-:S02]  /*ce10*/  ISETP.GE.AND P0, PT, R109, R130, PT ;  /* 0x000000826d00720c */ /* 0x000fc40003f06270 */
[----:B------:R-:W-:Y:S01]  /*ce20*/  I2FP.F32.S32 R4, R109 ;  /* 0x0000006d00047245 */ /* 0x000fe20000201400 */
[----:B------:R5:W-:Y:S01]  /*ce30*/  MUFU.TANH R100, R56 ;  /* 0x0000003800647308 */ /* 0x000be20000002400 */
[----:B---3--:R-:W-:Y:S02]  /*ce40*/  FSEL R60, R110, -INF , !P6 ;  /* 0xff8000006e3c7808 */ /* 0x008fe40007000000 */
[-C--:B------:R-:W-:Y:S01]  /*ce50*/  ISETP.GE.AND P6, PT, R123, R128.reuse, PT ;  /* 0x000000807b00720c */ /* 0x080fe20003fc6270 */
[----:B------:R-:W-:Y:S01]  /*ce60*/  FFMA.FTZ R4, R4, UR7, R117 ;  /* 0x0000000704047c23 */ /* 0x000fe20008010075 */
[----:B------:R-:W-:Y:S02]  /*ce70*/  I2FP.F32.S32 R123, R123 ;  /* 0x0000007b007b7245 */ /* 0x000fe40000201400 */
[----:B------:R-:W-:Y:S01]  /*ce80*/  FSEL R54, R10, -INF , !P2 ;  /* 0xff8000000a367808 */ /* 0x000fe20005000000 */
[----:B------:R3:W-:Y:S01]  /*ce90*/  MUFU.TANH R96, R63 ;  /* 0x0000003f00607308 */ /* 0x0007e20000002400 */
[----:B----4-:R-:W-:Y:S01]  /*cea0*/  FSEL R58, R106, -INF , !P1 ;  /* 0xff8000006a3a7808 */ /* 0x010fe20004800000 */
[----:B------:R-:W-:Y:S01]  /*ceb0*/  FFMA.FTZ R114, R123, UR7, R114 ;  /* 0x000000077b727c23 */ /* 0x000fe20008010072 */
[----:B------:R-:W-:-:S02]  /*cec0*/  ISETP.GE.AND P1, PT, R69, R128, PT ;  /* 0x000000804500720c */ /* 0x000fc40003f26270 */
[----:B------:R-:W-:Y:S02]  /*ced0*/  I2FP.F32.S32 R69, R69 ;  /* 0x0000004500457245 */ /* 0x000fe40000201400 */
[----:B------:R-:W-:Y:S01]  /*cee0*/  I2FP.F32.S32 R10, R107 ;  /* 0x0000006b000a7245 */ /* 0x000fe20000201400 */
[----:B------:R4:W-:Y:S01]  /*cef0*/  MUFU.TANH R103, R65 ;  /* 0x0000004100677308 */ /* 0x0009e20000002400 */
[----:B-----5:R-:W-:Y:S01]  /*cf00*/  FSEL R56, R73, -INF , !P4 ;  /* 0xff80000049387808 */ /* 0x020fe20006000000 */
[----:B------:R-:W-:Y:S01]  /*cf10*/  FFMA.FTZ R69, R69, UR7, R116 ;  /* 0x0000000745457c23 */ /* 0x000fe20008010074 */
[----:B------:R-:W-:Y:S01]  /*cf20*/  ISETP.GE.AND P4, PT, R109, R128, PT ;  /* 0x000000806d00720c */ /* 0x000fe20003f86270 */
[----:B-1----:R-:W-:Y:S01]  /*cf30*/  FFMA.FTZ R99, R10, UR7, R99 ;  /* 0x000000070a637c23 */ /* 0x002fe20008010063 */
[----:B------:R-:W-:Y:S01]  /*cf40*/  I2FP.F32.S32 R73, R109 ;  /* 0x0000006d00497245 */ /* 0x000fe20000201400 */
[----:B------:R-:W-:Y:S01]  /*cf50*/  VIADD R109, R48, 0xfffffe81 ;  /* 0xfffffe81306d7836 */ /* 0x000fe20000000000 */
[----:B------:R-:W-:Y:S01]  /*cf60*/  FSEL R189, R114, -INF , !P6 ;  /* 0xff80000072bd7808 */ /* 0x000fe20007000000 */
[----:B------:R1:W-:Y:S01]  /*cf70*/  MUFU.TANH R106, R59 ;  /* 0x0000003b006a7308 */ /* 0x0003e20000002400 */
[----:B---3--:R-:W-:-:S02]  /*cf80*/  VIADD R63, R48, 0xfffffe80 ;  /* 0xfffffe80303f7836 */ /* 0x008fc40000000000 */
[----:B------:R-:W-:Y:S01]  /*cf90*/  FFMA.FTZ R73, R73, UR7, R102 ;  /* 0x0000000749497c23 */ /* 0x000fe20008010066 */
[----:B------:R-:W-:Y:S02]  /*cfa0*/  I2FP.F32.S32 R108, R109 ;  /* 0x0000006d006c7245 */ /* 0x000fe40000201400 */
[C---:B------:R-:W-:Y:S02]  /*cfb0*/  ISETP.GE.AND P6, PT, R107.reuse, R130, PT ;  /* 0x000000826b00720c */ /* 0x040fe40003fc6270 */
[-C--:B------:R-:W-:Y:S01]  /*cfc0*/  I2FP.F32.S32 R102, R63.reuse ;  /* 0x0000003f00667245 */ /* 0x080fe20000201400 */
[----:B------:R-:W3:Y:S01]  /*cfd0*/  MUFU.TANH R93, R93 ;  /* 0x0000005d005d7308 */ /* 0x000ee20000002400 */
[----:B------:R-:W-:Y:S02]  /*cfe0*/  ISETP.GE.AND P2, PT, R107, R128, PT ;  /* 0x000000806b00720c */ /* 0x000fe40003f46270 */
[----:B----4-:R-:W-:Y:S01]  /*cff0*/  I2FP.F32.S32 R65, R63 ;  /* 0x0000003f00417245 */ /* 0x010fe20000201400 */
[----:B--2---:R-:W-:Y:S01]  /*d000*/  FFMA.FTZ R102, R102, UR7, R97 ;  /* 0x0000000766667c23 */ /* 0x004fe20008010061 */
[----:B------:R-:W-:Y:S01]  /*d010*/  I2FP.F32.S32 R107, R107 ;  /* 0x0000006b006b7245 */ /* 0x000fe20000201400 */
[----:B------:R-:W-:Y:S01]  /*d020*/  VIADD R97, R48, 0xfffffe91 ;  /* 0xfffffe9130617836 */ /* 0x000fe20000000000 */
[----:B------:R-:W-:Y:S01]  /*d030*/  FSEL R187, R69, -INF , !P1 ;  /* 0xff80000045bb7808 */ /* 0x000fe20004800000 */
[----:B------:R-:W-:Y:S01]  /*d040*/  FFMA.FTZ R69, R108, UR7, R119 ;  /* 0x000000076c457c23 */ /* 0x000fe20008010077 */
[C---:B-1----:R-:W-:Y:S01]  /*d050*/  VIADD R59, R48.reuse, 0xfffffe88 ;  /* 0xfffffe88303b7836 */ /* 0x042fe20000000000 */
[----:B------:R-:W-:Y:S01]  /*d060*/  FSEL R10, R73, -INF , !P0 ;  /* 0xff800000490a7808 */ /* 0x000fe20004000000 */
[----:B------:R-:W-:Y:S01]  /*d070*/  FFMA.FTZ R65, R65, UR7, R124 ;  /* 0x0000000741417c23 */ /* 0x000fe2000801007c */
[----:B------:R-:W-:Y:S01]  /*d080*/  ISETP.GE.AND P1, PT, R63, R130, PT ;  /* 0x000000823f00720c */ /* 0x000fe20003f26270 */
[----:B------:R-:W-:Y:S01]  /*d090*/  FFMA.FTZ R107, R107, UR7, R118 ;  /* 0x000000076b6b7c23 */ /* 0x000fe20008010076 */
[----:B------:R-:W-:Y:S01]  /*d0a0*/  ISETP.GE.AND P0, PT, R63, R128, PT ;  /* 0x000000803f00720c */ /* 0x000fe20003f06270 */
[----:B------:R-:W-:Y:S01]  /*d0b0*/  VIADD R63, R48, 0xfffffe89 ;  /* 0xfffffe89303f7836 */ /* 0x000fe20000000000 */
[----:B------:R-:W-:Y:S01]  /*d0c0*/  FSEL R185, R4, -INF , !P4 ;  /* 0xff80000004b97808 */ /* 0x000fe20006000000 */
[----:B------:R-:W1:Y:S01]  /*d0d0*/  MUFU.TANH R90, R90 ;  /* 0x0000005a005a7308 */ /* 0x000e620000002400 */
[----:B------:R-:W-:-:S02]  /*d0e0*/  ISETP.GE.AND P4, PT, R109, R130, PT ;  /* 0x000000826d00720c */ /* 0x000fc40003f86270 */
[----:B------:R-:W-:Y:S01]  /*d0f0*/  FSEL R4, R99, -INF , !P6 ;  /* 0xff80000063047808 */ /* 0x000fe20007000000 */
[----:B------:R-:W-:Y:S01]  /*d100*/  VIADD R99, R48, 0xfffffe90 ;  /* 0xfffffe9030637836 */ /* 0x000fe20000000000 */
[----:B------:R-:W-:Y:S02]  /*d110*/  ISETP.GE.AND P6, PT, R109, R128, PT ;  /* 0x000000806d00720c */ /* 0x000fe40003fc6270 */
[----:B------:R-:W-:Y:S01]  /*d120*/  I2FP.F32.S32 R109, R109 ;  /* 0x0000006d006d7245 */ /* 0x000fe20000201400 */
[----:B------:R-:W2:Y:S01]  /*d130*/  MUFU.TANH R88, R88 ;  /* 0x0000005800587308 */ /* 0x000ea20000002400 */
[----:B------:R-:W-:Y:S02]  /*d140*/  I2FP.F32.S32 R112, R59 ;  /* 0x0000003b00707245 */ /* 0x000fe40000201400 */
[----:B------:R-:W-:Y:S01]  /*d150*/  FSEL R147, R102, -INF , !P0 ;  /* 0xff80000066937808 */ /* 0x000fe20004000000 */
[----:B------:R-:W-:Y:S01]  /*d160*/  FFMA.FTZ R109, R109, UR7, R120 ;  /* 0x000000076d6d7c23 */ /* 0x000fe20008010078 */
[----:B------:R-:W-:-:S02]  /*d170*/  FSEL R69, R69, -INF , !P4 ;  /* 0xff80000045457808 */ /* 0x000fc40006000000 */
[C---:B------:R-:W-:Y:S01]  /*d180*/  ISETP.GE.AND P0, PT, R63.reuse, R130, PT ;  /* 0x000000823f00720c */ /* 0x040fe20003f06270 */
[----:B------:R-:W4:Y:S01]  /*d190*/  MUFU.TANH R52, R52 ;  /* 0x0000003400347308 */ /* 0x000f220000002400 */
[----:B------:R-:W-:Y:S02]  /*d1a0*/  ISETP.GE.AND P4, PT, R63, R128, PT ;  /* 0x000000803f00720c */ /* 0x000fe40003f86270 */
[----:B------:R-:W-:Y:S01]  /*d1b0*/  FSEL R73, R65, -INF , !P1 ;  /* 0xff80000041497808 */ /* 0x000fe20004800000 */
[----:B------:R-:W-:Y:S01]  /*d1c0*/  FFMA.FTZ R65, R112, UR7, R121 ;  /* 0x0000000770417c23 */ /* 0x000fe20008010079 */
[----:B------:R-:W-:Y:S02]  /*d1d0*/  I2FP.F32.S32 R110, R59 ;  /* 0x0000003b006e7245 */ /* 0x000fe40000201400 */
[----:B------:R-:W-:Y:S01]  /*d1e0*/  I2FP.F32.S32 R63, R63 ;  /* 0x0000003f003f7245 */ /* 0x000fe20000201400 */
[----:B------:R-:W5:Y:S01]  /*d1f0*/  MUFU.TANH R53, R53 ;  /* 0x0000003500357308 */ /* 0x000f620000002400 */
[----:B------:R-:W-:Y:S01]  /*d200*/  FSEL R179, R107, -INF , !P2 ;  /* 0xff8000006bb37808 */ /* 0x000fe20005000000 */
[----:B------:R-:W-:Y:S01]  /*d210*/  FFMA.FTZ R105, R110, UR7, R105 ;  /* 0x000000076e697c23 */ /* 0x000fe20008010069 */
[----:B------:R-:W-:Y:S01]  /*d220*/  ISETP.GE.AND P2, PT, R59, R130, PT ;  /* 0x000000823b00720c */ /* 0x000fe20003f46270 */
[----:B------:R-:W-:Y:S01]  /*d230*/  FFMA.FTZ R8, R63, UR7, R8 ;  /* 0x000000073f087c23 */ /* 0x000fe20008010008 */
[----:B------:R-:W-:Y:S01]  /*d240*/  ISETP.GE.AND P1, PT, R59, R128, PT ;  /* 0x000000803b00720c */ /* 0x000fe20003f26270 */
[----:B------:R-:W-:Y:S01]  /*d250*/  FFMA.FTZ R59, R63, UR7, R98 ;  /* 0x000000073f3b7c23 */ /* 0x000fe20008010062 */
[----:B------:R-:W-:Y:S01]  /*d260*/  FSEL R143, R109, -INF , !P6 ;  /* 0xff8000006d8f7808 */ /* 0x000fe20007000000 */
[----:B------:R-:W-:Y:S01]  /*d270*/  VIADD R63, R48, 0xfffffe99 ;  /* 0xfffffe99303f7836 */ /* 0x000fe20000000000 */
[----:B------:R-:W-:Y:S01]  /*d280*/  FSEL R65, R65, -INF , !P2 ;  /* 0xff80000041417808 */ /* 0x000fe20005000000 */
[----:B------:R-:W5:Y:S01]  /*d290*/  MUFU.TANH R50, R50 ;  /* 0x0000003200327308 */ /* 0x000f620000002400 */
[----:B------:R-:W-:-:S02]  /*d2a0*/  ISETP.GE.AND P6, PT, R99, R130, PT ;  /* 0x000000826300720c */ /* 0x000fc40003fc6270 */
[----:B------:R-:W-:Y:S02]  /*d2b0*/  ISETP.GE.AND P2, PT, R99, R128, PT ;  /* 0x000000806300720c */ /* 0x000fe40003f46270 */
[----:B------:R-:W-:Y:S02]  /*d2c0*/  I2FP.F32.S32 R99, R99 ;  /* 0x0000006300637245 */ /* 0x000fe40000201400 */
[----:B------:R-:W-:Y:S01]  /*d2d0*/  I2FP.F32.S32 R98, R97 ;  /* 0x0000006100627245 */ /* 0x000fe20000201400 */
[----:B------:R-:W5:Y:S01]  /*d2e0*/  MUFU.TANH R49, R49 ;  /* 0x0000003100317308 */ /* 0x000f620000002400 */
[----:B------:R-:W-:Y:S01]  /*d2f0*/  FSEL R139, R105, -INF , !P1 ;  /* 0xff800000698b7808 */ /* 0x000fe20004800000 */
[----:B------:R-:W-:Y:S01]  /*d300*/  FFMA.FTZ R104, R99, UR7, R104 ;  /* 0x0000000763687c23 */ /* 0x000fe20008010068 */
[----:B------:R-:W-:Y:S01]  /*d310*/  FSEL R59, R59, -INF , !P0 ;  /* 0xff8000003b3b7808 */ /* 0x000fe20004000000 */
[----:B---3--:R-:W-:Y:S01]  /*d320*/  FFMA.FTZ R93, R98, UR7, R93 ;  /* 0x00000007625d7c23 */ /* 0x008fe2000801005d */
[----:B------:R-:W-:Y:S01]  /*d330*/  ISETP.GE.AND P1, PT, R97, R130, PT ;  /* 0x000000826100720c */ /* 0x000fe20003f26270 */
[----:B-1----:R-:W-:Y:S01]  /*d340*/  FFMA.FTZ R90, R99, UR7, R90 ;  /* 0x00000007635a7c23 */ /* 0x002fe2000801005a */
[----:B------:R-:W-:Y:S01]  /*d350*/  ISETP.GE.AND P0, PT, R97, R128, PT ;  /* 0x000000806100720c */ /* 0x000fe20003f06270 */
[----:B------:R-:W-:Y:S01]  /*d360*/  FMUL.FTZ R97, R42, UR15 ;  /* 0x0000000f2a617c20 */ /* 0x000fe20008410000 */
[----:B------:R-:W-:Y:S01]  /*d370*/  FMUL.FTZ R42, R43, UR15 ;  /* 0x0000000f2b2a7c20 */ /* 0x000fe20008410000 */
[----:B------:R-:W-:Y:S01]  /*d380*/  VIADD R43, R48, 0xfffffe98 ;  /* 0xfffffe98302b7836 */ /* 0x000fe20000000000 */
[----:B------:R-:W-:Y:S01]  /*d390*/  FSEL R137, R8, -INF , !P4 ;  /* 0xff80000008897808 */ /* 0x000fe20006000000 */
[----:B------:R-:W-:Y:S01]  /*d3a0*/  FFMA.FTZ R6, R98, UR7, R6 ;  /* 0x0000000762067c23 */ /* 0x000fe20008010006 */
[----:B------:R-:W-:Y:S01]  /*d3b0*/  FSEL R247, R104, -INF , !P6 ;  /* 0xff80000068f77808 */ /* 0x000fe20007000000 */
[----:B------:R-:W-:Y:S01]  /*d3c0*/  VIADD R99, R48, 0xfffffea0 ;  /* 0xfffffea030637836 */ /* 0x000fe20000000000 */
[C---:B------:R-:W-:Y:S01]  /*d3d0*/  ISETP.GE.AND P4, PT, R43.reuse, R130, PT ;  /* 0x000000822b00720c */ /* 0x040fe20003f86270 */
[----:B------:R-:W1:Y:S01]  /*d3e0*/  MUFU.TANH R51, R51 ;  /* 0x0000003300337308 */ /* 0x000e620000002400 */
[----:B------:R-:W-:Y:S01]  /*d3f0*/  ISETP.GE.AND P6, PT, R43, R128, PT ;  /* 0x000000802b00720c */ /* 0x000fe20003fc6270 */
[----:B------:R-:W-:Y:S01]  /*d400*/  FMUL.FTZ R8, R38, UR15 ;  /* 0x0000000f26087c20 */ /* 0x000fe20008410000 */
[----:B------:R-:W-:-:S02]  /*d410*/  FSEL R135, R93, -INF , !P1 ;  /* 0xff8000005d877808 */ /* 0x000fc40004800000 */
[----:B------:R-:W-:Y:S02]  /*d420*/  I2FP.F32.S32 R43, R43 ;  /* 0x0000002b002b7245 */ /* 0x000fe40000201400 */
[----:B------:R-:W-:Y:S01]  /*d430*/  I2FP.F32.S32 R93, R63 ;  /* 0x0000003f005d7245 */ /* 0x000fe20000201400 */
[----:B------:R-:W3:Y:S01]  /*d440*/  MUFU.TANH R12, R12 ;  /* 0x0000000c000c7308 */ /* 0x000ee20000002400 */
[----:B------:R-:W-:Y:S01]  /*d450*/  FSEL R133, R90, -INF , !P2 ;  /* 0xff8000005a857808 */ /* 0x000fe20005000000 */
[----:B------:R-:W-:Y:S01]  /*d460*/  FFMA.FTZ R86, R43, UR7, R86 ;  /* 0x000000072b567c23 */ /* 0x000fe20008010056 */
[-C--:B------:R-:W-:Y:S01]  /*d470*/  ISETP.GE.AND P2, PT, R63, R130.reuse, PT ;  /* 0x000000823f00720c */ /* 0x080fe20003f46270 */
[C---:B------:R-:W-:Y:S01]  /*d480*/  FFMA.FTZ R84, R93.reuse, UR7, R84 ;  /* 0x000000075d547c23 */ /* 0x040fe20008010054 */
[----:B------:R-:W-:Y:S01]  /*d490*/  FFMA.FTZ R92, R93, UR7, R92 ;  /* 0x000000075d5c7c23 */ /* 0x000fe2000801005c */
[----:B------:R-:W-:Y:S01]  /*d4a0*/  VIADD R93, R48, 0xfffffea1 ;  /* 0xfffffea1305d7836 */ /* 0x000fe20000000000 */
[----:B------:R-:W-:Y:S01]  /*d4b0*/  FSEL R123, R86, -INF , !P6 ;  /* 0xff800000567b7808 */ /* 0x000fe20007000000 */
[----:B--2---:R-:W-:Y:S01]  /*d4c0*/  FFMA.FTZ R88, R43, UR7, R88 ;  /* 0x000000072b587c23 */ /* 0x004fe20008010058 */
[----:B------:R-:W-:Y:S01]  /*d4d0*/  FSEL R251, R84, -INF , !P2 ;  /* 0xff80000054fb7808 */ /* 0x000fe20005000000 */
[----:B------:R-:W-:Y:S01]  /*d4e0*/  VIADD R43, R48, 0xfffffea8 ;  /* 0xfffffea8302b7836 */ /* 0x000fe20000000000 */
[C---:B------:R-:W-:Y:S01]  /*d4f0*/  ISETP.GE.AND P6, PT, R93.reuse, R130, PT ;  /* 0x000000825d00720c */ /* 0x040fe20003fc6270 */
[----:B------:R-:W2:Y:S01]  /*d500*/  MUFU.TANH R46, R46 ;  /* 0x0000002e002e7308 */ /* 0x000ea20000002400 */
[----:B------:R-:W-:Y:S01]  /*d510*/  ISETP.GE.AND P2, PT, R93, R128, PT ;  /* 0x000000805d00720c */ /* 0x000fe20003f46270 */
[----:B------:R-:W-:Y:S01]  /*d520*/  FMUL.FTZ R86, R28, UR15 ;  /* 0x0000000f1c567c20 */ /* 0x000fe20008410000 */
[----:B------:R-:W-:-:S02]  /*d530*/  I2FP.F32.S32 R93, R93 ;  /* 0x0000005d005d7245 */ /* 0x000fc40000201400 */
[----:B------:R-:W-:Y:S02]  /*d540*/  ISETP.GE.AND P1, PT, R63, R128, PT ;  /* 0x000000803f00720c */ /* 0x000fe40003f26270 */
[----:B------:R-:W-:Y:S01]  /*d550*/  FSEL R125, R6, -INF , !P0 ;  /* 0xff800000067d7808 */ /* 0x000fe20004000000 */
[----:B------:R-:W-:Y:S01]  /*d560*/  FMUL.FTZ R6, R39, UR15 ;  /* 0x0000000f27067c20 */ /* 0x000fe20008410000 */
[----:B------:R-:W-:Y:S01]  /*d570*/  FSEL R63, R88, -INF , !P4 ;  /* 0xff800000583f7808 */ /* 0x000fe20006000000 */
[----:B------:R-:W-:Y:S01]  /*d580*/  FMUL.FTZ R88, R36, UR15 ;  /* 0x0000000f24587c20 */ /* 0x000fe20008410000 */
[----:B------:R-:W-:Y:S01]  /*d590*/  FFMA.FTZ R14, R93, UR7, R14 ;  /* 0x000000075d0e7c23 */ /* 0x000fe2000801000e */
[----:B------:R5:W-:Y:S01]  /*d5a0*/  MUFU.TANH R36, R97 ;  /* 0x0000006100247308 */ /* 0x000be20000002400 */
[C---:B------:R-:W-:Y:S01]  /*d5b0*/  VIADD R39, R48.reuse, 0xfffffea9 ;  /* 0xfffffea930277836 */ /* 0x040fe20000000000 */
[----:B------:R-:W-:Y:S01]  /*d5c0*/  ISETP.GE.AND P0, PT, R99, R130, PT ;  /* 0x000000826300720c */ /* 0x000fe20003f06270 */
[----:B------:R-:W-:Y:S01]  /*d5d0*/  FFMA.FTZ R96, R93, UR7, R96 ;  /* 0x000000075d607c23 */ /* 0x000fe20008010060 */
[----:B------:R-:W-:Y:S01]  /*d5e0*/  ISETP.GE.AND P4, PT, R99, R128, PT ;  /* 0x000000806300720c */ /* 0x000fe20003f86270 */
[----:B------:R-:W-:Y:S01]  /*d5f0*/  VIADD R93, R48, 0xfffffeb8 ;  /* 0xfffffeb8305d7836 */ /* 0x000fe20000000000 */
[----:B------:R-:W-:-:S02]  /*d600*/  FSEL R121, R14, -INF , !P6 ;  /* 0xff8000000e797808 */ /* 0x000fc40007000000 */
[----:B------:R-:W-:Y:S01]  /*d610*/  I2FP.F32.S32 R99, R99 ;  /* 0x0000006300637245 */ /* 0x000fe20000201400 */
[----:B------:R1:W-:Y:S01]  /*d620*/  MUFU.TANH R84, R6 ;  /* 0x0000000600547308 */ /* 0x0003e20000002400 */
[----:B------:R-:W-:Y:S02]  /*d630*/  I2FP.F32.S32 R14, R39 ;  /* 0x00000027000e7245 */ /* 0x000fe40000201400 */
[----:B------:R-:W-:Y:S01]  /*d640*/  FSEL R117, R92, -INF , !P1 ;  /* 0xff8000005c757808 */ /* 0x000fe20004800000 */
[----:B------:R-:W-:Y:S01]  /*d650*/  FFMA.FTZ R94, R99, UR7, R94 ;  /* 0x00000007635e7c23 */ /* 0x000fe2000801005e */
[----:B------:R-:W-:Y:S01]  /*d660*/  ISETP.GE.AND P1, PT, R43, R130, PT ;  /* 0x000000822b00720c */ /* 0x000fe20003f26270 */
[C---:B------:R-:W-:Y:S01]  /*d670*/  FFMA.FTZ R249, R14.reuse, UR7, R103 ;  /* 0x000000070ef97c23 */ /* 0x040fe20008010067 */
[----:B----4-:R-:W-:Y:S01]  /*d680*/  FFMA.FTZ R103, R14, UR7, R52 ;  /* 0x000000070e677c23 */ /* 0x010fe20008010034 */
[----:B-----5:R-:W-:Y:S01]  /*d690*/  I2FP.F32.S32 R97, R43 ;  /* 0x0000002b00617245 */ /* 0x020fe20000201400 */
[----:B------:R-:W-:Y:S01]  /*d6a0*/  MUFU.TANH R45, R45 ;  /* 0x0000002d002d7308 */ /* 0x000fe20000002400 */
[----:B------:R-:W-:Y:S01]  /*d6b0*/  FSEL R245, R94, -INF , !P0 ;  /* 0xff8000005ef57808 */ /* 0x000fe20004000000 */
[----:B------:R-:W-:Y:S01]  /*d6c0*/  FFMA.FTZ R101, R99, UR7, R101 ;  /* 0x0000000763657c23 */ /* 0x000fe20008010065 */
[----:B------:R-:W-:Y:S01]  /*d6d0*/  ISETP.GE.AND P0, PT, R43, R128, PT ;  /* 0x000000802b00720c */ /* 0x000fe20003f06270 */
[C---:B------:R-:W-:Y:S01]  /*d6e0*/  FFMA.FTZ R100, R97.reuse, UR7, R100 ;  /* 0x0000000761647c23 */ /* 0x040fe20008010064 */
[----:B------:R-:W-:Y:S01]  /*d6f0*/  FFMA.FTZ R105, R97, UR7, R106 ;  /* 0x0000000761697c23 */ /* 0x000fe2000801006a */
[----:B------:R-:W-:-:S02]  /*d700*/  VIADD R97, R48, 0xfffffeb0 ;  /* 0xfffffeb030617836 */ /* 0x000fc40000000000 */
[----:B------:R-:W-:Y:S01]  /*d710*/  FMUL.FTZ R43, R33, UR15 ;  /* 0x0000000f212b7c20 */ /* 0x000fe20008410000 */
[----:B------:R-:W-:Y:S01]  /*d720*/  FSEL R113, R96, -INF , !P2 ;  /* 0xff80000060717808 */ /* 0x000fe20005000000 */
[----:B------:R-:W-:Y:S01]  /*d730*/  VIADD R33, R48, 0xfffffeb1 ;  /* 0xfffffeb130217836 */ /* 0x000fe20000000000 */
[----:B------:R-:W-:Y:S01]  /*d740*/  ISETP.GE.AND P6, PT, R39, R128, PT ;  /* 0x000000802700720c */ /* 0x000fe20003fc6270 */
[----:B------:R2:W-:Y:S01]  /*d750*/  MUFU.TANH R52, R32 ;  /* 0x0000002000347308 */ /* 0x0005e20000002400 */
[----:B------:R-:W-:Y:S02]  /*d760*/  I2FP.F32.S32 R14, R97 ;  /* 0x00000061000e7245 */ /* 0x000fe40000201400 */
[-C--:B------:R-:W-:Y:S02]  /*d770*/  ISETP.GE.AND P2, PT, R97, R130.reuse, PT ;  /* 0x000000826100720c */ /* 0x080fe40003f46270 */
[----:B------:R-:W-:Y:S01]  /*d780*/  FSEL R103, R103, -INF , !P6 ;  /* 0xff80000067677808 */ /* 0x000fe20007000000 */
[C---:B------:R-:W-:Y:S01]  /*d790*/  FFMA.FTZ R53, R14.reuse, UR7, R53 ;  /* 0x000000070e357c23 */ /* 0x040fe20008010035 */
[----:B-1----:R-:W-:Y:S01]  /*d7a0*/  I2FP.F32.S32 R6, R33 ;  /* 0x0000002100067245 */ /* 0x002fe20000201400 */
[----:B------:R-:W-:Y:S01]  /*d7b0*/  FFMA.FTZ R50, R14, UR7, R50 ;  /* 0x000000070e327c23 */ /* 0x000fe20008010032 */
[----:B------:R-:W-:Y:S01]  /*d7c0*/  ISETP.GE.AND P6, PT, R93, R130, PT ;  /* 0x000000825d00720c */ /* 0x000fe20003fc6270 */
[----:B------:R-:W-:Y:S01]  /*d7d0*/  MUFU.TANH R41, R41 ;  /* 0x0000002900297308 */ /* 0x000fe20000002400 */
[----:B------:R-:W-:Y:S01]  /*d7e0*/  FSEL R243, R53, -INF , !P2 ;  /* 0xff80000035f37808 */ /* 0x000fe20005000000 */
[C---:B------:R-:W-:Y:S01]  /*d7f0*/  FFMA.FTZ R14, R6.reuse, UR7, R49 ;  /* 0x00000007060e7c23 */ /* 0x040fe20008010031 */
[----:B------:R-:W-:Y:S01]  /*d800*/  ISETP.GE.AND P2, PT, R93, R128, PT ;  /* 0x000000805d00720c */ /* 0x000fe20003f46270 */
[----:B------:R-:W-:Y:S01]  /*d810*/  FFMA.FTZ R51, R6, UR7, R51 ;  /* 0x0000000706337c23 */ /* 0x000fe20008010033 */
[----:B------:R-:W-:Y:S01]  /*d820*/  I2FP.F32.S32 R93, R93 ;  /* 0x0000005d005d7245 */ /* 0x000fe20000201400 */
[----:B------:R-:W-:Y:S01]  /*d830*/  FMUL.FTZ R53, R29, UR15 ;  /* 0x0000000f1d357c20 */ /* 0x000fe20008410000 */
[----:B------:R-:W-:Y:S01]  /*d840*/  FSEL R109, R101, -INF , !P4 ;  /* 0xff800000656d7808 */ /* 0x000fe20006000000 */
[----:B------:R-:W1:Y:S01]  /*d850*/  MUFU.TANH R47, R47 ;  /* 0x0000002f002f7308 */ /* 0x000e620000002400 */
[-C--:B------:R-:W-:Y:S01]  /*d860*/  ISETP.GE.AND P4, PT, R39, R130.reuse, PT ;  /* 0x000000822700720c */ /* 0x080fe20003f86270 */
[C---:B---3--:R-:W-:Y:S01]  /*d870*/  FFMA.FTZ R6, R93.reuse, UR7, R12 ;  /* 0x000000075d067c23 */ /* 0x048fe2000801000c */
[----:B--2---:R-:W-:Y:S01]  /*d880*/  FFMA.FTZ R32, R93, UR7, R46 ;  /* 0x000000075d207c23 */ /* 0x004fe2000801002e */
[C---:B------:R-:W-:Y:S01]  /*d890*/  VIADD R93, R48.reuse, 0xfffffeb9 ;  /* 0xfffffeb9305d7836 */ /* 0x040fe20000000000 */
[----:B------:R-:W-:Y:S01]  /*d8a0*/  FSEL R105, R105, -INF , !P0 ;  /* 0xff80000069697808 */ /* 0x000fe20004000000 */
[C---:B------:R-:W-:Y:S01]  /*d8b0*/  VIADD R29, R48.reuse, 0xfffffec0 ;  /* 0xfffffec0301d7836 */ /* 0x040fe20000000000 */
[----:B------:R-:W-:Y:S01]  /*d8c0*/  ISETP.GE.AND P0, PT, R33, R130, PT ;  /* 0x000000822100720c */ /* 0x000fe20003f06270 */
[----:B------:R2:W3:Y:S01]  /*d8d0*/  MUFU.TANH R39, R8 ;  /* 0x0000000800277308 */ /* 0x0004e20000002400 */
[----:B------:R-:W-:Y:S01]  /*d8e0*/  I2FP.F32.S32 R12, R93 ;  /* 0x0000005d000c7245 */ /* 0x000fe20000201400 */
[----:B------:R-:W-:Y:S01]  /*d8f0*/  VIADD R49, R48, 0xfffffec1 ;  /* 0xfffffec130317836 */ /* 0x000fe20000000000 */
[----:B------:R-:W-:-:S02]  /*d900*/  FSEL R249, R249, -INF , !P4 ;  /* 0xff800000f9f97808 */ /* 0x000fc40006000000 */
[-C--:B------:R-:W-:Y:S01]  /*d910*/  ISETP.GE.AND P4, PT, R33, R128.reuse, PT ;  /* 0x000000802100720c */ /* 0x080fe20003f86270 */
[----:B------:R-:W-:Y:S01]  /*d920*/  FMUL.FTZ R33, R30, UR15 ;  /* 0x0000000f1e217c20 */ /* 0x000fe20008410000 */
[----:B------:R-:W-:Y:S01]  /*d930*/  FSEL R14, R14, -INF , !P0 ;  /* 0xff8000000e0e7808 */ /* 0x000fe20004000000 */
[----:B------:R-:W4:Y:S01]  /*d940*/  MUFU.TANH R40, R40 ;  /* 0x0000002800287308 */ /* 0x000f220000002400 */
[-C--:B------:R-:W-:Y:S01]  /*d950*/  ISETP.GE.AND P0, PT, R93, R128.reuse, PT ;  /* 0x000000805d00720c */ /* 0x080fe20003f06270 */
[----:B-1----:R-:W-:Y:S01]  /*d960*/  FFMA.FTZ R47, R12, UR7, R47 ;  /* 0x000000070c2f7c23 */ /* 0x002fe2000801002f */
[----:B------:R-:W-:Y:S02]  /*d970*/  FSEL R6, R6, -INF , !P6 ;  /* 0xff80000006067808 */ /* 0x000fe40007000000 */
[----:B------:R-:W-:Y:S02]  /*d980*/  ISETP.GE.AND P6, PT, R29, R128, PT ;  /* 0x000000801d00720c */ /* 0x000fe40003fc6270 */
[----:B------:R-:W-:Y:S01]  /*d990*/  FSEL R32, R32, -INF , !P2 ;  /* 0xff80000020207808 */ /* 0x000fe20005000000 */
[----:B------:R1:W-:Y:S01]  /*d9a0*/  MUFU.TANH R28, R34 ;  /* 0x00000022001c7308 */ /* 0x0003e20000002400 */
[----:B--2---:R-:W-:-:S02]  /*d9b0*/  FSEL R8, R100, -INF , !P1 ;  /* 0xff80000064087808 */ /* 0x004fc40004800000 */
[----:B------:R-:W-:Y:S01]  /*d9c0*/  ISETP.GE.AND P1, PT, R97, R128, PT ;  /* 0x000000806100720c */ /* 0x000fe20003f26270 */
[----:B------:R-:W-:Y:S01]  /*d9d0*/  VIADD R97, R48, 0xfffffec8 ;  /* 0xfffffec830617836 */ /* 0x000fe20000000000 */
[-C--:B------:R-:W-:Y:S02]  /*d9e0*/  ISETP.GE.AND P2, PT, R49, R130.reuse, PT ;  /* 0x000000823100720c */ /* 0x080fe40003f46270 */
[----:B------:R-:W-:Y:S01]  /*d9f0*/  FSEL R99, R50, -INF , !P1 ;  /* 0xff80000032637808 */ /* 0x000fe20004800000 */
[----:B------:R-:W2:Y:S01]  /*da00*/  MUFU.TANH R42, R42 ;  /* 0x0000002a002a7308 */ /* 0x000ea20000002400 */
[-C--:B------:R-:W-:Y:S02]  /*da10*/  ISETP.GE.AND P1, PT, R93, R130.reuse, PT ;  /* 0x000000825d00720c */ /* 0x080fe40003f26270 */
[----:B------:R-:W-:Y:S01]  /*da20*/  FSEL R93, R51, -INF , !P4 ;  /* 0xff800000335d7808 */ /* 0x000fe20006000000 */
[----:B------:R-:W-:Y:S01]  /*da30*/  FMUL.FTZ R51, R25, UR15 ;  /* 0x0000000f19337c20 */ /* 0x000fe20008410000 */
[----:B------:R-:W-:Y:S01]  /*da40*/  ISETP.GE.AND P4, PT, R29, R130, PT ;  /* 0x000000821d00720c */ /* 0x000fe20003f86270 */
[----:B------:R-:W-:Y:S01]  /*da50*/  FMUL.FTZ R25, R26, UR15 ;  /* 0x0000000f1a197c20 */ /* 0x000fe20008410000 */
[----:B------:R-:W-:Y:S01]  /*da60*/  I2FP.F32.S32 R50, R97 ;  /* 0x0000006100327245 */ /* 0x000fe20000201400 */
[----:B------:R-:W5:Y:S01]  /*da70*/  MUFU.TANH R38, R88 ;  /* 0x0000005800267308 */ /* 0x000f620000002400 */
[----:B-1----:R-:W-:-:S03]  /*da80*/  FFMA.FTZ R34, R12, UR7, R45 ;  /* 0x000000070c227c23 */ /* 0x002fc6000801002d */
[----:B---3--:R-:W-:-:S04]  /*da90*/  FFMA.FTZ R39, R50, UR7, R39 ;  /* 0x0000000732277c23 */ /* 0x008fc80008010027 */
[----:B------:R1:W-:Y:S08]  /*daa0*/  MUFU.TANH R46, R35 ;  /* 0x00000023002e7308 */ /* 0x0003f00000002400 */
[----:B------:R-:W3:Y:S08]  /*dab0*/  MUFU.TANH R37, R37 ;  /* 0x0000002500257308 */ /* 0x000ef00000002400 */
[----:B------:R5:W3:Y:S01]  /*dac0*/  MUFU.TANH R45, R53 ;  /* 0x00000035002d7308 */ /* 0x000ae20000002400 */
[----:B-1----:R-:W-:-:S02]  /*dad0*/  I2FP.F32.S32 R35, R29 ;  /* 0x0000001d00237245 */ /* 0x002fc40000201400 */
[----:B------:R-:W-:Y:S02]  /*dae0*/  FSEL R29, R34, -INF , !P1 ;  /* 0xff800000221d7808 */ /* 0x000fe40004800000 */
[----:B------:R-:W-:Y:S01]  /*daf0*/  I2FP.F32.S32 R34, R49 ;  /* 0x0000003100227245 */ /* 0x000fe20000201400 */
[----:B------:R-:W-:Y:S01]  /*db00*/  FFMA.FTZ R26, R35, UR7, R36 ;  /* 0x00000007231a7c23 */ /* 0x000fe20008010024 */
[----:B------:R-:W-:Y:S01]  /*db10*/  ISETP.GE.AND P1, PT, R49, R128, PT ;  /* 0x000000803100720c */ /* 0x000fe20003f26270 */
[----:B------:R-:W-:Y:S01]  /*db20*/  FMUL.FTZ R49, R27, UR15 ;  /* 0x0000000f1b317c20 */ /* 0x000fe20008410000 */
[----:B------:R1:W-:Y:S01]  /*db30*/  MUFU.TANH R36, R31 ;  /* 0x0000001f00247308 */ /* 0x0003e20000002400 */
[----:B------:R-:W-:Y:S01]  /*db40*/  FFMA.FTZ R41, R34, UR7, R41 ;  /* 0x0000000722297c23 */ /* 0x000fe20008010029 */
[----:B----4-:R-:W-:Y:S01]  /*db50*/  FFMA.FTZ R12, R35, UR7, R40 ;  /* 0x00000007230c7c23 */ /* 0x010fe20008010028 */
[----:B------:R-:W-:Y:S02]  /*db60*/  VIADD R27, R48, 0xfffffec9 ;  /* 0xfffffec9301b7836 */ /* 0x000fe40000000000 */
[----:B--2---:R-:W-:Y:S01]  /*db70*/  FFMA.FTZ R42, R34, UR7, R42 ;  /* 0x00000007222a7c23 */ /* 0x004fe2000801002a */
[----:B------:R-:W-:Y:S01]  /*db80*/  FSEL R35, R47, -INF , !P0 ;  /* 0xff8000002f237808 */ /* 0x000fe20004000000 */
[----:B------:R-:W-:Y:S01]  /*db90*/  FMUL.FTZ R47, R20, UR15 ;  /* 0x0000000f142f7c20 */ /* 0x000fe20008410000 */
[----:B------:R-:W-:Y:S01]  /*dba0*/  ISETP.GE.AND P0, PT, R97, R130, PT ;  /* 0x000000826100720c */ /* 0x000fe20003f06270 */
[----:B------:R-:W2:Y:S01]  /*dbb0*/  MUFU.TANH R43, R43 ;  /* 0x0000002b002b7308 */ /* 0x000ea20000002400 */
[----:B-----5:R-:W-:Y:S01]  /*dbc0*/  VIADD R53, R48, 0xfffffed0 ;  /* 0xfffffed030357836 */ /* 0x020fe20000000000 */
[----:B------:R-:W-:-:S02]  /*dbd0*/  FSEL R34, R26, -INF , !P6 ;  /* 0xff8000001a227808 */ /* 0x000fc40007000000 */
[----:B------:R-:W-:Y:S02]  /*dbe0*/  ISETP.GE.AND P6, PT, R27, R130, PT ;  /* 0x000000821b00720c */ /* 0x000fe40003fc6270 */
[----:B------:R-:W-:Y:S02]  /*dbf0*/  FSEL R12, R12, -INF , !P4 ;  /* 0xff8000000c0c7808 */ /* 0x000fe40006000000 */
[----:B------:R4:W5:Y:S01]  /*dc00*/  MUFU.TANH R30, R86 ;  /* 0x00000056001e7308 */ /* 0x0009620000002400 */
[----:B-1----:R-:W-:Y:S01]  /*dc10*/  FSEL R31, R41, -INF , !P2 ;  /* 0xff800000291f7808 */ /* 0x002fe20005000000 */
[----:B------:R-:W-:Y:S01]  /*dc20*/  FFMA.FTZ R41, R50, UR7, R38 ;  /* 0x0000000732297c23 */ /* 0x000fe20008010026 */
[-C--:B------:R-:W-:Y:S02]  /*dc30*/  ISETP.GE.AND P2, PT, R27, R128.reuse, PT ;  /* 0x000000801b00720c */ /* 0x080fe40003f46270 */
[----:B------:R-:W-:Y:S02]  /*dc40*/  I2FP.F32.S32 R38, R27 ;  /* 0x0000001b00267245 */ /* 0x000fe40000201400 */
[----:B------:R-:W-:Y:S01]  /*dc50*/  FSEL R27, R41, -INF , !P0 ;  /* 0xff800000291b7808 */ /* 0x000fe20004000000 */
[----:B------:R-:W-:Y:S01]  /*dc60*/  FMUL.FTZ R41, R22, UR15 ;  /* 0x0000000f16297c20 */ /* 0x000fe20008410000 */
[-C--:B------:R-:W-:Y:S01]  /*dc70*/  ISETP.GE.AND P0, PT, R53, R128.reuse, PT ;  /* 0x000000803500720c */ /* 0x080fe20003f06270 */
[----:B---3--:R-:W-:Y:S01]  /*dc80*/  FFMA.FTZ R22, R38, UR7, R37 ;  /* 0x0000000726167c23 */ /* 0x008fe20008010025 */
[----:B------:R-:W-:Y:S01]  /*dc90*/  ISETP.GE.AND P4, PT, R97, R128, PT ;  /* 0x000000806100720c */ /* 0x000fe20003f86270 */
[----:B------:R-:W-:Y:S01]  /*dca0*/  VIADD R97, R48, 0xfffffed1 ;  /* 0xfffffed130617836 */ /* 0x000fe20000000000 */
[----:B------:R1:W-:Y:S01]  /*dcb0*/  MUFU.TANH R26, R51 ;  /* 0x00000033001a7308 */ /* 0x0003e20000002400 */
[----:B------:R-:W-:Y:S01]  /*dcc0*/  FFMA.FTZ R38, R38, UR7, R84 ;  /* 0x0000000726267c23 */ /* 0x000fe20008010054 */
[----:B------:R-:W-:Y:S01]  /*dcd0*/  FSEL R39, R39, -INF , !P4 ;  /* 0xff80000027277808 */ /* 0x000fe20006000000 */
[----:B----4-:R-:W-:Y:S01]  /*dce0*/  FMUL.FTZ R86, R24, UR15 ;  /* 0x0000000f18567c20 */ /* 0x010fe20008410000 */
[----:B------:R-:W-:-:S02]  /*dcf0*/  ISETP.GE.AND P4, PT, R97, R130, PT ;  /* 0x000000826100720c */ /* 0x000fc40003f86270 */
[----:B------:R-:W-:Y:S02]  /*dd00*/  FSEL R38, R38, -INF , !P2 ;  /* 0xff80000026267808 */ /* 0x000fe40005000000 */
[----:B------:R3:W4:Y:S08]  /*dd10*/  MUFU.TANH R24, R33 ;  /* 0x0000002100187308 */ /* 0x0007300000002400 */
[----:B------:R-:W4:Y:S01]  /*dd20*/  MUFU.TANH R40, R86 ;  /* 0x0000005600287308 */ /* 0x000f220000002400 */
[----:B-1----:R-:W-:-:S05]  /*dd30*/  VIADD R51, R48, 0xfffffed9 ;  /* 0xfffffed930337836 */ /* 0x002fca0000000000 */
[----:B------:R-:W-:Y:S02]  /*dd40*/  I2FP.F32.S32 R50, R51 ;  /* 0x0000003300327245 */ /* 0x000fe40000201400 */
[----:B------:R1:W4:Y:S01]  /*dd50*/  MUFU.TANH R20, R25 ;  /* 0x0000001900147308 */ /* 0x0003220000002400 */
[----:B---3--:R-:W-:Y:S01]  /*dd60*/  FSEL R33, R42, -INF , !P1 ;  /* 0xff8000002a217808 */ /* 0x008fe20004800000 */
[----:B------:R-:W-:Y:S01]  /*dd70*/  FMUL.FTZ R42, R23, UR15 ;  /* 0x0000000f172a7c20 */ /* 0x000fe20008410000 */
[----:B------:R-:W-:Y:S01]  /*dd80*/  BAR.SYNC.DEFER_BLOCKING 0x0 ;  /* 0x0000000000007b1d */ /* 0x000fe20000010000 */
[----:B------:R-:W-:Y:S01]  /*dd90*/  ISETP.GE.AND P1, PT, R53, R130, PT ;  /* 0x000000823500720c */ /* 0x000fe20003f26270 */
[----:B------:R-:W-:Y:S01]  /*dda0*/  FFMA.FTZ R209, R50, UR7, R45 ;  /* 0x0000000732d17c23 */ /* 0x000fe2000801002d */
[----:B------:R-:W-:Y:S01]  /*ddb0*/  I2FP.F32.S32 R53, R53 ;  /* 0x0000003500357245 */ /* 0x000fe20000201400 */
[C---:B------:R-:W-:Y:S02]  /*ddc0*/  VIADD R45, R48.reuse, 0xfffffee1 ;  /* 0xfffffee1302d7836 */ /* 0x040fe40000000000 */
[----:B------:R3:W3:Y:S02]  /*ddd0*/  MUFU.TANH R23, R49 ;  /* 0x0000003100177308 */ /* 0x0006e40000002400 */
[C---:B------:R-:W-:Y:S01]  /*dde0*/  FFMA.FTZ R37, R53.reuse, UR7, R28 ;  /* 0x0000000735257c23 */ /* 0x040fe2000801001c */
[----:B------:R-:W-:Y:S01]  /*ddf0*/  FFMA.FTZ R52, R53, UR7, R52 ;  /* 0x0000000735347c23 */ /* 0x000fe20008010034 */
[----:B------:R-:W-:Y:S01]  /*de00*/  I2FP.F32.S32 R28, R97 ;  /* 0x00000061001c7245 */ /* 0x000fe20000201400 */
[----:B------:R-:W-:-:S02]  /*de10*/  VIADD R53, R48, 0xfffffed8 ;  /* 0xfffffed830357836 */ /* 0x000fc40000000000 */
[----:B------:R-:W-:Y:S01]  /*de20*/  FSEL R37, R37, -INF , !P0 ;  /* 0xff80000025257808 */ /* 0x000fe20004000000 */
[----:B------:R-:W-:Y:S01]  /*de30*/  MUFU.TANH R21, R21 ;  /* 0x0000001500157308 */ /* 0x000fe20000002400 */
[C---:B--2---:R-:W-:Y:S01]  /*de40*/  FFMA.FTZ R225, R28.reuse, UR7, R43 ;  /* 0x000000071ce17c23 */ /* 0x044fe2000801002b */
[----:B------:R-:W-:Y:S01]  /*de50*/  I2FP.F32.S32 R43, R53 ;  /* 0x00000035002b7245 */ /* 0x000fe20000201400 */
[----:B------:R-:W-:Y:S01]  /*de60*/  FFMA.FTZ R28, R28, UR7, R46 ;  /* 0x000000071c1c7c23 */ /* 0x000fe2000801002e */
[----:B-1----:R-:W-:Y:S01]  /*de70*/  FSEL R25, R22, -INF , !P6 ;  /* 0xff80000016197808 */ /* 0x002fe20007000000 */
[----:B------:R-:W-:Y:S01]  /*de80*/  FFMA.FTZ R46, R50, UR7, R36 ;  /* 0x00000007322e7c23 */ /* 0x000fe20008010024 */
[----:B------:R-:W-:Y:S01]  /*de90*/  ISETP.GE.AND P6, PT, R97, R128, PT ;  /* 0x000000806100720c */ /* 0x000fe20003fc6270 */
[----:B-----5:R-:W-:Y:S01]  /*dea0*/  FFMA.FTZ R219, R43, UR7, R30 ;  /* 0x000000072bdb7c23 */ /* 0x020fe2000801001e */
[----:B------:R1:W2:Y:S01]  /*deb0*/  MUFU.TANH R22, R47 ;  /* 0x0000002f00167308 */ /* 0x0002a20000002400 */
[----:B------:R-:W-:Y:S01]  /*dec0*/  ISETP.GE.AND P2, PT, R53, R130, PT ;  /* 0x000000823500720c */ /* 0x000fe20003f46270 */
[----:B----4-:R-:W-:Y:S01]  /*ded0*/  FFMA.FTZ R24, R43, UR7, R24 ;  /* 0x000000072b187c23 */ /* 0x010fe20008010018 */
[----:B------:R-:W-:Y:S01]  /*dee0*/  FSEL R235, R52, -INF , !P1 ;  /* 0xff80000034eb7808 */ /* 0x000fe20004800000 */
[----:B---3--:R-:W-:Y:S01]  /*def0*/  FMUL.FTZ R49, R16, UR15 ;  /* 0x0000000f10317c20 */ /* 0x008fe20008410000 */
[----:B------:R-:W-:Y:S01]  /*df00*/  ISETP.GE.AND P1, PT, R53, R128, PT ;  /* 0x000000803500720c */ /* 0x000fe20003f26270 */
[----:B------:R-:W-:Y:S01]  /*df10*/  VIADD R43, R48, 0xfffffee8 ;  /* 0xfffffee8302b7836 */ /* 0x000fe20000000000 */
[----:B------:R-:W-:Y:S01]  /*df20*/  ISETP.GE.AND P0, PT, R51, R130, PT ;  /* 0x000000823300720c */ /* 0x000fe20003f06270 */
[----:B------:R3:W4:Y:S01]  /*df30*/  MUFU.TANH R30, R41 ;  /* 0x00000029001e7308 */ /* 0x0007220000002400 */
[----:B------:R-:W-:Y:S01]  /*df40*/  FSEL R36, R28, -INF , !P6 ;  /* 0xff8000001c247808 */ /* 0x000fe20007000000 */
[----:B------:R-:W-:Y:S01]  /*df50*/  FMUL.FTZ R16, R17, UR15 ;  /* 0x0000000f11107c20 */ /* 0x000fe20008410000 */
[----:B------:R-:W-:-:S02]  /*df60*/  FSEL R219, R219, -INF , !P2 ;  /* 0xff800000dbdb7808 */ /* 0x000fc40005000000 */
[----:B------:R-:W-:Y:S02]  /*df70*/  FSEL R209, R209, -INF , !P0 ;  /* 0xff800000d1d17808 */ /* 0x000fe40004000000 */
[-C--:B------:R-:W-:Y:S01]  /*df80*/  ISETP.GE.AND P0, PT, R45, R128.reuse, PT ;  /* 0x000000802d00720c */ /* 0x080fe20003f06270 */
[----:B------:R5:W4:Y:S01]  /*df90*/  MUFU.TANH R28, R42 ;  /* 0x0000002a001c7308 */ /* 0x000b220000002400 */
[----:B-1----:R-:W-:Y:S01]  /*dfa0*/  VIADD R47, R48, 0xfffffee0 ;  /* 0xfffffee0302f7836 */ /* 0x002fe20000000000 */
[----:B------:R-:W-:Y:S02]  /*dfb0*/  FSEL R225, R225, -INF , !P4 ;  /* 0xff800000e1e17808 */ /* 0x000fe40006000000 */
[----:B------:R-:W-:Y:S02]  /*dfc0*/  ISETP.GE.AND P4, PT, R51, R128, PT ;  /* 0x000000803300720c */ /* 0x000fe40003f86270 */
[C---:B------:R-:W-:Y:S02]  /*dfd0*/  ISETP.GE.AND P6, PT, R47.reuse, R130, PT ;  /* 0x000000822f00720c */ /* 0x040fe40003fc6270 */
[----:B------:R-:W-:Y:S01]  /*dfe0*/  ISETP.GE.AND P2, PT, R47, R128, PT ;  /* 0x000000802f00720c */ /* 0x000fe20003f46270 */
[----:B------:R-:W-:Y:S01]  /*dff0*/  MUFU.TANH R16, R16 ;  /* 0x0000001000107308 */ /* 0x000fe20000002400 */
[----:B------:R-:W-:-:S02]  /*e000*/  I2FP.F32.S32 R47, R47 ;  /* 0x0000002f002f7245 */ /* 0x000fc40000201400 */
[----:B---3--:R-:W-:Y:S02]  /*e010*/  FSEL R41, R24, -INF , !P1 ;  /* 0xff80000018297808 */ /* 0x008fe40004800000 */
[-C--:B------:R-:W-:Y:S01]  /*e020*/  ISETP.GE.AND P1, PT, R45, R130.reuse, PT ;  /* 0x000000822d00720c */ /* 0x080fe20003f26270 */
[C---:B------:R-:W-:Y:S01]  /*e030*/  FFMA.FTZ R201, R47.reuse, UR7, R40 ;  /* 0x000000072fc97c23 */ /* 0x040fe20008010028 */
[----:B------:R-:W-:Y:S01]  /*e040*/  I2FP.F32.S32 R45, R45 ;  /* 0x0000002d002d7245 */ /* 0x000fe20000201400 */
[----:B------:R1:W-:Y:S01]  /*e050*/  MUFU.TANH R24, R49 ;  /* 0x0000003100187308 */ /* 0x0003e20000002400 */
[----:B------:R-:W-:Y:S01]  /*e060*/  FFMA.FTZ R20, R47, UR7, R20 ;  /* 0x000000072f147c23 */ /* 0x000fe20008010014 */
[----:B------:R-:W-:Y:S01]  /*e070*/  FSEL R40, R46, -INF , !P4 ;  /* 0xff8000002e287808 */ /* 0x000fe20006000000 */
[C---:B------:R-:W-:Y:S02]  /*e080*/  VIADD R47, R48.reuse, 0xfffffef0 ;  /* 0xfffffef0302f7836 */ /* 0x040fe40000000000 */
[----:B------:R-:W-:Y:S01]  /*e090*/  FFMA.FTZ R26, R45, UR7, R26 ;  /* 0x000000072d1a7c23 */ /* 0x000fe2000801001a */
[----:B------:R-:W-:Y:S01]  /*e0a0*/  FSEL R201, R201, -INF , !P6 ;  /* 0xff800000c9c97808 */ /* 0x000fe20007000000 */
[----:B------:R-:W-:Y:S01]  /*e0b0*/  FFMA.FTZ R45, R45, UR7, R23 ;  /* 0x000000072d2d7c23 */ /* 0x000fe20008010017 */
[C---:B------:R-:W-:Y:S01]  /*e0c0*/  ISETP.GE.AND P4, PT, R43.reuse, R130, PT ;  /* 0x000000822b00720c */ /* 0x040fe20003f86270 */
[----:B------:R-:W3:Y:S01]  /*e0d0*/  MUFU.TANH R13, R13 ;  /* 0x0000000d000d7308 */ /* 0x000ee20000002400 */
[----:B------:R-:W-:Y:S01]  /*e0e0*/  ISETP.GE.AND P6, PT, R43, R128, PT ;  /* 0x000000802b00720c */ /* 0x000fe20003fc6270 */
[----:B------:R-:W-:Y:S01]  /*e0f0*/  VIADD R23, R48, 0xfffffef1 ;  /* 0xfffffef130177836 */ /* 0x000fe20000000000 */
[----:B------:R-:W-:Y:S01]  /*e100*/  I2FP.F32.S32 R17, R43 ;  /* 0x0000002b00117245 */ /* 0x000fe20000201400 */
[----:B------:R-:W-:Y:S01]  /*e110*/  FMUL.FTZ R43, R18, UR15 ;  /* 0x0000000f122b7c20 */ /* 0x000fe20008410000 */
[----:B-----5:R-:W-:Y:S01]  /*e120*/  FSEL R42, R20, -INF , !P2 ;  /* 0xff800000142a7808 */ /* 0x020fe20005000000 */
[----:B------:R-:W-:Y:S01]  /*e130*/  FMUL.FTZ R18, R19, UR15 ;  /* 0x0000000f13127c20 */ /* 0x000fe20008410000 */
[----:B------:R-:W-:Y:S01]  /*e140*/  FSEL R191, R26, -INF , !P1 ;  /* 0xff8000001abf7808 */ /* 0x000fe20004800000 */
[----:B--2---:R-:W-:Y:S01]  /*e150*/  FFMA.FTZ R22, R17, UR7, R22 ;  /* 0x0000000711167c23 */ /* 0x004fe20008010016 */
[----:B-1----:R-:W-:-:S02]  /*e160*/  VIADD R49, R48, 0xfffffee9 ;  /* 0xfffffee930317836 */ /* 0x002fc40000000000 */
[----:B----4-:R-:W-:Y:S01]  /*e170*/  FFMA.FTZ R30, R17, UR7, R30 ;  /* 0x00000007111e7c23 */ /* 0x010fe2000801001e */
[----:B------:R-:W1:Y:S01]  /*e180*/  MUFU.TANH R15, R15 ;  /* 0x0000000f000f7308 */ /* 0x000e620000002400 */
[----:B------:R-:W-:Y:S01]  /*e190*/  FSEL R45, R45, -INF , !P0 ;  /* 0xff8000002d2d7808 */ /* 0x000fe20004000000 */
[----:B------:R-:W-:Y:S01]  /*e1a0*/  VIADD R19, R48, 0xfffffef9 ;  /* 0xfffffef930137836 */ /* 0x000fe20000000000 */
[C---:B------:R-:W-:Y:S02]  /*e1b0*/  ISETP.GE.AND P2, PT, R49.reuse, R130, PT ;  /* 0x000000823100720c */ /* 0x040fe40003f46270 */
[----:B------:R-:W-:Y:S02]  /*e1c0*/  ISETP.GE.AND P1, PT, R49, R128, PT ;  /* 0x000000803100720c */ /* 0x000fe40003f26270 */
[----:B------:R-:W-:Y:S01]  /*e1d0*/  I2FP.F32.S32 R49, R49 ;  /* 0x0000003100317245 */ /* 0x000fe20000201400 */
[----:B------:R2:W4:Y:S01]  /*e1e0*/  MUFU.TANH R17, R43 ;  /* 0x0000002b00117308 */ /* 0x0005220000002400 */
[----:B------:R-:W-:-:S02]  /*e1f0*/  ISETP.GE.AND P0, PT, R47, R130, PT ;  /* 0x000000822f00720c */ /* 0x000fc40003f06270 */
[----:B------:R-:W-:Y:S01]  /*e200*/  I2FP.F32.S32 R20, R19 ;  /* 0x0000001300147245 */ /* 0x000fe20000201400 */
[C---:B------:R-:W-:Y:S01]  /*e210*/  FFMA.FTZ R21, R49.reuse, UR7, R21 ;  /* 0x0000000731157c23 */ /* 0x040fe20008010015 */
[----:B------:R-:W-:Y:S01]  /*e220*/  FFMA.FTZ R28, R49, UR7, R28 ;  /* 0x00000007311c7c23 */ /* 0x000fe2000801001c */
[----:B------:R-:W-:Y:S02]  /*e230*/  FSEL R153, R22, -INF , !P4 ;  /* 0xff80000016997808 */ /* 0x000fe40006000000 */
[----:B------:R-:W5:Y:S01]  /*e240*/  MUFU.TANH R18, R18 ;  /* 0x0000001200127308 */ /* 0x000f620000002400 */
[----:B------:R-:W-:Y:S01]  /*e250*/  FSEL R111, R21, -INF , !P2 ;  /* 0xff800000156f7808 */ /* 0x000fe20005000000 */
[C---:B---3--:R-:W-:Y:S01]  /*e260*/  FFMA.FTZ R13, R20.reuse, UR7, R13 ;  /* 0x00000007140d7c23 */ /* 0x048fe2000801000d */
[----:B------:R-:W-:Y:S01]  /*e270*/  ISETP.GE.AND P2, PT, R47, R128, PT ;  /* 0x000000802f00720c */ /* 0x000fe20003f46270 */
[----:B-1----:R-:W-:Y:S01]  /*e280*/  FFMA.FTZ R15, R20, UR7, R15 ;  /* 0x00000007140f7c23 */ /* 0x002fe2000801000f */
[----:B------:R-:W-:-:S02]  /*e290*/  I2FP.F32.S32 R47, R47 ;  /* 0x0000002f002f7245 */ /* 0x000fc40000201400 */
[----:B------:R-:W-:Y:S02]  /*e2a0*/  FSEL R48, R28, -INF , !P1 ;  /* 0xff8000001c307808 */ /* 0x000fe40004800000 */
[----:B--2---:R-:W-:Y:S01]  /*e2b0*/  FSEL R43, R30, -INF , !P6 ;  /* 0xff8000001e2b7808 */ /* 0x004fe20007000000 */
[----:B------:R-:W-:Y:S01]  /*e2c0*/  FFMA.FTZ R24, R47, UR7, R24 ;  /* 0x000000072f187c23 */ /* 0x000fe20008010018 */
[----:B------:R-:W-:Y:S01]  /*e2d0*/  ISETP.GE.AND P6, PT, R23, R130, PT ;  /* 0x000000821700720c */ /* 0x000fe20003fc6270 */
[----:B----4-:R-:W-:Y:S01]  /*e2e0*/  FFMA.FTZ R17, R47, UR7, R17 ;  /* 0x000000072f117c23 */ /* 0x010fe20008010011 */
[----:B------:R-:W-:Y:S02]  /*e2f0*/  ISETP.GE.AND P1, PT, R23, R128, PT ;  /* 0x000000801700720c */ /* 0x000fe40003f26270 */
[----:B------:R-:W-:Y:S02]  /*e300*/  I2FP.F32.S32 R23, R23 ;  /* 0x0000001700177245 */ /* 0x000fe40000201400 */
[----:B------:R-:W-:-:S02]  /*e310*/  FSEL R53, R24, -INF , !P0 ;  /* 0xff80000018357808 */ /* 0x000fc40004000000 */
[----:B------:R-:W-:Y:S01]  /*e320*/  ISETP.GE.AND P4, PT, R19, R130, PT ;  /* 0x000000821300720c */ /* 0x000fe20003f86270 */
[C---:B------:R-:W-:Y:S01]  /*e330*/  FFMA.FTZ R16, R23.reuse, UR7, R16 ;  /* 0x0000000717107c23 */ /* 0x040fe20008010010 */
[----:B-----5:R-:W-:Y:S01]  /*e340*/  FFMA.FTZ R18, R23, UR7, R18 ;  /* 0x0000000717127c23 */ /* 0x020fe20008010012 */
[----:B------:R-:W-:Y:S02]  /*e350*/  ISETP.GE.AND P0, PT, R19, R128, PT ;  /* 0x000000801300720c */ /* 0x000fe40003f06270 */
[----:B------:R-:W-:Y:S02]  /*e360*/  FSEL R49, R17, -INF , !P2 ;  /* 0xff80000011317808 */ /* 0x000fe40005000000 */
[----:B------:R-:W-:Y:S02]  /*e370*/  FSEL R50, R16, -INF , !P6 ;  /* 0xff80000010327808 */ /* 0x000fe40007000000 */
[----:B------:R-:W-:Y:S02]  /*e380*/  FSEL R46, R18, -INF , !P1 ;  /* 0xff800000122e7808 */ /* 0x000fe40004800000 */
[----:B------:R-:W-:-:S02]  /*e390*/  FSEL R51, R13, -INF , !P4 ;  /* 0xff8000000d337808 */ /* 0x000fc40006000000 */
        /* <DEDUP_REMOVED lines=16> */
[----:B--2---:R-:W-:-:S04]  /*e4a0*/  IMAD.MOV R20, RZ, RZ, -R21 ;  /* 0x000000ffff147224 */ /* 0x004fc800078e0a15 */
[----:B------:R-:W-:Y:S01]  /*e4b0*/  IMAD R15, R20, R17, RZ ;  /* 0x00000011140f7224 */ /* 0x000fe200078e02ff */
[----:B------:R-:W-:-:S05]  /*e4c0*/  MOV R20, RZ ;  /* 0x000000ff00147202 */ /* 0x000fca0000000f00 */
[----:B------:R-:W-:-:S06]  /*e4d0*/  IMAD.HI.U32 R15, R21, R15, R20 ;  /* 0x0000000f150f7227 */ /* 0x000fcc00078e0014 */
[----:B------:R-:W-:-:S04]  /*e4e0*/  IMAD.HI.U32 R21, R15, R19, RZ ;  /* 0x000000130f157227 */ /* 0x000fc800078e00ff */
[----:B------:R-:W-:-:S04]  /*e4f0*/  IMAD.HI.U32 R15, R15, R16, RZ ;  /* 0x000000100f0f7227 */ /* 0x000fc800078e00ff */
[----:B------:R-:W-:Y:S01]  /*e500*/  IMAD.MOV R20, RZ, RZ, -R21 ;  /* 0x000000ffff147224 */ /* 0x000fe200078e0a15 */
[----:B------:R-:W-:-:S03]  /*e510*/  IADD3 R13, PT, PT, -R15, RZ, RZ ;  /* 0x000000ff0f0d7210 */ /* 0x000fc60007ffe1ff */
[C---:B------:R-:W-:Y:S02]  /*e520*/  IMAD R20, R17.reuse, R20, R19 ;  /* 0x0000001411147224 */ /* 0x040fe400078e0213 */
[C---:B------:R-:W-:Y:S01]  /*e530*/  IMAD R16, R17.reuse, R13, R16 ;  /* 0x0000000d11107224 */ /* 0x040fe200078e0210 */
[----:B------:R-:W-:Y:S02]  /*e540*/  LOP3.LUT R13, R18, UR14, RZ, 0x3c, !PT ;  /* 0x0000000e120d7c12 */ /* 0x000fe4000f8e3cff */
[C---:B------:R-:W-:Y:S02]  /*e550*/  ISETP.GT.U32.AND P4, PT, R17.reuse, R20, PT ;  /* 0x000000141100720c */ /* 0x040fe40003f84070 */
[----:B------:R-:W-:Y:S02]  /*e560*/  ISETP.GT.U32.AND P2, PT, R17, R16, PT ;  /* 0x000000101100720c */ /* 0x000fe40003f44070 */
[----:B------:R-:W-:Y:S02]  /*e570*/  ISETP.GE.AND P0, PT, R13, RZ, PT ;  /* 0x000000ff0d00720c */ /* 0x000fe40003f06270 */
[----:B------:R-:W-:-:S07]  /*e580*/  LOP3.LUT R13, RZ, R18, RZ, 0x33, !PT ;  /* 0x00000012ff0d7212 */ /* 0x000fce00078e33ff */
[----:B------:R-:W-:Y:S01]  /*e590*/  @!P4 IMAD.IADD R20, R20, 0x1, -R17 ;  /* 0x000000011414c824 */ /* 0x000fe200078e0a11 */
[----:B------:R-:W-:Y:S01]  /*e5a0*/  @!P4 IADD3 R21, PT, PT, R21, 0x1, RZ ;  /* 0x000000011515c810 */ /* 0x000fe20007ffe0ff */
[----:B------:R-:W-:Y:S01]  /*e5b0*/  @!P2 VIADD R15, R15, 0x1 ;  /* 0x000000010f0fa836 */ /* 0x000fe20000000000 */
[-C--:B------:R-:W-:Y:S02]  /*e5c0*/  @!P2 IADD3 R16, PT, PT, R16, -R17.reuse, RZ ;  /* 0x800000111010a210 */ /* 0x080fe40007ffe0ff */
[-C--:B------:R-:W-:Y:S02]  /*e5d0*/  ISETP.GE.U32.AND P6, PT, R20, R17.reuse, PT ;  /* 0x000000111400720c */ /* 0x080fe40003fc6070 */
[----:B------:R-:W-:Y:S02]  /*e5e0*/  ISETP.GE.U32.AND P1, PT, R16, R17, PT ;  /* 0x000000111000720c */ /* 0x000fe40003f26070 */
[----:B------:R-:W-:Y:S01]  /*e5f0*/  LOP3.LUT R16, R18, UR4, RZ, 0x3c, !PT ;  /* 0x0000000412107c12 */ /* 0x000fe2000f8e3cff */
[----:B------:R-:W2:Y:S03]  /*e600*/  LDCU.64 UR4, c[0x0][0x3a0] ;  /* 0x00007400ff0477ac */ /* 0x000ea60008000a00 */
[----:B------:R-:W-:-:S05]  /*e610*/  ISETP.GE.AND P2, PT, R16, RZ, PT ;  /* 0x000000ff1000720c */ /* 0x000fca0003f46270 */
[----:B------:R-:W-:Y:S02]  /*e620*/  @P6 VIADD R21, R21, 0x1 ;  /* 0x0000000115156836 */ /* 0x000fe40000000000 */
[----:B------:R-:W-:Y:S02]  /*e630*/  @P1 IADD3 R15, PT, PT, R15, 0x1, RZ ;  /* 0x000000010f0f1810 */ /* 0x000fe40007ffe0ff */
[----:B------:R-:W-:Y:S02]  /*e640*/  ISETP.NE.AND P1, PT, R18, RZ, PT ;  /* 0x000000ff1200720c */ /* 0x000fe40003f25270 */
[----:B------:R-:W-:Y:S02]  /*e650*/  @!P0 IADD3 R15, PT, PT, -R15, RZ, RZ ;  /* 0x000000ff0f0f8210 */ /* 0x000fe40007ffe1ff */
[----:B------:R-:W-:-:S05]  /*e660*/  @!P2 IMAD.MOV R21, RZ, RZ, -R21 ;  /* 0x000000ffff15a224 */ /* 0x000fca00078e0a15 */
        /* <DEDUP_REMOVED lines=22> */
.L_x_2219:
[----:B------:R-:W-:Y:S01]  /*e7d0*/  UMOV UR5, URZ ;  /* 0x000000ff00057c82 */ /* 0x000fe20008000000 */
[----:B------:R-:W-:Y:S01]  /*e7e0*/  USHF.L.U32 UR4, UR10, 0x8, URZ ;  /* 0x000000080a047899 */ /* 0x000fe200080006ff */
[----:B------:R-:W-:-:S05]  /*e7f0*/  IADD3 R13, P0, PT, RZ, -UR5, RZ ;  /* 0x80000005ff0d7c10 */ /* 0x000fca000ff1e0ff */
[----:B------:R-:W-:-:S05]  /*e800*/  IMAD.X R16, RZ, RZ, ~UR4, P0 ;  /* 0x80000004ff107e24 */ /* 0x000fca00080e06ff */
[----:B------:R-:W-:-:S04]  /*e810*/  SHF.R.S64 R13, R13, 0x1f, R16 ;  /* 0x0000001f0d0d7819 */ /* 0x000fc80000001010 */
[----:B------:R-:W-:-:S04]  /*e820*/  IADD3 R172, P0, PT, R13, R172, RZ ;  /* 0x000000ac0dac7210 */ /* 0x000fc80007f1e0ff */
[----:B------:R-:W-:-:S09]  /*e830*/  LEA.HI.X.SX32 R173, R16, R173, 0x1, P0 ;  /* 0x000000ad10ad7211 */ /* 0x000fd200000f0eff */
.L_x_2220:
        /* <DEDUP_REMOVED lines=14> */
[----:B------:R-:W-:Y:S01]  /*e920*/  IMAD.U32 R17, RZ, RZ, UR11 ;  /* 0x0000000bff117e24 */ /* 0x000fe2000f8e00ff */
[C---:B------:R-:W-:Y:S01]  /*e930*/  @!P3 LEA R106, P0, R15.reuse, R22, 0x8 ;  /* 0x000000160f6ab211 */ /* 0x040fe200078040ff */
[----:B------:R-:W-:Y:S01]  /*e940*/  @!UP0 UIMAD UR5, UR11, 0xc0, URZ ;  /* 0x000000c00b0588a4 */ /* 0x000fe2000f8e02ff */
[-C--:B------:R-:W-:Y:S01]  /*e950*/  @!P3 LEA.HI.X R97, R20, R23.reuse, R19, 0x6, P2 ;  /* 0x000000171461b211 */ /* 0x080fe200010f3413 */
[--C-:B------:R-:W-:Y:S01]  /*e960*/  @!P3 IMAD.MOV.U32 R20, RZ, RZ, R22.reuse ;  /* 0x000000ffff14b224 */ /* 0x100fe200078e0016 */
[-C--:B------:R-:W-:Y:S01]  /*e970*/  @!P3 LEA.HI.X R107, R16, R23.reuse, R13, 0x8, P0 ;  /* 0x00000017106bb211 */ /* 0x080fe200000f440d */
[----:B------:R2:W-:Y:S01]  /*e980*/  @P3 STS.128 [R2+0x1000], RZ ;  /* 0x001000ff02003388 */ /* 0x0005e20000000c00 */
[-C--:B------:R-:W-:Y:S01]  /*e990*/  @!P3 LEA.HI.X R101, R18, R23.reuse, R17, 0x7, P1 ;  /* 0x000000171265b211 */ /* 0x080fe200008f3c11 */
[--C-:B------:R-:W-:Y:S01]  /*e9a0*/  @!P3 IMAD.MOV.U32 R18, RZ, RZ, R22.reuse ;  /* 0x000000ffff12b224 */ /* 0x100fe200078e0016 */
[----:B------:R-:W-:Y:S01]  /*e9b0*/  MOV R13, UR10 ;  /* 0x0000000a000d7c02 */ /* 0x000fe20008000f00 */
[----:B------:R-:W-:Y:S01]  /*e9c0*/  @!P3 IMAD.WIDE.U32 R16, R15, 0xc0, R22 ;  /* 0x000000c00f10b825 */ /* 0x000fe200078e0016 */
[-C--:B------:R-:W-:Y:S01]  /*e9d0*/  @!P3 MOV R19, R23.reuse ;  /* 0x000000170013b202 */ /* 0x080fe20000000f00 */
        /* <DEDUP_REMOVED lines=8> */
[----:B------:R-:W-:Y:S01]  /*ea60*/  @!P3 IMAD.WIDE.U32 R18, R13, 0x140, R18 ;  /* 0x000001400d12b825 */ /* 0x000fe200078e0012 */
[----:B------:R-:W-:Y:S02]  /*ea70*/  BSSY.RECONVERGENT B0, `(.L_x_2221) ;  /* 0x0000029000007945 */ /* 0x000fe40003800200 */
[----:B------:R-:W-:Y:S01]  /*ea80*/  @!PT LDS RZ, [RZ] ;  /* 0x00000000fffff984 */ /* 0x000fe20000000800 */
[----:B------:R-:W-:Y:S01]  /*ea90*/  @!PT LDS RZ, [RZ] ;  /* 0x00000000fffff984 */ /* 0x000fe20000000800 */
[----:B------:R-:W-:Y:S01]  /*eaa0*/  @!PT LDS RZ, [RZ] ;  /* 0x00000000fffff984 */ /* 0x000fe20000000800 */
[----:B------:R2:W-:Y:S02]  /*eab0*/  @!P3 LDGSTS.E.BYPASS.LTC128B.128 [R2+0x1800], desc[UR8][R20.64] ;  /* 0x018000001402bfae */ /* 0x0005e4000b981a08 */
[----:B------:R-:W-:-:S02]  /*eac0*/  @!P3 IADD3 R19, PT, PT, R19, UR4, RZ ;  /* 0x000000041313bc10 */ /* 0x000fc4000fffe0ff */
        /* <DEDUP_REMOVED lines=35> */
.L_x_2222:
[----:B------:R-:W-:Y:S05]  /*ed00*/  BSYNC.RECONVERGENT B0 ;  /* 0x0000000000007941 */ /* 0x000fea0003800200 */
.L_x_2221:
[----:B------:R-:W0:Y:S02]  /*ed10*/  LDGDEPBAR ;  /* 0x00000000000079af */ /* 0x000e240000000000 */
.L_x_2218:
[----:B-12---:R-:W-:Y:S01]  /*ed20*/  FMNMX3.FTZ R2, R131, R55, R67, !PT ;  /* 0x0000003783027276 */ /* 0x006fe20007810043 */
[----:B------:R-:W-:Y:S01]  /*ed30*/  LDSM.16.MT88.4 R20, [R181+0x5400] ;  /* 0x00540000b514783b */ /* 0x000fe20000004200 */
[----:B------:R-:W-:Y:S01]  /*ed40*/  IADD3 R94, PT, PT, R181, 0x5020, RZ ;  /* 0x00005020b55e7810 */ /* 0x000fe20007ffe0ff */
[----:B------:R-:W-:Y:S01]  /*ed50*/  UISETP.GT.AND UP0, UPT, UR20, UR16, UPT ;  /* 0x000000101400728c */ /* 0x000fe2000bf04270 */
[----:B------:R-:W-:-:S04]  /*ed60*/  FMNMX3.FTZ R2, R2, R61, R57, !PT ;  /* 0x0000003d02027276 */ /* 0x000fc80007810039 */
[----:B------:R-:W-:-:S04]  /*ed70*/  FMNMX3.FTZ R2, R2, R75, R71, !PT ;  /* 0x0000004b02027276 */ /* 0x000fc80007810047 */
[----:B------:R-:W-:Y:S02]  /*ed80*/  FMNMX3.FTZ R2, R2, R81, R79, !PT ;  /* 0x0000005102027276 */ /* 0x000fe4000781004f */
[----:B------:R-:W-:Y:S02]  /*ed90*/  @UP0 UIADD3 UR18, UPT, UPT, UR18, -0x3, URZ ;  /* 0xfffffffd12120890 */ /* 0x000fe4000fffe0ff */
        /* <DEDUP_REMOVED lines=133> */
[-C--:B------:R-:W-:Y:S01]  /*f5f0*/  FMUL.FTZ R165, R165, R128.reuse ;  /* 0x00000080a5a57220 */ /* 0x080fe20000410000 */
[----:B------:R-:W1:Y:S01]  /*f600*/  SHFL.BFLY PT, R13, R2, 0x2, 0x1f ;  /* 0x0c401f00020d7f89 */ /* 0x000e6200000e0000 */
[-C--:B------:R-:W-:Y:S01]  /*f610*/  FMUL.FTZ R160, R160, R128.reuse ;  /* 0x00000080a0a07220 */ /* 0x080fe20000410000 */
[----:B------:R-:W-:Y:S01]  /*f620*/  MUFU.EX2 R107, R107 ;  /* 0x0000006b006b7308 */ /* 0x000fe20000000800 */
[-C--:B------:R-:W-:Y:S01]  /*f630*/  FMUL.FTZ R161, R161, R128.reuse ;  /* 0x00000080a1a17220 */ /* 0x080fe20000410000 */
[-C--:B------:R-:W-:Y:S01]  /*f640*/  FMUL.FTZ R156, R156, R128.reuse ;  /* 0x000000809c9c7220 */ /* 0x080fe20000410000 */
[-C--:B------:R-:W-:Y:S01]  /*f650*/  FMUL.FTZ R157, R157, R128.reuse ;  /* 0x000000809d9d7220 */ /* 0x080fe20000410000 */
[----:B------:R-:W-:Y:S01]  /*f660*/  FFMA.FTZ R151, R151, R128, R122 ;  /* 0x0000008097977223 */ /* 0x000fe2000001007a */
[--C-:B------:R-:W-:Y:S01]  /*f670*/  FFMA.FTZ R61, R243, UR19, -R92.reuse ;  /* 0x00000013f33d7c23 */ /* 0x100fe2000801085c */
[--C-:B------:R-:W-:Y:S01]  /*f680*/  FFMA.FTZ R120, R235, UR19, -R92.reuse ;  /* 0x00000013eb787c23 */ /* 0x100fe2000801085c */
[--C-:B------:R-:W-:Y:S01]  /*f690*/  FFMA.FTZ R140, R219, UR19, -R92.reuse ;  /* 0x00000013db8c7c23 */ /* 0x100fe2000801085c */
[----:B------:R-:W3:Y:S01]  /*f6a0*/  MUFU.EX2 R102, R102 ;  /* 0x0000006600667308 */ /* 0x000ee20000000800 */
[----:B--2---:R-:W-:Y:S01]  /*f6b0*/  F2FP.BF16.F32.PACK_AB R28, R108, R119 ;  /* 0x000000776c1c723e */ /* 0x004fe200000010ff */
[----:B------:R-:W-:Y:S01]  /*f6c0*/  FADD.FTZ R118, R118, R151 ;  /* 0x0000009776767221 */ /* 0x000fe20000010000 */
[--C-:B------:R-:W-:Y:S01]  /*f6d0*/  FFMA.FTZ R111, R111, UR19, -R92.reuse ;  /* 0x000000136f6f7c23 */ /* 0x100fe2000801085c */
[----:B------:R-:W-:-:S02]  /*f6e0*/  FFMA.FTZ R151, R51, UR19, -R92 ;  /* 0x0000001333977c23 */ /* 0x000fc4000801085c */
[----:B------:R-:W-:Y:S02]  /*f6f0*/  FADD.FTZ R127, R127, R118 ;  /* 0x000000767f7f7221 */ /* 0x000fe40000010000 */
[----:B------:R-:W-:Y:S02]  /*f700*/  MUFU.EX2 R101, R101 ;  /* 0x0000006500657308 */ /* 0x000fe40000000800 */
[----:B------:R-:W-:Y:S01]  /*f710*/  FADD.FTZ R114, R114, R127 ;  /* 0x0000007f72727221 */ /* 0x000fe20000010000 */
[----:B-1----:R-:W-:-:S03]  /*f720*/  FMNMX.FTZ R4, R2, R13, !PT ;  /* 0x0000000d02047209 */ /* 0x002fc60007810000 */
[----:B------:R-:W-:Y:S02]  /*f730*/  FADD.FTZ R119, R119, R114 ;  /* 0x0000007277777221 */ /* 0x000fe40000010000 */
[----:B------:R-:W-:Y:S01]  /*f740*/  MUFU.EX2 R100, R100 ;  /* 0x0000006400647308 */ /* 0x000fe20000000800 */
[----:B---3--:R-:W-:Y:S01]  /*f750*/  F2FP.BF16.F32.PACK_AB R30, R102, R107 ;  /* 0x0000006b661e723e */ /* 0x008fe200000010ff */
[----:B------:R-:W1:Y:S01]  /*f760*/  SHFL.BFLY PT, R13, R4, 0x1, 0x1f ;  /* 0x0c201f00040d7f89 */ /* 0x000e6200000e0000 */
[----:B------:R-:W-:-:S05]  /*f770*/  FADD.FTZ R108, R108, R119 ;  /* 0x000000776c6c7221 */ /* 0x000fca0000010000 */
[----:B------:R-:W-:Y:S01]  /*f780*/  MUFU.EX2 R98, R98 ;  /* 0x0000006200627308 */ /* 0x000fe20000000800 */
[----:B------:R-:W-:-:S04]  /*f790*/  FADD.FTZ R107, R107, R108 ;  /* 0x0000006c6b6b7221 */ /* 0x000fc80000010000 */
[----:B------:R-:W-:-:S03]  /*f7a0*/  FADD.FTZ R108, R102, R107 ;  /* 0x0000006b666c7221 */ /* 0x000fc60000010000 */
        /* <DEDUP_REMOVED lines=8> */
[----:B------:R-:W-:Y:S01]  /*f830*/  PLOP3.LUT P0, PT, PT, PT, UP0, 0x80, 0x8 ;  /* 0x000000000008781c */ /* 0x000fe20003f0f008 */
[----:B------:R-:W-:Y:S02]  /*f840*/  FADD.FTZ R8, R129, -R8 ;  /* 0x8000000881087221 */ /* 0x000fe40000010000 */
        /* <DEDUP_REMOVED lines=54> */
[----:B------:R-:W-:Y:S01]  /*fbb0*/  FFMA.FTZ R39, R39, UR19, -R54 ;  /* 0x0000001327277c23 */ /* 0x000fe20008010836 */
[--C-:B------:R-:W-:Y:S01]  /*fbc0*/  FFMA.FTZ R145, R225, UR19, -R92.reuse ;  /* 0x00000013e1917c23 */ /* 0x100fe2000801085c */
[----:B------:R-:W-:Y:S01]  /*fbd0*/  FFMA.FTZ R195, R209, UR19, -R92 ;  /* 0x00000013d1c37c23 */ /* 0x000fe2000801085c */
        /* <DEDUP_REMOVED lines=16> */
[----:B------:R-:W-:Y:S01]  /*fce0*/  FFMA.FTZ R41, R41, UR19, -R54 ;  /* 0x0000001329297c23 */ /* 0x000fe20008010836 */
        /* <DEDUP_REMOVED lines=8> */
[----:B------:R-:W-:Y:S01]  /*fd70*/  FFMA.FTZ R166, R143, UR19, -R54 ;  /* 0x000000138fa67c23 */ /* 0x000fe20008010836 */
[----:B------:R-:W-:Y:S01]  /*fd80*/  MUFU.EX2 R141, R141 ;  /* 0x0000008d008d7308 */ /* 0x000fe20000000800 */
[C---:B--2---:R-:W-:Y:S01]  /*fd90*/  HMMA.16816.F32.BF16 R160, R12.reuse, R8, R160 ;  /* 0x000000080ca0723c */ /* 0x044fe200000418a0 */
[----:B------:R-:W-:Y:S01]  /*fda0*/  FADD.FTZ R135, R116, R135 ;  /* 0x0000008774877221 */ /* 0x000fe20000010000 */
[----:B------:R-:W-:Y:S01]  /*fdb0*/  FFMA.FTZ R179, R191, UR19, -R92 ;  /* 0x00000013bfb37c23 */ /* 0x000fe2000801085c */
[--C-:B------:R-:W-:Y:S01]  /*fdc0*/  FFMA.FTZ R42, R42, UR19, -R54.reuse ;  /* 0x000000132a2a7c23 */ /* 0x100fe20008010836 */
[--C-:B------:R-:W-:Y:S01]  /*fdd0*/  FFMA.FTZ R45, R45, UR19, -R54.reuse ;  /* 0x000000132d2d7c23 */ /* 0x100fe20008010836 */
[--C-:B------:R-:W-:Y:S01]  /*fde0*/  FFMA.FTZ R43, R43, UR19, -R54.reuse ;  /* 0x000000132b2b7c23 */ /* 0x100fe20008010836 */
[--C-:B------:R-:W-:Y:S01]  /*fdf0*/  FFMA.FTZ R48, R48, UR19, -R54.reuse ;  /* 0x0000001330307c23 */ /* 0x100fe20008010836 */
[----:B------:R-:W2:Y:S01]  /*fe00*/  MUFU.EX2 R124, R124 ;  /* 0x0000007c007c7308 */ /* 0x000ea20000000800 */
[----:B------:R-:W-:Y:S01]  /*fe10*/  HMMA.16816.F32.BF16 R12, R12, R10, R156 ;  /* 0x0000000a0c0c723c */ /* 0x000fe2000004189c */
[----:B------:R-:W4:Y:S01]  /*fe20*/  LDSM.16.MT88.4 R8, [R181+0x5800] ;  /* 0x00580000b508783b */ /* 0x000f220000004200 */
[----:B-1----:R-:W-:Y:S01]  /*fe30*/  F2FP.BF16.F32.PACK_AB R31, R129, R110 ;  /* 0x0000006e811f723e */ /* 0x002fe200000010ff */
[--C-:B------:R-:W-:Y:S01]  /*fe40*/  FFMA.FTZ R157, R227, UR19, -R54.reuse ;  /* 0x00000013e39d7c23 */ /* 0x100fe20008010836 */
[--C-:B------:R-:W-:Y:S01]  /*fe50*/  FFMA.FTZ R159, R221, UR19, -R54.reuse ;  /* 0x00000013dd9f7c23 */ /* 0x100fe20008010836 */
[----:B------:R-:W-:Y:S01]  /*fe60*/  FFMA.FTZ R158, R189, UR19, -R54 ;  /* 0x00000013bd9e7c23 */ /* 0x000fe20008010836 */
[----:B------:R-:W-:Y:S01]  /*fe70*/  FFMA.FTZ R156, R201, UR19, -R92 ;  /* 0x00000013c99c7c23 */ /* 0x000fe2000801085c */
[----:B------:R-:W-:Y:S01]  /*fe80*/  MUFU.EX2 R130, R130 ;  /* 0x0000008200827308 */ /* 0x000fe20000000800 */
[----:B------:R-:W-:Y:S01]  /*fe90*/  FFMA.FTZ R0, R0, UR19, -R54 ;  /* 0x0000001300007c23 */ /* 0x000fe20008010836 */
[C---:B------:R-:W-:Y:S06]  /*fea0*/  HMMA.16816.F32.BF16 R16, R28.reuse, R20, R16 ;  /* 0x000000141c10723c */ /* 0x040fec0000041810 */
[----:B------:R-:W1:Y:S02]  /*feb0*/  MUFU.EX2 R131, R131 ;  /* 0x0000008300837308 */ /* 0x000e640000000800 */
[C---:B------:R-:W-:Y:S01]  /*fec0*/  HMMA.16816.F32.BF16 R4, R28.reuse, R22, R4 ;  /* 0x000000161c04723c */ /* 0x040fe20000041804 */
[----:B------:R-:W5:Y:S05]  /*fed0*/  LDSM.16.MT88.4 R20, [R94+0x800] ;  /* 0x000800005e14783b */ /* 0x000f6a0000004200 */
[----:B------:R-:W-:Y:S02]  /*fee0*/  MUFU.EX2 R90, R90 ;  /* 0x0000005a005a7308 */ /* 0x000fe40000000800 */
[C---:B---3--:R-:W-:Y:S06]  /*fef0*/  HMMA.16816.F32.BF16 R160, R28.reuse, R24, R160 ;  /* 0x000000181ca0723c */ /* 0x048fec00000418a0 */
[----:B------:R-:W-:Y:S02]  /*ff00*/  MUFU.EX2 R157, R157 ;  /* 0x0000009d009d7308 */ /* 0x000fe40000000800 */
[----:B------:R-:W-:Y:S01]  /*ff10*/  HMMA.16816.F32.BF16 R24, R28, R26, R12 ;  /* 0x0000001a1c18723c */ /* 0x000fe2000004180c */
[----:B------:R-:W3:Y:S01]  /*ff20*/  LDSM.16.MT88.4 R12, [R181+0x5c00] ;  /* 0x005c0000b50c783b */ /* 0x000ee20000004200 */
[----:B------:R-:W-:Y:S01]  /*ff30*/  F2FP.BF16.F32.PACK_AB R28, R100, R101 ;  /* 0x00000065641c723e */ /* 0x000fe200000010ff */
[----:B------:R-:W-:Y:S01]  /*ff40*/  FADD.FTZ R101, R101, R108 ;  /* 0x0000006c65657221 */ /* 0x000fe20000010000 */
[----:B--2---:R-:W-:-:S02]  /*ff50*/  F2FP.BF16.F32.PACK_AB R29, R124, R141 ;  /* 0x0000008d7c1d723e */ /* 0x004fc400000010ff */
[----:B------:R-:W-:Y:S01]  /*ff60*/  F2FP.BF16.F32.PACK_AB R30, R97, R98 ;  /* 0x00000062611e723e */ /* 0x000fe200000010ff */
[----:B------:R-:W2:Y:S01]  /*ff70*/  MUFU.EX2 R132, R132 ;  /* 0x0000008400847308 */ /* 0x000ea20000000800 */
[----:B-1----:R-:W-:Y:S01]  /*ff80*/  F2FP.BF16.F32.PACK_AB R31, R131, R130 ;  /* 0x00000082831f723e */ /* 0x002fe200000010ff */
[----:B------:R-:W-:-:S04]  /*ff90*/  FADD.FTZ R101, R100, R101 ;  /* 0x0000006564657221 */ /* 0x000fc80000010000 */
[----:B------:R-:W-:Y:S02]  /*ffa0*/  FADD.FTZ R98, R98, R101 ;  /* 0x0000006562627221 */ /* 0x000fe40000010000 */
[----:B------:R-:W-:Y:S01]  /*ffb0*/  MUFU.EX2 R134, R134 ;  /* 0x0000008600867308 */ /* 0x000fe20000000800 */
[----:B----4-:R-:W-:Y:S01]  /*ffc0*/  HMMA.16816.F32.BF16 R16, R28, R8, R16 ;  /* 0x000000081c10723c */ /* 0x010fe20000041810 */
[----:B------:R-:W-:-:S06]  /*ffd0*/  FADD.FTZ R97, R97, R98 ;  /* 0x0000006261617221 */ /* 0x000fcc0000010000 */
[----:B------:R-:W1:Y:S01]  /*ffe0*/  MUFU.EX2 R155, R155 ;  /* 0x0000009b009b7308 */ /* 0x000e620000000800 */
[C---:B------:R-:W-:Y:S01]  /*fff0*/  HMMA.16816.F32.BF16 R4, R28.reuse, R10, R4 ;  /* 0x0000000a1c04723c */ /* 0x040fe20000041804 */
[----:B------:R-:W4:Y:S06]  /*10000*/  LDSM.16.MT88.4 R8, [R94+0xc00] ;  /* 0x000c00005e08783b */ /* 0x000f2c0000004200 */
[----:B------:R-:W-:Y:S01]  /*10010*/  MUFU.EX2 R89, R89 ;  /* 0x0000005900597308 */ /* 0x000fe20000000800 */
[C---:B-----5:R-:W-:Y:S07]  /*10020*/  HMMA.16816.F32.BF16 R160, R28.reuse, R20, R160 ;  /* 0x000000141ca0723c */ /* 0x060fee00000418a0 */
[----:B------:R-:W5:Y:S01]  /*10030*/  MUFU.EX2 R88, R88 ;  /* 0x0000005800587308 */ /* 0x000f620000000800 */
[----:B------:R-:W-:Y:S01]  /*10040*/  HMMA.16816.F32.BF16 R24, R28, R22, R24 ;  /* 0x000000161c18723c */ /* 0x000fe20000041818 */
[----:B------:R-:W-:Y:S01]  /*10050*/  F2FP.BF16.F32.PACK_AB R28, R95, R96 ;  /* 0x000000605f1c723e */ /* 0x000fe200000010ff */
[----:B------:R-:W5:Y:S01]  /*10060*/  LDSM.16.MT88.4 R20, [R181+0x6000] ;  /* 0x00600000b514783b */ /* 0x000f620000004200 */
[----:B--2---:R-:W-:Y:S01]  /*10070*/  F2FP.BF16.F32.PACK_AB R29, R132, R157 ;  /* 0x0000009d841d723e */ /* 0x004fe200000010ff */
[----:B------:R-:W-:Y:S01]  /*10080*/  FADD.FTZ R96, R96, R97 ;  /* 0x0000006160607221 */ /* 0x000fe20000010000 */
[----:B------:R-:W-:-:S02]  /*10090*/  F2FP.BF16.F32.PACK_AB R30, R90, R91 ;  /* 0x0000005b5a1e723e */ /* 0x000fc400000010ff */
[----:B-1----:R-:W-:Y:S01]  /*100a0*/  F2FP.BF16.F32.PACK_AB R31, R155, R134 ;  /* 0x000000869b1f723e */ /* 0x002fe200000010ff */
[----:B------:R-:W-:Y:S01]  /*100b0*/  MUFU.EX2 R87, R87 ;  /* 0x0000005700577308 */ /* 0x000fe20000000800 */
[----:B------:R-:W-:-:S04]  /*100c0*/  FADD.FTZ R96, R95, R96 ;  /* 0x000000605f607221 */ /* 0x000fc80000010000 */
[----:B------:R-:W-:Y:S01]  /*100d0*/  FADD.FTZ R91, R91, R96 ;  /* 0x000000605b5b7221 */ /* 0x000fe20000010000 */
[----:B---3--:R-:W-:Y:S02]  /*100e0*/  HMMA.16816.F32.BF16 R16, R28, R12, R16 ;  /* 0x0000000c1c10723c */ /* 0x008fe40000041810 */
[----:B------:R-:W1:Y:S01]  /*100f0*/  MUFU.EX2 R86, R86 ;  /* 0x0000005600567308 */ /* 0x000e620000000800 */
[----:B------:R-:W-:-:S05]  /*10100*/  FADD.FTZ R90, R90, R91 ;  /* 0x0000005b5a5a7221 */ /* 0x000fca0000010000 */
        /* <DEDUP_REMOVED lines=8> */
[----:B-----5:R-:W-:Y:S01]  /*10190*/  F2FP.BF16.F32.PACK_AB R28, R88, R89 ;  /* 0x00000059581c723e */ /* 0x020fe200000010ff */
[----:B------:R-:W-:Y:S01]  /*101a0*/  FADD.FTZ R89, R89, R90 ;  /* 0x0000005a59597221 */ /* 0x000fe20000010000 */
[----:B-1----:R-:W-:-:S03]  /*101b0*/  F2FP.BF16.F32.PACK_AB R30, R86, R87 ;  /* 0x00000057561e723e */ /* 0x002fc600000010ff */
[----:B------:R-:W-:Y:S02]  /*101c0*/  FADD.FTZ R88, R88, R89 ;  /* 0x0000005958587221 */ /* 0x000fe40000010000 */
        /* <DEDUP_REMOVED lines=29> */
[C---:B-1----:R-:W-:Y:S07]  /*103a0*/  HMMA.16816.F32.BF16 R160, R28.reuse, R20, R160 ;  /* 0x000000141ca0723c */ /* 0x042fee00000418a0 */
[----:B------:R-:W1:Y:S01]  /*103b0*/  MUFU.EX2 R171, R171 ;  /* 0x000000ab00ab7308 */ /* 0x000e620000000800 */
[----:B------:R-:W-:Y:S01]  /*103c0*/  HMMA.16816.F32.BF16 R24, R28, R22, R24 ;  /* 0x000000161c18723c */ /* 0x000fe20000041818 */
[----:B----4-:R-:W-:Y:S01]  /*103d0*/  F2FP.BF16.F32.PACK_AB R28, R80, R81 ;  /* 0x00000051501c723e */ /* 0x010fe200000010ff */
[----:B------:R-:W4:Y:S01]  /*103e0*/  LDSM.16.MT88.4 R20, [R181+0x6c00] ;  /* 0x006c0000b514783b */ /* 0x000f220000004200 */
        /* <DEDUP_REMOVED lines=16> */
[----:B------:R-:W4:Y:S01]  /*104f0*/  MUFU.EX2 R187, R187 ;  /* 0x000000bb00bb7308 */ /* 0x000f220000000800 */
[----:B-1----:R-:W-:-:S02]  /*10500*/  F2FP.BF16.F32.PACK_AB R28, R76, R77 ;  /* 0x0000004d4c1c723e */ /* 0x002fc400000010ff */
[----:B---3--:R-:W-:-:S05]  /*10510*/  F2FP.BF16.F32.PACK_AB R30, R74, R75 ;  /* 0x0000004b4a1e723e */ /* 0x008fca00000010ff */
[----:B------:R-:W-:Y:S08]  /*10520*/  MUFU.EX2 R164, R164 ;  /* 0x000000a400a47308 */ /* 0x000ff00000000800 */
        /* <DEDUP_REMOVED lines=16> */
[----:B----4-:R-:W-:-:S05]  /*10630*/  F2FP.BF16.F32.PACK_AB R30, R70, R71 ;  /* 0x00000047461e723e */ /* 0x010fca00000010ff */
[----:B------:R-:W-:Y:S08]  /*10640*/  MUFU.EX2 R139, R139 ;  /* 0x0000008b008b7308 */ /* 0x000ff00000000800 */
[----:B------:R-:W3:Y:S01]  /*10650*/  MUFU.EX2 R168, R168 ;  /* 0x000000a800a87308 */ /* 0x000ee20000000800 */
[----:B-----5:R-:W-:-:S07]  /*10660*/  F2FP.BF16.F32.PACK_AB R29, R166, R147 ;  /* 0x00000093a61d723e */ /* 0x020fce00000010ff */
        /* <DEDUP_REMOVED lines=21> */
[----:B--2---:R-:W-:Y:S01]  /*107c0*/  HMMA.16816.F32.BF16 R16, R28, R12, R16 ;  /* 0x0000000c1c10723c */ /* 0x004fe20000041810 */
[----:B------:R-:W-:Y:S01]  /*107d0*/  FADD.FTZ R12, R112, R135 ;  /* 0x00000087700c7221 */ /* 0x000fe20000010000 */
[----:B------:R-:W-:Y:S01]  /*107e0*/  FFMA.FTZ R112, R103, UR19, -R54 ;  /* 0x0000001367707c23 */ /* 0x000fe20008010836 */
[----:B------:R-:W-:Y:S02]  /*107f0*/  MUFU.EX2 R63, R63 ;  /* 0x0000003f003f7308 */ /* 0x000fe40000000800 */
[----:B------:R-:W-:-:S03]  /*10800*/  FADD.FTZ R12, R121, R12 ;  /* 0x0000000c790c7221 */ /* 0x000fc60000010000 */
[----:B------:R-:W-:Y:S01]  /*10810*/  HMMA.16816.F32.BF16 R4, R28, R14, R4 ;  /* 0x0000000e1c04723c */ /* 0x000fe20000041804 */
[----:B------:R-:W-:Y:S02]  /*10820*/  FADD.FTZ R103, R115, R12 ;  /* 0x0000000c73677221 */ /* 0x000fe40000010000 */
[----:B------:R-:W2:Y:S01]  /*10830*/  LDSM.16.MT88.4 R12, [R94+0x2800] ;  /* 0x002800005e0c783b */ /* 0x000ea20000004200 */
[----:B------:R-:W3:Y:S01]  /*10840*/  MUFU.EX2 R62, R62 ;  /* 0x0000003e003e7308 */ /* 0x000ee20000000800 */
[----:B------:R-:W-:-:S03]  /*10850*/  FADD.FTZ R103, R106, R103 ;  /* 0x000000676a677221 */ /* 0x000fc60000010000 */
[C---:B-----5:R-:W-:Y:S01]  /*10860*/  HMMA.16816.F32.BF16 R160, R28.reuse, R8, R160 ;  /* 0x000000081ca0723c */ /* 0x060fe200000418a0 */
[----:B------:R-:W-:Y:S01]  /*10870*/  FADD.FTZ R110, R110, R103 ;  /* 0x000000676e6e7221 */ /* 0x000fe20000010000 */
[----:B-1----:R-:W-:Y:S02]  /*10880*/  F2FP.BF16.F32.PACK_AB R8, R64, R65 ;  /* 0x000000414008723e */ /* 0x002fe400000010ff */
[----:B------:R-:W-:Y:S01]  /*10890*/  MUFU.EX2 R109, R109 ;  /* 0x0000006d006d7308 */ /* 0x000fe20000000800 */
[----:B------:R-:W-:Y:S01]  /*108a0*/  FADD.FTZ R110, R129, R110 ;  /* 0x0000006e816e7221 */ /* 0x000fe20000010000 */
[-C--:B------:R-:W-:Y:S02]  /*108b0*/  MOV R129, R2.reuse ;  /* 0x0000000200817202 */ /* 0x080fe40000000f00 */
[----:B------:R-:W-:Y:S01]  /*108c0*/  HMMA.16816.F32.BF16 R24, R28, R10, R24 ;  /* 0x0000000a1c18723c */ /* 0x000fe20000041818 */
[----:B------:R-:W1:Y:S01]  /*108d0*/  LDSM.16.MT88.4 R28, [R181+0x7c00] ;  /* 0x007c0000b51c783b */ /* 0x000e620000004200 */
[----:B------:R-:W-:Y:S01]  /*108e0*/  FADD.FTZ R141, R141, R110 ;  /* 0x0000006e8d8d7221 */ /* 0x000fe20000010000 */
[----:B------:R-:W-:Y:S01]  /*108f0*/  @P0 MOV R129, R2 ;  /* 0x0000000200810202 */ /* 0x000fe20000000f00 */
[----:B------:R-:W5:Y:S01]  /*10900*/  MUFU.EX2 R122, R113 ;  /* 0x00000071007a7308 */ /* 0x000f620000000800 */
[----:B---3--:R-:W-:Y:S01]  /*10910*/  F2FP.BF16.F32.PACK_AB R10, R62, R63 ;  /* 0x0000003f3e0a723e */ /* 0x008fe200000010ff */
[----:B------:R-:W-:-:S04]  /*10920*/  FADD.FTZ R141, R124, R141 ;  /* 0x0000008d7c8d7221 */ /* 0x000fc80000010000 */
[----:B------:R-:W-:Y:S02]  /*10930*/  FADD.FTZ R130, R130, R141 ;  /* 0x0000008d82827221 */ /* 0x000fe40000010000 */
[----:B------:R-:W-:Y:S02]  /*10940*/  MUFU.EX2 R105, R105 ;  /* 0x0000006900697308 */ /* 0x000fe40000000800 */
[----:B------:R-:W-:Y:S01]  /*10950*/  FADD.FTZ R130, R131, R130 ;  /* 0x0000008283827221 */ /* 0x000fe20000010000 */
[-C--:B------:R-:W-:Y:S02]  /*10960*/  MOV R131, R52.reuse ;  /* 0x0000003400837202 */ /* 0x080fe40000000f00 */
[----:B------:R-:W-:Y:S01]  /*10970*/  @P0 MOV R131, R52 ;  /* 0x0000003400830202 */ /* 0x000fe20000000f00 */
[----:B------:R-:W-:Y:S02]  /*10980*/  FADD.FTZ R157, R157, R130 ;  /* 0x000000829d9d7221 */ /* 0x000fe40000010000 */
[----:B------:R-:W3:Y:S01]  /*10990*/  MUFU.EX2 R112, R112 ;  /* 0x0000007000707308 */ /* 0x000ee20000000800 */
[----:B-----5:R-:W-:Y:S01]  /*109a0*/  F2FP.BF16.F32.PACK_AB R9, R122, R109 ;  /* 0x0000006d7a09723e */ /* 0x020fe200000010ff */
[----:B------:R-:W-:-:S04]  /*109b0*/  FADD.FTZ R157, R132, R157 ;  /* 0x0000009d849d7221 */ /* 0x000fc80000010000 */
[----:B------:R-:W-:Y:S02]  /*109c0*/  FADD.FTZ R134, R134, R157 ;  /* 0x0000009d86867221 */ /* 0x000fe40000010000 */
[----:B------:R-:W-:Y:S02]  /*109d0*/  MUFU.EX2 R61, R61 ;  /* 0x0000003d003d7308 */ /* 0x000fe40000000800 */
[----:B------:R-:W-:-:S04]  /*109e0*/  FADD.FTZ R134, R155, R134 ;  /* 0x000000869b867221 */ /* 0x000fc80000010000 */
[----:B------:R-:W-:Y:S02]  /*109f0*/  FADD.FTZ R159, R159, R134 ;  /* 0x000000869f9f7221 */ /* 0x000fe40000010000 */
[----:B------:R-:W5:Y:S01]  /*10a00*/  MUFU.EX2 R60, R60 ;  /* 0x0000003c003c7308 */ /* 0x000f620000000800 */
[----:B---3--:R-:W-:Y:S01]  /*10a10*/  F2FP.BF16.F32.PACK_AB R11, R112, R105 ;  /* 0x00000069700b723e */ /* 0x008fe200000010ff */
[----:B------:R-:W-:-:S04]  /*10a20*/  FADD.FTZ R89, R138, R159 ;  /* 0x0000009f8a597221 */ /* 0x000fc80000010000 */
[----:B------:R-:W-:Y:S02]  /*10a30*/  FADD.FTZ R136, R136, R89 ;  /* 0x0000005988887221 */ /* 0x000fe40000010000 */
[----:B------:R-:W-:Y:S01]  /*10a40*/  MUFU.EX2 R59, R59 ;  /* 0x0000003b003b7308 */ /* 0x000fe20000000800 */
[C---:B----4-:R-:W-:Y:S07]  /*10a50*/  HMMA.16816.F32.BF16 R16, R8.reuse, R20, R16 ;  /* 0x000000140810723c */ /* 0x050fee0000041810 */
[----:B------:R-:W3:Y:S01]  /*10a60*/  MUFU.EX2 R58, R58 ;  /* 0x0000003a003a7308 */ /* 0x000ee20000000800 */
[C---:B------:R-:W-:Y:S01]  /*10a70*/  HMMA.16816.F32.BF16 R4, R8.reuse, R22, R4 ;  /* 0x000000160804723c */ /* 0x040fe20000041804 */
[----:B------:R-:W4:Y:S06]  /*10a80*/  LDSM.16.MT88.4 R20, [R94+0x2c00] ;  /* 0x002c00005e14783b */ /* 0x000f2c0000004200 */
[----:B------:R-:W-:Y:S01]  /*10a90*/  MUFU.EX2 R102, R99 ;  /* 0x0000006300667308 */ /* 0x000fe20000000800 */
[C---:B--2---:R-:W-:Y:S07]  /*10aa0*/  HMMA.16816.F32.BF16 R160, R8.reuse, R12, R160 ;  /* 0x0000000c08a0723c */ /* 0x044fee00000418a0 */
[----:B------:R-:W2:Y:S01]  /*10ab0*/  MUFU.EX2 R93, R93 ;  /* 0x0000005d005d7308 */ /* 0x000ea20000000800 */
[----:B------:R-:W-:Y:S01]  /*10ac0*/  HMMA.16816.F32.BF16 R24, R8, R14, R24 ;  /* 0x0000000e0818723c */ /* 0x000fe20000041818 */
[----:B-----5:R-:W-:Y:S01]  /*10ad0*/  F2FP.BF16.F32.PACK_AB R8, R60, R61 ;  /* 0x0000003d3c08723e */ /* 0x020fe200000010ff */
[----:B------:R-:W5:Y:S01]  /*10ae0*/  LDSM.16.MT88.4 R12, [R181+0x8000] ;  /* 0x00800000b50c783b */ /* 0x000f620000004200 */
        /* <DEDUP_REMOVED lines=10> */
[----:B------:R-:W-:Y:S01]  /*10b90*/  FADD.FTZ R38, R165, R136 ;  /* 0x00000088a5267221 */ /* 0x000fe20000010000 */
[----:B------:R-:W-:Y:S01]  /*10ba0*/  MUFU.EX2 R55, R55 ;  /* 0x0000003700377308 */ /* 0x000fe20000000800 */
[----:B------:R-:W-:Y:S02]  /*10bb0*/  FADD.FTZ R28, R86, R29 ;  /* 0x0000001d561c7221 */ /* 0x000fe40000010000 */
[----:B------:R-:W-:Y:S01]  /*10bc0*/  FADD.FTZ R29, R167, R38 ;  /* 0x00000026a71d7221 */ /* 0x000fe20000010000 */
[C---:B------:R-:W-:Y:S01]  /*10bd0*/  HMMA.16816.F32.BF16 R4, R8.reuse, R30, R4 ;  /* 0x0000001e0804723c */ /* 0x040fe20000041804 */
[----:B------:R-:W-:Y:S01]  /*10be0*/  FADD.FTZ R85, R85, R28 ;  /* 0x0000001c55557221 */ /* 0x000fe20000010000 */
[--C-:B------:R-:W-:Y:S01]  /*10bf0*/  FFMA.FTZ R38, R53, UR19, -R92.reuse ;  /* 0x0000001335267c23 */ /* 0x100fe2000801085c */
[----:B------:R-:W-:Y:S01]  /*10c00*/  FADD.FTZ R29, R142, R29 ;  /* 0x0000001d8e1d7221 */ /* 0x000fe20000010000 */
[----:B------:R-:W1:Y:S01]  /*10c10*/  MUFU.EX2 R104, R104 ;  /* 0x0000006800687308 */ /* 0x000e620000000800 */
[----:B------:R-:W-:Y:S01]  /*10c20*/  FADD.FTZ R84, R84, R85 ;  /* 0x0000005554547221 */ /* 0x000fe20000010000 */
[----:B------:R-:W-:Y:S01]  /*10c30*/  FFMA.FTZ R53, R50, UR19, -R92 ;  /* 0x0000001332357c23 */ /* 0x000fe2000801085c */
[----:B------:R-:W-:Y:S01]  /*10c40*/  FADD.FTZ R144, R144, R29 ;  /* 0x0000001d90907221 */ /* 0x000fe20000010000 */
[C---:B----4-:R-:W-:Y:S01]  /*10c50*/  HMMA.16816.F32.BF16 R160, R8.reuse, R20, R160 ;  /* 0x0000001408a0723c */ /* 0x050fe200000418a0 */
[----:B------:R-:W-:Y:S01]  /*10c60*/  FADD.FTZ R83, R83, R84 ;  /* 0x0000005453537221 */ /* 0x000fe20000010000 */
[----:B------:R-:W3:Y:S01]  /*10c70*/  LDSM.16.MT88.4 R28, [R94+0x3000] ;  /* 0x003000005e1c783b */ /* 0x000ee20000004200 */
[----:B------:R-:W-:Y:S01]  /*10c80*/  FADD.FTZ R169, R169, R144 ;  /* 0x00000090a9a97221 */ /* 0x000fe20000010000 */
[----:B------:R-:W-:Y:S01]  /*10c90*/  MUFU.EX2 R34, R34 ;  /* 0x0000002200227308 */ /* 0x000fe20000000800 */
[----:B------:R-:W-:Y:S01]  /*10ca0*/  FADD.FTZ R82, R82, R83 ;  /* 0x0000005352527221 */ /* 0x000fe20000010000 */
[----:B------:R-:W-:Y:S01]  /*10cb0*/  FFMA.FTZ R50, R40, UR19, -R54 ;  /* 0x0000001328327c23 */ /* 0x000fe20008010836 */
[----:B------:R-:W-:Y:S01]  /*10cc0*/  FADD.FTZ R146, R146, R169 ;  /* 0x000000a992927221 */ /* 0x000fe20000010000 */
[----:B------:R-:W-:Y:S01]  /*10cd0*/  HMMA.16816.F32.BF16 R24, R8, R22, R24 ;  /* 0x000000160818723c */ /* 0x000fe20000041818 */
[----:B------:R-:W-:Y:S01]  /*10ce0*/  FADD.FTZ R81, R81, R82 ;  /* 0x0000005251517221 */ /* 0x000fe20000010000 */
[----:B------:R-:W4:Y:S01]  /*10cf0*/  LDSM.16.MT88.4 R20, [R181+0x8400] ;  /* 0x00840000b514783b */ /* 0x000f220000004200 */
[----:B------:R-:W-:Y:S01]  /*10d00*/  FADD.FTZ R171, R171, R146 ;  /* 0x00000092abab7221 */ /* 0x000fe20000010000 */
[----:B------:R-:W5:Y:S01]  /*10d10*/  MUFU.EX2 R33, R33 ;  /* 0x0000002100217308 */ /* 0x000f620000000800 */
[----:B------:R-:W-:Y:S01]  /*10d20*/  FADD.FTZ R80, R80, R81 ;  /* 0x0000005150507221 */ /* 0x000fe20000010000 */
[----:B--2---:R-:W-:Y:S01]  /*10d30*/  F2FP.BF16.F32.PACK_AB R8, R56, R57 ;  /* 0x000000393808723e */ /* 0x004fe200000010ff */
[----:B------:R-:W-:Y:S01]  /*10d40*/  FADD.FTZ R154, R154, R171 ;  /* 0x000000ab9a9a7221 */ /* 0x000fe20000010000 */
[----:B-1----:R-:W-:Y:S01]  /*10d50*/  F2FP.BF16.F32.PACK_AB R10, R104, R55 ;  /* 0x00000037680a723e */ /* 0x002fe200000010ff */
        /* <DEDUP_REMOVED lines=9> */
[----:B------:R-:W-:Y:S01]  /*10df0*/  FADD.FTZ R76, R76, R77 ;  /* 0x0000004d4c4c7221 */ /* 0x000fe20000010000 */
[----:B-----5:R-:W-:Y:S01]  /*10e00*/  F2FP.BF16.F32.PACK_AB R9, R33, R34 ;  /* 0x000000222109723e */ /* 0x020fe200000010ff */
[----:B------:R-:W-:Y:S02]  /*10e10*/  FADD.FTZ R164, R164, R187 ;  /* 0x000000bba4a47221 */ /* 0x000fe40000010000 */
        /* <DEDUP_REMOVED lines=8> */
[----:B-1----:R-:W-:Y:S01]  /*10ea0*/  F2FP.BF16.F32.PACK_AB R11, R86, R39 ;  /* 0x00000027560b723e */ /* 0x002fe200000010ff */
[----:B------:R-:W-:Y:S01]  /*10eb0*/  FADD.FTZ R72, R72, R73 ;  /* 0x0000004948487221 */ /* 0x000fe20000010000 */
[----:B------:R-:W-:-:S02]  /*10ec0*/  FADD.FTZ R139, R139, R166 ;  /* 0x000000a68b8b7221 */ /* 0x000fc40000010000 */
[----:B------:R-:W-:Y:S01]  /*10ed0*/  LDSM.16.MT88.4 R164, [R181+0x8c00] ;  /* 0x008c0000b5a4783b */ /* 0x000fe20000004200 */
        /* <DEDUP_REMOVED lines=9> */
[----:B------:R-:W1:Y:S01]  /*10f70*/  LDSM.16.MT88.4 R12, [R94+0x3400] ;  /* 0x003400005e0c783b */ /* 0x000e620000004200 */
[----:B------:R-:W5:Y:S01]  /*10f80*/  MUFU.EX2 R195, R195 ;  /* 0x000000c300c37308 */ /* 0x000f620000000800 */
[----:B------:R-:W-:Y:S01]  /*10f90*/  FADD.FTZ R68, R68, R69 ;  /* 0x0000004544447221 */ /* 0x000fe20000010000 */
[----:B------:R-:W-:-:S03]  /*10fa0*/  FADD.FTZ R123, R123, R170 ;  /* 0x000000aa7b7b7221 */ /* 0x000fc60000010000 */
        /* <DEDUP_REMOVED lines=8> */
[----:B--2---:R-:W-:Y:S01]  /*11030*/  F2FP.BF16.F32.PACK_AB R8, R145, R120 ;  /* 0x000000789108723e */ /* 0x004fe200000010ff */
[----:B------:R-:W2:Y:S01]  /*11040*/  MUFU.EX2 R36, R36 ;  /* 0x0000002400247308 */ /* 0x000ea20000000800 */
[----:B-----5:R-:W-:Y:S01]  /*11050*/  F2FP.BF16.F32.PACK_AB R10, R195, R140 ;  /* 0x0000008cc30a723e */ /* 0x020fe200000010ff */
[----:B------:R-:W3:Y:S01]  /*11060*/  LDSM.16.MT88.4 R28, [R181+0x8800] ;  /* 0x00880000b51c783b */ /* 0x000ee20000004200 */
[----:B------:R-:W-:Y:S01]  /*11070*/  FADD.FTZ R64, R64, R65 ;  /* 0x0000004140407221 */ /* 0x000fe20000010000 */
[----:B------:R-:W-:-:S03]  /*11080*/  FADD.FTZ R122, R122, R109 ;  /* 0x0000006d7a7a7221 */ /* 0x000fc60000010000 */
[----:B------:R-:W-:Y:S01]  /*11090*/  FADD.FTZ R63, R63, R64 ;  /* 0x000000403f3f7221 */ /* 0x000fe20000010000 */
[----:B------:R-:W-:Y:S01]  /*110a0*/  MUFU.EX2 R41, R41 ;  /* 0x0000002900297308 */ /* 0x000fe20000000800 */
[----:B------:R-:W-:Y:S02]  /*110b0*/  FADD.FTZ R105, R105, R122 ;  /* 0x0000007a69697221 */ /* 0x000fe40000010000 */
[----:B------:R-:W-:Y:S02]  /*110c0*/  FADD.FTZ R62, R62, R63 ;  /* 0x0000003f3e3e7221 */ /* 0x000fe40000010000 */
[----:B------:R-:W-:Y:S02]  /*110d0*/  FADD.FTZ R105, R112, R105 ;  /* 0x0000006970697221 */ /* 0x000fe40000010000 */
[----:B------:R-:W-:Y:S01]  /*110e0*/  FADD.FTZ R61, R61, R62 ;  /* 0x0000003e3d3d7221 */ /* 0x000fe20000010000 */
        /* <DEDUP_REMOVED lines=15> */
[----:B------:R-:W-:Y:S02]  /*111e0*/  FADD.FTZ R34, R33, R34 ;  /* 0x0000002221227221 */ /* 0x000fe40000010000 */
[----:B----4-:R-:W-:Y:S01]  /*111f0*/  HMMA.16816.F32.BF16 R16, R8, R20, R16 ;  /* 0x000000140810723c */ /* 0x010fe20000041810 */
[----:B------:R-:W-:Y:S01]  /*11200*/  MUFU.EX2 R137, R137 ;  /* 0x0000008900897308 */ /* 0x000fe20000000800 */
[----:B------:R-:W-:-:S04]  /*11210*/  FADD.FTZ R39, R39, R34 ;  /* 0x0000002227277221 */ /* 0x000fc80000010000 */
[----:B------:R-:W-:Y:S02]  /*11220*/  FADD.FTZ R86, R86, R39 ;  /* 0x0000002756567221 */ /* 0x000fe40000010000 */
[C---:B------:R-:W-:Y:S01]  /*11230*/  HMMA.16816.F32.BF16 R4, R8.reuse, R22, R4 ;  /* 0x000000160804723c */ /* 0x040fe20000041804 */
[----:B------:R-:W4:Y:S01]  /*11240*/  LDSM.16.MT88.4 R20, [R94+0x3800] ;  /* 0x003800005e14783b */ /* 0x000f220000004200 */
[----:B------:R-:W5:Y:S01]  /*11250*/  MUFU.EX2 R106, R111 ;  /* 0x0000006f006a7308 */ /* 0x000f620000000800 */
[----:B------:R-:W-:Y:S02]  /*11260*/  FADD.FTZ R37, R37, R86 ;  /* 0x0000005625257221 */ /* 0x000fe40000010000 */
[----:B------:R-:W4:Y:S02]  /*11270*/  LDSM.16.MT88.4 R92, [R94+0x3c00] ;  /* 0x003c00005e5c783b */ /* 0x000f240000004200 */
[----:B------:R-:W-:Y:S01]  /*11280*/  FADD.FTZ R36, R36, R37 ;  /* 0x0000002524247221 */ /* 0x000fe20000010000 */
[C---:B-1----:R-:W-:Y:S01]  /*11290*/  HMMA.16816.F32.BF16 R160, R8.reuse, R12, R160 ;  /* 0x0000000c08a0723c */ /* 0x042fe200000418a0 */
[--C-:B------:R-:W-:Y:S01]  /*112a0*/  FFMA.FTZ R13, R49, UR19, -R54.reuse ;  /* 0x00000013310d7c23 */ /* 0x100fe20008010836 */
[----:B------:R-:W-:Y:S06]  /*112b0*/  MUFU.EX2 R42, R42 ;  /* 0x0000002a002a7308 */ /* 0x000fec0000000800 */
[----:B------:R-:W-:Y:S01]  /*112c0*/  HMMA.16816.F32.BF16 R24, R8, R14, R24 ;  /* 0x0000000e0818723c */ /* 0x000fe20000041818 */
[--C-:B------:R-:W-:Y:S01]  /*112d0*/  FFMA.FTZ R14, R46, UR19, -R54.reuse ;  /* 0x000000132e0e7c23 */ /* 0x100fe20008010836 */
[----:B------:R-:W1:Y:S01]  /*112e0*/  MUFU.EX2 R45, R45 ;  /* 0x0000002d002d7308 */ /* 0x000e620000000800 */
[----:B------:R-:W-:Y:S01]  /*112f0*/  FFMA.FTZ R15, R47, UR19, -R54 ;  /* 0x000000132f0f7c23 */ /* 0x000fe20008010836 */
[----:B--2---:R-:W-:-:S02]  /*11300*/  F2FP.BF16.F32.PACK_AB R8, R179, R156 ;  /* 0x0000009cb308723e */ /* 0x004fc400000010ff */
[----:B-----5:R-:W-:-:S04]  /*11310*/  F2FP.BF16.F32.PACK_AB R10, R106, R137 ;  /* 0x000000896a0a723e */ /* 0x020fc800000010ff */
[----:B------:R-:W-:Y:S08]  /*11320*/  MUFU.EX2 R43, R43 ;  /* 0x0000002b002b7308 */ /* 0x000ff00000000800 */
[----:B------:R-:W2:Y:S01]  /*11330*/  MUFU.EX2 R12, R48 ;  /* 0x00000030000c7308 */ /* 0x000ea20000000800 */
[----:B-1----:R-:W-:-:S07]  /*11340*/  F2FP.BF16.F32.PACK_AB R9, R45, R42 ;  /* 0x0000002a2d09723e */ /* 0x002fce00000010ff */
[----:B------:R-:W-:Y:S08]  /*11350*/  MUFU.EX2 R38, R38 ;  /* 0x0000002600267308 */ /* 0x000ff00000000800 */
[----:B------:R-:W1:Y:S01]  /*11360*/  MUFU.EX2 R53, R53 ;  /* 0x0000003500357308 */ /* 0x000e620000000800 */
[----:B--2---:R-:W-:-:S07]  /*11370*/  F2FP.BF16.F32.PACK_AB R11, R12, R43 ;  /* 0x0000002b0c0b723e */ /* 0x004fce00000010ff */
[----:B------:R-:W-:Y:S01]  /*11380*/  MUFU.EX2 R40, R40 ;  /* 0x0000002800287308 */ /* 0x000fe20000000800 */
[C---:B---3--:R-:W-:Y:S07]  /*11390*/  HMMA.16816.F32.BF16 R16, R8.reuse, R28, R16 ;  /* 0x0000001c0810723c */ /* 0x048fee0000041810 */
[----:B------:R-:W2:Y:S01]  /*113a0*/  MUFU.EX2 R151, R151 ;  /* 0x0000009700977308 */ /* 0x000ea20000000800 */
[----:B----4-:R-:W-:Y:S01]  /*113b0*/  HMMA.16816.F32.BF16 R160, R8, R20, R160 ;  /* 0x0000001408a0723c */ /* 0x010fe200000418a0 */
[----:B------:R-:W-:-:S04]  /*113c0*/  FADD.FTZ R21, R55, R56 ;  /* 0x0000003837157221 */ /* 0x000fc80000010000 */
[----:B------:R-:W-:Y:S02]  /*113d0*/  FADD.FTZ R21, R104, R21 ;  /* 0x0000001568157221 */ /* 0x000fe40000010000 */
[----:B------:R-:W-:Y:S01]  /*113e0*/  MUFU.EX2 R13, R13 ;  /* 0x0000000d000d7308 */ /* 0x000fe20000000800 */
[----:B------:R-:W-:Y:S01]  /*113f0*/  HMMA.16816.F32.BF16 R4, R8, R30, R4 ;  /* 0x0000001e0804723c */ /* 0x000fe20000041804 */
[----:B------:R-:W-:-:S04]  /*11400*/  FADD.FTZ R120, R120, R21 ;  /* 0x0000001578787221 */ /* 0x000fc80000010000 */
[----:B------:R-:W-:Y:S02]  /*11410*/  FADD.FTZ R145, R145, R120 ;  /* 0x0000007891917221 */ /* 0x000fe40000010000 */
[----:B------:R-:W3:Y:S01]  /*11420*/  MUFU.EX2 R14, R14 ;  /* 0x0000000e000e7308 */ /* 0x000ee20000000800 */
[----:B------:R-:W-:Y:S01]  /*11430*/  HMMA.16816.F32.BF16 R24, R8, R22, R24 ;  /* 0x000000160818723c */ /* 0x000fe20000041818 */
[----:B-1----:R-:W-:Y:S01]  /*11440*/  F2FP.BF16.F32.PACK_AB R8, R53, R38 ;  /* 0x000000263508723e */ /* 0x002fe200000010ff */
[----:B------:R-:W-:Y:S01]  /*11450*/  FADD.FTZ R140, R140, R145 ;  /* 0x000000918c8c7221 */ /* 0x000fe20000010000 */
[----:B--2---:R-:W-:-:S03]  /*11460*/  F2FP.BF16.F32.PACK_AB R10, R151, R40 ;  /* 0x00000028970a723e */ /* 0x004fc600000010ff */
[----:B------:R-:W-:Y:S01]  /*11470*/  FADD.FTZ R195, R195, R140 ;  /* 0x0000008cc3c37221 */ /* 0x000fe20000010000 */
[----:B------:R-:W-:Y:S03]  /*11480*/  MUFU.EX2 R0, R0 ;  /* 0x0000000000007308 */ /* 0x000fe60000000800 */
[----:B------:R-:W-:-:S04]  /*11490*/  FADD.FTZ R156, R156, R195 ;  /* 0x000000c39c9c7221 */ /* 0x000fc80000010000 */
[----:B------:R-:W-:Y:S01]  /*114a0*/  FADD.FTZ R156, R179, R156 ;  /* 0x0000009cb39c7221 */ /* 0x000fe20000010000 */
[----:B------:R-:W1:Y:S01]  /*114b0*/  MUFU.EX2 R15, R15 ;  /* 0x0000000f000f7308 */ /* 0x000e620000000800 */
[----:B---3--:R-:W-:Y:S02]  /*114c0*/  F2FP.BF16.F32.PACK_AB R9, R14, R13 ;  /* 0x0000000d0e09723e */ /* 0x008fe400000010ff */
        /* <DEDUP_REMOVED lines=22> */
.L_x_2215:
[----:B------:R-:W-:-:S12]  /*11630*/  UIADD3 UR18, UPT, UPT, UR20, -0x1, URZ ;  /* 0xffffffff14127890 */ /* 0x000fd8000fffe0ff */
.L_x_2223:
        /* <DEDUP_REMOVED lines=10> */
[----:B------:R-:W-:Y:S01]  /*116e0*/  VIADD R179, R181, 0x5020 ;  /* 0x00005020b5b37836 */ /* 0x000fe20000000000 */
[----:B------:R-:W-:Y:S01]  /*116f0*/  PRMT R3, R3, 0x6540, R0 ;  /* 0x0000654003037816 */ /* 0x000fe20000000000 */
[----:B------:R-:W-:Y:S01]  /*11700*/  VIADD R178, R181, 0x5000 ;  /* 0x00005000b5b27836 */ /* 0x000fe20000000000 */
[----:B------:R-:W-:Y:S01]  /*11710*/  MOV R180, RZ ;  /* 0x000000ff00b47202 */ /* 0x000fe20000000f00 */
[----:B------:R-:W-:Y:S01]  /*11720*/  UMOV UR12, 0x400 ;  /* 0x00000400000c7882 */ /* 0x000fe20000000000 */
[----:B------:R-:W-:Y:S01]  /*11730*/  PLOP3.LUT P2, PT, PT, PT, UP0, 0x80, 0x8 ;  /* 0x000000000008781c */ /* 0x000fe20003f4f008 */
[----:B------:R-:W-:Y:S01]  /*11740*/  UIADD3 UR19, UPT, UPT, UR18, 0x1, URZ ;  /* 0x0000000112137890 */ /* 0x000fe2000fffe0ff */
        /* <DEDUP_REMOVED lines=8> */
.L_x_2228:
        /* <DEDUP_REMOVED lines=85> */
.L_x_2225:
[----:B------:R-:W-:Y:S01]  /*11d20*/  LEA R185, R186, UR6, 0x1 ;  /* 0x00000006bab97c11 */ /* 0x000fe2000f8e08ff */
[C---:B------:R-:W-:Y:S01]  /*11d30*/  @!P3 IMAD R188, R187.reuse, 0xc0, RZ ;  /* 0x000000c0bbbcb824 */ /* 0x040fe200078e02ff */
[C---:B------:R-:W-:Y:S01]  /*11d40*/  SHF.L.U32 R197, R184.reuse, 0x6, RZ ;  /* 0x00000006b8c57819 */ /* 0x040fe200000006ff */
[----:B------:R-:W-:Y:S01]  /*11d50*/  @!P3 IMAD R186, R187, 0x140, RZ ;  /* 0x00000140bbbab824 */ /* 0x000fe200078e02ff */
[--C-:B------:R-:W-:Y:S01]  /*11d60*/  SHF.L.U64.HI R190, R184, 0x6, R187.reuse ;  /* 0x00000006b8be7819 */ /* 0x100fe200000102bb */
[----:B------:R-:W-:Y:S01]  /*11d70*/  @!PT LDS RZ, [RZ] ;  /* 0x00000000fffff984 */ /* 0x000fe20000000800 */
[----:B------:R-:W-:Y:S01]  /*11d80*/  @!PT LDS RZ, [RZ] ;  /* 0x00000000fffff984 */ /* 0x000fe20000000800 */
[----:B------:R-:W-:Y:S01]  /*11d90*/  @!PT LDS RZ, [RZ] ;  /* 0x00000000fffff984 */ /* 0x000fe20000000800 */
[----:B------:R-:W-:Y:S01]  /*11da0*/  @!P4 LDGSTS.E.BYPASS.LTC128B.128 [R185+0x5000], desc[UR14][R182.64] ;  /* 0x05000000b6b9cfae */ /* 0x000fe2000b981a0e */
[----:B------:R-:W-:Y:S01]  /*11db0*/  IADD3 R200, P0, PT, R197, R182, RZ ;  /* 0x000000b6c5c87210 */ /* 0x000fe20007f1e0ff */
[----:B------:R-:W-:Y:S01]  /*11dc0*/  UIADD3 UR19, UPT, UPT, UR19, -0x1, URZ ;  /* 0xffffffff13137890 */ /* 0x000fe2000fffe0ff */
[----:B------:R-:W-:Y:S02]  /*11dd0*/  MOV R0, 0x20 ;  /* 0x0000002000007802 */ /* 0x000fe40000000f00 */
[----:B------:R-:W-:Y:S01]  /*11de0*/  IADD3.X R201, PT, PT, R190, R183, RZ, P0, !PT ;  /* 0x000000b7bec97210 */ /* 0x000fe200007fe4ff */
[----:B------:R-:W-:Y:S01]  /*11df0*/  UISETP.GT.AND UP0, UPT, UR19, UR16, UPT ;  /* 0x000000101300728c */ /* 0x000fe2000bf04270 */
        /* <DEDUP_REMOVED lines=59> */
[----:B------:R-:W1:Y:S08]  /*121b0*/  LDSM.16.M88.4 R8, [R149] ;  /* 0x000000009508783b */ /* 0x000e700000000200 */
[----:B------:R-:W-:Y:S08]  /*121c0*/  LDSM.16.M88.4 R128, [R2] ;  /* 0x000000000280783b */ /* 0x000ff00000000200 */
[----:B------:R-:W-:Y:S08]  /*121d0*/  LDSM.16.M88.4 R12, [R136] ;  /* 0x00000000880c783b */ /* 0x000ff00000000200 */
        /* <DEDUP_REMOVED lines=431> */
.L_x_2227:
        /* <DEDUP_REMOVED lines=60> */
.L_x_2226:
[----:B------:R-:W-:Y:S01]  /*14090*/  LDSM.16.MT88.4 R188, [R181+0x5400] ;  /* 0x00540000b5bc783b */ /* 0x000fe20000004200 */
[C---:B------:R-:W-:Y:S01]  /*140a0*/  IADD3 R131, PT, PT, R153.reuse, -0x67, RZ ;  /* 0xffffff9999837810 */ /* 0x040fe20007ffe0ff */
[----:B------:R-:W-:Y:S01]  /*140b0*/  UISETP.GT.AND UP0, UPT, UR19, UR16, UPT ;  /* 0x000000101300728c */ /* 0x000fe2000bf04270 */
[C---:B------:R-:W-:Y:S01]  /*140c0*/  IADD3 R129, PT, PT, R153.reuse, -0x60, RZ ;  /* 0xffffffa099817810 */ /* 0x040fe20007ffe0ff */
[----:B------:R-:W-:Y:S01]  /*140d0*/  UIADD3 UR20, UPT, UPT, UR20, -0x100, URZ ;  /* 0xffffff0014147890 */ /* 0x000fe2000fffe0ff */
[C---:B--2---:R-:W-:Y:S02]  /*140e0*/  IADD3 R133, PT, PT, R153.reuse, -0x80, RZ ;  /* 0xffffff8099857810 */ /* 0x044fe40007ffe0ff */
[C---:B------:R-:W-:Y:S02]  /*140f0*/  IADD3 R135, PT, PT, R153.reuse, -0x7f, RZ ;  /* 0xffffff8199877810 */ /* 0x040fe40007ffe0ff */
[----:B------:R-:W-:Y:S02]  /*14100*/  I2FP.F32.S32 R133, R133 ;  /* 0x0000008500857245 */ /* 0x000fe40000201400 */
[----:B------:R-:W-:Y:S02]  /*14110*/  I2FP.F32.S32 R136, R135 ;  /* 0x0000008700887245 */ /* 0x000fe40000201400 */
[----:B------:R-:W-:Y:S01]  /*14120*/  IADD3 R135, PT, PT, R153, -0x77, RZ ;  /* 0xffffff8999877810 */ /* 0x000fe20007ffe0ff */
[C---:B-1----:R-:W-:Y:S01]  /*14130*/  FFMA.FTZ R0, R133.reuse, UR7, R0 ;  /* 0x0000000785007c23 */ /* 0x042fe20008010000 */
[----:B------:R-:W-:Y:S01]  /*14140*/  FFMA.FTZ R2, R133, UR7, R2 ;  /* 0x0000000785027c23 */ /* 0x000fe20008010002 */
[C---:B------:R-:W-:Y:S01]  /*14150*/  FFMA.FTZ R3, R136.reuse, UR7, R3 ;  /* 0x0000000788037c23 */ /* 0x040fe20008010003 */
[----:B------:R-:W-:Y:S01]  /*14160*/  FFMA.FTZ R4, R136, UR7, R4 ;  /* 0x0000000788047c23 */ /* 0x000fe20008010004 */
[----:B------:R-:W-:Y:S02]  /*14170*/  IADD3 R133, PT, PT, R153, -0x70, RZ ;  /* 0xffffff9099857810 */ /* 0x000fe40007ffe0ff */
[----:B------:R-:W-:Y:S02]  /*14180*/  I2FP.F32.S32 R136, R135 ;  /* 0x0000008700887245 */ /* 0x000fe40000201400 */
[----:B------:R-:W-:Y:S02]  /*14190*/  FMNMX3.FTZ R137, R155, R2, R4, !PT ;  /* 0x000000029b897276 */ /* 0x000fe40007810004 */
[C---:B------:R-:W-:Y:S02]  /*141a0*/  IADD3 R135, PT, PT, R153.reuse, -0x6f, RZ ;  /* 0xffffff9199877810 */ /* 0x040fe40007ffe0ff */
[C---:B------:R-:W-:Y:S02]  /*141b0*/  IADD3 R138, PT, PT, R153.reuse, -0x78, RZ ;  /* 0xffffff88998a7810 */ /* 0x040fe40007ffe0ff */
[----:B------:R-:W-:Y:S02]  /*141c0*/  I2FP.F32.S32 R130, R135 ;  /* 0x0000008700827245 */ /* 0x000fe40000201400 */
[----:B------:R-:W-:Y:S05]  /*141d0*/  I2FP.F32.S32 R138, R138 ;  /* 0x0000008a008a7245 */ /* 0x000fea0000201400 */
[C---:B------:R-:W-:Y:S01]  /*141e0*/  FFMA.FTZ R5, R138.reuse, UR7, R5 ;  /* 0x000000078a057c23 */ /* 0x040fe20008010005 */
[----:B------:R-:W-:Y:S01]  /*141f0*/  FFMA.FTZ R6, R138, UR7, R6 ;  /* 0x000000078a067c23 */ /* 0x000fe20008010006 */
[----:B------:R-:W-:Y:S01]  /*14200*/  I2FP.F32.S32 R138, R133 ;  /* 0x00000085008a7245 */ /* 0x000fe20000201400 */
[C---:B------:R-:W-:Y:S01]  /*14210*/  FFMA.FTZ R7, R136.reuse, UR7, R7 ;  /* 0x0000000788077c23 */ /* 0x040fe20008010007 */
[C---:B------:R-:W-:Y:S01]  /*14220*/  IADD3 R133, PT, PT, R153.reuse, -0x68, RZ ;  /* 0xffffff9899857810 */ /* 0x040fe20007ffe0ff */
[----:B------:R-:W-:Y:S02]  /*14230*/  FFMA.FTZ R8, R136, UR7, R8 ;  /* 0x0000000788087c23 */ /* 0x000fe40008010008 */
[C---:B------:R-:W-:Y:S01]  /*14240*/  FFMA.FTZ R9, R138.reuse, UR7, R9 ;  /* 0x000000078a097c23 */ /* 0x040fe20008010009 */
[----:B------:R-:W-:Y:S01]  /*14250*/  I2FP.F32.S32 R132, R133 ;  /* 0x0000008500847245 */ /* 0x000fe20000201400 */
[----:B------:R-:W-:Y:S01]  /*14260*/  FFMA.FTZ R10, R138, UR7, R10 ;  /* 0x000000078a0a7c23 */ /* 0x000fe2000801000a */
[C---:B------:R-:W-:Y:S01]  /*14270*/  FFMA.FTZ R11, R130.reuse, UR7, R11 ;  /* 0x00000007820b7c23 */ /* 0x040fe2000801000b */
[----:B------:R-:W-:Y:S01]  /*14280*/  FFMA.FTZ R12, R130, UR7, R12 ;  /* 0x00000007820c7c23 */ /* 0x000fe2000801000c */
[----:B------:R-:W-:Y:S01]  /*14290*/  I2FP.F32.S32 R130, R131 ;  /* 0x0000008300827245 */ /* 0x000fe20000201400 */
[C---:B------:R-:W-:Y:S01]  /*142a0*/  FFMA.FTZ R13, R132.reuse, UR7, R13 ;  /* 0x00000007840d7c23 */ /* 0x040fe2000801000d */
[----:B------:R-:W-:Y:S01]  /*142b0*/  FFMA.FTZ R14, R132, UR7, R14 ;  /* 0x00000007840e7c23 */ /* 0x000fe2000801000e */
[----:B------:R-:W-:Y:S02]  /*142c0*/  I2FP.F32.S32 R132, R129 ;  /* 0x0000008100847245 */ /* 0x000fe40000201400 */
[C---:B------:R-:W-:Y:S01]  /*142d0*/  FFMA.FTZ R15, R130.reuse, UR7, R15 ;  /* 0x00000007820f7c23 */ /* 0x040fe2000801000f */
[----:B------:R-:W-:Y:S01]  /*142e0*/  FFMA.FTZ R16, R130, UR7, R16 ;  /* 0x0000000782107c23 */ /* 0x000fe20008010010 */
[C---:B------:R-:W-:Y:S01]  /*142f0*/  IADD3 R131, PT, PT, R153.reuse, -0x5f, RZ ;  /* 0xffffffa199837810 */ /* 0x040fe20007ffe0ff */
[C---:B------:R-:W-:Y:S01]  /*14300*/  FFMA.FTZ R17, R132.reuse, UR7, R17 ;  /* 0x0000000784117c23 */ /* 0x040fe20008010011 */
[----:B------:R-:W-:Y:S01]  /*14310*/  FFMA.FTZ R18, R132, UR7, R18 ;  /* 0x0000000784127c23 */ /* 0x000fe20008010012 */
[C---:B------:R-:W-:Y:S02]  /*14320*/  IADD3 R129, PT, PT, R153.reuse, -0x58, RZ ;  /* 0xffffffa899817810 */ /* 0x040fe40007ffe0ff */
[----:B------:R-:W-:Y:S02]  /*14330*/  I2FP.F32.S32 R130, R131 ;  /* 0x0000008300827245 */ /* 0x000fe40000201400 */
[----:B------:R-:W-:Y:S02]  /*14340*/  I2FP.F32.S32 R132, R129 ;  /* 0x0000008100847245 */ /* 0x000fe40000201400 */
[C---:B------:R-:W-:Y:S01]  /*14350*/  IADD3 R131, PT, PT, R153.reuse, -0x57, RZ ;  /* 0xffffffa999837810 */ /* 0x040fe20007ffe0ff */
        /* <DEDUP_REMOVED lines=11> */
[C---:B------:R-:W-:Y:S01]  /*14410*/  IADD3 R133, PT, PT, R153.reuse, -0xf, RZ ;  /* 0xfffffff199857810 */ /* 0x040fe20007ffe0ff */
[C---:B------:R-:W-:Y:S01]  /*14420*/  FFMA.FTZ R25, R132.reuse, UR7, R25 ;  /* 0x0000000784197c23 */ /* 0x040fe20008010019 */
[----:B------:R-:W-:Y:S01]  /*14430*/  FFMA.FTZ R26, R132, UR7, R26 ;  /* 0x00000007841a7c23 */ /* 0x000fe2000801001a */
[C---:B------:R-:W-:Y:S01]  /*14440*/  FFMA.FTZ R27, R130.reuse, UR7, R27 ;  /* 0x00000007821b7c23 */ /* 0x040fe2000801001b */
[----:B------:R-:W-:Y:S01]  /*14450*/  FFMA.FTZ R28, R130, UR7, R28 ;  /* 0x00000007821c7c23 */ /* 0x000fe2000801001c */
[C---:B------:R-:W-:Y:S02]  /*14460*/  IADD3 R129, PT, PT, R153.reuse, -0x48, RZ ;  /* 0xffffffb899817810 */ /* 0x040fe40007ffe0ff */
        /* <DEDUP_REMOVED lines=12> */
[C---:B------:R-:W-:Y:S03]  /*14530*/  IADD3 R129, PT, PT, R153.reuse, -0x38, RZ ;  /* 0xffffffc899817810 */ /* 0x040fe60007ffe0ff */
[C---:B------:R-:W-:Y:S01]  /*14540*/  FFMA.FTZ R33, R132.reuse, UR7, R33 ;  /* 0x0000000784217c23 */ /* 0x040fe20008010021 */
[----:B------:R-:W-:Y:S01]  /*14550*/  FFMA.FTZ R34, R132, UR7, R34 ;  /* 0x0000000784227c23 */ /* 0x000fe20008010022 */
[----:B------:R-:W-:Y:S01]  /*14560*/  I2FP.F32.S32 R132, R129 ;  /* 0x0000008100847245 */ /* 0x000fe20000201400 */
[C---:B------:R-:W-:Y:S01]  /*14570*/  FFMA.FTZ R35, R130.reuse, UR7, R35 ;  /* 0x0000000782237c23 */ /* 0x040fe20008010023 */
[----:B------:R-:W-:Y:S01]  /*14580*/  FFMA.FTZ R36, R130, UR7, R36 ;  /* 0x0000000782247c23 */ /* 0x000fe20008010024 */
[C---:B------:R-:W-:Y:S02]  /*14590*/  IADD3 R129, PT, PT, R153.reuse, -0x30, RZ ;  /* 0xffffffd099817810 */ /* 0x040fe40007ffe0ff */
[C---:B------:R-:W-:Y:S01]  /*145a0*/  FFMA.FTZ R37, R132.reuse, UR7, R37 ;  /* 0x0000000784257c23 */ /* 0x040fe20008010025 */
[----:B------:R-:W-:Y:S01]  /*145b0*/  FFMA.FTZ R38, R132, UR7, R38 ;  /* 0x0000000784267c23 */ /* 0x000fe20008010026 */
[----:B------:R-:W-:Y:S02]  /*145c0*/  I2FP.F32.S32 R132, R129 ;  /* 0x0000008100847245 */ /* 0x000fe40000201400 */
[----:B------:R-:W-:Y:S02]  /*145d0*/  I2FP.F32.S32 R130, R131 ;  /* 0x0000008300827245 */ /* 0x000fe40000201400 */
[C---:B------:R-:W-:Y:S02]  /*145e0*/  IADD3 R131, PT, PT, R153.reuse, -0x2f, RZ ;  /* 0xffffffd199837810 */ /* 0x040fe40007ffe0ff */
[C---:B------:R-:W-:Y:S01]  /*145f0*/  IADD3 R129, PT, PT, R153.reuse, -0x28, RZ ;  /* 0xffffffd899817810 */ /* 0x040fe20007ffe0ff */
[C---:B------:R-:W-:Y:S01]  /*14600*/  FFMA.FTZ R39, R130.reuse, UR7, R39 ;  /* 0x0000000782277c23 */ /* 0x040fe20008010027 */
[----:B------:R-:W-:Y:S01]  /*14610*/  FFMA.FTZ R40, R130, UR7, R40 ;  /* 0x0000000782287c23 */ /* 0x000fe20008010028 */
[C---:B------:R-:W-:Y:S01]  /*14620*/  FFMA.FTZ R41, R132.reuse, UR7, R41 ;  /* 0x0000000784297c23 */ /* 0x040fe20008010029 */
[----:B------:R-:W-:Y:S01]  /*14630*/  I2FP.F32.S32 R130, R131 ;  /* 0x0000008300827245 */ /* 0x000fe20000201400 */
[----:B------:R-:W-:Y:S01]  /*14640*/  FFMA.FTZ R42, R132, UR7, R42 ;  /* 0x00000007842a7c23 */ /* 0x000fe2000801002a */
[----:B------:R-:W-:Y:S02]  /*14650*/  I2FP.F32.S32 R132, R129 ;  /* 0x0000008100847245 */ /* 0x000fe40000201400 */
[C---:B------:R-:W-:Y:S01]  /*14660*/  IADD3 R131, PT, PT, R153.reuse, -0x27, RZ ;  /* 0xffffffd999837810 */ /* 0x040fe20007ffe0ff */
[C---:B------:R-:W-:Y:S01]  /*14670*/  FFMA.FTZ R43, R130.reuse, UR7, R43 ;  /* 0x00000007822b7c23 */ /* 0x040fe2000801002b */
[----:B------:R-:W-:Y:S01]  /*14680*/  FFMA.FTZ R44, R130, UR7, R44 ;  /* 0x00000007822c7c23 */ /* 0x000fe2000801002c */
[C---:B------:R-:W-:Y:S01]  /*14690*/  FFMA.FTZ R45, R132.reuse, UR7, R45 ;  /* 0x00000007842d7c23 */ /* 0x040fe2000801002d */
[----:B------:R-:W-:Y:S01]  /*146a0*/  I2FP.F32.S32 R130, R131 ;  /* 0x0000008300827245 */ /* 0x000fe20000201400 */
[----:B------:R-:W-:Y:S01]  /*146b0*/  FFMA.FTZ R46, R132, UR7, R46 ;  /* 0x00000007842e7c23 */ /* 0x000fe2000801002e */
[C---:B------:R-:W-:Y:S02]  /*146c0*/  IADD3 R129, PT, PT, R153.reuse, -0x20, RZ ;  /* 0xffffffe099817810 */ /* 0x040fe40007ffe0ff */
[C---:B------:R-:W-:Y:S01]  /*146d0*/  IADD3 R131, PT, PT, R153.reuse, -0x1f, RZ ;  /* 0xffffffe199837810 */ /* 0x040fe20007ffe0ff */
[C---:B------:R-:W-:Y:S01]  /*146e0*/  FFMA.FTZ R47, R130.reuse, UR7, R47 ;  /* 0x00000007822f7c23 */ /* 0x040fe2000801002f */
[----:B------:R-:W-:Y:S01]  /*146f0*/  FFMA.FTZ R48, R130, UR7, R48 ;  /* 0x0000000782307c23 */ /* 0x000fe20008010030 */
[----:B------:R-:W-:Y:S02]  /*14700*/  I2FP.F32.S32 R132, R129 ;  /* 0x0000008100847245 */ /* 0x000fe40000201400 */
[C---:B------:R-:W-:Y:S02]  /*14710*/  IADD3 R129, PT, PT, R153.reuse, -0x18, RZ ;  /* 0xffffffe899817810 */ /* 0x040fe40007ffe0ff */
        /* <DEDUP_REMOVED lines=18> */
[----:B------:R-:W-:Y:S02]  /*14840*/  I2FP.F32.S32 R130, R133 ;  /* 0x0000008500827245 */ /* 0x000fe40000201400 */
[C---:B------:R-:W-:Y:S02]  /*14850*/  IADD3 R133, PT, PT, R153.reuse, 0x8, RZ ;  /* 0x0000000899857810 */ /* 0x040fe40007ffe0ff */
[C---:B------:R-:W-:Y:S01]  /*14860*/  IADD3 R131, PT, PT, R153.reuse, -0x8, RZ ;  /* 0xfffffff899837810 */ /* 0x040fe20007ffe0ff */
[C---:B------:R-:W-:Y:S01]  /*14870*/  FFMA.FTZ R59, R130.reuse, UR7, R59 ;  /* 0x00000007823b7c23 */ /* 0x040fe2000801003b */
[----:B------:R-:W-:Y:S01]  /*14880*/  FFMA.FTZ R60, R130, UR7, R60 ;  /* 0x00000007823c7c23 */ /* 0x000fe2000801003c */
[----:B------:R-:W-:Y:S02]  /*14890*/  I2FP.F32.S32 R130, R153 ;  /* 0x0000009900827245 */ /* 0x000fe40000201400 */
[----:B------:R-:W-:Y:S02]  /*148a0*/  I2FP.F32.S32 R132, R131 ;  /* 0x0000008300847245 */ /* 0x000fe40000201400 */
[C---:B------:R-:W-:Y:S02]  /*148b0*/  IADD3 R131, PT, PT, R153.reuse, 0x9, RZ ;  /* 0x0000000999837810 */ /* 0x040fe40007ffe0ff */
[C---:B------:R-:W-:Y:S01]  /*148c0*/  IADD3 R129, PT, PT, R153.reuse, 0x1, RZ ;  /* 0x0000000199817810 */ /* 0x040fe20007ffe0ff */
[C---:B------:R-:W-:Y:S01]  /*148d0*/  FFMA.FTZ R61, R132.reuse, UR7, R61 ;  /* 0x00000007843d7c23 */ /* 0x040fe2000801003d */
[----:B------:R-:W-:Y:S01]  /*148e0*/  FFMA.FTZ R62, R132, UR7, R62 ;  /* 0x00000007843e7c23 */ /* 0x000fe2000801003e */
[C---:B------:R-:W-:Y:S01]  /*148f0*/  FFMA.FTZ R63, R134.reuse, UR7, R63 ;  /* 0x00000007863f7c23 */ /* 0x040fe2000801003f */
[----:B------:R-:W-:Y:S01]  /*14900*/  FFMA.FTZ R64, R134, UR7, R64 ;  /* 0x0000000786407c23 */ /* 0x000fe20008010040 */
[C---:B------:R-:W-:Y:S01]  /*14910*/  FFMA.FTZ R65, R130.reuse, UR7, R65 ;  /* 0x0000000782417c23 */ /* 0x040fe20008010041 */
[----:B------:R-:W-:Y:S01]  /*14920*/  I2FP.F32.S32 R132, R129 ;  /* 0x0000008100847245 */ /* 0x000fe20000201400 */
[----:B------:R-:W-:Y:S01]  /*14930*/  FFMA.FTZ R66, R130, UR7, R66 ;  /* 0x0000000782427c23 */ /* 0x000fe20008010042 */
[----:B------:R-:W-:Y:S02]  /*14940*/  I2FP.F32.S32 R130, R133 ;  /* 0x0000008500827245 */ /* 0x000fe40000201400 */
[C---:B------:R-:W-:Y:S01]  /*14950*/  IADD3 R133, PT, PT, R153.reuse, 0x29, RZ ;  /* 0x0000002999857810 */ /* 0x040fe20007ffe0ff */
[C---:B------:R-:W-:Y:S01]  /*14960*/  FFMA.FTZ R67, R132.reuse, UR7, R67 ;  /* 0x0000000784437c23 */ /* 0x040fe20008010043 */
[----:B------:R-:W-:Y:S01]  /*14970*/  FFMA.FTZ R68, R132, UR7, R68 ;  /* 0x0000000784447c23 */ /* 0x000fe20008010044 */
[----:B------:R-:W-:Y:S01]  /*14980*/  I2FP.F32.S32 R132, R131 ;  /* 0x0000008300847245 */ /* 0x000fe20000201400 */
[C---:B------:R-:W-:Y:S01]  /*14990*/  FFMA.FTZ R69, R130.reuse, UR7, R69 ;  /* 0x0000000782457c23 */ /* 0x040fe20008010045 */
[C---:B------:R-:W-:Y:S01]  /*149a0*/  IADD3 R131, PT, PT, R153.reuse, 0x11, RZ ;  /* 0x0000001199837810 */ /* 0x040fe20007ffe0ff */
[----:B------:R-:W-:Y:S01]  /*149b0*/  FFMA.FTZ R70, R130, UR7, R70 ;  /* 0x0000000782467c23 */ /* 0x000fe20008010046 */
[C---:B------:R-:W-:Y:S01]  /*149c0*/  IADD3 R129, PT, PT, R153.reuse, 0x10, RZ ;  /* 0x0000001099817810 */ /* 0x040fe20007ffe0ff */
        /* <DEDUP_REMOVED lines=21> */
[C---:B------:R-:W-:Y:S03]  /*14b20*/  IADD3 R129, PT, PT, R153.reuse, 0x28, RZ ;  /* 0x0000002899817810 */ /* 0x040fe60007ffe0ff */
[C---:B------:R-:W-:Y:S01]  /*14b30*/  FFMA.FTZ R81, R130.reuse, UR7, R81 ;  /* 0x0000000782517c23 */ /* 0x040fe20008010051 */
[----:B------:R-:W-:Y:S01]  /*14b40*/  FFMA.FTZ R82, R130, UR7, R82 ;  /* 0x0000000782527c23 */ /* 0x000fe20008010052 */
[C---:B------:R-:W-:Y:S01]  /*14b50*/  FFMA.FTZ R83, R132.reuse, UR7, R83 ;  /* 0x0000000784537c23 */ /* 0x040fe20008010053 */
[----:B------:R-:W-:Y:S01]  /*14b60*/  FFMA.FTZ R84, R132, UR7, R84 ;  /* 0x0000000784547c23 */ /* 0x000fe20008010054 */
[----:B------:R-:W-:Y:S02]  /*14b70*/  I2FP.F32.S32 R132, R133 ;  /* 0x0000008500847245 */ /* 0x000fe40000201400 */
[----:B------:R-:W-:Y:S02]  /*14b80*/  I2FP.F32.S32 R130, R129 ;  /* 0x0000008100827245 */ /* 0x000fe40000201400 */
[C---:B------:R-:W-:Y:S03]  /*14b90*/  IADD3 R129, PT, PT, R153.reuse, 0x31, RZ ;  /* 0x0000003199817810 */ /* 0x040fe60007ffe0ff */
[C---:B------:R-:W-:Y:S01]  /*14ba0*/  FFMA.FTZ R85, R130.reuse, UR7, R85 ;  /* 0x0000000782557c23 */ /* 0x040fe20008010055 */
[----:B------:R-:W-:Y:S01]  /*14bb0*/  I2FP.F32.S32 R134, R129 ;  /* 0x0000008100867245 */ /* 0x000fe20000201400 */
[----:B------:R-:W-:Y:S01]  /*14bc0*/  FFMA.FTZ R86, R130, UR7, R86 ;  /* 0x0000000782567c23 */ /* 0x000fe20008010056 */
[C---:B------:R-:W-:Y:S01]  /*14bd0*/  FFMA.FTZ R87, R132.reuse, UR7, R87 ;  /* 0x0000000784577c23 */ /* 0x040fe20008010057 */
[----:B------:R-:W-:Y:S01]  /*14be0*/  FFMA.FTZ R88, R132, UR7, R88 ;  /* 0x0000000784587c23 */ /* 0x000fe20008010058 */
[----:B------:R-:W-:Y:S02]  /*14bf0*/  FMNMX3.FTZ R132, R154, R0, R3, !PT ;  /* 0x000000009a847276 */ /* 0x000fe40007810003 */
[----:B------:R-:W-:Y:S02]  /*14c00*/  I2FP.F32.S32 R130, R131 ;  /* 0x0000008300827245 */ /* 0x000fe40000201400 */
[----:B------:R-:W-:Y:S02]  /*14c10*/  FMNMX3.FTZ R132, R132, R5, R7, !PT ;  /* 0x0000000584847276 */ /* 0x000fe40007810007 */
[----:B------:R-:W-:Y:S01]  /*14c20*/  IADD3 R131, PT, PT, R153, 0x39, RZ ;  /* 0x0000003999837810 */ /* 0x000fe20007ffe0ff */
[C---:B------:R-:W-:Y:S01]  /*14c30*/  FFMA.FTZ R89, R130.reuse, UR7, R89 ;  /* 0x0000000782597c23 */ /* 0x040fe20008010059 */
[----:B------:R-:W-:Y:S01]  /*14c40*/  FFMA.FTZ R90, R130, UR7, R90 ;  /* 0x00000007825a7c23 */ /* 0x000fe2000801005a */
[C---:B------:R-:W-:Y:S01]  /*14c50*/  FFMA.FTZ R91, R134.reuse, UR7, R91 ;  /* 0x00000007865b7c23 */ /* 0x040fe2000801005b */
[----:B------:R-:W-:Y:S01]  /*14c60*/  FFMA.FTZ R92, R134, UR7, R92 ;  /* 0x00000007865c7c23 */ /* 0x000fe2000801005c */
        /* <DEDUP_REMOVED lines=15> */
[----:B------:R-:W-:Y:S02]  /*14d60*/  I2FP.F32.S32 R130, R130 ;  /* 0x0000008200827245 */ /* 0x000fe40000201400 */
[----:B------:R-:W-:Y:S02]  /*14d70*/  FMNMX3.FTZ R134, R134, R37, R39, !PT ;  /* 0x0000002586867276 */ /* 0x000fe40007810027 */
[----:B------:R-:W-:Y:S01]  /*14d80*/  IADD3 R129, PT, PT, R153, 0x40, RZ ;  /* 0x0000004099817810 */ /* 0x000fe20007ffe0ff */
[----:B------:R-:W-:Y:S01]  /*14d90*/  FFMA.FTZ R93, R130, UR7, R93 ;  /* 0x00000007825d7c23 */ /* 0x000fe2000801005d */
[----:B------:R-:W-:Y:S01]  /*14da0*/  FMNMX3.FTZ R134, R134, R41, R43, !PT ;  /* 0x0000002986867276 */ /* 0x000fe2000781002b */
[----:B------:R-:W-:Y:S01]  /*14db0*/  FFMA.FTZ R94, R130, UR7, R94 ;  /* 0x00000007825e7c23 */ /* 0x000fe2000801005e */
[C---:B------:R-:W-:Y:S01]  /*14dc0*/  FFMA.FTZ R95, R132.reuse, UR7, R95 ;  /* 0x00000007845f7c23 */ /* 0x040fe2000801005f */
[----:B------:R-:W-:Y:S01]  /*14dd0*/  FFMA.FTZ R96, R132, UR7, R96 ;  /* 0x0000000784607c23 */ /* 0x000fe20008010060 */
        /* <DEDUP_REMOVED lines=11> */
[----:B------:R-:W-:Y:S02]  /*14e90*/  I2FP.F32.S32 R130, R129 ;  /* 0x0000008100827245 */ /* 0x000fe40000201400 */
[----:B------:R-:W-:Y:S02]  /*14ea0*/  FMNMX3.FTZ R134, R134, R61, R63, !PT ;  /* 0x0000003d86867276 */ /* 0x000fe4000781003f */
[C---:B------:R-:W-:Y:S01]  /*14eb0*/  IADD3 R129, PT, PT, R153.reuse, 0x49, RZ ;  /* 0x0000004999817810 */ /* 0x040fe20007ffe0ff */
[----:B------:R-:W-:Y:S01]  /*14ec0*/  FFMA.FTZ R97, R130, UR7, R97 ;  /* 0x0000000782617c23 */ /* 0x000fe20008010061 */
[----:B------:R-:W-:Y:S01]  /*14ed0*/  FMNMX3.FTZ R134, R134, R65, R67, !PT ;  /* 0x0000004186867276 */ /* 0x000fe20007810043 */
[----:B------:R-:W-:Y:S01]  /*14ee0*/  FFMA.FTZ R98, R130, UR7, R98 ;  /* 0x0000000782627c23 */ /* 0x000fe20008010062 */
[----:B------:R-:W-:Y:S02]  /*14ef0*/  IADD3 R130, PT, PT, R153, 0x41, RZ ;  /* 0x0000004199827810 */ /* 0x000fe40007ffe0ff */
[----:B------:R-:W-:Y:S02]  /*14f00*/  FMNMX3.FTZ R134, R134, R69, R71, !PT ;  /* 0x0000004586867276 */ /* 0x000fe40007810047 */
[----:B------:R-:W-:Y:S02]  /*14f10*/  I2FP.F32.S32 R130, R130 ;  /* 0x0000008200827245 */ /* 0x000fe40000201400 */
[----:B------:R-:W-:Y:S03]  /*14f20*/  FMNMX3.FTZ R134, R134, R73, R75, !PT ;  /* 0x0000004986867276 */ /* 0x000fe6000781004b */
        /* <DEDUP_REMOVED lines=9> */
[----:B------:R-:W-:Y:S02]  /*14fc0*/  I2FP.F32.S32 R130, R129 ;  /* 0x0000008100827245 */ /* 0x000fe40000201400 */
[----:B------:R-:W-:Y:S02]  /*14fd0*/  IADD3 R129, PT, PT, R153, 0x58, RZ ;  /* 0x0000005899817810 */ /* 0x000fe40007ffe0ff */
[----:B------:R-:W-:Y:S01]  /*14fe0*/  FMNMX3.FTZ R131, R131, R54, R56, !PT ;  /* 0x0000003683837276 */ /* 0x000fe20007810038 */
[C---:B------:R-:W-:Y:S01]  /*14ff0*/  FFMA.FTZ R103, R130.reuse, UR7, R103 ;  /* 0x0000000782677c23 */ /* 0x040fe20008010067 */
[----:B------:R-:W-:Y:S01]  /*15000*/  FFMA.FTZ R104, R130, UR7, R104 ;  /* 0x0000000782687c23 */ /* 0x000fe20008010068 */
[----:B------:R-:W-:Y:S02]  /*15010*/  IADD3 R130, PT, PT, R153, 0x50, RZ ;  /* 0x0000005099827810 */ /* 0x000fe40007ffe0ff */
[----:B------:R-:W-:Y:S02]  /*15020*/  FMNMX3.FTZ R137, R131, R58, R60, !PT ;  /* 0x0000003a83897276 */ /* 0x000fe4000781003c */
[----:B------:R-:W-:Y:S02]  /*15030*/  I2FP.F32.S32 R130, R130 ;  /* 0x0000008200827245 */ /* 0x000fe40000201400 */
[----:B------:R-:W-:Y:S02]  /*15040*/  FMNMX3.FTZ R137, R137, R62, R64, !PT ;  /* 0x0000003e89897276 */ /* 0x000fe40007810040 */
[----:B------:R-:W-:Y:S01]  /*15050*/  FMNMX3.FTZ R134, R134, R85, R87, !PT ;  /* 0x0000005586867276 */ /* 0x000fe20007810057 */
        /* <DEDUP_REMOVED lines=11> */
[----:B------:R-:W-:Y:S02]  /*15110*/  I2FP.F32.S32 R130, R130 ;  /* 0x0000008200827245 */ /* 0x000fe40000201400 */
[----:B------:R-:W-:Y:S02]  /*15120*/  FMNMX3.FTZ R134, R134, R97, R99, !PT ;  /* 0x0000006186867276 */ /* 0x000fe40007810063 */
[----:B------:R-:W-:Y:S01]  /*15130*/  IADD3 R131, PT, PT, R153, 0x60, RZ ;  /* 0x0000006099837810 */ /* 0x000fe20007ffe0ff */
[C---:B------:R-:W-:Y:S01]  /*15140*/  FFMA.FTZ R111, R130.reuse, UR7, R111 ;  /* 0x00000007826f7c23 */ /* 0x040fe2000801006f */
[----:B------:R-:W-:Y:S01]  /*15150*/  FFMA.FTZ R112, R130, UR7, R112 ;  /* 0x0000000782707c23 */ /* 0x000fe20008010070 */
[----:B------:R-:W-:Y:S02]  /*15160*/  FMNMX3.FTZ R134, R134, R101, R103, !PT ;  /* 0x0000006586867276 */ /* 0x000fe40007810067 */
[----:B------:R-:W-:Y:S02]  /*15170*/  I2FP.F32.S32 R132, R131 ;  /* 0x0000008300847245 */ /* 0x000fe40000201400 */
[----:B------:R-:W-:Y:S02]  /*15180*/  FMNMX3.FTZ R134, R134, R105, R107, !PT ;  /* 0x0000006986867276 */ /* 0x000fe4000781006b */
[----:B------:R-:W-:Y:S01]  /*15190*/  FMNMX3.FTZ R131, R137, R66, R68, !PT ;  /* 0x0000004289837276 */ /* 0x000fe20007810044 */
[C---:B------:R-:W-:Y:S01]  /*151a0*/  FFMA.FTZ R113, R132.reuse, UR7, R113 ;  /* 0x0000000784717c23 */ /* 0x040fe20008010071 */
[----:B------:R-:W-:Y:S01]  /*151b0*/  I2FP.F32.S32 R130, R129 ;  /* 0x0000008100827245 */ /* 0x000fe20000201400 */
[----:B------:R-:W-:Y:S01]  /*151c0*/  FFMA.FTZ R114, R132, UR7, R114 ;  /* 0x0000000784727c23 */ /* 0x000fe20008010072 */
[C---:B------:R-:W-:Y:S02]  /*151d0*/  IADD3 R129, PT, PT, R153.reuse, 0x70, RZ ;  /* 0x0000007099817810 */ /* 0x040fe40007ffe0ff */
        /* <DEDUP_REMOVED lines=10> */
[----:B------:R-:W-:Y:S02]  /*15280*/  I2FP.F32.S32 R130, R129 ;  /* 0x0000008100827245 */ /* 0x000fe40000201400 */
[----:B------:R-:W-:Y:S02]  /*15290*/  IADD3 R129, PT, PT, R153, 0x79, RZ ;  /* 0x0000007999817810 */ /* 0x000fe40007ffe0ff */
[----:B------:R-:W-:Y:S02]  /*152a0*/  FMNMX3.FTZ R137, R131, R78, R80, !PT ;  /* 0x0000004e83897276 */ /* 0x000fe40007810050 */
[----:B------:R-:W-:Y:S02]  /*152b0*/  IADD3 R131, PT, PT, R153, 0x69, RZ ;  /* 0x0000006999837810 */ /* 0x000fe40007ffe0ff */
[----:B------:R-:W-:Y:S02]  /*152c0*/  FMNMX3.FTZ R137, R137, R82, R84, !PT ;  /* 0x0000005289897276 */ /* 0x000fe40007810054 */
[----:B------:R-:W-:Y:S02]  /*152d0*/  I2FP.F32.S32 R132, R131 ;  /* 0x0000008300847245 */ /* 0x000fe40000201400 */
        /* <DEDUP_REMOVED lines=12> */
[----:B------:R-:W-:Y:S02]  /*153a0*/  I2FP.F32.S32 R132, R131 ;  /* 0x0000008300847245 */ /* 0x000fe40000201400 */
[----:B------:R-:W-:Y:S02]  /*153b0*/  FMNMX3.FTZ R131, R137, R106, R108, !PT ;  /* 0x0000006a89837276 */ /* 0x000fe4000781006c */
[----:B------:R-:W-:Y:S02]  /*153c0*/  I2FP.F32.S32 R130, R130 ;  /* 0x0000008200827245 */ /* 0x000fe40000201400 */
[----:B------:R-:W-:Y:S03]  /*153d0*/  IADD3 R153, PT, PT, R153, -0x100, RZ ;  /* 0xffffff0099997810 */ /* 0x000fe60007ffe0ff */
[C---:B------:R-:W-:Y:S01]  /*153e0*/  FFMA.FTZ R123, R130.reuse, UR7, R123 ;  /* 0x00000007827b7c23 */ /* 0x040fe2000801007b */
[----:B------:R-:W-:Y:S01]  /*153f0*/  FFMA.FTZ R124, R130, UR7, R124 ;  /* 0x00000007827c7c23 */ /* 0x000fe2000801007c */
[----:B------:R-:W-:Y:S01]  /*15400*/  I2FP.F32.S32 R130, R129 ;  /* 0x0000008100827245 */ /* 0x000fe20000201400 */
        /* <DEDUP_REMOVED lines=52> */
[C---:B--2---:R-:W-:Y:S01]  /*15750*/  FMUL.FTZ R158, R135.reuse, R158 ;  /* 0x0000009e879e7220 */ /* 0x044fe20000410000 */
        /* <DEDUP_REMOVED lines=385> */
[----:B------:R-:W-:Y:S01]  /*16f70*/  FFMA.FTZ R41, R114, UR4, -R9 ;  /* 0x0000000472297c23 */ /* 0x000fe20008010809 */
[----:B------:R-:W-:Y:S01]  /*16f80*/  FADD.FTZ R42, R42, R93 ;  /* 0x0000005d2a2a7221 */ /* 0x000fe20000010000 */
[----:B------:R-:W-:Y:S03]  /*16f90*/  FADD.FTZ R43, R43, R210 ;  /* 0x000000d22b2b7221 */ /* 0x000fe60000010000 */
[----:B------:R-:W-:Y:S03]  /*16fa0*/  FADD.FTZ R97, R97, R42 ;  /* 0x0000002a61617221 */ /* 0x000fe60000010000 */
[----:B------:R-:W-:Y:S01]  /*16fb0*/  MUFU.EX2 R67, R67 ;  /* 0x0000004300437308 */ /* 0x000fe20000000800 */
[C---:B-----5:R-:W-:Y:S03]  /*16fc0*/  HMMA.16816.F32.BF16 R168, R12.reuse, R16, R168 ;  /* 0x000000100ca8723c */ /* 0x060fe600000418a8 */
[----:B------:R-:W-:Y:S01]  /*16fd0*/  FFMA.FTZ R42, R116, UR4, -R9 ;  /* 0x00000004742a7c23 */ /* 0x000fe20008010809 */
[----:B------:R-:W-:Y:S01]  /*16fe0*/  FADD.FTZ R44, R44, R97 ;  /* 0x000000612c2c7221 */ /* 0x000fe20000010000 */
[----:B------:R-:W-:Y:S01]  /*16ff0*/  FADD.FTZ R212, R212, R43 ;  /* 0x0000002bd4d47221 */ /* 0x000fe20000010000 */
[--C-:B------:R-:W-:Y:S03]  /*17000*/  FFMA.FTZ R43, R118, UR4, -R9.reuse ;  /* 0x00000004762b7c23 */ /* 0x100fe60008010809 */
        /* <DEDUP_REMOVED lines=148> */
.L_x_2224:
[----:B------:R-:W2:Y:S01]  /*17950*/  SHFL.BFLY PT, R0, R151, 0x2, 0x1f ;  /* 0x0c401f0097007f89 */ /* 0x000ea200000e0000 */
[C---:B------:R-:W-:Y:S01]  /*17960*/  SHF.L.U32 R5, R148.reuse, 0x1, RZ ;  /* 0x0000000194057819 */ /* 0x040fe200000006ff */
[----:B------:R-:W3:Y:S01]  /*17970*/  S2UR UR7, SR_CTAID.Y ;  /* 0x00000000000779c3 */ /* 0x000ee20000002600 */
[C---:B------:R-:W-:Y:S01]  /*17980*/  SHF.L.U32 R4, R148.reuse, 0x4, RZ ;  /* 0x0000000494047819 */ /* 0x040fe200000006ff */
[----:B------:R-:W4:Y:S01]  /*17990*/  SHFL.BFLY PT, R9, R152, 0x2, 0x1f ;  /* 0x0c401f0098097f89 */ /* 0x000f2200000e0000 */
[----:B------:R-:W-:Y:S01]  /*179a0*/  LOP3.LUT R5, R5, 0x6, RZ, 0xc0, !PT ;  /* 0x0000000605057812 */ /* 0x000fe200078ec0ff */
[----:B------:R-:W3:Y:S01]  /*179b0*/  LDCU.64 UR4, c[0x0][0x430] ;  /* 0x00008600ff0477ac */ /* 0x000ee20008000a00 */
[----:B------:R-:W-:Y:S01]  /*179c0*/  SHF.R.U32.HI R12, RZ, 0x1, R148 ;  /* 0x00000001ff0c7819 */ /* 0x000fe20000011694 */
[----:B------:R-:W-:Y:S01]  /*179d0*/  BSSY.RECONVERGENT B0, `(.L_x_2229) ;  /* 0x000005d000007945 */ /* 0x000fe20003800200 */
[----:B------:R-:W-:Y:S01]  /*179e0*/  LOP3.LUT R4, R5, 0x3e00, R4, 0xf8, !PT ;  /* 0x00003e0005047812 */ /* 0x000fe200078ef804 */
[----:B------:R-:W5:Y:S01]  /*179f0*/  S2UR UR11, SR_CTAID.Z ;  /* 0x00000000000b79c3 */ /* 0x000f620000002700 */
[----:B------:R-:W5:Y:S01]  /*17a00*/  LDCU UR9, c[0x0][0x3e0] ;  /* 0x00007c00ff0977ac */ /* 0x000f620008000800 */
[----:B------:R-:W-:-:S02]  /*17a10*/  LOP3.LUT P2, RZ, R148, 0x3, RZ, 0xc0, !PT ;  /* 0x0000000394ff7812 */ /* 0x000fc4000784c0ff */
[----:B------:R-:W-:Y:S01]  /*17a20*/  LOP3.LUT R4, R4, 0x20, R175, 0xf8, !PT ;  /* 0x0000002004047812 */ /* 0x000fe200078ef8af */
[----:B------:R-:W-:Y:S01]  /*17a30*/  UIADD3 UR10, UPT, UPT, -UR17, URZ, URZ ;  /* 0x000000ff110a7290 */ /* 0x000fe2000fffe1ff */
[----:B------:R-:W-:Y:S02]  /*17a40*/  MOV R17, 0xff800000 ;  /* 0xff80000000117802 */ /* 0x000fe40000000f00 */
[----:B------:R-:W1:Y:S01]  /*17a50*/  S2UR UR8, SR_CTAID.X ;  /* 0x00000000000879c3 */ /* 0x000e620000002500 */
[----:B------:R-:W-:Y:S01]  /*17a60*/  MOV R15, 0xff800000 ;  /* 0xff800000000f7802 */ /* 0x000fe20000000f00 */
[----:B--2---:R-:W-:Y:S01]  /*17a70*/  FADD.FTZ R7, R0, R151 ;  /* 0x0000009700077221 */ /* 0x004fe20000010000 */
[----:B---3--:R-:W-:Y:S01]  /*17a80*/  UIMAD UR4, UR7, UR4, UR17 ;  /* 0x00000004070472a4 */ /* 0x008fe2000f8e0211 */
[----:B----4-:R-:W-:-:S03]  /*17a90*/  FADD.FTZ R9, R9, R152 ;  /* 0x0000009809097221 */ /* 0x010fc60000010000 */
[----:B------:R-:W2:Y:S04]  /*17aa0*/  SHFL.BFLY PT, R2, R7, 0x1, 0x1f ;  /* 0x0c201f0007027f89 */ /* 0x000ea800000e0000 */
[----:B------:R-:W3:Y:S01]  /*17ab0*/  SHFL.BFLY PT, R0, R9, 0x1, 0x1f ;  /* 0x0c201f0009007f89 */ /* 0x000ee200000e0000 */
[----:B-----5:R-:W-:-:S04]  /*17ac0*/  UIMAD UR10, UR9, UR10, UR11 ;  /* 0x0000000a090a72a4 */ /* 0x020fc8000f8e020b */
[----:B------:R-:W-:Y:S02]  /*17ad0*/  UIMAD UR4, UR4, UR9, UR10 ;  /* 0x00000009040472a4 */ /* 0x000fe4000f8e020a */
[----:B-1----:R-:W-:-:S04]  /*17ae0*/  USHF.L.U32 UR7, UR8, 0x6, URZ ;  /* 0x0000000608077899 */ /* 0x002fc800080006ff */
[----:B------:R-:W-:Y:S01]  /*17af0*/  UIMAD UR7, UR4, UR5, UR7 ;  /* 0x00000005040772a4 */ /* 0x000fe2000f8e0207 */
[----:B--2---:R-:W-:Y:S01]  /*17b00*/  FADD.FTZ R2, R7, R2 ;  /* 0x0000000207027221 */ /* 0x004fe20000010000 */
[----:B------:R-:W-:-:S03]  /*17b10*/  LOP3.LUT R7, R174, 0xc0, R175, 0xf8, !PT ;  /* 0x000000c0ae077812 */ /* 0x000fc600078ef8af */
[----:B------:R-:W1:Y:S01]  /*17b20*/  MUFU.RCP R6, R2 ;  /* 0x0000000200067308 */ /* 0x000e620000001000 */
[----:B---3--:R-:W-:Y:S01]  /*17b30*/  FADD.FTZ R0, R9, R0 ;  /* 0x0000000009007221 */ /* 0x008fe20000010000 */
[----:B------:R-:W-:Y:S01]  /*17b40*/  BAR.SYNC.DEFER_BLOCKING 0x0 ;  /* 0x0000000000007b1d */ /* 0x000fe20000010000 */
[----:B------:R-:W-:Y:S02]  /*17b50*/  FSETP.NE.FTZ.AND P1, PT, R2, RZ, PT ;  /* 0x000000ff0200720b */ /* 0x000fe40003f35000 */
[----:B------:R-:W-:Y:S02]  /*17b60*/  LOP3.LUT R4, R4, R7, RZ, 0xfc, !PT ;  /* 0x0000000704047212 */ /* 0x000fe400078efcff */
[----:B------:R-:W-:Y:S01]  /*17b70*/  FSETP.NE.FTZ.AND P0, PT, R0, RZ, PT ;  /* 0x000000ff0000720b */ /* 0x000fe20003f15000 */
[----:B------:R-:W2:Y:S01]  /*17b80*/  MUFU.RCP R3, R0 ;  /* 0x0000000000037308 */ /* 0x000ea20000001000 */
[----:B------:R-:W-:-:S07]  /*17b90*/  LEA R4, R4, UR6, 0x2 ;  /* 0x0000000604047c11 */ /* 0x000fce000f8e10ff */
[----:B------:R-:W3:Y:S01]  /*17ba0*/  @P1 LDC R16, c[0x0][0x458] ;  /* 0x00011600ff101b82 */ /* 0x000ee20000000800 */
[----:B-1----:R-:W-:Y:S01]  /*17bb0*/  FSEL R5, R6, 1, P1 ;  /* 0x3f80000006057808 */ /* 0x002fe20000800000 */
[----:B------:R-:W1:Y:S04]  /*17bc0*/  @P1 MUFU.LG2 R2, R2 ;  /* 0x0000000200021308 */ /* 0x000e680000000c00 */
        /* <DEDUP_REMOVED lines=9> */
[----:B------:R-:W-:Y:S01]  /*17c60*/  STS.64 [R4], R168 ;  /* 0x000000a804007388 */ /* 0x000fe20000000a00 */
[----:B------:R-:W-:Y:S01]  /*17c70*/  LOP3.LUT R175, R175, 0x80, RZ, 0xc0, !PT ;  /* 0x00000080afaf7812 */ /* 0x000fe200078ec0ff */
[----:B------:R-:W4:Y:S01]  /*17c80*/  @P0 LDC R14, c[0x0][0x458] ;  /* 0x00011600ff0e0b82 */ /* 0x000f220000000800 */
[----:B--2---:R-:W-:Y:S01]  /*17c90*/  FSEL R3, R3, 1, P0 ;  /* 0x3f80000003037808 */ /* 0x004fe20000000000 */
[C-C-:B------:R-:W-:Y:S01]  /*17ca0*/  IMAD.IADD R8, R4.reuse, 0x1, -R5.reuse ;  /* 0x0000000104087824 */ /* 0x140fe200078e0a05 */
[----:B------:R-:W-:Y:S01]  /*17cb0*/  IADD3 R6, PT, PT, R4, -R175, RZ ;  /* 0x800000af04067210 */ /* 0x000fe20007ffe0ff */
[----:B------:R-:W2:Y:S01]  /*17cc0*/  @P0 MUFU.LG2 R0, R0 ;  /* 0x0000000000000308 */ /* 0x000ea20000000c00 */
[----:B-1----:R-:W-:Y:S01]  /*17cd0*/  @P1 FMUL.FTZ R2, R2, 0.69314718246459960938 ;  /* 0x3f31721802021820 */ /* 0x002fe20000410000 */
        /* <DEDUP_REMOVED lines=9> */
[----:B------:R-:W-:Y:S01]  /*17d70*/  STS.64 [R4+0x400], R170 ;  /* 0x000400aa04007388 */ /* 0x000fe20000000a00 */
[----:B------:R-:W-:Y:S01]  /*17d80*/  SHF.L.U32 R3, R148, 0x2, RZ ;  /* 0x0000000294037819 */ /* 0x000fe200000006ff */
[----:B---3--:R-:W-:-:S02]  /*17d90*/  @P1 FFMA.FTZ R17, R131, R16, R2 ;  /* 0x0000001083111223 */ /* 0x008fc40000010002 */
[----:B------:R-:W-:Y:S01]  /*17da0*/  STS.64 [R8+0x20], R164 ;  /* 0x000020a408007388 */ /* 0x000fe20000000a00 */
[----:B------:R-:W-:Y:S01]  /*17db0*/  LOP3.LUT R7, R3, 0xd8, RZ, 0xc0, !PT ;  /* 0x000000d803077812 */ /* 0x000fe200078ec0ff */
[----:B--2---:R-:W-:Y:S02]  /*17dc0*/  @P0 FMUL.FTZ R0, R0, 0.69314718246459960938 ;  /* 0x3f31721800000820 */ /* 0x004fe40000410000 */
[----:B------:R-:W-:Y:S01]  /*17dd0*/  STS.64 [R8+0x420], R166 ;  /* 0x000420a608007388 */ /* 0x000fe20000000a00 */
[----:B------:R-:W-:Y:S01]  /*17de0*/  LOP3.LUT R10, R7, 0x18, R12, 0x78, !PT ;  /* 0x00000018070a7812 */ /* 0x000fe200078e780c */
[----:B----4-:R-:W-:Y:S01]  /*17df0*/  @P0 FFMA.FTZ R15, R129, R14, R0 ;  /* 0x0000000e810f0223 */ /* 0x010fe20000010000 */
[----:B------:R-:W-:Y:S01]  /*17e00*/  LOP3.LUT R12, R12, 0x30, RZ, 0xc0, !PT ;  /* 0x000000300c0c7812 */ /* 0x000fe200078ec0ff */
[----:B------:R-:W-:Y:S01]  /*17e10*/  STS.64 [R6+0x40], R160 ;  /* 0x000040a006007388 */ /* 0x000fe20000000a00 */
[----:B------:R-:W-:-:S03]  /*17e20*/  LOP3.LUT R10, R10, 0xf24, R3, 0xf8, !PT ;  /* 0x00000f240a0a7812 */ /* 0x000fc600078ef803 */
[----:B------:R-:W-:Y:S01]  /*17e30*/  STS.64 [R6+0x440], R162 ;  /* 0x000440a206007388 */ /* 0x000fe20000000a00 */
[----:B------:R-:W-:Y:S01]  /*17e40*/  LEA R21, R10, UR6, 0x2 ;  /* 0x000000060a157c11 */ /* 0x000fe2000f8e10ff */
[----:B------:R-:W1:Y:S02]  /*17e50*/  LDCU UR6, c[0x0][0x44c] ;  /* 0x00008980ff0677ac */ /* 0x000e640008000800 */
[----:B------:R-:W-:Y:S04]  /*17e60*/  STS.64 [R13+0x60], R156 ;  /* 0x0000609c0d007388 */ /* 0x000fe80000000a00 */
[----:B------:R2:W-:Y:S01]  /*17e70*/  STS.64 [R13+0x460], R158 ;  /* 0x0004609e0d007388 */ /* 0x0005e20000000a00 */
[----:B------:R-:W-:Y:S01]  /*17e80*/  BAR.SYNC.DEFER_BLOCKING 0x0 ;  /* 0x0000000000007b1d */ /* 0x000fe20000010000 */
[----:B-1----:R-:W-:Y:S01]  /*17e90*/  UIMAD UR6, UR7, UR6, URZ ;  /* 0x00000006070672a4 */ /* 0x002fe2000f8e02ff */
[----:B--2---:R-:W-:-:S04]  /*17ea0*/  SHF.R.U32.HI R13, RZ, 0x2, R148 ;  /* 0x00000002ff0d7819 */ /* 0x004fc80000011694 */
[----:B------:R1:W2:Y:S01]  /*17eb0*/  LDS.128 R8, [R21] ;  /* 0x0000000015087984 */ /* 0x0002a20000000c00 */
[----:B------:R-:W-:-:S03]  /*17ec0*/  LOP3.LUT R12, R12, 0x7, R13, 0xf8, !PT ;  /* 0x000000070c0c7812 */ /* 0x000fc600078ef80d */
[----:B------:R1:W3:Y:S01]  /*17ed0*/  LDS.128 R4, [R21+0x800] ;  /* 0x0008000015047984 */ /* 0x0002e20000000c00 */
[----:B------:R-:W-:Y:S05]  /*17ee0*/  @P2 BRA `(.L_x_2230) ;  /* 0x00000000002c2947 */ /* 0x000fea0003800000 */
[----:B------:R-:W4:Y:S01]  /*17ef0*/  LDCU.64 UR4, c[0x0][0x428] ;  /* 0x00008500ff0477ac */ /* 0x000f220008000a00 */
[C---:B------:R-:W-:Y:S01]  /*17f00*/  VIADD R13, R12.reuse, 0x8 ;  /* 0x000000080c0d7836 */ /* 0x040fe20000000000 */
[C---:B------:R-:W-:Y:S01]  /*17f10*/  IADD3 R2, P0, PT, R12.reuse, UR7, RZ ;  /* 0x000000070c027c10 */ /* 0x040fe2000ff1e0ff */
[----:B------:R-:W-:Y:S01]  /*17f20*/  IMAD.U32 R0, RZ, RZ, UR7 ;  /* 0x00000007ff007e24 */ /* 0x000fe2000f8e00ff */
[----:B------:R-:W-:Y:S02]  /*17f30*/  ISETP.GE.AND P2, PT, R12, UR25, PT ;  /* 0x000000190c007c0c */ /* 0x000fe4000bf46270 */
[----:B------:R-:W-:Y:S02]  /*17f40*/  ISETP.GE.AND P1, PT, R13, UR25, PT ;  /* 0x000000190d007c0c */ /* 0x000fe4000bf26270 */
[----:B------:R-:W-:Y:S02]  /*17f50*/  LEA.HI.X.SX32 R13, R0, RZ, 0x1, P0 ;  /* 0x000000ff000d7211 */ /* 0x000fe400000f0eff */
[----:B----4-:R-:W-:-:S04]  /*17f60*/  LEA R12, P0, R2, UR4, 0x2 ;  /* 0x00000004020c7c11 */ /* 0x010fc8000f8010ff */
[----:B------:R-:W-:-:S05]  /*17f70*/  LEA.HI.X R13, R2, UR5, R13, 0x2, P0 ;  /* 0x00000005020d7c11 */ /* 0x000fca00080f140d */
[----:B------:R4:W-:Y:S04]  /*17f80*/  @!P2 STG.E desc[UR14][R12.64], R17 ;  /* 0x000000110c00a986 */ /* 0x0009e8000c10190e */
[----:B------:R4:W-:Y:S02]  /*17f90*/  @!P1 STG.E desc[UR14][R12.64+0x20], R15 ;  /* 0x0000200f0c009986 */ /* 0x0009e4000c10190e */
.L_x_2230:
[----:B------:R-:W-:Y:S05]  /*17fa0*/  BSYNC.RECONVERGENT B0 ;  /* 0x0000000000007941 */ /* 0x000fea0003800200 */
.L_x_2229:
[----:B----4-:R-:W4:Y:S01]  /*17fb0*/  LDS.128 R16, [R21+0x1000] ;  /* 0x0010000015107984 */ /* 0x010f220000000c00 */
[----:B------:R-:W5:Y:S01]  /*17fc0*/  LDCU UR8, c[0x0][0x440] ;  /* 0x00008800ff0877ac */ /* 0x000f620008000800 */
[C---:B------:R-:W-:Y:S02]  /*17fd0*/  LOP3.LUT R0, R3.reuse, 0x1c, RZ, 0xc0, !PT ;  /* 0x0000001c03007812 */ /* 0x040fe400078ec0ff */
[----:B------:R1:W1:Y:S01]  /*17fe0*/  LDS.128 R12, [R21+0x1800] ;  /* 0x00180000150c7984 */ /* 0x0002620000000c00 */
[----:B------:R-:W2:Y:S01]  /*17ff0*/  LDCU.64 UR4, c[0x0][0x3f8] ;  /* 0x00007f00ff0477ac */ /* 0x000ea20008000a00 */
[----:B------:R-:W-:Y:S02]  /*18000*/  LOP3.LUT R20, R3, 0xfe0, RZ, 0xc0, !PT ;  /* 0x00000fe003147812 */ /* 0x000fe400078ec0ff */
[----:B------:R-:W-:Y:S02]  /*18010*/  SHF.R.U32.HI R148, RZ, 0x3, R148 ;  /* 0x00000003ff947819 */ /* 0x000fe40000011694 */
[----:B------:R-:W-:-:S03]  /*18020*/  LOP3.LUT R20, R20, 0x1c, R3, 0xf8, !PT ;  /* 0x0000001c14147812 */ /* 0x000fc600078ef803 */
[----:B------:R-:W-:Y:S01]  /*18030*/  VIADD R3, R148, 0x10 ;  /* 0x0000001094037836 */ /* 0x000fe20000000000 */
[----:B------:R-:W-:Y:S01]  /*18040*/  IADD3 R20, P1, PT, R20, UR6, RZ ;  /* 0x0000000614147c10 */ /* 0x000fe2000ff3e0ff */
[----:B------:R-:W-:Y:S01]  /*18050*/  VIADD R2, R148, 0x20 ;  /* 0x0000002094027836 */ /* 0x000fe20000000000 */
[----:B-----5:R-:W-:Y:S01]  /*18060*/  ISETP.GE.AND P0, PT, R0, UR8, PT ;  /* 0x0000000800007c0c */ /* 0x020fe2000bf06270 */
[----:B------:R-:W-:-:S03]  /*18070*/  IMAD.U32 R0, RZ, RZ, UR6 ;  /* 0x00000006ff007e24 */ /* 0x000fc6000f8e00ff */
[C---:B------:R-:W-:Y:S01]  /*18080*/  ISETP.GE.OR P4, PT, R148.reuse, UR25, P0 ;  /* 0x0000001994007c0c */ /* 0x040fe20008786670 */
[----:B------:R-:W-:Y:S01]  /*18090*/  VIADD R148, R148, 0x30 ;  /* 0x0000003094947836 */ /* 0x000fe20000000000 */
[----:B------:R-:W-:Y:S02]  /*180a0*/  ISETP.GE.OR P3, PT, R3, UR25, P0 ;  /* 0x0000001903007c0c */ /* 0x000fe40008766670 */
[----:B------:R-:W-:Y:S02]  /*180b0*/  ISETP.GE.OR P2, PT, R2, UR25, P0 ;  /* 0x0000001902007c0c */ /* 0x000fe40008746670 */
[----:B------:R-:W-:Y:S02]  /*180c0*/  ISETP.GE.OR P0, PT, R148, UR25, P0 ;  /* 0x0000001994007c0c */ /* 0x000fe40008706670 */
[----:B------:R-:W-:Y:S02]  /*180d0*/  LEA.HI.X.SX32 R3, R0, RZ, 0x1, P1 ;  /* 0x000000ff00037211 */ /* 0x000fe400008f0eff */
        /* <DEDUP_REMOVED lines=8> */
.L_x_2231:
        /* <DEDUP_REMOVED lines=10> */
.L_x_4897:


//--------------------- .text._ZN5flash24flash_fwd_splitkv_kernelI23Flash_fwd_kernel_traitsILi32ELi64ELi256ELi4ELb0ELb0EN7cutlass10bfloat16_tE19Flash_kernel_traitsILi32ELi64ELi256ELi4ES3_EELb1ELb0ELb0ELb0ELb1ELb0ELb1ELb1EEEvNS_16Flash_fwd_paramsE --------------------------
	.section	.text._ZN5flash24flash_fwd_splitkv_kernelI23Flash_fwd_kernel_traitsILi32ELi64ELi256ELi4ELb0ELb0EN7cutlass10bfloat16_tE19Flash_kernel_traitsILi32ELi64ELi256ELi4ES3_EELb1ELb0ELb0ELb0ELb1ELb0ELb1ELb1EEEvNS_16Flash_fwd_paramsE,"ax",@progbits
	.align	128
        .global         _ZN5flash24flash_fwd_splitkv_kernelI23Flash_fwd_kernel_traitsILi32ELi64ELi256ELi4ELb0ELb0EN7cutlass10bfloat16_tE19Flash_kernel_traitsILi32ELi64ELi256ELi4ES3_EELb1ELb0ELb0ELb0ELb1ELb0ELb1ELb1EEEvNS_16Flash_fwd_paramsE
        .type           _ZN5flash24flash_fwd_splitkv_kernelI23Flash_fwd_kernel_traitsILi32ELi64ELi256ELi4ELb0ELb0EN7cutlass10bfloat16_tE19Flash_kernel_traitsILi32ELi64ELi256ELi4ES3_EELb1ELb0ELb0ELb0ELb1ELb0ELb1ELb1EEEvNS_16Flash_fwd_paramsE,@function
        .size           _ZN5flash24flash_fwd_splitkv_kernelI23Flash_fwd_kernel_traitsILi32ELi64ELi256ELi4ELb0ELb0EN7cutlass10bfloat16_tE19Flash_kernel_traitsILi32ELi64ELi256ELi4ES3_EELb1ELb0ELb0ELb0ELb1ELb0ELb1ELb1EEEvNS_16Flash_fwd_paramsE,(.L_x_4898 - _ZN5flash24flash_fwd_splitkv_kernelI23Flash_fwd_kernel_traitsILi32ELi64ELi256ELi4ELb0ELb0EN7cutlass10bfloat16_tE19Flash_kernel_traitsILi32ELi64ELi256ELi4ES3_EELb1ELb0ELb0ELb0ELb1ELb0ELb1ELb1EEEvNS_16Flash_fwd_paramsE)
        .other          _ZN5flash24flash_fwd_splitkv_kernelI23Flash_fwd_kernel_traitsILi32ELi64ELi256ELi4ELb0ELb0EN7cutlass10bfloat16_tE19Flash_kernel_traitsILi32ELi64ELi256ELi4ES3_EELb1ELb0ELb0ELb0ELb1ELb0ELb1ELb1EEEvNS_16Flash_fwd_paramsE,@"STO_CUDA_ENTRY STV_DEFAULT"
_ZN5flash24flash_fwd_splitkv_kernelI23Flash_fwd_kernel_traitsILi32ELi64ELi256ELi4ELb0ELb0EN7cutlass10bfloat16_tE19Flash_kernel_traitsILi32ELi64ELi256ELi4ES3_EELb1ELb0ELb0ELb0ELb1ELb0ELb1ELb1EEEvNS_16Flash_fwd_paramsE:
.text._ZN5flash24flash_fwd_splitkv_kernelI23Flash_fwd_kernel_traitsILi32ELi64ELi256ELi4ELb0ELb0EN7cutlass10bfloat16_tE19Flash_kernel_traitsILi32ELi64ELi256ELi4ES3_EELb1ELb0ELb0ELb0ELb1ELb0ELb1ELb1EEEvNS_16Flash_fwd_paramsE:
        /* <DEDUP_REMOVED lines=70> */
.L_x_2232:
        /* <DEDUP_REMOVED lines=59> */
[----:B------:R-:W-:Y:S01]  /*0810*/  SHF.R.U32.HI R6, RZ, 0x3, R50 ;  /* 0x00000003ff067819 */ /* 0x000fe20000011632 */
[----:B------:R-:W3:Y:S04]  /*0820*/  LDCU.64 UR8, c[0x0][0x3f8] ;  /* 0x00007f00ff0877ac */ /* 0x000ee80008000a00 */
[----:B------:R-:W-:Y:S02]  /*0830*/  VIADD R3, R6, 0x20 ;  /* 0x0000002006037836 */ /* 0x000fe40000000000 */
[----:B-1----:R-:W-:-:S04]  /*0840*/  IMAD R4, R2, R4, R215 ;  /* 0x0000000402047224 */ /* 0x002fc800078e02d7 */
[----:B------:R-:W-:-:S04]  /*0850*/  IMAD R4, R4, R8, R7 ;  /* 0x0000000804047224 */ /* 0x000fc800078e0207 */
[--C-:B------:R-:W-:Y:S02]  /*0860*/  IMAD R5, R4, R5, R213.reuse ;  /* 0x0000000504057224 */ /* 0x100fe400078e02d5 */
[----:B------:R-:W-:Y:S02]  /*0870*/  IMAD.IADD R213, R214, 0x1, -R213 ;  /* 0x00000001d6d57824 */ /* 0x000fe400078e0ad5 */
[----:B--2---:R-:W-:Y:S01]  /*0880*/  IMAD R0, R5, UR4, RZ ;  /* 0x0000000405007c24 */ /* 0x004fe2000f8e02ff */
[----:B------:R-:W1:Y:S01]  /*0890*/  LDCU.64 UR4, c[0x0][0x428] ;  /* 0x00008500ff0477ac */ /* 0x000e620008000a00 */
[----:B------:R-:W-:Y:S01]  /*08a0*/  VIADD R4, R6, 0x10 ;  /* 0x0000001006047836 */ /* 0x000fe20000000000 */
[----:B------:R-:W-:Y:S02]  /*08b0*/  ISETP.GE.AND P5, PT, R3, R213, PT ;  /* 0x000000d50300720c */ /* 0x000fe40003fa6270 */
[C---:B------:R-:W-:Y:S02]  /*08c0*/  LEA R2, P0, R50.reuse, R0, 0x2 ;  /* 0x0000000032027211 */ /* 0x040fe400078010ff */
[----:B------:R-:W-:-:S02]  /*08d0*/  LOP3.LUT P1, R50, R50, 0x7, RZ, 0xc0, !PT ;  /* 0x0000000732327812 */ /* 0x000fc4000782c0ff */
[----:B------:R-:W-:Y:S02]  /*08e0*/  LEA.HI.X.SX32 R0, R0, RZ, 0x1, P0 ;  /* 0x000000ff00007211 */ /* 0x000fe400000f0eff */
[----:B---3--:R-:W-:Y:S02]  /*08f0*/  LEA R8, P0, R2, UR8, 0x2 ;  /* 0x0000000802087c11 */ /* 0x008fe4000f8010ff */
[-C--:B------:R-:W-:Y:S02]  /*0900*/  ISETP.GE.AND P6, PT, R4, R213.reuse, PT ;  /* 0x000000d50400720c */ /* 0x080fe40003fc6270 */
[----:B------:R-:W-:Y:S01]  /*0910*/  LEA.HI.X R9, R2, UR9, R0, 0x2, P0 ;  /* 0x0000000902097c11 */ /* 0x000fe200080f1400 */
[C---:B------:R-:W-:Y:S01]  /*0920*/  VIADD R0, R6.reuse, 0x30 ;  /* 0x0000003006007836 */ /* 0x040fe20000000000 */
[CC--:B------:R-:W-:Y:S02]  /*0930*/  ISETP.GE.AND P0, PT, R6.reuse, R213.reuse, PT ;  /* 0x000000d50600720c */ /* 0x0c0fe40003f06270 */
[----:B------:R-:W-:Y:S01]  /*0940*/  ISETP.GE.OR P3, PT, R6, R213, P1 ;  /* 0x000000d50600720c */ /* 0x000fe20000f66670 */
[----:B------:R2:W-:Y:S01]  /*0950*/  @!P5 STG.E.128 desc[UR6][R8.64+0x1000], RZ ;  /* 0x001000ff0800d986 */ /* 0x0005e2000c101d06 */
[----:B------:R-:W-:-:S02]  /*0960*/  ISETP.NE.OR P2, PT, R50, RZ, P6 ;  /* 0x000000ff3200720c */ /* 0x000fc40003745670 */
[----:B------:R-:W-:Y:S02]  /*0970*/  ISETP.NE.OR P1, PT, R50, RZ, P5 ;  /* 0x000000ff3200720c */ /* 0x000fe40002f25670 */
[C---:B------:R-:W-:Y:S01]  /*0980*/  IADD3 R6, P4, PT, R5.reuse, R6, RZ ;  /* 0x0000000605067210 */ /* 0x040fe20007f9e0ff */
[----:B------:R2:W-:Y:S03]  /*0990*/  @!P6 STG.E.128 desc[UR6][R8.64+0x800], RZ ;  /* 0x000800ff0800e986 */ /* 0x0005e6000c101d06 */
[----:B------:R-:W-:Y:S01]  /*09a0*/  LEA.HI.X.SX32 R5, R5, RZ, 0x1, P4 ;  /* 0x000000ff05057211 */ /* 0x000fe200020f0eff */
[----:B------:R2:W-:Y:S01]  /*09b0*/  @!P0 STG.E.128 desc[UR6][R8.64], RZ ;  /* 0x000000ff08008986 */ /* 0x0005e2000c101d06 */
[----:B------:R-:W-:Y:S01]  /*09c0*/  ISETP.GE.AND P0, PT, R0, R213, PT ;  /* 0x000000d50000720c */ /* 0x000fe20003f06270 */
[----:B------:R-:W-:Y:S01]  /*09d0*/  @!P3 IMAD.MOV.U32 R3, RZ, RZ, -0x800000 ;  /* 0xff800000ff03b424 */ /* 0x000fe200078e00ff */
[----:B-1----:R-:W-:Y:S01]  /*09e0*/  LEA R4, P4, R6, UR4, 0x2 ;  /* 0x0000000406047c11 */ /* 0x002fe2000f8810ff */
[----:B------:R-:W-:-:S02]  /*09f0*/  @!P2 IMAD.MOV.U32 R2, RZ, RZ, -0x800000 ;  /* 0xff800000ff02a424 */ /* 0x000fc400078e00ff */
[----:B------:R-:W-:Y:S01]  /*0a00*/  @!P1 IMAD.MOV.U32 R0, RZ, RZ, -0x800000 ;  /* 0xff800000ff009424 */ /* 0x000fe200078e00ff */
[----:B------:R-:W-:-:S07]  /*0a10*/  LEA.HI.X R5, R6, UR5, R5, 0x2, P4 ;  /* 0x0000000506057c11 */ /* 0x000fce000a0f1405 */
        /* <DEDUP_REMOVED lines=9> */
.L_x_2233:
        /* <DEDUP_REMOVED lines=9> */
.L_x_2234:
[----:B------:R-:W-:-:S04]  /*0b40*/  UISETP.NE.U32.AND UP0, UPT, UR12, URZ, UPT ;  /* 0x000000ff0c00728c */ /* 0x000fc8000bf05070 */
[----:B------:R-:W-:-:S09]  /*0b50*/  UISETP.NE.AND.EX UP0, UPT, UR13, URZ, UPT, UP0 ;  /* 0x000000ff0d00728c */ /* 0x000fd2000bf05300 */
[----:B------:R-:W-:Y:S05]  /*0b60*/  BRA.U !UP0, `(.L_x_2235) ;  /* 0x0000000508a47547 */ /* 0x000fea000b800000 */
[----:B------:R-:W2:Y:S01]  /*0b70*/  LDC R4, c[0x0][0x4f0] ;  /* 0x00013c00ff047b82 */ /* 0x000ea20000000800 */
[----:B-1----:R-:W-:Y:S01]  /*0b80*/  LEA R3, R34, 0xffffff00, 0x8 ;  /* 0xffffff0022037811 */ /* 0x002fe200078e40ff */
[----:B------:R-:W1:Y:S03]  /*0b90*/  LDCU.64 UR4, c[0x0][0x4e8] ;  /* 0x00009d00ff0477ac */ /* 0x000e660008000a00 */
[----:B-----5:R-:W-:Y:S01]  /*0ba0*/  IABS R2, R3 ;  /* 0x0000000300027213 */ /* 0x020fe20000000000 */
[----:B------:R-:W3:Y:S02]  /*0bb0*/  LDCU.64 UR8, c[0x0][0x3a0] ;  /* 0x00007400ff0877ac */ /* 0x000ee40008000a00 */
[----:B------:R-:W4:Y:S01]  /*0bc0*/  LDC R14, c[0x0][0x3e8] ;  /* 0x0000fa00ff0e7b82 */ /* 0x000f220000000800 */
[----:B------:R-:W3:Y:S01]  /*0bd0*/  LDCU.64 UR14, c[0x0][0x3b8] ;  /* 0x00007700ff0e77ac */ /* 0x000ee20008000a00 */
[----:B--2---:R-:W-:-:S02]  /*0be0*/  IABS R8, R4 ;  /* 0x0000000400087213 */ /* 0x004fc40000000000 */
[----:B------:R-:W-:Y:S02]  /*0bf0*/  ISETP.NE.AND P3, PT, R4, RZ, PT ;  /* 0x000000ff0400720c */ /* 0x000fe40003f65270 */
        /* <DEDUP_REMOVED lines=22> */
[----:B------:R-:W-:-:S02]  /*0d60*/  ISETP.GE.AND P2, PT, R2, RZ, PT ;  /* 0x000000ff0200720c */ /* 0x000fc40003f46270 */
[----:B------:R-:W-:-:S05]  /*0d70*/  MOV R8, R223 ;  /* 0x000000df00087202 */ /* 0x000fca0000000f00 */
[----:B------:R-:W-:-:S05]  /*0d80*/  @P1 VIADD R9, R9, 0x1 ;  /* 0x0000000109091836 */ /* 0x000fca0000000000 */
[----:B------:R-:W-:Y:S01]  /*0d90*/  MOV R2, R9 ;  /* 0x0000000900027202 */ /* 0x000fe20000000f00 */
[----:B------:R-:W-:-:S04]  /*0da0*/  IMAD.MOV.U32 R9, RZ, RZ, R222 ;  /* 0x000000ffff097224 */ /* 0x000fc800078e00de */
[----:B------:R-:W-:Y:S01]  /*0db0*/  @!P2 IMAD.MOV R2, RZ, RZ, -R2 ;  /* 0x000000ffff02a224 */ /* 0x000fe200078e0a02 */
[----:B------:R-:W-:-:S05]  /*0dc0*/  @!P3 LOP3.LUT R2, RZ, R4, RZ, 0x33, !PT ;  /* 0x00000004ff02b212 */ /* 0x000fca00078e33ff */
[----:B------:R-:W-:-:S06]  /*0dd0*/  IMAD.WIDE R16, R2, 0x4, R8 ;  /* 0x0000000402107825 */ /* 0x000fcc00078e0208 */
[----:B------:R-:W2:Y:S01]  /*0de0*/  LDG.E R16, desc[UR6][R16.64] ;  /* 0x0000000610107981 */ /* 0x000ea2000c1e1900 */
[----:B----4-:R-:W-:Y:S02]  /*0df0*/  IABS R5, R14 ;  /* 0x0000000e00057213 */ /* 0x010fe40000000000 */
[----:B------:R-:W-:Y:S02]  /*0e00*/  IADD3 R2, PT, PT, -R2, RZ, RZ ;  /* 0x000000ff02027210 */ /* 0x000fe40007ffe1ff */
[----:B------:R-:W4:Y:S01]  /*0e10*/  I2F.RP R10, R5 ;  /* 0x00000005000a7306 */ /* 0x000f220000209400 */
[----:B---3--:R-:W-:Y:S02]  /*0e20*/  MOV R48, UR14 ;  /* 0x0000000e00307c02 */ /* 0x008fe40008000f00 */
[----:B------:R-:W-:Y:S01]  /*0e30*/  IMAD R3, R4, R2, R3 ;  /* 0x0000000204037224 */ /* 0x000fe200078e0203 */
[----:B------:R-:W-:Y:S02]  /*0e40*/  ISETP.NE.AND P2, PT, R14, RZ, PT ;  /* 0x000000ff0e00720c */ /* 0x000fe40003f45270 */
[----:B------:R-:W-:-:S02]  /*0e50*/  MOV R49, UR15 ;  /* 0x0000000f00317c02 */ /* 0x000fc40008000f00 */
[----:B------:R-:W-:-:S05]  /*0e60*/  SHF.R.S32.HI R2, RZ, 0x1f, R3 ;  /* 0x0000001fff027819 */ /* 0x000fca0000011403 */
[----:B------:R-:W-:Y:S01]  /*0e70*/  IMAD R4, R2, R48, RZ ;  /* 0x0000003002047224 */ /* 0x000fe200078e02ff */
[----:B----4-:R-:W3:Y:S03]  /*0e80*/  MUFU.RCP R10, R10 ;  /* 0x0000000a000a7308 */ /* 0x010ee60000001000 */
[----:B------:R-:W-:Y:S01]  /*0e90*/  IMAD R4, R3, R49, R4 ;  /* 0x0000003103047224 */ /* 0x000fe200078e0204 */
[----:B---3--:R-:W-:-:S04]  /*0ea0*/  IADD3 R10, PT, PT, R10, 0xffffffe, RZ ;  /* 0x0ffffffe0a0a7810 */ /* 0x008fc80007ffe0ff */
        /* <DEDUP_REMOVED lines=11> */
[----:B------:R-:W-:Y:S01]  /*0f60*/  @!P0 IADD3 R8, PT, PT, R8, -R5, RZ ;  /* 0x8000000508088210 */ /* 0x000fe20007ffe0ff */
[----:B------:R-:W-:-:S03]  /*0f70*/  @!P0 VIADD R9, R9, 0x1 ;  /* 0x0000000109098836 */ /* 0x000fc60000000000 */
[----:B------:R-:W-:Y:S02]  /*0f80*/  ISETP.GE.U32.AND P1, PT, R8, R5, PT ;  /* 0x000000050800720c */ /* 0x000fe40003f26070 */
[-C--:B------:R-:W-:Y:S02]  /*0f90*/  LOP3.LUT R5, R7, R14.reuse, RZ, 0x3c, !PT ;  /* 0x0000000e07057212 */ /* 0x080fe400078e3cff */
[----:B------:R-:W-:Y:S02]  /*0fa0*/  LOP3.LUT R14, RZ, R14, RZ, 0x33, !PT ;  /* 0x0000000eff0e7212 */ /* 0x000fe400078e33ff */
[----:B------:R-:W-:-:S07]  /*0fb0*/  ISETP.GE.AND P3, PT, R5, RZ, PT ;  /* 0x000000ff0500720c */ /* 0x000fce0003f66270 */
[----:B------:R-:W-:-:S05]  /*0fc0*/  @P1 IADD3 R9, PT, PT, R9, 0x1, RZ ;  /* 0x0000000109091810 */ /* 0x000fca0007ffe0ff */
[----:B------:R-:W-:-:S05]  /*0fd0*/  IMAD.MOV.U32 R5, RZ, RZ, R9 ;  /* 0x000000ffff057224 */ /* 0x000fca00078e0009 */
[----:B------:R-:W-:-:S04]  /*0fe0*/  @!P3 IADD3 R5, PT, PT, -R5, RZ, RZ ;  /* 0x000000ff0505b210 */ /* 0x000fc80007ffe1ff */
[----:B------:R-:W-:Y:S02]  /*0ff0*/  SEL R5, R14, R5, !P2 ;  /* 0x000000050e057207 */ /* 0x000fe40005000000 */
        /* <DEDUP_REMOVED lines=10> */
[----:B------:R-:W-:Y:S01]  /*10a0*/  IMAD.IADD R11, R17, 0x1, R10 ;  /* 0x00000001110b7824 */ /* 0x000fe200078e020a */
[----:B------:R-:W-:Y:S01]  /*10b0*/  MOV R12, R18 ;  /* 0x00000012000c7202 */ /* 0x000fe20000000f00 */
[----:B------:R-:W-:-:S04]  /*10c0*/  IMAD.MOV.U32 R10, RZ, RZ, R16 ;  /* 0x000000ffff0a7224 */ /* 0x000fc800078e0010 */
[----:B------:R-:W-:-:S05]  /*10d0*/  IMAD.WIDE.U32 R12, R3, R48, R12 ;  /* 0x00000030030c7225 */ /* 0x000fca00078e000c */
[----:B------:R-:W-:Y:S02]  /*10e0*/  IADD3 R13, PT, PT, R13, R4, RZ ;  /* 0x000000040d0d7210 */ /* 0x000fe40007ffe0ff */
[----:B--2---:R-:W-:Y:S01]  /*10f0*/  MOV R68, UR4 ;  /* 0x0000000400447c02 */ /* 0x004fe20008000f00 */
[----:B------:R-:W-:Y:S02]  /*1100*/  IMAD.U32 R69, RZ, RZ, UR5 ;  /* 0x00000005ff457e24 */ /* 0x000fe4000f8e00ff */
[----:B-1----:R-:W-:-:S04]  /*1110*/  IMAD.WIDE.U32 R12, R5, UR8, R12 ;  /* 0x00000008050c7c25 */ /* 0x002fc8000f8e000c */
[-C--:B------:R-:W-:Y:S02]  /*1120*/  IMAD R2, R2, R68.reuse, RZ ;  /* 0x0000004402027224 */ /* 0x080fe400078e02ff */
[----:B------:R-:W-:-:S04]  /*1130*/  IMAD.WIDE.U32 R10, R3, R68, R10 ;  /* 0x00000044030a7225 */ /* 0x000fc800078e000a */
[----:B------:R-:W-:Y:S01]  /*1140*/  IMAD R2, R3, R69, R2 ;  /* 0x0000004503027224 */ /* 0x000fe200078e0202 */
[----:B------:R-:W-:-:S04]  /*1150*/  SHF.R.S32.HI R3, RZ, 0x1f, R5 ;  /* 0x0000001fff037819 */ /* 0x000fc80000011405 */
[----:B------:R-:W-:Y:S01]  /*1160*/  IADD3 R11, PT, PT, R11, R2, RZ ;  /* 0x000000020b0b7210 */ /* 0x000fe20007ffe0ff */
[C---:B------:R-:W-:Y:S02]  /*1170*/  IMAD R2, R3.reuse, UR8, RZ ;  /* 0x0000000803027c24 */ /* 0x040fe4000f8e02ff */
[----:B------:R-:W-:Y:S02]  /*1180*/  IMAD R3, R3, UR10, RZ ;  /* 0x0000000a03037c24 */ /* 0x000fe4000f8e02ff */
[----:B------:R-:W-:-:S04]  /*1190*/  IMAD.WIDE.U32 R10, R5, UR10, R10 ;  /* 0x0000000a050a7c25 */ /* 0x000fc8000f8e000a */
[C---:B------:R-:W-:Y:S02]  /*11a0*/  IMAD R3, R5.reuse, UR11, R3 ;  /* 0x0000000b05037c24 */ /* 0x040fe4000f8e0203 */
[----:B------:R-:W-:Y:S01]  /*11b0*/  IMAD R2, R5, UR9, R2 ;  /* 0x0000000905027c24 */ /* 0x000fe2000f8e0202 */
[----:B------:R-:W-:Y:S02]  /*11c0*/  MOV R5, R12 ;  /* 0x0000000c00057202 */ /* 0x000fe40000000f00 */
[----:B------:R-:W-:Y:S01]  /*11d0*/  IADD3 R8, PT, PT, R11, R3, RZ ;  /* 0x000000030b087210 */ /* 0x000fe20007ffe0ff */
[----:B------:R-:W-:Y:S01]  /*11e0*/  IMAD.IADD R4, R13, 0x1, R2 ;  /* 0x000000010d047824 */ /* 0x000fe200078e0202 */
[----:B------:R-:W-:Y:S06]  /*11f0*/  BRA `(.L_x_2236) ;  /* 0x0000000400947947 */ /* 0x000fec0003800000 */
.L_x_2235:
        /* <DEDUP_REMOVED lines=17> */
.L_x_2237:
[----:B------:R-:W2:Y:S01]  /*1310*/  LDC.64 R48, c[0x0][0x3b8] ;  /* 0x0000ee00ff307b82 */ /* 0x000ea20000000a00 */
[----:B------:R-:W-:-:S05]  /*1320*/  IADD3 R8, PT, PT, R4, R5, RZ ;  /* 0x0000000504087210 */ /* 0x000fca0007ffe0ff */
[C---:B--2---:R-:W-:Y:S02]  /*1330*/  IMAD R16, R8.reuse, R49, RZ ;  /* 0x0000003108107224 */ /* 0x044fe400078e02ff */
[----:B------:R-:W-:-:S05]  /*1340*/  IMAD.WIDE.U32 R8, R8, R48, RZ ;  /* 0x0000003008087225 */ /* 0x000fca00078e00ff */
[----:B------:R-:W-:Y:S02]  /*1350*/  IADD3 R16, PT, PT, R9, R16, RZ ;  /* 0x0000001009107210 */ /* 0x000fe40007ffe0ff */
[----:B------:R-:W-:Y:S02]  /*1360*/  MOV R17, R8 ;  /* 0x0000000800117202 */ /* 0x000fe40000000f00 */
.L_x_2238:
        /* <DEDUP_REMOVED lines=15> */
.L_x_2239:
[----:B------:R-:W2:Y:S01]  /*1460*/  LDC.64 R68, c[0x0][0x3c0] ;  /* 0x0000f000ff447b82 */ /* 0x000ea20000000a00 */
[----:B------:R-:W-:-:S05]  /*1470*/  IADD3 R4, PT, PT, R4, R5, RZ ;  /* 0x0000000504047210 */ /* 0x000fca0007ffe0ff */
[C---:B--2---:R-:W-:Y:S02]  /*1480*/  IMAD R18, R4.reuse, R69, RZ ;  /* 0x0000004504127224 */ /* 0x044fe400078e02ff */
[----:B------:R-:W-:-:S05]  /*1490*/  IMAD.WIDE.U32 R4, R4, R68, RZ ;  /* 0x0000004404047225 */ /* 0x000fca00078e00ff */
[----:B------:R-:W-:Y:S02]  /*14a0*/  IADD3 R18, PT, PT, R5, R18, RZ ;  /* 0x0000001205127210 */ /* 0x000fe40007ffe0ff */
[----:B------:R-:W-:-:S07]  /*14b0*/  MOV R19, R4 ;  /* 0x0000000400137202 */ /* 0x000fce0000000f00 */
.L_x_2240:
        /* <DEDUP_REMOVED lines=18> */
[----:B------:R-:W-:Y:S01]  /*15e0*/  IMAD.HI.U32 R9, R9, R4, R8 ;  /* 0x0000000409097227 */ /* 0x000fe200078e0008 */
[----:B------:R-:W-:-:S03]  /*15f0*/  LEA R8, R34, 0xffffff00, 0x8 ;  /* 0xffffff0022087811 */ /* 0x000fc600078e40ff */
[----:B------:R-:W-:Y:S01]  /*1600*/  IMAD.MOV.U32 R4, RZ, RZ, R3 ;  /* 0x000000ffff047224 */ /* 0x000fe200078e0003 */
[----:B------:R-:W-:Y:S01]  /*1610*/  SHF.R.S32.HI R10, RZ, 0x1f, R8 ;  /* 0x0000001fff0a7819 */ /* 0x000fe20000011408 */
[----:B------:R-:W-:-:S04]  /*1620*/  IMAD.WIDE.U32 R18, R8, R68, R18 ;  /* 0x0000004408127225 */ /* 0x000fc800078e0012 */
[----:B------:R-:W-:-:S04]  /*1630*/  IMAD.HI.U32 R9, R9, R4, RZ ;  /* 0x0000000409097227 */ /* 0x000fc800078e00ff */
[C---:B------:R-:W-:Y:S01]  /*1640*/  IMAD R11, R10.reuse, R68, RZ ;  /* 0x000000440a0b7224 */ /* 0x040fe200078e02ff */
[----:B------:R-:W-:Y:S01]  /*1650*/  IADD3 R3, PT, PT, -R9, RZ, RZ ;  /* 0x000000ff09037210 */ /* 0x000fe20007ffe1ff */
[-C--:B------:R-:W-:Y:S02]  /*1660*/  IMAD R10, R10, R48.reuse, RZ ;  /* 0x000000300a0a7224 */ /* 0x080fe400078e02ff */
[----:B------:R-:W-:Y:S02]  /*1670*/  IMAD R11, R8, R69, R11 ;  /* 0x00000045080b7224 */ /* 0x000fe400078e020b */
[----:B------:R-:W-:Y:S02]  /*1680*/  IMAD R3, R2, R3, R4 ;  /* 0x0000000302037224 */ /* 0x000fe400078e0204 */
[----:B------:R-:W1:Y:S01]  /*1690*/  LDC.64 R4, c[0x0][0x3d8] ;  /* 0x0000f600ff047b82 */ /* 0x000e620000000a00 */
[----:B------:R-:W-:Y:S01]  /*16a0*/  IMAD.WIDE.U32 R16, R8, R48, R16 ;  /* 0x0000003008107225 */ /* 0x000fe200078e0010 */
[----:B------:R-:W-:-:S02]  /*16b0*/  IADD3 R19, PT, PT, R19, R11, RZ ;  /* 0x0000000b13137210 */ /* 0x000fc40007ffe0ff */
[----:B------:R-:W-:Y:S01]  /*16c0*/  ISETP.GT.U32.AND P0, PT, R2, R3, PT ;  /* 0x000000030200720c */ /* 0x000fe20003f04070 */
[----:B------:R-:W-:-:S04]  /*16d0*/  IMAD R10, R8, R49, R10 ;  /* 0x00000031080a7224 */ /* 0x000fc800078e020a */
[----:B------:R-:W-:-:S08]  /*16e0*/  IMAD.IADD R17, R17, 0x1, R10 ;  /* 0x0000000111117824 */ /* 0x000fd000078e020a */
[----:B------:R-:W-:Y:S01]  /*16f0*/  @!P0 IMAD.IADD R3, R3, 0x1, -R2 ;  /* 0x0000000103038824 */ /* 0x000fe200078e0a02 */
[----:B------:R-:W-:-:S04]  /*1700*/  @!P0 IADD3 R9, PT, PT, R9, 0x1, RZ ;  /* 0x0000000109098810 */ /* 0x000fc80007ffe0ff */
        /* <DEDUP_REMOVED lines=12> */
[----:B--2---:R-:W-:Y:S02]  /*17d0*/  IMAD R11, R11, R2, RZ ;  /* 0x000000020b0b7224 */ /* 0x004fe400078e02ff */
[C---:B------:R-:W-:Y:S01]  /*17e0*/  IMAD R5, R8.reuse, R5, R10 ;  /* 0x0000000508057224 */ /* 0x040fe200078e020a */
[----:B------:R-:W-:Y:S01]  /*17f0*/  MOV R10, R18 ;  /* 0x00000012000a7202 */ /* 0x000fe20000000f00 */
[----:B------:R-:W-:-:S04]  /*1800*/  IMAD.WIDE.U32 R16, R8, R2, R16 ;  /* 0x0000000208107225 */ /* 0x000fc800078e0010 */
[----:B------:R-:W-:Y:S02]  /*1810*/  IMAD R3, R8, R3, R11 ;  /* 0x0000000308037224 */ /* 0x000fe400078e020b */
[----:B------:R-:W-:Y:S01]  /*1820*/  IMAD.IADD R8, R19, 0x1, R5 ;  /* 0x0000000113087824 */ /* 0x000fe200078e0205 */
[----:B------:R-:W-:Y:S01]  /*1830*/  MOV R5, R16 ;  /* 0x0000001000057202 */ /* 0x000fe20000000f00 */
[----:B------:R-:W-:-:S07]  /*1840*/  IMAD.IADD R4, R17, 0x1, R3 ;  /* 0x0000000111047824 */ /* 0x000fce00078e0203 */
.L_x_2236:
[----:B------:R-:W-:Y:S01]  /*1850*/  IMAD.MOV.U32 R32, RZ, RZ, RZ ;  /* 0x000000ffff207224 */ /* 0x000fe200078e00ff */
[----:B------:R-:W-:Y:S01]  /*1860*/  ISETP.NE.AND P0, PT, R6, -0x1, PT ;  /* 0xffffffff0600780c */ /* 0x000fe20003f05270 */
[----:B------:R-:W1:Y:S01]  /*1870*/  LDC.64 R104, c[0x0][0x3b0] ;  /* 0x0000ec00ff687b82 */ /* 0x000e620000000a00 */
[----:B------:R-:W2:Y:S03]  /*1880*/  LDCU.64 UR4, c[0x0][0x3c8] ;  /* 0x00007900ff0477ac */ /* 0x000ea60008000a00 */
[----:B------:R3:W5:Y:S01]  /*1890*/  @P5 LDG.E R32, desc[UR6][R108.64] ;  /* 0x000000066c205981 */ /* 0x000762000c1e1900 */
[C---:B------:R-:W-:Y:S01]  /*18a0*/  IMAD.SHL.U32 R51, R50.reuse, 0x8, RZ ;  /* 0x0000000832337824 */ /* 0x040fe200078e00ff */
[----:B------:R-:W-:Y:S01]  /*18b0*/  SHF.R.S32.HI R11, RZ, 0x1f, R7 ;  /* 0x0000001fff0b7819 */ /* 0x000fe20000011407 */
[----:B------:R-:W4:Y:S01]  /*18c0*/  LDCU.64 UR8, c[0x0][0x388] ;  /* 0x00007100ff0877ac */ /* 0x000f220008000a00 */
[----:B------:R-:W-:Y:S01]  /*18d0*/  SHF.R.U32.HI R106, RZ, 0x2, R50 ;  /* 0x00000002ff6a7819 */ /* 0x000fe20000011632 */
[----:B------:R-:W-:Y:S01]  /*18e0*/  IMAD.SHL.U32 R98, R50, 0x4, RZ ;  /* 0x0000000432627824 */ /* 0x000fe200078e00ff */
[----:B------:R-:W-:-:S02]  /*18f0*/  MOV R107, RZ ;  /* 0x000000ff006b7202 */ /* 0x000fc40000000f00 */
[----:B------:R-:W4:Y:S01]  /*1900*/  @!P0 LDC.64 R2, c[0x0][0x398] ;  /* 0x0000e600ff028b82 */ /* 0x000f220000000a00 */
[----:B------:R-:W-:Y:S02]  /*1910*/  SHF.L.U32 R45, R50, 0x5, RZ ;  /* 0x00000005322d7819 */ /* 0x000fe400000006ff */
[-C--:B------:R-:W-:Y:S02]  /*1920*/  LOP3.LUT R223, R223, R222.reuse, RZ, 0x3c, !PT ;  /* 0x000000dedfdf7212 */ /* 0x080fe400078e3cff */
[----:B------:R-:W-:Y:S01]  /*1930*/  LOP3.LUT R45, R45, 0xc0, RZ, 0xc0, !PT ;  /* 0x000000c02d2d7812 */ /* 0x000fe200078ec0ff */
[----:B--2---:R-:W-:Y:S01]  /*1940*/  IMAD R11, R11, UR4, RZ ;  /* 0x000000040b0b7c24 */ /* 0x004fe2000f8e02ff */
[----:B------:R-:W-:Y:S02]  /*1950*/  LOP3.LUT R222, R223, R222, RZ, 0x3c, !PT ;  /* 0x000000dedfde7212 */ /* 0x000fe400078e3cff */
[----:B------:R-:W-:Y:S01]  /*1960*/  LOP3.LUT R45, R45, 0x18, R98, 0xf8, !PT ;  /* 0x000000182d2d7812 */ /* 0x000fe200078ef862 */
[----:B-1----:R-:W-:Y:S01]  /*1970*/  @P0 IMAD.WIDE.U32 R16, R6, R104, RZ ;  /* 0x0000006806100225 */ /* 0x002fe200078e00ff */
[----:B------:R-:W-:-:S02]  /*1980*/  LOP3.LUT R98, R98, 0xc, RZ, 0xc0, !PT ;  /* 0x0000000c62627812 */ /* 0x000fc400078ec0ff */
[----:B------:R-:W-:Y:S02]  /*1990*/  SHF.L.U64.HI R47, R48, 0x5, R49 ;  /* 0x00000005302f7819 */ /* 0x000fe40000010231 */
[----:B------:R-:W-:Y:S02]  /*19a0*/  SHF.R.U32.HI R216, RZ, 0x3, R50 ;  /* 0x00000003ffd87819 */ /* 0x000fe40000011632 */
[----:B------:R-:W-:Y:S02]  /*19b0*/  IADD3 R35, PT, PT, R34, -0x1, RZ ;  /* 0xffffffff22237810 */ /* 0x000fe40007ffe0ff */
[----:B------:R-:W-:Y:S02]  /*19c0*/  LOP3.LUT R100, R51, 0x20, RZ, 0xc0, !PT ;  /* 0x0000002033647812 */ /* 0x000fe400078ec0ff */
[----:B------:R-:W-:Y:S01]  /*19d0*/  LOP3.LUT R223, R223, R222, RZ, 0x3c, !PT ;  /* 0x000000dedfdf7212 */ /* 0x000fe200078e3cff */
[----:B----4-:R-:W-:-:S04]  /*19e0*/  @!P0 IMAD.WIDE.U32 R12, R215, R2, RZ ;  /* 0x00000002d70c8225 */ /* 0x010fc800078e00ff */
[----:B------:R-:W-:Y:S01]  /*19f0*/  @!P0 IMAD.MOV.U32 R2, RZ, RZ, R12 ;  /* 0x000000ffff028224 */ /* 0x000fe200078e000c */
[----:B------:R-:W-:Y:S01]  /*1a00*/  LOP3.LUT R12, R51, 0x18, RZ, 0xc0, !PT ;  /* 0x00000018330c7812 */ /* 0x000fe200078ec0ff */
[----:B------:R-:W-:Y:S02]  /*1a10*/  @!P0 IMAD R3, R215, R3, R13 ;  /* 0x00000003d7038224 */ /* 0x000fe400078e020d */
[----:B------:R-:W-:Y:S02]  /*1a20*/  @P0 IMAD R3, R6, R105, R17 ;  /* 0x0000006906030224 */ /* 0x000fe400078e0211 */
[----:B------:R-:W-:Y:S01]  /*1a30*/  @P0 IMAD.MOV.U32 R2, RZ, RZ, R16 ;  /* 0x000000ffff020224 */ /* 0x000fe200078e0010 */
[----:B------:R-:W-:-:S04]  /*1a40*/  IADD3 R16, P0, PT, R12, R5, RZ ;  /* 0x000000050c107210 */ /* 0x000fc80007f1e0ff */
[C---:B------:R-:W-:Y:S01]  /*1a50*/  IADD3 R20, P1, PT, R12.reuse, R2, RZ ;  /* 0x000000020c147210 */ /* 0x040fe20007f3e0ff */
[----:B------:R-:W-:Y:S01]  /*1a60*/  IMAD.X R17, RZ, RZ, R4, P0 ;  /* 0x000000ffff117224 */ /* 0x000fe200000e0604 */
[----:B------:R-:W-:Y:S01]  /*1a70*/  IADD3 R18, P0, PT, R12, R10, RZ ;  /* 0x0000000a0c127210 */ /* 0x000fe20007f1e0ff */
[----:B------:R-:W-:Y:S02]  /*1a80*/  IMAD R2, R7, UR5, R11 ;  /* 0x0000000507027c24 */ /* 0x000fe4000f8e020b */
[----:B------:R-:W-:-:S04]  /*1a90*/  IMAD.WIDE.U32 R10, R106, R48, R16 ;  /* 0x000000306a0a7225 */ /* 0x000fc800078e0010 */
[----:B------:R-:W-:Y:S01]  /*1aa0*/  IMAD.X R21, RZ, RZ, R3, P1 ;  /* 0x000000ffff157224 */ /* 0x000fe200008e0603 */
[----:B------:R-:W-:Y:S01]  /*1ab0*/  SHF.L.U32 R6, R10, 0x1, RZ ;  /* 0x000000010a067819 */ /* 0x000fe200000006ff */
[----:B------:R-:W-:-:S03]  /*1ac0*/  IMAD.WIDE.U32 R4, R0, 0x40, R106 ;  /* 0x0000004000047825 */ /* 0x000fc600078e006a */
[----:B------:R-:W-:Y:S01]  /*1ad0*/  IADD3 R6, P1, PT, R6, UR8, RZ ;  /* 0x0000000806067c10 */ /* 0x000fe2000ff3e0ff */
[----:B------:R-:W-:Y:S01]  /*1ae0*/  IMAD R0, R106, R49, R11 ;  /* 0x000000316a007224 */ /* 0x000fe200078e020b */
[----:B------:R-:W-:Y:S01]  /*1af0*/  SHF.L.U64.HI R49, R68, 0x5, R69 ;  /* 0x0000000544317819 */ /* 0x000fe20000010245 */
[----:B------:R-:W1:Y:S01]  /*1b00*/  LDC R11, c[0x0][0x450] ;  /* 0x00011400ff0b7b82 */ /* 0x000e620000000800 */
[----:B------:R-:W-:Y:S01]  /*1b10*/  IMAD.WIDE.U32 R16, R7, UR4, R20 ;  /* 0x0000000407107c25 */ /* 0x000fe2000f8e0014 */
[----:B------:R-:W2:Y:S01]  /*1b20*/  LDCU.64 UR4, c[0x0][0x390] ;  /* 0x00007200ff0477ac */ /* 0x000ea20008000a00 */
[----:B------:R-:W-:Y:S02]  /*1b30*/  SHF.L.U64.HI R0, R10, 0x1, R0 ;  /* 0x000000010a007819 */ /* 0x000fe40000010200 */
[----:B------:R-:W-:Y:S02]  /*1b40*/  IMAD R53, R5, R104, RZ ;  /* 0x0000006805357224 */ /* 0x000fe400078e02ff */
[----:B------:R-:W-:Y:S01]  /*1b50*/  IMAD.IADD R3, R17, 0x1, R2 ;  /* 0x0000000111037824 */ /* 0x000fe200078e0202 */
[----:B------:R-:W-:Y:S01]  /*1b60*/  IADD3.X R0, PT, PT, R0, UR9, RZ, P1, !PT ;  /* 0x0000000900007c10 */ /* 0x000fe20008ffe4ff */
[----:B------:R-:W-:-:S02]  /*1b70*/  IMAD.MOV.U32 R2, RZ, RZ, R16 ;  /* 0x000000ffff027224 */ /* 0x000fc400078e0010 */
[----:B------:R-:W-:Y:S01]  /*1b80*/  IMAD.X R19, RZ, RZ, R8, P0 ;  /* 0x000000ffff137224 */ /* 0x000fe200000e0608 */
[----:B------:R-:W-:Y:S01]  /*1b90*/  MOV R217, R0 ;  /* 0x0000000000d97202 */ /* 0x000fe20000000f00 */
[C---:B------:R-:W-:Y:S02]  /*1ba0*/  IMAD R53, R4.reuse, R105, R53 ;  /* 0x0000006904357224 */ /* 0x040fe400078e0235 */
[----:B------:R-:W-:Y:S01]  /*1bb0*/  IMAD.WIDE.U32 R104, R4, R104, R2 ;  /* 0x0000006804687225 */ /* 0x000fe200078e0002 */
[----:B------:R-:W-:-:S03]  /*1bc0*/  SHF.R.S32.HI R2, RZ, 0x1f, R46 ;  /* 0x0000001fff027819 */ /* 0x000fc6000001142e */
[----:B------:R-:W-:Y:S01]  /*1bd0*/  IMAD.WIDE.U32 R18, R106, R68, R18 ;  /* 0x000000446a127225 */ /* 0x000fe200078e0012 */
[----:B------:R-:W-:-:S03]  /*1be0*/  LEA.HI R2, R2, R46, RZ, 0x8 ;  /* 0x0000002e02027211 */ /* 0x000fc600078f40ff */
[----:B------:R-:W-:Y:S01]  /*1bf0*/  IMAD R7, R106, R69, R19 ;  /* 0x000000456a077224 */ /* 0x000fe200078e0213 */
[----:B------:R-:W-:Y:S01]  /*1c00*/  SHF.R.S32.HI R2, RZ, 0x8, R2 ;  /* 0x00000008ff027819 */ /* 0x000fe20000011402 */
[----:B------:R-:W-:Y:S01]  /*1c10*/  IMAD.SHL.U32 R8, R18, 0x2, RZ ;  /* 0x0000000212087824 */ /* 0x000fe200078e00ff */
[----:B-1----:R-:W-:Y:S01]  /*1c20*/  LEA.HI R11, R11, R11, RZ, 0x1 ;  /* 0x0000000b0b0b7211 */ /* 0x002fe200078f08ff */
[----:B------:R-:W-:Y:S01]  /*1c30*/  IMAD.SHL.U32 R48, R48, 0x20, RZ ;  /* 0x0000002030307824 */ /* 0x000fe200078e00ff */
[----:B------:R-:W-:Y:S01]  /*1c40*/  SHF.L.U64.HI R7, R18, 0x1, R7 ;  /* 0x0000000112077819 */ /* 0x000fe20000010207 */
[----:B------:R-:W-:Y:S01]  /*1c50*/  IMAD.SHL.U32 R68, R68, 0x20, RZ ;  /* 0x0000002044447824 */ /* 0x000fe200078e00ff */
[----:B--2---:R-:W-:Y:S01]  /*1c60*/  IADD3 R8, P0, PT, R8, UR4, RZ ;  /* 0x0000000408087c10 */ /* 0x004fe2000ff1e0ff */
[----:B------:R-:W-:Y:S01]  /*1c70*/  IMAD.MOV.U32 R218, RZ, RZ, R6 ;  /* 0x000000ffffda7224 */ /* 0x000fe200078e0006 */
[----:B------:R-:W-:Y:S01]  /*1c80*/  VIMNMX R52, PT, PT, R212, R2, !PT ;  /* 0x00000002d4347248 */ /* 0x000fe20007fe0100 */
[----:B------:R-:W-:Y:S01]  /*1c90*/  IMAD.IADD R53, R105, 0x1, R53 ;  /* 0x0000000169357824 */ /* 0x000fe200078e0235 */
[----:B------:R-:W-:Y:S01]  /*1ca0*/  IADD3.X R7, PT, PT, R7, UR5, RZ, P0, !PT ;  /* 0x0000000507077c10 */ /* 0x000fe200087fe4ff */
[----:B------:R-:W-:Y:S01]  /*1cb0*/  IMAD.MOV.U32 R221, RZ, RZ, R8 ;  /* 0x000000ffffdd7224 */ /* 0x000fe200078e0008 */
[----:B------:R-:W-:-:S02]  /*1cc0*/  ISETP.GT.AND P0, PT, R34, R52, PT ;  /* 0x000000342200720c */ /* 0x000fc40003f04270 */
[----:B------:R-:W-:Y:S01]  /*1cd0*/  SHF.R.S32.HI R11, RZ, 0x1, R11 ;  /* 0x00000001ff0b7819 */ /* 0x000fe2000001140b */
[----:B------:R-:W-:-:S04]  /*1ce0*/  IMAD.MOV.U32 R220, RZ, RZ, R7 ;  /* 0x000000ffffdc7224 */ /* 0x000fc800078e0007 */
[----:B------:R-:W-:-:S04]  /*1cf0*/  IMAD R99, R106, R11, R98 ;  /* 0x0000000b6a637224 */ /* 0x000fc800078e0262 */
[--C-:B------:R-:W-:Y:S01]  /*1d00*/  IMAD.IADD R98, R98, 0x1, R99.reuse ;  /* 0x0000000162627824 */ /* 0x100fe200078e0263 */
[----:B------:R-:W-:-:S04]  /*1d10*/  SHF.R.S32.HI R79, RZ, 0x1f, R99 ;  /* 0x0000001fff4f7819 */ /* 0x000fc80000011463 */
[----:B------:R-:W-:Y:S01]  /*1d20*/  SHF.R.S32.HI R78, RZ, 0x1f, R98 ;  /* 0x0000001fff4e7819 */ /* 0x000fe20000011462 */
[----:B---3--:R-:W-:Y:S06]  /*1d30*/  @!P0 BRA `(.L_x_2241) ;  /* 0x0000006400448947 */ /* 0x008fec0003800000 */
[----:B------:R-:W1:Y:S01]  /*1d40*/  LDC.64 R4, c[0x0][0x4a0] ;  /* 0x00012800ff047b82 */ /* 0x000e620000000a00 */
[----:B------:R-:W2:Y:S01]  /*1d50*/  LDCU.128 UR8, c[0x0][0x490] ;  /* 0x00009200ff0877ac */ /* 0x000ea20008000c00 */
[----:B------:R-:W-:Y:S01]  /*1d60*/  IMAD.MOV.U32 R13, RZ, RZ, RZ ;  /* 0x000000ffff0d7224 */ /* 0x000fe200078e00ff */
[----:B------:R-:W-:Y:S01]  /*1d70*/  LEA R97, R34, 0xffffff00, 0x8 ;  /* 0xffffff0022617811 */ /* 0x000fe200078e40ff */
[----:B------:R-:W-:Y:S01]  /*1d80*/  @!P3 IMAD.MOV R9, RZ, RZ, -R9 ;  /* 0x000000ffff09b224 */ /* 0x000fe200078e0a09 */
[----:B------:R-:W3:Y:S01]  /*1d90*/  LDCU.128 UR16, c[0x0][0x4b0] ;  /* 0x00009600ff1077ac */ /* 0x000ee20008000c00 */
[----:B-----5:R-:W-:Y:S01]  /*1da0*/  LEA R32, R35, R32, 0x8 ;  /* 0x0000002023207211 */ /* 0x020fe200078e40ff */
[C---:B------:R-:W-:Y:S01]  /*1db0*/  IMAD.SHL.U32 R96, R11.reuse, 0x20, RZ ;  /* 0x000000200b607824 */ /* 0x040fe200078e00ff */
[----:B------:R-:W4:Y:S01]  /*1dc0*/  LDC.64 R2, c[0x0][0x4a8] ;  /* 0x00012a00ff027b82 */ /* 0x000f220000000a00 */
[----:B------:R-:W4:Y:S01]  /*1dd0*/  LDCU.128 UR12, c[0x0][0x4c0] ;  /* 0x00009800ff0c77ac */ /* 0x000f220008000c00 */
[----:B------:R-:W-:Y:S01]  /*1de0*/  SEL R14, R14, R9, !P2 ;  /* 0x000000090e0e7207 */ /* 0x000fe20005000000 */
[----:B------:R-:W-:Y:S01]  /*1df0*/  IMAD R32, R32, R11, RZ ;  /* 0x0000000b20207224 */ /* 0x000fe200078e02ff */
[----:B------:R-:W-:Y:S01]  /*1e00*/  SHF.R.S32.HI R9, RZ, 0x1f, R46 ;  /* 0x0000001fff097819 */ /* 0x000fe2000001142e */
[----:B------:R-:W4:Y:S01]  /*1e10*/  LDCU.64 UR4, c[0x0][0x488] ;  /* 0x00009100ff0477ac */ /* 0x000f220008000a00 */
[----:B------:R-:W-:Y:S01]  /*1e20*/  SHF.R.S32.HI R20, RZ, 0x1f, R14 ;  /* 0x0000001fff147819 */ /* 0x000fe2000001140e */
[C---:B------:R-:W-:Y:S01]  /*1e30*/  IMAD R88, R11.reuse, 0x60, RZ ;  /* 0x000000600b587824 */ /* 0x040fe200078e02ff */
[C---:B------:R-:W-:Y:S01]  /*1e40*/  SHF.L.U32 R83, R11.reuse, 0x7, RZ ;  /* 0x000000070b537819 */ /* 0x040fe200000006ff */
[----:B------:R-:W-:Y:S01]  /*1e50*/  UMOV UR21, URZ ;  /* 0x000000ff00157c82 */ /* 0x000fe20008000000 */
[----:B------:R-:W-:Y:S01]  /*1e60*/  IMAD R87, R11, 0xa0, RZ ;  /* 0x000000a00b577824 */ /* 0x000fe200078e02ff */
[----:B------:R-:W-:Y:S01]  /*1e70*/  MOV R54, R7 ;  /* 0x0000000700367202 */ /* 0x000fe20000000f00 */
[----:B--2---:R-:W-:Y:S01]  /*1e80*/  IMAD.WIDE.U32 R16, R215, UR10, R12 ;  /* 0x0000000ad7107c25 */ /* 0x004fe2000f8e000c */
[----:B------:R-:W-:Y:S01]  /*1e90*/  MOV R56, R0 ;  /* 0x0000000000387202 */ /* 0x000fe20000000f00 */
[----:B---3--:R-:W-:-:S02]  /*1ea0*/  USHF.L.U64.HI UR20, UR16, 0x6, UR17 ;  /* 0x0000000610147899 */ /* 0x008fc40008010211 */
[C---:B-1----:R-:W-:Y:S01]  /*1eb0*/  IMAD.WIDE.U32 R22, R215.reuse, R4, R12 ;  /* 0x00000004d7167225 */ /* 0x042fe200078e000c */
[----:B------:R-:W-:Y:S02]  /*1ec0*/  SHF.R.S32.HI R4, RZ, 0x1f, R97 ;  /* 0x0000001fff047819 */ /* 0x000fe40000011461 */
[C---:B------:R-:W-:Y:S01]  /*1ed0*/  IADD3 R95, PT, PT, R106.reuse, 0x20, RZ ;  /* 0x000000206a5f7810 */ /* 0x040fe20007ffe0ff */
[C---:B------:R-:W-:Y:S01]  /*1ee0*/  IMAD R23, R215.reuse, R5, R23 ;  /* 0x00000005d7177224 */ /* 0x040fe200078e0217 */
[----:B------:R-:W-:Y:S01]  /*1ef0*/  IADD3 R93, PT, PT, R106, 0x60, RZ ;  /* 0x000000606a5d7810 */ /* 0x000fe20007ffe0ff */
[----:B------:R-:W-:Y:S01]  /*1f00*/  IMAD R5, R4, UR16, RZ ;  /* 0x0000001004057c24 */ /* 0x000fe2000f8e02ff */
[----:B------:R-:W-:Y:S01]  /*1f10*/  IADD3 R91, PT, PT, R106, 0xa0, RZ ;  /* 0x000000a06a5b7810 */ /* 0x000fe20007ffe0ff */
[----:B------:R-:W-:Y:S01]  /*1f20*/  IMAD R17, R215, UR11, R17 ;  /* 0x0000000bd7117c24 */ /* 0x000fe2000f8e0211 */
[----:B------:R-:W1:Y:S01]  /*1f30*/  LDCU.64 UR10, c[0x0][0x4d0] ;  /* 0x00009a00ff0a77ac */ /* 0x000e620008000a00 */
[----:B----4-:R-:W-:Y:S01]  /*1f40*/  IMAD R4, R4, R2, RZ ;  /* 0x0000000204047224 */ /* 0x010fe200078e02ff */
[C---:B------:R-:W-:Y:S01]  /*1f50*/  SHF.L.U32 R66, R2.reuse, 0x8, RZ ;  /* 0x0000000802427819 */ /* 0x040fe200000006ff */
[C---:B------:R-:W-:Y:S01]  /*1f60*/  IMAD R5, R97.reuse, UR17, R5 ;  /* 0x0000001161057c24 */ /* 0x040fe2000f8e0205 */
[----:B------:R-:W-:Y:S01]  /*1f70*/  SHF.L.U64.HI R69, R2, 0x5, R3 ;  /* 0x0000000502457819 */ /* 0x000fe20000010203 */
[----:B------:R-:W-:Y:S01]  /*1f80*/  IMAD.WIDE.U32 R22, R97, UR16, R22 ;  /* 0x0000001061167c25 */ /* 0x000fe2000f8e0016 */
[----:B------:R-:W-:-:S02]  /*1f90*/  IADD3 R89, PT, PT, R106, 0xe0, RZ ;  /* 0x000000e06a597810 */ /* 0x000fc40007ffe0ff */
[----:B------:R-:W-:Y:S01]  /*1fa0*/  SHF.R.S32.HI R77, RZ, 0x1f, R96 ;  /* 0x0000001fff4d7819 */ /* 0x000fe20000011460 */
[----:B------:R-:W-:Y:S01]  /*1fb0*/  IMAD R4, R97, R3, R4 ;  /* 0x0000000361047224 */ /* 0x000fe200078e0204 */
[----:B------:R-:W-:Y:S01]  /*1fc0*/  IADD3 R23, PT, PT, R23, R5, RZ ;  /* 0x0000000517177210 */ /* 0x000fe20007ffe0ff */
[----:B------:R-:W-:Y:S01]  /*1fd0*/  IMAD.WIDE.U32 R16, R97, R2, R16 ;  /* 0x0000000261107225 */ /* 0x000fe200078e0010 */
[----:B------:R-:W-:Y:S02]  /*1fe0*/  SHF.R.S32.HI R75, RZ, 0x1f, R88 ;  /* 0x0000001fff4b7819 */ /* 0x000fe40000011458 */
[----:B------:R-:W-:Y:S01]  /*1ff0*/  SHF.R.S32.HI R74, RZ, 0x1f, R83 ;  /* 0x0000001fff4a7819 */ /* 0x000fe20000011453 */
[----:B------:R-:W-:Y:S01]  /*2000*/  IMAD R18, R20, UR12, RZ ;  /* 0x0000000c14127c24 */ /* 0x000fe2000f8e02ff */
[----:B------:R-:W-:Y:S01]  /*2010*/  SHF.R.S32.HI R73, RZ, 0x1f, R87 ;  /* 0x0000001fff497819 */ /* 0x000fe20000011457 */
[----:B------:R-:W-:Y:S02]  /*2020*/  IMAD.IADD R5, R17, 0x1, R4 ;  /* 0x0000000111057824 */ /* 0x000fe400078e0204 */
[----:B------:R-:W-:Y:S01]  /*2030*/  IMAD.MOV.U32 R4, RZ, RZ, R16 ;  /* 0x000000ffff047224 */ /* 0x000fe200078e0010 */
[----:B------:R-:W-:Y:S01]  /*2040*/  IADD3 R16, P0, PT, -R46, R106, RZ ;  /* 0x0000006a2e107210 */ /* 0x000fe20007f1e1ff */
[----:B------:R-:W-:-:S02]  /*2050*/  IMAD R20, R20, UR18, RZ ;  /* 0x0000001214147c24 */ /* 0x000fc4000f8e02ff */
[C---:B------:R-:W-:Y:S01]  /*2060*/  IMAD R18, R14.reuse, UR13, R18 ;  /* 0x0000000d0e127c24 */ /* 0x040fe2000f8e0212 */
[----:B------:R-:W-:Y:S01]  /*2070*/  IADD3.X R9, PT, PT, RZ, ~R9, RZ, P0, !PT ;  /* 0x80000009ff097210 */ /* 0x000fe200007fe4ff */
[----:B------:R-:W-:Y:S01]  /*2080*/  IMAD.WIDE.U32 R22, R14, UR12, R22 ;  /* 0x0000000c0e167c25 */ /* 0x000fe2000f8e0016 */
[----:B------:R-:W-:Y:S01]  /*2090*/  IADD3 R61, P0, PT, R32, R98, RZ ;  /* 0x00000062203d7210 */ /* 0x000fe20007f1e0ff */
[----:B------:R-:W2:Y:S02]  /*20a0*/  LDCU.64 UR12, c[0x0][0x4e0] ;  /* 0x00009c00ff0c77ac */ /* 0x000ea40008000a00 */
[C---:B------:R-:W-:Y:S02]  /*20b0*/  IMAD R20, R14.reuse, UR19, R20 ;  /* 0x000000130e147c24 */ /* 0x040fe4000f8e0214 */
[----:B------:R-:W-:Y:S01]  /*20c0*/  IMAD.WIDE.U32 R14, R14, UR18, R4 ;  /* 0x000000120e0e7c25 */ /* 0x000fe2000f8e0004 */
[----:B------:R-:W-:Y:S01]  /*20d0*/  SHF.R.S32.HI R4, RZ, 0x1f, R32 ;  /* 0x0000001fff047819 */ /* 0x000fe20000011420 */
[----:B------:R-:W-:Y:S01]  /*20e0*/  USHF.L.U32 UR18, UR16, 0x6, URZ ;  /* 0x0000000610127899 */ /* 0x000fe200080006ff */
[----:B------:R-:W-:Y:S01]  /*20f0*/  IADD3 R32, P1, PT, R32, R99, RZ ;  /* 0x0000006320207210 */ /* 0x000fe20007f3e0ff */
[----:B------:R-:W-:Y:S01]  /*2100*/  IMAD.IADD R19, R23, 0x1, R18 ;  /* 0x0000000117137824 */ /* 0x000fe200078e0212 */
[----:B------:R-:W-:Y:S01]  /*2110*/  IADD3 R21, PT, PT, R15, R20, RZ ;  /* 0x000000140f157210 */ /* 0x000fe20007ffe0ff */
[C---:B------:R-:W-:Y:S01]  /*2120*/  IMAD.X R60, R4.reuse, 0x1, R78, P0 ;  /* 0x00000001043c7824 */ /* 0x040fe200000e064e */
[----:B------:R-:W-:Y:S01]  /*2130*/  MOV R20, R14 ;  /* 0x0000000e00147202 */ /* 0x000fe20000000f00 */
[----:B------:R-:W-:Y:S01]  /*2140*/  IMAD.X R4, R4, 0x1, R79, P1 ;  /* 0x0000000104047824 */ /* 0x000fe200008e064f */
[----:B------:R-:W-:Y:S01]  /*2150*/  USHF.L.U32 UR19, UR16, 0x8, URZ ;  /* 0x0000000810137899 */ /* 0x000fe200080006ff */
[----:B------:R-:W-:Y:S01]  /*2160*/  IMAD.MOV.U32 R18, RZ, RZ, R22 ;  /* 0x000000ffff127224 */ /* 0x000fe200078e0016 */
[----:B------:R-:W-:Y:S01]  /*2170*/  SHF.L.U64.HI R60, R61, 0x1, R60 ;  /* 0x000000013d3c7819 */ /* 0x000fe2000001023c */
[----:B------:R-:W-:Y:S01]  /*2180*/  IMAD R58, R9, UR16, RZ ;  /* 0x00000010093a7c24 */ /* 0x000fe2000f8e02ff */
[C---:B------:R-:W-:Y:S01]  /*2190*/  SHF.L.U64.HI R4, R32.reuse, 0x1, R4 ;  /* 0x0000000120047819 */ /* 0x040fe20000010204 */
[----:B------:R-:W-:-:S02]  /*21a0*/  IMAD.SHL.U32 R32, R32, 0x2, RZ ;  /* 0x0000000220207824 */ /* 0x000fc400078e00ff */
[----:B------:R-:W-:Y:S01]  /*21b0*/  IMAD.WIDE.U32 R18, R16, UR16, R18 ;  /* 0x0000001010127c25 */ /* 0x000fe2000f8e0012 */
[----:B------:R-:W3:Y:S02]  /*21c0*/  LDCU UR16, c[0x0][0x450] ;  /* 0x00008a00ff1077ac */ /* 0x000ee40008000800 */
[----:B------:R-:W-:Y:S01]  /*21d0*/  IADD3 R14, P0, PT, R32, UR14, RZ ;  /* 0x0000000e200e7c10 */ /* 0x000fe2000ff1e0ff */
[----:B------:R-:W-:Y:S01]  /*21e0*/  IMAD R58, R16, UR17, R58 ;  /* 0x00000011103a7c24 */ /* 0x000fe2000f8e023a */
[----:B------:R-:W4:Y:S01]  /*21f0*/  LDCU.U8 UR17, c[0x0][0x533] ;  /* 0x0000a660ff1177ac */ /* 0x000f220008000000 */
[-C--:B------:R-:W-:Y:S01]  /*2200*/  IMAD R9, R9, R2.reuse, RZ ;  /* 0x0000000209097224 */ /* 0x080fe200078e02ff */
[----:B------:R-:W-:Y:S01]  /*2210*/  IADD3.X R15, PT, PT, R4, UR15, RZ, P0, !PT ;  /* 0x0000000f040f7c10 */ /* 0x000fe200087fe4ff */
[----:B------:R-:W-:Y:S01]  /*2220*/  IMAD.SHL.U32 R61, R61, 0x2, RZ ;  /* 0x000000023d3d7824 */ /* 0x000fe200078e00ff */
[----:B-1----:R-:W-:Y:S01]  /*2230*/  IADD3 R32, P0, PT, R32, UR10, RZ ;  /* 0x0000000a20207c10 */ /* 0x002fe2000ff1e0ff */
[----:B------:R-:W-:Y:S01]  /*2240*/  IMAD R9, R16, R3, R9 ;  /* 0x0000000310097224 */ /* 0x000fe200078e0209 */
[----:B------:R-:W-:Y:S01]  /*2250*/  LEA R59, P3, R18, UR8, 0x1 ;  /* 0x00000008123b7c11 */ /* 0x000fe2000f8608ff */
[----:B------:R-:W-:Y:S01]  /*2260*/  IMAD.WIDE.U32 R16, R16, R2, R20 ;  /* 0x0000000210107225 */ /* 0x000fe200078e0014 */
[----:B------:R-:W-:-:S02]  /*2270*/  IADD3.X R33, PT, PT, R4, UR11, RZ, P0, !PT ;  /* 0x0000000b04217c10 */ /* 0x000fc400087fe4ff */
[----:B------:R-:W-:Y:S01]  /*2280*/  IADD3 R67, P0, PT, RZ, -UR21, RZ ;  /* 0x80000015ff437c10 */ /* 0x000fe2000ff1e0ff */
[----:B------:R-:W-:Y:S01]  /*2290*/  IMAD R86, R11, 0xc0, RZ ;  /* 0x000000c00b567824 */ /* 0x000fe200078e02ff */
[----:B------:R-:W-:Y:S01]  /*22a0*/  IADD3 R63, P1, PT, R61, UR14, RZ ;  /* 0x0000000e3d3f7c10 */ /* 0x000fe2000ff3e0ff */
[----:B------:R-:W-:Y:S01]  /*22b0*/  IMAD R85, R11, 0xe0, RZ ;  /* 0x000000e00b557824 */ /* 0x000fe200078e02ff */
[----:B------:R-:W-:Y:S01]  /*22c0*/  IADD3.X R64, PT, PT, RZ, ~UR19, RZ, P0, !PT ;  /* 0x80000013ff407c10 */ /* 0x000fe200087fe4ff */
[----:B------:R-:W-:Y:S01]  /*22d0*/  IMAD.X R66, RZ, RZ, ~R66, P0 ;  /* 0x000000ffff427224 */ /* 0x000fe200000e0e42 */
[----:B------:R-:W-:Y:S01]  /*22e0*/  IADD3 R9, PT, PT, R17, R9, RZ ;  /* 0x0000000911097210 */ /* 0x000fe20007ffe0ff */
[----:B------:R-:W-:Y:S01]  /*22f0*/  IMAD.SHL.U32 R84, R11, 0x40, RZ ;  /* 0x000000400b547824 */ /* 0x000fe200078e00ff */
[----:B------:R-:W-:Y:S01]  /*2300*/  LEA R10, P2, R16, UR4, 0x1 ;  /* 0x00000004100a7c11 */ /* 0x000fe2000f8408ff */
[----:B------:R-:W-:Y:S01]  /*2310*/  IMAD.IADD R58, R19, 0x1, R58 ;  /* 0x00000001133a7824 */ /* 0x000fe200078e023a */
[----:B------:R-:W-:Y:S01]  /*2320*/  IADD3.X R62, PT, PT, R60, UR15, RZ, P1, !PT ;  /* 0x0000000f3c3e7c10 */ /* 0x000fe20008ffe4ff */
[----:B------:R-:W-:Y:S01]  /*2330*/  IMAD.SHL.U32 R70, R2, 0x20, RZ ;  /* 0x0000002002467824 */ /* 0x000fe200078e00ff */
[----:B------:R-:W-:Y:S01]  /*2340*/  IADD3 R61, P1, PT, R61, UR10, RZ ;  /* 0x0000000a3d3d7c10 */ /* 0x000fe2000ff3e0ff */
[----:B------:R-:W-:Y:S01]  /*2350*/  IMAD.MOV.U32 R55, RZ, RZ, R8 ;  /* 0x000000ffff377224 */ /* 0x000fe200078e0008 */
[C---:B------:R-:W-:Y:S01]  /*2360*/  SHF.R.S64 R65, R67.reuse, 0x1f, R64 ;  /* 0x0000001f43417819 */ /* 0x040fe20000001040 */
[----:B------:R-:W-:Y:S01]  /*2370*/  IMAD.MOV.U32 R57, RZ, RZ, R6 ;  /* 0x000000ffff397224 */ /* 0x000fe200078e0006 */
[----:B------:R-:W-:Y:S01]  /*2380*/  LEA.HI.X R9, R16, UR5, R9, 0x1, P2 ;  /* 0x0000000510097c11 */ /* 0x000fe200090f0c09 */
[C---:B------:R-:W-:Y:S01]  /*2390*/  VIADD R94, R106.reuse, 0x40 ;  /* 0x000000406a5e7836 */ /* 0x040fe20000000000 */
[----:B------:R-:W-:Y:S01]  /*23a0*/  SHF.R.S64 R67, R67, 0x1f, R66 ;  /* 0x0000001f43437819 */ /* 0x000fe20000001042 */
[C---:B------:R-:W-:Y:S01]  /*23b0*/  VIADD R92, R106.reuse, 0x80 ;  /* 0x000000806a5c7836 */ /* 0x040fe20000000000 */
[----:B------:R-:W-:Y:S01]  /*23c0*/  SHF.R.S32.HI R76, RZ, 0x1f, R84 ;  /* 0x0000001fff4c7819 */ /* 0x000fe20000011454 */
[----:B------:R-:W-:Y:S01]  /*23d0*/  VIADD R90, R106, 0xc0 ;  /* 0x000000c06a5a7836 */ /* 0x000fe20000000000 */
[----:B------:R-:W-:Y:S01]  /*23e0*/  SHF.R.S32.HI R72, RZ, 0x1f, R86 ;  /* 0x0000001fff487819 */ /* 0x000fe20000011456 */
[C---:B------:R-:W-:Y:S01]  /*23f0*/  IMAD R82, R34.reuse, -0x100, R46 ;  /* 0xffffff0022527824 */ /* 0x040fe200078e022e */
[----:B------:R-:W-:Y:S01]  /*2400*/  SHF.R.S32.HI R71, RZ, 0x1f, R85 ;  /* 0x0000001fff477819 */ /* 0x000fe20000011455 */
[----:B------:R-:W-:Y:S01]  /*2410*/  IMAD R81, R34, -0x100, R44 ;  /* 0xffffff0022517824 */ /* 0x000fe200078e022c */
[----:B---3--:R-:W-:Y:S01]  /*2420*/  MOV R16, UR16 ;  /* 0x0000001000107c02 */ /* 0x008fe20008000f00 */
[----:B------:R-:W-:Y:S01]  /*2430*/  IMAD.MOV.U32 R80, RZ, RZ, R34 ;  /* 0x000000ffff507224 */ /* 0x000fe200078e0022 */
[----:B------:R-:W-:Y:S01]  /*2440*/  SHF.R.S32.HI R64, RZ, 0x1f, R64 ;  /* 0x0000001fff407819 */ /* 0x000fe20000011440 */
[----:B------:R-:W1:Y:S01]  /*2450*/  LDCU.64 UR4, c[0x0][0x3b8] ;  /* 0x00007700ff0477ac */ /* 0x000e620008000a00 */
[----:B------:R-:W-:-:S02]  /*2460*/  SHF.R.S32.HI R66, RZ, 0x1f, R66 ;  /* 0x0000001fff427819 */ /* 0x000fc40000011442 */
[----:B------:R-:W-:Y:S01]  /*2470*/  LEA.HI.X R58, R18, UR9, R58, 0x1, P3 ;  /* 0x00000009123a7c11 */ /* 0x000fe200098f0c3a */
[----:B------:R-:W3:Y:S01]  /*2480*/  LDCU.64 UR14, c[0x0][0x3c0] ;  /* 0x00007800ff0e77ac */ /* 0x000ee20008000a00 */
[----:B------:R-:W-:Y:S01]  /*2490*/  IADD3.X R60, PT, PT, R60, UR11, RZ, P1, !PT ;  /* 0x0000000b3c3c7c10 */ /* 0x000fe20008ffe4ff */
[----:B------:R-:W1:Y:S01]  /*24a0*/  LDCU.128 UR8, c[0x0][0x3a0] ;  /* 0x00007400ff0877ac */ /* 0x000e620008000c00 */
[----:B--2-4-:R-:W-:-:S11]  /*24b0*/  UISETP.NE.AND UP0, UPT, UR17, URZ, UPT ;  /* 0x000000ff1100728c */ /* 0x014fd6000bf05270 */
.L_x_2279:
[----:B------:R-:W-:Y:S01]  /*24c0*/  VIADD R81, R81, 0x100 ;  /* 0x0000010051517836 */ /* 0x000fe20000000000 */
[----:B------:R-:W-:Y:S01]  /*24d0*/  LEA R18, P1, R68, R55, 0x1 ;  /* 0x0000003744127211 */ /* 0x000fe200078208ff */
[----:B------:R-:W-:Y:S01]  /*24e0*/  VIADD R82, R82, 0x100 ;  /* 0x0000010052527836 */ /* 0x000fe20000000000 */
[----:B------:R-:W-:Y:S01]  /*24f0*/  BSSY.RECONVERGENT B1, `(.L_x_2242) ;  /* 0x0000575000017945 */ /* 0x000fe20003800200 */
[----:B------:R-:W-:Y:S01]  /*2500*/  VIADD R80, R80, 0xffffffff ;  /* 0xffffffff50507836 */ /* 0x000fe20000000000 */
[-C--:B------:R-:W-:Y:S01]  /*2510*/  ISETP.GE.AND P0, PT, R106, R81.reuse, PT ;  /* 0x000000516a00720c */ /* 0x080fe20003f06270 */
        /* <DEDUP_REMOVED lines=10> */
[----:B------:R-:W-:Y:S01]  /*25c0*/  @P2 IMAD.MOV.U32 R2, RZ, RZ, R59 ;  /* 0x000000ffff022224 */ /* 0x000fe200078e003b */
[CC--:B------:R-:W-:Y:S01]  /*25d0*/  ISETP.GE.AND P0, PT, R94.reuse, R81.reuse, PT ;  /* 0x000000515e00720c */ /* 0x0c0fe20003f06270 */
[----:B------:R-:W-:Y:S03]  /*25e0*/  @P2 IMAD.MOV.U32 R3, RZ, RZ, R58 ;  /* 0x000000ffff032224 */ /* 0x000fe600078e003a */
[-C--:B------:R-:W-:Y:S02]  /*25f0*/  ISETP.LT.OR P5, PT, R94, R82.reuse, P0 ;  /* 0x000000525e00720c */ /* 0x080fe400007a1670 */
[----:B------:R2:W4:Y:S11]  /*2600*/  @P2 LDG.E.128 R4, desc[UR6][R2.64] ;  /* 0x0000000602042981 */ /* 0x000536000c1e1d00 */
[----:B------:R-:W-:Y:S04]  /*2610*/  @!P5 IADD3 R20, P0, PT, R24, UR18, RZ ;  /* 0x000000121814dc10 */ /* 0x000fe8000ff1e0ff */
[----:B------:R-:W-:Y:S02]  /*2620*/  @!P5 IADD3.X R21, PT, PT, R25, UR20, RZ, P0, !PT ;  /* 0x000000141915dc10 */ /* 0x000fe400087fe4ff */
[C---:B------:R-:W-:Y:S04]  /*2630*/  ISETP.GE.AND P0, PT, R93.reuse, R81, PT ;  /* 0x000000515d00720c */ /* 0x040fe80003f06270 */
[----:B------:R-:W-:Y:S01]  /*2640*/  ISETP.GE.AND P6, PT, R93, R82, !P0 ;  /* 0x000000525d00720c */ /* 0x000fe200047c6270 */
[----:B--2---:R-:W-:Y:S02]  /*2650*/  @P2 IMAD.MOV.U32 R2, RZ, RZ, R55 ;  /* 0x000000ffff022224 */ /* 0x004fe400078e0037 */
[----:B------:R-:W-:Y:S05]  /*2660*/  @P2 IMAD.MOV.U32 R3, RZ, RZ, R54 ;  /* 0x000000ffff032224 */ /* 0x000fea00078e0036 */
[----:B----4-:R2:W-:Y:S05]  /*2670*/  @P2 STG.E.128 desc[UR6][R2.64], R4 ;  /* 0x0000000402002986 */ /* 0x0105ea000c101d06 */
[----:B--2---:R-:W2:Y:S01]  /*2680*/  @P6 LDC.64 R2, c[0x0][0x4b0] ;  /* 0x00012c00ff026b82 */ /* 0x004ea20000000a00 */
[----:B------:R-:W4:Y:S06]  /*2690*/  @!P3 LDG.E.128 R4, desc[UR6][R24.64] ;  /* 0x000000061804b981 */ /* 0x000f2c000c1e1d00 */
[----:B----4-:R4:W-:Y:S06]  /*26a0*/  @!P3 STG.E.128 desc[UR6][R18.64], R4 ;  /* 0x000000041200b986 */ /* 0x0109ec000c101d06 */
[----:B------:R-:W5:Y:S01]  /*26b0*/  @!P5 LDG.E.128 R20, desc[UR6][R20.64] ;  /* 0x000000061414d981 */ /* 0x000f62000c1e1d00 */
[----:B----4-:R-:W4:Y:S01]  /*26c0*/  @!P5 LDC.64 R4, c[0x0][0x3c0] ;  /* 0x0000f000ff04db82 */ /* 0x010f220000000a00 */
[C---:B--2---:R-:W-:Y:S04]  /*26d0*/  @P6 LEA R6, P0, R2.reuse, R24, 0x7 ;  /* 0x0000001802066211 */ /* 0x044fe800078038ff */
[----:B------:R-:W-:Y:S02]  /*26e0*/  @P6 LEA.HI.X R7, R2, R25, R3, 0x7, P0 ;  /* 0x0000001902076211 */ /* 0x000fe400000f3c03 */
[C---:B------:R-:W-:Y:S04]  /*26f0*/  ISETP.GE.AND P0, PT, R92.reuse, R81, PT ;  /* 0x000000515c00720c */ /* 0x040fe80003f06270 */
[----:B------:R-:W-:Y:S11]  /*2700*/  ISETP.LT.OR P3, PT, R92, R82, P0 ;  /* 0x000000525c00720c */ /* 0x000ff60000761670 */
[----:B------:R-:W-:Y:S02]  /*2710*/  @!UPT UIADD3 URZ, UPT, UPT, URZ, URZ, URZ ;  /* 0x000000fffffff290 */ /* 0x000fe4000fffe0ff */
[----:B------:R-:W2:Y:S01]  /*2720*/  @!P3 LDC.64 R2, c[0x0][0x4b0] ;  /* 0x00012c00ff02bb82 */ /* 0x000ea20000000a00 */
[CC--:B----4-:R-:W-:Y:S04]  /*2730*/  @!P5 LEA R26, P1, R4.reuse, R18.reuse, 0x6 ;  /* 0x00000012041ad211 */ /* 0x0d0fe800078230ff */
[-C--:B------:R-:W-:Y:S03]  /*2740*/  @!P5 LEA.HI.X R27, R4, R19.reuse, R5, 0x6, P1 ;  /* 0x00000013041bd211 */ /* 0x080fe600008f3405 */
[----:B------:R-:W4:Y:S01]  /*2750*/  @P6 LDC.64 R4, c[0x0][0x3c0] ;  /* 0x0000f000ff046b82 */ /* 0x000f220000000a00 */
[----:B--2---:R-:W-:Y:S01]  /*2760*/  @!P3 IMAD R3, R3, 0xc0, RZ ;  /* 0x000000c00303b824 */ /* 0x004fe200078e02ff */
[----:B-----5:R2:W-:Y:S06]  /*2770*/  @!P5 STG.E.128 desc[UR6][R26.64], R20 ;  /* 0x000000141a00d986 */ /* 0x0205ec000c101d06 */
[----:B--2---:R2:W5:Y:S02]  /*2780*/  @P6 LDG.E.128 R20, desc[UR6][R6.64] ;  /* 0x0000000606146981 */ /* 0x004564000c1e1d00 */
[----:B--2---:R-:W-:Y:S01]  /*2790*/  @!P3 IMAD.WIDE.U32 R6, R2, 0xc0, R24 ;  /* 0x000000c00206b825 */ /* 0x004fe200078e0018 */
[C---:B----4-:R-:W-:Y:S03]  /*27a0*/  @P6 LEA R2, P0, R4.reuse, R18, 0x7 ;  /* 0x0000001204026211 */ /* 0x050fe600078038ff */
[----:B------:R-:W-:Y:S01]  /*27b0*/  @!P3 IMAD.IADD R7, R7, 0x1, R3 ;  /* 0x000000010707b824 */ /* 0x000fe200078e0203 */
[----:B------:R-:W-:Y:S02]  /*27c0*/  @P6 LEA.HI.X R3, R4, R19, R5, 0x7, P0 ;  /* 0x0000001304036211 */ /* 0x000fe400000f3c05 */
[----:B------:R-:W2:Y:S01]  /*27d0*/  @!P3 LDC.64 R4, c[0x0][0x3c0] ;  /* 0x0000f000ff04bb82 */ /* 0x000ea20000000a00 */
[C---:B------:R-:W-:Y:S04]  /*27e0*/  ISETP.GE.AND P0, PT, R91.reuse, R81, PT ;  /* 0x000000515b00720c */ /* 0x040fe80003f06270 */
[----:B------:R-:W-:Y:S04]  /*27f0*/  ISETP.GE.AND P2, PT, R91, R82, !P0 ;  /* 0x000000525b00720c */ /* 0x000fe80004746270 */
[----:B------:R-:W-:Y:S01]  /*2800*/  P2R R111, PR, RZ, 0x4 ;  /* 0x00000004ff6f7803 */ /* 0x000fe20000000000 */
[----:B--2---:R-:W-:Y:S02]  /*2810*/  @!P3 IMAD R5, R5, 0xc0, RZ ;  /* 0x000000c00505b824 */ /* 0x004fe400078e02ff */
[----:B------:R-:W-:Y:S04]  /*2820*/  @!P3 IMAD.WIDE.U32 R26, R4, 0xc0, R18 ;  /* 0x000000c0041ab825 */ /* 0x000fe800078e0012 */
[----:B------:R-:W-:Y:S01]  /*2830*/  @!P3 IMAD.IADD R27, R27, 0x1, R5 ;  /* 0x000000011b1bb824 */ /* 0x000fe200078e0205 */
[----:B-----5:R2:W-:Y:S02]  /*2840*/  @P6 STG.E.128 desc[UR6][R2.64], R20 ;  /* 0x0000001402006986 */ /* 0x0205e4000c101d06 */
[----:B--2---:R-:W2:Y:S04]  /*2850*/  @P2 LDC.64 R2, c[0x0][0x4b0] ;  /* 0x00012c00ff022b82 */ /* 0x004ea80000000a00 */
[----:B------:R2:W4:Y:S02]  /*2860*/  @!P3 LDG.E.128 R20, desc[UR6][R6.64] ;  /* 0x000000060614b981 */ /* 0x000524000c1e1d00 */
[C---:B--2---:R-:W-:Y:S04]  /*2870*/  @P2 LEA R6, P0, R2.reuse, R24, 0x8 ;  /* 0x0000001802062211 */ /* 0x044fe800078040ff */
[----:B------:R-:W-:Y:S02]  /*2880*/  @P2 LEA.HI.X R7, R2, R25, R3, 0x8, P0 ;  /* 0x0000001902072211 */ /* 0x000fe400000f4403 */
[----:B------:R-:W2:Y:S01]  /*2890*/  @P2 LDC.64 R2, c[0x0][0x3c0] ;  /* 0x0000f000ff022b82 */ /* 0x000ea20000000a00 */
[----:B----4-:R2:W-:Y:S06]  /*28a0*/  @!P3 STG.E.128 desc[UR6][R26.64], R20 ;  /* 0x000000141a00b986 */ /* 0x0105ec000c101d06 */
[----:B------:R-:W4:Y:S01]  /*28b0*/  @P2 LDG.E.128 R4, desc[UR6][R6.64] ;  /* 0x0000000606042981 */ /* 0x000f22000c1e1d00 */
[C---:B--2---:R-:W-:Y:S04]  /*28c0*/  @P2 LEA R20, P0, R2.reuse, R18, 0x8 ;  /* 0x0000001202142211 */ /* 0x044fe800078040ff */
[----:B------:R-:W-:Y:S02]  /*28d0*/  @P2 LEA.HI.X R21, R2, R19, R3, 0x8, P0 ;  /* 0x0000001302152211 */ /* 0x000fe400000f4403 */
[CC--:B------:R-:W-:Y:S04]  /*28e0*/  ISETP.GE.AND P0, PT, R90.reuse, R81.reuse, PT ;  /* 0x000000515a00720c */ /* 0x0c0fe80003f06270 */
[-C--:B------:R-:W-:Y:S02]  /*28f0*/  ISETP.GE.AND P4, PT, R90, R82.reuse, !P0 ;  /* 0x000000525a00720c */ /* 0x080fe40004786270 */
[C---:B------:R-:W-:Y:S04]  /*2900*/  ISETP.GE.AND P0, PT, R89.reuse, R81, PT ;  /* 0x000000515900720c */ /* 0x040fe80003f06270 */
[----:B------:R-:W-:Y:S02]  /*2910*/  ISETP.GE.AND P1, PT, R89, R82, !P0 ;  /* 0x000000525900720c */ /* 0x000fe40004726270 */
[----:B------:R-:W-:Y:S02]  /*2920*/  ISETP.NE.AND P0, PT, R16, RZ, PT ;  /* 0x000000ff1000720c */ /* 0x000fe40003f05270 */
[----:B------:R-:W-:Y:S03]  /*2930*/  P2R R103, PR, RZ, 0x2 ;  /* 0x00000002ff677803 */ /* 0x000fe60000000000 */
[----:B------:R-:W2:Y:S02]  /*2940*/  @P4 LDC.64 R2, c[0x0][0x4b0] ;  /* 0x00012c00ff024b82 */ /* 0x000ea40000000a00 */
[----:B--2---:R-:W-:Y:S02]  /*2950*/  @P4 IMAD R3, R3, 0x140, RZ ;  /* 0x0000014003034824 */ /* 0x004fe400078e02ff */
[----:B------:R-:W-:Y:S04]  /*2960*/  @P4 IMAD.WIDE.U32 R22, R2, 0x140, R24 ;  /* 0x0000014002164825 */ /* 0x000fe800078e0018 */
[----:B------:R-:W-:Y:S02]  /*2970*/  @P4 IMAD.IADD R23, R23, 0x1, R3 ;  /* 0x0000000117174824 */ /* 0x000fe400078e0203 */
[----:B------:R-:W2:Y:S02]  /*2980*/  @P1 LDC.64 R2, c[0x0][0x4b0] ;  /* 0x00012c00ff021b82 */ /* 0x000ea40000000a00 */
[----:B--2---:R-:W-:Y:S01]  /*2990*/  @P1 IMAD R3, R3, 0x180, RZ ;  /* 0x0000018003031824 */ /* 0x004fe200078e02ff */
[----:B----4-:R2:W-:Y:S01]  /*29a0*/  @P2 STG.E.128 desc[UR6][R20.64], R4 ;  /* 0x0000000414002986 */ /* 0x0105e2000c101d06 */
[----:B------:R-:W-:Y:S04]  /*29b0*/  ISETP.GT.AND P2, PT, R80, R52, PT ;  /* 0x000000345000720c */ /* 0x000fe80003f44270 */
[----:B------:R-:W-:Y:S02]  /*29c0*/  P2R R101, PR, RZ, 0x4 ;  /* 0x00000004ff657803 */ /* 0x000fe40000000000 */
[----:B------:R-:W-:Y:S01]  /*29d0*/  ISETP.NE.AND P2, PT, R0, RZ, PT ;  /* 0x000000ff0000720c */ /* 0x000fe20003f45270 */
[----:B--2---:R-:W2:Y:S01]  /*29e0*/  @P4 LDG.E.128 R20, desc[UR6][R22.64] ;  /* 0x0000000616144981 */ /* 0x004ea2000c1e1d00 */
[----:B------:R-:W4:Y:S02]  /*29f0*/  @P4 LDC.64 R4, c[0x0][0x3c0] ;  /* 0x0000f000ff044b82 */ /* 0x000f240000000a00 */
[----:B----4-:R-:W-:Y:S02]  /*2a00*/  @P4 IMAD R5, R5, 0x140, RZ ;  /* 0x0000014005054824 */ /* 0x010fe400078e02ff */
[----:B------:R-:W-:Y:S04]  /*2a10*/  @P4 IMAD.WIDE.U32 R6, R4, 0x140, R18 ;  /* 0x0000014004064825 */ /* 0x000fe800078e0012 */
[----:B------:R-:W-:Y:S02]  /*2a20*/  @P4 IMAD.IADD R7, R7, 0x1, R5 ;  /* 0x0000000107074824 */ /* 0x000fe400078e0205 */
[----:B------:R-:W-:Y:S04]  /*2a30*/  @P1 IMAD.WIDE.U32 R24, R2, 0x180, R24 ;  /* 0x0000018002181825 */ /* 0x000fe800078e0018 */
[----:B------:R-:W-:Y:S02]  /*2a40*/  @P1 IMAD.IADD R25, R25, 0x1, R3 ;  /* 0x0000000119191824 */ /* 0x000fe400078e0203 */
[----:B------:R-:W4:Y:S02]  /*2a50*/  @P1 LDC.64 R2, c[0x0][0x3c0] ;  /* 0x0000f000ff021b82 */ /* 0x000f240000000a00 */
[----:B----4-:R-:W-:Y:S04]  /*2a60*/  @P1 IMAD.WIDE.U32 R18, R2, 0x180, R18 ;  /* 0x0000018002121825 */ /* 0x010fe800078e0012 */
[----:B------:R-:W-:Y:S04]  /*2a70*/  @P1 IMAD R3, R3, 0x180, RZ ;  /* 0x0000018003031824 */ /* 0x000fe800078e02ff */
[----:B------:R-:W-:Y:S01]  /*2a80*/  @P1 IMAD.IADD R19, R19, 0x1, R3 ;  /* 0x0000000113131824 */ /* 0x000fe200078e0203 */
[----:B--2---:R2:W-:Y:S06]  /*2a90*/  @P4 STG.E.128 desc[UR6][R6.64], R20 ;  /* 0x0000001406004986 */ /* 0x0045ec000c101d06 */
[----:B--2---:R-:W2:Y:S06]  /*2aa0*/  @P1 LDG.E.128 R4, desc[UR6][R24.64] ;  /* 0x0000000618041981 */ /* 0x004eac000c1e1d00 */
[----:B--2---:R2:W-:Y:S01]  /*2ab0*/  @P1 STG.E.128 desc[UR6][R18.64], R4 ;  /* 0x0000000412001986 */ /* 0x0045e2000c101d06 */
[----:B------:R-:W-:Y:S05]  /*2ac0*/  @P0 BRA `(.L_x_2243) ;  /* 0x00000004001c0947 */ /* 0x000fea0003800000 */
[----:B------:R-:W-:Y:S01]  /*2ad0*/  @P2 IMAD.MOV.U32 R8, RZ, RZ, R10 ;  /* 0x000000ffff082224 */ /* 0x000fe200078e000a */
[C---:B------:R-:W-:Y:S01]  /*2ae0*/  LEA R26, P0, R70.reuse, R10, 0x1 ;  /* 0x0000000a461a7211 */ /* 0x040fe200078008ff */
[----:B------:R-:W-:Y:S02]  /*2af0*/  @P2 IMAD.MOV.U32 R2, RZ, RZ, R57 ;  /* 0x000000ffff022224 */ /* 0x000fe400078e0039 */
[----:B------:R-:W-:Y:S01]  /*2b00*/  @P2 IMAD.MOV.U32 R3, RZ, RZ, R56 ;  /* 0x000000ffff032224 */ /* 0x000fe200078e0038 */
[----:B--2---:R-:W2:Y:S01]  /*2b10*/  @P2 LDG.E.128 R4, desc[UR6][R8.64] ;  /* 0x0000000608042981 */ /* 0x004ea2000c1e1d00 */
[----:B------:R-:W-:Y:S02]  /*2b20*/  LEA.HI.X R27, R70, R9, R69, 0x1, P0 ;  /* 0x00000009461b7211 */ /* 0x000fe400000f0c45 */
[C---:B------:R-:W-:Y:S04]  /*2b30*/  LEA R24, P0, R48.reuse, R57, 0x1 ;  /* 0x0000003930187211 */ /* 0x040fe800078008ff */
[----:B------:R-:W-:Y:S01]  /*2b40*/  LEA.HI.X R25, R48, R56, R47, 0x1, P0 ;  /* 0x0000003830197211 */ /* 0x000fe200000f0c2f */
[----:B--2---:R2:W-:Y:S01]  /*2b50*/  @P2 STG.E.128 desc[UR6][R2.64], R4 ;  /* 0x0000000402002986 */ /* 0x0045e2000c101d06 */
[----:B------:R-:W-:Y:S01]  /*2b60*/  ISETP.NE.AND P2, PT, R111, RZ, PT ;  /* 0x000000ff6f00720c */ /* 0x000fe20003f45270 */
[----:B--2---:R-:W2:Y:S02]  /*2b70*/  @!P5 LDC.64 R2, c[0x0][0x4a8] ;  /* 0x00012a00ff02db82 */ /* 0x004ea40000000a00 */
[C---:B--2---:R-:W-:Y:S04]  /*2b80*/  @!P5 LEA R4, P0, R2.reuse, R26, 0x6 ;  /* 0x0000001a0204d211 */ /* 0x044fe800078030ff */
[----:B------:R-:W-:Y:S02]  /*2b90*/  @!P5 LEA.HI.X R5, R2, R27, R3, 0x6, P0 ;  /* 0x0000001b0205d211 */ /* 0x000fe400000f3403 */
[----:B------:R-:W2:Y:S02]  /*2ba0*/  @!P5 LDC.64 R2, c[0x0][0x3b8] ;  /* 0x0000ee00ff02db82 */ /* 0x000ea40000000a00 */
[C---:B--2---:R-:W-:Y:S04]  /*2bb0*/  @!P5 LEA R16, P0, R2.reuse, R24, 0x6 ;  /* 0x000000180210d211 */ /* 0x044fe800078030ff */
[----:B------:R-:W-:Y:S02]  /*2bc0*/  @!P5 LEA.HI.X R17, R2, R25, R3, 0x6, P0 ;  /* 0x000000190211d211 */ /* 0x000fe400000f3403 */
[----:B------:R-:W2:Y:S01]  /*2bd0*/  @P6 LDC.64 R2, c[0x0][0x4a8] ;  /* 0x00012a00ff026b82 */ /* 0x000ea20000000a00 */
[----:B------:R-:W-:Y:S11]  /*2be0*/  ISETP.NE.AND P0, PT, R113, RZ, PT ;  /* 0x000000ff7100720c */ /* 0x000ff60003f05270 */
[----:B------:R-:W-:Y:S02]  /*2bf0*/  @!UPT UIADD3 URZ, UPT, UPT, URZ, URZ, URZ ;  /* 0x000000fffffff290 */ /* 0x000fe4000fffe0ff */
[----:B------:R-:W4:Y:S05]  /*2c00*/  @!P0 LDG.E.128 R20, desc[UR6][R26.64] ;  /* 0x000000061a148981 */ /* 0x000f2a000c1e1d00 */
[----:B----4-:R-:W-:Y:S01]  /*2c10*/  @!P0 STG.E.128 desc[UR6][R24.64], R20 ;  /* 0x0000001418008986 */ /* 0x010fe2000c101d06 */
[C---:B--2---:R-:W-:Y:S04]  /*2c20*/  @P6 LEA R18, P0, R2.reuse, R26, 0x7 ;  /* 0x0000001a02126211 */ /* 0x044fe800078038ff */
[----:B------:R-:W2:Y:S01]  /*2c30*/  @!P5 LDG.E.128 R4, desc[UR6][R4.64] ;  /* 0x000000060404d981 */ /* 0x000ea2000c1e1d00 */
[----:B------:R-:W-:Y:S02]  /*2c40*/  @P6 LEA.HI.X R19, R2, R27, R3, 0x7, P0 ;  /* 0x0000001b02136211 */ /* 0x000fe400000f3c03 */
[----:B------:R-:W4:Y:S02]  /*2c50*/  @!P3 LDC.64 R2, c[0x0][0x4a8] ;  /* 0x00012a00ff02bb82 */ /* 0x000f240000000a00 */
[----:B----4-:R-:W-:Y:S01]  /*2c60*/  @!P3 IMAD R3, R3, 0xc0, RZ ;  /* 0x000000c00303b824 */ /* 0x010fe200078e02ff */
[----:B--2---:R2:W-:Y:S05]  /*2c70*/  @!P5 STG.E.128 desc[UR6][R16.64], R4 ;  /* 0x000000041000d986 */ /* 0x0045ea000c101d06 */
[----:B--2---:R-:W2:Y:S01]  /*2c80*/  @P6 LDC.64 R4, c[0x0][0x3b8] ;  /* 0x0000ee00ff046b82 */ /* 0x004ea20000000a00 */
[----:B------:R-:W4:Y:S01]  /*2c90*/  @P6 LDG.E.128 R16, desc[UR6][R18.64] ;  /* 0x0000000612106981 */ /* 0x000f22000c1e1d00 */
[----:B------:R-:W-:Y:S04]  /*2ca0*/  @!P3 IMAD.WIDE.U32 R6, R2, 0xc0, R26 ;  /* 0x000000c00206b825 */ /* 0x000fe800078e001a */
[----:B------:R-:W-:Y:S02]  /*2cb0*/  @!P3 IMAD.IADD R7, R7, 0x1, R3 ;  /* 0x000000010707b824 */ /* 0x000fe400078e0203 */
[----:B------:R-:W5:Y:S01]  /*2cc0*/  @P2 LDC.64 R2, c[0x0][0x4a8] ;  /* 0x00012a00ff022b82 */ /* 0x000f620000000a00 */
[C---:B--2---:R-:W-:Y:S04]  /*2cd0*/  @P6 LEA R20, P0, R4.reuse, R24, 0x7 ;  /* 0x0000001804146211 */ /* 0x044fe800078038ff */
[----:B------:R-:W-:Y:S03]  /*2ce0*/  @P6 LEA.HI.X R21, R4, R25, R5, 0x7, P0 ;  /* 0x0000001904156211 */ /* 0x000fe600000f3c05 */
[----:B------:R-:W2:Y:S02]  /*2cf0*/  @!P3 LDC.64 R4, c[0x0][0x3b8] ;  /* 0x0000ee00ff04bb82 */ /* 0x000ea40000000a00 */
[----:B--2---:R-:W-:Y:S01]  /*2d00*/  @!P3 IMAD R5, R5, 0xc0, RZ ;  /* 0x000000c00505b824 */ /* 0x004fe200078e02ff */
[----:B----4-:R2:W-:Y:S05]  /*2d10*/  @P6 STG.E.128 desc[UR6][R20.64], R16 ;  /* 0x0000001014006986 */ /* 0x0105ea000c101d06 */
[----:B--2---:R5:W2:Y:S01]  /*2d20*/  @!P3 LDG.E.128 R16, desc[UR6][R6.64] ;  /* 0x000000060610b981 */ /* 0x004aa2000c1e1d00 */
[----:B------:R-:W-:Y:S04]  /*2d30*/  @!P3 IMAD.WIDE.U32 R20, R4, 0xc0, R24 ;  /* 0x000000c00414b825 */ /* 0x000fe800078e0018 */
[----:B------:R-:W-:Y:S02]  /*2d40*/  @!P3 IMAD.IADD R21, R21, 0x1, R5 ;  /* 0x000000011515b824 */ /* 0x000fe400078e0205 */
[----:B------:R-:W4:Y:S01]  /*2d50*/  @P2 LDC.64 R4, c[0x0][0x3b8] ;  /* 0x0000ee00ff042b82 */ /* 0x000f220000000a00 */
[C---:B-----5:R-:W-:Y:S04]  /*2d60*/  @P2 LEA R6, P0, R2.reuse, R26, 0x8 ;  /* 0x0000001a02062211 */ /* 0x060fe800078040ff */
[----:B------:R-:W-:Y:S03]  /*2d70*/  @P2 LEA.HI.X R7, R2, R27, R3, 0x8, P0 ;  /* 0x0000001b02072211 */ /* 0x000fe600000f4403 */
[----:B------:R-:W5:Y:S02]  /*2d80*/  @P4 LDC.64 R2, c[0x0][0x4a8] ;  /* 0x00012a00ff024b82 */ /* 0x000f640000000a00 */
[----:B-----5:R-:W-:Y:S01]  /*2d90*/  @P4 IMAD R3, R3, 0x140, RZ ;  /* 0x0000014003034824 */ /* 0x020fe200078e02ff */
[----:B--2---:R2:W-:Y:S05]  /*2da0*/  @!P3 STG.E.128 desc[UR6][R20.64], R16 ;  /* 0x000000101400b986 */ /* 0x0045ea000c101d06 */
[----:B--2---:R2:W5:Y:S01]  /*2db0*/  @P2 LDG.E.128 R16, desc[UR6][R6.64] ;  /* 0x0000000606102981 */ /* 0x004562000c1e1d00 */
[C---:B----4-:R-:W-:Y:S04]  /*2dc0*/  @P2 LEA R20, P0, R4.reuse, R24, 0x8 ;  /* 0x0000001804142211 */ /* 0x050fe800078040ff */
[----:B------:R-:W-:Y:S01]  /*2dd0*/  @P2 LEA.HI.X R21, R4, R25, R5, 0x8, P0 ;  /* 0x0000001904152211 */ /* 0x000fe200000f4405 */
[----:B--2---:R-:W-:Y:S04]  /*2de0*/  @P4 IMAD.WIDE.U32 R6, R2, 0x140, R26 ;  /* 0x0000014002064825 */ /* 0x004fe800078e001a */
[----:B------:R-:W-:Y:S02]  /*2df0*/  @P4 IMAD.IADD R7, R7, 0x1, R3 ;  /* 0x0000000107074824 */ /* 0x000fe400078e0203 */
[----:B------:R-:W2:Y:S02]  /*2e00*/  @P4 LDC.64 R2, c[0x0][0x3b8] ;  /* 0x0000ee00ff024b82 */ /* 0x000ea40000000a00 */
[----:B--2---:R-:W-:Y:S01]  /*2e10*/  @P4 IMAD R3, R3, 0x140, RZ ;  /* 0x0000014003034824 */ /* 0x004fe200078e02ff */
[----:B-----5:R2:W-:Y:S05]  /*2e20*/  @P2 STG.E.128 desc[UR6][R20.64], R16 ;  /* 0x0000001014002986 */ /* 0x0205ea000c101d06 */
[----:B------:R-:W4:Y:S01]  /*2e30*/  @P4 LDG.E.128 R4, desc[UR6][R6.64] ;  /* 0x0000000606044981 */ /* 0x000f22000c1e1d00 */
[----:B--2---:R-:W-:Y:S04]  /*2e40*/  @P4 IMAD.WIDE.U32 R16, R2, 0x140, R24 ;  /* 0x0000014002104825 */ /* 0x004fe800078e0018 */
[----:B------:R-:W-:Y:S05]  /*2e50*/  @P4 IMAD.IADD R17, R17, 0x1, R3 ;  /* 0x0000000111114824 */ /* 0x000fea00078e0203 */
[----:B----4-:R2:W-:Y:S02]  /*2e60*/  @P4 STG.E.128 desc[UR6][R16.64], R4 ;  /* 0x0000000410004986 */ /* 0x0105e4000c101d06 */
[----:B--2---:R-:W-:Y:S01]  /*2e70*/  IMAD.MOV.U32 R16, RZ, RZ, RZ ;  /* 0x000000ffff107224 */ /* 0x004fe200078e00ff */
[----:B------:R-:W-:Y:S06]  /*2e80*/  @!P1 BRA `(.L_x_2244) ;  /* 0x0000004c006c9947 */ /* 0x000fec0003800000 */
[----:B------:R-:W2:Y:S02]  /*2e90*/  LDC.64 R2, c[0x0][0x4a8] ;  /* 0x00012a00ff027b82 */ /* 0x000ea40000000a00 */
[----:B--2---:R-:W-:Y:S04]  /*2ea0*/  IMAD.WIDE.U32 R26, R2, 0x180, R26 ;  /* 0x00000180021a7825 */ /* 0x004fe800078e001a */
[----:B------:R-:W-:Y:S05]  /*2eb0*/  IMAD R3, R3, 0x180, RZ ;  /* 0x0000018003037824 */ /* 0x000fea00078e02ff */
[----:B------:R-:W-:Y:S02]  /*2ec0*/  IADD3 R27, PT, PT, R27, R3, RZ ;  /* 0x000000031b1b7210 */ /* 0x000fe40007ffe0ff */
[----:B------:R-:W2:Y:S03]  /*2ed0*/  LDC.64 R2, c[0x0][0x3b8] ;  /* 0x0000ee00ff027b82 */ /* 0x000ea60000000a00 */
[----:B------:R-:W4:Y:S01]  /*2ee0*/  LDG.E.128 R4, desc[UR6][R26.64] ;  /* 0x000000061a047981 */ /* 0x000f22000c1e1d00 */
[----:B--2---:R-:W-:Y:S02]  /*2ef0*/  IMAD R3, R3, 0x180, RZ ;  /* 0x0000018003037824 */ /* 0x004fe400078e02ff */
[----:B------:R-:W-:Y:S05]  /*2f00*/  IMAD.WIDE.U32 R24, R2, 0x180, R24 ;  /* 0x0000018002187825 */ /* 0x000fea00078e0018 */
[----:B------:R-:W-:Y:S05]  /*2f10*/  IADD3 R25, PT, PT, R25, R3, RZ ;  /* 0x0000000319197210 */ /* 0x000fea0007ffe0ff */
[----:B----4-:R4:W-:Y:S01]  /*2f20*/  STG.E.128 desc[UR6][R24.64], R4 ;  /* 0x0000000418007986 */ /* 0x0109e2000c101d06 */
[----:B------:R-:W-:Y:S05]  /*2f30*/  BRA `(.L_x_2244) ;  /* 0x0000004c00407947 */ /* 0x000fea0003800000 */
.L_x_2243:
[----:B------:R-:W-:Y:S05]  /*2f40*/  BRA.U !UP0, `(.L_x_2245) ;  /* 0x0000001d084c7547 */ /* 0x000fea000b800000 */
[----:B------:R-:W-:Y:S01]  /*2f50*/  LEA R36, P0, R70, R10, 0x1 ;  /* 0x0000000a46247211 */ /* 0x000fe200078008ff */
[----:B------:R-:W4:Y:S01]  /*2f60*/  LDC R27, c[0x0][0x450] ;  /* 0x00011400ff1b7b82 */ /* 0x000f220000000800 */
[C---:B------:R-:W-:Y:S01]  /*2f70*/  SHF.L.U64.HI R0, R96.reuse, 0x1, R77 ;  /* 0x0000000160007819 */ /* 0x040fe2000001024d */
[----:B------:R-:W-:Y:S01]  /*2f80*/  IMAD.SHL.U32 R28, R96, 0x2, RZ ;  /* 0x00000002601c7824 */ /* 0x000fe200078e00ff */
[----:B------:R-:W-:Y:S01]  /*2f90*/  LEA.HI.X R37, R70, R9, R69, 0x1, P0 ;  /* 0x0000000946257211 */ /* 0x000fe200000f0c45 */
[----:B------:R-:W-:Y:S01]  /*2fa0*/  BSSY.RECONVERGENT B0, `(.L_x_2246) ;  /* 0x0000038000007945 */ /* 0x000fe20003800200 */
[C---:B------:R-:W-:Y:S04]  /*2fb0*/  LEA R30, P0, R48.reuse, R57, 0x1 ;  /* 0x00000039301e7211 */ /* 0x040fe800078008ff */
[----:B------:R-:W-:Y:S02]  /*2fc0*/  LEA.HI.X R31, R48, R56, R47, 0x1, P0 ;  /* 0x00000038301f7211 */ /* 0x000fe400000f0c2f */
[-C--:B--2---:R-:W-:Y:S05]  /*2fd0*/  IADD3 R6, P0, PT, R14, R28.reuse, RZ ;  /* 0x0000001c0e067210 */ /* 0x084fea0007f1e0ff */
[--C-:B------:R-:W-:Y:S01]  /*2fe0*/  IMAD.X R7, R15, 0x1, R0.reuse, P0 ;  /* 0x000000010f077824 */ /* 0x100fe200000e0600 */
[----:B------:R-:W-:Y:S05]  /*2ff0*/  IADD3 R28, P0, PT, R32, R28, RZ ;  /* 0x0000001c201c7210 */ /* 0x000fea0007f1e0ff */
[----:B------:R-:W-:Y:S01]  /*3000*/  IMAD.X R29, R33, 0x1, R0, P0 ;  /* 0x00000001211d7824 */ /* 0x000fe200000e0600 */
[----:B------:R-:W-:Y:S07]  /*3010*/  @!P2 BRA `(.L_x_2247) ;  /* 0x0000000000c0a947 */ /* 0x000fee0003800000 */
[----:B------:R-:W-:Y:S02]  /*3020*/  ISETP.GE.AND P0, PT, R12, R16, PT ;  /* 0x000000100c00720c */ /* 0x000fe40003f06270 */
[----:B------:R-:W-:Y:S05]  /*3030*/  MOV R8, R10 ;  /* 0x0000000a00087202 */ /* 0x000fea0000000f00 */
[----:B------:R-:W2:Y:S08]  /*3040*/  LDG.E.128 R20, desc[UR6][R8.64] ;  /* 0x0000000608147981 */ /* 0x000eb0000c1e1d00 */
[----:B------:R-:W5:Y:S06]  /*3050*/  @!P0 LDG.E.64 R24, desc[UR6][R32.64] ;  /* 0x0000000620188981 */ /* 0x000f6c000c1e1b00 */
[----:B------:R-:W3:Y:S01]  /*3060*/  @!P0 LDG.E.64 R2, desc[UR6][R14.64] ;  /* 0x000000060e028981 */ /* 0x000ee2000c1e1b00 */
[----:B--2---:R-:W-:Y:S02]  /*3070*/  @!P0 LOP3.LUT R0, R20, 0xffff0000, RZ, 0xc0, !PT ;  /* 0xffff000014008812 */ /* 0x004fe400078ec0ff */
[----:B------:R-:W-:Y:S02]  /*3080*/  @!P0 SHF.L.U32 R26, R23, 0x10, RZ ;  /* 0x00000010171a8819 */ /* 0x000fe400000006ff */
[C---:B-----5:R-:W-:Y:S01]  /*3090*/  @!P0 LOP3.LUT R19, R24.reuse, 0xffff0000, RZ, 0xc0, !PT ;  /* 0xffff000018138812 */ /* 0x060fe200078ec0ff */
[----:B------:R-:W-:Y:S01]  /*30a0*/  @!P0 IMAD.U32 R18, R24, 0x10000, RZ ;  /* 0x0001000018128824 */ /* 0x000fe200078e00ff */
[C---:B------:R-:W-:Y:S02]  /*30b0*/  @!P0 SHF.L.U32 R24, R25.reuse, 0x10, RZ ;  /* 0x0000001019188819 */ /* 0x040fe400000006ff */
[----:B------:R-:W-:Y:S01]  /*30c0*/  @!P0 LOP3.LUT R25, R25, 0xffff0000, RZ, 0xc0, !PT ;  /* 0xffff000019198812 */ /* 0x000fe200078ec0ff */
[----:B------:R-:W-:Y:S01]  /*30d0*/  @!P0 FMUL.FTZ R38, R0, R18 ;  /* 0x0000001200268220 */ /* 0x000fe20000410000 */
[C---:B---3--:R-:W-:Y:S01]  /*30e0*/  @!P0 SHF.L.U32 R4, R3.reuse, 0x10, RZ ;  /* 0x0000001003048819 */ /* 0x048fe200000006ff */
        /* <DEDUP_REMOVED lines=35> */
.L_x_2247:
[----:B-1-3--:R-:W-:Y:S05]  /*3320*/  BSYNC.RECONVERGENT B0 ;  /* 0x0000000000007941 */ /* 0x00afea0003800200 */
.L_x_2246:
[----:B------:R-:W-:Y:S01]  /*3330*/  ISETP.NE.AND P0, PT, R113, RZ, PT ;  /* 0x000000ff7100720c */ /* 0x000fe20003f05270 */
[----:B------:R-:W-:Y:S11]  /*3340*/  BSSY.RECONVERGENT B0, `(.L_x_2248) ;  /* 0x0000031000007945 */ /* 0x000ff60003800200 */
[----:B------:R-:W-:Y:S01]  /*3350*/  @!UPT UIADD3 URZ, UPT, UPT, URZ, URZ, URZ ;  /* 0x000000fffffff290 */ /* 0x000fe2000fffe0ff */
[----:B------:R-:W-:Y:S05]  /*3360*/  @P0 BRA `(.L_x_2249) ;  /* 0x0000000000b80947 */ /* 0x000fea0003800000 */
[----:B------:R-:W-:Y:S01]  /*3370*/  ISETP.GE.AND P0, PT, R12, R16, PT ;  /* 0x000000100c00720c */ /* 0x000fe20003f06270 */
[----:B--2---:R-:W2:Y:S11]  /*3380*/  LDG.E.128 R20, desc[UR6][R36.64] ;  /* 0x0000000624147981 */ /* 0x004eb6000c1e1d00 */
[----:B------:R-:W-:Y:S01]  /*3390*/  @!UPT UIADD3 URZ, UPT, UPT, URZ, URZ, URZ ;  /* 0x000000fffffff290 */ /* 0x000fe2000fffe0ff */
[----:B------:R-:W3:Y:S06]  /*33a0*/  @!P0 LDG.E.64 R2, desc[UR6][R6.64] ;  /* 0x0000000606028981 */ /* 0x000eec000c1e1b00 */
[----:B------:R-:W5:Y:S01]  /*33b0*/  @!P0 LDG.E.64 R24, desc[UR6][R28.64] ;  /* 0x000000061c188981 */ /* 0x000f62000c1e1b00 */
[----:B--2---:R-:W-:Y:S02]  /*33c0*/  @!P0 LOP3.LUT R0, R20, 0xffff0000, RZ, 0xc0, !PT ;  /* 0xffff000014008812 */ /* 0x004fe400078ec0ff */
[----:B------:R-:W-:Y:S02]  /*33d0*/  @!P0 SHF.L.U32 R26, R23, 0x10, RZ ;  /* 0x00000010171a8819 */ /* 0x000fe400000006ff */
[----:B---3--:R-:W-:Y:S02]  /*33e0*/  @!P0 SHF.L.U32 R17, R2, 0x10, RZ ;  /* 0x0000001002118819 */ /* 0x008fe400000006ff */
        /* <DEDUP_REMOVED lines=38> */
.L_x_2249:
[----:B------:R-:W-:Y:S05]  /*3650*/  BSYNC.RECONVERGENT B0 ;  /* 0x0000000000007941 */ /* 0x000fea0003800200 */
.L_x_2248:
[----:B------:R-:W-:Y:S04]  /*3660*/  BSSY.RECONVERGENT B0, `(.L_x_2250) ;  /* 0x0000038000007945 */ /* 0x000fe80003800200 */
[----:B------:R-:W-:Y:S05]  /*3670*/  @P5 BRA `(.L_x_2251) ;  /* 0x0000000000d85947 */ /* 0x000fea0003800000 */
[----:B------:R-:W1:Y:S08]  /*3680*/  LDC.64 R4, c[0x0][0x4a8] ;  /* 0x00012a00ff047b82 */ /* 0x000e700000000a00 */
[----:B--2---:R-:W2:Y:S01]  /*3690*/  LDC.64 R2, c[0x0][0x3b8] ;  /* 0x0000ee00ff027b82 */ /* 0x004ea20000000a00 */
        /* <DEDUP_REMOVED lines=9> */
[----:B------:R-:W3:Y:S06]  /*3730*/  @!P0 LDG.E.64 R24, desc[UR6][R24.64] ;  /* 0x0000000618188981 */ /* 0x000eec000c1e1b00 */
[----:B------:R-:W5:Y:S01]  /*3740*/  @!P0 LDG.E.64 R2, desc[UR6][R2.64] ;  /* 0x0000000602028981 */ /* 0x000f62000c1e1b00 */
[----:B--2---:R-:W-:Y:S01]  /*3750*/  @!P0 LOP3.LUT R0, R20, 0xffff0000, RZ, 0xc0, !PT ;  /* 0xffff000014008812 */ /* 0x004fe200078ec0ff */
[----:B------:R-:W-:Y:S01]  /*3760*/  @!P0 IMAD.U32 R26, R23, 0x10000, RZ ;  /* 0x00010000171a8824 */ /* 0x000fe200078e00ff */
[C---:B---3--:R-:W-:Y:S02]  /*3770*/  @!P0 SHF.L.U32 R18, R24.reuse, 0x10, RZ ;  /* 0x0000001018128819 */ /* 0x048fe400000006ff */
[----:B------:R-:W-:Y:S01]  /*3780*/  @!P0 LOP3.LUT R19, R24, 0xffff0000, RZ, 0xc0, !PT ;  /* 0xffff000018138812 */ /* 0x000fe200078ec0ff */
[C---:B------:R-:W-:Y:S01]  /*3790*/  @!P0 IMAD.U32 R24, R25.reuse, 0x10000, RZ ;  /* 0x0001000019188824 */ /* 0x040fe200078e00ff */
[----:B------:R-:W-:Y:S01]  /*37a0*/  @!P0 LOP3.LUT R25, R25, 0xffff0000, RZ, 0xc0, !PT ;  /* 0xffff000019198812 */ /* 0x000fe200078ec0ff */
[----:B------:R-:W-:Y:S01]  /*37b0*/  @!P0 FMUL.FTZ R38, R0, R18 ;  /* 0x0000001200268220 */ /* 0x000fe20000410000 */
[C---:B-----5:R-:W-:Y:S01]  /*37c0*/  @!P0 SHF.L.U32 R17, R2.reuse, 0x10, RZ ;  /* 0x0000001002118819 */ /* 0x060fe200000006ff */
        /* <DEDUP_REMOVED lines=33> */
.L_x_2251:
[----:B------:R-:W-:Y:S05]  /*39e0*/  BSYNC.RECONVERGENT B0 ;  /* 0x0000000000007941 */ /* 0x000fea0003800200 */
.L_x_2250:
[----:B------:R-:W-:Y:S04]  /*39f0*/  BSSY.RECONVERGENT B0, `(.L_x_2252) ;  /* 0x0000037000007945 */ /* 0x000fe80003800200 */
[----:B------:R-:W-:Y:S05]  /*3a00*/  @!P6 BRA `(.L_x_2253) ;  /* 0x0000000000d4e947 */ /* 0x000fea0003800000 */
[----:B------:R-:W-:Y:S01]  /*3a10*/  ISETP.GE.AND P0, PT, R12, R16, PT ;  /* 0x000000100c00720c */ /* 0x000fe20003f06270 */
[----:B------:R-:W1:Y:S08]  /*3a20*/  LDC.64 R4, c[0x0][0x4a8] ;  /* 0x00012a00ff047b82 */ /* 0x000e700000000a00 */
[----:B------:R-:W5:Y:S04]  /*3a30*/  LDC.64 R38, c[0x0][0x3b8] ;  /* 0x0000ee00ff267b82 */ /* 0x000f680000000a00 */
[C---:B--2---:R-:W-:Y:S04]  /*3a40*/  @!P0 IMAD.WIDE R2, R11.reuse, 0x80, R6 ;  /* 0x000000800b028825 */ /* 0x044fe800078e0206 */
[----:B------:R-:W-:Y:S02]  /*3a50*/  @!P0 IMAD.WIDE R24, R11, 0x80, R28 ;  /* 0x000000800b188825 */ /* 0x000fe400078e021c */
[----:B------:R-:W2:Y:S01]  /*3a60*/  @!P0 LDG.E.64 R2, desc[UR6][R2.64] ;  /* 0x0000000602028981 */ /* 0x000ea2000c1e1b00 */
[C---:B-1-3--:R-:W-:Y:S05]  /*3a70*/  LEA R20, P1, R4.reuse, R36, 0x7 ;  /* 0x0000002404147211 */ /* 0x04afea00078238ff */
[----:B------:R-:W3:Y:S01]  /*3a80*/  @!P0 LDG.E.64 R24, desc[UR6][R24.64] ;  /* 0x0000000618188981 */ /* 0x000ee2000c1e1b00 */
[----:B------:R-:W-:Y:S06]  /*3a90*/  LEA.HI.X R21, R4, R37, R5, 0x7, P1 ;  /* 0x0000002504157211 */ /* 0x000fec00008f3c05 */
[----:B------:R-:W4:Y:S01]  /*3aa0*/  LDG.E.128 R20, desc[UR6][R20.64] ;  /* 0x0000000614147981 */ /* 0x000f22000c1e1d00 */
[C---:B--2---:R-:W-:Y:S01]  /*3ab0*/  @!P0 LOP3.LUT R5, R3.reuse, 0xffff0000, RZ, 0xc0, !PT ;  /* 0xffff000003058812 */ /* 0x044fe200078ec0ff */
[----:B------:R-:W-:Y:S01]  /*3ac0*/  @!P0 IMAD.U32 R4, R3, 0x10000, RZ ;  /* 0x0001000003048824 */ /* 0x000fe200078e00ff */
[C---:B------:R-:W-:Y:S02]  /*3ad0*/  @!P0 SHF.L.U32 R17, R2.reuse, 0x10, RZ ;  /* 0x0000001002118819 */ /* 0x040fe400000006ff */
[----:B------:R-:W-:Y:S02]  /*3ae0*/  @!P0 LOP3.LUT R8, R2, 0xffff0000, RZ, 0xc0, !PT ;  /* 0xffff000002088812 */ /* 0x000fe400078ec0ff */
[C---:B---3--:R-:W-:Y:S02]  /*3af0*/  @!P0 SHF.L.U32 R3, R24.reuse, 0x10, RZ ;  /* 0x0000001018038819 */ /* 0x048fe400000006ff */
[----:B------:R-:W-:Y:S01]  /*3b00*/  @!P0 LOP3.LUT R19, R24, 0xffff0000, RZ, 0xc0, !PT ;  /* 0xffff000018138812 */ /* 0x000fe200078ec0ff */
[C---:B------:R-:W-:Y:S01]  /*3b10*/  @!P0 IMAD.U32 R24, R25.reuse, 0x10000, RZ ;  /* 0x0001000019188824 */ /* 0x040fe200078e00ff */
[----:B------:R-:W-:Y:S02]  /*3b20*/  @!P0 LOP3.LUT R25, R25, 0xffff0000, RZ, 0xc0, !PT ;  /* 0xffff000019198812 */ /* 0x000fe400078ec0ff */
[C---:B----4-:R-:W-:Y:S01]  /*3b30*/  @!P0 LOP3.LUT R0, R20.reuse, 0xffff0000, RZ, 0xc0, !PT ;  /* 0xffff000014008812 */ /* 0x050fe200078ec0ff */
        /* <DEDUP_REMOVED lines=20> */
[----:B-----5:R-:W-:Y:S01]  /*3c80*/  LEA R18, P1, R38, R30, 0x7 ;  /* 0x0000001e26127211 */ /* 0x020fe200078238ff */
        /* <DEDUP_REMOVED lines=13> */
.L_x_2253:
[----:B------:R-:W-:Y:S05]  /*3d60*/  BSYNC.RECONVERGENT B0 ;  /* 0x0000000000007941 */ /* 0x000fea0003800200 */
.L_x_2252:
[----:B------:R-:W-:Y:S04]  /*3d70*/  BSSY.RECONVERGENT B0, `(.L_x_2254) ;  /* 0x0000039000007945 */ /* 0x000fe80003800200 */
[----:B------:R-:W-:Y:S05]  /*3d80*/  @P3 BRA `(.L_x_2255) ;  /* 0x0000000000dc3947 */ /* 0x000fea0003800000 */
[----:B------:R-:W-:Y:S01]  /*3d90*/  ISETP.GE.AND P0, PT, R12, R16, PT ;  /* 0x000000100c00720c */ /* 0x000fe20003f06270 */
[----:B--2---:R-:W2:Y:S08]  /*3da0*/  LDC.64 R2, c[0x0][0x4a8] ;  /* 0x00012a00ff027b82 */ /* 0x004eb00000000a00 */
[----:B------:R-:W5:Y:S04]  /*3db0*/  LDC.64 R38, c[0x0][0x3b8] ;  /* 0x0000ee00ff267b82 */ /* 0x000f680000000a00 */
[----:B------:R-:W-:Y:S06]  /*3dc0*/  @!P0 IMAD.WIDE R24, R11, 0xc0, R28 ;  /* 0x000000c00b188825 */ /* 0x000fec00078e021c */
[----:B------:R-:W1:Y:S02]  /*3dd0*/  @!P0 LDG.E.64 R24, desc[UR6][R24.64] ;  /* 0x0000000618188981 */ /* 0x000e64000c1e1b00 */
[----:B-1----:R-:W-:Y:S01]  /*3de0*/  @!P0 LOP3.LUT R19, R24, 0xffff0000, RZ, 0xc0, !PT ;  /* 0xffff000018138812 */ /* 0x002fe200078ec0ff */
[----:B--2---:R-:W-:Y:S04]  /*3df0*/  IMAD.WIDE.U32 R4, R2, 0xc0, R36 ;  /* 0x000000c002047825 */ /* 0x004fe800078e0024 */
[----:B------:R-:W-:Y:S02]  /*3e00*/  IMAD R0, R3, 0xc0, RZ ;  /* 0x000000c003007824 */ /* 0x000fe400078e02ff */
[----:B------:R-:W-:Y:S03]  /*3e10*/  @!P0 IMAD.WIDE R2, R11, 0xc0, R6 ;  /* 0x000000c00b028825 */ /* 0x000fe600078e0206 */
[----:B------:R-:W-:Y:S01]  /*3e20*/  IADD3 R5, PT, PT, R0, R5, RZ ;  /* 0x0000000500057210 */ /* 0x000fe20007ffe0ff */
[----:B-----5:R-:W-:Y:S02]  /*3e30*/  IMAD R39, R39, 0xc0, RZ ;  /* 0x000000c027277824 */ /* 0x020fe400078e02ff */
[----:B------:R-:W2:Y:S06]  /*3e40*/  @!P0 LDG.E.64 R2, desc[UR6][R2.64] ;  /* 0x0000000602028981 */ /* 0x000eac000c1e1b00 */
[----:B---3--:R2:W3:Y:S02]  /*3e50*/  LDG.E.128 R20, desc[UR6][R4.64] ;  /* 0x0000000604147981 */ /* 0x0084e4000c1e1d00 */
        /* <DEDUP_REMOVED lines=42> */
.L_x_2255:
[----:B------:R-:W-:Y:S05]  /*4100*/  BSYNC.RECONVERGENT B0 ;  /* 0x0000000000007941 */ /* 0x000fea0003800200 */
.L_x_2254:
[----:B------:R-:W-:Y:S01]  /*4110*/  ISETP.NE.AND P0, PT, R111, RZ, PT ;  /* 0x000000ff6f00720c */ /* 0x000fe20003f05270 */
[----:B------:R-:W-:Y:S11]  /*4120*/  BSSY.RECONVERGENT B0, `(.L_x_2256) ;  /* 0x0000038000007945 */ /* 0x000ff60003800200 */
[----:B------:R-:W-:Y:S01]  /*4130*/  @!UPT UIADD3 URZ, UPT, UPT, URZ, URZ, URZ ;  /* 0x000000fffffff290 */ /* 0x000fe2000fffe0ff */
        /* <DEDUP_REMOVED lines=54> */
.L_x_2257:
[----:B------:R-:W-:Y:S05]  /*44a0*/  BSYNC.RECONVERGENT B0 ;  /* 0x0000000000007941 */ /* 0x000fea0003800200 */
.L_x_2256:
[----:B------:R-:W-:Y:S04]  /*44b0*/  BSSY.RECONVERGENT B0, `(.L_x_2258) ;  /* 0x0000039000007945 */ /* 0x000fe80003800200 */
[----:B------:R-:W-:Y:S05]  /*44c0*/  @!P4 BRA `(.L_x_2259) ;  /* 0x0000000000dcc947 */ /* 0x000fea0003800000 */
        /* <DEDUP_REMOVED lines=55> */
.L_x_2259:
[----:B------:R-:W-:Y:S05]  /*4840*/  BSYNC.RECONVERGENT B0 ;  /* 0x0000000000007941 */ /* 0x000fea0003800200 */
.L_x_2258:
[----:B------:R-:W-:Y:S01]  /*4850*/  ISETP.NE.AND P0, PT, R103, RZ, PT ;  /* 0x000000ff6700720c */ /* 0x000fe20003f05270 */
[----:B------:R-:W-:Y:S11]  /*4860*/  BSSY.RECONVERGENT B0, `(.L_x_2260) ;  /* 0x000003a000007945 */ /* 0x000ff60003800200 */
[----:B------:R-:W-:Y:S01]  /*4870*/  @!UPT UIADD3 URZ, UPT, UPT, URZ, URZ, URZ ;  /* 0x000000fffffff290 */ /* 0x000fe2000fffe0ff */
[----:B------:R-:W-:Y:S05]  /*4880*/  @!P0 BRA `(.L_x_2261) ;  /* 0x0000000000dc8947 */ /* 0x000fea0003800000 */
[----:B------:R-:W-:Y:S01]  /*4890*/  ISETP.GE.AND P0, PT, R12, R16, PT ;  /* 0x000000100c00720c */ /* 0x000fe20003f06270 */
[----:B--2---:R-:W2:Y:S08]  /*48a0*/  LDC.64 R2, c[0x0][0x4a8] ;  /* 0x00012a00ff027b82 */ /* 0x004eb00000000a00 */
[----:B------:R-:W5:Y:S04]  /*48b0*/  LDC.64 R24, c[0x0][0x3b8] ;  /* 0x0000ee00ff187b82 */ /* 0x000f680000000a00 */
[C---:B------:R-:W-:Y:S04]  /*48c0*/  @!P0 IMAD.WIDE R6, R11.reuse, 0x180, R6 ;  /* 0x000001800b068825 */ /* 0x040fe800078e0206 */
[----:B------:R-:W-:Y:S06]  /*48d0*/  @!P0 IMAD.WIDE R28, R11, 0x180, R28 ;  /* 0x000001800b1c8825 */ /* 0x000fec00078e021c */
[----:B------:R-:W1:Y:S02]  /*48e0*/  @!P0 LDG.E.64 R28, desc[UR6][R28.64] ;  /* 0x000000061c1c8981 */ /* 0x000e64000c1e1b00 */
[----:B-1-3--:R-:W-:Y:S01]  /*48f0*/  @!P0 LOP3.LUT R20, R28, 0xffff0000, RZ, 0xc0, !PT ;  /* 0xffff00001c148812 */ /* 0x00afe200078ec0ff */
[----:B--2---:R-:W-:Y:S01]  /*4900*/  IMAD.WIDE.U32 R36, R2, 0x180, R36 ;  /* 0x0000018002247825 */ /* 0x004fe200078e0024 */
[C---:B------:R-:W-:Y:S02]  /*4910*/  @!P0 SHF.L.U32 R21, R29.reuse, 0x10, RZ ;  /* 0x000000101d158819 */ /* 0x040fe400000006ff */
[----:B------:R-:W-:Y:S01]  /*4920*/  @!P0 LOP3.LUT R22, R29, 0xffff0000, RZ, 0xc0, !PT ;  /* 0xffff00001d168812 */ /* 0x000fe200078ec0ff */
[----:B------:R-:W-:Y:S02]  /*4930*/  IMAD R3, R3, 0x180, RZ ;  /* 0x0000018003037824 */ /* 0x000fe400078e02ff */
[----:B-----5:R-:W-:Y:S03]  /*4940*/  IMAD.WIDE.U32 R30, R24, 0x180, R30 ;  /* 0x00000180181e7825 */ /* 0x020fe600078e001e */
[----:B------:R-:W-:Y:S01]  /*4950*/  IADD3 R37, PT, PT, R3, R37, RZ ;  /* 0x0000002503257210 */ /* 0x000fe20007ffe0ff */
[----:B------:R-:W-:Y:S01]  /*4960*/  IMAD R25, R25, 0x180, RZ ;  /* 0x0000018019197824 */ /* 0x000fe200078e02ff */
[----:B------:R-:W2:Y:S04]  /*4970*/  @!P0 LDG.E.64 R2, desc[UR6][R6.64] ;  /* 0x0000000606028981 */ /* 0x000ea8000c1e1b00 */
[----:B------:R-:W-:Y:S02]  /*4980*/  IADD3 R31, PT, PT, R25, R31, RZ ;  /* 0x0000001f191f7210 */ /* 0x000fe40007ffe0ff */
[----:B------:R-:W3:Y:S01]  /*4990*/  LDG.E.128 R16, desc[UR6][R36.64] ;  /* 0x0000000624107981 */ /* 0x000ee2000c1e1d00 */
        /* <DEDUP_REMOVED lines=38> */
.L_x_2261:
[----:B------:R-:W-:Y:S05]  /*4c00*/  BSYNC.RECONVERGENT B0 ;  /* 0x0000000000007941 */ /* 0x000fea0003800200 */
.L_x_2260:
[----:B-1----:R-:W1:Y:S01]  /*4c10*/  LDC R16, c[0x0][0x450] ;  /* 0x00011400ff107b82 */ /* 0x002e620000000800 */
[----:B----4-:R-:W-:Y:S05]  /*4c20*/  IMAD.U32 R27, R27, -0x80, RZ ;  /* 0xffffff801b1b7824 */ /* 0x010fea00078e00ff */
[C---:B------:R-:W-:Y:S02]  /*4c30*/  LEA R14, P1, R27.reuse, R14, 0x1 ;  /* 0x0000000e1b0e7211 */ /* 0x040fe400078208ff */
[C---:B------:R-:W-:Y:S02]  /*4c40*/  LEA R32, P0, R27.reuse, R32, 0x1 ;  /* 0x000000201b207211 */ /* 0x040fe400078008ff */
[C---:B------:R-:W-:Y:S02]  /*4c50*/  LEA.HI.X.SX32 R15, R27.reuse, R15, 0x1, P1 ;  /* 0x0000000f1b0f7211 */ /* 0x040fe400008f0eff */
[----:B------:R-:W-:Y:S01]  /*4c60*/  LEA.HI.X.SX32 R33, R27, R33, 0x1, P0 ;  /* 0x000000211b217211 */ /* 0x000fe200000f0eff */
[----:B------:R-:W-:Y:S05]  /*4c70*/  BRA `(.L_x_2244) ;  /* 0x0000002c00f07947 */ /* 0x000fea0003800000 */
.L_x_2245:
[----:B--2---:R-:W-:Y:S01]  /*4c80*/  LEA.HI R18, R16, R16, RZ, 0x1 ;  /* 0x0000001010127211 */ /* 0x004fe200078f08ff */
[----:B------:R-:W2:Y:S01]  /*4c90*/  LDC R110, c[0x0][0x450] ;  /* 0x00011400ff6e7b82 */ /* 0x000ea20000000800 */
[C---:B------:R-:W-:Y:S01]  /*4ca0*/  LEA R20, P0, R70.reuse, R10, 0x1 ;  /* 0x0000000a46147211 */ /* 0x040fe200078008ff */
[----:B------:R-:W-:Y:S01]  /*4cb0*/  BSSY.RECONVERGENT B0, `(.L_x_2262) ;  /* 0x000005f000007945 */ /* 0x000fe20003800200 */
[----:B------:R-:W-:Y:S02]  /*4cc0*/  SHF.R.S32.HI R18, RZ, 0x1, R18 ;  /* 0x00000001ff127819 */ /* 0x000fe40000011412 */
        /* <DEDUP_REMOVED lines=9> */
[----:B------:R-:W-:Y:S01]  /*4d60*/  ISETP.GE.AND P0, PT, R12, R16, PT ;  /* 0x000000100c00720c */ /* 0x000fe20003f06270 */
[----:B------:R-:W-:Y:S05]  /*4d70*/  IMAD.MOV.U32 R8, RZ, RZ, R10 ;  /* 0x000000ffff087224 */ /* 0x000fea00078e000a */
[----:B------:R4:W5:Y:S07]  /*4d80*/  LDG.E.128 R36, desc[UR6][R8.64] ;  /* 0x0000000608247981 */ /* 0x00096e000c1e1d00 */
[----:B------:R-:W-:Y:S02]  /*4d90*/  @!P0 SEL R2, R18, RZ, P1 ;  /* 0x000000ff12028207 */ /* 0x000fe40000800000 */
[----:B------:R-:W-:Y:S03]  /*4da0*/  @!P0 SEL R0, R112, RZ, P1 ;  /* 0x000000ff70008207 */ /* 0x000fe60000800000 */
[C---:B------:R-:W-:Y:S01]  /*4db0*/  @!P0 IMAD.SHL.U32 R26, R2.reuse, 0x2, RZ ;  /* 0x00000002021a8824 */ /* 0x040fe200078e00ff */
[----:B------:R-:W-:Y:S04]  /*4dc0*/  @!P0 SHF.L.U64.HI R0, R2, 0x1, R0 ;  /* 0x0000000102008819 */ /* 0x000fe80000010200 */
[----:B------:R-:W-:Y:S05]  /*4dd0*/  @!P0 IADD3 R4, P2, PT, R26, R61, RZ ;  /* 0x0000003d1a048210 */ /* 0x000fea0007f5e0ff */
[----:B------:R-:W-:Y:S01]  /*4de0*/  @!P0 IMAD.X R5, R0, 0x1, R60, P2 ;  /* 0x0000000100058824 */ /* 0x000fe200010e063c */
[----:B------:R-:W-:Y:S04]  /*4df0*/  @!P0 IADD3 R26, P2, PT, R26, R63, RZ ;  /* 0x0000003f1a1a8210 */ /* 0x000fe80007f5e0ff */
[----:B------:R-:W-:Y:S01]  /*4e00*/  @!P0 IADD3.X R27, PT, PT, R0, R62, RZ, P2, !PT ;  /* 0x0000003e001b8210 */ /* 0x000fe200017fe4ff */
[----:B------:R-:W3:Y:S01]  /*4e10*/  @!P0 LDG.E.128 R4, desc[UR6][R4.64] ;  /* 0x0000000604048981 */ /* 0x000ee2000c1e1d00 */
[----:B------:R-:W-:Y:S02]  /*4e20*/  PLOP3.LUT P2, PT, PT, PT, PT, 0x80, 0x8 ;  /* 0x000000000008781c */ /* 0x000fe40003f4f070 */
[----:B------:R-:W-:Y:S05]  /*4e30*/  @!P0 PLOP3.LUT P2, PT, P1, PT, PT, 0x80, 0x8 ;  /* 0x000000000008881c */ /* 0x000fea0000f4f070 */
[----:B------:R-:W2:Y:S01]  /*4e40*/  @!P0 LDG.E.128 R40, desc[UR6][R26.64] ;  /* 0x000000061a288981 */ /* 0x000ea2000c1e1d00 */
[----:B---3--:R-:W-:Y:S01]  /*4e50*/  @!P0 LOP3.LUT R2, R4, 0xffff0000, RZ, 0xc0, !PT ;  /* 0xffff000004028812 */ /* 0x008fe200078ec0ff */
        /* <DEDUP_REMOVED lines=20> */
[----:B----4-:R-:W-:Y:S01]  /*4fa0*/  @!P0 IMAD.U32 R8, R7, 0x10000, RZ ;  /* 0x0001000007088824 */ /* 0x010fe200078e00ff */
        /* <DEDUP_REMOVED lines=12> */
[----:B-----5:R-:W-:Y:S01]  /*5070*/  @!P0 SHF.L.U32 R19, R36, 0x10, RZ ;  /* 0x0000001024138819 */ /* 0x020fe200000006ff */
        /* <DEDUP_REMOVED lines=34> */
.L_x_2263:
[----:B-1-3--:R-:W-:Y:S05]  /*52a0*/  BSYNC.RECONVERGENT B0 ;  /* 0x0000000000007941 */ /* 0x00afea0003800200 */
.L_x_2262:
[----:B------:R-:W-:Y:S01]  /*52b0*/  ISETP.NE.AND P0, PT, R113, RZ, PT ;  /* 0x000000ff7100720c */ /* 0x000fe20003f05270 */
[----:B------:R-:W-:Y:S11]  /*52c0*/  BSSY.RECONVERGENT B0, `(.L_x_2264) ;  /* 0x0000057000007945 */ /* 0x000ff60003800200 */
[----:B------:R-:W-:Y:S01]  /*52d0*/  @!UPT UIADD3 URZ, UPT, UPT, URZ, URZ, URZ ;  /* 0x000000fffffff290 */ /* 0x000fe2000fffe0ff */
[----:B------:R-:W-:Y:S05]  /*52e0*/  @P0 BRA `(.L_x_2265) ;  /* 0x0000000400500947 */ /* 0x000fea0003800000 */
[----:B------:R-:W-:Y:S01]  /*52f0*/  ISETP.GE.AND P0, PT, R12, R16, PT ;  /* 0x000000100c00720c */ /* 0x000fe20003f06270 */
[----:B----4-:R-:W3:Y:S11]  /*5300*/  LDG.E.128 R36, desc[UR6][R20.64] ;  /* 0x0000000614247981 */ /* 0x010ef6000c1e1d00 */
        /* <DEDUP_REMOVED lines=82> */
.L_x_2265:
[----:B------:R-:W-:Y:S05]  /*5830*/  BSYNC.RECONVERGENT B0 ;  /* 0x0000000000007941 */ /* 0x000fea0003800200 */
.L_x_2264:
[----:B------:R-:W-:Y:S04]  /*5840*/  BSSY.RECONVERGENT B0, `(.L_x_2266) ;  /* 0x000005c000007945 */ /* 0x000fe80003800200 */
[----:B------:R-:W-:Y:S05]  /*5850*/  @P5 BRA `(.L_x_2267) ;  /* 0x0000000400685947 */ /* 0x000fea0003800000 */
[----:B----4-:R-:W3:Y:S02]  /*5860*/  LDC.64 R2, c[0x0][0x4a8] ;  /* 0x00012a00ff027b82 */ /* 0x010ee40000000a00 */
[C---:B---3--:R-:W-:Y:S04]  /*5870*/  LEA R26, P0, R2.reuse, R20, 0x6 ;  /* 0x00000014021a7211 */ /* 0x048fe800078030ff */
[----:B------:R-:W-:Y:S02]  /*5880*/  LEA.HI.X R27, R2, R21, R3, 0x6, P0 ;  /* 0x00000015021b7211 */ /* 0x000fe400000f3403 */
[----:B------:R-:W3:Y:S03]  /*5890*/  LDC.64 R2, c[0x0][0x3b8] ;  /* 0x0000ee00ff027b82 */ /* 0x000ee60000000a00 */
[----:B-1----:R1:W4:Y:S01]  /*58a0*/  LDG.E.128 R36, desc[UR6][R26.64] ;  /* 0x000000061a247981 */ /* 0x002322000c1e1d00 */
[C---:B---3--:R-:W-:Y:S04]  /*58b0*/  LEA R116, P0, R2.reuse, R114, 0x6 ;  /* 0x0000007202747211 */ /* 0x048fe800078030ff */
        /* <DEDUP_REMOVED lines=12> */
[----:B------:R-:W3:Y:S01]  /*5980*/  @!P0 LDG.E.128 R4, desc[UR6][R4.64] ;  /* 0x0000000604048981 */ /* 0x000ee2000c1e1d00 */
[----:B------:R-:W-:Y:S01]  /*5990*/  @!P0 IMAD.X R29, R0, 0x1, R62, P2 ;  /* 0x00000001001d8824 */ /* 0x000fe200010e063e */
[----:B------:R-:W-:Y:S02]  /*59a0*/  PLOP3.LUT P2, PT, PT, PT, PT, 0x80, 0x8 ;  /* 0x000000000008781c */ /* 0x000fe40003f4f070 */
[----:B------:R-:W-:Y:S04]  /*59b0*/  @!P0 PLOP3.LUT P2, PT, P1, PT, PT, 0x80, 0x8 ;  /* 0x000000000008881c */ /* 0x000fe80000f4f070 */
[----:B------:R-:W5:Y:S01]  /*59c0*/  @!P0 LDG.E.128 R40, desc[UR6][R28.64] ;  /* 0x000000061c288981 */ /* 0x000f62000c1e1d00 */
[----:B---3--:R-:W-:Y:S01]  /*59d0*/  @!P0 LOP3.LUT R2, R4, 0xffff0000, RZ, 0xc0, !PT ;  /* 0xffff000004028812 */ /* 0x008fe200078ec0ff */
        /* <DEDUP_REMOVED lines=11> */
[----:B------:R-:W3:Y:S01]  /*5a90*/  @!P0 LDG.E.128 R4, desc[UR6][R4.64] ;  /* 0x0000000604048981 */ /* 0x000ee2000c1e1d00 */
[----:B------:R-:W-:Y:S01]  /*5aa0*/  @!P2 FADD.FTZ R23, -R23, -RZ ;  /* 0x800000ff1717a221 */ /* 0x000fe20000010100 */
[----:B------:R-:W-:Y:S01]  /*5ab0*/  @!P2 FADD.FTZ R25, -R25, -RZ ;  /* 0x800000ff1919a221 */ /* 0x000fe20000010100 */
[----:B------:R-:W-:Y:S01]  /*5ac0*/  @!P2 FADD.FTZ R22, -R22, -RZ ;  /* 0x800000ff1616a221 */ /* 0x000fe20000010100 */
[----:B------:R-:W-:Y:S01]  /*5ad0*/  @!P2 FADD.FTZ R0, -R0, -RZ ;  /* 0x800000ff0000a221 */ /* 0x000fe20000010100 */
[----:B------:R-:W-:Y:S01]  /*5ae0*/  @!P2 FADD.FTZ R2, -R2, -RZ ;  /* 0x800000ff0202a221 */ /* 0x000fe20000010100 */
[----:B------:R-:W-:Y:S01]  /*5af0*/  @!P2 FADD.FTZ R3, -R3, -RZ ;  /* 0x800000ff0303a221 */ /* 0x000fe20000010100 */
[----:B------:R-:W-:Y:S01]  /*5b00*/  @!P2 FADD.FTZ R8, -R8, -RZ ;  /* 0x800000ff0808a221 */ /* 0x000fe20000010100 */
[C---:B---3--:R-:W-:Y:S02]  /*5b10*/  @!P0 SHF.L.U32 R29, R4.reuse, 0x10, RZ ;  /* 0x00000010041d8819 */ /* 0x048fe400000006ff */
        /* <DEDUP_REMOVED lines=46> */
.L_x_2267:
[----:B------:R-:W-:Y:S05]  /*5e00*/  BSYNC.RECONVERGENT B0 ;  /* 0x0000000000007941 */ /* 0x000fea0003800200 */
.L_x_2266:
[----:B------:R-:W-:Y:S04]  /*5e10*/  BSSY.RECONVERGENT B0, `(.L_x_2268) ;  /* 0x000005c000007945 */ /* 0x000fe80003800200 */
[----:B------:R-:W-:Y:S05]  /*5e20*/  @!P6 BRA `(.L_x_2269) ;  /* 0x000000040068e947 */ /* 0x000fea0003800000 */
[----:B------:R-:W5:Y:S08]  /*5e30*/  LDC.64 R4, c[0x0][0x4a8] ;  /* 0x00012a00ff047b82 */ /* 0x000f700000000a00 */
[----:B----4-:R-:W3:Y:S01]  /*5e40*/  LDC.64 R2, c[0x0][0x3b8] ;  /* 0x0000ee00ff027b82 */ /* 0x010ee20000000a00 */
[C---:B-----5:R-:W-:Y:S04]  /*5e50*/  LEA R26, P0, R4.reuse, R20, 0x7 ;  /* 0x00000014041a7211 */ /* 0x060fe800078038ff */
[----:B------:R-:W-:Y:S02]  /*5e60*/  LEA.HI.X R27, R4, R21, R5, 0x7, P0 ;  /* 0x00000015041b7211 */ /* 0x000fe400000f3c05 */
[C---:B---3--:R-:W-:Y:S03]  /*5e70*/  LEA R116, P0, R2.reuse, R114, 0x7 ;  /* 0x0000007202747211 */ /* 0x048fe600078038ff */
[----:B-1----:R1:W3:Y:S01]  /*5e80*/  LDG.E.128 R36, desc[UR6][R26.64] ;  /* 0x000000061a247981 */ /* 0x0022e2000c1e1d00 */
        /* <DEDUP_REMOVED lines=84> */
.L_x_2269:
[----:B------:R-:W-:Y:S05]  /*63d0*/  BSYNC.RECONVERGENT B0 ;  /* 0x0000000000007941 */ /* 0x000fea0003800200 */
.L_x_2268:
[----:B------:R-:W-:Y:S04]  /*63e0*/  BSSY.RECONVERGENT B0, `(.L_x_2270) ;  /* 0x000005e000007945 */ /* 0x000fe80003800200 */
[----:B------:R-:W-:Y:S05]  /*63f0*/  @P3 BRA `(.L_x_2271) ;  /* 0x0000000400703947 */ /* 0x000fea0003800000 */
[----:B------:R-:W-:Y:S01]  /*6400*/  ISETP.GE.AND P0, PT, R12, R16, PT ;  /* 0x000000100c00720c */ /* 0x000fe20003f06270 */
[----:B------:R-:W4:Y:S11]  /*6410*/  LDC.64 R4, c[0x0][0x4a8] ;  /* 0x00012a00ff047b82 */ /* 0x000f360000000a00 */
[----:B------:R-:W-:Y:S01]  /*6420*/  @!UPT UIADD3 URZ, UPT, UPT, URZ, URZ, URZ ;  /* 0x000000fffffff290 */ /* 0x000fe2000fffe0ff */
[----:B------:R-:W-:Y:S02]  /*6430*/  @!P0 SEL R6, R18, RZ, P1 ;  /* 0x000000ff12068207 */ /* 0x000fe40000800000 */
[----:B------:R-:W-:Y:S02]  /*6440*/  @!P0 SEL R0, R112, RZ, P1 ;  /* 0x000000ff70008207 */ /* 0x000fe40000800000 */
[----:B------:R-:W-:Y:S04]  /*6450*/  @!P0 IADD3 R6, P2, PT, R83, R6, RZ ;  /* 0x0000000653068210 */ /* 0x000fe80007f5e0ff */
[----:B------:R-:W-:Y:S01]  /*6460*/  @!P0 SHF.L.U32 R22, R6, 0x1, RZ ;  /* 0x0000000106168819 */ /* 0x000fe200000006ff */
[----:B------:R-:W-:Y:S03]  /*6470*/  @!P0 IMAD.X R0, R74, 0x1, R0, P2 ;  /* 0x000000014a008824 */ /* 0x000fe600010e0600 */
[----:B-1-3--:R-:W-:Y:S01]  /*6480*/  @!P0 IADD3 R116, P2, PT, R22, R61, RZ ;  /* 0x0000003d16748210 */ /* 0x00afe20007f5e0ff */
[----:B----4-:R-:W-:Y:S01]  /*6490*/  IMAD.WIDE.U32 R2, R4, 0xc0, R20 ;  /* 0x000000c004027825 */ /* 0x010fe200078e0014 */
        /* <DEDUP_REMOVED lines=10> */
[----:B------:R-:W4:Y:S08]  /*6540*/  @!P0 LDG.E.128 R4, desc[UR6][R4.64] ;  /* 0x0000000604048981 */ /* 0x000f30000c1e1d00 */
[----:B------:R1:W5:Y:S08]  /*6550*/  @!P0 LDG.E.128 R40, desc[UR6][R22.64] ;  /* 0x0000000616288981 */ /* 0x000370000c1e1d00 */
[----:B------:R2:W5:Y:S01]  /*6560*/  LDG.E.128 R36, desc[UR6][R2.64] ;  /* 0x0000000602247981 */ /* 0x000562000c1e1d00 */
        /* <DEDUP_REMOVED lines=8> */
[C---:B----4-:R-:W-:Y:S01]  /*65f0*/  @!P0 SHF.L.U32 R8, R7.reuse, 0x10, RZ ;  /* 0x0000001007088819 */ /* 0x050fe200000006ff */
[----:B------:R-:W-:Y:S01]  /*6600*/  @!P2 FADD.FTZ R28, -R28, -RZ ;  /* 0x800000ff1c1ca221 */ /* 0x000fe20000010100 */
[----:B-1----:R-:W-:Y:S01]  /*6610*/  @!P0 LOP3.LUT R22, R7, 0xffff0000, RZ, 0xc0, !PT ;  /* 0xffff000007168812 */ /* 0x002fe200078ec0ff */
[----:B------:R-:W-:Y:S01]  /*6620*/  @!P2 FADD.FTZ R19, -R19, -RZ ;  /* 0x800000ff1313a221 */ /* 0x000fe20000010100 */
[----:B------:R-:W-:Y:S01]  /*6630*/  @!P0 SHF.L.U32 R7, R119, 0x10, RZ ;  /* 0x0000001077078819 */ /* 0x000fe200000006ff */
[----:B------:R-:W-:Y:S01]  /*6640*/  @!P2 FADD.FTZ R24, -R24, -RZ ;  /* 0x800000ff1818a221 */ /* 0x000fe20000010100 */
[----:B------:R-:W-:Y:S01]  /*6650*/  @!P0 LOP3.LUT R23, R118, 0xffff0000, RZ, 0xc0, !PT ;  /* 0xffff000076178812 */ /* 0x000fe200078ec0ff */
[----:B------:R-:W-:Y:S01]  /*6660*/  @!P2 FADD.FTZ R26, -R26, -RZ ;  /* 0x800000ff1a1aa221 */ /* 0x000fe20000010100 */
[C---:B--2---:R-:W-:Y:S01]  /*6670*/  @!P0 LOP3.LUT R2, R4.reuse, 0xffff0000, RZ, 0xc0, !PT ;  /* 0xffff000004028812 */ /* 0x044fe200078ec0ff */
[----:B------:R-:W-:Y:S01]  /*6680*/  @!P2 FADD.FTZ R7, -R7, -RZ ;  /* 0x800000ff0707a221 */ /* 0x000fe20000010100 */
[C---:B------:R-:W-:Y:S01]  /*6690*/  @!P0 SHF.L.U32 R3, R5.reuse, 0x10, RZ ;  /* 0x0000001005038819 */ /* 0x040fe200000006ff */
[----:B------:R-:W-:Y:S01]  /*66a0*/  @!P0 IMAD.U32 R0, R4, 0x10000, RZ ;  /* 0x0001000004008824 */ /* 0x000fe200078e00ff */
[----:B------:R-:W-:Y:S01]  /*66b0*/  @!P0 LOP3.LUT R4, R5, 0xffff0000, RZ, 0xc0, !PT ;  /* 0xffff000005048812 */ /* 0x000fe200078ec0ff */
[C---:B------:R-:W-:Y:S01]  /*66c0*/  @!P0 IMAD.U32 R5, R6.reuse, 0x10000, RZ ;  /* 0x0001000006058824 */ /* 0x040fe200078e00ff */
[----:B------:R-:W-:Y:S01]  /*66d0*/  @!P0 LOP3.LUT R6, R6, 0xffff0000, RZ, 0xc0, !PT ;  /* 0xffff000006068812 */ /* 0x000fe200078ec0ff */
[----:B------:R-:W-:Y:S01]  /*66e0*/  @!P0 FMUL.FTZ R7, R8, R7 ;  /* 0x0000000708078220 */ /* 0x000fe20000410000 */
[----:B-----5:R-:W-:Y:S01]  /*66f0*/  @!P0 LOP3.LUT R30, R43, 0xffff0000, RZ, 0xc0, !PT ;  /* 0xffff00002b1e8812 */ /* 0x020fe200078ec0ff */
        /* <DEDUP_REMOVED lines=44> */
.L_x_2271:
[----:B------:R-:W-:Y:S05]  /*69c0*/  BSYNC.RECONVERGENT B0 ;  /* 0x0000000000007941 */ /* 0x000fea0003800200 */
.L_x_2270:
[----:B------:R-:W-:Y:S01]  /*69d0*/  ISETP.NE.AND P0, PT, R111, RZ, PT ;  /* 0x000000ff6f00720c */ /* 0x000fe20003f05270 */
[----:B------:R-:W-:Y:S11]  /*69e0*/  BSSY.RECONVERGENT B0, `(.L_x_2272) ;  /* 0x000005c000007945 */ /* 0x000ff60003800200 */
[----:B------:R-:W-:Y:S01]  /*69f0*/  @!UPT UIADD3 URZ, UPT, UPT, URZ, URZ, URZ ;  /* 0x000000fffffff290 */ /* 0x000fe2000fffe0ff */
[----:B------:R-:W-:Y:S05]  /*6a00*/  @!P0 BRA `(.L_x_2273) ;  /* 0x0000000400648947 */ /* 0x000fea0003800000 */
[----:B------:R-:W-:Y:S01]  /*6a10*/  ISETP.GE.AND P0, PT, R12, R16, PT ;  /* 0x000000100c00720c */ /* 0x000fe20003f06270 */
[----:B------:R-:W5:Y:S08]  /*6a20*/  LDC.64 R4, c[0x0][0x4a8] ;  /* 0x00012a00ff047b82 */ /* 0x000f700000000a00 */
[----:B-1-3--:R-:W1:Y:S04]  /*6a30*/  LDC.64 R116, c[0x0][0x3b8] ;  /* 0x0000ee00ff747b82 */ /* 0x00ae680000000a00 */
[----:B----4-:R-:W-:Y:S02]  /*6a40*/  @!P0 SEL R2, R18, RZ, P1 ;  /* 0x000000ff12028207 */ /* 0x010fe40000800000 */
[----:B------:R-:W-:Y:S02]  /*6a50*/  @!P0 SEL R0, R112, RZ, P1 ;  /* 0x000000ff70008207 */ /* 0x000fe40000800000 */
[----:B------:R-:W-:Y:S05]  /*6a60*/  @!P0 IADD3 R2, P2, PT, R87, R2, RZ ;  /* 0x0000000257028210 */ /* 0x000fea0007f5e0ff */
[----:B------:R-:W-:Y:S02]  /*6a70*/  @!P0 IMAD.X R0, R73, 0x1, R0, P2 ;  /* 0x0000000149008824 */ /* 0x000fe400010e0600 */
[C---:B------:R-:W-:Y:S03]  /*6a80*/  @!P0 IMAD.SHL.U32 R22, R2.reuse, 0x2, RZ ;  /* 0x0000000202168824 */ /* 0x040fe600078e00ff */
[----:B------:R-:W-:Y:S02]  /*6a90*/  @!P0 SHF.L.U64.HI R0, R2, 0x1, R0 ;  /* 0x0000000102008819 */ /* 0x000fe40000010200 */
[----:B-----5:R-:W-:Y:S02]  /*6aa0*/  LEA R2, P3, R4, R20, 0x8 ;  /* 0x0000001404027211 */ /* 0x020fe400078640ff */
[----:B------:R-:W-:Y:S02]  /*6ab0*/  @!P0 IADD3 R24, P2, PT, R22, R61, RZ ;  /* 0x0000003d16188210 */ /* 0x000fe40007f5e0ff */
[----:B------:R-:W-:Y:S02]  /*6ac0*/  LEA.HI.X R3, R4, R21, R5, 0x8, P3 ;  /* 0x0000001504037211 */ /* 0x000fe400018f4405 */
[----:B------:R-:W-:Y:S02]  /*6ad0*/  @!P0 IADD3.X R25, PT, PT, R0, R60, RZ, P2, !PT ;  /* 0x0000003c00198210 */ /* 0x000fe400017fe4ff */
[----:B------:R-:W-:Y:S01]  /*6ae0*/  @!P0 IADD3 R22, P2, PT, R22, R63, RZ ;  /* 0x0000003f16168210 */ /* 0x000fe20007f5e0ff */
[----:B------:R-:W-:Y:S01]  /*6af0*/  @!P0 IMAD.WIDE R4, R17, 0x2, R2 ;  /* 0x0000000211048825 */ /* 0x000fe200078e0202 */
[----:B------:R-:W3:Y:S03]  /*6b00*/  LDG.E.128 R36, desc[UR6][R2.64] ;  /* 0x0000000602247981 */ /* 0x000ee6000c1e1d00 */
[----:B------:R-:W-:Y:S01]  /*6b10*/  @!P0 IMAD.X R23, R0, 0x1, R62, P2 ;  /* 0x0000000100178824 */ /* 0x000fe200010e063e */
[----:B------:R-:W-:Y:S02]  /*6b20*/  PLOP3.LUT P2, PT, PT, PT, PT, 0x80, 0x8 ;  /* 0x000000000008781c */ /* 0x000fe40003f4f070 */
[----:B------:R-:W-:Y:S02]  /*6b30*/  @!P0 PLOP3.LUT P2, PT, P1, PT, PT, 0x80, 0x8 ;  /* 0x000000000008881c */ /* 0x000fe40000f4f070 */
[----:B------:R-:W4:Y:S08]  /*6b40*/  @!P0 LDG.E.128 R24, desc[UR6][R24.64] ;  /* 0x0000000618188981 */ /* 0x000f30000c1e1d00 */
[----:B------:R-:W5:Y:S08]  /*6b50*/  @!P0 LDG.E.128 R4, desc[UR6][R4.64] ;  /* 0x0000000604048981 */ /* 0x000f70000c1e1d00 */
[----:B------:R4:W2:Y:S02]  /*6b60*/  @!P0 LDG.E.128 R40, desc[UR6][R22.64] ;  /* 0x0000000616288981 */ /* 0x0008a4000c1e1d00 */
[----:B----4-:R-:W-:Y:S01]  /*6b70*/  @!P0 LOP3.LUT R22, R26, 0xffff0000, RZ, 0xc0, !PT ;  /* 0xffff00001a168812 */ /* 0x010fe200078ec0ff */
[C---:B------:R-:W-:Y:S01]  /*6b80*/  @!P0 IMAD.U32 R19, R27.reuse, 0x10000, RZ ;  /* 0x000100001b138824 */ /* 0x040fe200078e00ff */
[----:B------:R-:W-:Y:S01]  /*6b90*/  @!P0 LOP3.LUT R8, R27, 0xffff0000, RZ, 0xc0, !PT ;  /* 0xffff00001b088812 */ /* 0x000fe200078ec0ff */
[C---:B------:R-:W-:Y:S01]  /*6ba0*/  @!P0 IMAD.U32 R0, R24.reuse, 0x10000, RZ ;  /* 0x0001000018008824 */ /* 0x040fe200078e00ff */
[----:B------:R-:W-:Y:S01]  /*6bb0*/  @!P0 LOP3.LUT R2, R24, 0xffff0000, RZ, 0xc0, !PT ;  /* 0xffff000018028812 */ /* 0x000fe200078ec0ff */
[----:B------:R-:W-:Y:S01]  /*6bc0*/  @!P2 FADD.FTZ R19, -R19, -RZ ;  /* 0x800000ff1313a221 */ /* 0x000fe20000010100 */
[----:B------:R-:W-:Y:S01]  /*6bd0*/  @!P0 SHF.L.U32 R3, R25, 0x10, RZ ;  /* 0x0000001019038819 */ /* 0x000fe200000006ff */
[----:B------:R-:W-:Y:S01]  /*6be0*/  @!P2 FADD.FTZ R22, -R22, -RZ ;  /* 0x800000ff1616a221 */ /* 0x000fe20000010100 */
[----:B-----5:R-:W-:Y:S01]  /*6bf0*/  @!P0 SHF.L.U32 R29, R4, 0x10, RZ ;  /* 0x00000010041d8819 */ /* 0x020fe200000006ff */
[----:B------:R-:W-:Y:S01]  /*6c00*/  @!P2 FADD.FTZ R0, -R0, -RZ ;  /* 0x800000ff0000a221 */ /* 0x000fe20000010100 */
[----:B------:R-:W-:Y:S01]  /*6c10*/  @!P0 LOP3.LUT R28, R4, 0xffff0000, RZ, 0xc0, !PT ;  /* 0xffff0000041c8812 */ /* 0x000fe200078ec0ff */
[----:B------:R-:W-:Y:S01]  /*6c20*/  @!P2 FADD.FTZ R3, -R3, -RZ ;  /* 0x800000ff0303a221 */ /* 0x000fe20000010100 */
[C---:B------:R-:W-:Y:S01]  /*6c30*/  @!P0 LOP3.LUT R27, R5.reuse, 0xffff0000, RZ, 0xc0, !PT ;  /* 0xffff0000051b8812 */ /* 0x040fe200078ec0ff */
[----:B------:R-:W-:Y:S01]  /*6c40*/  @!P0 IMAD.U32 R4, R5, 0x10000, RZ ;  /* 0x0001000005048824 */ /* 0x000fe200078e00ff */
[----:B------:R-:W-:Y:S01]  /*6c50*/  @!P0 SHF.L.U32 R24, R7, 0x10, RZ ;  /* 0x0000001007188819 */ /* 0x000fe200000006ff */
[C---:B------:R-:W-:Y:S01]  /*6c60*/  @!P0 IMAD.U32 R5, R6.reuse, 0x10000, RZ ;  /* 0x0001000006058824 */ /* 0x040fe200078e00ff */
[----:B------:R-:W-:Y:S01]  /*6c70*/  @!P0 LOP3.LUT R6, R6, 0xffff0000, RZ, 0xc0, !PT ;  /* 0xffff000006068812 */ /* 0x000fe200078ec0ff */
[----:B------:R-:W-:Y:S01]  /*6c80*/  @!P0 IMAD.U32 R23, R26, 0x10000, RZ ;  /* 0x000100001a178824 */ /* 0x000fe200078e00ff */
[----:B------:R-:W-:Y:S01]  /*6c90*/  @!P0 LOP3.LUT R25, R25, 0xffff0000, RZ, 0xc0, !PT ;  /* 0xffff000019198812 */ /* 0x000fe200078ec0ff */
[----:B------:R-:W-:Y:S01]  /*6ca0*/  @!P2 FADD.FTZ R2, -R2, -RZ ;  /* 0x800000ff0202a221 */ /* 0x000fe20000010100 */
[----:B------:R-:W-:Y:S01]  /*6cb0*/  @!P0 LOP3.LUT R26, R7, 0xffff0000, RZ, 0xc0, !PT ;  /* 0xffff0000071a8812 */ /* 0x000fe200078ec0ff */
[----:B------:R-:W-:Y:S01]  /*6cc0*/  @!P2 FADD.FTZ R23, -R23, -RZ ;  /* 0x800000ff1717a221 */ /* 0x000fe20000010100 */
[----:B--2---:R-:W-:Y:S01]  /*6cd0*/  @!P0 SHF.L.U32 R30, R43, 0x10, RZ ;  /* 0x000000102b1e8819 */ /* 0x004fe200000006ff */
[----:B------:R-:W-:Y:S01]  /*6ce0*/  @!P0 FMUL.FTZ R7, R24, R19 ;  /* 0x0000001318078220 */ /* 0x000fe20000410000 */
[----:B---3--:R-:W-:Y:S01]  /*6cf0*/  @!P0 SHF.L.U32 R19, R36, 0x10, RZ ;  /* 0x0000001024138819 */ /* 0x008fe200000006ff */
[----:B------:R-:W-:Y:S01]  /*6d00*/  @!P0 FMUL.FTZ R6, R6, R22 ;  /* 0x0000001606068220 */ /* 0x000fe20000410000 */
[----:B------:R-:W-:Y:S01]  /*6d10*/  @!P0 LOP3.LUT R24, R40, 0xffff0000, RZ, 0xc0, !PT ;  /* 0xffff000028188812 */ /* 0x000fe200078ec0ff */
[----:B------:R-:W-:Y:S01]  /*6d20*/  @!P2 FADD.FTZ R25, -R25, -RZ ;  /* 0x800000ff1919a221 */ /* 0x000fe20000010100 */
[----:B------:R-:W-:Y:S01]  /*6d30*/  @!P0 LOP3.LUT R31, R43, 0xffff0000, RZ, 0xc0, !PT ;  /* 0xffff00002b1f8812 */ /* 0x000fe200078ec0ff */
[----:B------:R-:W-:Y:S01]  /*6d40*/  @!P2 FADD.FTZ R8, -R8, -RZ ;  /* 0x800000ff0808a221 */ /* 0x000fe20000010100 */
[----:B------:R-:W-:Y:S02]  /*6d50*/  @!P0 IMAD.U32 R22, R40, 0x10000, RZ ;  /* 0x0001000028168824 */ /* 0x000fe400078e00ff */
[----:B------:R-:W-:Y:S01]  /*6d60*/  @!P0 FMUL.FTZ R0, R29, R0 ;  /* 0x000000001d008220 */ /* 0x000fe20000410000 */
[----:B------:R-:W-:Y:S01]  /*6d70*/  @!P0 LOP3.LUT R29, R42, 0xffff0000, RZ, 0xc0, !PT ;  /* 0xffff00002a1d8812 */ /* 0x000fe200078ec0ff */
[----:B------:R-:W-:Y:S01]  /*6d80*/  @!P0 FMUL.FTZ R5, R5, R23 ;  /* 0x0000001705058220 */ /* 0x000fe20000410000 */
[----:B------:R-:W-:Y:S01]  /*6d90*/  @!P0 LOP3.LUT R23, R36, 0xffff0000, RZ, 0xc0, !PT ;  /* 0xffff000024178812 */ /* 0x000fe200078ec0ff */
[----:B------:R-:W-:Y:S01]  /*6da0*/  @!P0 FMUL.FTZ R3, R4, R3 ;  /* 0x0000000304038220 */ /* 0x000fe20000410000 */
[----:B------:R-:W-:Y:S01]  /*6db0*/  @!P0 FMUL.FTZ R4, R27, R25 ;  /* 0x000000191b048220 */ /* 0x000fe20000410000 */
[----:B------:R-:W-:Y:S01]  /*6dc0*/  @!P0 LOP3.LUT R27, R41, 0xffff0000, RZ, 0xc0, !PT ;  /* 0xffff0000291b8812 */ /* 0x000fe200078ec0ff */
[----:B------:R-:W-:Y:S01]  /*6dd0*/  @!P0 FFMA.FTZ R0, R19, R22, R0 ;  /* 0x0000001613008223 */ /* 0x000fe20000010000 */
[C---:B------:R-:W-:Y:S01]  /*6de0*/  @!P0 LOP3.LUT R19, R37.reuse, 0xffff0000, RZ, 0xc0, !PT ;  /* 0xffff000025138812 */ /* 0x040fe200078ec0ff */
[----:B------:R-:W-:Y:S01]  /*6df0*/  @!P0 FMUL.FTZ R2, R28, R2 ;  /* 0x000000021c028220 */ /* 0x000fe20000410000 */
[----:B------:R-:W-:Y:S01]  /*6e00*/  @!P0 FMUL.FTZ R8, R26, R8 ;  /* 0x000000081a088220 */ /* 0x000fe20000410000 */
[----:B------:R-:W-:Y:S02]  /*6e10*/  @!P0 IMAD.U32 R25, R37, 0x10000, RZ ;  /* 0x0001000025198824 */ /* 0x000fe400078e00ff */
        /* <DEDUP_REMOVED lines=24> */
.L_x_2273:
[----:B------:R-:W-:Y:S05]  /*6fa0*/  BSYNC.RECONVERGENT B0 ;  /* 0x0000000000007941 */ /* 0x000fea0003800200 */
.L_x_2272:
[----:B------:R-:W-:Y:S04]  /*6fb0*/  BSSY.RECONVERGENT B0, `(.L_x_2274) ;  /* 0x000005e000007945 */ /* 0x000fe80003800200 */
[----:B------:R-:W-:Y:S05]  /*6fc0*/  @!P4 BRA `(.L_x_2275) ;  /* 0x000000040070c947 */ /* 0x000fea0003800000 */
[----:B------:R-:W-:Y:S01]  /*6fd0*/  ISETP.GE.AND P0, PT, R12, R16, PT ;  /* 0x000000100c00720c */ /* 0x000fe20003f06270 */
[----:B------:R-:W4:Y:S11]  /*6fe0*/  LDC.64 R4, c[0x0][0x4a8] ;  /* 0x00012a00ff047b82 */ /* 0x000f360000000a00 */
[----:B------:R-:W-:Y:S01]  /*6ff0*/  @!UPT UIADD3 URZ, UPT, UPT, URZ, URZ, URZ ;  /* 0x000000fffffff290 */ /* 0x000fe2000fffe0ff */
[----:B------:R-:W-:Y:S02]  /*7000*/  @!P0 SEL R6, R18, RZ, P1 ;  /* 0x000000ff12068207 */ /* 0x000fe40000800000 */
[----:B------:R-:W-:Y:S02]  /*7010*/  @!P0 SEL R0, R112, RZ, P1 ;  /* 0x000000ff70008207 */ /* 0x000fe40000800000 */
[----:B------:R-:W-:Y:S04]  /*7020*/  @!P0 IADD3 R6, P2, PT, R86, R6, RZ ;  /* 0x0000000656068210 */ /* 0x000fe80007f5e0ff */
[----:B-1----:R-:W-:Y:S01]  /*7030*/  @!P0 SHF.L.U32 R22, R6, 0x1, RZ ;  /* 0x0000000106168819 */ /* 0x002fe200000006ff */
[----:B------:R-:W-:Y:S03]  /*7040*/  @!P0 IMAD.X R0, R72, 0x1, R0, P2 ;  /* 0x0000000148008824 */ /* 0x000fe600010e0600 */
[----:B---3--:R-:W-:Y:S01]  /*7050*/  @!P0 IADD3 R116, P2, PT, R22, R61, RZ ;  /* 0x0000003d16748210 */ /* 0x008fe20007f5e0ff */
        /* <DEDUP_REMOVED lines=83> */
.L_x_2275:
[----:B------:R-:W-:Y:S05]  /*7590*/  BSYNC.RECONVERGENT B0 ;  /* 0x0000000000007941 */ /* 0x000fea0003800200 */
.L_x_2274:
[----:B------:R-:W-:Y:S01]  /*75a0*/  ISETP.NE.AND P0, PT, R103, RZ, PT ;  /* 0x000000ff6700720c */ /* 0x000fe20003f05270 */
[----:B------:R-:W-:Y:S11]  /*75b0*/  BSSY.RECONVERGENT B0, `(.L_x_2276) ;  /* 0x000005e000007945 */ /* 0x000ff60003800200 */
[----:B------:R-:W-:Y:S01]  /*75c0*/  @!UPT UIADD3 URZ, UPT, UPT, URZ, URZ, URZ ;  /* 0x000000fffffff290 */ /* 0x000fe2000fffe0ff */
[----:B------:R-:W-:Y:S05]  /*75d0*/  @!P0 BRA `(.L_x_2277) ;  /* 0x00000004006c8947 */ /* 0x000fea0003800000 */
[----:B------:R-:W-:Y:S01]  /*75e0*/  ISETP.GE.AND P0, PT, R12, R16, PT ;  /* 0x000000100c00720c */ /* 0x000fe20003f06270 */
[----:B----4-:R-:W4:Y:S02]  /*75f0*/  LDC.64 R2, c[0x0][0x4a8] ;  /* 0x00012a00ff027b82 */ /* 0x010f240000000a00 */
[----:B----4-:R-:W-:Y:S04]  /*7600*/  IMAD.WIDE.U32 R20, R2, 0x180, R20 ;  /* 0x0000018002147825 */ /* 0x010fe800078e0014 */
[----:B------:R-:W-:Y:S06]  /*7610*/  IMAD R0, R3, 0x180, RZ ;  /* 0x0000018003007824 */ /* 0x000fec00078e02ff */
[----:B------:R-:W-:Y:S01]  /*7620*/  @!P0 SEL R3, R18, RZ, P1 ;  /* 0x000000ff12038207 */ /* 0x000fe20000800000 */
[----:B------:R-:W-:Y:S01]  /*7630*/  IMAD.IADD R21, R0, 0x1, R21 ;  /* 0x0000000100157824 */ /* 0x000fe200078e0215 */
[----:B------:R-:W-:Y:S02]  /*7640*/  @!P0 SEL R0, R112, RZ, P1 ;  /* 0x000000ff70008207 */ /* 0x000fe40000800000 */
[----:B------:R-:W-:Y:S01]  /*7650*/  @!P0 IADD3 R3, P2, PT, R85, R3, RZ ;  /* 0x0000000355038210 */ /* 0x000fe20007f5e0ff */
[----:B------:R-:W-:Y:S01]  /*7660*/  @!P0 IMAD.WIDE R4, R17, 0x2, R20 ;  /* 0x0000000211048825 */ /* 0x000fe200078e0214 */
[----:B------:R-:W4:Y:S02]  /*7670*/  LDG.E.128 R28, desc[UR6][R20.64] ;  /* 0x00000006141c7981 */ /* 0x000f24000c1e1d00 */
[----:B------:R-:W-:Y:S01]  /*7680*/  @!P0 SHF.L.U32 R2, R3, 0x1, RZ ;  /* 0x0000000103028819 */ /* 0x000fe200000006ff */
[----:B------:R-:W-:Y:S03]  /*7690*/  @!P0 IMAD.X R0, R71, 0x1, R0, P2 ;  /* 0x0000000147008824 */ /* 0x000fe600010e0600 */
[----:B-1-3--:R-:W-:Y:S02]  /*76a0*/  @!P0 IADD3 R36, P2, PT, R2, R61, RZ ;  /* 0x0000003d02248210 */ /* 0x00afe40007f5e0ff */
[----:B------:R-:W-:Y:S01]  /*76b0*/  @!P0 SHF.L.U64.HI R0, R3, 0x1, R0 ;  /* 0x0000000103008819 */ /* 0x000fe20000010200 */
[----:B------:R-:W3:Y:S04]  /*76c0*/  @!P0 LDG.E.128 R4, desc[UR6][R4.64] ;  /* 0x0000000604048981 */ /* 0x000ee8000c1e1d00 */
[----:B------:R-:W-:Y:S01]  /*76d0*/  @!P0 IMAD.X R37, R0, 0x1, R60, P2 ;  /* 0x0000000100258824 */ /* 0x000fe200010e063c */
[----:B------:R-:W-:Y:S04]  /*76e0*/  @!P0 IADD3 R2, P2, PT, R2, R63, RZ ;  /* 0x0000003f02028210 */ /* 0x000fe80007f5e0ff */
[----:B------:R-:W-:Y:S01]  /*76f0*/  @!P0 IADD3.X R3, PT, PT, R0, R62, RZ, P2, !PT ;  /* 0x0000003e00038210 */ /* 0x000fe200017fe4ff */
[----:B------:R-:W5:Y:S01]  /*7700*/  @!P0 LDG.E.128 R36, desc[UR6][R36.64] ;  /* 0x0000000624248981 */ /* 0x000f62000c1e1d00 */
[----:B------:R-:W-:Y:S02]  /*7710*/  PLOP3.LUT P2, PT, PT, PT, PT, 0x80, 0x8 ;  /* 0x000000000008781c */ /* 0x000fe40003f4f070 */
[----:B------:R-:W-:Y:S05]  /*7720*/  @!P0 PLOP3.LUT P2, PT, P1, PT, PT, 0x80, 0x8 ;  /* 0x000000000008881c */ /* 0x000fea0000f4f070 */
[----:B------:R1:W2:Y:S01]  /*7730*/  @!P0 LDG.E.128 R24, desc[UR6][R2.64] ;  /* 0x0000000602188981 */ /* 0x0002a2000c1e1d00 */
[C---:B---3--:R-:W-:Y:S01]  /*7740*/  @!P0 SHF.L.U32 R17, R7.reuse, 0x10, RZ ;  /* 0x0000001007118819 */ /* 0x048fe200000006ff */
[----:B------:R-:W-:Y:S01]  /*7750*/  @!P0 IMAD.U32 R19, R6, 0x10000, RZ ;  /* 0x0001000006138824 */ /* 0x000fe200078e00ff */
[----:B------:R-:W-:Y:S01]  /*7760*/  @!P0 LOP3.LUT R16, R7, 0xffff0000, RZ, 0xc0, !PT ;  /* 0xffff000007108812 */ /* 0x000fe200078ec0ff */
[C---:B------:R-:W-:Y:S01]  /*7770*/  @!P0 IMAD.U32 R0, R4.reuse, 0x10000, RZ ;  /* 0x0001000004008824 */ /* 0x040fe200078e00ff */
[----:B-1----:R-:W-:Y:S02]  /*7780*/  @!P0 LOP3.LUT R2, R4, 0xffff0000, RZ, 0xc0, !PT ;  /* 0xffff000004028812 */ /* 0x002fe400078ec0ff */
[----:B------:R-:W-:Y:S02]  /*7790*/  @!P0 LOP3.LUT R18, R6, 0xffff0000, RZ, 0xc0, !PT ;  /* 0xffff000006128812 */ /* 0x000fe400078ec0ff */
[----:B------:R-:W-:Y:S02]  /*77a0*/  @!P0 SHF.L.U32 R3, R5, 0x10, RZ ;  /* 0x0000001005038819 */ /* 0x000fe400000006ff */
[C---:B-----5:R-:W-:Y:S01]  /*77b0*/  @!P0 LOP3.LUT R20, R37.reuse, 0xffff0000, RZ, 0xc0, !PT ;  /* 0xffff000025148812 */ /* 0x060fe200078ec0ff */
[C---:B------:R-:W-:Y:S01]  /*77c0*/  @!P0 IMAD.U32 R23, R36.reuse, 0x10000, RZ ;  /* 0x0001000024178824 */ /* 0x040fe200078e00ff */
[----:B------:R-:W-:Y:S02]  /*77d0*/  @!P0 LOP3.LUT R22, R36, 0xffff0000, RZ, 0xc0, !PT ;  /* 0xffff000024168812 */ /* 0x000fe400078ec0ff */
[----:B------:R-:W-:Y:S01]  /*77e0*/  @!P0 SHF.L.U32 R21, R37, 0x10, RZ ;  /* 0x0000001025158819 */ /* 0x000fe200000006ff */
[----:B------:R-:W-:Y:S01]  /*77f0*/  @!P2 FADD.FTZ R23, -R23, -RZ ;  /* 0x800000ff1717a221 */ /* 0x000fe20000010100 */
[C---:B------:R-:W-:Y:S01]  /*7800*/  @!P0 SHF.L.U32 R7, R39.reuse, 0x10, RZ ;  /* 0x0000001027078819 */ /* 0x040fe200000006ff */
[----:B------:R-:W1:Y:S01]  /*7810*/  LDC.64 R36, c[0x0][0x3b8] ;  /* 0x0000ee00ff247b82 */ /* 0x000e620000000a00 */
[----:B------:R-:W-:Y:S01]  /*7820*/  @!P0 LOP3.LUT R8, R39, 0xffff0000, RZ, 0xc0, !PT ;  /* 0xffff000027088812 */ /* 0x000fe200078ec0ff */
[----:B------:R-:W-:Y:S01]  /*7830*/  @!P0 FMUL.FTZ R0, R0, R23 ;  /* 0x0000001700008220 */ /* 0x000fe20000410000 */
[----:B------:R-:W-:Y:S01]  /*7840*/  @!P0 LOP3.LUT R4, R5, 0xffff0000, RZ, 0xc0, !PT ;  /* 0xffff000005048812 */ /* 0x000fe200078ec0ff */
[----:B------:R-:W-:Y:S01]  /*7850*/  @!P2 FADD.FTZ R7, -R7, -RZ ;  /* 0x800000ff0707a221 */ /* 0x000fe20000010100 */
[----:B------:R-:W-:Y:S01]  /*7860*/  @!P0 LOP3.LUT R6, R38, 0xffff0000, RZ, 0xc0, !PT ;  /* 0xffff000026068812 */ /* 0x000fe200078ec0ff */
[----:B------:R-:W-:Y:S01]  /*7870*/  @!P2 FADD.FTZ R8, -R8, -RZ ;  /* 0x800000ff0808a221 */ /* 0x000fe20000010100 */
[----:B--2---:R-:W-:Y:S01]  /*7880*/  @!P0 LOP3.LUT R23, R26, 0xffff0000, RZ, 0xc0, !PT ;  /* 0xffff00001a178812 */ /* 0x004fe200078ec0ff */
[----:B------:R-:W-:Y:S02]  /*7890*/  @!P0 IMAD.U32 R5, R38, 0x10000, RZ ;  /* 0x0001000026058824 */ /* 0x000fe400078e00ff */
[----:B------:R-:W-:Y:S01]  /*78a0*/  @!P0 FMUL.FTZ R7, R17, R7 ;  /* 0x0000000711078220 */ /* 0x000fe20000410000 */
[----:B------:R-:W-:Y:S01]  /*78b0*/  @!P0 FMUL.FTZ R8, R16, R8 ;  /* 0x0000000810088220 */ /* 0x000fe20000410000 */
[----:B------:R-:W-:Y:S01]  /*78c0*/  @!P2 FADD.FTZ R6, -R6, -RZ ;  /* 0x800000ff0606a221 */ /* 0x000fe20000010100 */
[----:B------:R-:W-:Y:S01]  /*78d0*/  @!P2 FADD.FTZ R5, -R5, -RZ ;  /* 0x800000ff0505a221 */ /* 0x000fe20000010100 */
[----:B----4-:R-:W-:Y:S02]  /*78e0*/  @!P0 IMAD.U32 R16, R28, 0x10000, RZ ;  /* 0x000100001c108824 */ /* 0x010fe400078e00ff */
[----:B------:R-:W-:Y:S01]  /*78f0*/  @!P2 FADD.FTZ R20, -R20, -RZ ;  /* 0x800000ff1414a221 */ /* 0x000fe20000010100 */
[----:B------:R-:W-:Y:S02]  /*7900*/  @!P0 IMAD.U32 R17, R24, 0x10000, RZ ;  /* 0x0001000018118824 */ /* 0x000fe400078e00ff */
        /* <DEDUP_REMOVED lines=14> */
[----:B-1----:R-:W-:Y:S01]  /*79f0*/  IMAD.WIDE.U32 R114, R36, 0x180, R114 ;  /* 0x0000018024727825 */ /* 0x002fe200078e0072 */
[----:B------:R-:W-:Y:S02]  /*7a00*/  @!P0 SHF.L.U32 R22, R26, 0x10, RZ ;  /* 0x000000101a168819 */ /* 0x000fe400000006ff */
[----:B------:R-:W-:Y:S01]  /*7a10*/  @!P0 LOP3.LUT R25, R27, 0xffff0000, RZ, 0xc0, !PT ;  /* 0xffff00001b198812 */ /* 0x000fe200078ec0ff */
[----:B------:R-:W-:Y:S01]  /*7a20*/  @!P0 FFMA.FTZ R2, R18, R19, R2 ;  /* 0x0000001312028223 */ /* 0x000fe20000010002 */
[C---:B------:R-:W-:Y:S01]  /*7a30*/  @!P0 LOP3.LUT R19, R30.reuse, 0xffff0000, RZ, 0xc0, !PT ;  /* 0xffff00001e138812 */ /* 0x040fe200078ec0ff */
[----:B------:R-:W-:Y:S02]  /*7a40*/  @!P0 IMAD.U32 R18, R30, 0x10000, RZ ;  /* 0x000100001e128824 */ /* 0x000fe400078e00ff */
        /* <DEDUP_REMOVED lines=12> */
[----:B------:R-:W-:Y:S01]  /*7b10*/  IMAD R37, R37, 0x180, RZ ;  /* 0x0000018025257824 */ /* 0x000fe200078e02ff */
[----:B------:R-:W-:Y:S01]  /*7b20*/  @!P0 F2FP.BF16.F32.PACK_AB R5, R6, R5 ;  /* 0x000000050605823e */ /* 0x000fe200000010ff */
[----:B------:R-:W-:Y:S02]  /*7b30*/  @!P0 IMAD.MOV.U32 R29, RZ, RZ, R3 ;  /* 0x000000ffff1d8224 */ /* 0x000fe400078e0003 */
[----:B------:R-:W-:Y:S01]  /*7b40*/  @!P0 F2FP.BF16.F32.PACK_AB R7, R8, R7 ;  /* 0x000000070807823e */ /* 0x000fe200000010ff */
[----:B------:R-:W-:Y:S01]  /*7b50*/  IMAD.IADD R115, R37, 0x1, R115 ;  /* 0x0000000125737824 */ /* 0x000fe200078e0273 */
[----:B------:R-:W-:Y:S02]  /*7b60*/  @!P0 MOV R30, R5 ;  /* 0x00000005001e8202 */ /* 0x000fe40000000f00 */
[----:B------:R-:W-:Y:S05]  /*7b70*/  @!P0 MOV R31, R7 ;  /* 0x00000007001f8202 */ /* 0x000fea0000000f00 */
[----:B------:R1:W-:Y:S02]  /*7b80*/  STG.E.128 desc[UR6][R114.64], R28 ;  /* 0x0000001c72007986 */ /* 0x0003e4000c101d06 */
.L_x_2277:
[----:B------:R-:W-:Y:S05]  /*7b90*/  BSYNC.RECONVERGENT B0 ;  /* 0x0000000000007941 */ /* 0x000fea0003800200 */
.L_x_2276:
[----:B------:R-:W-:Y:S01]  /*7ba0*/  MOV R5, R62 ;  /* 0x0000003e00057202 */ /* 0x000fe20000000f00 */
[----:B------:R-:W1:Y:S01]  /*7bb0*/  LDC R16, c[0x0][0x450] ;  /* 0x00011400ff107b82 */ /* 0x000e620000000800 */
[----:B----4-:R-:W-:Y:S01]  /*7bc0*/  MOV R3, R60 ;  /* 0x0000003c00037202 */ /* 0x010fe20000000f00 */
[----:B--2---:R-:W-:Y:S02]  /*7bd0*/  IMAD.U32 R110, R110, -0x80, RZ ;  /* 0xffffff806e6e7824 */ /* 0x004fe400078e00ff */
[----:B------:R-:W-:Y:S02]  /*7be0*/  IMAD.MOV.U32 R4, RZ, RZ, R63 ;  /* 0x000000ffff047224 */ /* 0x000fe400078e003f */
[----:B------:R-:W-:Y:S03]  /*7bf0*/  IMAD.MOV.U32 R2, RZ, RZ, R61 ;  /* 0x000000ffff027224 */ /* 0x000fe600078e003d */
[C---:B------:R-:W-:Y:S02]  /*7c00*/  LEA R63, P1, R110.reuse, R4, 0x1 ;  /* 0x000000046e3f7211 */ /* 0x040fe400078208ff */
[C---:B------:R-:W-:Y:S02]  /*7c10*/  LEA R61, P0, R110.reuse, R2, 0x1 ;  /* 0x000000026e3d7211 */ /* 0x040fe400078008ff */
[C---:B------:R-:W-:Y:S02]  /*7c20*/  LEA.HI.X.SX32 R62, R110.reuse, R5, 0x1, P1 ;  /* 0x000000056e3e7211 */ /* 0x040fe400008f0eff */
[----:B------:R-:W-:Y:S09]  /*7c30*/  LEA.HI.X.SX32 R60, R110, R3, 0x1, P0 ;  /* 0x000000036e3c7211 */ /* 0x000ff200000f0eff */
.L_x_2244:
[----:B-1-3--:R-:W-:Y:S05]  /*7c40*/  BSYNC.RECONVERGENT B1 ;  /* 0x0000000000017941 */ /* 0x00afea0003800200 */
.L_x_2242:
[----:B------:R-:W-:Y:S04]  /*7c50*/  ISETP.NE.U32.AND P0, PT, RZ, UR12, PT ;  /* 0x0000000cff007c0c */ /* 0x000fe8000bf05070 */
[----:B------:R-:W-:Y:S11]  /*7c60*/  ISETP.NE.AND.EX P0, PT, RZ, UR13, PT, P0 ;  /* 0x0000000dff007c0c */ /* 0x000ff6000bf05300 */
[----:B------:R-:W-:Y:S02]  /*7c70*/  @!UPT UIADD3 URZ, UPT, UPT, URZ, URZ, URZ ;  /* 0x000000fffffff290 */ /* 0x000fe4000fffe0ff */
[----:B--2---:R-:W1:Y:S01]  /*7c80*/  @!P0 LDC R2, c[0x0][0x3c0] ;  /* 0x0000f000ff028b82 */ /* 0x004e620000000800 */
[----:B------:R-:W-:Y:S07]  /*7c90*/  @!P0 IMAD.MOV.U32 R3, RZ, RZ, RZ ;  /* 0x000000ffff038224 */ /* 0x000fee00078e00ff */
[----:B------:R-:W2:Y:S01]  /*7ca0*/  @!P0 LDC R0, c[0x0][0x3b8] ;  /* 0x0000ee00ff008b82 */ /* 0x000ea20000000800 */
[----:B------:R-:W-:Y:S01]  /*7cb0*/  @!P0 IADD3 R3, P1, PT, RZ, -R3, RZ ;  /* 0x80000003ff038210 */ /* 0x000fe20007f3e0ff */
[----:B--2---:R-:W-:Y:S02]  /*7cc0*/  @!P0 IMAD.SHL.U32 R0, R0, 0x100, RZ ;  /* 0x0000010000008824 */ /* 0x004fe400078e00ff */
[----:B-1----:R-:W-:Y:S02]  /*7cd0*/  @!P0 IMAD.SHL.U32 R2, R2, 0x100, RZ ;  /* 0x0000010002028824 */ /* 0x002fe400078e00ff */
[----:B------:R-:W-:Y:S02]  /*7ce0*/  @!P0 IMAD.X R0, RZ, RZ, ~R0, P1 ;  /* 0x000000ffff008224 */ /* 0x000fe400008e0e00 */
[----:B------:R-:W-:Y:S05]  /*7cf0*/  @!P0 IMAD.X R2, RZ, RZ, ~R2, P1 ;  /* 0x000000ffff028224 */ /* 0x000fea00008e0e02 */
[C---:B----4-:R-:W-:Y:S02]  /*7d00*/  @!P0 SHF.R.S64 R4, R3.reuse, 0x1f, R2 ;  /* 0x0000001f03048819 */ /* 0x050fe40000001002 */
        /* <DEDUP_REMOVED lines=10> */
[----:B------:R-:W-:Y:S02]  /*7db0*/  MOV R18, RZ ;  /* 0x000000ff00127202 */ /* 0x000fe40000000f00 */
        /* <DEDUP_REMOVED lines=18> */
[----:B------:R-:W-:Y:S02]  /*7ee0*/  ISETP.GT.U32.AND P0, PT, R0, R6, PT ;  /* 0x000000060000720c */ /* 0x000fe40003f04070 */
[----:B------:R-:W-:Y:S09]  /*7ef0*/  ISETP.GE.AND P5, PT, R5, RZ, PT ;  /* 0x000000ff0500720c */ /* 0x000ff20003fa6270 */
[----:B------:R-:W-:Y:S01]  /*7f00*/  @!P1 IADD3 R4, PT, PT, R4, 0x1, RZ ;  /* 0x0000000104049810 */ /* 0x000fe20007ffe0ff */
[----:B------:R-:W-:Y:S01]  /*7f10*/  @!P1 IMAD.IADD R8, R8, 0x1, -R0 ;  /* 0x0000000108089824 */ /* 0x000fe200078e0a00 */
[-C--:B------:R-:W-:Y:S01]  /*7f20*/  @!P0 IADD3 R6, PT, PT, R6, -R0.reuse, RZ ;  /* 0x8000000006068210 */ /* 0x080fe20007ffe0ff */
[----:B------:R-:W-:Y:S01]  /*7f30*/  @!P0 VIADD R3, R3, 0x1 ;  /* 0x0000000103038836 */ /* 0x000fe20000000000 */
[----:B------:R-:W-:Y:S02]  /*7f40*/  ISETP.NE.AND P0, PT, R2, RZ, PT ;  /* 0x000000ff0200720c */ /* 0x000fe40003f05270 */
[-C--:B------:R-:W-:Y:S02]  /*7f50*/  ISETP.GE.U32.AND P2, PT, R6, R0.reuse, PT ;  /* 0x000000000600720c */ /* 0x080fe40003f46070 */
[----:B------:R-:W-:Y:S02]  /*7f60*/  ISETP.GE.U32.AND P3, PT, R8, R0, PT ;  /* 0x000000000800720c */ /* 0x000fe40003f66070 */
[-C--:B------:R-:W-:Y:S04]  /*7f70*/  LOP3.LUT R0, R97, R2.reuse, RZ, 0x3c, !PT ;  /* 0x0000000261007212 */ /* 0x080fe800078e3cff */
        /* <DEDUP_REMOVED lines=39> */
.L_x_2278:
[----:B------:R-:W-:Y:S02]  /*81f0*/  ISETP.NE.AND P2, PT, R101, RZ, PT ;  /* 0x000000ff6500720c */ /* 0x000fe40003f45270 */
[----:B------:R-:W-:Y:S02]  /*8200*/  IADD3 R59, P1, PT, R59, R65, RZ ;  /* 0x000000413b3b7210 */ /* 0x000fe40007f3e0ff */
[----:B------:R-:W-:Y:S03]  /*8210*/  IADD3 R10, P0, PT, R10, R67, RZ ;  /* 0x000000430a0a7210 */ /* 0x000fe60007f1e0ff */
[----:B------:R-:W-:Y:S02]  /*8220*/  IMAD.X R58, R58, 0x1, R64, P1 ;  /* 0x000000013a3a7824 */ /* 0x000fe400008e0640 */
[----:B------:R-:W-:Y:S04]  /*8230*/  IMAD.X R9, R9, 0x1, R66, P0 ;  /* 0x0000000109097824 */ /* 0x000fe800000e0642 */
[----:B------:R-:W-:Y:S05]  /*8240*/  @P2 BRA `(.L_x_2279) ;  /* 0xffffffa0009c2947 */ /* 0x000fea000383ffff */
.L_x_2241:
        /* <DEDUP_REMOVED lines=29> */
.L_x_2283:
[----:B------:R-:W-:Y:S05]  /*8420*/  BSYNC.RECONVERGENT B0 ;  /* 0x0000000000007941 */ /* 0x000fea0003800200 */
.L_x_2282:
        /* <DEDUP_REMOVED lines=8> */
.L_x_2281:
        /* <DEDUP_REMOVED lines=9> */
[----:B--2--5:R-:W-:-:S04]  /*8540*/  LEA R32, P0, R104, UR8, 0x1 ;  /* 0x0000000868207c11 */ /* 0x024fc8000f8008ff */
        /* <DEDUP_REMOVED lines=26> */
[----:B------:R3:W4:Y:S01]  /*86f0*/  LDG.E.64 R4, desc[UR6][R16.64] ;  /* 0x0000000610047981 */ /* 0x000722000c1e1b00 */
[C---:B-----5:R-:W-:Y:S02]  /*8700*/  SHF.L.U32 R22, R11.reuse, 0x10, RZ ;  /* 0x000000100b167819 */ /* 0x060fe400000006ff */
[----:B------:R-:W-:Y:S01]  /*8710*/  LOP3.LUT R21, R11, 0xffff0000, RZ, 0xc0, !PT ;  /* 0xffff00000b157812 */ /* 0x000fe200078ec0ff */
[C---:B------:R-:W-:Y:S01]  /*8720*/  IMAD.U32 R23, R10.reuse, 0x10000, RZ ;  /* 0x000100000a177824 */ /* 0x040fe200078e00ff */
[----:B------:R-:W-:Y:S02]  /*8730*/  LOP3.LUT R26, R10, 0xffff0000, RZ, 0xc0, !PT ;  /* 0xffff00000a1a7812 */ /* 0x000fe400078ec0ff */
[----:B------:R-:W-:-:S02]  /*8740*/  LOP3.LUT R25, R8, 0xffff0000, RZ, 0xc0, !PT ;  /* 0xffff000008197812 */ /* 0x000fc400078ec0ff */
[C---:B---3--:R-:W-:Y:S02]  /*8750*/  SHF.L.U32 R16, R9.reuse, 0x10, RZ ;  /* 0x0000001009107819 */ /* 0x048fe400000006ff */
[----:B------:R-:W-:Y:S01]  /*8760*/  LOP3.LUT R9, R9, 0xffff0000, RZ, 0xc0, !PT ;  /* 0xffff000009097812 */ /* 0x000fe200078ec0ff */
[----:B------:R-:W-:Y:S01]  /*8770*/  IMAD.U32 R17, R8, 0x10000, RZ ;  /* 0x0001000008117824 */ /* 0x000fe200078e00ff */
[----:B--2---:R-:W-:Y:S02]  /*8780*/  LOP3.LUT R19, R7, 0xffff0000, RZ, 0xc0, !PT ;  /* 0xffff000007137812 */ /* 0x004fe400078ec0ff */
[----:B----4-:R-:W-:Y:S02]  /*8790*/  LOP3.LUT R11, R5, 0xffff0000, RZ, 0xc0, !PT ;  /* 0xffff0000050b7812 */ /* 0x010fe400078ec0ff */
        /* <DEDUP_REMOVED lines=16> */
[----:B------:R-:W-:Y:S01]  /*88a0*/  FMUL.FTZ R26, R26, R7 ;  /* 0x000000071a1a7220 */ /* 0x000fe20000410000 */
        /* <DEDUP_REMOVED lines=13> */
.L_x_2289:
[----:B------:R-:W-:Y:S05]  /*8980*/  BSYNC.RECONVERGENT B0 ;  /* 0x0000000000007941 */ /* 0x000fea0003800200 */
.L_x_2288:
[----:B-----5:R2:W-:Y:S02]  /*8990*/  STS.128 [R3], R8 ;  /* 0x0000000803007388 */ /* 0x0205e40000000c00 */
.L_x_2287:
[----:B------:R-:W-:Y:S05]  /*89a0*/  BSYNC.RECONVERGENT B1 ;  /* 0x0000000000017941 */ /* 0x000fea0003800200 */
.L_x_2286:
        /* <DEDUP_REMOVED lines=45> */
[----:B------:R-:W-:Y:S01]  /*8c80*/  FFMA.FTZ R8, R2, R14, -R8 ;  /* 0x0000000e02087223 */ /* 0x000fe20000010808 */
        /* <DEDUP_REMOVED lines=16> */
.L_x_2291:
[----:B------:R-:W-:Y:S05]  /*8d90*/  BSYNC.RECONVERGENT B0 ;  /* 0x0000000000007941 */ /* 0x000fea0003800200 */
.L_x_2290:
[----:B-----5:R2:W-:Y:S01]  /*8da0*/  STS.128 [R3+0x800], R8 ;  /* 0x0008000803007388 */ /* 0x0205e20000000c00 */
[----:B------:R-:W-:Y:S05]  /*8db0*/  BRA `(.L_x_2284) ;  /* 0x0000000c00007947 */ /* 0x000fea0003800000 */
.L_x_2285:
        /* <DEDUP_REMOVED lines=97> */
.L_x_2295:
[----:B------:R-:W-:Y:S05]  /*93d0*/  BSYNC.RECONVERGENT B0 ;  /* 0x0000000000007941 */ /* 0x000fea0003800200 */
.L_x_2294:
[----:B-----5:R2:W-:Y:S02]  /*93e0*/  STS.128 [R3], R20 ;  /* 0x0000001403007388 */ /* 0x0205e40000000c00 */
.L_x_2293:
[----:B------:R-:W-:Y:S05]  /*93f0*/  BSYNC.RECONVERGENT B1 ;  /* 0x0000000000017941 */ /* 0x000fea0003800200 */
.L_x_2292:
[----:B------:R-:W-:-:S04]  /*9400*/  IADD3 R16, PT, PT, R106, 0x20, RZ ;  /* 0x000000206a107810 */ /* 0x000fc80007ffe0ff */
[----:B------:R-:W-:-:S13]  /*9410*/  ISETP.GE.AND P1, PT, R16, R26, PT ;  /* 0x0000001a1000720c */ /* 0x000fda0003f26270 */
[----:B------:R-:W-:Y:S05]  /*9420*/  @P1 BRA `(.L_x_2284) ;  /* 0x0000000400641947 */ /* 0x000fea0003800000 */
[----:B------:R-:W-:-:S04]  /*9430*/  LEA R8, P1, R2, R32, 0x1 ;  /* 0x0000002002087211 */ /* 0x000fc800078208ff */
[----:B------:R-:W-:-:S05]  /*9440*/  LEA.HI.X R9, R2, R33, R14, 0x1, P1 ;  /* 0x0000002102097211 */ /* 0x000fca00008f0c0e */
[----:B------:R3:W5:Y:S01]  /*9450*/  LDG.E.128 R4, desc[UR6][R8.64] ;  /* 0x0000000608047981 */ /* 0x000762000c1e1d00 */
[----:B------:R-:W-:Y:S01]  /*9460*/  ISETP.GE.AND P1, PT, R12, R0, PT ;  /* 0x000000000c00720c */ /* 0x000fe20003f26270 */
[----:B------:R-:W-:-:S12]  /*9470*/  BSSY.RECONVERGENT B0, `(.L_x_2296) ;  /* 0x0000053000007945 */ /* 0x000fd80003800200 */
[----:B------:R-:W-:Y:S05]  /*9480*/  @P1 BRA `(.L_x_2297) ;  /* 0x0000000400441947 */ /* 0x000fea0003800000 */
[----:B------:R-:W3:Y:S01]  /*9490*/  LDCU.64 UR8, c[0x0][0x4d0] ;  /* 0x00009a00ff0877ac */ /* 0x000ee20008000a00 */
        /* <DEDUP_REMOVED lines=9> */
[----:B---3--:R-:W-:-:S04]  /*9530*/  IADD3 R8, P1, PT, R0, UR8, RZ ;  /* 0x0000000800087c10 */ /* 0x008fc8000ff3e0ff */
[----:B------:R-:W-:Y:S01]  /*9540*/  IADD3.X R9, PT, PT, R2, UR9, RZ, P1, !PT ;  /* 0x0000000902097c10 */ /* 0x000fe20008ffe4ff */
[----:B------:R-:W3:Y:S05]  /*9550*/  LDCU.64 UR8, c[0x0][0x4c8] ;  /* 0x00009900ff0877ac */ /* 0x000eea0008000a00 */
[----:B-1----:R-:W4:Y:S01]  /*9560*/  LDG.E.128 R8, desc[UR6][R8.64] ;  /* 0x0000000608087981 */ /* 0x002f22000c1e1d00 */
[----:B---3--:R-:W-:-:S04]  /*9570*/  IADD3 R12, P1, PT, R0, UR8, RZ ;  /* 0x00000008000c7c10 */ /* 0x008fc8000ff3e0ff */
        /* <DEDUP_REMOVED lines=66> */
.L_x_2297:
[----:B------:R-:W-:Y:S05]  /*99a0*/  BSYNC.RECONVERGENT B0 ;  /* 0x0000000000007941 */ /* 0x000fea0003800200 */
.L_x_2296:
[----:B-----5:R4:W-:Y:S02]  /*99b0*/  STS.128 [R3+0x800], R4 ;  /* 0x0008000403007388 */ /* 0x0209e40000000c00 */
.L_x_2284:
[----:B------:R-:W-:Y:S05]  /*99c0*/  BSYNC.RECONVERGENT B2 ;  /* 0x0000000000027941 */ /* 0x000fea0003800200 */
.L_x_2280:
[----:B-1---5:R-:W1:Y:S01]  /*99d0*/  LDC.64 R32, c[0x0][0x3b8] ;  /* 0x0000ee00ff207b82 */ /* 0x022e620000000a00 */
[----:B------:R-:W-:Y:S01]  /*99e0*/  IMAD R0, R35, -0x100, R44 ;  /* 0xffffff0023007824 */ /* 0x000fe200078e022c */
[----:B--23--:R-:W-:Y:S01]  /*99f0*/  LEA R8, P0, R48, R218, 0x1 ;  /* 0x000000da30087211 */ /* 0x00cfe200078008ff */
[C---:B----4-:R-:W-:Y:S01]  /*9a00*/  VIADD R5, R106.reuse, 0x40 ;  /* 0x000000406a057836 */ /* 0x050fe20000000000 */
[----:B------:R-:W2:Y:S01]  /*9a10*/  S2R R224, SR_TID.X ;  /* 0x0000000000e07919 */ /* 0x000ea20000002100 */
[C---:B------:R-:W-:Y:S01]  /*9a20*/  VIADD R4, R106.reuse, 0x60 ;  /* 0x000000606a047836 */ /* 0x040fe20000000000 */
[CC--:B------:R-:W-:Y:S01]  /*9a30*/  ISETP.GE.AND P6, PT, R106.reuse, R0.reuse, PT ;  /* 0x000000006a00720c */ /* 0x0c0fe20003fc6270 */
[----:B------:R-:W-:Y:S01]  /*9a40*/  VIADD R2, R106, 0xe0 ;  /* 0x000000e06a027836 */ /* 0x000fe20000000000 */
[-C--:B------:R-:W-:Y:S01]  /*9a50*/  ISETP.GE.AND P3, PT, R5, R0.reuse, PT ;  /* 0x000000000500720c */ /* 0x080fe20003f66270 */
[----:B------:R-:W3:Y:S01]  /*9a60*/  LDCU UR4, c[0x0][0x508] ;  /* 0x0000a100ff0477ac */ /* 0x000ee20008000800 */
[----:B------:R-:W-:-:S02]  /*9a70*/  ISETP.GE.AND P1, PT, R16, R0, PT ;  /* 0x000000001000720c */ /* 0x000fc40003f26270 */
[----:B------:R-:W-:Y:S02]  /*9a80*/  LEA.HI.X R9, R48, R217, R47, 0x1, P0 ;  /* 0x000000d930097211 */ /* 0x000fe400000f0c2f */
[-C--:B------:R-:W-:Y:S01]  /*9a90*/  ISETP.GE.AND P4, PT, R4, R0.reuse, PT ;  /* 0x000000000400720c */ /* 0x080fe20003f86270 */
[----:B------:R-:W4:Y:S01]  /*9aa0*/  LDC.64 R46, c[0x0][0x3c0] ;  /* 0x0000f000ff2e7b82 */ /* 0x000f220000000a00 */
[----:B------:R-:W-:Y:S02]  /*9ab0*/  ISETP.GE.AND P0, PT, R2, R0, PT ;  /* 0x000000000200720c */ /* 0x000fe40003f06270 */
[----:B------:R-:W-:Y:S01]  /*9ac0*/  LOP3.LUT R148, R148, 0xfffffffb, RZ, 0xc0, !PT ;  /* 0xfffffffb94947812 */ /* 0x000fe200078ec0ff */
[----:B------:R-:W-:Y:S02]  /*9ad0*/  @!P6 IMAD.MOV.U32 R6, RZ, RZ, R218 ;  /* 0x000000ffff06e224 */ /* 0x000fe400078e00da */
[----:B------:R-:W-:Y:S02]  /*9ae0*/  @!P6 IMAD.MOV.U32 R7, RZ, RZ, R217 ;  /* 0x000000ffff07e224 */ /* 0x000fe400078e00d9 */
[----:B-1----:R-:W-:-:S03]  /*9af0*/  IMAD.WIDE.U32 R12, R32, 0x40, RZ ;  /* 0x00000040200c7825 */ /* 0x002fc600078e00ff */
[----:B------:R-:W-:Y:S01]  /*9b00*/  @!PT LDS RZ, [RZ] ;  /* 0x00000000fffff984 */ /* 0x000fe20000000800 */
[----:B------:R-:W-:Y:S01]  /*9b10*/  @!PT LDS RZ, [RZ] ;  /* 0x00000000fffff984 */ /* 0x000fe20000000800 */
[----:B------:R-:W-:Y:S01]  /*9b20*/  @!PT LDS RZ, [RZ] ;  /* 0x00000000fffff984 */ /* 0x000fe20000000800 */
[----:B------:R1:W-:Y:S01]  /*9b30*/  @!P6 LDGSTS.E.BYPASS.LTC128B.128 [R3+0x1000], desc[UR6][R6.64] ;  /* 0x010000000603efae */ /* 0x0003e2000b981a06 */
[----:B------:R-:W-:Y:S01]  /*9b40*/  IMAD.SHL.U32 R10, R33, 0x40, RZ ;  /* 0x00000040210a7824 */ /* 0x000fe200078e00ff */
[----:B------:R-:W-:Y:S02]  /*9b50*/  @!P3 IADD3 R12, P5, PT, R8, R12, RZ ;  /* 0x0000000c080cb210 */ /* 0x000fe40007fbe0ff */
[----:B------:R3:W-:Y:S01]  /*9b60*/  @!P1 LDGSTS.E.BYPASS.LTC128B.128 [R3+0x1800], desc[UR6][R8.64] ;  /* 0x0180000008039fae */ /* 0x0007e2000b981a06 */
[----:B------:R-:W-:Y:S01]  /*9b70*/  @!P0 MOV R15, R9 ;  /* 0x00000009000f8202 */ /* 0x000fe20000000f00 */
[----:B------:R-:W-:Y:S01]  /*9b80*/  @!P0 IMAD.MOV.U32 R14, RZ, RZ, R8 ;  /* 0x000000ffff0e8224 */ /* 0x000fe200078e0008 */
[----:B------:R-:W-:Y:S01]  /*9b90*/  @!P3 IADD3.X R13, PT, PT, R9, R13, R10, P5, !PT ;  /* 0x0000000d090db210 */ /* 0x000fe20002ffe40a */
[----:B------:R-:W-:Y:S01]  /*9ba0*/  @!P0 IMAD R10, R33, 0x180, RZ ;  /* 0x00000180210a8824 */ /* 0x000fe200078e02ff */
[C---:B------:R-:W-:Y:S01]  /*9bb0*/  @!P4 LEA R22, P5, R32.reuse, R8, 0x7 ;  /* 0x000000082016c211 */ /* 0x040fe200078a38ff */
[----:B------:R-:W-:-:S02]  /*9bc0*/  @!P0 IMAD.WIDE.U32 R14, R32, 0x180, R14 ;  /* 0x00000180200e8825 */ /* 0x000fc400078e000e */
[----:B------:R4:W-:Y:S01]  /*9bd0*/  @!P3 LDGSTS.E.BYPASS.LTC128B.128 [R3+0x2000], desc[UR6][R12.64] ;  /* 0x020000000c03bfae */ /* 0x0009e2000b981a06 */
[----:B------:R-:W-:Y:S01]  /*9be0*/  @!P4 LEA.HI.X R23, R32, R9, R33, 0x7, P5 ;  /* 0x000000092017c211 */ /* 0x000fe200028f3c21 */
[----:B--2---:R-:W-:-:S04]  /*9bf0*/  IMAD.SHL.U32 R151, R224, 0x20, RZ ;  /* 0x00000020e0977824 */ /* 0x004fc800078e00ff */
[----:B------:R-:W-:Y:S01]  /*9c00*/  @!P4 LDGSTS.E.BYPASS.LTC128B.128 [R3+0x2800], desc[UR6][R22.64] ;  /* 0x028000001603cfae */ /* 0x000fe2000b981a06 */
[-C--:B------:R-:W-:Y:S02]  /*9c10*/  ISETP.GE.AND P4, PT, R4, R0.reuse, PT ;  /* 0x000000000400720c */ /* 0x080fe40003f86270 */
[----:B------:R-:W-:Y:S01]  /*9c20*/  LOP3.LUT R151, R151, 0x20, RZ, 0xc0, !PT ;  /* 0x0000002097977812 */ /* 0x000fe200078ec0ff */
[C---:B-1----:R-:W-:Y:S02]  /*9c30*/  VIADD R7, R106.reuse, 0x80 ;  /* 0x000000806a077836 */ /* 0x042fe40000000000 */
[C---:B------:R-:W-:Y:S02]  /*9c40*/  VIADD R6, R106.reuse, 0xc0 ;  /* 0x000000c06a067836 */ /* 0x040fe40000000000 */
[----:B------:R-:W-:Y:S01]  /*9c50*/  VIADD R106, R106, 0xa0 ;  /* 0x000000a06a6a7836 */ /* 0x000fe20000000000 */
[-C--:B------:R-:W-:Y:S02]  /*9c60*/  ISETP.GE.AND P2, PT, R7, R0.reuse, PT ;  /* 0x000000000700720c */ /* 0x080fe40003f46270 */
[----:B------:R-:W-:-:S02]  /*9c70*/  ISETP.GE.AND P1, PT, R6, R0, PT ;  /* 0x000000000600720c */ /* 0x000fc40003f26270 */
[----:B------:R-:W-:-:S09]  /*9c80*/  ISETP.GE.AND P3, PT, R106, R0, PT ;  /* 0x000000006a00720c */ /* 0x000fd20003f66270 */
[--C-:B------:R-:W-:Y:S02]  /*9c90*/  @!P2 IMAD.MOV.U32 R20, RZ, RZ, R8.reuse ;  /* 0x000000ffff14a224 */ /* 0x100fe400078e0008 */
[--C-:B------:R-:W-:Y:S02]  /*9ca0*/  @!P2 IMAD.MOV.U32 R21, RZ, RZ, R9.reuse ;  /* 0x000000ffff15a224 */ /* 0x100fe400078e0009 */
[----:B------:R-:W-:Y:S01]  /*9cb0*/  @!P1 IMAD.MOV.U32 R18, RZ, RZ, R8 ;  /* 0x000000ffff129224 */ /* 0x000fe200078e0008 */
[C---:B---3--:R-:W-:Y:S01]  /*9cc0*/  @!P3 LEA R8, P5, R32.reuse, R8, 0x8 ;  /* 0x000000082008b211 */ /* 0x048fe200078a40ff */
[----:B------:R-:W-:Y:S02]  /*9cd0*/  @!P1 IMAD.MOV.U32 R19, RZ, RZ, R9 ;  /* 0x000000ffff139224 */ /* 0x000fe400078e0009 */
[----:B----4-:R-:W-:Y:S01]  /*9ce0*/  @!P2 IMAD R12, R33, 0xc0, RZ ;  /* 0x000000c0210ca824 */ /* 0x010fe200078e02ff */
[C---:B------:R-:W-:Y:S01]  /*9cf0*/  @!P3 LEA.HI.X R9, R32.reuse, R9, R33, 0x8, P5 ;  /* 0x000000092009b211 */ /* 0x040fe200028f4421 */
[----:B------:R-:W-:Y:S01]  /*9d00*/  @!P2 IMAD.WIDE.U32 R20, R32, 0xc0, R20 ;  /* 0x000000c02014a825 */ /* 0x000fe200078e0014 */
[----:B------:R-:W-:-:S03]  /*9d10*/  ISETP.GE.AND P5, PT, R5, R0, PT ;  /* 0x000000000500720c */ /* 0x000fc60003fa6270 */
[----:B------:R-:W-:Y:S02]  /*9d20*/  @!P1 IMAD R11, R33, 0x140, RZ ;  /* 0x00000140210b9824 */ /* 0x000fe400078e02ff */
[----:B------:R-:W-:-:S04]  /*9d30*/  @!P1 IMAD.WIDE.U32 R18, R32, 0x140, R18 ;  /* 0x0000014020129825 */ /* 0x000fc800078e0012 */
[----:B------:R-:W-:Y:S02]  /*9d40*/  @!P2 IMAD.IADD R13, R12, 0x1, R21 ;  /* 0x000000010c0da824 */ /* 0x000fe400078e0215 */
[----:B------:R-:W-:Y:S02]  /*9d50*/  @!P2 IMAD.MOV.U32 R12, RZ, RZ, R20 ;  /* 0x000000ffff0ca224 */ /* 0x000fe400078e0014 */
[----:B------:R-:W-:Y:S02]  /*9d60*/  @!P1 IMAD.IADD R19, R11, 0x1, R19 ;  /* 0x000000010b139824 */ /* 0x000fe400078e0213 */
[----:B------:R-:W-:Y:S01]  /*9d70*/  @!P0 IMAD.IADD R11, R10, 0x1, R15 ;  /* 0x000000010a0b8824 */ /* 0x000fe200078e020f */
[----:B------:R1:W-:Y:S01]  /*9d80*/  @!P2 LDGSTS.E.BYPASS.LTC128B.128 [R3+0x3000], desc[UR6][R12.64] ;  /* 0x030000000c03afae */ /* 0x0003e2000b981a06 */
[----:B------:R-:W-:Y:S01]  /*9d90*/  @!P0 IMAD.MOV.U32 R10, RZ, RZ, R14 ;  /* 0x000000ffff0a8224 */ /* 0x000fe200078e000e */
[-C--:B------:R-:W-:Y:S01]  /*9da0*/  ISETP.GE.AND P2, PT, R7, R0.reuse, PT ;  /* 0x000000000700720c */ /* 0x080fe20003f46270 */
[----:B------:R-:W-:Y:S01]  /*9db0*/  @!P6 IMAD.MOV.U32 R7, RZ, RZ, R220 ;  /* 0x000000ffff07e224 */ /* 0x000fe200078e00dc */
[----:B------:R2:W-:Y:S01]  /*9dc0*/  @!P3 LDGSTS.E.BYPASS.LTC128B.128 [R3+0x3800], desc[UR6][R8.64] ;  /* 0x038000000803bfae */ /* 0x0005e2000b981a06 */
[----:B------:R-:W-:Y:S01]  /*9dd0*/  IMAD.SHL.U32 R5, R224, 0x10, RZ ;  /* 0x00000010e0057824 */ /* 0x000fe200078e00ff */
[-C--:B------:R-:W-:Y:S01]  /*9de0*/  ISETP.GE.AND P3, PT, R106, R0.reuse, PT ;  /* 0x000000006a00720c */ /* 0x080fe20003f66270 */
[----:B------:R-:W-:Y:S01]  /*9df0*/  IMAD.WIDE.U32 R14, R46, 0x40, RZ ;  /* 0x000000402e0e7825 */ /* 0x000fe200078e00ff */
[----:B------:R-:W-:Y:S01]  /*9e00*/  @!P1 LDGSTS.E.BYPASS.LTC128B.128 [R3+0x4000], desc[UR6][R18.64] ;  /* 0x0400000012039fae */ /* 0x000fe2000b981a06 */
[----:B------:R-:W-:-:S02]  /*9e10*/  ISETP.GE.AND P1, PT, R16, R0, PT ;  /* 0x000000001000720c */ /* 0x000fc40003f26270 */
[----:B------:R-:W-:Y:S01]  /*9e20*/  LOP3.LUT R209, R151, 0x100, R5, 0xf8, !PT ;  /* 0x0000010097d17812 */ /* 0x000fe200078ef805 */
[----:B------:R3:W-:Y:S04]  /*9e30*/  @!P0 LDGSTS.E.BYPASS.LTC128B.128 [R3+0x4800], desc[UR6][R10.64] ;  /* 0x048000000a038fae */ /* 0x0007e8000b981a06 */
[----:B------:R-:W0:Y:S01]  /*9e40*/  LDGDEPBAR ;  /* 0x00000000000079af */ /* 0x000e220000000000 */
[----:B-1----:R-:W-:Y:S01]  /*9e50*/  @!P2 IMAD R12, R47, 0xc0, RZ ;  /* 0x000000c02f0ca824 */ /* 0x002fe200078e02ff */
[----:B--2---:R-:W-:-:S04]  /*9e60*/  LEA R8, P0, R68, R221, 0x1 ;  /* 0x000000dd44087211 */ /* 0x004fc800078008ff */
[----:B------:R-:W-:Y:S01]  /*9e70*/  LEA.HI.X R9, R68, R220, R49, 0x1, P0 ;  /* 0x000000dc44097211 */ /* 0x000fe200000f0c31 */
[----:B------:R-:W-:Y:S01]  /*9e80*/  @!P2 IMAD.MOV.U32 R20, RZ, RZ, R8 ;  /* 0x000000ffff14a224 */ /* 0x000fe200078e0008 */
[----:B------:R-:W-:Y:S02]  /*9e90*/  ISETP.GE.AND P0, PT, R2, R0, PT ;  /* 0x000000000200720c */ /* 0x000fe40003f06270 */
[----:B---3--:R-:W-:Y:S01]  /*9ea0*/  P2R R10, PR, RZ, 0x2 ;  /* 0x00000002ff0a7803 */ /* 0x008fe20000000000 */
[----:B------:R-:W-:-:S04]  /*9eb0*/  DEPBAR.LE SB0, 0x0 ;  /* 0x000080000000791a */ /* 0x000fc80000000000 */
[----:B------:R-:W-:Y:S01]  /*9ec0*/  BAR.SYNC.DEFER_BLOCKING 0x0 ;  /* 0x0000000000007b1d */ /* 0x000fe20000010000 */
[----:B------:R-:W-:Y:S01]  /*9ed0*/  ISETP.GE.AND P1, PT, R6, R0, PT ;  /* 0x000000000600720c */ /* 0x000fe20003f26270 */
[----:B------:R-:W-:Y:S01]  /*9ee0*/  @!P6 IMAD.MOV.U32 R6, RZ, RZ, R221 ;  /* 0x000000ffff06e224 */ /* 0x000fe200078e00dd */
[----:B------:R-:W-:Y:S01]  /*9ef0*/  LOP3.LUT R2, R224, 0x8, RZ, 0xc0, !PT ;  /* 0x00000008e0027812 */ /* 0x000fe200078ec0ff */
[----:B------:R-:W-:Y:S02]  /*9f00*/  IMAD.SHL.U32 R0, R47, 0x40, RZ ;  /* 0x000000402f007824 */ /* 0x000fe400078e00ff */
[----:B------:R-:W-:Y:S01]  /*9f10*/  @!P2 IMAD.MOV.U32 R21, RZ, RZ, R9 ;  /* 0x000000ffff15a224 */ /* 0x000fe200078e0009 */
[----:B------:R-:W-:Y:S01]  /*9f20*/  LOP3.LUT R2, R45, R2, RZ, 0x3c, !PT ;  /* 0x000000022d027212 */ /* 0x000fe200078e3cff */
[----:B------:R-:W-:Y:S02]  /*9f30*/  @!P0 IMAD.MOV.U32 R16, RZ, RZ, R8 ;  /* 0x000000ffff108224 */ /* 0x000fe400078e0008 */
[----:B------:R-:W-:Y:S01]  /*9f40*/  @!P2 IMAD.WIDE.U32 R20, R46, 0xc0, R20 ;  /* 0x000000c02e14a825 */ /* 0x000fe200078e0014 */
[----:B------:R-:W-:-:S02]  /*9f50*/  IADD3 R209, PT, PT, R2, R209, RZ ;  /* 0x000000d102d17210 */ /* 0x000fc40007ffe0ff */
[----:B------:R-:W-:Y:S01]  /*9f60*/  SHF.R.U32.HI R2, RZ, 0x1, R224 ;  /* 0x00000001ff027819 */ /* 0x000fe200000116e0 */
[----:B------:R-:W-:Y:S01]  /*9f70*/  @!P1 IMAD.MOV.U32 R18, RZ, RZ, R8 ;  /* 0x000000ffff129224 */ /* 0x000fe200078e0008 */
[----:B------:R-:W-:Y:S01]  /*9f80*/  LEA R209, R209, UR5, 0x1 ;  /* 0x00000005d1d17c11 */ /* 0x000fe2000f8e08ff */
[--C-:B------:R-:W-:Y:S01]  /*9f90*/  @!P1 IMAD.MOV.U32 R19, RZ, RZ, R9.reuse ;  /* 0x000000ffff139224 */ /* 0x100fe200078e0009 */
[----:B------:R-:W-:Y:S01]  /*9fa0*/  LOP3.LUT R45, R45, 0x8, R2, 0x78, !PT ;  /* 0x000000082d2d7812 */ /* 0x000fe200078e7802 */
[----:B------:R-:W-:Y:S01]  /*9fb0*/  @!P0 IMAD.MOV.U32 R17, RZ, RZ, R9 ;  /* 0x000000ffff118224 */ /* 0x000fe200078e0009 */
[----:B------:R-:W-:Y:S01]  /*9fc0*/  LOP3.LUT R2, R2, 0x1f0, RZ, 0xc0, !PT ;  /* 0x000001f002027812 */ /* 0x000fe200078ec0ff */
[----:B------:R-:W-:Y:S01]  /*9fd0*/  @!P1 IMAD.WIDE.U32 R18, R46, 0x140, R18 ;  /* 0x000001402e129825 */ /* 0x000fe200078e0012 */
[----:B------:R-:W-:Y:S01]  /*9fe0*/  @!PT LDS RZ, [RZ] ;  /* 0x00000000fffff984 */ /* 0x000fe20000000800 */
[----:B------:R-:W-:Y:S01]  /*9ff0*/  @!PT LDS RZ, [RZ] ;  /* 0x00000000fffff984 */ /* 0x000fe20000000800 */
[----:B------:R-:W-:Y:S01]  /*a000*/  @!PT LDS RZ, [RZ] ;  /* 0x00000000fffff984 */ /* 0x000fe20000000800 */
[----:B------:R1:W-:Y:S03]  /*a010*/  @!P6 LDGSTS.E.BYPASS.LTC128B.128 [R3+0x5000], desc[UR6][R6.64] ;  /* 0x050000000603efae */ /* 0x0003e6000b981a06 */
[----:B------:R-:W-:-:S02]  /*a020*/  @!P2 IMAD.IADD R13, R12, 0x1, R21 ;  /* 0x000000010c0da824 */ /* 0x000fc400078e0215 */
[----:B------:R-:W-:Y:S01]  /*a030*/  @!P0 IMAD.WIDE.U32 R16, R46, 0x180, R16 ;  /* 0x000001802e108825 */ /* 0x000fe200078e0010 */
[----:B------:R-:W-:Y:S01]  /*a040*/  @P6 STS.128 [R3+0x5000], RZ ;  /* 0x005000ff03006388 */ /* 0x000fe20000000c00 */
[----:B------:R-:W-:Y:S02]  /*a050*/  ISETP.NE.AND P6, PT, R10, RZ, PT ;  /* 0x000000ff0a00720c */ /* 0x000fe40003fc5270 */
[----:B------:R-:W-:Y:S02]  /*a060*/  @!P1 IMAD R10, R47, 0x140, RZ ;  /* 0x000001402f0a9824 */ /* 0x000fe400078e02ff */
[----:B------:R-:W-:Y:S02]  /*a070*/  @!P2 IMAD.MOV.U32 R12, RZ, RZ, R20 ;  /* 0x000000ffff0ca224 */ /* 0x000fe400078e0014 */
[----:B------:R-:W-:Y:S02]  /*a080*/  @!P1 IMAD.IADD R11, R10, 0x1, R19 ;  /* 0x000000010a0b9824 */ /* 0x000fe400078e0213 */
[----:B------:R-:W-:-:S05]  /*a090*/  @!P1 IMAD.MOV.U32 R10, RZ, RZ, R18 ;  /* 0x000000ffff0a9224 */ /* 0x000fca00078e0012 */
[----:B------:R-:W-:Y:S04]  /*a0a0*/  @P6 STS.128 [R3+0x5800], RZ ;  /* 0x005800ff03006388 */ /* 0x000fe80000000c00 */
[----:B------:R-:W-:Y:S01]  /*a0b0*/  @!PT LDS RZ, [RZ] ;  /* 0x00000000fffff984 */ /* 0x000fe20000000800 */
[----:B------:R-:W-:Y:S01]  /*a0c0*/  @!PT LDS RZ, [RZ] ;  /* 0x00000000fffff984 */ /* 0x000fe20000000800 */
[----:B------:R-:W-:Y:S01]  /*a0d0*/  @!PT LDS RZ, [RZ] ;  /* 0x00000000fffff984 */ /* 0x000fe20000000800 */
[----:B------:R2:W-:Y:S01]  /*a0e0*/  @!P6 LDGSTS.E.BYPASS.LTC128B.128 [R3+0x5800], desc[UR6][R8.64] ;  /* 0x058000000803efae */ /* 0x0005e2000b981a06 */
[----:B------:R-:W-:-:S03]  /*a0f0*/  @!P5 IADD3 R14, P6, PT, R8, R14, RZ ;  /* 0x0000000e080ed210 */ /* 0x000fc60007fde0ff */
[----:B------:R-:W-:Y:S01]  /*a100*/  @P5 STS.128 [R3+0x6000], RZ ;  /* 0x006000ff03005388 */ /* 0x000fe20000000c00 */
[----:B-1----:R-:W-:Y:S01]  /*a110*/  IMAD.SHL.U32 R6, R216, 0x100, RZ ;  /* 0x00000100d8067824 */ /* 0x002fe200078e00ff */
[----:B------:R-:W-:Y:S01]  /*a120*/  @!P5 IADD3.X R15, PT, PT, R9, R15, R0, P6, !PT ;  /* 0x0000000f090fd210 */ /* 0x000fe200037fe400 */
[----:B------:R-:W-:Y:S01]  /*a130*/  IMAD.MOV.U32 R0, RZ, RZ, 0x20 ;  /* 0x00000020ff007424 */ /* 0x000fe200078e00ff */
[C---:B------:R-:W-:Y:S02]  /*a140*/  @!P4 LEA R22, P6, R46.reuse, R8, 0x7 ;  /* 0x000000082e16c211 */ /* 0x040fe400078c38ff */
[----:B------:R-:W-:Y:S01]  /*a150*/  LOP3.LUT R151, R151, 0x100, R6, 0xf8, !PT ;  /* 0x0000010097977812 */ /* 0x000fe200078ef806 */
[----:B------:R-:W-:Y:S01]  /*a160*/  @!PT LDS RZ, [RZ] ;  /* 0x00000000fffff984 */ /* 0x000fe20000000800 */
[----:B------:R-:W-:Y:S01]  /*a170*/  @!PT LDS RZ, [RZ] ;  /* 0x00000000fffff984 */ /* 0x000fe20000000800 */
[----:B------:R-:W-:Y:S01]  /*a180*/  @!PT LDS RZ, [RZ] ;  /* 0x00000000fffff984 */ /* 0x000fe20000000800 */
[----:B------:R-:W-:Y:S01]  /*a190*/  @!P5 LDGSTS.E.BYPASS.LTC128B.128 [R3+0x6000], desc[UR6][R14.64] ;  /* 0x060000000e03dfae */ /* 0x000fe2000b981a06 */
[----:B------:R-:W-:Y:S01]  /*a1a0*/  @!P4 LEA.HI.X R23, R46, R9, R47, 0x7, P6 ;  /* 0x000000092e17c211 */ /* 0x000fe200030f3c2f */
[----:B------:R-:W-:Y:S01]  /*a1b0*/  @!P0 IMAD R6, R47, 0x180, RZ ;  /* 0x000001802f068824 */ /* 0x000fe200078e02ff */
[----:B------:R-:W-:Y:S01]  /*a1c0*/  LOP3.LUT R211, R151, 0x3e00, R5, 0xf8, !PT ;  /* 0x00003e0097d37812 */ /* 0x000fe200078ef805 */
[----:B------:R-:W-:Y:S01]  /*a1d0*/  @P4 STS.128 [R3+0x6800], RZ ;  /* 0x006800ff03004388 */ /* 0x000fe20000000c00 */
[----:B------:R-:W-:-:S02]  /*a1e0*/  LOP3.LUT P6, RZ, R224, 0x4, RZ, 0xc0, !PT ;  /* 0x00000004e0ff7812 */ /* 0x000fc400078cc0ff */
[----:B------:R-:W-:Y:S01]  /*a1f0*/  @!P0 IADD3 R7, PT, PT, R6, R17, RZ ;  /* 0x0000001106078210 */ /* 0x000fe20007ffe0ff */
[----:B------:R-:W-:Y:S01]  /*a200*/  IMAD.IADD R211, R211, 0x1, R45 ;  /* 0x00000001d3d37824 */ /* 0x000fe200078e022d */
[----:B------:R-:W-:Y:S01]  /*a210*/  @!PT LDS RZ, [RZ] ;  /* 0x00000000fffff984 */ /* 0x000fe20000000800 */
[----:B------:R-:W-:Y:S01]  /*a220*/  @!PT LDS RZ, [RZ] ;  /* 0x00000000fffff984 */ /* 0x000fe20000000800 */
[----:B------:R-:W-:Y:S01]  /*a230*/  @!PT LDS RZ, [RZ] ;  /* 0x00000000fffff984 */ /* 0x000fe20000000800 */
[----:B------:R-:W-:Y:S01]  /*a240*/  @!P4 LDGSTS.E.BYPASS.LTC128B.128 [R3+0x6800], desc[UR6][R22.64] ;  /* 0x068000001603cfae */ /* 0x000fe2000b981a06 */
[----:B------:R-:W-:Y:S01]  /*a250*/  @!P0 IMAD.MOV.U32 R6, RZ, RZ, R16 ;  /* 0x000000ffff068224 */ /* 0x000fe200078e0010 */
[----:B------:R-:W-:Y:S02]  /*a260*/  SEL R0, R0, 0xffffffe0, !P6 ;  /* 0xffffffe000007807 */ /* 0x000fe40007000000 */
[----:B------:R-:W-:Y:S01]  /*a270*/  @P2 STS.128 [R3+0x7000], RZ ;  /* 0x007000ff03002388 */ /* 0x000fe20000000c00 */
[----:B------:R-:W-:Y:S02]  /*a280*/  LEA R211, R211, UR5, 0x1 ;  /* 0x00000005d3d37c11 */ /* 0x000fe4000f8e08ff */
[----:B--2---:R-:W-:Y:S01]  /*a290*/  @!P3 LEA R8, P5, R46, R8, 0x8 ;  /* 0x000000082e08b211 */ /* 0x004fe200078a40ff */
[----:B------:R-:W-:Y:S01]  /*a2a0*/  @!PT LDS RZ, [RZ] ;  /* 0x00000000fffff984 */ /* 0x000fe20000000800 */
[----:B------:R-:W-:Y:S01]  /*a2b0*/  @!PT LDS RZ, [RZ] ;  /* 0x00000000fffff984 */ /* 0x000fe20000000800 */
[----:B------:R-:W-:Y:S01]  /*a2c0*/  @!PT LDS RZ, [RZ] ;  /* 0x00000000fffff984 */ /* 0x000fe20000000800 */
[----:B------:R-:W-:Y:S01]  /*a2d0*/  @!P2 LDGSTS.E.BYPASS.LTC128B.128 [R3+0x7000], desc[UR6][R12.64] ;  /* 0x070000000c03afae */ /* 0x000fe2000b981a06 */
[----:B------:R-:W-:Y:S01]  /*a2e0*/  IMAD.IADD R150, R0, 0x1, R209 ;  /* 0x0000000100967824 */ /* 0x000fe200078e02d1 */
[----:B------:R-:W-:Y:S01]  /*a2f0*/  @P6 LOP3.LUT R148, R148, 0x4, RZ, 0xfc, !PT ;  /* 0x0000000494946812 */ /* 0x000fe200078efcff */
[----:B------:R-:W-:Y:S01]  /*a300*/  IMAD.IADD R210, R211, 0x1, R0 ;  /* 0x00000001d3d27824 */ /* 0x000fe200078e0200 */
[----:B------:R-:W-:Y:S01]  /*a310*/  @!P3 LEA.HI.X R9, R46, R9, R47, 0x8, P5 ;  /* 0x000000092e09b211 */ /* 0x000fe200028f442f */
        /* <DEDUP_REMOVED lines=14> */
[----:B------:R2:W-:Y:S01]  /*a400*/  @!P0 LDGSTS.E.BYPASS.LTC128B.128 [R3+0x8800], desc[UR6][R6.64] ;  /* 0x0880000006038fae */ /* 0x0005e2000b981a06 */
[----:B------:R-:W-:-:S03]  /*a410*/  ISETP.GT.AND P0, PT, R35, R212, PT ;  /* 0x000000d42300720c */ /* 0x000fc60003f04270 */
[----:B------:R-:W-:Y:S04]  /*a420*/  LDSM.16.M88.4 R72, [R211] ;  /* 0x00000000d348783b */ /* 0x000fe80000000200 */
[----:B------:R-:W3:Y:S04]  /*a430*/  LDSM.16.M88.4 R24, [R209+0x2000] ;  /* 0x00200000d118783b */ /* 0x000ee80000000200 */
[----:B------:R-:W4:Y:S04]  /*a440*/  LDSM.16.M88.4 R64, [R209+0x1000] ;  /* 0x00100000d140783b */ /* 0x000f280000000200 */
[----:B------:R-:W2:Y:S04]  /*a450*/  LDSM.16.M88.4 R56, [R209+0x1400] ;  /* 0x00140000d138783b */ /* 0x000ea80000000200 */
[----:B------:R-:W2:Y:S04]  /*a460*/  LDSM.16.M88.4 R48, [R209+0x1800] ;  /* 0x00180000d130783b */ /* 0x000ea80000000200 */
[----:B------:R-:W2:Y:S04]  /*a470*/  LDSM.16.M88.4 R36, [R209+0x1c00] ;  /* 0x001c0000d124783b */ /* 0x000ea80000000200 */
[----:B------:R-:W-:Y:S04]  /*a480*/  LDSM.16.M88.4 R188, [R210] ;  /* 0x00000000d2bc783b */ /* 0x000fe80000000200 */
[----:B------:R-:W2:Y:S04]  /*a490*/  LDSM.16.M88.4 R140, [R150+0x2000] ;  /* 0x00200000968c783b */ /* 0x000ea80000000200 */
[----:B------:R-:W2:Y:S04]  /*a4a0*/  LDSM.16.M88.4 R16, [R209+0x2400] ;  /* 0x00240000d110783b */ /* 0x000ea80000000200 */
[----:B-1----:R-:W1:Y:S04]  /*a4b0*/  LDSM.16.M88.4 R8, [R209+0x2800] ;  /* 0x00280000d108783b */ /* 0x002e680000000200 */
[----:B------:R-:W1:Y:S04]  /*a4c0*/  LDSM.16.M88.4 R136, [R209+0x2c00] ;  /* 0x002c0000d188783b */ /* 0x000e680000000200 */
[----:B------:R-:W1:Y:S01]  /*a4d0*/  LDSM.16.M88.4 R128, [R209+0x3000] ;  /* 0x00300000d180783b */ /* 0x000e620000000200 */
[C---:B---3--:R-:W-:Y:S03]  /*a4e0*/  HMMA.16816.F32.BF16 R28, R72.reuse, R24, RZ ;  /* 0x00000018481c723c */ /* 0x048fe600000418ff */
[----:B------:R-:W3:Y:S04]  /*a4f0*/  LDSM.16.M88.4 R120, [R209+0x3400] ;  /* 0x00340000d178783b */ /* 0x000ee80000000200 */
[----:B------:R-:W3:Y:S01]  /*a500*/  LDSM.16.M88.4 R112, [R209+0x3800] ;  /* 0x00380000d170783b */ /* 0x000ee20000000200 */
[C---:B------:R-:W-:Y:S03]  /*a510*/  HMMA.16816.F32.BF16 R24, R72.reuse, R26, RZ ;  /* 0x0000001a4818723c */ /* 0x040fe600000418ff */
[----:B------:R-:W3:Y:S04]  /*a520*/  LDSM.16.M88.4 R104, [R209+0x3c00] ;  /* 0x003c0000d168783b */ /* 0x000ee80000000200 */
[----:B------:R-:W3:Y:S01]  /*a530*/  LDSM.16.M88.4 R96, [R209+0x4000] ;  /* 0x00400000d160783b */ /* 0x000ee20000000200 */
[C---:B----4-:R-:W-:Y:S03]  /*a540*/  HMMA.16816.F32.BF16 R68, R72.reuse, R64, RZ ;  /* 0x000000404844723c */ /* 0x050fe600000418ff */
        /* <DEDUP_REMOVED lines=10> */
[----:B------:R-:W-:Y:S01]  /*a5f0*/  LDSM.16.M88.4 R172, [R150+0x3000] ;  /* 0x0030000096ac783b */ /* 0x000fe20000000200 */
[C---:B------:R-:W-:Y:S01]  /*a600*/  HMMA.16816.F32.BF16 R64, R72.reuse, R66, RZ ;  /* 0x000000424840723c */ /* 0x040fe200000418ff */
[----:B------:R-:W1:Y:S02]  /*a610*/  S2R R0, SR_CTAID.X ;  /* 0x0000000000007919 */ /* 0x000e640000002500 */
[----:B------:R-:W-:Y:S05]  /*a620*/  LDSM.16.M88.4 R184, [R150+0x2400] ;  /* 0x0024000096b8783b */ /* 0x000fea0000000200 */
[C---:B------:R-:W-:Y:S01]  /*a630*/  HMMA.16816.F32.BF16 R56, R72.reuse, R58, RZ ;  /* 0x0000003a4838723c */ /* 0x040fe200000418ff */
[----:B------:R-:W-:Y:S04]  /*a640*/  LDSM.16.M88.4 R180, [R150+0x2800] ;  /* 0x0028000096b4783b */ /* 0x000fe80000000200 */
[----:B------:R-:W-:Y:S03]  /*a650*/  LDSM.16.M88.4 R176, [R150+0x2c00] ;  /* 0x002c000096b0783b */ /* 0x000fe60000000200 */
[C---:B------:R-:W-:Y:S01]  /*a660*/  HMMA.16816.F32.BF16 R48, R72.reuse, R50, RZ ;  /* 0x000000324830723c */ /* 0x040fe200000418ff */
[----:B------:R-:W-:Y:S04]  /*a670*/  LDSM.16.M88.4 R168, [R150+0x3400] ;  /* 0x0034000096a8783b */ /* 0x000fe80000000200 */
[----:B------:R-:W0:Y:S03]  /*a680*/  LDGDEPBAR ;  /* 0x00000000000079af */ /* 0x000e260000000000 */
[----:B------:R-:W-:Y:S08]  /*a690*/  HMMA.16816.F32.BF16 R36, R72, R38, RZ ;  /* 0x000000264824723c */ /* 0x000ff000000418ff */
[----:B------:R-:W-:Y:S01]  /*a6a0*/  HMMA.16816.F32.BF16 R28, R188, R140, R28 ;  /* 0x0000008cbc1c723c */ /* 0x000fe2000004181c */
[----:B-1----:R-:W-:-:S07]  /*a6b0*/  IMAD R0, R0, 0x40, R2 ;  /* 0x0000004000007824 */ /* 0x002fce00078e0202 */
[----:B------:R-:W-:Y:S01]  /*a6c0*/  HMMA.16816.F32.BF16 R24, R188, R142, R24 ;  /* 0x0000008ebc18723c */ /* 0x000fe20000041818 */
[----:B------:R-:W1:Y:S07]  /*a6d0*/  LDSM.16.M88.4 R140, [R150+0x4c00] ;  /* 0x004c0000968c783b */ /* 0x000e6e0000000200 */
        /* <DEDUP_REMOVED lines=36> */
[----:B-1----:R-:W-:Y:S01]  /*a920*/  HMMA.16816.F32.BF16 R76, R188, R140, R76 ;  /* 0x0000008cbc4c723c */ /* 0x002fe2000004184c */
[----:B------:R-:W-:-:S04]  /*a930*/  SHF.R.U32.HI R140, RZ, 0x2, R224 ;  /* 0x00000002ff8c7819 */ /* 0x000fc800000116e0 */
[----:B------:R-:W-:-:S03]  /*a940*/  LOP3.LUT R140, R140, 0x7, RZ, 0xc0, !PT ;  /* 0x000000078c8c7812 */ /* 0x000fc600078ec0ff */
[----:B------:R-:W-:Y:S01]  /*a950*/  HMMA.16816.F32.BF16 R132, R188, R172, R132 ;  /* 0x000000acbc84723c */ /* 0x000fe20000041884 */
        /* <DEDUP_REMOVED lines=37> */
.L_x_2299:
        /* <DEDUP_REMOVED lines=27> */
[--C-:B------:R-:W-:Y:S01]  /*ad60*/  @!P0 IMAD.IADD R44, R44, 0x1, -R0.reuse ;  /* 0x000000012c2c8824 */ /* 0x100fe200078e0a00 */
[----:B------:R-:W-:Y:S01]  /*ad70*/  @!P0 IADD3 R143, PT, PT, R143, 0x1, RZ ;  /* 0x000000018f8f8810 */ /* 0x000fe20007ffe0ff */
[----:B------:R-:W-:Y:S01]  /*ad80*/  @!P1 IMAD.IADD R141, R141, 0x1, -R0 ;  /* 0x000000018d8d9824 */ /* 0x000fe200078e0a00 */
[----:B------:R-:W-:Y:S01]  /*ad90*/  ISETP.NE.AND P0, PT, R2, RZ, PT ;  /* 0x000000ff0200720c */ /* 0x000fe20003f05270 */
[----:B------:R-:W-:Y:S01]  /*ada0*/  @!P1 VIADD R145, R145, 0x1 ;  /* 0x0000000191919836 */ /* 0x000fe20000000000 */
[-C--:B------:R-:W-:Y:S02]  /*adb0*/  ISETP.GE.U32.AND P2, PT, R44, R0.reuse, PT ;  /* 0x000000002c00720c */ /* 0x080fe40003f46070 */
[----:B------:R-:W-:Y:S02]  /*adc0*/  ISETP.GE.U32.AND P3, PT, R141, R0, PT ;  /* 0x000000008d00720c */ /* 0x000fe40003f66070 */
[----:B------:R-:W-:-:S09]  /*add0*/  LOP3.LUT R0, RZ, R2, RZ, 0x33, !PT ;  /* 0x00000002ff007212 */ /* 0x000fd200078e33ff */
        /* <DEDUP_REMOVED lines=26> */
.L_x_2300:
        /* <DEDUP_REMOVED lines=30> */
.L_x_2298:
        /* <DEDUP_REMOVED lines=33> */
[----:B----4-:R-:W-:Y:S01]  /*b370*/  VIADD R146, R250, 0x48 ;  /* 0x00000048fa927836 */ /* 0x010fe20000000000 */
[----:B------:R-:W-:Y:S01]  /*b380*/  FSEL R62, R58, -INF , !P6 ;  /* 0xff8000003a3e7808 */ /* 0x000fe20007000000 */
        /* <DEDUP_REMOVED lines=19> */
[----:B------:R-:W-:Y:S01]  /*b4c0*/  FMNMX3.FTZ R0, R0, R63, R62, !PT ;  /* 0x0000003f00007276 */ /* 0x000fe2000781003e */
[----:B------:R-:W-:Y:S01]  /*b4d0*/  VIADD R165, R250, 0x69 ;  /* 0x00000069faa57836 */ /* 0x000fe20000000000 */
[----:B------:R-:W-:Y:S01]  /*b4e0*/  FSEL R252, R38, -INF , !P1 ;  /* 0xff80000026fc7808 */ /* 0x000fe20004800000 */
[C---:B------:R-:W-:Y:S01]  /*b4f0*/  VIADD R171, R250.reuse, 0x70 ;  /* 0x00000070faab7836 */ /* 0x040fe20000000000 */
[-C--:B------:R-:W-:Y:S01]  /*b500*/  ISETP.GE.AND P0, PT, R237, R172.reuse, PT ;  /* 0x000000aced00720c */ /* 0x080fe20003f06270 */
[----:B------:R-:W-:Y:S01]  /*b510*/  VIADD R170, R250, 0x71 ;  /* 0x00000071faaa7836 */ /* 0x000fe20000000000 */
        /* <DEDUP_REMOVED lines=16> */
[----:B------:R-:W-:Y:S01]  /*b620*/  FSEL R233, R22, -INF , !P1 ;  /* 0xff80000016e97808 */ /* 0x000fe20004800000 */
[----:B------:R-:W-:Y:S01]  /*b630*/  IMAD.MOV.U32 R22, RZ, RZ, R42 ;  /* 0x000000ffff167224 */ /* 0x000fe200078e002a */
[----:B------:R-:W-:Y:S01]  /*b640*/  FSEL R51, R51, -INF , !P5 ;  /* 0xff80000033337808 */ /* 0x000fe20006800000 */
[----:B------:R-:W-:Y:S01]  /*b650*/  VIADD R162, R250, 0x98 ;  /* 0x00000098faa27836 */ /* 0x000fe20000000000 */
[----:B------:R-:W-:Y:S01]  /*b660*/  FMNMX3.FTZ R0, R0, R55, R54, !PT ;  /* 0x0000003700007276 */ /* 0x000fe20007810036 */
[----:B------:R-:W-:Y:S01]  /*b670*/  VIADD R160, R250, 0x99 ;  /* 0x00000099faa07836 */ /* 0x000fe20000000000 */
[----:B------:R-:W-:Y:S01]  /*b680*/  FSEL R239, R26, -INF , !P6 ;  /* 0xff8000001aef7808 */ /* 0x000fe20007000000 */
[----:B------:R-:W-:Y:S01]  /*b690*/  IMAD.MOV.U32 R26, RZ, RZ, R43 ;  /* 0x000000ffff1a7224 */ /* 0x000fe200078e002b */
[-C--:B------:R-:W-:Y:S01]  /*b6a0*/  ISETP.GE.AND P2, PT, R234, R172.reuse, PT ;  /* 0x000000acea00720c */ /* 0x080fe20003f46270 */
[----:B------:R-:W-:Y:S01]  /*b6b0*/  VIADD R159, R250, 0xa0 ;  /* 0x000000a0fa9f7836 */ /* 0x000fe20000000000 */
[-C--:B------:R-:W-:Y:S01]  /*b6c0*/  ISETP.GE.AND P4, PT, R152, R172.reuse, PT ;  /* 0x000000ac9800720c */ /* 0x080fe20003f86270 */
        /* <DEDUP_REMOVED lines=53> */
[----:B------:R-:W-:Y:S01]  /*ba20*/  FSEL R225, R11, -INF , !P3 ;  /* 0xff8000000be17808 */ /* 0x000fe20005800000 */
[----:B------:R-:W-:Y:S01]  /*ba30*/  IMAD.MOV.U32 R11, RZ, RZ, R44 ;  /* 0x000000ffff0b7224 */ /* 0x000fe200078e002c */
        /* <DEDUP_REMOVED lines=93> */
[-C--:B------:R-:W-:Y:S02]  /*c010*/  ISETP.GE.AND P3, PT, R246, R149.reuse, PT ;  /* 0x00000095f600720c */ /* 0x080fe40003f66270 */
[-C--:B------:R-:W-:Y:S02]  /*c020*/  ISETP.GE.AND P5, PT, R234, R149.reuse, PT ;  /* 0x00000095ea00720c */ /* 0x080fe40003fa6270 */
        /* <DEDUP_REMOVED lines=24> */
[----:B------:R1:W-:Y:S01]  /*c1b0*/  MUFU.EX2 R56, R19 ;  /* 0x0000001300387308 */ /* 0x0003e20000000800 */
[----:B------:R-:W-:Y:S01]  /*c1c0*/  FSEL R11, R61, -INF , !P4 ;  /* 0xff8000003d0b7808 */ /* 0x000fe20006000000 */
[--C-:B------:R-:W-:Y:S01]  /*c1d0*/  FFMA.FTZ R67, R67, UR4, -R71.reuse ;  /* 0x0000000443437c23 */ /* 0x100fe20008010847 */
[-C--:B------:R-:W-:Y:S01]  /*c1e0*/  ISETP.GE.AND P0, PT, R240, R149.reuse, PT ;  /* 0x00000095f000720c */ /* 0x080fe20003f06270 */
        /* <DEDUP_REMOVED lines=11> */
[----:B------:R-:W-:Y:S01]  /*c2a0*/  FSEL R126, R53, -INF , !P3 ;  /* 0xff800000357e7808 */ /* 0x000fe20005800000 */
[----:B------:R-:W2:Y:S01]  /*c2b0*/  MUFU.EX2 R111, R111 ;  /* 0x0000006f006f7308 */ /* 0x000ea20000000800 */
[----:B-1----:R-:W-:Y:S01]  /*c2c0*/  FSEL R19, R52, -INF , !P2 ;  /* 0xff80000034137808 */ /* 0x002fe20005000000 */
        /* <DEDUP_REMOVED lines=14> */
[----:B------:R-:W1:Y:S01]  /*c3b0*/  MUFU.EX2 R67, R67 ;  /* 0x0000004300437308 */ /* 0x000e620000000800 */
        /* <DEDUP_REMOVED lines=62> */
[----:B------:R-:W-:Y:S01]  /*c7a0*/  ISETP.GE.AND P4, PT, R169, R149, PT ;  /* 0x00000095a900720c */ /* 0x000fe20003f86270 */
        /* <DEDUP_REMOVED lines=12> */
[----:B------:R-:W-:Y:S01]  /*c870*/  FFMA.FTZ R122, R122, UR4, -R71 ;  /* 0x000000047a7a7c23 */ /* 0x000fe20008010847 */
[----:B------:R-:W-:Y:S01]  /*c880*/  FMNMX3.FTZ R5, R5, R126, R127, !PT ;  /* 0x0000007e05057276 */ /* 0x000fe2000781007f */
[--C-:B------:R-:W-:Y:S01]  /*c890*/  FFMA.FTZ R42, R42, UR4, -R71.reuse ;  /* 0x000000042a2a7c23 */ /* 0x100fe20008010847 */
[----:B------:R-:W-:Y:S01]  /*c8a0*/  ISETP.GE.AND P1, PT, R176, R149, PT ;  /* 0x00000095b000720c */ /* 0x000fe20003f26270 */
[----:B------:R-:W-:Y:S01]  /*c8b0*/  MUFU.EX2 R52, R52 ;  /* 0x0000003400347308 */ /* 0x000fe20000000800 */
[----:B------:R-:W-:Y:S01]  /*c8c0*/  FMNMX3.FTZ R5, R5, R131, R152, !PT ;  /* 0x0000008305057276 */ /* 0x000fe20007810098 */
[--C-:B------:R-:W-:Y:S01]  /*c8d0*/  FFMA.FTZ R50, R50, UR4, -R71.reuse ;  /* 0x0000000432327c23 */ /* 0x100fe20008010847 */
[----:B------:R-:W-:Y:S01]  /*c8e0*/  ISETP.GE.AND P5, PT, R168, R149, PT ;  /* 0x00000095a800720c */ /* 0x000fe20003fa6270 */
[----:B------:R-:W-:Y:S01]  /*c8f0*/  FFMA.FTZ R228, R75, UR4, -R71 ;  /* 0x000000044be47c23 */ /* 0x000fe20008010847 */
[----:B------:R-:W-:-:S02]  /*c900*/  FMNMX3.FTZ R5, R5, R139, R146, !PT ;  /* 0x0000008b05057276 */ /* 0x000fc40007810092 */
[----:B------:R-:W-:Y:S01]  /*c910*/  FSEL R167, R132, -INF , !P0 ;  /* 0xff80000084a77808 */ /* 0x000fe20004000000 */
[----:B------:R-:W-:Y:S01]  /*c920*/  MUFU.EX2 R40, R251 ;  /* 0x000000fb00287308 */ /* 0x000fe20000000800 */
[----:B------:R-:W-:Y:S02]  /*c930*/  FMNMX3.FTZ R5, R5, R147, R158, !PT ;  /* 0x0000009305057276 */ /* 0x000fe4000781009e */
[----:B------:R-:W-:Y:S02]  /*c940*/  FSEL R176, R9, -INF , !P2 ;  /* 0xff80000009b07808 */ /* 0x000fe40005000000 */
[----:B------:R-:W-:Y:S02]  /*c950*/  FMNMX3.FTZ R5, R5, R179, R156, !PT ;  /* 0x000000b305057276 */ /* 0x000fe4000781009c */
[-C--:B------:R-:W-:Y:S01]  /*c960*/  ISETP.GE.AND P0, PT, R160, R149.reuse, PT ;  /* 0x00000095a000720c */ /* 0x080fe20003f06270 */
[----:B------:R-:W-:Y:S01]  /*c970*/  MUFU.EX2 R41, R41 ;  /* 0x0000002900297308 */ /* 0x000fe20000000800 */
[----:B------:R-:W-:-:S02]  /*c980*/  ISETP.GE.AND P2, PT, R203, R149, PT ;  /* 0x00000095cb00720c */ /* 0x000fc40003f46270 */
[----:B------:R-:W-:Y:S02]  /*c990*/  FSEL R160, R128, -INF , !P4 ;  /* 0xff80000080a07808 */ /* 0x000fe40006000000 */
[----:B------:R-:W-:Y:S02]  /*c9a0*/  ISETP.GE.AND P4, PT, R159, R149, PT ;  /* 0x000000959f00720c */ /* 0x000fe40003f86270 */
        /* <DEDUP_REMOVED lines=8> */
[----:B------:R-:W-:-:S02]  /*ca30*/  FMNMX3.FTZ R5, R5, R178, R164, !PT ;  /* 0x000000b205057276 */ /* 0x000fc400078100a4 */
[----:B------:R-:W-:Y:S02]  /*ca40*/  P2R R8, PR, RZ, 0x4 ;  /* 0x00000004ff087803 */ /* 0x000fe40000000000 */
[----:B------:R-:W-:Y:S02]  /*ca50*/  FMNMX3.FTZ R5, R5, R165, R171, !PT ;  /* 0x000000a505057276 */ /* 0x000fe400078100ab */
[----:B------:R-:W-:Y:S01]  /*ca60*/  FSEL R129, R116, -INF , !P4 ;  /* 0xff80000074817808 */ /* 0x000fe20006000000 */
[----:B------:R-:W-:Y:S01]  /*ca70*/  MUFU.EX2 R53, R53 ;  /* 0x0000003500357308 */ /* 0x000fe20000000800 */
[----:B------:R-:W-:Y:S02]  /*ca80*/  ISETP.NE.AND P4, PT, R8, RZ, PT ;  /* 0x000000ff0800720c */ /* 0x000fe40003f85270 */
[----:B------:R-:W-:Y:S02]  /*ca90*/  FMNMX3.FTZ R8, R5, R170, R174, !PT ;  /* 0x000000aa05087276 */ /* 0x000fe400078100ae */
[----:B------:R-:W-:Y:S01]  /*caa0*/  FSEL R168, R137, -INF , !P1 ;  /* 0xff80000089a87808 */ /* 0x000fe20004800000 */
[----:B------:R-:W-:Y:S01]  /*cab0*/  FFMA.FTZ R137, R163, UR4, -R71 ;  /* 0x00000004a3897c23 */ /* 0x000fe20008010847 */
[----:B------:R-:W-:Y:S01]  /*cac0*/  FMNMX3.FTZ R8, R8, R176, R177, !PT ;  /* 0x000000b008087276 */ /* 0x000fe200078100b1 */
[----:B------:R-:W-:Y:S01]  /*cad0*/  MUFU.EX2 R57, R57 ;  /* 0x0000003900397308 */ /* 0x000fe20000000800 */
[----:B------:R-:W-:-:S02]  /*cae0*/  ISETP.GE.AND P1, PT, R162, R149, PT ;  /* 0x00000095a200720c */ /* 0x000fc40003f26270 */
[----:B------:R-:W-:Y:S02]  /*caf0*/  FMNMX3.FTZ R8, R8, R175, R169, !PT ;  /* 0x000000af08087276 */ /* 0x000fe400078100a9 */
[----:B------:R-:W-:Y:S02]  /*cb00*/  FSEL R162, R133, -INF , !P3 ;  /* 0xff80000085a27808 */ /* 0x000fe40005800000 */
[----:B------:R-:W-:Y:S01]  /*cb10*/  FMNMX3.FTZ R8, R8, R168, R167, !PT ;  /* 0x000000a808087276 */ /* 0x000fe200078100a7 */
[----:B------:R-:W-:Y:S01]  /*cb20*/  MUFU.EX2 R60, R60 ;  /* 0x0000003c003c7308 */ /* 0x000fe20000000800 */
[----:B------:R-:W-:Y:S02]  /*cb30*/  ISETP.GE.AND P3, PT, R143, R149, PT ;  /* 0x000000958f00720c */ /* 0x000fe40003f66270 */
[----:B------:R-:W-:Y:S02]  /*cb40*/  FMNMX3.FTZ R8, R8, R162, R160, !PT ;  /* 0x000000a208087276 */ /* 0x000fe400078100a0 */
[----:B------:R-:W-:-:S02]  /*cb50*/  FSEL R143, R125, -INF , !P6 ;  /* 0xff8000007d8f7808 */ /* 0x000fc40007000000 */
[----:B------:R-:W-:Y:S01]  /*cb60*/  FSEL R142, R120, -INF , !P1 ;  /* 0xff800000788e7808 */ /* 0x000fe20004800000 */
[----:B------:R-:W-:Y:S01]  /*cb70*/  MUFU.EX2 R61, R61 ;  /* 0x0000003d003d7308 */ /* 0x000fe20000000800 */
[----:B------:R-:W-:Y:S02]  /*cb80*/  FMNMX3.FTZ R8, R8, R159, R154, !PT ;  /* 0x0000009f08087276 */ /* 0x000fe4000781009a */
[----:B------:R-:W-:Y:S02]  /*cb90*/  FSEL R136, R121, -INF , !P0 ;  /* 0xff80000079887808 */ /* 0x000fe40004000000 */
[----:B------:R-:W-:Y:S02]  /*cba0*/  FMNMX3.FTZ R8, R8, R143, R142, !PT ;  /* 0x0000008f08087276 */ /* 0x000fe4000781008e */
[----:B------:R-:W-:Y:S01]  /*cbb0*/  ISETP.GE.AND P2, PT, R194, R149, PT ;  /* 0x00000095c200720c */ /* 0x000fe20003f46270 */
[----:B------:R-:W-:Y:S01]  /*cbc0*/  MUFU.EX2 R65, R65 ;  /* 0x0000004100417308 */ /* 0x000fe20000000800 */
[----:B------:R-:W-:-:S02]  /*cbd0*/  FSEL R130, R117, -INF , !P5 ;  /* 0xff80000075827808 */ /* 0x000fc40006800000 */
[----:B------:R-:W-:Y:S02]  /*cbe0*/  FSEL R125, R112, -INF , !P3 ;  /* 0xff800000707d7808 */ /* 0x000fe40005800000 */
[----:B------:R-:W-:Y:S02]  /*cbf0*/  FMNMX3.FTZ R8, R8, R136, R129, !PT ;  /* 0x0000008808087276 */ /* 0x000fe40007810081 */
[-C--:B------:R-:W-:Y:S01]  /*cc00*/  ISETP.GE.AND P1, PT, R193, R149.reuse, PT ;  /* 0x00000095c100720c */ /* 0x080fe20003f26270 */
[----:B------:R-:W-:Y:S01]  /*cc10*/  MUFU.EX2 R68, R68 ;  /* 0x0000004400447308 */ /* 0x000fe20000000800 */
[-C--:B------:R-:W-:Y:S02]  /*cc20*/  ISETP.GE.AND P0, PT, R192, R149.reuse, PT ;  /* 0x00000095c000720c */ /* 0x080fe40003f06270 */
[----:B------:R-:W-:Y:S02]  /*cc30*/  FSEL R123, R113, -INF , !P4 ;  /* 0xff800000717b7808 */ /* 0x000fe40006000000 */
[----:B------:R-:W-:-:S02]  /*cc40*/  ISETP.GE.AND P3, PT, R189, R149, PT ;  /* 0x00000095bd00720c */ /* 0x000fc40003f66270 */
[----:B------:R-:W-:Y:S01]  /*cc50*/  FSEL R121, R108, -INF , !P2 ;  /* 0xff8000006c797808 */ /* 0x000fe20005000000 */
[----:B------:R-:W-:Y:S01]  /*cc60*/  FFMA.FTZ R108, R135, UR4, -R71 ;  /* 0x00000004876c7c23 */ /* 0x000fe20008010847 */
[----:B------:R-:W-:Y:S01]  /*cc70*/  FMNMX3.FTZ R8, R8, R130, R125, !PT ;  /* 0x0000008208087276 */ /* 0x000fe2000781007d */
[----:B------:R-:W-:Y:S01]  /*cc80*/  MUFU.EX2 R69, R69 ;  /* 0x0000004500457308 */ /* 0x000fe20000000800 */
[-C--:B------:R-:W-:Y:S02]  /*cc90*/  ISETP.GE.AND P6, PT, R191, R149.reuse, PT ;  /* 0x00000095bf00720c */ /* 0x080fe40003fc6270 */
[----:B------:R-:W-:Y:S02]  /*cca0*/  ISETP.GE.AND P5, PT, R190, R149, PT ;  /* 0x00000095be00720c */ /* 0x000fe40003fa6270 */
[----:B------:R-:W-:Y:S02]  /*ccb0*/  P2R R5, PR, RZ, 0x8 ;  /* 0x00000008ff057803 */ /* 0x000fe40000000000 */
[----:B------:R-:W-:Y:S01]  /*ccc0*/  FSEL R120, R109, -INF , !P1 ;  /* 0xff8000006d787808 */ /* 0x000fe20004800000 */
[----:B------:R-:W-:Y:S01]  /*ccd0*/  MUFU.EX2 R74, R74 ;  /* 0x0000004a004a7308 */ /* 0x000fe20000000800 */
[----:B------:R-:W-:Y:S01]  /*cce0*/  FSEL R118, R104, -INF , !P0 ;  /* 0xff80000068767808 */ /* 0x000fe20004000000 */
[----:B------:R-:W-:Y:S01]  /*ccf0*/  FFMA.FTZ R104, R31, UR4, -R71 ;  /* 0x000000041f687c23 */ /* 0x000fe20008010847 */
[----:B------:R-:W-:Y:S01]  /*cd00*/  FMNMX3.FTZ R8, R8, R123, R121, !PT ;  /* 0x0000007b08087276 */ /* 0x000fe20007810079 */
[----:B------:R-:W-:Y:S01]  /*cd10*/  FFMA.FTZ R109, R195, UR4, -R71 ;  /* 0x00000004c36d7c23 */ /* 0x000fe20008010847 */
[----:B------:R-:W-:-:S02]  /*cd20*/  ISETP.GE.AND P4, PT, R188, R149, PT ;  /* 0x00000095bc00720c */ /* 0x000fc40003f86270 */
[----:B------:R-:W-:Y:S01]  /*cd30*/  FSEL R117, R105, -INF , !P6 ;  /* 0xff80000069757808 */ /* 0x000fe20007000000 */
[--C-:B------:R-:W-:Y:S01]  /*cd40*/  FFMA.FTZ R105, R38, UR4, -R71.reuse ;  /* 0x0000000426697c23 */ /* 0x100fe20008010847 */
[----:B------:R-:W-:Y:S01]  /*cd50*/  ISETP.NE.AND P6, PT, R5, RZ, PT ;  /* 0x000000ff0500720c */ /* 0x000fe20003fc5270 */
[----:B------:R-:W-:Y:S01]  /*cd60*/  MUFU.EX2 R78, R78 ;  /* 0x0000004e004e7308 */ /* 0x000fe20000000800 */
[----:B------:R-:W-:Y:S01]  /*cd70*/  FSEL R115, R100, -INF , !P5 ;  /* 0xff80000064737808 */ /* 0x000fe20006800000 */
[----:B------:R-:W-:Y:S01]  /*cd80*/  FFMA.FTZ R100, R15, UR4, -R71 ;  /* 0x000000040f647c23 */ /* 0x000fe20008010847 */
[----:B------:R-:W-:Y:S02]  /*cd90*/  FMNMX3.FTZ R8, R8, R120, R118, !PT ;  /* 0x0000007808087276 */ /* 0x000fe40007810076 */
[----:B------:R-:W-:Y:S02]  /*cda0*/  FSEL R87, R96, -INF , !P4 ;  /* 0xff80000060577808 */ /* 0x000fe40006000000 */
[-C--:B------:R-:W-:Y:S01]  /*cdb0*/  ISETP.GE.AND P3, PT, R187, R149.reuse, PT ;  /* 0x00000095bb00720c */ /* 0x080fe20003f66270 */
[----:B------:R-:W-:Y:S01]  /*cdc0*/  MUFU.EX2 R79, R79 ;  /* 0x0000004f004f7308 */ /* 0x000fe20000000800 */
[----:B------:R-:W-:-:S02]  /*cdd0*/  ISETP.GE.AND P2, PT, R186, R149, PT ;  /* 0x00000095ba00720c */ /* 0x000fc40003f46270 */
[----:B------:R-:W-:Y:S01]  /*cde0*/  FSEL R116, R101, -INF , !P6 ;  /* 0xff80000065747808 */ /* 0x000fe20007000000 */
[----:B------:R-:W-:Y:S01]  /*cdf0*/  FFMA.FTZ R101, R23, UR4, -R71 ;  /* 0x0000000417657c23 */ /* 0x000fe20008010847 */
[-C--:B------:R-:W-:Y:S02]  /*ce00*/  ISETP.GE.AND P5, PT, R183, R149.reuse, PT ;  /* 0x00000095b700720c */ /* 0x080fe40003fa6270 */
[----:B------:R-:W-:Y:S01]  /*ce10*/  ISETP.GE.AND P4, PT, R182, R149, PT ;  /* 0x00000095b600720c */ /* 0x000fe20003f86270 */
[----:B------:R-:W-:Y:S01]  /*ce20*/  MUFU.EX2 R82, R82 ;  /* 0x0000005200527308 */ /* 0x000fe20000000800 */
[----:B------:R-:W-:Y:S02]  /*ce30*/  FMNMX3.FTZ R8, R8, R117, R115, !PT ;  /* 0x0000007508087276 */ /* 0x000fe40007810073 */
[-C--:B------:R-:W-:Y:S02]  /*ce40*/  ISETP.GE.AND P1, PT, R185, R149.reuse, PT ;  /* 0x00000095b900720c */ /* 0x080fe40003f26270 */
[----:B------:R-:W-:-:S02]  /*ce50*/  ISETP.GE.AND P0, PT, R184, R149, PT ;  /* 0x00000095b800720c */ /* 0x000fc40003f06270 */
[----:B------:R-:W-:Y:S01]  /*ce60*/  P2R R5, PR, RZ, 0x20 ;  /* 0x00000020ff057803 */ /* 0x000fe20000000000 */
[----:B------:R-:W-:Y:S01]  /*ce70*/  MUFU.EX2 R83, R83 ;  /* 0x0000005300537308 */ /* 0x000fe20000000800 */
[----:B------:R-:W-:Y:S02]  /*ce80*/  FSEL R90, R97, -INF , !P3 ;  /* 0xff800000615a7808 */ /* 0x000fe40005800000 */
[----:B------:R-:W-:Y:S02]  /*ce90*/  P2R R9, PR, RZ, 0x10 ;  /* 0x00000010ff097803 */ /* 0x000fe40000000000 */
[----:B------:R-:W-:Y:S02]  /*cea0*/  FSEL R92, R92, -INF , !P2 ;  /* 0xff8000005c5c7808 */ /* 0x000fe40005000000 */
[----:B------:R-:W-:Y:S01]  /*ceb0*/  FMNMX3.FTZ R8, R8, R116, R87, !PT ;  /* 0x0000007408087276 */ /* 0x000fe20007810057 */
[----:B------:R-:W-:Y:S01]  /*cec0*/  MUFU.EX2 R86, R86 ;  /* 0x0000005600567308 */ /* 0x000fe20000000800 */
[----:B------:R-:W-:-:S02]  /*ced0*/  FSEL R93, R93, -INF , !P1 ;  /* 0xff8000005d5d7808 */ /* 0x000fc40004800000 */
[----:B------:R-:W-:Y:S02]  /*cee0*/  ISETP.NE.AND P2, PT, R5, RZ, PT ;  /* 0x000000ff0500720c */ /* 0x000fe40003f45270 */
[----:B------:R-:W-:Y:S02]  /*cef0*/  ISETP.NE.AND P1, PT, R9, RZ, PT ;  /* 0x000000ff0900720c */ /* 0x000fe40003f25270 */
        /* <DEDUP_REMOVED lines=23> */
[----:B------:R-:W-:Y:S02]  /*d070*/  FSEL R77, R77, -INF , !P2 ;  /* 0xff8000004d4d7808 */ /* 0x000fe40005000000 */
[----:B------:R-:W-:Y:S02]  /*d080*/  FSEL R97, R72, -INF , !P1 ;  /* 0xff80000048617808 */ /* 0x000fe40004800000 */
[----:B------:R-:W-:Y:S01]  /*d090*/  FMNMX3.FTZ R2, R2, R81, R76, !PT ;  /* 0x0000005102027276 */ /* 0x000fe2000781004c */
[----:B------:R-:W-:Y:S01]  /*d0a0*/  MUFU.EX2 R72, R197 ;  /* 0x000000c500487308 */ /* 0x000fe20000000800 */
[----:B------:R-:W-:Y:S01]  /*d0b0*/  FSEL R113, R73, -INF , !P0 ;  /* 0xff80000049717808 */ /* 0x000fe20004000000 */
[----:B------:R-:W-:Y:S01]  /*d0c0*/  FFMA.FTZ R73, R6, UR4, -R71 ;  /* 0x0000000406497c23 */ /* 0x000fe20008010847 */
[----:B------:R-:W-:-:S02]  /*d0d0*/  FMNMX3.FTZ R2, R2, R77, R97, !PT ;  /* 0x0000004d02027276 */ /* 0x000fc40007810061 */
[----:B------:R-:W-:Y:S01]  /*d0e0*/  LOP3.LUT R208, R45, R151, RZ, 0xfc, !PT ;  /* 0x000000972dd07212 */ /* 0x000fe200078efcff */
[----:B------:R-:W-:Y:S01]  /*d0f0*/  FFMA.FTZ R45, R18, UR4, -R71 ;  /* 0x00000004122d7c23 */ /* 0x000fe20008010847 */
[----:B------:R-:W-:Y:S01]  /*d100*/  FMNMX.FTZ R2, R113, R2, !PT ;  /* 0x0000000271027209 */ /* 0x000fe20007810000 */
[----:B------:R-:W-:Y:S01]  /*d110*/  MUFU.EX2 R109, R109 ;  /* 0x0000006d006d7308 */ /* 0x000fe20000000800 */
[----:B------:R-:W-:Y:S02]  /*d120*/  LOP3.LUT P6, RZ, R224, 0x4, RZ, 0xc0, !PT ;  /* 0x00000004e0ff7812 */ /* 0x000fe400078cc0ff */
[----:B------:R-:W-:Y:S01]  /*d130*/  LEA R208, R208, UR5, 0x1 ;  /* 0x00000005d0d07c11 */ /* 0x000fe2000f8e08ff */
[----:B------:R-:W3:Y:S01]  /*d140*/  SHFL.BFLY PT, R5, R2, 0x2, 0x1f ;  /* 0x0c401f0002057f89 */ /* 0x000ee200000e0000 */
[----:B--2---:R-:W-:Y:S01]  /*d150*/  F2FP.BF16.F32.PACK_AB R21, R111, R114 ;  /* 0x000000726f15723e */ /* 0x004fe200000010ff */
[----:B------:R-:W-:Y:S01]  /*d160*/  FADD.FTZ R111, R114, R111 ;  /* 0x0000006f726f7221 */ /* 0x000fe20000010000 */
[----:B-1----:R-:W-:Y:S01]  /*d170*/  F2FP.BF16.F32.PACK_AB R23, R67, R70 ;  /* 0x000000464317723e */ /* 0x002fe200000010ff */
[C---:B------:R-:W-:Y:S01]  /*d180*/  VIADD R8, R208.reuse, 0x5000 ;  /* 0x00005000d0087836 */ /* 0x040fe20000000000 */
[----:B------:R-:W-:Y:S01]  /*d190*/  LDSM.16.MT88.4 R28, [R208+0x5400] ;  /* 0x00540000d01c783b */ /* 0x000fe20000004200 */
[----:B------:R-:W-:Y:S01]  /*d1a0*/  VIADD R151, R208, 0x5020 ;  /* 0x00005020d0977836 */ /* 0x000fe20000000000 */
[----:B------:R-:W-:Y:S01]  /*d1b0*/  MUFU.EX2 R108, R108 ;  /* 0x0000006c006c7308 */ /* 0x000fe20000000800 */
[----:B------:R-:W-:-:S02]  /*d1c0*/  FADD.FTZ R111, R70, R111 ;  /* 0x0000006f466f7221 */ /* 0x000fc40000010000 */
[----:B------:R-:W-:-:S05]  /*d1d0*/  @P6 VIADD R151, R8, 0xffffffe0 ;  /* 0xffffffe008976836 */ /* 0x000fca0000000000 */
[----:B------:R-:W-:Y:S01]  /*d1e0*/  LDSM.16.MT88.4 R12, [R151] ;  /* 0x00000000970c783b */ /* 0x000fe20000004200 */
[----:B------:R-:W-:Y:S03]  /*d1f0*/  MUFU.EX2 R107, R107 ;  /* 0x0000006b006b7308 */ /* 0x000fe60000000800 */
[----:B------:R-:W-:Y:S01]  /*d200*/  LDSM.16.MT88.4 R36, [R151+0x400] ;  /* 0x000400009724783b */ /* 0x000fe20000004200 */
[----:B---3--:R-:W-:-:S04]  /*d210*/  FMNMX.FTZ R2, R2, R5, !PT ;  /* 0x0000000502027209 */ /* 0x008fc80007810000 */
        /* <DEDUP_REMOVED lines=14> */
[----:B------:R-:W1:Y:S01]  /*d300*/  LDSM.16.MT88.4 R4, [R208+0x5000] ;  /* 0x00500000d004783b */ /* 0x000e620000004200 */
        /* <DEDUP_REMOVED lines=48> */
[--C-:B------:R-:W-:Y:S01]  /*d610*/  FFMA.FTZ R129, R129, UR4, -R112.reuse ;  /* 0x0000000481817c23 */ /* 0x100fe20008010870 */
[--C-:B------:R-:W-:Y:S01]  /*d620*/  FFMA.FTZ R130, R130, UR4, -R112.reuse ;  /* 0x0000000482827c23 */ /* 0x100fe20008010870 */
[----:B------:R-:W-:Y:S01]  /*d630*/  FFMA.FTZ R125, R125, UR4, -R112 ;  /* 0x000000047d7d7c23 */ /* 0x000fe20008010870 */
[----:B------:R-:W-:Y:S01]  /*d640*/  FADD.FTZ R144, R141, R144 ;  /* 0x000000908d907221 */ /* 0x000fe20000010000 */
[----:B------:R-:W4:Y:S01]  /*d650*/  MUFU.EX2 R128, R128 ;  /* 0x0000008000807308 */ /* 0x000f220000000800 */
[C---:B-1----:R-:W-:Y:S01]  /*d660*/  HMMA.16816.F32.BF16 R8, R20.reuse, R4, RZ ;  /* 0x000000041408723c */ /* 0x042fe200000418ff */
[----:B------:R-:W-:Y:S01]  /*d670*/  FFMA.FTZ R123, R123, UR4, -R112 ;  /* 0x000000047b7b7c23 */ /* 0x000fe20008010870 */
[----:B------:R-:W-:Y:S01]  /*d680*/  FADD.FTZ R140, R140, R144 ;  /* 0x000000908c8c7221 */ /* 0x000fe20000010000 */
[--C-:B------:R-:W-:Y:S01]  /*d690*/  FFMA.FTZ R120, R120, UR4, -R112.reuse ;  /* 0x0000000478787c23 */ /* 0x100fe20008010870 */
[--C-:B------:R-:W-:Y:S01]  /*d6a0*/  FFMA.FTZ R118, R118, UR4, -R112.reuse ;  /* 0x0000000476767c23 */ /* 0x100fe20008010870 */
[----:B------:R-:W-:Y:S01]  /*d6b0*/  FFMA.FTZ R117, R117, UR4, -R112 ;  /* 0x0000000475757c23 */ /* 0x000fe20008010870 */
[----:B---3--:R-:W-:Y:S01]  /*d6c0*/  FADD.FTZ R140, R135, R140 ;  /* 0x0000008c878c7221 */ /* 0x008fe20000010000 */
[----:B------:R-:W1:Y:S01]  /*d6d0*/  MUFU.EX2 R133, R133 ;  /* 0x0000008500857308 */ /* 0x000e620000000800 */
[----:B------:R-:W-:Y:S01]  /*d6e0*/  HMMA.16816.F32.BF16 R4, R20, R6, RZ ;  /* 0x000000061404723c */ /* 0x000fe200000418ff */
[--C-:B------:R-:W-:Y:S01]  /*d6f0*/  FFMA.FTZ R116, R116, UR4, -R112.reuse ;  /* 0x0000000474747c23 */ /* 0x100fe20008010870 */
[--C-:B------:R-:W-:Y:S01]  /*d700*/  FFMA.FTZ R87, R87, UR4, -R112.reuse ;  /* 0x0000000457577c23 */ /* 0x100fe20008010870 */
[--C-:B------:R-:W-:Y:S01]  /*d710*/  FFMA.FTZ R81, R81, UR4, -R112.reuse ;  /* 0x0000000451517c23 */ /* 0x100fe20008010870 */
[----:B------:R-:W-:-:S03]  /*d720*/  FFMA.FTZ R229, R113, UR4, -R112 ;  /* 0x0000000471e57c23 */ /* 0x000fc60008010870 */
[----:B------:R-:W3:Y:S01]  /*d730*/  MUFU.EX2 R132, R132 ;  /* 0x0000008400847308 */ /* 0x000ee20000000800 */
[----:B------:R-:W-:Y:S01]  /*d740*/  HMMA.16816.F32.BF16 R24, R20, R12, RZ ;  /* 0x0000000c1418723c */ /* 0x000fe200000418ff */
[----:B------:R-:W-:Y:S02]  /*d750*/  F2FP.BF16.F32.PACK_AB R13, R63, R66 ;  /* 0x000000423f0d723e */ /* 0x000fe400000010ff */
[C---:B-----5:R-:W-:Y:S01]  /*d760*/  F2FP.BF16.F32.PACK_AB R12, R134.reuse, R135 ;  /* 0x00000087860c723e */ /* 0x060fe200000010ff */
[----:B------:R-:W-:-:S03]  /*d770*/  FADD.FTZ R134, R134, R140 ;  /* 0x0000008c86867221 */ /* 0x000fc60000010000 */
        /* <DEDUP_REMOVED lines=23> */
[----:B------:R-:W-:Y:S02]  /*d8f0*/  FADD.FTZ R127, R127, R133 ;  /* 0x000000857f7f7221 */ /* 0x000fe40000010000 */
[----:B------:R-:W-:Y:S02]  /*d900*/  LDSM.16.MT88.4 R132, [R151+0x3c00] ;  /* 0x003c00009784783b */ /* 0x000fe40000004200 */
        /* <DEDUP_REMOVED lines=112> */
[----:B------:R-:W-:Y:S01]  /*e010*/  MUFU.EX2 R70, R125 ;  /* 0x0000007d00467308 */ /* 0x000fe20000000800 */
        /* <DEDUP_REMOVED lines=17> */
[C---:B-1----:R-:W-:Y:S01]  /*e130*/  HMMA.16816.F32.BF16 R8, R36.reuse, R16, R8 ;  /* 0x000000102408723c */ /* 0x042fe20000041808 */
[----:B------:R-:W-:Y:S01]  /*e140*/  FADD.FTZ R16, R67, R111 ;  /* 0x0000006f43107221 */ /* 0x000fe20000010000 */
[----:B------:R-:W-:Y:S02]  /*e150*/  FADD.FTZ R136, R136, R143 ;  /* 0x0000008f88887221 */ /* 0x000fe40000010000 */
[----:B------:R-:W-:Y:S01]  /*e160*/  LDSM.16.MT88.4 R140, [R208+0x8c00] ;  /* 0x008c0000d08c783b */ /* 0x000fe20000004200 */
[----:B------:R-:W-:Y:S01]  /*e170*/  FADD.FTZ R16, R66, R16 ;  /* 0x0000001042107221 */ /* 0x000fe20000010000 */
[----:B------:R-:W-:Y:S01]  /*e180*/  MUFU.EX2 R45, R45 ;  /* 0x0000002d002d7308 */ /* 0x000fe20000000800 */
[----:B------:R-:W-:Y:S01]  /*e190*/  FADD.FTZ R136, R129, R136 ;  /* 0x0000008881887221 */ /* 0x000fe20000010000 */
[----:B------:R-:W-:Y:S01]  /*e1a0*/  HMMA.16816.F32.BF16 R4, R36, R18, R4 ;  /* 0x000000122404723c */ /* 0x000fe20000041804 */
[----:B------:R-:W-:-:S02]  /*e1b0*/  FADD.FTZ R63, R63, R16 ;  /* 0x000000103f3f7221 */ /* 0x000fc40000010000 */
[----:B------:R-:W1:Y:S01]  /*e1c0*/  LDSM.16.MT88.4 R16, [R151+0x2800] ;  /* 0x002800009710783b */ /* 0x000e620000004200 */
[----:B------:R-:W-:Y:S01]  /*e1d0*/  FADD.FTZ R136, R130, R136 ;  /* 0x0000008882887221 */ /* 0x000fe20000010000 */
[----:B------:R-:W-:Y:S01]  /*e1e0*/  FADD.FTZ R62, R62, R63 ;  /* 0x0000003f3e3e7221 */ /* 0x000fe20000010000 */
[----:B------:R-:W4:Y:S02]  /*e1f0*/  MUFU.EX2 R66, R123 ;  /* 0x0000007b00427308 */ /* 0x000f240000000800 */
[C---:B--2---:R-:W-:Y:S01]  /*e200*/  HMMA.16816.F32.BF16 R24, R36.reuse, R12, R24 ;  /* 0x0000000c2418723c */ /* 0x044fe20000041818 */
[----:B------:R-:W-:Y:S01]  /*e210*/  FADD.FTZ R62, R59, R62 ;  /* 0x0000003e3b3e7221 */ /* 0x000fe20000010000 */
[----:B------:R-:W-:Y:S01]  /*e220*/  F2FP.BF16.F32.PACK_AB R13, R106, R107 ;  /* 0x0000006b6a0d723e */ /* 0x000fe200000010ff */
[----:B------:R-:W-:Y:S01]  /*e230*/  FFMA.FTZ R59, R121, UR4, -R112 ;  /* 0x00000004793b7c23 */ /* 0x000fe20008010870 */
[----:B------:R-:W-:Y:S01]  /*e240*/  F2FP.BF16.F32.PACK_AB R12, R130, R129 ;  /* 0x00000081820c723e */ /* 0x000fe200000010ff */
[----:B------:R-:W-:Y:S01]  /*e250*/  FADD.FTZ R62, R58, R62 ;  /* 0x0000003e3a3e7221 */ /* 0x000fe20000010000 */
[----:B------:R-:W-:Y:S02]  /*e260*/  MUFU.EX2 R119, R119 ;  /* 0x0000007700777308 */ /* 0x000fe40000000800 */
[----:B------:R-:W-:Y:S01]  /*e270*/  HMMA.16816.F32.BF16 R28, R36, R14, R28 ;  /* 0x0000000e241c723c */ /* 0x000fe2000004181c */
[----:B------:R-:W-:Y:S01]  /*e280*/  FADD.FTZ R55, R55, R62 ;  /* 0x0000003e37377221 */ /* 0x000fe20000010000 */
[----:B------:R-:W2:Y:S01]  /*e290*/  LDSM.16.MT88.4 R36, [R208+0x7c00] ;  /* 0x007c0000d024783b */ /* 0x000ea20000004200 */
[----:B------:R-:W-:-:S02]  /*e2a0*/  F2FP.BF16.F32.PACK_AB R15, R104, R105 ;  /* 0x00000069680f723e */ /* 0x000fc400000010ff */
[----:B------:R-:W-:Y:S01]  /*e2b0*/  FADD.FTZ R55, R54, R55 ;  /* 0x0000003736377221 */ /* 0x000fe20000010000 */
[----:B------:R-:W-:Y:S01]  /*e2c0*/  MUFU.EX2 R59, R59 ;  /* 0x0000003b003b7308 */ /* 0x000fe20000000800 */
[----:B----4-:R-:W-:Y:S01]  /*e2d0*/  F2FP.BF16.F32.PACK_AB R14, R66, R70 ;  /* 0x00000046420e723e */ /* 0x010fe200000010ff */
[----:B------:R-:W-:Y:S01]  /*e2e0*/  FADD.FTZ R70, R70, R136 ;  /* 0x0000008846467221 */ /* 0x000fe20000010000 */
[----:B------:R-:W-:Y:S01]  /*e2f0*/  FADD.FTZ R51, R51, R55 ;  /* 0x0000003733337221 */ /* 0x000fe20000010000 */
[----:B------:R-:W-:Y:S02]  /*e300*/  FFMA.FTZ R55, R115, UR4, -R112 ;  /* 0x0000000473377c23 */ /* 0x000fe40008010870 */
[----:B------:R-:W-:Y:S01]  /*e310*/  FADD.FTZ R70, R66, R70 ;  /* 0x0000004642467221 */ /* 0x000fe20000010000 */
[----:B------:R-:W-:Y:S01]  /*e320*/  FADD.FTZ R64, R64, R51 ;  /* 0x0000003340407221 */ /* 0x000fe20000010000 */
[----:B---3--:R-:W-:Y:S01]  /*e330*/  HMMA.16816.F32.BF16 R8, R12, R20, R8 ;  /* 0x000000140c08723c */ /* 0x008fe20000041808 */
[----:B------:R-:W3:Y:S02]  /*e340*/  MUFU.EX2 R58, R120 ;  /* 0x00000078003a7308 */ /* 0x000ee40000000800 */
[----:B------:R-:W-:Y:S01]  /*e350*/  FADD.FTZ R64, R56, R64 ;  /* 0x0000004038407221 */ /* 0x000fe20000010000 */
[----:B------:R-:W-:-:S03]  /*e360*/  FFMA.FTZ R56, R89, UR4, -R112 ;  /* 0x0000000459387c23 */ /* 0x000fc60008010870 */
[----:B------:R-:W-:Y:S01]  /*e370*/  FADD.FTZ R52, R52, R64 ;  /* 0x0000004034347221 */ /* 0x000fe20000010000 */
[----:B------:R-:W-:Y:S01]  /*e380*/  HMMA.16816.F32.BF16 R4, R12, R22, R4 ;  /* 0x000000160c04723c */ /* 0x000fe20000041804 */
[----:B------:R-:W4:Y:S01]  /*e390*/  LDSM.16.MT88.4 R20, [R151+0x2c00] ;  /* 0x002c00009714783b */ /* 0x000f220000004200 */
[----:B------:R-:W-:Y:S01]  /*e3a0*/  MUFU.EX2 R54, R118 ;  /* 0x0000007600367308 */ /* 0x000fe20000000800 */
[----:B------:R-:W-:-:S04]  /*e3b0*/  FADD.FTZ R52, R40, R52 ;  /* 0x0000003428347221 */ /* 0x000fc80000010000 */
[----:B------:R-:W-:Y:S01]  /*e3c0*/  FADD.FTZ R41, R41, R52 ;  /* 0x0000003429297221 */ /* 0x000fe20000010000 */
[----:B-1----:R-:W-:Y:S01]  /*e3d0*/  HMMA.16816.F32.BF16 R24, R12, R16, R24 ;  /* 0x000000100c18723c */ /* 0x002fe20000041818 */
[----:B------:R-:W-:Y:S01]  /*e3e0*/  FFMA.FTZ R52, R93, UR4, -R112 ;  /* 0x000000045d347c23 */ /* 0x000fe20008010870 */
[----:B------:R-:W1:Y:S01]  /*e3f0*/  MUFU.EX2 R51, R117 ;  /* 0x0000007500337308 */ /* 0x000e620000000800 */
[----:B------:R-:W-:-:S04]  /*e400*/  FADD.FTZ R41, R48, R41 ;  /* 0x0000002930297221 */ /* 0x000fc80000010000 */
[----:B------:R-:W-:Y:S01]  /*e410*/  FADD.FTZ R41, R49, R41 ;  /* 0x0000002931297221 */ /* 0x000fe20000010000 */
[----:B------:R-:W-:Y:S01]  /*e420*/  HMMA.16816.F32.BF16 R28, R12, R18, R28 ;  /* 0x000000120c1c723c */ /* 0x000fe2000004181c */
[----:B------:R-:W5:Y:S01]  /*e430*/  LDSM.16.MT88.4 R16, [R208+0x8000] ;  /* 0x00800000d010783b */ /* 0x000f620000004200 */
[--C-:B------:R-:W-:Y:S01]  /*e440*/  FFMA.FTZ R49, R90, UR4, -R112.reuse ;  /* 0x000000045a317c23 */ /* 0x100fe20008010870 */
[----:B------:R-:W-:Y:S01]  /*e450*/  FADD.FTZ R53, R53, R41 ;  /* 0x0000002935357221 */ /* 0x000fe20000010000 */
[----:B------:R-:W-:Y:S01]  /*e460*/  F2FP.BF16.F32.PACK_AB R13, R102, R103 ;  /* 0x00000067660d723e */ /* 0x000fe200000010ff */
[----:B------:R-:W-:Y:S01]  /*e470*/  MUFU.EX2 R55, R55 ;  /* 0x0000003700377308 */ /* 0x000fe20000000800 */
[----:B------:R-:W-:Y:S01]  /*e480*/  F2FP.BF16.F32.PACK_AB R15, R100, R101 ;  /* 0x00000065640f723e */ /* 0x000fe200000010ff */
[----:B------:R-:W-:Y:S01]  /*e490*/  FADD.FTZ R53, R57, R53 ;  /* 0x0000003539357221 */ /* 0x000fe20000010000 */
[----:B---3--:R-:W-:Y:S01]  /*e4a0*/  F2FP.BF16.F32.PACK_AB R12, R58, R59 ;  /* 0x0000003b3a0c723e */ /* 0x008fe200000010ff */
[--C-:B------:R-:W-:Y:S01]  /*e4b0*/  FFMA.FTZ R41, R43, UR4, -R71.reuse ;  /* 0x000000042b297c23 */ /* 0x100fe20008010847 */
[----:B------:R-:W-:Y:S01]  /*e4c0*/  FFMA.FTZ R43, R44, UR4, -R71 ;  /* 0x000000042c2b7c23 */ /* 0x000fe20008010847 */
[----:B------:R-:W-:Y:S01]  /*e4d0*/  FADD.FTZ R60, R60, R53 ;  /* 0x000000353c3c7221 */ /* 0x000fe20000010000 */
[----:B-1----:R-:W-:Y:S01]  /*e4e0*/  F2FP.BF16.F32.PACK_AB R14, R51, R54 ;  /* 0x00000036330e723e */ /* 0x002fe200000010ff */
[----:B------:R-:W1:Y:S01]  /*e4f0*/  MUFU.EX2 R40, R116 ;  /* 0x0000007400287308 */ /* 0x000e620000000800 */
[----:B------:R-:W-:Y:S01]  /*e500*/  FFMA.FTZ R44, R92, UR4, -R112 ;  /* 0x000000045c2c7c23 */ /* 0x000fe20008010870 */
[----:B------:R-:W-:Y:S01]  /*e510*/  FADD.FTZ R60, R61, R60 ;  /* 0x0000003c3d3c7221 */ /* 0x000fe20000010000 */
[--C-:B------:R-:W-:Y:S01]  /*e520*/  FFMA.FTZ R53, R94, UR4, -R112.reuse ;  /* 0x000000045e357c23 */ /* 0x100fe20008010870 */
[--C-:B------:R-:W-:Y:S01]  /*e530*/  FFMA.FTZ R57, R95, UR4, -R112.reuse ;  /* 0x000000045f397c23 */ /* 0x100fe20008010870 */
[----:B------:R-:W-:Y:S01]  /*e540*/  FFMA.FTZ R61, R96, UR4, -R112 ;  /* 0x00000004603d7c23 */ /* 0x000fe20008010870 */
[----:B------:R-:W-:Y:S01]  /*e550*/  FADD.FTZ R65, R65, R60 ;  /* 0x0000003c41417221 */ /* 0x000fe20000010000 */
[----:B--2---:R-:W-:Y:S01]  /*e560*/  HMMA.16816.F32.BF16 R8, R12, R36, R8 ;  /* 0x000000240c08723c */ /* 0x004fe20000041808 */
[----:B------:R-:W-:Y:S01]  /*e570*/  MUFU.EX2 R48, R87 ;  /* 0x0000005700307308 */ /* 0x000fe20000000800 */
[----:B------:R-:W-:Y:S01]  /*e580*/  FFMA.FTZ R60, R85, UR4, -R112 ;  /* 0x00000004553c7c23 */ /* 0x000fe20008010870 */
[----:B------:R-:W-:Y:S01]  /*e590*/  FADD.FTZ R65, R68, R65 ;  /* 0x0000004144417221 */ /* 0x000fe20000010000 */
[----:B------:R-:W-:-:S03]  /*e5a0*/  FADD.FTZ R59, R59, R70 ;  /* 0x000000463b3b7221 */ /* 0x000fc60000010000 */
[----:B------:R-:W-:Y:S01]  /*e5b0*/  FADD.FTZ R69, R69, R65 ;  /* 0x0000004145457221 */ /* 0x000fe20000010000 */
[----:B------:R-:W-:Y:S01]  /*e5c0*/  HMMA.16816.F32.BF16 R4, R12, R38, R4 ;  /* 0x000000260c04723c */ /* 0x000fe20000041804 */
[----:B------:R-:W2:Y:S01]  /*e5d0*/  MUFU.EX2 R49, R49 ;  /* 0x0000003100317308 */ /* 0x000ea20000000800 */
[----:B------:R-:W3:Y:S01]  /*e5e0*/  LDSM.16.MT88.4 R36, [R151+0x3000] ;  /* 0x003000009724783b */ /* 0x000ee20000004200 */
[----:B------:R-:W-:Y:S01]  /*e5f0*/  FADD.FTZ R69, R74, R69 ;  /* 0x000000454a457221 */ /* 0x000fe20000010000 */
[----:B------:R-:W-:-:S03]  /*e600*/  FADD.FTZ R58, R58, R59 ;  /* 0x0000003b3a3a7221 */ /* 0x000fc60000010000 */
        /* <DEDUP_REMOVED lines=8> */
[----:B------:R-:W-:Y:S01]  /*e690*/  F2FP.BF16.F32.PACK_AB R13, R98, R99 ;  /* 0x00000063620d723e */ /* 0x000fe200000010ff */
[----:B------:R-:W4:Y:S01]  /*e6a0*/  LDSM.16.MT88.4 R20, [R208+0x8400] ;  /* 0x00840000d014783b */ /* 0x000f220000004200 */
[----:B------:R-:W-:Y:S01]  /*e6b0*/  FADD.FTZ R83, R83, R79 ;  /* 0x0000004f53537221 */ /* 0x000fe20000010000 */
[----:B------:R-:W-:Y:S01]  /*e6c0*/  F2FP.BF16.F32.PACK_AB R15, R45, R73 ;  /* 0x000000492d0f723e */ /* 0x000fe200000010ff */
[----:B------:R-:W-:Y:S01]  /*e6d0*/  MUFU.EX2 R137, R137 ;  /* 0x0000008900897308 */ /* 0x000fe20000000800 */
[----:B-1----:R-:W-:Y:S01]  /*e6e0*/  F2FP.BF16.F32.PACK_AB R12, R40, R55 ;  /* 0x00000037280c723e */ /* 0x002fe200000010ff */
[----:B------:R-:W-:Y:S01]  /*e6f0*/  FADD.FTZ R83, R86, R83 ;  /* 0x0000005356537221 */ /* 0x000fe20000010000 */
[----:B--2---:R-:W-:Y:S01]  /*e700*/  F2FP.BF16.F32.PACK_AB R14, R49, R48 ;  /* 0x00000030310e723e */ /* 0x004fe200000010ff */
[----:B------:R-:W-:-:S02]  /*e710*/  FADD.FTZ R51, R55, R51 ;  /* 0x0000003337337221 */ /* 0x000fc40000010000 */
[----:B------:R-:W-:Y:S02]  /*e720*/  FADD.FTZ R91, R91, R83 ;  /* 0x000000535b5b7221 */ /* 0x000fe40000010000 */
[----:B------:R-:W-:Y:S01]  /*e730*/  MUFU.EX2 R155, R155 ;  /* 0x0000009b009b7308 */ /* 0x000fe20000000800 */
[----:B------:R-:W-:Y:S01]  /*e740*/  FADD.FTZ R51, R40, R51 ;  /* 0x0000003328337221 */ /* 0x000fe20000010000 */
[----:B------:R-:W-:Y:S01]  /*e750*/  FADD.FTZ R91, R88, R91 ;  /* 0x0000005b585b7221 */ /* 0x000fe20000010000 */
[C---:B-----5:R-:W-:Y:S02]  /*e760*/  HMMA.16816.F32.BF16 R8, R12.reuse, R16, R8 ;  /* 0x000000100c08723c */ /* 0x060fe40000041808 */
[----:B------:R-:W-:Y:S01]  /*e770*/  FADD.FTZ R48, R48, R51 ;  /* 0x0000003330307221 */ /* 0x000fe20000010000 */
[----:B------:R-:W-:Y:S02]  /*e780*/  FADD.FTZ R91, R84, R91 ;  /* 0x0000005b545b7221 */ /* 0x000fe40000010000 */
[----:B------:R-:W1:Y:S01]  /*e790*/  MUFU.EX2 R44, R44 ;  /* 0x0000002c002c7308 */ /* 0x000e620000000800 */
[----:B------:R-:W-:Y:S01]  /*e7a0*/  FADD.FTZ R48, R49, R48 ;  /* 0x0000003031307221 */ /* 0x000fe20000010000 */
[----:B------:R-:W-:Y:S01]  /*e7b0*/  FADD.FTZ R80, R80, R91 ;  /* 0x0000005b50507221 */ /* 0x000fe20000010000 */
[----:B------:R-:W-:Y:S01]  /*e7c0*/  HMMA.16816.F32.BF16 R4, R12, R18, R4 ;  /* 0x000000120c04723c */ /* 0x000fe20000041804 */
[----:B------:R-:W2:Y:S02]  /*e7d0*/  LDSM.16.MT88.4 R16, [R151+0x3400] ;  /* 0x003400009710783b */ /* 0x000ea40000004200 */
[----:B------:R-:W-:-:S02]  /*e7e0*/  FADD.FTZ R80, R72, R80 ;  /* 0x0000005048507221 */ /* 0x000fc40000010000 */
[----:B------:R-:W5:Y:S02]  /*e7f0*/  MUFU.EX2 R52, R52 ;  /* 0x0000003400347308 */ /* 0x000f640000000800 */
[----:B------:R-:W-:Y:S01]  /*e800*/  FADD.FTZ R110, R110, R80 ;  /* 0x000000506e6e7221 */ /* 0x000fe20000010000 */
[C---:B---3--:R-:W-:Y:S03]  /*e810*/  HMMA.16816.F32.BF16 R24, R12.reuse, R36, R24 ;  /* 0x000000240c18723c */ /* 0x048fe60000041818 */
[----:B------:R-:W-:Y:S02]  /*e820*/  FADD.FTZ R110, R109, R110 ;  /* 0x0000006e6d6e7221 */ /* 0x000fe40000010000 */
[----:B------:R-:W3:Y:S01]  /*e830*/  MUFU.EX2 R53, R53 ;  /* 0x0000003500357308 */ /* 0x000ee20000000800 */
[----:B-1----:R-:W-:Y:S01]  /*e840*/  FADD.FTZ R48, R44, R48 ;  /* 0x000000302c307221 */ /* 0x002fe20000010000 */
[----:B------:R-:W-:Y:S01]  /*e850*/  FADD.FTZ R108, R108, R110 ;  /* 0x0000006e6c6c7221 */ /* 0x000fe20000010000 */
[----:B------:R-:W-:Y:S01]  /*e860*/  HMMA.16816.F32.BF16 R28, R12, R38, R28 ;  /* 0x000000260c1c723c */ /* 0x000fe2000004181c */
[----:B------:R-:W1:Y:S01]  /*e870*/  LDSM.16.MT88.4 R36, [R208+0x8800] ;  /* 0x00880000d024783b */ /* 0x000e620000004200 */
[----:B------:R-:W-:Y:S01]  /*e880*/  F2FP.BF16.F32.PACK_AB R13, R124, R119 ;  /* 0x000000777c0d723e */ /* 0x000fe200000010ff */
[----:B------:R-:W-:Y:S01]  /*e890*/  FADD.FTZ R108, R107, R108 ;  /* 0x0000006c6b6c7221 */ /* 0x000fe20000010000 */
[----:B------:R-:W-:Y:S01]  /*e8a0*/  F2FP.BF16.F32.PACK_AB R15, R155, R137 ;  /* 0x000000899b0f723e */ /* 0x000fe200000010ff */
[----:B------:R-:W4:Y:S01]  /*e8b0*/  MUFU.EX2 R56, R56 ;  /* 0x0000003800387308 */ /* 0x000f220000000800 */
[----:B-----5:R-:W-:Y:S01]  /*e8c0*/  F2FP.BF16.F32.PACK_AB R12, R52, R44 ;  /* 0x0000002c340c723e */ /* 0x020fe200000010ff */
[----:B------:R-:W-:Y:S01]  /*e8d0*/  FADD.FTZ R108, R106, R108 ;  /* 0x0000006c6a6c7221 */ /* 0x000fe20000010000 */
[----:B------:R-:W-:-:S03]  /*e8e0*/  FADD.FTZ R52, R52, R48 ;  /* 0x0000003034347221 */ /* 0x000fc60000010000 */
[----:B------:R-:W-:Y:S02]  /*e8f0*/  FADD.FTZ R105, R105, R108 ;  /* 0x0000006c69697221 */ /* 0x000fe40000010000 */
[----:B------:R-:W-:Y:S01]  /*e900*/  MUFU.EX2 R161, R161 ;  /* 0x000000a100a17308 */ /* 0x000fe20000000800 */
[----:B---3--:R-:W-:Y:S01]  /*e910*/  FADD.FTZ R52, R53, R52 ;  /* 0x0000003435347221 */ /* 0x008fe20000010000 */
[----:B------:R-:W-:-:S04]  /*e920*/  FADD.FTZ R105, R104, R105 ;  /* 0x0000006968697221 */ /* 0x000fc80000010000 */
[----:B------:R-:W-:Y:S02]  /*e930*/  FADD.FTZ R103, R103, R105 ;  /* 0x0000006967677221 */ /* 0x000fe40000010000 */
[----:B------:R-:W3:Y:S01]  /*e940*/  MUFU.EX2 R138, R138 ;  /* 0x0000008a008a7308 */ /* 0x000ee20000000800 */
[----:B----4-:R-:W-:Y:S01]  /*e950*/  F2FP.BF16.F32.PACK_AB R14, R56, R53 ;  /* 0x00000035380e723e */ /* 0x010fe200000010ff */
        /* <DEDUP_REMOVED lines=12> */
[----:B--2---:R-:W-:Y:S01]  /*ea20*/  HMMA.16816.F32.BF16 R24, R12, R16, R24 ;  /* 0x000000100c18723c */ /* 0x004fe20000041818 */
[----:B------:R-:W-:Y:S01]  /*ea30*/  FFMA.FTZ R17, R76, UR4, -R112 ;  /* 0x000000044c117c23 */ /* 0x000fe20008010870 */
[----:B------:R-:W2:Y:S01]  /*ea40*/  MUFU.EX2 R57, R57 ;  /* 0x0000003900397308 */ /* 0x000ea20000000800 */
[----:B------:R-:W-:-:S04]  /*ea50*/  FADD.FTZ R45, R45, R98 ;  /* 0x000000622d2d7221 */ /* 0x000fc80000010000 */
[----:B------:R-:W-:Y:S01]  /*ea60*/  FADD.FTZ R45, R119, R45 ;  /* 0x0000002d772d7221 */ /* 0x000fe20000010000 */
[----:B------:R-:W-:Y:S01]  /*ea70*/  HMMA.16816.F32.BF16 R28, R12, R18, R28 ;  /* 0x000000120c1c723c */ /* 0x000fe2000004181c */
[--C-:B------:R-:W-:Y:S01]  /*ea80*/  FFMA.FTZ R18, R77, UR4, -R112.reuse ;  /* 0x000000044d127c23 */ /* 0x100fe20008010870 */
[----:B------:R-:W1:Y:S01]  /*ea90*/  MUFU.EX2 R60, R60 ;  /* 0x0000003c003c7308 */ /* 0x000e620000000800 */
[----:B------:R-:W-:Y:S01]  /*eaa0*/  FFMA.FTZ R19, R97, UR4, -R112 ;  /* 0x0000000461137c23 */ /* 0x000fe20008010870 */
[----:B---3--:R-:W-:Y:S01]  /*eab0*/  F2FP.BF16.F32.PACK_AB R13, R138, R161 ;  /* 0x000000a18a0d723e */ /* 0x008fe200000010ff */
[----:B------:R-:W-:Y:S01]  /*eac0*/  FADD.FTZ R124, R124, R45 ;  /* 0x0000002d7c7c7221 */ /* 0x000fe20000010000 */
[----:B-----5:R-:W-:-:S03]  /*ead0*/  F2FP.BF16.F32.PACK_AB R15, R42, R122 ;  /* 0x0000007a2a0f723e */ /* 0x020fc600000010ff */
[----:B------:R-:W-:Y:S01]  /*eae0*/  FADD.FTZ R124, R137, R124 ;  /* 0x0000007c897c7221 */ /* 0x000fe20000010000 */
[----:B------:R-:W3:Y:S01]  /*eaf0*/  MUFU.EX2 R61, R61 ;  /* 0x0000003d003d7308 */ /* 0x000ee20000000800 */
[----:B--2---:R-:W-:Y:S02]  /*eb00*/  FADD.FTZ R56, R57, R56 ;  /* 0x0000003839387221 */ /* 0x004fe40000010000 */
[----:B------:R-:W-:-:S05]  /*eb10*/  FADD.FTZ R155, R155, R124 ;  /* 0x0000007c9b9b7221 */ /* 0x000fca0000010000 */
        /* <DEDUP_REMOVED lines=11> */
[C---:B------:R-:W-:Y:S07]  /*ebd0*/  HMMA.16816.F32.BF16 R4, R12.reuse, R38, R4 ;  /* 0x000000260c04723c */ /* 0x040fee0000041804 */
[----:B------:R-:W3:Y:S01]  /*ebe0*/  MUFU.EX2 R17, R17 ;  /* 0x0000001100117308 */ /* 0x000ee20000000800 */
[C---:B----4-:R-:W-:Y:S07]  /*ebf0*/  HMMA.16816.F32.BF16 R24, R12.reuse, R20, R24 ;  /* 0x000000140c18723c */ /* 0x050fee0000041818 */
[----:B------:R-:W4:Y:S01]  /*ec00*/  MUFU.EX2 R18, R18 ;  /* 0x0000001200127308 */ /* 0x000f220000000800 */
[----:B------:R-:W-:Y:S01]  /*ec10*/  HMMA.16816.F32.BF16 R28, R12, R22, R28 ;  /* 0x000000160c1c723c */ /* 0x000fe2000004181c */
[----:B-1----:R-:W-:-:S02]  /*ec20*/  F2FP.BF16.F32.PACK_AB R13, R43, R41 ;  /* 0x000000292b0d723e */ /* 0x002fc400000010ff */
[----:B--2---:R-:W-:-:S04]  /*ec30*/  F2FP.BF16.F32.PACK_AB R15, R228, R50 ;  /* 0x00000032e40f723e */ /* 0x004fc800000010ff */
[----:B------:R-:W1:Y:S01]  /*ec40*/  MUFU.EX2 R19, R19 ;  /* 0x0000001300137308 */ /* 0x000e620000000800 */
[----:B---3--:R-:W-:-:S07]  /*ec50*/  FADD.FTZ R16, R17, R16 ;  /* 0x0000001011107221 */ /* 0x008fce0000010000 */
[----:B------:R-:W2:Y:S01]  /*ec60*/  MUFU.EX2 R229, R229 ;  /* 0x000000e500e57308 */ /* 0x000ea20000000800 */
[C---:B----4-:R-:W-:Y:S01]  /*ec70*/  F2FP.BF16.F32.PACK_AB R12, R18.reuse, R17 ;  /* 0x00000011120c723e */ /* 0x050fe200000010ff */
[----:B------:R-:W-:-:S04]  /*ec80*/  FADD.FTZ R16, R18, R16 ;  /* 0x0000001012107221 */ /* 0x000fc80000010000 */
[----:B-1----:R-:W-:Y:S01]  /*ec90*/  FADD.FTZ R16, R19, R16 ;  /* 0x0000001013107221 */ /* 0x002fe20000010000 */
[----:B--2---:R-:W-:-:S03]  /*eca0*/  F2FP.BF16.F32.PACK_AB R14, R229, R19 ;  /* 0x00000013e50e723e */ /* 0x004fc600000010ff */
[----:B------:R-:W-:-:S04]  /*ecb0*/  FADD.FTZ R229, R229, R16 ;  /* 0x00000010e5e57221 */ /* 0x000fc80000010000 */
        /* <DEDUP_REMOVED lines=23> */
[----:B------:R-:W-:-:S05]  /*ee30*/  VIADD R13, R6, 0x100 ;  /* 0x00000100060d7836 */ /* 0x000fca0000000000 */
[----:B------:R-:W-:Y:S02]  /*ee40*/  IABS R10, R13 ;  /* 0x0000000d000a7213 */ /* 0x000fe40000000000 */
        /* <DEDUP_REMOVED lines=56> */
.L_x_2302:
[----:B------:R-:W-:Y:S01]  /*f1d0*/  UMOV UR8, URZ ;  /* 0x000000ff00087c82 */ /* 0x000fe20008000000 */
[----:B------:R-:W-:Y:S01]  /*f1e0*/  IMAD.SHL.U32 R4, R46, 0x100, RZ ;  /* 0x000001002e047824 */ /* 0x000fe200078e00ff */
[----:B------:R-:W-:-:S05]  /*f1f0*/  IADD3 R5, P0, PT, RZ, -UR8, RZ ;  /* 0x80000008ff057c10 */ /* 0x000fca000ff1e0ff */
[----:B------:R-:W-:-:S05]  /*f200*/  IMAD.X R4, RZ, RZ, ~R4, P0 ;  /* 0x000000ffff047224 */ /* 0x000fca00000e0e04 */
[----:B------:R-:W-:-:S04]  /*f210*/  SHF.R.S64 R5, R5, 0x1f, R4 ;  /* 0x0000001f05057819 */ /* 0x000fc80000001004 */
[----:B------:R-:W-:-:S04]  /*f220*/  IADD3 R221, P0, PT, R5, R221, RZ ;  /* 0x000000dd05dd7210 */ /* 0x000fc80007f1e0ff */
[----:B------:R-:W-:-:S09]  /*f230*/  LEA.HI.X.SX32 R220, R4, R220, 0x1, P0 ;  /* 0x000000dc04dc7211 */ /* 0x000fd200000f0eff */
.L_x_2303:
[C---:B------:R-:W-:Y:S01]  /*f240*/  IMAD.SHL.U32 R4, R46.reuse, 0x40, RZ ;  /* 0x000000402e047824 */ /* 0x040fe200078e00ff */
[----:B------:R-:W-:Y:S01]  /*f250*/  SHF.L.U64.HI R46, R46, 0x6, R47 ;  /* 0x000000062e2e7819 */ /* 0x000fe2000001022f */
[----:B------:R-:W-:Y:S01]  /*f260*/  IMAD.MOV.U32 R8, RZ, RZ, R221 ;  /* 0x000000ffff087224 */ /* 0x000fe200078e00dd */
[----:B------:R-:W-:Y:S01]  /*f270*/  LOP3.LUT R148, R148, 0xfffffffd, RZ, 0xc0, !PT ;  /* 0xfffffffd94947812 */ /* 0x000fe200078ec0ff */
        /* <DEDUP_REMOVED lines=28> */
[----:B------:R-:W-:Y:S04]  /*f440*/  LDSM.16.M88.4 R164, [R210] ;  /* 0x00000000d2a4783b */ /* 0x000fe80000000200 */
[----:B------:R-:W-:Y:S04]  /*f450*/  LDSM.16.M88.4 R168, [R150+0x1000] ;  /* 0x0010000096a8783b */ /* 0x000fe80000000200 */
[----:B------:R-:W2:Y:S04]  /*f460*/  LDSM.16.M88.4 R128, [R209+0x1400] ;  /* 0x00140000d180783b */ /* 0x000ea80000000200 */
[----:B------:R-:W3:Y:S04]  /*f470*/  LDSM.16.M88.4 R120, [R209+0x1800] ;  /* 0x00180000d178783b */ /* 0x000ee80000000200 */
[----:B------:R-:W-:Y:S04]  /*f480*/  LDSM.16.M88.4 R112, [R209+0x1c00] ;  /* 0x001c0000d170783b */ /* 0x000fe80000000200 */
[----:B-1----:R-:W1:Y:S04]  /*f490*/  LDSM.16.M88.4 R4, [R209+0x1000] ;  /* 0x00100000d104783b */ /* 0x002e680000000200 */
        /* <DEDUP_REMOVED lines=22> */
[-C--:B------:R-:W-:Y:S02]  /*f600*/  ISETP.GE.AND P6, PT, R169, R149.reuse, PT ;  /* 0x00000095a900720c */ /* 0x080fe40003fc6270 */
[----:B----4-:R-:W-:Y:S01]  /*f610*/  HMMA.16816.F32.BF16 R108, R12, R104, RZ ;  /* 0x000000680c6c723c */ /* 0x010fe200000418ff */
[C---:B------:R-:W-:Y:S02]  /*f620*/  ISETP.GE.AND P2, PT, R168.reuse, R149, PT ;  /* 0x00000095a800720c */ /* 0x040fe40003f46270 */
[----:B------:R-:W-:Y:S01]  /*f630*/  ISETP.GE.AND P0, PT, R168, R172, PT ;  /* 0x000000aca800720c */ /* 0x000fe20003f06270 */
[----:B------:R-:W-:-:S04]  /*f640*/  VIADD R168, R178, 0xfffffe01 ;  /* 0xfffffe01b2a87836 */ /* 0x000fc80000000000 */
[C---:B-----5:R-:W-:Y:S01]  /*f650*/  HMMA.16816.F32.BF16 R100, R12.reuse, R96, RZ ;  /* 0x000000600c64723c */ /* 0x060fe200000418ff */
[-C--:B------:R-:W-:Y:S02]  /*f660*/  ISETP.GE.AND P1, PT, R168, R149.reuse, PT ;  /* 0x00000095a800720c */ /* 0x080fe40003f26270 */
[----:B------:R-:W-:Y:S01]  /*f670*/  FSEL R176, R8, -INF , !P2 ;  /* 0xff80000008b07808 */ /* 0x000fe20005000000 */
[----:B------:R-:W-:Y:S01]  /*f680*/  VIADD R8, R178, 0xfffffe11 ;  /* 0xfffffe11b2087836 */ /* 0x000fe20000000000 */
[-C--:B------:R-:W-:Y:S01]  /*f690*/  ISETP.GE.AND P3, PT, R168, R172.reuse, PT ;  /* 0x000000aca800720c */ /* 0x080fe20003f66270 */
[----:B------:R-:W-:Y:S01]  /*f6a0*/  VIADD R168, R178, 0xfffffe10 ;  /* 0xfffffe10b2a87836 */ /* 0x000fe20000000000 */
[----:B------:R-:W-:Y:S01]  /*f6b0*/  ISETP.GE.AND P2, PT, R169, R172, PT ;  /* 0x000000aca900720c */ /* 0x000fe20003f46270 */
[----:B------:R-:W-:Y:S01]  /*f6c0*/  HMMA.16816.F32.BF16 R92, R12, R88, RZ ;  /* 0x000000580c5c723c */ /* 0x000fe200000418ff */
[----:B------:R-:W-:Y:S02]  /*f6d0*/  @P6 LOP3.LUT R148, R148, 0x2, RZ, 0xfc, !PT ;  /* 0x0000000294946812 */ /* 0x000fe400078efcff */
[----:B------:R-:W-:-:S02]  /*f6e0*/  ISETP.GE.AND P6, PT, R168, R149, PT ;  /* 0x00000095a800720c */ /* 0x000fc40003fc6270 */
[----:B------:R-:W-:Y:S02]  /*f6f0*/  LOP3.LUT R148, R148, 0xfffffffe, RZ, 0xc0, !PT ;  /* 0xfffffffe94947812 */ /* 0x000fe400078ec0ff */
[----:B------:R-:W-:Y:S01]  /*f700*/  FSEL R180, R9, -INF , !P1 ;  /* 0xff80000009b47808 */ /* 0x000fe20004800000 */
[C---:B------:R-:W-:Y:S01]  /*f710*/  HMMA.16816.F32.BF16 R84, R12.reuse, R80, RZ ;  /* 0x000000500c54723c */ /* 0x040fe200000418ff */
[----:B------:R-:W-:Y:S01]  /*f720*/  ISETP.GE.AND P1, PT, R8, R149, PT ;  /* 0x000000950800720c */ /* 0x000fe20003f26270 */
[----:B------:R-:W-:Y:S02]  /*f730*/  VIADD R9, R178, 0xfffffe21 ;  /* 0xfffffe21b2097836 */ /* 0x000fe40000000000 */
[----:B------:R-:W-:Y:S02]  /*f740*/  @P2 LOP3.LUT R148, R148, 0x1, RZ, 0xfc, !PT ;  /* 0x0000000194942812 */ /* 0x000fe400078efcff */
[----:B------:R-:W-:Y:S01]  /*f750*/  ISETP.GE.AND P2, PT, R8, R172, PT ;  /* 0x000000ac0800720c */ /* 0x000fe20003f46270 */
[C---:B------:R-:W-:Y:S01]  /*f760*/  VIADD R8, R178.reuse, 0xfffffe19 ;  /* 0xfffffe19b2087836 */ /* 0x040fe20000000000 */
        /* <DEDUP_REMOVED lines=26> */
[----:B------:R-:W-:Y:S02]  /*f910*/  ISETP.GE.AND P4, PT, R170, R149, PT ;  /* 0x00000095aa00720c */ /* 0x000fe40003f86270 */
[C---:B------:R-:W-:Y:S01]  /*f920*/  HMMA.16816.F32.BF16 R152, R164.reuse, R160, R152 ;  /* 0x000000a0a498723c */ /* 0x040fe20000041898 */
[----:B------:R-:W-:Y:S01]  /*f930*/  FSEL R160, R10, -INF , !P0 ;  /* 0xff8000000aa07808 */ /* 0x000fe20004000000 */
[----:B------:R-:W-:Y:S01]  /*f940*/  VIADD R10, R178, 0xfffffe29 ;  /* 0xfffffe29b20a7836 */ /* 0x000fe20000000000 */
[-C--:B------:R-:W-:Y:S02]  /*f950*/  ISETP.GE.AND P5, PT, R170, R172.reuse, PT ;  /* 0x000000acaa00720c */ /* 0x080fe40003fa6270 */
[----:B------:R-:W-:Y:S02]  /*f960*/  ISETP.GE.AND P0, PT, R168, R172, PT ;  /* 0x000000aca800720c */ /* 0x000fe40003f06270 */
[----:B------:R-:W2:Y:S01]  /*f970*/  LDSM.16.M88.4 R168, [R150+0x1c00] ;  /* 0x001c000096a8783b */ /* 0x000ea20000000200 */
[----:B------:R-:W-:Y:S01]  /*f980*/  HMMA.16816.F32.BF16 R128, R164, R162, R128 ;  /* 0x000000a2a480723c */ /* 0x000fe20000041880 */
[----:B------:R-:W-:-:S02]  /*f990*/  FSEL R161, R11, -INF , !P3 ;  /* 0xff8000000ba17808 */ /* 0x000fc40005800000 */
[----:B------:R-:W-:Y:S01]  /*f9a0*/  FSEL R181, R4, -INF , !P4 ;  /* 0xff80000004b57808 */ /* 0x000fe20006000000 */
[----:B------:R-:W-:Y:S01]  /*f9b0*/  VIADD R4, R178, 0xfffffe18 ;  /* 0xfffffe18b2047836 */ /* 0x000fe20000000000 */
[----:B------:R-:W-:Y:S02]  /*f9c0*/  LOP3.LUT P4, RZ, R148, 0x2, RZ, 0xc0, !PT ;  /* 0x0000000294ff7812 */ /* 0x000fe4000788c0ff */
[----:B------:R-:W-:Y:S02]  /*f9d0*/  FSEL R163, R6, -INF , !P5 ;  /* 0xff80000006a37808 */ /* 0x000fe40006800000 */
[----:B------:R-:W-:Y:S02]  /*f9e0*/  LOP3.LUT P5, RZ, R148, 0x1, RZ, 0xc0, !PT ;  /* 0x0000000194ff7812 */ /* 0x000fe400078ac0ff */
[----:B------:R-:W-:Y:S02]  /*f9f0*/  FSEL R148, R5, -INF , !P4 ;  /* 0xff80000005947808 */ /* 0x000fe40006000000 */
[----:B------:R-:W-:-:S02]  /*fa00*/  ISETP.GE.AND P3, PT, R4, R149, PT ;  /* 0x000000950400720c */ /* 0x000fc40003f66270 */
[-C--:B------:R-:W-:Y:S01]  /*fa10*/  ISETP.GE.AND P4, PT, R4, R172.reuse, PT ;  /* 0x000000ac0400720c */ /* 0x080fe20003f86270 */
[----:B------:R-:W-:Y:S01]  /*fa20*/  VIADD R4, R178, 0xfffffe20 ;  /* 0xfffffe20b2047836 */ /* 0x000fe20000000000 */
[----:B------:R-:W-:Y:S01]  /*fa30*/  FSEL R162, R7, -INF , !P5 ;  /* 0xff80000007a27808 */ /* 0x000fe20006800000 */
[C---:B-1----:R-:W-:Y:S01]  /*fa40*/  HMMA.16816.F32.BF16 R124, R164.reuse, R156, R124 ;  /* 0x0000009ca47c723c */ /* 0x042fe2000004187c */
[----:B------:R-:W-:Y:S01]  /*fa50*/  ISETP.GE.AND P5, PT, R8, R149, PT ;  /* 0x000000950800720c */ /* 0x000fe20003fa6270 */
[----:B------:R-:W-:Y:S01]  /*fa60*/  VIADD R156, R178, 0xfffffe39 ;  /* 0xfffffe39b29c7836 */ /* 0x000fe20000000000 */
[----:B------:R-:W-:Y:S02]  /*fa70*/  FSEL R152, R152, -INF , !P6 ;  /* 0xff80000098987808 */ /* 0x000fe40007000000 */
[----:B------:R-:W-:Y:S02]  /*fa80*/  ISETP.GE.AND P6, PT, R8, R172, PT ;  /* 0x000000ac0800720c */ /* 0x000fe40003fc6270 */
[----:B------:R-:W-:Y:S01]  /*fa90*/  P2R R8, PR, RZ, 0x20 ;  /* 0x00000020ff087803 */ /* 0x000fe20000000000 */
[----:B------:R-:W-:Y:S01]  /*faa0*/  HMMA.16816.F32.BF16 R120, R164, R158, R120 ;  /* 0x0000009ea478723c */ /* 0x000fe20000041878 */
[----:B------:R-:W-:-:S02]  /*fab0*/  FSEL R174, R154, -INF , !P0 ;  /* 0xff8000009aae7808 */ /* 0x000fc40004000000 */
[CC--:B------:R-:W-:Y:S02]  /*fac0*/  ISETP.GE.AND P5, PT, R4.reuse, R149.reuse, PT ;  /* 0x000000950400720c */ /* 0x0c0fe40003fa6270 */
[----:B------:R-:W-:Y:S02]  /*fad0*/  ISETP.GE.AND P0, PT, R4, R172, PT ;  /* 0x000000ac0400720c */ /* 0x000fe40003f06270 */
[----:B------:R-:W1:Y:S01]  /*fae0*/  LDSM.16.M88.4 R4, [R150+0x2000] ;  /* 0x002000009604783b */ /* 0x000e620000000200 */
[----:B------:R-:W-:Y:S02]  /*faf0*/  FSEL R153, R153, -INF , !P1 ;  /* 0xff80000099997808 */ /* 0x000fe40004800000 */
[----:B------:R-:W-:Y:S02]  /*fb00*/  FSEL R175, R155, -INF , !P2 ;  /* 0xff8000009baf7808 */ /* 0x000fe40005000000 */
[----:B------:R-:W-:Y:S01]  /*fb10*/  FSEL R173, R130, -INF , !P4 ;  /* 0xff80000082ad7808 */ /* 0x000fe20006000000 */
[----:B--2---:R-:W-:Y:S01]  /*fb20*/  HMMA.16816.F32.BF16 R116, R164, R168, R116 ;  /* 0x000000a8a474723c */ /* 0x004fe20000041874 */
[----:B------:R-:W-:-:S02]  /*fb30*/  ISETP.GE.AND P1, PT, R9, R149, PT ;  /* 0x000000950900720c */ /* 0x000fc40003f26270 */
[----:B------:R-:W-:Y:S01]  /*fb40*/  ISETP.GE.AND P2, PT, R9, R172, PT ;  /* 0x000000ac0900720c */ /* 0x000fe20003f46270 */
[----:B------:R-:W-:Y:S01]  /*fb50*/  VIADD R9, R178, 0xfffffe28 ;  /* 0xfffffe28b2097836 */ /* 0x000fe20000000000 */
[----:B------:R-:W-:Y:S01]  /*fb60*/  ISETP.NE.AND P4, PT, R8, RZ, PT ;  /* 0x000000ff0800720c */ /* 0x000fe20003f85270 */
[----:B------:R-:W-:Y:S01]  /*fb70*/  VIADD R8, R178, 0xfffffe30 ;  /* 0xfffffe30b2087836 */ /* 0x000fe20000000000 */
[----:B------:R-:W-:Y:S01]  /*fb80*/  FSEL R158, R131, -INF , !P6 ;  /* 0xff800000839e7808 */ /* 0x000fe20007000000 */
[----:B------:R-:W-:Y:S01]  /*fb90*/  HMMA.16816.F32.BF16 R112, R164, R170, R112 ;  /* 0x000000aaa470723c */ /* 0x000fe20000041870 */
[----:B------:R-:W-:Y:S02]  /*fba0*/  ISETP.GE.AND P6, PT, R10, R149, PT ;  /* 0x000000950a00720c */ /* 0x000fe40003fc6270 */
[----:B------:R-:W-:Y:S02]  /*fbb0*/  FSEL R128, R128, -INF , !P3 ;  /* 0xff80000080807808 */ /* 0x000fe40005800000 */
[----:B------:R-:W-:-:S02]  /*fbc0*/  FSEL R129, R129, -INF , !P4 ;  /* 0xff80000081817808 */ /* 0x000fc40006000000 */
[----:B------:R-:W-:Y:S01]  /*fbd0*/  FSEL R130, R124, -INF , !P5 ;  /* 0xff8000007c827808 */ /* 0x000fe20006800000 */
[----:B------:R-:W-:Y:S01]  /*fbe0*/  VIADD R124, R178, 0xfffffe31 ;  /* 0xfffffe31b27c7836 */ /* 0x000fe20000000000 */
[----:B------:R-:W-:Y:S02]  /*fbf0*/  P2R R154, PR, RZ, 0x40 ;  /* 0x00000040ff9a7803 */ /* 0x000fe40000000000 */
[----:B------:R-:W-:Y:S02]  /*fc00*/  FSEL R155, R126, -INF , !P0 ;  /* 0xff8000007e9b7808 */ /* 0x000fe40004000000 */
[C---:B------:R-:W-:Y:S02]  /*fc10*/  ISETP.GE.AND P3, PT, R9.reuse, R149, PT ;  /* 0x000000950900720c */ /* 0x040fe40003f66270 */
[-C--:B------:R-:W-:Y:S02]  /*fc20*/  ISETP.GE.AND P4, PT, R9, R172.reuse, PT ;  /* 0x000000ac0900720c */ /* 0x080fe40003f86270 */
[----:B------:R-:W-:-:S02]  /*fc30*/  ISETP.GE.AND P6, PT, R10, R172, PT ;  /* 0x000000ac0a00720c */ /* 0x000fc40003fc6270 */
[CC--:B------:R-:W-:Y:S02]  /*fc40*/  ISETP.GE.AND P5, PT, R8.reuse, R149.reuse, PT ;  /* 0x000000950800720c */ /* 0x0c0fe40003fa6270 */
[-C--:B------:R-:W-:Y:S02]  /*fc50*/  ISETP.GE.AND P0, PT, R8, R172.reuse, PT ;  /* 0x000000ac0800720c */ /* 0x080fe40003f06270 */
        /* <DEDUP_REMOVED lines=32> */
[----:B------:R-:W-:Y:S01]  /*fe60*/  VIADD R8, R178, 0xfffffe51 ;  /* 0xfffffe51b2087836 */ /* 0x000fe20000000000 */
        /* <DEDUP_REMOVED lines=19> */
[----:B------:R-:W-:-:S02]  /*ffa0*/  FSEL R109, R109, -INF , !P1 ;  /* 0xff8000006d6d7808 */ /* 0x000fc40004800000 */
[----:B------:R-:W-:Y:S02]  /*ffb0*/  FSEL R111, R111, -INF , !P2 ;  /* 0xff8000006f6f7808 */ /* 0x000fe40005000000 */
[C---:B------:R-:W-:Y:S01]  /*ffc0*/  ISETP.GE.AND P1, PT, R8.reuse, R149, PT ;  /* 0x000000950800720c */ /* 0x040fe20003f26270 */
[----:B------:R-:W-:Y:S01]  /*ffd0*/  HMMA.16816.F32.BF16 R88, R164, R122, R88 ;  /* 0x0000007aa458723c */ /* 0x000fe20000041858 */
[----:B------:R-:W-:Y:S01]  /*ffe0*/  ISETP.GE.AND P2, PT, R8, R172, PT ;  /* 0x000000ac0800720c */ /* 0x000fe20003f46270 */
[----:B------:R-:W-:Y:S01]  /*fff0*/  VIADD R8, R178, 0xfffffe58 ;  /* 0xfffffe58b2087836 */ /* 0x000fe20000000000 */
[----:B------:R-:W-:Y:S01]  /*10000*/  FSEL R106, R106, -INF , !P4 ;  /* 0xff8000006a6a7808 */ /* 0x000fe20006000000 */
[----:B------:R-:W-:Y:S01]  /*10010*/  VIADD R122, R178, 0xfffffe69 ;  /* 0xfffffe69b27a7836 */ /* 0x000fe20000000000 */
[----:B------:R-:W-:Y:S02]  /*10020*/  ISETP.NE.AND P4, PT, R154, RZ, PT ;  /* 0x000000ff9a00720c */ /* 0x000fe40003f85270 */
[----:B------:R-:W-:-:S02]  /*10030*/  FSEL R104, R104, -INF , !P3 ;  /* 0xff80000068687808 */ /* 0x000fc40005800000 */
[----:B------:R-:W-:Y:S02]  /*10040*/  FSEL R105, R105, -INF , !P4 ;  /* 0xff80000069697808 */ /* 0x000fe40006000000 */
        /* <DEDUP_REMOVED lines=120> */
[----:B------:R-:W-:Y:S01]  /*107d0*/  VIADD R8, R178, 0xfffffeb1 ;  /* 0xfffffeb1b2087836 */ /* 0x000fe20000000000 */
        /* <DEDUP_REMOVED lines=120> */
[----:B------:R-:W-:Y:S02]  /*10f60*/  ISETP.GT.AND P0, PT, R35, R212, PT ;  /* 0x000000d42300720c */ /* 0x000fe40003f04270 */
        /* <DEDUP_REMOVED lines=49> */
[----:B------:R-:W-:Y:S02]  /*11280*/  IMAD.MOV R8, RZ, RZ, -R12 ;  /* 0x000000ffff087224 */ /* 0x000fe400078e0a0c */
[----:B------:R-:W-:-:S04]  /*11290*/  IMAD.HI.U32 R14, R14, R11, RZ ;  /* 0x0000000b0e0e7227 */ /* 0x000fc800078e00ff */
[----:B------:R-:W-:Y:S02]  /*112a0*/  IMAD R8, R6, R8, R9 ;  /* 0x0000000806087224 */ /* 0x000fe400078e0209 */
[----:B------:R-:W-:-:S03]  /*112b0*/  IMAD.MOV R10, RZ, RZ, -R14 ;  /* 0x000000ffff0a7224 */ /* 0x000fc600078e0a0e */
[C---:B------:R-:W-:Y:S01]  /*112c0*/  ISETP.GT.U32.AND P0, PT, R6.reuse, R8, PT ;  /* 0x000000080600720c */ /* 0x040fe20003f04070 */
[----:B------:R-:W-:-:S05]  /*112d0*/  IMAD R10, R6, R10, R11 ;  /* 0x0000000a060a7224 */ /* 0x000fca00078e020b */
[----:B------:R-:W-:-:S07]  /*112e0*/  ISETP.GT.U32.AND P1, PT, R6, R10, PT ;  /* 0x0000000a0600720c */ /* 0x000fce0003f24070 */
[-C--:B------:R-:W-:Y:S01]  /*112f0*/  @!P0 IADD3 R8, PT, PT, R8, -R6.reuse, RZ ;  /* 0x8000000608088210 */ /* 0x080fe20007ffe0ff */
[----:B------:R-:W-:Y:S01]  /*11300*/  @!P0 VIADD R12, R12, 0x1 ;  /* 0x000000010c0c8836 */ /* 0x000fe20000000000 */
[----:B------:R-:W-:Y:S02]  /*11310*/  ISETP.NE.AND P0, PT, R7, RZ, PT ;  /* 0x000000ff0700720c */ /* 0x000fe40003f05270 */
[----:B------:R-:W-:Y:S02]  /*11320*/  ISETP.GE.U32.AND P2, PT, R8, R6, PT ;  /* 0x000000060800720c */ /* 0x000fe40003f46070 */
[----:B------:R-:W-:Y:S01]  /*11330*/  @!P1 IMAD.IADD R10, R10, 0x1, -R6 ;  /* 0x000000010a0a9824 */ /* 0x000fe200078e0a06 */
[----:B------:R-:W-:-:S04]  /*11340*/  @!P1 IADD3 R14, PT, PT, R14, 0x1, RZ ;  /* 0x000000010e0e9810 */ /* 0x000fc80007ffe0ff */
[----:B------:R-:W-:Y:S02]  /*11350*/  ISETP.GE.U32.AND P3, PT, R10, R6, PT ;  /* 0x000000060a00720c */ /* 0x000fe40003f66070 */
[----:B------:R-:W-:-:S04]  /*11360*/  LOP3.LUT R6, RZ, R7, RZ, 0x33, !PT ;  /* 0x00000007ff067212 */ /* 0x000fc800078e33ff */
[----:B------:R-:W-:-:S05]  /*11370*/  @P2 VIADD R12, R12, 0x1 ;  /* 0x000000010c0c2836 */ /* 0x000fca0000000000 */
[----:B------:R-:W-:Y:S02]  /*11380*/  MOV R10, R12 ;  /* 0x0000000c000a7202 */ /* 0x000fe40000000f00 */
[----:B------:R-:W-:-:S03]  /*11390*/  @P3 VIADD R14, R14, 0x1 ;  /* 0x000000010e0e3836 */ /* 0x000fc60000000000 */
        /* <DEDUP_REMOVED lines=24> */
.L_x_2305:
[----:B------:R-:W-:Y:S01]  /*11520*/  UMOV UR8, URZ ;  /* 0x000000ff00087c82 */ /* 0x000fe20008000000 */
[----:B------:R-:W-:Y:S01]  /*11530*/  IMAD.SHL.U32 R6, R32, 0x100, RZ ;  /* 0x0000010020067824 */ /* 0x000fe200078e00ff */
[----:B------:R-:W-:-:S05]  /*11540*/  IADD3 R7, P0, PT, RZ, -UR8, RZ ;  /* 0x80000008ff077c10 */ /* 0x000fca000ff1e0ff */
[----:B------:R-:W-:-:S05]  /*11550*/  IMAD.X R6, RZ, RZ, ~R6, P0 ;  /* 0x000000ffff067224 */ /* 0x000fca00000e0e06 */
[----:B------:R-:W-:-:S04]  /*11560*/  SHF.R.S64 R7, R7, 0x1f, R6 ;  /* 0x0000001f07077819 */ /* 0x000fc80000001006 */
[----:B------:R-:W-:-:S04]  /*11570*/  IADD3 R218, P0, PT, R7, R218, RZ ;  /* 0x000000da07da7210 */ /* 0x000fc80007f1e0ff */
[----:B------:R-:W-:-:S09]  /*11580*/  LEA.HI.X.SX32 R217, R6, R217, 0x1, P0 ;  /* 0x000000d906d97211 */ /* 0x000fd200000f0eff */
.L_x_2306:
        /* <DEDUP_REMOVED lines=23> */
[----:B------:R-:W-:Y:S02]  /*11700*/  IADD3 R6, P0, PT, R8, R6, RZ ;  /* 0x0000000608067210 */ /* 0x000fe40007f1e0ff */
[----:B------:R-:W-:Y:S01]  /*11710*/  IADD3.X R9, PT, PT, R11, R32, RZ, P1, !PT ;  /* 0x000000200b097210 */ /* 0x000fe20000ffe4ff */
[----:B------:R3:W-:Y:S04]  /*11720*/  LDGSTS.E.BYPASS.LTC128B.128 [R3+0x3800], desc[UR6][R10.64] ;  /* 0x038000000a037fae */ /* 0x0007e8000b981a06 */
[----:B------:R-:W-:Y:S01]  /*11730*/  IMAD.X R7, R9, 0x1, R32, P0 ;  /* 0x0000000109077824 */ /* 0x000fe200000e0620 */
[----:B------:R3:W-:Y:S04]  /*11740*/  LDGSTS.E.BYPASS.LTC128B.128 [R3+0x4000], desc[UR6][R8.64] ;  /* 0x0400000008037fae */ /* 0x0007e8000b981a06 */
[----:B------:R3:W-:Y:S04]  /*11750*/  LDGSTS.E.BYPASS.LTC128B.128 [R3+0x4800], desc[UR6][R6.64] ;  /* 0x0480000006037fae */ /* 0x0007e8000b981a06 */
[----:B------:R-:W0:Y:S02]  /*11760*/  LDGDEPBAR ;  /* 0x00000000000079af */ /* 0x000e240000000000 */
.L_x_2304:
[----:B---3--:R-:W-:Y:S01]  /*11770*/  FMNMX3.FTZ R6, R2, R176, R180, !PT ;  /* 0x000000b002067276 */ /* 0x008fe200078100b4 */
        /* <DEDUP_REMOVED lines=58> */
[----:B------:R-:W-:Y:S01]  /*11b20*/  FFMA.FTZ R65, R5, UR4, -R154 ;  /* 0x0000000405417c23 */ /* 0x000fe2000801089a */
[----:B------:R-:W-:Y:S01]  /*11b30*/  FADD.FTZ R2, R2, -R4 ;  /* 0x8000000402027221 */ /* 0x000fe20000010000 */
        /* <DEDUP_REMOVED lines=70> */
[-C--:B------:R-:W-:Y:S01]  /*11fa0*/  FMUL.FTZ R133, R133, R178.reuse ;  /* 0x000000b285857220 */ /* 0x080fe20000410000 */
[----:B------:R-:W-:Y:S01]  /*11fb0*/  FFMA.FTZ R172, R229, R178, R172 ;  /* 0x000000b2e5ac7223 */ /* 0x000fe200000100ac */
[----:B------:R-:W-:Y:S01]  /*11fc0*/  FFMA.FTZ R80, R196, UR4, -R154 ;  /* 0x00000004c4507c23 */ /* 0x000fe2000801089a */
[----:B------:R-:W-:Y:S01]  /*11fd0*/  FMNMX3.FTZ R3, R3, R38, R39, !PT ;  /* 0x0000002603037276 */ /* 0x000fe20007810027 */
[----:B------:R-:W1:Y:S01]  /*11fe0*/  MUFU.EX2 R164, R164 ;  /* 0x000000a400a47308 */ /* 0x000e620000000800 */
[----:B--2---:R-:W-:Y:S01]  /*11ff0*/  F2FP.BF16.F32.PACK_AB R28, R166, R167 ;  /* 0x000000a7a61c723e */ /* 0x004fe200000010ff */
[----:B------:R-:W-:Y:S01]  /*12000*/  FADD.FTZ R171, R171, R172 ;  /* 0x000000acabab7221 */ /* 0x000fe20000010000 */
[----:B------:R-:W-:Y:S01]  /*12010*/  FMNMX3.FTZ R3, R3, R36, R37, !PT ;  /* 0x0000002403037276 */ /* 0x000fe20007810025 */
[--C-:B------:R-:W-:Y:S01]  /*12020*/  FFMA.FTZ R75, R197, UR4, -R154.reuse ;  /* 0x00000004c54b7c23 */ /* 0x100fe2000801089a */
[--C-:B------:R-:W-:Y:S01]  /*12030*/  FFMA.FTZ R73, R72, UR4, -R154.reuse ;  /* 0x0000000448497c23 */ /* 0x100fe2000801089a */
        /* <DEDUP_REMOVED lines=19> */
[----:B------:R-:W-:Y:S01]  /*12170*/  MUFU.EX2 R153, R153 ;  /* 0x0000009900997308 */ /* 0x000fe20000000800 */
[----:B------:R-:W-:-:S07]  /*12180*/  FADD.FTZ R165, R164, R165 ;  /* 0x000000a5a4a57221 */ /* 0x000fce0000010000 */
        /* <DEDUP_REMOVED lines=16> */
[----:B------:R-:W-:-:S02]  /*12290*/  FADD.FTZ R8, R0, -R8 ;  /* 0x8000000800087221 */ /* 0x000fc40000010000 */
[----:B------:R-:W-:Y:S01]  /*122a0*/  MUFU.EX2 R126, R126 ;  /* 0x0000007e007e7308 */ /* 0x000fe20000000800 */
[--C-:B------:R-:W-:Y:S01]  /*122b0*/  FFMA.FTZ R176, R160, UR4, -R64.reuse ;  /* 0x00000004a0b07c23 */ /* 0x100fe20008010840 */
[--C-:B------:R-:W-:Y:S01]  /*122c0*/  FFMA.FTZ R170, R161, UR4, -R64.reuse ;  /* 0x00000004a1aa7c23 */ /* 0x100fe20008010840 */
[----:B------:R-:W-:Y:S01]  /*122d0*/  FMUL.FTZ R8, R8, UR4 ;  /* 0x0000000408087c20 */ /* 0x000fe20008410000 */
[--C-:B------:R-:W-:Y:S01]  /*122e0*/  FFMA.FTZ R163, R163, UR4, -R64.reuse ;  /* 0x00000004a3a37c23 */ /* 0x100fe20008010840 */
        /* <DEDUP_REMOVED lines=29> */
[-C--:B------:R-:W-:Y:S01]  /*124c0*/  FMUL.FTZ R135, R135, R162.reuse ;  /* 0x000000a287877220 */ /* 0x080fe20000410000 */
[--C-:B------:R-:W-:Y:S01]  /*124d0*/  FFMA.FTZ R86, R86, UR4, -R64.reuse ;  /* 0x0000000456567c23 */ /* 0x100fe20008010840 */
[--C-:B------:R-:W-:Y:S01]  /*124e0*/  FFMA.FTZ R87, R87, UR4, -R64.reuse ;  /* 0x0000000457577c23 */ /* 0x100fe20008010840 */
[----:B------:R-:W-:Y:S01]  /*124f0*/  FFMA.FTZ R83, R83, UR4, -R64 ;  /* 0x0000000453537c23 */ /* 0x000fe20008010840 */
[----:B----4-:R-:W-:Y:S01]  /*12500*/  FFMA.FTZ R162, R228, R162, R176 ;  /* 0x000000a2e4a27223 */ /* 0x010fe200000100b0 */
[----:B------:R-:W-:Y:S01]  /*12510*/  FFMA.FTZ R78, R78, UR4, -R64 ;  /* 0x000000044e4e7c23 */ /* 0x000fe20008010840 */
[----:B------:R-:W3:Y:S01]  /*12520*/  MUFU.EX2 R160, R160 ;  /* 0x000000a000a07308 */ /* 0x000ee20000000800 */
[C---:B-----5:R-:W-:Y:S01]  /*12530*/  F2FP.BF16.F32.PACK_AB R13, R170.reuse, R176 ;  /* 0x000000b0aa0d723e */ /* 0x060fe200000010ff */
[----:B------:R-:W-:Y:S01]  /*12540*/  FADD.FTZ R162, R170, R162 ;  /* 0x000000a2aaa27221 */ /* 0x000fe20000010000 */
        /* <DEDUP_REMOVED lines=14> */
[----:B---3--:R-:W-:Y:S01]  /*12630*/  F2FP.BF16.F32.PACK_AB R15, R160, R163 ;  /* 0x000000a3a00f723e */ /* 0x008fe200000010ff */
[----:B------:R-:W-:Y:S01]  /*12640*/  FADD.FTZ R163, R163, R162 ;  /* 0x000000a2a3a37221 */ /* 0x000fe20000010000 */
[--C-:B------:R-:W-:Y:S01]  /*12650*/  FFMA.FTZ R54, R55, UR4, -R64.reuse ;  /* 0x0000000437367c23 */ /* 0x100fe20008010840 */
[--C-:B------:R-:W-:Y:S01]  /*12660*/  FFMA.FTZ R52, R52, UR4, -R64.reuse ;  /* 0x0000000434347c23 */ /* 0x100fe20008010840 */
[--C-:B------:R-:W-:Y:S01]  /*12670*/  FFMA.FTZ R53, R53, UR4, -R64.reuse ;  /* 0x0000000435357c23 */ /* 0x100fe20008010840 */
[----:B------:R-:W-:Y:S01]  /*12680*/  FADD.FTZ R163, R160, R163 ;  /* 0x000000a3a0a37221 */ /* 0x000fe20000010000 */
[--C-:B------:R-:W-:Y:S01]  /*12690*/  FFMA.FTZ R46, R46, UR4, -R64.reuse ;  /* 0x000000042e2e7c23 */ /* 0x100fe20008010840 */
[C---:B-1----:R-:W-:Y:S01]  /*126a0*/  HMMA.16816.F32.BF16 R16, R12.reuse, R4, R16 ;  /* 0x000000040c10723c */ /* 0x042fe20000041810 */
[----:B------:R-:W1:Y:S01]  /*126b0*/  MUFU.EX2 R144, R144 ;  /* 0x0000009000907308 */ /* 0x000e620000000800 */
[--C-:B------:R-:W-:Y:S01]  /*126c0*/  FFMA.FTZ R47, R47, UR4, -R64.reuse ;  /* 0x000000042f2f7c23 */ /* 0x100fe20008010840 */
[--C-:B------:R-:W-:Y:S01]  /*126d0*/  FFMA.FTZ R42, R42, UR4, -R64.reuse ;  /* 0x000000042a2a7c23 */ /* 0x100fe20008010840 */
[----:B------:R-:W-:Y:S01]  /*126e0*/  FFMA.FTZ R55, R43, UR4, -R64 ;  /* 0x000000042b377c23 */ /* 0x000fe20008010840 */
[--C-:B------:R-:W-:Y:S01]  /*126f0*/  FFMA.FTZ R43, R48, UR4, -R154.reuse ;  /* 0x00000004302b7c23 */ /* 0x100fe2000801089a */
[----:B------:R-:W-:Y:S01]  /*12700*/  FFMA.FTZ R48, R50, UR4, -R154 ;  /* 0x0000000432307c23 */ /* 0x000fe2000801089a */
[--C-:B------:R-:W-:Y:S01]  /*12710*/  FFMA.FTZ R38, R38, UR4, -R64.reuse ;  /* 0x0000000426267c23 */ /* 0x100fe20008010840 */
[C---:B------:R-:W-:Y:S01]  /*12720*/  HMMA.16816.F32.BF16 R4, R12.reuse, R6, R140 ;  /* 0x000000060c04723c */ /* 0x040fe2000004188c */
[----:B------:R-:W3:Y:S01]  /*12730*/  MUFU.EX2 R140, R158 ;  /* 0x0000009e008c7308 */ /* 0x000ee20000000800 */
[----:B----4-:R-:W-:Y:S01]  /*12740*/  F2FP.BF16.F32.PACK_AB R29, R0, R161 ;  /* 0x000000a1001d723e */ /* 0x010fe200000010ff */
[--C-:B------:R-:W-:Y:S01]  /*12750*/  FFMA.FTZ R142, R94, UR4, -R64.reuse ;  /* 0x000000045e8e7c23 */ /* 0x100fe20008010840 */
[--C-:B------:R-:W-:Y:S01]  /*12760*/  FFMA.FTZ R94, R95, UR4, -R64.reuse ;  /* 0x000000045f5e7c23 */ /* 0x100fe20008010840 */
[--C-:B------:R-:W-:Y:S01]  /*12770*/  FFMA.FTZ R95, R91, UR4, -R64.reuse ;  /* 0x000000045b5f7c23 */ /* 0x100fe20008010840 */
[----:B------:R-:W-:Y:S01]  /*12780*/  FFMA.FTZ R143, R82, UR4, -R64 ;  /* 0x00000004528f7c23 */ /* 0x000fe20008010840 */
[----:B------:R-:W-:Y:S01]  /*12790*/  FADD.FTZ R161, R161, R163 ;  /* 0x000000a3a1a17221 */ /* 0x000fe20000010000 */
[C---:B--2---:R-:W-:Y:S01]  /*127a0*/  HMMA.16816.F32.BF16 R136, R12.reuse, R8, R136 ;  /* 0x000000080c88723c */ /* 0x044fe20000041888 */
[----:B------:R-:W-:Y:S01]  /*127b0*/  MUFU.EX2 R127, R127 ;  /* 0x0000007f007f7308 */ /* 0x000fe20000000800 */
[----:B------:R-:W-:Y:S01]  /*127c0*/  FFMA.FTZ R141, R183, UR4, -R154 ;  /* 0x00000004b78d7c23 */ /* 0x000fe2000801089a */
[----:B------:R-:W-:Y:S01]  /*127d0*/  FADD.FTZ R161, R0, R161 ;  /* 0x000000a100a17221 */ /* 0x000fe20000010000 */
[--C-:B------:R-:W-:Y:S01]  /*127e0*/  FFMA.FTZ R39, R39, UR4, -R64.reuse ;  /* 0x0000000427277c23 */ /* 0x100fe20008010840 */
[--C-:B------:R-:W-:Y:S01]  /*127f0*/  FFMA.FTZ R36, R36, UR4, -R64.reuse ;  /* 0x0000000424247c23 */ /* 0x100fe20008010840 */
[--C-:B------:R-:W-:Y:S01]  /*12800*/  FFMA.FTZ R50, R37, UR4, -R64.reuse ;  /* 0x0000000425327c23 */ /* 0x100fe20008010840 */
[----:B-1----:R-:W-:Y:S01]  /*12810*/  FADD.FTZ R161, R144, R161 ;  /* 0x000000a190a17221 */ /* 0x002fe20000010000 */
[----:B------:R-:W-:Y:S01]  /*12820*/  HMMA.16816.F32.BF16 R12, R12, R10, R132 ;  /* 0x0000000a0c0c723c */ /* 0x000fe20000041884 */
[----:B------:R-:W1:Y:S01]  /*12830*/  LDSM.16.MT88.4 R8, [R208+0x5800] ;  /* 0x00580000d008783b */ /* 0x000e620000004200 */
[----:B---3--:R-:W-:Y:S01]  /*12840*/  F2FP.BF16.F32.PACK_AB R31, R140, R144 ;  /* 0x000000908c1f723e */ /* 0x008fe200000010ff */
[--C-:B------:R-:W-:Y:S01]  /*12850*/  FFMA.FTZ R133, R125, UR4, -R64.reuse ;  /* 0x000000047d857c23 */ /* 0x100fe20008010840 */
[----:B------:R-:W2:Y:S01]  /*12860*/  MUFU.EX2 R132, R155 ;  /* 0x0000009b00847308 */ /* 0x000ea20000000800 */
[--C-:B------:R-:W-:Y:S01]  /*12870*/  FFMA.FTZ R134, R118, UR4, -R64.reuse ;  /* 0x0000000476867c23 */ /* 0x100fe20008010840 */
[--C-:B------:R-:W-:Y:S01]  /*12880*/  FFMA.FTZ R118, R114, UR4, -R64.reuse ;  /* 0x0000000472767c23 */ /* 0x100fe20008010840 */
[--C-:B------:R-:W-:Y:S01]  /*12890*/  FFMA.FTZ R135, R110, UR4, -R64.reuse ;  /* 0x000000046e877c23 */ /* 0x100fe20008010840 */
[----:B------:R-:W-:Y:S01]  /*128a0*/  FFMA.FTZ R110, R111, UR4, -R64 ;  /* 0x000000046f6e7c23 */ /* 0x000fe20008010840 */
[C---:B------:R-:W-:Y:S01]  /*128b0*/  HMMA.16816.F32.BF16 R16, R28.reuse, R20, R16 ;  /* 0x000000141c10723c */ /* 0x040fe20000041810 */
[----:B------:R-:W-:Y:S01]  /*128c0*/  FADD.FTZ R140, R140, R161 ;  /* 0x000000a18c8c7221 */ /* 0x000fe20000010000 */
[--C-:B------:R-:W-:Y:S01]  /*128d0*/  FFMA.FTZ R125, R189, UR4, -R154.reuse ;  /* 0x00000004bd7d7c23 */ /* 0x100fe2000801089a */
[----:B------:R-:W-:Y:S01]  /*128e0*/  MUFU.EX2 R124, R124 ;  /* 0x0000007c007c7308 */ /* 0x000fe20000000800 */
[--C-:B------:R-:W-:Y:S01]  /*128f0*/  FFMA.FTZ R114, R187, UR4, -R154.reuse ;  /* 0x00000004bb727c23 */ /* 0x100fe2000801089a */
[--C-:B------:R-:W-:Y:S01]  /*12900*/  FFMA.FTZ R111, R184, UR4, -R154.reuse ;  /* 0x00000004b86f7c23 */ /* 0x100fe2000801089a */
[--C-:B------:R-:W-:Y:S01]  /*12910*/  FFMA.FTZ R91, R182, UR4, -R154.reuse ;  /* 0x00000004b65b7c23 */ /* 0x100fe2000801089a */
[--C-:B------:R-:W-:Y:S01]  /*12920*/  FFMA.FTZ R82, R179, UR4, -R154.reuse ;  /* 0x00000004b3527c23 */ /* 0x100fe2000801089a */
[C---:B------:R-:W-:Y:S01]  /*12930*/  HMMA.16816.F32.BF16 R4, R28.reuse, R22, R4 ;  /* 0x000000161c04723c */ /* 0x040fe20000041804 */
[----:B------:R-:W3:Y:S01]  /*12940*/  LDSM.16.MT88.4 R20, [R151+0x800] ;  /* 0x000800009714783b */ /* 0x000ee20000004200 */
[----:B------:R-:W-:Y:S01]  /*12950*/  FFMA.FTZ R77, R177, UR4, -R154 ;  /* 0x00000004b14d7c23 */ /* 0x000fe2000801089a */
[----:B------:R-:W4:Y:S01]  /*12960*/  MUFU.EX2 R133, R133 ;  /* 0x0000008500857308 */ /* 0x000f220000000800 */
[----:B--2---:R-:W-:Y:S01]  /*12970*/  FADD.FTZ R140, R132, R140 ;  /* 0x0000008c848c7221 */ /* 0x004fe20000010000 */
[----:B------:R-:W-:Y:S01]  /*12980*/  FFMA.FTZ R0, R157, UR4, -R154 ;  /* 0x000000049d007c23 */ /* 0x000fe2000801089a */
[--C-:B------:R-:W-:Y:S01]  /*12990*/  FFMA.FTZ R40, R40, UR4, -R64.reuse ;  /* 0x0000000428287c23 */ /* 0x100fe20008010840 */
[--C-:B------:R-:W-:Y:S01]  /*129a0*/  FFMA.FTZ R41, R41, UR4, -R64.reuse ;  /* 0x0000000429297c23 */ /* 0x100fe20008010840 */
[----:B------:R-:W-:Y:S01]  /*129b0*/  HMMA.16816.F32.BF16 R136, R28, R24, R136 ;  /* 0x000000181c88723c */ /* 0x000fe20000041888 */
[--C-:B------:R-:W-:Y:S01]  /*129c0*/  FFMA.FTZ R44, R44, UR4, -R64.reuse ;  /* 0x000000042c2c7c23 */ /* 0x100fe20008010840 */
[----:B------:R-:W-:Y:S01]  /*129d0*/  FFMA.FTZ R45, R45, UR4, -R64 ;  /* 0x000000042d2d7c23 */ /* 0x000fe20008010840 */
[----:B------:R-:W2:Y:S01]  /*129e0*/  MUFU.EX2 R134, R134 ;  /* 0x0000008600867308 */ /* 0x000ea20000000800 */
[----:B------:R-:W-:Y:S01]  /*129f0*/  FFMA.FTZ R37, R61, UR4, -R154 ;  /* 0x000000043d257c23 */ /* 0x000fe2000801089a */
[----:B------:R-:W-:Y:S01]  /*12a00*/  FFMA.FTZ R228, R51, UR4, -R64 ;  /* 0x0000000433e47c23 */ /* 0x000fe20008010840 */
[----:B------:R-:W-:-:S02]  /*12a10*/  @P0 IADD3 R34, PT, PT, R34, -0x3, RZ ;  /* 0xfffffffd22220810 */ /* 0x000fc40007ffe0ff */
[----:B------:R-:W-:Y:S01]  /*12a20*/  HMMA.16816.F32.BF16 R24, R28, R26, R12 ;  /* 0x0000001a1c18723c */ /* 0x000fe2000004180c */
[----:B------:R-:W5:Y:S01]  /*12a30*/  LDSM.16.MT88.4 R12, [R208+0x5c00] ;  /* 0x005c0000d00c783b */ /* 0x000f620000004200 */
[----:B------:R-:W-:Y:S01]  /*12a40*/  F2FP.BF16.F32.PACK_AB R28, R156, R159 ;  /* 0x0000009f9c1c723e */ /* 0x000fe200000010ff */
[----:B------:R-:W3:Y:S01]  /*12a50*/  MUFU.EX2 R119, R119 ;  /* 0x0000007700777308 */ /* 0x000ee20000000800 */
[----:B------:R-:W-:Y:S01]  /*12a60*/  F2FP.BF16.F32.PACK_AB R29, R127, R132 ;  /* 0x000000847f1d723e */ /* 0x000fe200000010ff */
[----:B------:R-:W-:Y:S01]  /*12a70*/  FADD.FTZ R159, R159, R165 ;  /* 0x000000a59f9f7221 */ /* 0x000fe20000010000 */
[----:B------:R-:W-:Y:S01]  /*12a80*/  F2FP.BF16.F32.PACK_AB R30, R152, R153 ;  /* 0x00000099981e723e */ /* 0x000fe200000010ff */
[----:B------:R-:W-:Y:S01]  /*12a90*/  FADD.FTZ R127, R127, R140 ;  /* 0x0000008c7f7f7221 */ /* 0x000fe20000010000 */
[----:B----4-:R-:W-:Y:S01]  /*12aa0*/  F2FP.BF16.F32.PACK_AB R31, R133, R124 ;  /* 0x0000007c851f723e */ /* 0x010fe200000010ff */
[----:B------:R-:W-:Y:S02]  /*12ab0*/  FADD.FTZ R159, R156, R159 ;  /* 0x0000009f9c9f7221 */ /* 0x000fe40000010000 */
[----:B------:R-:W-:Y:S01]  /*12ac0*/  MUFU.EX2 R118, R118 ;  /* 0x0000007600767308 */ /* 0x000fe20000000800 */
[----:B------:R-:W-:Y:S01]  /*12ad0*/  FADD.FTZ R127, R124, R127 ;  /* 0x0000007f7c7f7221 */ /* 0x000fe20000010000 */
[----:B------:R-:W-:-:S02]  /*12ae0*/  FADD.FTZ R159, R153, R159 ;  /* 0x0000009f999f7221 */ /* 0x000fc40000010000 */
[C---:B-1----:R-:W-:Y:S01]  /*12af0*/  HMMA.16816.F32.BF16 R16, R28.reuse, R8, R16 ;  /* 0x000000081c10723c */ /* 0x042fe20000041810 */
[----:B------:R-:W-:Y:S01]  /*12b00*/  FADD.FTZ R133, R133, R127 ;  /* 0x0000007f85857221 */ /* 0x000fe20000010000 */
[----:B------:R-:W-:Y:S02]  /*12b10*/  FADD.FTZ R152, R152, R159 ;  /* 0x0000009f98987221 */ /* 0x000fe40000010000 */
[----:B------:R-:W1:Y:S01]  /*12b20*/  MUFU.EX2 R115, R115 ;  /* 0x0000007300737308 */ /* 0x000e620000000800 */
[----:B--2---:R-:W-:Y:S01]  /*12b30*/  FADD.FTZ R133, R134, R133 ;  /* 0x0000008586857221 */ /* 0x004fe20000010000 */
[----:B------:R-:W-:Y:S02]  /*12b40*/  FADD.FTZ R152, R149, R152 ;  /* 0x0000009895987221 */ /* 0x000fe40000010000 */
[C---:B------:R-:W-:Y:S01]  /*12b50*/  HMMA.16816.F32.BF16 R4, R28.reuse, R10, R4 ;  /* 0x0000000a1c04723c */ /* 0x040fe20000041804 */
[----:B------:R-:W2:Y:S03]  /*12b60*/  LDSM.16.MT88.4 R8, [R151+0xc00] ;  /* 0x000c00009708783b */ /* 0x000ea60000004200 */
[----:B------:R-:W-:Y:S04]  /*12b70*/  MUFU.EX2 R123, R123 ;  /* 0x0000007b007b7308 */ /* 0x000fe80000000800 */
[C---:B---3--:R-:W-:Y:S04]  /*12b80*/  HMMA.16816.F32.BF16 R136, R28.reuse, R20, R136 ;  /* 0x000000141c88723c */ /* 0x048fe80000041888 */
[----:B------:R-:W3:Y:S04]  /*12b90*/  MUFU.EX2 R135, R135 ;  /* 0x0000008700877308 */ /* 0x000ee80000000800 */
[----:B------:R-:W-:Y:S01]  /*12ba0*/  HMMA.16816.F32.BF16 R24, R28, R22, R24 ;  /* 0x000000161c18723c */ /* 0x000fe20000041818 */
[----:B------:R-:W4:Y:S01]  /*12bb0*/  LDSM.16.MT88.4 R20, [R208+0x6000] ;  /* 0x00600000d014783b */ /* 0x000f220000004200 */
[C---:B------:R-:W-:Y:S01]  /*12bc0*/  F2FP.BF16.F32.PACK_AB R28, R148.reuse, R149 ;  /* 0x00000095941c723e */ /* 0x040fe200000010ff */
[----:B------:R-:W-:Y:S01]  /*12bd0*/  FADD.FTZ R148, R148, R152 ;  /* 0x0000009894947221 */ /* 0x000fe20000010000 */
[C---:B------:R-:W-:Y:S01]  /*12be0*/  F2FP.BF16.F32.PACK_AB R29, R119.reuse, R134 ;  /* 0x00000086771d723e */ /* 0x040fe200000010ff */
[----:B------:R-:W2:Y:S01]  /*12bf0*/  MUFU.EX2 R110, R110 ;  /* 0x0000006e006e7308 */ /* 0x000ea20000000800 */
[----:B------:R-:W-:Y:S01]  /*12c00*/  F2FP.BF16.F32.PACK_AB R30, R130, R131 ;  /* 0x00000083821e723e */ /* 0x000fe200000010ff */
[----:B------:R-:W-:Y:S01]  /*12c10*/  FADD.FTZ R119, R119, R133 ;  /* 0x0000008577777221 */ /* 0x000fe20000010000 */
[----:B-1----:R-:W-:Y:S01]  /*12c20*/  F2FP.BF16.F32.PACK_AB R31, R115, R118 ;  /* 0x00000076731f723e */ /* 0x002fe200000010ff */
[----:B------:R-:W-:-:S02]  /*12c30*/  FADD.FTZ R148, R131, R148 ;  /* 0x0000009483947221 */ /* 0x000fc40000010000 */
[----:B------:R-:W-:Y:S02]  /*12c40*/  FADD.FTZ R119, R118, R119 ;  /* 0x0000007776777221 */ /* 0x000fe40000010000 */
[----:B------:R-:W-:Y:S01]  /*12c50*/  MUFU.EX2 R106, R106 ;  /* 0x0000006a006a7308 */ /* 0x000fe20000000800 */
[----:B------:R-:W-:Y:S01]  /*12c60*/  FADD.FTZ R130, R130, R148 ;  /* 0x0000009482827221 */ /* 0x000fe20000010000 */
[C---:B-----5:R-:W-:Y:S01]  /*12c70*/  HMMA.16816.F32.BF16 R16, R28.reuse, R12, R16 ;  /* 0x0000000c1c10723c */ /* 0x060fe20000041810 */
[----:B------:R-:W-:Y:S02]  /*12c80*/  FADD.FTZ R115, R115, R119 ;  /* 0x0000007773737221 */ /* 0x000fe40000010000 */
[----:B------:R-:W-:Y:S02]  /*12c90*/  FADD.FTZ R130, R129, R130 ;  /* 0x0000008281827221 */ /* 0x000fe40000010000 */
[----:B---3--:R-:W-:Y:S01]  /*12ca0*/  FADD.FTZ R115, R135, R115 ;  /* 0x0000007387737221 */ /* 0x008fe20000010000 */
[----:B------:R-:W1:Y:S01]  /*12cb0*/  MUFU.EX2 R107, R107 ;  /* 0x0000006b006b7308 */ /* 0x000e620000000800 */
[C---:B------:R-:W-:Y:S01]  /*12cc0*/  FADD.FTZ R130, R128.reuse, R130 ;  /* 0x0000008280827221 */ /* 0x040fe20000010000 */
[C---:B------:R-:W-:Y:S01]  /*12cd0*/  HMMA.16816.F32.BF16 R4, R28.reuse, R14, R4 ;  /* 0x0000000e1c04723c */ /* 0x040fe20000041804 */
[----:B------:R-:W3:Y:S05]  /*12ce0*/  LDSM.16.MT88.4 R12, [R151+0x1000] ;  /* 0x00100000970c783b */ /* 0x000eea0000004200 */
[----:B------:R-:W-:Y:S02]  /*12cf0*/  MUFU.EX2 R122, R122 ;  /* 0x0000007a007a7308 */ /* 0x000fe40000000800 */
[C---:B--2---:R-:W-:Y:S06]  /*12d00*/  HMMA.16816.F32.BF16 R136, R28.reuse, R8, R136 ;  /* 0x000000081c88723c */ /* 0x044fec0000041888 */
[----:B------:R-:W2:Y:S02]  /*12d10*/  MUFU.EX2 R121, R121 ;  /* 0x0000007900797308 */ /* 0x000ea40000000800 */
[----:B------:R-:W-:Y:S01]  /*12d20*/  HMMA.16816.F32.BF16 R24, R28, R10, R24 ;  /* 0x0000000a1c18723c */ /* 0x000fe20000041818 */
[----:B------:R-:W5:Y:S01]  /*12d30*/  LDSM.16.MT88.4 R8, [R208+0x6400] ;  /* 0x00640000d008783b */ /* 0x000f620000004200 */
[----:B------:R-:W-:-:S02]  /*12d40*/  F2FP.BF16.F32.PACK_AB R28, R128, R129 ;  /* 0x00000081801c723e */ /* 0x000fc400000010ff */
[C---:B------:R-:W-:Y:S01]  /*12d50*/  F2FP.BF16.F32.PACK_AB R29, R110.reuse, R135 ;  /* 0x000000876e1d723e */ /* 0x040fe200000010ff */
        /* <DEDUP_REMOVED lines=34> */
[C---:B------:R-:W-:Y:S01]  /*12f80*/  HMMA.16816.F32.BF16 R16, R28.reuse, R8, R16 ;  /* 0x000000081c10723c */ /* 0x040fe20000041810 */
[----:B------:R-:W-:Y:S07]  /*12f90*/  MUFU.EX2 R112, R112 ;  /* 0x0000007000707308 */ /* 0x000fee0000000800 */
[C---:B------:R-:W-:Y:S01]  /*12fa0*/  HMMA.16816.F32.BF16 R4, R28.reuse, R10, R4 ;  /* 0x0000000a1c04723c */ /* 0x040fe20000041804 */
[----:B------:R-:W1:Y:S01]  /*12fb0*/  LDSM.16.MT88.4 R8, [R151+0x1800] ;  /* 0x001800009708783b */ /* 0x000e620000004200 */
[----:B------:R-:W3:Y:S06]  /*12fc0*/  MUFU.EX2 R109, R109 ;  /* 0x0000006d006d7308 */ /* 0x000eec0000000800 */
[C---:B----4-:R-:W-:Y:S02]  /*12fd0*/  HMMA.16816.F32.BF16 R136, R28.reuse, R20, R136 ;  /* 0x000000141c88723c */ /* 0x050fe40000041888 */
[----:B------:R-:W4:Y:S06]  /*12fe0*/  MUFU.EX2 R142, R142 ;  /* 0x0000008e008e7308 */ /* 0x000f2c0000000800 */
[----:B------:R-:W-:Y:S01]  /*12ff0*/  HMMA.16816.F32.BF16 R24, R28, R22, R24 ;  /* 0x000000161c18723c */ /* 0x000fe20000041818 */
[----:B------:R-:W5:Y:S01]  /*13000*/  LDSM.16.MT88.4 R20, [R208+0x6c00] ;  /* 0x006c0000d014783b */ /* 0x000f620000004200 */
[----:B------:R-:W1:Y:S01]  /*13010*/  MUFU.EX2 R94, R94 ;  /* 0x0000005e005e7308 */ /* 0x000e620000000800 */
[----:B--2---:R-:W-:Y:S01]  /*13020*/  F2FP.BF16.F32.PACK_AB R28, R113, R116 ;  /* 0x00000074711c723e */ /* 0x004fe200000010ff */
[----:B------:R-:W-:Y:S01]  /*13030*/  FADD.FTZ R116, R116, R120 ;  /* 0x0000007874747221 */ /* 0x000fe20000010000 */
[----:B---3--:R-:W-:-:S03]  /*13040*/  F2FP.BF16.F32.PACK_AB R30, R109, R112 ;  /* 0x000000706d1e723e */ /* 0x008fc600000010ff */
[----:B------:R-:W-:Y:S02]  /*13050*/  FADD.FTZ R116, R113, R116 ;  /* 0x0000007471747221 */ /* 0x000fe40000010000 */
[----:B------:R-:W-:Y:S01]  /*13060*/  MUFU.EX2 R90, R90 ;  /* 0x0000005a005a7308 */ /* 0x000fe20000000800 */
[----:B----4-:R-:W-:Y:S01]  /*13070*/  FADD.FTZ R101, R142, R101 ;  /* 0x000000658e657221 */ /* 0x010fe20000010000 */
[----:B------:R-:W-:-:S04]  /*13080*/  FADD.FTZ R112, R112, R116 ;  /* 0x0000007470707221 */ /* 0x000fc80000010000 */
[----:B------:R-:W-:Y:S02]  /*13090*/  FADD.FTZ R112, R109, R112 ;  /* 0x000000706d707221 */ /* 0x000fe40000010000 */
[----:B------:R-:W2:Y:S01]  /*130a0*/  MUFU.EX2 R95, R95 ;  /* 0x0000005f005f7308 */ /* 0x000ea20000000800 */
[C---:B-1----:R-:W-:Y:S01]  /*130b0*/  F2FP.BF16.F32.PACK_AB R29, R94.reuse, R142 ;  /* 0x0000008e5e1d723e */ /* 0x042fe200000010ff */
[----:B------:R-:W-:-:S06]  /*130c0*/  FADD.FTZ R101, R94, R101 ;  /* 0x000000655e657221 */ /* 0x000fcc0000010000 */
[----:B------:R-:W1:Y:S08]  /*130d0*/  MUFU.EX2 R108, R108 ;  /* 0x0000006c006c7308 */ /* 0x000e700000000800 */
[----:B------:R-:W3:Y:S01]  /*130e0*/  MUFU.EX2 R105, R105 ;  /* 0x0000006900697308 */ /* 0x000ee20000000800 */
[----:B--2---:R-:W-:Y:S01]  /*130f0*/  F2FP.BF16.F32.PACK_AB R31, R95, R90 ;  /* 0x0000005a5f1f723e */ /* 0x004fe200000010ff */
[----:B------:R-:W-:-:S04]  /*13100*/  FADD.FTZ R90, R90, R101 ;  /* 0x000000655a5a7221 */ /* 0x000fc80000010000 */
[----:B------:R-:W-:Y:S02]  /*13110*/  FADD.FTZ R90, R95, R90 ;  /* 0x0000005a5f5a7221 */ /* 0x000fe40000010000 */
[----:B------:R-:W-:Y:S01]  /*13120*/  HMMA.16816.F32.BF16 R16, R28, R12, R16 ;  /* 0x0000000c1c10723c */ /* 0x000fe20000041810 */
[----:B------:R-:W-:Y:S01]  /*13130*/  MUFU.EX2 R104, R104 ;  /* 0x0000006800687308 */ /* 0x000fe20000000800 */
[----:B-1----:R-:W-:-:S06]  /*13140*/  FADD.FTZ R112, R108, R112 ;  /* 0x000000706c707221 */ /* 0x002fcc0000010000 */
[C---:B------:R-:W-:Y:S01]  /*13150*/  HMMA.16816.F32.BF16 R4, R28.reuse, R14, R4 ;  /* 0x0000000e1c04723c */ /* 0x040fe20000041804 */
[----:B------:R-:W1:Y:S01]  /*13160*/  LDSM.16.MT88.4 R12, [R151+0x1c00] ;  /* 0x001c0000970c783b */ /* 0x000e620000004200 */
[----:B------:R-:W2:Y:S06]  /*13170*/  MUFU.EX2 R99, R99 ;  /* 0x0000006300637308 */ /* 0x000eac0000000800 */
[C---:B------:R-:W-:Y:S02]  /*13180*/  HMMA.16816.F32.BF16 R136, R28.reuse, R8, R136 ;  /* 0x000000081c88723c */ /* 0x040fe40000041888 */
[----:B------:R-:W4:Y:S06]  /*13190*/  MUFU.EX2 R86, R86 ;  /* 0x0000005600567308 */ /* 0x000f2c0000000800 */
[----:B------:R-:W-:Y:S01]  /*131a0*/  HMMA.16816.F32.BF16 R24, R28, R10, R24 ;  /* 0x0000000a1c18723c */ /* 0x000fe20000041818 */
[----:B------:R-:W1:Y:S01]  /*131b0*/  LDSM.16.MT88.4 R8, [R208+0x7000] ;  /* 0x00700000d008783b */ /* 0x000e620000004200 */
[----:B------:R-:W5:Y:S01]  /*131c0*/  MUFU.EX2 R87, R87 ;  /* 0x0000005700577308 */ /* 0x000f620000000800 */
[C---:B---3--:R-:W-:Y:S01]  /*131d0*/  F2FP.BF16.F32.PACK_AB R28, R105.reuse, R108 ;  /* 0x0000006c691c723e */ /* 0x048fe200000010ff */
[----:B------:R-:W-:Y:S01]  /*131e0*/  FADD.FTZ R105, R105, R112 ;  /* 0x0000007069697221 */ /* 0x000fe20000010000 */
[----:B--2---:R-:W-:-:S03]  /*131f0*/  F2FP.BF16.F32.PACK_AB R30, R99, R104 ;  /* 0x00000068631e723e */ /* 0x004fc600000010ff */
[----:B------:R-:W-:Y:S02]  /*13200*/  FADD.FTZ R105, R104, R105 ;  /* 0x0000006968697221 */ /* 0x000fe40000010000 */
[----:B------:R-:W2:Y:S01]  /*13210*/  MUFU.EX2 R143, R143 ;  /* 0x0000008f008f7308 */ /* 0x000ea20000000800 */
[----:B----4-:R-:W-:Y:S01]  /*13220*/  FADD.FTZ R90, R86, R90 ;  /* 0x0000005a565a7221 */ /* 0x010fe20000010000 */
[----:B------:R-:W-:-:S06]  /*13230*/  FADD.FTZ R99, R99, R105 ;  /* 0x0000006963637221 */ /* 0x000fcc0000010000 */
[----:B------:R-:W3:Y:S01]  /*13240*/  MUFU.EX2 R83, R83 ;  /* 0x0000005300537308 */ /* 0x000ee20000000800 */
[C---:B-----5:R-:W-:Y:S01]  /*13250*/  F2FP.BF16.F32.PACK_AB R29, R87.reuse, R86 ;  /* 0x00000056571d723e */ /* 0x060fe200000010ff */
[----:B------:R-:W-:-:S06]  /*13260*/  FADD.FTZ R87, R87, R90 ;  /* 0x0000005a57577221 */ /* 0x000fcc0000010000 */
[----:B------:R-:W4:Y:S01]  /*13270*/  MUFU.EX2 R98, R98 ;  /* 0x0000006200627308 */ /* 0x000f220000000800 */
[----:B--2---:R-:W-:-:S07]  /*13280*/  FADD.FTZ R87, R143, R87 ;  /* 0x000000578f577221 */ /* 0x004fce0000010000 */
[----:B------:R-:W2:Y:S01]  /*13290*/  MUFU.EX2 R97, R97 ;  /* 0x0000006100617308 */ /* 0x000ea20000000800 */
[C---:B---3--:R-:W-:Y:S01]  /*132a0*/  F2FP.BF16.F32.PACK_AB R31, R83.reuse, R143 ;  /* 0x0000008f531f723e */ /* 0x048fe200000010ff */
[----:B------:R-:W-:-:S06]  /*132b0*/  FADD.FTZ R83, R83, R87 ;  /* 0x0000005753537221 */ /* 0x000fcc0000010000 */
[----:B------:R-:W-:Y:S01]  /*132c0*/  HMMA.16816.F32.BF16 R16, R28, R20, R16 ;  /* 0x000000141c10723c */ /* 0x000fe20000041810 */
[----:B------:R-:W3:Y:S01]  /*132d0*/  MUFU.EX2 R96, R96 ;  /* 0x0000006000607308 */ /* 0x000ee20000000800 */
[----:B----4-:R-:W-:-:S06]  /*132e0*/  FADD.FTZ R99, R98, R99 ;  /* 0x0000006362637221 */ /* 0x010fcc0000010000 */
[C---:B------:R-:W-:Y:S01]  /*132f0*/  HMMA.16816.F32.BF16 R4, R28.reuse, R22, R4 ;  /* 0x000000161c04723c */ /* 0x040fe20000041804 */
[----:B------:R-:W4:Y:S01]  /*13300*/  LDSM.16.MT88.4 R20, [R151+0x2000] ;  /* 0x002000009714783b */ /* 0x000f220000004200 */
[----:B------:R-:W5:Y:S06]  /*13310*/  MUFU.EX2 R93, R93 ;  /* 0x0000005d005d7308 */ /* 0x000f6c0000000800 */
[----:B-1----:R-:W-:Y:S01]  /*13320*/  HMMA.16816.F32.BF16 R136, R28, R12, R136 ;  /* 0x0000000c1c88723c */ /* 0x002fe20000041888 */
[C---:B--2---:R-:W-:Y:S01]  /*13330*/  F2FP.BF16.F32.PACK_AB R12, R97.reuse, R98 ;  /* 0x00000062610c723e */ /* 0x044fe200000010ff */
[----:B------:R-:W1:Y:S01]  /*13340*/  MUFU.EX2 R78, R78 ;  /* 0x0000004e004e7308 */ /* 0x000e620000000800 */
[----:B------:R-:W-:-:S04]  /*13350*/  FADD.FTZ R97, R97, R99 ;  /* 0x0000006361617221 */ /* 0x000fc80000010000 */
[----:B---3--:R-:W-:Y:S01]  /*13360*/  FADD.FTZ R97, R96, R97 ;  /* 0x0000006160617221 */ /* 0x008fe20000010000 */
[----:B------:R-:W-:Y:S01]  /*13370*/  HMMA.16816.F32.BF16 R24, R28, R14, R24 ;  /* 0x0000000e1c18723c */ /* 0x000fe20000041818 */
[----:B------:R-:W2:Y:S01]  /*13380*/  LDSM.16.MT88.4 R28, [R208+0x7400] ;  /* 0x00740000d01c783b */ /* 0x000ea20000004200 */
[----:B------:R-:W3:Y:S01]  /*13390*/  MUFU.EX2 R79, R79 ;  /* 0x0000004f004f7308 */ /* 0x000ee20000000800 */
[C---:B-----5:R-:W-:Y:S01]  /*133a0*/  F2FP.BF16.F32.PACK_AB R14, R93.reuse, R96 ;  /* 0x000000605d0e723e */ /* 0x060fe200000010ff */
[----:B------:R-:W-:-:S06]  /*133b0*/  FADD.FTZ R97, R93, R97 ;  /* 0x000000615d617221 */ /* 0x000fcc0000010000 */
[----:B------:R-:W5:Y:S01]  /*133c0*/  MUFU.EX2 R76, R76 ;  /* 0x0000004c004c7308 */ /* 0x000f620000000800 */
[----:B-1----:R-:W-:-:S07]  /*133d0*/  FADD.FTZ R83, R78, R83 ;  /* 0x000000534e537221 */ /* 0x002fce0000010000 */
[----:B------:R-:W1:Y:S01]  /*133e0*/  MUFU.EX2 R145, R145 ;  /* 0x0000009100917308 */ /* 0x000e620000000800 */
[C---:B---3--:R-:W-:Y:S01]  /*133f0*/  F2FP.BF16.F32.PACK_AB R13, R79.reuse, R78 ;  /* 0x0000004e4f0d723e */ /* 0x048fe200000010ff */
[----:B------:R-:W-:-:S06]  /*13400*/  FADD.FTZ R79, R79, R83 ;  /* 0x000000534f4f7221 */ /* 0x000fcc0000010000 */
[----:B------:R-:W-:Y:S01]  /*13410*/  MUFU.EX2 R92, R92 ;  /* 0x0000005c005c7308 */ /* 0x000fe20000000800 */
[----:B-----5:R-:W-:-:S07]  /*13420*/  FADD.FTZ R79, R76, R79 ;  /* 0x0000004f4c4f7221 */ /* 0x020fce0000010000 */
[----:B------:R-:W3:Y:S01]  /*13430*/  MUFU.EX2 R89, R89 ;  /* 0x0000005900597308 */ /* 0x000ee20000000800 */
[C---:B-1----:R-:W-:Y:S01]  /*13440*/  F2FP.BF16.F32.PACK_AB R15, R145.reuse, R76 ;  /* 0x0000004c910f723e */ /* 0x042fe200000010ff */
[----:B------:R-:W-:-:S06]  /*13450*/  FADD.FTZ R79, R145, R79 ;  /* 0x0000004f914f7221 */ /* 0x000fcc0000010000 */
[C---:B------:R-:W-:Y:S01]  /*13460*/  HMMA.16816.F32.BF16 R16, R12.reuse, R8, R16 ;  /* 0x000000080c10723c */ /* 0x040fe20000041810 */
[----:B------:R-:W-:Y:S07]  /*13470*/  MUFU.EX2 R88, R88 ;  /* 0x0000005800587308 */ /* 0x000fee0000000800 */
[C---:B------:R-:W-:Y:S01]  /*13480*/  HMMA.16816.F32.BF16 R4, R12.reuse, R10, R4 ;  /* 0x0000000a0c04723c */ /* 0x040fe20000041804 */
[----:B------:R-:W1:Y:S01]  /*13490*/  LDSM.16.MT88.4 R8, [R151+0x2400] ;  /* 0x002400009708783b */ /* 0x000e620000004200 */
[----:B------:R-:W5:Y:S06]  /*134a0*/  MUFU.EX2 R85, R85 ;  /* 0x0000005500557308 */ /* 0x000f6c0000000800 */
[----:B----4-:R-:W-:Y:S01]  /*134b0*/  HMMA.16816.F32.BF16 R136, R12, R20, R136 ;  /* 0x000000140c88723c */ /* 0x010fe20000041888 */
[----:B---3--:R-:W-:Y:S01]  /*134c0*/  F2FP.BF16.F32.PACK_AB R20, R89, R92 ;  /* 0x0000005c5914723e */ /* 0x008fe200000010ff */
[----:B------:R-:W-:Y:S01]  /*134d0*/  MUFU.EX2 R146, R146 ;  /* 0x0000009200927308 */ /* 0x000fe20000000800 */
[----:B------:R-:W-:-:S04]  /*134e0*/  FADD.FTZ R92, R92, R97 ;  /* 0x000000615c5c7221 */ /* 0x000fc80000010000 */
[----:B------:R-:W-:Y:S01]  /*134f0*/  FADD.FTZ R92, R89, R92 ;  /* 0x0000005c595c7221 */ /* 0x000fe20000010000 */
[----:B------:R-:W-:Y:S01]  /*13500*/  HMMA.16816.F32.BF16 R24, R12, R22, R24 ;  /* 0x000000160c18723c */ /* 0x000fe20000041818 */
[----:B------:R-:W3:Y:S01]  /*13510*/  LDSM.16.MT88.4 R12, [R208+0x7800] ;  /* 0x00780000d00c783b */ /* 0x000ee20000004200 */
[----:B------:R-:W4:Y:S01]  /*13520*/  MUFU.EX2 R70, R70 ;  /* 0x0000004600467308 */ /* 0x000f220000000800 */
[----:B-----5:R-:W-:Y:S01]  /*13530*/  F2FP.BF16.F32.PACK_AB R22, R85, R88 ;  /* 0x000000585516723e */ /* 0x020fe200000010ff */
[----:B------:R-:W-:-:S04]  /*13540*/  FADD.FTZ R88, R88, R92 ;  /* 0x0000005c58587221 */ /* 0x000fc80000010000 */
[----:B------:R-:W-:Y:S02]  /*13550*/  FADD.FTZ R88, R85, R88 ;  /* 0x0000005855587221 */ /* 0x000fe40000010000 */
[----:B------:R-:W-:Y:S08]  /*13560*/  MUFU.EX2 R66, R66 ;  /* 0x0000004200427308 */ /* 0x000ff00000000800 */
[----:B------:R-:W5:Y:S01]  /*13570*/  MUFU.EX2 R67, R67 ;  /* 0x0000004300437308 */ /* 0x000f620000000800 */
[----:B----4-:R-:W-:Y:S01]  /*13580*/  F2FP.BF16.F32.PACK_AB R21, R70, R146 ;  /* 0x000000924615723e */ /* 0x010fe200000010ff */
[----:B------:R-:W-:-:S04]  /*13590*/  FADD.FTZ R146, R146, R79 ;  /* 0x0000004f92927221 */ /* 0x000fc80000010000 */
[----:B------:R-:W-:Y:S02]  /*135a0*/  FADD.FTZ R146, R70, R146 ;  /* 0x0000009246927221 */ /* 0x000fe40000010000 */
[----:B------:R-:W-:Y:S08]  /*135b0*/  MUFU.EX2 R84, R84 ;  /* 0x0000005400547308 */ /* 0x000ff00000000800 */
[----:B------:R-:W4:Y:S01]  /*135c0*/  MUFU.EX2 R81, R81 ;  /* 0x0000005100517308 */ /* 0x000f220000000800 */
[----:B-----5:R-:W-:Y:S01]  /*135d0*/  F2FP.BF16.F32.PACK_AB R23, R67, R66 ;  /* 0x000000424317723e */ /* 0x020fe200000010ff */
[----:B------:R-:W-:-:S04]  /*135e0*/  FADD.FTZ R66, R66, R146 ;  /* 0x0000009242427221 */ /* 0x000fc80000010000 */
[----:B------:R-:W-:Y:S02]  /*135f0*/  FADD.FTZ R66, R67, R66 ;  /* 0x0000004243427221 */ /* 0x000fe40000010000 */
[C---:B--2---:R-:W-:Y:S01]  /*13600*/  HMMA.16816.F32.BF16 R16, R20.reuse, R28, R16 ;  /* 0x0000001c1410723c */ /* 0x044fe20000041810 */
[----:B------:R-:W-:Y:S07]  /*13610*/  MUFU.EX2 R80, R80 ;  /* 0x0000005000507308 */ /* 0x000fee0000000800 */
[C---:B------:R-:W-:Y:S01]  /*13620*/  HMMA.16816.F32.BF16 R4, R20.reuse, R30, R4 ;  /* 0x0000001e1404723c */ /* 0x040fe20000041804 */
[----:B------:R-:W2:Y:S01]  /*13630*/  LDSM.16.MT88.4 R28, [R151+0x2800] ;  /* 0x00280000971c783b */ /* 0x000ea20000004200 */
        /* <DEDUP_REMOVED lines=12> */
[----:B------:R-:W5:Y:S08]  /*13700*/  MUFU.EX2 R58, R58 ;  /* 0x0000003a003a7308 */ /* 0x000f700000000800 */
[----:B------:R-:W3:Y:S01]  /*13710*/  MUFU.EX2 R59, R59 ;  /* 0x0000003b003b7308 */ /* 0x000ee20000000800 */
[----:B----4-:R-:W-:Y:S01]  /*13720*/  F2FP.BF16.F32.PACK_AB R9, R63, R62 ;  /* 0x0000003e3f09723e */ /* 0x010fe200000010ff */
[----:B------:R-:W-:-:S04]  /*13730*/  FADD.FTZ R62, R62, R66 ;  /* 0x000000423e3e7221 */ /* 0x000fc80000010000 */
[----:B------:R-:W-:Y:S02]  /*13740*/  FADD.FTZ R62, R63, R62 ;  /* 0x0000003e3f3e7221 */ /* 0x000fe40000010000 */
[----:B------:R-:W4:Y:S02]  /*13750*/  MUFU.EX2 R74, R74 ;  /* 0x0000004a004a7308 */ /* 0x000f240000000800 */
[----:B-----5:R-:W-:-:S06]  /*13760*/  FADD.FTZ R62, R58, R62 ;  /* 0x0000003e3a3e7221 */ /* 0x020fcc0000010000 */
[----:B------:R-:W5:Y:S01]  /*13770*/  MUFU.EX2 R73, R73 ;  /* 0x0000004900497308 */ /* 0x000f620000000800 */
[C---:B---3--:R-:W-:Y:S01]  /*13780*/  F2FP.BF16.F32.PACK_AB R11, R59.reuse, R58 ;  /* 0x0000003a3b0b723e */ /* 0x048fe200000010ff */
[----:B------:R-:W-:-:S06]  /*13790*/  FADD.FTZ R59, R59, R62 ;  /* 0x0000003e3b3b7221 */ /* 0x000fcc0000010000 */
[----:B------:R-:W-:Y:S01]  /*137a0*/  HMMA.16816.F32.BF16 R16, R8, R12, R16 ;  /* 0x0000000c0810723c */ /* 0x000fe20000041810 */
[----:B------:R-:W-:Y:S01]  /*137b0*/  MUFU.EX2 R72, R72 ;  /* 0x0000004800487308 */ /* 0x000fe20000000800 */
[----:B----4-:R-:W-:-:S06]  /*137c0*/  FADD.FTZ R75, R74, R75 ;  /* 0x0000004b4a4b7221 */ /* 0x010fcc0000010000 */
[C---:B------:R-:W-:Y:S01]  /*137d0*/  HMMA.16816.F32.BF16 R4, R8.reuse, R14, R4 ;  /* 0x0000000e0804723c */ /* 0x040fe20000041804 */
[----:B------:R-:W3:Y:S01]  /*137e0*/  LDSM.16.MT88.4 R12, [R151+0x2c00] ;  /* 0x002c0000970c783b */ /* 0x000ee20000004200 */
[----:B------:R-:W4:Y:S06]  /*137f0*/  MUFU.EX2 R69, R69 ;  /* 0x0000004500457308 */ /* 0x000f2c0000000800 */
[C---:B--2---:R-:W-:Y:S02]  /*13800*/  HMMA.16816.F32.BF16 R136, R8.reuse, R28, R136 ;  /* 0x0000001c0888723c */ /* 0x044fe40000041888 */
[----:B------:R-:W2:Y:S06]  /*13810*/  MUFU.EX2 R71, R71 ;  /* 0x0000004700477308 */ /* 0x000eac0000000800 */
[----:B------:R-:W-:Y:S01]  /*13820*/  HMMA.16816.F32.BF16 R24, R8, R30, R24 ;  /* 0x0000001e0818723c */ /* 0x000fe20000041818 */
[----:B------:R-:W3:Y:S01]  /*13830*/  LDSM.16.MT88.4 R28, [R208+0x8000] ;  /* 0x00800000d01c783b */ /* 0x000ee20000004200 */
[----:B------:R-:W1:Y:S01]  /*13840*/  MUFU.EX2 R54, R54 ;  /* 0x0000003600367308 */ /* 0x000e620000000800 */
[C---:B-----5:R-:W-:Y:S01]  /*13850*/  F2FP.BF16.F32.PACK_AB R8, R73.reuse, R74 ;  /* 0x0000004a4908723e */ /* 0x060fe200000010ff */
[----:B------:R-:W-:Y:S01]  /*13860*/  FADD.FTZ R73, R73, R75 ;  /* 0x0000004b49497221 */ /* 0x000fe20000010000 */
[----:B----4-:R-:W-:-:S03]  /*13870*/  F2FP.BF16.F32.PACK_AB R10, R69, R72 ;  /* 0x00000048450a723e */ /* 0x010fc600000010ff */
[----:B------:R-:W-:Y:S02]  /*13880*/  FADD.FTZ R72, R72, R73 ;  /* 0x0000004948487221 */ /* 0x000fe40000010000 */
[----:B------:R-:W-:Y:S01]  /*13890*/  MUFU.EX2 R52, R52 ;  /* 0x0000003400347308 */ /* 0x000fe20000000800 */
[----:B--2---:R-:W-:Y:S01]  /*138a0*/  FADD.FTZ R59, R71, R59 ;  /* 0x0000003b473b7221 */ /* 0x004fe20000010000 */
[----:B------:R-:W-:-:S06]  /*138b0*/  FADD.FTZ R72, R69, R72 ;  /* 0x0000004845487221 */ /* 0x000fcc0000010000 */
[----:B------:R-:W2:Y:S01]  /*138c0*/  MUFU.EX2 R53, R53 ;  /* 0x0000003500357308 */ /* 0x000ea20000000800 */
[C---:B-1----:R-:W-:Y:S01]  /*138d0*/  F2FP.BF16.F32.PACK_AB R9, R54.reuse, R71 ;  /* 0x000000473609723e */ /* 0x042fe200000010ff */
[----:B------:R-:W-:-:S06]  /*138e0*/  FADD.FTZ R54, R54, R59 ;  /* 0x0000003b36367221 */ /* 0x000fcc0000010000 */
        /* <DEDUP_REMOVED lines=9> */
[----:B------:R-:W4:Y:S06]  /*13980*/  MUFU.EX2 R2, R2 ;  /* 0x0000000200027308 */ /* 0x000f2c0000000800 */
[C---:B---3--:R-:W-:Y:S02]  /*13990*/  HMMA.16816.F32.BF16 R136, R8.reuse, R12, R136 ;  /* 0x0000000c0888723c */ /* 0x048fe40000041888 */
[----:B------:R-:W-:Y:S06]  /*139a0*/  MUFU.EX2 R46, R46 ;  /* 0x0000002e002e7308 */ /* 0x000fec0000000800 */
[----:B------:R-:W-:Y:S01]  /*139b0*/  HMMA.16816.F32.BF16 R24, R8, R14, R24 ;  /* 0x0000000e0818723c */ /* 0x000fe20000041818 */
[----:B------:R-:W3:Y:S01]  /*139c0*/  LDSM.16.MT88.4 R12, [R208+0x8400] ;  /* 0x00840000d00c783b */ /* 0x000ee20000004200 */
[----:B------:R-:W5:Y:S01]  /*139d0*/  MUFU.EX2 R47, R47 ;  /* 0x0000002f002f7308 */ /* 0x000f620000000800 */
[----:B-1----:R-:W-:Y:S01]  /*139e0*/  F2FP.BF16.F32.PACK_AB R8, R65, R68 ;  /* 0x000000444108723e */ /* 0x002fe200000010ff */
[----:B------:R-:W-:Y:S01]  /*139f0*/  FADD.FTZ R68, R68, R72 ;  /* 0x0000004844447221 */ /* 0x000fe20000010000 */
[----:B----4-:R-:W-:-:S03]  /*13a00*/  F2FP.BF16.F32.PACK_AB R10, R2, R33 ;  /* 0x00000021020a723e */ /* 0x010fc600000010ff */
[----:B------:R-:W-:Y:S02]  /*13a10*/  FADD.FTZ R68, R65, R68 ;  /* 0x0000004441447221 */ /* 0x000fe40000010000 */
[----:B------:R-:W1:Y:S02]  /*13a20*/  MUFU.EX2 R42, R42 ;  /* 0x0000002a002a7308 */ /* 0x000e640000000800 */
[----:B------:R-:W-:-:S04]  /*13a30*/  FADD.FTZ R33, R33, R68 ;  /* 0x0000004421217221 */ /* 0x000fc80000010000 */
[----:B------:R-:W-:Y:S01]  /*13a40*/  FADD.FTZ R33, R2, R33 ;  /* 0x0000002102217221 */ /* 0x000fe20000010000 */
[----:B------:R-:W-:Y:S01]  /*13a50*/  MOV R2, R32 ;  /* 0x0000002000027202 */ /* 0x000fe20000000f00 */
[----:B------:R-:W4:Y:S01]  /*13a60*/  MUFU.EX2 R55, R55 ;  /* 0x0000003700377308 */ /* 0x000f220000000800 */
[----:B-----5:R-:W-:Y:S01]  /*13a70*/  F2FP.BF16.F32.PACK_AB R9, R47, R46 ;  /* 0x0000002e2f09723e */ /* 0x020fe200000010ff */
[----:B------:R-:W-:Y:S01]  /*13a80*/  FADD.FTZ R46, R46, R52 ;  /* 0x000000342e2e7221 */ /* 0x000fe20000010000 */
[----:B------:R-:W-:-:S03]  /*13a90*/  @P0 MOV R2, R32 ;  /* 0x0000002000020202 */ /* 0x000fc60000000f00 */
[----:B------:R-:W-:Y:S02]  /*13aa0*/  FADD.FTZ R46, R47, R46 ;  /* 0x0000002e2f2e7221 */ /* 0x000fe40000010000 */
[----:B------:R-:W-:Y:S02]  /*13ab0*/  MUFU.EX2 R125, R125 ;  /* 0x0000007d007d7308 */ /* 0x000fe40000000800 */
[----:B-1----:R-:W-:-:S06]  /*13ac0*/  FADD.FTZ R46, R42, R46 ;  /* 0x0000002e2a2e7221 */ /* 0x002fcc0000010000 */
[----:B------:R-:W1:Y:S01]  /*13ad0*/  MUFU.EX2 R114, R114 ;  /* 0x0000007200727308 */ /* 0x000e620000000800 */
        /* <DEDUP_REMOVED lines=8> */
[----:B------:R-:W2:Y:S06]  /*13b60*/  MUFU.EX2 R38, R38 ;  /* 0x0000002600267308 */ /* 0x000eac0000000800 */
[----:B------:R-:W-:Y:S01]  /*13b70*/  HMMA.16816.F32.BF16 R24, R8, R22, R24 ;  /* 0x000000160818723c */ /* 0x000fe20000041818 */
[----:B------:R-:W4:Y:S01]  /*13b80*/  LDSM.16.MT88.4 R20, [R208+0x8800] ;  /* 0x00880000d014783b */ /* 0x000f220000004200 */
[----:B------:R-:W3:Y:S01]  /*13b90*/  MUFU.EX2 R39, R39 ;  /* 0x0000002700277308 */ /* 0x000ee20000000800 */
[----:B-1----:R-:W-:Y:S01]  /*13ba0*/  F2FP.BF16.F32.PACK_AB R8, R114, R125 ;  /* 0x0000007d7208723e */ /* 0x002fe200000010ff */
[----:B------:R-:W-:Y:S01]  /*13bb0*/  FADD.FTZ R125, R125, R33 ;  /* 0x000000217d7d7221 */ /* 0x000fe20000010000 */
[----:B-----5:R-:W-:-:S03]  /*13bc0*/  F2FP.BF16.F32.PACK_AB R10, R141, R111 ;  /* 0x0000006f8d0a723e */ /* 0x020fc600000010ff */
[----:B------:R-:W-:Y:S02]  /*13bd0*/  FADD.FTZ R125, R114, R125 ;  /* 0x0000007d727d7221 */ /* 0x000fe40000010000 */
[----:B------:R-:W-:Y:S01]  /*13be0*/  MUFU.EX2 R36, R36 ;  /* 0x0000002400247308 */ /* 0x000fe20000000800 */
[----:B--2---:R-:W-:Y:S01]  /*13bf0*/  FADD.FTZ R55, R38, R55 ;  /* 0x0000003726377221 */ /* 0x004fe20000010000 */
[----:B------:R-:W-:-:S04]  /*13c00*/  FADD.FTZ R111, R111, R125 ;  /* 0x0000007d6f6f7221 */ /* 0x000fc80000010000 */
[----:B------:R-:W-:Y:S02]  /*13c10*/  FADD.FTZ R111, R141, R111 ;  /* 0x0000006f8d6f7221 */ /* 0x000fe40000010000 */
[----:B------:R-:W1:Y:S01]  /*13c20*/  MUFU.EX2 R50, R50 ;  /* 0x0000003200327308 */ /* 0x000e620000000800 */
[C---:B---3--:R-:W-:Y:S01]  /*13c30*/  F2FP.BF16.F32.PACK_AB R9, R39.reuse, R38 ;  /* 0x000000262709723e */ /* 0x048fe200000010ff */
[----:B------:R-:W-:-:S06]  /*13c40*/  FADD.FTZ R55, R39, R55 ;  /* 0x0000003727377221 */ /* 0x000fcc0000010000 */
[----:B------:R-:W-:Y:S08]  /*13c50*/  MUFU.EX2 R91, R91 ;  /* 0x0000005b005b7308 */ /* 0x000ff00000000800 */
[----:B------:R-:W2:Y:S01]  /*13c60*/  MUFU.EX2 R82, R82 ;  /* 0x0000005200527308 */ /* 0x000ea20000000800 */
[----:B-1----:R-:W-:Y:S01]  /*13c70*/  F2FP.BF16.F32.PACK_AB R11, R50, R36 ;  /* 0x00000024320b723e */ /* 0x002fe200000010ff */
[----:B------:R-:W-:-:S04]  /*13c80*/  FADD.FTZ R36, R36, R55 ;  /* 0x0000003724247221 */ /* 0x000fc80000010000 */
[----:B------:R-:W-:Y:S02]  /*13c90*/  FADD.FTZ R36, R50, R36 ;  /* 0x0000002432247221 */ /* 0x000fe40000010000 */
[C---:B------:R-:W-:Y:S01]  /*13ca0*/  HMMA.16816.F32.BF16 R16, R8.reuse, R12, R16 ;  /* 0x0000000c0810723c */ /* 0x040fe20000041810 */
[----:B------:R-:W-:Y:S07]  /*13cb0*/  MUFU.EX2 R77, R77 ;  /* 0x0000004d004d7308 */ /* 0x000fee0000000800 */
[C---:B------:R-:W-:Y:S01]  /*13cc0*/  HMMA.16816.F32.BF16 R4, R8.reuse, R14, R4 ;  /* 0x0000000e0804723c */ /* 0x040fe20000041804 */
[----:B------:R-:W1:Y:S01]  /*13cd0*/  LDSM.16.MT88.4 R12, [R151+0x3800] ;  /* 0x00380000970c783b */ /* 0x000e620000004200 */
[----:B------:R-:W3:Y:S06]  /*13ce0*/  MUFU.EX2 R0, R0 ;  /* 0x0000000000007308 */ /* 0x000eec0000000800 */
[----:B----4-:R-:W-:Y:S01]  /*13cf0*/  HMMA.16816.F32.BF16 R136, R8, R28, R136 ;  /* 0x0000001c0888723c */ /* 0x010fe20000041888 */
[----:B--2---:R-:W-:Y:S01]  /*13d00*/  F2FP.BF16.F32.PACK_AB R28, R82, R91 ;  /* 0x0000005b521c723e */ /* 0x004fe200000010ff */
[----:B------:R-:W-:Y:S01]  /*13d10*/  MUFU.EX2 R40, R40 ;  /* 0x0000002800287308 */ /* 0x000fe20000000800 */
[----:B------:R-:W-:-:S04]  /*13d20*/  FADD.FTZ R91, R91, R111 ;  /* 0x0000006f5b5b7221 */ /* 0x000fc80000010000 */
[----:B------:R-:W-:Y:S01]  /*13d30*/  FADD.FTZ R91, R82, R91 ;  /* 0x0000005b525b7221 */ /* 0x000fe20000010000 */
[----:B------:R-:W-:Y:S01]  /*13d40*/  HMMA.16816.F32.BF16 R24, R8, R30, R24 ;  /* 0x0000001e0818723c */ /* 0x000fe20000041818 */
[--C-:B------:R-:W-:Y:S01]  /*13d50*/  FFMA.FTZ R8, R49, UR4, -R64.reuse ;  /* 0x0000000431087c23 */ /* 0x100fe20008010840 */
[----:B------:R-:W2:Y:S01]  /*13d60*/  MUFU.EX2 R41, R41 ;  /* 0x0000002900297308 */ /* 0x000ea20000000800 */
[----:B------:R-:W-:Y:S01]  /*13d70*/  FFMA.FTZ R49, R57, UR4, -R64 ;  /* 0x0000000439317c23 */ /* 0x000fe20008010840 */
[----:B---3--:R-:W-:Y:S01]  /*13d80*/  F2FP.BF16.F32.PACK_AB R30, R0, R77 ;  /* 0x0000004d001e723e */ /* 0x008fe200000010ff */
[----:B------:R-:W-:-:S04]  /*13d90*/  FADD.FTZ R77, R77, R91 ;  /* 0x0000005b4d4d7221 */ /* 0x000fc80000010000 */
[----:B------:R-:W-:Y:S01]  /*13da0*/  FADD.FTZ R77, R0, R77 ;  /* 0x0000004d004d7221 */ /* 0x000fe20000010000 */
[----:B------:R-:W-:Y:S01]  /*13db0*/  MUFU.EX2 R44, R44 ;  /* 0x0000002c002c7308 */ /* 0x000fe20000000800 */
[-C--:B------:R-:W-:Y:S02]  /*13dc0*/  MOV R0, R3.reuse ;  /* 0x0000000300007202 */ /* 0x080fe40000000f00 */
[----:B------:R-:W-:-:S05]  /*13dd0*/  @P0 MOV R0, R3 ;  /* 0x0000000300000202 */ /* 0x000fca0000000f00 */
[----:B------:R-:W3:Y:S01]  /*13de0*/  MUFU.EX2 R45, R45 ;  /* 0x0000002d002d7308 */ /* 0x000ee20000000800 */
[----:B--2---:R-:W-:Y:S01]  /*13df0*/  F2FP.BF16.F32.PACK_AB R29, R41, R40 ;  /* 0x00000028291d723e */ /* 0x004fe200000010ff */
[----:B------:R-:W-:-:S04]  /*13e00*/  FADD.FTZ R40, R40, R36 ;  /* 0x0000002428287221 */ /* 0x000fc80000010000 */
[----:B------:R-:W-:Y:S02]  /*13e10*/  FADD.FTZ R40, R41, R40 ;  /* 0x0000002829287221 */ /* 0x000fe40000010000 */
[----:B------:R2:W-:Y:S08]  /*13e20*/  MUFU.EX2 R57, R8 ;  /* 0x0000000800397308 */ /* 0x0005f00000000800 */
[----:B------:R-:W-:Y:S01]  /*13e30*/  MUFU.EX2 R43, R43 ;  /* 0x0000002b002b7308 */ /* 0x000fe20000000800 */
[----:B---3--:R-:W-:Y:S01]  /*13e40*/  F2FP.BF16.F32.PACK_AB R31, R45, R44 ;  /* 0x0000002c2d1f723e */ /* 0x008fe200000010ff */
[----:B------:R-:W-:-:S04]  /*13e50*/  FADD.FTZ R44, R44, R40 ;  /* 0x000000282c2c7221 */ /* 0x000fc80000010000 */
[----:B------:R-:W-:Y:S02]  /*13e60*/  FADD.FTZ R44, R45, R44 ;  /* 0x0000002c2d2c7221 */ /* 0x000fe40000010000 */
[C---:B------:R-:W-:Y:S01]  /*13e70*/  HMMA.16816.F32.BF16 R16, R28.reuse, R20, R16 ;  /* 0x000000141c10723c */ /* 0x040fe20000041810 */
[----:B--2---:R-:W2:Y:S01]  /*13e80*/  LDSM.16.MT88.4 R8, [R208+0x8c00] ;  /* 0x008c0000d008783b */ /* 0x004ea20000004200 */
[----:B------:R-:W-:Y:S01]  /*13e90*/  FFMA.FTZ R20, R56, UR4, -R64 ;  /* 0x0000000438147c23 */ /* 0x000fe20008010840 */
[----:B------:R-:W3:Y:S05]  /*13ea0*/  MUFU.EX2 R48, R48 ;  /* 0x0000003000307308 */ /* 0x000eea0000000800 */
[C---:B-1----:R-:W-:Y:S03]  /*13eb0*/  HMMA.16816.F32.BF16 R136, R28.reuse, R12, R136 ;  /* 0x0000000c1c88723c */ /* 0x042fe60000041888 */
[----:B------:R-:W1:Y:S05]  /*13ec0*/  MUFU.EX2 R49, R49 ;  /* 0x0000003100317308 */ /* 0x000e6a0000000800 */
[----:B------:R-:W-:Y:S03]  /*13ed0*/  HMMA.16816.F32.BF16 R4, R28, R22, R4 ;  /* 0x000000161c04723c */ /* 0x000fe60000041804 */
[----:B------:R-:W4:Y:S01]  /*13ee0*/  MUFU.EX2 R37, R37 ;  /* 0x0000002500257308 */ /* 0x000f220000000800 */
[----:B---3--:R-:W-:Y:S01]  /*13ef0*/  F2FP.BF16.F32.PACK_AB R12, R48, R43 ;  /* 0x0000002b300c723e */ /* 0x008fe200000010ff */
[----:B------:R-:W-:-:S03]  /*13f00*/  FADD.FTZ R43, R43, R77 ;  /* 0x0000004d2b2b7221 */ /* 0x000fc60000010000 */
[----:B------:R-:W-:Y:S01]  /*13f10*/  HMMA.16816.F32.BF16 R24, R28, R14, R24 ;  /* 0x0000000e1c18723c */ /* 0x000fe20000041818 */
[----:B------:R-:W-:Y:S02]  /*13f20*/  FADD.FTZ R43, R48, R43 ;  /* 0x0000002b302b7221 */ /* 0x000fe40000010000 */
[----:B------:R-:W3:Y:S01]  /*13f30*/  MUFU.EX2 R229, R229 ;  /* 0x000000e500e57308 */ /* 0x000ee20000000800 */
[----:B-1----:R-:W-:Y:S01]  /*13f40*/  F2FP.BF16.F32.PACK_AB R13, R49, R57 ;  /* 0x00000039310d723e */ /* 0x002fe200000010ff */
[----:B------:R-:W-:-:S04]  /*13f50*/  FADD.FTZ R57, R57, R44 ;  /* 0x0000002c39397221 */ /* 0x000fc80000010000 */
[----:B------:R-:W-:Y:S02]  /*13f60*/  FADD.FTZ R57, R49, R57 ;  /* 0x0000003931397221 */ /* 0x000fe40000010000 */
[----:B------:R-:W1:Y:S01]  /*13f70*/  MUFU.EX2 R20, R20 ;  /* 0x0000001400147308 */ /* 0x000e620000000800 */
[----:B----4-:R-:W-:-:S07]  /*13f80*/  FADD.FTZ R43, R37, R43 ;  /* 0x0000002b252b7221 */ /* 0x010fce0000010000 */
[----:B------:R-:W4:Y:S01]  /*13f90*/  MUFU.EX2 R228, R228 ;  /* 0x000000e400e47308 */ /* 0x000f220000000800 */
[C---:B---3--:R-:W-:Y:S01]  /*13fa0*/  F2FP.BF16.F32.PACK_AB R14, R229.reuse, R37 ;  /* 0x00000025e50e723e */ /* 0x048fe200000010ff */
[----:B------:R-:W-:Y:S01]  /*13fb0*/  FADD.FTZ R229, R229, R43 ;  /* 0x0000002be5e57221 */ /* 0x000fe20000010000 */
[----:B-1----:R-:W-:Y:S01]  /*13fc0*/  FADD.FTZ R57, R20, R57 ;  /* 0x0000003914397221 */ /* 0x002fe20000010000 */
[----:B----4-:R-:W-:-:S03]  /*13fd0*/  F2FP.BF16.F32.PACK_AB R15, R228, R20 ;  /* 0x00000014e40f723e */ /* 0x010fc600000010ff */
[----:B------:R-:W-:-:S04]  /*13fe0*/  FADD.FTZ R228, R228, R57 ;  /* 0x00000039e4e47221 */ /* 0x000fc80000010000 */
[C---:B------:R-:W-:Y:S08]  /*13ff0*/  HMMA.16816.F32.BF16 R136, R12.reuse, R132, R136 ;  /* 0x000000840c88723c */ /* 0x040ff00000041888 */
[C---:B--2---:R-:W-:Y:S08]  /*14000*/  HMMA.16816.F32.BF16 R144, R12.reuse, R8, R16 ;  /* 0x000000080c90723c */ /* 0x044ff00000041810 */
[C---:B------:R-:W-:Y:S08]  /*14010*/  HMMA.16816.F32.BF16 R140, R12.reuse, R10, R4 ;  /* 0x0000000a0c8c723c */ /* 0x040ff00000041804 */
[----:B------:R-:W-:Y:S01]  /*14020*/  HMMA.16816.F32.BF16 R132, R12, R134, R24 ;  /* 0x000000860c84723c */ /* 0x000fe20000041818 */
[----:B------:R-:W-:-:S04]  /*14030*/  NOP ;  /* 0x0000000000007918 */ /* 0x000fc80000000000 */
[----:B------:R-:W-:-:S15]  /*14040*/  @P0 BRA `(.L_x_2307) ;  /* 0x0000000000040947 */ /* 0x000fde0003800000 */
.L_x_2301:
[----:B------:R-:W-:-:S07]  /*14050*/  IADD3 R34, PT, PT, R35, -0x1, RZ ;  /* 0xffffffff23227810 */ /* 0x000fce0007ffe0ff */
.L_x_2307:
        /* <DEDUP_REMOVED lines=16> */
.L_x_2312:
[----:B------:R-:W1:Y:S01]  /*14160*/  S2R R224, SR_TID.X ;  /* 0x0000000000e07919 */ /* 0x000e620000002100 */
[----:B------:R-:W-:Y:S01]  /*14170*/  @!P3 IADD3 R5, P0, PT, RZ, -R225, RZ ;  /* 0x800000e1ff05b210 */ /* 0x000fe20007f1e0ff */
[----:B------:R-:W-:Y:S01]  /*14180*/  IMAD.MOV.U32 R8, RZ, RZ, R221 ;  /* 0x000000ffff087224 */ /* 0x000fe200078e00dd */
[----:B------:R-:W5:Y:S01]  /*14190*/  @!P3 LDC R4, c[0x0][0x3c0] ;  /* 0x0000f000ff04bb82 */ /* 0x000f620000000800 */
[----:B------:R-:W-:Y:S07]  /*141a0*/  DEPBAR.LE SB0, 0x0 ;  /* 0x000080000000791a */ /* 0x000fee0000000000 */
[----:B------:R-:W-:Y:S01]  /*141b0*/  BAR.SYNC.DEFER_BLOCKING 0x0 ;  /* 0x0000000000007b1d */ /* 0x000fe20000010000 */
[----:B------:R-:W-:Y:S02]  /*141c0*/  IMAD.MOV.U32 R7, RZ, RZ, R220 ;  /* 0x000000ffff077224 */ /* 0x000fe400078e00dc */
[----:B-1----:R-:W-:Y:S05]  /*141d0*/  IMAD.SHL.U32 R6, R224, 0x8, RZ ;  /* 0x00000008e0067824 */ /* 0x002fea00078e00ff */
[----:B------:R-:W1:Y:S01]  /*141e0*/  LDC R0, c[0x0][0x3c4] ;  /* 0x0000f100ff007b82 */ /* 0x000e620000000800 */
[----:B-----5:R-:W-:Y:S04]  /*141f0*/  @!P3 IMAD.SHL.U32 R2, R4, 0x100, RZ ;  /* 0x000001000402b824 */ /* 0x020fe800078e00ff */
[----:B------:R-:W-:Y:S05]  /*14200*/  @!P3 IMAD.X R2, RZ, RZ, ~R2, P0 ;  /* 0x000000ffff02b224 */ /* 0x000fea00000e0e02 */
[----:B------:R-:W-:Y:S04]  /*14210*/  @!P3 SHF.R.S64 R5, R5, 0x1f, R2 ;  /* 0x0000001f0505b819 */ /* 0x000fe80000001002 */
[----:B------:R-:W-:Y:S04]  /*14220*/  @!P3 IADD3 R221, P0, PT, R221, R5, RZ ;  /* 0x00000005ddddb210 */ /* 0x000fe80007f1e0ff */
[----:B------:R-:W-:Y:S02]  /*14230*/  @!P3 LEA.HI.X.SX32 R220, R2, R220, 0x1, P0 ;  /* 0x000000dc02dcb211 */ /* 0x000fe400000f0eff */
[----:B------:R-:W-:Y:S01]  /*14240*/  LOP3.LUT R2, R224, 0x18, RZ, 0xc0, !PT ;  /* 0x00000018e0027812 */ /* 0x000fe200078ec0ff */
[----:B------:R-:W-:Y:S06]  /*14250*/  @!P3 BRA `(.L_x_2309) ;  /* 0x0000000000f4b947 */ /* 0x000fec0003800000 */
        /* <DEDUP_REMOVED lines=25> */
[----:B------:R-:W-:Y:S02]  /*143f0*/  ISETP.NE.AND P0, PT, R9, RZ, PT ;  /* 0x000000ff0900720c */ /* 0x000fe40003f05270 */
[-C--:B------:R-:W-:Y:S01]  /*14400*/  ISETP.GE.U32.AND P2, PT, R11, R4.reuse, PT ;  /* 0x000000040b00720c */ /* 0x080fe20003f46070 */
[----:B------:R-:W-:Y:S01]  /*14410*/  @!P1 VIADD R15, R15, 0x1 ;  /* 0x000000010f0f9836 */ /* 0x000fe20000000000 */
[-C--:B------:R-:W-:Y:S04]  /*14420*/  @!P1 IADD3 R13, PT, PT, R13, -R4.reuse, RZ ;  /* 0x800000040d0d9210 */ /* 0x080fe80007ffe0ff */
[----:B------:R-:W-:Y:S02]  /*14430*/  ISETP.GE.U32.AND P4, PT, R13, R4, PT ;  /* 0x000000040d00720c */ /* 0x000fe40003f86070 */
[-C--:B------:R-:W-:Y:S04]  /*14440*/  LOP3.LUT R4, R227, R9.reuse, RZ, 0x3c, !PT ;  /* 0x00000009e3047212 */ /* 0x080fe800078e3cff */
[----:B------:R-:W-:Y:S02]  /*14450*/  ISETP.GE.AND P6, PT, R4, RZ, PT ;  /* 0x000000ff0400720c */ /* 0x000fe40003fc6270 */
[----:B------:R-:W-:Y:S02]  /*14460*/  @P2 IADD3 R14, PT, PT, R14, 0x1, RZ ;  /* 0x000000010e0e2810 */ /* 0x000fe40007ffe0ff */
[----:B------:R-:W-:Y:S03]  /*14470*/  LOP3.LUT R4, RZ, R9, RZ, 0x33, !PT ;  /* 0x00000009ff047212 */ /* 0x000fe600078e33ff */
        /* <DEDUP_REMOVED lines=27> */
.L_x_2309:
[----:B------:R-:W-:Y:S01]  /*14630*/  LOP3.LUT R2, R2, 0xd8, R6, 0x78, !PT ;  /* 0x000000d802027812 */ /* 0x000fe200078e7806 */
[C---:B------:R-:W-:Y:S01]  /*14640*/  IMAD.SHL.U32 R5, R4.reuse, 0x40, RZ ;  /* 0x0000004004057824 */ /* 0x040fe200078e00ff */
[----:B-1----:R-:W-:Y:S01]  /*14650*/  SHF.L.U64.HI R4, R4, 0x6, R0 ;  /* 0x0000000604047819 */ /* 0x002fe20000010200 */
[----:B------:R-:W-:Y:S01]  /*14660*/  IMAD.MOV.U32 R7, RZ, RZ, R220 ;  /* 0x000000ffff077224 */ /* 0x000fe200078e00dc */
[----:B------:R-:W-:Y:S01]  /*14670*/  LOP3.LUT R0, R2, 0x1f20, R6, 0xf8, !PT ;  /* 0x00001f2002007812 */ /* 0x000fe200078ef806 */
[----:B------:R-:W-:Y:S01]  /*14680*/  IMAD.MOV.U32 R6, RZ, RZ, R221 ;  /* 0x000000ffff067224 */ /* 0x000fe200078e00dd */
[----:B------:R-:W-:Y:S01]  /*14690*/  IADD3 R8, P0, PT, R5, R221, RZ ;  /* 0x000000dd05087210 */ /* 0x000fe20007f1e0ff */
[----:B------:R-:W-:Y:S01]  /*146a0*/  VIADD R226, R226, 0xffffffff ;  /* 0xffffffffe2e27836 */ /* 0x000fe20000000000 */
        /* <DEDUP_REMOVED lines=17> */
[-C--:B-----5:R-:W-:Y:S01]  /*147c0*/  IADD3 R8, P1, PT, R6, R5.reuse, RZ ;  /* 0x0000000506087210 */ /* 0x0a0fe20007f3e0ff */
[--C-:B------:R-:W-:Y:S03]  /*147d0*/  IMAD.X R7, R11, 0x1, R4.reuse, P0 ;  /* 0x000000010b077824 */ /* 0x100fe600000e0604 */
[----:B--2---:R-:W-:Y:S01]  /*147e0*/  IADD3 R14, P0, PT, R8, R5, RZ ;  /* 0x00000005080e7210 */ /* 0x004fe20007f1e0ff */
        /* <DEDUP_REMOVED lines=144> */
[----:B------:R-:W-:Y:S01]  /*150f0*/  IMAD R155, R152, R154, R155 ;  /* 0x0000009a989b7224 */ /* 0x000fe200078e029b */
[----:B------:R-:W-:Y:S04]  /*15100*/  IADD3 R156, PT, PT, -R160, RZ, RZ ;  /* 0x000000ffa09c7210 */ /* 0x000fe80007ffe1ff */
[C---:B------:R-:W-:Y:S01]  /*15110*/  ISETP.GT.U32.AND P0, PT, R152.reuse, R155, PT ;  /* 0x0000009b9800720c */ /* 0x040fe20003f04070 */
[C---:B------:R-:W-:Y:S05]  /*15120*/  IMAD R157, R152.reuse, R156, R157 ;  /* 0x0000009c989d7224 */ /* 0x040fea00078e029d */
[----:B------:R-:W-:Y:S07]  /*15130*/  ISETP.GT.U32.AND P1, PT, R152, R157, PT ;  /* 0x0000009d9800720c */ /* 0x000fee0003f24070 */
[----:B------:R-:W-:Y:S01]  /*15140*/  @!P0 IADD3 R158, PT, PT, R158, 0x1, RZ ;  /* 0x000000019e9e8810 */ /* 0x000fe20007ffe0ff */
[--C-:B------:R-:W-:Y:S01]  /*15150*/  @!P0 IMAD.IADD R155, R155, 0x1, -R152.reuse ;  /* 0x000000019b9b8824 */ /* 0x100fe200078e0a98 */
[----:B------:R-:W-:Y:S04]  /*15160*/  ISETP.NE.AND P0, PT, R149, RZ, PT ;  /* 0x000000ff9500720c */ /* 0x000fe80003f05270 */
[-C--:B------:R-:W-:Y:S01]  /*15170*/  ISETP.GE.U32.AND P2, PT, R155, R152.reuse, PT ;  /* 0x000000989b00720c */ /* 0x080fe20003f46070 */
[----:B------:R-:W-:Y:S02]  /*15180*/  @!P1 IMAD.IADD R157, R157, 0x1, -R152 ;  /* 0x000000019d9d9824 */ /* 0x000fe400078e0a98 */
[----:B------:R-:W-:Y:S03]  /*15190*/  @!P1 VIADD R160, R160, 0x1 ;  /* 0x00000001a0a09836 */ /* 0x000fe60000000000 */
[----:B------:R-:W-:Y:S02]  /*151a0*/  ISETP.GE.U32.AND P4, PT, R157, R152, PT ;  /* 0x000000989d00720c */ /* 0x000fe40003f86070 */
[----:B------:R-:W-:Y:S05]  /*151b0*/  LOP3.LUT R152, RZ, R149, RZ, 0x33, !PT ;  /* 0x00000095ff987212 */ /* 0x000fea00078e33ff */
[----:B------:R-:W-:Y:S04]  /*151c0*/  @P2 VIADD R158, R158, 0x1 ;  /* 0x000000019e9e2836 */ /* 0x000fe80000000000 */
[----:B------:R-:W-:Y:S02]  /*151d0*/  @!P5 IMAD.MOV R158, RZ, RZ, -R158 ;  /* 0x000000ffff9ed224 */ /* 0x000fe400078e0a9e */
[----:B------:R-:W-:Y:S03]  /*151e0*/  @P4 IADD3 R160, PT, PT, R160, 0x1, RZ ;  /* 0x00000001a0a04810 */ /* 0x000fe60007ffe0ff */
[----:B------:R-:W-:Y:S02]  /*151f0*/  SEL R158, R152, R158, !P0 ;  /* 0x0000009e989e7207 */ /* 0x000fe40004000000 */
[----:B------:R-:W-:Y:S02]  /*15200*/  @!P6 IMAD.MOV R160, RZ, RZ, -R160 ;  /* 0x000000ffffa0e224 */ /* 0x000fe400078e0aa0 */
[----:B------:R-:W-:Y:S03]  /*15210*/  LEA R154, P1, R158, R222, 0x2 ;  /* 0x000000de9e9a7211 */ /* 0x000fe600078210ff */
        /* <DEDUP_REMOVED lines=22> */
.L_x_2311:
        /* <DEDUP_REMOVED lines=29> */
.L_x_2310:
        /* <DEDUP_REMOVED lines=650> */
.L_x_2308:
[----:B------:R-:W1:Y:S01]  /*17df0*/  SHFL.BFLY PT, R4, R229, 0x2, 0x1f ;  /* 0x0c401f00e5047f89 */ /* 0x000e6200000e0000 */
[C---:B------:R-:W-:Y:S01]  /*17e00*/  IMAD.SHL.U32 R6, R224.reuse, 0x8, RZ ;  /* 0x00000008e0067824 */ /* 0x040fe200078e00ff */
[C---:B------:R-:W-:Y:S01]  /*17e10*/  SHF.L.U32 R7, R224.reuse, 0x4, RZ ;  /* 0x00000004e0077819 */ /* 0x040fe200000006ff */
[----:B------:R-:W2:Y:S01]  /*17e20*/  S2UR UR8, SR_CTAID.Y ;  /* 0x00000000000879c3 */ /* 0x000ea20000002600 */
[----:B------:R-:W3:Y:S01]  /*17e30*/  SHFL.BFLY PT, R3, R228, 0x2, 0x1f ;  /* 0x0c401f00e4037f89 */ /* 0x000ee200000e0000 */
[----:B------:R-:W-:Y:S01]  /*17e40*/  SHF.L.U32 R22, R224, 0x2, RZ ;  /* 0x00000002e0167819 */ /* 0x000fe200000006ff */
[----:B------:R-:W-:Y:S01]  /*17e50*/  BSSY.RECONVERGENT B0, `(.L_x_2313) ;  /* 0x0000064000007945 */ /* 0x000fe20003800200 */
[----:B------:R-:W-:-:S04]  /*17e60*/  LOP3.LUT R9, R6, 0xc0, RZ, 0xc0, !PT ;  /* 0x000000c006097812 */ /* 0x000fc800078ec0ff */
[----:B------:R-:W-:Y:S01]  /*17e70*/  BAR.SYNC.DEFER_BLOCKING 0x0 ;  /* 0x0000000000007b1d */ /* 0x000fe20000010000 */
[----:B------:R-:W-:Y:S02]  /*17e80*/  SHF.L.U32 R11, R216, 0x5, RZ ;  /* 0x00000005d80b7819 */ /* 0x000fe400000006ff */
[----:B------:R-:W-:Y:S02]  /*17e90*/  LOP3.LUT R9, R9, 0x18, R224, 0xf8, !PT ;  /* 0x0000001809097812 */ /* 0x000fe400078ef8e0 */
[----:B------:R-:W-:-:S03]  /*17ea0*/  LOP3.LUT R10, R22, 0xd8, RZ, 0xc0, !PT ;  /* 0x000000d8160a7812 */ /* 0x000fc600078ec0ff */
[----:B------:R-:W4:Y:S01]  /*17eb0*/  S2UR UR4, SR_CTAID.Z ;  /* 0x00000000000479c3 */ /* 0x000f220000002700 */
[----:B------:R-:W-:-:S07]  /*17ec0*/  LOP3.LUT P2, RZ, R224, 0x3, RZ, 0xc0, !PT ;  /* 0x00000003e0ff7812 */ /* 0x000fce000784c0ff */
        /* <DEDUP_REMOVED lines=45> */
[----:B------:R-:W-:Y:S01]  /*181a0*/  IMAD.IADD R8, R7, 0x1, -R8 ;  /* 0x0000000107087824 */ /* 0x000fe200078e0a08 */
        /* <DEDUP_REMOVED lines=22> */
[----:B-----5:R-:W-:Y:S01]  /*18310*/  @P1 FFMA.FTZ R25, R2, R26, R27 ;  /* 0x0000001a02191223 */ /* 0x020fe2000001001b */
[----:B------:R-:W-:Y:S01]  /*18320*/  IMAD R20, R20, R21, R213 ;  /* 0x0000001514147224 */ /* 0x000fe200078e02d5 */
[----:B------:R2:W-:Y:S01]  /*18330*/  STS.64 [R6+0x60], R132 ;  /* 0x0000608406007388 */ /* 0x0005e20000000a00 */
[----:B------:R-:W-:Y:S01]  /*18340*/  MOV R23, 0xff800000 ;  /* 0xff80000000177802 */ /* 0x000fe20000000f00 */
[----:B---3--:R-:W-:Y:S01]  /*18350*/  @P0 FFMA.FTZ R23, R0, R24, R28 ;  /* 0x0000001800170223 */ /* 0x008fe2000001001c */
        /* <DEDUP_REMOVED lines=9> */
[----:B------:R-:W-:Y:S01]  /*183f0*/  IMAD.IADD R0, R214, 0x1, -R213 ;  /* 0x00000001d6007824 */ /* 0x000fe200078e0ad5 */
        /* <DEDUP_REMOVED lines=9> */
.L_x_2314:
[----:B------:R-:W-:Y:S05]  /*18490*/  BSYNC.RECONVERGENT B0 ;  /* 0x0000000000007941 */ /* 0x000fea0003800200 */
.L_x_2313:
[----:B------:R-:W5:Y:S01]  /*184a0*/  LDCU.64 UR4, c[0x0][0x3f8] ;  /* 0x00007f00ff0477ac */ /* 0x000f620008000a00 */
[----:B------:R-:W-:Y:S01]  /*184b0*/  LOP3.LUT R20, R22, 0xffc, RZ, 0xc0, !PT ;  /* 0x00000ffc16147812 */ /* 0x000fe200078ec0ff */
[----:B------:R-:W-:Y:S02]  /*184c0*/  IMAD.IADD R213, R214, 0x1, -R213 ;  /* 0x00000001d6d57824 */ /* 0x000fe400078e0ad5 */
[----:B------:R-:W-:Y:S01]  /*184d0*/  VIADD R3, R216, 0x10 ;  /* 0x00000010d8037836 */ /* 0x000fe20000000000 */
[----:B------:R-:W-:Y:S01]  /*184e0*/  IADD3 R20, P0, PT, R2, R20, RZ ;  /* 0x0000001402147210 */ /* 0x000fe20007f1e0ff */
[C---:B------:R-:W-:Y:S01]  /*184f0*/  VIADD R0, R216.reuse, 0x20 ;  /* 0x00000020d8007836 */ /* 0x040fe20000000000 */
[CC--:B------:R-:W-:Y:S01]  /*18500*/  ISETP.GE.AND P3, PT, R216.reuse, R213.reuse, PT ;  /* 0x000000d5d800720c */ /* 0x0c0fe20003f66270 */
[----:B------:R-:W-:Y:S01]  /*18510*/  VIADD R216, R216, 0x30 ;  /* 0x00000030d8d87836 */ /* 0x000fe20000000000 */
[----:B------:R-:W-:Y:S02]  /*18520*/  LEA.HI.X.SX32 R2, R2, RZ, 0x1, P0 ;  /* 0x000000ff02027211 */ /* 0x000fe400000f0eff */
[----:B------:R-:W-:-:S02]  /*18530*/  ISETP.GE.AND P2, PT, R3, R213, PT ;  /* 0x000000d50300720c */ /* 0x000fc40003f46270 */
[----:B------:R-:W-:Y:S02]  /*18540*/  ISETP.GE.AND P1, PT, R0, R213, PT ;  /* 0x000000d50000720c */ /* 0x000fe40003f26270 */
[----:B-----5:R-:W-:-:S04]  /*18550*/  LEA R22, P0, R20, UR4, 0x2 ;  /* 0x0000000414167c11 */ /* 0x020fc8000f8010ff */
[----:B-1----:R-:W-:Y:S02]  /*18560*/  LEA.HI.X R23, R20, UR5, R2, 0x2, P0 ;  /* 0x0000000514177c11 */ /* 0x002fe400080f1402 */
[----:B------:R-:W-:-:S03]  /*18570*/  ISETP.GE.AND P0, PT, R216, R213, PT ;  /* 0x000000d5d800720c */ /* 0x000fc60003f06270 */
[----:B------:R1:W-:Y:S04]  /*18580*/  @!P3 STG.E.128 desc[UR6][R22.64], R16 ;  /* 0x000000101600b986 */ /* 0x0003e8000c101d06 */
[----:B---3--:R1:W-:Y:S04]  /*18590*/  @!P2 STG.E.128 desc[UR6][R22.64+0x800], R12 ;  /* 0x0008000c1600a986 */ /* 0x0083e8000c101d06 */
[----:B----4-:R1:W-:Y:S02]  /*185a0*/  @!P1 STG.E.128 desc[UR6][R22.64+0x1000], R8 ;  /* 0x0010000816009986 */ /* 0x0103e4000c101d06 */
[----:B------:R-:W-:Y:S05]  /*185b0*/  @P0 EXIT ;  /* 0x000000000000094d */ /* 0x000fea0003800000 */
[----:B------:R-:W-:Y:S01]  /*185c0*/  STG.E.128 desc[UR6][R22.64+0x1800], R4 ;  /* 0x0018000416007986 */ /* 0x000fe2000c101d06 */
[----:B------:R-:W-:Y:S05]  /*185d0*/  EXIT ;  /* 0x000000000000794d */ /* 0x000fea0003800000 */
.L_x_2315:
        /* <DEDUP_REMOVED lines=10> */
.L_x_4898:


//--------------------- .text._ZN5flash24flash_fwd_splitkv_kernelI23Flash_fwd_kernel_traitsILi32ELi64ELi256ELi4ELb0ELb0EN7cutlass10bfloat16_tE19Flash_kernel_traitsILi32ELi64ELi256ELi4ES3_EELb1ELb0ELb0ELb0ELb1ELb1ELb1ELb1EEEvNS_16Flash_fwd_paramsE --------------------------
	.section	.text._ZN5flash24flash_fwd_splitkv_kernelI23Flash_fwd_kernel_traitsILi32ELi64ELi256ELi4ELb0ELb0EN7cutlass10bfloat16_tE19Flash_kernel_traitsILi32ELi64ELi256ELi4ES3_EELb1ELb0ELb0ELb0ELb1ELb1ELb1ELb1EEEvNS_16Flash_fwd_paramsE,"ax",@progbits
	.align	128
        .global         _ZN5flash24flash_fwd_splitkv_kernelI23Flash_fwd_kernel_traitsILi32ELi64ELi256ELi4ELb0ELb0EN7cutlass10bfloat16_tE19Flash_kernel_traitsILi32ELi64ELi256ELi4ES3_EELb1ELb0ELb0ELb0ELb1ELb1ELb1ELb1EEEvNS_16Flash_fwd_paramsE
        .type           _ZN5flash24flash_fwd_splitkv_kernelI23Flash_fwd_kernel_traitsILi32ELi64ELi256ELi4ELb0ELb0EN7cutlass10bfloat16_tE19Flash_kernel_traitsILi32ELi64ELi256ELi4ES3_EELb1ELb0ELb0ELb0ELb1ELb1ELb1ELb1EEEvNS_16Flash_fwd_paramsE,@function
        .size           _ZN5flash24flash_fwd_splitkv_kernelI23Flash_fwd_kernel_traitsILi32ELi64ELi256ELi4ELb0ELb0EN7cutlass10bfloat16_tE19Flash_kernel_traitsILi32ELi64ELi256ELi4ES3_EELb1ELb0ELb0ELb0ELb1ELb1ELb1ELb1EEEvNS_16Flash_fwd_paramsE,(.L_x_4899 - _ZN5flash24flash_fwd_splitkv_kernelI23Flash_fwd_kernel_traitsILi32ELi64ELi256ELi4ELb0ELb0EN7cutlass10bfloat16_tE19Flash_kernel_traitsILi32ELi64ELi256ELi4ES3_EELb1ELb0ELb0ELb0ELb1ELb1ELb1ELb1EEEvNS_16Flash_fwd_paramsE)
        .other          _ZN5flash24flash_fwd_splitkv_kernelI23Flash_fwd_kernel_traitsILi32ELi64ELi256ELi4ELb0ELb0EN7cutlass10bfloat16_tE19Flash_kernel_traitsILi32ELi64ELi256ELi4ES3_EELb1ELb0ELb0ELb0ELb1ELb1ELb1ELb1EEEvNS_16Flash_fwd_paramsE,@"STO_CUDA_ENTRY STV_DEFAULT"
_ZN5flash24flash_fwd_splitkv_kernelI23Flash_fwd_kernel_traitsILi32ELi64ELi256ELi4ELb0ELb0EN7cutlass10bfloat16_tE19Flash_kernel_traitsILi32ELi64ELi256ELi4ES3_EELb1ELb0ELb0ELb0ELb1ELb1ELb1ELb1EEEvNS_16Flash_fwd_paramsE:
.text._ZN5flash24flash_fwd_splitkv_kernelI23Flash_fwd_kernel_traitsILi32ELi64ELi256ELi4ELb0ELb0EN7cutlass10bfloat16_tE19Flash_kernel_traitsILi32ELi64ELi256ELi4ES3_EELb1ELb0ELb0ELb0ELb1ELb1ELb1ELb1EEEvNS_16Flash_fwd_paramsE:
[----:B------:R-:W1:Y:S08]  /*0000*/  LDC R1, c[0x0][0x37c] ;  /* 0x0000df00ff017b82 */ /* 0x000e700000000800 */
[----:B------:R-:W2:Y:S01]  /*0010*/  LDC R18, c[0x0][0x3e0] ;  /* 0x0000f800ff127b82 */ /* 0x000ea20000000800 */
[----:B------:R-:W3:Y:S01]  /*0020*/  LDCU.64 UR8, c[0x0][0x460] ;  /* 0x00008c00ff0877ac */ /* 0x000ee20008000a00 */
[----:B------:R-:W-:-:S02]  /*0030*/  IMAD.MOV.U32 R25, RZ, RZ, -0x1 ;  /* 0xffffffffff197424 */ /* 0x000fc400078e00ff */
[----:B-1----:R-:W-:Y:S01]  /*0040*/  VIADD R1, R1, 0xfffffff8 ;  /* 0xfffffff801017836 */ /* 0x002fe20000000000 */
[----:B------:R-:W1:Y:S03]  /*0050*/  LDCU.64 UR6, c[0x0][0x358] ;  /* 0x00006b00ff0677ac */ /* 0x000e660008000a00 */
[----:B------:R-:W4:Y:S01]  /*0060*/  S2UR UR10, SR_CTAID.Z ;  /* 0x00000000000a79c3 */ /* 0x000f220000002700 */
[----:B------:R-:W1:Y:S07]  /*0070*/  LDCU.64 UR4, c[0x0][0x470] ;  /* 0x00008e00ff0477ac */ /* 0x000e6e0008000a00 */
[----:B------:R-:W1:Y:S01]  /*0080*/  LDC.64 R4, c[0x0][0x478] ;  /* 0x00011e00ff047b82 */ /* 0x000e620000000a00 */
[----:B---3--:R-:W-:-:S04]  /*0090*/  ISETP.NE.U32.AND P1, PT, RZ, UR8, PT ;  /* 0x00000008ff007c0c */ /* 0x008fc8000bf25070 */
[----:B------:R-:W-:Y:S01]  /*00a0*/  ISETP.NE.AND.EX P1, PT, RZ, UR9, PT, P1 ;  /* 0x00000009ff007c0c */ /* 0x000fe2000bf25310 */
[----:B--2---:R-:W2:Y:S01]  /*00b0*/  I2F.U32.RP R2, R18 ;  /* 0x0000001200027306 */ /* 0x004ea20000209000 */
[----:B------:R-:W-:-:S07]  /*00c0*/  ISETP.NE.U32.AND P4, PT, R18, RZ, PT ;  /* 0x000000ff1200720c */ /* 0x000fce0003f85070 */
[----:B--2---:R-:W2:Y:S02]  /*00d0*/  MUFU.RCP R2, R2 ;  /* 0x0000000200027308 */ /* 0x004ea40000001000 */
[----:B--2---:R-:W-:-:S06]  /*00e0*/  VIADD R2, R2, 0xffffffe ;  /* 0x0ffffffe02027836 */ /* 0x004fcc0000000000 */
[----:B------:R-:W2:Y:S02]  /*00f0*/  F2I.FTZ.U32.TRUNC.NTZ R3, R2 ;  /* 0x0000000200037305 */ /* 0x000ea4000021f000 */
[----:B--2---:R-:W-:Y:S02]  /*0100*/  IMAD.MOV R0, RZ, RZ, -R3 ;  /* 0x000000ffff007224 */ /* 0x004fe400078e0a03 */
[----:B------:R-:W-:Y:S02]  /*0110*/  IMAD.MOV.U32 R2, RZ, RZ, RZ ;  /* 0x000000ffff027224 */ /* 0x000fe400078e00ff */
[----:B------:R-:W-:-:S04]  /*0120*/  IMAD R0, R0, R18, RZ ;  /* 0x0000001200007224 */ /* 0x000fc800078e02ff */
[----:B------:R-:W-:-:S06]  /*0130*/  IMAD.HI.U32 R2, R3, R0, R2 ;  /* 0x0000000003027227 */ /* 0x000fcc00078e0002 */
[----:B----4-:R-:W-:Y:S02]  /*0140*/  IMAD.HI.U32 R224, R2, UR10, RZ ;  /* 0x0000000a02e07c27 */ /* 0x010fe4000f8e00ff */
[----:B------:R-:W2:Y:S02]  /*0150*/  LDC.64 R2, c[0x0][0x460] ;  /* 0x00011800ff027b82 */ /* 0x000ea40000000a00 */
        /* <DEDUP_REMOVED lines=10> */
[----:B------:R-:W-:Y:S02]  /*0200*/  @!P4 LOP3.LUT R224, RZ, R18, RZ, 0x33, !PT ;  /* 0x00000012ffe0c212 */ /* 0x000fe400078e33ff */
[----:B------:R-:W-:-:S03]  /*0210*/  ISETP.NE.AND.EX P2, PT, R5, RZ, PT, P0 ;  /* 0x000000ff0500720c */ /* 0x000fc60003f45300 */
[----:B--2---:R-:W-:-:S05]  /*0220*/  IMAD.WIDE.U32 R2, R224, 0x4, R2 ;  /* 0x00000004e0027825 */ /* 0x004fca00078e0002 */
[----:B------:R-:W2:Y:S04]  /*0230*/  @P1 LDG.E R25, desc[UR6][R2.64] ;  /* 0x0000000602191981 */ /* 0x000ea8000c1e1900 */
[----:B------:R1:W2:Y:S01]  /*0240*/  @P3 LDG.E R0, desc[UR6][R2.64+0x4] ;  /* 0x0000040602003981 */ /* 0x0002a2000c1e1900 */
[----:B------:R-:W-:Y:S01]  /*0250*/  ISETP.NE.U32.AND P0, PT, RZ, UR4, PT ;  /* 0x00000004ff007c0c */ /* 0x000fe2000bf05070 */
[----:B------:R-:W-:Y:S01]  /*0260*/  IMAD.SHL.U32 R12, R224, 0x4, RZ ;  /* 0x00000004e00c7824 */ /* 0x000fe200078e00ff */
[----:B------:R-:W-:Y:S01]  /*0270*/  SHF.R.U32.HI R13, RZ, 0x1e, R224 ;  /* 0x0000001eff0d7819 */ /* 0x000fe200000116e0 */
[----:B------:R-:W-:Y:S01]  /*0280*/  IMAD.MOV.U32 R8, RZ, RZ, RZ ;  /* 0x000000ffff087224 */ /* 0x000fe200078e00ff */
[----:B------:R-:W-:Y:S02]  /*0290*/  ISETP.NE.AND.EX P5, PT, RZ, UR5, PT, P0 ;  /* 0x00000005ff007c0c */ /* 0x000fe4000bfa5300 */
[----:B------:R-:W-:-:S04]  /*02a0*/  IADD3 R94, P1, PT, R12, UR4, RZ ;  /* 0x000000040c5e7c10 */ /* 0x000fc8000ff3e0ff */
[----:B------:R-:W-:-:S07]  /*02b0*/  IADD3.X R95, PT, PT, R13, UR5, RZ, P1, !PT ;  /* 0x000000050d5f7c10 */ /* 0x000fce0008ffe4ff */
[----:B------:R-:W5:Y:S01]  /*02c0*/  @P5 LDG.E R8, desc[UR6][R94.64] ;  /* 0x000000065e085981 */ /* 0x000f62000c1e1900 */
[----:B-1----:R-:W-:-:S05]  /*02d0*/  @P2 IADD3 R2, P0, PT, R12, R4, RZ ;  /* 0x000000040c022210 */ /* 0x002fca0007f1e0ff */
[----:B------:R-:W-:Y:S02]  /*02e0*/  @P2 IMAD.X R3, R13, 0x1, R5, P0 ;  /* 0x000000010d032824 */ /* 0x000fe400000e0605 */
[----:B------:R-:W1:Y:S01]  /*02f0*/  LDC.64 R4, c[0x0][0x468] ;  /* 0x00011a00ff047b82 */ /* 0x000e620000000a00 */
[----:B------:R-:W3:Y:S02]  /*0300*/  LDCU.U8 UR4, c[0x0][0x532] ;  /* 0x0000a640ff0477ac */ /* 0x000ee40008000000 */
[----:B------:R4:W5:Y:S05]  /*0310*/  @P2 LDG.E R17, desc[UR6][R2.64] ;  /* 0x0000000602112981 */ /* 0x00096a000c1e1900 */
[----:B------:R-:W2:Y:S01]  /*0320*/  @!P3 LDC R20, c[0x0][0x434] ;  /* 0x00010d00ff14bb82 */ /* 0x000ea20000000800 */
[----:B---3--:R-:W-:-:S02]  /*0330*/  ISETP.NE.AND P4, PT, RZ, UR4, PT ;  /* 0x00000004ff007c0c */ /* 0x008fc4000bf85270 */
[----:B-1----:R-:W-:-:S04]  /*0340*/  ISETP.EQ.U32.AND P0, PT, R4, RZ, PT ;  /* 0x000000ff0400720c */ /* 0x002fc80003f02070 */
[----:B------:R-:W-:Y:S02]  /*0350*/  ISETP.EQ.OR.EX P1, PT, R5, RZ, !P4, P0 ;  /* 0x000000ff0500720c */ /* 0x000fe40006722700 */
[----:B----4-:R-:W-:Y:S01]  /*0360*/  IADD3 R2, P0, PT, R12, R4, RZ ;  /* 0x000000040c027210 */ /* 0x010fe20007f1e0ff */
[----:B------:R-:W1:Y:S04]  /*0370*/  S2R R27, SR_CTAID.X ;  /* 0x00000000001b7919 */ /* 0x000e680000002500 */
[----:B------:R-:W-:Y:S01]  /*0380*/  IMAD.X R3, R13, 0x1, R5, P0 ;  /* 0x000000010d037824 */ /* 0x000fe200000e0605 */
[----:B------:R-:W-:-:S04]  /*0390*/  ISETP.NE.U32.AND P0, PT, R4, RZ, PT ;  /* 0x000000ff0400720c */ /* 0x000fc80003f05070 */
[----:B------:R-:W-:-:S13]  /*03a0*/  ISETP.NE.AND.EX P0, PT, R5, RZ, PT, P0 ;  /* 0x000000ff0500720c */ /* 0x000fda0003f05300 */
[----:B------:R-:W3:Y:S01]  /*03b0*/  @!P0 LDC R9, c[0x0][0x438] ;  /* 0x00010e00ff098b82 */ /* 0x000ee20000000800 */
[----:B------:R-:W-:-:S06]  /*03c0*/  IMAD.MOV.U32 R14, RZ, RZ, -0x1 ;  /* 0xffffffffff0e7424 */ /* 0x000fcc00078e00ff */
[----:B------:R4:W5:Y:S01]  /*03d0*/  @!P1 LDG.E R14, desc[UR6][R2.64] ;  /* 0x00000006020e9981 */ /* 0x000962000c1e1900 */
[----:B-1----:R-:W-:Y:S02]  /*03e0*/  IMAD.SHL.U32 R19, R27, 0x40, RZ ;  /* 0x000000401b137824 */ /* 0x002fe400078e00ff */
[----:B--2---:R-:W-:-:S05]  /*03f0*/  @P3 IMAD.IADD R20, R0, 0x1, -R25 ;  /* 0x0000000100143824 */ /* 0x004fca00078e0a19 */
[----:B------:R4:W-:Y:S01]  /*0400*/  STL [R1], R20 ;  /* 0x0000001401007387 */ /* 0x0009e20000100800 */
[----:B------:R-:W-:Y:S01]  /*0410*/  IMAD.MOV R0, RZ, RZ, -R224 ;  /* 0x000000ffff007224 */ /* 0x000fe200078e0ae0 */
[----:B------:R-:W-:-:S03]  /*0420*/  ISETP.GT.AND P1, PT, R20, R19, PT ;  /* 0x000000131400720c */ /* 0x000fc60003f24270 */
[----:B------:R-:W-:Y:S01]  /*0430*/  IMAD R24, R18, R0, UR10 ;  /* 0x0000000a12187e24 */ /* 0x000fe2000f8e0200 */
[----:B---3--:R-:W-:Y:S09]  /*0440*/  @!P0 BRA `(.L_x_2316) ;  /* 0x00000000000c8947 */ /* 0x008ff20003800000 */
[----:B------:R-:W2:Y:S02]  /*0450*/  @P4 LDG.E R0, desc[UR6][R2.64+0x4] ;  /* 0x0000040602004981 */ /* 0x000ea4000c1e1900 */
[----:B--2--5:R-:W-:-:S06]  /*0460*/  @P4 IADD3 R9, PT, PT, R0, -R14, RZ ;  /* 0x8000000e00094210 */ /* 0x024fcc0007ffe0ff */
[----:B------:R1:W5:Y:S02]  /*0470*/  @!P4 LDG.E R9, desc[UR6][R2.64] ;  /* 0x000000060209c981 */ /* 0x000364000c1e1900 */
.L_x_2316:
[----:B------:R-:W-:Y:S05]  /*0480*/  @!P1 EXIT ;  /* 0x000000000000994d */ /* 0x000fea0003800000 */
[----:B------:R-:W2:Y:S01]  /*0490*/  LDC R6, c[0x0][0x374] ;  /* 0x0000dd00ff067b82 */ /* 0x000ea20000000800 */
[--C-:B-----5:R-:W-:Y:S01]  /*04a0*/  IMAD.IADD R91, R9, 0x1, -R8.reuse ;  /* 0x00000001095b7824 */ /* 0x120fe200078e0a08 */
[----:B------:R-:W3:Y:S01]  /*04b0*/  S2R R119, SR_TID.X ;  /* 0x0000000000777919 */ /* 0x000ee20000002100 */
[----:B------:R-:W-:-:S05]  /*04c0*/  @P2 IMAD.IADD R103, R17, 0x1, -R8 ;  /* 0x0000000111672824 */ /* 0x000fca00078e0a08 */
[----:B------:R-:W4:Y:S01]  /*04d0*/  @!P2 LDC.64 R10, c[0x0][0x488] ;  /* 0x00012200ff0aab82 */ /* 0x000f220000000a00 */
[-C--:B--2---:R-:W-:Y:S02]  /*04e0*/  IABS R0, R6.reuse ;  /* 0x0000000600007213 */ /* 0x084fe40000000000 */
[----:B------:R-:W-:-:S03]  /*04f0*/  IABS R15, R6 ;  /* 0x00000006000f7213 */ /* 0x000fc60000000000 */
[----:B------:R-:W-:Y:S02]  /*0500*/  IMAD.MOV.U32 R4, RZ, RZ, R0 ;  /* 0x000000ffff047224 */ /* 0x000fe400078e0000 */
[----:B------:R-:W2:Y:S01]  /*0510*/  LDC R0, c[0x0][0x438] ;  /* 0x00010e00ff007b82 */ /* 0x000ea20000000800 */
[----:B----4-:R-:W-:Y:S01]  /*0520*/  @!P2 ISETP.NE.U32.AND P0, PT, R10, RZ, PT ;  /* 0x000000ff0a00a20c */ /* 0x010fe20003f05070 */
[----:B-1----:R-:W1:Y:S01]  /*0530*/  I2F.RP R2, R4 ;  /* 0x0000000400027306 */ /* 0x002e620000209400 */
[----:B------:R-:W4:Y:S02]  /*0540*/  S2R R10, SR_CTAID.Y ;  /* 0x00000000000a7919 */ /* 0x000f240000002600 */
[----:B------:R-:W-:-:S05]  /*0550*/  @!P2 ISETP.NE.AND.EX P0, PT, R11, RZ, PT, P0 ;  /* 0x000000ff0b00a20c */ /* 0x000fca0003f05300 */
[----:B-1----:R-:W1:Y:S01]  /*0560*/  MUFU.RCP R2, R2 ;  /* 0x0000000200027308 */ /* 0x002e620000001000 */
[----:B--2---:R-:W-:Y:S02]  /*0570*/  VIADD R0, R0, 0xff ;  /* 0x000000ff00007836 */ /* 0x004fe40000000000 */
[----:B-1----:R-:W-:-:S05]  /*0580*/  VIADD R2, R2, 0xffffffe ;  /* 0x0ffffffe02027836 */ /* 0x002fca0000000000 */
[----:B------:R1:W2:Y:S02]  /*0590*/  F2I.FTZ.U32.TRUNC.NTZ R3, R2 ;  /* 0x0000000200037305 */ /* 0x0002a4000021f000 */
[----:B-1----:R-:W-:-:S04]  /*05a0*/  SHF.R.S32.HI R2, RZ, 0x1f, R0 ;  /* 0x0000001fff027819 */ /* 0x002fc80000011400 */
[----:B------:R-:W-:Y:S01]  /*05b0*/  LEA.HI R0, R2, R0, RZ, 0x8 ;  /* 0x0000000002007211 */ /* 0x000fe200078f40ff */
[----:B--2---:R-:W-:-:S03]  /*05c0*/  IMAD.MOV R2, RZ, RZ, -R3 ;  /* 0x000000ffff027224 */ /* 0x004fc600078e0a03 */
        /* <DEDUP_REMOVED lines=8> */
[----:B------:R-:W-:Y:S02]  /*0650*/  IMAD.MOV.U32 R3, RZ, RZ, R0 ;  /* 0x000000ffff037224 */ /* 0x000fe400078e0000 */
[----:B------:R-:W-:Y:S02]  /*0660*/  IMAD.HI.U32 R0, R5, R2, RZ ;  /* 0x0000000205007227 */ /* 0x000fe400078e00ff */
[----:B------:R-:W1:Y:S02]  /*0670*/  LDC R5, c[0x0][0x508] ;  /* 0x00014200ff057b82 */ /* 0x000e640000000800 */
[----:B------:R-:W-:-:S05]  /*0680*/  IMAD R2, R0, R3, R2 ;  /* 0x0000000300027224 */ /* 0x000fca00078e0202 */
[----:B------:R-:W-:Y:S01]  /*0690*/  ISETP.GT.U32.AND P1, PT, R4, R2, PT ;  /* 0x000000020400720c */ /* 0x000fe20003f24070 */
[----:B------:R-:W2:-:S12]  /*06a0*/  @!P2 LDC R3, c[0x0][0x43c] ;  /* 0x00010f00ff03ab82 */ /* 0x000e980000000800 */
[----:B------:R-:W-:Y:S02]  /*06b0*/  @!P1 IMAD.IADD R2, R2, 0x1, -R4 ;  /* 0x0000000102029824 */ /* 0x000fe400078e0a04 */
[----:B------:R-:W-:-:S03]  /*06c0*/  @!P1 VIADD R0, R0, 0x1 ;  /* 0x0000000100009836 */ /* 0x000fc60000000000 */
[----:B------:R-:W-:Y:S02]  /*06d0*/  ISETP.GE.U32.AND P4, PT, R2, R4, PT ;  /* 0x000000040200720c */ /* 0x000fe40003f86070 */
[----:B------:R-:W-:-:S04]  /*06e0*/  LOP3.LUT R2, R7, R6, RZ, 0x3c, !PT ;  /* 0x0000000607027212 */ /* 0x000fc800078e3cff */
[----:B------:R-:W-:Y:S02]  /*06f0*/  ISETP.GE.AND P3, PT, R2, RZ, PT ;  /* 0x000000ff0200720c */ /* 0x000fe40003f66270 */
[----:B--2---:R-:W-:Y:S02]  /*0700*/  @!P2 SEL R3, R3, RZ, P0 ;  /* 0x000000ff0303a207 */ /* 0x004fe40000000000 */
[----:B------:R-:W-:-:S03]  /*0710*/  ISETP.NE.AND P0, PT, R6, RZ, PT ;  /* 0x000000ff0600720c */ /* 0x000fc60003f05270 */
[----:B------:R-:W-:Y:S02]  /*0720*/  @!P2 IMAD.IADD R103, R91, 0x1, R3 ;  /* 0x000000015b67a824 */ /* 0x000fe400078e0203 */
[----:B------:R-:W-:Y:S02]  /*0730*/  @P4 VIADD R0, R0, 0x1 ;  /* 0x0000000100004836 */ /* 0x000fe40000000000 */
[----:B------:R-:W-:Y:S02]  /*0740*/  VIADD R4, R103, 0xff ;  /* 0x000000ff67047836 */ /* 0x000fe40000000000 */
[----:B------:R-:W-:-:S03]  /*0750*/  @!P3 IMAD.MOV R0, RZ, RZ, -R0 ;  /* 0x000000ffff00b224 */ /* 0x000fc600078e0a00 */
[----:B------:R-:W-:Y:S02]  /*0760*/  IADD3 R2, PT, PT, R4, R19, -R20 ;  /* 0x0000001304027210 */ /* 0x000fe40007ffe814 */
[----:B------:R-:W-:Y:S02]  /*0770*/  @!P0 LOP3.LUT R0, RZ, R6, RZ, 0x33, !PT ;  /* 0x00000006ff008212 */ /* 0x000fe400078e33ff */
[----:B-1----:R-:W-:Y:S02]  /*0780*/  IADD3 R2, PT, PT, R2, 0x40, R5 ;  /* 0x0000004002027810 */ /* 0x002fe40007ffe005 */
[----:B------:R-:W-:Y:S01]  /*0790*/  SHF.R.S32.HI R5, RZ, 0x1f, R4 ;  /* 0x0000001fff057819 */ /* 0x000fe20000011404 */
[----:B----4-:R-:W-:Y:S01]  /*07a0*/  IMAD R223, R0, R10, RZ ;  /* 0x0000000a00df7224 */ /* 0x010fe200078e02ff */
[----:B------:R-:W-:Y:S02]  /*07b0*/  SHF.R.S32.HI R3, RZ, 0x1f, R2 ;  /* 0x0000001fff037819 */ /* 0x000fe40000011402 */
[----:B------:R-:W-:-:S02]  /*07c0*/  LEA.HI R4, R5, R4, RZ, 0x8 ;  /* 0x0000000405047211 */ /* 0x000fc400078f40ff */
[----:B------:R-:W-:Y:S02]  /*07d0*/  LEA.HI R2, R3, R2, RZ, 0x8 ;  /* 0x0000000203027211 */ /* 0x000fe400078f40ff */
[----:B------:R-:W-:Y:S02]  /*07e0*/  SHF.R.S32.HI R3, RZ, 0x8, R4 ;  /* 0x00000008ff037819 */ /* 0x000fe40000011404 */
[----:B------:R-:W-:Y:S02]  /*07f0*/  SHF.R.S32.HI R2, RZ, 0x8, R2 ;  /* 0x00000008ff027819 */ /* 0x000fe40000011402 */
[----:B------:R-:W-:-:S04]  /*0800*/  VIADDMNMX R0, R223, R0, R3, PT ;  /* 0x00000000df007246 */ /* 0x000fc80003800103 */
[----:B------:R-:W-:-:S04]  /*0810*/  VIMNMX R216, PT, PT, R0, R2, PT ;  /* 0x0000000200d87248 */ /* 0x000fc80003fe0100 */
[----:B------:R-:W-:-:S13]  /*0820*/  ISETP.GE.AND P0, PT, R223, R216, PT ;  /* 0x000000d8df00720c */ /* 0x000fda0003f06270 */
[----:B---3--:R-:W-:Y:S05]  /*0830*/  @!P0 BRA `(.L_x_2317) ;  /* 0x0000000000b08947 */ /* 0x008fea0003800000 */
[----:B------:R-:W1:Y:S01]  /*0840*/  LDC.64 R2, c[0x0][0x430] ;  /* 0x00010c00ff027b82 */ /* 0x000e620000000a00 */
[----:B------:R-:W2:Y:S01]  /*0850*/  LDCU UR4, c[0x0][0x44c] ;  /* 0x00008980ff0477ac */ /* 0x000ea20008000800 */
[----:B------:R-:W-:Y:S01]  /*0860*/  SHF.R.U32.HI R7, RZ, 0x3, R119 ;  /* 0x00000003ff077819 */ /* 0x000fe20000011677 */
[----:B------:R-:W3:Y:S04]  /*0870*/  LDCU.64 UR8, c[0x0][0x3f8] ;  /* 0x00007f00ff0877ac */ /* 0x000ee80008000a00 */
[C---:B------:R-:W-:Y:S02]  /*0880*/  VIADD R8, R7.reuse, 0x20 ;  /* 0x0000002007087836 */ /* 0x040fe40000000000 */
[----:B------:R-:W-:Y:S02]  /*0890*/  VIADD R9, R7, 0x10 ;  /* 0x0000001007097836 */ /* 0x000fe40000000000 */
[----:B-1----:R-:W-:-:S02]  /*08a0*/  IMAD R0, R10, R2, R224 ;  /* 0x000000020a007224 */ /* 0x002fc400078e02e0 */
[----:B------:R-:W-:Y:S02]  /*08b0*/  IMAD.IADD R2, R20, 0x1, -R19 ;  /* 0x0000000114027824 */ /* 0x000fe400078e0a13 */
[----:B------:R-:W-:-:S03]  /*08c0*/  IMAD R0, R0, R18, R24 ;  /* 0x0000001200007224 */ /* 0x000fc600078e0218 */
[-C--:B------:R-:W-:Y:S01]  /*08d0*/  ISETP.GE.AND P5, PT, R8, R2.reuse, PT ;  /* 0x000000020800720c */ /* 0x080fe20003fa6270 */
[----:B------:R-:W-:Y:S01]  /*08e0*/  IMAD R6, R0, R3, R19 ;  /* 0x0000000300067224 */ /* 0x000fe200078e0213 */
[----:B------:R-:W-:Y:S01]  /*08f0*/  ISETP.GE.AND P6, PT, R9, R2, PT ;  /* 0x000000020900720c */ /* 0x000fe20003fc6270 */
[----:B------:R-:W-:Y:S02]  /*0900*/  VIADD R8, R7, 0x30 ;  /* 0x0000003007087836 */ /* 0x000fe40000000000 */
[----:B--2---:R-:W-:Y:S01]  /*0910*/  IMAD R0, R6, UR4, RZ ;  /* 0x0000000406007c24 */ /* 0x004fe2000f8e02ff */
[----:B------:R-:W1:Y:S04]  /*0920*/  LDCU.64 UR4, c[0x0][0x428] ;  /* 0x00008500ff0477ac */ /* 0x000e680008000a00 */
[----:B------:R-:W-:-:S04]  /*0930*/  LEA R3, P0, R119, R0, 0x2 ;  /* 0x0000000077037211 */ /* 0x000fc800078010ff */
[----:B------:R-:W-:Y:S02]  /*0940*/  LEA.HI.X.SX32 R5, R0, RZ, 0x1, P0 ;  /* 0x000000ff00057211 */ /* 0x000fe400000f0eff */
[----:B---3--:R-:W-:Y:S02]  /*0950*/  LEA R4, P0, R3, UR8, 0x2 ;  /* 0x0000000803047c11 */ /* 0x008fe4000f8010ff */
[----:B------:R-:W-:Y:S02]  /*0960*/  LOP3.LUT P1, R0, R119, 0x7, RZ, 0xc0, !PT ;  /* 0x0000000777007812 */ /* 0x000fe4000782c0ff */
[----:B------:R-:W-:Y:S02]  /*0970*/  LEA.HI.X R5, R3, UR9, R5, 0x2, P0 ;  /* 0x0000000903057c11 */ /* 0x000fe400080f1405 */
[CC--:B------:R-:W-:Y:S02]  /*0980*/  ISETP.GE.AND P0, PT, R7.reuse, R2.reuse, PT ;  /* 0x000000020700720c */ /* 0x0c0fe40003f06270 */
[----:B------:R-:W-:Y:S01]  /*0990*/  ISETP.GE.OR P3, PT, R7, R2, P1 ;  /* 0x000000020700720c */ /* 0x000fe20000f66670 */
[----:B------:R2:W-:Y:S01]  /*09a0*/  @!P6 STG.E.128 desc[UR6][R4.64+0x800], RZ ;  /* 0x000800ff0400e986 */ /* 0x0005e2000c101d06 */
[----:B------:R-:W-:-:S02]  /*09b0*/  ISETP.NE.OR P2, PT, R0, RZ, P6 ;  /* 0x000000ff0000720c */ /* 0x000fc40003745670 */
[----:B------:R-:W-:Y:S01]  /*09c0*/  ISETP.NE.OR P1, PT, R0, RZ, P5 ;  /* 0x000000ff0000720c */ /* 0x000fe20002f25670 */
[----:B------:R2:W-:Y:S01]  /*09d0*/  @!P5 STG.E.128 desc[UR6][R4.64+0x1000], RZ ;  /* 0x001000ff0400d986 */ /* 0x0005e2000c101d06 */
[----:B------:R-:W-:-:S04]  /*09e0*/  IADD3 R3, P4, PT, R6, R7, RZ ;  /* 0x0000000706037210 */ /* 0x000fc80007f9e0ff */
[----:B------:R-:W-:Y:S01]  /*09f0*/  LEA.HI.X.SX32 R6, R6, RZ, 0x1, P4 ;  /* 0x000000ff06067211 */ /* 0x000fe200020f0eff */
[----:B------:R2:W-:Y:S01]  /*0a00*/  @!P0 STG.E.128 desc[UR6][R4.64], RZ ;  /* 0x000000ff04008986 */ /* 0x0005e2000c101d06 */
[----:B------:R-:W-:Y:S01]  /*0a10*/  ISETP.GE.AND P0, PT, R8, R2, PT ;  /* 0x000000020800720c */ /* 0x000fe20003f06270 */
[----:B------:R-:W-:Y:S01]  /*0a20*/  @!P3 IMAD.MOV.U32 R8, RZ, RZ, -0x800000 ;  /* 0xff800000ff08b424 */ /* 0x000fe200078e00ff */
[----:B-1----:R-:W-:Y:S01]  /*0a30*/  LEA R2, P4, R3, UR4, 0x2 ;  /* 0x0000000403027c11 */ /* 0x002fe2000f8810ff */
[----:B------:R-:W-:-:S03]  /*0a40*/  @!P2 IMAD.MOV.U32 R7, RZ, RZ, -0x800000 ;  /* 0xff800000ff07a424 */ /* 0x000fc600078e00ff */
[----:B------:R-:W-:Y:S01]  /*0a50*/  LEA.HI.X R3, R3, UR5, R6, 0x2, P4 ;  /* 0x0000000503037c11 */ /* 0x000fe2000a0f1406 */
[----:B------:R-:W-:-:S06]  /*0a60*/  @!P1 IMAD.MOV.U32 R6, RZ, RZ, -0x800000 ;  /* 0xff800000ff069424 */ /* 0x000fcc00078e00ff */
[----:B------:R2:W-:Y:S01]  /*0a70*/  @!P0 STG.E.128 desc[UR6][R4.64+0x1800], RZ ;  /* 0x001800ff04008986 */ /* 0x0005e2000c101d06 */
[----:B------:R-:W-:-:S03]  /*0a80*/  ISETP.NE.OR P0, PT, R0, RZ, P0 ;  /* 0x000000ff0000720c */ /* 0x000fc60000705670 */
[----:B------:R2:W-:Y:S04]  /*0a90*/  @!P2 STG.E desc[UR6][R2.64+0x40], R7 ;  /* 0x000040070200a986 */ /* 0x0005e8000c101906 */
[----:B------:R2:W-:Y:S04]  /*0aa0*/  @!P1 STG.E desc[UR6][R2.64+0x80], R6 ;  /* 0x0000800602009986 */ /* 0x0005e8000c101906 */
[----:B------:R2:W-:Y:S02]  /*0ab0*/  @!P3 STG.E desc[UR6][R2.64], R8 ;  /* 0x000000080200b986 */ /* 0x0005e4000c101906 */
[----:B------:R-:W-:Y:S05]  /*0ac0*/  @P0 EXIT ;  /* 0x000000000000094d */ /* 0x000fea0003800000 */
[----:B------:R-:W-:-:S05]  /*0ad0*/  MOV R0, 0xff800000 ;  /* 0xff80000000007802 */ /* 0x000fca0000000f00 */
[----:B------:R-:W-:Y:S01]  /*0ae0*/  STG.E desc[UR6][R2.64+0xc0], R0 ;  /* 0x0000c00002007986 */ /* 0x000fe2000c101906 */
[----:B------:R-:W-:Y:S05]  /*0af0*/  EXIT ;  /* 0x000000000000794d */ /* 0x000fea0003800000 */
.L_x_2317:
        /* <DEDUP_REMOVED lines=9> */
.L_x_2318:
        /* <DEDUP_REMOVED lines=10> */
[----:B--2---:R-:W-:-:S02]  /*0c30*/  IABS R5, R11 ;  /* 0x0000000b00057213 */ /* 0x004fc40000000000 */
[----:B------:R-:W-:Y:S02]  /*0c40*/  ISETP.NE.AND P3, PT, R11, RZ, PT ;  /* 0x000000ff0b00720c */ /* 0x000fe40003f65270 */
        /* <DEDUP_REMOVED lines=16> */
[----:B------:R-:W-:-:S04]  /*0d50*/  LOP3.LUT R2, R10, R11, RZ, 0x3c, !PT ;  /* 0x0000000b0a027212 */ /* 0x000fc800078e3cff */
[----:B------:R-:W-:Y:S01]  /*0d60*/  ISETP.GE.AND P2, PT, R2, RZ, PT ;  /* 0x000000ff0200720c */ /* 0x000fe20003f46270 */
[----:B---3--:R-:W-:-:S03]  /*0d70*/  IMAD.WIDE.U32 R2, R224, UR4, RZ ;  /* 0x00000004e0027c25 */ /* 0x008fc6000f8e00ff */
[----:B------:R-:W-:-:S03]  /*0d80*/  LEA R181, P0, R2, UR12, 0x2 ;  /* 0x0000000c02b57c11 */ /* 0x000fc6000f8010ff */
[----:B------:R-:W-:-:S05]  /*0d90*/  @P1 VIADD R0, R0, 0x1 ;  /* 0x0000000100001836 */ /* 0x000fca0000000000 */
        /* <DEDUP_REMOVED lines=11> */
[----:B------:R-:W-:Y:S01]  /*0e50*/  IABS R5, R24 ;  /* 0x0000001800057213 */ /* 0x000fe20000000000 */
[----:B------:R-:W-:Y:S01]  /*0e60*/  IMAD.MOV R7, RZ, RZ, -R7 ;  /* 0x000000ffff077224 */ /* 0x000fe200078e0a07 */
[----:B------:R-:W-:Y:S02]  /*0e70*/  MOV R20, UR14 ;  /* 0x0000000e00147c02 */ /* 0x000fe40008000f00 */
[----:B------:R-:W-:Y:S01]  /*0e80*/  ISETP.NE.AND P2, PT, R23, RZ, PT ;  /* 0x000000ff1700720c */ /* 0x000fe20003f45270 */
[----:B------:R-:W-:Y:S01]  /*0e90*/  IMAD R7, R11, R7, R10 ;  /* 0x000000070b077224 */ /* 0x000fe200078e020a */
        /* <DEDUP_REMOVED lines=16> */
[----:B------:R-:W-:-:S13]  /*0fa0*/  ISETP.GE.U32.AND P1, PT, R0, R8, PT ;  /* 0x000000080000720c */ /* 0x000fda0003f26070 */
[----:B------:R-:W-:-:S05]  /*0fb0*/  @P1 IADD3 R6, PT, PT, R6, 0x1, RZ ;  /* 0x0000000106061810 */ /* 0x000fca0007ffe0ff */
[----:B------:R-:W-:Y:S01]  /*0fc0*/  IMAD.MOV.U32 R22, RZ, RZ, R6 ;  /* 0x000000ffff167224 */ /* 0x000fe200078e0006 */
[----:B------:R-:W-:Y:S02]  /*0fd0*/  SHF.R.S32.HI R6, RZ, 0x1f, R7 ;  /* 0x0000001fff067819 */ /* 0x000fe40000011407 */
[----:B---3--:R-:W-:Y:S01]  /*0fe0*/  SHF.R.S32.HI R2, RZ, 0x1f, R4 ;  /* 0x0000001fff027819 */ /* 0x008fe20000011404 */
[----:B------:R-:W-:-:S04]  /*0ff0*/  IMAD.WIDE.U32 R8, R4, UR8, RZ ;  /* 0x0000000804087c25 */ /* 0x000fc8000f8e00ff */
[C---:B------:R-:W-:Y:S02]  /*1000*/  IMAD R3, R2.reuse, UR8, RZ ;  /* 0x0000000802037c24 */ /* 0x040fe4000f8e02ff */
[----:B-1----:R-:W-:Y:S02]  /*1010*/  IMAD R0, R2, UR4, RZ ;  /* 0x0000000402007c24 */ /* 0x002fe4000f8e02ff */
[C---:B------:R-:W-:Y:S01]  /*1020*/  IMAD R3, R4.reuse, UR9, R3 ;  /* 0x0000000904037c24 */ /* 0x040fe2000f8e0203 */
[----:B------:R-:W1:Y:S01]  /*1030*/  LDCU.128 UR8, c[0x0][0x3d0] ;  /* 0x00007a00ff0877ac */ /* 0x000e620008000c00 */
[----:B------:R-:W-:Y:S01]  /*1040*/  IMAD R2, R4, UR5, R0 ;  /* 0x0000000504027c24 */ /* 0x000fe2000f8e0200 */
[----:B------:R-:W-:Y:S01]  /*1050*/  LOP3.LUT R0, R24, R23, RZ, 0x3c, !PT ;  /* 0x0000001718007212 */ /* 0x000fe200078e3cff */
[----:B------:R-:W-:Y:S01]  /*1060*/  IMAD.WIDE.U32 R4, R4, UR4, RZ ;  /* 0x0000000404047c25 */ /* 0x000fe2000f8e00ff */
[----:B------:R-:W2:Y:S01]  /*1070*/  LDCU.64 UR4, c[0x0][0x3c0] ;  /* 0x00007800ff0477ac */ /* 0x000ea20008000a00 */
[----:B------:R-:W-:-:S02]  /*1080*/  IADD3 R3, PT, PT, R9, R3, RZ ;  /* 0x0000000309037210 */ /* 0x000fc40007ffe0ff */
[----:B------:R-:W-:Y:S01]  /*1090*/  ISETP.GE.AND P3, PT, R0, RZ, PT ;  /* 0x000000ff0000720c */ /* 0x000fe20003f66270 */
[----:B------:R-:W-:Y:S01]  /*10a0*/  IMAD.MOV.U32 R0, RZ, RZ, R22 ;  /* 0x000000ffff007224 */ /* 0x000fe200078e0016 */
[----:B------:R-:W-:Y:S01]  /*10b0*/  LOP3.LUT R23, RZ, R23, RZ, 0x33, !PT ;  /* 0x00000017ff177212 */ /* 0x000fe200078e33ff */
[----:B------:R-:W-:Y:S01]  /*10c0*/  IMAD.IADD R5, R5, 0x1, R2 ;  /* 0x0000000105057824 */ /* 0x000fe200078e0202 */
[----:B------:R-:W-:Y:S01]  /*10d0*/  MOV R2, R8 ;  /* 0x0000000800027202 */ /* 0x000fe20000000f00 */
[----:B------:R-:W-:-:S04]  /*10e0*/  IMAD R9, R6, R20, RZ ;  /* 0x0000001406097224 */ /* 0x000fc800078e02ff */
[C---:B------:R-:W-:Y:S02]  /*10f0*/  IMAD R10, R7.reuse, R21, R9 ;  /* 0x00000015070a7224 */ /* 0x040fe400078e0209 */
[----:B------:R-:W-:Y:S02]  /*1100*/  IMAD.WIDE.U32 R2, R7, R20, R2 ;  /* 0x0000001407027225 */ /* 0x000fe400078e0002 */
[----:B------:R-:W-:Y:S02]  /*1110*/  @!P3 IADD3 R0, PT, PT, -R0, RZ, RZ ;  /* 0x000000ff0000b210 */ /* 0x000fe40007ffe1ff */
[----:B--2---:R-:W-:Y:S01]  /*1120*/  MOV R18, UR4 ;  /* 0x0000000400127c02 */ /* 0x004fe20008000f00 */
[----:B------:R-:W-:Y:S01]  /*1130*/  IMAD.U32 R19, RZ, RZ, UR5 ;  /* 0x00000005ff137e24 */ /* 0x000fe2000f8e00ff */
[----:B------:R-:W-:-:S03]  /*1140*/  SEL R8, R23, R0, !P2 ;  /* 0x0000000017087207 */ /* 0x000fc60005000000 */
[----:B------:R-:W-:Y:S01]  /*1150*/  IMAD R6, R6, R18, RZ ;  /* 0x0000001206067224 */ /* 0x000fe200078e02ff */
[----:B------:R-:W-:-:S03]  /*1160*/  SHF.R.S32.HI R0, RZ, 0x1f, R8 ;  /* 0x0000001fff007819 */ /* 0x000fc60000011408 */
        /* <DEDUP_REMOVED lines=17> */
.L_x_2319:
        /* <DEDUP_REMOVED lines=16> */
.L_x_2321:
[----:B------:R-:W2:Y:S01]  /*1380*/  LDC.64 R20, c[0x0][0x3b8] ;  /* 0x0000ee00ff147b82 */ /* 0x000ea20000000a00 */
[----:B-1----:R-:W-:-:S05]  /*1390*/  IADD3 R2, PT, PT, R8, R14, RZ ;  /* 0x0000000e08027210 */ /* 0x002fca0007ffe0ff */
[C---:B--2---:R-:W-:Y:S02]  /*13a0*/  IMAD R0, R2.reuse, R21, RZ ;  /* 0x0000001502007224 */ /* 0x044fe400078e02ff */
[----:B------:R-:W-:-:S05]  /*13b0*/  IMAD.WIDE.U32 R2, R2, R20, RZ ;  /* 0x0000001402027225 */ /* 0x000fca00078e00ff */
[----:B------:R-:W-:Y:S02]  /*13c0*/  IADD3 R12, PT, PT, R3, R0, RZ ;  /* 0x00000000030c7210 */ /* 0x000fe40007ffe0ff */
[----:B------:R-:W-:Y:S02]  /*13d0*/  MOV R7, R2 ;  /* 0x0000000200077202 */ /* 0x000fe40000000f00 */
.L_x_2322:
        /* <DEDUP_REMOVED lines=15> */
.L_x_2323:
[----:B------:R-:W1:Y:S01]  /*14d0*/  LDC.64 R18, c[0x0][0x3c0] ;  /* 0x0000f000ff127b82 */ /* 0x000e620000000a00 */
[----:B------:R-:W-:-:S05]  /*14e0*/  IADD3 R0, PT, PT, R8, R14, RZ ;  /* 0x0000000e08007210 */ /* 0x000fca0007ffe0ff */
[C---:B-1---5:R-:W-:Y:S02]  /*14f0*/  IMAD R4, R0.reuse, R19, RZ ;  /* 0x0000001300047224 */ /* 0x062fe400078e02ff */
[----:B------:R-:W-:-:S05]  /*1500*/  IMAD.WIDE.U32 R2, R0, R18, RZ ;  /* 0x0000001200027225 */ /* 0x000fca00078e00ff */
[----:B------:R-:W-:Y:S02]  /*1510*/  IADD3 R6, PT, PT, R3, R4, RZ ;  /* 0x0000000403067210 */ /* 0x000fe40007ffe0ff */
[----:B------:R-:W-:-:S07]  /*1520*/  MOV R5, R2 ;  /* 0x0000000200057202 */ /* 0x000fce0000000f00 */
.L_x_2324:
[----:B------:R-:W1:Y:S01]  /*1530*/  LDC R23, c[0x0][0x3e8] ;  /* 0x0000fa00ff177b82 */ /* 0x000e620000000800 */
[----:B------:R-:W-:Y:S02]  /*1540*/  IABS R4, R24 ;  /* 0x0000001800047213 */ /* 0x000fe40000000000 */
[----:B------:R-:W-:Y:S02]  /*1550*/  CS2R R180, SRZ ;  /* 0x0000000000b47805 */ /* 0x000fe4000001ff00 */
[----:B------:R-:W-:-:S03]  /*1560*/  LEA R9, R216, 0xffffff00, 0x8 ;  /* 0xffffff00d8097811 */ /* 0x000fc600078e40ff */
[----:B------:R-:W2:Y:S01]  /*1570*/  LDC.64 R10, c[0x0][0x3d8] ;  /* 0x0000f600ff0a7b82 */ /* 0x000ea20000000a00 */
        /* <DEDUP_REMOVED lines=13> */
[C---:B------:R-:W-:Y:S01]  /*1650*/  IMAD R2, R8.reuse, R3, R2 ;  /* 0x0000000308027224 */ /* 0x040fe200078e0202 */
[----:B------:R-:W-:Y:S02]  /*1660*/  MOV R3, R6 ;  /* 0x0000000600037202 */ /* 0x000fe40000000f00 */
[----:B------:R-:W-:Y:S01]  /*1670*/  MOV R6, R7 ;  /* 0x0000000700067202 */ /* 0x000fe20000000f00 */
[----:B------:R-:W-:Y:S01]  /*1680*/  IMAD.MOV.U32 R7, RZ, RZ, R12 ;  /* 0x000000ffff077224 */ /* 0x000fe200078e000c */
[----:B------:R-:W-:Y:S01]  /*1690*/  ISETP.GT.U32.AND P0, PT, R8, R2, PT ;  /* 0x000000020800720c */ /* 0x000fe20003f04070 */
[----:B------:R-:W1:Y:S02]  /*16a0*/  LDC.64 R12, c[0x0][0x3d0] ;  /* 0x0000f400ff0c7b82 */ /* 0x000e640000000a00 */
[----:B------:R-:W-:-:S10]  /*16b0*/  IMAD.WIDE.U32 R6, R9, R20, R6 ;  /* 0x0000001409067225 */ /* 0x000fd400078e0006 */
[----:B------:R-:W-:Y:S01]  /*16c0*/  @!P0 IMAD.IADD R2, R2, 0x1, -R8 ;  /* 0x0000000102028824 */ /* 0x000fe200078e0a08 */
[----:B------:R-:W-:-:S04]  /*16d0*/  @!P0 IADD3 R0, PT, PT, R0, 0x1, RZ ;  /* 0x0000000100008810 */ /* 0x000fc80007ffe0ff */
[----:B------:R-:W-:Y:S02]  /*16e0*/  ISETP.GE.U32.AND P1, PT, R2, R8, PT ;  /* 0x000000080200720c */ /* 0x000fe40003f26070 */
[-C--:B------:R-:W-:Y:S02]  /*16f0*/  LOP3.LUT R2, R24, R23.reuse, RZ, 0x3c, !PT ;  /* 0x0000001718027212 */ /* 0x080fe400078e3cff */
[----:B------:R-:W-:Y:S02]  /*1700*/  LOP3.LUT R23, RZ, R23, RZ, 0x33, !PT ;  /* 0x00000017ff177212 */ /* 0x000fe400078e33ff */
[----:B------:R-:W-:Y:S01]  /*1710*/  ISETP.GE.AND P3, PT, R2, RZ, PT ;  /* 0x000000ff0200720c */ /* 0x000fe20003f66270 */
[----:B------:R-:W-:Y:S01]  /*1720*/  IMAD.MOV.U32 R2, RZ, RZ, R5 ;  /* 0x000000ffff027224 */ /* 0x000fe200078e0005 */
[----:B------:R-:W-:-:S03]  /*1730*/  SHF.R.S32.HI R5, RZ, 0x1f, R9 ;  /* 0x0000001fff057819 */ /* 0x000fc60000011409 */
[----:B------:R-:W-:-:S04]  /*1740*/  IMAD.WIDE.U32 R2, R9, R18, R2 ;  /* 0x0000001209027225 */ /* 0x000fc800078e0002 */
[----:B------:R-:W-:Y:S02]  /*1750*/  @P1 VIADD R0, R0, 0x1 ;  /* 0x0000000100001836 */ /* 0x000fe40000000000 */
[C---:B------:R-:W-:Y:S02]  /*1760*/  IMAD R4, R5.reuse, R18, RZ ;  /* 0x0000001205047224 */ /* 0x040fe400078e02ff */
[----:B------:R-:W-:Y:S01]  /*1770*/  IMAD R5, R5, R20, RZ ;  /* 0x0000001405057224 */ /* 0x000fe200078e02ff */
[----:B------:R-:W-:Y:S01]  /*1780*/  MOV R22, R0 ;  /* 0x0000000000167202 */ /* 0x000fe20000000f00 */
[C---:B------:R-:W-:Y:S02]  /*1790*/  IMAD R4, R9.reuse, R19, R4 ;  /* 0x0000001309047224 */ /* 0x040fe400078e0204 */
[----:B------:R-:W-:Y:S02]  /*17a0*/  IMAD R9, R9, R21, R5 ;  /* 0x0000001509097224 */ /* 0x000fe400078e0205 */
[----:B------:R-:W-:-:S02]  /*17b0*/  IMAD.MOV.U32 R0, RZ, RZ, R22 ;  /* 0x000000ffff007224 */ /* 0x000fc400078e0016 */
[----:B------:R-:W-:Y:S01]  /*17c0*/  IMAD.IADD R5, R3, 0x1, R4 ;  /* 0x0000000103057824 */ /* 0x000fe200078e0204 */
[----:B------:R-:W-:Y:S01]  /*17d0*/  IADD3 R3, PT, PT, R7, R9, RZ ;  /* 0x0000000907037210 */ /* 0x000fe20007ffe0ff */
[----:B------:R-:W-:Y:S01]  /*17e0*/  IMAD.MOV.U32 R4, RZ, RZ, R2 ;  /* 0x000000ffff047224 */ /* 0x000fe200078e0002 */
[----:B------:R-:W-:Y:S02]  /*17f0*/  @!P3 IADD3 R0, PT, PT, -R0, RZ, RZ ;  /* 0x000000ff0000b210 */ /* 0x000fe40007ffe1ff */
[----:B------:R-:W-:Y:S02]  /*1800*/  MOV R2, R6 ;  /* 0x0000000600027202 */ /* 0x000fe40000000f00 */
[----:B------:R-:W-:-:S04]  /*1810*/  SEL R0, R23, R0, !P2 ;  /* 0x0000000017007207 */ /* 0x000fc80005000000 */
[----:B------:R-:W-:Y:S01]  /*1820*/  SHF.R.S32.HI R8, RZ, 0x1f, R0 ;  /* 0x0000001fff087819 */ /* 0x000fe20000011400 */
[----:B--2---:R-:W-:-:S04]  /*1830*/  IMAD.WIDE.U32 R4, R0, R10, R4 ;  /* 0x0000000a00047225 */ /* 0x004fc800078e0004 */
[C---:B------:R-:W-:Y:S01]  /*1840*/  IMAD R7, R8.reuse, R10, RZ ;  /* 0x0000000a08077224 */ /* 0x040fe200078e02ff */
[----:B------:R-:W-:Y:S01]  /*1850*/  MOV R9, R4 ;  /* 0x0000000400097202 */ /* 0x000fe20000000f00 */
[-C--:B-1----:R-:W-:Y:S02]  /*1860*/  IMAD R8, R8, R12.reuse, RZ ;  /* 0x0000000c08087224 */ /* 0x082fe400078e02ff */
[C---:B------:R-:W-:Y:S02]  /*1870*/  IMAD R6, R0.reuse, R11, R7 ;  /* 0x0000000b00067224 */ /* 0x040fe400078e0207 */
[----:B------:R-:W-:-:S04]  /*1880*/  IMAD.WIDE.U32 R2, R0, R12, R2 ;  /* 0x0000000c00027225 */ /* 0x000fc800078e0002 */
[----:B------:R-:W-:Y:S01]  /*1890*/  IMAD R0, R0, R13, R8 ;  /* 0x0000000d00007224 */ /* 0x000fe200078e0208 */
[----:B------:R-:W-:Y:S01]  /*18a0*/  MOV R7, R2 ;  /* 0x0000000200077202 */ /* 0x000fe20000000f00 */
[----:B------:R-:W-:-:S03]  /*18b0*/  IMAD.IADD R12, R5, 0x1, R6 ;  /* 0x00000001050c7824 */ /* 0x000fc600078e0206 */
[----:B------:R-:W-:-:S07]  /*18c0*/  IADD3 R8, PT, PT, R3, R0, RZ ;  /* 0x0000000003087210 */ /* 0x000fce0007ffe0ff */
.L_x_2320:
[----:B------:R-:W-:Y:S01]  /*18d0*/  IMAD.MOV.U32 R26, RZ, RZ, RZ ;  /* 0x000000ffff1a7224 */ /* 0x000fe200078e00ff */
[----:B------:R-:W-:Y:S01]  /*18e0*/  ISETP.NE.AND P0, PT, R25, -0x1, PT ;  /* 0xffffffff1900780c */ /* 0x000fe20003f05270 */
[----:B------:R-:W1:Y:S01]  /*18f0*/  LDC.64 R16, c[0x0][0x3b0] ;  /* 0x0000ec00ff107b82 */ /* 0x000e620000000a00 */
[----:B------:R-:W2:Y:S03]  /*1900*/  LDCU.64 UR4, c[0x0][0x3c8] ;  /* 0x00007900ff0477ac */ /* 0x000ea60008000a00 */
[----:B------:R3:W5:Y:S01]  /*1910*/  @P5 LDG.E R26, desc[UR6][R94.64] ;  /* 0x000000065e1a5981 */ /* 0x000762000c1e1900 */
[----:B------:R-:W-:Y:S01]  /*1920*/  IMAD.SHL.U32 R117, R119, 0x8, RZ ;  /* 0x0000000877757824 */ /* 0x000fe200078e00ff */
[----:B------:R-:W-:Y:S01]  /*1930*/  SHF.R.S32.HI R0, RZ, 0x1f, R24 ;  /* 0x0000001fff007819 */ /* 0x000fe20000011418 */
[----:B------:R-:W4:Y:S01]  /*1940*/  LDCU.64 UR8, c[0x0][0x388] ;  /* 0x00007100ff0877ac */ /* 0x000f220008000a00 */
[----:B------:R-:W-:Y:S01]  /*1950*/  SHF.R.U32.HI R70, RZ, 0x2, R119 ;  /* 0x00000002ff467819 */ /* 0x000fe20000011677 */
[----:B------:R-:W-:Y:S01]  /*1960*/  IMAD.SHL.U32 R64, R20, 0x20, RZ ;  /* 0x0000002014407824 */ /* 0x000fe200078e00ff */
[----:B------:R-:W-:Y:S01]  /*1970*/  LOP3.LUT R14, R117, 0x18, RZ, 0xc0, !PT ;  /* 0x00000018750e7812 */ /* 0x000fe200078ec0ff */
[----:B------:R-:W-:Y:S01]  /*1980*/  IMAD.SHL.U32 R84, R18, 0x20, RZ ;  /* 0x0000002012547824 */ /* 0x000fe200078e00ff */
[----:B------:R-:W4:Y:S01]  /*1990*/  @!P0 LDC.64 R4, c[0x0][0x398] ;  /* 0x0000e600ff048b82 */ /* 0x000f220000000a00 */
[----:B------:R-:W-:-:S02]  /*19a0*/  MOV R71, RZ ;  /* 0x000000ff00477202 */ /* 0x000fc40000000f00 */
[----:B------:R-:W-:Y:S02]  /*19b0*/  SHF.L.U64.HI R73, R20, 0x5, R21 ;  /* 0x0000000514497819 */ /* 0x000fe40000010215 */
[----:B------:R-:W-:Y:S01]  /*19c0*/  SHF.L.U64.HI R90, R18, 0x5, R19 ;  /* 0x00000005125a7819 */ /* 0x000fe20000010213 */
[----:B------:R-:W-:Y:S01]  /*19d0*/  IMAD.WIDE.U32 R10, R27, 0x40, R70 ;  /* 0x000000401b0a7825 */ /* 0x000fe200078e0046 */
[-C--:B------:R-:W-:Y:S02]  /*19e0*/  LOP3.LUT R181, R181, R180.reuse, RZ, 0x3c, !PT ;  /* 0x000000b4b5b57212 */ /* 0x080fe400078e3cff */
[----:B------:R-:W-:Y:S01]  /*19f0*/  IADD3 R105, PT, PT, R216, -0x1, RZ ;  /* 0xffffffffd8697810 */ /* 0x000fe20007ffe0ff */
[----:B--2---:R-:W-:Y:S01]  /*1a00*/  IMAD R0, R0, UR4, RZ ;  /* 0x0000000400007c24 */ /* 0x004fe2000f8e02ff */
[----:B------:R-:W-:Y:S02]  /*1a10*/  LOP3.LUT R180, R181, R180, RZ, 0x3c, !PT ;  /* 0x000000b4b5b47212 */ /* 0x000fe400078e3cff */
[----:B------:R-:W-:Y:S01]  /*1a20*/  LOP3.LUT R118, R117, 0x20, RZ, 0xc0, !PT ;  /* 0x0000002075767812 */ /* 0x000fe200078ec0ff */
[----:B------:R-:W-:Y:S01]  /*1a30*/  IMAD R13, R24, UR5, R0 ;  /* 0x00000005180d7c24 */ /* 0x000fe2000f8e0200 */
[----:B------:R-:W-:Y:S01]  /*1a40*/  LOP3.LUT R181, R181, R180, RZ, 0x3c, !PT ;  /* 0x000000b4b5b57212 */ /* 0x000fe200078e3cff */
[----:B------:R-:W-:-:S02]  /*1a50*/  IMAD.MOV.U32 R241, RZ, RZ, R105 ;  /* 0x000000fffff17224 */ /* 0x000fc400078e0069 */
[----:B----4-:R-:W-:-:S04]  /*1a60*/  @!P0 IMAD.WIDE.U32 R2, R224, R4, RZ ;  /* 0x00000004e0028225 */ /* 0x010fc800078e00ff */
[----:B------:R-:W-:Y:S02]  /*1a70*/  @!P0 IMAD R5, R224, R5, R3 ;  /* 0x00000005e0058224 */ /* 0x000fe400078e0203 */
[----:B------:R-:W-:Y:S02]  /*1a80*/  @!P0 IMAD.MOV.U32 R6, RZ, RZ, R2 ;  /* 0x000000ffff068224 */ /* 0x000fe400078e0002 */
[----:B-1----:R-:W-:-:S04]  /*1a90*/  @P0 IMAD.WIDE.U32 R2, R25, R16, RZ ;  /* 0x0000001019020225 */ /* 0x002fc800078e00ff */
[----:B------:R-:W-:Y:S02]  /*1aa0*/  @P0 IMAD.MOV.U32 R6, RZ, RZ, R2 ;  /* 0x000000ffff060224 */ /* 0x000fe400078e0002 */
[----:B------:R-:W-:Y:S01]  /*1ab0*/  @P0 IMAD R5, R25, R17, R3 ;  /* 0x0000001119050224 */ /* 0x000fe200078e0203 */
[C---:B------:R-:W-:Y:S01]  /*1ac0*/  IADD3 R2, P0, PT, R14.reuse, R7, RZ ;  /* 0x000000070e027210 */ /* 0x040fe20007f1e0ff */
[----:B------:R-:W1:Y:S01]  /*1ad0*/  LDC R25, c[0x0][0x450] ;  /* 0x00011400ff197b82 */ /* 0x000e620000000800 */
[----:B------:R-:W-:-:S03]  /*1ae0*/  IADD3 R6, P1, PT, R14, R6, RZ ;  /* 0x000000060e067210 */ /* 0x000fc60007f3e0ff */
[----:B------:R-:W-:Y:S01]  /*1af0*/  IMAD.X R3, RZ, RZ, R8, P0 ;  /* 0x000000ffff037224 */ /* 0x000fe200000e0608 */
[----:B------:R-:W-:Y:S01]  /*1b00*/  IADD3 R8, P0, PT, R14, R9, RZ ;  /* 0x000000090e087210 */ /* 0x000fe20007f1e0ff */
[----:B------:R-:W-:Y:S02]  /*1b10*/  IMAD.X R7, RZ, RZ, R5, P1 ;  /* 0x000000ffff077224 */ /* 0x000fe400008e0605 */
[----:B------:R-:W-:-:S04]  /*1b20*/  IMAD.WIDE.U32 R4, R70, R20, R2 ;  /* 0x0000001446047225 */ /* 0x000fc800078e0002 */
[----:B------:R-:W-:Y:S02]  /*1b30*/  IMAD.X R9, RZ, RZ, R12, P0 ;  /* 0x000000ffff097224 */ /* 0x000fe400000e060c */
[C---:B------:R-:W-:Y:S02]  /*1b40*/  IMAD R0, R70.reuse, R21, R5 ;  /* 0x0000001546007224 */ /* 0x040fe400078e0205 */
[----:B------:R-:W-:Y:S01]  /*1b50*/  IMAD.WIDE.U32 R2, R70, R18, R8 ;  /* 0x0000001246027225 */ /* 0x000fe200078e0008 */
[C---:B------:R-:W-:Y:S02]  /*1b60*/  SHF.L.U32 R9, R4.reuse, 0x1, RZ ;  /* 0x0000000104097819 */ /* 0x040fe400000006ff */
[----:B------:R-:W-:Y:S01]  /*1b70*/  SHF.L.U64.HI R8, R4, 0x1, R0 ;  /* 0x0000000104087819 */ /* 0x000fe20000010200 */
[----:B------:R-:W-:Y:S01]  /*1b80*/  IMAD.WIDE.U32 R6, R24, UR4, R6 ;  /* 0x0000000418067c25 */ /* 0x000fe2000f8e0006 */
[----:B------:R-:W2:Y:S01]  /*1b90*/  LDCU.64 UR4, c[0x0][0x390] ;  /* 0x00007200ff0477ac */ /* 0x000ea20008000a00 */
[----:B------:R-:W-:-:S02]  /*1ba0*/  IADD3 R21, P1, PT, R9, UR8, RZ ;  /* 0x0000000809157c10 */ /* 0x000fc4000ff3e0ff */
[----:B------:R-:W-:Y:S01]  /*1bb0*/  IMAD R0, R70, R19, R3 ;  /* 0x0000001346007224 */ /* 0x000fe200078e0203 */
[----:B-1----:R-:W-:Y:S01]  /*1bc0*/  LEA.HI R25, R25, R25, RZ, 0x1 ;  /* 0x0000001919197211 */ /* 0x002fe200078f08ff */
[----:B------:R-:W-:Y:S01]  /*1bd0*/  IMAD.IADD R3, R7, 0x1, R13 ;  /* 0x0000000107037824 */ /* 0x000fe200078e020d */
[----:B------:R-:W-:Y:S01]  /*1be0*/  IADD3.X R19, PT, PT, R8, UR9, RZ, P1, !PT ;  /* 0x0000000908137c10 */ /* 0x000fe20008ffe4ff */
[C---:B------:R-:W-:Y:S01]  /*1bf0*/  IMAD.SHL.U32 R7, R2.reuse, 0x2, RZ ;  /* 0x0000000202077824 */ /* 0x040fe200078e00ff */
[----:B------:R-:W-:Y:S01]  /*1c00*/  SHF.L.U64.HI R4, R2, 0x1, R0 ;  /* 0x0000000102047819 */ /* 0x000fe20000010200 */
[----:B------:R-:W-:Y:S01]  /*1c10*/  IMAD.MOV.U32 R2, RZ, RZ, R6 ;  /* 0x000000ffff027224 */ /* 0x000fe200078e0006 */
[----:B------:R-:W-:Y:S01]  /*1c20*/  SHF.L.U32 R0, R119, 0x5, RZ ;  /* 0x0000000577007819 */ /* 0x000fe200000006ff */
[-C--:B------:R-:W-:Y:S01]  /*1c30*/  IMAD R5, R11, R16.reuse, RZ ;  /* 0x000000100b057224 */ /* 0x080fe200078e02ff */
[----:B------:R-:W-:Y:S01]  /*1c40*/  SHF.R.S32.HI R25, RZ, 0x1, R25 ;  /* 0x00000001ff197819 */ /* 0x000fe20000011419 */
[----:B------:R-:W-:Y:S01]  /*1c50*/  IMAD.WIDE.U32 R92, R10, R16, R2 ;  /* 0x000000100a5c7225 */ /* 0x000fe200078e0002 */
[----:B------:R-:W-:-:S02]  /*1c60*/  LOP3.LUT R3, R0, 0xc0, RZ, 0xc0, !PT ;  /* 0x000000c000037812 */ /* 0x000fc400078ec0ff */
[----:B------:R-:W-:Y:S01]  /*1c70*/  SHF.R.S32.HI R0, RZ, 0x1f, R91 ;  /* 0x0000001fff007819 */ /* 0x000fe2000001145b */
[----:B------:R-:W-:Y:S01]  /*1c80*/  IMAD.SHL.U32 R2, R119, 0x4, RZ ;  /* 0x0000000477027824 */ /* 0x000fe200078e00ff */
[----:B--2---:R-:W-:Y:S01]  /*1c90*/  IADD3 R20, P0, PT, R7, UR4, RZ ;  /* 0x0000000407147c10 */ /* 0x004fe2000ff1e0ff */
[----:B------:R-:W-:Y:S01]  /*1ca0*/  IMAD R5, R10, R17, R5 ;  /* 0x000000110a057224 */ /* 0x000fe200078e0205 */
[----:B------:R-:W-:Y:S01]  /*1cb0*/  LEA.HI R0, R0, R91, RZ, 0x8 ;  /* 0x0000005b00007211 */ /* 0x000fe200078f40ff */
[----:B------:R-:W-:Y:S01]  /*1cc0*/  IMAD.MOV.U32 R217, RZ, RZ, R19 ;  /* 0x000000ffffd97224 */ /* 0x000fe200078e0013 */
[----:B------:R-:W-:Y:S01]  /*1cd0*/  IADD3.X R18, PT, PT, R4, UR5, RZ, P0, !PT ;  /* 0x0000000504127c10 */ /* 0x000fe200087fe4ff */
[----:B------:R-:W-:Y:S01]  /*1ce0*/  IMAD.MOV.U32 R220, RZ, RZ, R20 ;  /* 0x000000ffffdc7224 */ /* 0x000fe200078e0014 */
[----:B------:R-:W-:Y:S01]  /*1cf0*/  SHF.R.S32.HI R0, RZ, 0x8, R0 ;  /* 0x00000008ff007819 */ /* 0x000fe20000011400 */
[----:B------:R-:W-:Y:S01]  /*1d00*/  IMAD.IADD R108, R93, 0x1, R5 ;  /* 0x000000015d6c7824 */ /* 0x000fe200078e0205 */
[----:B------:R-:W-:-:S02]  /*1d10*/  LOP3.LUT R109, R3, 0x18, R2, 0xf8, !PT ;  /* 0x00000018036d7812 */ /* 0x000fc400078ef802 */
[----:B------:R-:W-:Y:S02]  /*1d20*/  VIMNMX R82, PT, PT, R223, R0, !PT ;  /* 0x00000000df527248 */ /* 0x000fe40007fe0100 */
[----:B------:R-:W-:Y:S02]  /*1d30*/  LOP3.LUT R2, R2, 0xc, RZ, 0xc0, !PT ;  /* 0x0000000c02027812 */ /* 0x000fe400078ec0ff */
[----:B------:R-:W-:Y:S02]  /*1d40*/  ISETP.GT.AND P0, PT, R216, R82, PT ;  /* 0x00000052d800720c */ /* 0x000fe40003f04270 */
[----:B------:R-:W-:Y:S01]  /*1d50*/  MOV R218, R21 ;  /* 0x0000001500da7202 */ /* 0x000fe20000000f00 */
[----:B------:R-:W-:Y:S01]  /*1d60*/  IMAD R102, R70, R25, R2 ;  /* 0x0000001946667224 */ /* 0x000fe200078e0202 */
[----:B------:R-:W-:-:S03]  /*1d70*/  MOV R219, R18 ;  /* 0x0000001200db7202 */ /* 0x000fc60000000f00 */
[--C-:B------:R-:W-:Y:S01]  /*1d80*/  IMAD.IADD R104, R2, 0x1, R102.reuse ;  /* 0x0000000102687824 */ /* 0x100fe200078e0266 */
[----:B------:R-:W-:-:S04]  /*1d90*/  SHF.R.S32.HI R106, RZ, 0x1f, R102 ;  /* 0x0000001fff6a7819 */ /* 0x000fc80000011466 */
[----:B------:R-:W-:Y:S01]  /*1da0*/  SHF.R.S32.HI R107, RZ, 0x1f, R104 ;  /* 0x0000001fff6b7819 */ /* 0x000fe20000011468 */
[----:B---3--:R-:W-:Y:S06]  /*1db0*/  @!P0 BRA `(.L_x_2325) ;  /* 0x0000006400c48947 */ /* 0x008fec0003800000 */
[----:B------:R-:W1:Y:S01]  /*1dc0*/  LDC.64 R4, c[0x0][0x4a0] ;  /* 0x00012800ff047b82 */ /* 0x000e620000000a00 */
[----:B------:R-:W2:Y:S01]  /*1dd0*/  LDCU.128 UR16, c[0x0][0x4b0] ;  /* 0x00009600ff1077ac */ /* 0x000ea20008000c00 */
[----:B------:R-:W-:Y:S01]  /*1de0*/  LEA R63, R216, 0xffffff00, 0x8 ;  /* 0xffffff00d83f7811 */ /* 0x000fe200078e40ff */
[----:B------:R-:W-:Y:S01]  /*1df0*/  IMAD.MOV.U32 R15, RZ, RZ, RZ ;  /* 0x000000ffff0f7224 */ /* 0x000fe200078e00ff */
[----:B-----5:R-:W-:Y:S01]  /*1e00*/  LEA R9, R105, R26, 0x8 ;  /* 0x0000001a69097211 */ /* 0x020fe200078e40ff */
[----:B------:R-:W3:Y:S01]  /*1e10*/  LDCU.128 UR8, c[0x0][0x490] ;  /* 0x00009200ff0877ac */ /* 0x000ee20008000c00 */
[----:B------:R-:W-:Y:S01]  /*1e20*/  IMAD.MOV.U32 R0, RZ, RZ, R22 ;  /* 0x000000ffff007224 */ /* 0x000fe200078e0016 */
[----:B------:R-:W-:Y:S01]  /*1e30*/  SHF.R.S32.HI R8, RZ, 0x1f, R63 ;  /* 0x0000001fff087819 */ /* 0x000fe2000001143f */
[----:B------:R-:W4:Y:S01]  /*1e40*/  LDC.64 R12, c[0x0][0x4a8] ;  /* 0x00012a00ff0c7b82 */ /* 0x000f220000000a00 */
[----:B------:R-:W4:Y:S01]  /*1e50*/  LDCU.128 UR12, c[0x0][0x4c0] ;  /* 0x00009800ff0c77ac */ /* 0x000f220008000c00 */
[----:B------:R-:W-:Y:S01]  /*1e60*/  IMAD R9, R9, R25, RZ ;  /* 0x0000001909097224 */ /* 0x000fe200078e02ff */
[----:B------:R-:W-:Y:S01]  /*1e70*/  @!P3 IADD3 R0, PT, PT, -R0, RZ, RZ ;  /* 0x000000ff0000b210 */ /* 0x000fe20007ffe1ff */
[C---:B------:R-:W-:Y:S01]  /*1e80*/  IMAD.SHL.U32 R83, R25.reuse, 0x20, RZ ;  /* 0x0000002019537824 */ /* 0x040fe200078e00ff */
[----:B------:R-:W4:Y:S01]  /*1e90*/  LDCU.64 UR4, c[0x0][0x488] ;  /* 0x00009100ff0477ac */ /* 0x000f220008000a00 */
[----:B------:R-:W-:Y:S01]  /*1ea0*/  IMAD R101, R25, 0x60, RZ ;  /* 0x0000006019657824 */ /* 0x000fe200078e02ff */
[----:B------:R-:W-:Y:S01]  /*1eb0*/  SEL R11, R23, R0, !P2 ;  /* 0x00000000170b7207 */ /* 0x000fe20005000000 */
[C---:B------:R-:W-:Y:S01]  /*1ec0*/  IMAD R100, R25.reuse, 0xa0, RZ ;  /* 0x000000a019647824 */ /* 0x040fe200078e02ff */
[----:B------:R-:W-:Y:S01]  /*1ed0*/  UMOV UR21, URZ ;  /* 0x000000ff00157c82 */ /* 0x000fe20008000000 */
[C---:B------:R-:W-:Y:S01]  /*1ee0*/  IMAD R99, R25.reuse, 0xc0, RZ ;  /* 0x000000c019637824 */ /* 0x040fe200078e02ff */
[----:B------:R-:W-:Y:S01]  /*1ef0*/  SHF.R.S32.HI R10, RZ, 0x1f, R11 ;  /* 0x0000001fff0a7819 */ /* 0x000fe2000001140b */
[----:B--2---:R-:W-:Y:S01]  /*1f00*/  IMAD R6, R8, UR16, RZ ;  /* 0x0000001008067c24 */ /* 0x004fe2000f8e02ff */
[----:B------:R-:W-:Y:S01]  /*1f10*/  USHF.L.U64.HI UR20, UR16, 0x6, UR17 ;  /* 0x0000000610147899 */ /* 0x000fe20008010211 */
[C---:B------:R-:W-:Y:S01]  /*1f20*/  IMAD R98, R25.reuse, 0xe0, RZ ;  /* 0x000000e019627824 */ /* 0x040fe200078e02ff */
[----:B------:R-:W-:Y:S01]  /*1f30*/  SHF.L.U32 R96, R25, 0x7, RZ ;  /* 0x0000000719607819 */ /* 0x000fe200000006ff */
[----:B-1----:R-:W-:Y:S01]  /*1f40*/  IMAD.WIDE.U32 R2, R224, R4, R14 ;  /* 0x00000004e0027225 */ /* 0x002fe200078e000e */
[----:B------:R-:W-:-:S02]  /*1f50*/  MOV R60, R18 ;  /* 0x00000012003c7202 */ /* 0x000fc40000000f00 */
[----:B------:R-:W-:Y:S01]  /*1f60*/  MOV R52, R19 ;  /* 0x0000001300347202 */ /* 0x000fe20000000f00 */
[----:B------:R-:W-:Y:S01]  /*1f70*/  IMAD R3, R224, R5, R3 ;  /* 0x00000005e0037224 */ /* 0x000fe200078e0203 */
[C---:B------:R-:W-:Y:S01]  /*1f80*/  IADD3 R81, PT, PT, R70.reuse, 0x20, RZ ;  /* 0x0000002046517810 */ /* 0x040fe20007ffe0ff */
[C---:B------:R-:W-:Y:S01]  /*1f90*/  IMAD R0, R63.reuse, UR17, R6 ;  /* 0x000000113f007c24 */ /* 0x040fe2000f8e0206 */
[----:B------:R-:W-:Y:S01]  /*1fa0*/  IADD3 R79, PT, PT, R70, 0x60, RZ ;  /* 0x00000060464f7810 */ /* 0x000fe20007ffe0ff */
[----:B---3--:R-:W-:Y:S01]  /*1fb0*/  IMAD.WIDE.U32 R4, R224, UR10, R14 ;  /* 0x0000000ae0047c25 */ /* 0x008fe2000f8e000e */
[----:B----4-:R-:W-:Y:S02]  /*1fc0*/  SHF.L.U64.HI R72, R12, 0x5, R13 ;  /* 0x000000050c487819 */ /* 0x010fe4000001020d */
[C---:B------:R-:W-:Y:S01]  /*1fd0*/  IADD3 R77, PT, PT, R70.reuse, 0xa0, RZ ;  /* 0x000000a0464d7810 */ /* 0x040fe20007ffe0ff */
[----:B------:R-:W-:Y:S01]  /*1fe0*/  IMAD.WIDE.U32 R6, R63, UR16, R2 ;  /* 0x000000103f067c25 */ /* 0x000fe2000f8e0002 */
[----:B------:R-:W-:-:S02]  /*1ff0*/  IADD3 R75, PT, PT, R70, 0xe0, RZ ;  /* 0x000000e0464b7810 */ /* 0x000fc40007ffe0ff */
[----:B------:R-:W-:Y:S01]  /*2000*/  SHF.R.S32.HI R89, RZ, 0x1f, R83 ;  /* 0x0000001fff597819 */ /* 0x000fe20000011453 */
[----:B------:R-:W-:Y:S01]  /*2010*/  IMAD R3, R224, UR11, R5 ;  /* 0x0000000be0037c24 */ /* 0x000fe2000f8e0205 */
[----:B------:R-:W1:Y:S01]  /*2020*/  LDCU.64 UR10, c[0x0][0x4d0] ;  /* 0x00009a00ff0a77ac */ /* 0x000e620008000a00 */
[----:B------:R-:W-:Y:S01]  /*2030*/  IMAD.MOV.U32 R2, RZ, RZ, R4 ;  /* 0x000000ffff027224 */ /* 0x000fe200078e0004 */
[----:B------:R-:W-:Y:S01]  /*2040*/  MOV R4, R6 ;  /* 0x0000000600047202 */ /* 0x000fe20000000f00 */
[----:B------:R-:W-:Y:S01]  /*2050*/  IMAD.IADD R5, R7, 0x1, R0 ;  /* 0x0000000107057824 */ /* 0x000fe200078e0200 */
[----:B------:R-:W-:Y:S01]  /*2060*/  SHF.R.S32.HI R114, RZ, 0x1f, R101 ;  /* 0x0000001fff727819 */ /* 0x000fe20000011465 */
[-C--:B------:R-:W-:Y:S01]  /*2070*/  IMAD R0, R8, R12.reuse, RZ ;  /* 0x0000000c08007224 */ /* 0x080fe200078e02ff */
[----:B------:R-:W-:Y:S01]  /*2080*/  SHF.R.S32.HI R113, RZ, 0x1f, R96 ;  /* 0x0000001fff717819 */ /* 0x000fe20000011460 */
[----:B------:R-:W-:Y:S01]  /*2090*/  IMAD R7, R10, UR12, RZ ;  /* 0x0000000c0a077c24 */ /* 0x000fe2000f8e02ff */
[----:B------:R-:W-:Y:S01]  /*20a0*/  SHF.R.S32.HI R112, RZ, 0x1f, R100 ;  /* 0x0000001fff707819 */ /* 0x000fe20000011464 */
[C---:B------:R-:W-:Y:S01]  /*20b0*/  IMAD R0, R63.reuse, R13, R0 ;  /* 0x0000000d3f007224 */ /* 0x040fe200078e0200 */
[----:B------:R-:W-:Y:S01]  /*20c0*/  SHF.R.S32.HI R111, RZ, 0x1f, R99 ;  /* 0x0000001fff6f7819 */ /* 0x000fe20000011463 */
[----:B------:R-:W-:Y:S01]  /*20d0*/  IMAD.WIDE.U32 R2, R63, R12, R2 ;  /* 0x0000000c3f027225 */ /* 0x000fe200078e0002 */
[----:B------:R-:W-:-:S03]  /*20e0*/  SHF.R.S32.HI R110, RZ, 0x1f, R98 ;  /* 0x0000001fff6e7819 */ /* 0x000fc60000011462 */
[C---:B------:R-:W-:Y:S02]  /*20f0*/  IMAD R6, R11.reuse, UR13, R7 ;  /* 0x0000000d0b067c24 */ /* 0x040fe4000f8e0207 */
[----:B------:R-:W-:Y:S01]  /*2100*/  IMAD.WIDE.U32 R4, R11, UR12, R4 ;  /* 0x0000000c0b047c25 */ /* 0x000fe2000f8e0004 */
[----:B------:R-:W2:Y:S03]  /*2110*/  LDCU.64 UR12, c[0x0][0x4e0] ;  /* 0x00009c00ff0c77ac */ /* 0x000ea60008000a00 */
[----:B------:R-:W-:Y:S01]  /*2120*/  IMAD.IADD R3, R3, 0x1, R0 ;  /* 0x0000000103037824 */ /* 0x000fe200078e0200 */
[----:B------:R-:W-:Y:S01]  /*2130*/  IADD3 R0, P0, PT, -R91, R70, RZ ;  /* 0x000000465b007210 */ /* 0x000fe20007f1e1ff */
[----:B------:R-:W-:Y:S01]  /*2140*/  IMAD.IADD R5, R5, 0x1, R6 ;  /* 0x0000000105057824 */ /* 0x000fe200078e0206 */
[----:B------:R-:W-:Y:S01]  /*2150*/  SHF.R.S32.HI R6, RZ, 0x1f, R91 ;  /* 0x0000001fff067819 */ /* 0x000fe2000001145b */
[----:B------:R-:W-:-:S02]  /*2160*/  IMAD R7, R10, UR18, RZ ;  /* 0x000000120a077c24 */ /* 0x000fc4000f8e02ff */
[----:B------:R-:W-:Y:S01]  /*2170*/  IMAD.WIDE.U32 R2, R11, UR18, R2 ;  /* 0x000000120b027c25 */ /* 0x000fe2000f8e0002 */
[----:B------:R-:W-:-:S03]  /*2180*/  USHF.L.U32 UR18, UR16, 0x6, URZ ;  /* 0x0000000610127899 */ /* 0x000fc600080006ff */
[----:B------:R-:W-:Y:S01]  /*2190*/  IMAD.X R10, RZ, RZ, ~R6, P0 ;  /* 0x000000ffff0a7224 */ /* 0x000fe200000e0e06 */
[----:B------:R-:W-:Y:S01]  /*21a0*/  IADD3 R6, P0, PT, R9, R104, RZ ;  /* 0x0000006809067210 */ /* 0x000fe20007f1e0ff */
[----:B------:R-:W-:Y:S01]  /*21b0*/  IMAD R16, R11, UR19, R7 ;  /* 0x000000130b107c24 */ /* 0x000fe2000f8e0207 */
[----:B------:R-:W-:Y:S01]  /*21c0*/  SHF.R.S32.HI R11, RZ, 0x1f, R9 ;  /* 0x0000001fff0b7819 */ /* 0x000fe20000011409 */
[----:B------:R-:W-:Y:S01]  /*21d0*/  IMAD R8, R10, UR16, RZ ;  /* 0x000000100a087c24 */ /* 0x000fe2000f8e02ff */
[----:B------:R-:W-:Y:S01]  /*21e0*/  IADD3 R7, P1, PT, R9, R102, RZ ;  /* 0x0000006609077210 */ /* 0x000fe20007f3e0ff */
[----:B------:R-:W-:Y:S01]  /*21f0*/  IMAD.SHL.U32 R57, R6, 0x2, RZ ;  /* 0x0000000206397824 */ /* 0x000fe200078e00ff */
[----:B------:R-:W-:Y:S01]  /*2200*/  USHF.L.U32 UR19, UR16, 0x8, URZ ;  /* 0x0000000810137899 */ /* 0x000fe200080006ff */
[C---:B------:R-:W-:Y:S01]  /*2210*/  IMAD R17, R0.reuse, UR17, R8 ;  /* 0x0000001100117c24 */ /* 0x040fe2000f8e0208 */
[C---:B------:R-:W-:Y:S01]  /*2220*/  IADD3.X R9, PT, PT, R11.reuse, R106, RZ, P1, !PT ;  /* 0x0000006a0b097210 */ /* 0x040fe20000ffe4ff */
[----:B------:R-:W-:Y:S01]  /*2230*/  IMAD.X R8, R11, 0x1, R107, P0 ;  /* 0x000000010b087824 */ /* 0x000fe200000e066b */
[----:B------:R-:W3:Y:S01]  /*2240*/  LDCU.U8 UR17, c[0x0][0x533] ;  /* 0x0000a660ff1177ac */ /* 0x000ee20008000000 */
[----:B------:R-:W-:Y:S01]  /*2250*/  IMAD.IADD R3, R3, 0x1, R16 ;  /* 0x0000000103037824 */ /* 0x000fe200078e0210 */
[C---:B------:R-:W-:Y:S01]  /*2260*/  SHF.L.U64.HI R9, R7.reuse, 0x1, R9 ;  /* 0x0000000107097819 */ /* 0x040fe20000010209 */
[----:B------:R-:W-:Y:S01]  /*2270*/  IMAD.WIDE.U32 R4, R0, UR16, R4 ;  /* 0x0000001000047c25 */ /* 0x000fe2000f8e0004 */
[----:B------:R-:W-:Y:S01]  /*2280*/  SHF.L.U32 R7, R7, 0x1, RZ ;  /* 0x0000000107077819 */ /* 0x000fe200000006ff */
[----:B------:R-:W4:Y:S01]  /*2290*/  LDCU UR16, c[0x0][0x450] ;  /* 0x00008a00ff1077ac */ /* 0x000f220008000800 */
[----:B------:R-:W-:Y:S01]  /*22a0*/  SHF.L.U64.HI R8, R6, 0x1, R8 ;  /* 0x0000000106087819 */ /* 0x000fe20000010208 */
[-C--:B------:R-:W-:Y:S01]  /*22b0*/  IMAD R6, R10, R12.reuse, RZ ;  /* 0x0000000c0a067224 */ /* 0x080fe200078e02ff */
[----:B------:R-:W-:Y:S01]  /*22c0*/  IADD3 R28, P0, PT, R7, UR14, RZ ;  /* 0x0000000e071c7c10 */ /* 0x000fe2000ff1e0ff */
[----:B------:R-:W-:Y:S01]  /*22d0*/  IMAD.WIDE.U32 R2, R0, R12, R2 ;  /* 0x0000000c00027225 */ /* 0x000fe200078e0002 */
[----:B------:R-:W-:-:S02]  /*22e0*/  LEA R68, P3, R4, UR8, 0x1 ;  /* 0x0000000804447c11 */ /* 0x000fc4000f8608ff */
[----:B------:R-:W-:Y:S01]  /*22f0*/  IADD3.X R29, PT, PT, R9, UR15, RZ, P0, !PT ;  /* 0x0000000f091d7c10 */ /* 0x000fe200087fe4ff */
[----:B------:R-:W-:Y:S01]  /*2300*/  IMAD R6, R0, R13, R6 ;  /* 0x0000000d00067224 */ /* 0x000fe200078e0206 */
[----:B-1----:R-:W-:Y:S01]  /*2310*/  IADD3 R40, P0, PT, R7, UR10, RZ ;  /* 0x0000000a07287c10 */ /* 0x002fe2000ff1e0ff */
[----:B------:R-:W-:Y:S01]  /*2320*/  IMAD.IADD R0, R5, 0x1, R17 ;  /* 0x0000000105007824 */ /* 0x000fe200078e0211 */
[----:B------:R-:W-:Y:S01]  /*2330*/  LEA R27, P2, R2, UR4, 0x1 ;  /* 0x00000004021b7c11 */ /* 0x000fe2000f8408ff */
[----:B------:R-:W-:Y:S01]  /*2340*/  IMAD.SHL.U32 R97, R25, 0x40, RZ ;  /* 0x0000004019617824 */ /* 0x000fe200078e00ff */
[----:B------:R-:W-:Y:S01]  /*2350*/  IADD3 R6, PT, PT, R3, R6, RZ ;  /* 0x0000000603067210 */ /* 0x000fe20007ffe0ff */
[----:B------:R-:W-:Y:S01]  /*2360*/  IMAD.SHL.U32 R62, R12, 0x20, RZ ;  /* 0x000000200c3e7824 */ /* 0x000fe200078e00ff */
[----:B------:R-:W-:Y:S01]  /*2370*/  LEA.HI.X R67, R4, UR9, R0, 0x1, P3 ;  /* 0x0000000904437c11 */ /* 0x000fe200098f0c00 */
[----:B------:R-:W-:Y:S01]  /*2380*/  IMAD.MOV.U32 R61, RZ, RZ, R20 ;  /* 0x000000ffff3d7224 */ /* 0x000fe200078e0014 */
[----:B------:R-:W-:Y:S01]  /*2390*/  IADD3.X R41, PT, PT, R9, UR11, RZ, P0, !PT ;  /* 0x0000000b09297c10 */ /* 0x000fe200087fe4ff */
[----:B------:R-:W-:Y:S01]  /*23a0*/  IMAD.MOV.U32 R53, RZ, RZ, R21 ;  /* 0x000000ffff357224 */ /* 0x000fe200078e0015 */
[----:B------:R-:W-:Y:S01]  /*23b0*/  SHF.L.U32 R0, R12, 0x8, RZ ;  /* 0x000000080c007819 */ /* 0x000fe200000006ff */
[C---:B------:R-:W-:Y:S01]  /*23c0*/  VIADD R80, R70.reuse, 0x40 ;  /* 0x0000004046507836 */ /* 0x040fe20000000000 */
[----:B------:R-:W-:Y:S01]  /*23d0*/  IADD3 R3, P0, PT, RZ, -UR21, RZ ;  /* 0x80000015ff037c10 */ /* 0x000fe2000ff1e0ff */
[C---:B------:R-:W-:Y:S01]  /*23e0*/  VIADD R78, R70.reuse, 0x80 ;  /* 0x00000080464e7836 */ /* 0x040fe20000000000 */
[C---:B------:R-:W-:Y:S01]  /*23f0*/  IADD3 R58, P1, PT, R57.reuse, UR14, RZ ;  /* 0x0000000e393a7c10 */ /* 0x040fe2000ff3e0ff */
[----:B------:R-:W-:Y:S01]  /*2400*/  VIADD R76, R70, 0xc0 ;  /* 0x000000c0464c7836 */ /* 0x000fe20000000000 */
[----:B------:R-:W-:Y:S01]  /*2410*/  LEA.HI.X R26, R2, UR5, R6, 0x1, P2 ;  /* 0x00000005021a7c11 */ /* 0x000fe200090f0c06 */
[----:B------:R-:W-:Y:S01]  /*2420*/  IMAD.X R0, RZ, RZ, ~R0, P0 ;  /* 0x000000ffff007224 */ /* 0x000fe200000e0e00 */
[----:B------:R-:W-:Y:S01]  /*2430*/  IADD3.X R2, PT, PT, RZ, ~UR19, RZ, P0, !PT ;  /* 0x80000013ff027c10 */ /* 0x000fe200087fe4ff */
[----:B------:R-:W-:Y:S01]  /*2440*/  IMAD R55, R216, -0x100, R91 ;  /* 0xffffff00d8377824 */ /* 0x000fe200078e025b */
[----:B------:R-:W-:Y:S01]  /*2450*/  IADD3.X R56, PT, PT, R8, UR15, RZ, P1, !PT ;  /* 0x0000000f08387c10 */ /* 0x000fe20008ffe4ff */
[----:B------:R-:W-:Y:S01]  /*2460*/  IMAD R51, R216, -0x100, R103 ;  /* 0xffffff00d8337824 */ /* 0x000fe200078e0267 */
[----:B------:R-:W-:Y:S01]  /*2470*/  IADD3 R57, P1, PT, R57, UR10, RZ ;  /* 0x0000000a39397c10 */ /* 0x000fe2000ff3e0ff */
[----:B------:R-:W-:Y:S01]  /*2480*/  IMAD.MOV.U32 R66, RZ, RZ, R216 ;  /* 0x000000ffff427224 */ /* 0x000fe200078e00d8 */
[----:B------:R-:W-:Y:S01]  /*2490*/  SHF.R.S32.HI R115, RZ, 0x1f, R97 ;  /* 0x0000001fff737819 */ /* 0x000fe20000011461 */
[----:B------:R-:W1:Y:S01]  /*24a0*/  LDCU.64 UR4, c[0x0][0x3b8] ;  /* 0x00007700ff0477ac */ /* 0x000e620008000a00 */
[----:B----4-:R-:W-:-:S02]  /*24b0*/  MOV R13, UR16 ;  /* 0x00000010000d7c02 */ /* 0x010fc40008000f00 */
[C-C-:B------:R-:W-:Y:S01]  /*24c0*/  SHF.R.S64 R88, R3.reuse, 0x1f, R2.reuse ;  /* 0x0000001f03587819 */ /* 0x140fe20000001002 */
[----:B------:R-:W4:Y:S01]  /*24d0*/  LDCU.64 UR14, c[0x0][0x3c0] ;  /* 0x00007800ff0e77ac */ /* 0x000f220008000a00 */
[----:B------:R-:W-:Y:S02]  /*24e0*/  SHF.R.S32.HI R87, RZ, 0x1f, R2 ;  /* 0x0000001fff577819 */ /* 0x000fe40000011402 */
[--C-:B------:R-:W-:Y:S01]  /*24f0*/  SHF.R.S64 R86, R3, 0x1f, R0.reuse ;  /* 0x0000001f03567819 */ /* 0x100fe20000001000 */
[----:B---3--:R-:W-:Y:S01]  /*2500*/  UISETP.NE.AND UP0, UPT, UR17, URZ, UPT ;  /* 0x000000ff1100728c */ /* 0x008fe2000bf05270 */
[----:B------:R-:W-:Y:S02]  /*2510*/  SHF.R.S32.HI R85, RZ, 0x1f, R0 ;  /* 0x0000001fff557819 */ /* 0x000fe40000011400 */
[----:B------:R-:W-:Y:S01]  /*2520*/  IADD3.X R54, PT, PT, R8, UR11, RZ, P1, !PT ;  /* 0x0000000b08367c10 */ /* 0x000fe20008ffe4ff */
[----:B--2---:R-:W3:Y:S07]  /*2530*/  LDCU.128 UR8, c[0x0][0x3a0] ;  /* 0x00007400ff0877ac */ /* 0x004eee0008000c00 */
.L_x_2363:
        /* <DEDUP_REMOVED lines=18> */
[----:B--2---:R2:W5:Y:S11]  /*2660*/  @P2 LDG.E.128 R8, desc[UR6][R2.64] ;  /* 0x0000000602082981 */ /* 0x004576000c1e1d00 */
[----:B------:R-:W1:Y:S01]  /*2670*/  @!P5 LDC.64 R20, c[0x0][0x3c0] ;  /* 0x0000f000ff14db82 */ /* 0x000e620000000a00 */
[----:B------:R-:W-:Y:S04]  /*2680*/  @!P5 IADD3 R6, P0, PT, R4, UR18, RZ ;  /* 0x000000120406dc10 */ /* 0x000fe8000ff1e0ff */
[----:B------:R-:W-:Y:S02]  /*2690*/  @!P5 IADD3.X R7, PT, PT, R5, UR20, RZ, P0, !PT ;  /* 0x000000140507dc10 */ /* 0x000fe400087fe4ff */
[C---:B------:R-:W-:Y:S04]  /*26a0*/  ISETP.GE.AND P0, PT, R79.reuse, R51, PT ;  /* 0x000000334f00720c */ /* 0x040fe80003f06270 */
[----:B------:R-:W-:Y:S01]  /*26b0*/  ISETP.GE.AND P6, PT, R79, R55, !P0 ;  /* 0x000000374f00720c */ /* 0x000fe200047c6270 */
[----:B--2---:R-:W-:Y:S02]  /*26c0*/  @P2 IMAD.MOV.U32 R2, RZ, RZ, R61 ;  /* 0x000000ffff022224 */ /* 0x004fe400078e003d */
[----:B------:R-:W-:Y:S05]  /*26d0*/  @P2 IMAD.MOV.U32 R3, RZ, RZ, R60 ;  /* 0x000000ffff032224 */ /* 0x000fea00078e003c */
[----:B-----5:R2:W-:Y:S06]  /*26e0*/  @P2 STG.E.128 desc[UR6][R2.64], R8 ;  /* 0x0000000802002986 */ /* 0x0205ec000c101d06 */
[----:B--2---:R-:W2:Y:S01]  /*26f0*/  @!P3 LDG.E.128 R8, desc[UR6][R4.64] ;  /* 0x000000060408b981 */ /* 0x004ea2000c1e1d00 */
[C---:B------:R-:W-:Y:S04]  /*2700*/  LEA R2, P1, R84.reuse, R61, 0x1 ;  /* 0x0000003d54027211 */ /* 0x040fe800078208ff */
[----:B------:R-:W-:Y:S05]  /*2710*/  LEA.HI.X R3, R84, R60, R90, 0x1, P1 ;  /* 0x0000003c54037211 */ /* 0x000fea00008f0c5a */
[----:B--2---:R2:W-:Y:S06]  /*2720*/  @!P3 STG.E.128 desc[UR6][R2.64], R8 ;  /* 0x000000080200b986 */ /* 0x0045ec000c101d06 */
[----:B------:R5:W4:Y:S01]  /*2730*/  @!P5 LDG.E.128 R16, desc[UR6][R6.64] ;  /* 0x000000060610d981 */ /* 0x000b22000c1e1d00 */
[----:B--2---:R-:W5:Y:S01]  /*2740*/  @P6 LDC.64 R10, c[0x0][0x4b0] ;  /* 0x00012c00ff0a6b82 */ /* 0x004f620000000a00 */
[C---:B-1----:R-:W-:Y:S04]  /*2750*/  @!P5 LEA R8, P1, R20.reuse, R2, 0x6 ;  /* 0x000000021408d211 */ /* 0x042fe800078230ff */
[----:B------:R-:W-:Y:S02]  /*2760*/  @!P5 LEA.HI.X R9, R20, R3, R21, 0x6, P1 ;  /* 0x000000031409d211 */ /* 0x000fe400008f3415 */
[C---:B-----5:R-:W-:Y:S04]  /*2770*/  @P6 LEA R6, P0, R10.reuse, R4, 0x7 ;  /* 0x000000040a066211 */ /* 0x060fe800078038ff */
[----:B------:R-:W-:Y:S02]  /*2780*/  @P6 LEA.HI.X R7, R10, R5, R11, 0x7, P0 ;  /* 0x000000050a076211 */ /* 0x000fe400000f3c0b */
[----:B------:R-:W1:Y:S01]  /*2790*/  @P6 LDC.64 R10, c[0x0][0x3c0] ;  /* 0x0000f000ff0a6b82 */ /* 0x000e620000000a00 */
[C---:B------:R-:W-:Y:S04]  /*27a0*/  ISETP.GE.AND P0, PT, R78.reuse, R51, PT ;  /* 0x000000334e00720c */ /* 0x040fe80003f06270 */
[----:B------:R-:W-:Y:S01]  /*27b0*/  ISETP.LT.OR P3, PT, R78, R55, P0 ;  /* 0x000000374e00720c */ /* 0x000fe20000761670 */
[----:B----4-:R2:W-:Y:S11]  /*27c0*/  @!P5 STG.E.128 desc[UR6][R8.64], R16 ;  /* 0x000000100800d986 */ /* 0x0105f6000c101d06 */
[----:B------:R-:W-:Y:S01]  /*27d0*/  @!UPT UIADD3 URZ, UPT, UPT, URZ, URZ, URZ ;  /* 0x000000fffffff290 */ /* 0x000fe2000fffe0ff */
[----:B--2---:R-:W2:Y:S01]  /*27e0*/  @!P3 LDC.64 R8, c[0x0][0x4b0] ;  /* 0x00012c00ff08bb82 */ /* 0x004ea20000000a00 */
[----:B------:R4:W5:Y:S01]  /*27f0*/  @P6 LDG.E.128 R16, desc[UR6][R6.64] ;  /* 0x0000000606106981 */ /* 0x000962000c1e1d00 */
[----:B--2---:R-:W-:Y:S02]  /*2800*/  @!P3 IMAD R9, R9, 0xc0, RZ ;  /* 0x000000c00909b824 */ /* 0x004fe400078e02ff */
[----:B----4-:R-:W-:Y:S01]  /*2810*/  @!P3 IMAD.WIDE.U32 R6, R8, 0xc0, R4 ;  /* 0x000000c00806b825 */ /* 0x010fe200078e0004 */
[C---:B-1----:R-:W-:Y:S03]  /*2820*/  @P6 LEA R8, P0, R10.reuse, R2, 0x7 ;  /* 0x000000020a086211 */ /* 0x042fe600078038ff */
[----:B------:R-:W-:Y:S01]  /*2830*/  @!P3 IMAD.IADD R7, R7, 0x1, R9 ;  /* 0x000000010707b824 */ /* 0x000fe200078e0209 */
[----:B------:R-:W-:Y:S02]  /*2840*/  @P6 LEA.HI.X R9, R10, R3, R11, 0x7, P0 ;  /* 0x000000030a096211 */ /* 0x000fe400000f3c0b */
[C---:B------:R-:W-:Y:S04]  /*2850*/  ISETP.GE.AND P0, PT, R77.reuse, R51, PT ;  /* 0x000000334d00720c */ /* 0x040fe80003f06270 */
[----:B------:R-:W-:Y:S04]  /*2860*/  ISETP.GE.AND P2, PT, R77, R55, !P0 ;  /* 0x000000374d00720c */ /* 0x000fe80004746270 */
[----:B------:R-:W-:Y:S09]  /*2870*/  P2R R59, PR, RZ, 0x4 ;  /* 0x00000004ff3b7803 */ /* 0x000ff20000000000 */
[----:B------:R-:W1:Y:S01]  /*2880*/  @P2 LDC.64 R10, c[0x0][0x4b0] ;  /* 0x00012c00ff0a2b82 */ /* 0x000e620000000a00 */
[----:B-----5:R2:W-:Y:S06]  /*2890*/  @P6 STG.E.128 desc[UR6][R8.64], R16 ;  /* 0x0000001008006986 */ /* 0x0205ec000c101d06 */
[----:B--2---:R2:W4:Y:S01]  /*28a0*/  @!P3 LDG.E.128 R16, desc[UR6][R6.64] ;  /* 0x000000060610b981 */ /* 0x004522000c1e1d00 */
[C---:B-1----:R-:W-:Y:S04]  /*28b0*/  @P2 LEA R8, P0, R10.reuse, R4, 0x8 ;  /* 0x000000040a082211 */ /* 0x042fe800078040ff */
[----:B------:R-:W-:Y:S01]  /*28c0*/  @P2 LEA.HI.X R9, R10, R5, R11, 0x8, P0 ;  /* 0x000000050a092211 */ /* 0x000fe200000f440b */
[----:B--2---:R-:W1:Y:S02]  /*28d0*/  @!P3 LDC.64 R6, c[0x0][0x3c0] ;  /* 0x0000f000ff06bb82 */ /* 0x004e640000000a00 */
[----:B-1----:R-:W-:Y:S02]  /*28e0*/  @!P3 IMAD R0, R7, 0xc0, RZ ;  /* 0x000000c00700b824 */ /* 0x002fe400078e02ff */
[----:B------:R-:W-:Y:S04]  /*28f0*/  @!P3 IMAD.WIDE.U32 R6, R6, 0xc0, R2 ;  /* 0x000000c00606b825 */ /* 0x000fe800078e0002 */
[----:B------:R-:W-:Y:S05]  /*2900*/  @!P3 IMAD.IADD R7, R7, 0x1, R0 ;  /* 0x000000010707b824 */ /* 0x000fea00078e0200 */
[----:B----4-:R1:W-:Y:S02]  /*2910*/  @!P3 STG.E.128 desc[UR6][R6.64], R16 ;  /* 0x000000100600b986 */ /* 0x0103e4000c101d06 */
[----:B-1----:R-:W1:Y:S04]  /*2920*/  @P2 LDC.64 R6, c[0x0][0x3c0] ;  /* 0x0000f000ff062b82 */ /* 0x002e680000000a00 */
[----:B------:R1:W2:Y:S02]  /*2930*/  @P2 LDG.E.128 R16, desc[UR6][R8.64] ;  /* 0x0000000608102981 */ /* 0x0002a4000c1e1d00 */
[C---:B-1----:R-:W-:Y:S04]  /*2940*/  @P2 LEA R8, P0, R6.reuse, R2, 0x8 ;  /* 0x0000000206082211 */ /* 0x042fe800078040ff */
[----:B------:R-:W-:Y:S02]  /*2950*/  @P2 LEA.HI.X R9, R6, R3, R7, 0x8, P0 ;  /* 0x0000000306092211 */ /* 0x000fe400000f4407 */
[C---:B------:R-:W-:Y:S04]  /*2960*/  ISETP.GE.AND P0, PT, R76.reuse, R51, PT ;  /* 0x000000334c00720c */ /* 0x040fe80003f06270 */
[----:B------:R-:W-:Y:S02]  /*2970*/  ISETP.GE.AND P4, PT, R76, R55, !P0 ;  /* 0x000000374c00720c */ /* 0x000fe40004786270 */
[C---:B------:R-:W-:Y:S04]  /*2980*/  ISETP.GE.AND P0, PT, R75.reuse, R51, PT ;  /* 0x000000334b00720c */ /* 0x040fe80003f06270 */
[----:B------:R-:W-:Y:S02]  /*2990*/  ISETP.GE.AND P1, PT, R75, R55, !P0 ;  /* 0x000000374b00720c */ /* 0x000fe40004726270 */
[----:B------:R-:W-:Y:S02]  /*29a0*/  ISETP.NE.AND P0, PT, R13, RZ, PT ;  /* 0x000000ff0d00720c */ /* 0x000fe40003f05270 */
[----:B------:R-:W-:Y:S03]  /*29b0*/  P2R R65, PR, RZ, 0x2 ;  /* 0x00000002ff417803 */ /* 0x000fe60000000000 */
[----:B------:R-:W1:Y:S02]  /*29c0*/  @P4 LDC.64 R6, c[0x0][0x4b0] ;  /* 0x00012c00ff064b82 */ /* 0x000e640000000a00 */
[----:B-1----:R-:W-:Y:S02]  /*29d0*/  @P4 IMAD R0, R7, 0x140, RZ ;  /* 0x0000014007004824 */ /* 0x002fe400078e02ff */
[----:B------:R-:W-:Y:S04]  /*29e0*/  @P4 IMAD.WIDE.U32 R6, R6, 0x140, R4 ;  /* 0x0000014006064825 */ /* 0x000fe800078e0004 */
[----:B------:R-:W-:Y:S01]  /*29f0*/  @P4 IMAD.IADD R7, R7, 0x1, R0 ;  /* 0x0000000107074824 */ /* 0x000fe200078e0200 */
[----:B--2---:R1:W-:Y:S01]  /*2a00*/  @P2 STG.E.128 desc[UR6][R8.64], R16 ;  /* 0x0000001008002986 */ /* 0x0043e2000c101d06 */
[----:B------:R-:W-:Y:S04]  /*2a10*/  ISETP.GT.AND P2, PT, R66, R82, PT ;  /* 0x000000524200720c */ /* 0x000fe80003f44270 */
[----:B------:R-:W-:Y:S02]  /*2a20*/  P2R R74, PR, RZ, 0x4 ;  /* 0x00000004ff4a7803 */ /* 0x000fe40000000000 */
[----:B------:R-:W-:Y:S01]  /*2a30*/  ISETP.NE.AND P2, PT, R12, RZ, PT ;  /* 0x000000ff0c00720c */ /* 0x000fe20003f45270 */
[----:B-1----:R-:W1:Y:S01]  /*2a40*/  @P1 LDC.64 R16, c[0x0][0x4b0] ;  /* 0x00012c00ff101b82 */ /* 0x002e620000000a00 */
[----:B------:R2:W4:Y:S01]  /*2a50*/  @P4 LDG.E.128 R8, desc[UR6][R6.64] ;  /* 0x0000000606084981 */ /* 0x000522000c1e1d00 */
[----:B-1----:R-:W-:Y:S06]  /*2a60*/  @P1 IMAD R17, R17, 0x180, RZ ;  /* 0x0000018011111824 */ /* 0x002fec00078e02ff */
[----:B--2---:R-:W1:Y:S02]  /*2a70*/  @P4 LDC.64 R6, c[0x0][0x3c0] ;  /* 0x0000f000ff064b82 */ /* 0x004e640000000a00 */
[----:B-1----:R-:W-:Y:S02]  /*2a80*/  @P4 IMAD R0, R7, 0x140, RZ ;  /* 0x0000014007004824 */ /* 0x002fe400078e02ff */
[----:B------:R-:W-:Y:S04]  /*2a90*/  @P4 IMAD.WIDE.U32 R6, R6, 0x140, R2 ;  /* 0x0000014006064825 */ /* 0x000fe800078e0002 */
[----:B------:R-:W-:Y:S02]  /*2aa0*/  @P4 IMAD.IADD R7, R7, 0x1, R0 ;  /* 0x0000000107074824 */ /* 0x000fe400078e0200 */
[----:B------:R-:W-:Y:S04]  /*2ab0*/  @P1 IMAD.WIDE.U32 R4, R16, 0x180, R4 ;  /* 0x0000018010041825 */ /* 0x000fe800078e0004 */
[----:B------:R-:W-:Y:S01]  /*2ac0*/  @P1 IMAD.IADD R5, R5, 0x1, R17 ;  /* 0x0000000105051824 */ /* 0x000fe200078e0211 */
[----:B----4-:R1:W-:Y:S02]  /*2ad0*/  @P4 STG.E.128 desc[UR6][R6.64], R8 ;  /* 0x0000000806004986 */ /* 0x0103e4000c101d06 */
[----:B-1----:R-:W1:Y:S04]  /*2ae0*/  @P1 LDC.64 R8, c[0x0][0x3c0] ;  /* 0x0000f000ff081b82 */ /* 0x002e680000000a00 */
[----:B------:R-:W2:Y:S01]  /*2af0*/  @P1 LDG.E.128 R4, desc[UR6][R4.64] ;  /* 0x0000000604041981 */ /* 0x000ea2000c1e1d00 */
[----:B-1----:R-:W-:Y:S02]  /*2b00*/  @P1 IMAD R9, R9, 0x180, RZ ;  /* 0x0000018009091824 */ /* 0x002fe400078e02ff */
[----:B------:R-:W-:Y:S04]  /*2b10*/  @P1 IMAD.WIDE.U32 R2, R8, 0x180, R2 ;  /* 0x0000018008021825 */ /* 0x000fe800078e0002 */
[----:B------:R-:W-:Y:S05]  /*2b20*/  @P1 IMAD.IADD R3, R3, 0x1, R9 ;  /* 0x0000000103031824 */ /* 0x000fea00078e0209 */
[----:B--2---:R1:W-:Y:S01]  /*2b30*/  @P1 STG.E.128 desc[UR6][R2.64], R4 ;  /* 0x0000000402001986 */ /* 0x0043e2000c101d06 */
[----:B------:R-:W-:Y:S05]  /*2b40*/  @P0 BRA `(.L_x_2327) ;  /* 0x0000000400200947 */ /* 0x000fea0003800000 */
[----:B------:R-:W2:Y:S01]  /*2b50*/  @P6 LDC.64 R12, c[0x0][0x4a8] ;  /* 0x00012a00ff0c6b82 */ /* 0x000ea20000000a00 */
[----:B-1----:R-:W-:Y:S01]  /*2b60*/  @P2 IMAD.MOV.U32 R6, RZ, RZ, R27 ;  /* 0x000000ffff062224 */ /* 0x002fe200078e001b */
[C---:B------:R-:W-:Y:S01]  /*2b70*/  LEA R4, P0, R62.reuse, R27, 0x1 ;  /* 0x0000001b3e047211 */ /* 0x040fe200078008ff */
[----:B------:R-:W-:Y:S03]  /*2b80*/  @P2 IMAD.MOV.U32 R7, RZ, RZ, R26 ;  /* 0x000000ffff072224 */ /* 0x000fe600078e001a */
[----:B------:R-:W-:Y:S02]  /*2b90*/  LEA.HI.X R5, R62, R26, R72, 0x1, P0 ;  /* 0x0000001a3e057211 */ /* 0x000fe400000f0c48 */
[----:B------:R1:W4:Y:S01]  /*2ba0*/  @P2 LDG.E.128 R8, desc[UR6][R6.64] ;  /* 0x0000000606082981 */ /* 0x000322000c1e1d00 */
[C---:B------:R-:W-:Y:S04]  /*2bb0*/  LEA R2, P0, R64.reuse, R53, 0x1 ;  /* 0x0000003540027211 */ /* 0x040fe800078008ff */
[----:B------:R-:W-:Y:S01]  /*2bc0*/  LEA.HI.X R3, R64, R52, R73, 0x1, P0 ;  /* 0x0000003440037211 */ /* 0x000fe200000f0c49 */
[----:B-1----:R-:W-:Y:S02]  /*2bd0*/  @P2 IMAD.MOV.U32 R6, RZ, RZ, R53 ;  /* 0x000000ffff062224 */ /* 0x002fe400078e0035 */
[----:B------:R-:W-:Y:S05]  /*2be0*/  @P2 IMAD.MOV.U32 R7, RZ, RZ, R52 ;  /* 0x000000ffff072224 */ /* 0x000fea00078e0034 */
[----:B----4-:R1:W-:Y:S01]  /*2bf0*/  @P2 STG.E.128 desc[UR6][R6.64], R8 ;  /* 0x0000000806002986 */ /* 0x0103e2000c101d06 */
[----:B------:R-:W-:Y:S01]  /*2c00*/  ISETP.NE.AND P2, PT, R59, RZ, PT ;  /* 0x000000ff3b00720c */ /* 0x000fe20003f45270 */
[----:B-1----:R-:W1:Y:S02]  /*2c10*/  @!P5 LDC.64 R6, c[0x0][0x4a8] ;  /* 0x00012a00ff06db82 */ /* 0x002e640000000a00 */
[C---:B-1----:R-:W-:Y:S04]  /*2c20*/  @!P5 LEA R10, P0, R6.reuse, R4, 0x6 ;  /* 0x00000004060ad211 */ /* 0x042fe800078030ff */
[----:B------:R-:W-:Y:S02]  /*2c30*/  @!P5 LEA.HI.X R11, R6, R5, R7, 0x6, P0 ;  /* 0x00000005060bd211 */ /* 0x000fe400000f3407 */
[----:B------:R-:W1:Y:S02]  /*2c40*/  @!P5 LDC.64 R6, c[0x0][0x3b8] ;  /* 0x0000ee00ff06db82 */ /* 0x000e640000000a00 */
[C---:B-1----:R-:W-:Y:S04]  /*2c50*/  @!P5 LEA R8, P0, R6.reuse, R2, 0x6 ;  /* 0x000000020608d211 */ /* 0x042fe800078030ff */
[----:B------:R-:W-:Y:S02]  /*2c60*/  @!P5 LEA.HI.X R9, R6, R3, R7, 0x6, P0 ;  /* 0x000000030609d211 */ /* 0x000fe400000f3407 */
[----:B------:R-:W-:Y:S11]  /*2c70*/  ISETP.NE.AND P0, PT, R42, RZ, PT ;  /* 0x000000ff2a00720c */ /* 0x000ff60003f05270 */
[----:B------:R-:W-:Y:S02]  /*2c80*/  @!UPT UIADD3 URZ, UPT, UPT, URZ, URZ, URZ ;  /* 0x000000fffffff290 */ /* 0x000fe4000fffe0ff */
[----:B------:R-:W4:Y:S05]  /*2c90*/  @!P0 LDG.E.128 R16, desc[UR6][R4.64] ;  /* 0x0000000604108981 */ /* 0x000f2a000c1e1d00 */
[----:B----4-:R1:W-:Y:S01]  /*2ca0*/  @!P0 STG.E.128 desc[UR6][R2.64], R16 ;  /* 0x0000001002008986 */ /* 0x0103e2000c101d06 */
[C---:B--2---:R-:W-:Y:S04]  /*2cb0*/  @P6 LEA R6, P0, R12.reuse, R4, 0x7 ;  /* 0x000000040c066211 */ /* 0x044fe800078038ff */
[----:B------:R-:W-:Y:S01]  /*2cc0*/  @P6 LEA.HI.X R7, R12, R5, R13, 0x7, P0 ;  /* 0x000000050c076211 */ /* 0x000fe200000f3c0d */
[----:B------:R-:W-:Y:S01]  /*2cd0*/  IMAD.MOV.U32 R13, RZ, RZ, RZ ;  /* 0x000000ffff0d7224 */ /* 0x000fe200078e00ff */
[----:B-1----:R1:W2:Y:S02]  /*2ce0*/  @!P5 LDG.E.128 R16, desc[UR6][R10.64] ;  /* 0x000000060a10d981 */ /* 0x0022a4000c1e1d00 */
[----:B-1----:R-:W1:Y:S03]  /*2cf0*/  @P6 LDC.64 R10, c[0x0][0x3b8] ;  /* 0x0000ee00ff0a6b82 */ /* 0x002e660000000a00 */
[----:B--2---:R2:W-:Y:S05]  /*2d00*/  @!P5 STG.E.128 desc[UR6][R8.64], R16 ;  /* 0x000000100800d986 */ /* 0x0045ea000c101d06 */
[----:B--2---:R2:W4:Y:S01]  /*2d10*/  @P6 LDG.E.128 R16, desc[UR6][R6.64] ;  /* 0x0000000606106981 */ /* 0x004522000c1e1d00 */
[C---:B-1----:R-:W-:Y:S04]  /*2d20*/  @P6 LEA R8, P0, R10.reuse, R2, 0x7 ;  /* 0x000000020a086211 */ /* 0x042fe800078038ff */
[----:B------:R-:W-:Y:S02]  /*2d30*/  @P6 LEA.HI.X R9, R10, R3, R11, 0x7, P0 ;  /* 0x000000030a096211 */ /* 0x000fe400000f3c0b */
[----:B------:R-:W1:Y:S08]  /*2d40*/  @P2 LDC.64 R10, c[0x0][0x4a8] ;  /* 0x00012a00ff0a2b82 */ /* 0x000e700000000a00 */
[----:B--2---:R-:W2:Y:S02]  /*2d50*/  @!P3 LDC.64 R6, c[0x0][0x4a8] ;  /* 0x00012a00ff06bb82 */ /* 0x004ea40000000a00 */
[----:B--2---:R-:W-:Y:S02]  /*2d60*/  @!P3 IMAD R0, R7, 0xc0, RZ ;  /* 0x000000c00700b824 */ /* 0x004fe400078e02ff */
[----:B------:R-:W-:Y:S04]  /*2d70*/  @!P3 IMAD.WIDE.U32 R6, R6, 0xc0, R4 ;  /* 0x000000c00606b825 */ /* 0x000fe800078e0004 */
[----:B------:R-:W-:Y:S01]  /*2d80*/  @!P3 IMAD.IADD R7, R7, 0x1, R0 ;  /* 0x000000010707b824 */ /* 0x000fe200078e0200 */
[----:B----4-:R2:W-:Y:S05]  /*2d90*/  @P6 STG.E.128 desc[UR6][R8.64], R16 ;  /* 0x0000001008006986 */ /* 0x0105ea000c101d06 */
[----:B--2---:R2:W4:Y:S01]  /*2da0*/  @!P3 LDG.E.128 R16, desc[UR6][R6.64] ;  /* 0x000000060610b981 */ /* 0x004522000c1e1d00 */
[C---:B-1----:R-:W-:Y:S04]  /*2db0*/  @P2 LEA R8, P0, R10.reuse, R4, 0x8 ;  /* 0x000000040a082211 */ /* 0x042fe800078040ff */
[----:B------:R-:W-:Y:S02]  /*2dc0*/  @P2 LEA.HI.X R9, R10, R5, R11, 0x8, P0 ;  /* 0x000000050a092211 */ /* 0x000fe400000f440b */
[----:B------:R-:W1:Y:S08]  /*2dd0*/  @P2 LDC.64 R10, c[0x0][0x3b8] ;  /* 0x0000ee00ff0a2b82 */ /* 0x000e700000000a00 */
[----:B--2---:R-:W2:Y:S02]  /*2de0*/  @!P3 LDC.64 R6, c[0x0][0x3b8] ;  /* 0x0000ee00ff06bb82 */ /* 0x004ea40000000a00 */
[----:B--2---:R-:W-:Y:S02]  /*2df0*/  @!P3 IMAD R0, R7, 0xc0, RZ ;  /* 0x000000c00700b824 */ /* 0x004fe400078e02ff */
[----:B------:R-:W-:Y:S04]  /*2e00*/  @!P3 IMAD.WIDE.U32 R6, R6, 0xc0, R2 ;  /* 0x000000c00606b825 */ /* 0x000fe800078e0002 */
[----:B------:R-:W-:Y:S05]  /*2e10*/  @!P3 IMAD.IADD R7, R7, 0x1, R0 ;  /* 0x000000010707b824 */ /* 0x000fea00078e0200 */
[----:B----4-:R2:W-:Y:S02]  /*2e20*/  @!P3 STG.E.128 desc[UR6][R6.64], R16 ;  /* 0x000000100600b986 */ /* 0x0105e4000c101d06 */
[----:B--2---:R-:W2:Y:S03]  /*2e30*/  @P4 LDC.64 R6, c[0x0][0x4a8] ;  /* 0x00012a00ff064b82 */ /* 0x004ea60000000a00 */
[----:B------:R1:W4:Y:S01]  /*2e40*/  @P2 LDG.E.128 R16, desc[UR6][R8.64] ;  /* 0x0000000608102981 */ /* 0x000322000c1e1d00 */
[----:B--2---:R-:W-:Y:S02]  /*2e50*/  @P4 IMAD R0, R7, 0x140, RZ ;  /* 0x0000014007004824 */ /* 0x004fe400078e02ff */
[----:B------:R-:W-:Y:S01]  /*2e60*/  @P4 IMAD.WIDE.U32 R6, R6, 0x140, R4 ;  /* 0x0000014006064825 */ /* 0x000fe200078e0004 */
[C---:B-1----:R-:W-:Y:S03]  /*2e70*/  @P2 LEA R8, P0, R10.reuse, R2, 0x8 ;  /* 0x000000020a082211 */ /* 0x042fe600078040ff */
[----:B------:R-:W-:Y:S01]  /*2e80*/  @P4 IMAD.IADD R7, R7, 0x1, R0 ;  /* 0x0000000107074824 */ /* 0x000fe200078e0200 */
[----:B------:R-:W-:Y:S05]  /*2e90*/  @P2 LEA.HI.X R9, R10, R3, R11, 0x8, P0 ;  /* 0x000000030a092211 */ /* 0x000fea00000f440b */
[----:B----4-:R1:W-:Y:S05]  /*2ea0*/  @P2 STG.E.128 desc[UR6][R8.64], R16 ;  /* 0x0000001008002986 */ /* 0x0103ea000c101d06 */
[----:B-1----:R1:W2:Y:S02]  /*2eb0*/  @P4 LDG.E.128 R8, desc[UR6][R6.64] ;  /* 0x0000000606084981 */ /* 0x0022a4000c1e1d00 */
[----:B-1----:R-:W1:Y:S02]  /*2ec0*/  @P4 LDC.64 R6, c[0x0][0x3b8] ;  /* 0x0000ee00ff064b82 */ /* 0x002e640000000a00 */
[----:B-1----:R-:W-:Y:S02]  /*2ed0*/  @P4 IMAD R0, R7, 0x140, RZ ;  /* 0x0000014007004824 */ /* 0x002fe400078e02ff */
[----:B------:R-:W-:Y:S04]  /*2ee0*/  @P4 IMAD.WIDE.U32 R6, R6, 0x140, R2 ;  /* 0x0000014006064825 */ /* 0x000fe800078e0002 */
[----:B------:R-:W-:Y:S05]  /*2ef0*/  @P4 IMAD.IADD R7, R7, 0x1, R0 ;  /* 0x0000000107074824 */ /* 0x000fea00078e0200 */
[----:B--2---:R2:W-:Y:S01]  /*2f00*/  @P4 STG.E.128 desc[UR6][R6.64], R8 ;  /* 0x0000000806004986 */ /* 0x0045e2000c101d06 */
[----:B------:R-:W-:Y:S05]  /*2f10*/  @!P1 BRA `(.L_x_2328) ;  /* 0x0000004c00e49947 */ /* 0x000fea0003800000 */
[----:B--2---:R-:W1:Y:S08]  /*2f20*/  LDC.64 R6, c[0x0][0x4a8] ;  /* 0x00012a00ff067b82 */ /* 0x004e700000000a00 */
        /* <DEDUP_REMOVED lines=10> */
.L_x_2327:
[----:B------:R-:W-:Y:S05]  /*2fd0*/  BRA.U !UP0, `(.L_x_2329) ;  /* 0x0000001d088c7547 */ /* 0x000fea000b800000 */
[C---:B------:R-:W-:Y:S01]  /*2fe0*/  LEA R36, P0, R62.reuse, R27, 0x1 ;  /* 0x0000001b3e247211 */ /* 0x040fe200078008ff */
[----:B------:R-:W2:Y:S01]  /*2ff0*/  LDC R43, c[0x0][0x450] ;  /* 0x00011400ff2b7b82 */ /* 0x000ea20000000800 */
        /* <DEDUP_REMOVED lines=12> */
[----:B-1----:R-:W-:Y:S01]  /*30c0*/  IMAD.MOV.U32 R5, RZ, RZ, R26 ;  /* 0x000000ffff057224 */ /* 0x002fe200078e001a */
[----:B------:R-:W-:Y:S05]  /*30d0*/  MOV R4, R27 ;  /* 0x0000001b00047202 */ /* 0x000fea0000000f00 */
[----:B------:R-:W4:Y:S08]  /*30e0*/  LDG.E.128 R8, desc[UR6][R4.64] ;  /* 0x0000000604087981 */ /* 0x000f30000c1e1d00 */
[----:B------:R-:W5:Y:S06]  /*30f0*/  @!P0 LDG.E.64 R20, desc[UR6][R40.64] ;  /* 0x0000000628148981 */ /* 0x000f6c000c1e1b00 */
[----:B------:R-:W3:Y:S01]  /*3100*/  @!P0 LDG.E.64 R2, desc[UR6][R28.64] ;  /* 0x000000061c028981 */ /* 0x000ee2000c1e1b00 */
[----:B----4-:R-:W-:Y:S02]  /*3110*/  @!P0 LOP3.LUT R0, R8, 0xffff0000, RZ, 0xc0, !PT ;  /* 0xffff000008008812 */ /* 0x010fe400078ec0ff */
[C---:B-----5:R-:W-:Y:S01]  /*3120*/  @!P0 SHF.L.U32 R12, R20.reuse, 0x10, RZ ;  /* 0x00000010140c8819 */ /* 0x060fe200000006ff */
[C---:B------:R-:W-:Y:S01]  /*3130*/  @!P0 IMAD.U32 R19, R21.reuse, 0x10000, RZ ;  /* 0x0001000015138824 */ /* 0x040fe200078e00ff */
[----:B------:R-:W-:Y:S02]  /*3140*/  @!P0 LOP3.LUT R18, R20, 0xffff0000, RZ, 0xc0, !PT ;  /* 0xffff000014128812 */ /* 0x000fe400078ec0ff */
[----:B------:R-:W-:Y:S01]  /*3150*/  @!P0 LOP3.LUT R20, R21, 0xffff0000, RZ, 0xc0, !PT ;  /* 0xffff000015148812 */ /* 0x000fe200078ec0ff */
[----:B------:R-:W-:Y:S01]  /*3160*/  @!P0 FMUL.FTZ R24, R0, R12 ;  /* 0x0000000c00188220 */ /* 0x000fe20000410000 */
[C---:B---3--:R-:W-:Y:S01]  /*3170*/  @!P0 SHF.L.U32 R4, R2.reuse, 0x10, RZ ;  /* 0x0000001002048819 */ /* 0x048fe200000006ff */
        /* <DEDUP_REMOVED lines=36> */
.L_x_2331:
[----:B---3--:R-:W-:Y:S05]  /*33c0*/  BSYNC.RECONVERGENT B0 ;  /* 0x0000000000007941 */ /* 0x008fea0003800200 */
.L_x_2330:
[----:B------:R-:W-:Y:S01]  /*33d0*/  ISETP.NE.AND P0, PT, R42, RZ, PT ;  /* 0x000000ff2a00720c */ /* 0x000fe20003f05270 */
[----:B------:R-:W-:Y:S11]  /*33e0*/  BSSY.RECONVERGENT B0, `(.L_x_2332) ;  /* 0x0000031000007945 */ /* 0x000ff60003800200 */
[----:B------:R-:W-:Y:S01]  /*33f0*/  @!UPT UIADD3 URZ, UPT, UPT, URZ, URZ, URZ ;  /* 0x000000fffffff290 */ /* 0x000fe2000fffe0ff */
[----:B------:R-:W-:Y:S05]  /*3400*/  @P0 BRA `(.L_x_2333) ;  /* 0x0000000000b80947 */ /* 0x000fea0003800000 */
[----:B------:R-:W-:Y:S01]  /*3410*/  ISETP.GE.AND P0, PT, R14, R13, PT ;  /* 0x0000000d0e00720c */ /* 0x000fe20003f06270 */
[----:B----4-:R-:W3:Y:S11]  /*3420*/  LDG.E.128 R8, desc[UR6][R36.64] ;  /* 0x0000000624087981 */ /* 0x010ef6000c1e1d00 */
[----:B------:R-:W-:Y:S01]  /*3430*/  @!UPT UIADD3 URZ, UPT, UPT, URZ, URZ, URZ ;  /* 0x000000fffffff290 */ /* 0x000fe2000fffe0ff */
[----:B-1----:R-:W4:Y:S06]  /*3440*/  @!P0 LDG.E.64 R2, desc[UR6][R16.64] ;  /* 0x0000000610028981 */ /* 0x002f2c000c1e1b00 */
[----:B------:R-:W5:Y:S01]  /*3450*/  @!P0 LDG.E.64 R20, desc[UR6][R22.64] ;  /* 0x0000000616148981 */ /* 0x000f62000c1e1b00 */
[----:B---3--:R-:W-:Y:S02]  /*3460*/  @!P0 LOP3.LUT R0, R8, 0xffff0000, RZ, 0xc0, !PT ;  /* 0xffff000008008812 */ /* 0x008fe400078ec0ff */
[----:B----4-:R-:W-:Y:S02]  /*3470*/  @!P0 SHF.L.U32 R4, R2, 0x10, RZ ;  /* 0x0000001002048819 */ /* 0x010fe400000006ff */
        /* <DEDUP_REMOVED lines=25> */
[-C--:B------:R-:W-:Y:S01]  /*3610*/  @!P0 FMUL.FTZ R3, R3, R7.reuse ;  /* 0x0000000703038220 */ /* 0x080fe20000410000 */
[----:B------:R-:W-:Y:S01]  /*3620*/  @!P0 FMUL.FTZ R4, R4, R6 ;  /* 0x0000000604048220 */ /* 0x000fe20000410000 */
        /* <DEDUP_REMOVED lines=12> */
.L_x_2333:
[----:B------:R-:W-:Y:S05]  /*36f0*/  BSYNC.RECONVERGENT B0 ;  /* 0x0000000000007941 */ /* 0x000fea0003800200 */
.L_x_2332:
[----:B------:R-:W-:Y:S04]  /*3700*/  BSSY.RECONVERGENT B0, `(.L_x_2334) ;  /* 0x0000038000007945 */ /* 0x000fe80003800200 */
[----:B------:R-:W-:Y:S05]  /*3710*/  @P5 BRA `(.L_x_2335) ;  /* 0x0000000000d85947 */ /* 0x000fea0003800000 */
[----:B-1----:R-:W3:Y:S08]  /*3720*/  LDC.64 R4, c[0x0][0x4a8] ;  /* 0x00012a00ff047b82 */ /* 0x002ef00000000a00 */
[----:B----4-:R-:W1:Y:S01]  /*3730*/  LDC.64 R2, c[0x0][0x3b8] ;  /* 0x0000ee00ff027b82 */ /* 0x010e620000000a00 */
[C---:B---3--:R-:W-:Y:S04]  /*3740*/  LEA R8, P0, R4.reuse, R36, 0x6 ;  /* 0x0000002404087211 */ /* 0x048fe800078030ff */
[----:B------:R-:W-:Y:S02]  /*3750*/  LEA.HI.X R9, R4, R37, R5, 0x6, P0 ;  /* 0x0000002504097211 */ /* 0x000fe400000f3405 */
[C---:B-1----:R-:W-:Y:S04]  /*3760*/  LEA R30, P0, R2.reuse, R38, 0x6 ;  /* 0x00000026021e7211 */ /* 0x042fe800078030ff */
[----:B------:R-:W-:Y:S01]  /*3770*/  LEA.HI.X R31, R2, R39, R3, 0x6, P0 ;  /* 0x00000027021f7211 */ /* 0x000fe200000f3403 */
[----:B------:R-:W3:Y:S01]  /*3780*/  LDG.E.128 R8, desc[UR6][R8.64] ;  /* 0x0000000608087981 */ /* 0x000ee2000c1e1d00 */
[----:B------:R-:W-:Y:S11]  /*3790*/  ISETP.GE.AND P0, PT, R14, R13, PT ;  /* 0x0000000d0e00720c */ /* 0x000ff60003f06270 */
[----:B------:R-:W-:Y:S02]  /*37a0*/  @!UPT UIADD3 URZ, UPT, UPT, URZ, URZ, URZ ;  /* 0x000000fffffff290 */ /* 0x000fe4000fffe0ff */
[C---:B------:R-:W-:Y:S04]  /*37b0*/  @!P0 IMAD.WIDE R2, R25.reuse, 0x40, R16 ;  /* 0x0000004019028825 */ /* 0x040fe800078e0210 */
[----:B------:R-:W-:Y:S02]  /*37c0*/  @!P0 IMAD.WIDE R4, R25, 0x40, R22 ;  /* 0x0000004019048825 */ /* 0x000fe400078e0216 */
[----:B------:R-:W4:Y:S06]  /*37d0*/  @!P0 LDG.E.64 R2, desc[UR6][R2.64] ;  /* 0x0000000602028981 */ /* 0x000f2c000c1e1b00 */
[----:B------:R4:W5:Y:S01]  /*37e0*/  @!P0 LDG.E.64 R20, desc[UR6][R4.64] ;  /* 0x0000000604148981 */ /* 0x000962000c1e1b00 */
[----:B---3--:R-:W-:Y:S02]  /*37f0*/  @!P0 LOP3.LUT R0, R8, 0xffff0000, RZ, 0xc0, !PT ;  /* 0xffff000008008812 */ /* 0x008fe400078ec0ff */
        /* <DEDUP_REMOVED lines=23> */
[C---:B------:R-:W-:Y:S01]  /*3970*/  @!P0 FMUL.FTZ R32, R4.reuse, R20 ;  /* 0x0000001404208220 */ /* 0x040fe20000410000 */
[----:B------:R-:W-:Y:S01]  /*3980*/  @!P0 MOV R8, R0 ;  /* 0x0000000000088202 */ /* 0x000fe20000000f00 */
[----:B------:R-:W-:Y:S01]  /*3990*/  @!P0 FMUL.FTZ R3, R3, R7 ;  /* 0x0000000703038220 */ /* 0x000fe20000410000 */
[----:B------:R-:W-:Y:S02]  /*39a0*/  @!P0 IMAD.U32 R21, R11, 0x10000, RZ ;  /* 0x000100000b158824 */ /* 0x000fe400078e00ff */
[----:B------:R-:W-:Y:S01]  /*39b0*/  @!P0 FMUL.FTZ R4, R4, R6 ;  /* 0x0000000604048220 */ /* 0x000fe20000410000 */
        /* <DEDUP_REMOVED lines=12> */
.L_x_2335:
[----:B------:R-:W-:Y:S05]  /*3a80*/  BSYNC.RECONVERGENT B0 ;  /* 0x0000000000007941 */ /* 0x000fea0003800200 */
.L_x_2334:
[----:B------:R-:W-:Y:S04]  /*3a90*/  BSSY.RECONVERGENT B0, `(.L_x_2336) ;  /* 0x0000037000007945 */ /* 0x000fe80003800200 */
[----:B------:R-:W-:Y:S05]  /*3aa0*/  @!P6 BRA `(.L_x_2337) ;  /* 0x0000000000d4e947 */ /* 0x000fea0003800000 */
[----:B------:R-:W-:Y:S01]  /*3ab0*/  ISETP.GE.AND P0, PT, R14, R13, PT ;  /* 0x0000000d0e00720c */ /* 0x000fe20003f06270 */
[----:B-1----:R-:W3:Y:S08]  /*3ac0*/  LDC.64 R6, c[0x0][0x4a8] ;  /* 0x00012a00ff067b82 */ /* 0x002ef00000000a00 */
[----:B------:R-:W1:Y:S04]  /*3ad0*/  LDC.64 R32, c[0x0][0x3b8] ;  /* 0x0000ee00ff207b82 */ /* 0x000e680000000a00 */
[C---:B----4-:R-:W-:Y:S04]  /*3ae0*/  @!P0 IMAD.WIDE R2, R25.reuse, 0x80, R16 ;  /* 0x0000008019028825 */ /* 0x050fe800078e0210 */
[----:B------:R-:W-:Y:S02]  /*3af0*/  @!P0 IMAD.WIDE R4, R25, 0x80, R22 ;  /* 0x0000008019048825 */ /* 0x000fe400078e0216 */
[----:B------:R-:W4:Y:S01]  /*3b00*/  @!P0 LDG.E.64 R2, desc[UR6][R2.64] ;  /* 0x0000000602028981 */ /* 0x000f22000c1e1b00 */
[C---:B---3--:R-:W-:Y:S05]  /*3b10*/  LEA R8, P1, R6.reuse, R36, 0x7 ;  /* 0x0000002406087211 */ /* 0x048fea00078238ff */
[----:B------:R3:W5:Y:S01]  /*3b20*/  @!P0 LDG.E.64 R20, desc[UR6][R4.64] ;  /* 0x0000000604148981 */ /* 0x000762000c1e1b00 */
[----:B------:R-:W-:Y:S06]  /*3b30*/  LEA.HI.X R9, R6, R37, R7, 0x7, P1 ;  /* 0x0000002506097211 */ /* 0x000fec00008f3c07 */
[----:B------:R-:W2:Y:S01]  /*3b40*/  LDG.E.128 R8, desc[UR6][R8.64] ;  /* 0x0000000608087981 */ /* 0x000ea2000c1e1d00 */
[C---:B----4-:R-:W-:Y:S01]  /*3b50*/  @!P0 LOP3.LUT R6, R3.reuse, 0xffff0000, RZ, 0xc0, !PT ;  /* 0xffff000003068812 */ /* 0x050fe200078ec0ff */
[----:B------:R-:W-:Y:S01]  /*3b60*/  @!P0 IMAD.U32 R7, R3, 0x10000, RZ ;  /* 0x0001000003078824 */ /* 0x000fe200078e00ff */
[C---:B---3--:R-:W-:Y:S02]  /*3b70*/  @!P0 SHF.L.U32 R4, R2.reuse, 0x10, RZ ;  /* 0x0000001002048819 */ /* 0x048fe400000006ff */
[----:B------:R-:W-:Y:S02]  /*3b80*/  @!P0 LOP3.LUT R5, R2, 0xffff0000, RZ, 0xc0, !PT ;  /* 0xffff000002058812 */ /* 0x000fe400078ec0ff */
[C---:B-----5:R-:W-:Y:S01]  /*3b90*/  @!P0 SHF.L.U32 R3, R20.reuse, 0x10, RZ ;  /* 0x0000001014038819 */ /* 0x060fe200000006ff */
[C---:B------:R-:W-:Y:S01]  /*3ba0*/  @!P0 IMAD.U32 R19, R21.reuse, 0x10000, RZ ;  /* 0x0001000015138824 */ /* 0x040fe200078e00ff */
[----:B------:R-:W-:Y:S02]  /*3bb0*/  @!P0 LOP3.LUT R18, R20, 0xffff0000, RZ, 0xc0, !PT ;  /* 0xffff000014128812 */ /* 0x000fe400078ec0ff */
[----:B------:R-:W-:Y:S02]  /*3bc0*/  @!P0 LOP3.LUT R20, R21, 0xffff0000, RZ, 0xc0, !PT ;  /* 0xffff000015148812 */ /* 0x000fe400078ec0ff */
[C---:B--2---:R-:W-:Y:S02]  /*3bd0*/  @!P0 LOP3.LUT R0, R8.reuse, 0xffff0000, RZ, 0xc0, !PT ;  /* 0xffff000008008812 */ /* 0x044fe400078ec0ff */
        /* <DEDUP_REMOVED lines=17> */
[C---:B------:R-:W-:Y:S01]  /*3cf0*/  @!P0 FMUL.FTZ R30, R4.reuse, R20 ;  /* 0x00000014041e8220 */ /* 0x040fe20000410000 */
[----:B------:R-:W-:Y:S02]  /*3d00*/  @!P0 IMAD.U32 R21, R11, 0x10000, RZ ;  /* 0x000100000b158824 */ /* 0x000fe400078e00ff */
[----:B------:R-:W-:Y:S01]  /*3d10*/  @!P0 FMUL.FTZ R4, R4, R6 ;  /* 0x0000000604048220 */ /* 0x000fe20000410000 */
        /* <DEDUP_REMOVED lines=14> */
.L_x_2337:
[----:B------:R-:W-:Y:S05]  /*3e00*/  BSYNC.RECONVERGENT B0 ;  /* 0x0000000000007941 */ /* 0x000fea0003800200 */
.L_x_2336:
[----:B------:R-:W-:Y:S04]  /*3e10*/  BSSY.RECONVERGENT B0, `(.L_x_2338) ;  /* 0x000003e000007945 */ /* 0x000fe80003800200 */
[----:B------:R-:W-:Y:S05]  /*3e20*/  @P3 BRA `(.L_x_2339) ;  /* 0x0000000000f03947 */ /* 0x000fea0003800000 */
[----:B------:R-:W-:Y:S01]  /*3e30*/  ISETP.GE.AND P0, PT, R14, R13, PT ;  /* 0x0000000d0e00720c */ /* 0x000fe20003f06270 */
[----:B-1--4-:R-:W1:Y:S01]  /*3e40*/  LDC.64 R2, c[0x0][0x4a8] ;  /* 0x00012a00ff027b82 */ /* 0x012e620000000a00 */
[----:B---3--:R-:W-:Y:S02]  /*3e50*/  MOV R8, R36 ;  /* 0x0000002400087202 */ /* 0x008fe40000000f00 */
[----:B------:R-:W-:Y:S05]  /*3e60*/  MOV R9, R37 ;  /* 0x0000002500097202 */ /* 0x000fea0000000f00 */
[----:B------:R-:W3:Y:S04]  /*3e70*/  LDC.64 R34, c[0x0][0x3b8] ;  /* 0x0000ee00ff227b82 */ /* 0x000ee80000000a00 */
        /* <DEDUP_REMOVED lines=29> */
[C---:B------:R-:W-:Y:S01]  /*4050*/  @!P0 FMUL.FTZ R24, R3.reuse, R19 ;  /* 0x0000001303188220 */ /* 0x040fe20000410000 */
[----:B------:R-:W-:Y:S01]  /*4060*/  @!P0 FFMA.FTZ R31, R12, R5, -R21 ;  /* 0x000000050c1f8223 */ /* 0x000fe20000010815 */
[----:B------:R-:W-:Y:S01]  /*4070*/  @!P0 SHF.L.U32 R5, R10, 0x10, RZ ;  /* 0x000000100a058819 */ /* 0x000fe200000006ff */
[-C--:B------:R-:W-:Y:S01]  /*4080*/  @!P0 FMUL.FTZ R3, R3, R7.reuse ;  /* 0x0000000703038220 */ /* 0x080fe20000410000 */
        /* <DEDUP_REMOVED lines=13> */
[----:B---3--:R-:W-:Y:S01]  /*4160*/  IMAD R12, R35, 0xc0, RZ ;  /* 0x000000c0230c7824 */ /* 0x008fe200078e02ff */
        /* <DEDUP_REMOVED lines=8> */
.L_x_2339:
[----:B------:R-:W-:Y:S05]  /*41f0*/  BSYNC.RECONVERGENT B0 ;  /* 0x0000000000007941 */ /* 0x000fea0003800200 */
.L_x_2338:
[----:B------:R-:W-:Y:S01]  /*4200*/  ISETP.NE.AND P0, PT, R59, RZ, PT ;  /* 0x000000ff3b00720c */ /* 0x000fe20003f05270 */
[----:B------:R-:W-:Y:S11]  /*4210*/  BSSY.RECONVERGENT B0, `(.L_x_2340) ;  /* 0x0000038000007945 */ /* 0x000ff60003800200 */
[----:B------:R-:W-:Y:S01]  /*4220*/  @!UPT UIADD3 URZ, UPT, UPT, URZ, URZ, URZ ;  /* 0x000000fffffff290 */ /* 0x000fe2000fffe0ff */
        /* <DEDUP_REMOVED lines=54> */
.L_x_2341:
[----:B------:R-:W-:Y:S05]  /*4590*/  BSYNC.RECONVERGENT B0 ;  /* 0x0000000000007941 */ /* 0x000fea0003800200 */
.L_x_2340:
[----:B------:R-:W-:Y:S04]  /*45a0*/  BSSY.RECONVERGENT B0, `(.L_x_2342) ;  /* 0x000003e000007945 */ /* 0x000fe80003800200 */
[----:B------:R-:W-:Y:S05]  /*45b0*/  @!P4 BRA `(.L_x_2343) ;  /* 0x0000000000f0c947 */ /* 0x000fea0003800000 */
        /* <DEDUP_REMOVED lines=60> */
.L_x_2343:
[----:B------:R-:W-:Y:S05]  /*4980*/  BSYNC.RECONVERGENT B0 ;  /* 0x0000000000007941 */ /* 0x000fea0003800200 */
.L_x_2342:
[----:B------:R-:W-:Y:S01]  /*4990*/  ISETP.NE.AND P0, PT, R65, RZ, PT ;  /* 0x000000ff4100720c */ /* 0x000fe20003f05270 */
[----:B------:R-:W-:Y:S11]  /*49a0*/  BSSY.RECONVERGENT B0, `(.L_x_2344) ;  /* 0x000003f000007945 */ /* 0x000ff60003800200 */
[----:B------:R-:W-:Y:S01]  /*49b0*/  @!UPT UIADD3 URZ, UPT, UPT, URZ, URZ, URZ ;  /* 0x000000fffffff290 */ /* 0x000fe2000fffe0ff */
[----:B------:R-:W-:Y:S05]  /*49c0*/  @!P0 BRA `(.L_x_2345) ;  /* 0x0000000000f08947 */ /* 0x000fea0003800000 */
[----:B------:R-:W-:Y:S01]  /*49d0*/  ISETP.GE.AND P0, PT, R14, R13, PT ;  /* 0x0000000d0e00720c */ /* 0x000fe20003f06270 */
[----:B-1--4-:R-:W1:Y:S01]  /*49e0*/  LDC.64 R2, c[0x0][0x4a8] ;  /* 0x00012a00ff027b82 */ /* 0x012e620000000a00 */
[----:B---3--:R-:W-:Y:S02]  /*49f0*/  MOV R8, R36 ;  /* 0x0000002400087202 */ /* 0x008fe40000000f00 */
[----:B------:R-:W-:Y:S05]  /*4a00*/  MOV R9, R37 ;  /* 0x0000002500097202 */ /* 0x000fea0000000f00 */
[----:B------:R-:W3:Y:S04]  /*4a10*/  LDC.64 R30, c[0x0][0x3b8] ;  /* 0x0000ee00ff1e7b82 */ /* 0x000ee80000000a00 */
[----:B------:R-:W-:Y:S04]  /*4a20*/  @!P0 IMAD.WIDE R4, R25, 0x180, R22 ;  /* 0x0000018019048825 */ /* 0x000fe800078e0216 */
[----:B-1----:R-:W-:Y:S04]  /*4a30*/  IMAD.WIDE.U32 R8, R2, 0x180, R8 ;  /* 0x0000018002087825 */ /* 0x002fe800078e0008 */
[----:B------:R-:W-:Y:S02]  /*4a40*/  IMAD R0, R3, 0x180, RZ ;  /* 0x0000018003007824 */ /* 0x000fe400078e02ff */
[----:B------:R-:W-:Y:S02]  /*4a50*/  @!P0 IMAD.WIDE R2, R25, 0x180, R16 ;  /* 0x0000018019028825 */ /* 0x000fe400078e0210 */
[----:B------:R-:W4:Y:S02]  /*4a60*/  @!P0 LDG.E.64 R16, desc[UR6][R4.64] ;  /* 0x0000000604108981 */ /* 0x000f24000c1e1b00 */
[----:B------:R-:W-:Y:S04]  /*4a70*/  IMAD.IADD R9, R0, 0x1, R9 ;  /* 0x0000000100097824 */ /* 0x000fe800078e0209 */
[----:B------:R-:W5:Y:S06]  /*4a80*/  @!P0 LDG.E.64 R2, desc[UR6][R2.64] ;  /* 0x0000000602028981 */ /* 0x000f6c000c1e1b00 */
[----:B------:R-:W2:Y:S01]  /*4a90*/  LDG.E.128 R8, desc[UR6][R8.64] ;  /* 0x0000000608087981 */ /* 0x000ea2000c1e1d00 */
[C---:B----4-:R-:W-:Y:S02]  /*4aa0*/  @!P0 LOP3.LUT R13, R16.reuse, 0xffff0000, RZ, 0xc0, !PT ;  /* 0xffff0000100d8812 */ /* 0x050fe400078ec0ff */
[C---:B-----5:R-:W-:Y:S02]  /*4ab0*/  @!P0 SHF.L.U32 R7, R3.reuse, 0x10, RZ ;  /* 0x0000001003078819 */ /* 0x060fe400000006ff */
[----:B------:R-:W-:Y:S01]  /*4ac0*/  @!P0 LOP3.LUT R6, R3, 0xffff0000, RZ, 0xc0, !PT ;  /* 0xffff000003068812 */ /* 0x000fe200078ec0ff */
[----:B------:R-:W-:Y:S01]  /*4ad0*/  @!P0 IMAD.U32 R3, R16, 0x10000, RZ ;  /* 0x0001000010038824 */ /* 0x000fe200078e00ff */
[----:B------:R-:W-:Y:S02]  /*4ae0*/  @!P0 SHF.L.U32 R4, R2, 0x10, RZ ;  /* 0x0000001002048819 */ /* 0x000fe400000006ff */
[----:B--2---:R-:W-:Y:S02]  /*4af0*/  @!P0 LOP3.LUT R0, R8, 0xffff0000, RZ, 0xc0, !PT ;  /* 0xffff000008008812 */ /* 0x004fe400078ec0ff */
        /* <DEDUP_REMOVED lines=41> */
.L_x_2345:
[----:B------:R-:W-:Y:S05]  /*4d90*/  BSYNC.RECONVERGENT B0 ;  /* 0x0000000000007941 */ /* 0x000fea0003800200 */
.L_x_2344:
[----:B------:R-:W1:Y:S01]  /*4da0*/  LDC R13, c[0x0][0x450] ;  /* 0x00011400ff0d7b82 */ /* 0x000e620000000800 */
[----:B--2---:R-:W-:Y:S05]  /*4db0*/  IMAD.U32 R0, R43, -0x80, RZ ;  /* 0xffffff802b007824 */ /* 0x004fea00078e00ff */
[C---:B------:R-:W-:Y:S02]  /*4dc0*/  LEA R28, P1, R0.reuse, R28, 0x1 ;  /* 0x0000001c001c7211 */ /* 0x040fe400078208ff */
[C---:B------:R-:W-:Y:S02]  /*4dd0*/  LEA R40, P0, R0.reuse, R40, 0x1 ;  /* 0x0000002800287211 */ /* 0x040fe400078008ff */
[C---:B------:R-:W-:Y:S02]  /*4de0*/  LEA.HI.X.SX32 R29, R0.reuse, R29, 0x1, P1 ;  /* 0x0000001d001d7211 */ /* 0x040fe400008f0eff */
[----:B------:R-:W-:Y:S01]  /*4df0*/  LEA.HI.X.SX32 R41, R0, R41, 0x1, P0 ;  /* 0x0000002900297211 */ /* 0x000fe200000f0eff */
[----:B------:R-:W-:Y:S05]  /*4e00*/  BRA `(.L_x_2328) ;  /* 0x0000003000287947 */ /* 0x000fea0003800000 */
.L_x_2329:
[----:B------:R-:W-:Y:S01]  /*4e10*/  LEA.HI R0, R13, R13, RZ, 0x1 ;  /* 0x0000000d0d007211 */ /* 0x000fe200078f08ff */
[----:B------:R-:W2:Y:S01]  /*4e20*/  LDC R116, c[0x0][0x450] ;  /* 0x00011400ff747b82 */ /* 0x000ea20000000800 */
[C---:B------:R-:W-:Y:S01]  /*4e30*/  LEA R18, P0, R62.reuse, R27, 0x1 ;  /* 0x0000001b3e127211 */ /* 0x040fe200078008ff */
[----:B------:R-:W-:Y:S01]  /*4e40*/  BSSY.RECONVERGENT B0, `(.L_x_2346) ;  /* 0x0000060000007945 */ /* 0x000fe20003800200 */
[----:B-1----:R-:W-:Y:S02]  /*4e50*/  SHF.R.S32.HI R2, RZ, 0x1, R0 ;  /* 0x00000001ff027819 */ /* 0x002fe40000011400 */
        /* <DEDUP_REMOVED lines=24> */
[----:B------:R-:W3:Y:S01]  /*4fe0*/  @!P0 LDG.E.128 R36, desc[UR6][R22.64] ;  /* 0x0000000616248981 */ /* 0x000ee2000c1e1d00 */
        /* <DEDUP_REMOVED lines=11> */
[C---:B---3--:R-:W-:Y:S01]  /*50a0*/  @!P0 SHF.L.U32 R30, R39.reuse, 0x10, RZ ;  /* 0x00000010271e8819 */ /* 0x048fe200000006ff */
[----:B------:R-:W1:Y:S01]  /*50b0*/  @!P0 LDG.E.128 R4, desc[UR6][R4.64] ;  /* 0x0000000604048981 */ /* 0x000e62000c1e1d00 */
[----:B------:R-:W-:Y:S01]  /*50c0*/  @!P0 LOP3.LUT R31, R39, 0xffff0000, RZ, 0xc0, !PT ;  /* 0xffff0000271f8812 */ /* 0x000fe200078ec0ff */
        /* <DEDUP_REMOVED lines=36> */
[C---:B------:R-:W-:Y:S01]  /*5310*/  @!P0 SHF.L.U32 R12, R35.reuse, 0x10, RZ ;  /* 0x00000010230c8819 */ /* 0x040fe200000006ff */
[----:B------:R-:W-:Y:S01]  /*5320*/  @!P0 FFMA.FTZ R3, R16, R17, R3 ;  /* 0x0000001110038223 */ /* 0x000fe20000010003 */
[----:B------:R-:W-:Y:S01]  /*5330*/  @!P0 LOP3.LUT R16, R35, 0xffff0000, RZ, 0xc0, !PT ;  /* 0xffff000023108812 */ /* 0x000fe200078ec0ff */
[----:B------:R-:W-:Y:S01]  /*5340*/  @!P0 FFMA.FTZ R4, R9, R21, R4 ;  /* 0x0000001509048223 */ /* 0x000fe20000010004 */
[----:B------:R-:W-:Y:S01]  /*5350*/  @!P0 F2FP.BF16.F32.PACK_AB R0, R2, R0 ;  /* 0x000000000200823e */ /* 0x000fe200000010ff */
[----:B------:R-:W-:Y:S01]  /*5360*/  @!P0 FFMA.FTZ R5, R10, R22, R5 ;  /* 0x000000160a058223 */ /* 0x000fe20000010005 */
[----:B------:R-:W-:Y:S01]  /*5370*/  @!P0 FFMA.FTZ R6, R11, R23, R6 ;  /* 0x000000170b068223 */ /* 0x000fe20000010006 */
[----:B------:R-:W-:Y:S01]  /*5380*/  @!P0 FFMA.FTZ R7, R12, R30, R7 ;  /* 0x0000001e0c078223 */ /* 0x000fe20000010007 */
[----:B------:R-:W-:Y:S01]  /*5390*/  @!P0 F2FP.BF16.F32.PACK_AB R3, R4, R3 ;  /* 0x000000030403823e */ /* 0x000fe200000010ff */
[----:B------:R-:W-:Y:S01]  /*53a0*/  @!P0 FFMA.FTZ R8, R16, R31, R8 ;  /* 0x0000001f10088223 */ /* 0x000fe20000010008 */
[----:B------:R-:W-:Y:S01]  /*53b0*/  @!P0 IMAD.MOV.U32 R32, RZ, RZ, R0 ;  /* 0x000000ffff208224 */ /* 0x000fe200078e0000 */
[----:B------:R-:W-:Y:S01]  /*53c0*/  @!P0 F2FP.BF16.F32.PACK_AB R5, R6, R5 ;  /* 0x000000050605823e */ /* 0x000fe200000010ff */
[----:B------:R-:W-:Y:S01]  /*53d0*/  IMAD.MOV.U32 R2, RZ, RZ, R53 ;  /* 0x000000ffff027224 */ /* 0x000fe200078e0035 */
[----:B------:R-:W-:Y:S02]  /*53e0*/  @!P0 MOV R33, R3 ;  /* 0x0000000300218202 */ /* 0x000fe40000000f00 */
[----:B------:R-:W-:Y:S01]  /*53f0*/  @!P0 F2FP.BF16.F32.PACK_AB R7, R8, R7 ;  /* 0x000000070807823e */ /* 0x000fe200000010ff */
[----:B------:R-:W-:Y:S01]  /*5400*/  @!P0 IMAD.MOV.U32 R34, RZ, RZ, R5 ;  /* 0x000000ffff228224 */ /* 0x000fe200078e0005 */
[----:B------:R-:W-:Y:S02]  /*5410*/  MOV R3, R52 ;  /* 0x0000003400037202 */ /* 0x000fe40000000f00 */
[----:B------:R-:W-:Y:S05]  /*5420*/  @!P0 MOV R35, R7 ;  /* 0x0000000700238202 */ /* 0x000fea0000000f00 */
[----:B------:R1:W-:Y:S02]  /*5430*/  STG.E.128 desc[UR6][R2.64], R32 ;  /* 0x0000002002007986 */ /* 0x0003e4000c101d06 */
.L_x_2347:
[----:B---3--:R-:W-:Y:S05]  /*5440*/  BSYNC.RECONVERGENT B0 ;  /* 0x0000000000007941 */ /* 0x008fea0003800200 */
.L_x_2346:
        /* <DEDUP_REMOVED lines=57> */
[----:B------:R-:W-:Y:S01]  /*57e0*/  @!P0 IMAD.U32 R10, R36, 0x10000, RZ ;  /* 0x00010000240a8824 */ /* 0x000fe200078e00ff */
        /* <DEDUP_REMOVED lines=12> */
[C---:B------:R-:W-:Y:S01]  /*58b0*/  @!P0 SHF.L.U32 R12, R35.reuse, 0x10, RZ ;  /* 0x00000010230c8819 */ /* 0x040fe200000006ff */
        /* <DEDUP_REMOVED lines=17> */
.L_x_2349:
[----:B------:R-:W-:Y:S05]  /*59d0*/  BSYNC.RECONVERGENT B0 ;  /* 0x0000000000007941 */ /* 0x000fea0003800200 */
.L_x_2348:
        /* <DEDUP_REMOVED lines=34> */
[C---:B--2---:R-:W-:Y:S01]  /*5c00*/  @!P0 SHF.L.U32 R30, R39.reuse, 0x10, RZ ;  /* 0x00000010271e8819 */ /* 0x044fe200000006ff */
        /* <DEDUP_REMOVED lines=21> */
[----:B----4-:R-:W-:Y:S01]  /*5d60*/  @!P0 SHF.L.U32 R9, R32, 0x10, RZ ;  /* 0x0000001020098819 */ /* 0x010fe200000006ff */
[----:B------:R-:W-:Y:S01]  /*5d70*/  @!P0 FMUL.FTZ R4, R4, R10 ;  /* 0x0000000a04048220 */ /* 0x000fe20000410000 */
[----:B------:R-:W-:Y:S01]  /*5d80*/  @!P0 LOP3.LUT R21, R37, 0xffff0000, RZ, 0xc0, !PT ;  /* 0xffff000025158812 */ /* 0x000fe200078ec0ff */
        /* <DEDUP_REMOVED lines=33> */
.L_x_2351:
[----:B------:R-:W-:Y:S05]  /*5fa0*/  BSYNC.RECONVERGENT B0 ;  /* 0x0000000000007941 */ /* 0x000fea0003800200 */
.L_x_2350:
[----:B------:R-:W-:Y:S04]  /*5fb0*/  BSSY.RECONVERGENT B0, `(.L_x_2352) ;  /* 0x000005c000007945 */ /* 0x000fe80003800200 */
[----:B------:R-:W-:Y:S05]  /*5fc0*/  @!P6 BRA `(.L_x_2353) ;  /* 0x000000040068e947 */ /* 0x000fea0003800000 */
        /* <DEDUP_REMOVED lines=32> */
[C---:B-----5:R-:W-:Y:S01]  /*61d0*/  @!P0 SHF.L.U32 R30, R39.reuse, 0x10, RZ ;  /* 0x00000010271e8819 */ /* 0x060fe200000006ff */
[----:B------:R-:W-:Y:S01]  /*61e0*/  @!P2 FADD.FTZ R0, -R0, -RZ ;  /* 0x800000ff0000a221 */ /* 0x000fe20000010100 */
[----:B------:R-:W-:Y:S01]  /*61f0*/  @!P0 LOP3.LUT R31, R39, 0xffff0000, RZ, 0xc0, !PT ;  /* 0xffff0000271f8812 */ /* 0x000fe200078ec0ff */
[----:B------:R-:W1:Y:S01]  /*6200*/  @!P0 LDG.E.128 R4, desc[UR6][R4.64] ;  /* 0x0000000604048981 */ /* 0x000e62000c1e1d00 */
[----:B------:R-:W-:Y:S01]  /*6210*/  @!P2 FADD.FTZ R9, -R9, -RZ ;  /* 0x800000ff0909a221 */ /* 0x000fe20000010100 */
[----:B------:R-:W-:Y:S01]  /*6220*/  @!P2 FADD.FTZ R11, -R11, -RZ ;  /* 0x800000ff0b0ba221 */ /* 0x000fe20000010100 */
        /* <DEDUP_REMOVED lines=52> */
.L_x_2353:
[----:B------:R-:W-:Y:S05]  /*6570*/  BSYNC.RECONVERGENT B0 ;  /* 0x0000000000007941 */ /* 0x000fea0003800200 */
.L_x_2352:
        /* <DEDUP_REMOVED lines=98> */
.L_x_2355:
[----:B------:R-:W-:Y:S05]  /*6ba0*/  BSYNC.RECONVERGENT B0 ;  /* 0x0000000000007941 */ /* 0x000fea0003800200 */
.L_x_2354:
        /* <DEDUP_REMOVED lines=8> */
[----:B------:R-:W-:Y:S02]  /*6c30*/  @!P0 SEL R2, R50, RZ, P1 ;  /* 0x000000ff32028207 */ /* 0x000fe40000800000 */
        /* <DEDUP_REMOVED lines=9> */
[----:B------:R4:W5:Y:S04]  /*6cd0*/  @!P0 LDG.E.128 R44, desc[UR6][R4.64] ;  /* 0x00000006042c8981 */ /* 0x000968000c1e1d00 */
[----:B------:R-:W-:Y:S01]  /*6ce0*/  @!P0 IMAD.X R9, R0, 0x1, R56, P2 ;  /* 0x0000000100098824 */ /* 0x000fe200010e0638 */
[----:B------:R-:W-:Y:S02]  /*6cf0*/  PLOP3.LUT P2, PT, PT, PT, PT, 0x80, 0x8 ;  /* 0x000000000008781c */ /* 0x000fe40003f4f070 */
[----:B------:R-:W-:Y:S01]  /*6d00*/  @!P0 PLOP3.LUT P2, PT, P1, PT, PT, 0x80, 0x8 ;  /* 0x000000000008881c */ /* 0x000fe20000f4f070 */
[----:B---3--:R-:W3:Y:S08]  /*6d10*/  LDG.E.128 R32, desc[UR6][R2.64] ;  /* 0x0000000602207981 */ /* 0x008ef0000c1e1d00 */
[----:B------:R2:W3:Y:S01]  /*6d20*/  @!P0 LDG.E.128 R36, desc[UR6][R8.64] ;  /* 0x0000000608248981 */ /* 0x0004e2000c1e1d00 */
[----:B----4-:R-:W-:Y:S07]  /*6d30*/  @!P0 IMAD.WIDE R4, R24, 0x2, R2 ;  /* 0x0000000218048825 */ /* 0x010fee00078e0202 */
[----:B------:R-:W4:Y:S01]  /*6d40*/  @!P0 LDG.E.128 R4, desc[UR6][R4.64] ;  /* 0x0000000604048981 */ /* 0x000f22000c1e1d00 */
[C---:B-----5:R-:W-:Y:S01]  /*6d50*/  @!P0 LOP3.LUT R10, R46.reuse, 0xffff0000, RZ, 0xc0, !PT ;  /* 0xffff00002e0a8812 */ /* 0x060fe200078ec0ff */
[----:B--2---:R-:W-:Y:S01]  /*6d60*/  @!P0 IMAD.U32 R9, R46, 0x10000, RZ ;  /* 0x000100002e098824 */ /* 0x004fe200078e00ff */
        /* <DEDUP_REMOVED lines=12> */
[----:B------:R-:W-:Y:S01]  /*6e30*/  @!P0 IMAD.U32 R11, R47, 0x10000, RZ ;  /* 0x000100002f0b8824 */ /* 0x000fe200078e00ff */
[C---:B---3--:R-:W-:Y:S02]  /*6e40*/  @!P0 SHF.L.U32 R30, R39.reuse, 0x10, RZ ;  /* 0x00000010271e8819 */ /* 0x048fe400000006ff */
[----:B------:R-:W-:Y:S01]  /*6e50*/  @!P0 LOP3.LUT R31, R39, 0xffff0000, RZ, 0xc0, !PT ;  /* 0xffff0000271f8812 */ /* 0x000fe200078ec0ff */
[----:B------:R-:W-:Y:S01]  /*6e60*/  @!P2 FADD.FTZ R11, -R11, -RZ ;  /* 0x800000ff0b0ba221 */ /* 0x000fe20000010100 */
[C---:B----4-:R-:W-:Y:S01]  /*6e70*/  @!P0 SHF.L.U32 R16, R4.reuse, 0x10, RZ ;  /* 0x0000001004108819 */ /* 0x050fe200000006ff */
[C---:B------:R-:W-:Y:S01]  /*6e80*/  @!P0 IMAD.U32 R21, R5.reuse, 0x10000, RZ ;  /* 0x0001000005158824 */ /* 0x040fe200078e00ff */
[----:B------:R-:W-:Y:S02]  /*6e90*/  @!P0 LOP3.LUT R17, R4, 0xffff0000, RZ, 0xc0, !PT ;  /* 0xffff000004118812 */ /* 0x000fe400078ec0ff */
[----:B------:R-:W-:Y:S01]  /*6ea0*/  @!P0 LOP3.LUT R4, R5, 0xffff0000, RZ, 0xc0, !PT ;  /* 0xffff000005048812 */ /* 0x000fe200078ec0ff */
[C---:B------:R-:W-:Y:S01]  /*6eb0*/  @!P0 IMAD.U32 R5, R6.reuse, 0x10000, RZ ;  /* 0x0001000006058824 */ /* 0x040fe200078e00ff */
[----:B------:R-:W-:Y:S01]  /*6ec0*/  @!P0 LOP3.LUT R6, R6, 0xffff0000, RZ, 0xc0, !PT ;  /* 0xffff000006068812 */ /* 0x000fe200078ec0ff */
[----:B------:R-:W-:Y:S01]  /*6ed0*/  @!P0 FMUL.FTZ R0, R16, R0 ;  /* 0x0000000010008220 */ /* 0x000fe20000410000 */
[----:B------:R-:W-:Y:S01]  /*6ee0*/  @!P0 SHF.L.U32 R23, R7, 0x10, RZ ;  /* 0x0000001007178819 */ /* 0x000fe200000006ff */
[----:B------:R-:W-:Y:S01]  /*6ef0*/  @!P0 IMAD.U32 R16, R33, 0x10000, RZ ;  /* 0x0001000021108824 */ /* 0x000fe200078e00ff */
        /* <DEDUP_REMOVED lines=40> */
.L_x_2357:
[----:B------:R-:W-:Y:S05]  /*7180*/  BSYNC.RECONVERGENT B0 ;  /* 0x0000000000007941 */ /* 0x000fea0003800200 */
.L_x_2356:
[----:B------:R-:W-:Y:S04]  /*7190*/  BSSY.RECONVERGENT B0, `(.L_x_2358) ;  /* 0x0000062000007945 */ /* 0x000fe80003800200 */
[----:B------:R-:W-:Y:S05]  /*71a0*/  @!P4 BRA `(.L_x_2359) ;  /* 0x000000040080c947 */ /* 0x000fea0003800000 */
        /* <DEDUP_REMOVED lines=96> */
.L_x_2359:
[----:B------:R-:W-:Y:S05]  /*77b0*/  BSYNC.RECONVERGENT B0 ;  /* 0x0000000000007941 */ /* 0x000fea0003800200 */
.L_x_2358:
[----:B------:R-:W-:Y:S01]  /*77c0*/  ISETP.NE.AND P0, PT, R65, RZ, PT ;  /* 0x000000ff4100720c */ /* 0x000fe20003f05270 */
[----:B------:R-:W-:Y:S11]  /*77d0*/  BSSY.RECONVERGENT B0, `(.L_x_2360) ;  /* 0x0000063000007945 */ /* 0x000ff60003800200 */
[----:B------:R-:W-:Y:S01]  /*77e0*/  @!UPT UIADD3 URZ, UPT, UPT, URZ, URZ, URZ ;  /* 0x000000fffffff290 */ /* 0x000fe2000fffe0ff */
[----:B------:R-:W-:Y:S05]  /*77f0*/  @!P0 BRA `(.L_x_2361) ;  /* 0x0000000400808947 */ /* 0x000fea0003800000 */
        /* <DEDUP_REMOVED lines=13> */
[----:B---34-:R-:W3:Y:S01]  /*78d0*/  LDG.E.128 R32, desc[UR6][R2.64] ;  /* 0x0000000602207981 */ /* 0x018ee2000c1e1d00 */
        /* <DEDUP_REMOVED lines=82> */
.L_x_2361:
[----:B------:R-:W-:Y:S05]  /*7e00*/  BSYNC.RECONVERGENT B0 ;  /* 0x0000000000007941 */ /* 0x000fea0003800200 */
.L_x_2360:
        /* <DEDUP_REMOVED lines=10> */
.L_x_2328:
[----:B---3--:R-:W-:Y:S05]  /*7eb0*/  BSYNC.RECONVERGENT B1 ;  /* 0x0000000000017941 */ /* 0x008fea0003800200 */
.L_x_2326:
[----:B------:R-:W-:Y:S04]  /*7ec0*/  ISETP.NE.U32.AND P0, PT, RZ, UR12, PT ;  /* 0x0000000cff007c0c */ /* 0x000fe8000bf05070 */
[----:B------:R-:W-:Y:S11]  /*7ed0*/  ISETP.NE.AND.EX P0, PT, RZ, UR13, PT, P0 ;  /* 0x0000000dff007c0c */ /* 0x000ff6000bf05300 */
[----:B------:R-:W-:Y:S02]  /*7ee0*/  @!UPT UIADD3 URZ, UPT, UPT, URZ, URZ, URZ ;  /* 0x000000fffffff290 */ /* 0x000fe4000fffe0ff */
[----:B-1--4-:R-:W1:Y:S01]  /*7ef0*/  @!P0 LDC R2, c[0x0][0x3c0] ;  /* 0x0000f000ff028b82 */ /* 0x012e620000000800 */
[----:B------:R-:W-:Y:S07]  /*7f00*/  @!P0 IMAD.MOV.U32 R3, RZ, RZ, RZ ;  /* 0x000000ffff038224 */ /* 0x000fee00078e00ff */
[----:B------:R-:W3:Y:S01]  /*7f10*/  @!P0 LDC R0, c[0x0][0x3b8] ;  /* 0x0000ee00ff008b82 */ /* 0x000ee20000000800 */
[----:B------:R-:W-:Y:S01]  /*7f20*/  @!P0 IADD3 R3, P1, PT, RZ, -R3, RZ ;  /* 0x80000003ff038210 */ /* 0x000fe20007f3e0ff */
[----:B---3--:R-:W-:Y:S02]  /*7f30*/  @!P0 IMAD.SHL.U32 R0, R0, 0x100, RZ ;  /* 0x0000010000008824 */ /* 0x008fe400078e00ff */
        /* <DEDUP_REMOVED lines=15> */
[----:B--2---:R-:W-:Y:S02]  /*8030*/  IABS R6, R69 ;  /* 0x0000004500067213 */ /* 0x004fe40000000000 */
        /* <DEDUP_REMOVED lines=67> */
.L_x_2362:
[----:B------:R-:W-:Y:S02]  /*8470*/  ISETP.NE.AND P2, PT, R74, RZ, PT ;  /* 0x000000ff4a00720c */ /* 0x000fe40003f45270 */
[----:B------:R-:W-:Y:S02]  /*8480*/  IADD3 R68, P1, PT, R68, R88, RZ ;  /* 0x0000005844447210 */ /* 0x000fe40007f3e0ff */
[----:B------:R-:W-:Y:S03]  /*8490*/  IADD3 R27, P0, PT, R27, R86, RZ ;  /* 0x000000561b1b7210 */ /* 0x000fe60007f1e0ff */
[----:B------:R-:W-:Y:S02]  /*84a0*/  IMAD.X R67, R67, 0x1, R87, P1 ;  /* 0x0000000143437824 */ /* 0x000fe400008e0657 */
[----:B------:R-:W-:Y:S04]  /*84b0*/  IMAD.X R26, R26, 0x1, R85, P0 ;  /* 0x000000011a1a7824 */ /* 0x000fe800000e0655 */
[----:B------:R-:W-:Y:S05]  /*84c0*/  @P2 BRA `(.L_x_2363) ;  /* 0xffffffa0001c2947 */ /* 0x000fea000383ffff */
.L_x_2325:
[----:B------:R1:W5:Y:S01]  /*84d0*/  LDL R69, [R1] ;  /* 0x0000000001457983 */ /* 0x0003620000100800 */
[----:B------:R-:W3:Y:S01]  /*84e0*/  LDC R43, c[0x0][0x450] ;  /* 0x00011400ff2b7b82 */ /* 0x000ee20000000800 */
[----:B------:R-:W-:Y:S01]  /*84f0*/  LOP3.LUT R0, R117, 0xd8, RZ, 0xc0, !PT ;  /* 0x000000d875007812 */ /* 0x000fe200078ec0ff */
[----:B------:R-:W-:Y:S01]  /*8500*/  UMOV UR4, 0x400 ;  /* 0x0000040000047882 */ /* 0x000fe20000000000 */
[----:B------:R-:W-:Y:S01]  /*8510*/  LOP3.LUT R4, R118, 0x1f00, R117, 0xf8, !PT ;  /* 0x00001f0076047812 */ /* 0x000fe200078ef875 */
[----:B------:R-:W-:Y:S01]  /*8520*/  BSSY.RECONVERGENT B2, `(.L_x_2364) ;  /* 0x0000179000027945 */ /* 0x000fe20003800200 */
[----:B------:R-:W-:-:S03]  /*8530*/  LOP3.LUT R0, R0, 0x18, R119, 0x78, !PT ;  /* 0x0000001800007812 */ /* 0x000fc600078e7877 */
[----:B------:R-:W4:Y:S02]  /*8540*/  S2UR UR5, SR_CgaCtaId ;  /* 0x00000000000579c3 */ /* 0x000f240000008800 */
[----:B------:R-:W-:-:S06]  /*8550*/  IMAD.IADD R0, R0, 0x1, R4 ;  /* 0x0000000100007824 */ /* 0x000fcc00078e0204 */
[----:B------:R-:W2:Y:S08]  /*8560*/  LDC.64 R2, c[0x0][0x3b0] ;  /* 0x0000ec00ff027b82 */ /* 0x000eb00000000a00 */
[----:B------:R-:W-:Y:S01]  /*8570*/  BAR.SYNC.DEFER_BLOCKING 0x0 ;  /* 0x0000000000007b1d */ /* 0x000fe20000010000 */
[----:B---3--:R-:W-:Y:S01]  /*8580*/  ISETP.NE.AND P0, PT, R43, RZ, PT ;  /* 0x000000ff2b00720c */ /* 0x008fe20003f05270 */
[----:B----4-:R-:W-:-:S06]  /*8590*/  ULEA UR5, UR5, UR4, 0x18 ;  /* 0x0000000405057291 */ /* 0x010fcc000f8ec0ff */
[----:B------:R-:W-:Y:S02]  /*85a0*/  LEA R53, R0, UR5, 0x1 ;  /* 0x0000000500357c11 */ /* 0x000fe4000f8e08ff */
[C---:B--2---:R-:W-:Y:S01]  /*85b0*/  SHF.L.U64.HI R39, R2.reuse, 0x5, R3 ;  /* 0x0000000502277819 */ /* 0x044fe20000010203 */
        /* <DEDUP_REMOVED lines=17> */
.L_x_2367:
[----:B------:R-:W-:Y:S05]  /*86d0*/  BSYNC.RECONVERGENT B0 ;  /* 0x0000000000007941 */ /* 0x000fea0003800200 */
.L_x_2366:
        /* <DEDUP_REMOVED lines=8> */
.L_x_2365:
        /* <DEDUP_REMOVED lines=11> */
[----:B---3-5:R-:W-:-:S04]  /*8810*/  LEA R26, P0, R92, UR8, 0x1 ;  /* 0x000000085c1a7c11 */ /* 0x028fc8000f8008ff */
        /* <DEDUP_REMOVED lines=69> */
.L_x_2373:
[----:B------:R-:W-:Y:S05]  /*8c70*/  BSYNC.RECONVERGENT B0 ;  /* 0x0000000000007941 */ /* 0x000fea0003800200 */
.L_x_2372:
[----:B-----5:R2:W-:Y:S02]  /*8c80*/  STS.128 [R53], R4 ;  /* 0x0000000435007388 */ /* 0x0205e40000000c00 */
.L_x_2371:
[----:B------:R-:W-:Y:S05]  /*8c90*/  BSYNC.RECONVERGENT B1 ;  /* 0x0000000000017941 */ /* 0x000fea0003800200 */
.L_x_2370:
        /* <DEDUP_REMOVED lines=21> */
[----:B-----5:R-:W-:Y:S02]  /*8df0*/  LOP3.LUT R0, R7, 0xffff0000, RZ, 0xc0, !PT ;  /* 0xffff000007007812 */ /* 0x020fe400078ec0ff */
[C---:B------:R-:W-:Y:S01]  /*8e00*/  SHF.L.U32 R14, R4.reuse, 0x10, RZ ;  /* 0x00000010040e7819 */ /* 0x040fe200000006ff */
[C---:B--2---:R-:W-:Y:S01]  /*8e10*/  IMAD.U32 R8, R5.reuse, 0x10000, RZ ;  /* 0x0001000005087824 */ /* 0x044fe200078e00ff */
[----:B----4-:R-:W-:Y:S01]  /*8e20*/  LOP3.LUT R2, R5, 0xffff0000, RZ, 0xc0, !PT ;  /* 0xffff000005027812 */ /* 0x010fe200078ec0ff */
[----:B------:R-:W-:Y:S01]  /*8e30*/  IMAD.U32 R3, R7, 0x10000, RZ ;  /* 0x0001000007037824 */ /* 0x000fe200078e00ff */
[----:B------:R-:W-:-:S02]  /*8e40*/  LOP3.LUT R5, R4, 0xffff0000, RZ, 0xc0, !PT ;  /* 0xffff000004057812 */ /* 0x000fc400078ec0ff */
[C---:B------:R-:W-:Y:S02]  /*8e50*/  SHF.L.U32 R9, R6.reuse, 0x10, RZ ;  /* 0x0000001006097819 */ /* 0x040fe400000006ff */
[----:B------:R-:W-:Y:S02]  /*8e60*/  LOP3.LUT R6, R6, 0xffff0000, RZ, 0xc0, !PT ;  /* 0xffff000006067812 */ /* 0x000fe400078ec0ff */
[----:B---3--:R-:W-:Y:S02]  /*8e70*/  LOP3.LUT R16, R10, 0xffff0000, RZ, 0xc0, !PT ;  /* 0xffff00000a107812 */ /* 0x008fe400078ec0ff */
[----:B------:R-:W-:Y:S02]  /*8e80*/  LOP3.LUT R17, R11, 0xffff0000, RZ, 0xc0, !PT ;  /* 0xffff00000b117812 */ /* 0x000fe400078ec0ff */
[----:B------:R-:W-:Y:S02]  /*8e90*/  LOP3.LUT R15, R12, 0xffff0000, RZ, 0xc0, !PT ;  /* 0xffff00000c0f7812 */ /* 0x000fe400078ec0ff */
[----:B------:R-:W-:Y:S01]  /*8ea0*/  LOP3.LUT R18, R13, 0xffff0000, RZ, 0xc0, !PT ;  /* 0xffff00000d127812 */ /* 0x000fe200078ec0ff */
[----:B------:R-:W-:-:S02]  /*8eb0*/  FMUL.FTZ R4, R2, R16 ;  /* 0x0000001002047220 */ /* 0x000fc40000410000 */
[----:B------:R-:W-:Y:S01]  /*8ec0*/  FMUL.FTZ R7, R2, R15 ;  /* 0x0000000f02077220 */ /* 0x000fe20000410000 */
[----:B------:R-:W-:Y:S02]  /*8ed0*/  IMAD.U32 R12, R12, 0x10000, RZ ;  /* 0x000100000c0c7824 */ /* 0x000fe400078e00ff */
[C---:B------:R-:W-:Y:S01]  /*8ee0*/  FMUL.FTZ R2, R0.reuse, R18 ;  /* 0x0000001200027220 */ /* 0x040fe20000410000 */
[----:B------:R-:W-:Y:S01]  /*8ef0*/  FMUL.FTZ R0, R0, R17 ;  /* 0x0000001100007220 */ /* 0x000fe20000410000 */
[----:B------:R-:W-:Y:S01]  /*8f00*/  SHF.L.U32 R10, R10, 0x10, RZ ;  /* 0x000000100a0a7819 */ /* 0x000fe200000006ff */
[----:B------:R-:W-:Y:S01]  /*8f10*/  IMAD.U32 R13, R13, 0x10000, RZ ;  /* 0x000100000d0d7824 */ /* 0x000fe200078e00ff */
[----:B------:R-:W-:Y:S01]  /*8f20*/  SHF.L.U32 R11, R11, 0x10, RZ ;  /* 0x000000100b0b7819 */ /* 0x000fe200000006ff */
[C---:B------:R-:W-:Y:S01]  /*8f30*/  FFMA.FTZ R16, R8.reuse, R16, -R7 ;  /* 0x0000001008107223 */ /* 0x040fe20000010807 */
[----:B------:R-:W-:Y:S01]  /*8f40*/  FFMA.FTZ R15, R8, R15, R4 ;  /* 0x0000000f080f7223 */ /* 0x000fe20000010004 */
[C---:B------:R-:W-:Y:S01]  /*8f50*/  FFMA.FTZ R8, R3.reuse, R17, -R2 ;  /* 0x0000001103087223 */ /* 0x040fe20000010802 */
[----:B------:R-:W-:Y:S01]  /*8f60*/  FFMA.FTZ R7, R3, R18, R0 ;  /* 0x0000001203077223 */ /* 0x000fe20000010000 */
[C---:B------:R-:W-:Y:S01]  /*8f70*/  FMUL.FTZ R4, R5.reuse, R12 ;  /* 0x0000000c05047220 */ /* 0x040fe20000410000 */
[-C--:B------:R-:W-:Y:S01]  /*8f80*/  FMUL.FTZ R3, R5, R10.reuse ;  /* 0x0000000a05037220 */ /* 0x080fe20000410000 */
[C---:B------:R-:W-:Y:S01]  /*8f90*/  FMUL.FTZ R2, R6.reuse, R13 ;  /* 0x0000000d06027220 */ /* 0x040fe20000410000 */
[-C--:B------:R-:W-:Y:S01]  /*8fa0*/  FMUL.FTZ R0, R6, R11.reuse ;  /* 0x0000000b06007220 */ /* 0x080fe20000410000 */
        /* <DEDUP_REMOVED lines=10> */
[----:B------:R-:W-:Y:S02]  /*9050*/  IMAD.MOV.U32 R6, RZ, RZ, R2 ;  /* 0x000000ffff067224 */ /* 0x000fe400078e0002 */
.L_x_2375:
[----:B------:R-:W-:Y:S05]  /*9060*/  BSYNC.RECONVERGENT B0 ;  /* 0x0000000000007941 */ /* 0x000fea0003800200 */
.L_x_2374:
[----:B-----5:R4:W-:Y:S01]  /*9070*/  STS.128 [R53+0x800], R4 ;  /* 0x0008000435007388 */ /* 0x0209e20000000c00 */
[----:B------:R-:W-:Y:S05]  /*9080*/  BRA `(.L_x_2368) ;  /* 0x0000000c00087947 */ /* 0x000fea0003800000 */
.L_x_2369:
        /* <DEDUP_REMOVED lines=99> */
.L_x_2379:
[----:B------:R-:W-:Y:S05]  /*96c0*/  BSYNC.RECONVERGENT B0 ;  /* 0x0000000000007941 */ /* 0x000fea0003800200 */
.L_x_2378:
[----:B-----5:R2:W-:Y:S02]  /*96d0*/  STS.128 [R53], R4 ;  /* 0x0000000435007388 */ /* 0x0205e40000000c00 */
.L_x_2377:
[----:B------:R-:W-:Y:S05]  /*96e0*/  BSYNC.RECONVERGENT B1 ;  /* 0x0000000000017941 */ /* 0x000fea0003800200 */
.L_x_2376:
        /* <DEDUP_REMOVED lines=9> */
[----:B------:R-:W2:Y:S01]  /*9780*/  LDCU.64 UR8, c[0x0][0x4d0] ;  /* 0x00009a00ff0877ac */ /* 0x000ea20008000a00 */
[----:B------:R-:W-:Y:S02]  /*9790*/  SEL R0, R12, RZ, P0 ;  /* 0x000000ff0c007207 */ /* 0x000fe40000000000 */
[----:B------:R-:W-:Y:S02]  /*97a0*/  SEL R8, R42, RZ, P0 ;  /* 0x000000ff2a087207 */ /* 0x000fe40000000000 */
[--C-:B------:R-:W-:Y:S02]  /*97b0*/  IADD3 R0, P2, P1, R0, R38, R34.reuse ;  /* 0x0000002600007210 */ /* 0x100fe4000795e022 */
[----:B------:R-:W-:-:S03]  /*97c0*/  SHF.R.S32.HI R10, RZ, 0x1f, R34 ;  /* 0x0000001fff0a7819 */ /* 0x000fc60000011422 */
[----:B------:R-:W-:Y:S01]  /*97d0*/  IMAD.SHL.U32 R16, R0, 0x2, RZ ;  /* 0x0000000200107824 */ /* 0x000fe200078e00ff */
[----:B------:R-:W-:Y:S01]  /*97e0*/  IADD3.X R10, PT, PT, R8, R37, R10, P2, P1 ;  /* 0x00000025080a7210 */ /* 0x000fe200017e240a */
[----:B------:R-:W-:-:S03]  /*97f0*/  IMAD.WIDE R8, R36, 0x2, R2 ;  /* 0x0000000224087825 */ /* 0x000fc600078e0202 */
[----:B------:R-:W-:Y:S02]  /*9800*/  SHF.L.U64.HI R0, R0, 0x1, R10 ;  /* 0x0000000100007819 */ /* 0x000fe4000001020a */
[----:B--2---:R-:W-:Y:S01]  /*9810*/  IADD3 R12, P1, PT, R16, UR8, RZ ;  /* 0x00000008100c7c10 */ /* 0x004fe2000ff3e0ff */
[----:B------:R-:W2:Y:S03]  /*9820*/  LDG.E.128 R8, desc[UR6][R8.64] ;  /* 0x0000000608087981 */ /* 0x000ea6000c1e1d00 */
[----:B------:R-:W-:Y:S01]  /*9830*/  IADD3.X R13, PT, PT, R0, UR9, RZ, P1, !PT ;  /* 0x00000009000d7c10 */ /* 0x000fe20008ffe4ff */
[----:B------:R-:W1:Y:S05]  /*9840*/  LDCU.64 UR8, c[0x0][0x4c8] ;  /* 0x00009900ff0877ac */ /* 0x000e6a0008000a00 */
[----:B------:R-:W3:Y:S01]  /*9850*/  LDG.E.128 R12, desc[UR6][R12.64] ;  /* 0x000000060c0c7981 */ /* 0x000ee2000c1e1d00 */
[----:B-1----:R-:W-:-:S04]  /*9860*/  IADD3 R2, P1, PT, R16, UR8, RZ ;  /* 0x0000000810027c10 */ /* 0x002fc8000ff3e0ff */
[----:B------:R-:W-:-:S05]  /*9870*/  IADD3.X R3, PT, PT, R0, UR9, RZ, P1, !PT ;  /* 0x0000000900037c10 */ /* 0x000fca0008ffe4ff */
[----:B------:R1:W4:Y:S01]  /*9880*/  LDG.E.128 R16, desc[UR6][R2.64] ;  /* 0x0000000602107981 */ /* 0x000322000c1e1d00 */
[C---:B-----5:R-:W-:Y:S01]  /*9890*/  LOP3.LUT R27, R5.reuse, 0xffff0000, RZ, 0xc0, !PT ;  /* 0xffff0000051b7812 */ /* 0x060fe200078ec0ff */
[----:B------:R-:W-:Y:S01]  /*98a0*/  IMAD.U32 R20, R5, 0x10000, RZ ;  /* 0x0001000005147824 */ /* 0x000fe200078e00ff */
[C---:B------:R-:W-:Y:S01]  /*98b0*/  LOP3.LUT R28, R7.reuse, 0xffff0000, RZ, 0xc0, !PT ;  /* 0xffff0000071c7812 */ /* 0x040fe200078ec0ff */
[----:B------:R-:W-:Y:S01]  /*98c0*/  IMAD.U32 R23, R7, 0x10000, RZ ;  /* 0x0001000007177824 */ /* 0x000fe200078e00ff */
[----:B------:R-:W-:Y:S01]  /*98d0*/  SHF.L.U32 R24, R6, 0x10, RZ ;  /* 0x0000001006187819 */ /* 0x000fe200000006ff */
[----:B------:R-:W-:Y:S01]  /*98e0*/  IMAD.U32 R21, R4, 0x10000, RZ ;  /* 0x0001000004157824 */ /* 0x000fe200078e00ff */
[----:B------:R-:W-:Y:S02]  /*98f0*/  LOP3.LUT R26, R6, 0xffff0000, RZ, 0xc0, !PT ;  /* 0xffff0000061a7812 */ /* 0x000fe400078ec0ff */
[----:B------:R-:W-:Y:S01]  /*9900*/  LOP3.LUT R22, R4, 0xffff0000, RZ, 0xc0, !PT ;  /* 0xffff000004167812 */ /* 0x000fe200078ec0ff */
[C---:B--2---:R-:W-:Y:S01]  /*9910*/  IMAD.U32 R29, R8.reuse, 0x10000, RZ ;  /* 0x00010000081d7824 */ /* 0x044fe200078e00ff */
[----:B------:R-:W-:Y:S01]  /*9920*/  LOP3.LUT R30, R8, 0xffff0000, RZ, 0xc0, !PT ;  /* 0xffff0000081e7812 */ /* 0x000fe200078ec0ff */
[C---:B------:R-:W-:Y:S01]  /*9930*/  IMAD.U32 R31, R10.reuse, 0x10000, RZ ;  /* 0x000100000a1f7824 */ /* 0x040fe200078e00ff */
[----:B------:R-:W-:Y:S01]  /*9940*/  SHF.L.U32 R32, R9, 0x10, RZ ;  /* 0x0000001009207819 */ /* 0x000fe200000006ff */
[----:B------:R-:W-:Y:S01]  /*9950*/  IMAD.U32 R34, R11, 0x10000, RZ ;  /* 0x000100000b227824 */ /* 0x000fe200078e00ff */
[----:B------:R-:W-:-:S02]  /*9960*/  LOP3.LUT R33, R10, 0xffff0000, RZ, 0xc0, !PT ;  /* 0xffff00000a217812 */ /* 0x000fc400078ec0ff */
[----:B------:R-:W-:Y:S02]  /*9970*/  LOP3.LUT R9, R9, 0xffff0000, RZ, 0xc0, !PT ;  /* 0xffff000009097812 */ /* 0x000fe400078ec0ff */
[C---:B---3--:R-:W-:Y:S01]  /*9980*/  LOP3.LUT R5, R13.reuse, 0xffff0000, RZ, 0xc0, !PT ;  /* 0xffff00000d057812 */ /* 0x048fe200078ec0ff */
[----:B------:R-:W-:Y:S01]  /*9990*/  IMAD.U32 R6, R13, 0x10000, RZ ;  /* 0x000100000d067824 */ /* 0x000fe200078e00ff */
[----:B------:R-:W-:Y:S01]  /*99a0*/  LOP3.LUT R0, R15, 0xffff0000, RZ, 0xc0, !PT ;  /* 0xffff00000f007812 */ /* 0x000fe200078ec0ff */
[----:B------:R-:W-:Y:S01]  /*99b0*/  IMAD.U32 R4, R14, 0x10000, RZ ;  /* 0x000100000e047824 */ /* 0x000fe200078e00ff */
[C---:B------:R-:W-:Y:S01]  /*99c0*/  SHF.L.U32 R8, R12.reuse, 0x10, RZ ;  /* 0x000000100c087819 */ /* 0x040fe200000006ff */
[----:B------:R-:W-:Y:S01]  /*99d0*/  @!P0 FADD.FTZ R5, -R5, -RZ ;  /* 0x800000ff05058221 */ /* 0x000fe20000010100 */
[----:B------:R-:W-:Y:S01]  /*99e0*/  LOP3.LUT R7, R12, 0xffff0000, RZ, 0xc0, !PT ;  /* 0xffff00000c077812 */ /* 0x000fe200078ec0ff */
[----:B------:R-:W-:Y:S01]  /*99f0*/  @!P0 FADD.FTZ R0, -R0, -RZ ;  /* 0x800000ff00008221 */ /* 0x000fe20000010100 */
[----:B-1----:R-:W-:Y:S01]  /*9a00*/  LOP3.LUT R3, R14, 0xffff0000, RZ, 0xc0, !PT ;  /* 0xffff00000e037812 */ /* 0x002fe200078ec0ff */
[----:B------:R-:W-:Y:S01]  /*9a10*/  @!P0 FADD.FTZ R8, -R8, -RZ ;  /* 0x800000ff08088221 */ /* 0x000fe20000010100 */
[----:B------:R-:W-:Y:S01]  /*9a20*/  SHF.L.U32 R2, R15, 0x10, RZ ;  /* 0x000000100f027819 */ /* 0x000fe200000006ff */
[----:B------:R-:W-:Y:S01]  /*9a30*/  @!P0 FADD.FTZ R7, -R7, -RZ ;  /* 0x800000ff07078221 */ /* 0x000fe20000010100 */
[----:B------:R-:W-:Y:S01]  /*9a40*/  LOP3.LUT R10, R11, 0xffff0000, RZ, 0xc0, !PT ;  /* 0xffff00000b0a7812 */ /* 0x000fe200078ec0ff */
        /* <DEDUP_REMOVED lines=8> */
[----:B------:R-:W-:Y:S01]  /*9ad0*/  FMUL.FTZ R6, R32, R6 ;  /* 0x0000000620067220 */ /* 0x000fe20000410000 */
[C---:B----4-:R-:W-:Y:S01]  /*9ae0*/  IMAD.U32 R10, R16.reuse, 0x10000, RZ ;  /* 0x00010000100a7824 */ /* 0x050fe200078e00ff */
[----:B------:R-:W-:Y:S01]  /*9af0*/  LOP3.LUT R9, R16, 0xffff0000, RZ, 0xc0, !PT ;  /* 0xffff000010097812 */ /* 0x000fe200078ec0ff */
[----:B------:R-:W-:Y:S01]  /*9b00*/  IMAD.U32 R12, R17, 0x10000, RZ ;  /* 0x00010000110c7824 */ /* 0x000fe200078e00ff */
[C---:B------:R-:W-:Y:S01]  /*9b10*/  SHF.L.U32 R11, R18.reuse, 0x10, RZ ;  /* 0x00000010120b7819 */ /* 0x040fe200000006ff */
[----:B------:R-:W-:Y:S01]  /*9b20*/  FMUL.FTZ R4, R31, R4 ;  /* 0x000000041f047220 */ /* 0x000fe20000410000 */
[----:B------:R-:W-:Y:S01]  /*9b30*/  LOP3.LUT R13, R18, 0xffff0000, RZ, 0xc0, !PT ;  /* 0xffff0000120d7812 */ /* 0x000fe200078ec0ff */
[----:B------:R-:W-:Y:S01]  /*9b40*/  FMUL.FTZ R3, R33, R3 ;  /* 0x0000000321037220 */ /* 0x000fe20000410000 */
[C---:B------:R-:W-:Y:S01]  /*9b50*/  LOP3.LUT R18, R19.reuse, 0xffff0000, RZ, 0xc0, !PT ;  /* 0xffff000013127812 */ /* 0x040fe200078ec0ff */
[----:B------:R-:W-:Y:S01]  /*9b60*/  FMUL.FTZ R2, R34, R2 ;  /* 0x0000000222027220 */ /* 0x000fe20000410000 */
[----:B------:R-:W-:-:S02]  /*9b70*/  IMAD.U32 R14, R19, 0x10000, RZ ;  /* 0x00010000130e7824 */ /* 0x000fc400078e00ff */
[----:B------:R-:W-:Y:S01]  /*9b80*/  FFMA.FTZ R10, R21, R10, R8 ;  /* 0x0000000a150a7223 */ /* 0x000fe20000010008 */
[----:B------:R-:W-:Y:S01]  /*9b90*/  FFMA.FTZ R9, R22, R9, R7 ;  /* 0x0000000916097223 */ /* 0x000fe20000010007 */
[----:B------:R-:W-:Y:S01]  /*9ba0*/  FFMA.FTZ R8, R20, R12, R6 ;  /* 0x0000000c14087223 */ /* 0x000fe20000010006 */
[----:B------:R-:W-:Y:S01]  /*9bb0*/  FFMA.FTZ R7, R24, R11, R4 ;  /* 0x0000000b18077223 */ /* 0x000fe20000010004 */
[----:B------:R-:W-:Y:S01]  /*9bc0*/  FFMA.FTZ R3, R26, R13, R3 ;  /* 0x0000000d1a037223 */ /* 0x000fe20000010003 */
[----:B------:R-:W-:Y:S01]  /*9bd0*/  FFMA.FTZ R2, R23, R14, R2 ;  /* 0x0000000e17027223 */ /* 0x000fe20000010002 */
[----:B------:R-:W-:Y:S01]  /*9be0*/  FFMA.FTZ R6, R28, R18, R0 ;  /* 0x000000121c067223 */ /* 0x000fe20000010000 */
[----:B------:R-:W-:Y:S02]  /*9bf0*/  LOP3.LUT R16, R17, 0xffff0000, RZ, 0xc0, !PT ;  /* 0xffff000011107812 */ /* 0x000fe400078ec0ff */
[----:B------:R-:W-:Y:S02]  /*9c00*/  F2FP.BF16.F32.PACK_AB R7, R3, R7 ;  /* 0x000000070307723e */ /* 0x000fe400000010ff */
[----:B------:R-:W-:Y:S01]  /*9c10*/  F2FP.BF16.F32.PACK_AB R6, R6, R2 ;  /* 0x000000020606723e */ /* 0x000fe200000010ff */
[----:B------:R-:W-:Y:S01]  /*9c20*/  FFMA.FTZ R5, R27, R16, R5 ;  /* 0x000000101b057223 */ /* 0x000fe20000010005 */
[----:B------:R-:W-:-:S02]  /*9c30*/  F2FP.BF16.F32.PACK_AB R4, R9, R10 ;  /* 0x0000000a0904723e */ /* 0x000fc400000010ff */
[----:B------:R-:W-:Y:S02]  /*9c40*/  LOP3.LUT R7, R7, R6, RZ, 0x3c, !PT ;  /* 0x0000000607077212 */ /* 0x000fe400078e3cff */
[----:B------:R-:W-:Y:S02]  /*9c50*/  F2FP.BF16.F32.PACK_AB R0, R5, R8 ;  /* 0x000000080500723e */ /* 0x000fe400000010ff */
[C---:B------:R-:W-:Y:S02]  /*9c60*/  LOP3.LUT R6, R7.reuse, R6, RZ, 0x3c, !PT ;  /* 0x0000000607067212 */ /* 0x040fe400078e3cff */
[----:B------:R-:W-:Y:S02]  /*9c70*/  MOV R5, R0 ;  /* 0x0000000000057202 */ /* 0x000fe40000000f00 */
[----:B------:R-:W-:Y:S02]  /*9c80*/  LOP3.LUT R7, R7, R6, RZ, 0x3c, !PT ;  /* 0x0000000607077212 */ /* 0x000fe400078e3cff */
.L_x_2381:
[----:B------:R-:W-:Y:S05]  /*9c90*/  BSYNC.RECONVERGENT B0 ;  /* 0x0000000000007941 */ /* 0x000fea0003800200 */
.L_x_2380:
[----:B-----5:R3:W-:Y:S02]  /*9ca0*/  STS.128 [R53+0x800], R4 ;  /* 0x0008000435007388 */ /* 0x0207e40000000c00 */
.L_x_2368:
[----:B------:R-:W-:Y:S05]  /*9cb0*/  BSYNC.RECONVERGENT B2 ;  /* 0x0000000000027941 */ /* 0x000fea0003800200 */
.L_x_2364:
[----:B------:R-:W-:Y:S01]  /*9cc0*/  IMAD R14, R105, -0x100, R103 ;  /* 0xffffff00690e7824 */ /* 0x000fe200078e0267 */
[----:B------:R-:W5:Y:S01]  /*9cd0*/  LDC.64 R128, c[0x0][0x3b8] ;  /* 0x0000ee00ff807b82 */ /* 0x000f620000000a00 */
[----:B------:R-:W-:Y:S01]  /*9ce0*/  IADD3 R20, PT, PT, R70, 0x40, RZ ;  /* 0x0000004046147810 */ /* 0x000fe20007ffe0ff */
[----:B------:R-:W5:Y:S01]  /*9cf0*/  S2R R67, SR_TID.X ;  /* 0x0000000000437919 */ /* 0x000f620000002100 */
[----:B-12---:R-:W-:Y:S01]  /*9d00*/  LEA R2, P0, R64, R218, 0x1 ;  /* 0x000000da40027211 */ /* 0x006fe200078008ff */
[----:B------:R-:W1:Y:S01]  /*9d10*/  LDCU.64 UR10, c[0x0][0x508] ;  /* 0x0000a100ff0a77ac */ /* 0x000e620008000a00 */
[-C--:B------:R-:W-:Y:S01]  /*9d20*/  ISETP.GE.AND P6, PT, R70, R14.reuse, PT ;  /* 0x0000000e4600720c */ /* 0x080fe20003fc6270 */
[----:B------:R-:W2:Y:S01]  /*9d30*/  S2R R22, SR_TID.X ;  /* 0x0000000000167919 */ /* 0x000ea20000002100 */
[-C--:B------:R-:W-:Y:S01]  /*9d40*/  ISETP.GE.AND P3, PT, R20, R14.reuse, PT ;  /* 0x0000000e1400720c */ /* 0x080fe20003f66270 */
[----:B------:R-:W1:Y:S01]  /*9d50*/  LDC.64 R118, c[0x0][0x3c0] ;  /* 0x0000f000ff767b82 */ /* 0x000e620000000a00 */
[----:B------:R-:W-:-:S02]  /*9d60*/  ISETP.GE.AND P1, PT, R25, R14, PT ;  /* 0x0000000e1900720c */ /* 0x000fc40003f26270 */
[-C--:B------:R-:W-:Y:S02]  /*9d70*/  LEA.HI.X R3, R64, R217.reuse, R73, 0x1, P0 ;  /* 0x000000d940037211 */ /* 0x080fe400000f0c49 */
[C---:B------:R-:W-:Y:S02]  /*9d80*/  IADD3 R21, PT, PT, R70.reuse, 0x60, RZ ;  /* 0x0000006046157810 */ /* 0x040fe40007ffe0ff */
[C---:B------:R-:W-:Y:S02]  /*9d90*/  IADD3 R17, PT, PT, R70.reuse, 0xc0, RZ ;  /* 0x000000c046117810 */ /* 0x040fe40007ffe0ff */
[----:B------:R-:W-:Y:S02]  /*9da0*/  IADD3 R16, PT, PT, R70, 0xe0, RZ ;  /* 0x000000e046107810 */ /* 0x000fe40007ffe0ff */
[----:B---34-:R-:W-:Y:S02]  /*9db0*/  @!P6 MOV R4, R218 ;  /* 0x000000da0004e202 */ /* 0x018fe40000000f00 */
[----:B------:R-:W-:-:S02]  /*9dc0*/  @!P6 MOV R5, R217 ;  /* 0x000000d90005e202 */ /* 0x000fc40000000f00 */
[----:B------:R-:W-:Y:S02]  /*9dd0*/  IADD3 R18, PT, PT, R70, 0x80, RZ ;  /* 0x0000008046127810 */ /* 0x000fe40007ffe0ff */
[----:B-----5:R-:W-:Y:S01]  /*9de0*/  SHF.L.U32 R0, R129, 0x6, RZ ;  /* 0x0000000681007819 */ /* 0x020fe200000006ff */
[----:B------:R-:W-:Y:S01]  /*9df0*/  @!PT LDS RZ, [RZ] ;  /* 0x00000000fffff984 */ /* 0x000fe20000000800 */
[----:B------:R-:W-:Y:S01]  /*9e00*/  @!PT LDS RZ, [RZ] ;  /* 0x00000000fffff984 */ /* 0x000fe20000000800 */
[----:B------:R-:W-:Y:S01]  /*9e10*/  @!PT LDS RZ, [RZ] ;  /* 0x00000000fffff984 */ /* 0x000fe20000000800 */
[----:B------:R3:W-:Y:S01]  /*9e20*/  @!P6 LDGSTS.E.BYPASS.LTC128B.128 [R53+0x1000], desc[UR6][R4.64] ;  /* 0x010000000435efae */ /* 0x0007e2000b981a06 */
[-C--:B------:R-:W-:Y:S02]  /*9e30*/  ISETP.GE.AND P4, PT, R21, R14.reuse, PT ;  /* 0x0000000e1500720c */ /* 0x080fe40003f86270 */
[-C--:B------:R-:W-:Y:S01]  /*9e40*/  ISETP.GE.AND P0, PT, R16, R14.reuse, PT ;  /* 0x0000000e1000720c */ /* 0x080fe20003f06270 */
[----:B------:R-:W-:Y:S01]  /*9e50*/  @!P1 LDGSTS.E.BYPASS.LTC128B.128 [R53+0x1800], desc[UR6][R2.64] ;  /* 0x0180000002359fae */ /* 0x000fe2000b981a06 */
[----:B------:R-:W-:Y:S02]  /*9e60*/  ISETP.GE.AND P1, PT, R17, R14, PT ;  /* 0x0000000e1100720c */ /* 0x000fe40003f26270 */
[----:B------:R-:W-:-:S02]  /*9e70*/  IADD3 R19, PT, PT, R70, 0xa0, RZ ;  /* 0x000000a046137810 */ /* 0x000fc40007ffe0ff */
[----:B------:R-:W-:Y:S02]  /*9e80*/  ISETP.GE.AND P2, PT, R18, R14, PT ;  /* 0x0000000e1200720c */ /* 0x000fe40003f46270 */
[----:B------:R-:W-:Y:S02]  /*9e90*/  SHF.R.U32.HI R62, RZ, 0x1, R67 ;  /* 0x00000001ff3e7819 */ /* 0x000fe40000011643 */
[----:B--2---:R-:W-:Y:S02]  /*9ea0*/  SHF.R.U32.HI R22, RZ, 0x3, R22 ;  /* 0x00000003ff167819 */ /* 0x004fe40000011616 */
[----:B------:R-:W-:Y:S02]  /*9eb0*/  LOP3.LUT R64, R109, 0x8, R62, 0x78, !PT ;  /* 0x000000086d407812 */ /* 0x000fe400078e783e */
[-C--:B------:R-:W-:Y:S01]  /*9ec0*/  @!P0 MOV R10, R2.reuse ;  /* 0x00000002000a8202 */ /* 0x080fe20000000f00 */
[----:B------:R-:W-:Y:S01]  /*9ed0*/  @!P1 IMAD R15, R129, 0x140, RZ ;  /* 0x00000140810f9824 */ /* 0x000fe200078e02ff */
[----:B------:R-:W-:-:S02]  /*9ee0*/  @!P1 MOV R6, R2 ;  /* 0x0000000200069202 */ /* 0x000fc40000000f00 */
[-C--:B------:R-:W-:Y:S01]  /*9ef0*/  @!P1 MOV R7, R3.reuse ;  /* 0x0000000300079202 */ /* 0x080fe20000000f00 */
[----:B------:R-:W-:Y:S01]  /*9f00*/  @!P2 IMAD R8, R129, 0xc0, RZ ;  /* 0x000000c08108a824 */ /* 0x000fe200078e02ff */
[----:B------:R-:W-:Y:S02]  /*9f10*/  @!P0 MOV R11, R3 ;  /* 0x00000003000b8202 */ /* 0x000fe40000000f00 */
[----:B------:R-:W-:Y:S01]  /*9f20*/  LOP3.LUT R152, R152, 0xfffffffb, RZ, 0xc0, !PT ;  /* 0xfffffffb98987812 */ /* 0x000fe200078ec0ff */
[----:B------:R-:W-:-:S04]  /*9f30*/  @!P1 IMAD.WIDE.U32 R6, R128, 0x140, R6 ;  /* 0x0000014080069825 */ /* 0x000fc800078e0006 */
[----:B---3--:R-:W-:Y:S01]  /*9f40*/  IMAD.WIDE.U32 R4, R128, 0x40, RZ ;  /* 0x0000004080047825 */ /* 0x008fe200078e00ff */
[----:B------:R-:W-:-:S03]  /*9f50*/  @!P1 IADD3 R7, PT, PT, R15, R7, RZ ;  /* 0x000000070f079210 */ /* 0x000fc60007ffe0ff */
[----:B------:R-:W-:Y:S01]  /*9f60*/  @!P0 IMAD.WIDE.U32 R10, R128, 0x180, R10 ;  /* 0x00000180800a8825 */ /* 0x000fe200078e000a */
[----:B------:R-:W-:-:S04]  /*9f70*/  @!P3 IADD3 R4, P5, PT, R2, R4, RZ ;  /* 0x000000040204b210 */ /* 0x000fc80007fbe0ff */
[----:B------:R-:W-:Y:S01]  /*9f80*/  @!P3 IADD3.X R5, PT, PT, R3, R5, R0, P5, !PT ;  /* 0x000000050305b210 */ /* 0x000fe20002ffe400 */
[----:B------:R-:W-:Y:S01]  /*9f90*/  @!P0 IMAD R0, R129, 0x180, RZ ;  /* 0x0000018081008824 */ /* 0x000fe200078e02ff */
[----:B------:R-:W-:-:S03]  /*9fa0*/  @!P4 LEA R12, P5, R128, R2, 0x7 ;  /* 0x00000002800cc211 */ /* 0x000fc600078a38ff */
[----:B------:R2:W-:Y:S01]  /*9fb0*/  @!P3 LDGSTS.E.BYPASS.LTC128B.128 [R53+0x2000], desc[UR6][R4.64] ;  /* 0x020000000435bfae */ /* 0x0005e2000b981a06 */
[----:B------:R-:W-:Y:S02]  /*9fc0*/  ISETP.GE.AND P3, PT, R19, R14, PT ;  /* 0x0000000e1300720c */ /* 0x000fe40003f66270 */
[----:B------:R-:W-:-:S05]  /*9fd0*/  @!P4 LEA.HI.X R13, R128, R3, R129, 0x7, P5 ;  /* 0x00000003800dc211 */ /* 0x000fca00028f3c81 */
[----:B------:R-:W-:Y:S01]  /*9fe0*/  @!P4 LDGSTS.E.BYPASS.LTC128B.128 [R53+0x2800], desc[UR6][R12.64] ;  /* 0x028000000c35cfae */ /* 0x000fe2000b981a06 */
[----:B------:R-:W-:Y:S01]  /*9ff0*/  ISETP.GE.AND P4, PT, R21, R14, PT ;  /* 0x0000000e1500720c */ /* 0x000fe20003f86270 */
[----:B--2---:R-:W-:-:S04]  /*a000*/  @!P2 IMAD.WIDE.U32 R4, R128, 0xc0, R2 ;  /* 0x000000c08004a825 */ /* 0x004fc800078e0002 */
[----:B------:R-:W-:Y:S02]  /*a010*/  @!P3 LEA R2, P5, R128, R2, 0x8 ;  /* 0x000000028002b211 */ /* 0x000fe400078a40ff */
[----:B------:R-:W-:Y:S02]  /*a020*/  @!P2 IADD3 R9, PT, PT, R8, R5, RZ ;  /* 0x000000050809a210 */ /* 0x000fe40007ffe0ff */
[----:B------:R-:W-:Y:S02]  /*a030*/  @!P2 MOV R8, R4 ;  /* 0x000000040008a202 */ /* 0x000fe40000000f00 */
[----:B------:R-:W-:Y:S02]  /*a040*/  @!P3 LEA.HI.X R3, R128, R3, R129, 0x8, P5 ;  /* 0x000000038003b211 */ /* 0x000fe400028f4481 */
[----:B------:R-:W-:Y:S01]  /*a050*/  @!P0 IADD3 R5, PT, PT, R0, R11, RZ ;  /* 0x0000000b00058210 */ /* 0x000fe20007ffe0ff */
[----:B------:R-:W-:Y:S01]  /*a060*/  @!P2 LDGSTS.E.BYPASS.LTC128B.128 [R53+0x3000], desc[UR6][R8.64] ;  /* 0x030000000835afae */ /* 0x000fe2000b981a06 */
[----:B------:R-:W-:-:S02]  /*a070*/  @!P0 MOV R4, R10 ;  /* 0x0000000a00048202 */ /* 0x000fc40000000f00 */
[-C--:B------:R-:W-:Y:S01]  /*a080*/  ISETP.GE.AND P2, PT, R18, R14.reuse, PT ;  /* 0x0000000e1200720c */ /* 0x080fe20003f46270 */
[----:B------:R2:W-:Y:S01]  /*a090*/  @!P3 LDGSTS.E.BYPASS.LTC128B.128 [R53+0x3800], desc[UR6][R2.64] ;  /* 0x038000000235bfae */ /* 0x0005e2000b981a06 */
[-C--:B------:R-:W-:Y:S02]  /*a0a0*/  ISETP.GE.AND P5, PT, R20, R14.reuse, PT ;  /* 0x0000000e1400720c */ /* 0x080fe40003fa6270 */
[----:B------:R-:W-:Y:S01]  /*a0b0*/  LOP3.LUT R0, R67, 0x8, RZ, 0xc0, !PT ;  /* 0x0000000843007812 */ /* 0x000fe200078ec0ff */
[----:B------:R-:W-:Y:S01]  /*a0c0*/  @!P1 LDGSTS.E.BYPASS.LTC128B.128 [R53+0x4000], desc[UR6][R6.64] ;  /* 0x0400000006359fae */ /* 0x000fe2000b981a06 */
[-C--:B------:R-:W-:Y:S02]  /*a0d0*/  ISETP.GE.AND P1, PT, R25, R14.reuse, PT ;  /* 0x0000000e1900720c */ /* 0x080fe40003f26270 */
[----:B------:R-:W-:Y:S01]  /*a0e0*/  ISETP.GE.AND P3, PT, R19, R14, PT ;  /* 0x0000000e1300720c */ /* 0x000fe20003f66270 */
[----:B------:R3:W-:Y:S04]  /*a0f0*/  @!P0 LDGSTS.E.BYPASS.LTC128B.128 [R53+0x4800], desc[UR6][R4.64] ;  /* 0x0480000004358fae */ /* 0x0007e8000b981a06 */
[----:B------:R-:W0:Y:S01]  /*a100*/  LDGDEPBAR ;  /* 0x00000000000079af */ /* 0x000e220000000000 */
[----:B-1----:R-:W-:Y:S01]  /*a110*/  @!P2 IMAD R10, R119, 0xc0, RZ ;  /* 0x000000c0770aa824 */ /* 0x002fe200078e02ff */
[----:B--2---:R-:W-:-:S04]  /*a120*/  LEA R2, P0, R84, R220, 0x1 ;  /* 0x000000dc54027211 */ /* 0x004fc800078008ff */
[----:B------:R-:W-:Y:S02]  /*a130*/  LEA.HI.X R3, R84, R219, R90, 0x1, P0 ;  /* 0x000000db54037211 */ /* 0x000fe400000f0c5a */
[----:B------:R-:W-:Y:S02]  /*a140*/  ISETP.GE.AND P0, PT, R16, R14, PT ;  /* 0x0000000e1000720c */ /* 0x000fe40003f06270 */
[----:B---3--:R-:W-:Y:S01]  /*a150*/  @!P6 MOV R4, R220 ;  /* 0x000000dc0004e202 */ /* 0x008fe20000000f00 */
[----:B------:R-:W-:-:S04]  /*a160*/  DEPBAR.LE SB0, 0x0 ;  /* 0x000080000000791a */ /* 0x000fc80000000000 */
[----:B------:R-:W-:Y:S01]  /*a170*/  @!P6 MOV R5, R219 ;  /* 0x000000db0005e202 */ /* 0x000fe20000000f00 */
[----:B------:R-:W-:Y:S01]  /*a180*/  BAR.SYNC.DEFER_BLOCKING 0x0 ;  /* 0x0000000000007b1d */ /* 0x000fe20000010000 */
[----:B------:R-:W-:Y:S02]  /*a190*/  P2R R6, PR, RZ, 0x2 ;  /* 0x00000002ff067803 */ /* 0x000fe40000000000 */
[----:B------:R-:W-:Y:S01]  /*a1a0*/  ISETP.GE.AND P1, PT, R17, R14, PT ;  /* 0x0000000e1100720c */ /* 0x000fe20003f26270 */
[----:B------:R-:W-:Y:S01]  /*a1b0*/  IMAD.WIDE.U32 R14, R118, 0x40, RZ ;  /* 0x00000040760e7825 */ /* 0x000fe200078e00ff */
[C---:B------:R-:W-:Y:S02]  /*a1c0*/  SHF.L.U32 R7, R67.reuse, 0x5, RZ ;  /* 0x0000000543077819 */ /* 0x040fe400000006ff */
[----:B------:R-:W-:Y:S01]  /*a1d0*/  SHF.L.U32 R17, R67, 0x4, RZ ;  /* 0x0000000443117819 */ /* 0x000fe200000006ff */
[----:B------:R-:W-:Y:S01]  /*a1e0*/  @!P0 IMAD R13, R119, 0x180, RZ ;  /* 0x00000180770d8824 */ /* 0x000fe200078e02ff */
[----:B------:R-:W-:-:S02]  /*a1f0*/  LOP3.LUT R7, R7, 0x20, RZ, 0xc0, !PT ;  /* 0x0000002007077812 */ /* 0x000fc400078ec0ff */
[----:B------:R-:W-:-:S05]  /*a200*/  SHF.L.U32 R16, R119, 0x6, RZ ;  /* 0x0000000677107819 */ /* 0x000fca00000006ff */
[----:B------:R-:W-:Y:S02]  /*a210*/  @!P1 IMAD R11, R119, 0x140, RZ ;  /* 0x00000140770b9824 */ /* 0x000fe400078e02ff */
[----:B------:R-:W-:-:S05]  /*a220*/  @!P1 IMAD.WIDE.U32 R8, R118, 0x140, R2 ;  /* 0x0000014076089825 */ /* 0x000fca00078e0002 */
[----:B------:R-:W-:Y:S01]  /*a230*/  @!P1 IADD3 R11, PT, PT, R11, R9, RZ ;  /* 0x000000090b0b9210 */ /* 0x000fe20007ffe0ff */
[----:B------:R-:W-:Y:S01]  /*a240*/  @!PT LDS RZ, [RZ] ;  /* 0x00000000fffff984 */ /* 0x000fe20000000800 */
[----:B------:R-:W-:Y:S01]  /*a250*/  @!PT LDS RZ, [RZ] ;  /* 0x00000000fffff984 */ /* 0x000fe20000000800 */
[----:B------:R-:W-:Y:S01]  /*a260*/  @!PT LDS RZ, [RZ] ;  /* 0x00000000fffff984 */ /* 0x000fe20000000800 */
[----:B------:R1:W-:Y:S04]  /*a270*/  @!P6 LDGSTS.E.BYPASS.LTC128B.128 [R53+0x5000], desc[UR6][R4.64] ;  /* 0x050000000435efae */ /* 0x0003e8000b981a06 */
[----:B------:R-:W-:Y:S01]  /*a280*/  @P6 STS.128 [R53+0x5000], RZ ;  /* 0x005000ff35006388 */ /* 0x000fe20000000c00 */
[----:B------:R-:W-:Y:S02]  /*a290*/  ISETP.NE.AND P6, PT, R6, RZ, PT ;  /* 0x000000ff0600720c */ /* 0x000fe40003fc5270 */
[----:B------:R-:W-:-:S11]  /*a2a0*/  @!P0 MOV R6, R2 ;  /* 0x0000000200068202 */ /* 0x000fd60000000f00 */
[----:B------:R-:W-:Y:S04]  /*a2b0*/  @P6 STS.128 [R53+0x5800], RZ ;  /* 0x005800ff35006388 */ /* 0x000fe80000000c00 */
[----:B------:R-:W-:Y:S01]  /*a2c0*/  @!PT LDS RZ, [RZ] ;  /* 0x00000000fffff984 */ /* 0x000fe20000000800 */
[----:B------:R-:W-:Y:S01]  /*a2d0*/  @!PT LDS RZ, [RZ] ;  /* 0x00000000fffff984 */ /* 0x000fe20000000800 */
[----:B------:R-:W-:Y:S01]  /*a2e0*/  @!PT LDS RZ, [RZ] ;  /* 0x00000000fffff984 */ /* 0x000fe20000000800 */
[----:B------:R2:W-:Y:S01]  /*a2f0*/  @!P6 LDGSTS.E.BYPASS.LTC128B.128 [R53+0x5800], desc[UR6][R2.64] ;  /* 0x058000000235efae */ /* 0x0005e2000b981a06 */
[----:B------:R-:W-:-:S03]  /*a300*/  @!P5 IADD3 R12, P6, PT, R2, R14, RZ ;  /* 0x0000000e020cd210 */ /* 0x000fc60007fde0ff */
[----:B------:R-:W-:Y:S01]  /*a310*/  @P5 STS.128 [R53+0x6000], RZ ;  /* 0x006000ff35005388 */ /* 0x000fe20000000c00 */
[----:B-1----:R-:W-:Y:S02]  /*a320*/  SHF.L.U32 R5, R22, 0x8, RZ ;  /* 0x0000000816057819 */ /* 0x002fe400000006ff */
[----:B------:R-:W-:Y:S02]  /*a330*/  LOP3.LUT R4, R109, R0, RZ, 0x3c, !PT ;  /* 0x000000006d047212 */ /* 0x000fe400078e3cff */
[C---:B------:R-:W-:Y:S02]  /*a340*/  LOP3.LUT R0, R7.reuse, 0x100, R17, 0xf8, !PT ;  /* 0x0000010007007812 */ /* 0x040fe400078ef811 */
[----:B------:R-:W-:Y:S02]  /*a350*/  LOP3.LUT R230, R7, 0x100, R5, 0xf8, !PT ;  /* 0x0000010007e67812 */ /* 0x000fe400078ef805 */
[----:B------:R-:W-:Y:S02]  /*a360*/  @!P0 MOV R7, R3 ;  /* 0x0000000300078202 */ /* 0x000fe40000000f00 */
[----:B------:R-:W-:-:S02]  /*a370*/  IADD3 R0, PT, PT, R4, R0, RZ ;  /* 0x0000000004007210 */ /* 0x000fc40007ffe0ff */
[-C--:B------:R-:W-:Y:S01]  /*a380*/  @!P2 MOV R4, R2.reuse ;  /* 0x000000020004a202 */ /* 0x080fe20000000f00 */
[----:B------:R-:W-:Y:S01]  /*a390*/  @!P0 IMAD.WIDE.U32 R6, R118, 0x180, R6 ;  /* 0x0000018076068825 */ /* 0x000fe200078e0006 */
[----:B------:R-:W-:Y:S02]  /*a3a0*/  @!P2 MOV R5, R3 ;  /* 0x000000030005a202 */ /* 0x000fe40000000f00 */
[----:B------:R-:W-:Y:S02]  /*a3b0*/  LEA R164, R0, UR5, 0x1 ;  /* 0x0000000500a47c11 */ /* 0x000fe4000f8e08ff */
[----:B------:R-:W-:Y:S01]  /*a3c0*/  @!P0 IADD3 R9, PT, PT, R13, R7, RZ ;  /* 0x000000070d098210 */ /* 0x000fe20007ffe0ff */
[C---:B------:R-:W-:Y:S01]  /*a3d0*/  @!P2 IMAD.WIDE.U32 R4, R118.reuse, 0xc0, R4 ;  /* 0x000000c07604a825 */ /* 0x040fe200078e0004 */
[----:B------:R-:W-:Y:S02]  /*a3e0*/  @!P5 IADD3.X R13, PT, PT, R3, R15, R16, P6, !PT ;  /* 0x0000000f030dd210 */ /* 0x000fe400037fe410 */
[----:B------:R-:W-:-:S02]  /*a3f0*/  @!P4 LEA R14, P6, R118, R2, 0x7 ;  /* 0x00000002760ec211 */ /* 0x000fc400078c38ff */
[----:B------:R-:W-:Y:S01]  /*a400*/  @!P2 IADD3 R5, PT, PT, R10, R5, RZ ;  /* 0x000000050a05a210 */ /* 0x000fe20007ffe0ff */
[----:B------:R-:W-:Y:S01]  /*a410*/  @!PT LDS RZ, [RZ] ;  /* 0x00000000fffff984 */ /* 0x000fe20000000800 */
[----:B------:R-:W-:Y:S01]  /*a420*/  @!PT LDS RZ, [RZ] ;  /* 0x00000000fffff984 */ /* 0x000fe20000000800 */
[----:B------:R-:W-:Y:S01]  /*a430*/  @!PT LDS RZ, [RZ] ;  /* 0x00000000fffff984 */ /* 0x000fe20000000800 */
[----:B------:R-:W-:Y:S01]  /*a440*/  @!P5 LDGSTS.E.BYPASS.LTC128B.128 [R53+0x6000], desc[UR6][R12.64] ;  /* 0x060000000c35dfae */ /* 0x000fe2000b981a06 */
[----:B------:R-:W-:Y:S02]  /*a450*/  @!P1 MOV R10, R8 ;  /* 0x00000008000a9202 */ /* 0x000fe40000000f00 */
[----:B------:R-:W-:Y:S01]  /*a460*/  @!P0 MOV R8, R6 ;  /* 0x0000000600088202 */ /* 0x000fe20000000f00 */
[----:B------:R-:W-:Y:S01]  /*a470*/  @P4 STS.128 [R53+0x6800], RZ ;  /* 0x006800ff35004388 */ /* 0x000fe20000000c00 */
[CC--:B------:R-:W-:Y:S02]  /*a480*/  @!P4 LEA.HI.X R15, R118.reuse, R3.reuse, R119, 0x7, P6 ;  /* 0x00000003760fc211 */ /* 0x0c0fe400030f3c77 */
[----:B------:R-:W-:Y:S02]  /*a490*/  @!P3 LEA R6, P5, R118, R2, 0x8 ;  /* 0x000000027606b211 */ /* 0x000fe400078a40ff */
[----:B--2---:R-:W-:Y:S01]  /*a4a0*/  LOP3.LUT R2, R230, 0x3e00, R17, 0xf8, !PT ;  /* 0x00003e00e6027812 */ /* 0x004fe200078ef811 */
[----:B------:R-:W-:Y:S01]  /*a4b0*/  @!PT LDS RZ, [RZ] ;  /* 0x00000000fffff984 */ /* 0x000fe20000000800 */
[----:B------:R-:W-:Y:S01]  /*a4c0*/  @!PT LDS RZ, [RZ] ;  /* 0x00000000fffff984 */ /* 0x000fe20000000800 */
[----:B------:R-:W-:Y:S01]  /*a4d0*/  @!PT LDS RZ, [RZ] ;  /* 0x00000000fffff984 */ /* 0x000fe20000000800 */
[----:B------:R-:W-:Y:S01]  /*a4e0*/  @!P4 LDGSTS.E.BYPASS.LTC128B.128 [R53+0x6800], desc[UR6][R14.64] ;  /* 0x068000000e35cfae */ /* 0x000fe2000b981a06 */
[----:B------:R-:W-:-:S02]  /*a4f0*/  @!P3 LEA.HI.X R7, R118, R3, R119, 0x8, P5 ;  /* 0x000000037607b211 */ /* 0x000fc400028f4477 */
[----:B------:R-:W-:Y:S01]  /*a500*/  IADD3 R2, PT, PT, R2, R64, RZ ;  /* 0x0000004002027210 */ /* 0x000fe20007ffe0ff */
[----:B------:R-:W-:Y:S01]  /*a510*/  @P2 STS.128 [R53+0x7000], RZ ;  /* 0x007000ff35002388 */ /* 0x000fe20000000c00 */
[----:B------:R-:W-:Y:S02]  /*a520*/  MOV R0, 0x20 ;  /* 0x0000002000007802 */ /* 0x000fe40000000f00 */
[----:B------:R-:W-:Y:S01]  /*a530*/  LEA R166, R2, UR5, 0x1 ;  /* 0x0000000502a67c11 */ /* 0x000fe2000f8e08ff */
[----:B------:R-:W-:Y:S01]  /*a540*/  @!PT LDS RZ, [RZ] ;  /* 0x00000000fffff984 */ /* 0x000fe20000000800 */
[----:B------:R-:W-:Y:S01]  /*a550*/  @!PT LDS RZ, [RZ] ;  /* 0x00000000fffff984 */ /* 0x000fe20000000800 */
[----:B------:R-:W-:Y:S01]  /*a560*/  @!PT LDS RZ, [RZ] ;  /* 0x00000000fffff984 */ /* 0x000fe20000000800 */
[----:B------:R-:W-:Y:S01]  /*a570*/  @!P2 LDGSTS.E.BYPASS.LTC128B.128 [R53+0x7000], desc[UR6][R4.64] ;  /* 0x070000000435afae */ /* 0x000fe2000b981a06 */
[----:B------:R-:W-:Y:S02]  /*a580*/  LOP3.LUT P6, RZ, R67, 0x4, RZ, 0xc0, !PT ;  /* 0x0000000443ff7812 */ /* 0x000fe400078cc0ff */
[----:B------:R-:W-:Y:S01]  /*a590*/  LOP3.LUT R2, R62, 0x1f0, RZ, 0xc0, !PT ;  /* 0x000001f03e027812 */ /* 0x000fe200078ec0ff */
[----:B------:R-:W-:Y:S01]  /*a5a0*/  @P3 STS.128 [R53+0x7800], RZ ;  /* 0x007800ff35003388 */ /* 0x000fe20000000c00 */
[----:B------:R-:W-:-:S03]  /*a5b0*/  SEL R0, R0, 0xffffffe0, !P6 ;  /* 0xffffffe000007807 */ /* 0x000fc60007000000 */
[----:B------:R-:W-:Y:S01]  /*a5c0*/  @!PT LDS RZ, [RZ] ;  /* 0x00000000fffff984 */ /* 0x000fe20000000800 */
[----:B------:R-:W-:Y:S01]  /*a5d0*/  @!PT LDS RZ, [RZ] ;  /* 0x00000000fffff984 */ /* 0x000fe20000000800 */
[----:B------:R-:W-:Y:S01]  /*a5e0*/  @!PT LDS RZ, [RZ] ;  /* 0x00000000fffff984 */ /* 0x000fe20000000800 */
[----:B------:R1:W-:Y:S01]  /*a5f0*/  @!P3 LDGSTS.E.BYPASS.LTC128B.128 [R53+0x7800], desc[UR6][R6.64] ;  /* 0x078000000635bfae */ /* 0x0003e2000b981a06 */
[----:B------:R-:W-:Y:S02]  /*a600*/  IADD3 R167, PT, PT, R166, R0, RZ ;  /* 0x00000000a6a77210 */ /* 0x000fe40007ffe0ff */
[----:B------:R-:W-:Y:S01]  /*a610*/  IADD3 R165, PT, PT, R0, R164, RZ ;  /* 0x000000a400a57210 */ /* 0x000fe20007ffe0ff */
[----:B------:R-:W-:Y:S02]  /*a620*/  @P1 STS.128 [R53+0x8000], RZ ;  /* 0x008000ff35001388 */ /* 0x000fe40000000c00 */
[----:B------:R-:W-:Y:S02]  /*a630*/  @P6 LOP3.LUT R152, R152, 0x4, RZ, 0xfc, !PT ;  /* 0x0000000498986812 */ /* 0x000fe400078efcff */
        /* <DEDUP_REMOVED lines=9> */
[----:B------:R-:W-:-:S03]  /*a6d0*/  ISETP.GT.AND P0, PT, R241, R223, PT ;  /* 0x000000dff100720c */ /* 0x000fc60003f04270 */
[----:B------:R-:W-:Y:S04]  /*a6e0*/  LDSM.16.M88.4 R16, [R164+0x1000] ;  /* 0x00100000a410783b */ /* 0x000fe80000000200 */
[----:B------:R-:W-:Y:S04]  /*a6f0*/  LDSM.16.M88.4 R24, [R165+0x1000] ;  /* 0x00100000a518783b */ /* 0x000fe80000000200 */
[----:B-1----:R-:W-:Y:S04]  /*a700*/  LDSM.16.M88.4 R4, [R167] ;  /* 0x00000000a704783b */ /* 0x002fe80000000200 */
[----:B------:R-:W-:Y:S04]  /*a710*/  LDSM.16.M88.4 R28, [R164+0x1400] ;  /* 0x00140000a41c783b */ /* 0x000fe80000000200 */
[----:B------:R-:W-:Y:S04]  /*a720*/  LDSM.16.M88.4 R32, [R165+0x1400] ;  /* 0x00140000a520783b */ /* 0x000fe80000000200 */
[----:B------:R-:W-:Y:S04]  /*a730*/  LDSM.16.M88.4 R40, [R164+0x1800] ;  /* 0x00180000a428783b */ /* 0x000fe80000000200 */
[----:B--2---:R-:W1:Y:S04]  /*a740*/  LDSM.16.M88.4 R8, [R166] ;  /* 0x00000000a608783b */ /* 0x004e680000000200 */
[----:B------:R-:W-:Y:S04]  /*a750*/  LDSM.16.M88.4 R36, [R165+0x1c00] ;  /* 0x001c0000a524783b */ /* 0x000fe80000000200 */
[----:B------:R-:W-:Y:S01]  /*a760*/  LDSM.16.M88.4 R44, [R164+0x3c00] ;  /* 0x003c0000a42c783b */ /* 0x000fe20000000200 */
[----:B------:R-:W2:Y:S03]  /*a770*/  S2R R3, SR_CTAID.X ;  /* 0x0000000000037919 */ /* 0x000ea60000002500 */
[----:B------:R-:W0:Y:S01]  /*a780*/  LDGDEPBAR ;  /* 0x00000000000079af */ /* 0x000e220000000000 */
[----:B-1----:R-:W-:Y:S01]  /*a790*/  HMMA.16816.F32.BF16 R12, R8, R16, RZ ;  /* 0x00000010080c723c */ /* 0x002fe200000418ff */
[----:B--2---:R-:W-:-:S15]  /*a7a0*/  LEA R2, R3, R2, 0x6 ;  /* 0x0000000203027211 */ /* 0x004fde00078e30ff */
[----:B------:R-:W-:-:S04]  /*a7b0*/  NOP ;  /* 0x0000000000007918 */ /* 0x000fc80000000000 */
[----:B------:R-:W-:Y:S08]  /*a7c0*/  HMMA.16816.F32.BF16 R20, R4, R24, R12 ;  /* 0x000000180414723c */ /* 0x000ff0000004180c */
        /* <DEDUP_REMOVED lines=236> */
[----:B---3--:R-:W-:-:S10]  /*b690*/  FMUL.FTZ R0, R12, UR11 ;  /* 0x0000000b0c007c20 */ /* 0x008fd40008410000 */
[----:B------:R-:W-:Y:S01]  /*b6a0*/  FMUL.FTZ R22, R22, UR11 ;  /* 0x0000000b16167c20 */ /* 0x000fe20008410000 */
[----:B------:R3:W1:Y:S08]  /*b6b0*/  MUFU.TANH R193, R0 ;  /* 0x0000000000c17308 */ /* 0x0006700000002400 */
[----:B------:R-:W1:Y:S01]  /*b6c0*/  MUFU.TANH R57, R22 ;  /* 0x0000001600397308 */ /* 0x000e620000002400 */
[----:B---3--:R-:W-:-:S07]  /*b6d0*/  FMUL.FTZ R0, R13, UR11 ;  /* 0x0000000b0d007c20 */ /* 0x008fce0008410000 */
[----:B------:R3:W1:Y:S02]  /*b6e0*/  MUFU.TANH R196, R0 ;  /* 0x0000000000c47308 */ /* 0x0006640000002400 */
[----:B---3--:R-:W-:-:S06]  /*b6f0*/  FMUL.FTZ R0, R14, UR11 ;  /* 0x0000000b0e007c20 */ /* 0x008fcc0008410000 */
[----:B------:R3:W1:Y:S02]  /*b700*/  MUFU.TANH R54, R0 ;  /* 0x0000000000367308 */ /* 0x0006640000002400 */
[----:B---3--:R-:W-:Y:S02]  /*b710*/  FMUL.FTZ R0, R15, UR11 ;  /* 0x0000000b0f007c20 */ /* 0x008fe40008410000 */
[----:B------:R-:W-:Y:S04]  /*b720*/  HMMA.16816.F32.BF16 R12, R8, R40, RZ ;  /* 0x00000028080c723c */ /* 0x000fe800000418ff */
        /* <DEDUP_REMOVED lines=12> */
[----:B-----5:R-:W-:Y:S01]  /*b7f0*/  HMMA.16816.F32.BF16 R16, R8, R32, RZ ;  /* 0x000000200810723c */ /* 0x020fe200000418ff */
[----:B--2---:R-:W-:-:S04]  /*b800*/  FMUL.FTZ R0, R20, UR11 ;  /* 0x0000000b14007c20 */ /* 0x004fc80008410000 */
[----:B------:R2:W1:Y:S02]  /*b810*/  MUFU.TANH R189, R0 ;  /* 0x0000000000bd7308 */ /* 0x0004640000002400 */
[----:B--2---:R-:W-:-:S06]  /*b820*/  FMUL.FTZ R0, R21, UR11 ;  /* 0x0000000b15007c20 */ /* 0x004fcc0008410000 */
[----:B------:R2:W1:Y:S02]  /*b830*/  MUFU.TANH R194, R0 ;  /* 0x0000000000c27308 */ /* 0x0004640000002400 */
[----:B--2---:R-:W-:-:S05]  /*b840*/  FMUL.FTZ R0, R23, UR11 ;  /* 0x0000000b17007c20 */ /* 0x004fca0008410000 */
[----:B-1----:R-:W-:Y:S01]  /*b850*/  HMMA.16816.F32.BF16 R20, R4, R28, R16 ;  /* 0x0000001c0414723c */ /* 0x002fe20000041810 */
[----:B------:R1:W2:Y:S02]  /*b860*/  MUFU.TANH R56, R0 ;  /* 0x0000000000387308 */ /* 0x0002a40000002400 */
        /* <DEDUP_REMOVED lines=14> */
[----:B---3--:R-:W-:Y:S01]  /*b950*/  HMMA.16816.F32.BF16 R12, R8, R36, RZ ;  /* 0x00000024080c723c */ /* 0x008fe200000418ff */
[----:B----4-:R-:W-:-:S04]  /*b960*/  FMUL.FTZ R0, R25, UR11 ;  /* 0x0000000b19007c20 */ /* 0x010fc80008410000 */
[----:B------:R3:W4:Y:S02]  /*b970*/  MUFU.TANH R185, R0 ;  /* 0x0000000000b97308 */ /* 0x0007240000002400 */
[----:B---3--:R-:W-:-:S06]  /*b980*/  FMUL.FTZ R0, R26, UR11 ;  /* 0x0000000b1a007c20 */ /* 0x008fcc0008410000 */
[----:B------:R3:W1:Y:S02]  /*b990*/  MUFU.TANH R61, R0 ;  /* 0x00000000003d7308 */ /* 0x0006640000002400 */
[----:B---3--:R-:W-:Y:S02]  /*b9a0*/  FMUL.FTZ R0, R27, UR11 ;  /* 0x0000000b1b007c20 */ /* 0x008fe40008410000 */
[----:B------:R-:W3:Y:S01]  /*b9b0*/  LDSM.16.M88.4 R24, [R165+0x4c00] ;  /* 0x004c0000a518783b */ /* 0x000ee20000000200 */
[----:B------:R-:W-:-:S04]  /*b9c0*/  DEPBAR.LE SB0, 0x0 ;  /* 0x000080000000791a */ /* 0x000fc80000000000 */
[----:B------:R2:W1:Y:S02]  /*b9d0*/  MUFU.TANH R74, R0 ;  /* 0x00000000004a7308 */ /* 0x0004640000002400 */
[----:B--2---:R-:W-:-:S06]  /*b9e0*/  FMUL.FTZ R0, R20, UR11 ;  /* 0x0000000b14007c20 */ /* 0x004fcc0008410000 */
[----:B------:R2:W1:Y:S02]  /*b9f0*/  MUFU.TANH R179, R0 ;  /* 0x0000000000b37308 */ /* 0x0004640000002400 */
[----:B--2---:R-:W-:-:S06]  /*ba00*/  FMUL.FTZ R0, R21, UR11 ;  /* 0x0000000b15007c20 */ /* 0x004fcc0008410000 */
[----:B------:R2:W1:Y:S02]  /*ba10*/  MUFU.TANH R184, R0 ;  /* 0x0000000000b87308 */ /* 0x0004640000002400 */
[----:B--2---:R-:W-:-:S06]  /*ba20*/  FMUL.FTZ R0, R22, UR11 ;  /* 0x0000000b16007c20 */ /* 0x004fcc0008410000 */
[----:B------:R2:W1:Y:S02]  /*ba30*/  MUFU.TANH R95, R0 ;  /* 0x00000000005f7308 */ /* 0x0004640000002400 */
[----:B--2---:R-:W-:Y:S02]  /*ba40*/  FMUL.FTZ R0, R23, UR11 ;  /* 0x0000000b17007c20 */ /* 0x004fe40008410000 */
[----:B-1----:R-:W-:Y:S04]  /*ba50*/  HMMA.16816.F32.BF16 R20, R4, R32, R12 ;  /* 0x000000200414723c */ /* 0x002fe8000004180c */
[----:B------:R1:W2:Y:S04]  /*ba60*/  MUFU.TANH R108, R0 ;  /* 0x00000000006c7308 */ /* 0x0002a80000002400 */
[----:B------:R-:W-:Y:S01]  /*ba70*/  HMMA.16816.F32.BF16 R12, R8, R38, RZ ;  /* 0x00000026080c723c */ /* 0x000fe200000418ff */
[----:B-1----:R-:W-:-:S04]  /*ba80*/  FMUL.FTZ R0, R16, UR11 ;  /* 0x0000000b10007c20 */ /* 0x002fc80008410000 */
[----:B------:R1:W1:-:S15]  /*ba90*/  MUFU.TANH R178, R0 ;  /* 0x0000000000b27308 */ /* 0x00025e0000002400 */
[----:B------:R-:W-:Y:S01]  /*baa0*/  HMMA.16816.F32.BF16 R12, R4, R34, R12 ;  /* 0x00000022040c723c */ /* 0x000fe2000004180c */
[----:B-1----:R-:W-:-:S04]  /*bab0*/  FMUL.FTZ R0, R17, UR11 ;  /* 0x0000000b11007c20 */ /* 0x002fc80008410000 */
[----:B------:R1:W1:-:S14]  /*bac0*/  MUFU.TANH R183, R0 ;  /* 0x0000000000b77308 */ /* 0x00025c0000002400 */
[----:B------:R-:W-:Y:S01]  /*bad0*/  FMUL.FTZ R12, R12, UR11 ;  /* 0x0000000b0c0c7c20 */ /* 0x000fe20008410000 */
[----:B------:R-:W-:-:S03]  /*bae0*/  FMUL.FTZ R13, R13, UR11 ;  /* 0x0000000b0d0d7c20 */ /* 0x000fc60008410000 */
[----:B------:R-:W2:Y:S08]  /*baf0*/  MUFU.TANH R150, R12 ;  /* 0x0000000c00967308 */ /* 0x000eb00000002400 */
[----:B------:R-:W2:Y:S01]  /*bb00*/  MUFU.TANH R143, R13 ;  /* 0x0000000d008f7308 */ /* 0x000ea20000002400 */
[----:B-1----:R-:W-:-:S07]  /*bb10*/  FMUL.FTZ R0, R18, UR11 ;  /* 0x0000000b12007c20 */ /* 0x002fce0008410000 */
[----:B------:R1:W1:Y:S02]  /*bb20*/  MUFU.TANH R127, R0 ;  /* 0x00000000007f7308 */ /* 0x0002640000002400 */
[----:B-1----:R-:W-:Y:S02]  /*bb30*/  FMUL.FTZ R0, R19, UR11 ;  /* 0x0000000b13007c20 */ /* 0x002fe40008410000 */
[C---:B-----5:R-:W-:Y:S04]  /*bb40*/  HMMA.16816.F32.BF16 R16, R8.reuse, R28, RZ ;  /* 0x0000001c0810723c */ /* 0x060fe800000418ff */
[----:B------:R1:W1:Y:S04]  /*bb50*/  MUFU.TANH R133, R0 ;  /* 0x0000000000857308 */ /* 0x0002680000002400 */
[----:B------:R-:W-:Y:S01]  /*bb60*/  HMMA.16816.F32.BF16 R8, R8, R30, RZ ;  /* 0x0000001e0808723c */ /* 0x000fe200000418ff */
[----:B-1----:R-:W-:-:S11]  /*bb70*/  FMUL.FTZ R0, R20, UR11 ;  /* 0x0000000b14007c20 */ /* 0x002fd60008410000 */
[C---:B---3--:R-:W-:Y:S01]  /*bb80*/  HMMA.16816.F32.BF16 R16, R4.reuse, R24, R16 ;  /* 0x000000180410723c */ /* 0x048fe20000041810 */
[----:B------:R1:W3:Y:S07]  /*bb90*/  MUFU.TANH R162, R0 ;  /* 0x0000000000a27308 */ /* 0x0002ee0000002400 */
        /* <DEDUP_REMOVED lines=11> */
[----:B------:R-:W2:Y:S08]  /*bc50*/  MUFU.TANH R97, R7 ;  /* 0x0000000700617308 */ /* 0x000eb00000002400 */
        /* <DEDUP_REMOVED lines=15> */
[----:B-1----:R-:W-:-:S04]  /*bd50*/  SHF.R.U32.HI R0, RZ, 0x2, R67 ;  /* 0x00000002ff007819 */ /* 0x002fc80000011643 */
[----:B------:R-:W-:-:S04]  /*bd60*/  LOP3.LUT R0, R0, 0x7, RZ, 0xc0, !PT ;  /* 0x0000000700007812 */ /* 0x000fc800078ec0ff */
        /* <DEDUP_REMOVED lines=17> */
.L_x_2383:
[----:B------:R-:W1:Y:S01]  /*be80*/  LDC R12, c[0x0][0x4f0] ;  /* 0x00013c00ff0c7b82 */ /* 0x000e620000000800 */
[----:B------:R-:W-:Y:S01]  /*be90*/  SHF.L.U32 R9, R241, 0x8, RZ ;  /* 0x00000008f1097819 */ /* 0x000fe200000006ff */
[----:B------:R-:W2:Y:S01]  /*bea0*/  LDCU.64 UR8, c[0x0][0x3a0] ;  /* 0x00007400ff0877ac */ /* 0x000ea20008000a00 */
[----:B------:R-:W-:-:S04]  /*beb0*/  LEA R10, R216, 0xfffffe00, 0x8 ;  /* 0xfffffe00d80a7811 */ /* 0x000fc800078e40ff */
        /* <DEDUP_REMOVED lines=8> */
[----:B------:R-:W-:Y:S01]  /*bf40*/  IMAD R3, R0, R11, RZ ;  /* 0x0000000b00037224 */ /* 0x000fe200078e02ff */
[----:B------:R-:W-:-:S03]  /*bf50*/  IABS R0, R9 ;  /* 0x0000000900007213 */ /* 0x000fc60000000000 */
[----:B------:R-:W-:-:S04]  /*bf60*/  IMAD.HI.U32 R3, R7, R3, R6 ;  /* 0x0000000307037227 */ /* 0x000fc800078e0006 */
        /* <DEDUP_REMOVED lines=46> */
.L_x_2384:
        /* <DEDUP_REMOVED lines=30> */
.L_x_2382:
[----:B------:R-:W-:Y:S01]  /*c430*/  IMAD.SHL.U32 R0, R67, 0x2, RZ ;  /* 0x0000000243007824 */ /* 0x000fe200078e00ff */
[----:B------:R-:W1:Y:S01]  /*c440*/  LDCU UR4, c[0x0][0x45c] ;  /* 0x00008b80ff0477ac */ /* 0x000e620008000800 */
[----:B----4-:R-:W-:Y:S02]  /*c450*/  IMAD.MOV.U32 R8, RZ, RZ, R64 ;  /* 0x000000ffff087224 */ /* 0x010fe400078e0040 */
[----:B------:R-:W-:Y:S01]  /*c460*/  IMAD.MOV.U32 R9, RZ, RZ, R63 ;  /* 0x000000ffff097224 */ /* 0x000fe200078e003f */
[----:B------:R-:W-:Y:S01]  /*c470*/  LOP3.LUT R3, R0, 0x6, RZ, 0xc0, !PT ;  /* 0x0000000600037812 */ /* 0x000fe200078ec0ff */
[----:B------:R-:W-:-:S04]  /*c480*/  IMAD.MOV.U32 R5, RZ, RZ, R65 ;  /* 0x000000ffff057224 */ /* 0x000fc800078e0041 */
[----:B------:R-:W-:Y:S02]  /*c490*/  IMAD R0, R241, 0x100, R3 ;  /* 0x00000100f1007824 */ /* 0x000fe400078e0203 */
[----:B------:R-:W-:Y:S02]  /*c4a0*/  IMAD.MOV.U32 R3, RZ, RZ, R66 ;  /* 0x000000ffff037224 */ /* 0x000fe400078e0042 */
[C---:B------:R-:W-:Y:S01]  /*c4b0*/  VIADD R40, R0.reuse, 0x1 ;  /* 0x0000000100287836 */ /* 0x040fe20000000000 */
[CC--:B------:R-:W-:Y:S01]  /*c4c0*/  ISETP.GE.AND P0, PT, R0.reuse, R2.reuse, PT ;  /* 0x000000020000720c */ /* 0x0c0fe20003f06270 */
[C---:B------:R-:W-:Y:S02]  /*c4d0*/  VIADD R39, R0.reuse, 0x8 ;  /* 0x0000000800277836 */ /* 0x040fe40000000000 */
        /* <DEDUP_REMOVED lines=9> */
[-C--:B------:R-:W-:Y:S01]  /*c570*/  ISETP.GE.AND P0, PT, R64, R2.reuse, PT ;  /* 0x000000024000720c */ /* 0x080fe20003f06270 */
[----:B------:R-:W-:Y:S01]  /*c580*/  IMAD.MOV.U32 R232, RZ, RZ, R8 ;  /* 0x000000ffffe87224 */ /* 0x000fe200078e0008 */
[-C--:B------:R-:W-:Y:S01]  /*c590*/  ISETP.GE.AND P2, PT, R62, R2.reuse, PT ;  /* 0x000000023e00720c */ /* 0x080fe20003f46270 */
[C---:B------:R-:W-:Y:S01]  /*c5a0*/  VIADD R65, R0.reuse, 0x20 ;  /* 0x0000002000417836 */ /* 0x040fe20000000000 */
[-C--:B------:R-:W-:Y:S01]  /*c5b0*/  ISETP.GE.AND P3, PT, R47, R2.reuse, PT ;  /* 0x000000022f00720c */ /* 0x080fe20003f66270 */
[----:B------:R-:W-:Y:S01]  /*c5c0*/  IMAD.MOV.U32 R231, RZ, RZ, R9 ;  /* 0x000000ffffe77224 */ /* 0x000fe200078e0009 */
[----:B------:R-:W-:Y:S01]  /*c5d0*/  FSEL R8, R227, -INF , !P1 ;  /* 0xff800000e3087808 */ /* 0x000fe20004800000 */
[----:B------:R-:W-:Y:S01]  /*c5e0*/  VIADD R66, R0, 0x21 ;  /* 0x0000002100427836 */ /* 0x000fe20000000000 */
[----:B------:R-:W-:Y:S01]  /*c5f0*/  FSEL R13, R211, -INF , !P0 ;  /* 0xff800000d30d7808 */ /* 0x000fe20004000000 */
[----:B------:R-:W-:Y:S01]  /*c600*/  IMAD.MOV.U32 R211, RZ, RZ, R3 ;  /* 0x000000ffffd37224 */ /* 0x000fe200078e0003 */
        /* <DEDUP_REMOVED lines=211> */
[----:B------:R-:W-:Y:S02]  /*d340*/  FSEL R39, R251, -INF , !P3 ;  /* 0xff800000fb277808 */ /* 0x000fe40005800000 */
[-C--:B------:R-:W-:Y:S02]  /*d350*/  ISETP.GE.AND P3, PT, R66, R4.reuse, PT ;  /* 0x000000044200720c */ /* 0x080fe40003f66270 */
[----:B------:R-:W-:-:S02]  /*d360*/  ISETP.GE.AND P5, PT, R72, R4, PT ;  /* 0x000000044800720c */ /* 0x000fc40003fa6270 */
[----:B--2---:R-:W-:-:S05]  /*d370*/  FMNMX.FTZ R3, R3, R5, !PT ;  /* 0x0000000503037209 */ /* 0x004fca0007810000 */
[----:B------:R-:W2:Y:S02]  /*d380*/  SHFL.BFLY PT, R5, R3, 0x1, 0x1f ;  /* 0x0c201f0003057f89 */ /* 0x000ea400000e0000 */
[----:B--2---:R-:W-:-:S04]  /*d390*/  FMNMX.FTZ R3, R3, R5, !PT ;  /* 0x0000000503037209 */ /* 0x004fc80007810000 */
[C---:B------:R-:W-:Y:S01]  /*d3a0*/  FSETP.NEU.FTZ.AND P0, PT, R3.reuse, -INF , PT ;  /* 0xff8000000300780b */ /* 0x040fe20003f1d000 */
[----:B-1----:R-:W-:-:S05]  /*d3b0*/  FMUL.FTZ R5, R3, UR4 ;  /* 0x0000000403057c20 */ /* 0x002fca0008410000 */
[----:B------:R-:W-:Y:S02]  /*d3c0*/  FSEL R5, R5, RZ, P0 ;  /* 0x000000ff05057208 */ /* 0x000fe40000000000 */
[-C--:B------:R-:W-:Y:S02]  /*d3d0*/  ISETP.GE.AND P0, PT, R40, R4.reuse, PT ;  /* 0x000000042800720c */ /* 0x080fe40003f06270 */
[----:B------:R-:W-:Y:S01]  /*d3e0*/  FSEL R40, R250, -INF , !P4 ;  /* 0xff800000fa287808 */ /* 0x000fe20006000000 */
[--C-:B------:R-:W-:Y:S01]  /*d3f0*/  FFMA.FTZ R6, R6, UR4, -R5.reuse ;  /* 0x0000000406067c23 */ /* 0x100fe20008010805 */
[--C-:B------:R-:W-:Y:S01]  /*d400*/  FFMA.FTZ R0, R17, UR4, -R5.reuse ;  /* 0x0000000411007c23 */ /* 0x100fe20008010805 */
[----:B------:R-:W-:Y:S02]  /*d410*/  ISETP.GE.AND P4, PT, R67, R4, PT ;  /* 0x000000044300720c */ /* 0x000fe40003f86270 */
[----:B------:R1:W-:Y:S08]  /*d420*/  MUFU.EX2 R145, R6 ;  /* 0x0000000600917308 */ /* 0x0003f00000000800 */
[----:B------:R2:W-:Y:S01]  /*d430*/  MUFU.EX2 R158, R0 ;  /* 0x00000000009e7308 */ /* 0x0005e20000000800 */
[----:B-1----:R-:W-:-:S07]  /*d440*/  FFMA.FTZ R6, R7, UR4, -R5 ;  /* 0x0000000407067c23 */ /* 0x002fce0008010805 */
[----:B------:R1:W3:Y:S01]  /*d450*/  MUFU.EX2 R144, R6 ;  /* 0x0000000600907308 */ /* 0x0002e20000000800 */
[----:B--2---:R-:W-:-:S07]  /*d460*/  FFMA.FTZ R0, R18, UR4, -R5 ;  /* 0x0000000412007c23 */ /* 0x004fce0008010805 */
[----:B------:R2:W-:Y:S01]  /*d470*/  MUFU.EX2 R159, R0 ;  /* 0x00000000009f7308 */ /* 0x0005e20000000800 */
[----:B-1----:R-:W-:Y:S01]  /*d480*/  FFMA.FTZ R6, R8, UR4, -R5 ;  /* 0x0000000408067c23 */ /* 0x002fe20008010805 */
[----:B------:R-:W-:Y:S02]  /*d490*/  FSEL R8, R231, -INF , !P6 ;  /* 0xff800000e7087808 */ /* 0x000fe40007000000 */
[----:B------:R-:W-:-:S04]  /*d4a0*/  ISETP.GE.AND P6, PT, R96, R4, PT ;  /* 0x000000046000720c */ /* 0x000fc80003fc6270 */
[----:B------:R1:W-:Y:S01]  /*d4b0*/  MUFU.EX2 R146, R6 ;  /* 0x0000000600927308 */ /* 0x0003e20000000800 */
[----:B--2---:R-:W-:-:S07]  /*d4c0*/  FFMA.FTZ R0, R19, UR4, -R5 ;  /* 0x0000000413007c23 */ /* 0x004fce0008010805 */
[----:B------:R2:W-:Y:S01]  /*d4d0*/  MUFU.EX2 R170, R0 ;  /* 0x0000000000aa7308 */ /* 0x0005e20000000800 */
[----:B-1----:R-:W-:Y:S01]  /*d4e0*/  FFMA.FTZ R6, R9, UR4, -R5 ;  /* 0x0000000409067c23 */ /* 0x002fe20008010805 */
[----:B------:R-:W-:Y:S02]  /*d4f0*/  FSEL R9, R211, -INF , !P0 ;  /* 0xff800000d3097808 */ /* 0x000fe40004000000 */
[----:B------:R-:W-:-:S04]  /*d500*/  ISETP.GE.AND P0, PT, R63, R4, PT ;  /* 0x000000043f00720c */ /* 0x000fc80003f06270 */
[----:B------:R1:W4:Y:S01]  /*d510*/  MUFU.EX2 R147, R6 ;  /* 0x0000000600937308 */ /* 0x0003220000000800 */
[----:B------:R-:W-:Y:S02]  /*d520*/  FSEL R63, R246, -INF , !P3 ;  /* 0xff800000f63f7808 */ /* 0x000fe40005800000 */
[----:B------:R-:W-:Y:S01]  /*d530*/  FSEL R44, R249, -INF , !P0 ;  /* 0xff800000f92c7808 */ /* 0x000fe20004000000 */
[----:B--2---:R-:W-:Y:S01]  /*d540*/  FFMA.FTZ R0, R20, UR4, -R5 ;  /* 0x0000000414007c23 */ /* 0x004fe20008010805 */
[-C--:B------:R-:W-:Y:S02]  /*d550*/  ISETP.GE.AND P0, PT, R68, R4.reuse, PT ;  /* 0x000000044400720c */ /* 0x080fe40003f06270 */
[----:B------:R-:W-:Y:S01]  /*d560*/  ISETP.GE.AND P3, PT, R71, R4, PT ;  /* 0x000000044700720c */ /* 0x000fe20003f66270 */
[----:B------:R2:W-:Y:S03]  /*d570*/  MUFU.EX2 R163, R0 ;  /* 0x0000000000a37308 */ /* 0x0005e60000000800 */
[----:B------:R-:W-:-:S02]  /*d580*/  FSEL R67, R240, -INF , !P3 ;  /* 0xff800000f0437808 */ /* 0x000fc40005800000 */
[-C--:B------:R-:W-:Y:S01]  /*d590*/  ISETP.GE.AND P3, PT, R81, R4.reuse, PT ;  /* 0x000000045100720c */ /* 0x080fe20003f66270 */
[--C-:B-1----:R-:W-:Y:S01]  /*d5a0*/  FFMA.FTZ R6, R10, UR4, -R5.reuse ;  /* 0x000000040a067c23 */ /* 0x102fe20008010805 */
[----:B------:R-:W-:Y:S02]  /*d5b0*/  FSEL R10, R252, -INF , !P2 ;  /* 0xff800000fc0a7808 */ /* 0x000fe40005000000 */
[-C--:B------:R-:W-:Y:S01]  /*d5c0*/  ISETP.GE.AND P2, PT, R65, R4.reuse, PT ;  /* 0x000000044100720c */ /* 0x080fe20003f46270 */
[----:B------:R1:W-:Y:S01]  /*d5d0*/  MUFU.EX2 R148, R6 ;  /* 0x0000000600947308 */ /* 0x0003e20000000800 */
[----:B------:R-:W-:Y:S02]  /*d5e0*/  FSEL R65, R244, -INF , !P0 ;  /* 0xff800000f4417808 */ /* 0x000fe40004000000 */
[----:B------:R-:W-:Y:S01]  /*d5f0*/  FSEL R62, R247, -INF , !P2 ;  /* 0xff800000f73e7808 */ /* 0x000fe20005000000 */
[----:B--2---:R-:W-:Y:S01]  /*d600*/  FFMA.FTZ R0, R21, UR4, -R5 ;  /* 0x0000000415007c23 */ /* 0x004fe20008010805 */
[----:B------:R-:W-:-:S02]  /*d610*/  ISETP.GE.AND P2, PT, R70, R4, PT ;  /* 0x000000044600720c */ /* 0x000fc40003f46270 */
[-C--:B------:R-:W-:Y:S01]  /*d620*/  ISETP.GE.AND P0, PT, R73, R4.reuse, PT ;  /* 0x000000044900720c */ /* 0x080fe20003f06270 */
[----:B------:R2:W-:Y:S01]  /*d630*/  MUFU.EX2 R169, R0 ;  /* 0x0000000000a97308 */ /* 0x0005e20000000800 */
[----:B------:R-:W-:Y:S02]  /*d640*/  FSEL R66, R242, -INF , !P2 ;  /* 0xff800000f2427808 */ /* 0x000fe40005000000 */
[-C--:B------:R-:W-:Y:S02]  /*d650*/  ISETP.GE.AND P2, PT, R76, R4.reuse, PT ;  /* 0x000000044c00720c */ /* 0x080fe40003f46270 */
[----:B------:R-:W-:Y:S02]  /*d660*/  FSEL R68, R238, -INF , !P0 ;  /* 0xff800000ee447808 */ /* 0x000fe40004000000 */
[----:B------:R-:W-:Y:S01]  /*d670*/  ISETP.GE.AND P0, PT, R79, R4, PT ;  /* 0x000000044f00720c */ /* 0x000fe20003f06270 */
[----:B-1----:R-:W-:Y:S01]  /*d680*/  FFMA.FTZ R6, R11, UR4, -R5 ;  /* 0x000000040b067c23 */ /* 0x002fe20008010805 */
[----:B------:R-:W-:-:S02]  /*d690*/  FSEL R11, R227, -INF , !P1 ;  /* 0xff800000e30b7808 */ /* 0x000fc40004800000 */
[----:B------:R-:W-:Y:S01]  /*d6a0*/  ISETP.GE.AND P1, PT, R64, R4, PT ;  /* 0x000000044000720c */ /* 0x000fe20003f26270 */
[----:B------:R1:W-:Y:S01]  /*d6b0*/  MUFU.EX2 R149, R6 ;  /* 0x0000000600957308 */ /* 0x0003e20000000800 */
[----:B------:R-:W-:Y:S02]  /*d6c0*/  FMNMX3.FTZ R20, R8, R9, R11, !PT ;  /* 0x0000000908147276 */ /* 0x000fe4000781000b */
[----:B------:R-:W-:Y:S01]  /*d6d0*/  FSEL R47, R248, -INF , !P1 ;  /* 0xff800000f82f7808 */ /* 0x000fe20004800000 */
[----:B--2---:R-:W-:Y:S01]  /*d6e0*/  FFMA.FTZ R0, R22, UR4, -R5 ;  /* 0x0000000416007c23 */ /* 0x004fe20008010805 */
[----:B------:R-:W-:Y:S02]  /*d6f0*/  FMNMX3.FTZ R20, R20, R10, R39, !PT ;  /* 0x0000000a14147276 */ /* 0x000fe40007810027 */
[----:B------:R-:W-:Y:S01]  /*d700*/  ISETP.GE.AND P1, PT, R69, R4, PT ;  /* 0x000000044500720c */ /* 0x000fe20003f26270 */
[----:B------:R2:W-:Y:S01]  /*d710*/  MUFU.EX2 R171, R0 ;  /* 0x0000000000ab7308 */ /* 0x0005e20000000800 */
[----:B------:R-:W-:-:S02]  /*d720*/  FMNMX3.FTZ R20, R20, R40, R44, !PT ;  /* 0x0000002814147276 */ /* 0x000fc4000781002c */
[----:B------:R-:W-:Y:S02]  /*d730*/  FSEL R64, R245, -INF , !P4 ;  /* 0xff800000f5407808 */ /* 0x000fe40006000000 */
[----:B------:R-:W-:Y:S02]  /*d740*/  FMNMX3.FTZ R20, R20, R47, R62, !PT ;  /* 0x0000002f14147276 */ /* 0x000fe4000781003e */
[----:B------:R-:W-:Y:S02]  /*d750*/  FSEL R21, R243, -INF , !P1 ;  /* 0xff800000f3157808 */ /* 0x000fe40004800000 */
[----:B------:R-:W-:Y:S01]  /*d760*/  FMNMX3.FTZ R20, R20, R63, R64, !PT ;  /* 0x0000003f14147276 */ /* 0x000fe20007810040 */
[----:B-1----:R-:W-:Y:S01]  /*d770*/  FFMA.FTZ R6, R12, UR4, -R5 ;  /* 0x000000040c067c23 */ /* 0x002fe20008010805 */
[----:B------:R-:W-:Y:S02]  /*d780*/  ISETP.GE.AND P1, PT, R75, R4, PT ;  /* 0x000000044b00720c */ /* 0x000fe40003f26270 */
[----:B------:R-:W-:Y:S01]  /*d790*/  FMNMX3.FTZ R20, R20, R65, R21, !PT ;  /* 0x0000004114147276 */ /* 0x000fe20007810015 */
[----:B------:R1:W-:Y:S01]  /*d7a0*/  MUFU.EX2 R151, R6 ;  /* 0x0000000600977308 */ /* 0x0003e20000000800 */
[----:B------:R-:W-:Y:S01]  /*d7b0*/  FSEL R22, R239, -INF , !P5 ;  /* 0xff800000ef167808 */ /* 0x000fe20006800000 */
[----:B--2---:R-:W-:Y:S01]  /*d7c0*/  FFMA.FTZ R0, R23, UR4, -R5 ;  /* 0x0000000417007c23 */ /* 0x004fe20008010805 */
[----:B------:R-:W-:-:S02]  /*d7d0*/  FMNMX3.FTZ R20, R20, R66, R67, !PT ;  /* 0x0000004214147276 */ /* 0x000fc40007810043 */
[----:B------:R-:W-:-:S03]  /*d7e0*/  ISETP.GE.AND P4, PT, R77, R4, PT ;  /* 0x000000044d00720c */ /* 0x000fc60003f86270 */
[----:B------:R2:W-:Y:S01]  /*d7f0*/  MUFU.EX2 R168, R0 ;  /* 0x0000000000a87308 */ /* 0x0005e20000000800 */
[----:B------:R-:W-:Y:S02]  /*d800*/  ISETP.GE.AND P5, PT, R78, R4, PT ;  /* 0x000000044e00720c */ /* 0x000fe40003fa6270 */
[----:B------:R-:W-:Y:S02]  /*d810*/  FSEL R69, R237, -INF , !P1 ;  /* 0xff800000ed457808 */ /* 0x000fe40004800000 */
[----:B------:R-:W-:Y:S02]  /*d820*/  FSEL R23, R236, -INF , !P2 ;  /* 0xff800000ec177808 */ /* 0x000fe40005000000 */
[----:B------:R-:W-:Y:S02]  /*d830*/  FMNMX3.FTZ R20, R20, R22, R68, !PT ;  /* 0x0000001614147276 */ /* 0x000fe40007810044 */
[----:B------:R-:W-:Y:S01]  /*d840*/  FSEL R70, R235, -INF , !P4 ;  /* 0xff800000eb467808 */ /* 0x000fe20006000000 */
[----:B-1----:R-:W-:Y:S01]  /*d850*/  FFMA.FTZ R6, R13, UR4, -R5 ;  /* 0x000000040d067c23 */ /* 0x002fe20008010805 */
[----:B------:R-:W-:-:S02]  /*d860*/  ISETP.GE.AND P1, PT, R82, R4, PT ;  /* 0x000000045200720c */ /* 0x000fc40003f26270 */
[----:B------:R-:W-:Y:S01]  /*d870*/  ISETP.GE.AND P4, PT, R80, R4, PT ;  /* 0x000000045000720c */ /* 0x000fe20003f86270 */
[----:B------:R1:W-:Y:S01]  /*d880*/  MUFU.EX2 R153, R6 ;  /* 0x0000000600997308 */ /* 0x0003e20000000800 */
[----:B------:R-:W-:Y:S01]  /*d890*/  FSEL R71, R234, -INF , !P5 ;  /* 0xff800000ea477808 */ /* 0x000fe20006800000 */
[----:B--2---:R-:W-:Y:S01]  /*d8a0*/  FFMA.FTZ R0, R26, UR4, -R5 ;  /* 0x000000041a007c23 */ /* 0x004fe20008010805 */
[----:B------:R-:W-:Y:S02]  /*d8b0*/  FMNMX3.FTZ R20, R20, R69, R23, !PT ;  /* 0x0000004514147276 */ /* 0x000fe40007810017 */
[----:B------:R-:W-:-:S03]  /*d8c0*/  FSEL R72, R233, -INF , !P0 ;  /* 0xff800000e9487808 */ /* 0x000fc60004000000 */
[----:B------:R2:W-:Y:S01]  /*d8d0*/  MUFU.EX2 R176, R0 ;  /* 0x0000000000b07308 */ /* 0x0005e20000000800 */
[-C--:B------:R-:W-:Y:S02]  /*d8e0*/  ISETP.GE.AND P5, PT, R85, R4.reuse, PT ;  /* 0x000000045500720c */ /* 0x080fe40003fa6270 */
[----:B------:R-:W-:Y:S02]  /*d8f0*/  ISETP.GE.AND P0, PT, R84, R4, PT ;  /* 0x000000045400720c */ /* 0x000fe40003f06270 */
[----:B------:R-:W-:Y:S02]  /*d900*/  FSEL R73, R229, -INF , !P1 ;  /* 0xff800000e5497808 */ /* 0x000fe40004800000 */
[----:B------:R-:W-:Y:S02]  /*d910*/  FSEL R76, R226, -INF , !P4 ;  /* 0xff800000e24c7808 */ /* 0x000fe40006000000 */
[----:B------:R-:W-:Y:S01]  /*d920*/  FMNMX3.FTZ R20, R20, R70, R71, !PT ;  /* 0x0000004614147276 */ /* 0x000fe20007810047 */
[----:B-1----:R-:W-:Y:S01]  /*d930*/  FFMA.FTZ R6, R14, UR4, -R5 ;  /* 0x000000040e067c23 */ /* 0x002fe20008010805 */
[----:B------:R-:W-:-:S02]  /*d940*/  ISETP.GE.AND P4, PT, R87, R4, PT ;  /* 0x000000045700720c */ /* 0x000fc40003f86270 */
[----:B------:R-:W-:Y:S01]  /*d950*/  FSEL R77, R225, -INF , !P5 ;  /* 0xff800000e14d7808 */ /* 0x000fe20006800000 */
[----:B------:R1:W-:Y:S01]  /*d960*/  MUFU.EX2 R155, R6 ;  /* 0x00000006009b7308 */ /* 0x0003e20000000800 */
[----:B------:R-:W-:Y:S01]  /*d970*/  FSEL R79, R222, -INF , !P0 ;  /* 0xff800000de4f7808 */ /* 0x000fe20004000000 */
[----:B--2---:R-:W-:Y:S01]  /*d980*/  FFMA.FTZ R0, R25, UR4, -R5 ;  /* 0x0000000419007c23 */ /* 0x004fe20008010805 */
[----:B------:R-:W-:Y:S02]  /*d990*/  FSEL R75, R228, -INF , !P3 ;  /* 0xff800000e44b7808 */ /* 0x000fe40005800000 */
[----:B------:R-:W-:-:S03]  /*d9a0*/  ISETP.GE.AND P5, PT, R86, R4, PT ;  /* 0x000000045600720c */ /* 0x000fc60003fa6270 */
[----:B------:R2:W-:Y:S01]  /*d9b0*/  MUFU.EX2 R173, R0 ;  /* 0x0000000000ad7308 */ /* 0x0005e20000000800 */
[----:B------:R-:W-:Y:S02]  /*d9c0*/  ISETP.GE.AND P0, PT, R90, R4, PT ;  /* 0x000000045a00720c */ /* 0x000fe40003f06270 */
[----:B------:R-:W-:Y:S02]  /*d9d0*/  FMNMX3.FTZ R20, R20, R72, R73, !PT ;  /* 0x0000004814147276 */ /* 0x000fe40007810049 */
[----:B------:R-:W-:Y:S02]  /*d9e0*/  FSEL R97, R209, -INF , !P4 ;  /* 0xff800000d1617808 */ /* 0x000fe40006000000 */
[-C--:B------:R-:W-:Y:S02]  /*d9f0*/  ISETP.GE.AND P2, PT, R83, R4.reuse, PT ;  /* 0x000000045300720c */ /* 0x080fe40003f46270 */
[-C--:B------:R-:W-:Y:S01]  /*da00*/  ISETP.GE.AND P4, PT, R93, R4.reuse, PT ;  /* 0x000000045d00720c */ /* 0x080fe20003f86270 */
[----:B-1----:R-:W-:Y:S01]  /*da10*/  FFMA.FTZ R6, R15, UR4, -R5 ;  /* 0x000000040f067c23 */ /* 0x002fe20008010805 */
[----:B------:R-:W-:-:S02]  /*da20*/  ISETP.GE.AND P3, PT, R88, R4, PT ;  /* 0x000000045800720c */ /* 0x000fc40003f66270 */
[----:B------:R-:W-:Y:S01]  /*da30*/  FSEL R93, R206, -INF , !P5 ;  /* 0xff800000ce5d7808 */ /* 0x000fe20006800000 */
[----:B------:R1:W-:Y:S01]  /*da40*/  MUFU.EX2 R156, R6 ;  /* 0x00000006009c7308 */ /* 0x0003e20000000800 */
[----:B------:R-:W-:Y:S01]  /*da50*/  FSEL R101, R204, -INF , !P0 ;  /* 0xff800000cc657808 */ /* 0x000fe20004000000 */
[----:B--2---:R-:W-:Y:S01]  /*da60*/  FFMA.FTZ R0, R24, UR4, -R5 ;  /* 0x0000000418007c23 */ /* 0x004fe20008010805 */
[----:B------:R-:W-:Y:S02]  /*da70*/  FMNMX3.FTZ R20, R20, R75, R76, !PT ;  /* 0x0000004b14147276 */ /* 0x000fe4000781004c */
[----:B------:R-:W-:-:S03]  /*da80*/  ISETP.GE.AND P5, PT, R92, R4, PT ;  /* 0x000000045c00720c */ /* 0x000fc60003fa6270 */
[----:B------:R2:W-:Y:S01]  /*da90*/  MUFU.EX2 R175, R0 ;  /* 0x0000000000af7308 */ /* 0x0005e20000000800 */
[-C--:B------:R-:W-:Y:S02]  /*daa0*/  ISETP.GE.AND P0, PT, R100, R4.reuse, PT ;  /* 0x000000046400720c */ /* 0x080fe40003f06270 */
[----:B------:R-:W-:Y:S02]  /*dab0*/  FSEL R80, R221, -INF , !P2 ;  /* 0xff800000dd507808 */ /* 0x000fe40005000000 */
[----:B------:R-:W-:Y:S02]  /*dac0*/  FSEL R100, R182, -INF , !P4 ;  /* 0xff800000b6647808 */ /* 0x000fe40006000000 */
[-C--:B------:R-:W-:Y:S02]  /*dad0*/  ISETP.GE.AND P1, PT, R91, R4.reuse, PT ;  /* 0x000000045b00720c */ /* 0x080fe40003f26270 */
[----:B------:R-:W-:Y:S01]  /*dae0*/  ISETP.GE.AND P2, PT, R94, R4, PT ;  /* 0x000000045e00720c */ /* 0x000fe20003f46270 */
[----:B-1----:R-:W-:Y:S01]  /*daf0*/  FFMA.FTZ R6, R16, UR4, -R5 ;  /* 0x0000000410067c23 */ /* 0x002fe20008010805 */
[----:B------:R-:W-:-:S02]  /*db00*/  FSEL R84, R210, -INF , !P3 ;  /* 0xff800000d2547808 */ /* 0x000fc40005800000 */
[-C--:B------:R-:W-:Y:S01]  /*db10*/  ISETP.GE.AND P4, PT, R103, R4.reuse, PT ;  /* 0x000000046700720c */ /* 0x080fe20003f86270 */
[----:B------:R-:W-:Y:S01]  /*db20*/  MUFU.EX2 R161, R6 ;  /* 0x0000000600a17308 */ /* 0x000fe20000000800 */
[----:B------:R-:W-:Y:S01]  /*db30*/  FMNMX3.FTZ R20, R20, R77, R79, !PT ;  /* 0x0000004d14147276 */ /* 0x000fe2000781004f */
[----:B--2---:R-:W-:Y:S01]  /*db40*/  FFMA.FTZ R0, R27, UR4, -R5 ;  /* 0x000000041b007c23 */ /* 0x004fe20008010805 */
[----:B------:R-:W-:Y:S02]  /*db50*/  FSEL R103, R200, -INF , !P5 ;  /* 0xff800000c8677808 */ /* 0x000fe40006800000 */
[----:B------:R-:W-:-:S03]  /*db60*/  ISETP.GE.AND P5, PT, R104, R4, PT ;  /* 0x000000046800720c */ /* 0x000fc60003fa6270 */
[----:B------:R1:W-:Y:S01]  /*db70*/  MUFU.EX2 R172, R0 ;  /* 0x0000000000ac7308 */ /* 0x0003e20000000800 */
[----:B------:R-:W-:Y:S02]  /*db80*/  FSEL R98, R205, -INF , !P1 ;  /* 0xff800000cd627808 */ /* 0x000fe40004800000 */
[----:B------:R-:W-:Y:S02]  /*db90*/  FSEL R104, R187, -INF , !P2 ;  /* 0xff800000bb687808 */ /* 0x000fe40005000000 */
[----:B------:R-:W-:Y:S02]  /*dba0*/  ISETP.GE.AND P1, PT, R99, R4, PT ;  /* 0x000000046300720c */ /* 0x000fe40003f26270 */
[----:B------:R-:W-:Y:S02]  /*dbb0*/  FMNMX3.FTZ R20, R20, R80, R84, !PT ;  /* 0x0000005014147276 */ /* 0x000fe40007810054 */
[-C--:B------:R-:W-:Y:S02]  /*dbc0*/  ISETP.GE.AND P2, PT, R106, R4.reuse, PT ;  /* 0x000000046a00720c */ /* 0x080fe40003f46270 */
[----:B------:R-:W-:-:S02]  /*dbd0*/  ISETP.GE.AND P3, PT, R89, R4, PT ;  /* 0x000000045900720c */ /* 0x000fc40003f66270 */
[----:B------:R-:W-:Y:S02]  /*dbe0*/  FSEL R106, R191, -INF , !P1 ;  /* 0xff800000bf6a7808 */ /* 0x000fe40004800000 */
[----:B------:R-:W-:Y:S01]  /*dbf0*/  FMNMX3.FTZ R20, R20, R97, R93, !PT ;  /* 0x0000006114147276 */ /* 0x000fe2000781005d */
[----:B-1----:R-:W-:Y:S01]  /*dc00*/  FFMA.FTZ R0, R28, UR4, -R5 ;  /* 0x000000041c007c23 */ /* 0x002fe20008010805 */
[----:B------:R-:W-:Y:S02]  /*dc10*/  FSEL R102, R201, -INF , !P3 ;  /* 0xff800000c9667808 */ /* 0x000fe40005800000 */
[----:B------:R-:W-:Y:S01]  /*dc20*/  FMNMX3.FTZ R20, R20, R98, R101, !PT ;  /* 0x0000006214147276 */ /* 0x000fe20007810065 */
[----:B------:R1:W-:Y:S01]  /*dc30*/  MUFU.EX2 R177, R0 ;  /* 0x0000000000b17308 */ /* 0x0003e20000000800 */
[----:B------:R-:W-:Y:S02]  /*dc40*/  FSEL R111, R190, -INF , !P4 ;  /* 0xff800000be6f7808 */ /* 0x000fe40006000000 */
[----:B------:R-:W-:-:S02]  /*dc50*/  ISETP.GE.AND P3, PT, R105, R4, PT ;  /* 0x000000046900720c */ /* 0x000fc40003f66270 */
[----:B------:R-:W-:Y:S02]  /*dc60*/  P2R R6, PR, RZ, 0x4 ;  /* 0x00000004ff067803 */ /* 0x000fe40000000000 */
[----:B------:R-:W-:Y:S02]  /*dc70*/  ISETP.GE.AND P2, PT, R107, R4, PT ;  /* 0x000000046b00720c */ /* 0x000fe40003f46270 */
[----:B------:R-:W-:Y:S02]  /*dc80*/  FSEL R107, R198, -INF , !P0 ;  /* 0xff800000c66b7808 */ /* 0x000fe40004000000 */
[----:B------:R-:W-:Y:S02]  /*dc90*/  FMNMX3.FTZ R20, R20, R102, R100, !PT ;  /* 0x0000006614147276 */ /* 0x000fe40007810064 */
[----:B------:R-:W-:Y:S02]  /*dca0*/  ISETP.GE.AND P0, PT, R110, R4, PT ;  /* 0x000000046e00720c */ /* 0x000fe40003f06270 */
[----:B------:R-:W-:Y:S01]  /*dcb0*/  FSEL R110, R193, -INF , !P3 ;  /* 0xff800000c16e7808 */ /* 0x000fe20005800000 */
[----:B-1----:R-:W-:Y:S01]  /*dcc0*/  FFMA.FTZ R0, R29, UR4, -R5 ;  /* 0x000000041d007c23 */ /* 0x002fe20008010805 */
[----:B------:R-:W-:-:S02]  /*dcd0*/  FSEL R105, R199, -INF , !P6 ;  /* 0xff800000c7697808 */ /* 0x000fc40007000000 */
[----:B------:R-:W-:Y:S01]  /*dce0*/  FMNMX3.FTZ R20, R20, R103, R104, !PT ;  /* 0x0000006714147276 */ /* 0x000fe20007810068 */
[----:B------:R1:W-:Y:S01]  /*dcf0*/  MUFU.EX2 R182, R0 ;  /* 0x0000000000b67308 */ /* 0x0003e20000000800 */
[-C--:B------:R-:W-:Y:S02]  /*dd00*/  ISETP.GE.AND P6, PT, R113, R4.reuse, PT ;  /* 0x000000047100720c */ /* 0x080fe40003fc6270 */
[----:B------:R-:W-:Y:S02]  /*dd10*/  FSEL R113, R186, -INF , !P2 ;  /* 0xff800000ba717808 */ /* 0x000fe40005000000 */
[----:B------:R-:W-:Y:S02]  /*dd20*/  FMNMX3.FTZ R20, R20, R105, R106, !PT ;  /* 0x0000006914147276 */ /* 0x000fe4000781006a */
[-C--:B------:R-:W-:Y:S02]  /*dd30*/  ISETP.GE.AND P3, PT, R115, R4.reuse, PT ;  /* 0x000000047300720c */ /* 0x080fe40003f66270 */
[----:B------:R-:W-:-:S02]  /*dd40*/  ISETP.GE.AND P1, PT, R109, R4, PT ;  /* 0x000000046d00720c */ /* 0x000fc40003f26270 */
[----:B------:R-:W-:Y:S02]  /*dd50*/  ISETP.NE.AND P4, PT, R6, RZ, PT ;  /* 0x000000ff0600720c */ /* 0x000fe40003f85270 */
[----:B------:R-:W-:Y:S02]  /*dd60*/  FSEL R109, R197, -INF , !P5 ;  /* 0xff800000c56d7808 */ /* 0x000fe40006800000 */
[----:B------:R-:W-:Y:S01]  /*dd70*/  FSEL R115, R189, -INF , !P0 ;  /* 0xff800000bd737808 */ /* 0x000fe20004000000 */
[----:B-1----:R-:W-:Y:S01]  /*dd80*/  FFMA.FTZ R0, R30, UR4, -R5 ;  /* 0x000000041e007c23 */ /* 0x002fe20008010805 */
[----:B------:R-:W-:Y:S02]  /*dd90*/  FMNMX3.FTZ R20, R20, R107, R111, !PT ;  /* 0x0000006b14147276 */ /* 0x000fe4000781006f */
[----:B------:R-:W-:Y:S01]  /*dda0*/  ISETP.GE.AND P5, PT, R114, R4, PT ;  /* 0x000000047200720c */ /* 0x000fe20003fa6270 */
[----:B------:R1:W-:Y:S01]  /*ddb0*/  MUFU.EX2 R187, R0 ;  /* 0x0000000000bb7308 */ /* 0x0003e20000000800 */
[----:B------:R-:W-:-:S02]  /*ddc0*/  P2R R6, PR, RZ, 0x8 ;  /* 0x00000008ff067803 */ /* 0x000fc40000000000 */
[----:B------:R-:W-:Y:S02]  /*ddd0*/  FSEL R112, R196, -INF , !P4 ;  /* 0xff800000c4707808 */ /* 0x000fe40006000000 */
[-C--:B------:R-:W-:Y:S02]  /*dde0*/  ISETP.GE.AND P4, PT, R116, R4.reuse, PT ;  /* 0x000000047400720c */ /* 0x080fe40003f86270 */
[----:B------:R-:W-:Y:S02]  /*ddf0*/  ISETP.GE.AND P3, PT, R117, R4, PT ;  /* 0x000000047500720c */ /* 0x000fe40003f66270 */
[----:B------:R-:W-:Y:S02]  /*de00*/  FMNMX3.FTZ R20, R20, R109, R110, !PT ;  /* 0x0000006d14147276 */ /* 0x000fe4000781006e */
[----:B------:R-:W-:Y:S02]  /*de10*/  FSEL R116, R194, -INF , !P6 ;  /* 0xff800000c2747808 */ /* 0x000fe40007000000 */
[----:B------:R-:W-:-:S02]  /*de20*/  FSEL R117, R174, -INF , !P5 ;  /* 0xff800000ae757808 */ /* 0x000fc40006800000 */
[----:B------:R-:W-:Y:S01]  /*de30*/  ISETP.NE.AND P6, PT, R6, RZ, PT ;  /* 0x000000ff0600720c */ /* 0x000fe20003fc5270 */
[----:B-1----:R-:W-:Y:S01]  /*de40*/  FFMA.FTZ R0, R31, UR4, -R5 ;  /* 0x000000041f007c23 */ /* 0x002fe20008010805 */
[----:B------:R-:W-:Y:S02]  /*de50*/  FSEL R114, R195, -INF , !P1 ;  /* 0xff800000c3727808 */ /* 0x000fe40004800000 */
[----:B------:R-:W-:Y:S01]  /*de60*/  FMNMX3.FTZ R20, R20, R112, R113, !PT ;  /* 0x0000007014147276 */ /* 0x000fe20007810071 */
[----:B------:R1:W-:Y:S01]  /*de70*/  MUFU.EX2 R191, R0 ;  /* 0x0000000000bf7308 */ /* 0x0003e20000000800 */
[-C--:B------:R-:W-:Y:S02]  /*de80*/  ISETP.GE.AND P2, PT, R120, R4.reuse, PT ;  /* 0x000000047800720c */ /* 0x080fe40003f46270 */
[----:B------:R-:W-:Y:S02]  /*de90*/  FSEL R120, R192, -INF , !P6 ;  /* 0xff800000c0787808 */ /* 0x000fe40007000000 */
[----:B------:R-:W-:-:S02]  /*dea0*/  ISETP.GE.AND P1, PT, R121, R4, PT ;  /* 0x000000047900720c */ /* 0x000fc40003f26270 */
[----:B------:R-:W-:Y:S02]  /*deb0*/  FMNMX3.FTZ R20, R20, R114, R115, !PT ;  /* 0x0000007214147276 */ /* 0x000fe40007810073 */
[----:B------:R-:W-:Y:S02]  /*dec0*/  FSEL R121, R188, -INF , !P4 ;  /* 0xff800000bc797808 */ /* 0x000fe40006000000 */
[-C--:B------:R-:W-:Y:S02]  /*ded0*/  ISETP.GE.AND P4, PT, R126, R4.reuse, PT ;  /* 0x000000047e00720c */ /* 0x080fe40003f86270 */
[----:B------:R-:W-:Y:S02]  /*dee0*/  FSEL R126, R179, -INF , !P2 ;  /* 0xff800000b37e7808 */ /* 0x000fe40005000000 */
[-C--:B------:R-:W-:Y:S01]  /*def0*/  ISETP.GE.AND P0, PT, R122, R4.reuse, PT ;  /* 0x000000047a00720c */ /* 0x080fe20003f06270 */
[----:B-1----:R-:W-:Y:S01]  /*df00*/  FFMA.FTZ R0, R32, UR4, -R5 ;  /* 0x0000000420007c23 */ /* 0x002fe20008010805 */
[----:B------:R-:W-:-:S02]  /*df10*/  ISETP.GE.AND P5, PT, R125, R4, PT ;  /* 0x000000047d00720c */ /* 0x000fc40003fa6270 */
[----:B------:R-:W-:Y:S01]  /*df20*/  FMNMX3.FTZ R20, R20, R116, R117, !PT ;  /* 0x0000007414147276 */ /* 0x000fe20007810075 */
[----:B------:R1:W-:Y:S01]  /*df30*/  MUFU.EX2 R190, R0 ;  /* 0x0000000000be7308 */ /* 0x0003e20000000800 */
[----:B------:R-:W-:Y:S02]  /*df40*/  P2R R6, PR, RZ, 0x10 ;  /* 0x00000010ff067803 */ /* 0x000fe40000000000 */
[----:B------:R-:W-:Y:S02]  /*df50*/  ISETP.GE.AND P4, PT, R132, R4, PT ;  /* 0x000000048400720c */ /* 0x000fe40003f86270 */
[----:B------:R-:W-:Y:S02]  /*df60*/  P2R R7, PR, RZ, 0x20 ;  /* 0x00000020ff077803 */ /* 0x000fe40000000000 */
[----:B------:R-:W-:Y:S02]  /*df70*/  FSEL R122, R185, -INF , !P3 ;  /* 0xff800000b97a7808 */ /* 0x000fe40005800000 */
[----:B------:R-:W-:-:S02]  /*df80*/  FSEL R132, R178, -INF , !P0 ;  /* 0xff800000b2847808 */ /* 0x000fc40004000000 */
[----:B------:R-:W-:Y:S02]  /*df90*/  FMNMX3.FTZ R20, R20, R120, R121, !PT ;  /* 0x0000007814147276 */ /* 0x000fe40007810079 */
[----:B------:R-:W-:Y:S02]  /*dfa0*/  ISETP.GE.AND P6, PT, R130, R4, PT ;  /* 0x000000048200720c */ /* 0x000fe40003fc6270 */
[----:B------:R-:W-:Y:S01]  /*dfb0*/  FSEL R130, R184, -INF , !P1 ;  /* 0xff800000b8827808 */ /* 0x000fe20004800000 */
[--C-:B-1----:R-:W-:Y:S01]  /*dfc0*/  FFMA.FTZ R0, R33, UR4, -R5.reuse ;  /* 0x0000000421007c23 */ /* 0x102fe20008010805 */
[----:B------:R-:W-:Y:S02]  /*dfd0*/  ISETP.NE.AND P2, PT, R7, RZ, PT ;  /* 0x000000ff0700720c */ /* 0x000fe40003f45270 */
[----:B------:R-:W-:Y:S01]  /*dfe0*/  ISETP.NE.AND P1, PT, R6, RZ, PT ;  /* 0x000000ff0600720c */ /* 0x000fe20003f25270 */
[----:B------:R1:W-:Y:S01]  /*dff0*/  MUFU.EX2 R193, R0 ;  /* 0x0000000000c17308 */ /* 0x0003e20000000800 */
[----:B------:R-:W-:Y:S01]  /*e000*/  FMNMX3.FTZ R20, R20, R122, R126, !PT ;  /* 0x0000007a14147276 */ /* 0x000fe2000781007e */
[----:B------:R-:W-:Y:S01]  /*e010*/  FFMA.FTZ R6, R52, UR4, -R5 ;  /* 0x0000000434067c23 */ /* 0x000fe20008010805 */
[----:B------:R-:W-:-:S02]  /*e020*/  ISETP.GE.AND P5, PT, R131, R4, PT ;  /* 0x000000048300720c */ /* 0x000fc40003fa6270 */
[----:B------:R-:W-:Y:S02]  /*e030*/  FSEL R154, R183, -INF , !P2 ;  /* 0xff800000b79a7808 */ /* 0x000fe40005000000 */
[----:B------:R-:W-:Y:S01]  /*e040*/  FSEL R162, R162, -INF , !P1 ;  /* 0xff800000a2a27808 */ /* 0x000fe20004800000 */
[----:B------:R-:W-:Y:S01]  /*e050*/  MUFU.EX2 R198, R6 ;  /* 0x0000000600c67308 */ /* 0x000fe20000000800 */
        /* <DEDUP_REMOVED lines=9> */
[----:B------:R-:W-:Y:S02]  /*e0f0*/  FSEL R206, R140, -INF , !P2 ;  /* 0xff8000008cce7808 */ /* 0x000fe40005000000 */
[----:B------:R-:W-:Y:S02]  /*e100*/  FSEL R199, R143, -INF , !P4 ;  /* 0xff8000008fc77808 */ /* 0x000fe40006000000 */
[----:B------:R-:W-:Y:S02]  /*e110*/  FSEL R207, R142, -INF , !P3 ;  /* 0xff8000008ecf7808 */ /* 0x000fe40005800000 */
[----:B------:R-:W-:-:S02]  /*e120*/  FMNMX3.FTZ R20, R20, R183, R195, !PT ;  /* 0x000000b714147276 */ /* 0x000fc400078100c3 */
[----:B------:R-:W-:Y:S02]  /*e130*/  ISETP.GE.AND P0, PT, R137, R4, PT ;  /* 0x000000048900720c */ /* 0x000fe40003f06270 */
[----:B------:R-:W-:Y:S02]  /*e140*/  FSEL R210, R139, -INF , !P1 ;  /* 0xff8000008bd27808 */ /* 0x000fe40004800000 */
[----:B------:R-:W-:Y:S01]  /*e150*/  FMNMX3.FTZ R20, R20, R199, R207, !PT ;  /* 0x000000c714147276 */ /* 0x000fe200078100cf */
[----:B-1----:R-:W-:Y:S01]  /*e160*/  FFMA.FTZ R0, R35, UR4, -R5 ;  /* 0x0000000423007c23 */ /* 0x002fe20008010805 */
[----:B------:R-:W-:Y:S02]  /*e170*/  FSEL R211, R138, -INF , !P0 ;  /* 0xff8000008ad37808 */ /* 0x000fe40004000000 */
[----:B------:R-:W-:Y:S01]  /*e180*/  FMNMX3.FTZ R20, R20, R206, R210, !PT ;  /* 0x000000ce14147276 */ /* 0x000fe200078100d2 */
[----:B------:R1:W-:Y:S03]  /*e190*/  MUFU.EX2 R189, R0 ;  /* 0x0000000000bd7308 */ /* 0x0003e60000000800 */
[----:B------:R-:W-:-:S05]  /*e1a0*/  FMNMX.FTZ R20, R211, R20, !PT ;  /* 0x00000014d3147209 */ /* 0x000fca0007810000 */
[----:B------:R-:W2:Y:S01]  /*e1b0*/  SHFL.BFLY PT, R7, R20, 0x2, 0x1f ;  /* 0x0c401f0014077f89 */ /* 0x000ea200000e0000 */
[----:B-1----:R-:W-:-:S04]  /*e1c0*/  FFMA.FTZ R0, R36, UR4, -R5 ;  /* 0x0000000424007c23 */ /* 0x002fc80008010805 */
[----:B------:R1:W-:Y:S01]  /*e1d0*/  MUFU.EX2 R174, R0 ;  /* 0x0000000000ae7308 */ /* 0x0003e20000000800 */
[----:B--2---:R-:W-:-:S05]  /*e1e0*/  FMNMX.FTZ R20, R20, R7, !PT ;  /* 0x0000000714147209 */ /* 0x004fca0007810000 */
[----:B------:R-:W2:Y:S01]  /*e1f0*/  SHFL.BFLY PT, R6, R20, 0x1, 0x1f ;  /* 0x0c201f0014067f89 */ /* 0x000ea200000e0000 */
[----:B-1----:R-:W-:-:S04]  /*e200*/  FFMA.FTZ R0, R37, UR4, -R5 ;  /* 0x0000000425007c23 */ /* 0x002fc80008010805 */
[----:B------:R1:W-:Y:S02]  /*e210*/  MUFU.EX2 R192, R0 ;  /* 0x0000000000c07308 */ /* 0x0003e40000000800 */
[----:B-1----:R-:W-:Y:S01]  /*e220*/  FFMA.FTZ R0, R38, UR4, -R5 ;  /* 0x0000000426007c23 */ /* 0x002fe20008010805 */
[----:B--2---:R-:W-:-:S05]  /*e230*/  FMNMX.FTZ R20, R20, R6, !PT ;  /* 0x0000000614147209 */ /* 0x004fca0007810000 */
[----:B------:R1:W-:Y:S01]  /*e240*/  MUFU.EX2 R179, R0 ;  /* 0x0000000000b37308 */ /* 0x0003e20000000800 */
[C---:B------:R-:W-:Y:S01]  /*e250*/  FSETP.NEU.FTZ.AND P0, PT, R20.reuse, -INF , PT ;  /* 0xff8000001400780b */ /* 0x040fe20003f1d000 */
[----:B------:R-:W-:-:S05]  /*e260*/  FMUL.FTZ R6, R20, UR4 ;  /* 0x0000000414067c20 */ /* 0x000fca0008410000 */
[----:B------:R-:W-:Y:S02]  /*e270*/  FSEL R6, R6, RZ, P0 ;  /* 0x000000ff06067208 */ /* 0x000fe40000000000 */
[----:B------:R-:W-:-:S03]  /*e280*/  ISETP.GT.AND P0, PT, R241, R223, PT ;  /* 0x000000dff100720c */ /* 0x000fc60003f04270 */
[----:B------:R-:W-:Y:S01]  /*e290*/  FFMA.FTZ R7, R8, UR4, -R6 ;  /* 0x0000000408077c23 */ /* 0x000fe20008010806 */
        /* <DEDUP_REMOVED lines=27> */
[----:B------:R-:W-:Y:S08]  /*e450*/  MUFU.EX2 R56, R7 ;  /* 0x0000000700387308 */ /* 0x000ff00000000800 */
[----:B------:R1:W-:Y:S02]  /*e460*/  MUFU.EX2 R204, R0 ;  /* 0x0000000000cc7308 */ /* 0x0003e40000000800 */
[----:B-1----:R-:W-:-:S06]  /*e470*/  FFMA.FTZ R0, R59, UR4, -R5 ;  /* 0x000000043b007c23 */ /* 0x002fcc0008010805 */
[----:B------:R1:W-:Y:S02]  /*e480*/  MUFU.EX2 R205, R0 ;  /* 0x0000000000cd7308 */ /* 0x0003e40000000800 */
[----:B-1----:R-:W-:-:S06]  /*e490*/  FFMA.FTZ R0, R60, UR4, -R5 ;  /* 0x000000043c007c23 */ /* 0x002fcc0008010805 */
[----:B------:R1:W-:Y:S02]  /*e4a0*/  MUFU.EX2 R208, R0 ;  /* 0x0000000000d07308 */ /* 0x0003e40000000800 */
[----:B-1----:R-:W-:-:S06]  /*e4b0*/  FFMA.FTZ R0, R61, UR4, -R5 ;  /* 0x000000043d007c23 */ /* 0x002fcc0008010805 */
[----:B------:R1:W-:Y:S02]  /*e4c0*/  MUFU.EX2 R209, R0 ;  /* 0x0000000000d17308 */ /* 0x0003e40000000800 */
[----:B-1----:R-:W-:Y:S02]  /*e4d0*/  LOP3.LUT R0, R232, R230, RZ, 0xfc, !PT ;  /* 0x000000e6e8007212 */ /* 0x002fe400078efcff */
[----:B------:R-:W1:Y:S02]  /*e4e0*/  S2R R232, SR_TID.X ;  /* 0x0000000000e87919 */ /* 0x000e640000002100 */
[----:B------:R-:W-:Y:S01]  /*e4f0*/  LEA R134, R0, UR5, 0x1 ;  /* 0x0000000500867c11 */ /* 0x000fe2000f8e08ff */
[----:B------:R-:W-:Y:S01]  /*e500*/  FFMA.FTZ R0, R9, UR4, -R6 ;  /* 0x0000000409007c23 */ /* 0x000fe20008010806 */
[----:B---3--:R-:W-:-:S03]  /*e510*/  F2FP.BF16.F32.PACK_AB R9, R144, R145 ;  /* 0x000000919009723e */ /* 0x008fc600000010ff */
[----:B------:R2:W3:Y:S01]  /*e520*/  MUFU.EX2 R55, R0 ;  /* 0x0000000000377308 */ /* 0x0004e20000000800 */
[----:B------:R-:W5:Y:S01]  /*e530*/  LDSM.16.MT88.4 R16, [R134+0x5000] ;  /* 0x005000008610783b */ /* 0x000f620000004200 */
[C---:B------:R-:W-:Y:S02]  /*e540*/  VIADD R7, R134.reuse, 0x5000 ;  /* 0x0000500086077836 */ /* 0x040fe40000000000 */
[----:B------:R-:W-:Y:S01]  /*e550*/  VIADD R135, R134, 0x5020 ;  /* 0x0000502086877836 */ /* 0x000fe20000000000 */
[----:B------:R-:W-:Y:S04]  /*e560*/  LDSM.16.MT88.4 R32, [R134+0x5400] ;  /* 0x005400008620783b */ /* 0x000fe80000004200 */
[----:B------:R-:W-:Y:S01]  /*e570*/  LDSM.16.MT88.4 R48, [R134+0x7800] ;  /* 0x007800008630783b */ /* 0x000fe20000004200 */
[----:B--2---:R-:W-:Y:S01]  /*e580*/  FFMA.FTZ R0, R11, UR4, -R6 ;  /* 0x000000040b007c23 */ /* 0x004fe20008010806 */
[----:B----4-:R-:W-:-:S02]  /*e590*/  F2FP.BF16.F32.PACK_AB R11, R147, R146 ;  /* 0x00000092930b723e */ /* 0x010fc400000010ff */
[----:B---3--:R-:W-:Y:S01]  /*e5a0*/  F2FP.BF16.F32.PACK_AB R8, R55, R56 ;  /* 0x000000383708723e */ /* 0x008fe200000010ff */
[----:B------:R2:W3:Y:S01]  /*e5b0*/  MUFU.EX2 R57, R0 ;  /* 0x0000000000397308 */ /* 0x0004e20000000800 */
[----:B-1----:R-:W-:Y:S01]  /*e5c0*/  LOP3.LUT P6, RZ, R232, 0x4, RZ, 0xc0, !PT ;  /* 0x00000004e8ff7812 */ /* 0x002fe200078cc0ff */
[----:B--2---:R-:W-:-:S12]  /*e5d0*/  FFMA.FTZ R0, R10, UR4, -R6 ;  /* 0x000000040a007c23 */ /* 0x004fd80008010806 */
[----:B------:R-:W-:Y:S02]  /*e5e0*/  @P6 VIADD R135, R7, 0xffffffe0 ;  /* 0xffffffe007876836 */ /* 0x000fe40000000000 */
[----:B------:R-:W-:Y:S01]  /*e5f0*/  FADD.FTZ R7, R56, R55 ;  /* 0x0000003738077221 */ /* 0x000fe20000010000 */
[----:B------:R1:W2:Y:S02]  /*e600*/  MUFU.EX2 R58, R0 ;  /* 0x00000000003a7308 */ /* 0x0002a40000000800 */
[----:B------:R-:W4:Y:S01]  /*e610*/  LDSM.16.MT88.4 R12, [R135] ;  /* 0x00000000870c783b */ /* 0x000f220000004200 */
[----:B---3--:R-:W-:Y:S01]  /*e620*/  FADD.FTZ R7, R57, R7 ;  /* 0x0000000739077221 */ /* 0x008fe20000010000 */
[--C-:B-1----:R-:W-:Y:S01]  /*e630*/  FFMA.FTZ R0, R39, UR4, -R6.reuse ;  /* 0x0000000427007c23 */ /* 0x102fe20008010806 */
[C---:B--2---:R-:W-:Y:S01]  /*e640*/  F2FP.BF16.F32.PACK_AB R10, R58.reuse, R57 ;  /* 0x000000393a0a723e */ /* 0x044fe200000010ff */
[----:B------:R-:W1:Y:S01]  /*e650*/  LDSM.16.MT88.4 R36, [R135+0x400] ;  /* 0x000400008724783b */ /* 0x000e620000004200 */
[----:B------:R-:W-:Y:S01]  /*e660*/  FADD.FTZ R7, R58, R7 ;  /* 0x000000073a077221 */ /* 0x000fe20000010000 */
[----:B------:R2:W3:Y:S04]  /*e670*/  MUFU.EX2 R59, R0 ;  /* 0x00000000003b7308 */ /* 0x0004e80000000800 */
[C---:B-----5:R-:W-:Y:S08]  /*e680*/  HMMA.16816.F32.BF16 R28, R8.reuse, R16, RZ ;  /* 0x00000010081c723c */ /* 0x060ff000000418ff */
[C---:B------:R-:W-:Y:S01]  /*e690*/  HMMA.16816.F32.BF16 R24, R8.reuse, R18, RZ ;  /* 0x000000120818723c */ /* 0x040fe200000418ff */
[----:B--2---:R-:W-:Y:S01]  /*e6a0*/  FFMA.FTZ R0, R40, UR4, -R6 ;  /* 0x0000000428007c23 */ /* 0x004fe20008010806 */
[----:B---3--:R-:W-:Y:S01]  /*e6b0*/  FADD.FTZ R7, R59, R7 ;  /* 0x000000073b077221 */ /* 0x008fe20000010000 */
[----:B------:R-:W2:Y:S02]  /*e6c0*/  LDSM.16.MT88.4 R40, [R134+0x5800] ;  /* 0x005800008628783b */ /* 0x000ea40000004200 */
[----:B------:R3:W5:Y:S03]  /*e6d0*/  MUFU.EX2 R60, R0 ;  /* 0x00000000003c7308 */ /* 0x0007660000000800 */
[C---:B----4-:R-:W-:Y:S08]  /*e6e0*/  HMMA.16816.F32.BF16 R16, R8.reuse, R12, RZ ;  /* 0x0000000c0810723c */ /* 0x050ff000000418ff */
[----:B------:R-:W-:Y:S01]  /*e6f0*/  HMMA.16816.F32.BF16 R12, R8, R14, RZ ;  /* 0x0000000e080c723c */ /* 0x000fe200000418ff */
[----:B------:R-:W-:-:S02]  /*e700*/  F2FP.BF16.F32.PACK_AB R9, R149, R148 ;  /* 0x000000949509723e */ /* 0x000fc400000010ff */
[----:B------:R-:W-:Y:S01]  /*e710*/  F2FP.BF16.F32.PACK_AB R11, R153, R151 ;  /* 0x00000097990b723e */ /* 0x000fe200000010ff */
[--C-:B---3--:R-:W-:Y:S01]  /*e720*/  FFMA.FTZ R0, R44, UR4, -R6.reuse ;  /* 0x000000042c007c23 */ /* 0x108fe20008010806 */
[C---:B-----5:R-:W-:Y:S01]  /*e730*/  F2FP.BF16.F32.PACK_AB R8, R60.reuse, R59 ;  /* 0x0000003b3c08723e */ /* 0x060fe200000010ff */
[----:B------:R-:W-:Y:S01]  /*e740*/  FADD.FTZ R7, R60, R7 ;  /* 0x000000073c077221 */ /* 0x000fe20000010000 */
[----:B------:R-:W-:Y:S01]  /*e750*/  LDSM.16.MT88.4 R56, [R135+0x2800] ;  /* 0x002800008738783b */ /* 0x000fe20000004200 */
[----:B------:R3:W4:Y:S02]  /*e760*/  MUFU.EX2 R92, R0 ;  /* 0x00000000005c7308 */ /* 0x0007240000000800 */
[----:B---3--:R-:W-:Y:S01]  /*e770*/  FFMA.FTZ R0, R47, UR4, -R6 ;  /* 0x000000042f007c23 */ /* 0x008fe20008010806 */
[----:B----4-:R-:W-:Y:S01]  /*e780*/  FADD.FTZ R7, R92, R7 ;  /* 0x000000075c077221 */ /* 0x010fe20000010000 */
[----:B------:R-:W3:Y:S04]  /*e790*/  LDSM.16.MT88.4 R44, [R135+0x800] ;  /* 0x00080000872c783b */ /* 0x000ee80000004200 */
        /* <DEDUP_REMOVED lines=9> */
[C---:B-1----:R-:W-:Y:S01]  /*e830*/  HMMA.16816.F32.BF16 R16, R8.reuse, R36, R16 ;  /* 0x000000240810723c */ /* 0x042fe20000041810 */
[----:B------:R1:W4:Y:S07]  /*e840*/  MUFU.EX2 R62, R0 ;  /* 0x00000000003e7308 */ /* 0x00032e0000000800 */
[----:B------:R-:W-:Y:S01]  /*e850*/  HMMA.16816.F32.BF16 R12, R8, R38, R12 ;  /* 0x00000026080c723c */ /* 0x000fe2000004180c */
[----:B------:R-:W-:Y:S01]  /*e860*/  F2FP.BF16.F32.PACK_AB R9, R156, R155 ;  /* 0x0000009b9c09723e */ /* 0x000fe200000010ff */
[----:B------:R-:W5:Y:S01]  /*e870*/  LDSM.16.MT88.4 R36, [R135+0xc00] ;  /* 0x000c00008724783b */ /* 0x000f620000004200 */
[----:B------:R-:W-:Y:S01]  /*e880*/  F2FP.BF16.F32.PACK_AB R11, R158, R161 ;  /* 0x000000a19e0b723e */ /* 0x000fe200000010ff */
[----:B-1----:R-:W-:Y:S01]  /*e890*/  FFMA.FTZ R0, R63, UR4, -R6 ;  /* 0x000000043f007c23 */ /* 0x002fe20008010806 */
[----:B----4-:R-:W-:-:S03]  /*e8a0*/  FADD.FTZ R7, R62, R7 ;  /* 0x000000073e077221 */ /* 0x010fc60000010000 */
[----:B------:R1:W4:Y:S02]  /*e8b0*/  MUFU.EX2 R99, R0 ;  /* 0x0000000000637308 */ /* 0x0003240000000800 */
[----:B-1----:R-:W-:Y:S01]  /*e8c0*/  FFMA.FTZ R0, R64, UR4, -R6 ;  /* 0x0000000440007c23 */ /* 0x002fe20008010806 */
[C---:B----4-:R-:W-:Y:S01]  /*e8d0*/  F2FP.BF16.F32.PACK_AB R8, R99.reuse, R62 ;  /* 0x0000003e6308723e */ /* 0x050fe200000010ff */
[----:B------:R-:W-:-:S04]  /*e8e0*/  FADD.FTZ R7, R99, R7 ;  /* 0x0000000763077221 */ /* 0x000fc80000010000 */
[----:B------:R1:W4:Y:S02]  /*e8f0*/  MUFU.EX2 R96, R0 ;  /* 0x0000000000607308 */ /* 0x0003240000000800 */
[----:B-1----:R-:W-:Y:S01]  /*e900*/  FFMA.FTZ R0, R65, UR4, -R6 ;  /* 0x0000000441007c23 */ /* 0x002fe20008010806 */
[----:B----4-:R-:W-:-:S05]  /*e910*/  FADD.FTZ R7, R96, R7 ;  /* 0x0000000760077221 */ /* 0x010fca0000010000 */
[----:B------:R1:W4:Y:S02]  /*e920*/  MUFU.EX2 R94, R0 ;  /* 0x00000000005e7308 */ /* 0x0003240000000800 */
[----:B-1----:R-:W-:Y:S01]  /*e930*/  FFMA.FTZ R0, R95, UR4, -R5 ;  /* 0x000000045f007c23 */ /* 0x002fe20008010805 */
[C---:B----4-:R-:W-:Y:S01]  /*e940*/  F2FP.BF16.F32.PACK_AB R10, R94.reuse, R96 ;  /* 0x000000605e0a723e */ /* 0x050fe200000010ff */
[----:B------:R-:W-:-:S04]  /*e950*/  FADD.FTZ R7, R94, R7 ;  /* 0x000000075e077221 */ /* 0x000fc80000010000 */
[----:B------:R1:W-:Y:S02]  /*e960*/  MUFU.EX2 R150, R0 ;  /* 0x0000000000967308 */ /* 0x0003e40000000800 */
[C---:B--2---:R-:W-:Y:S08]  /*e970*/  HMMA.16816.F32.BF16 R28, R8.reuse, R40, R28 ;  /* 0x00000028081c723c */ /* 0x044ff0000004181c */
[----:B------:R-:W-:Y:S01]  /*e980*/  HMMA.16816.F32.BF16 R24, R8, R42, R24 ;  /* 0x0000002a0818723c */ /* 0x000fe20000041818 */
[----:B------:R-:W2:Y:S01]  /*e990*/  LDSM.16.MT88.4 R40, [R134+0x6000] ;  /* 0x006000008628783b */ /* 0x000ea20000004200 */
[----:B-1----:R-:W-:-:S06]  /*e9a0*/  FFMA.FTZ R0, R21, UR4, -R6 ;  /* 0x0000000415007c23 */ /* 0x002fcc0008010806 */
[C---:B---3--:R-:W-:Y:S01]  /*e9b0*/  HMMA.16816.F32.BF16 R16, R8.reuse, R44, R16 ;  /* 0x0000002c0810723c */ /* 0x048fe20000041810 */
[----:B------:R1:W3:Y:S07]  /*e9c0*/  MUFU.EX2 R88, R0 ;  /* 0x0000000000587308 */ /* 0x0002ee0000000800 */
[----:B------:R-:W-:Y:S01]  /*e9d0*/  HMMA.16816.F32.BF16 R12, R8, R46, R12 ;  /* 0x0000002e080c723c */ /* 0x000fe2000004180c */
[----:B------:R-:W-:Y:S01]  /*e9e0*/  F2FP.BF16.F32.PACK_AB R9, R170, R159 ;  /* 0x0000009faa09723e */ /* 0x000fe200000010ff */
[----:B------:R-:W4:Y:S01]  /*e9f0*/  LDSM.16.MT88.4 R44, [R135+0x1000] ;  /* 0x00100000872c783b */ /* 0x000f220000004200 */
        /* <DEDUP_REMOVED lines=22> */
[----:B------:R-:W-:Y:S01]  /*eb60*/  F2FP.BF16.F32.PACK_AB R9, R168, R171 ;  /* 0x000000aba809723e */ /* 0x000fe200000010ff */
[----:B------:R-:W3:Y:S01]  /*eb70*/  LDSM.16.MT88.4 R36, [R135+0x1400] ;  /* 0x001400008724783b */ /* 0x000ee20000004200 */
[----:B------:R-:W-:Y:S01]  /*eb80*/  F2FP.BF16.F32.PACK_AB R11, R173, R176 ;  /* 0x000000b0ad0b723e */ /* 0x000fe200000010ff */
[----:B-1----:R-:W-:Y:S01]  /*eb90*/  FFMA.FTZ R0, R69, UR4, -R6 ;  /* 0x0000000445007c23 */ /* 0x002fe20008010806 */
[----:B-----5:R-:W-:-:S03]  /*eba0*/  FADD.FTZ R7, R54, R7 ;  /* 0x0000000736077221 */ /* 0x020fc60000010000 */
        /* <DEDUP_REMOVED lines=9> */
[C---:B-----5:R-:W-:Y:S01]  /*ec40*/  F2FP.BF16.F32.PACK_AB R10, R85.reuse, R86 ;  /* 0x00000056550a723e */ /* 0x060fe200000010ff */
[----:B------:R-:W-:-:S04]  /*ec50*/  FADD.FTZ R7, R85, R7 ;  /* 0x0000000755077221 */ /* 0x000fc80000010000 */
[----:B------:R1:W-:Y:S02]  /*ec60*/  MUFU.EX2 R125, R0 ;  /* 0x00000000007d7308 */ /* 0x0003e40000000800 */
[C---:B--2---:R-:W-:Y:S08]  /*ec70*/  HMMA.16816.F32.BF16 R28, R8.reuse, R40, R28 ;  /* 0x00000028081c723c */ /* 0x044ff0000004181c */
[----:B------:R-:W-:Y:S01]  /*ec80*/  HMMA.16816.F32.BF16 R24, R8, R42, R24 ;  /* 0x0000002a0818723c */ /* 0x000fe20000041818 */
[----:B------:R-:W2:Y:S01]  /*ec90*/  LDSM.16.MT88.4 R40, [R134+0x6800] ;  /* 0x006800008628783b */ /* 0x000ea20000004200 */
[----:B-1----:R-:W-:-:S06]  /*eca0*/  FFMA.FTZ R0, R71, UR4, -R6 ;  /* 0x0000000447007c23 */ /* 0x002fcc0008010806 */
[C---:B----4-:R-:W-:Y:S01]  /*ecb0*/  HMMA.16816.F32.BF16 R16, R8.reuse, R44, R16 ;  /* 0x0000002c0810723c */ /* 0x050fe20000041810 */
        /* <DEDUP_REMOVED lines=38> */
[C---:B--2---:R-:W-:Y:S08]  /*ef20*/  HMMA.16816.F32.BF16 R28, R8.reuse, R40, R28 ;  /* 0x00000028081c723c */ /* 0x044ff0000004181c */
[----:B------:R-:W-:Y:S01]  /*ef30*/  HMMA.16816.F32.BF16 R24, R8, R42, R24 ;  /* 0x0000002a0818723c */ /* 0x000fe20000041818 */
[----:B------:R-:W2:Y:S01]  /*ef40*/  LDSM.16.MT88.4 R40, [R135+0x1c00] ;  /* 0x001c00008728783b */ /* 0x000ea20000004200 */
        /* <DEDUP_REMOVED lines=20> */
[C---:B--2---:R-:W-:Y:S01]  /*f090*/  HMMA.16816.F32.BF16 R16, R8.reuse, R40, R16 ;  /* 0x000000280810723c */ /* 0x044fe20000041810 */
        /* <DEDUP_REMOVED lines=44> */
[----:B----4-:R-:W-:-:S07]  /*f360*/  FFMA.FTZ R12, R115, UR4, -R6 ;  /* 0x00000004730c7c23 */ /* 0x010fce0008010806 */
[----:B------:R-:W-:Y:S01]  /*f370*/  HMMA.16816.F32.BF16 R16, R8, R46, R16 ;  /* 0x0000002e0810723c */ /* 0x000fe20000041810 */
[----:B------:R2:W-:Y:S01]  /*f380*/  MUFU.EX2 R62, R12 ;  /* 0x0000000c003e7308 */ /* 0x0005e20000000800 */
[----:B------:R-:W-:Y:S01]  /*f390*/  LDSM.16.MT88.4 R44, [R134+0x8000] ;  /* 0x00800000862c783b */ /* 0x000fe20000004200 */
[----:B-1----:R-:W-:-:S05]  /*f3a0*/  FFMA.FTZ R0, R109, UR4, -R6 ;  /* 0x000000046d007c23 */ /* 0x002fca0008010806 */
[C---:B------:R-:W-:Y:S01]  /*f3b0*/  HMMA.16816.F32.BF16 R32, R8.reuse, R40, R32 ;  /* 0x000000280820723c */ /* 0x040fe20000041820 */
[----:B------:R1:W4:Y:S07]  /*f3c0*/  MUFU.EX2 R15, R0 ;  /* 0x00000000000f7308 */ /* 0x00032e0000000800 */
[----:B------:R-:W-:Y:S01]  /*f3d0*/  HMMA.16816.F32.BF16 R28, R8, R42, R28 ;  /* 0x0000002a081c723c */ /* 0x000fe2000004181c */
[----:B------:R-:W-:Y:S01]  /*f3e0*/  F2FP.BF16.F32.PACK_AB R9, R196, R194 ;  /* 0x000000c2c409723e */ /* 0x000fe200000010ff */
[----:B--2---:R-:W-:Y:S01]  /*f3f0*/  FFMA.FTZ R12, R116, UR4, -R6 ;  /* 0x00000004740c7c23 */ /* 0x004fe20008010806 */
[----:B------:R-:W-:Y:S01]  /*f400*/  F2FP.BF16.F32.PACK_AB R11, R198, R197 ;  /* 0x000000c5c60b723e */ /* 0x000fe200000010ff */
[----:B------:R-:W2:Y:S01]  /*f410*/  LDSM.16.MT88.4 R40, [R135+0x2c00] ;  /* 0x002c00008728783b */ /* 0x000ea20000004200 */
[----:B------:R-:W-:Y:S01]  /*f420*/  F2FP.BF16.F32.PACK_AB R10, R93, R64 ;  /* 0x000000405d0a723e */ /* 0x000fe200000010ff */
[----:B------:R5:W3:Y:S01]  /*f430*/  MUFU.EX2 R60, R12 ;  /* 0x0000000c003c7308 */ /* 0x000ae20000000800 */
        /* <DEDUP_REMOVED lines=67> */
[----:B------:R-:W-:Y:S01]  /*f870*/  F2FP.BF16.F32.PACK_AB R9, R131, R150 ;  /* 0x000000968309723e */ /* 0x000fe200000010ff */
[----:B------:R-:W-:Y:S01]  /*f880*/  LDSM.16.MT88.4 R36, [R134+0x8c00] ;  /* 0x008c00008624783b */ /* 0x000fe20000004200 */
        /* <DEDUP_REMOVED lines=14> */
[----:B------:R-:W1:Y:S01]  /*f970*/  LDSM.16.MT88.4 R140, [R134+0x8800] ;  /* 0x00880000868c783b */ /* 0x000e620000004200 */
[----:B------:R-:W-:Y:S01]  /*f980*/  FADD.FTZ R7, R78, R7 ;  /* 0x000000074e077221 */ /* 0x000fe20000010000 */
[----:B------:R-:W-:Y:S01]  /*f990*/  FADD.FTZ R0, R157, R0 ;  /* 0x000000009d007221 */ /* 0x000fe20000010000 */
[----:B------:R3:W5:Y:S02]  /*f9a0*/  MUFU.EX2 R49, R12 ;  /* 0x0000000c00317308 */ /* 0x0007640000000800 */
        /* <DEDUP_REMOVED lines=8> */
[----:B---3--:R-:W-:Y:S02]  /*fa30*/  FFMA.FTZ R12, R132, UR4, -R6 ;  /* 0x00000004840c7c23 */ /* 0x008fe40008010806 */
[----:B------:R-:W-:Y:S01]  /*fa40*/  FADD.FTZ R7, R72, R7 ;  /* 0x0000000748077221 */ /* 0x000fe20000010000 */
[----:B-----5:R-:W-:Y:S01]  /*fa50*/  F2FP.BF16.F32.PACK_AB R8, R49, R52 ;  /* 0x000000343108723e */ /* 0x020fe200000010ff */
[----:B------:R3:W-:Y:S02]  /*fa60*/  MUFU.EX2 R50, R12 ;  /* 0x0000000c00327308 */ /* 0x0007e40000000800 */
[----:B------:R-:W-:-:S04]  /*fa70*/  FADD.FTZ R7, R73, R7 ;  /* 0x0000000749077221 */ /* 0x000fc80000010000 */
[----:B------:R-:W-:-:S04]  /*fa80*/  FADD.FTZ R7, R22, R7 ;  /* 0x0000000716077221 */ /* 0x000fc80000010000 */
[----:B------:R-:W-:-:S04]  /*fa90*/  FADD.FTZ R7, R23, R7 ;  /* 0x0000000717077221 */ /* 0x000fc80000010000 */
[----:B------:R-:W-:-:S04]  /*faa0*/  FADD.FTZ R7, R70, R7 ;  /* 0x0000000746077221 */ /* 0x000fc80000010000 */
[----:B------:R-:W-:Y:S01]  /*fab0*/  FADD.FTZ R7, R69, R7 ;  /* 0x0000000745077221 */ /* 0x000fe20000010000 */
[----:B---3--:R-:W-:-:S03]  /*fac0*/  FFMA.FTZ R12, R154, UR4, -R6 ;  /* 0x000000049a0c7c23 */ /* 0x008fc60008010806 */
[----:B------:R-:W-:Y:S01]  /*fad0*/  FADD.FTZ R7, R21, R7 ;  /* 0x0000000715077221 */ /* 0x000fe20000010000 */
[----:B------:R3:W5:Y:S03]  /*fae0*/  MUFU.EX2 R48, R12 ;  /* 0x0000000c00307308 */ /* 0x0007660000000800 */
[----:B------:R-:W-:-:S04]  /*faf0*/  FADD.FTZ R7, R68, R7 ;  /* 0x0000000744077221 */ /* 0x000fc80000010000 */
[----:B------:R-:W-:-:S04]  /*fb00*/  FADD.FTZ R7, R67, R7 ;  /* 0x0000000743077221 */ /* 0x000fc80000010000 */
[----:B------:R-:W-:-:S04]  /*fb10*/  FADD.FTZ R7, R66, R7 ;  /* 0x0000000742077221 */ /* 0x000fc80000010000 */
[----:B------:R-:W-:Y:S01]  /*fb20*/  FADD.FTZ R7, R65, R7 ;  /* 0x0000000741077221 */ /* 0x000fe20000010000 */
[--C-:B---3--:R-:W-:Y:S01]  /*fb30*/  FFMA.FTZ R12, R214, UR4, -R5.reuse ;  /* 0x00000004d60c7c23 */ /* 0x108fe20008010805 */
[----:B------:R-:W-:Y:S02]  /*fb40*/  FFMA.FTZ R5, R215, UR4, -R5 ;  /* 0x00000004d7057c23 */ /* 0x000fe40008010805 */
[----:B------:R-:W-:Y:S01]  /*fb50*/  FADD.FTZ R7, R15, R7 ;  /* 0x000000070f077221 */ /* 0x000fe20000010000 */
[----:B-----5:R-:W-:Y:S01]  /*fb60*/  F2FP.BF16.F32.PACK_AB R10, R48, R50 ;  /* 0x00000032300a723e */ /* 0x020fe200000010ff */
[----:B------:R3:W-:Y:S02]  /*fb70*/  MUFU.EX2 R51, R12 ;  /* 0x0000000c00337308 */ /* 0x0007e40000000800 */
[----:B------:R-:W-:-:S04]  /*fb80*/  FADD.FTZ R7, R64, R7 ;  /* 0x0000000740077221 */ /* 0x000fc80000010000 */
[----:B------:R-:W-:Y:S01]  /*fb90*/  FADD.FTZ R7, R93, R7 ;  /* 0x000000075d077221 */ /* 0x000fe20000010000 */
[C---:B----4-:R-:W-:Y:S01]  /*fba0*/  HMMA.16816.F32.BF16 R136, R8.reuse, R40, R32 ;  /* 0x000000280888723c */ /* 0x050fe20000041820 */
[----:B------:R4:W5:Y:S01]  /*fbb0*/  MUFU.EX2 R15, R5 ;  /* 0x00000005000f7308 */ /* 0x0009620000000800 */
[----:B------:R-:W1:Y:S06]  /*fbc0*/  LDSM.16.MT88.4 R32, [R135+0x3800] ;  /* 0x003800008720783b */ /* 0x000e6c0000004200 */
[----:B--2---:R-:W-:Y:S01]  /*fbd0*/  HMMA.16816.F32.BF16 R144, R8, R44, R24 ;  /* 0x0000002c0890723c */ /* 0x004fe20000041818 */
[----:B------:R-:W2:Y:S01]  /*fbe0*/  LDSM.16.MT88.4 R24, [R135+0x3c00] ;  /* 0x003c00008718783b */ /* 0x000ea20000004200 */
[----:B---3--:R-:W-:-:S04]  /*fbf0*/  FFMA.FTZ R12, R162, UR4, -R6 ;  /* 0x00000004a20c7c23 */ /* 0x008fc80008010806 */
[----:B------:R3:W-:Y:S02]  /*fc00*/  MUFU.EX2 R23, R12 ;  /* 0x0000000c00177308 */ /* 0x0007e40000000800 */
[C---:B------:R-:W-:Y:S01]  /*fc10*/  HMMA.16816.F32.BF16 R28, R8.reuse, R42, R28 ;  /* 0x0000002a081c723c */ /* 0x040fe2000004181c */
[----:B----4-:R-:W-:Y:S01]  /*fc20*/  FADD.FTZ R5, R197, R0 ;  /* 0x00000000c5057221 */ /* 0x010fe20000010000 */
[----:B------:R-:W-:Y:S01]  /*fc30*/  FFMA.FTZ R0, R207, UR4, -R6 ;  /* 0x00000004cf007c23 */ /* 0x000fe20008010806 */
[----:B-----5:R-:W-:Y:S02]  /*fc40*/  F2FP.BF16.F32.PACK_AB R151, R15, R51 ;  /* 0x000000330f97723e */ /* 0x020fe400000010ff */
[----:B------:R-:W-:Y:S01]  /*fc50*/  FADD.FTZ R5, R198, R5 ;  /* 0x00000005c6057221 */ /* 0x000fe20000010000 */
[----:B------:R4:W-:Y:S02]  /*fc60*/  MUFU.EX2 R13, R0 ;  /* 0x00000000000d7308 */ /* 0x0009e40000000800 */
[----:B------:R-:W-:Y:S01]  /*fc70*/  HMMA.16816.F32.BF16 R16, R8, R46, R16 ;  /* 0x0000002e0810723c */ /* 0x000fe20000041810 */
[----:B------:R-:W-:-:S02]  /*fc80*/  F2FP.BF16.F32.PACK_AB R9, R84, R95 ;  /* 0x0000005f5409723e */ /* 0x000fc400000010ff */
[----:B------:R-:W-:Y:S01]  /*fc90*/  F2FP.BF16.F32.PACK_AB R11, R79, R80 ;  /* 0x000000504f0b723e */ /* 0x000fe200000010ff */
[----:B---3--:R-:W-:-:S04]  /*fca0*/  FFMA.FTZ R12, R183, UR4, -R6 ;  /* 0x00000004b70c7c23 */ /* 0x008fc80008010806 */
[----:B------:R3:W5:Y:S01]  /*fcb0*/  MUFU.EX2 R22, R12 ;  /* 0x0000000c00167308 */ /* 0x0007620000000800 */
[----:B----4-:R-:W-:Y:S01]  /*fcc0*/  FADD.FTZ R0, R201, R5 ;  /* 0x00000005c9007221 */ /* 0x010fe20000010000 */
[----:B------:R-:W-:Y:S01]  /*fcd0*/  FADD.FTZ R5, R61, R7 ;  /* 0x000000073d057221 */ /* 0x000fe20000010000 */
[----:B------:R-:W-:Y:S02]  /*fce0*/  FFMA.FTZ R7, R210, UR4, -R6 ;  /* 0x00000004d2077c23 */ /* 0x000fe40008010806 */
[----:B------:R-:W-:Y:S01]  /*fcf0*/  FADD.FTZ R0, R202, R0 ;  /* 0x00000000ca007221 */ /* 0x000fe20000010000 */
[----:B------:R-:W-:-:S03]  /*fd00*/  FADD.FTZ R5, R63, R5 ;  /* 0x000000053f057221 */ /* 0x000fc60000010000 */
[----:B------:R-:W-:Y:S01]  /*fd10*/  FADD.FTZ R0, R203, R0 ;  /* 0x00000000cb007221 */ /* 0x000fe20000010000 */
[----:B------:R-:W-:Y:S01]  /*fd20*/  FADD.FTZ R5, R62, R5 ;  /* 0x000000053e057221 */ /* 0x000fe20000010000 */
[----:B------:R-:W-:Y:S02]  /*fd30*/  MUFU.EX2 R7, R7 ;  /* 0x0000000700077308 */ /* 0x000fe40000000800 */
[----:B------:R-:W-:Y:S01]  /*fd40*/  FADD.FTZ R0, R204, R0 ;  /* 0x00000000cc007221 */ /* 0x000fe20000010000 */
[----:B------:R-:W-:Y:S01]  /*fd50*/  FADD.FTZ R5, R60, R5 ;  /* 0x000000053c057221 */ /* 0x000fe20000010000 */
[----:B---3--:R-:W-:Y:S01]  /*fd60*/  FFMA.FTZ R12, R195, UR4, -R6 ;  /* 0x00000004c30c7c23 */ /* 0x008fe20008010806 */
[----:B-----5:R-:W-:Y:S01]  /*fd70*/  F2FP.BF16.F32.PACK_AB R8, R22, R23 ;  /* 0x000000171608723e */ /* 0x020fe200000010ff */
[----:B------:R-:W-:Y:S01]  /*fd80*/  FADD.FTZ R0, R205, R0 ;  /* 0x00000000cd007221 */ /* 0x000fe20000010000 */
[----:B------:R-:W-:Y:S01]  /*fd90*/  FADD.FTZ R5, R57, R5 ;  /* 0x0000000539057221 */ /* 0x000fe20000010000 */
[----:B------:R3:W-:Y:S02]  /*fda0*/  MUFU.EX2 R21, R12 ;  /* 0x0000000c00157308 */ /* 0x0007e40000000800 */
        /* <DEDUP_REMOVED lines=10> */
[----:B------:R-:W-:Y:S01]  /*fe50*/  FADD.FTZ R5, R49, R5 ;  /* 0x0000000531057221 */ /* 0x000fe20000010000 */
[----:B------:R3:W4:Y:S02]  /*fe60*/  MUFU.EX2 R14, R12 ;  /* 0x0000000c000e7308 */ /* 0x0007240000000800 */
        /* <DEDUP_REMOVED lines=8> */
[--C-:B---3--:R-:W-:Y:S01]  /*fef0*/  FFMA.FTZ R12, R206, UR4, -R6.reuse ;  /* 0x00000004ce0c7c23 */ /* 0x108fe20008010806 */
[----:B------:R-:W-:Y:S01]  /*ff00*/  FFMA.FTZ R6, R211, UR4, -R6 ;  /* 0x00000004d3067c23 */ /* 0x000fe20008010806 */
[----:B----4-:R-:W-:Y:S01]  /*ff10*/  F2FP.BF16.F32.PACK_AB R10, R14, R21 ;  /* 0x000000150e0a723e */ /* 0x010fe200000010ff */
[----:B------:R-:W-:Y:S01]  /*ff20*/  FADD.FTZ R0, R80, R0 ;  /* 0x0000000050007221 */ /* 0x000fe20000010000 */
[----:B------:R-:W-:Y:S02]  /*ff30*/  FADD.FTZ R5, R21, R5 ;  /* 0x0000000515057221 */ /* 0x000fe40000010000 */
[----:B------:R-:W3:Y:S01]  /*ff40*/  MUFU.EX2 R12, R12 ;  /* 0x0000000c000c7308 */ /* 0x000ee20000000800 */
[----:B------:R-:W-:Y:S01]  /*ff50*/  FADD.FTZ R0, R79, R0 ;  /* 0x000000004f007221 */ /* 0x000fe20000010000 */
[----:B------:R-:W-:Y:S01]  /*ff60*/  FADD.FTZ R5, R14, R5 ;  /* 0x000000050e057221 */ /* 0x000fe20000010000 */
[----:B-1----:R-:W-:Y:S02]  /*ff70*/  HMMA.16816.F32.BF16 R136, R8, R140, R136 ;  /* 0x0000008c0888723c */ /* 0x002fe40000041888 */
[----:B------:R-:W-:Y:S01]  /*ff80*/  FADD.FTZ R0, R58, R0 ;  /* 0x000000003a007221 */ /* 0x000fe20000010000 */
[----:B------:R-:W-:-:S02]  /*ff90*/  FADD.FTZ R5, R13, R5 ;  /* 0x000000050d057221 */ /* 0x000fc40000010000 */
[----:B------:R-:W1:Y:S01]  /*ffa0*/  MUFU.EX2 R6, R6 ;  /* 0x0000000600067308 */ /* 0x000e620000000800 */
[----:B------:R-:W-:Y:S02]  /*ffb0*/  FADD.FTZ R0, R56, R0 ;  /* 0x0000000038007221 */ /* 0x000fe40000010000 */
[----:B------:R-:W-:Y:S02]  /*ffc0*/  HMMA.16816.F32.BF16 R140, R8, R142, R28 ;  /* 0x0000008e088c723c */ /* 0x000fe4000004181c */
[----:B------:R-:W-:Y:S01]  /*ffd0*/  FADD.FTZ R0, R51, R0 ;  /* 0x0000000033007221 */ /* 0x000fe20000010000 */
[C---:B---3--:R-:W-:Y:S01]  /*ffe0*/  F2FP.BF16.F32.PACK_AB R148, R12.reuse, R13 ;  /* 0x0000000d0c94723e */ /* 0x048fe200000010ff */
[----:B------:R-:W-:-:S04]  /*fff0*/  FADD.FTZ R5, R12, R5 ;  /* 0x000000050c057221 */ /* 0x000fc80000010000 */
[----:B------:R-:W-:Y:S01]  /*10000*/  HMMA.16816.F32.BF16 R144, R8, R32, R144 ;  /* 0x000000200890723c */ /* 0x000fe20000041890 */
[----:B------:R-:W-:Y:S01]  /*10010*/  FADD.FTZ R222, R15, R0 ;  /* 0x000000000fde7221 */ /* 0x000fe20000010000 */
[----:B------:R-:W-:Y:S01]  /*10020*/  FADD.FTZ R5, R7, R5 ;  /* 0x0000000507057221 */ /* 0x000fe20000010000 */
[----:B-1----:R-:W-:-:S03]  /*10030*/  F2FP.BF16.F32.PACK_AB R150, R6, R7 ;  /* 0x000000070696723e */ /* 0x002fc600000010ff */
[----:B------:R-:W-:Y:S02]  /*10040*/  FADD.FTZ R221, R6, R5 ;  /* 0x0000000506dd7221 */ /* 0x000fe40000010000 */
[----:B------:R-:W-:Y:S08]  /*10050*/  HMMA.16816.F32.BF16 R16, R8, R34, R16 ;  /* 0x000000220810723c */ /* 0x000ff00000041810 */
[C---:B------:R-:W-:Y:S08]  /*10060*/  HMMA.16816.F32.BF16 R136, R148.reuse, R36, R136 ;  /* 0x000000249488723c */ /* 0x040ff00000041888 */
[C---:B------:R-:W-:Y:S08]  /*10070*/  HMMA.16816.F32.BF16 R140, R148.reuse, R38, R140 ;  /* 0x00000026948c723c */ /* 0x040ff0000004188c */
[C---:B--2---:R-:W-:Y:S08]  /*10080*/  HMMA.16816.F32.BF16 R144, R148.reuse, R24, R144 ;  /* 0x000000189490723c */ /* 0x044ff00000041890 */
        /* <DEDUP_REMOVED lines=13> */
[C---:B------:R-:W-:Y:S01]  /*10160*/  VIADD R11, R8.reuse, 0x100 ;  /* 0x00000100080b7836 */ /* 0x040fe20000000000 */
        /* <DEDUP_REMOVED lines=58> */
.L_x_2386:
[----:B------:R-:W-:Y:S01]  /*10510*/  UMOV UR8, URZ ;  /* 0x000000ff00087c82 */ /* 0x000fe20008000000 */
[----:B------:R-:W-:Y:S01]  /*10520*/  IMAD.SHL.U32 R0, R118, 0x100, RZ ;  /* 0x0000010076007824 */ /* 0x000fe200078e00ff */
[----:B------:R-:W-:-:S05]  /*10530*/  IADD3 R5, P0, PT, RZ, -UR8, RZ ;  /* 0x80000008ff057c10 */ /* 0x000fca000ff1e0ff */
[----:B------:R-:W-:-:S05]  /*10540*/  IMAD.X R0, RZ, RZ, ~R0, P0 ;  /* 0x000000ffff007224 */ /* 0x000fca00000e0e00 */
[----:B------:R-:W-:-:S04]  /*10550*/  SHF.R.S64 R5, R5, 0x1f, R0 ;  /* 0x0000001f05057819 */ /* 0x000fc80000001000 */
[----:B------:R-:W-:-:S04]  /*10560*/  IADD3 R220, P0, PT, R5, R220, RZ ;  /* 0x000000dc05dc7210 */ /* 0x000fc80007f1e0ff */
[----:B------:R-:W-:-:S09]  /*10570*/  LEA.HI.X.SX32 R219, R0, R219, 0x1, P0 ;  /* 0x000000db00db7211 */ /* 0x000fd200000f0eff */
.L_x_2387:
        /* <DEDUP_REMOVED lines=28> */
[----:B------:R1:W-:Y:S03]  /*10740*/  LDGSTS.E.BYPASS.LTC128B.128 [R53+0x7800], desc[UR6][R8.64] ;  /* 0x0780000008357fae */ /* 0x0003e6000b981a06 */
[----:B------:R-:W-:Y:S01]  /*10750*/  IMAD.X R15, R7, 0x1, R5, P0 ;  /* 0x00000001070f7824 */ /* 0x000fe200000e0605 */
[----:B------:R-:W-:Y:S04]  /*10760*/  LDGSTS.E.BYPASS.LTC128B.128 [R53+0x8000], desc[UR6][R6.64] ;  /* 0x0800000006357fae */ /* 0x000fe8000b981a06 */
[----:B------:R2:W-:Y:S04]  /*10770*/  LDGSTS.E.BYPASS.LTC128B.128 [R53+0x8800], desc[UR6][R14.64] ;  /* 0x088000000e357fae */ /* 0x0005e8000b981a06 */
[----:B------:R-:W-:Y:S04]  /*10780*/  LDSM.16.M88.4 R16, [R164+0x1000] ;  /* 0x00100000a410783b */ /* 0x000fe80000000200 */
[----:B------:R-:W-:Y:S04]  /*10790*/  LDSM.16.M88.4 R32, [R165+0x1000] ;  /* 0x00100000a520783b */ /* 0x000fe80000000200 */
[----:B------:R-:W-:Y:S04]  /*107a0*/  LDSM.16.M88.4 R40, [R164+0x1400] ;  /* 0x00140000a428783b */ /* 0x000fe80000000200 */
[----:B------:R-:W-:Y:S04]  /*107b0*/  LDSM.16.M88.4 R36, [R165+0x1400] ;  /* 0x00140000a524783b */ /* 0x000fe80000000200 */
[----:B-1----:R-:W-:Y:S04]  /*107c0*/  LDSM.16.M88.4 R8, [R167] ;  /* 0x00000000a708783b */ /* 0x002fe80000000200 */
[----:B------:R-:W-:Y:S04]  /*107d0*/  LDSM.16.M88.4 R48, [R164+0x1800] ;  /* 0x00180000a430783b */ /* 0x000fe80000000200 */
[----:B--2---:R-:W1:Y:S04]  /*107e0*/  LDSM.16.M88.4 R12, [R166] ;  /* 0x00000000a60c783b */ /* 0x004e680000000200 */
[----:B------:R-:W2:Y:S04]  /*107f0*/  LDSM.16.M88.4 R44, [R165+0x1800] ;  /* 0x00180000a52c783b */ /* 0x000ea80000000200 */
[----:B------:R-:W0:Y:S01]  /*10800*/  LDGDEPBAR ;  /* 0x00000000000079af */ /* 0x000e220000000000 */
        /* <DEDUP_REMOVED lines=11> */
[----:B------:R-:W-:Y:S04]  /*108c0*/  MUFU.TANH R92, R29 ;  /* 0x0000001d005c7308 */ /* 0x000fe80000002400 */
[----:B------:R-:W-:Y:S01]  /*108d0*/  FMUL.FTZ R16, R16, UR11 ;  /* 0x0000000b10107c20 */ /* 0x000fe20008410000 */
[----:B------:R-:W-:Y:S01]  /*108e0*/  HMMA.16816.F32.BF16 R24, R12, R42, RZ ;  /* 0x0000002a0c18723c */ /* 0x000fe200000418ff */
[----:B------:R-:W-:Y:S01]  /*108f0*/  FMUL.FTZ R17, R17, UR11 ;  /* 0x0000000b11117c20 */ /* 0x000fe20008410000 */
[----:B------:R-:W-:Y:S01]  /*10900*/  FMUL.FTZ R18, R18, UR11 ;  /* 0x0000000b12127c20 */ /* 0x000fe20008410000 */
[----:B------:R-:W-:Y:S01]  /*10910*/  FMUL.FTZ R19, R19, UR11 ;  /* 0x0000000b13137c20 */ /* 0x000fe20008410000 */
[----:B------:R-:W-:Y:S01]  /*10920*/  MUFU.TANH R95, R16 ;  /* 0x00000010005f7308 */ /* 0x000fe20000002400 */
[----:B------:R-:W-:Y:S06]  /*10930*/  LDSM.16.M88.4 R40, [R165+0x1c00] ;  /* 0x001c0000a528783b */ /* 0x000fec0000000200 */
[----:B------:R-:W-:Y:S01]  /*10940*/  FMUL.FTZ R32, R32, UR11 ;  /* 0x0000000b20207c20 */ /* 0x000fe20008410000 */
[----:B------:R-:W-:Y:S01]  /*10950*/  MUFU.TANH R94, R17 ;  /* 0x00000011005e7308 */ /* 0x000fe20000002400 */
[----:B------:R-:W-:Y:S01]  /*10960*/  FMUL.FTZ R33, R33, UR11 ;  /* 0x0000000b21217c20 */ /* 0x000fe20008410000 */
[----:B------:R-:W-:Y:S01]  /*10970*/  FMUL.FTZ R34, R34, UR11 ;  /* 0x0000000b22227c20 */ /* 0x000fe20008410000 */
[----:B------:R-:W-:-:S05]  /*10980*/  FMUL.FTZ R35, R35, UR11 ;  /* 0x0000000b23237c20 */ /* 0x000fca0008410000 */
[----:B------:R-:W-:Y:S08]  /*10990*/  MUFU.TANH R108, R18 ;  /* 0x00000012006c7308 */ /* 0x000ff00000002400 */
[----:B------:R3:W-:Y:S08]  /*109a0*/  MUFU.TANH R109, R19 ;  /* 0x00000013006d7308 */ /* 0x0007f00000002400 */
[----:B------:R-:W4:Y:S08]  /*109b0*/  MUFU.TANH R105, R30 ;  /* 0x0000001e00697308 */ /* 0x000f300000002400 */
[----:B------:R5:W-:Y:S01]  /*109c0*/  MUFU.TANH R104, R31 ;  /* 0x0000001f00687308 */ /* 0x000be20000002400 */
[----:B---3--:R-:W-:Y:S07]  /*109d0*/  HMMA.16816.F32.BF16 R16, R12, R48, RZ ;  /* 0x000000300c10723c */ /* 0x008fee00000418ff */
[----:B------:R-:W3:Y:S08]  /*109e0*/  MUFU.TANH R93, R32 ;  /* 0x00000020005d7308 */ /* 0x000ef00000002400 */
[----:B------:R-:W3:Y:S01]  /*109f0*/  MUFU.TANH R90, R33 ;  /* 0x00000021005a7308 */ /* 0x000ee20000002400 */
[----:B-----5:R-:W-:Y:S01]  /*10a00*/  HMMA.16816.F32.BF16 R28, R8, R38, R24 ;  /* 0x00000026081c723c */ /* 0x020fe20000041818 */
[----:B------:R-:W5:Y:S06]  /*10a10*/  LDSM.16.M88.4 R36, [R164+0x1c00] ;  /* 0x001c0000a424783b */ /* 0x000f6c0000000200 */
[----:B------:R-:W-:Y:S01]  /*10a20*/  MUFU.TANH R107, R34 ;  /* 0x00000022006b7308 */ /* 0x000fe20000002400 */
[----:B------:R-:W-:Y:S01]  /*10a30*/  HMMA.16816.F32.BF16 R24, R12, R50, RZ ;  /* 0x000000320c18723c */ /* 0x000fe200000418ff */
[----:B------:R-:W-:Y:S06]  /*10a40*/  LDSM.16.M88.4 R48, [R164+0x2400] ;  /* 0x00240000a430783b */ /* 0x000fec0000000200 */
[----:B------:R1:W3:Y:S01]  /*10a50*/  MUFU.TANH R106, R35 ;  /* 0x00000023006a7308 */ /* 0x0002e20000002400 */
[C---:B--2---:R-:W-:Y:S03]  /*10a60*/  HMMA.16816.F32.BF16 R16, R8.reuse, R44, R16 ;  /* 0x0000002c0810723c */ /* 0x044fe60000041810 */
[----:B------:R-:W-:Y:S01]  /*10a70*/  FMUL.FTZ R28, R28, UR11 ;  /* 0x0000000b1c1c7c20 */ /* 0x000fe20008410000 */
[----:B------:R-:W-:Y:S01]  /*10a80*/  FMUL.FTZ R29, R29, UR11 ;  /* 0x0000000b1d1d7c20 */ /* 0x000fe20008410000 */
[----:B------:R-:W-:Y:S01]  /*10a90*/  FMUL.FTZ R30, R30, UR11 ;  /* 0x0000000b1e1e7c20 */ /* 0x000fe20008410000 */
[----:B------:R-:W-:Y:S01]  /*10aa0*/  FMUL.FTZ R31, R31, UR11 ;  /* 0x0000000b1f1f7c20 */ /* 0x000fe20008410000 */
[----:B------:R-:W-:Y:S08]  /*10ab0*/  MUFU.TANH R89, R28 ;  /* 0x0000001c00597308 */ /* 0x000ff00000002400 */
[----:B------:R-:W-:Y:S01]  /*10ac0*/  MUFU.TANH R87, R29 ;  /* 0x0000001d00577308 */ /* 0x000fe20000002400 */
[----:B-1----:R-:W-:Y:S01]  /*10ad0*/  HMMA.16816.F32.BF16 R32, R8, R46, R24 ;  /* 0x0000002e0820723c */ /* 0x002fe20000041818 */
[----:B------:R-:W1:Y:S02]  /*10ae0*/  LDSM.16.M88.4 R44, [R164+0x2000] ;  /* 0x00200000a42c783b */ /* 0x000e640000000200 */
[----:B------:R-:W-:Y:S01]  /*10af0*/  FMUL.FTZ R16, R16, UR11 ;  /* 0x0000000b10107c20 */ /* 0x000fe20008410000 */
[----:B------:R-:W-:Y:S01]  /*10b00*/  FMUL.FTZ R17, R17, UR11 ;  /* 0x0000000b11117c20 */ /* 0x000fe20008410000 */
[----:B------:R-:W-:Y:S01]  /*10b10*/  FMUL.FTZ R18, R18, UR11 ;  /* 0x0000000b12127c20 */ /* 0x000fe20008410000 */
[----:B------:R-:W-:Y:S01]  /*10b20*/  FMUL.FTZ R19, R19, UR11 ;  /* 0x0000000b13137c20 */ /* 0x000fe20008410000 */
[----:B------:R-:W-:Y:S01]  /*10b30*/  MUFU.TANH R86, R16 ;  /* 0x0000001000567308 */ /* 0x000fe20000002400 */
[C---:B-----5:R-:W-:Y:S07]  /*10b40*/  HMMA.16816.F32.BF16 R24, R12.reuse, R36, RZ ;  /* 0x000000240c18723c */ /* 0x060fee00000418ff */
[----:B------:R-:W-:Y:S04]  /*10b50*/  MUFU.TANH R85, R17 ;  /* 0x0000001100557308 */ /* 0x000fe80000002400 */
[----:B------:R-:W-:Y:S01]  /*10b60*/  FMUL.FTZ R32, R32, UR11 ;  /* 0x0000000b20207c20 */ /* 0x000fe20008410000 */
[----:B------:R-:W-:Y:S01]  /*10b70*/  FMUL.FTZ R33, R33, UR11 ;  /* 0x0000000b21217c20 */ /* 0x000fe20008410000 */
[----:B------:R-:W-:Y:S01]  /*10b80*/  FMUL.FTZ R34, R34, UR11 ;  /* 0x0000000b22227c20 */ /* 0x000fe20008410000 */
[----:B------:R-:W-:Y:S01]  /*10b90*/  FMUL.FTZ R35, R35, UR11 ;  /* 0x0000000b23237c20 */ /* 0x000fe20008410000 */
[----:B------:R-:W-:Y:S08]  /*10ba0*/  MUFU.TANH R117, R18 ;  /* 0x0000001200757308 */ /* 0x000ff00000002400 */
[----:B------:R2:W-:Y:S08]  /*10bb0*/  MUFU.TANH R119, R19 ;  /* 0x0000001300777308 */ /* 0x0005f00000002400 */
[----:B------:R-:W5:Y:S08]  /*10bc0*/  MUFU.TANH R110, R30 ;  /* 0x0000001e006e7308 */ /* 0x000f700000002400 */
[----:B------:R4:W5:Y:S01]  /*10bd0*/  MUFU.TANH R113, R31 ;  /* 0x0000001f00717308 */ /* 0x0009620000002400 */
[----:B--2---:R-:W-:Y:S01]  /*10be0*/  HMMA.16816.F32.BF16 R16, R12, R38, RZ ;  /* 0x000000260c10723c */ /* 0x004fe200000418ff */
[----:B------:R-:W2:Y:S06]  /*10bf0*/  LDSM.16.M88.4 R36, [R165+0x2000] ;  /* 0x00200000a524783b */ /* 0x000eac0000000200 */
[----:B------:R-:W-:Y:S08]  /*10c00*/  MUFU.TANH R83, R32 ;  /* 0x0000002000537308 */ /* 0x000ff00000002400 */
[----:B------:R-:W-:Y:S01]  /*10c10*/  MUFU.TANH R81, R33 ;  /* 0x0000002100517308 */ /* 0x000fe20000002400 */
[C---:B----4-:R-:W-:Y:S07]  /*10c20*/  HMMA.16816.F32.BF16 R28, R8.reuse, R40, R24 ;  /* 0x00000028081c723c */ /* 0x050fee0000041818 */
[----:B------:R-:W4:Y:S01]  /*10c30*/  MUFU.TANH R118, R34 ;  /* 0x0000002200767308 */ /* 0x000f220000002400 */
[----:B------:R-:W-:Y:S01]  /*10c40*/  HMMA.16816.F32.BF16 R16, R8, R42, R16 ;  /* 0x0000002a0810723c */ /* 0x000fe20000041810 */
[----:B------:R-:W3:Y:S06]  /*10c50*/  LDSM.16.M88.4 R40, [R165+0x2400] ;  /* 0x00240000a528783b */ /* 0x000eec0000000200 */
[----:B------:R2:W4:Y:S01]  /*10c60*/  MUFU.TANH R120, R35 ;  /* 0x0000002300787308 */ /* 0x0005220000002400 */
[----:B-1----:R-:W-:Y:S03]  /*10c70*/  HMMA.16816.F32.BF16 R24, R12, R44, RZ ;  /* 0x0000002c0c18723c */ /* 0x002fe600000418ff */
        /* <DEDUP_REMOVED lines=9> */
[----:B------:R-:W-:Y:S05]  /*10d10*/  MUFU.TANH R78, R16 ;  /* 0x00000010004e7308 */ /* 0x000fea0000002400 */
[----:B--2---:R-:W-:Y:S03]  /*10d20*/  HMMA.16816.F32.BF16 R32, R8, R36, R24 ;  /* 0x000000240820723c */ /* 0x004fe60000041818 */
[----:B------:R-:W-:Y:S05]  /*10d30*/  MUFU.TANH R76, R17 ;  /* 0x00000011004c7308 */ /* 0x000fea0000002400 */
[----:B------:R-:W-:Y:S01]  /*10d40*/  HMMA.16816.F32.BF16 R24, R12, R46, RZ ;  /* 0x0000002e0c18723c */ /* 0x000fe200000418ff */
[----:B------:R-:W1:Y:S02]  /*10d50*/  LDSM.16.M88.4 R44, [R164+0x2800] ;  /* 0x00280000a42c783b */ /* 0x000e640000000200 */
[----:B------:R-:W2:Y:S08]  /*10d60*/  MUFU.TANH R125, R18 ;  /* 0x00000012007d7308 */ /* 0x000eb00000002400 */
[----:B------:R5:W-:Y:S01]  /*10d70*/  MUFU.TANH R124, R19 ;  /* 0x00000013007c7308 */ /* 0x000be20000002400 */
[----:B------:R-:W-:Y:S01]  /*10d80*/  FMUL.FTZ R32, R32, UR11 ;  /* 0x0000000b20207c20 */ /* 0x000fe20008410000 */
[----:B------:R-:W-:Y:S01]  /*10d90*/  FMUL.FTZ R33, R33, UR11 ;  /* 0x0000000b21217c20 */ /* 0x000fe20008410000 */
[----:B------:R-:W-:Y:S01]  /*10da0*/  FMUL.FTZ R34, R34, UR11 ;  /* 0x0000000b22227c20 */ /* 0x000fe20008410000 */
[----:B------:R-:W-:-:S04]  /*10db0*/  FMUL.FTZ R35, R35, UR11 ;  /* 0x0000000b23237c20 */ /* 0x000fc80008410000 */
[----:B------:R-:W-:Y:S08]  /*10dc0*/  MUFU.TANH R79, R29 ;  /* 0x0000001d004f7308 */ /* 0x000ff00000002400 */
[----:B------:R-:W2:Y:S01]  /*10dd0*/  MUFU.TANH R122, R30 ;  /* 0x0000001e007a7308 */ /* 0x000ea20000002400 */
[----:B-----5:R-:W-:Y:S07]  /*10de0*/  HMMA.16816.F32.BF16 R16, R12, R48, RZ ;  /* 0x000000300c10723c */ /* 0x020fee00000418ff */
[----:B------:R5:W2:Y:S08]  /*10df0*/  MUFU.TANH R123, R31 ;  /* 0x0000001f007b7308 */ /* 0x000ab00000002400 */
[----:B------:R-:W2:Y:S05]  /*10e00*/  MUFU.TANH R75, R32 ;  /* 0x00000020004b7308 */ /* 0x000eaa0000002400 */
[C---:B---3--:R-:W-:Y:S03]  /*10e10*/  HMMA.16816.F32.BF16 R16, R8.reuse, R40, R16 ;  /* 0x000000280810723c */ /* 0x048fe60000041810 */
[----:B------:R-:W-:Y:S05]  /*10e20*/  MUFU.TANH R74, R33 ;  /* 0x00000021004a7308 */ /* 0x000fea0000002400 */
[----:B-----5:R-:W-:Y:S01]  /*10e30*/  HMMA.16816.F32.BF16 R28, R8, R38, R24 ;  /* 0x00000026081c723c */ /* 0x020fe20000041818 */
[----:B------:R-:W3:Y:S02]  /*10e40*/  LDSM.16.M88.4 R36, [R165+0x2800] ;  /* 0x00280000a524783b */ /* 0x000ee40000000200 */
[----:B------:R-:W5:Y:S05]  /*10e50*/  MUFU.TANH R127, R34 ;  /* 0x00000022007f7308 */ /* 0x000f6a0000002400 */
[----:B------:R-:W-:Y:S01]  /*10e60*/  HMMA.16816.F32.BF16 R24, R12, R50, RZ ;  /* 0x000000320c18723c */ /* 0x000fe200000418ff */
[----:B------:R-:W4:Y:S02]  /*10e70*/  LDSM.16.M88.4 R48, [R164+0x2c00] ;  /* 0x002c0000a430783b */ /* 0x000f240000000200 */
[----:B------:R1:W-:Y:S01]  /*10e80*/  MUFU.TANH R131, R35 ;  /* 0x0000002300837308 */ /* 0x0003e20000002400 */
[----:B------:R-:W-:Y:S01]  /*10e90*/  FMUL.FTZ R16, R16, UR11 ;  /* 0x0000000b10107c20 */ /* 0x000fe20008410000 */
[----:B------:R-:W-:Y:S01]  /*10ea0*/  FMUL.FTZ R17, R17, UR11 ;  /* 0x0000000b11117c20 */ /* 0x000fe20008410000 */
[----:B------:R-:W-:Y:S01]  /*10eb0*/  FMUL.FTZ R18, R18, UR11 ;  /* 0x0000000b12127c20 */ /* 0x000fe20008410000 */
[----:B------:R-:W-:-:S04]  /*10ec0*/  FMUL.FTZ R19, R19, UR11 ;  /* 0x0000000b13137c20 */ /* 0x000fc80008410000 */
[----:B------:R-:W-:Y:S01]  /*10ed0*/  MUFU.TANH R70, R16 ;  /* 0x0000001000467308 */ /* 0x000fe20000002400 */
[----:B------:R-:W-:Y:S01]  /*10ee0*/  FMUL.FTZ R28, R28, UR11 ;  /* 0x0000000b1c1c7c20 */ /* 0x000fe20008410000 */
[----:B------:R-:W-:Y:S01]  /*10ef0*/  FMUL.FTZ R29, R29, UR11 ;  /* 0x0000000b1d1d7c20 */ /* 0x000fe20008410000 */
[----:B------:R-:W-:Y:S01]  /*10f00*/  FMUL.FTZ R30, R30, UR11 ;  /* 0x0000000b1e1e7c20 */ /* 0x000fe20008410000 */
[----:B------:R-:W-:-:S04]  /*10f10*/  FMUL.FTZ R31, R31, UR11 ;  /* 0x0000000b1f1f7c20 */ /* 0x000fc80008410000 */
[----:B------:R-:W-:Y:S01]  /*10f20*/  MUFU.TANH R69, R17 ;  /* 0x0000001100457308 */ /* 0x000fe20000002400 */
[----:B-1----:R-:W-:Y:S01]  /*10f30*/  HMMA.16816.F32.BF16 R32, R8, R42, R24 ;  /* 0x0000002a0820723c */ /* 0x002fe20000041818 */
[----:B------:R-:W1:Y:S06]  /*10f40*/  LDSM.16.M88.4 R40, [R165+0x2c00] ;  /* 0x002c0000a528783b */ /* 0x000e6c0000000200 */
        /* <DEDUP_REMOVED lines=10> */
[----:B------:R-:W-:Y:S06]  /*10ff0*/  LDSM.16.M88.4 R44, [R164+0x3800] ;  /* 0x00380000a42c783b */ /* 0x000fec0000000200 */
[----:B------:R-:W-:Y:S08]  /*11000*/  MUFU.TANH R130, R30 ;  /* 0x0000001e00827308 */ /* 0x000ff00000002400 */
[----:B------:R3:W2:Y:S08]  /*11010*/  MUFU.TANH R132, R31 ;  /* 0x0000001f00847308 */ /* 0x0006b00000002400 */
[----:B------:R-:W-:Y:S08]  /*11020*/  MUFU.TANH R68, R32 ;  /* 0x0000002000447308 */ /* 0x000ff00000002400 */
[----:B------:R-:W-:Y:S01]  /*11030*/  MUFU.TANH R67, R33 ;  /* 0x0000002100437308 */ /* 0x000fe20000002400 */
[C---:B---3--:R-:W-:Y:S07]  /*11040*/  HMMA.16816.F32.BF16 R28, R8.reuse, R36, R24 ;  /* 0x00000024081c723c */ /* 0x048fee0000041818 */
[----:B------:R-:W3:Y:S01]  /*11050*/  MUFU.TANH R155, R34 ;  /* 0x00000022009b7308 */ /* 0x000ee20000002400 */
[----:B------:R-:W-:Y:S01]  /*11060*/  HMMA.16816.F32.BF16 R24, R8, R38, R16 ;  /* 0x000000260818723c */ /* 0x000fe20000041810 */
[----:B------:R-:W5:Y:S06]  /*11070*/  LDSM.16.M88.4 R36, [R164+0x3000] ;  /* 0x00300000a424783b */ /* 0x000f6c0000000200 */
[----:B------:R1:W3:Y:S01]  /*11080*/  MUFU.TANH R154, R35 ;  /* 0x00000023009a7308 */ /* 0x0002e20000002400 */
[----:B----4-:R-:W-:Y:S03]  /*11090*/  HMMA.16816.F32.BF16 R16, R12, R48, RZ ;  /* 0x000000300c10723c */ /* 0x010fe600000418ff */
        /* <DEDUP_REMOVED lines=15> */
[----:B----4-:R-:W-:Y:S07]  /*11190*/  HMMA.16816.F32.BF16 R28, R8, R40, R16 ;  /* 0x00000028081c723c */ /* 0x010fee0000041810 */
[----:B------:R-:W4:Y:S01]  /*111a0*/  MUFU.TANH R159, R26 ;  /* 0x0000001a009f7308 */ /* 0x000f220000002400 */
[----:B------:R-:W-:Y:S07]  /*111b0*/  HMMA.16816.F32.BF16 R16, R12, R50, RZ ;  /* 0x000000320c10723c */ /* 0x000fee00000418ff */
[----:B------:R5:W4:Y:S04]  /*111c0*/  MUFU.TANH R158, R27 ;  /* 0x0000001b009e7308 */ /* 0x000b280000002400 */
[----:B------:R-:W-:Y:S01]  /*111d0*/  FMUL.FTZ R28, R28, UR11 ;  /* 0x0000000b1c1c7c20 */ /* 0x000fe20008410000 */
[----:B------:R-:W-:Y:S01]  /*111e0*/  FMUL.FTZ R29, R29, UR11 ;  /* 0x0000000b1d1d7c20 */ /* 0x000fe20008410000 */
[----:B------:R-:W-:Y:S01]  /*111f0*/  FMUL.FTZ R30, R30, UR11 ;  /* 0x0000000b1e1e7c20 */ /* 0x000fe20008410000 */
[----:B------:R-:W-:Y:S01]  /*11200*/  FMUL.FTZ R31, R31, UR11 ;  /* 0x0000000b1f1f7c20 */ /* 0x000fe20008410000 */
[----:B------:R-:W4:Y:S05]  /*11210*/  MUFU.TANH R61, R28 ;  /* 0x0000001c003d7308 */ /* 0x000f2a0000002400 */
[----:B------:R-:W-:Y:S01]  /*11220*/  HMMA.16816.F32.BF16 R16, R8, R42, R16 ;  /* 0x0000002a0810723c */ /* 0x000fe20000041810 */
[----:B------:R-:W2:Y:S02]  /*11230*/  LDSM.16.M88.4 R40, [R164+0x3400] ;  /* 0x00340000a428783b */ /* 0x000ea40000000200 */
[----:B------:R-:W-:Y:S05]  /*11240*/  MUFU.TANH R60, R29 ;  /* 0x0000001d003c7308 */ /* 0x000fea0000002400 */
[----:B-----5:R-:W-:Y:S03]  /*11250*/  HMMA.16816.F32.BF16 R24, R12, R36, RZ ;  /* 0x000000240c18723c */ /* 0x020fe600000418ff */
[----:B------:R-:W5:Y:S08]  /*11260*/  MUFU.TANH R161, R30 ;  /* 0x0000001e00a17308 */ /* 0x000f700000002400 */
[----:B------:R1:W5:Y:S01]  /*11270*/  MUFU.TANH R169, R31 ;  /* 0x0000001f00a97308 */ /* 0x0003620000002400 */
[----:B------:R-:W-:Y:S01]  /*11280*/  FMUL.FTZ R16, R16, UR11 ;  /* 0x0000000b10107c20 */ /* 0x000fe20008410000 */
[----:B------:R-:W-:Y:S01]  /*11290*/  FMUL.FTZ R17, R17, UR11 ;  /* 0x0000000b11117c20 */ /* 0x000fe20008410000 */
[----:B------:R-:W-:Y:S01]  /*112a0*/  FMUL.FTZ R18, R18, UR11 ;  /* 0x0000000b12127c20 */ /* 0x000fe20008410000 */
[----:B------:R-:W-:-:S04]  /*112b0*/  FMUL.FTZ R19, R19, UR11 ;  /* 0x0000000b13137c20 */ /* 0x000fc80008410000 */
[----:B------:R-:W-:Y:S08]  /*112c0*/  MUFU.TANH R62, R16 ;  /* 0x00000010003e7308 */ /* 0x000ff00000002400 */
[----:B------:R-:W-:Y:S01]  /*112d0*/  MUFU.TANH R59, R17 ;  /* 0x00000011003b7308 */ /* 0x000fe20000002400 */
[----:B-1----:R-:W-:Y:S07]  /*112e0*/  HMMA.16816.F32.BF16 R28, R8, R32, R24 ;  /* 0x00000020081c723c */ /* 0x002fee0000041818 */
[----:B------:R-:W1:Y:S01]  /*112f0*/  MUFU.TANH R163, R18 ;  /* 0x0000001200a37308 */ /* 0x000e620000002400 */
[----:B------:R-:W-:Y:S01]  /*11300*/  HMMA.16816.F32.BF16 R24, R12, R38, RZ ;  /* 0x000000260c18723c */ /* 0x000fe200000418ff */
[----:B------:R-:W3:Y:S06]  /*11310*/  LDSM.16.M88.4 R36, [R165+0x3400] ;  /* 0x00340000a524783b */ /* 0x000eec0000000200 */
[----:B------:R2:W1:Y:S04]  /*11320*/  MUFU.TANH R168, R19 ;  /* 0x0000001300a87308 */ /* 0x0004680000002400 */
[----:B------:R-:W-:Y:S01]  /*11330*/  FMUL.FTZ R28, R28, UR11 ;  /* 0x0000000b1c1c7c20 */ /* 0x000fe20008410000 */
[----:B------:R-:W-:Y:S01]  /*11340*/  FMUL.FTZ R29, R29, UR11 ;  /* 0x0000000b1d1d7c20 */ /* 0x000fe20008410000 */
[----:B------:R-:W-:Y:S01]  /*11350*/  FMUL.FTZ R30, R30, UR11 ;  /* 0x0000000b1e1e7c20 */ /* 0x000fe20008410000 */
[----:B------:R-:W-:Y:S01]  /*11360*/  FMUL.FTZ R31, R31, UR11 ;  /* 0x0000000b1f1f7c20 */ /* 0x000fe20008410000 */
[----:B------:R-:W-:Y:S05]  /*11370*/  MUFU.TANH R58, R28 ;  /* 0x0000001c003a7308 */ /* 0x000fea0000002400 */
[----:B------:R-:W-:Y:S01]  /*11380*/  HMMA.16816.F32.BF16 R24, R8, R34, R24 ;  /* 0x000000220818723c */ /* 0x000fe20000041818 */
[----:B------:R-:W4:Y:S02]  /*11390*/  LDSM.16.M88.4 R32, [R165+0x3800] ;  /* 0x00380000a520783b */ /* 0x000f240000000200 */
[----:B------:R-:W-:Y:S05]  /*113a0*/  MUFU.TANH R56, R29 ;  /* 0x0000001d00387308 */ /* 0x000fea0000002400 */
[----:B--2---:R-:W-:Y:S03]  /*113b0*/  HMMA.16816.F32.BF16 R16, R12, R40, RZ ;  /* 0x000000280c10723c */ /* 0x004fe600000418ff */
[----:B------:R-:W-:Y:S08]  /*113c0*/  MUFU.TANH R170, R30 ;  /* 0x0000001e00aa7308 */ /* 0x000ff00000002400 */
[----:B------:R3:W-:Y:S01]  /*113d0*/  MUFU.TANH R173, R31 ;  /* 0x0000001f00ad7308 */ /* 0x0007e20000002400 */
[----:B------:R-:W-:Y:S01]  /*113e0*/  FMUL.FTZ R24, R24, UR11 ;  /* 0x0000000b18187c20 */ /* 0x000fe20008410000 */
[----:B------:R-:W-:Y:S01]  /*113f0*/  FMUL.FTZ R27, R27, UR11 ;  /* 0x0000000b1b1b7c20 */ /* 0x000fe20008410000 */
[----:B------:R-:W-:Y:S01]  /*11400*/  FMUL.FTZ R0, R25, UR11 ;  /* 0x0000000b19007c20 */ /* 0x000fe20008410000 */
[----:B------:R-:W-:-:S04]  /*11410*/  FMUL.FTZ R5, R26, UR11 ;  /* 0x0000000b1a057c20 */ /* 0x000fc80008410000 */
[----:B------:R-:W-:Y:S08]  /*11420*/  MUFU.TANH R57, R24 ;  /* 0x0000001800397308 */ /* 0x000ff00000002400 */
[----:B------:R-:W-:Y:S01]  /*11430*/  MUFU.TANH R171, R27 ;  /* 0x0000001b00ab7308 */ /* 0x000fe20000002400 */
[----:B---3--:R-:W-:Y:S07]  /*11440*/  HMMA.16816.F32.BF16 R28, R8, R36, R16 ;  /* 0x00000024081c723c */ /* 0x008fee0000041810 */
[----:B------:R2:W-:Y:S01]  /*11450*/  MUFU.TANH R54, R0 ;  /* 0x0000000000367308 */ /* 0x0005e20000002400 */
[----:B------:R-:W-:Y:S01]  /*11460*/  HMMA.16816.F32.BF16 R16, R12, R42, RZ ;  /* 0x0000002a0c10723c */ /* 0x000fe200000418ff */
[----:B------:R-:W-:Y:S06]  /*11470*/  LDSM.16.M88.4 R40, [R165+0x3c00] ;  /* 0x003c0000a528783b */ /* 0x000fec0000000200 */
[----:B------:R3:W1:Y:S04]  /*11480*/  MUFU.TANH R172, R5 ;  /* 0x0000000500ac7308 */ /* 0x0006680000002400 */
[----:B------:R-:W-:Y:S01]  /*11490*/  FMUL.FTZ R28, R28, UR11 ;  /* 0x0000000b1c1c7c20 */ /* 0x000fe20008410000 */
[----:B------:R-:W-:Y:S01]  /*114a0*/  FMUL.FTZ R29, R29, UR11 ;  /* 0x0000000b1d1d7c20 */ /* 0x000fe20008410000 */
[----:B------:R-:W-:Y:S01]  /*114b0*/  FMUL.FTZ R30, R30, UR11 ;  /* 0x0000000b1e1e7c20 */ /* 0x000fe20008410000 */
[----:B------:R-:W-:Y:S01]  /*114c0*/  FMUL.FTZ R31, R31, UR11 ;  /* 0x0000000b1f1f7c20 */ /* 0x000fe20008410000 */
[----:B------:R-:W1:Y:S01]  /*114d0*/  MUFU.TANH R52, R28 ;  /* 0x0000001c00347308 */ /* 0x000e620000002400 */
[----:B--2---:R-:W-:-:S04]  /*114e0*/  IMAD R0, R216, 0x100, R21 ;  /* 0x00000100d8007824 */ /* 0x004fc800078e0215 */
[----:B------:R-:W-:Y:S01]  /*114f0*/  HMMA.16816.F32.BF16 R24, R8, R38, R16 ;  /* 0x000000260818723c */ /* 0x000fe20000041810 */
[----:B------:R-:W2:Y:S01]  /*11500*/  LDSM.16.M88.4 R36, [R164+0x3c00] ;  /* 0x003c0000a424783b */ /* 0x000ea20000000200 */
[C---:B------:R-:W-:Y:S01]  /*11510*/  VIADD R6, R0.reuse, 0xfffffe00 ;  /* 0xfffffe0000067836 */ /* 0x040fe20000000000 */
[----:B------:R-:W-:Y:S01]  /*11520*/  MUFU.TANH R51, R29 ;  /* 0x0000001d00337308 */ /* 0x000fe20000002400 */
[----:B---3--:R-:W-:-:S03]  /*11530*/  VIADD R5, R0, 0xfffffe01 ;  /* 0xfffffe0100057836 */ /* 0x008fc60000000000 */
[-C--:B------:R-:W-:Y:S01]  /*11540*/  ISETP.GE.AND P2, PT, R6, R4.reuse, PT ;  /* 0x000000040600720c */ /* 0x080fe20003f46270 */
[----:B------:R-:W-:Y:S01]  /*11550*/  HMMA.16816.F32.BF16 R16, R12, R44, RZ ;  /* 0x0000002c0c10723c */ /* 0x000fe200000418ff */
[C---:B------:R-:W-:Y:S02]  /*11560*/  ISETP.GE.AND P1, PT, R5.reuse, R4, PT ;  /* 0x000000040500720c */ /* 0x040fe40003f26270 */
[----:B------:R-:W3:Y:S01]  /*11570*/  MUFU.TANH R174, R30 ;  /* 0x0000001e00ae7308 */ /* 0x000ee20000002400 */
[-C--:B------:R-:W-:Y:S01]  /*11580*/  ISETP.GE.AND P3, PT, R5, R2.reuse, PT ;  /* 0x000000020500720c */ /* 0x080fe20003f66270 */
[----:B------:R-:W-:Y:S01]  /*11590*/  VIADD R5, R0, 0xfffffe09 ;  /* 0xfffffe0900057836 */ /* 0x000fe20000000000 */
[----:B------:R-:W-:Y:S01]  /*115a0*/  ISETP.GE.AND P0, PT, R6, R2, PT ;  /* 0x000000020600720c */ /* 0x000fe20003f06270 */
[----:B------:R-:W-:Y:S01]  /*115b0*/  VIADD R6, R0, 0xfffffe08 ;  /* 0xfffffe0800067836 */ /* 0x000fe20000000000 */
[----:B------:R-:W-:Y:S02]  /*115c0*/  FSEL R96, R96, -INF , !P2 ;  /* 0xff80000060607808 */ /* 0x000fe40005000000 */
[----:B------:R-:W-:Y:S01]  /*115d0*/  ISETP.GE.AND P6, PT, R5, R4, PT ;  /* 0x000000040500720c */ /* 0x000fe20003fc6270 */
[----:B------:R4:W-:Y:S01]  /*115e0*/  MUFU.TANH R178, R31 ;  /* 0x0000001f00b27308 */ /* 0x0009e20000002400 */
[----:B------:R-:W-:Y:S01]  /*115f0*/  FMUL.FTZ R24, R24, UR11 ;  /* 0x0000000b18187c20 */ /* 0x000fe20008410000 */
[----:B------:R-:W-:Y:S01]  /*11600*/  FMUL.FTZ R25, R25, UR11 ;  /* 0x0000000b19197c20 */ /* 0x000fe20008410000 */
[----:B------:R-:W-:Y:S01]  /*11610*/  FMUL.FTZ R26, R26, UR11 ;  /* 0x0000000b1a1a7c20 */ /* 0x000fe20008410000 */
[----:B------:R-:W-:Y:S01]  /*11620*/  FMUL.FTZ R27, R27, UR11 ;  /* 0x0000000b1b1b7c20 */ /* 0x000fe20008410000 */
[----:B------:R-:W-:Y:S01]  /*11630*/  ISETP.GE.AND P2, PT, R5, R2, PT ;  /* 0x000000020500720c */ /* 0x000fe20003f46270 */
[----:B------:R-:W-:Y:S01]  /*11640*/  VIADD R5, R0, 0xfffffe10 ;  /* 0xfffffe1000057836 */ /* 0x000fe20000000000 */
[C---:B------:R-:W-:Y:S01]  /*11650*/  ISETP.GE.AND P4, PT, R6.reuse, R4, PT ;  /* 0x000000040600720c */ /* 0x040fe20003f86270 */
[----:B------:R-:W-:Y:S01]  /*11660*/  MUFU.TANH R50, R24 ;  /* 0x0000001800327308 */ /* 0x000fe20000002400 */
[----:B------:R-:W-:-:S02]  /*11670*/  ISETP.GE.AND P5, PT, R6, R2, PT ;  /* 0x000000020600720c */ /* 0x000fc40003fa6270 */
[----:B------:R-:W-:Y:S02]  /*11680*/  P2R R6, PR, RZ, 0x40 ;  /* 0x00000040ff067803 */ /* 0x000fe40000000000 */
[----:B------:R-:W-:Y:S02]  /*11690*/  FSEL R105, R105, -INF , !P0 ;  /* 0xff80000069697808 */ /* 0x000fe40004000000 */
[C---:B------:R-:W-:Y:S01]  /*116a0*/  ISETP.GE.AND P6, PT, R5.reuse, R4, PT ;  /* 0x000000040500720c */ /* 0x040fe20003fc6270 */
[----:B------:R-:W-:Y:S01]  /*116b0*/  MUFU.TANH R175, R25 ;  /* 0x0000001900af7308 */ /* 0x000fe20000002400 */
[----:B----4-:R-:W-:Y:S01]  /*116c0*/  HMMA.16816.F32.BF16 R28, R8, R32, R16 ;  /* 0x00000020081c723c */ /* 0x010fe20000041810 */
[----:B------:R-:W-:Y:S01]  /*116d0*/  ISETP.GE.AND P0, PT, R5, R2, PT ;  /* 0x000000020500720c */ /* 0x000fe20003f06270 */
[----:B------:R-:W-:Y:S01]  /*116e0*/  VIADD R5, R0, 0xfffffe11 ;  /* 0xfffffe1100057836 */ /* 0x000fe20000000000 */
[----:B------:R-:W-:Y:S02]  /*116f0*/  P2R R7, PR, RZ, 0x4 ;  /* 0x00000004ff077803 */ /* 0x000fe40000000000 */
[----:B------:R-:W-:-:S02]  /*11700*/  FSEL R92, R92, -INF , !P1 ;  /* 0xff8000005c5c7808 */ /* 0x000fc40004800000 */
[----:B------:R-:W4:Y:S01]  /*11710*/  MUFU.TANH R49, R26 ;  /* 0x0000001a00317308 */ /* 0x000f220000002400 */
[----:B------:R-:W-:Y:S01]  /*11720*/  HMMA.16816.F32.BF16 R16, R12, R46, RZ ;  /* 0x0000002e0c10723c */ /* 0x000fe200000418ff */
[C---:B------:R-:W-:Y:S02]  /*11730*/  ISETP.GE.AND P1, PT, R5.reuse, R4, PT ;  /* 0x000000040500720c */ /* 0x040fe40003f26270 */
[----:B------:R-:W-:Y:S01]  /*11740*/  ISETP.GE.AND P2, PT, R5, R2, PT ;  /* 0x000000020500720c */ /* 0x000fe20003f46270 */
[----:B------:R-:W-:Y:S01]  /*11750*/  VIADD R5, R0, 0xfffffe19 ;  /* 0xfffffe1900057836 */ /* 0x000fe20000000000 */
[----:B------:R-:W-:Y:S02]  /*11760*/  FSEL R108, R108, -INF , !P5 ;  /* 0xff8000006c6c7808 */ /* 0x000fe40006800000 */
[----:B------:R5:W4:Y:S01]  /*11770*/  MUFU.TANH R44, R27 ;  /* 0x0000001b002c7308 */ /* 0x000b220000002400 */
[----:B------:R-:W-:Y:S02]  /*11780*/  FSEL R95, R95, -INF , !P4 ;  /* 0xff8000005f5f7808 */ /* 0x000fe40006000000 */
[----:B------:R-:W-:Y:S01]  /*11790*/  ISETP.NE.AND P5, PT, R7, RZ, PT ;  /* 0x000000ff0700720c */ /* 0x000fe20003fa5270 */
[----:B------:R-:W-:Y:S01]  /*117a0*/  FMUL.FTZ R28, R28, UR11 ;  /* 0x0000000b1c1c7c20 */ /* 0x000fe20008410000 */
[----:B------:R-:W-:Y:S01]  /*117b0*/  ISETP.NE.AND P4, PT, R6, RZ, PT ;  /* 0x000000ff0600720c */ /* 0x000fe20003f85270 */
[----:B------:R-:W-:Y:S01]  /*117c0*/  VIADD R6, R0, 0xfffffe18 ;  /* 0xfffffe1800067836 */ /* 0x000fe20000000000 */
[----:B------:R-:W-:Y:S01]  /*117d0*/  FSEL R109, R109, -INF , !P5 ;  /* 0xff8000006d6d7808 */ /* 0x000fe20006800000 */
[----:B------:R-:W-:Y:S01]  /*117e0*/  FMUL.FTZ R29, R29, UR11 ;  /* 0x0000000b1d1d7c20 */ /* 0x000fe20008410000 */
[----:B------:R-:W-:Y:S01]  /*117f0*/  ISETP.GE.AND P5, PT, R5, R4, PT ;  /* 0x000000040500720c */ /* 0x000fe20003fa6270 */
[----:B------:R-:W-:Y:S01]  /*11800*/  FMUL.FTZ R30, R30, UR11 ;  /* 0x0000000b1e1e7c20 */ /* 0x000fe20008410000 */
[----:B------:R-:W-:Y:S01]  /*11810*/  FSEL R93, R93, -INF , !P6 ;  /* 0xff8000005d5d7808 */ /* 0x000fe20007000000 */
[----:B------:R-:W-:Y:S01]  /*11820*/  FMUL.FTZ R31, R31, UR11 ;  /* 0x0000000b1f1f7c20 */ /* 0x000fe20008410000 */
[----:B------:R-:W-:Y:S01]  /*11830*/  FSEL R104, R104, -INF , !P3 ;  /* 0xff80000068687808 */ /* 0x000fe20005800000 */
[----:B------:R-:W-:Y:S01]  /*11840*/  MUFU.TANH R48, R28 ;  /* 0x0000001c00307308 */ /* 0x000fe20000002400 */
[----:B------:R-:W-:Y:S01]  /*11850*/  FSEL R94, R94, -INF , !P4 ;  /* 0xff8000005e5e7808 */ /* 0x000fe20006000000 */
[----:B-----5:R-:W-:Y:S01]  /*11860*/  HMMA.16816.F32.BF16 R24, R8, R34, R16 ;  /* 0x000000220818723c */ /* 0x020fe20000041810 */
[----:B------:R-:W5:Y:S01]  /*11870*/  LDSM.16.M88.4 R32, [R164+0x4000] ;  /* 0x00400000a420783b */ /* 0x000f620000000200 */
[----:B------:R-:W-:Y:S01]  /*11880*/  ISETP.GE.AND P6, PT, R5, R2, PT ;  /* 0x000000020500720c */ /* 0x000fe20003fc6270 */
[----:B------:R-:W-:Y:S01]  /*11890*/  VIADD R5, R0, 0xfffffe21 ;  /* 0xfffffe2100057836 */ /* 0x000fe20000000000 */
[----:B------:R-:W-:-:S02]  /*118a0*/  ISETP.GE.AND P3, PT, R6, R4, PT ;  /* 0x000000040600720c */ /* 0x000fc40003f66270 */
[----:B------:R-:W-:Y:S01]  /*118b0*/  MUFU.TANH R47, R29 ;  /* 0x0000001d002f7308 */ /* 0x000fe20000002400 */
[----:B------:R-:W-:Y:S01]  /*118c0*/  ISETP.GE.AND P4, PT, R6, R2, PT ;  /* 0x000000020600720c */ /* 0x000fe20003f86270 */
[----:B------:R-:W-:Y:S01]  /*118d0*/  VIADD R6, R0, 0xfffffe20 ;  /* 0xfffffe2000067836 */ /* 0x000fe20000000000 */
[----:B--2---:R-:W-:Y:S01]  /*118e0*/  HMMA.16816.F32.BF16 R16, R12, R36, RZ ;  /* 0x000000240c10723c */ /* 0x004fe200000418ff */
[----:B------:R-:W-:Y:S02]  /*118f0*/  P2R R7, PR, RZ, 0x20 ;  /* 0x00000020ff077803 */ /* 0x000fe40000000000 */
[----:B------:R-:W-:Y:S02]  /*11900*/  FSEL R90, R90, -INF , !P1 ;  /* 0xff8000005a5a7808 */ /* 0x000fe40004800000 */
[----:B------:R-:W2:Y:S01]  /*11910*/  MUFU.TANH R46, R30 ;  /* 0x0000001e002e7308 */ /* 0x000ea20000002400 */
[----:B------:R-:W-:Y:S02]  /*11920*/  FSEL R106, R106, -INF , !P2 ;  /* 0xff8000006a6a7808 */ /* 0x000fe40005000000 */
[----:B------:R-:W-:-:S02]  /*11930*/  FSEL R107, R107, -INF , !P0 ;  /* 0xff8000006b6b7808 */ /* 0x000fc40004000000 */
[C---:B------:R-:W-:Y:S01]  /*11940*/  ISETP.GE.AND P1, PT, R5.reuse, R4, PT ;  /* 0x000000040500720c */ /* 0x040fe20003f26270 */
[----:B------:R-:W-:Y:S01]  /*11950*/  FMUL.FTZ R24, R24, UR11 ;  /* 0x0000000b18187c20 */ /* 0x000fe20008410000 */
[----:B------:R-:W-:Y:S01]  /*11960*/  ISETP.GE.AND P2, PT, R5, R2, PT ;  /* 0x000000020500720c */ /* 0x000fe20003f46270 */
[----:B------:R1:W-:Y:S01]  /*11970*/  MUFU.TANH R162, R31 ;  /* 0x0000001f00a27308 */ /* 0x0003e20000002400 */
[----:B------:R-:W-:Y:S01]  /*11980*/  FSEL R110, R110, -INF , !P4 ;  /* 0xff8000006e6e7808 */ /* 0x000fe20006000000 */
[----:B------:R-:W-:Y:S01]  /*11990*/  VIADD R5, R0, 0xfffffe28 ;  /* 0xfffffe2800057836 */ /* 0x000fe20000000000 */
[C---:B------:R-:W-:Y:S01]  /*119a0*/  ISETP.GE.AND P5, PT, R6.reuse, R4, PT ;  /* 0x000000040600720c */ /* 0x040fe20003fa6270 */
[----:B------:R-:W-:Y:S01]  /*119b0*/  FMUL.FTZ R25, R25, UR11 ;  /* 0x0000000b19197c20 */ /* 0x000fe20008410000 */
[----:B------:R-:W-:Y:S01]  /*119c0*/  ISETP.GE.AND P0, PT, R6, R2, PT ;  /* 0x000000020600720c */ /* 0x000fe20003f06270 */
[----:B------:R-:W-:Y:S01]  /*119d0*/  VIADD R6, R0, 0xfffffe29 ;  /* 0xfffffe2900067836 */ /* 0x000fe20000000000 */
[----:B------:R-:W-:Y:S01]  /*119e0*/  ISETP.NE.AND P4, PT, R7, RZ, PT ;  /* 0x000000ff0700720c */ /* 0x000fe20003f85270 */
[----:B------:R-:W-:Y:S01]  /*119f0*/  FMUL.FTZ R26, R26, UR11 ;  /* 0x0000000b1a1a7c20 */ /* 0x000fe20008410000 */
[----:B------:R-:W-:Y:S01]  /*11a00*/  FSEL R89, R89, -INF , !P3 ;  /* 0xff80000059597808 */ /* 0x000fe20005800000 */
[----:B------:R-:W-:Y:S01]  /*11a10*/  FMUL.FTZ R27, R27, UR11 ;  /* 0x0000000b1b1b7c20 */ /* 0x000fe20008410000 */
[----:B------:R-:W-:Y:S01]  /*11a20*/  FSEL R87, R87, -INF , !P4 ;  /* 0xff80000057577808 */ /* 0x000fe20006000000 */
[----:B------:R-:W2:Y:S01]  /*11a30*/  MUFU.TANH R157, R24 ;  /* 0x00000018009d7308 */ /* 0x000ea20000002400 */
[----:B------:R-:W-:-:S02]  /*11a40*/  ISETP.GE.AND P3, PT, R5, R4, PT ;  /* 0x000000040500720c */ /* 0x000fc40003f66270 */
[----:B------:R-:W-:Y:S01]  /*11a50*/  ISETP.GE.AND P4, PT, R5, R2, PT ;  /* 0x000000020500720c */ /* 0x000fe20003f86270 */
[----:B------:R-:W-:Y:S01]  /*11a60*/  VIADD R5, R0, 0xfffffe30 ;  /* 0xfffffe3000057836 */ /* 0x000fe20000000000 */
[----:B-1----:R-:W-:Y:S01]  /*11a70*/  HMMA.16816.F32.BF16 R28, R8, R40, R16 ;  /* 0x00000028081c723c */ /* 0x002fe20000041810 */
[----:B------:R-:W-:Y:S02]  /*11a80*/  FSEL R113, R113, -INF , !P6 ;  /* 0xff80000071717808 */ /* 0x000fe40007000000 */
[----:B------:R-:W-:Y:S01]  /*11a90*/  ISETP.GE.AND P6, PT, R6, R4, PT ;  /* 0x000000040600720c */ /* 0x000fe20003fc6270 */
[----:B------:R-:W-:Y:S01]  /*11aa0*/  MUFU.TANH R126, R25 ;  /* 0x00000019007e7308 */ /* 0x000fe20000002400 */
[----:B------:R-:W-:Y:S02]  /*11ab0*/  FSEL R86, R86, -INF , !P5 ;  /* 0xff80000056567808 */ /* 0x000fe40006800000 */
[----:B------:R-:W-:Y:S01]  /*11ac0*/  P2R R7, PR, RZ, 0x40 ;  /* 0x00000040ff077803 */ /* 0x000fe20000000000 */
[----:B------:R-:W-:Y:S01]  /*11ad0*/  HMMA.16816.F32.BF16 R16, R12, R38, RZ ;  /* 0x000000260c10723c */ /* 0x000fe200000418ff */
[----:B------:R-:W1:Y:S01]  /*11ae0*/  LDSM.16.M88.4 R36, [R165+0x4000] ;  /* 0x00400000a524783b */ /* 0x000e620000000200 */
[----:B------:R-:W-:-:S02]  /*11af0*/  FSEL R117, R117, -INF , !P0 ;  /* 0xff80000075757808 */ /* 0x000fc40004000000 */
[C---:B------:R-:W-:Y:S01]  /*11b00*/  ISETP.GE.AND P5, PT, R5.reuse, R4, PT ;  /* 0x000000040500720c */ /* 0x040fe20003fa6270 */
[----:B------:R-:W2:Y:S01]  /*11b10*/  MUFU.TANH R45, R26 ;  /* 0x0000001a002d7308 */ /* 0x000ea20000002400 */
[-C--:B------:R-:W-:Y:S01]  /*11b20*/  ISETP.GE.AND P0, PT, R5, R2.reuse, PT ;  /* 0x000000020500720c */ /* 0x080fe20003f06270 */
[----:B------:R-:W-:Y:S01]  /*11b30*/  VIADD R5, R0, 0xfffffe31 ;  /* 0xfffffe3100057836 */ /* 0x000fe20000000000 */
[----:B------:R-:W-:Y:S02]  /*11b40*/  FSEL R118, R118, -INF , !P4 ;  /* 0xff80000076767808 */ /* 0x000fe40006000000 */
[----:B------:R-:W-:Y:S01]  /*11b50*/  ISETP.NE.AND P4, PT, R7, RZ, PT ;  /* 0x000000ff0700720c */ /* 0x000fe20003f85270 */
[----:B------:R-:W-:Y:S01]  /*11b60*/  VIADD R7, R0, 0xfffffe39 ;  /* 0xfffffe3900077836 */ /* 0x000fe20000000000 */
[----:B------:R-:W-:Y:S01]  /*11b70*/  ISETP.GE.AND P6, PT, R6, R2, PT ;  /* 0x000000020600720c */ /* 0x000fe20003fc6270 */
[----:B------:R3:W-:Y:S01]  /*11b80*/  MUFU.TANH R121, R27 ;  /* 0x0000001b00797308 */ /* 0x0007e20000002400 */
[----:B------:R-:W-:Y:S01]  /*11b90*/  FSEL R85, R85, -INF , !P1 ;  /* 0xff80000055557808 */ /* 0x000fe20004800000 */
[----:B------:R-:W-:Y:S01]  /*11ba0*/  FMUL.FTZ R28, R28, UR11 ;  /* 0x0000000b1c1c7c20 */ /* 0x000fe20008410000 */
[----:B------:R-:W-:Y:S01]  /*11bb0*/  FSEL R119, R119, -INF , !P2 ;  /* 0xff80000077777808 */ /* 0x000fe20005000000 */
[----:B------:R-:W-:Y:S01]  /*11bc0*/  FMUL.FTZ R29, R29, UR11 ;  /* 0x0000000b1d1d7c20 */ /* 0x000fe20008410000 */
[C---:B------:R-:W-:Y:S01]  /*11bd0*/  ISETP.GE.AND P1, PT, R5.reuse, R4, PT ;  /* 0x000000040500720c */ /* 0x040fe20003f26270 */
[----:B------:R-:W-:Y:S01]  /*11be0*/  FMUL.FTZ R30, R30, UR11 ;  /* 0x0000000b1e1e7c20 */ /* 0x000fe20008410000 */
[----:B------:R-:W-:Y:S01]  /*11bf0*/  ISETP.GE.AND P2, PT, R5, R2, PT ;  /* 0x000000020500720c */ /* 0x000fe20003f46270 */
[----:B------:R-:W-:Y:S01]  /*11c00*/  VIADD R5, R0, 0xfffffe38 ;  /* 0xfffffe3800057836 */ /* 0x000fe20000000000 */
[----:B------:R-:W-:Y:S01]  /*11c10*/  FSEL R120, R120, -INF , !P6 ;  /* 0xff80000078787808 */ /* 0x000fe20007000000 */
[----:B------:R-:W-:Y:S01]  /*11c20*/  FMUL.FTZ R31, R31, UR11 ;  /* 0x0000000b1f1f7c20 */ /* 0x000fe20008410000 */
[----:B------:R-:W-:Y:S01]  /*11c30*/  ISETP.GE.AND P6, PT, R7, R4, PT ;  /* 0x000000040700720c */ /* 0x000fe20003fc6270 */
[----:B------:R-:W-:Y:S01]  /*11c40*/  MUFU.TANH R116, R28 ;  /* 0x0000001c00747308 */ /* 0x000fe20000002400 */
[----:B------:R-:W-:-:S02]  /*11c50*/  FSEL R83, R83, -INF , !P3 ;  /* 0xff80000053537808 */ /* 0x000fc40005800000 */
[----:B------:R-:W-:Y:S01]  /*11c60*/  FSEL R81, R81, -INF , !P4 ;  /* 0xff80000051517808 */ /* 0x000fe20006000000 */
[----:B---3--:R-:W-:Y:S01]  /*11c70*/  HMMA.16816.F32.BF16 R24, R8, R42, R16 ;  /* 0x0000002a0818723c */ /* 0x008fe20000041810 */
[----:B------:R-:W3:Y:S01]  /*11c80*/  LDSM.16.M88.4 R40, [R164+0x4400] ;  /* 0x00440000a428783b */ /* 0x000ee20000000200 */
[C---:B------:R-:W-:Y:S02]  /*11c90*/  ISETP.GE.AND P3, PT, R5.reuse, R4, PT ;  /* 0x000000040500720c */ /* 0x040fe40003f66270 */
[----:B------:R-:W-:Y:S01]  /*11ca0*/  MUFU.TANH R115, R29 ;  /* 0x0000001d00737308 */ /* 0x000fe20000002400 */
[----:B------:R-:W-:Y:S01]  /*11cb0*/  ISETP.GE.AND P4, PT, R5, R2, PT ;  /* 0x000000020500720c */ /* 0x000fe20003f86270 */
[----:B------:R-:W-:Y:S01]  /*11cc0*/  VIADD R5, R0, 0xfffffe40 ;  /* 0xfffffe4000057836 */ /* 0x000fe20000000000 */
[----:B------:R-:W-:Y:S01]  /*11cd0*/  P2R R6, PR, RZ, 0x40 ;  /* 0x00000040ff067803 */ /* 0x000fe20000000000 */
[----:B-----5:R-:W-:Y:S01]  /*11ce0*/  HMMA.16816.F32.BF16 R16, R12, R32, RZ ;  /* 0x000000200c10723c */ /* 0x020fe200000418ff */
[----:B------:R-:W-:-:S02]  /*11cf0*/  FSEL R125, R125, -INF , !P4 ;  /* 0xff8000007d7d7808 */ /* 0x000fc40006000000 */
[----:B------:R-:W-:Y:S01]  /*11d00*/  FSEL R80, R80, -INF , !P5 ;  /* 0xff80000050507808 */ /* 0x000fe20006800000 */
[----:B------:R-:W-:Y:S01]  /*11d10*/  MUFU.TANH R112, R30 ;  /* 0x0000001e00707308 */ /* 0x000fe20000002400 */
[----:B------:R-:W-:Y:S02]  /*11d20*/  FSEL R122, R122, -INF , !P0 ;  /* 0xff8000007a7a7808 */ /* 0x000fe40004000000 */
[----:B------:R-:W-:Y:S01]  /*11d30*/  ISETP.NE.AND P4, PT, R6, RZ, PT ;  /* 0x000000ff0600720c */ /* 0x000fe20003f85270 */
[C---:B------:R-:W-:Y:S01]  /*11d40*/  VIADD R6, R0.reuse, 0xfffffe49 ;  /* 0xfffffe4900067836 */ /* 0x040fe20000000000 */
[----:B------:R-:W-:Y:S01]  /*11d50*/  ISETP.GE.AND P6, PT, R7, R2, PT ;  /* 0x000000020700720c */ /* 0x000fe20003fc6270 */
[C---:B------:R-:W-:Y:S01]  /*11d60*/  VIADD R7, R0.reuse, 0xfffffe48 ;  /* 0xfffffe4800077836 */ /* 0x040fe20000000000 */
[C---:B------:R-:W-:Y:S01]  /*11d70*/  ISETP.GE.AND P5, PT, R5.reuse, R4, PT ;  /* 0x000000040500720c */ /* 0x040fe20003fa6270 */
[----:B------:R1:W-:Y:S01]  /*11d80*/  MUFU.TANH R114, R31 ;  /* 0x0000001f00727308 */ /* 0x0003e20000002400 */
[----:B------:R-:W-:Y:S01]  /*11d90*/  ISETP.GE.AND P0, PT, R5, R2, PT ;  /* 0x000000020500720c */ /* 0x000fe20003f06270 */
[----:B------:R-:W-:Y:S01]  /*11da0*/  VIADD R5, R0, 0xfffffe41 ;  /* 0xfffffe4100057836 */ /* 0x000fe20000000000 */
[----:B------:R-:W-:Y:S01]  /*11db0*/  FSEL R124, R124, -INF , !P6 ;  /* 0xff8000007c7c7808 */ /* 0x000fe20007000000 */
[----:B------:R-:W-:Y:S01]  /*11dc0*/  FMUL.FTZ R24, R24, UR11 ;  /* 0x0000000b18187c20 */ /* 0x000fe20008410000 */
[----:B------:R-:W-:Y:S01]  /*11dd0*/  FSEL R79, R79, -INF , !P1 ;  /* 0xff8000004f4f7808 */ /* 0x000fe20004800000 */
[----:B------:R-:W-:Y:S01]  /*11de0*/  FMUL.FTZ R25, R25, UR11 ;  /* 0x0000000b19197c20 */ /* 0x000fe20008410000 */
[----:B------:R-:W-:Y:S01]  /*11df0*/  FSEL R123, R123, -INF , !P2 ;  /* 0xff8000007b7b7808 */ /* 0x000fe20005000000 */
[----:B------:R-:W-:Y:S01]  /*11e00*/  FMUL.FTZ R26, R26, UR11 ;  /* 0x0000000b1a1a7c20 */ /* 0x000fe20008410000 */
[-C--:B------:R-:W-:Y:S01]  /*11e10*/  ISETP.GE.AND P6, PT, R6, R4.reuse, PT ;  /* 0x000000040600720c */ /* 0x080fe20003fc6270 */
[----:B------:R-:W-:Y:S01]  /*11e20*/  FMUL.FTZ R27, R27, UR11 ;  /* 0x0000000b1b1b7c20 */ /* 0x000fe20008410000 */
[C---:B------:R-:W-:Y:S01]  /*11e30*/  ISETP.GE.AND P1, PT, R5.reuse, R4, PT ;  /* 0x000000040500720c */ /* 0x040fe20003f26270 */
[----:B------:R-:W5:Y:S01]  /*11e40*/  MUFU.TANH R111, R24 ;  /* 0x00000018006f7308 */ /* 0x000f620000002400 */
[----:B------:R-:W-:Y:S01]  /*11e50*/  ISETP.GE.AND P2, PT, R5, R2, PT ;  /* 0x000000020500720c */ /* 0x000fe20003f46270 */
[----:B------:R-:W-:Y:S01]  /*11e60*/  VIADD R5, R0, 0xfffffe50 ;  /* 0xfffffe5000057836 */ /* 0x000fe20000000000 */
[----:B------:R-:W-:-:S02]  /*11e70*/  FSEL R78, R78, -INF , !P3 ;  /* 0xff8000004e4e7808 */ /* 0x000fc40005800000 */
[----:B------:R-:W-:Y:S01]  /*11e80*/  FSEL R76, R76, -INF , !P4 ;  /* 0xff8000004c4c7808 */ /* 0x000fe20006000000 */
[----:B-1----:R-:W-:Y:S01]  /*11e90*/  HMMA.16816.F32.BF16 R28, R8, R36, R16 ;  /* 0x00000024081c723c */ /* 0x002fe20000041810 */
[C---:B------:R-:W-:Y:S01]  /*11ea0*/  ISETP.GE.AND P3, PT, R7.reuse, R4, PT ;  /* 0x000000040700720c */ /* 0x040fe20003f66270 */
[----:B------:R-:W-:Y:S01]  /*11eb0*/  MUFU.TANH R103, R25 ;  /* 0x0000001900677308 */ /* 0x000fe20000002400 */
[-C--:B------:R-:W-:Y:S02]  /*11ec0*/  ISETP.GE.AND P4, PT, R7, R2.reuse, PT ;  /* 0x000000020700720c */ /* 0x080fe40003f86270 */
[----:B------:R-:W-:Y:S02]  /*11ed0*/  P2R R7, PR, RZ, 0x40 ;  /* 0x00000040ff077803 */ /* 0x000fe40000000000 */
[----:B------:R-:W-:Y:S01]  /*11ee0*/  ISETP.GE.AND P6, PT, R6, R2, PT ;  /* 0x000000020600720c */ /* 0x000fe20003fc6270 */
[C---:B------:R-:W-:Y:S01]  /*11ef0*/  VIADD R6, R0.reuse, 0xfffffe59 ;  /* 0xfffffe5900067836 */ /* 0x040fe20000000000 */
[----:B------:R-:W-:Y:S01]  /*11f00*/  FSEL R75, R75, -INF , !P5 ;  /* 0xff8000004b4b7808 */ /* 0x000fe20006800000 */
[----:B------:R-:W-:Y:S01]  /*11f10*/  HMMA.16816.F32.BF16 R16, R12, R34, RZ ;  /* 0x000000220c10723c */ /* 0x000fe200000418ff */
[----:B------:R-:W-:Y:S01]  /*11f20*/  FSEL R127, R127, -INF , !P0 ;  /* 0xff8000007f7f7808 */ /* 0x000fe20004000000 */
[----:B------:R-:W1:Y:S01]  /*11f30*/  LDSM.16.M88.4 R32, [R165+0x4400] ;  /* 0x00440000a520783b */ /* 0x000e620000000200 */
[C---:B------:R-:W-:Y:S01]  /*11f40*/  ISETP.GE.AND P5, PT, R5.reuse, R4, PT ;  /* 0x000000040500720c */ /* 0x040fe20003fa6270 */
[----:B------:R-:W5:Y:S01]  /*11f50*/  MUFU.TANH R23, R26 ;  /* 0x0000001a00177308 */ /* 0x000f620000002400 */
[----:B------:R-:W-:Y:S01]  /*11f60*/  ISETP.GE.AND P0, PT, R5, R2, PT ;  /* 0x000000020500720c */ /* 0x000fe20003f06270 */
[----:B------:R-:W-:Y:S01]  /*11f70*/  VIADD R5, R0, 0xfffffe51 ;  /* 0xfffffe5100057836 */ /* 0x000fe20000000000 */
[----:B------:R-:W-:-:S02]  /*11f80*/  FSEL R132, R132, -INF , !P6 ;  /* 0xff80000084847808 */ /* 0x000fc40007000000 */
[-C--:B------:R-:W-:Y:S01]  /*11f90*/  ISETP.GE.AND P6, PT, R6, R4.reuse, PT ;  /* 0x000000040600720c */ /* 0x080fe20003fc6270 */
        /* <DEDUP_REMOVED lines=11> */
[----:B------:R-:W-:Y:S01]  /*12050*/  ISETP.NE.AND P4, PT, R7, RZ, PT ;  /* 0x000000ff0700720c */ /* 0x000fe20003f85270 */
[----:B------:R-:W5:Y:S01]  /*12060*/  MUFU.TANH R101, R28 ;  /* 0x0000001c00657308 */ /* 0x000f620000002400 */
[----:B------:R-:W-:-:S02]  /*12070*/  P2R R7, PR, RZ, 0x40 ;  /* 0x00000040ff077803 */ /* 0x000fc40000000000 */
[----:B------:R-:W-:Y:S01]  /*12080*/  ISETP.GE.AND P6, PT, R6, R2, PT ;  /* 0x000000020600720c */ /* 0x000fe20003fc6270 */
[----:B------:R-:W-:Y:S01]  /*12090*/  VIADD R6, R0, 0xfffffe61 ;  /* 0xfffffe6100067836 */ /* 0x000fe20000000000 */
[----:B------:R-:W-:Y:S02]  /*120a0*/  FSEL R72, R72, -INF , !P3 ;  /* 0xff80000048487808 */ /* 0x000fe40005800000 */
[----:B------:R-:W-:Y:S01]  /*120b0*/  FSEL R71, R71, -INF , !P4 ;  /* 0xff80000047477808 */ /* 0x000fe20006000000 */
[----:B----4-:R-:W-:Y:S01]  /*120c0*/  HMMA.16816.F32.BF16 R24, R8, R38, R16 ;  /* 0x000000260818723c */ /* 0x010fe20000041810 */
[C---:B------:R-:W-:Y:S01]  /*120d0*/  ISETP.GE.AND P3, PT, R5.reuse, R4, PT ;  /* 0x000000040500720c */ /* 0x040fe20003f66270 */
[----:B------:R-:W4:Y:S01]  /*120e0*/  LDSM.16.M88.4 R36, [R164+0x4800] ;  /* 0x00480000a424783b */ /* 0x000f220000000200 */
[----:B------:R-:W-:Y:S01]  /*120f0*/  ISETP.GE.AND P4, PT, R5, R2, PT ;  /* 0x000000020500720c */ /* 0x000fe20003f86270 */
[----:B------:R-:W-:Y:S01]  /*12100*/  VIADD R5, R0, 0xfffffe60 ;  /* 0xfffffe6000057836 */ /* 0x000fe20000000000 */
[----:B------:R-:W-:Y:S01]  /*12110*/  FSEL R69, R69, -INF , !P1 ;  /* 0xff80000045457808 */ /* 0x000fe20004800000 */
[----:B------:R-:W-:Y:S01]  /*12120*/  MUFU.TANH R22, R29 ;  /* 0x0000001d00167308 */ /* 0x000fe20000002400 */
[----:B------:R-:W-:Y:S01]  /*12130*/  FSEL R153, R153, -INF , !P2 ;  /* 0xff80000099997808 */ /* 0x000fe20005000000 */
[----:B---3--:R-:W-:Y:S01]  /*12140*/  HMMA.16816.F32.BF16 R16, R12, R40, RZ ;  /* 0x000000280c10723c */ /* 0x008fe200000418ff */
[----:B------:R-:W-:-:S02]  /*12150*/  ISETP.GE.AND P1, PT, R6, R4, PT ;  /* 0x000000040600720c */ /* 0x000fc40003f26270 */
[----:B------:R-:W-:Y:S01]  /*12160*/  ISETP.GE.AND P2, PT, R6, R2, PT ;  /* 0x000000020600720c */ /* 0x000fe20003f46270 */
[----:B------:R-:W-:Y:S01]  /*12170*/  VIADD R6, R0, 0xfffffe69 ;  /* 0xfffffe6900067836 */ /* 0x000fe20000000000 */
[----:B------:R-:W-:Y:S01]  /*12180*/  FSEL R70, R70, -INF , !P5 ;  /* 0xff80000046467808 */ /* 0x000fe20006800000 */
[----:B------:R-:W3:Y:S01]  /*12190*/  MUFU.TANH R21, R30 ;  /* 0x0000001e00157308 */ /* 0x000ee20000002400 */
[----:B------:R-:W-:Y:S02]  /*121a0*/  FSEL R133, R133, -INF , !P0 ;  /* 0xff80000085857808 */ /* 0x000fe40004000000 */
[C---:B------:R-:W-:Y:S02]  /*121b0*/  ISETP.GE.AND P5, PT, R5.reuse, R4, PT ;  /* 0x000000040500720c */ /* 0x040fe40003fa6270 */
[----:B------:R-:W-:Y:S01]  /*121c0*/  ISETP.GE.AND P0, PT, R5, R2, PT ;  /* 0x000000020500720c */ /* 0x000fe20003f06270 */
[C---:B------:R-:W-:Y:S01]  /*121d0*/  VIADD R5, R0.reuse, 0xfffffe68 ;  /* 0xfffffe6800057836 */ /* 0x040fe20000000000 */
[----:B------:R-:W-:Y:S01]  /*121e0*/  FSEL R155, R155, -INF , !P4 ;  /* 0xff8000009b9b7808 */ /* 0x000fe20006000000 */
[----:B------:R1:W-:Y:S01]  /*121f0*/  MUFU.TANH R100, R31 ;  /* 0x0000001f00647308 */ /* 0x0003e20000002400 */
[----:B------:R-:W-:Y:S01]  /*12200*/  ISETP.NE.AND P4, PT, R7, RZ, PT ;  /* 0x000000ff0700720c */ /* 0x000fe20003f85270 */
[----:B------:R-:W-:Y:S01]  /*12210*/  VIADD R7, R0, 0xfffffe70 ;  /* 0xfffffe7000077836 */ /* 0x000fe20000000000 */
[----:B------:R-:W-:Y:S01]  /*12220*/  FSEL R154, R154, -INF , !P6 ;  /* 0xff8000009a9a7808 */ /* 0x000fe20007000000 */
[----:B------:R-:W-:Y:S01]  /*12230*/  FMUL.FTZ R24, R24, UR11 ;  /* 0x0000000b18187c20 */ /* 0x000fe20008410000 */
[-C--:B------:R-:W-:Y:S01]  /*12240*/  ISETP.GE.AND P6, PT, R6, R4.reuse, PT ;  /* 0x000000040600720c */ /* 0x080fe20003fc6270 */
[----:B------:R-:W-:Y:S01]  /*12250*/  FMUL.FTZ R25, R25, UR11 ;  /* 0x0000000b19197c20 */ /* 0x000fe20008410000 */
[----:B------:R-:W-:Y:S01]  /*12260*/  FSEL R68, R68, -INF , !P3 ;  /* 0xff80000044447808 */ /* 0x000fe20005800000 */
[----:B------:R-:W-:Y:S01]  /*12270*/  FMUL.FTZ R26, R26, UR11 ;  /* 0x0000000b1a1a7c20 */ /* 0x000fe20008410000 */
[----:B------:R-:W-:Y:S01]  /*12280*/  FSEL R67, R67, -INF , !P4 ;  /* 0xff80000043437808 */ /* 0x000fe20006000000 */
[----:B------:R-:W-:Y:S01]  /*12290*/  FMUL.FTZ R27, R27, UR11 ;  /* 0x0000000b1b1b7c20 */ /* 0x000fe20008410000 */
[C---:B------:R-:W-:Y:S01]  /*122a0*/  ISETP.GE.AND P3, PT, R5.reuse, R4, PT ;  /* 0x000000040500720c */ /* 0x040fe20003f66270 */
[----:B------:R-:W3:Y:S01]  /*122b0*/  MUFU.TANH R99, R24 ;  /* 0x0000001800637308 */ /* 0x000ee20000002400 */
[----:B------:R-:W-:-:S02]  /*122c0*/  ISETP.GE.AND P4, PT, R5, R2, PT ;  /* 0x000000020500720c */ /* 0x000fc40003f86270 */
[----:B------:R-:W-:Y:S02]  /*122d0*/  P2R R5, PR, RZ, 0x40 ;  /* 0x00000040ff057803 */ /* 0x000fe40000000000 */
[----:B------:R-:W-:Y:S01]  /*122e0*/  ISETP.GE.AND P6, PT, R6, R2, PT ;  /* 0x000000020600720c */ /* 0x000fe20003fc6270 */
[C---:B------:R-:W-:Y:S01]  /*122f0*/  VIADD R6, R0.reuse, 0xfffffe71 ;  /* 0xfffffe7100067836 */ /* 0x040fe20000000000 */
[----:B------:R-:W-:Y:S01]  /*12300*/  FSEL R159, R159, -INF , !P4 ;  /* 0xff8000009f9f7808 */ /* 0x000fe20006000000 */
[----:B-1----:R-:W-:Y:S01]  /*12310*/  HMMA.16816.F32.BF16 R28, R8, R32, R16 ;  /* 0x00000020081c723c */ /* 0x002fe20000041810 */
[----:B------:R-:W-:Y:S01]  /*12320*/  ISETP.NE.AND P4, PT, R5, RZ, PT ;  /* 0x000000ff0500720c */ /* 0x000fe20003f85270 */
[----:B------:R-:W-:Y:S01]  /*12330*/  VIADD R5, R0, 0xfffffe79 ;  /* 0xfffffe7900057836 */ /* 0x000fe20000000000 */
[----:B------:R-:W-:Y:S01]  /*12340*/  FSEL R65, R65, -INF , !P1 ;  /* 0xff80000041417808 */ /* 0x000fe20004800000 */
[----:B------:R-:W1:Y:S01]  /*12350*/  MUFU.TANH R98, R25 ;  /* 0x0000001900627308 */ /* 0x000e620000002400 */
[----:B------:R-:W-:-:S02]  /*12360*/  FSEL R160, R160, -INF , !P2 ;  /* 0xff800000a0a07808 */ /* 0x000fc40005000000 */
[C---:B------:R-:W-:Y:S01]  /*12370*/  ISETP.GE.AND P1, PT, R6.reuse, R4, PT ;  /* 0x000000040600720c */ /* 0x040fe20003f26270 */
[----:B------:R-:W-:Y:S01]  /*12380*/  HMMA.16816.F32.BF16 R16, R12, R42, RZ ;  /* 0x0000002a0c10723c */ /* 0x000fe200000418ff */
[----:B------:R-:W-:Y:S01]  /*12390*/  ISETP.GE.AND P2, PT, R6, R2, PT ;  /* 0x000000020600720c */ /* 0x000fe20003f46270 */
[----:B------:R-:W-:Y:S01]  /*123a0*/  VIADD R6, R0, 0xfffffe78 ;  /* 0xfffffe7800067836 */ /* 0x000fe20000000000 */
[----:B------:R-:W-:Y:S01]  /*123b0*/  FSEL R158, R158, -INF , !P6 ;  /* 0xff8000009e9e7808 */ /* 0x000fe20007000000 */
[----:B------:R-:W2:Y:S01]  /*123c0*/  LDSM.16.M88.4 R40, [R165+0x4800] ;  /* 0x00480000a528783b */ /* 0x000ea20000000200 */
[----:B------:R-:W-:Y:S01]  /*123d0*/  ISETP.GE.AND P6, PT, R5, R4, PT ;  /* 0x000000040500720c */ /* 0x000fe20003fc6270 */
[----:B------:R-:W-:Y:S01]  /*123e0*/  MUFU.TANH R97, R26 ;  /* 0x0000001a00617308 */ /* 0x000fe20000002400 */
[----:B------:R-:W-:Y:S02]  /*123f0*/  FSEL R66, R66, -INF , !P5 ;  /* 0xff80000042427808 */ /* 0x000fe40006800000 */
[----:B------:R-:W-:-:S02]  /*12400*/  FSEL R156, R156, -INF , !P0 ;  /* 0xff8000009c9c7808 */ /* 0x000fc40004000000 */
[C---:B------:R-:W-:Y:S01]  /*12410*/  ISETP.GE.AND P5, PT, R7.reuse, R4, PT ;  /* 0x000000040700720c */ /* 0x040fe20003fa6270 */
[----:B------:R-:W-:Y:S01]  /*12420*/  FMUL.FTZ R28, R28, UR11 ;  /* 0x0000000b1c1c7c20 */ /* 0x000fe20008410000 */
[----:B------:R-:W-:Y:S01]  /*12430*/  ISETP.GE.AND P0, PT, R7, R2, PT ;  /* 0x000000020700720c */ /* 0x000fe20003f06270 */
[----:B------:R-:W-:Y:S01]  /*12440*/  VIADD R7, R0, 0xfffffe80 ;  /* 0xfffffe8000077836 */ /* 0x000fe20000000000 */
[----:B------:R-:W-:Y:S01]  /*12450*/  FSEL R64, R64, -INF , !P3 ;  /* 0xff80000040407808 */ /* 0x000fe20005800000 */
[----:B------:R5:W1:Y:S01]  /*12460*/  MUFU.TANH R91, R27 ;  /* 0x0000001b005b7308 */ /* 0x000a620000002400 */
[----:B------:R-:W-:Y:S01]  /*12470*/  FSEL R63, R63, -INF , !P4 ;  /* 0xff8000003f3f7808 */ /* 0x000fe20006000000 */
[----:B------:R-:W-:Y:S01]  /*12480*/  FMUL.FTZ R29, R29, UR11 ;  /* 0x0000000b1d1d7c20 */ /* 0x000fe20008410000 */
[----:B------:R-:W-:Y:S01]  /*12490*/  ISETP.GE.AND P3, PT, R6, R4, PT ;  /* 0x000000040600720c */ /* 0x000fe20003f66270 */
[----:B------:R-:W-:Y:S01]  /*124a0*/  FMUL.FTZ R30, R30, UR11 ;  /* 0x0000000b1e1e7c20 */ /* 0x000fe20008410000 */
[-C--:B------:R-:W-:Y:S01]  /*124b0*/  ISETP.GE.AND P4, PT, R6, R2.reuse, PT ;  /* 0x000000020600720c */ /* 0x080fe20003f86270 */
[----:B------:R-:W-:Y:S01]  /*124c0*/  FMUL.FTZ R31, R31, UR11 ;  /* 0x0000000b1f1f7c20 */ /* 0x000fe20008410000 */
[----:B------:R-:W-:Y:S01]  /*124d0*/  P2R R6, PR, RZ, 0x40 ;  /* 0x00000040ff067803 */ /* 0x000fe20000000000 */
[----:B------:R-:W-:Y:S01]  /*124e0*/  MUFU.TANH R88, R28 ;  /* 0x0000001c00587308 */ /* 0x000fe20000002400 */
[----:B------:R-:W-:Y:S01]  /*124f0*/  ISETP.GE.AND P6, PT, R5, R2, PT ;  /* 0x000000020500720c */ /* 0x000fe20003fc6270 */
[----:B------:R-:W-:Y:S01]  /*12500*/  VIADD R5, R0, 0xfffffe81 ;  /* 0xfffffe8100057836 */ /* 0x000fe20000000000 */
[----:B------:R-:W-:-:S02]  /*12510*/  FSEL R61, R61, -INF , !P5 ;  /* 0xff8000003d3d7808 */ /* 0x000fc40006800000 */
[----:B------:R-:W-:Y:S02]  /*12520*/  FSEL R161, R161, -INF , !P0 ;  /* 0xff800000a1a17808 */ /* 0x000fe40004000000 */
[C---:B------:R-:W-:Y:S01]  /*12530*/  ISETP.GE.AND P5, PT, R7.reuse, R4, PT ;  /* 0x000000040700720c */ /* 0x040fe20003fa6270 */
[----:B------:R-:W-:Y:S01]  /*12540*/  MUFU.TANH R84, R29 ;  /* 0x0000001d00547308 */ /* 0x000fe20000002400 */
[----:B------:R-:W-:Y:S01]  /*12550*/  ISETP.GE.AND P0, PT, R7, R2, PT ;  /* 0x000000020700720c */ /* 0x000fe20003f06270 */
[----:B------:R-:W-:Y:S01]  /*12560*/  VIADD R7, R0, 0xfffffe89 ;  /* 0xfffffe8900077836 */ /* 0x000fe20000000000 */
[----:B------:R-:W-:Y:S01]  /*12570*/  FSEL R60, R60, -INF , !P1 ;  /* 0xff8000003c3c7808 */ /* 0x000fe20004800000 */
[----:B-----5:R-:W-:Y:S01]  /*12580*/  HMMA.16816.F32.BF16 R24, R8, R34, R16 ;  /* 0x000000220818723c */ /* 0x020fe20000041810 */
[----:B------:R-:W-:Y:S01]  /*12590*/  FSEL R169, R169, -INF , !P2 ;  /* 0xff800000a9a97808 */ /* 0x000fe20005000000 */
[----:B------:R-:W5:Y:S01]  /*125a0*/  LDSM.16.M88.4 R32, [R164+0x4c00] ;  /* 0x004c0000a420783b */ /* 0x000f620000000200 */
[C---:B------:R-:W-:Y:S01]  /*125b0*/  ISETP.GE.AND P1, PT, R5.reuse, R4, PT ;  /* 0x000000040500720c */ /* 0x040fe20003f26270 */
[----:B------:R-:W1:Y:S01]  /*125c0*/  MUFU.TANH R77, R30 ;  /* 0x0000001e004d7308 */ /* 0x000e620000002400 */
[----:B------:R-:W-:Y:S01]  /*125d0*/  ISETP.GE.AND P2, PT, R5, R2, PT ;  /* 0x000000020500720c */ /* 0x000fe20003f46270 */
[----:B------:R-:W-:Y:S01]  /*125e0*/  VIADD R5, R0, 0xfffffe88 ;  /* 0xfffffe8800057836 */ /* 0x000fe20000000000 */
[----:B------:R-:W-:Y:S01]  /*125f0*/  FSEL R163, R163, -INF , !P4 ;  /* 0xff800000a3a37808 */ /* 0x000fe20006000000 */
[----:B----4-:R-:W-:Y:S01]  /*12600*/  HMMA.16816.F32.BF16 R16, R12, R36, RZ ;  /* 0x000000240c10723c */ /* 0x010fe200000418ff */
[----:B------:R-:W-:Y:S01]  /*12610*/  ISETP.NE.AND P4, PT, R6, RZ, PT ;  /* 0x000000ff0600720c */ /* 0x000fe20003f85270 */
[----:B------:R-:W-:Y:S01]  /*12620*/  VIADD R6, R0, 0xfffffe91 ;  /* 0xfffffe9100067836 */ /* 0x000fe20000000000 */
[----:B------:R-:W-:Y:S01]  /*12630*/  FSEL R168, R168, -INF , !P6 ;  /* 0xff800000a8a87808 */ /* 0x000fe20007000000 */
[----:B------:R2:W-:Y:S01]  /*12640*/  MUFU.TANH R82, R31 ;  /* 0x0000001f00527308 */ /* 0x0005e20000002400 */
[----:B------:R-:W-:-:S02]  /*12650*/  ISETP.GE.AND P6, PT, R7, R4, PT ;  /* 0x000000040700720c */ /* 0x000fc40003fc6270 */
[----:B------:R-:W-:Y:S02]  /*12660*/  FSEL R62, R62, -INF , !P3 ;  /* 0xff8000003e3e7808 */ /* 0x000fe40005800000 */
[----:B------:R-:W-:Y:S02]  /*12670*/  FSEL R59, R59, -INF , !P4 ;  /* 0xff8000003b3b7808 */ /* 0x000fe40006000000 */
[C---:B------:R-:W-:Y:S01]  /*12680*/  ISETP.GE.AND P3, PT, R5.reuse, R4, PT ;  /* 0x000000040500720c */ /* 0x040fe20003f66270 */
[----:B------:R-:W-:Y:S01]  /*12690*/  FMUL.FTZ R24, R24, UR11 ;  /* 0x0000000b18187c20 */ /* 0x000fe20008410000 */
[-C--:B------:R-:W-:Y:S01]  /*126a0*/  ISETP.GE.AND P4, PT, R5, R2.reuse, PT ;  /* 0x000000020500720c */ /* 0x080fe20003f86270 */
[----:B------:R-:W-:Y:S01]  /*126b0*/  FMUL.FTZ R25, R25, UR11 ;  /* 0x0000000b19197c20 */ /* 0x000fe20008410000 */
[----:B------:R-:W-:Y:S01]  /*126c0*/  P2R R5, PR, RZ, 0x40 ;  /* 0x00000040ff057803 */ /* 0x000fe20000000000 */
[----:B------:R-:W-:Y:S01]  /*126d0*/  FMUL.FTZ R26, R26, UR11 ;  /* 0x0000000b1a1a7c20 */ /* 0x000fe20008410000 */
[----:B------:R-:W-:Y:S01]  /*126e0*/  FSEL R172, R172, -INF , !P4 ;  /* 0xff800000acac7808 */ /* 0x000fe20006000000 */
[----:B------:R-:W-:Y:S01]  /*126f0*/  FMUL.FTZ R27, R27, UR11 ;  /* 0x0000000b1b1b7c20 */ /* 0x000fe20008410000 */
[----:B------:R-:W-:Y:S01]  /*12700*/  ISETP.NE.AND P4, PT, R5, RZ, PT ;  /* 0x000000ff0500720c */ /* 0x000fe20003f85270 */
[C---:B------:R-:W-:Y:S01]  /*12710*/  VIADD R5, R0.reuse, 0xfffffe99 ;  /* 0xfffffe9900057836 */ /* 0x040fe20000000000 */
[----:B------:R-:W-:Y:S01]  /*12720*/  ISETP.GE.AND P6, PT, R7, R2, PT ;  /* 0x000000020700720c */ /* 0x000fe20003fc6270 */
[----:B------:R-:W-:Y:S01]  /*12730*/  VIADD R7, R0, 0xfffffe90 ;  /* 0xfffffe9000077836 */ /* 0x000fe20000000000 */
[----:B------:R-:W-:Y:S01]  /*12740*/  FSEL R56, R56, -INF , !P1 ;  /* 0xff80000038387808 */ /* 0x000fe20004800000 */
[----:B--2---:R-:W-:Y:S01]  /*12750*/  HMMA.16816.F32.BF16 R28, R8, R40, R16 ;  /* 0x00000028081c723c */ /* 0x004fe20000041810 */
[----:B------:R-:W-:Y:S01]  /*12760*/  FSEL R173, R173, -INF , !P2 ;  /* 0xff800000adad7808 */ /* 0x000fe20005000000 */
[----:B------:R-:W2:Y:S01]  /*12770*/  MUFU.TANH R73, R24 ;  /* 0x0000001800497308 */ /* 0x000ea20000002400 */
[----:B------:R-:W-:-:S02]  /*12780*/  ISETP.GE.AND P1, PT, R6, R4, PT ;  /* 0x000000040600720c */ /* 0x000fc40003f26270 */
[----:B------:R-:W-:Y:S01]  /*12790*/  ISETP.GE.AND P2, PT, R6, R2, PT ;  /* 0x000000020600720c */ /* 0x000fe20003f46270 */
[----:B------:R-:W-:Y:S01]  /*127a0*/  VIADD R6, R0, 0xfffffe98 ;  /* 0xfffffe9800067836 */ /* 0x000fe20000000000 */
[----:B------:R-:W-:Y:S01]  /*127b0*/  FSEL R171, R171, -INF , !P6 ;  /* 0xff800000abab7808 */ /* 0x000fe20007000000 */
[----:B------:R-:W-:Y:S01]  /*127c0*/  HMMA.16816.F32.BF16 R16, R12, R38, RZ ;  /* 0x000000260c10723c */ /* 0x000fe200000418ff */
[----:B------:R-:W-:Y:S01]  /*127d0*/  ISETP.GE.AND P6, PT, R5, R4, PT ;  /* 0x000000040500720c */ /* 0x000fe20003fc6270 */
[----:B------:R-:W4:Y:S01]  /*127e0*/  LDSM.16.M88.4 R36, [R165+0x4c00] ;  /* 0x004c0000a524783b */ /* 0x000f220000000200 */
[----:B------:R-:W-:Y:S01]  /*127f0*/  FSEL R58, R58, -INF , !P5 ;  /* 0xff8000003a3a7808 */ /* 0x000fe20006800000 */
[----:B------:R-:W-:Y:S01]  /*12800*/  MUFU.TANH R55, R25 ;  /* 0x0000001900377308 */ /* 0x000fe20000002400 */
[----:B------:R-:W-:Y:S01]  /*12810*/  FSEL R170, R170, -INF , !P0 ;  /* 0xff800000aaaa7808 */ /* 0x000fe20004000000 */
[----:B------:R-:W-:-:S04]  /*12820*/  DEPBAR.LE SB0, 0x0 ;  /* 0x000080000000791a */ /* 0x000fc80000000000 */
[----:B------:R-:W-:Y:S01]  /*12830*/  FSEL R57, R57, -INF , !P3 ;  /* 0xff80000039397808 */ /* 0x000fe20005800000 */
[----:B------:R-:W-:Y:S01]  /*12840*/  FMUL.FTZ R28, R28, UR11 ;  /* 0x0000000b1c1c7c20 */ /* 0x000fe20008410000 */
[----:B------:R-:W-:Y:S01]  /*12850*/  FSEL R54, R54, -INF , !P4 ;  /* 0xff80000036367808 */ /* 0x000fe20006000000 */
[----:B------:R-:W-:Y:S01]  /*12860*/  MUFU.TANH R40, R27 ;  /* 0x0000001b00287308 */ /* 0x000fe20000002400 */
[C---:B------:R-:W-:Y:S01]  /*12870*/  ISETP.GE.AND P5, PT, R7.reuse, R4, PT ;  /* 0x000000040700720c */ /* 0x040fe20003fa6270 */
[----:B------:R-:W-:Y:S01]  /*12880*/  FMUL.FTZ R30, R30, UR11 ;  /* 0x0000000b1e1e7c20 */ /* 0x000fe20008410000 */
[----:B------:R-:W-:Y:S01]  /*12890*/  ISETP.GE.AND P0, PT, R7, R2, PT ;  /* 0x000000020700720c */ /* 0x000fe20003f06270 */
[----:B------:R-:W-:Y:S01]  /*128a0*/  VIADD R7, R0, 0xfffffea0 ;  /* 0xfffffea000077836 */ /* 0x000fe20000000000 */
[C---:B------:R-:W-:Y:S01]  /*128b0*/  ISETP.GE.AND P3, PT, R6.reuse, R4, PT ;  /* 0x000000040600720c */ /* 0x040fe20003f66270 */
[----:B------:R-:W-:Y:S01]  /*128c0*/  FMUL.FTZ R29, R29, UR11 ;  /* 0x0000000b1d1d7c20 */ /* 0x000fe20008410000 */
[-C--:B------:R-:W-:Y:S01]  /*128d0*/  ISETP.GE.AND P4, PT, R6, R2.reuse, PT ;  /* 0x000000020600720c */ /* 0x080fe20003f86270 */
[----:B------:R-:W-:Y:S01]  /*128e0*/  MUFU.TANH R28, R28 ;  /* 0x0000001c001c7308 */ /* 0x000fe20000002400 */
[----:B------:R-:W-:Y:S01]  /*128f0*/  P2R R6, PR, RZ, 0x40 ;  /* 0x00000040ff067803 */ /* 0x000fe20000000000 */
[----:B------:R-:W-:Y:S01]  /*12900*/  FMUL.FTZ R31, R31, UR11 ;  /* 0x0000000b1f1f7c20 */ /* 0x000fe20008410000 */
[----:B------:R-:W-:Y:S01]  /*12910*/  ISETP.GE.AND P6, PT, R5, R2, PT ;  /* 0x000000020500720c */ /* 0x000fe20003fc6270 */
[----:B------:R-:W-:Y:S01]  /*12920*/  VIADD R5, R0, 0xfffffea1 ;  /* 0xfffffea100057836 */ /* 0x000fe20000000000 */
[----:B------:R-:W-:-:S02]  /*12930*/  FSEL R52, R52, -INF , !P5 ;  /* 0xff80000034347808 */ /* 0x000fc40006800000 */
[----:B------:R-:W-:Y:S01]  /*12940*/  FSEL R174, R174, -INF , !P0 ;  /* 0xff800000aeae7808 */ /* 0x000fe20004000000 */
[----:B------:R-:W-:Y:S01]  /*12950*/  MUFU.TANH R30, R30 ;  /* 0x0000001e001e7308 */ /* 0x000fe20000002400 */
[----:B------:R-:W-:Y:S02]  /*12960*/  FSEL R177, R49, -INF , !P4 ;  /* 0xff80000031b17808 */ /* 0x000fe40006000000 */
[C---:B------:R-:W-:Y:S02]  /*12970*/  ISETP.GE.AND P5, PT, R7.reuse, R4, PT ;  /* 0x000000040700720c */ /* 0x040fe40003fa6270 */
[----:B------:R-:W-:Y:S01]  /*12980*/  ISETP.GE.AND P0, PT, R7, R2, PT ;  /* 0x000000020700720c */ /* 0x000fe20003f06270 */
[----:B------:R-:W-:Y:S01]  /*12990*/  VIADD R7, R0, 0xfffffea9 ;  /* 0xfffffea900077836 */ /* 0x000fe20000000000 */
[----:B------:R-:W-:Y:S01]  /*129a0*/  ISETP.NE.AND P4, PT, R6, RZ, PT ;  /* 0x000000ff0600720c */ /* 0x000fe20003f85270 */
[----:B------:R-:W-:Y:S01]  /*129b0*/  VIADD R6, R0, 0xfffffeb0 ;  /* 0xfffffeb000067836 */ /* 0x000fe20000000000 */
[----:B------:R-:W-:Y:S01]  /*129c0*/  FSEL R51, R51, -INF , !P1 ;  /* 0xff80000033337808 */ /* 0x000fe20004800000 */
[----:B------:R-:W-:Y:S01]  /*129d0*/  MUFU.TANH R29, R29 ;  /* 0x0000001d001d7308 */ /* 0x000fe20000002400 */
[----:B------:R-:W-:Y:S01]  /*129e0*/  FSEL R178, R178, -INF , !P2 ;  /* 0xff800000b2b27808 */ /* 0x000fe20005000000 */
[----:B------:R-:W-:Y:S01]  /*129f0*/  BAR.SYNC.DEFER_BLOCKING 0x0 ;  /* 0x0000000000007b1d */ /* 0x000fe20000010000 */
[----:B------:R-:W-:-:S02]  /*12a00*/  ISETP.GE.AND P1, PT, R5, R4, PT ;  /* 0x000000040500720c */ /* 0x000fc40003f26270 */
[----:B------:R-:W-:Y:S01]  /*12a10*/  ISETP.GE.AND P2, PT, R5, R2, PT ;  /* 0x000000020500720c */ /* 0x000fe20003f46270 */
[----:B------:R-:W-:Y:S01]  /*12a20*/  VIADD R5, R0, 0xfffffea8 ;  /* 0xfffffea800057836 */ /* 0x000fe20000000000 */
[----:B------:R-:W-:Y:S01]  /*12a30*/  FSEL R49, R175, -INF , !P4 ;  /* 0xff800000af317808 */ /* 0x000fe20006000000 */
[----:B------:R-:W-:Y:S01]  /*12a40*/  MUFU.TANH R31, R31 ;  /* 0x0000001f001f7308 */ /* 0x000fe20000002400 */
[----:B------:R-:W-:Y:S02]  /*12a50*/  FSEL R175, R44, -INF , !P6 ;  /* 0xff8000002caf7808 */ /* 0x000fe40007000000 */
[-C--:B------:R-:W-:Y:S02]  /*12a60*/  ISETP.GE.AND P6, PT, R7, R4.reuse, PT ;  /* 0x000000040700720c */ /* 0x080fe40003fc6270 */
[----:B------:R-:W-:Y:S02]  /*12a70*/  FSEL R50, R50, -INF , !P3 ;  /* 0xff80000032327808 */ /* 0x000fe40005800000 */
[C---:B------:R-:W-:Y:S01]  /*12a80*/  ISETP.GE.AND P3, PT, R5.reuse, R4, PT ;  /* 0x000000040500720c */ /* 0x040fe20003f66270 */
[----:B------:R3:W2:Y:S01]  /*12a90*/  MUFU.TANH R44, R26 ;  /* 0x0000001a002c7308 */ /* 0x0006a20000002400 */
[----:B------:R-:W-:-:S02]  /*12aa0*/  ISETP.GE.AND P4, PT, R5, R2, PT ;  /* 0x000000020500720c */ /* 0x000fc40003f86270 */
[----:B------:R-:W-:Y:S02]  /*12ab0*/  P2R R5, PR, RZ, 0x40 ;  /* 0x00000040ff057803 */ /* 0x000fe40000000000 */
[----:B------:R-:W-:Y:S02]  /*12ac0*/  FSEL R176, R46, -INF , !P0 ;  /* 0xff8000002eb07808 */ /* 0x000fe40004000000 */
[----:B------:R-:W-:Y:S02]  /*12ad0*/  FSEL R48, R48, -INF , !P5 ;  /* 0xff80000030307808 */ /* 0x000fe40006800000 */
[----:B------:R-:W-:Y:S02]  /*12ae0*/  FSEL R46, R157, -INF , !P3 ;  /* 0xff8000009d2e7808 */ /* 0x000fe40005800000 */
[C---:B------:R-:W-:Y:S02]  /*12af0*/  ISETP.GE.AND P5, PT, R6.reuse, R4, PT ;  /* 0x000000040600720c */ /* 0x040fe40003fa6270 */
[----:B------:R-:W-:Y:S01]  /*12b00*/  ISETP.GE.AND P0, PT, R6, R2, PT ;  /* 0x000000020600720c */ /* 0x000fe20003f06270 */
[----:B------:R-:W-:Y:S01]  /*12b10*/  VIADD R6, R0, 0xfffffeb8 ;  /* 0xfffffeb800067836 */ /* 0x000fe20000000000 */
[----:B------:R-:W-:-:S02]  /*12b20*/  FSEL R157, R45, -INF , !P4 ;  /* 0xff8000002d9d7808 */ /* 0x000fc40006000000 */
[----:B------:R-:W-:Y:S01]  /*12b30*/  ISETP.NE.AND P4, PT, R5, RZ, PT ;  /* 0x000000ff0500720c */ /* 0x000fe20003f85270 */
[----:B---3--:R-:W-:Y:S01]  /*12b40*/  HMMA.16816.F32.BF16 R24, R8, R42, R16 ;  /* 0x0000002a0818723c */ /* 0x008fe20000041810 */
[----:B------:R-:W-:Y:S02]  /*12b50*/  ISETP.GE.AND P3, PT, R6, R4, PT ;  /* 0x000000040600720c */ /* 0x000fe40003f66270 */
[----:B------:R-:W-:Y:S02]  /*12b60*/  FSEL R45, R126, -INF , !P4 ;  /* 0xff8000007e2d7808 */ /* 0x000fe40006000000 */
[-C--:B------:R-:W-:Y:S01]  /*12b70*/  ISETP.GE.AND P4, PT, R6, R2.reuse, PT ;  /* 0x000000020600720c */ /* 0x080fe20003f86270 */
[C---:B------:R-:W-:Y:S01]  /*12b80*/  VIADD R6, R0.reuse, 0xfffffeb9 ;  /* 0xfffffeb900067836 */ /* 0x040fe20000000000 */
[----:B------:R-:W-:Y:S01]  /*12b90*/  ISETP.GE.AND P6, PT, R7, R2, PT ;  /* 0x000000020700720c */ /* 0x000fe20003fc6270 */
[----:B-----5:R-:W-:Y:S01]  /*12ba0*/  HMMA.16816.F32.BF16 R16, R12, R32, RZ ;  /* 0x000000200c10723c */ /* 0x020fe200000418ff */
[----:B------:R-:W-:Y:S01]  /*12bb0*/  FSEL R33, R111, -INF , !P3 ;  /* 0xff8000006f217808 */ /* 0x000fe20005800000 */
[----:B------:R-:W-:Y:S01]  /*12bc0*/  VIADD R7, R0, 0xfffffeb1 ;  /* 0xfffffeb100077836 */ /* 0x000fe20000000000 */
[----:B------:R-:W-:-:S02]  /*12bd0*/  FSEL R121, R121, -INF , !P6 ;  /* 0xff80000079797808 */ /* 0x000fc40007000000 */
[C---:B------:R-:W-:Y:S02]  /*12be0*/  ISETP.GE.AND P6, PT, R6.reuse, R4, PT ;  /* 0x000000040600720c */ /* 0x040fe40003fc6270 */
[----:B------:R-:W-:Y:S01]  /*12bf0*/  FSEL R111, R23, -INF , !P4 ;  /* 0xff800000176f7808 */ /* 0x000fe20006000000 */
[----:B------:R-:W-:Y:S01]  /*12c00*/  HMMA.16816.F32.BF16 R12, R12, R34, RZ ;  /* 0x000000220c0c723c */ /* 0x000fe200000418ff */
[----:B------:R-:W-:Y:S02]  /*12c10*/  P2R R5, PR, RZ, 0x40 ;  /* 0x00000040ff057803 */ /* 0x000fe40000000000 */
[----:B------:R-:W-:Y:S01]  /*12c20*/  ISETP.GE.AND P6, PT, R6, R2, PT ;  /* 0x000000020600720c */ /* 0x000fe20003fc6270 */
[----:B------:R-:W-:Y:S01]  /*12c30*/  VIADD R6, R0, 0xfffffec0 ;  /* 0xfffffec000067836 */ /* 0x000fe20000000000 */
[----:B------:R-:W-:Y:S01]  /*12c40*/  FSEL R42, R116, -INF , !P5 ;  /* 0xff800000742a7808 */ /* 0x000fe20006800000 */
[----:B------:R-:W-:Y:S01]  /*12c50*/  FMUL.FTZ R26, R26, UR11 ;  /* 0x0000000b1a1a7c20 */ /* 0x000fe20008410000 */
[----:B------:R-:W-:Y:S01]  /*12c60*/  ISETP.NE.AND P4, PT, R5, RZ, PT ;  /* 0x000000ff0500720c */ /* 0x000fe20003f85270 */
[----:B------:R-:W-:Y:S01]  /*12c70*/  VIADD R5, R0, 0xfffffec9 ;  /* 0xfffffec900057836 */ /* 0x000fe20000000000 */
[----:B------:R-:W-:Y:S01]  /*12c80*/  ISETP.GE.AND P5, PT, R6, R4, PT ;  /* 0x000000040600720c */ /* 0x000fe20003fa6270 */
[----:B------:R-:W-:Y:S01]  /*12c90*/  FMUL.FTZ R24, R24, UR11 ;  /* 0x0000000b18187c20 */ /* 0x000fe20008410000 */
[----:B------:R-:W-:Y:S01]  /*12ca0*/  FSEL R112, R112, -INF , !P0 ;  /* 0xff80000070707808 */ /* 0x000fe20004000000 */
[C---:B----4-:R-:W-:Y:S01]  /*12cb0*/  HMMA.16816.F32.BF16 R16, R8.reuse, R36, R16 ;  /* 0x000000240810723c */ /* 0x050fe20000041810 */
[-C--:B------:R-:W-:Y:S01]  /*12cc0*/  ISETP.GE.AND P0, PT, R6, R2.reuse, PT ;  /* 0x000000020600720c */ /* 0x080fe20003f06270 */
[----:B------:R-:W-:Y:S01]  /*12cd0*/  VIADD R6, R0, 0xfffffec8 ;  /* 0xfffffec800067836 */ /* 0x000fe20000000000 */
[----:B------:R-:W-:Y:S01]  /*12ce0*/  FSEL R23, R101, -INF , !P5 ;  /* 0xff80000065177808 */ /* 0x000fe20006800000 */
[----:B------:R-:W3:Y:S01]  /*12cf0*/  MUFU.TANH R26, R26 ;  /* 0x0000001a001a7308 */ /* 0x000ee20000002400 */
[----:B------:R-:W-:Y:S01]  /*12d00*/  ISETP.GE.AND P5, PT, R5, R2, PT ;  /* 0x000000020500720c */ /* 0x000fe20003fa6270 */
[----:B------:R-:W-:Y:S01]  /*12d10*/  FMUL.FTZ R25, R25, UR11 ;  /* 0x0000000b19197c20 */ /* 0x000fe20008410000 */
[----:B------:R-:W-:Y:S01]  /*12d20*/  FSEL R102, R102, -INF , !P6 ;  /* 0xff80000066667808 */ /* 0x000fe20007000000 */
[----:B------:R-:W-:Y:S01]  /*12d30*/  HMMA.16816.F32.BF16 R8, R8, R38, R12 ;  /* 0x000000260808723c */ /* 0x000fe2000004180c */
[-C--:B------:R-:W-:Y:S01]  /*12d40*/  ISETP.GE.AND P3, PT, R6, R4.reuse, PT ;  /* 0x000000040600720c */ /* 0x080fe20003f66270 */
[----:B------:R-:W-:Y:S01]  /*12d50*/  FMUL.FTZ R27, R27, UR11 ;  /* 0x0000000b1b1b7c20 */ /* 0x000fe20008410000 */
[----:B------:R-:W-:Y:S01]  /*12d60*/  ISETP.GE.AND P6, PT, R5, R4, PT ;  /* 0x000000040500720c */ /* 0x000fe20003fc6270 */
[----:B------:R-:W4:Y:S01]  /*12d70*/  MUFU.TANH R24, R24 ;  /* 0x0000001800187308 */ /* 0x000f220000002400 */
[----:B------:R-:W-:-:S02]  /*12d80*/  P2R R5, PR, RZ, 0x20 ;  /* 0x00000020ff057803 */ /* 0x000fc40000000000 */
[----:B------:R-:W-:Y:S02]  /*12d90*/  FSEL R101, R21, -INF , !P0 ;  /* 0xff80000015657808 */ /* 0x000fe40004000000 */
[----:B------:R-:W-:Y:S02]  /*12da0*/  FSEL R47, R47, -INF , !P1 ;  /* 0xff8000002f2f7808 */ /* 0x000fe40004800000 */
[----:B------:R-:W-:Y:S01]  /*12db0*/  FSEL R162, R162, -INF , !P2 ;  /* 0xff800000a2a27808 */ /* 0x000fe20005000000 */
[----:B------:R-:W-:Y:S01]  /*12dc0*/  FMUL.FTZ R16, R16, UR11 ;  /* 0x0000000b10107c20 */ /* 0x000fe20008410000 */
[----:B------:R-:W-:Y:S01]  /*12dd0*/  FSEL R21, R99, -INF , !P3 ;  /* 0xff80000063157808 */ /* 0x000fe20005800000 */
[----:B------:R-:W-:Y:S01]  /*12de0*/  FMUL.FTZ R18, R18, UR11 ;  /* 0x0000000b12127c20 */ /* 0x000fe20008410000 */
[----:B------:R-:W-:Y:S01]  /*12df0*/  ISETP.GE.AND P1, PT, R7, R4, PT ;  /* 0x000000040700720c */ /* 0x000fe20003f26270 */
[----:B------:R-:W-:Y:S01]  /*12e00*/  FMUL.FTZ R17, R17, UR11 ;  /* 0x0000000b11117c20 */ /* 0x000fe20008410000 */
[-C--:B------:R-:W-:Y:S01]  /*12e10*/  ISETP.GE.AND P2, PT, R7, R2.reuse, PT ;  /* 0x000000020700720c */ /* 0x080fe20003f46270 */
[C---:B------:R-:W-:Y:S01]  /*12e20*/  VIADD R7, R0.reuse, 0xfffffec1 ;  /* 0xfffffec100077836 */ /* 0x040fe20000000000 */
[----:B------:R-:W-:Y:S01]  /*12e30*/  ISETP.NE.AND P3, PT, R5, RZ, PT ;  /* 0x000000ff0500720c */ /* 0x000fe20003f65270 */
[----:B------:R-:W-:Y:S01]  /*12e40*/  VIADD R5, R0, 0xfffffed9 ;  /* 0xfffffed900057836 */ /* 0x000fe20000000000 */
[----:B------:R-:W-:Y:S01]  /*12e50*/  FSEL R32, R103, -INF , !P4 ;  /* 0xff80000067207808 */ /* 0x000fe20006000000 */
[----:B------:R-:W-:Y:S01]  /*12e60*/  FMUL.FTZ R8, R8, UR11 ;  /* 0x0000000b08087c20 */ /* 0x000fe20008410000 */
[----:B-1----:R-:W-:Y:S01]  /*12e70*/  FSEL R34, R98, -INF , !P6 ;  /* 0xff80000062227808 */ /* 0x002fe20007000000 */
[----:B------:R-:W-:Y:S01]  /*12e80*/  FMUL.FTZ R19, R19, UR11 ;  /* 0x0000000b13137c20 */ /* 0x000fe20008410000 */
[----:B------:R-:W-:Y:S01]  /*12e90*/  FSEL R41, R115, -INF , !P1 ;  /* 0xff80000073297808 */ /* 0x000fe20004800000 */
[----:B------:R1:W-:Y:S01]  /*12ea0*/  MUFU.TANH R12, R8 ;  /* 0x00000008000c7308 */ /* 0x0003e20000002400 */
[----:B------:R-:W-:Y:S01]  /*12eb0*/  ISETP.GE.AND P4, PT, R6, R2, PT ;  /* 0x000000020600720c */ /* 0x000fe20003f86270 */
[----:B------:R-:W-:Y:S01]  /*12ec0*/  VIADD R6, R0, 0xfffffed0 ;  /* 0xfffffed000067836 */ /* 0x000fe20000000000 */
[----:B------:R-:W-:Y:S01]  /*12ed0*/  FSEL R98, R91, -INF , !P3 ;  /* 0xff8000005b627808 */ /* 0x000fe20005800000 */
[----:B------:R-:W-:Y:S01]  /*12ee0*/  FMUL.FTZ R9, R9, UR11 ;  /* 0x0000000b09097c20 */ /* 0x000fe20008410000 */
[----:B------:R-:W-:-:S02]  /*12ef0*/  ISETP.GE.AND P1, PT, R7, R4, PT ;  /* 0x000000040700720c */ /* 0x000fc40003f26270 */
[-C--:B------:R-:W-:Y:S01]  /*12f00*/  ISETP.GE.AND P3, PT, R5, R4.reuse, PT ;  /* 0x000000040500720c */ /* 0x080fe20003f66270 */
[----:B------:R-:W5:Y:S01]  /*12f10*/  MUFU.TANH R25, R25 ;  /* 0x0000001900197308 */ /* 0x000f620000002400 */
[----:B------:R-:W-:Y:S02]  /*12f20*/  FSEL R22, R22, -INF , !P1 ;  /* 0xff80000016167808 */ /* 0x000fe40004800000 */
[----:B------:R-:W-:Y:S02]  /*12f30*/  FSEL R114, R114, -INF , !P2 ;  /* 0xff80000072727808 */ /* 0x000fe40005000000 */
[C---:B------:R-:W-:Y:S02]  /*12f40*/  ISETP.GE.AND P5, PT, R6.reuse, R4, PT ;  /* 0x000000040600720c */ /* 0x040fe40003fa6270 */
[-C--:B------:R-:W-:Y:S01]  /*12f50*/  ISETP.GE.AND P1, PT, R6, R2.reuse, PT ;  /* 0x000000020600720c */ /* 0x080fe20003f26270 */
[C---:B------:R-:W-:Y:S01]  /*12f60*/  VIADD R6, R0.reuse, 0xfffffed1 ;  /* 0xfffffed100067836 */ /* 0x040fe20000000000 */
[----:B------:R-:W-:Y:S01]  /*12f70*/  ISETP.GE.AND P2, PT, R7, R2, PT ;  /* 0x000000020700720c */ /* 0x000fe20003f46270 */
[C---:B------:R-:W-:Y:S01]  /*12f80*/  VIADD R7, R0.reuse, 0xfffffee1 ;  /* 0xfffffee100077836 */ /* 0x040fe20000000000 */
[----:B------:R-:W-:Y:S01]  /*12f90*/  FSEL R97, R97, -INF , !P4 ;  /* 0xff80000061617808 */ /* 0x000fe20006000000 */
[----:B-1----:R-:W-:Y:S01]  /*12fa0*/  VIADD R8, R0, 0xfffffef0 ;  /* 0xfffffef000087836 */ /* 0x002fe20000000000 */
[----:B------:R-:W-:Y:S01]  /*12fb0*/  FSEL R100, R100, -INF , !P2 ;  /* 0xff80000064647808 */ /* 0x000fe20005000000 */
[----:B------:R-:W1:Y:S01]  /*12fc0*/  MUFU.TANH R27, R27 ;  /* 0x0000001b001b7308 */ /* 0x000e620000002400 */
[----:B------:R-:W-:-:S02]  /*12fd0*/  ISETP.GE.AND P2, PT, R6, R4, PT ;  /* 0x000000040600720c */ /* 0x000fc40003f46270 */
[-C--:B------:R-:W-:Y:S01]  /*12fe0*/  ISETP.GE.AND P0, PT, R6, R2.reuse, PT ;  /* 0x000000020600720c */ /* 0x080fe20003f06270 */
[----:B------:R-:W-:Y:S01]  /*12ff0*/  VIADD R6, R0, 0xfffffed8 ;  /* 0xfffffed800067836 */ /* 0x000fe20000000000 */
[----:B------:R-:W-:Y:S02]  /*13000*/  @P3 LOP3.LUT R152, R152, 0x4, RZ, 0xfc, !PT ;  /* 0x0000000498983812 */ /* 0x000fe400078efcff */
[----:B------:R-:W-:Y:S01]  /*13010*/  ISETP.GE.AND P3, PT, R5, R2, PT ;  /* 0x000000020500720c */ /* 0x000fe20003f66270 */
[----:B------:R-:W1:Y:S01]  /*13020*/  MUFU.TANH R16, R16 ;  /* 0x0000001000107308 */ /* 0x000e620000002400 */
[C---:B------:R-:W-:Y:S02]  /*13030*/  ISETP.GE.AND P4, PT, R6.reuse, R4, PT ;  /* 0x000000040600720c */ /* 0x040fe40003f86270 */
[----:B------:R-:W-:Y:S01]  /*13040*/  ISETP.GE.AND P6, PT, R6, R2, PT ;  /* 0x000000020600720c */ /* 0x000fe20003fc6270 */
[----:B------:R-:W-:Y:S01]  /*13050*/  VIADD R6, R0, 0xfffffee0 ;  /* 0xfffffee000067836 */ /* 0x000fe20000000000 */
[----:B------:R-:W-:-:S02]  /*13060*/  FSEL R103, R77, -INF , !P1 ;  /* 0xff8000004d677808 */ /* 0x000fc40004800000 */
[----:B------:R-:W-:Y:S01]  /*13070*/  LOP3.LUT R152, R152, 0xfffffffd, RZ, 0xc0, !PT ;  /* 0xfffffffd98987812 */ /* 0x000fe200078ec0ff */
[----:B------:R-:W1:Y:S01]  /*13080*/  MUFU.TANH R18, R18 ;  /* 0x0000001200127308 */ /* 0x000e620000002400 */
[----:B------:R-:W-:Y:S02]  /*13090*/  ISETP.GE.AND P1, PT, R6, R4, PT ;  /* 0x000000040600720c */ /* 0x000fe40003f26270 */
[----:B--2---:R-:W-:Y:S02]  /*130a0*/  FSEL R73, R73, -INF , !P4 ;  /* 0xff80000049497808 */ /* 0x004fe40006000000 */
[----:B------:R-:W-:Y:S02]  /*130b0*/  @P3 LOP3.LUT R152, R152, 0x2, RZ, 0xfc, !PT ;  /* 0x0000000298983812 */ /* 0x000fe400078efcff */
[----:B------:R-:W-:Y:S01]  /*130c0*/  P2R R5, PR, RZ, 0x2 ;  /* 0x00000002ff057803 */ /* 0x000fe20000000000 */
[----:B------:R-:W-:Y:S01]  /*130d0*/  MUFU.TANH R17, R17 ;  /* 0x0000001100117308 */ /* 0x000fe20000002400 */
[----:B------:R-:W-:-:S02]  /*130e0*/  FSEL R116, R44, -INF , !P6 ;  /* 0xff8000002c747808 */ /* 0x000fc40007000000 */
[----:B------:R-:W-:Y:S02]  /*130f0*/  FSEL R36, R88, -INF , !P5 ;  /* 0xff80000058247808 */ /* 0x000fe40006800000 */
[----:B------:R-:W-:Y:S02]  /*13100*/  LOP3.LUT P4, RZ, R152, 0x2, RZ, 0xc0, !PT ;  /* 0x0000000298ff7812 */ /* 0x000fe4000788c0ff */
[----:B------:R-:W-:Y:S01]  /*13110*/  ISETP.NE.AND P6, PT, R5, RZ, PT ;  /* 0x000000ff0500720c */ /* 0x000fe20003fc5270 */
[----:B------:R-:W-:Y:S01]  /*13120*/  VIADD R5, R0, 0xfffffee9 ;  /* 0xfffffee900057836 */ /* 0x000fe20000000000 */
[----:B------:R-:W-:Y:S01]  /*13130*/  ISETP.GE.AND P5, PT, R6, R2, PT ;  /* 0x000000020600720c */ /* 0x000fe20003fa6270 */
[----:B------:R-:W-:Y:S01]  /*13140*/  VIADD R6, R0, 0xfffffee8 ;  /* 0xfffffee800067836 */ /* 0x000fe20000000000 */
[----:B------:R-:W-:Y:S01]  /*13150*/  FSEL R115, R82, -INF , !P0 ;  /* 0xff80000052737808 */ /* 0x000fe20004000000 */
[----:B------:R-:W2:Y:S01]  /*13160*/  MUFU.TANH R19, R19 ;  /* 0x0000001300137308 */ /* 0x000ea20000002400 */
[----:B------:R-:W-:-:S02]  /*13170*/  LOP3.LUT P0, RZ, R152, 0x4, RZ, 0xc0, !PT ;  /* 0x0000000498ff7812 */ /* 0x000fc4000780c0ff */
[----:B------:R-:W-:Y:S02]  /*13180*/  FSEL R126, R40, -INF , !P4 ;  /* 0xff800000287e7808 */ /* 0x000fe40006000000 */
[C---:B------:R-:W-:Y:S02]  /*13190*/  ISETP.GE.AND P3, PT, R7.reuse, R4, PT ;  /* 0x000000040700720c */ /* 0x040fe40003f66270 */
[-C--:B------:R-:W-:Y:S01]  /*131a0*/  ISETP.GE.AND P1, PT, R7, R2.reuse, PT ;  /* 0x000000020700720c */ /* 0x080fe20003f26270 */
[----:B------:R-:W-:Y:S01]  /*131b0*/  VIADD R7, R0, 0xfffffef1 ;  /* 0xfffffef100077836 */ /* 0x000fe20000000000 */
[----:B------:R-:W-:Y:S01]  /*131c0*/  FSEL R40, R28, -INF , !P6 ;  /* 0xff8000001c287808 */ /* 0x000fe20007000000 */
[----:B------:R-:W2:Y:S01]  /*131d0*/  MUFU.TANH R9, R9 ;  /* 0x0000000900097308 */ /* 0x000ea20000002400 */
[----:B------:R-:W-:Y:S02]  /*131e0*/  FSEL R152, R30, -INF , !P5 ;  /* 0xff8000001e987808 */ /* 0x000fe40006800000 */
[----:B------:R-:W-:-:S02]  /*131f0*/  ISETP.GE.AND P6, PT, R5, R2, PT ;  /* 0x000000020500720c */ /* 0x000fc40003fc6270 */
[-C--:B------:R-:W-:Y:S02]  /*13200*/  ISETP.GE.AND P5, PT, R8, R4.reuse, PT ;  /* 0x000000040800720c */ /* 0x080fe40003fa6270 */
[----:B------:R-:W-:Y:S02]  /*13210*/  FSEL R43, R84, -INF , !P2 ;  /* 0xff800000542b7808 */ /* 0x000fe40005000000 */
[----:B------:R-:W-:Y:S02]  /*13220*/  FSEL R55, R55, -INF , !P0 ;  /* 0xff80000037377808 */ /* 0x000fe40004000000 */
[C---:B------:R-:W-:Y:S02]  /*13230*/  ISETP.GE.AND P2, PT, R6.reuse, R4, PT ;  /* 0x000000040600720c */ /* 0x040fe40003f46270 */
[----:B------:R-:W-:Y:S02]  /*13240*/  ISETP.GE.AND P0, PT, R6, R2, PT ;  /* 0x000000020600720c */ /* 0x000fe40003f06270 */
[----:B------:R-:W-:-:S02]  /*13250*/  ISETP.GE.AND P4, PT, R5, R4, PT ;  /* 0x000000040500720c */ /* 0x000fc40003f86270 */
[----:B------:R-:W-:Y:S02]  /*13260*/  P2R R5, PR, RZ, 0x40 ;  /* 0x00000040ff057803 */ /* 0x000fe40000000000 */
[----:B------:R-:W-:Y:S02]  /*13270*/  FSEL R77, R29, -INF , !P3 ;  /* 0xff8000001d4d7808 */ /* 0x000fe40005800000 */
[----:B------:R-:W-:Y:S02]  /*13280*/  P2R R6, PR, RZ, 0x20 ;  /* 0x00000020ff067803 */ /* 0x000fe40000000000 */
[----:B------:R-:W-:Y:S01]  /*13290*/  ISETP.GE.AND P6, PT, R8, R2, PT ;  /* 0x000000020800720c */ /* 0x000fe20003fc6270 */
[----:B------:R-:W-:Y:S01]  /*132a0*/  FMUL.FTZ R8, R10, UR11 ;  /* 0x0000000b0a087c20 */ /* 0x000fe20008410000 */
[C---:B------:R-:W-:Y:S02]  /*132b0*/  ISETP.GE.AND P3, PT, R7.reuse, R4, PT ;  /* 0x000000040700720c */ /* 0x040fe40003f66270 */
[----:B------:R-:W-:Y:S01]  /*132c0*/  ISETP.GE.AND P5, PT, R7, R2, PT ;  /* 0x000000020700720c */ /* 0x000fe20003fa6270 */
[----:B------:R-:W-:Y:S01]  /*132d0*/  FMUL.FTZ R7, R11, UR11 ;  /* 0x0000000b0b077c20 */ /* 0x000fe20008410000 */
[----:B---3--:R-:W-:Y:S01]  /*132e0*/  FSEL R182, R26, -INF , !P0 ;  /* 0xff8000001ab67808 */ /* 0x008fe20004000000 */
[----:B------:R-:W3:Y:S01]  /*132f0*/  MUFU.TANH R8, R8 ;  /* 0x0000000800087308 */ /* 0x000ee20000002400 */
[----:B------:R-:W-:-:S02]  /*13300*/  ISETP.GT.AND P0, PT, R189, R223, PT ;  /* 0x000000dfbd00720c */ /* 0x000fc40003f04270 */
[----:B------:R-:W-:Y:S02]  /*13310*/  FSEL R179, R31, -INF , !P1 ;  /* 0xff8000001fb37808 */ /* 0x000fe40004800000 */
[----:B------:R-:W-:Y:S01]  /*13320*/  ISETP.NE.AND P1, PT, R6, RZ, PT ;  /* 0x000000ff0600720c */ /* 0x000fe20003f25270 */
[----:B------:R-:W-:Y:S01]  /*13330*/  VIADD R6, R0, 0xfffffef9 ;  /* 0xfffffef900067836 */ /* 0x000fe20000000000 */
[----:B----4-:R-:W-:Y:S01]  /*13340*/  FSEL R82, R24, -INF , !P2 ;  /* 0xff80000018527808 */ /* 0x010fe20005000000 */
[----:B------:R-:W4:Y:S01]  /*13350*/  MUFU.TANH R7, R7 ;  /* 0x0000000700077308 */ /* 0x000f220000002400 */
[----:B------:R-:W-:Y:S01]  /*13360*/  ISETP.NE.AND P2, PT, R5, RZ, PT ;  /* 0x000000ff0500720c */ /* 0x000fe20003f45270 */
[----:B------:R-:W-:Y:S01]  /*13370*/  VIADD R0, R0, 0xfffffef8 ;  /* 0xfffffef800007836 */ /* 0x000fe20000000000 */
[----:B------:R-:W-:Y:S02]  /*13380*/  P2R R5, PR, RZ, 0x8 ;  /* 0x00000008ff057803 */ /* 0x000fe40000000000 */
[----:B-----5:R-:W-:-:S02]  /*13390*/  FSEL R84, R25, -INF , !P4 ;  /* 0xff80000019547808 */ /* 0x020fc40006000000 */
[----:B-1----:R-:W-:Y:S02]  /*133a0*/  FSEL R183, R27, -INF , !P2 ;  /* 0xff8000001bb77808 */ /* 0x002fe40005000000 */
[----:B------:R-:W-:Y:S02]  /*133b0*/  FSEL R88, R16, -INF , !P1 ;  /* 0xff80000010587808 */ /* 0x000fe40004800000 */
[----:B------:R-:W-:Y:S02]  /*133c0*/  FSEL R186, R18, -INF , !P6 ;  /* 0xff80000012ba7808 */ /* 0x000fe40007000000 */
[-C--:B------:R-:W-:Y:S02]  /*133d0*/  ISETP.GE.AND P3, PT, R6, R4.reuse, PT ;  /* 0x000000040600720c */ /* 0x080fe40003f66270 */
[C---:B------:R-:W-:Y:S02]  /*133e0*/  ISETP.GE.AND P4, PT, R0.reuse, R4, PT ;  /* 0x000000040000720c */ /* 0x040fe40003f86270 */
[----:B------:R-:W-:-:S02]  /*133f0*/  ISETP.GE.AND P2, PT, R0, R2, PT ;  /* 0x000000020000720c */ /* 0x000fc40003f46270 */
[----:B------:R-:W-:Y:S02]  /*13400*/  ISETP.GE.AND P1, PT, R6, R2, PT ;  /* 0x000000020600720c */ /* 0x000fe40003f26270 */
[----:B------:R-:W-:Y:S02]  /*13410*/  ISETP.NE.AND P6, PT, R5, RZ, PT ;  /* 0x000000ff0500720c */ /* 0x000fe40003fc5270 */
[----:B--2---:R-:W-:Y:S02]  /*13420*/  FSEL R185, R19, -INF , !P5 ;  /* 0xff80000013b97808 */ /* 0x004fe40006800000 */
[----:B------:R-:W-:Y:S02]  /*13430*/  FSEL R91, R17, -INF , !P6 ;  /* 0xff800000115b7808 */ /* 0x000fe40007000000 */
[----:B------:R-:W-:Y:S02]  /*13440*/  FSEL R184, R9, -INF , !P3 ;  /* 0xff80000009b87808 */ /* 0x000fe40005800000 */
[----:B------:R-:W-:-:S02]  /*13450*/  FSEL R99, R12, -INF , !P4 ;  /* 0xff8000000c637808 */ /* 0x000fc40006000000 */
[----:B---3--:R-:W-:Y:S02]  /*13460*/  FSEL R187, R8, -INF , !P2 ;  /* 0xff80000008bb7808 */ /* 0x008fe40005000000 */
[----:B----4-:R-:W-:Y:S01]  /*13470*/  FSEL R188, R7, -INF , !P1 ;  /* 0xff80000007bc7808 */ /* 0x010fe20004800000 */
[----:B------:R-:W-:Y:S06]  /*13480*/  @!P0 BRA `(.L_x_2388) ;  /* 0x0000000400948947 */ /* 0x000fec0003800000 */
[----:B------:R-:W-:Y:S05]  /*13490*/  BRA.U !UP0, `(.L_x_2389) ;  /* 0x0000000108fc7547 */ /* 0x000fea000b800000 */
[----:B------:R-:W1:Y:S01]  /*134a0*/  LDC R11, c[0x0][0x4f0] ;  /* 0x00013c00ff0b7b82 */ /* 0x000e620000000800 */
[C---:B------:R-:W-:Y:S01]  /*134b0*/  LEA R6, R216.reuse, 0xfffffd00, 0x8 ;  /* 0xfffffd00d8067811 */ /* 0x040fe200078e40ff */
[----:B------:R-:W2:Y:S01]  /*134c0*/  LDCU.64 UR8, c[0x0][0x3a0] ;  /* 0x00007400ff0877ac */ /* 0x000ea20008000a00 */
[----:B------:R-:W-:-:S04]  /*134d0*/  LEA R7, R216, 0xfffffe00, 0x8 ;  /* 0xfffffe00d8077811 */ /* 0x000fc800078e40ff */
        /* <DEDUP_REMOVED lines=11> */
[----:B------:R-:W-:Y:S02]  /*13590*/  IABS R0, R6 ;  /* 0x0000000600007213 */ /* 0x000fe40000000000 */
[----:B------:R-:W-:Y:S01]  /*135a0*/  LOP3.LUT R6, R6, R11, RZ, 0x3c, !PT ;  /* 0x0000000b06067212 */ /* 0x000fe200078e3cff */
[----:B------:R-:W-:-:S03]  /*135b0*/  IMAD.HI.U32 R2, R5, R2, R4 ;  /* 0x0000000205027227 */ /* 0x000fc600078e0004 */
[----:B------:R-:W-:Y:S01]  /*135c0*/  ISETP.GE.AND P4, PT, R6, RZ, PT ;  /* 0x000000ff0600720c */ /* 0x000fe20003f86270 */
[----:B------:R-:W-:Y:S02]  /*135d0*/  IMAD.MOV.U32 R4, RZ, RZ, R0 ;  /* 0x000000ffff047224 */ /* 0x000fe400078e0000 */
        /* <DEDUP_REMOVED lines=43> */
.L_x_2389:
[----:B------:R-:W-:Y:S01]  /*13890*/  UMOV UR8, URZ ;  /* 0x000000ff00087c82 */ /* 0x000fe20008000000 */
[----:B------:R-:W-:Y:S01]  /*138a0*/  IMAD.SHL.U32 R0, R128, 0x100, RZ ;  /* 0x0000010080007824 */ /* 0x000fe200078e00ff */
[----:B------:R-:W-:-:S05]  /*138b0*/  IADD3 R2, P0, PT, RZ, -UR8, RZ ;  /* 0x80000008ff027c10 */ /* 0x000fca000ff1e0ff */
[----:B------:R-:W-:-:S05]  /*138c0*/  IMAD.X R0, RZ, RZ, ~R0, P0 ;  /* 0x000000ffff007224 */ /* 0x000fca00000e0e00 */
[----:B------:R-:W-:-:S04]  /*138d0*/  SHF.R.S64 R2, R2, 0x1f, R0 ;  /* 0x0000001f02027819 */ /* 0x000fc80000001000 */
[----:B------:R-:W-:-:S04]  /*138e0*/  IADD3 R218, P0, PT, R2, R218, RZ ;  /* 0x000000da02da7210 */ /* 0x000fc80007f1e0ff */
[----:B------:R-:W-:-:S09]  /*138f0*/  LEA.HI.X.SX32 R217, R0, R217, 0x1, P0 ;  /* 0x000000d900d97211 */ /* 0x000fd200000f0eff */
.L_x_2390:
        /* <DEDUP_REMOVED lines=30> */
.L_x_2388:
        /* <DEDUP_REMOVED lines=169> */
[----:B------:R-:W-:Y:S02]  /*14570*/  FSEL R0, R0, RZ, P0 ;  /* 0x000000ff00007208 */ /* 0x000fe40000000000 */
[----:B------:R-:W-:-:S03]  /*14580*/  ISETP.GT.AND P0, PT, R189, R223, PT ;  /* 0x000000dfbd00720c */ /* 0x000fc60003f04270 */
        /* <DEDUP_REMOVED lines=20> */
[----:B-1----:R-:W-:Y:S01]  /*146d0*/  FFMA.FTZ R3, R110, UR4, -R0 ;  /* 0x000000046e037c23 */ /* 0x002fe20008010800 */
[----:B--2---:R-:W-:-:S06]  /*146e0*/  FFMA.FTZ R4, R45, UR4, -R2 ;  /* 0x000000042d047c23 */ /* 0x004fcc0008010802 */
[----:B------:R1:W2:Y:S08]  /*146f0*/  MUFU.EX2 R45, R6 ;  /* 0x00000006002d7308 */ /* 0x0002b00000000800 */
[----:B------:R3:W-:Y:S01]  /*14700*/  MUFU.EX2 R240, R4 ;  /* 0x0000000400f07308 */ /* 0x0007e20000000800 */
[----:B-1----:R-:W-:Y:S01]  /*14710*/  F2FP.BF16.F32.PACK_AB R6, R191, R190 ;  /* 0x000000bebf06723e */ /* 0x002fe200000010ff */
[-C--:B--2---:R-:W-:Y:S01]  /*14720*/  FMUL.FTZ R136, R136, R45.reuse ;  /* 0x0000002d88887220 */ /* 0x084fe20000410000 */
[-C--:B------:R-:W-:Y:S01]  /*14730*/  FMUL.FTZ R137, R137, R45.reuse ;  /* 0x0000002d89897220 */ /* 0x080fe20000410000 */
[-C--:B------:R-:W-:Y:S01]  /*14740*/  FMUL.FTZ R140, R140, R45.reuse ;  /* 0x0000002d8c8c7220 */ /* 0x080fe20000410000 */
[-C--:B------:R-:W-:Y:S01]  /*14750*/  FMUL.FTZ R141, R141, R45.reuse ;  /* 0x0000002d8d8d7220 */ /* 0x080fe20000410000 */
[-C--:B------:R-:W-:Y:S01]  /*14760*/  FMUL.FTZ R144, R144, R45.reuse ;  /* 0x0000002d90907220 */ /* 0x080fe20000410000 */
[-C--:B------:R-:W-:Y:S01]  /*14770*/  FMUL.FTZ R145, R145, R45.reuse ;  /* 0x0000002d91917220 */ /* 0x080fe20000410000 */
[-C--:B------:R-:W-:Y:S01]  /*14780*/  FMUL.FTZ R148, R148, R45.reuse ;  /* 0x0000002d94947220 */ /* 0x080fe20000410000 */
[----:B---3--:R-:W-:Y:S01]  /*14790*/  FFMA.FTZ R4, R42, UR4, -R2 ;  /* 0x000000042a047c23 */ /* 0x008fe20008010802 */
[----:B------:R-:W-:-:S03]  /*147a0*/  FMUL.FTZ R149, R149, R45 ;  /* 0x0000002d95957220 */ /* 0x000fc60000410000 */
        /* <DEDUP_REMOVED lines=14> */
[----:B------:R1:W-:Y:S08]  /*14890*/  MUFU.EX2 R104, R3 ;  /* 0x0000000300687308 */ /* 0x0003f00000000800 */
[----:B------:R2:W3:Y:S01]  /*148a0*/  MUFU.EX2 R47, R4 ;  /* 0x00000004002f7308 */ /* 0x0004e20000000800 */
[----:B-1----:R-:W-:-:S07]  /*148b0*/  FFMA.FTZ R3, R113, UR4, -R0 ;  /* 0x0000000471037c23 */ /* 0x002fce0008010800 */
[----:B------:R1:W-:Y:S01]  /*148c0*/  MUFU.EX2 R96, R3 ;  /* 0x0000000300607308 */ /* 0x0003e20000000800 */
[----:B--2---:R-:W-:Y:S01]  /*148d0*/  FFMA.FTZ R4, R108, UR4, -R0 ;  /* 0x000000046c047c23 */ /* 0x004fe20008010800 */
[----:B---3--:R-:W-:-:S06]  /*148e0*/  F2FP.BF16.F32.PACK_AB R5, R47, R46 ;  /* 0x0000002e2f05723e */ /* 0x008fcc00000010ff */
[----:B------:R2:W-:Y:S01]  /*148f0*/  MUFU.EX2 R49, R4 ;  /* 0x0000000400317308 */ /* 0x0005e20000000800 */
[----:B-1----:R-:W-:Y:S02]  /*14900*/  FFMA.FTZ R3, R34, UR4, -R2 ;  /* 0x0000000422037c23 */ /* 0x002fe40008010802 */
[----:B------:R-:W1:Y:S05]  /*14910*/  LDSM.16.MT88.4 R32, [R135+0x400] ;  /* 0x000400008720783b */ /* 0x000e6a0000004200 */
[----:B------:R3:W-:Y:S01]  /*14920*/  MUFU.EX2 R113, R3 ;  /* 0x0000000300717308 */ /* 0x0007e20000000800 */
[----:B--2---:R-:W-:-:S07]  /*14930*/  FFMA.FTZ R4, R109, UR4, -R0 ;  /* 0x000000046d047c23 */ /* 0x004fce0008010800 */
[----:B------:R2:W4:Y:S01]  /*14940*/  MUFU.EX2 R51, R4 ;  /* 0x0000000400337308 */ /* 0x0005220000000800 */
[----:B---3--:R-:W-:-:S07]  /*14950*/  FFMA.FTZ R3, R117, UR4, -R0 ;  /* 0x0000000475037c23 */ /* 0x008fce0008010800 */
[----:B------:R3:W-:Y:S01]  /*14960*/  MUFU.EX2 R56, R3 ;  /* 0x0000000300387308 */ /* 0x0007e20000000800 */
[----:B--2---:R-:W-:Y:S02]  /*14970*/  F2FP.BF16.F32.PACK_AB R4, R129, R128 ;  /* 0x000000808104723e */ /* 0x004fe400000010ff */
[----:B----4-:R-:W-:-:S07]  /*14980*/  F2FP.BF16.F32.PACK_AB R7, R51, R49 ;  /* 0x000000313307723e */ /* 0x010fce00000010ff */
[----:B------:R-:W-:Y:S01]  /*14990*/  HMMA.16816.F32.BF16 R136, R4, R8, R136 ;  /* 0x000000080488723c */ /* 0x000fe20000041888 */
[----:B---3--:R-:W-:-:S04]  /*149a0*/  FFMA.FTZ R3, R119, UR4, -R0 ;  /* 0x0000000477037c23 */ /* 0x008fc80008010800 */
        /* <DEDUP_REMOVED lines=103> */
[----:B------:R-:W1:Y:S04]  /*15020*/  LDSM.16.MT88.4 R40, [R135+0x1c00] ;  /* 0x001c00008728783b */ /* 0x000e680000004200 */
[----:B------:R5:W-:Y:S02]  /*15030*/  MUFU.EX2 R106, R3 ;  /* 0x00000003006a7308 */ /* 0x000be40000000800 */
[C---:B--2---:R-:W-:Y:S08]  /*15040*/  HMMA.16816.F32.BF16 R20, R4.reuse, R28, R12 ;  /* 0x0000001c0414723c */ /* 0x044ff0000004180c */
[----:B------:R-:W-:Y:S01]  /*15050*/  HMMA.16816.F32.BF16 R12, R4, R30, R8 ;  /* 0x0000001e040c723c */ /* 0x000fe20000041808 */
[----:B------:R-:W2:Y:S01]  /*15060*/  LDSM.16.MT88.4 R28, [R134+0x7000] ;  /* 0x00700000861c783b */ /* 0x000ea20000004200 */
[----:B-----5:R-:W-:-:S06]  /*15070*/  FFMA.FTZ R3, R161, UR4, -R0 ;  /* 0x00000004a1037c23 */ /* 0x020fcc0008010800 */
[C---:B----4-:R-:W-:Y:S01]  /*15080*/  HMMA.16816.F32.BF16 R8, R4.reuse, R32, R24 ;  /* 0x000000200408723c */ /* 0x050fe20000041818 */
[----:B------:R4:W-:Y:S07]  /*15090*/  MUFU.EX2 R72, R3 ;  /* 0x0000000300487308 */ /* 0x0009ee0000000800 */
[----:B------:R-:W-:Y:S01]  /*150a0*/  HMMA.16816.F32.BF16 R16, R4, R34, R16 ;  /* 0x000000220410723c */ /* 0x000fe20000041810 */
[----:B------:R-:W5:Y:S01]  /*150b0*/  LDSM.16.MT88.4 R32, [R135+0x2000] ;  /* 0x002000008720783b */ /* 0x000f620000004200 */
[----:B------:R-:W-:-:S02]  /*150c0*/  F2FP.BF16.F32.PACK_AB R4, R225, R226 ;  /* 0x000000e2e104723e */ /* 0x000fc400000010ff */
        /* <DEDUP_REMOVED lines=34> */
[----:B-----5:R-:W-:Y:S01]  /*152f0*/  HMMA.16816.F32.BF16 R24, R4, R32, R8 ;  /* 0x000000200418723c */ /* 0x020fe20000041808 */
        /* <DEDUP_REMOVED lines=27> */
[----:B---3--:R-:W-:Y:S01]  /*154b0*/  HMMA.16816.F32.BF16 R20, R4, R40, R24 ;  /* 0x000000280414723c */ /* 0x008fe20000041818 */
        /* <DEDUP_REMOVED lines=154> */
[----:B------:R-:W-:Y:S01]  /*15e60*/  FADD.FTZ R8, R241, R8 ;  /* 0x00000008f1087221 */ /* 0x000fe20000010000 */
[----:B------:R-:W-:-:S03]  /*15e70*/  MOV R241, R189 ;  /* 0x000000bd00f17202 */ /* 0x000fc60000000f00 */
        /* <DEDUP_REMOVED lines=28> */
[----:B-----5:R-:W-:-:S02]  /*16040*/  F2FP.BF16.F32.PACK_AB R150, R221, R43 ;  /* 0x0000002bdd96723e */ /* 0x020fc400000010ff */
[----:B------:R-:W-:Y:S01]  /*16050*/  @P0 MOV R20, R53 ;  /* 0x0000003500140202 */ /* 0x000fe20000000f00 */
        /* <DEDUP_REMOVED lines=17> */
[-C--:B------:R-:W-:Y:S02]  /*16170*/  MOV R3, R52.reuse ;  /* 0x0000003400037202 */ /* 0x080fe40000000f00 */
[----:B------:R-:W-:Y:S01]  /*16180*/  FADD.FTZ R0, R49, R0 ;  /* 0x0000000031007221 */ /* 0x000fe20000010000 */
[----:B------:R-:W-:Y:S01]  /*16190*/  FADD.FTZ R2, R113, R2 ;  /* 0x0000000271027221 */ /* 0x000fe20000010000 */
[----:B------:R-:W1:Y:S01]  /*161a0*/  MUFU.EX2 R8, R8 ;  /* 0x0000000800087308 */ /* 0x000e620000000800 */
        /* <DEDUP_REMOVED lines=31> */
[----:B------:R-:W-:Y:S01]  /*163a0*/  @P0 IADD3 R0, PT, PT, R216, -0x3, RZ ;  /* 0xfffffffdd8000810 */ /* 0x000fe20007ffe0ff */
[----:B------:R-:W-:-:S01]  /*163b0*/  NOP ;  /* 0x0000000000007918 */ /* 0x000fc20000000000 */
[----:B------:R-:W-:-:S15]  /*163c0*/  @P0 BRA `(.L_x_2391) ;  /* 0x0000000000040947 */ /* 0x000fde0003800000 */
.L_x_2385:
[----:B------:R-:W-:-:S07]  /*163d0*/  IADD3 R0, PT, PT, R241, -0x1, RZ ;  /* 0xfffffffff1007810 */ /* 0x000fce0007ffe0ff */
.L_x_2391:
        /* <DEDUP_REMOVED lines=13> */
[----:B------:R-:W3:Y:S01]  /*164b0*/  LDCU UR12, c[0x0][0x50c] ;  /* 0x0000a180ff0c77ac */ /* 0x000ee20008000800 */
[----:B------:R-:W4:Y:S01]  /*164c0*/  LDCU.64 UR8, c[0x0][0x3a0] ;  /* 0x00007400ff0877ac */ /* 0x000f220008000a00 */
[----:B------:R-:W2:Y:S01]  /*164d0*/  LDCU.64 UR10, c[0x0][0x3a8] ;  /* 0x00007500ff0a77ac */ /* 0x000ea20008000a00 */
[----:B-1----:R-:W-:-:S12]  /*164e0*/  ULEA UR5, UR5, UR13, 0x18 ;  /* 0x0000000d05057291 */ /* 0x002fd8000f8ec0ff */
.L_x_2396:
[----:B------:R-:W1:Y:S01]  /*164f0*/  S2R R4, SR_TID.X ;  /* 0x0000000000047919 */ /* 0x000e620000002100 */
[----:B------:R-:W-:Y:S01]  /*16500*/  @!P3 IADD3 R3, P0, PT, RZ, -R225, RZ ;  /* 0x800000e1ff03b210 */ /* 0x000fe20007f1e0ff */
[----:B------:R-:W-:Y:S01]  /*16510*/  IMAD.MOV.U32 R10, RZ, RZ, R220 ;  /* 0x000000ffff0a7224 */ /* 0x000fe200078e00dc */
[----:B------:R-:W5:Y:S01]  /*16520*/  @!P3 LDC R2, c[0x0][0x3c0] ;  /* 0x0000f000ff02bb82 */ /* 0x000f620000000800 */
[----:B------:R-:W-:Y:S07]  /*16530*/  DEPBAR.LE SB0, 0x0 ;  /* 0x000080000000791a */ /* 0x000fee0000000000 */
[----:B------:R-:W-:Y:S01]  /*16540*/  BAR.SYNC.DEFER_BLOCKING 0x0 ;  /* 0x0000000000007b1d */ /* 0x000fe20000010000 */
[----:B------:R-:W-:Y:S01]  /*16550*/  IMAD.MOV.U32 R9, RZ, RZ, R219 ;  /* 0x000000ffff097224 */ /* 0x000fe200078e00db */
[----:B-1----:R-:W-:Y:S06]  /*16560*/  LOP3.LUT R13, R4, 0x18, RZ, 0xc0, !PT ;  /* 0x00000018040d7812 */ /* 0x002fec00078ec0ff */
[----:B------:R-:W1:Y:S01]  /*16570*/  LDC R15, c[0x0][0x3c4] ;  /* 0x0000f100ff0f7b82 */ /* 0x000e620000000800 */
[----:B-----5:R-:W-:Y:S02]  /*16580*/  @!P3 IMAD.SHL.U32 R0, R2, 0x100, RZ ;  /* 0x000001000200b824 */ /* 0x020fe400078e00ff */
[----:B------:R-:W-:Y:S02]  /*16590*/  IMAD.SHL.U32 R11, R4, 0x8, RZ ;  /* 0x00000008040b7824 */ /* 0x000fe400078e00ff */
[----:B------:R-:W-:Y:S05]  /*165a0*/  @!P3 IMAD.X R0, RZ, RZ, ~R0, P0 ;  /* 0x000000ffff00b224 */ /* 0x000fea00000e0e00 */
        /* <DEDUP_REMOVED lines=65> */
.L_x_2393:
[----:B------:R-:W-:Y:S02]  /*169c0*/  LOP3.LUT R3, R13, 0xd8, R11, 0x78, !PT ;  /* 0x000000d80d037812 */ /* 0x000fe400078e780b */
[C---:B------:R-:W-:Y:S02]  /*169d0*/  SHF.L.U32 R14, R2.reuse, 0x6, RZ ;  /* 0x00000006020e7819 */ /* 0x040fe400000006ff */
[----:B-1----:R-:W-:Y:S02]  /*169e0*/  SHF.L.U64.HI R0, R2, 0x6, R15 ;  /* 0x0000000602007819 */ /* 0x002fe4000001020f */
[-C--:B------:R-:W-:Y:S02]  /*169f0*/  IADD3 R12, P0, PT, R14, R220.reuse, RZ ;  /* 0x000000dc0e0c7210 */ /* 0x080fe40007f1e0ff */
[----:B------:R-:W-:Y:S02]  /*16a00*/  LOP3.LUT R2, R3, 0x1f20, R11, 0xf8, !PT ;  /* 0x00001f2003027812 */ /* 0x000fe400078ef80b */
[-C--:B------:R-:W-:Y:S02]  /*16a10*/  MOV R3, R219.reuse ;  /* 0x000000db00037202 */ /* 0x080fe40000000f00 */
[----:B------:R-:W-:Y:S02]  /*16a20*/  LEA R168, R2, UR5, 0x1 ;  /* 0x0000000502a87c11 */ /* 0x000fe4000f8e08ff */
[----:B------:R-:W-:Y:S02]  /*16a30*/  MOV R2, R220 ;  /* 0x000000dc00027202 */ /* 0x000fe40000000f00 */
[----:B------:R-:W-:Y:S02]  /*16a40*/  IADD3.X R13, PT, PT, R0, R219, RZ, P0, !PT ;  /* 0x000000db000d7210 */ /* 0x000fe400007fe4ff */
[----:B------:R-:W-:Y:S01]  /*16a50*/  IADD3 R10, P1, PT, R12, R14, RZ ;  /* 0x0000000e0c0a7210 */ /* 0x000fe20007f3e0ff */
[----:B------:R-:W-:Y:S01]  /*16a60*/  @!PT LDS RZ, [RZ] ;  /* 0x00000000fffff984 */ /* 0x000fe20000000800 */
[----:B------:R-:W-:Y:S01]  /*16a70*/  @!PT LDS RZ, [RZ] ;  /* 0x00000000fffff984 */ /* 0x000fe20000000800 */
[----:B------:R-:W-:Y:S01]  /*16a80*/  @!PT LDS RZ, [RZ] ;  /* 0x00000000fffff984 */ /* 0x000fe20000000800 */
[----:B------:R1:W-:Y:S01]  /*16a90*/  LDGSTS.E.BYPASS.LTC128B.128 [R168+0x5000], desc[UR6][R2.64] ;  /* 0x0500000002a87fae */ /* 0x0003e2000b981a06 */
[----:B------:R-:W-:Y:S02]  /*16aa0*/  IADD3 R178, PT, PT, R178, -0x1, RZ ;  /* 0xffffffffb2b27810 */ /* 0x000fe40007ffe0ff */
[----:B------:R-:W-:Y:S02]  /*16ab0*/  IADD3.X R11, PT, PT, R13, R0, RZ, P1, !PT ;  /* 0x000000000d0b7210 */ /* 0x000fe40000ffe4ff */
[----:B------:R-:W-:Y:S03]  /*16ac0*/  IADD3 R8, P0, PT, R10, R14, RZ ;  /* 0x0000000e0a087210 */ /* 0x000fe60007f1e0ff */
[----:B------:R-:W-:Y:S01]  /*16ad0*/  LDGSTS.E.BYPASS.LTC128B.128 [R168+0x5800], desc[UR6][R12.64] ;  /* 0x058000000ca87fae */ /* 0x000fe2000b981a06 */
[----:B------:R-:W-:Y:S02]  /*16ae0*/  IADD3.X R9, PT, PT, R11, R0, RZ, P0, !PT ;  /* 0x000000000b097210 */ /* 0x000fe400007fe4ff */
[----:B------:R-:W-:Y:S04]  /*16af0*/  IADD3 R6, P1, PT, R8, R14, RZ ;  /* 0x0000000e08067210 */ /* 0x000fe80007f3e0ff */
[----:B------:R-:W-:Y:S01]  /*16b00*/  IADD3.X R7, PT, PT, R9, R0, RZ, P1, !PT ;  /* 0x0000000009077210 */ /* 0x000fe20000ffe4ff */
[----:B------:R5:W-:Y:S01]  /*16b10*/  LDGSTS.E.BYPASS.LTC128B.128 [R168+0x6000], desc[UR6][R10.64] ;  /* 0x060000000aa87fae */ /* 0x000be2000b981a06 */
[----:B------:R-:W-:Y:S04]  /*16b20*/  IADD3 R4, P0, PT, R6, R14, RZ ;  /* 0x0000000e06047210 */ /* 0x000fe80007f1e0ff */
[----:B------:R-:W-:Y:S03]  /*16b30*/  IADD3.X R5, PT, PT, R7, R0, RZ, P0, !PT ;  /* 0x0000000007057210 */ /* 0x000fe600007fe4ff */
[----:B------:R-:W-:Y:S01]  /*16b40*/  LDGSTS.E.BYPASS.LTC128B.128 [R168+0x6800], desc[UR6][R8.64] ;  /* 0x0680000008a87fae */ /* 0x000fe2000b981a06 */
[----:B-1----:R-:W-:Y:S04]  /*16b50*/  IADD3 R2, P1, PT, R4, R14, RZ ;  /* 0x0000000e04027210 */ /* 0x002fe80007f3e0ff */
[----:B------:R-:W-:Y:S03]  /*16b60*/  IADD3.X R3, PT, PT, R5, R0, RZ, P1, !PT ;  /* 0x0000000005037210 */ /* 0x000fe60000ffe4ff */
[----:B------:R-:W-:Y:S08]  /*16b70*/  LDGSTS.E.BYPASS.LTC128B.128 [R168+0x7000], desc[UR6][R6.64] ;  /* 0x0700000006a87fae */ /* 0x000ff0000b981a06 */
[----:B------:R-:W-:Y:S01]  /*16b80*/  LDGSTS.E.BYPASS.LTC128B.128 [R168+0x7800], desc[UR6][R4.64] ;  /* 0x0780000004a87fae */ /* 0x000fe2000b981a06 */
[----:B-----5:R-:W-:Y:S04]  /*16b90*/  IADD3 R10, P0, PT, R2, R14, RZ ;  /* 0x0000000e020a7210 */ /* 0x020fe80007f1e0ff */
[----:B------:R-:W-:Y:S03]  /*16ba0*/  IADD3.X R11, PT, PT, R3, R0, RZ, P0, !PT ;  /* 0x00000000030b7210 */ /* 0x000fe600007fe4ff */
[----:B------:R-:W-:Y:S01]  /*16bb0*/  LDGSTS.E.BYPASS.LTC128B.128 [R168+0x8000], desc[UR6][R2.64] ;  /* 0x0800000002a87fae */ /* 0x000fe2000b981a06 */
[----:B------:R-:W-:Y:S07]  /*16bc0*/  ISETP.GT.AND P0, PT, R178, R223, PT ;  /* 0x000000dfb200720c */ /* 0x000fee0003f04270 */
        /* <DEDUP_REMOVED lines=405> */
[----:B------:R-:W-:Y:S02]  /*18520*/  LOP3.LUT R3, RZ, R10, RZ, 0x33, !PT ;  /* 0x0000000aff037212 */ /* 0x000fe400078e33ff */
[----:B------:R-:W-:Y:S09]  /*18530*/  ISETP.GE.U32.AND P4, PT, R4, R9, PT ;  /* 0x000000090400720c */ /* 0x000ff20003f86070 */
[----:B------:R-:W-:Y:S04]  /*18540*/  @P2 VIADD R0, R0, 0x1 ;  /* 0x0000000100002836 */ /* 0x000fe80000000000 */
[----:B------:R-:W-:Y:S01]  /*18550*/  @P4 IADD3 R2, PT, PT, R2, 0x1, RZ ;  /* 0x0000000102024810 */ /* 0x000fe20007ffe0ff */
[----:B------:R-:W-:Y:S04]  /*18560*/  @!P5 IMAD.MOV R0, RZ, RZ, -R0 ;  /* 0x000000ffff00d224 */ /* 0x000fe800078e0a00 */
[----:B------:R-:W-:Y:S01]  /*18570*/  @!P6 IMAD.MOV R2, RZ, RZ, -R2 ;  /* 0x000000ffff02e224 */ /* 0x000fe200078e0a02 */
[C---:B------:R-:W-:Y:S04]  /*18580*/  SEL R0, R3.reuse, R0, !P0 ;  /* 0x0000000003007207 */ /* 0x040fe80004000000 */
[C---:B------:R-:W-:Y:S02]  /*18590*/  LEA R6, P1, R0.reuse, R180, 0x2 ;  /* 0x000000b400067211 */ /* 0x040fe400078210ff */
[----:B------:R-:W-:Y:S02]  /*185a0*/  SEL R2, R3, R2, !P0 ;  /* 0x0000000203027207 */ /* 0x000fe40004000000 */
[-C--:B------:R-:W-:Y:S02]  /*185b0*/  LEA.HI.X.SX32 R7, R0, R181.reuse, 0x2, P1 ;  /* 0x000000b500077211 */ /* 0x080fe400008f16ff */
[C---:B------:R-:W-:Y:S02]  /*185c0*/  LEA R4, P0, R2.reuse, R180, 0x2 ;  /* 0x000000b402047211 */ /* 0x040fe400078010ff */
[C---:B------:R-:W-:Y:S01]  /*185d0*/  IADD3 R0, PT, PT, R2.reuse, -R0, RZ ;  /* 0x8000000002007210 */ /* 0x040fe20007ffe0ff */
[----:B------:R-:W2:Y:S01]  /*185e0*/  LDG.E R8, desc[UR6][R6.64] ;  /* 0x0000000606087981 */ /* 0x000ea2000c1e1900 */
[----:B------:R-:W-:Y:S03]  /*185f0*/  LEA.HI.X.SX32 R5, R2, R181, 0x2, P0 ;  /* 0x000000b502057211 */ /* 0x000fe600000f16ff */
        /* <DEDUP_REMOVED lines=16> */
.L_x_2395:
        /* <DEDUP_REMOVED lines=30> */
.L_x_2394:
        /* <DEDUP_REMOVED lines=93> */
[----:B------:R-:W-:Y:S06]  /*18eb0*/  ISETP.GT.AND P0, PT, R178, R223, PT ;  /* 0x000000dfb200720c */ /* 0x000fec0003f04270 */
        /* <DEDUP_REMOVED lines=9> */
[--C-:B-1----:R-:W-:Y:S09]  /*18f50*/  FFMA.FTZ R7, R155, UR4, -R25.reuse ;  /* 0x000000049b077c23 */ /* 0x102ff20008010819 */
[----:B------:R1:W-:Y:S01]  /*18f60*/  MUFU.EX2 R155, R7 ;  /* 0x00000007009b7308 */ /* 0x0003e20000000800 */
[--C-:B--2---:R-:W-:Y:S09]  /*18f70*/  FFMA.FTZ R4, R171, UR4, -R26.reuse ;  /* 0x00000004ab047c23 */ /* 0x104ff2000801081a */
[----:B------:R2:W-:Y:S01]  /*18f80*/  MUFU.EX2 R131, R4 ;  /* 0x0000000400837308 */ /* 0x0005e20000000800 */
[--C-:B---3--:R-:W-:Y:S01]  /*18f90*/  FFMA.FTZ R5, R18, UR4, -R25.reuse ;  /* 0x0000000412057c23 */ /* 0x108fe20008010819 */
[----:B------:R-:W-:Y:S08]  /*18fa0*/  FMUL.FTZ R18, R0, R150 ;  /* 0x0000009600127220 */ /* 0x000ff00000410000 */
[----:B------:R3:W-:Y:S01]  /*18fb0*/  MUFU.EX2 R171, R6 ;  /* 0x0000000600ab7308 */ /* 0x0007e20000000800 */
[--C-:B-1----:R-:W-:Y:S09]  /*18fc0*/  FFMA.FTZ R7, R15, UR4, -R25.reuse ;  /* 0x000000040f077c23 */ /* 0x102ff20008010819 */
[----:B------:R-:W1:Y:S01]  /*18fd0*/  MUFU.EX2 R2, R2 ;  /* 0x0000000200027308 */ /* 0x000e620000000800 */
[--C-:B--2---:R-:W-:Y:S09]  /*18fe0*/  FFMA.FTZ R4, R170, UR4, -R26.reuse ;  /* 0x00000004aa047c23 */ /* 0x104ff2000801081a */
[----:B------:R2:W5:Y:S01]  /*18ff0*/  MUFU.EX2 R133, R4 ;  /* 0x0000000400857308 */ /* 0x0005620000000800 */
[--C-:B---3--:R-:W-:Y:S01]  /*19000*/  FFMA.FTZ R6, R28, UR4, -R25.reuse ;  /* 0x000000041c067c23 */ /* 0x108fe20008010819 */
[----:B----4-:R-:W-:Y:S08]  /*19010*/  F2FP.BF16.F32.PACK_AB R28, R159, R132 ;  /* 0x000000849f1c723e */ /* 0x010ff000000010ff */
[----:B------:R3:W-:Y:S01]  /*19020*/  MUFU.EX2 R182, R6 ;  /* 0x0000000600b67308 */ /* 0x0007e20000000800 */
[----:B-1----:R-:W-:Y:S09]  /*19030*/  FMUL.FTZ R9, R2, R141 ;  /* 0x0000008d02097220 */ /* 0x002ff20000410000 */
[----:B------:R1:W-:Y:S01]  /*19040*/  MUFU.EX2 R177, R7 ;  /* 0x0000000700b17308 */ /* 0x0003e20000000800 */
[--C-:B--2---:R-:W-:Y:S09]  /*19050*/  FFMA.FTZ R4, R176, UR4, -R25.reuse ;  /* 0x00000004b0047c23 */ /* 0x104ff20008010819 */
        /* <DEDUP_REMOVED lines=8> */
[----:B-----5:R-:W-:Y:S08]  /*190e0*/  F2FP.BF16.F32.PACK_AB R29, R133, R131 ;  /* 0x00000083851d723e */ /* 0x020ff000000010ff */
        /* <DEDUP_REMOVED lines=520> */
.L_x_2392:
[----:B------:R1:W5:Y:S01]  /*1b170*/  LDL R34, [R1] ;  /* 0x0000000001227983 */ /* 0x0003620000100800 */
[----:B------:R-:W2:Y:S01]  /*1b180*/  S2UR UR8, SR_CTAID.Y ;  /* 0x00000000000879c3 */ /* 0x000ea20000002600 */
[----:B------:R-:W-:Y:S02]  /*1b190*/  BSSY.RECONVERGENT B0, `(.L_x_2397) ;  /* 0x000006e000007945 */ /* 0x000fe40003800200 */
[----:B------:R-:W3:Y:S04]  /*1b1a0*/  SHFL.BFLY PT, R2, R221, 0x2, 0x1f ;  /* 0x0c401f00dd027f89 */ /* 0x000ee800000e0000 */
[----:B------:R-:W4:Y:S01]  /*1b1b0*/  SHFL.BFLY PT, R0, R222, 0x2, 0x1f ;  /* 0x0c401f00de007f89 */ /* 0x000f2200000e0000 */
[----:B------:R-:W1:Y:S01]  /*1b1c0*/  S2UR UR4, SR_CTAID.Z ;  /* 0x00000000000479c3 */ /* 0x000e620000002700 */
[----:B------:R-:W2:Y:S01]  /*1b1d0*/  S2R R22, SR_TID.X ;  /* 0x0000000000167919 */ /* 0x000ea20000002100 */
[----:B------:R-:W1:Y:S01]  /*1b1e0*/  S2R R32, SR_TID.X ;  /* 0x0000000000207919 */ /* 0x000e620000002100 */
[----:B------:R-:W1:Y:S01]  /*1b1f0*/  S2R R33, SR_CTAID.X ;  /* 0x0000000000217919 */ /* 0x000e620000002500 */
[----:B---3--:R-:W-:Y:S01]  /*1b200*/  FADD.FTZ R2, R2, R221 ;  /* 0x000000dd02027221 */ /* 0x008fe20000010000 */
[----:B----4-:R-:W-:-:S04]  /*1b210*/  FADD.FTZ R0, R0, R222 ;  /* 0x000000de00007221 */ /* 0x010fc80000010000 */
[----:B------:R-:W3:Y:S04]  /*1b220*/  SHFL.BFLY PT, R5, R2, 0x1, 0x1f ;  /* 0x0c201f0002057f89 */ /* 0x000ee800000e0000 */
[----:B------:R-:W4:Y:S01]  /*1b230*/  SHFL.BFLY PT, R6, R0, 0x1, 0x1f ;  /* 0x0c201f0000067f89 */ /* 0x000f2200000e0000 */
[C---:B--2---:R-:W-:Y:S01]  /*1b240*/  SHF.L.U32 R4, R22.reuse, 0x4, RZ ;  /* 0x0000000416047819 */ /* 0x044fe200000006ff */
[C---:B------:R-:W-:Y:S01]  /*1b250*/  IMAD.SHL.U32 R11, R22.reuse, 0x8, RZ ;  /* 0x00000008160b7824 */ /* 0x040fe200078e00ff */
[----:B------:R-:W-:Y:S02]  /*1b260*/  SHF.L.U32 R23, R22, 0x2, RZ ;  /* 0x0000000216177819 */ /* 0x000fe400000006ff */
[----:B-1----:R-:W-:Y:S02]  /*1b270*/  SHF.R.U32.HI R32, RZ, 0x3, R32 ;  /* 0x00000003ff207819 */ /* 0x002fe40000011620 */
[----:B------:R-:W-:-:S02]  /*1b280*/  LOP3.LUT R8, R11, 0xc0, RZ, 0xc0, !PT ;  /* 0x000000c00b087812 */ /* 0x000fc400078ec0ff */
[--C-:B------:R-:W-:Y:S02]  /*1b290*/  SHF.R.U32.HI R21, RZ, 0x1, R22.reuse ;  /* 0x00000001ff157819 */ /* 0x100fe40000011616 */
[----:B------:R-:W-:Y:S02]  /*1b2a0*/  LOP3.LUT R7, R23, 0xd8, RZ, 0xc0, !PT ;  /* 0x000000d817077812 */ /* 0x000fe400078ec0ff */
[----:B------:R-:W-:Y:S01]  /*1b2b0*/  LOP3.LUT R8, R8, 0x18, R22, 0xf8, !PT ;  /* 0x0000001808087812 */ /* 0x000fe200078ef816 */
[----:B---3--:R-:W-:Y:S01]  /*1b2c0*/  FADD.FTZ R5, R2, R5 ;  /* 0x0000000502057221 */ /* 0x008fe20000010000 */
[----:B------:R-:W-:Y:S02]  /*1b2d0*/  SHF.L.U32 R2, R22, 0x1, RZ ;  /* 0x0000000116027819 */ /* 0x000fe400000006ff */
[----:B------:R-:W-:Y:S01]  /*1b2e0*/  LOP3.LUT R7, R7, 0x18, R21, 0x78, !PT ;  /* 0x0000001807077812 */ /* 0x000fe200078e7815 */
[----:B----4-:R-:W-:Y:S01]  /*1b2f0*/  FADD.FTZ R6, R0, R6 ;  /* 0x0000000600067221 */ /* 0x010fe20000010000 */
[----:B------:R-:W1:Y:S01]  /*1b300*/  MUFU.RCP R10, R5 ;  /* 0x00000005000a7308 */ /* 0x000e620000001000 */
[----:B------:R-:W-:Y:S01]  /*1b310*/  LOP3.LUT R0, R2, 0x6, RZ, 0xc0, !PT ;  /* 0x0000000602007812 */ /* 0x000fe200078ec0ff */
[----:B------:R-:W-:Y:S01]  /*1b320*/  IMAD.SHL.U32 R2, R32, 0x20, RZ ;  /* 0x0000002020027824 */ /* 0x000fe200078e00ff */
[----:B------:R-:W-:Y:S01]  /*1b330*/  BAR.SYNC.DEFER_BLOCKING 0x0 ;  /* 0x0000000000007b1d */ /* 0x000fe20000010000 */
[----:B------:R-:W-:-:S02]  /*1b340*/  FSETP.NE.FTZ.AND P1, PT, R5, RZ, PT ;  /* 0x000000ff0500720b */ /* 0x000fc40003f35000 */
[----:B------:R-:W-:Y:S02]  /*1b350*/  LOP3.LUT R0, R0, 0x3e00, R4, 0xf8, !PT ;  /* 0x00003e0000007812 */ /* 0x000fe400078ef804 */
[----:B------:R-:W-:Y:S01]  /*1b360*/  LOP3.LUT R4, R23, 0xf04, RZ, 0xc0, !PT ;  /* 0x00000f0417047812 */ /* 0x000fe200078ec0ff */
[----:B------:R-:W2:Y:S01]  /*1b370*/  MUFU.RCP R9, R6 ;  /* 0x0000000600097308 */ /* 0x000ea20000001000 */
[----:B------:R-:W-:Y:S02]  /*1b380*/  FSETP.NE.FTZ.AND P0, PT, R6, RZ, PT ;  /* 0x000000ff0600720b */ /* 0x000fe40003f15000 */
[----:B------:R-:W-:Y:S02]  /*1b390*/  LOP3.LUT R4, R4, 0x20, R2, 0xf8, !PT ;  /* 0x0000002004047812 */ /* 0x000fe400078ef802 */
[----:B------:R-:W-:Y:S02]  /*1b3a0*/  LOP3.LUT R2, R0, 0x20, R11, 0xf8, !PT ;  /* 0x0000002000027812 */ /* 0x000fe400078ef80b */
[----:B------:R-:W-:-:S02]  /*1b3b0*/  LOP3.LUT R7, R4, R7, RZ, 0xfc, !PT ;  /* 0x0000000704077212 */ /* 0x000fc400078efcff */
[----:B-1----:R-:W-:Y:S02]  /*1b3c0*/  FSEL R0, R10, 1, P1 ;  /* 0x3f8000000a007808 */ /* 0x002fe40000800000 */
[----:B------:R-:W-:Y:S02]  /*1b3d0*/  LOP3.LUT R2, R2, R8, RZ, 0xfc, !PT ;  /* 0x0000000802027212 */ /* 0x000fe400078efcff */
[----:B------:R-:W-:Y:S01]  /*1b3e0*/  LOP3.LUT R8, R11, 0x40, RZ, 0xc0, !PT ;  /* 0x000000400b087812 */ /* 0x000fe200078ec0ff */
        /* <DEDUP_REMOVED lines=9> */
[----:B------:R-:W-:Y:S01]  /*1b480*/  LOP3.LUT R0, R11, 0x80, RZ, 0xc0, !PT ;  /* 0x000000800b007812 */ /* 0x000fe200078ec0ff */
[----:B------:R-:W-:Y:S01]  /*1b490*/  FMUL.FTZ R138, R4, R138 ;  /* 0x0000008a048a7220 */ /* 0x000fe20000410000 */
[----:B------:R-:W-:Y:S01]  /*1b4a0*/  LEA R2, R2, UR5, 0x2 ;  /* 0x0000000502027c11 */ /* 0x000fe2000f8e10ff */
[C---:B------:R-:W-:Y:S01]  /*1b4b0*/  FMUL.FTZ R139, R4.reuse, R139 ;  /* 0x0000008b048b7220 */ /* 0x040fe20000410000 */
[C---:B------:R-:W-:Y:S01]  /*1b4c0*/  FMUL.FTZ R142, R4.reuse, R142 ;  /* 0x0000008e048e7220 */ /* 0x040fe20000410000 */
[----:B------:R-:W-:Y:S01]  /*1b4d0*/  FMUL.FTZ R143, R4, R143 ;  /* 0x0000008f048f7220 */ /* 0x000fe20000410000 */
[----:B------:R-:W-:Y:S01]  /*1b4e0*/  IADD3 R0, PT, PT, R2, -R0, RZ ;  /* 0x8000000002007210 */ /* 0x000fe20007ffe0ff */
[C---:B------:R-:W-:Y:S01]  /*1b4f0*/  FMUL.FTZ R146, R4.reuse, R146 ;  /* 0x0000009204927220 */ /* 0x040fe20000410000 */
[C---:B------:R-:W-:Y:S01]  /*1b500*/  FMUL.FTZ R147, R4.reuse, R147 ;  /* 0x0000009304937220 */ /* 0x040fe20000410000 */
[C---:B------:R-:W-:Y:S01]  /*1b510*/  FMUL.FTZ R150, R4.reuse, R150 ;  /* 0x0000009604967220 */ /* 0x040fe20000410000 */
[----:B------:R-:W-:Y:S01]  /*1b520*/  FMUL.FTZ R151, R4, R151 ;  /* 0x0000009704977220 */ /* 0x000fe20000410000 */
[----:B------:R-:W-:Y:S01]  /*1b530*/  IMAD.IADD R4, R2, 0x1, -R8 ;  /* 0x0000000102047824 */ /* 0x000fe200078e0a08 */
[----:B------:R-:W-:Y:S01]  /*1b540*/  STS.64 [R2], R136 ;  /* 0x0000008802007388 */ /* 0x000fe20000000a00 */
[----:B------:R-:W1:Y:S01]  /*1b550*/  @P1 LDC R11, c[0x0][0x458] ;  /* 0x00011600ff0b1b82 */ /* 0x000e620000000800 */
[----:B------:R-:W-:Y:S01]  /*1b560*/  @P0 MUFU.LG2 R6, R6 ;  /* 0x0000000600060308 */ /* 0x000fe20000000c00 */
[----:B------:R-:W-:Y:S01]  /*1b570*/  LOP3.LUT P2, RZ, R22, 0x3, RZ, 0xc0, !PT ;  /* 0x0000000316ff7812 */ /* 0x000fe2000784c0ff */
[----:B------:R2:W-:Y:S01]  /*1b580*/  STS.64 [R2+0x400], R138 ;  /* 0x0004008a02007388 */ /* 0x0005e20000000a00 */
[----:B------:R-:W-:-:S02]  /*1b590*/  SHF.L.U32 R33, R33, 0x6, RZ ;  /* 0x0000000621217819 */ /* 0x000fc400000006ff */
[----:B------:R-:W-:Y:S01]  /*1b5a0*/  SHF.R.U32.HI R22, RZ, 0x2, R22 ;  /* 0x00000002ff167819 */ /* 0x000fe20000011616 */
[----:B------:R-:W-:Y:S01]  /*1b5b0*/  STS.64 [R4+0x20], R140 ;  /* 0x0000208c04007388 */ /* 0x000fe20000000a00 */
[----:B------:R-:W3:Y:S01]  /*1b5c0*/  @P0 LDC R10, c[0x0][0x458] ;  /* 0x00011600ff0a0b82 */ /* 0x000ee20000000800 */
[----:B------:R-:W-:Y:S02]  /*1b5d0*/  LOP3.LUT R21, R21, 0x30, RZ, 0xc0, !PT ;  /* 0x0000003015157812 */ /* 0x000fe400078ec0ff */
[----:B------:R4:W-:Y:S04]  /*1b5e0*/  STS.64 [R4+0x420], R142 ;  /* 0x0004208e04007388 */ /* 0x0009e80000000a00 */
[----:B------:R-:W-:Y:S04]  /*1b5f0*/  STS.64 [R0+0x40], R144 ;  /* 0x0000409000007388 */ /* 0x000fe80000000a00 */
[----:B------:R4:W-:Y:S01]  /*1b600*/  STS.64 [R0+0x440], R146 ;  /* 0x0004409200007388 */ /* 0x0009e20000000a00 */
[----:B--2---:R-:W-:-:S02]  /*1b610*/  IADD3 R2, PT, PT, -R8, R0, RZ ;  /* 0x0000000008027210 */ /* 0x004fc40007ffe1ff */
[----:B------:R-:W2:Y:S03]  /*1b620*/  LDC.64 R8, c[0x0][0x430] ;  /* 0x00010c00ff087b82 */ /* 0x000ea60000000a00 */
[----:B------:R-:W-:Y:S01]  /*1b630*/  STS.64 [R2+0x60], R148 ;  /* 0x0000609402007388 */ /* 0x000fe20000000a00 */
[----:B----4-:R-:W4:Y:S03]  /*1b640*/  @P1 MUFU.LG2 R4, R5 ;  /* 0x0000000500041308 */ /* 0x010f260000000c00 */
[----:B------:R2:W-:Y:S01]  /*1b650*/  STS.64 [R2+0x460], R150 ;  /* 0x0004609602007388 */ /* 0x0005e20000000a00 */
[----:B------:R-:W-:Y:S01]  /*1b660*/  LEA R0, R7, UR5, 0x2 ;  /* 0x0000000507007c11 */ /* 0x000fe2000f8e10ff */
[----:B------:R-:W-:Y:S08]  /*1b670*/  BAR.SYNC.DEFER_BLOCKING 0x0 ;  /* 0x0000000000007b1d */ /* 0x000ff00000010000 */
[----:B------:R-:W3:Y:S01]  /*1b680*/  LDC R7, c[0x0][0x3e0] ;  /* 0x0000f800ff077b82 */ /* 0x000ee20000000800 */
[----:B------:R-:W3:Y:S01]  /*1b690*/  LDCU UR5, c[0x0][0x44c] ;  /* 0x00008980ff0577ac */ /* 0x000ee20008000800 */
[----:B----4-:R-:W-:Y:S01]  /*1b6a0*/  @P1 FMUL.FTZ R5, R4, 0.69314718246459960938 ;  /* 0x3f31721804051820 */ /* 0x010fe20000410000 */
[----:B--2---:R-:W-:-:S02]  /*1b6b0*/  IMAD R2, R8, UR8, R224 ;  /* 0x0000000808027c24 */ /* 0x004fc4000f8e02e0 */
[----:B------:R-:W-:Y:S02]  /*1b6c0*/  IMAD.MOV.U32 R8, RZ, RZ, -0x800000 ;  /* 0xff800000ff087424 */ /* 0x000fe400078e00ff */
[----:B-1----:R-:W-:Y:S01]  /*1b6d0*/  @P1 FFMA.FTZ R8, R20, R11, R5 ;  /* 0x0000000b14081223 */ /* 0x002fe20000010005 */
[----:B------:R-:W1:Y:S04]  /*1b6e0*/  LDS.128 R28, [R0] ;  /* 0x00000000001c7984 */ /* 0x000e680000000c00 */
[----:B------:R-:W2:Y:S04]  /*1b6f0*/  LDS.128 R24, [R0+0x800] ;  /* 0x0008000000187984 */ /* 0x000ea80000000c00 */
[----:B------:R-:W4:Y:S04]  /*1b700*/  LDS.128 R16, [R0+0x1000] ;  /* 0x0010000000107984 */ /* 0x000f280000000c00 */
[----:B------:R3:W1:Y:S02]  /*1b710*/  LDS.128 R12, [R0+0x1800] ;  /* 0x00180000000c7984 */ /* 0x0006640000000c00 */
[----:B---3--:R-:W-:-:S05]  /*1b720*/  IADD3 R0, PT, PT, -R224, RZ, RZ ;  /* 0x000000ffe0007210 */ /* 0x008fca0007ffe1ff */
[----:B------:R-:W-:-:S04]  /*1b730*/  IMAD R0, R7, R0, UR4 ;  /* 0x0000000407007e24 */ /* 0x000fc8000f8e0200 */
[----:B------:R-:W-:Y:S02]  /*1b740*/  IMAD R2, R2, R7, R0 ;  /* 0x0000000702027224 */ /* 0x000fe400078e0200 */
[----:B------:R-:W-:Y:S01]  /*1b750*/  @P0 FMUL.FTZ R0, R6, 0.69314718246459960938 ;  /* 0x3f31721806000820 */ /* 0x000fe20000410000 */
[----:B------:R-:W-:Y:S01]  /*1b760*/  MOV R7, 0xff800000 ;  /* 0xff80000000077802 */ /* 0x000fe20000000f00 */
[----:B------:R-:W-:Y:S01]  /*1b770*/  IMAD R4, R2, R9, R33 ;  /* 0x0000000902047224 */ /* 0x000fe200078e0221 */
[----:B------:R-:W-:Y:S01]  /*1b780*/  LOP3.LUT R2, R21, 0x7, R22, 0xf8, !PT ;  /* 0x0000000715027812 */ /* 0x000fe200078ef816 */
[----:B------:R-:W-:Y:S02]  /*1b790*/  @P0 FFMA.FTZ R7, R3, R10, R0 ;  /* 0x0000000a03070223 */ /* 0x000fe40000010000 */
[----:B------:R-:W-:Y:S01]  /*1b7a0*/  IMAD R5, R4, UR5, RZ ;  /* 0x0000000504057c24 */ /* 0x000fe2000f8e02ff */
[----:B-12-4-:R-:W-:Y:S06]  /*1b7b0*/  @P2 BRA `(.L_x_2398) ;  /* 0x00000000002c2947 */ /* 0x016fec0003800000 */
[----:B------:R-:W1:Y:S01]  /*1b7c0*/  LDCU.64 UR4, c[0x0][0x428] ;  /* 0x00008500ff0477ac */ /* 0x000e620008000a00 */
[----:B-----5:R-:W-:Y:S01]  /*1b7d0*/  IMAD.IADD R0, R34, 0x1, -R33 ;  /* 0x0000000122007824 */ /* 0x020fe200078e0a21 */
[----:B------:R-:W-:Y:S01]  /*1b7e0*/  IADD3 R3, P0, PT, R4, R2, RZ ;  /* 0x0000000204037210 */ /* 0x000fe20007f1e0ff */
[----:B------:R-:W-:-:S03]  /*1b7f0*/  VIADD R6, R2, 0x8 ;  /* 0x0000000802067836 */ /* 0x000fc60000000000 */
[-C--:B------:R-:W-:Y:S02]  /*1b800*/  ISETP.GE.AND P2, PT, R2, R0.reuse, PT ;  /* 0x000000000200720c */ /* 0x080fe40003f46270 */
[----:B------:R-:W-:Y:S02]  /*1b810*/  ISETP.GE.AND P1, PT, R6, R0, PT ;  /* 0x000000000600720c */ /* 0x000fe40003f26270 */
[----:B------:R-:W-:Y:S02]  /*1b820*/  LEA.HI.X.SX32 R0, R4, RZ, 0x1, P0 ;  /* 0x000000ff04007211 */ /* 0x000fe400000f0eff */
[----:B-1----:R-:W-:-:S04]  /*1b830*/  LEA R2, P0, R3, UR4, 0x2 ;  /* 0x0000000403027c11 */ /* 0x002fc8000f8010ff */
[----:B------:R-:W-:-:S05]  /*1b840*/  LEA.HI.X R3, R3, UR5, R0, 0x2, P0 ;  /* 0x0000000503037c11 */ /* 0x000fca00080f1400 */
[----:B------:R1:W-:Y:S04]  /*1b850*/  @!P2 STG.E desc[UR6][R2.64], R8 ;  /* 0x000000080200a986 */ /* 0x0003e8000c101906 */
[----:B------:R1:W-:Y:S02]  /*1b860*/  @!P1 STG.E desc[UR6][R2.64+0x20], R7 ;  /* 0x0000200702009986 */ /* 0x0003e4000c101906 */
.L_x_2398:
[----:B------:R-:W-:Y:S05]  /*1b870*/  BSYNC.RECONVERGENT B0 ;  /* 0x0000000000007941 */ /* 0x000fea0003800200 */
.L_x_2397:
[----:B------:R-:W2:Y:S01]  /*1b880*/  LDCU.64 UR4, c[0x0][0x3f8] ;  /* 0x00007f00ff0477ac */ /* 0x000ea20008000a00 */
[----:B-1----:R-:W-:Y:S01]  /*1b890*/  LOP3.LUT R3, R23, 0xffc, RZ, 0xc0, !PT ;  /* 0x00000ffc17037812 */ /* 0x002fe200078ec0ff */
[----:B-----5:R-:W-:Y:S02]  /*1b8a0*/  IMAD.IADD R0, R34, 0x1, -R33 ;  /* 0x0000000122007824 */ /* 0x020fe400078e0a21 */
[C---:B------:R-:W-:Y:S01]  /*1b8b0*/  VIADD R4, R32.reuse, 0x10 ;  /* 0x0000001020047836 */ /* 0x040fe20000000000 */
[----:B------:R-:W-:Y:S01]  /*1b8c0*/  IADD3 R3, P0, PT, R5, R3, RZ ;  /* 0x0000000305037210 */ /* 0x000fe20007f1e0ff */
[C---:B------:R-:W-:Y:S01]  /*1b8d0*/  VIADD R2, R32.reuse, 0x20 ;  /* 0x0000002020027836 */ /* 0x040fe20000000000 */
[-C--:B------:R-:W-:Y:S02]  /*1b8e0*/  ISETP.GE.AND P3, PT, R32, R0.reuse, PT ;  /* 0x000000002000720c */ /* 0x080fe40003f66270 */
[-C--:B------:R-:W-:Y:S02]  /*1b8f0*/  ISETP.GE.AND P2, PT, R4, R0.reuse, PT ;  /* 0x000000000400720c */ /* 0x080fe40003f46270 */
[----:B------:R-:W-:-:S02]  /*1b900*/  ISETP.GE.AND P1, PT, R2, R0, PT ;  /* 0x000000000200720c */ /* 0x000fc40003f26270 */
[----:B------:R-:W-:Y:S01]  /*1b910*/  LEA.HI.X.SX32 R4, R5, RZ, 0x1, P0 ;  /* 0x000000ff05047211 */ /* 0x000fe200000f0eff */
[----:B------:R-:W-:Y:S01]  /*1b920*/  VIADD R5, R32, 0x30 ;  /* 0x0000003020057836 */ /* 0x000fe20000000000 */
[----:B--2---:R-:W-:-:S04]  /*1b930*/  LEA R2, P0, R3, UR4, 0x2 ;  /* 0x0000000403027c11 */ /* 0x004fc8000f8010ff */
[----:B------:R-:W-:Y:S02]  /*1b940*/  LEA.HI.X R3, R3, UR5, R4, 0x2, P0 ;  /* 0x0000000503037c11 */ /* 0x000fe400080f1404 */
[----:B------:R-:W-:-:S03]  /*1b950*/  ISETP.GE.AND P0, PT, R5, R0, PT ;  /* 0x000000000500720c */ /* 0x000fc60003f06270 */
[----:B------:R1:W-:Y:S04]  /*1b960*/  @!P3 STG.E.128 desc[UR6][R2.64], R28 ;  /* 0x0000001c0200b986 */ /* 0x0003e8000c101d06 */
[----:B------:R1:W-:Y:S04]  /*1b970*/  @!P2 STG.E.128 desc[UR6][R2.64+0x800], R24 ;  /* 0x000800180200a986 */ /* 0x0003e8000c101d06 */
[----:B------:R1:W-:Y:S02]  /*1b980*/  @!P1 STG.E.128 desc[UR6][R2.64+0x1000], R16 ;  /* 0x0010001002009986 */ /* 0x0003e4000c101d06 */
[----:B------:R-:W-:Y:S05]  /*1b990*/  @P0 EXIT ;  /* 0x000000000000094d */ /* 0x000fea0003800000 */
[----:B------:R-:W-:Y:S01]  /*1b9a0*/  STG.E.128 desc[UR6][R2.64+0x1800], R12 ;  /* 0x0018000c02007986 */ /* 0x000fe2000c101d06 */
[----:B------:R-:W-:Y:S05]  /*1b9b0*/  EXIT ;  /* 0x000000000000794d */ /* 0x000fea0003800000 */
.L_x_2399:
        /* <DEDUP_REMOVED lines=12> */
.L_x_4899:


//--------------------- .text._ZN5flash24flash_fwd_splitkv_kernelI23Flash_fwd_kernel_traitsILi32ELi64ELi256ELi4ELb0ELb0EN7cutlass10bfloat16_tE19Flash_kernel_traitsILi32ELi64ELi256ELi4ES3_EELb1ELb0ELb1ELb0ELb0ELb0ELb1ELb1EEEvNS_16Flash_fwd_paramsE --------------------------
	.section	.text._ZN5flash24flash_fwd_splitkv_kernelI23Flash_fwd_kernel_traitsILi32ELi64ELi256ELi4ELb0ELb0EN7cutlass10bfloat16_tE19Flash_kernel_traitsILi32ELi64ELi256ELi4ES3_EELb1ELb0ELb1ELb0ELb0ELb0ELb1ELb1EEEvNS_16Flash_fwd_paramsE,"ax",@progbits
	.align	128
        .global         _ZN5flash24flash_fwd_splitkv_kernelI23Flash_fwd_kernel_traitsILi32ELi64ELi256ELi4ELb0ELb0EN7cutlass10bfloat16_tE19Flash_kernel_traitsILi32ELi64ELi256ELi4ES3_EELb1ELb0ELb1ELb0ELb0ELb0ELb1ELb1EEEvNS_16Flash_fwd_paramsE
        .type           _ZN5flash24flash_fwd_splitkv_kernelI23Flash_fwd_kernel_traitsILi32ELi64ELi256ELi4ELb0ELb0EN7cutlass10bfloat16_tE19Flash_kernel_traitsILi32ELi64ELi256ELi4ES3_EELb1ELb0ELb1ELb0ELb0ELb0ELb1ELb1EEEvNS_16Flash_fwd_paramsE,@function
        .size           _ZN5flash24flash_fwd_splitkv_kernelI23Flash_fwd_kernel_traitsILi32ELi64ELi256ELi4ELb0ELb0EN7cutlass10bfloat16_tE19Flash_kernel_traitsILi32ELi64ELi256ELi4ES3_EELb1ELb0ELb1ELb0ELb0ELb0ELb1ELb1EEEvNS_16Flash_fwd_paramsE,(.L_x_4900 - _ZN5flash24flash_fwd_splitkv_kernelI23Flash_fwd_kernel_traitsILi32ELi64ELi256ELi4ELb0ELb0EN7cutlass10bfloat16_tE19Flash_kernel_traitsILi32ELi64ELi256ELi4ES3_EELb1ELb0ELb1ELb0ELb0ELb0ELb1ELb1EEEvNS_16Flash_fwd_paramsE)
        .other          _ZN5flash24flash_fwd_splitkv_kernelI23Flash_fwd_kernel_traitsILi32ELi64ELi256ELi4ELb0ELb0EN7cutlass10bfloat16_tE19Flash_kernel_traitsILi32ELi64ELi256ELi4ES3_EELb1ELb0ELb1ELb0ELb0ELb0ELb1ELb1EEEvNS_16Flash_fwd_paramsE,@"STO_CUDA_ENTRY STV_DEFAULT"
_ZN5flash24flash_fwd_splitkv_kernelI23Flash_fwd_kernel_traitsILi32ELi64ELi256ELi4ELb0ELb0EN7cutlass10bfloat16_tE19Flash_kernel_traitsILi32ELi64ELi256ELi4ES3_EELb1ELb0ELb1ELb0ELb0ELb0ELb1ELb1EEEvNS_16Flash_fwd_paramsE:
.text._ZN5flash24flash_fwd_splitkv_kernelI23Flash_fwd_kernel_traitsILi32ELi64ELi256ELi4ELb0ELb0EN7cutlass10bfloat16_tE19Flash_kernel_traitsILi32ELi64ELi256ELi4ES3_EELb1ELb0ELb1ELb0ELb0ELb0ELb1ELb1EEEvNS_16Flash_fwd_paramsE:
[----:B------:R-:W-:Y:S01]  /*0000*/  LDC R1, c[0x0][0x37c] ;  /* 0x0000df00ff017b82 */ /* 0x000fe20000000800 */
[----:B------:R-:W1:Y:S07]  /*0010*/  LDCU UR12, c[0x0][0x3e0] ;  /* 0x00007c00ff0c77ac */ /* 0x000e6e0008000800 */
[----:B------:R-:W2:Y:S01]  /*0020*/  S2UR UR26, SR_CTAID.Z ;  /* 0x00000000001a79c3 */ /* 0x000ea20000002700 */
[----:B------:R-:W3:Y:S01]  /*0030*/  LDCU.64 UR10, c[0x0][0x460] ;  /* 0x00008c00ff0a77ac */ /* 0x000ee20008000a00 */
[----:B------:R-:W4:Y:S01]  /*0040*/  LDCU.U8 UR13, c[0x0][0x532] ;  /* 0x0000a640ff0d77ac */ /* 0x000f220008000000 */
[----:B------:R-:W5:Y:S01]  /*0050*/  LDCU.64 UR16, c[0x0][0x460] ;  /* 0x00008c00ff1077ac */ /* 0x000f620008000a00 */
[----:B-1----:R-:W1:Y:S01]  /*0060*/  I2F.U32.RP R2, UR12 ;  /* 0x0000000c00027d06 */ /* 0x002e620008209000 */
[----:B------:R-:W-:-:S02]  /*0070*/  UISETP.NE.U32.AND UP0, UPT, UR12, URZ, UPT ;  /* 0x000000ff0c00728c */ /* 0x000fc4000bf05070 */
[----:B---3--:R-:W-:Y:S01]  /*0080*/  UISETP.NE.U32.AND UP2, UPT, UR10, URZ, UPT ;  /* 0x000000ff0a00728c */ /* 0x008fe2000bf45070 */
[----:B------:R-:W-:-:S03]  /*0090*/  ISETP.NE.U32.AND P0, PT, RZ, UR10, PT ;  /* 0x0000000aff007c0c */ /* 0x000fc6000bf05070 */
[----:B------:R-:W-:Y:S01]  /*00a0*/  UISETP.NE.AND.EX UP2, UPT, UR11, URZ, UPT, UP2 ;  /* 0x000000ff0b00728c */ /* 0x000fe2000bf45320 */
[----:B------:R-:W-:-:S05]  /*00b0*/  ISETP.NE.AND.EX P2, PT, RZ, UR11, PT, P0 ;  /* 0x0000000bff007c0c */ /* 0x000fca000bf45300 */
[----:B------:R-:W-:Y:S01]  /*00c0*/  PLOP3.LUT P1, PT, PT, PT, UP2, 0x80, 0x8 ;  /* 0x000000000008781c */ /* 0x000fe20003f2f028 */
[----:B-1----:R-:W1:Y:S02]  /*00d0*/  MUFU.RCP R0, R2 ;  /* 0x0000000200007308 */ /* 0x002e640000001000 */
[----:B-1----:R-:W-:-:S06]  /*00e0*/  VIADD R0, R0, 0xffffffe ;  /* 0x0ffffffe00007836 */ /* 0x002fcc0000000000 */
[----:B------:R-:W1:Y:S02]  /*00f0*/  F2I.FTZ.U32.TRUNC.NTZ R0, R0 ;  /* 0x0000000000007305 */ /* 0x000e64000021f000 */
[----:B-1----:R-:W-:-:S13]  /*0100*/  R2UR UR5, R0 ;  /* 0x00000000000572ca */ /* 0x002fda00000e0000 */
[----:B------:R-:W-:-:S04]  /*0110*/  UIADD3 UR4, UPT, UPT, URZ, -UR5, URZ ;  /* 0x80000005ff047290 */ /* 0x000fc8000fffe0ff */
[----:B------:R-:W-:-:S03]  /*0120*/  UIMAD UR6, UR4, UR12, URZ ;  /* 0x0000000c040672a4 */ /* 0x000fc6000f8e02ff */
[----:B------:R-:W-:Y:S02]  /*0130*/  UMOV UR4, URZ ;  /* 0x000000ff00047c82 */ /* 0x000fe40008000000 */
[----:B------:R-:W-:Y:S02]  /*0140*/  UIMAD.WIDE.U32 UR6, UR5, UR6, UR4 ;  /* 0x00000006050672a5 */ /* 0x000fe4000f8e0004 */
[----:B------:R-:W1:Y:S02]  /*0150*/  LDCU.64 UR4, c[0x0][0x468] ;  /* 0x00008d00ff0477ac */ /* 0x000e640008000a00 */
[----:B--2---:R-:W-:-:S04]  /*0160*/  UIMAD.WIDE.U32 UR22, UR7, UR26, URZ ;  /* 0x0000001a071672a5 */ /* 0x004fc8000f8e00ff */
[----:B------:R-:W-:-:S03]  /*0170*/  UIADD3 UR8, UPT, UPT, -UR23, URZ, URZ ;  /* 0x000000ff17087290 */ /* 0x000fc6000fffe1ff */
[----:B------:R-:W2:Y:S01]  /*0180*/  LDCU.64 UR6, c[0x0][0x358] ;  /* 0x00006b00ff0677ac */ /* 0x000ea20008000a00 */
[----:B------:R-:W-:-:S04]  /*0190*/  UIMAD UR8, UR12, UR8, UR26 ;  /* 0x000000080c0872a4 */ /* 0x000fc8000f8e021a */
[----:B------:R-:W-:Y:S02]  /*01a0*/  UISETP.GE.U32.AND UP3, UPT, UR8, UR12, UPT ;  /* 0x0000000c0800728c */ /* 0x000fe4000bf66070 */
[----:B-1----:R-:W-:-:S09]  /*01b0*/  UISETP.EQ.U32.AND UP4, UPT, UR4, URZ, UPT ;  /* 0x000000ff0400728c */ /* 0x002fd2000bf82070 */
[----:B------:R-:W-:Y:S02]  /*01c0*/  @UP3 UIADD3 UR8, UPT, UPT, UR8, -UR12, URZ ;  /* 0x8000000c08083290 */ /* 0x000fe4000fffe0ff */
[----:B------:R-:W-:Y:S02]  /*01d0*/  @UP3 UIADD3 UR23, UPT, UPT, UR23, 0x1, URZ ;  /* 0x0000000117173890 */ /* 0x000fe4000fffe0ff */
[----:B------:R-:W-:Y:S02]  /*01e0*/  UISETP.GE.U32.AND UP1, UPT, UR8, UR12, UPT ;  /* 0x0000000c0800728c */ /* 0x000fe4000bf26070 */
[----:B----4-:R-:W-:-:S04]  /*01f0*/  UISETP.NE.AND UP3, UPT, UR13, URZ, UPT ;  /* 0x000000ff0d00728c */ /* 0x010fc8000bf65270 */
[----:B------:R-:W-:Y:S01]  /*0200*/  UISETP.EQ.OR.EX UP4, UPT, UR5, URZ, !UP3, UP4 ;  /* 0x000000ff0500728c */ /* 0x000fe2000df82740 */
[----:B------:R-:W1:Y:S04]  /*0210*/  LDCU.64 UR8, c[0x0][0x470] ;  /* 0x00008e00ff0877ac */ /* 0x000e680008000a00 */
[----:B------:R-:W-:Y:S02]  /*0220*/  @UP1 UIADD3 UR23, UPT, UPT, UR23, 0x1, URZ ;  /* 0x0000000117171890 */ /* 0x000fe4000fffe0ff */
[----:B------:R-:W-:-:S04]  /*0230*/  @!UP0 ULOP3.LUT UR23, URZ, UR12, URZ, 0x33, !UPT ;  /* 0x0000000cff178292 */ /* 0x000fc8000f8e33ff */
[----:B------:R-:W-:Y:S02]  /*0240*/  USHF.L.U32 UR15, UR23, 0x2, URZ ;  /* 0x00000002170f7899 */ /* 0x000fe400080006ff */
[----:B------:R-:W-:Y:S02]  /*0250*/  USHF.R.U32.HI UR14, URZ, 0x1e, UR23 ;  /* 0x0000001eff0e7899 */ /* 0x000fe40008011617 */
[----:B------:R-:W-:Y:S02]  /*0260*/  UIADD3 UR10, UP1, UPT, UR15, UR4, URZ ;  /* 0x000000040f0a7290 */ /* 0x000fe4000ff3e0ff */
[----:B-----5:R-:W-:Y:S01]  /*0270*/  UIMAD.WIDE.U32 UR16, UR23, 0x4, UR16 ;  /* 0x00000004171078a5 */ /* 0x020fe2000f8e0010 */
[----:B-1----:R-:W-:Y:S01]  /*0280*/  ISETP.NE.U32.AND P0, PT, RZ, UR8, PT ;  /* 0x00000008ff007c0c */ /* 0x002fe2000bf05070 */
[----:B------:R-:W-:Y:S02]  /*0290*/  UIADD3 UR8, UP0, UPT, UR15, UR8, URZ ;  /* 0x000000080f087290 */ /* 0x000fe4000ff1e0ff */
[----:B------:R-:W-:Y:S01]  /*02a0*/  UIADD3.X UR11, UPT, UPT, UR14, UR5, URZ, UP1, !UPT ;  /* 0x000000050e0b7290 */ /* 0x000fe20008ffe4ff */
[----:B------:R-:W-:Y:S01]  /*02b0*/  ISETP.NE.AND.EX P3, PT, RZ, UR9, PT, P0 ;  /* 0x00000009ff007c0c */ /* 0x000fe2000bf65300 */
[----:B------:R-:W-:Y:S01]  /*02c0*/  UIADD3.X UR9, UPT, UPT, UR14, UR9, URZ, UP0, !UPT ;  /* 0x000000090e097290 */ /* 0x000fe200087fe4ff */
[----:B------:R-:W-:Y:S01]  /*02d0*/  PLOP3.LUT P0, PT, PT, PT, UP4, 0x80, 0x8 ;  /* 0x000000000008781c */ /* 0x000fe20003f0f048 */
[----:B------:R-:W-:-:S02]  /*02e0*/  IMAD.U32 R8, RZ, RZ, UR16 ;  /* 0x00000010ff087e24 */ /* 0x000fc4000f8e00ff */
[----:B------:R-:W-:Y:S02]  /*02f0*/  IMAD.U32 R9, RZ, RZ, UR17 ;  /* 0x00000011ff097e24 */ /* 0x000fe4000f8e00ff */
[----:B------:R-:W-:Y:S02]  /*0300*/  IMAD.U32 R6, RZ, RZ, UR10 ;  /* 0x0000000aff067e24 */ /* 0x000fe4000f8e00ff */
[----:B------:R-:W-:Y:S01]  /*0310*/  IMAD.U32 R122, RZ, RZ, UR8 ;  /* 0x00000008ff7a7e24 */ /* 0x000fe2000f8e00ff */
[----:B--2---:R-:W2:Y:S01]  /*0320*/  @P2 LDG.E R4, desc[UR6][R8.64] ;  /* 0x0000000608042981 */ /* 0x004ea2000c1e1900 */
[----:B------:R-:W-:Y:S02]  /*0330*/  IMAD.U32 R7, RZ, RZ, UR11 ;  /* 0x0000000bff077e24 */ /* 0x000fe4000f8e00ff */
[----:B------:R-:W-:Y:S01]  /*0340*/  IMAD.U32 R123, RZ, RZ, UR9 ;  /* 0x00000009ff7b7e24 */ /* 0x000fe2000f8e00ff */
[----:B------:R-:W3:Y:S04]  /*0350*/  @P1 LDG.E R0, desc[UR6][R8.64+0x4] ;  /* 0x0000040608001981 */ /* 0x000ee8000c1e1900 */
[----:B------:R-:W4:Y:S04]  /*0360*/  @!P0 LDG.E R3, desc[UR6][R6.64] ;  /* 0x0000000606038981 */ /* 0x000f28000c1e1900 */
[----:B------:R-:W5:Y:S01]  /*0370*/  @P3 LDG.E R2, desc[UR6][R122.64] ;  /* 0x000000067a023981 */ /* 0x000f62000c1e1900 */
[----:B------:R-:W1:Y:S01]  /*0380*/  S2UR UR25, SR_CTAID.X ;  /* 0x00000000001979c3 */ /* 0x000e620000002500 */
[----:B------:R-:W-:Y:S01]  /*0390*/  UISETP.NE.U32.AND UP0, UPT, UR4, URZ, UPT ;  /* 0x000000ff0400728c */ /* 0x000fe2000bf05070 */
[----:B------:R-:W-:Y:S01]  /*03a0*/  UMOV UR11, 0xffffffff ;  /* 0xffffffff000b7882 */ /* 0x000fe20000000000 */
[----:B------:R-:W-:-:S02]  /*03b0*/  UMOV UR10, URZ ;  /* 0x000000ff000a7c82 */ /* 0x000fc40008000000 */
[----:B------:R-:W-:Y:S02]  /*03c0*/  UISETP.NE.AND.EX UP0, UPT, UR5, URZ, UPT, UP0 ;  /* 0x000000ff0500728c */ /* 0x000fe4000bf05300 */
[----:B------:R-:W-:Y:S01]  /*03d0*/  UIADD3 UR8, UPT, UPT, -UR23, URZ, URZ ;  /* 0x000000ff17087290 */ /* 0x000fe2000fffe1ff */
[----:B------:R-:W1:Y:S01]  /*03e0*/  S2UR UR13, SR_CTAID.Y ;  /* 0x00000000000d79c3 */ /* 0x000e620000002600 */
[----:B------:R-:W-:Y:S01]  /*03f0*/  UMOV UR5, 0xffffffff ;  /* 0xffffffff00057882 */ /* 0x000fe20000000000 */
[----:B------:R-:W1:Y:S01]  /*0400*/  @!UP2 LDCU UR21, c[0x0][0x434] ;  /* 0x00008680ff15a7ac */ /* 0x000e620008000800 */
[----:B------:R-:W-:-:S05]  /*0410*/  UIMAD UR26, UR12, UR8, UR26 ;  /* 0x000000080c1a72a4 */ /* 0x000fca000f8e021a */
[----:B------:R-:W1:Y:S01]  /*0420*/  @!UP0 LDCU UR24, c[0x0][0x438] ;  /* 0x00008700ff1887ac */ /* 0x000e620008000800 */
[----:B--2---:R-:W-:Y:S02]  /*0430*/  @P2 R2UR UR5, R4 ;  /* 0x00000000040522ca */ /* 0x004fe400000e0000 */
[----:B---3--:R-:W-:Y:S02]  /*0440*/  @P1 R2UR UR4, R0 ;  /* 0x00000000000412ca */ /* 0x008fe400000e0000 */
[----:B----4-:R-:W-:Y:S02]  /*0450*/  @!P0 R2UR UR11, R3 ;  /* 0x00000000030b82ca */ /* 0x010fe400000e0000 */
[----:B-----5:R-:W-:-:S09]  /*0460*/  @P3 R2UR UR10, R2 ;  /* 0x00000000020a32ca */ /* 0x020fd200000e0000 */
        /* <DEDUP_REMOVED lines=8> */
.L_x_2400:
        /* <DEDUP_REMOVED lines=11> */
[----:B------:R-:W-:Y:S02]  /*05a0*/  USHF.L.U32 UR25, UR25, 0x6, URZ ;  /* 0x0000000619197899 */ /* 0x000fe400080006ff */
[----:B------:R-:W-:Y:S02]  /*05b0*/  UIADD3 UR24, UPT, UPT, UR24, -UR10, URZ ;  /* 0x8000000a18187290 */ /* 0x000fe4000fffe0ff */
[----:B------:R-:W-:Y:S02]  /*05c0*/  UISETP.GT.AND UP1, UPT, UR21, UR25, UPT ;  /* 0x000000191500728c */ /* 0x000fe4000bf24270 */
[----:B---3--:R-:W-:-:S04]  /*05d0*/  @!UP2 UISETP.NE.U32.AND UP0, UPT, UR8, URZ, UPT ;  /* 0x000000ff0800a28c */ /* 0x008fc8000bf05070 */
[----:B------:R-:W-:-:S04]  /*05e0*/  @!UP2 UISETP.NE.AND.EX UP0, UPT, UR9, URZ, UPT, UP0 ;  /* 0x000000ff0900a28c */ /* 0x000fc8000bf05300 */
[----:B-1----:R-:W-:Y:S01]  /*05f0*/  @!UP2 USEL UR4, UR4, URZ, UP0 ;  /* 0x000000ff0404a287 */ /* 0x002fe20008000000 */
[----:B--2---:R-:W-:Y:S02]  /*0600*/  @P0 R2UR UR22, R0 ;  /* 0x00000000001602ca */ /* 0x004fe400000e0000 */
[----:B------:R-:W-:-:S11]  /*0610*/  PLOP3.LUT P0, PT, PT, PT, UP1, 0x80, 0x8 ;  /* 0x000000000008781c */ /* 0x000fd60003f0f018 */
[----:B------:R-:W-:Y:S02]  /*0620*/  @UP2 UIADD3 UR22, UPT, UPT, UR22, -UR10, URZ ;  /* 0x8000000a16162290 */ /* 0x000fe4000fffe0ff */
[----:B------:R-:W-:Y:S01]  /*0630*/  @!UP2 UIADD3 UR22, UPT, UPT, UR24, UR4, URZ ;  /* 0x000000041816a290 */ /* 0x000fe2000fffe0ff */
[----:B------:R-:W-:Y:S11]  /*0640*/  @!P0 EXIT ;  /* 0x000000000000894d */ /* 0x000ff60003800000 */
[----:B------:R-:W1:Y:S01]  /*0650*/  LDCU UR16, c[0x0][0x374] ;  /* 0x00006e80ff1077ac */ /* 0x000e620008000800 */
[----:B------:R-:W2:Y:S01]  /*0660*/  LDC R0, c[0x0][0x374] ;  /* 0x0000dd00ff007b82 */ /* 0x000ea20000000800 */
[----:B------:R-:W3:Y:S01]  /*0670*/  S2R R66, SR_TID.X ;  /* 0x0000000000427919 */ /* 0x000ee20000002100 */
[----:B------:R-:W4:Y:S01]  /*0680*/  LDCU UR8, c[0x0][0x438] ;  /* 0x00008700ff0877ac */ /* 0x000f220008000800 */
[----:B------:R-:W-:Y:S01]  /*0690*/  UMOV UR18, URZ ;  /* 0x000000ff00127c82 */ /* 0x000fe20008000000 */
        /* <DEDUP_REMOVED lines=8> */
[----:B------:R-:W-:-:S04]  /*0720*/  ULEA.HI.SX32 UR17, UR4, UR16, 0x18 ;  /* 0x0000001004117291 */ /* 0x000fc8000f8fc2ff */
        /* <DEDUP_REMOVED lines=12> */
[----:B------:R-:W-:-:S03]  /*07f0*/  UIMAD.WIDE.U32 UR18, UR19, UR4, UR18 ;  /* 0x00000004131272a5 */ /* 0x000fc6000f8e0012 */
[----:B------:R-:W-:Y:S01]  /*0800*/  R2UR UR4, R0 ;  /* 0x00000000000472ca */ /* 0x000fe200000e0000 */
[----:B------:R-:W-:-:S12]  /*0810*/  UIMAD.WIDE.U32 UR18, UR19, UR8, URZ ;  /* 0x00000008131272a5 */ /* 0x000fd8000f8e00ff */
[----:B------:R-:W-:Y:S01]  /*0820*/  UIMAD UR4, UR19, UR4, UR8 ;  /* 0x00000004130472a4 */ /* 0x000fe2000f8e0208 */
[----:B------:R-:W1:Y:S03]  /*0830*/  LDCU UR8, c[0x0][0x508] ;  /* 0x0000a100ff0877ac */ /* 0x000e660008000800 */
        /* <DEDUP_REMOVED lines=9> */
[----:B------:R-:W-:Y:S02]  /*08d0*/  USHF.R.S32.HI UR9, URZ, 0x8, UR9 ;  /* 0x00000008ff097899 */ /* 0x000fe40008011409 */
[----:B------:R-:W-:Y:S02]  /*08e0*/  @!UP0 UIADD3 UR19, UPT, UPT, -UR19, URZ, URZ ;  /* 0x000000ff13138290 */ /* 0x000fe4000fffe1ff */
[----:B------:R-:W-:Y:S02]  /*08f0*/  @!UP1 ULOP3.LUT UR19, URZ, UR16, URZ, 0x33, !UPT ;  /* 0x00000010ff139292 */ /* 0x000fe4000f8e33ff */
[----:B------:R-:W-:Y:S01]  /*0900*/  IMAD.U32 R3, RZ, RZ, UR9 ;  /* 0x00000009ff037e24 */ /* 0x000fe2000f8e00ff */
[----:B------:R-:W-:-:S02]  /*0910*/  UIADD3 UR4, UPT, UPT, UR4, UR25, -UR21 ;  /* 0x0000001904047290 */ /* 0x000fc4000fffe815 */
[----:B------:R-:W-:Y:S01]  /*0920*/  UIMAD UR20, UR19, UR13, URZ ;  /* 0x0000000d131472a4 */ /* 0x000fe2000f8e02ff */
[----:B------:R-:W-:Y:S01]  /*0930*/  IMAD.U32 R0, RZ, RZ, UR19 ;  /* 0x00000013ff007e24 */ /* 0x000fe2000f8e00ff */
[----:B-1----:R-:W-:-:S04]  /*0940*/  UIADD3 UR8, UPT, UPT, UR4, 0x40, UR8 ;  /* 0x0000004004087890 */ /* 0x002fc8000fffe008 */
[----:B------:R-:W-:Y:S01]  /*0950*/  VIADDMNMX R0, R0, UR20, R3, PT ;  /* 0x0000001400007c46 */ /* 0x000fe2000b800103 */
[----:B------:R-:W-:-:S03]  /*0960*/  USHF.R.S32.HI UR4, URZ, 0x1f, UR8 ;  /* 0x0000001fff047899 */ /* 0x000fc60008011408 */
[----:B------:R-:W-:Y:S01]  /*0970*/  R2UR UR9, R0 ;  /* 0x00000000000972ca */ /* 0x000fe200000e0000 */
[----:B------:R-:W-:-:S04]  /*0980*/  ULEA.HI UR4, UR4, UR8, URZ, 0x8 ;  /* 0x0000000804047291 */ /* 0x000fc8000f8f40ff */
[----:B------:R-:W-:-:S08]  /*0990*/  USHF.R.S32.HI UR4, URZ, 0x8, UR4 ;  /* 0x00000008ff047899 */ /* 0x000fd00008011404 */
        /* <DEDUP_REMOVED lines=13> */
[----:B------:R-:W4:Y:S01]  /*0a70*/  LDCU.64 UR10, c[0x0][0x3f8] ;  /* 0x00007f00ff0a77ac */ /* 0x000f220008000a00 */
[----:B-1----:R-:W-:-:S02]  /*0a80*/  UIMAD UR8, UR13, UR8, UR23 ;  /* 0x000000080d0872a4 */ /* 0x002fc4000f8e0217 */
[----:B------:R-:W-:Y:S02]  /*0a90*/  UIADD3 UR13, UPT, UPT, -UR25, UR21, URZ ;  /* 0x00000015190d7290 */ /* 0x000fe4000fffe1ff */
[----:B------:R-:W-:-:S04]  /*0aa0*/  UIMAD UR12, UR8, UR12, UR26 ;  /* 0x0000000c080c72a4 */ /* 0x000fc8000f8e021a */
[----:B------:R-:W-:Y:S01]  /*0ab0*/  UIMAD UR12, UR12, UR9, UR25 ;  /* 0x000000090c0c72a4 */ /* 0x000fe2000f8e0219 */
[----:B---3--:R-:W-:Y:S01]  /*0ac0*/  ISETP.GE.AND P3, PT, R2, UR5, PT ;  /* 0x0000000502007c0c */ /* 0x008fe2000bf66270 */
[C---:B------:R-:W-:Y:S01]  /*0ad0*/  VIADD R2, R3.reuse, 0x20 ;  /* 0x0000002003027836 */ /* 0x040fe20000000000 */
[----:B------:R-:W1:Y:S01]  /*0ae0*/  LDCU.64 UR8, c[0x0][0x428] ;  /* 0x00008500ff0877ac */ /* 0x000e620008000a00 */
[C---:B------:R-:W-:Y:S02]  /*0af0*/  ISETP.GE.OR P1, PT, R4.reuse, UR13, P2 ;  /* 0x0000000d04007c0c */ /* 0x040fe40009726670 */
[C---:B------:R-:W-:Y:S01]  /*0b00*/  ISETP.GE.OR P4, PT, R3.reuse, UR13, P3 ;  /* 0x0000000d03007c0c */ /* 0x040fe20009f86670 */
[----:B--2---:R-:W-:Y:S01]  /*0b10*/  UIMAD UR14, UR12, UR14, URZ ;  /* 0x0000000e0c0e72a4 */ /* 0x004fe2000f8e02ff */
[----:B------:R-:W-:Y:S01]  /*0b20*/  ISETP.GE.OR P5, PT, R4, UR13, P3 ;  /* 0x0000000d04007c0c */ /* 0x000fe20009fa6670 */
[----:B------:R-:W-:Y:S01]  /*0b30*/  VIADD R4, R3, 0x30 ;  /* 0x0000003003047836 */ /* 0x000fe20000000000 */
[----:B------:R-:W-:-:S03]  /*0b40*/  ISETP.GE.OR P6, PT, R2, UR13, P3 ;  /* 0x0000000d02007c0c */ /* 0x000fc60009fc6670 */
[----:B------:R-:W-:Y:S01]  /*0b50*/  IMAD.U32 R0, RZ, RZ, UR14 ;  /* 0x0000000eff007e24 */ /* 0x000fe2000f8e00ff */
[----:B------:R-:W-:-:S04]  /*0b60*/  IADD3 R5, P0, PT, R5, UR14, RZ ;  /* 0x0000000e05057c10 */ /* 0x000fc8000ff1e0ff */
[----:B------:R-:W-:Y:S02]  /*0b70*/  LEA.HI.X.SX32 R0, R0, RZ, 0x1, P0 ;  /* 0x000000ff00007211 */ /* 0x000fe400000f0eff */
[----:B----4-:R-:W-:-:S04]  /*0b80*/  LEA R8, P0, R5, UR10, 0x2 ;  /* 0x0000000a05087c11 */ /* 0x010fc8000f8010ff */
[----:B------:R-:W-:Y:S01]  /*0b90*/  LEA.HI.X R9, R5, UR11, R0, 0x2, P0 ;  /* 0x0000000b05097c11 */ /* 0x000fe200080f1400 */
[----:B------:R-:W-:Y:S01]  /*0ba0*/  IMAD.U32 R0, RZ, RZ, UR12 ;  /* 0x0000000cff007e24 */ /* 0x000fe2000f8e00ff */
[----:B------:R-:W-:Y:S02]  /*0bb0*/  ISETP.GE.OR P0, PT, R2, UR13, P2 ;  /* 0x0000000d02007c0c */ /* 0x000fe40009706670 */
[----:B------:R-:W-:Y:S01]  /*0bc0*/  P2R R2, PR, RZ, 0x40 ;  /* 0x00000040ff027803 */ /* 0x000fe20000000000 */
[----:B------:R2:W-:Y:S01]  /*0bd0*/  @!P4 STG.E.128 desc[UR6][R8.64], RZ ;  /* 0x000000ff0800c986 */ /* 0x0005e2000c101d06 */
[C---:B------:R-:W-:Y:S02]  /*0be0*/  ISETP.GE.OR P4, PT, R3.reuse, UR13, P2 ;  /* 0x0000000d03007c0c */ /* 0x040fe40009786670 */
[----:B------:R-:W-:Y:S01]  /*0bf0*/  ISETP.GE.OR P6, PT, R4, UR13, P3 ;  /* 0x0000000d04007c0c */ /* 0x000fe20009fc6670 */
[----:B------:R2:W-:Y:S01]  /*0c00*/  @!P5 STG.E.128 desc[UR6][R8.64+0x800], RZ ;  /* 0x000800ff0800d986 */ /* 0x0005e2000c101d06 */
[----:B------:R-:W-:-:S04]  /*0c10*/  IADD3 R3, P5, PT, R3, UR12, RZ ;  /* 0x0000000c03037c10 */ /* 0x000fc8000ffbe0ff */
[----:B------:R-:W-:Y:S02]  /*0c20*/  LEA.HI.X.SX32 R0, R0, RZ, 0x1, P5 ;  /* 0x000000ff00007211 */ /* 0x000fe400028f0eff */
[----:B------:R-:W-:Y:S01]  /*0c30*/  ISETP.NE.AND P5, PT, R2, RZ, PT ;  /* 0x000000ff0200720c */ /* 0x000fe20003fa5270 */
[----:B------:R-:W-:Y:S01]  /*0c40*/  @!P1 IMAD.MOV.U32 R2, RZ, RZ, -0x800000 ;  /* 0xff800000ff029424 */ /* 0x000fe200078e00ff */
[----:B-1----:R-:W-:-:S03]  /*0c50*/  LEA R6, P3, R3, UR8, 0x2 ;  /* 0x0000000803067c11 */ /* 0x002fc6000f8610ff */
[----:B------:R2:W-:Y:S01]  /*0c60*/  @!P6 STG.E.128 desc[UR6][R8.64+0x1800], RZ ;  /* 0x001800ff0800e986 */ /* 0x0005e2000c101d06 */
[----:B------:R-:W-:Y:S01]  /*0c70*/  LEA.HI.X R7, R3, UR9, R0, 0x2, P3 ;  /* 0x0000000903077c11 */ /* 0x000fe200098f1400 */
[----:B------:R-:W-:Y:S02]  /*0c80*/  @!P0 IMAD.MOV.U32 R0, RZ, RZ, -0x800000 ;  /* 0xff800000ff008424 */ /* 0x000fe400078e00ff */
[----:B------:R-:W-:-:S04]  /*0c90*/  @!P4 IMAD.MOV.U32 R3, RZ, RZ, -0x800000 ;  /* 0xff800000ff03c424 */ /* 0x000fc800078e00ff */
[----:B------:R2:W-:Y:S04]  /*0ca0*/  @!P5 STG.E.128 desc[UR6][R8.64+0x1000], RZ ;  /* 0x001000ff0800d986 */ /* 0x0005e8000c101d06 */
[----:B------:R2:W-:Y:S01]  /*0cb0*/  @!P0 STG.E desc[UR6][R6.64+0x80], R0 ;  /* 0x0000800006008986 */ /* 0x0005e2000c101906 */
[----:B------:R-:W-:-:S03]  /*0cc0*/  ISETP.GE.OR P0, PT, R4, UR13, P2 ;  /* 0x0000000d04007c0c */ /* 0x000fc60009706670 */
[----:B------:R2:W-:Y:S04]  /*0cd0*/  @!P4 STG.E desc[UR6][R6.64], R3 ;  /* 0x000000030600c986 */ /* 0x0005e8000c101906 */
[----:B------:R2:W-:Y:S06]  /*0ce0*/  @!P1 STG.E desc[UR6][R6.64+0x40], R2 ;  /* 0x0000400206009986 */ /* 0x0005ec000c101906 */
[----:B------:R-:W-:Y:S05]  /*0cf0*/  @P0 EXIT ;  /* 0x000000000000094d */ /* 0x000fea0003800000 */
[----:B--2---:R-:W-:-:S05]  /*0d00*/  MOV R3, 0xff800000 ;  /* 0xff80000000037802 */ /* 0x004fca0000000f00 */
[----:B------:R-:W-:Y:S01]  /*0d10*/  STG.E desc[UR6][R6.64+0xc0], R3 ;  /* 0x0000c00306007986 */ /* 0x000fe2000c101906 */
[----:B------:R-:W-:Y:S05]  /*0d20*/  EXIT ;  /* 0x000000000000794d */ /* 0x000fea0003800000 */
.L_x_2401:
[----:B------:R-:W1:Y:S01]  /*0d30*/  LDCU.64 UR8, c[0x0][0x4d8] ;  /* 0x00009b00ff0877ac */ /* 0x000e620008000a00 */
[----:B------:R-:W-:Y:S01]  /*0d40*/  MOV R7, UR23 ;  /* 0x0000001700077c02 */ /* 0x000fe20008000f00 */
[----:B------:R-:W2:Y:S01]  /*0d50*/  LDCU.64 UR12, c[0x0][0x4e0] ;  /* 0x00009c00ff0c77ac */ /* 0x000ea20008000a00 */
[----:B-1----:R-:W-:-:S04]  /*0d60*/  UISETP.NE.U32.AND UP0, UPT, UR8, URZ, UPT ;  /* 0x000000ff0800728c */ /* 0x002fc8000bf05070 */
[----:B------:R-:W-:-:S09]  /*0d70*/  UISETP.NE.AND.EX UP0, UPT, UR9, URZ, UPT, UP0 ;  /* 0x000000ff0900728c */ /* 0x000fd2000bf05300 */
[----:B--2---:R-:W-:Y:S05]  /*0d80*/  BRA.U !UP0, `(.L_x_2402) ;  /* 0x0000000108147547 */ /* 0x004fea000b800000 */
[----:B------:R-:W-:-:S04]  /*0d90*/  UIADD3 UR8, UP0, UPT, UR15, UR8, URZ ;  /* 0x000000080f087290 */ /* 0x000fc8000ff1e0ff */
[----:B------:R-:W-:Y:S02]  /*0da0*/  UIADD3.X UR9, UPT, UPT, UR14, UR9, URZ, UP0, !UPT ;  /* 0x000000090e097290 */ /* 0x000fe400087fe4ff */
[----:B------:R-:W-:-:S04]  /*0db0*/  MOV R2, UR8 ;  /* 0x0000000800027c02 */ /* 0x000fc80008000f00 */
[----:B------:R-:W-:-:S05]  /*0dc0*/  MOV R3, UR9 ;  /* 0x0000000900037c02 */ /* 0x000fca0008000f00 */
[----:B------:R1:W5:Y:S02]  /*0dd0*/  LDG.E R7, desc[UR6][R2.64] ;  /* 0x0000000602077981 */ /* 0x000364000c1e1900 */
.L_x_2402:
[----:B------:R-:W-:-:S04]  /*0de0*/  UISETP.NE.U32.AND UP0, UPT, UR12, URZ, UPT ;  /* 0x000000ff0c00728c */ /* 0x000fc8000bf05070 */
[----:B------:R-:W-:-:S09]  /*0df0*/  UISETP.NE.AND.EX UP0, UPT, UR13, URZ, UPT, UP0 ;  /* 0x000000ff0d00728c */ /* 0x000fd2000bf05300 */
[----:B------:R-:W-:Y:S05]  /*0e00*/  BRA.U !UP0, `(.L_x_2403) ;  /* 0x0000000508a47547 */ /* 0x000fea000b800000 */
[----:B-1----:R-:W1:Y:S01]  /*0e10*/  LDC R3, c[0x0][0x4f0] ;  /* 0x00013c00ff037b82 */ /* 0x002e620000000800 */
[----:B------:R-:W-:Y:S01]  /*0e20*/  ULEA UR18, UR4, 0xffffff00, 0x8 ;  /* 0xffffff0004127891 */ /* 0x000fe2000f8e40ff */
[----:B------:R-:W-:Y:S01]  /*0e30*/  IMAD.MOV.U32 R6, RZ, RZ, RZ ;  /* 0x000000ffff067224 */ /* 0x000fe200078e00ff */
[----:B------:R-:W2:Y:S04]  /*0e40*/  LDCU.64 UR8, c[0x0][0x4e8] ;  /* 0x00009d00ff0877ac */ /* 0x000ea80008000a00 */
[----:B------:R-:W-:Y:S01]  /*0e50*/  MOV R0, UR18 ;  /* 0x0000001200007c02 */ /* 0x000fe20008000f00 */
[----:B------:R-:W3:Y:S01]  /*0e60*/  LDC R16, c[0x0][0x3e8] ;  /* 0x0000fa00ff107b82 */ /* 0x000ee20000000800 */
[----:B------:R-:W4:Y:S02]  /*0e70*/  LDCU.64 UR16, c[0x0][0x3b8] ;  /* 0x00007700ff1077ac */ /* 0x000f240008000a00 */
[----:B------:R-:W-:Y:S01]  /*0e80*/  IABS R0, R0 ;  /* 0x0000000000007213 */ /* 0x000fe20000000000 */
[----:B------:R-:W4:Y:S01]  /*0e90*/  LDCU.64 UR14, c[0x0][0x3c0] ;  /* 0x00007800ff0e77ac */ /* 0x000f220008000a00 */
[----:B--2---:R-:W-:Y:S01]  /*0ea0*/  UIMAD.WIDE.U32 UR10, UR23, UR8, URZ ;  /* 0x00000008170a72a5 */ /* 0x004fe2000f8e00ff */
[----:B-1----:R-:W-:-:S03]  /*0eb0*/  IABS R4, R3 ;  /* 0x0000000300047213 */ /* 0x002fc60000000000 */
[----:B------:R-:W-:Y:S02]  /*0ec0*/  UIMAD UR9, UR23, UR9, UR11 ;  /* 0x00000009170972a4 */ /* 0x000fe4000f8e020b */
[----:B------:R-:W-:Y:S01]  /*0ed0*/  ULEA UR8, UP0, UR10, UR12, 0x2 ;  /* 0x0000000c0a087291 */ /* 0x000fe2000f8010ff */
[----:B------:R-:W1:Y:S03]  /*0ee0*/  I2F.RP R9, R4 ;  /* 0x0000000400097306 */ /* 0x000e660000209400 */
[----:B------:R-:W-:Y:S02]  /*0ef0*/  ULEA.HI.X UR9, UR10, UR13, UR9, 0x2, UP0 ;  /* 0x0000000d0a097291 */ /* 0x000fe400080f1409 */
[----:B------:R-:W-:Y:S01]  /*0f00*/  IMAD.U32 R216, RZ, RZ, UR8 ;  /* 0x00000008ffd87e24 */ /* 0x000fe2000f8e00ff */
[----:B------:R-:W2:Y:S03]  /*0f10*/  LDCU.64 UR10, c[0x0][0x3a0] ;  /* 0x00007400ff0a77ac */ /* 0x000ea60008000a00 */
[----:B------:R-:W-:-:S05]  /*0f20*/  MOV R217, UR9 ;  /* 0x0000000900d97c02 */ /* 0x000fca0008000f00 */
[----:B------:R-:W2:Y:S01]  /*0f30*/  LDCU.64 UR8, c[0x0][0x3a8] ;  /* 0x00007500ff0877ac */ /* 0x000ea20008000a00 */
[----:B-1----:R-:W1:Y:S02]  /*0f40*/  MUFU.RCP R8, R9 ;  /* 0x0000000900087308 */ /* 0x002e640000001000 */
[----:B-1----:R-:W-:-:S06]  /*0f50*/  IADD3 R8, PT, PT, R8, 0xffffffe, RZ ;  /* 0x0ffffffe08087810 */ /* 0x002fcc0007ffe0ff */
[----:B-----5:R-:W1:Y:S02]  /*0f60*/  F2I.FTZ.U32.TRUNC.NTZ R7, R8 ;  /* 0x0000000800077305 */ /* 0x020e64000021f000 */
        /* <DEDUP_REMOVED lines=15> */
[----:B------:R-:W-:-:S05]  /*1060*/  @!P0 LOP3.LUT R6, RZ, R3, RZ, 0x33, !PT ;  /* 0x00000003ff068212 */ /* 0x000fca00078e33ff */
[----:B------:R-:W-:-:S05]  /*1070*/  IMAD.WIDE R12, R6, 0x4, R216 ;  /* 0x00000004060c7825 */ /* 0x000fca00078e02d8 */
[----:B------:R-:W2:Y:S01]  /*1080*/  LDG.E R4, desc[UR6][R12.64] ;  /* 0x000000060c047981 */ /* 0x000ea2000c1e1900 */
[----:B---3--:R-:W-:Y:S01]  /*1090*/  IABS R2, R16 ;  /* 0x0000001000027213 */ /* 0x008fe20000000000 */
[----:B------:R-:W-:Y:S01]  /*10a0*/  IMAD.U32 R0, RZ, RZ, UR26 ;  /* 0x0000001aff007e24 */ /* 0x000fe2000f8e00ff */
[----:B------:R-:W-:Y:S02]  /*10b0*/  MOV R8, RZ ;  /* 0x000000ff00087202 */ /* 0x000fe40000000f00 */
[----:B------:R-:W1:Y:S01]  /*10c0*/  I2F.RP R10, R2 ;  /* 0x00000002000a7306 */ /* 0x000e620000209400 */
[----:B------:R-:W-:Y:S02]  /*10d0*/  IADD3 R6, PT, PT, -R6, RZ, RZ ;  /* 0x000000ff06067210 */ /* 0x000fe40007ffe1ff */
[----:B------:R-:W-:-:S03]  /*10e0*/  IABS R0, R0 ;  /* 0x0000000000007213 */ /* 0x000fc60000000000 */
[----:B------:R-:W-:Y:S02]  /*10f0*/  IMAD R6, R3, R6, UR18 ;  /* 0x0000001203067e24 */ /* 0x000fe4000f8e0206 */
[----:B------:R-:W-:Y:S02]  /*1100*/  IMAD.MOV.U32 R7, RZ, RZ, R0 ;  /* 0x000000ffff077224 */ /* 0x000fe400078e0000 */
[----:B----4-:R-:W-:Y:S01]  /*1110*/  IMAD.U32 R3, RZ, RZ, UR15 ;  /* 0x0000000fff037e24 */ /* 0x010fe2000f8e00ff */
[----:B-1----:R-:W1:Y:S02]  /*1120*/  MUFU.RCP R9, R10 ;  /* 0x0000000a00097308 */ /* 0x002e640000001000 */
[----:B-1----:R-:W-:-:S06]  /*1130*/  VIADD R9, R9, 0xffffffe ;  /* 0x0ffffffe09097836 */ /* 0x002fcc0000000000 */
[----:B------:R-:W1:Y:S02]  /*1140*/  F2I.FTZ.U32.TRUNC.NTZ R9, R9 ;  /* 0x0000000900097305 */ /* 0x000e64000021f000 */
[----:B-1----:R-:W-:-:S05]  /*1150*/  IADD3 R5, PT, PT, RZ, -R9, RZ ;  /* 0x80000009ff057210 */ /* 0x002fca0007ffe0ff */
[----:B------:R-:W-:-:S04]  /*1160*/  IMAD R5, R5, R2, RZ ;  /* 0x0000000205057224 */ /* 0x000fc800078e02ff */
[----:B------:R-:W-:-:S06]  /*1170*/  IMAD.HI.U32 R8, R9, R5, R8 ;  /* 0x0000000509087227 */ /* 0x000fcc00078e0008 */
[----:B------:R-:W-:-:S05]  /*1180*/  IMAD.HI.U32 R0, R8, R7, RZ ;  /* 0x0000000708007227 */ /* 0x000fca00078e00ff */
[----:B------:R-:W-:-:S05]  /*1190*/  IADD3 R5, PT, PT, -R0, RZ, RZ ;  /* 0x000000ff00057210 */ /* 0x000fca0007ffe1ff */
[----:B------:R-:W-:-:S05]  /*11a0*/  IMAD R7, R2, R5, R7 ;  /* 0x0000000502077224 */ /* 0x000fca00078e0207 */
[----:B------:R-:W-:-:S13]  /*11b0*/  ISETP.GT.U32.AND P0, PT, R2, R7, PT ;  /* 0x000000070200720c */ /* 0x000fda0003f04070 */
[----:B------:R-:W-:Y:S01]  /*11c0*/  @!P0 IADD3 R7, PT, PT, R7, -R2, RZ ;  /* 0x8000000207078210 */ /* 0x000fe20007ffe0ff */
[----:B------:R-:W-:-:S03]  /*11d0*/  @!P0 VIADD R0, R0, 0x1 ;  /* 0x0000000100008836 */ /* 0x000fc60000000000 */
[----:B------:R-:W-:Y:S02]  /*11e0*/  ISETP.GE.U32.AND P1, PT, R7, R2, PT ;  /* 0x000000020700720c */ /* 0x000fe40003f26070 */
[----:B------:R-:W-:-:S04]  /*11f0*/  LOP3.LUT R2, R16, UR26, RZ, 0x3c, !PT ;  /* 0x0000001a10027c12 */ /* 0x000fc8000f8e3cff */
[----:B------:R-:W-:Y:S02]  /*1200*/  ISETP.GE.AND P2, PT, R2, RZ, PT ;  /* 0x000000ff0200720c */ /* 0x000fe40003f46270 */
[----:B------:R-:W-:-:S05]  /*1210*/  MOV R2, UR14 ;  /* 0x0000000e00027c02 */ /* 0x000fca0008000f00 */
[----:B------:R-:W-:Y:S02]  /*1220*/  @P1 IADD3 R0, PT, PT, R0, 0x1, RZ ;  /* 0x0000000100001810 */ /* 0x000fe40007ffe0ff */
[----:B------:R-:W-:Y:S02]  /*1230*/  ISETP.NE.AND P1, PT, R16, RZ, PT ;  /* 0x000000ff1000720c */ /* 0x000fe40003f25270 */
[----:B------:R-:W-:Y:S02]  /*1240*/  LOP3.LUT R16, RZ, R16, RZ, 0x33, !PT ;  /* 0x00000010ff107212 */ /* 0x000fe400078e33ff */
[----:B--2---:R-:W-:Y:S01]  /*1250*/  SHF.R.S32.HI R5, RZ, 0x1f, R4 ;  /* 0x0000001fff057819 */ /* 0x004fe20000011404 */
[----:B------:R-:W-:-:S04]  /*1260*/  IMAD.WIDE.U32 R8, R4, UR10, RZ ;  /* 0x0000000a04087c25 */ /* 0x000fc8000f8e00ff */
[C---:B------:R-:W-:Y:S02]  /*1270*/  IMAD R7, R5.reuse, UR10, RZ ;  /* 0x0000000a05077c24 */ /* 0x040fe4000f8e02ff */
[----:B------:R-:W-:Y:S02]  /*1280*/  IMAD R5, R5, UR8, RZ ;  /* 0x0000000805057c24 */ /* 0x000fe4000f8e02ff */
[C---:B------:R-:W-:Y:S01]  /*1290*/  IMAD R12, R4.reuse, UR11, R7 ;  /* 0x0000000b040c7c24 */ /* 0x040fe2000f8e0207 */
[----:B------:R-:W-:Y:S01]  /*12a0*/  SHF.R.S32.HI R7, RZ, 0x1f, R6 ;  /* 0x0000001fff077819 */ /* 0x000fe20000011406 */
[C---:B------:R-:W-:Y:S02]  /*12b0*/  IMAD R10, R4.reuse, UR9, R5 ;  /* 0x00000009040a7c24 */ /* 0x040fe4000f8e0205 */
[----:B------:R-:W-:Y:S01]  /*12c0*/  IMAD.WIDE.U32 R4, R4, UR8, RZ ;  /* 0x0000000804047c25 */ /* 0x000fe2000f8e00ff */
[----:B------:R-:W-:Y:S01]  /*12d0*/  IADD3 R13, PT, PT, R9, R12, RZ ;  /* 0x0000000c090d7210 */ /* 0x000fe20007ffe0ff */
[----:B------:R-:W1:Y:S01]  /*12e0*/  LDCU.128 UR8, c[0x0][0x3d0] ;  /* 0x00007a00ff0877ac */ /* 0x000e620008000c00 */
[----:B------:R-:W-:Y:S01]  /*12f0*/  MOV R12, R8 ;  /* 0x00000008000c7202 */ /* 0x000fe20000000f00 */
[----:B------:R-:W-:Y:S01]  /*1300*/  IMAD.IADD R11, R5, 0x1, R10 ;  /* 0x00000001050b7824 */ /* 0x000fe200078e020a */
[----:B------:R-:W-:Y:S01]  /*1310*/  MOV R5, UR17 ;  /* 0x0000001100057c02 */ /* 0x000fe20008000f00 */
[----:B------:R-:W-:-:S02]  /*1320*/  IMAD.MOV.U32 R9, RZ, RZ, R0 ;  /* 0x000000ffff097224 */ /* 0x000fc400078e0000 */
[----:B------:R-:W-:Y:S01]  /*1330*/  IMAD.MOV.U32 R10, RZ, RZ, R4 ;  /* 0x000000ffff0a7224 */ /* 0x000fe200078e0004 */
[----:B------:R-:W-:Y:S02]  /*1340*/  MOV R4, UR16 ;  /* 0x0000001000047c02 */ /* 0x000fe40008000f00 */
[----:B------:R-:W-:Y:S01]  /*1350*/  @!P2 IADD3 R9, PT, PT, -R9, RZ, RZ ;  /* 0x000000ff0909a210 */ /* 0x000fe20007ffe1ff */
[----:B------:R-:W-:-:S03]  /*1360*/  IMAD.WIDE.U32 R10, R6, R2, R10 ;  /* 0x00000002060a7225 */ /* 0x000fc600078e000a */
[----:B------:R-:W-:Y:S01]  /*1370*/  SEL R9, R16, R9, !P1 ;  /* 0x0000000910097207 */ /* 0x000fe20004800000 */
[C---:B------:R-:W-:Y:S02]  /*1380*/  IMAD R8, R7.reuse, R4, RZ ;  /* 0x0000000407087224 */ /* 0x040fe400078e02ff */
[----:B------:R-:W-:Y:S02]  /*1390*/  IMAD R7, R7, R2, RZ ;  /* 0x0000000207077224 */ /* 0x000fe400078e02ff */
[C---:B------:R-:W-:Y:S02]  /*13a0*/  IMAD R8, R6.reuse, R5, R8 ;  /* 0x0000000506087224 */ /* 0x040fe400078e0208 */
[----:B------:R-:W-:-:S04]  /*13b0*/  IMAD.WIDE.U32 R12, R6, R4, R12 ;  /* 0x00000004060c7225 */ /* 0x000fc800078e000c */
[----:B------:R-:W-:Y:S01]  /*13c0*/  IMAD R7, R6, R3, R7 ;  /* 0x0000000306077224 */ /* 0x000fe200078e0207 */
[----:B------:R-:W-:Y:S02]  /*13d0*/  SHF.R.S32.HI R6, RZ, 0x1f, R9 ;  /* 0x0000001fff067819 */ /* 0x000fe40000011409 */
[----:B------:R-:W-:Y:S02]  /*13e0*/  IADD3 R13, PT, PT, R13, R8, RZ ;  /* 0x000000080d0d7210 */ /* 0x000fe40007ffe0ff */
[----:B------:R-:W-:Y:S01]  /*13f0*/  IADD3 R11, PT, PT, R11, R7, RZ ;  /* 0x000000070b0b7210 */ /* 0x000fe20007ffe0ff */
[C---:B-1----:R-:W-:Y:S02]  /*1400*/  IMAD R8, R6.reuse, UR8, RZ ;  /* 0x0000000806087c24 */ /* 0x042fe4000f8e02ff */
[----:B------:R-:W-:Y:S02]  /*1410*/  IMAD R6, R6, UR10, RZ ;  /* 0x0000000a06067c24 */ /* 0x000fe4000f8e02ff */
[----:B------:R-:W-:-:S02]  /*1420*/  IMAD R8, R9, UR9, R8 ;  /* 0x0000000909087c24 */ /* 0x000fc4000f8e0208 */
[----:B------:R-:W-:-:S04]  /*1430*/  IMAD.WIDE.U32 R12, R9, UR8, R12 ;  /* 0x00000008090c7c25 */ /* 0x000fc8000f8e000c */
[C---:B------:R-:W-:Y:S02]  /*1440*/  IMAD R7, R9.reuse, UR11, R6 ;  /* 0x0000000b09077c24 */ /* 0x040fe4000f8e0206 */
[----:B------:R-:W-:-:S04]  /*1450*/  IMAD.WIDE.U32 R10, R9, UR10, R10 ;  /* 0x0000000a090a7c25 */ /* 0x000fc8000f8e000a */
[----:B------:R-:W-:Y:S01]  /*1460*/  IMAD.IADD R6, R13, 0x1, R8 ;  /* 0x000000010d067824 */ /* 0x000fe200078e0208 */
[----:B------:R-:W-:Y:S02]  /*1470*/  MOV R8, R12 ;  /* 0x0000000c00087202 */ /* 0x000fe40000000f00 */
[----:B------:R-:W-:Y:S01]  /*1480*/  IADD3 R7, PT, PT, R11, R7, RZ ;  /* 0x000000070b077210 */ /* 0x000fe20007ffe0ff */
[----:B------:R-:W-:Y:S06]  /*1490*/  BRA `(.L_x_2404) ;  /* 0x0000000400787947 */ /* 0x000fec0003800000 */
.L_x_2403:
[----:B------:R-:W-:-:S09]  /*14a0*/  UISETP.NE.AND UP0, UPT, UR11, -0x1, UPT ;  /* 0xffffffff0b00788c */ /* 0x000fd2000bf05270 */
[----:B------:R-:W-:Y:S05]  /*14b0*/  BRA.U UP0, `(.L_x_2405) ;  /* 0x0000000100347547 */ /* 0x000fea000b800000 */
[----:B------:R-:W1:Y:S01]  /*14c0*/  LDC.64 R4, c[0x0][0x3b8] ;  /* 0x0000ee00ff047b82 */ /* 0x000e620000000a00 */
[----:B------:R-:W2:Y:S01]  /*14d0*/  LDCU.64 UR8, c[0x0][0x3a0] ;  /* 0x00007400ff0877ac */ /* 0x000ea20008000a00 */
[----:B-----5:R-:W-:Y:S01]  /*14e0*/  SHF.R.S32.HI R0, RZ, 0x1f, R7 ;  /* 0x0000001fff007819 */ /* 0x020fe20000011407 */
[----:B------:R-:W-:-:S04]  /*14f0*/  USHF.R.S32.HI UR14, URZ, 0x1f, UR10 ;  /* 0x0000001fff0e7899 */ /* 0x000fc8000801140a */
[----:B--2---:R-:W-:-:S04]  /*1500*/  IMAD R0, R0, UR8, RZ ;  /* 0x0000000800007c24 */ /* 0x004fc8000f8e02ff */
[----:B------:R-:W-:Y:S02]  /*1510*/  IMAD R0, R7, UR9, R0 ;  /* 0x0000000907007c24 */ /* 0x000fe4000f8e0200 */
[C---:B-1----:R-:W-:Y:S02]  /*1520*/  IMAD R2, R4.reuse, UR14, RZ ;  /* 0x0000000e04027c24 */ /* 0x042fe4000f8e02ff */
[----:B------:R-:W-:-:S04]  /*1530*/  IMAD.WIDE.U32 R8, R4, UR10, RZ ;  /* 0x0000000a04087c25 */ /* 0x000fc8000f8e00ff */
[----:B------:R-:W-:-:S05]  /*1540*/  IMAD R2, R5, UR10, R2 ;  /* 0x0000000a05027c24 */ /* 0x000fca000f8e0202 */
[----:B------:R-:W-:-:S03]  /*1550*/  IADD3 R9, PT, PT, R9, R2, RZ ;  /* 0x0000000209097210 */ /* 0x000fc60007ffe0ff */
[----:B------:R-:W-:-:S05]  /*1560*/  IMAD.WIDE.U32 R14, R7, UR8, R8 ;  /* 0x00000008070e7c25 */ /* 0x000fca000f8e0008 */
[----:B------:R-:W-:Y:S01]  /*1570*/  IADD3 R15, PT, PT, R15, R0, RZ ;  /* 0x000000000f0f7210 */ /* 0x000fe20007ffe0ff */
[----:B------:R-:W-:Y:S05]  /*1580*/  BRA `(.L_x_2406) ;  /* 0x0000000000187947 */ /* 0x000fea0003800000 */
.L_x_2405:
[----:B------:R-:W2:Y:S01]  /*1590*/  LDC.64 R4, c[0x0][0x3b8] ;  /* 0x0000ee00ff047b82 */ /* 0x000ea20000000a00 */
[----:B------:R-:W-:-:S06]  /*15a0*/  UIADD3 UR8, UPT, UPT, UR10, UR11, URZ ;  /* 0x0000000b0a087290 */ /* 0x000fcc000fffe0ff */
[----:B--2---:R-:W-:Y:S02]  /*15b0*/  IMAD R15, R5, UR8, RZ ;  /* 0x00000008050f7c24 */ /* 0x004fe4000f8e02ff */
[----:B-1----:R-:W-:-:S05]  /*15c0*/  IMAD.WIDE.U32 R2, R4, UR8, RZ ;  /* 0x0000000804027c25 */ /* 0x002fca000f8e00ff */
[----:B------:R-:W-:Y:S02]  /*15d0*/  IADD3 R15, PT, PT, R3, R15, RZ ;  /* 0x0000000f030f7210 */ /* 0x000fe40007ffe0ff */
[----:B------:R-:W-:Y:S02]  /*15e0*/  MOV R14, R2 ;  /* 0x00000002000e7202 */ /* 0x000fe40000000f00 */
.L_x_2406:
        /* <DEDUP_REMOVED lines=13> */
[----:B------:R-:W-:Y:S06]  /*16c0*/  BRA `(.L_x_2408) ;  /* 0x0000000000147947 */ /* 0x000fec0003800000 */
.L_x_2407:
[----:B------:R-:W1:Y:S01]  /*16d0*/  LDC.64 R2, c[0x0][0x3c0] ;  /* 0x0000f000ff027b82 */ /* 0x000e620000000a00 */
[----:B------:R-:W-:-:S06]  /*16e0*/  UIADD3 UR10, UPT, UPT, UR10, UR11, URZ ;  /* 0x0000000b0a0a7290 */ /* 0x000fcc000fffe0ff */
[----:B-1---5:R-:W-:Y:S02]  /*16f0*/  IMAD R7, R3, UR10, RZ ;  /* 0x0000000a03077c24 */ /* 0x022fe4000f8e02ff */
[----:B------:R-:W-:-:S05]  /*1700*/  IMAD.WIDE.U32 R8, R2, UR10, RZ ;  /* 0x0000000a02087c25 */ /* 0x000fca000f8e00ff */
[----:B------:R-:W-:-:S07]  /*1710*/  IADD3 R7, PT, PT, R9, R7, RZ ;  /* 0x0000000709077210 */ /* 0x000fce0007ffe0ff */
.L_x_2408:
[----:B------:R-:W1:Y:S01]  /*1720*/  LDC R16, c[0x0][0x3e8] ;  /* 0x0000fa00ff107b82 */ /* 0x000e620000000800 */
[----:B------:R-:W-:Y:S01]  /*1730*/  MOV R0, UR26 ;  /* 0x0000001a00007c02 */ /* 0x000fe20008000f00 */
[----:B------:R-:W-:Y:S01]  /*1740*/  IMAD.MOV.U32 R10, RZ, RZ, RZ ;  /* 0x000000ffff0a7224 */ /* 0x000fe200078e00ff */
[----:B------:R-:W-:Y:S01]  /*1750*/  MOV R18, R8 ;  /* 0x0000000800127202 */ /* 0x000fe20000000f00 */
[----:B------:R-:W-:Y:S01]  /*1760*/  ULEA UR8, UR4, 0xffffff00, 0x8 ;  /* 0xffffff0004087891 */ /* 0x000fe2000f8e40ff */
[----:B------:R-:W-:Y:S02]  /*1770*/  IABS R0, R0 ;  /* 0x0000000000007213 */ /* 0x000fe40000000000 */
[----:B------:R-:W-:Y:S02]  /*1780*/  CS2R R216, SRZ ;  /* 0x0000000000d87805 */ /* 0x000fe4000001ff00 */
[----:B------:R-:W-:Y:S01]  /*1790*/  MOV R19, R7 ;  /* 0x0000000700137202 */ /* 0x000fe20000000f00 */
[----:B------:R-:W-:Y:S01]  /*17a0*/  USHF.R.S32.HI UR9, URZ, 0x1f, UR8 ;  /* 0x0000001fff097899 */ /* 0x000fe20008011408 */
[----:B------:R-:W-:-:S04]  /*17b0*/  IMAD.WIDE.U32 R14, R4, UR8, R14 ;  /* 0x00000008040e7c25 */ /* 0x000fc8000f8e000e */
[----:B------:R-:W-:Y:S01]  /*17c0*/  IMAD.WIDE.U32 R18, R2, UR8, R18 ;  /* 0x0000000802127c25 */ /* 0x000fe2000f8e0012 */
[----:B-1----:R-:W-:-:S04]  /*17d0*/  IABS R6, R16 ;  /* 0x0000001000067213 */ /* 0x002fc80000000000 */
[----:B------:R-:W1:Y:S08]  /*17e0*/  I2F.RP R12, R6 ;  /* 0x00000006000c7306 */ /* 0x000e700000209400 */
[----:B-1----:R-:W1:Y:S02]  /*17f0*/  MUFU.RCP R11, R12 ;  /* 0x0000000c000b7308 */ /* 0x002e640000001000 */
[----:B-1----:R-:W-:Y:S01]  /*1800*/  IADD3 R11, PT, PT, R11, 0xffffffe, RZ ;  /* 0x0ffffffe0b0b7810 */ /* 0x002fe20007ffe0ff */
[----:B------:R-:W-:-:S05]  /*1810*/  IMAD R12, R2, UR9, RZ ;  /* 0x00000009020c7c24 */ /* 0x000fca000f8e02ff */
[----:B------:R-:W1:Y:S02]  /*1820*/  F2I.FTZ.U32.TRUNC.NTZ R11, R11 ;  /* 0x0000000b000b7305 */ /* 0x000e64000021f000 */
[----:B-1----:R-:W-:-:S04]  /*1830*/  IMAD.MOV R9, RZ, RZ, -R11 ;  /* 0x000000ffff097224 */ /* 0x002fc800078e0a0b */
[----:B------:R-:W-:-:S04]  /*1840*/  IMAD R9, R9, R6, RZ ;  /* 0x0000000609097224 */ /* 0x000fc800078e02ff */
[----:B------:R-:W-:Y:S01]  /*1850*/  IMAD.HI.U32 R9, R11, R9, R10 ;  /* 0x000000090b097227 */ /* 0x000fe200078e000a */
[----:B------:R-:W-:-:S03]  /*1860*/  MOV R10, R0 ;  /* 0x00000000000a7202 */ /* 0x000fc60000000f00 */
[----:B------:R-:W-:Y:S02]  /*1870*/  IMAD R11, R3, UR8, R12 ;  /* 0x00000008030b7c24 */ /* 0x000fe4000f8e020c */
[----:B------:R-:W-:-:S04]  /*1880*/  IMAD.HI.U32 R0, R9, R10, RZ ;  /* 0x0000000a09007227 */ /* 0x000fc800078e00ff */
[----:B------:R-:W-:Y:S02]  /*1890*/  IMAD.MOV R9, RZ, RZ, -R0 ;  /* 0x000000ffff097224 */ /* 0x000fe400078e0a00 */
[----:B------:R-:W-:Y:S02]  /*18a0*/  IMAD.IADD R19, R19, 0x1, R11 ;  /* 0x0000000113137824 */ /* 0x000fe400078e020b */
[----:B------:R-:W-:Y:S02]  /*18b0*/  IMAD R9, R6, R9, R10 ;  /* 0x0000000906097224 */ /* 0x000fe400078e020a */
[----:B------:R-:W-:-:S03]  /*18c0*/  IMAD R10, R4, UR9, RZ ;  /* 0x00000009040a7c24 */ /* 0x000fc6000f8e02ff */
[----:B------:R-:W-:Y:S01]  /*18d0*/  ISETP.GT.U32.AND P0, PT, R6, R9, PT ;  /* 0x000000090600720c */ /* 0x000fe20003f04070 */
[----:B------:R-:W-:-:S05]  /*18e0*/  IMAD R10, R5, UR8, R10 ;  /* 0x00000008050a7c24 */ /* 0x000fca000f8e020a */
[----:B------:R-:W-:-:S07]  /*18f0*/  IADD3 R15, PT, PT, R15, R10, RZ ;  /* 0x0000000a0f0f7210 */ /* 0x000fce0007ffe0ff */
[----:B------:R-:W-:Y:S01]  /*1900*/  @!P0 IADD3 R9, PT, PT, R9, -R6, RZ ;  /* 0x8000000609098210 */ /* 0x000fe20007ffe0ff */
[----:B------:R-:W-:-:S03]  /*1910*/  @!P0 VIADD R0, R0, 0x1 ;  /* 0x0000000100008836 */ /* 0x000fc60000000000 */
[----:B------:R-:W-:Y:S02]  /*1920*/  ISETP.GE.U32.AND P1, PT, R9, R6, PT ;  /* 0x000000060900720c */ /* 0x000fe40003f26070 */
[----:B------:R-:W-:Y:S01]  /*1930*/  LOP3.LUT R6, R16, UR26, RZ, 0x3c, !PT ;  /* 0x0000001a10067c12 */ /* 0x000fe2000f8e3cff */
[----:B------:R-:W1:Y:S03]  /*1940*/  LDC.64 R8, c[0x0][0x3d8] ;  /* 0x0000f600ff087b82 */ /* 0x000e660000000a00 */
[----:B------:R-:W-:-:S05]  /*1950*/  ISETP.GE.AND P2, PT, R6, RZ, PT ;  /* 0x000000ff0600720c */ /* 0x000fca0003f46270 */
[----:B------:R-:W2:Y:S02]  /*1960*/  LDC.64 R6, c[0x0][0x3d0] ;  /* 0x0000f400ff067b82 */ /* 0x000ea40000000a00 */
[----:B------:R-:W-:Y:S01]  /*1970*/  @P1 VIADD R0, R0, 0x1 ;  /* 0x0000000100001836 */ /* 0x000fe20000000000 */
[----:B------:R-:W-:Y:S02]  /*1980*/  ISETP.NE.AND P1, PT, R16, RZ, PT ;  /* 0x000000ff1000720c */ /* 0x000fe40003f25270 */
[----:B------:R-:W-:Y:S02]  /*1990*/  LOP3.LUT R16, RZ, R16, RZ, 0x33, !PT ;  /* 0x00000010ff107212 */ /* 0x000fe400078e33ff */
[----:B------:R-:W-:-:S04]  /*19a0*/  MOV R13, R0 ;  /* 0x00000000000d7202 */ /* 0x000fc80000000f00 */
[----:B------:R-:W-:-:S04]  /*19b0*/  @!P2 IADD3 R13, PT, PT, -R13, RZ, RZ ;  /* 0x000000ff0d0da210 */ /* 0x000fc80007ffe1ff */
[----:B------:R-:W-:-:S04]  /*19c0*/  SEL R12, R16, R13, !P1 ;  /* 0x0000000d100c7207 */ /* 0x000fc80004800000 */
[----:B------:R-:W-:Y:S01]  /*19d0*/  SHF.R.S32.HI R11, RZ, 0x1f, R12 ;  /* 0x0000001fff0b7819 */ /* 0x000fe2000001140c */
[----:B-1----:R-:W-:-:S04]  /*19e0*/  IMAD.WIDE.U32 R18, R12, R8, R18 ;  /* 0x000000080c127225 */ /* 0x002fc800078e0012 */
[C---:B------:R-:W-:Y:S02]  /*19f0*/  IMAD R10, R11.reuse, R8, RZ ;  /* 0x000000080b0a7224 */ /* 0x040fe400078e02ff */
[-C--:B--2---:R-:W-:Y:S02]  /*1a00*/  IMAD R11, R11, R6.reuse, RZ ;  /* 0x000000060b0b7224 */ /* 0x084fe400078e02ff */
[----:B------:R-:W-:-:S04]  /*1a10*/  IMAD.WIDE.U32 R14, R12, R6, R14 ;  /* 0x000000060c0e7225 */ /* 0x000fc800078e000e */
[C---:B------:R-:W-:Y:S01]  /*1a20*/  IMAD R11, R12.reuse, R7, R11 ;  /* 0x000000070c0b7224 */ /* 0x040fe200078e020b */
[----:B------:R-:W-:Y:S01]  /*1a30*/  MOV R8, R14 ;  /* 0x0000000e00087202 */ /* 0x000fe20000000f00 */
[----:B------:R-:W-:Y:S01]  /*1a40*/  IMAD R9, R12, R9, R10 ;  /* 0x000000090c097224 */ /* 0x000fe200078e020a */
[----:B------:R-:W-:Y:S02]  /*1a50*/  MOV R10, R18 ;  /* 0x00000012000a7202 */ /* 0x000fe40000000f00 */
[----:B------:R-:W-:Y:S01]  /*1a60*/  IADD3 R6, PT, PT, R15, R11, RZ ;  /* 0x0000000b0f067210 */ /* 0x000fe20007ffe0ff */
[----:B------:R-:W-:-:S07]  /*1a70*/  IMAD.IADD R7, R19, 0x1, R9 ;  /* 0x0000000113077824 */ /* 0x000fce00078e0209 */
.L_x_2404:
[----:B------:R-:W-:Y:S01]  /*1a80*/  UISETP.NE.AND UP0, UPT, UR5, -0x1, UPT ;  /* 0xffffffff0500788c */ /* 0x000fe2000bf05270 */
[----:B------:R-:W-:Y:S01]  /*1a90*/  IMAD.MOV.U32 R56, RZ, RZ, RZ ;  /* 0x000000ffff387224 */ /* 0x000fe200078e00ff */
[----:B------:R-:W1:Y:S01]  /*1aa0*/  LDCU.64 UR14, c[0x0][0x3b0] ;  /* 0x00007600ff0e77ac */ /* 0x000e620008000a00 */
[----:B------:R-:W-:Y:S01]  /*1ab0*/  IMAD.SHL.U32 R67, R66, 0x8, RZ ;  /* 0x0000000842437824 */ /* 0x000fe200078e00ff */
[----:B------:R-:W2:Y:S01]  /*1ac0*/  S2R R119, SR_CTAID.X ;  /* 0x0000000000777919 */ /* 0x000ea20000002500 */
[----:B------:R-:W3:Y:S01]  /*1ad0*/  LDC R11, c[0x0][0x450] ;  /* 0x00011400ff0b7b82 */ /* 0x000ee20000000800 */
[----:B------:R-:W4:Y:S05]  /*1ae0*/  LDCU.64 UR8, c[0x0][0x3c8] ;  /* 0x00007900ff0877ac */ /* 0x000f2a0008000a00 */
[----:B------:R-:W3:Y:S01]  /*1af0*/  @!UP0 LDCU.64 UR10, c[0x0][0x398] ;  /* 0x00007300ff0a87ac */ /* 0x000ee20008000a00 */
[----:B------:R-:W-:Y:S01]  /*1b00*/  LOP3.LUT R12, R67, 0x18, RZ, 0xc0, !PT ;  /* 0x00000018430c7812 */ /* 0x000fe200078ec0ff */
[----:B------:R2:W5:Y:S01]  /*1b10*/  @P3 LDG.E R56, desc[UR6][R122.64] ;  /* 0x000000067a383981 */ /* 0x000562000c1e1900 */
[----:B------:R-:W-:Y:S01]  /*1b20*/  SHF.R.U32.HI R120, RZ, 0x2, R66 ;  /* 0x00000002ff787819 */ /* 0x000fe20000011642 */
[----:B------:R-:W-:Y:S01]  /*1b30*/  USHF.R.S32.HI UR29, URZ, 0x1f, UR26 ;  /* 0x0000001fff1d7899 */ /* 0x000fe2000801141a */
[----:B------:R-:W-:Y:S01]  /*1b40*/  IADD3 R14, P0, PT, R12, R8, RZ ;  /* 0x000000080c0e7210 */ /* 0x000fe20007f1e0ff */
[----:B------:R-:W-:Y:S01]  /*1b50*/  IMAD.SHL.U32 R110, R66, 0x4, RZ ;  /* 0x00000004426e7824 */ /* 0x000fe200078e00ff */
[----:B------:R-:W-:Y:S01]  /*1b60*/  IADD3 R8, P3, PT, R12, R10, RZ ;  /* 0x0000000a0c087210 */ /* 0x000fe20007f7e0ff */
[----:B------:R-:W-:Y:S01]  /*1b70*/  USHF.L.U32 UR27, UR4, 0x8, URZ ;  /* 0x00000008041b7899 */ /* 0x000fe200080006ff */
[----:B------:R-:W-:Y:S01]  /*1b80*/  MOV R121, RZ ;  /* 0x000000ff00797202 */ /* 0x000fe20000000f00 */
[----:B-1----:R-:W-:Y:S01]  /*1b90*/  @UP0 UIMAD.WIDE.U32 UR18, UR5, UR14, URZ ;  /* 0x0000000e051202a5 */ /* 0x002fe2000f8e00ff */
[----:B------:R-:W-:Y:S01]  /*1ba0*/  IMAD.X R15, RZ, RZ, R6, P0 ;  /* 0x000000ffff0f7224 */ /* 0x000fe200000e0606 */
[----:B------:R-:W-:Y:S01]  /*1bb0*/  IADD3.X R9, PT, PT, RZ, R7, RZ, P3, !PT ;  /* 0x00000007ff097210 */ /* 0x000fe20001ffe4ff */
[----:B----4-:R-:W-:Y:S01]  /*1bc0*/  IMAD.U32 R6, RZ, RZ, UR8 ;  /* 0x00000008ff067e24 */ /* 0x010fe2000f8e00ff */
[----:B------:R-:W-:Y:S01]  /*1bd0*/  LOP3.LUT R110, R110, 0xc, RZ, 0xc0, !PT ;  /* 0x0000000c6e6e7812 */ /* 0x000fe200078ec0ff */
[----:B------:R-:W-:Y:S01]  /*1be0*/  IMAD.WIDE.U32 R14, R120, R4, R14 ;  /* 0x00000004780e7225 */ /* 0x000fe200078e000e */
[----:B------:R-:W-:Y:S01]  /*1bf0*/  SHF.L.U64.HI R64, R4, 0x5, R5 ;  /* 0x0000000504407819 */ /* 0x000fe20000010205 */
[----:B------:R-:W-:Y:S01]  /*1c00*/  UIADD3 UR28, UPT, UPT, UR27, -0x100, URZ ;  /* 0xffffff001b1c7890 */ /* 0x000fe2000fffe0ff */
[----:B---3--:R-:W-:Y:S01]  /*1c10*/  LEA.HI R11, R11, R11, RZ, 0x1 ;  /* 0x0000000b0b0b7211 */ /* 0x008fe200078f08ff */
[----:B------:R-:W-:Y:S01]  /*1c20*/  @!UP0 UIMAD.WIDE.U32 UR16, UR23, UR10, URZ ;  /* 0x0000000a171082a5 */ /* 0x000fe2000f8e00ff */
[C---:B------:R-:W-:Y:S01]  /*1c30*/  IMAD.WIDE.U32 R8, R120.reuse, R2, R8 ;  /* 0x0000000278087225 */ /* 0x040fe200078e0008 */
[----:B------:R-:W-:Y:S01]  /*1c40*/  UIMAD UR10, UR29, UR8, URZ ;  /* 0x000000081d0a72a4 */ /* 0x000fe2000f8e02ff */
[----:B------:R-:W-:Y:S01]  /*1c50*/  SHF.R.S32.HI R11, RZ, 0x1, R11 ;  /* 0x00000001ff0b7819 */ /* 0x000fe2000001140b */
[----:B------:R-:W-:Y:S01]  /*1c60*/  @!UP0 UIMAD UR11, UR23, UR11, UR17 ;  /* 0x0000000b170b82a4 */ /* 0x000fe2000f8e0211 */
[----:B------:R-:W-:Y:S01]  /*1c70*/  IMAD R69, R120, R3, R9 ;  /* 0x0000000378457224 */ /* 0x000fe200078e0209 */
[----:B------:R-:W-:Y:S01]  /*1c80*/  @UP0 UIMAD UR11, UR5, UR15, UR19 ;  /* 0x0000000f050b02a4 */ /* 0x000fe2000f8e0213 */
[----:B--2---:R-:W-:Y:S01]  /*1c90*/  IMAD.WIDE.U32 R118, R119, 0x40, R120 ;  /* 0x0000004077767825 */ /* 0x004fe200078e0078 */
[----:B------:R-:W-:Y:S01]  /*1ca0*/  @UP0 UMOV UR16, UR18 ;  /* 0x0000001200100c82 */ /* 0x000fe20008000000 */
[----:B------:R-:W-:Y:S01]  /*1cb0*/  UIMAD UR9, UR26, UR9, UR10 ;  /* 0x000000091a0972a4 */ /* 0x000fe2000f8e020a */
[----:B------:R-:W-:Y:S01]  /*1cc0*/  IADD3 R18, P0, PT, R12, UR16, RZ ;  /* 0x000000100c127c10 */ /* 0x000fe2000ff1e0ff */
[----:B------:R-:W-:Y:S01]  /*1cd0*/  USHF.R.S32.HI UR5, URZ, 0x1f, UR24 ;  /* 0x0000001fff057899 */ /* 0x000fe20008011418 */
[C---:B------:R-:W-:Y:S01]  /*1ce0*/  IMAD.SHL.U32 R70, R8.reuse, 0x2, RZ ;  /* 0x0000000208467824 */ /* 0x040fe200078e00ff */
[----:B------:R-:W-:Y:S01]  /*1cf0*/  SHF.L.U64.HI R69, R8, 0x1, R69 ;  /* 0x0000000108457819 */ /* 0x000fe20000010245 */
[----:B------:R-:W-:Y:S01]  /*1d00*/  IMAD R73, R120, R5, R15 ;  /* 0x0000000578497224 */ /* 0x000fe200078e020f */
[----:B------:R-:W-:Y:S01]  /*1d10*/  ULEA.HI UR5, UR5, UR24, URZ, 0x8 ;  /* 0x0000001805057291 */ /* 0x000fe2000f8f40ff */
[----:B------:R-:W-:Y:S01]  /*1d20*/  IMAD.X R19, RZ, RZ, UR11, P0 ;  /* 0x0000000bff137e24 */ /* 0x000fe200080e06ff */
[----:B------:R-:W1:Y:S01]  /*1d30*/  LDCU.64 UR10, c[0x0][0x388] ;  /* 0x00007100ff0a77ac */ /* 0x000e620008000a00 */
[C---:B------:R-:W-:Y:S01]  /*1d40*/  IMAD.SHL.U32 R72, R14.reuse, 0x2, RZ ;  /* 0x000000020e487824 */ /* 0x040fe200078e00ff */
[----:B------:R-:W-:Y:S01]  /*1d50*/  SHF.L.U64.HI R73, R14, 0x1, R73 ;  /* 0x000000010e497819 */ /* 0x000fe20000010249 */
[----:B------:R-:W-:Y:S01]  /*1d60*/  IMAD.WIDE.U32 R6, R6, UR26, R18 ;  /* 0x0000001a06067c25 */ /* 0x000fe2000f8e0012 */
[----:B------:R-:W-:Y:S01]  /*1d70*/  USHF.R.S32.HI UR5, URZ, 0x8, UR5 ;  /* 0x00000008ff057899 */ /* 0x000fe20008011405 */
[----:B------:R-:W-:-:S02]  /*1d80*/  SHF.L.U32 R65, R4, 0x5, RZ ;  /* 0x0000000504417819 */ /* 0x000fc400000006ff */
[----:B------:R-:W-:Y:S01]  /*1d90*/  IMAD.MOV.U32 R8, RZ, RZ, R6 ;  /* 0x000000ffff087224 */ /* 0x000fe200078e0006 */
[----:B------:R-:W-:Y:S01]  /*1da0*/  IADD3 R9, PT, PT, R7, UR9, RZ ;  /* 0x0000000907097c10 */ /* 0x000fe2000fffe0ff */
[----:B------:R-:W2:Y:S01]  /*1db0*/  LDCU.64 UR8, c[0x0][0x390] ;  /* 0x00007200ff0877ac */ /* 0x000ea20008000a00 */
[----:B------:R-:W-:Y:S01]  /*1dc0*/  IMAD R7, R119, UR14, RZ ;  /* 0x0000000e77077c24 */ /* 0x000fe2000f8e02ff */
[----:B------:R-:W-:Y:S01]  /*1dd0*/  SHF.L.U64.HI R58, R2, 0x5, R3 ;  /* 0x00000005023a7819 */ /* 0x000fe20000010203 */
[----:B------:R-:W-:Y:S01]  /*1de0*/  IMAD R111, R120, R11, R110 ;  /* 0x0000000b786f7224 */ /* 0x000fe200078e026e */
[----:B------:R-:W-:Y:S01]  /*1df0*/  UISETP.LT.AND UP0, UPT, UR20, UR5, UPT ;  /* 0x000000051400728c */ /* 0x000fe2000bf01270 */
[C---:B------:R-:W-:Y:S01]  /*1e00*/  IMAD R7, R118.reuse, UR15, R7 ;  /* 0x0000000f76077c24 */ /* 0x040fe2000f8e0207 */
[----:B------:R-:W-:Y:S01]  /*1e10*/  LOP3.LUT R112, R67, 0x20, RZ, 0xc0, !PT ;  /* 0x0000002043707812 */ /* 0x000fe200078ec0ff */
[----:B------:R-:W-:Y:S01]  /*1e20*/  IMAD.WIDE.U32 R118, R118, UR14, R8 ;  /* 0x0000000e76767c25 */ /* 0x000fe2000f8e0008 */
[----:B------:R-:W-:Y:S01]  /*1e30*/  USEL UR5, UR20, UR5, !UP0 ;  /* 0x0000000514057287 */ /* 0x000fe2000c000000 */
[----:B-1----:R-:W-:-:S02]  /*1e40*/  IADD3 R72, P3, PT, R72, UR10, RZ ;  /* 0x0000000a48487c10 */ /* 0x002fc4000ff7e0ff */
[----:B------:R-:W-:Y:S01]  /*1e50*/  IADD3 R110, PT, PT, R110, R111, RZ ;  /* 0x0000006f6e6e7210 */ /* 0x000fe20007ffe0ff */
[----:B------:R-:W-:Y:S01]  /*1e60*/  UISETP.GT.AND UP0, UPT, UR4, UR5, UPT ;  /* 0x000000050400728c */ /* 0x000fe2000bf04270 */
[----:B------:R-:W-:Y:S01]  /*1e70*/  IADD3.X R73, PT, PT, R73, UR11, RZ, P3, !PT ;  /* 0x0000000b49497c10 */ /* 0x000fe20009ffe4ff */
[----:B------:R-:W-:Y:S01]  /*1e80*/  IMAD.SHL.U32 R59, R2, 0x20, RZ ;  /* 0x00000020023b7824 */ /* 0x000fe200078e00ff */
[----:B------:R-:W-:Y:S01]  /*1e90*/  SHF.R.S32.HI R94, RZ, 0x1f, R111 ;  /* 0x0000001fff5e7819 */ /* 0x000fe2000001146f */
[----:B------:R-:W-:Y:S01]  /*1ea0*/  IMAD.MOV.U32 R212, RZ, RZ, R72 ;  /* 0x000000ffffd47224 */ /* 0x000fe200078e0048 */
[----:B------:R-:W-:Y:S02]  /*1eb0*/  SHF.R.S32.HI R93, RZ, 0x1f, R110 ;  /* 0x0000001fff5d7819 */ /* 0x000fe4000001146e */
[----:B--2---:R-:W-:Y:S02]  /*1ec0*/  IADD3 R70, P0, PT, R70, UR8, RZ ;  /* 0x0000000846467c10 */ /* 0x004fe4000ff1e0ff */
[----:B------:R-:W-:-:S02]  /*1ed0*/  MOV R195, R73 ;  /* 0x0000004900c37202 */ /* 0x000fc40000000f00 */
[----:B------:R-:W-:Y:S01]  /*1ee0*/  IADD3.X R69, PT, PT, R69, UR9, RZ, P0, !PT ;  /* 0x0000000945457c10 */ /* 0x000fe200087fe4ff */
[----:B------:R-:W-:Y:S01]  /*1ef0*/  IMAD.MOV.U32 R214, RZ, RZ, R70 ;  /* 0x000000ffffd67224 */ /* 0x000fe200078e0046 */
[----:B------:R-:W-:-:S03]  /*1f00*/  IADD3 R68, PT, PT, R119, R7, RZ ;  /* 0x0000000777447210 */ /* 0x000fc60007ffe0ff */
[----:B------:R-:W-:Y:S01]  /*1f10*/  IMAD.MOV.U32 R215, RZ, RZ, R69 ;  /* 0x000000ffffd77224 */ /* 0x000fe200078e0045 */
[----:B------:R-:W-:Y:S06]  /*1f20*/  BRA.U !UP0, `(.L_x_2409) ;  /* 0x0000006508747547 */ /* 0x000fec000b800000 */
[----:B------:R-:W1:Y:S01]  /*1f30*/  LDC.64 R4, c[0x0][0x4a0] ;  /* 0x00012800ff047b82 */ /* 0x000e620000000a00 */
[----:B------:R-:W2:Y:S01]  /*1f40*/  LDCU.128 UR8, c[0x0][0x490] ;  /* 0x00009200ff0877ac */ /* 0x000ea20008000c00 */
[----:B------:R-:W-:Y:S01]  /*1f50*/  IMAD.MOV.U32 R13, RZ, RZ, RZ ;  /* 0x000000ffff0d7224 */ /* 0x000fe200078e00ff */
[C---:B------:R-:W-:Y:S01]  /*1f60*/  SHF.L.U32 R95, R11.reuse, 0x7, RZ ;  /* 0x000000070b5f7819 */ /* 0x040fe200000006ff */
[----:B------:R-:W-:Y:S01]  /*1f70*/  @!P2 IMAD.MOV R0, RZ, RZ, -R0 ;  /* 0x000000ffff00a224 */ /* 0x000fe200078e0a00 */
[----:B------:R-:W3:Y:S01]  /*1f80*/  LDCU.128 UR16, c[0x0][0x4b0] ;  /* 0x00009600ff1077ac */ /* 0x000ee20008000c00 */
[----:B-----5:R-:W-:Y:S01]  /*1f90*/  VIADD R56, R56, UR28 ;  /* 0x0000001c38387c36 */ /* 0x020fe20008000000 */
[----:B------:R-:W-:Y:S01]  /*1fa0*/  IADD3 R107, PT, PT, R120, 0x40, RZ ;  /* 0x00000040786b7810 */ /* 0x000fe20007ffe0ff */
[----:B------:R-:W4:Y:S01]  /*1fb0*/  LDC.64 R2, c[0x0][0x4a8] ;  /* 0x00012a00ff027b82 */ /* 0x000f220000000a00 */
[----:B------:R-:W4:Y:S01]  /*1fc0*/  LDCU.128 UR12, c[0x0][0x4c0] ;  /* 0x00009800ff0c77ac */ /* 0x000f220008000c00 */
[----:B------:R-:W-:Y:S01]  /*1fd0*/  SEL R16, R16, R0, !P1 ;  /* 0x0000000010107207 */ /* 0x000fe20004800000 */
[----:B------:R-:W-:Y:S01]  /*1fe0*/  IMAD R56, R56, R11, RZ ;  /* 0x0000000b38387224 */ /* 0x000fe200078e02ff */
[C---:B------:R-:W-:Y:S01]  /*1ff0*/  IADD3 R104, PT, PT, R120.reuse, 0xa0, RZ ;  /* 0x000000a078687810 */ /* 0x040fe20007ffe0ff */
[----:B------:R-:W-:Y:S01]  /*2000*/  USHF.R.S32.HI UR30, URZ, 0x1f, UR28 ;  /* 0x0000001fff1e7899 */ /* 0x000fe2000801141c */
[C---:B------:R-:W-:Y:S01]  /*2010*/  IMAD.SHL.U32 R109, R11.reuse, 0x20, RZ ;  /* 0x000000200b6d7824 */ /* 0x040fe200078e00ff */
[----:B------:R-:W4:Y:S01]  /*2020*/  LDCU UR35, c[0x0][0x440] ;  /* 0x00008800ff2377ac */ /* 0x000f220008000800 */
[C---:B------:R-:W-:Y:S01]  /*2030*/  IMAD R101, R11.reuse, 0x60, RZ ;  /* 0x000000600b657824 */ /* 0x040fe200078e02ff */
[----:B------:R-:W-:Y:S01]  /*2040*/  IADD3 R102, PT, PT, R120, 0xe0, RZ ;  /* 0x000000e078667810 */ /* 0x000fe20007ffe0ff */
[C---:B------:R-:W-:Y:S01]  /*2050*/  IMAD R100, R11.reuse, 0xa0, RZ ;  /* 0x000000a00b647824 */ /* 0x040fe200078e02ff */
[----:B--2---:R-:W-:Y:S01]  /*2060*/  MOV R7, UR10 ;  /* 0x0000000a00077c02 */ /* 0x004fe20008000f00 */
[----:B------:R-:W-:Y:S01]  /*2070*/  IMAD.U32 R0, RZ, RZ, UR11 ;  /* 0x0000000bff007e24 */ /* 0x000fe2000f8e00ff */
[----:B------:R-:W2:Y:S01]  /*2080*/  LDCU UR33, c[0x0][0x440] ;  /* 0x00008800ff2177ac */ /* 0x000ea20008000800 */
[----:B------:R-:W-:Y:S01]  /*2090*/  IMAD R99, R11, 0xc0, RZ ;  /* 0x000000c00b637824 */ /* 0x000fe200078e02ff */
[----:B------:R-:W-:Y:S01]  /*20a0*/  SHF.R.S32.HI R92, RZ, 0x1f, R109 ;  /* 0x0000001fff5c7819 */ /* 0x000fe2000001146d */
[----:B-1----:R-:W-:Y:S01]  /*20b0*/  IMAD.WIDE.U32 R8, R4, UR23, R12 ;  /* 0x0000001704087c25 */ /* 0x002fe2000f8e000c */
[----:B---3--:R-:W-:Y:S01]  /*20c0*/  UIMAD UR10, UR30, UR16, URZ ;  /* 0x000000101e0a72a4 */ /* 0x008fe2000f8e02ff */
[----:B------:R-:W-:Y:S01]  /*20d0*/  SHF.R.S32.HI R90, RZ, 0x1f, R101 ;  /* 0x0000001fff5a7819 */ /* 0x000fe20000011465 */
[----:B------:R-:W1:Y:S01]  /*20e0*/  LDCU UR34, c[0x0][0x450] ;  /* 0x00008a00ff2277ac */ /* 0x000e620008000800 */
[----:B------:R-:W-:Y:S01]  /*20f0*/  IMAD R9, R5, UR23, R9 ;  /* 0x0000001705097c24 */ /* 0x000fe2000f8e0209 */
[----:B------:R-:W-:Y:S01]  /*2100*/  SHF.R.S32.HI R5, RZ, 0x1f, R16 ;  /* 0x0000001fff057819 */ /* 0x000fe20000011410 */
[----:B------:R-:W-:Y:S01]  /*2110*/  IMAD.U32 R4, RZ, RZ, UR16 ;  /* 0x00000010ff047e24 */ /* 0x000fe2000f8e00ff */
[----:B------:R-:W-:Y:S01]  /*2120*/  UIMAD UR10, UR28, UR17, UR10 ;  /* 0x000000111c0a72a4 */ /* 0x000fe2000f8e020a */
[----:B------:R-:W-:Y:S01]  /*2130*/  IMAD.WIDE.U32 R18, R7, UR23, R12 ;  /* 0x0000001707127c25 */ /* 0x000fe2000f8e000c */
[----:B------:R-:W3:Y:S01]  /*2140*/  LDCU.U8 UR36, c[0x0][0x533] ;  /* 0x0000a660ff2477ac */ /* 0x000ee20008000000 */
[----:B----4-:R-:W-:-:S02]  /*2150*/  SHF.L.U32 R82, R2, 0x8, RZ ;  /* 0x0000000802527819 */ /* 0x010fc400000006ff */
[----:B------:R-:W-:Y:S01]  /*2160*/  IMAD.WIDE.U32 R8, R4, UR28, R8 ;  /* 0x0000001c04087c25 */ /* 0x000fe2000f8e0008 */
[----:B------:R-:W-:Y:S01]  /*2170*/  IADD3 R4, P0, PT, R120, -UR24, RZ ;  /* 0x8000001878047c10 */ /* 0x000fe2000ff1e0ff */
[----:B------:R-:W-:Y:S01]  /*2180*/  UMOV UR37, URZ ;  /* 0x000000ff00257c82 */ /* 0x000fe20008000000 */
[----:B------:R-:W-:Y:S01]  /*2190*/  SHF.L.U64.HI R84, R2, 0x5, R3 ;  /* 0x0000000502547819 */ /* 0x000fe20000010203 */
[----:B------:R-:W-:Y:S01]  /*21a0*/  IMAD R7, R5, UR12, RZ ;  /* 0x0000000c05077c24 */ /* 0x000fe2000f8e02ff */
[----:B------:R-:W-:Y:S01]  /*21b0*/  IADD3 R9, PT, PT, R9, UR10, RZ ;  /* 0x0000000a09097c10 */ /* 0x000fe2000fffe0ff */
[----:B------:R-:W-:Y:S01]  /*21c0*/  IMAD R19, R0, UR23, R19 ;  /* 0x0000001700137c24 */ /* 0x000fe2000f8e0213 */
[----:B------:R-:W-:Y:S01]  /*21d0*/  USHF.R.S32.HI UR10, URZ, 0x1f, UR24 ;  /* 0x0000001fff0a7899 */ /* 0x000fe20008011418 */
[----:B------:R-:W-:Y:S01]  /*21e0*/  IMAD R0, R2, UR30, RZ ;  /* 0x0000001e02007c24 */ /* 0x000fe2000f8e02ff */
[----:B------:R-:W-:Y:S01]  /*21f0*/  USHF.L.U32 UR30, UR16, 0x8, URZ ;  /* 0x00000008101e7899 */ /* 0x000fe200080006ff */
[C---:B------:R-:W-:Y:S01]  /*2200*/  IMAD R6, R16.reuse, UR13, R7 ;  /* 0x0000000d10067c24 */ /* 0x040fe2000f8e0207 */
[----:B------:R-:W-:Y:S01]  /*2210*/  SHF.R.S32.HI R89, RZ, 0x1f, R95 ;  /* 0x0000001fff597819 */ /* 0x000fe2000001145f */
[----:B------:R-:W-:Y:S01]  /*2220*/  IMAD.WIDE.U32 R8, R16, UR12, R8 ;  /* 0x0000000c10087c25 */ /* 0x000fe2000f8e0008 */
[----:B------:R-:W4:Y:S01]  /*2230*/  LDCU.64 UR12, c[0x0][0x4d0] ;  /* 0x00009a00ff0c77ac */ /* 0x000f220008000a00 */
[----:B------:R-:W-:-:S02]  /*2240*/  SHF.R.S32.HI R88, RZ, 0x1f, R100 ;  /* 0x0000001fff587819 */ /* 0x000fc40000011464 */
[----:B------:R-:W-:Y:S01]  /*2250*/  IMAD R5, R5, UR18, RZ ;  /* 0x0000001205057c24 */ /* 0x000fe2000f8e02ff */
[----:B------:R-:W-:Y:S01]  /*2260*/  SHF.R.S32.HI R87, RZ, 0x1f, R99 ;  /* 0x0000001fff577819 */ /* 0x000fe20000011463 */
[----:B------:R-:W-:Y:S01]  /*2270*/  IMAD R0, R3, UR28, R0 ;  /* 0x0000001c03007c24 */ /* 0x000fe2000f8e0200 */
[----:B------:R-:W-:Y:S01]  /*2280*/  UIMAD UR31, UR4, -0x100, UR24 ;  /* 0xffffff00041f78a4 */ /* 0x000fe2000f8e0218 */
[----:B------:R-:W-:Y:S01]  /*2290*/  IMAD.WIDE.U32 R18, R2, UR28, R18 ;  /* 0x0000001c02127c25 */ /* 0x000fe2000f8e0012 */
[----:B------:R-:W-:Y:S02]  /*22a0*/  UIMAD UR32, UR4, -0x100, UR22 ;  /* 0xffffff00042078a4 */ /* 0x000fe4000f8e0216 */
[----:B---3--:R-:W-:Y:S01]  /*22b0*/  UISETP.NE.AND UP1, UPT, UR36, URZ, UPT ;  /* 0x000000ff2400728c */ /* 0x008fe2000bf25270 */
[----:B------:R-:W-:Y:S01]  /*22c0*/  IMAD.IADD R7, R9, 0x1, R6 ;  /* 0x0000000109077824 */ /* 0x000fe200078e0206 */
[----:B------:R-:W-:Y:S01]  /*22d0*/  MOV R6, R8 ;  /* 0x0000000800067202 */ /* 0x000fe20000000f00 */
[----:B------:R-:W-:Y:S01]  /*22e0*/  IMAD.X R9, RZ, RZ, ~UR10, P0 ;  /* 0x8000000aff097e24 */ /* 0x000fe200080e06ff */
[----:B------:R-:W-:Y:S01]  /*22f0*/  IADD3 R76, P0, PT, R56, R110, RZ ;  /* 0x0000006e384c7210 */ /* 0x000fe20007f1e0ff */
[----:B------:R-:W-:Y:S01]  /*2300*/  IMAD R14, R16, UR19, R5 ;  /* 0x00000013100e7c24 */ /* 0x000fe2000f8e0205 */
[----:B------:R-:W-:Y:S01]  /*2310*/  SHF.R.S32.HI R5, RZ, 0x1f, R56 ;  /* 0x0000001fff057819 */ /* 0x000fe20000011438 */
[----:B------:R-:W-:Y:S01]  /*2320*/  IMAD.IADD R19, R19, 0x1, R0 ;  /* 0x0000000113137824 */ /* 0x000fe200078e0200 */
[----:B------:R-:W-:Y:S01]  /*2330*/  IADD3 R56, P1, PT, R56, R111, RZ ;  /* 0x0000006f38387210 */ /* 0x000fe20007f3e0ff */
[----:B------:R-:W-:Y:S01]  /*2340*/  IMAD R75, R9, UR16, RZ ;  /* 0x00000010094b7c24 */ /* 0x000fe2000f8e02ff */
[----:B------:R-:W3:Y:S01]  /*2350*/  LDCU.64 UR10, c[0x0][0x488] ;  /* 0x00009100ff0a77ac */ /* 0x000ee20008000a00 */
[----:B------:R-:W-:Y:S01]  /*2360*/  IMAD.WIDE.U32 R16, R16, UR18, R18 ;  /* 0x0000001210107c25 */ /* 0x000fe2000f8e0012 */
[----:B------:R-:W-:-:S03]  /*2370*/  USHF.L.U64.HI UR18, UR16, 0x6, UR17 ;  /* 0x0000000610127899 */ /* 0x000fc60008010211 */
[C---:B------:R-:W-:Y:S01]  /*2380*/  IMAD.X R77, R5.reuse, 0x1, R93, P0 ;  /* 0x00000001054d7824 */ /* 0x040fe200000e065d */
[----:B------:R-:W-:Y:S01]  /*2390*/  IADD3.X R5, PT, PT, R5, R94, RZ, P1, !PT ;  /* 0x0000005e05057210 */ /* 0x000fe20000ffe4ff */
[----:B------:R-:W-:Y:S01]  /*23a0*/  IMAD R9, R9, R2, RZ ;  /* 0x0000000209097224 */ /* 0x000fe200078e02ff */
[----:B------:R-:W-:Y:S01]  /*23b0*/  IADD3 R15, PT, PT, R17, R14, RZ ;  /* 0x0000000e110f7210 */ /* 0x000fe20007ffe0ff */
[----:B------:R-:W-:Y:S01]  /*23c0*/  IMAD.MOV.U32 R14, RZ, RZ, R16 ;  /* 0x000000ffff0e7224 */ /* 0x000fe200078e0010 */
[C---:B------:R-:W-:Y:S01]  /*23d0*/  SHF.L.U64.HI R0, R56.reuse, 0x1, R5 ;  /* 0x0000000138007819 */ /* 0x040fe20000010205 */
[----:B------:R-:W-:Y:S01]  /*23e0*/  IMAD.SHL.U32 R56, R56, 0x2, RZ ;  /* 0x0000000238387824 */ /* 0x000fe200078e00ff */
[----:B------:R-:W-:Y:S01]  /*23f0*/  SHF.L.U64.HI R77, R76, 0x1, R77 ;  /* 0x000000014c4d7819 */ /* 0x000fe2000001024d */
[C---:B------:R-:W-:Y:S01]  /*2400*/  IMAD R75, R4.reuse, UR17, R75 ;  /* 0x00000011044b7c24 */ /* 0x040fe2000f8e024b */
[----:B-1----:R-:W-:Y:S01]  /*2410*/  MOV R17, UR34 ;  /* 0x0000002200117c02 */ /* 0x002fe20008000f00 */
[C---:B------:R-:W-:Y:S01]  /*2420*/  IMAD.WIDE.U32 R6, R4.reuse, UR16, R6 ;  /* 0x0000001004067c25 */ /* 0x040fe2000f8e0006 */
[----:B------:R-:W-:Y:S01]  /*2430*/  USHF.L.U32 UR19, UR16, 0x6, URZ ;  /* 0x0000000610137899 */ /* 0x000fe200080006ff */
[----:B------:R-:W1:Y:S02]  /*2440*/  LDCU.64 UR16, c[0x0][0x3c0] ;  /* 0x00007800ff1077ac */ /* 0x000e640008000a00 */
[----:B------:R-:W-:Y:S01]  /*2450*/  IMAD R9, R4, R3, R9 ;  /* 0x0000000304097224 */ /* 0x000fe200078e0209 */
[----:B------:R-:W-:Y:S01]  /*2460*/  LEA R74, P2, R6, UR8, 0x1 ;  /* 0x00000008064a7c11 */ /* 0x000fe2000f8408ff */
[----:B------:R-:W-:Y:S01]  /*2470*/  IMAD.WIDE.U32 R4, R4, R2, R14 ;  /* 0x0000000204047225 */ /* 0x000fe200078e000e */
[----:B------:R-:W-:-:S02]  /*2480*/  IADD3 R14, P0, PT, R56, UR14, RZ ;  /* 0x0000000e380e7c10 */ /* 0x000fc4000ff1e0ff */
[----:B------:R-:W-:Y:S01]  /*2490*/  IADD3 R75, PT, PT, R7, R75, RZ ;  /* 0x0000004b074b7210 */ /* 0x000fe20007ffe0ff */
[----:B------:R-:W-:Y:S01]  /*24a0*/  IMAD.SHL.U32 R76, R76, 0x2, RZ ;  /* 0x000000024c4c7824 */ /* 0x000fe200078e00ff */
[----:B------:R-:W-:Y:S01]  /*24b0*/  IADD3.X R15, PT, PT, R0, UR15, RZ, P0, !PT ;  /* 0x0000000f000f7c10 */ /* 0x000fe200087fe4ff */
[----:B------:R-:W-:Y:S01]  /*24c0*/  IMAD.IADD R9, R5, 0x1, R9 ;  /* 0x0000000105097824 */ /* 0x000fe200078e0209 */
[----:B----4-:R-:W-:Y:S01]  /*24d0*/  IADD3 R56, P0, PT, R56, UR12, RZ ;  /* 0x0000000c38387c10 */ /* 0x010fe2000ff1e0ff */
[C---:B------:R-:W-:Y:S01]  /*24e0*/  IMAD R98, R11.reuse, 0xe0, RZ ;  /* 0x000000e00b627824 */ /* 0x040fe200078e02ff */
[----:B------:R-:W-:Y:S01]  /*24f0*/  IADD3 R78, P1, PT, R76, UR14, RZ ;  /* 0x0000000e4c4e7c10 */ /* 0x000fe2000ff3e0ff */
[----:B------:R-:W-:Y:S01]  /*2500*/  IMAD.SHL.U32 R97, R11, 0x40, RZ ;  /* 0x000000400b617824 */ /* 0x000fe200078e00ff */
[----:B------:R-:W-:Y:S01]  /*2510*/  IADD3.X R57, PT, PT, R0, UR13, RZ, P0, !PT ;  /* 0x0000000d00397c10 */ /* 0x000fe200087fe4ff */
[----:B------:R-:W-:Y:S01]  /*2520*/  IMAD.SHL.U32 R85, R2, 0x20, RZ ;  /* 0x0000002002557824 */ /* 0x000fe200078e00ff */
[----:B------:R-:W-:Y:S01]  /*2530*/  IADD3 R83, P0, PT, RZ, -UR37, RZ ;  /* 0x80000025ff537c10 */ /* 0x000fe2000ff1e0ff */
[C---:B------:R-:W-:Y:S01]  /*2540*/  VIADD R108, R120.reuse, 0x20 ;  /* 0x00000020786c7836 */ /* 0x040fe20000000000 */
[C---:B------:R-:W-:Y:S01]  /*2550*/  IADD3.X R79, PT, PT, R77.reuse, UR15, RZ, P1, !PT ;  /* 0x0000000f4d4f7c10 */ /* 0x040fe20008ffe4ff */
[----:B------:R-:W-:Y:S01]  /*2560*/  VIADD R106, R120, 0x60 ;  /* 0x00000060786a7836 */ /* 0x000fe20000000000 */
[----:B------:R-:W-:Y:S01]  /*2570*/  LEA.HI.X R75, R6, UR9, R75, 0x1, P2 ;  /* 0x00000009064b7c11 */ /* 0x000fe200090f0c4b */
[----:B------:R-:W-:Y:S01]  /*2580*/  IMAD.X R82, RZ, RZ, ~R82, P0 ;  /* 0x000000ffff527224 */ /* 0x000fe200000e0e52 */
[----:B---3--:R-:W-:Y:S01]  /*2590*/  LEA R10, P2, R4, UR10, 0x1 ;  /* 0x0000000a040a7c11 */ /* 0x008fe2000f8408ff */
[----:B------:R-:W-:Y:S01]  /*25a0*/  VIADD R105, R120, 0x80 ;  /* 0x0000008078697836 */ /* 0x000fe20000000000 */
[----:B------:R-:W-:Y:S01]  /*25b0*/  IADD3 R76, P1, PT, R76, UR12, RZ ;  /* 0x0000000c4c4c7c10 */ /* 0x000fe2000ff3e0ff */
[----:B------:R-:W-:Y:S01]  /*25c0*/  VIADD R103, R120, 0xc0 ;  /* 0x000000c078677836 */ /* 0x000fe20000000000 */
[----:B------:R-:W-:Y:S01]  /*25d0*/  IADD3.X R80, PT, PT, RZ, ~UR30, RZ, P0, !PT ;  /* 0x8000001eff507c10 */ /* 0x000fe200087fe4ff */
[----:B------:R-:W-:Y:S01]  /*25e0*/  IMAD.U32 R96, RZ, RZ, UR28 ;  /* 0x0000001cff607e24 */ /* 0x000fe2000f8e00ff */
[----:B------:R-:W-:Y:S01]  /*25f0*/  LEA.HI.X R9, R4, UR11, R9, 0x1, P2 ;  /* 0x0000000b04097c11 */ /* 0x000fe200090f0c09 */
[----:B------:R-:W3:Y:S01]  /*2600*/  LDCU.64 UR14, c[0x0][0x3b8] ;  /* 0x00007700ff0e77ac */ /* 0x000ee20008000a00 */
[----:B------:R-:W-:-:S02]  /*2610*/  IADD3.X R77, PT, PT, R77, UR13, RZ, P1, !PT ;  /* 0x0000000d4d4d7c10 */ /* 0x000fc40008ffe4ff */
[C---:B------:R-:W-:Y:S01]  /*2620*/  ISETP.GE.AND P2, PT, R12.reuse, UR35, PT ;  /* 0x000000230c007c0c */ /* 0x040fe2000bf46270 */
[----:B------:R-:W4:Y:S01]  /*2630*/  LDCU.64 UR12, c[0x0][0x4e0] ;  /* 0x00009c00ff0c77ac */ /* 0x000f220008000a00 */
[----:B--2---:R-:W-:Y:S02]  /*2640*/  ISETP.GE.AND P1, PT, R12, UR33, PT ;  /* 0x000000210c007c0c */ /* 0x004fe4000bf26270 */
[C---:B------:R-:W-:Y:S01]  /*2650*/  SHF.R.S64 R81, R83.reuse, 0x1f, R80 ;  /* 0x0000001f53517819 */ /* 0x040fe20000001050 */
[----:B------:R-:W2:Y:S01]  /*2660*/  LDCU.128 UR8, c[0x0][0x3a0] ;  /* 0x00007400ff0877ac */ /* 0x000ea20008000c00 */
[----:B------:R-:W-:Y:S02]  /*2670*/  SHF.R.S64 R83, R83, 0x1f, R82 ;  /* 0x0000001f53537819 */ /* 0x000fe40000001052 */
[----:B------:R-:W-:Y:S01]  /*2680*/  P2R R114, PR, RZ, 0x4 ;  /* 0x00000004ff727803 */ /* 0x000fe20000000000 */
[----:B------:R-:W-:Y:S01]  /*2690*/  UMOV UR30, UR4 ;  /* 0x00000004001e7c82 */ /* 0x000fe20008000000 */
[----:B------:R-:W-:-:S02]  /*26a0*/  P2R R113, PR, RZ, 0x2 ;  /* 0x00000002ff717803 */ /* 0x000fc40000000000 */
[----:B------:R-:W-:Y:S02]  /*26b0*/  SHF.R.S32.HI R91, RZ, 0x1f, R97 ;  /* 0x0000001fff5b7819 */ /* 0x000fe40000011461 */
[----:B------:R-:W-:Y:S02]  /*26c0*/  SHF.R.S32.HI R86, RZ, 0x1f, R98 ;  /* 0x0000001fff567819 */ /* 0x000fe40000011462 */
[----:B------:R-:W-:Y:S02]  /*26d0*/  SHF.R.S32.HI R80, RZ, 0x1f, R80 ;  /* 0x0000001fff507819 */ /* 0x000fe40000011450 */
[----:B-1-3--:R-:W-:-:S07]  /*26e0*/  SHF.R.S32.HI R82, RZ, 0x1f, R82 ;  /* 0x0000001fff527819 */ /* 0x00afce0000011452 */
.L_x_2447:
[----:B------:R-:W-:Y:S01]  /*26f0*/  UIADD3 UR32, UPT, UPT, UR32, 0x100, URZ ;  /* 0x0000010020207890 */ /* 0x000fe2000fffe0ff */
[----:B------:R-:W-:Y:S01]  /*2700*/  ISETP.NE.AND P2, PT, R114, RZ, PT ;  /* 0x000000ff7200720c */ /* 0x000fe20003f45270 */
[----:B------:R-:W-:Y:S01]  /*2710*/  UIADD3 UR31, UPT, UPT, UR31, 0x100, URZ ;  /* 0x000001001f1f7890 */ /* 0x000fe2000fffe0ff */
[----:B------:R-:W-:Y:S01]  /*2720*/  ISETP.NE.AND P3, PT, R113, RZ, PT ;  /* 0x000000ff7100720c */ /* 0x000fe20003f65270 */
[----:B------:R-:W-:Y:S01]  /*2730*/  UIADD3 UR30, UPT, UPT, UR30, -0x1, URZ ;  /* 0xffffffff1e1e7890 */ /* 0x000fe2000fffe0ff */
[----:B------:R-:W-:Y:S01]  /*2740*/  BSSY.RECONVERGENT B1, `(.L_x_2410) ;  /* 0x000057b000017945 */ /* 0x000fe20003800200 */
[----:B------:R-:W-:Y:S01]  /*2750*/  ISETP.GE.OR P1, PT, R120, UR32, P2 ;  /* 0x0000002078007c0c */ /* 0x000fe20009726670 */
[----:B------:R-:W-:Y:S01]  /*2760*/  IMAD.MOV.U32 R116, RZ, RZ, R96 ;  /* 0x000000ffff747224 */ /* 0x000fe200078e0060 */
[C---:B------:R-:W-:Y:S01]  /*2770*/  ISETP.GE.OR P0, PT, R107.reuse, UR32, P2 ;  /* 0x000000206b007c0c */ /* 0x040fe20009706670 */
[----:B------:R-:W-:Y:S01]  /*2780*/  VIADD R96, R96, 0xffffff00 ;  /* 0xffffff0060607836 */ /* 0x000fe20000000000 */
[----:B------:R-:W-:Y:S02]  /*2790*/  ISETP.LT.OR P1, PT, R120, UR31, P1 ;  /* 0x0000001f78007c0c */ /* 0x000fe40008f21670 */
[----:B------:R-:W-:Y:S02]  /*27a0*/  ISETP.LT.OR P5, PT, R107, UR31, P0 ;  /* 0x0000001f6b007c0c */ /* 0x000fe400087a1670 */
[----:B------:R-:W-:Y:S02]  /*27b0*/  ISETP.GE.OR P0, PT, R106, UR32, P3 ;  /* 0x000000206a007c0c */ /* 0x000fe40009f06670 */
[----:B------:R-:W-:Y:S02]  /*27c0*/  ISETP.GE.OR P2, PT, R108, UR32, P2 ;  /* 0x000000206c007c0c */ /* 0x000fe40009746670 */
[----:B------:R-:W-:Y:S02]  /*27d0*/  ISETP.LT.OR P6, PT, R106, UR31, P0 ;  /* 0x0000001f6a007c0c */ /* 0x000fe400087c1670 */
[C---:B------:R-:W-:Y:S02]  /*27e0*/  LEA R18, P0, R59.reuse, R70, 0x1 ;  /* 0x000000463b127211 */ /* 0x040fe400078008ff */
[----:B------:R-:W-:Y:S01]  /*27f0*/  P2R R114, PR, RZ, 0x8 ;  /* 0x00000008ff727803 */ /* 0x000fe20000000000 */
[----:B---3--:R-:W3:Y:S01]  /*2800*/  @!P1 LDG.E.128 R28, desc[UR6][R74.64] ;  /* 0x000000064a1c9981 */ /* 0x008ee2000c1e1d00 */
[----:B------:R-:W-:Y:S01]  /*2810*/  LEA.HI.X R19, R59, R69, R58, 0x1, P0 ;  /* 0x000000453b137211 */ /* 0x000fe200000f0c3a */
[----:B------:R-:W1:Y:S01]  /*2820*/  @!P5 LDC.64 R6, c[0x0][0x3c0] ;  /* 0x0000f000ff06db82 */ /* 0x000e620000000a00 */
[----:B------:R-:W-:Y:S07]  /*2830*/  @!P1 IMAD.MOV.U32 R71, RZ, RZ, R69 ;  /* 0x000000ffff479224 */ /* 0x000fee00078e0045 */
[----:B------:R-:W5:Y:S08]  /*2840*/  @!P6 LDC.64 R4, c[0x0][0x4b0] ;  /* 0x00012c00ff04eb82 */ /* 0x000f700000000a00 */
[----:B--2---:R-:W2:Y:S01]  /*2850*/  @!P6 LDC.64 R2, c[0x0][0x3c0] ;  /* 0x0000f000ff02eb82 */ /* 0x004ea20000000a00 */
[----:B---3--:R-:W-:Y:S01]  /*2860*/  @!P1 STG.E.128 desc[UR6][R70.64], R28 ;  /* 0x0000001c46009986 */ /* 0x008fe2000c101d06 */
[C---:B-1----:R-:W-:Y:S04]  /*2870*/  @!P5 LEA R40, P0, R6.reuse, R18, 0x6 ;  /* 0x000000120628d211 */ /* 0x042fe800078030ff */
[----:B------:R-:W-:Y:S02]  /*2880*/  @!P5 LEA.HI.X R41, R6, R19, R7, 0x6, P0 ;  /* 0x000000130629d211 */ /* 0x000fe400000f3407 */
[----:B------:R-:W-:Y:S04]  /*2890*/  IADD3 R32, P0, PT, R74, UR19, RZ ;  /* 0x000000134a207c10 */ /* 0x000fe8000ff1e0ff */
[----:B------:R-:W-:Y:S02]  /*28a0*/  IADD3.X R33, PT, PT, R75, UR18, RZ, P0, !PT ;  /* 0x000000124b217c10 */ /* 0x000fe400087fe4ff */
[C---:B-----5:R-:W-:Y:S04]  /*28b0*/  @!P6 LEA R20, P0, R4.reuse, R32, 0x7 ;  /* 0x000000200414e211 */ /* 0x060fe800078038ff */
[----:B------:R-:W-:Y:S02]  /*28c0*/  @!P6 LEA.HI.X R21, R4, R33, R5, 0x7, P0 ;  /* 0x000000210415e211 */ /* 0x000fe400000f3c05 */
[C---:B--2---:R-:W-:Y:S04]  /*28d0*/  @!P6 LEA R38, P0, R2.reuse, R18, 0x7 ;  /* 0x000000120226e211 */ /* 0x044fe800078038ff */
[----:B------:R-:W-:Y:S02]  /*28e0*/  @!P6 LEA.HI.X R39, R2, R19, R3, 0x7, P0 ;  /* 0x000000130227e211 */ /* 0x000fe400000f3c03 */
[----:B------:R-:W-:Y:S02]  /*28f0*/  ISETP.GE.OR P0, PT, R104, UR32, P3 ;  /* 0x0000002068007c0c */ /* 0x000fe40009f06670 */
[----:B------:R-:W-:Y:S02]  /*2900*/  ISETP.LT.OR P3, PT, R108, UR31, P2 ;  /* 0x0000001f6c007c0c */ /* 0x000fe40009761670 */
[----:B------:R-:W-:Y:S02]  /*2910*/  ISETP.LT.OR P4, PT, R104, UR31, P0 ;  /* 0x0000001f68007c0c */ /* 0x000fe40008781670 */
[----:B------:R-:W-:Y:S02]  /*2920*/  ISETP.NE.AND P2, PT, R114, RZ, PT ;  /* 0x000000ff7200720c */ /* 0x000fe40003f45270 */
[----:B------:R-:W-:Y:S02]  /*2930*/  P2R R53, PR, RZ, 0x8 ;  /* 0x00000008ff357803 */ /* 0x000fe40000000000 */
[----:B------:R-:W-:Y:S05]  /*2940*/  P2R R115, PR, RZ, 0x10 ;  /* 0x00000010ff737803 */ /* 0x000fea0000000000 */
[----:B------:R-:W2:Y:S02]  /*2950*/  @!P3 LDG.E.128 R24, desc[UR6][R32.64] ;  /* 0x000000062018b981 */ /* 0x000ea4000c1e1d00 */
[----:B------:R-:W1:Y:S02]  /*2960*/  @!P4 LDC.64 R2, c[0x0][0x4b0] ;  /* 0x00012c00ff02cb82 */ /* 0x000e640000000a00 */
[C---:B-1----:R-:W-:Y:S04]  /*2970*/  @!P4 LEA R36, P0, R2.reuse, R32, 0x8 ;  /* 0x000000200224c211 */ /* 0x042fe800078040ff */
[----:B------:R-:W-:Y:S02]  /*2980*/  @!P4 LEA.HI.X R37, R2, R33, R3, 0x8, P0 ;  /* 0x000000210225c211 */ /* 0x000fe400000f4403 */
[----:B------:R-:W1:Y:S02]  /*2990*/  @!P4 LDC.64 R2, c[0x0][0x3c0] ;  /* 0x0000f000ff02cb82 */ /* 0x000e640000000a00 */
[C---:B-1----:R-:W-:Y:S04]  /*29a0*/  @!P4 LEA R34, P0, R2.reuse, R18, 0x8 ;  /* 0x000000120222c211 */ /* 0x042fe800078040ff */
[----:B------:R-:W-:Y:S02]  /*29b0*/  @!P4 LEA.HI.X R35, R2, R19, R3, 0x8, P0 ;  /* 0x000000130223c211 */ /* 0x000fe400000f4403 */
[----:B------:R-:W-:Y:S04]  /*29c0*/  @!P5 IADD3 R42, P0, PT, R32, UR19, RZ ;  /* 0x00000013202adc10 */ /* 0x000fe8000ff1e0ff */
[----:B------:R-:W-:Y:S02]  /*29d0*/  @!P5 IADD3.X R43, PT, PT, R33, UR18, RZ, P0, !PT ;  /* 0x00000012212bdc10 */ /* 0x000fe400087fe4ff */
[C---:B------:R-:W-:Y:S01]  /*29e0*/  ISETP.GE.OR P0, PT, R105.reuse, UR32, P2 ;  /* 0x0000002069007c0c */ /* 0x040fe20009706670 */
[----:B--2---:R1:W-:Y:S03]  /*29f0*/  @!P3 STG.E.128 desc[UR6][R18.64], R24 ;  /* 0x000000181200b986 */ /* 0x0043e6000c101d06 */
[----:B------:R-:W-:Y:S02]  /*2a00*/  ISETP.LT.OR P3, PT, R105, UR31, P0 ;  /* 0x0000001f69007c0c */ /* 0x000fe40008761670 */
[----:B------:R-:W-:Y:S01]  /*2a10*/  ISETP.GE.OR P0, PT, R103, UR32, P2 ;  /* 0x0000002067007c0c */ /* 0x000fe20009706670 */
[----:B------:R-:W2:Y:S10]  /*2a20*/  @!P5 LDG.E.128 R4, desc[UR6][R42.64] ;  /* 0x000000062a04d981 */ /* 0x000eb4000c1e1d00 */
[----:B------:R-:W3:Y:S02]  /*2a30*/  @!P3 LDC.64 R2, c[0x0][0x4b0] ;  /* 0x00012c00ff02bb82 */ /* 0x000ee40000000a00 */
[----:B---3--:R-:W-:Y:S04]  /*2a40*/  @!P3 IMAD.WIDE.U32 R44, R2, 0xc0, R32 ;  /* 0x000000c0022cb825 */ /* 0x008fe800078e0020 */
[----:B------:R-:W-:Y:S04]  /*2a50*/  @!P3 IMAD R3, R3, 0xc0, RZ ;  /* 0x000000c00303b824 */ /* 0x000fe800078e02ff */
[----:B------:R-:W-:Y:S02]  /*2a60*/  @!P3 IMAD.IADD R45, R45, 0x1, R3 ;  /* 0x000000012d2db824 */ /* 0x000fe400078e0203 */
[----:B------:R-:W3:Y:S02]  /*2a70*/  @!P3 LDC.64 R2, c[0x0][0x3c0] ;  /* 0x0000f000ff02bb82 */ /* 0x000ee40000000a00 */
[----:B---3--:R-:W-:Y:S02]  /*2a80*/  @!P3 IMAD R3, R3, 0xc0, RZ ;  /* 0x000000c00303b824 */ /* 0x008fe400078e02ff */
[----:B-1----:R-:W-:Y:S04]  /*2a90*/  @!P3 IMAD.WIDE.U32 R24, R2, 0xc0, R18 ;  /* 0x000000c00218b825 */ /* 0x002fe800078e0012 */
[----:B------:R-:W-:Y:S01]  /*2aa0*/  @!P3 IMAD.IADD R25, R25, 0x1, R3 ;  /* 0x000000011919b824 */ /* 0x000fe200078e0203 */
[----:B--2---:R1:W-:Y:S06]  /*2ab0*/  @!P5 STG.E.128 desc[UR6][R40.64], R4 ;  /* 0x000000042800d986 */ /* 0x0043ec000c101d06 */
[----:B------:R-:W2:Y:S06]  /*2ac0*/  @!P6 LDG.E.128 R20, desc[UR6][R20.64] ;  /* 0x000000061414e981 */ /* 0x000eac000c1e1d00 */
[----:B--2---:R-:W-:Y:S06]  /*2ad0*/  @!P6 STG.E.128 desc[UR6][R38.64], R20 ;  /* 0x000000142600e986 */ /* 0x004fec000c101d06 */
[----:B-1----:R-:W2:Y:S06]  /*2ae0*/  @!P3 LDG.E.128 R4, desc[UR6][R44.64] ;  /* 0x000000062c04b981 */ /* 0x002eac000c1e1d00 */
[----:B--2---:R1:W-:Y:S06]  /*2af0*/  @!P3 STG.E.128 desc[UR6][R24.64], R4 ;  /* 0x000000041800b986 */ /* 0x0043ec000c101d06 */
[----:B-1----:R-:W2:Y:S01]  /*2b00*/  @!P4 LDG.E.128 R24, desc[UR6][R36.64] ;  /* 0x000000062418c981 */ /* 0x002ea2000c1e1d00 */
[----:B------:R-:W-:Y:S02]  /*2b10*/  ISETP.LT.OR P4, PT, R103, UR31, P0 ;  /* 0x0000001f67007c0c */ /* 0x000fe40008781670 */
[----:B------:R-:W-:Y:S11]  /*2b20*/  ISETP.NE.AND P0, PT, R115, RZ, PT ;  /* 0x000000ff7300720c */ /* 0x000ff60003f05270 */
[----:B------:R-:W1:Y:S08]  /*2b30*/  @!P4 LDC.64 R2, c[0x0][0x4b0] ;  /* 0x00012c00ff02cb82 */ /* 0x000e700000000a00 */
[----:B------:R-:W3:Y:S01]  /*2b40*/  @!P4 LDC.64 R4, c[0x0][0x3c0] ;  /* 0x0000f000ff04cb82 */ /* 0x000ee20000000a00 */
[----:B-1----:R-:W-:Y:S02]  /*2b50*/  @!P4 IMAD R3, R3, 0x140, RZ ;  /* 0x000001400303c824 */ /* 0x002fe400078e02ff */
[----:B------:R-:W-:Y:S04]  /*2b60*/  @!P4 IMAD.WIDE.U32 R20, R2, 0x140, R32 ;  /* 0x000001400214c825 */ /* 0x000fe800078e0020 */
[----:B------:R-:W-:Y:S02]  /*2b70*/  @!P4 IMAD.IADD R21, R21, 0x1, R3 ;  /* 0x000000011515c824 */ /* 0x000fe400078e0203 */
[----:B---3--:R-:W-:Y:S02]  /*2b80*/  @!P4 IMAD R5, R5, 0x140, RZ ;  /* 0x000001400505c824 */ /* 0x008fe400078e02ff */
[----:B------:R-:W-:Y:S04]  /*2b90*/  @!P4 IMAD.WIDE.U32 R6, R4, 0x140, R18 ;  /* 0x000001400406c825 */ /* 0x000fe800078e0012 */
[----:B------:R-:W-:Y:S01]  /*2ba0*/  @!P4 IMAD.IADD R7, R7, 0x1, R5 ;  /* 0x000000010707c824 */ /* 0x000fe200078e0205 */
[----:B--2---:R-:W-:Y:S01]  /*2bb0*/  @!P0 STG.E.128 desc[UR6][R34.64], R24 ;  /* 0x0000001822008986 */ /* 0x004fe2000c101d06 */
[C---:B------:R-:W-:Y:S05]  /*2bc0*/  ISETP.GE.OR P0, PT, R102.reuse, UR32, P2 ;  /* 0x0000002066007c0c */ /* 0x040fea0009706670 */
[----:B------:R-:W2:Y:S01]  /*2bd0*/  @!P4 LDG.E.128 R20, desc[UR6][R20.64] ;  /* 0x000000061414c981 */ /* 0x000ea2000c1e1d00 */
[----:B------:R-:W-:Y:S02]  /*2be0*/  ISETP.LT.OR P2, PT, R102, UR31, P0 ;  /* 0x0000001f66007c0c */ /* 0x000fe40008741670 */
[----:B------:R-:W-:Y:S02]  /*2bf0*/  ISETP.NE.AND P0, PT, R17, RZ, PT ;  /* 0x000000ff1100720c */ /* 0x000fe40003f05270 */
[----:B------:R-:W-:Y:S09]  /*2c00*/  P2R R117, PR, RZ, 0x4 ;  /* 0x00000004ff757803 */ /* 0x000ff20000000000 */
        /* <DEDUP_REMOVED lines=11> */
[C---:B------:R-:W-:Y:S04]  /*2cc0*/  ISETP.GE.AND P2, PT, R102.reuse, UR31, PT ;  /* 0x0000001f66007c0c */ /* 0x040fe8000bf46270 */
[----:B------:R-:W-:Y:S02]  /*2cd0*/  P2R R0, PR, RZ, 0x4 ;  /* 0x00000004ff007803 */ /* 0x000fe40000000000 */
[----:B------:R-:W-:Y:S01]  /*2ce0*/  ISETP.GE.AND P2, PT, R102, UR32, PT ;  /* 0x0000002066007c0c */ /* 0x000fe2000bf46270 */
        /* <DEDUP_REMOVED lines=71> */
.L_x_2411:
        /* <DEDUP_REMOVED lines=17> */
[C---:B------:R-:W-:Y:S04]  /*3270*/  ISETP.GE.OR P0, PT, R120.reuse, UR32, P1 ;  /* 0x0000002078007c0c */ /* 0x040fe80008f06670 */
[----:B------:R-:W-:Y:S11]  /*3280*/  ISETP.LT.OR P0, PT, R120, UR31, P0 ;  /* 0x0000001f78007c0c */ /* 0x000ff60008701670 */
[----:B------:R-:W-:Y:S02]  /*3290*/  @!UPT UIADD3 URZ, UPT, UPT, URZ, URZ, URZ ;  /* 0x000000fffffff290 */ /* 0x000fe4000fffe0ff */
[----:B--2---:R-:W-:Y:S05]  /*32a0*/  @P0 BRA `(.L_x_2415) ;  /* 0x0000000000b80947 */ /* 0x004fea0003800000 */
[----:B------:R-:W-:Y:S02]  /*32b0*/  ISETP.GE.AND P0, PT, R12, R17, PT ;  /* 0x000000110c00720c */ /* 0x000fe40003f06270 */
[----:B------:R-:W-:Y:S05]  /*32c0*/  MOV R8, R10 ;  /* 0x0000000a00087202 */ /* 0x000fea0000000f00 */
[----:B------:R-:W2:Y:S08]  /*32d0*/  LDG.E.128 R20, desc[UR6][R8.64] ;  /* 0x0000000608147981 */ /* 0x000eb0000c1e1d00 */
[----:B------:R-:W3:Y:S06]  /*32e0*/  @!P0 LDG.E.64 R32, desc[UR6][R56.64] ;  /* 0x0000000638208981 */ /* 0x000eec000c1e1b00 */
[----:B------:R-:W5:Y:S01]  /*32f0*/  @!P0 LDG.E.64 R18, desc[UR6][R14.64] ;  /* 0x000000060e128981 */ /* 0x000f62000c1e1b00 */
        /* <DEDUP_REMOVED lines=41> */
.L_x_2415:
[----:B----4-:R-:W-:Y:S05]  /*3590*/  BSYNC.RECONVERGENT B0 ;  /* 0x0000000000007941 */ /* 0x010fea0003800200 */
.L_x_2414:
        /* <DEDUP_REMOVED lines=50> */
.L_x_2417:
[----:B------:R-:W-:Y:S05]  /*38c0*/  BSYNC.RECONVERGENT B0 ;  /* 0x0000000000007941 */ /* 0x000fea0003800200 */
.L_x_2416:
        /* <DEDUP_REMOVED lines=56> */
.L_x_2419:
[----:B------:R-:W-:Y:S05]  /*3c50*/  BSYNC.RECONVERGENT B0 ;  /* 0x0000000000007941 */ /* 0x000fea0003800200 */
.L_x_2418:
        /* <DEDUP_REMOVED lines=56> */
.L_x_2421:
[----:B------:R-:W-:Y:S05]  /*3fe0*/  BSYNC.RECONVERGENT B0 ;  /* 0x0000000000007941 */ /* 0x000fea0003800200 */
.L_x_2420:
        /* <DEDUP_REMOVED lines=58> */
.L_x_2423:
[----:B------:R-:W-:Y:S05]  /*4390*/  BSYNC.RECONVERGENT B0 ;  /* 0x0000000000007941 */ /* 0x000fea0003800200 */
.L_x_2422:
        /* <DEDUP_REMOVED lines=58> */
.L_x_2425:
[----:B------:R-:W-:Y:S05]  /*4740*/  BSYNC.RECONVERGENT B0 ;  /* 0x0000000000007941 */ /* 0x000fea0003800200 */
.L_x_2424:
        /* <DEDUP_REMOVED lines=58> */
.L_x_2427:
[----:B------:R-:W-:Y:S05]  /*4af0*/  BSYNC.RECONVERGENT B0 ;  /* 0x0000000000007941 */ /* 0x000fea0003800200 */
.L_x_2426:
        /* <DEDUP_REMOVED lines=58> */
.L_x_2429:
[----:B------:R-:W-:Y:S05]  /*4ea0*/  BSYNC.RECONVERGENT B0 ;  /* 0x0000000000007941 */ /* 0x000fea0003800200 */
.L_x_2428:
[----:B-1----:R-:W1:Y:S01]  /*4eb0*/  LDC R17, c[0x0][0x450] ;  /* 0x00011400ff117b82 */ /* 0x002e620000000800 */
[----:B------:R-:W-:Y:S05]  /*4ec0*/  IMAD.U32 R3, R38, -0x80, RZ ;  /* 0xffffff8026037824 */ /* 0x000fea00078e00ff */
[C---:B------:R-:W-:Y:S02]  /*4ed0*/  LEA R14, P1, R3.reuse, R14, 0x1 ;  /* 0x0000000e030e7211 */ /* 0x040fe400078208ff */
[C---:B------:R-:W-:Y:S02]  /*4ee0*/  LEA R56, P0, R3.reuse, R56, 0x1 ;  /* 0x0000003803387211 */ /* 0x040fe400078008ff */
[C---:B------:R-:W-:Y:S02]  /*4ef0*/  LEA.HI.X.SX32 R15, R3.reuse, R15, 0x1, P1 ;  /* 0x0000000f030f7211 */ /* 0x040fe400008f0eff */
[----:B------:R-:W-:Y:S01]  /*4f00*/  LEA.HI.X.SX32 R57, R3, R57, 0x1, P0 ;  /* 0x0000003903397211 */ /* 0x000fe200000f0eff */
[----:B------:R-:W-:Y:S05]  /*4f10*/  BRA `(.L_x_2412) ;  /* 0x0000002c00f47947 */ /* 0x000fea0003800000 */
.L_x_2413:
[C---:B------:R-:W-:Y:S01]  /*4f20*/  LEA R22, P0, R85.reuse, R10, 0x1 ;  /* 0x0000000a55167211 */ /* 0x040fe200078008ff */
[----:B------:R-:W-:Y:S01]  /*4f30*/  BSSY.RECONVERGENT B0, `(.L_x_2430) ;  /* 0x0000061000007945 */ /* 0x000fe20003800200 */
[----:B------:R-:W-:Y:S02]  /*4f40*/  ISETP.NE.AND P1, PT, R114, RZ, PT ;  /* 0x000000ff7200720c */ /* 0x000fe40003f25270 */
[----:B------:R-:W-:Y:S02]  /*4f50*/  LEA.HI.X R23, R85, R9, R84, 0x1, P0 ;  /* 0x0000000955177211 */ /* 0x000fe400000f0c54 */
[----:B------:R-:W-:Y:S02]  /*4f60*/  LEA R126, P0, R65, R72, 0x1 ;  /* 0x00000048417e7211 */ /* 0x000fe400078008ff */
[----:B------:R-:W-:Y:S02]  /*4f70*/  LEA.HI R16, R17, R17, RZ, 0x1 ;  /* 0x0000001111107211 */ /* 0x000fe400078f08ff */
[----:B------:R-:W-:Y:S02]  /*4f80*/  LEA.HI.X R127, R65, R73, R64, 0x1, P0 ;  /* 0x00000049417f7211 */ /* 0x000fe400000f0c40 */
[C---:B------:R-:W-:Y:S02]  /*4f90*/  ISETP.GE.OR P0, PT, R120.reuse, UR32, P1 ;  /* 0x0000002078007c0c */ /* 0x040fe40008f06670 */
[----:B------:R-:W-:Y:S02]  /*4fa0*/  SHF.R.S32.HI R16, RZ, 0x1, R16 ;  /* 0x00000001ff107819 */ /* 0x000fe40000011410 */
[----:B------:R-:W-:Y:S02]  /*4fb0*/  ISETP.LT.OR P0, PT, R120, UR31, P0 ;  /* 0x0000001f78007c0c */ /* 0x000fe40008701670 */
[----:B------:R-:W-:Y:S01]  /*4fc0*/  SHF.R.U32.HI R21, RZ, 0x1, R17 ;  /* 0x00000001ff157819 */ /* 0x000fe20000011611 */
[----:B------:R-:W-:Y:S03]  /*4fd0*/  IMAD.MOV R16, RZ, RZ, -R16 ;  /* 0x000000ffff107224 */ /* 0x000fe600078e0a10 */
[----:B------:R-:W-:Y:S02]  /*4fe0*/  ISETP.GE.U32.AND P1, PT, R12, R21, PT ;  /* 0x000000150c00720c */ /* 0x000fe40003f26070 */
[----:B------:R-:W-:Y:S02]  /*4ff0*/  SHF.R.S32.HI R71, RZ, 0x1f, R16 ;  /* 0x0000001fff477819 */ /* 0x000fe40000011410 */
[----:B-1----:R-:W-:Y:S03]  /*5000*/  SEL R19, R21, R16, !P1 ;  /* 0x0000001015137207 */ /* 0x002fe60004800000 */
        /* <DEDUP_REMOVED lines=16> */
[----:B------:R-:W5:Y:S08]  /*5110*/  @!P0 LDG.E.128 R128, desc[UR6][R128.64] ;  /* 0x0000000680808981 */ /* 0x000f70000c1e1d00 */
[----:B------:R2:W4:Y:S02]  /*5120*/  @!P0 LDG.E.128 R48, desc[UR6][R42.64] ;  /* 0x000000062a308981 */ /* 0x000524000c1e1d00 */
[C---:B--2---:R-:W-:Y:S01]  /*5130*/  @!P0 SHF.L.U32 R43, R60.reuse, 0x10, RZ ;  /* 0x000000103c2b8819 */ /* 0x044fe200000006ff */
[----:B------:R-:W-:Y:S01]  /*5140*/  @!P0 IMAD.U32 R44, R61, 0x10000, RZ ;  /* 0x000100003d2c8824 */ /* 0x000fe200078e00ff */
[----:B------:R-:W-:Y:S02]  /*5150*/  @!P0 LOP3.LUT R45, R60, 0xffff0000, RZ, 0xc0, !PT ;  /* 0xffff00003c2d8812 */ /* 0x000fe400078ec0ff */
[C---:B---3--:R-:W-:Y:S01]  /*5160*/  @!P0 SHF.L.U32 R39, R24.reuse, 0x10, RZ ;  /* 0x0000001018278819 */ /* 0x048fe200000006ff */
[C---:B------:R-:W-:Y:S01]  /*5170*/  @!P0 IMAD.U32 R33, R25.reuse, 0x10000, RZ ;  /* 0x0001000019218824 */ /* 0x040fe200078e00ff */
[----:B------:R-:W-:Y:S02]  /*5180*/  @!P0 LOP3.LUT R37, R24, 0xffff0000, RZ, 0xc0, !PT ;  /* 0xffff000018258812 */ /* 0x000fe400078ec0ff */
[----:B------:R-:W-:Y:S01]  /*5190*/  @!P0 LOP3.LUT R35, R25, 0xffff0000, RZ, 0xc0, !PT ;  /* 0xffff000019238812 */ /* 0x000fe200078ec0ff */
[C---:B------:R-:W-:Y:S01]  /*51a0*/  @!P0 IMAD.U32 R25, R27.reuse, 0x10000, RZ ;  /* 0x000100001b198824 */ /* 0x040fe200078e00ff */
[C---:B------:R-:W-:Y:S02]  /*51b0*/  @!P0 SHF.L.U32 R24, R26.reuse, 0x10, RZ ;  /* 0x000000101a188819 */ /* 0x040fe400000006ff */
        /* <DEDUP_REMOVED lines=10> */
[C---:B----4-:R-:W-:Y:S01]  /*5260*/  @!P0 SHF.L.U32 R38, R48.reuse, 0x10, RZ ;  /* 0x0000001030268819 */ /* 0x050fe200000006ff */
        /* <DEDUP_REMOVED lines=45> */
.L_x_2431:
[----:B----4-:R-:W-:Y:S05]  /*5540*/  BSYNC.RECONVERGENT B0 ;  /* 0x0000000000007941 */ /* 0x010fea0003800200 */
.L_x_2430:
[----:B------:R-:W2:Y:S01]  /*5550*/  LDC R124, c[0x0][0x450] ;  /* 0x00011400ff7c7b82 */ /* 0x000ea20000000800 */
[----:B------:R-:W-:Y:S01]  /*5560*/  ISETP.NE.AND P0, PT, R53, RZ, PT ;  /* 0x000000ff3500720c */ /* 0x000fe20003f05270 */
[----:B------:R-:W-:Y:S11]  /*5570*/  BSSY.RECONVERGENT B0, `(.L_x_2432) ;  /* 0x0000057000007945 */ /* 0x000ff60003800200 */
[----:B------:R-:W-:Y:S01]  /*5580*/  @!UPT UIADD3 URZ, UPT, UPT, URZ, URZ, URZ ;  /* 0x000000fffffff290 */ /* 0x000fe2000fffe0ff */
[----:B------:R-:W-:Y:S05]  /*5590*/  @P0 BRA `(.L_x_2433) ;  /* 0x0000000400500947 */ /* 0x000fea0003800000 */
[C---:B------:R-:W-:Y:S01]  /*55a0*/  ISETP.GE.AND P0, PT, R12.reuse, R17, PT ;  /* 0x000000110c00720c */ /* 0x040fe20003f06270 */
[----:B-1----:R-:W3:Y:S01]  /*55b0*/  LDG.E.128 R60, desc[UR6][R22.64] ;  /* 0x00000006163c7981 */ /* 0x002ee2000c1e1d00 */
        /* <DEDUP_REMOVED lines=82> */
.L_x_2433:
[----:B------:R-:W-:Y:S05]  /*5ae0*/  BSYNC.RECONVERGENT B0 ;  /* 0x0000000000007941 */ /* 0x000fea0003800200 */
.L_x_2432:
[----:B------:R-:W-:Y:S04]  /*5af0*/  BSSY.RECONVERGENT B0, `(.L_x_2434) ;  /* 0x000005d000007945 */ /* 0x000fe80003800200 */
[----:B------:R-:W-:Y:S05]  /*5b00*/  @P5 BRA `(.L_x_2435) ;  /* 0x00000004006c5947 */ /* 0x000fea0003800000 */
[----:B------:R-:W-:Y:S01]  /*5b10*/  ISETP.GE.U32.AND P2, PT, R12, R21, PT ;  /* 0x000000150c00720c */ /* 0x000fe20003f46070 */
[----:B------:R-:W4:Y:S01]  /*5b20*/  LDC.64 R128, c[0x0][0x4a8] ;  /* 0x00012a00ff807b82 */ /* 0x000f220000000a00 */
[----:B------:R-:W-:Y:S02]  /*5b30*/  PLOP3.LUT P1, PT, PT, PT, PT, 0x80, 0x8 ;  /* 0x000000000008781c */ /* 0x000fe40003f2f070 */
[C---:B----4-:R-:W-:Y:S04]  /*5b40*/  LEA R40, P0, R128.reuse, R22, 0x6 ;  /* 0x0000001680287211 */ /* 0x050fe800078030ff */
[----:B------:R-:W-:Y:S02]  /*5b50*/  LEA.HI.X R41, R128, R23, R129, 0x6, P0 ;  /* 0x0000001780297211 */ /* 0x000fe400000f3481 */
[----:B------:R-:W4:Y:S03]  /*5b60*/  LDC.64 R128, c[0x0][0x3b8] ;  /* 0x0000ee00ff807b82 */ /* 0x000f260000000a00 */
[----:B-1-3--:R-:W3:Y:S01]  /*5b70*/  LDG.E.128 R60, desc[UR6][R40.64] ;  /* 0x00000006283c7981 */ /* 0x00aee2000c1e1d00 */
[C---:B----4-:R-:W-:Y:S04]  /*5b80*/  LEA R132, P0, R128.reuse, R126, 0x6 ;  /* 0x0000007e80847211 */ /* 0x050fe800078030ff */
        /* <DEDUP_REMOVED lines=83> */
.L_x_2435:
[----:B------:R-:W-:Y:S05]  /*60c0*/  BSYNC.RECONVERGENT B0 ;  /* 0x0000000000007941 */ /* 0x000fea0003800200 */
.L_x_2434:
[----:B------:R-:W-:Y:S04]  /*60d0*/  BSSY.RECONVERGENT B0, `(.L_x_2436) ;  /* 0x000005d000007945 */ /* 0x000fe80003800200 */
[----:B------:R-:W-:Y:S05]  /*60e0*/  @P6 BRA `(.L_x_2437) ;  /* 0x00000004006c6947 */ /* 0x000fea0003800000 */
[----:B------:R-:W-:Y:S01]  /*60f0*/  ISETP.GE.U32.AND P2, PT, R12, R21, PT ;  /* 0x000000150c00720c */ /* 0x000fe20003f46070 */
[----:B------:R-:W5:Y:S01]  /*6100*/  LDC.64 R130, c[0x0][0x4a8] ;  /* 0x00012a00ff827b82 */ /* 0x000f620000000a00 */
[----:B------:R-:W-:Y:S07]  /*6110*/  PLOP3.LUT P1, PT, PT, PT, PT, 0x80, 0x8 ;  /* 0x000000000008781c */ /* 0x000fee0003f2f070 */
[----:B------:R-:W4:Y:S01]  /*6120*/  LDC.64 R128, c[0x0][0x3b8] ;  /* 0x0000ee00ff807b82 */ /* 0x000f220000000a00 */
[C---:B-----5:R-:W-:Y:S04]  /*6130*/  LEA R40, P0, R130.reuse, R22, 0x7 ;  /* 0x0000001682287211 */ /* 0x060fe800078038ff */
[----:B------:R-:W-:Y:S02]  /*6140*/  LEA.HI.X R41, R130, R23, R131, 0x7, P0 ;  /* 0x0000001782297211 */ /* 0x000fe400000f3c83 */
[C---:B----4-:R-:W-:Y:S03]  /*6150*/  LEA R132, P0, R128.reuse, R126, 0x7 ;  /* 0x0000007e80847211 */ /* 0x050fe600078038ff */
[----:B-1-3--:R-:W3:Y:S01]  /*6160*/  LDG.E.128 R60, desc[UR6][R40.64] ;  /* 0x00000006283c7981 */ /* 0x00aee2000c1e1d00 */
        /* <DEDUP_REMOVED lines=83> */
.L_x_2437:
[----:B------:R-:W-:Y:S05]  /*66a0*/  BSYNC.RECONVERGENT B0 ;  /* 0x0000000000007941 */ /* 0x000fea0003800200 */
.L_x_2436:
        /* <DEDUP_REMOVED lines=17> */
[----:B------:R-:W3:Y:S02]  /*67c0*/  @!P0 LDG.E.128 R48, desc[UR6][R42.64] ;  /* 0x000000062a308981 */ /* 0x000ee4000c1e1d00 */
[----:B---3--:R-:W-:Y:S01]  /*67d0*/  @!P0 LOP3.LUT R38, R48, 0xffff0000, RZ, 0xc0, !PT ;  /* 0xffff000030268812 */ /* 0x008fe200078ec0ff */
        /* <DEDUP_REMOVED lines=10> */
[----:B------:R-:W3:Y:S01]  /*6880*/  @!P0 LDG.E.128 R60, desc[UR6][R62.64] ;  /* 0x000000063e3c8981 */ /* 0x000ee2000c1e1d00 */
[----:B------:R-:W-:Y:S07]  /*6890*/  @!P0 IMAD.WIDE R26, R19, 0x2, R40 ;  /* 0x00000002131a8825 */ /* 0x000fee00078e0228 */
[----:B------:R-:W4:Y:S08]  /*68a0*/  @!P0 LDG.E.128 R24, desc[UR6][R26.64] ;  /* 0x000000061a188981 */ /* 0x000f30000c1e1d00 */
[----:B------:R-:W5:Y:S01]  /*68b0*/  LDG.E.128 R52, desc[UR6][R40.64] ;  /* 0x0000000628347981 */ /* 0x000f62000c1e1d00 */
[C---:B---3--:R-:W-:Y:S01]  /*68c0*/  @!P0 LOP3.LUT R37, R60.reuse, 0xffff0000, RZ, 0xc0, !PT ;  /* 0xffff00003c258812 */ /* 0x048fe200078ec0ff */
        /* <DEDUP_REMOVED lines=60> */
.L_x_2439:
[----:B------:R-:W-:Y:S05]  /*6c90*/  BSYNC.RECONVERGENT B0 ;  /* 0x0000000000007941 */ /* 0x000fea0003800200 */
.L_x_2438:
        /* <DEDUP_REMOVED lines=18> */
[----:B------:R-:W3:Y:S01]  /*6dc0*/  @!P0 LDG.E.128 R60, desc[UR6][R130.64] ;  /* 0x00000006823c8981 */ /* 0x000ee2000c1e1d00 */
[----:B------:R-:W-:Y:S04]  /*6dd0*/  @!P0 IMAD.WIDE R24, R19, 0x2, R38 ;  /* 0x0000000213188825 */ /* 0x000fe800078e0226 */
[----:B------:R-:W-:Y:S01]  /*6de0*/  @!P0 IMAD.X R41, R128, 0x1, R79, P1 ;  /* 0x0000000180298824 */ /* 0x000fe200008e064f */
[----:B------:R-:W-:Y:S02]  /*6df0*/  PLOP3.LUT P1, PT, PT, PT, PT, 0x80, 0x8 ;  /* 0x000000000008781c */ /* 0x000fe40003f2f070 */
[----:B------:R-:W4:Y:S01]  /*6e00*/  @!P0 LDG.E.128 R24, desc[UR6][R24.64] ;  /* 0x0000000618188981 */ /* 0x000f22000c1e1d00 */
[----:B------:R-:W-:Y:S07]  /*6e10*/  @!P0 PLOP3.LUT P1, PT, P2, PT, PT, 0x80, 0x8 ;  /* 0x000000000008881c */ /* 0x000fee000172f070 */
[----:B------:R4:W5:Y:S08]  /*6e20*/  LDG.E.128 R52, desc[UR6][R38.64] ;  /* 0x0000000626347981 */ /* 0x000970000c1e1d00 */
[----:B------:R5:W2:Y:S01]  /*6e30*/  @!P0 LDG.E.128 R48, desc[UR6][R40.64] ;  /* 0x0000000628308981 */ /* 0x000aa2000c1e1d00 */
        /* <DEDUP_REMOVED lines=24> */
[C---:B--2---:R-:W-:Y:S01]  /*6fc0*/  @!P0 LOP3.LUT R42, R48.reuse, 0xffff0000, RZ, 0xc0, !PT ;  /* 0xffff0000302a8812 */ /* 0x044fe200078ec0ff */
        /* <DEDUP_REMOVED lines=43> */
.L_x_2441:
[----:B------:R-:W-:Y:S05]  /*7280*/  BSYNC.RECONVERGENT B0 ;  /* 0x0000000000007941 */ /* 0x000fea0003800200 */
.L_x_2440:
        /* <DEDUP_REMOVED lines=94> */
.L_x_2443:
[----:B------:R-:W-:Y:S05]  /*7870*/  BSYNC.RECONVERGENT B0 ;  /* 0x0000000000007941 */ /* 0x000fea0003800200 */
.L_x_2442:
        /* <DEDUP_REMOVED lines=96> */
.L_x_2445:
[----:B------:R-:W-:Y:S05]  /*7e80*/  BSYNC.RECONVERGENT B0 ;  /* 0x0000000000007941 */ /* 0x000fea0003800200 */
.L_x_2444:
[----:B------:R-:W1:Y:S01]  /*7e90*/  LDC R17, c[0x0][0x450] ;  /* 0x00011400ff117b82 */ /* 0x000e620000000800 */
[----:B--2---:R-:W-:Y:S05]  /*7ea0*/  IMAD.U32 R3, R124, -0x80, RZ ;  /* 0xffffff807c037824 */ /* 0x004fea00078e00ff */
[C---:B------:R-:W-:Y:S02]  /*7eb0*/  LEA R78, P1, R3.reuse, R78, 0x1 ;  /* 0x0000004e034e7211 */ /* 0x040fe400078208ff */
[C---:B------:R-:W-:Y:S02]  /*7ec0*/  LEA R76, P0, R3.reuse, R76, 0x1 ;  /* 0x0000004c034c7211 */ /* 0x040fe400078008ff */
[C---:B------:R-:W-:Y:S02]  /*7ed0*/  LEA.HI.X.SX32 R79, R3.reuse, R79, 0x1, P1 ;  /* 0x0000004f034f7211 */ /* 0x040fe400008f0eff */
[----:B------:R-:W-:Y:S09]  /*7ee0*/  LEA.HI.X.SX32 R77, R3, R77, 0x1, P0 ;  /* 0x0000004d034d7211 */ /* 0x000ff200000f0eff */
.L_x_2412:
[----:B----4-:R-:W-:Y:S05]  /*7ef0*/  BSYNC.RECONVERGENT B1 ;  /* 0x0000000000017941 */ /* 0x010fea0003800200 */
.L_x_2410:
[----:B------:R-:W-:Y:S04]  /*7f00*/  ISETP.NE.U32.AND P0, PT, RZ, UR12, PT ;  /* 0x0000000cff007c0c */ /* 0x000fe8000bf05070 */
[----:B------:R-:W-:Y:S11]  /*7f10*/  ISETP.NE.AND.EX P0, PT, RZ, UR13, PT, P0 ;  /* 0x0000000dff007c0c */ /* 0x000ff6000bf05300 */
[----:B------:R-:W-:Y:S02]  /*7f20*/  @!UPT UIADD3 URZ, UPT, UPT, URZ, URZ, URZ ;  /* 0x000000fffffff290 */ /* 0x000fe4000fffe0ff */
[----:B------:R-:W4:Y:S01]  /*7f30*/  @!P0 LDC R2, c[0x0][0x3c0] ;  /* 0x0000f000ff028b82 */ /* 0x000f220000000800 */
[----:B------:R-:W-:Y:S07]  /*7f40*/  @!P0 IMAD.MOV.U32 R3, RZ, RZ, RZ ;  /* 0x000000ffff038224 */ /* 0x000fee00078e00ff */
[----:B------:R-:W5:Y:S01]  /*7f50*/  @!P0 LDC R0, c[0x0][0x3b8] ;  /* 0x0000ee00ff008b82 */ /* 0x000f620000000800 */
[----:B------:R-:W-:Y:S01]  /*7f60*/  @!P0 IADD3 R3, P1, PT, RZ, -R3, RZ ;  /* 0x80000003ff038210 */ /* 0x000fe20007f3e0ff */
[----:B-----5:R-:W-:Y:S02]  /*7f70*/  @!P0 IMAD.SHL.U32 R0, R0, 0x100, RZ ;  /* 0x0000010000008824 */ /* 0x020fe400078e00ff */
[----:B----4-:R-:W-:Y:S02]  /*7f80*/  @!P0 IMAD.SHL.U32 R2, R2, 0x100, RZ ;  /* 0x0000010002028824 */ /* 0x010fe400078e00ff */
        /* <DEDUP_REMOVED lines=9> */
[----:B------:R-:W-:Y:S09]  /*8020*/  UISETP.GT.AND UP0, UPT, UR30, UR5, UPT ;  /* 0x000000051e00728c */ /* 0x000ff2000bf04270 */
[----:B------:R-:W-:Y:S05]  /*8030*/  BRA.U !UP0, `(.L_x_2446) ;  /* 0x0000000508187547 */ /* 0x000fea000b800000 */
[----:B------:R-:W1:Y:S01]  /*8040*/  LDC R3, c[0x0][0x4f0] ;  /* 0x00013c00ff037b82 */ /* 0x000e620000000800 */
[----:B------:R-:W-:Y:S02]  /*8050*/  IABS R16, R116 ;  /* 0x0000007400107213 */ /* 0x000fe40000000000 */
[-C--:B-1----:R-:W-:Y:S02]  /*8060*/  IABS R6, R3.reuse ;  /* 0x0000000300067213 */ /* 0x082fe40000000000 */
[----:B------:R-:W-:Y:S02]  /*8070*/  LOP3.LUT R2, RZ, R3, RZ, 0x33, !PT ;  /* 0x00000003ff027212 */ /* 0x000fe400078e33ff */
[----:B------:R-:W1:Y:S10]  /*8080*/  I2F.RP R18, R6 ;  /* 0x0000000600127306 */ /* 0x000e740000209400 */
[----:B-1----:R-:W2:Y:S02]  /*8090*/  MUFU.RCP R8, R18 ;  /* 0x0000001200087308 */ /* 0x002ea40000001000 */
[----:B--23--:R-:W-:Y:S08]  /*80a0*/  VIADD R20, R8, 0xffffffe ;  /* 0x0ffffffe08147836 */ /* 0x00cff00000000000 */
        /* <DEDUP_REMOVED lines=63> */
.L_x_2446:
[----:B------:R-:W-:Y:S01]  /*84a0*/  UISETP.GT.AND UP0, UPT, UR30, UR5, UPT ;  /* 0x000000051e00728c */ /* 0x000fe2000bf04270 */
[----:B------:R-:W-:Y:S02]  /*84b0*/  IADD3 R74, P1, PT, R74, R81, RZ ;  /* 0x000000514a4a7210 */ /* 0x000fe40007f3e0ff */
[----:B------:R-:W-:Y:S03]  /*84c0*/  IADD3 R10, P0, PT, R10, R83, RZ ;  /* 0x000000530a0a7210 */ /* 0x000fe60007f1e0ff */
[----:B------:R-:W-:Y:S02]  /*84d0*/  IMAD.X R75, R75, 0x1, R80, P1 ;  /* 0x000000014b4b7824 */ /* 0x000fe400008e0650 */
[----:B------:R-:W-:Y:S01]  /*84e0*/  IMAD.X R9, R9, 0x1, R82, P0 ;  /* 0x0000000109097824 */ /* 0x000fe200000e0652 */
[----:B------:R-:W-:Y:S07]  /*84f0*/  BRA.U UP0, `(.L_x_2447) ;  /* 0xffffffa1007c7547 */ /* 0x000fee000b83ffff */
.L_x_2409:
[----:B------:R-:W1:Y:S01]  /*8500*/  LDC R3, c[0x0][0x450] ;  /* 0x00011400ff037b82 */ /* 0x000e620000000800 */
        /* <DEDUP_REMOVED lines=16> */
[----:B------:R-:W-:Y:S01]  /*8610*/  BSSY.RECONVERGENT B0, `(.L_x_2450) ;  /* 0x000000f000007945 */ /* 0x000fe20003800200 */
[----:B------:R-:W-:-:S06]  /*8620*/  UIADD3 UR25, UPT, UPT, -UR25, UR21, URZ ;  /* 0x0000001519197290 */ /* 0x000fcc000fffe1ff */
[----:B------:R-:W-:Y:S02]  /*8630*/  ISETP.GE.AND P1, PT, R120, UR25, PT ;  /* 0x0000001978007c0c */ /* 0x000fe4000bf26270 */
        /* <DEDUP_REMOVED lines=11> */
.L_x_2452:
[----:B------:R1:W-:Y:S02]  /*86f0*/  STS.128 [R15], RZ ;  /* 0x000000ff0f007388 */ /* 0x0003e40000000c00 */
.L_x_2451:
[----:B------:R-:W-:Y:S05]  /*8700*/  BSYNC.RECONVERGENT B0 ;  /* 0x0000000000007941 */ /* 0x000fea0003800200 */
.L_x_2450:
[----:B------:R-:W-:-:S04]  /*8710*/  IADD3 R8, PT, PT, R120, 0x20, RZ ;  /* 0x0000002078087810 */ /* 0x000fc80007ffe0ff */
[----:B------:R-:W-:-:S13]  /*8720*/  ISETP.GE.AND P0, PT, R8, UR25, PT ;  /* 0x0000001908007c0c */ /* 0x000fda000bf06270 */
        /* <DEDUP_REMOVED lines=12> */
.L_x_2449:
[----:B------:R-:W1:Y:S02]  /*87f0*/  LDCU.64 UR8, c[0x0][0x470] ;  /* 0x00008e00ff0877ac */ /* 0x000e640008000a00 */
[----:B-1----:R-:W-:-:S04]  /*8800*/  ISETP.NE.U32.AND P0, PT, RZ, UR8, PT ;  /* 0x00000008ff007c0c */ /* 0x002fc8000bf05070 */
[----:B------:R-:W-:Y:S01]  /*8810*/  ISETP.NE.AND.EX P0, PT, RZ, UR9, PT, P0 ;  /* 0x00000009ff007c0c */ /* 0x000fe2000bf05300 */
[----:B------:R-:W-:Y:S01]  /*8820*/  UMOV UR11, URZ ;  /* 0x000000ff000b7c82 */ /* 0x000fe20008000000 */
[----:B------:R-:W1:Y:S01]  /*8830*/  LDCU.U8 UR10, c[0x0][0x533] ;  /* 0x0000a660ff0a77ac */ /* 0x000e620008000000 */
[----:B------:R-:W2:Y:S10]  /*8840*/  LDCU.64 UR8, c[0x0][0x380] ;  /* 0x00007000ff0877ac */ /* 0x000eb40008000a00 */
[----:B------:R-:W4:Y:S01]  /*8850*/  @P0 LDG.E R122, desc[UR6][R122.64] ;  /* 0x000000067a7a0981 */ /* 0x000f22000c1e1900 */
[----:B------:R-:W-:Y:S01]  /*8860*/  IMAD.SHL.U32 R27, R11, 0x20, RZ ;  /* 0x000000200b1b7824 */ /* 0x000fe200078e00ff */
[----:B-1----:R-:W-:Y:S01]  /*8870*/  UISETP.NE.AND UP0, UPT, UR10, URZ, UPT ;  /* 0x000000ff0a00728c */ /* 0x002fe2000bf05270 */
[----:B----4-:R-:W-:-:S02]  /*8880*/  @P0 R2UR UR11, R122 ;  /* 0x000000007a0b02ca */ /* 0x010fc400000e0000 */
[----:B--2---:R-:W-:-:S04]  /*8890*/  LEA R36, P0, R118, UR8, 0x1 ;  /* 0x0000000876247c11 */ /* 0x004fc8000f8008ff */
[----:B------:R-:W-:-:S07]  /*88a0*/  LEA.HI.X R37, R118, UR9, R68, 0x1, P0 ;  /* 0x0000000976257c11 */ /* 0x000fce00080f0c44 */
[----:B------:R-:W-:-:S06]  /*88b0*/  UIADD3 UR11, UPT, UPT, UR11, UR24, UR25 ;  /* 0x000000180b0b7290 */ /* 0x000fcc000fffe019 */
[----:B------:R-:W-:-:S05]  /*88c0*/  IMAD R4, R11, UR11, RZ ;  /* 0x0000000b0b047c24 */ /* 0x000fca000f8e02ff */
[-C--:B---3--:R-:W-:Y:S02]  /*88d0*/  IADD3 R20, P2, PT, R111, R4.reuse, RZ ;  /* 0x000000046f147210 */ /* 0x088fe40007f5e0ff */
[----:B------:R-:W-:Y:S02]  /*88e0*/  IADD3 R14, P1, PT, R110, R4, RZ ;  /* 0x000000046e0e7210 */ /* 0x000fe40007f3e0ff */
[----:B------:R-:W-:-:S05]  /*88f0*/  SHF.R.S32.HI R4, RZ, 0x1f, R4 ;  /* 0x0000001fff047819 */ /* 0x000fca0000011404 */
[--C-:B------:R-:W-:Y:S02]  /*8900*/  IMAD.X R94, R94, 0x1, R4.reuse, P2 ;  /* 0x000000015e5e7824 */ /* 0x100fe400010e0604 */
[----:B------:R-:W-:Y:S01]  /*8910*/  IMAD.X R24, R93, 0x1, R4, P1 ;  /* 0x000000015d187824 */ /* 0x000fe200008e0604 */
[----:B------:R-:W-:Y:S06]  /*8920*/  BRA.U !UP0, `(.L_x_2454) ;  /* 0x0000000908007547 */ /* 0x000fec000b800000 */
[----:B------:R-:W-:Y:S01]  /*8930*/  UIADD3 UR25, UPT, UPT, -UR25, UR21, URZ ;  /* 0x0000001519197290 */ /* 0x000fe2000fffe1ff */
[----:B------:R-:W-:Y:S05]  /*8940*/  BSSY.RECONVERGENT B1, `(.L_x_2455) ;  /* 0x000003e000017945 */ /* 0x000fea0003800200 */
[----:B------:R-:W-:-:S13]  /*8950*/  ISETP.GE.AND P0, PT, R120, UR25, PT ;  /* 0x0000001978007c0c */ /* 0x000fda000bf06270 */
        /* <DEDUP_REMOVED lines=18> */
[C---:B-----5:R-:W-:Y:S02]  /*8a80*/  SHF.L.U32 R14, R9.reuse, 0x10, RZ ;  /* 0x00000010090e7819 */ /* 0x060fe400000006ff */
[----:B------:R-:W-:Y:S01]  /*8a90*/  LOP3.LUT R9, R9, 0xffff0000, RZ, 0xc0, !PT ;  /* 0xffff000009097812 */ /* 0x000fe200078ec0ff */
[C---:B------:R-:W-:Y:S01]  /*8aa0*/  IMAD.U32 R16, R8.reuse, 0x10000, RZ ;  /* 0x0001000008107824 */ /* 0x040fe200078e00ff */
[----:B------:R-:W-:Y:S02]  /*8ab0*/  LOP3.LUT R24, R8, 0xffff0000, RZ, 0xc0, !PT ;  /* 0xffff000008187812 */ /* 0x000fe400078ec0ff */
[----:B------:R-:W-:-:S02]  /*8ac0*/  SHF.L.U32 R21, R11, 0x10, RZ ;  /* 0x000000100b157819 */ /* 0x000fc400000006ff */
[----:B------:R-:W-:Y:S01]  /*8ad0*/  LOP3.LUT R19, R11, 0xffff0000, RZ, 0xc0, !PT ;  /* 0xffff00000b137812 */ /* 0x000fe200078ec0ff */
[----:B------:R-:W-:Y:S01]  /*8ae0*/  IMAD.U32 R23, R10, 0x10000, RZ ;  /* 0x000100000a177824 */ /* 0x000fe200078e00ff */
[----:B--2---:R-:W-:Y:S02]  /*8af0*/  LOP3.LUT R22, R6, 0xffff0000, RZ, 0xc0, !PT ;  /* 0xffff000006167812 */ /* 0x004fe400078ec0ff */
[----:B---3--:R-:W-:-:S03]  /*8b00*/  LOP3.LUT R17, R4, 0xffff0000, RZ, 0xc0, !PT ;  /* 0xffff000004117812 */ /* 0x008fc600078ec0ff */
[----:B------:R-:W-:Y:S01]  /*8b10*/  FMUL.FTZ R26, R9, R22 ;  /* 0x00000016091a7220 */ /* 0x000fe20000410000 */
[----:B------:R-:W-:Y:S02]  /*8b20*/  LOP3.LUT R8, R5, 0xffff0000, RZ, 0xc0, !PT ;  /* 0xffff000005087812 */ /* 0x000fe400078ec0ff */
[----:B------:R-:W-:Y:S01]  /*8b30*/  LOP3.LUT R18, R7, 0xffff0000, RZ, 0xc0, !PT ;  /* 0xffff000007127812 */ /* 0x000fe200078ec0ff */
[-C--:B------:R-:W-:Y:S01]  /*8b40*/  FMUL.FTZ R11, R9, R17.reuse ;  /* 0x00000011090b7220 */ /* 0x080fe20000410000 */
[----:B------:R-:W-:Y:S01]  /*8b50*/  FFMA.FTZ R26, R14, R17, R26 ;  /* 0x000000110e1a7223 */ /* 0x000fe2000001001a */
[----:B------:R-:W-:Y:S01]  /*8b60*/  LOP3.LUT R9, R10, 0xffff0000, RZ, 0xc0, !PT ;  /* 0xffff00000a097812 */ /* 0x000fe200078ec0ff */
[C---:B------:R-:W-:Y:S01]  /*8b70*/  FMUL.FTZ R10, R19.reuse, R8 ;  /* 0x00000008130a7220 */ /* 0x040fe20000410000 */
[----:B------:R-:W-:Y:S01]  /*8b80*/  FFMA.FTZ R11, R14, R22, -R11 ;  /* 0x000000160e0b7223 */ /* 0x000fe2000001080b */
[----:B------:R-:W-:Y:S01]  /*8b90*/  SHF.L.U32 R17, R4, 0x10, RZ ;  /* 0x0000001004117819 */ /* 0x000fe200000006ff */
[----:B------:R-:W-:Y:S01]  /*8ba0*/  FMUL.FTZ R14, R19, R18 ;  /* 0x00000012130e7220 */ /* 0x000fe20000410000 */
[----:B------:R-:W-:Y:S01]  /*8bb0*/  IMAD.U32 R19, R6, 0x10000, RZ ;  /* 0x0001000006137824 */ /* 0x000fe200078e00ff */
[----:B------:R-:W-:Y:S01]  /*8bc0*/  SHF.L.U32 R4, R5, 0x10, RZ ;  /* 0x0000001005047819 */ /* 0x000fe200000006ff */
[----:B------:R-:W-:-:S02]  /*8bd0*/  IMAD.U32 R6, R7, 0x10000, RZ ;  /* 0x0001000007067824 */ /* 0x000fc400078e00ff */
[C---:B------:R-:W-:Y:S01]  /*8be0*/  FMUL.FTZ R5, R24.reuse, R17 ;  /* 0x0000001118057220 */ /* 0x040fe20000410000 */
[C---:B------:R-:W-:Y:S01]  /*8bf0*/  FFMA.FTZ R10, R21.reuse, R18, -R10 ;  /* 0x00000012150a7223 */ /* 0x040fe2000001080a */
[-C--:B------:R-:W-:Y:S01]  /*8c00*/  FMUL.FTZ R24, R24, R19.reuse ;  /* 0x0000001318187220 */ /* 0x080fe20000410000 */
[----:B------:R-:W-:Y:S01]  /*8c10*/  FFMA.FTZ R21, R21, R8, R14 ;  /* 0x0000000815157223 */ /* 0x000fe2000001000e */
        /* <DEDUP_REMOVED lines=11> */
[----:B------:R-:W-:Y:S02]  /*8cd0*/  MOV R8, R5 ;  /* 0x0000000500087202 */ /* 0x000fe40000000f00 */
.L_x_2459:
[----:B------:R-:W-:Y:S05]  /*8ce0*/  BSYNC.RECONVERGENT B0 ;  /* 0x0000000000007941 */ /* 0x000fea0003800200 */
.L_x_2458:
[----:B-----5:R2:W-:Y:S01]  /*8cf0*/  STS.128 [R15], R8 ;  /* 0x000000080f007388 */ /* 0x0205e20000000c00 */
[----:B------:R-:W-:Y:S05]  /*8d00*/  BRA `(.L_x_2456) ;  /* 0x0000000000047947 */ /* 0x000fea0003800000 */
.L_x_2457:
[----:B------:R3:W-:Y:S02]  /*8d10*/  STS.128 [R15], RZ ;  /* 0x000000ff0f007388 */ /* 0x0007e40000000c00 */
.L_x_2456:
[----:B------:R-:W-:Y:S05]  /*8d20*/  BSYNC.RECONVERGENT B1 ;  /* 0x0000000000017941 */ /* 0x000fea0003800200 */
.L_x_2455:
[----:B--2---:R-:W-:-:S04]  /*8d30*/  IADD3 R8, PT, PT, R120, 0x20, RZ ;  /* 0x0000002078087810 */ /* 0x004fc80007ffe0ff */
[----:B------:R-:W-:-:S13]  /*8d40*/  ISETP.GE.AND P0, PT, R8, UR25, PT ;  /* 0x0000001908007c0c */ /* 0x000fda000bf06270 */
[----:B------:R-:W-:Y:S05]  /*8d50*/  @P0 BRA `(.L_x_2453) ;  /* 0x0000001000080947 */ /* 0x000fea0003800000 */
[----:B------:R-:W2:Y:S02]  /*8d60*/  LDCU UR8, c[0x0][0x440] ;  /* 0x00008800ff0877ac */ /* 0x000ea40008000800 */
[----:B--2---:R-:W-:-:S13]  /*8d70*/  ISETP.GE.AND P0, PT, R12, UR8, PT ;  /* 0x000000080c007c0c */ /* 0x004fda000bf06270 */
        /* <DEDUP_REMOVED lines=8> */
[----:B------:R-:W4:Y:S01]  /*8e00*/  LDCU.64 UR10, c[0x0][0x4c8] ;  /* 0x00009900ff0a77ac */ /* 0x000f220008000a00 */
[C---:B------:R-:W-:Y:S01]  /*8e10*/  IADD3 R20, P0, PT, R27.reuse, R20, RZ ;  /* 0x000000141b147210 */ /* 0x040fe20007f1e0ff */
[----:B------:R-:W1:Y:S03]  /*8e20*/  LDCU.64 UR8, c[0x0][0x4d0] ;  /* 0x00009a00ff0877ac */ /* 0x000e660008000a00 */
[----:B------:R-:W-:Y:S01]  /*8e30*/  LEA.HI.X.SX32 R27, R27, R94, 0x1, P0 ;  /* 0x0000005e1b1b7211 */ /* 0x000fe200000f0eff */
[----:B------:R-:W-:-:S03]  /*8e40*/  IMAD.SHL.U32 R0, R20, 0x2, RZ ;  /* 0x0000000214007824 */ /* 0x000fc600078e00ff */
[----:B------:R-:W-:Y:S02]  /*8e50*/  SHF.L.U64.HI R27, R20, 0x1, R27 ;  /* 0x00000001141b7819 */ /* 0x000fe4000001021b */
[C---:B----4-:R-:W-:Y:S02]  /*8e60*/  IADD3 R6, P1, PT, R0.reuse, UR10, RZ ;  /* 0x0000000a00067c10 */ /* 0x050fe4000ff3e0ff */
[----:B-1----:R-:W-:Y:S02]  /*8e70*/  IADD3 R4, P0, PT, R0, UR8, RZ ;  /* 0x0000000800047c10 */ /* 0x002fe4000ff1e0ff */
[C---:B------:R-:W-:Y:S02]  /*8e80*/  IADD3.X R7, PT, PT, R27.reuse, UR11, RZ, P1, !PT ;  /* 0x0000000b1b077c10 */ /* 0x040fe40008ffe4ff */
[----:B------:R-:W-:-:S04]  /*8e90*/  IADD3.X R5, PT, PT, R27, UR9, RZ, P0, !PT ;  /* 0x000000091b057c10 */ /* 0x000fc800087fe4ff */
[----:B------:R-:W4:Y:S04]  /*8ea0*/  LDG.E.64 R6, desc[UR6][R6.64] ;  /* 0x0000000606067981 */ /* 0x000f28000c1e1b00 */
[----:B------:R-:W2:Y:S01]  /*8eb0*/  LDG.E.64 R4, desc[UR6][R4.64] ;  /* 0x0000000604047981 */ /* 0x000ea2000c1e1b00 */
[C---:B-----5:R-:W-:Y:S01]  /*8ec0*/  IMAD.U32 R3, R17.reuse, 0x10000, RZ ;  /* 0x0001000011037824 */ /* 0x060fe200078e00ff */
[----:B------:R-:W-:Y:S01]  /*8ed0*/  LOP3.LUT R0, R17, 0xffff0000, RZ, 0xc0, !PT ;  /* 0xffff000011007812 */ /* 0x000fe200078ec0ff */
[----:B------:R-:W-:Y:S01]  /*8ee0*/  IMAD.U32 R20, R19, 0x10000, RZ ;  /* 0x0001000013147824 */ /* 0x000fe200078e00ff */
[C---:B------:R-:W-:Y:S02]  /*8ef0*/  SHF.L.U32 R9, R16.reuse, 0x10, RZ ;  /* 0x0000001010097819 */ /* 0x040fe400000006ff */
[----:B------:R-:W-:-:S02]  /*8f00*/  LOP3.LUT R22, R16, 0xffff0000, RZ, 0xc0, !PT ;  /* 0xffff000010167812 */ /* 0x000fc400078ec0ff */
[C---:B------:R-:W-:Y:S02]  /*8f10*/  SHF.L.U32 R21, R18.reuse, 0x10, RZ ;  /* 0x0000001012157819 */ /* 0x040fe400000006ff */
[----:B------:R-:W-:Y:S02]  /*8f20*/  LOP3.LUT R19, R19, 0xffff0000, RZ, 0xc0, !PT ;  /* 0xffff000013137812 */ /* 0x000fe400078ec0ff */
[----:B------:R-:W-:Y:S02]  /*8f30*/  LOP3.LUT R18, R18, 0xffff0000, RZ, 0xc0, !PT ;  /* 0xffff000012127812 */ /* 0x000fe400078ec0ff */
[----:B----4-:R-:W-:Y:S02]  /*8f40*/  LOP3.LUT R17, R6, 0xffff0000, RZ, 0xc0, !PT ;  /* 0xffff000006117812 */ /* 0x010fe400078ec0ff */
[----:B--2---:R-:W-:-:S03]  /*8f50*/  LOP3.LUT R14, R4, 0xffff0000, RZ, 0xc0, !PT ;  /* 0xffff0000040e7812 */ /* 0x004fc600078ec0ff */
[C---:B------:R-:W-:Y:S01]  /*8f60*/  FMUL.FTZ R23, R0.reuse, R17 ;  /* 0x0000001100177220 */ /* 0x040fe20000410000 */
[C---:B------:R-:W-:Y:S01]  /*8f70*/  LOP3.LUT R11, R5.reuse, 0xffff0000, RZ, 0xc0, !PT ;  /* 0xffff0000050b7812 */ /* 0x040fe200078ec0ff */
[----:B------:R-:W-:Y:S01]  /*8f80*/  IMAD.U32 R5, R5, 0x10000, RZ ;  /* 0x0001000005057824 */ /* 0x000fe200078e00ff */
[C---:B------:R-:W-:Y:S01]  /*8f90*/  LOP3.LUT R16, R7.reuse, 0xffff0000, RZ, 0xc0, !PT ;  /* 0xffff000007107812 */ /* 0x040fe200078ec0ff */
[-C--:B------:R-:W-:Y:S01]  /*8fa0*/  FMUL.FTZ R10, R0, R14.reuse ;  /* 0x0000000e000a7220 */ /* 0x080fe20000410000 */
[----:B------:R-:W-:Y:S01]  /*8fb0*/  SHF.L.U32 R6, R6, 0x10, RZ ;  /* 0x0000001006067819 */ /* 0x000fe200000006ff */
[----:B------:R-:W-:Y:S01]  /*8fc0*/  IMAD.U32 R4, R4, 0x10000, RZ ;  /* 0x0001000004047824 */ /* 0x000fe200078e00ff */
[----:B------:R-:W-:Y:S01]  /*8fd0*/  SHF.L.U32 R7, R7, 0x10, RZ ;  /* 0x0000001007077819 */ /* 0x000fe200000006ff */
[----:B------:R-:W-:Y:S01]  /*8fe0*/  FFMA.FTZ R23, R3, R14, R23 ;  /* 0x0000000e03177223 */ /* 0x000fe20000010017 */
[----:B------:R-:W-:Y:S01]  /*8ff0*/  FMUL.FTZ R25, R19, R11 ;  /* 0x0000000b13197220 */ /* 0x000fe20000410000 */
[----:B------:R-:W-:Y:S01]  /*9000*/  FFMA.FTZ R10, R3, R17, -R10 ;  /* 0x00000011030a7223 */ /* 0x000fe2000001080a */
[----:B------:R-:W-:Y:S01]  /*9010*/  FMUL.FTZ R14, R18, R5 ;  /* 0x00000005120e7220 */ /* 0x000fe20000410000 */
[----:B------:R-:W-:Y:S01]  /*9020*/  FMUL.FTZ R19, R19, R16 ;  /* 0x0000001013137220 */ /* 0x000fe20000410000 */
[C---:B------:R-:W-:Y:S01]  /*9030*/  FMUL.FTZ R0, R22.reuse, R4 ;  /* 0x0000000416007220 */ /* 0x040fe20000410000 */
        /* <DEDUP_REMOVED lines=12> */
.L_x_2461:
[----:B------:R-:W-:Y:S05]  /*9100*/  BSYNC.RECONVERGENT B0 ;  /* 0x0000000000007941 */ /* 0x000fea0003800200 */
.L_x_2460:
[----:B-----5:R4:W-:Y:S01]  /*9110*/  STS.128 [R15+0x800], R16 ;  /* 0x000800100f007388 */ /* 0x0209e20000000c00 */
[----:B------:R-:W-:Y:S05]  /*9120*/  BRA `(.L_x_2453) ;  /* 0x0000000c00147947 */ /* 0x000fea0003800000 */
.L_x_2454:
[----:B------:R-:W-:Y:S01]  /*9130*/  UIADD3 UR25, UPT, UPT, -UR25, UR21, URZ ;  /* 0x0000001519197290 */ /* 0x000fe2000fffe1ff */
[----:B------:R-:W-:Y:S01]  /*9140*/  LEA.HI R26, R3, R3, RZ, 0x1 ;  /* 0x00000003031a7211 */ /* 0x000fe200078f08ff */
[----:B------:R-:W-:Y:S01]  /*9150*/  BSSY.RECONVERGENT B1, `(.L_x_2462) ;  /* 0x0000064000017945 */ /* 0x000fe20003800200 */
[----:B------:R-:W-:Y:S02]  /*9160*/  SHF.R.U32.HI R31, RZ, 0x1, R3 ;  /* 0x00000001ff1f7819 */ /* 0x000fe40000011603 */
[----:B------:R-:W-:Y:S02]  /*9170*/  SHF.R.S32.HI R26, RZ, 0x1, R26 ;  /* 0x00000001ff1a7819 */ /* 0x000fe4000001141a */
[----:B------:R-:W-:Y:S02]  /*9180*/  ISETP.GE.AND P0, PT, R120, UR25, PT ;  /* 0x0000001978007c0c */ /* 0x000fe4000bf06270 */
[----:B------:R-:W-:Y:S01]  /*9190*/  ISETP.GE.U32.AND P1, PT, R12, R31, PT ;  /* 0x0000001f0c00720c */ /* 0x000fe20003f26070 */
[----:B------:R-:W-:-:S05]  /*91a0*/  IMAD.MOV R26, RZ, RZ, -R26 ;  /* 0x000000ffff1a7224 */ /* 0x000fca00078e0a1a */
[----:B------:R-:W-:Y:S02]  /*91b0*/  SEL R31, R31, R26, !P1 ;  /* 0x0000001a1f1f7207 */ /* 0x000fe40004800000 */
[----:B------:R-:W-:-:S03]  /*91c0*/  SHF.R.S32.HI R28, RZ, 0x1f, R26 ;  /* 0x0000001fff1c7819 */ /* 0x000fc6000001141a */
[----:B------:R-:W-:Y:S05]  /*91d0*/  @P0 BRA `(.L_x_2463) ;  /* 0x00000004006c0947 */ /* 0x000fea0003800000 */
        /* <DEDUP_REMOVED lines=87> */
.L_x_2466:
[----:B------:R-:W-:Y:S05]  /*9750*/  BSYNC.RECONVERGENT B0 ;  /* 0x0000000000007941 */ /* 0x000fea0003800200 */
.L_x_2465:
[----:B-----5:R2:W-:Y:S01]  /*9760*/  STS.128 [R15], R20 ;  /* 0x000000140f007388 */ /* 0x0205e20000000c00 */
[----:B------:R-:W-:Y:S05]  /*9770*/  BRA `(.L_x_2463) ;  /* 0x0000000000047947 */ /* 0x000fea0003800000 */
.L_x_2464:
[----:B------:R3:W-:Y:S02]  /*9780*/  STS.128 [R15], RZ ;  /* 0x000000ff0f007388 */ /* 0x0007e40000000c00 */
.L_x_2463:
[----:B------:R-:W-:Y:S05]  /*9790*/  BSYNC.RECONVERGENT B1 ;  /* 0x0000000000017941 */ /* 0x000fea0003800200 */
.L_x_2462:
[----:B------:R-:W-:-:S04]  /*97a0*/  IADD3 R8, PT, PT, R120, 0x20, RZ ;  /* 0x0000002078087810 */ /* 0x000fc80007ffe0ff */
[----:B------:R-:W-:-:S13]  /*97b0*/  ISETP.GE.AND P0, PT, R8, UR25, PT ;  /* 0x0000001908007c0c */ /* 0x000fda000bf06270 */
[----:B------:R-:W-:Y:S05]  /*97c0*/  @P0 BRA `(.L_x_2453) ;  /* 0x00000004006c0947 */ /* 0x000fea0003800000 */
[----:B------:R-:W4:Y:S02]  /*97d0*/  LDCU UR8, c[0x0][0x440] ;  /* 0x00008800ff0877ac */ /* 0x000f240008000800 */
[----:B----4-:R-:W-:-:S13]  /*97e0*/  ISETP.GE.AND P0, PT, R12, UR8, PT ;  /* 0x000000080c007c0c */ /* 0x010fda000bf06270 */
[----:B------:R4:W-:Y:S01]  /*97f0*/  @P0 STS.128 [R15+0x800], RZ ;  /* 0x000800ff0f000388 */ /* 0x0009e20000000c00 */
[----:B------:R-:W-:Y:S05]  /*9800*/  @P0 BRA `(.L_x_2453) ;  /* 0x00000004005c0947 */ /* 0x000fea0003800000 */
[----:B-1----:R-:W-:-:S04]  /*9810*/  LEA R10, P0, R25, R36, 0x1 ;  /* 0x00000024190a7211 */ /* 0x002fc800078008ff */
[----:B------:R-:W-:-:S05]  /*9820*/  LEA.HI.X R11, R25, R37, R0, 0x1, P0 ;  /* 0x00000025190b7211 */ /* 0x000fca00000f0c00 */
[----:B------:R1:W5:Y:S01]  /*9830*/  LDG.E.128 R4, desc[UR6][R10.64] ;  /* 0x000000060a047981 */ /* 0x000362000c1e1d00 */
        /* <DEDUP_REMOVED lines=12> */
[C---:B--2---:R-:W-:Y:S01]  /*9900*/  IADD3 R16, P0, PT, R0.reuse, UR8, RZ ;  /* 0x0000000800107c10 */ /* 0x044fe2000ff1e0ff */
[----:B------:R-:W2:Y:S03]  /*9910*/  LDG.E.128 R24, desc[UR6][R24.64] ;  /* 0x0000000618187981 */ /* 0x000ea6000c1e1d00 */
[----:B------:R-:W-:Y:S01]  /*9920*/  IADD3.X R17, PT, PT, R3, UR9, RZ, P0, !PT ;  /* 0x0000000903117c10 */ /* 0x000fe200087fe4ff */
[----:B------:R-:W3:Y:S05]  /*9930*/  LDCU.64 UR8, c[0x0][0x4c8] ;  /* 0x00009900ff0877ac */ /* 0x000eea0008000a00 */
[----:B------:R-:W4:Y:S01]  /*9940*/  LDG.E.128 R16, desc[UR6][R16.64] ;  /* 0x0000000610107981 */ /* 0x000f22000c1e1d00 */
[----:B---3--:R-:W-:-:S04]  /*9950*/  IADD3 R20, P0, PT, R0, UR8, RZ ;  /* 0x0000000800147c10 */ /* 0x008fc8000ff1e0ff */
[----:B------:R-:W-:-:S06]  /*9960*/  IADD3.X R21, PT, PT, R3, UR9, RZ, P0, !PT ;  /* 0x0000000903157c10 */ /* 0x000fcc00087fe4ff */
[----:B------:R-:W3:Y:S01]  /*9970*/  LDG.E.128 R20, desc[UR6][R20.64] ;  /* 0x0000000614147981 */ /* 0x000ee2000c1e1d00 */
        /* <DEDUP_REMOVED lines=8> */
[C---:B--2---:R-:W-:Y:S01]  /*9a00*/  IMAD.U32 R6, R25.reuse, 0x10000, RZ ;  /* 0x0001000019067824 */ /* 0x044fe200078e00ff */
[----:B------:R-:W-:Y:S01]  /*9a10*/  LOP3.LUT R30, R25, 0xffff0000, RZ, 0xc0, !PT ;  /* 0xffff0000191e7812 */ /* 0x000fe200078ec0ff */
[----:B------:R-:W-:Y:S01]  /*9a20*/  IMAD.U32 R29, R26, 0x10000, RZ ;  /* 0x000100001a1d7824 */ /* 0x000fe200078e00ff */
[----:B------:R-:W-:-:S02]  /*9a30*/  SHF.L.U32 R14, R24, 0x10, RZ ;  /* 0x00000010180e7819 */ /* 0x000fc400000006ff */
[----:B------:R-:W-:Y:S02]  /*9a40*/  LOP3.LUT R7, R24, 0xffff0000, RZ, 0xc0, !PT ;  /* 0xffff000018077812 */ /* 0x000fe400078ec0ff */
[----:B------:R-:W-:Y:S02]  /*9a50*/  LOP3.LUT R25, R26, 0xffff0000, RZ, 0xc0, !PT ;  /* 0xffff00001a197812 */ /* 0x000fe400078ec0ff */
[C---:B------:R-:W-:Y:S01]  /*9a60*/  SHF.L.U32 R24, R27.reuse, 0x10, RZ ;  /* 0x000000101b187819 */ /* 0x040fe200000006ff */
[----:B----4-:R-:W-:Y:S01]  /*9a70*/  IMAD.U32 R31, R16, 0x10000, RZ ;  /* 0x00010000101f7824 */ /* 0x010fe200078e00ff */
[----:B------:R-:W-:Y:S01]  /*9a80*/  LOP3.LUT R26, R27, 0xffff0000, RZ, 0xc0, !PT ;  /* 0xffff00001b1a7812 */ /* 0x000fe200078ec0ff */
[----:B------:R-:W-:Y:S01]  /*9a90*/  IMAD.U32 R32, R18, 0x10000, RZ ;  /* 0x0001000012207824 */ /* 0x000fe200078e00ff */
[----:B------:R-:W-:Y:S01]  /*9aa0*/  SHF.L.U32 R27, R17, 0x10, RZ ;  /* 0x00000010111b7819 */ /* 0x000fe200000006ff */
        /* <DEDUP_REMOVED lines=9> */
[----:B------:R-:W-:Y:S01]  /*9b40*/  LOP3.LUT R18, R18, 0xffff0000, RZ, 0xc0, !PT ;  /* 0xffff000012127812 */ /* 0x000fe200078ec0ff */
[----:B------:R-:W-:Y:S01]  /*9b50*/  @!P1 FADD.FTZ R16, -R16, -RZ ;  /* 0x800000ff10109221 */ /* 0x000fe20000010100 */
[----:B------:R-:W-:Y:S01]  /*9b60*/  FMUL.FTZ R14, R14, R31 ;  /* 0x0000001f0e0e7220 */ /* 0x000fe20000410000 */
[----:B------:R-:W-:Y:S01]  /*9b70*/  @!P1 FADD.FTZ R19, -R19, -RZ ;  /* 0x800000ff13139221 */ /* 0x000fe20000010100 */
[----:B------:R-:W-:Y:S01]  /*9b80*/  FMUL.FTZ R17, R24, R17 ;  /* 0x0000001118117220 */ /* 0x000fe20000410000 */
[----:B------:R-:W-:Y:S01]  /*9b90*/  @!P1 FADD.FTZ R18, -R18, -RZ ;  /* 0x800000ff12129221 */ /* 0x000fe20000010100 */
[----:B------:R-:W-:Y:S01]  /*9ba0*/  FMUL.FTZ R16, R7, R16 ;  /* 0x0000001007107220 */ /* 0x000fe20000410000 */
[----:B------:R-:W-:Y:S01]  /*9bb0*/  FMUL.FTZ R19, R26, R19 ;  /* 0x000000131a137220 */ /* 0x000fe20000410000 */
[----:B------:R-:W-:Y:S01]  /*9bc0*/  FMUL.FTZ R6, R6, R27 ;  /* 0x0000001b06067220 */ /* 0x000fe20000410000 */
[C---:B---3--:R-:W-:Y:S01]  /*9bd0*/  IMAD.U32 R24, R20.reuse, 0x10000, RZ ;  /* 0x0001000014187824 */ /* 0x048fe200078e00ff */
[----:B------:R-:W-:Y:S01]  /*9be0*/  LOP3.LUT R20, R20, 0xffff0000, RZ, 0xc0, !PT ;  /* 0xffff000014147812 */ /* 0x000fe200078ec0ff */
[----:B------:R-:W-:Y:S01]  /*9bf0*/  FMUL.FTZ R33, R30, R33 ;  /* 0x000000211e217220 */ /* 0x000fe20000410000 */
[----:B------:R-:W-:Y:S01]  /*9c00*/  SHF.L.U32 R7, R21, 0x10, RZ ;  /* 0x0000001015077819 */ /* 0x000fe200000006ff */
[----:B------:R-:W-:Y:S01]  /*9c10*/  FMUL.FTZ R18, R25, R18 ;  /* 0x0000001219127220 */ /* 0x000fe20000410000 */
[----:B------:R-:W-:Y:S01]  /*9c20*/  LOP3.LUT R26, R21, 0xffff0000, RZ, 0xc0, !PT ;  /* 0xffff0000151a7812 */ /* 0x000fe200078ec0ff */
[C---:B------:R-:W-:Y:S01]  /*9c30*/  IMAD.U32 R25, R22.reuse, 0x10000, RZ ;  /* 0x0001000016197824 */ /* 0x040fe200078e00ff */
[----:B------:R-:W-:Y:S01]  /*9c40*/  SHF.L.U32 R21, R23, 0x10, RZ ;  /* 0x0000001017157819 */ /* 0x000fe200000006ff */
[----:B------:R-:W-:Y:S01]  /*9c50*/  FMUL.FTZ R29, R29, R32 ;  /* 0x000000201d1d7220 */ /* 0x000fe20000410000 */
[----:B------:R-:W-:Y:S01]  /*9c60*/  LOP3.LUT R22, R22, 0xffff0000, RZ, 0xc0, !PT ;  /* 0xffff000016167812 */ /* 0x000fe200078ec0ff */
[----:B------:R-:W-:Y:S01]  /*9c70*/  FFMA.FTZ R9, R9, R24, R14 ;  /* 0x0000001809097223 */ /* 0x000fe2000001000e */
        /* <DEDUP_REMOVED lines=13> */
[----:B------:R-:W-:Y:S02]  /*9d50*/  MOV R5, R0 ;  /* 0x0000000000057202 */ /* 0x000fe40000000f00 */
.L_x_2468:
[----:B------:R-:W-:Y:S05]  /*9d60*/  BSYNC.RECONVERGENT B0 ;  /* 0x0000000000007941 */ /* 0x000fea0003800200 */
.L_x_2467:
[----:B-----5:R1:W-:Y:S02]  /*9d70*/  STS.128 [R15+0x800], R4 ;  /* 0x000800040f007388 */ /* 0x0203e40000000c00 */
.L_x_2453:
[----:B------:R-:W-:Y:S05]  /*9d80*/  BSYNC.RECONVERGENT B2 ;  /* 0x0000000000027941 */ /* 0x000fea0003800200 */
.L_x_2448:
[----:B------:R-:W-:Y:S01]  /*9d90*/  UIADD3 UR28, UPT, UPT, -UR28, UR22, URZ ;  /* 0x000000161c1c7290 */ /* 0x000fe2000fffe1ff */
[----:B------:R-:W-:Y:S05]  /*9da0*/  BSSY.RECONVERGENT B0, `(.L_x_2469) ;  /* 0x000000d000007945 */ /* 0x000fea0003800200 */
[----:B------:R-:W-:-:S13]  /*9db0*/  ISETP.GE.AND P2, PT, R120, UR28, PT ;  /* 0x0000001c78007c0c */ /* 0x000fda000bf46270 */
[----:B------:R-:W-:Y:S05]  /*9dc0*/  @P2 BRA `(.L_x_2470) ;  /* 0x0000000000282947 */ /* 0x000fea0003800000 */
[----:B------:R-:W2:Y:S02]  /*9dd0*/  LDCU UR8, c[0x0][0x440] ;  /* 0x00008800ff0877ac */ /* 0x000ea40008000800 */
[----:B--2---:R-:W-:-:S13]  /*9de0*/  ISETP.GE.AND P0, PT, R12, UR8, PT ;  /* 0x000000080c007c0c */ /* 0x004fda000bf06270 */
[----:B------:R-:W-:Y:S05]  /*9df0*/  @P0 BRA `(.L_x_2471) ;  /* 0x0000000000180947 */ /* 0x000fea0003800000 */
[----:B------:R-:W-:-:S05]  /*9e00*/  MOV R194, R212 ;  /* 0x000000d400c27202 */ /* 0x000fca0000000f00 */
[----:B------:R-:W-:Y:S01]  /*9e10*/  @!PT LDS RZ, [RZ] ;  /* 0x00000000fffff984 */ /* 0x000fe20000000800 */
[----:B------:R-:W-:Y:S01]  /*9e20*/  @!PT LDS RZ, [RZ] ;  /* 0x00000000fffff984 */ /* 0x000fe20000000800 */
[----:B------:R-:W-:Y:S01]  /*9e30*/  @!PT LDS RZ, [RZ] ;  /* 0x00000000fffff984 */ /* 0x000fe20000000800 */
[----:B------:R2:W-:Y:S01]  /*9e40*/  LDGSTS.E.BYPASS.LTC128B.128 [R15+0x1000], desc[UR6][R194.64] ;  /* 0x01000000c20f7fae */ /* 0x0005e2000b981a06 */
[----:B------:R-:W-:Y:S05]  /*9e50*/  BRA `(.L_x_2470) ;  /* 0x0000000000047947 */ /* 0x000fea0003800000 */
.L_x_2471:
[----:B------:R2:W-:Y:S02]  /*9e60*/  STS.128 [R15+0x1000], RZ ;  /* 0x001000ff0f007388 */ /* 0x0005e40000000c00 */
.L_x_2470:
[----:B------:R-:W-:Y:S05]  /*9e70*/  BSYNC.RECONVERGENT B0 ;  /* 0x0000000000007941 */ /* 0x000fea0003800200 */
.L_x_2469:
[----:B------:R-:W-:Y:S01]  /*9e80*/  ISETP.GE.AND P1, PT, R8, UR28, PT ;  /* 0x0000001c08007c0c */ /* 0x000fe2000bf26270 */
[----:B------:R-:W-:Y:S01]  /*9e90*/  BSSY.RECONVERGENT B0, `(.L_x_2472) ;  /* 0x000000d000007945 */ /* 0x000fe20003800200 */
[----:B-1----:R-:W-:-:S04]  /*9ea0*/  LEA R10, P0, R65, R212, 0x1 ;  /* 0x000000d4410a7211 */ /* 0x002fc800078008ff */
        /* <DEDUP_REMOVED lines=10> */
.L_x_2474:
[----:B------:R1:W-:Y:S02]  /*9f50*/  STS.128 [R15+0x1800], RZ ;  /* 0x001800ff0f007388 */ /* 0x0003e40000000c00 */
.L_x_2473:
[----:B------:R-:W-:Y:S05]  /*9f60*/  BSYNC.RECONVERGENT B0 ;  /* 0x0000000000007941 */ /* 0x000fea0003800200 */
.L_x_2472:
[----:B------:R-:W-:Y:S01]  /*9f70*/  IADD3 R3, PT, PT, R120, 0x40, RZ ;  /* 0x0000004078037810 */ /* 0x000fe20007ffe0ff */
[----:B------:R-:W-:Y:S03]  /*9f80*/  BSSY.RECONVERGENT B0, `(.L_x_2475) ;  /* 0x000000f000007945 */ /* 0x000fe60003800200 */
[----:B------:R-:W-:-:S13]  /*9f90*/  ISETP.GE.AND P0, PT, R3, UR28, PT ;  /* 0x0000001c03007c0c */ /* 0x000fda000bf06270 */
        /* <DEDUP_REMOVED lines=12> */
.L_x_2477:
[----:B------:R1:W-:Y:S02]  /*a060*/  STS.128 [R15+0x2000], RZ ;  /* 0x002000ff0f007388 */ /* 0x0003e40000000c00 */
.L_x_2476:
[----:B------:R-:W-:Y:S05]  /*a070*/  BSYNC.RECONVERGENT B0 ;  /* 0x0000000000007941 */ /* 0x000fea0003800200 */
.L_x_2475:
[----:B-1----:R-:W-:Y:S01]  /*a080*/  IADD3 R6, PT, PT, R120, 0x60, RZ ;  /* 0x0000006078067810 */ /* 0x002fe20007ffe0ff */
[----:B------:R-:W-:Y:S03]  /*a090*/  BSSY.RECONVERGENT B0, `(.L_x_2478) ;  /* 0x000000f000007945 */ /* 0x000fe60003800200 */
[----:B------:R-:W-:-:S13]  /*a0a0*/  ISETP.GE.AND P0, PT, R6, UR28, PT ;  /* 0x0000001c06007c0c */ /* 0x000fda000bf06270 */
[----:B------:R-:W-:Y:S05]  /*a0b0*/  @P0 BRA `(.L_x_2479) ;  /* 0x0000000000300947 */ /* 0x000fea0003800000 */
[----:B------:R-:W1:Y:S02]  /*a0c0*/  LDCU UR8, c[0x0][0x440] ;  /* 0x00008800ff0877ac */ /* 0x000e640008000800 */
[----:B-1----:R-:W-:-:S13]  /*a0d0*/  ISETP.GE.AND P0, PT, R12, UR8, PT ;  /* 0x000000080c007c0c */ /* 0x002fda000bf06270 */
[----:B------:R-:W-:Y:S05]  /*a0e0*/  @P0 BRA `(.L_x_2480) ;  /* 0x0000000000200947 */ /* 0x000fea0003800000 */
[----:B--2---:R-:W4:Y:S02]  /*a0f0*/  LDC.64 R4, c[0x0][0x3b8] ;  /* 0x0000ee00ff047b82 */ /* 0x004f240000000a00 */
[----:B----4-:R-:W-:-:S04]  /*a100*/  LEA R16, P0, R4, R10, 0x7 ;  /* 0x0000000a04107211 */ /* 0x010fc800078038ff */
[----:B------:R-:W-:-:S05]  /*a110*/  LEA.HI.X R17, R4, R11, R5, 0x7, P0 ;  /* 0x0000000b04117211 */ /* 0x000fca00000f3c05 */
[----:B------:R-:W-:Y:S01]  /*a120*/  @!PT LDS RZ, [RZ] ;  /* 0x00000000fffff984 */ /* 0x000fe20000000800 */
[----:B------:R-:W-:Y:S01]  /*a130*/  @!PT LDS RZ, [RZ] ;  /* 0x00000000fffff984 */ /* 0x000fe20000000800 */
[----:B------:R-:W-:Y:S01]  /*a140*/  @!PT LDS RZ, [RZ] ;  /* 0x00000000fffff984 */ /* 0x000fe20000000800 */
[----:B------:R1:W-:Y:S01]  /*a150*/  LDGSTS.E.BYPASS.LTC128B.128 [R15+0x2800], desc[UR6][R16.64] ;  /* 0x02800000100f7fae */ /* 0x0003e2000b981a06 */
[----:B------:R-:W-:Y:S05]  /*a160*/  BRA `(.L_x_2479) ;  /* 0x0000000000047947 */ /* 0x000fea0003800000 */
.L_x_2480:
[----:B------:R1:W-:Y:S02]  /*a170*/  STS.128 [R15+0x2800], RZ ;  /* 0x002800ff0f007388 */ /* 0x0003e40000000c00 */
.L_x_2479:
[----:B------:R-:W-:Y:S05]  /*a180*/  BSYNC.RECONVERGENT B0 ;  /* 0x0000000000007941 */ /* 0x000fea0003800200 */
.L_x_2478:
[----:B------:R-:W-:Y:S01]  /*a190*/  IADD3 R7, PT, PT, R120, 0x80, RZ ;  /* 0x0000008078077810 */ /* 0x000fe20007ffe0ff */
[----:B------:R-:W-:Y:S03]  /*a1a0*/  BSSY.RECONVERGENT B0, `(.L_x_2481) ;  /* 0x0000012000007945 */ /* 0x000fe60003800200 */
[----:B------:R-:W-:-:S13]  /*a1b0*/  ISETP.GE.AND P0, PT, R7, UR28, PT ;  /* 0x0000001c07007c0c */ /* 0x000fda000bf06270 */
[----:B------:R-:W-:Y:S05]  /*a1c0*/  @P0 BRA `(.L_x_2482) ;  /* 0x00000000003c0947 */ /* 0x000fea0003800000 */
[----:B------:R-:W1:Y:S02]  /*a1d0*/  LDCU UR8, c[0x0][0x440] ;  /* 0x00008800ff0877ac */ /* 0x000e640008000800 */
[----:B-1----:R-:W-:-:S13]  /*a1e0*/  ISETP.GE.AND P0, PT, R12, UR8, PT ;  /* 0x000000080c007c0c */ /* 0x002fda000bf06270 */
[----:B------:R-:W-:Y:S05]  /*a1f0*/  @P0 BRA `(.L_x_2483) ;  /* 0x00000000002c0947 */ /* 0x000fea0003800000 */
[----:B--2---:R-:W1:Y:S01]  /*a200*/  LDC.64 R4, c[0x0][0x3b8] ;  /* 0x0000ee00ff047b82 */ /* 0x004e620000000a00 */
        /* <DEDUP_REMOVED lines=10> */
.L_x_2483:
[----:B------:R1:W-:Y:S02]  /*a2b0*/  STS.128 [R15+0x3000], RZ ;  /* 0x003000ff0f007388 */ /* 0x0003e40000000c00 */
.L_x_2482:
[----:B------:R-:W-:Y:S05]  /*a2c0*/  BSYNC.RECONVERGENT B0 ;  /* 0x0000000000007941 */ /* 0x000fea0003800200 */
.L_x_2481:
[----:B------:R-:W-:Y:S01]  /*a2d0*/  IADD3 R9, PT, PT, R120, 0xa0, RZ ;  /* 0x000000a078097810 */ /* 0x000fe20007ffe0ff */
        /* <DEDUP_REMOVED lines=14> */
.L_x_2486:
[----:B------:R1:W-:Y:S02]  /*a3c0*/  STS.128 [R15+0x3800], RZ ;  /* 0x003800ff0f007388 */ /* 0x0003e40000000c00 */
.L_x_2485:
[----:B------:R-:W-:Y:S05]  /*a3d0*/  BSYNC.RECONVERGENT B0 ;  /* 0x0000000000007941 */ /* 0x000fea0003800200 */
.L_x_2484:
        /* <DEDUP_REMOVED lines=18> */
.L_x_2489:
[----:B------:R1:W-:Y:S02]  /*a500*/  STS.128 [R15+0x4000], RZ ;  /* 0x004000ff0f007388 */ /* 0x0003e40000000c00 */
.L_x_2488:
[----:B------:R-:W-:Y:S05]  /*a510*/  BSYNC.RECONVERGENT B0 ;  /* 0x0000000000007941 */ /* 0x000fea0003800200 */
.L_x_2487:
        /* <DEDUP_REMOVED lines=16> */
.L_x_2492:
[----:B------:R1:W-:Y:S02]  /*a620*/  STS.128 [R15+0x4800], RZ ;  /* 0x004800ff0f007388 */ /* 0x0003e40000000c00 */
.L_x_2491:
[----:B------:R-:W-:Y:S05]  /*a630*/  BSYNC.RECONVERGENT B0 ;  /* 0x0000000000007941 */ /* 0x000fea0003800200 */
.L_x_2490:
[----:B------:R-:W2:Y:S01]  /*a640*/  LDCU.64 UR10, c[0x0][0x540] ;  /* 0x0000a800ff0a77ac */ /* 0x000ea20008000a00 */
[----:B------:R-:W0:Y:S01]  /*a650*/  LDGDEPBAR ;  /* 0x00000000000079af */ /* 0x000e220000000000 */
[----:B------:R-:W3:Y:S01]  /*a660*/  LDCU.64 UR8, c[0x0][0x538] ;  /* 0x0000a700ff0877ac */ /* 0x000ee20008000a00 */
[----:B------:R-:W-:Y:S01]  /*a670*/  UMOV UR14, UR26 ;  /* 0x0000001a000e7c82 */ /* 0x000fe20008000000 */
[----:B------:R-:W-:Y:S02]  /*a680*/  UMOV UR15, UR29 ;  /* 0x0000001d000f7c82 */ /* 0x000fe40008000000 */
[----:B--2---:R-:W-:-:S04]  /*a690*/  UIMAD.WIDE.U32 UR14, UR23, UR10, UR14 ;  /* 0x0000000a170e72a5 */ /* 0x004fc8000f8e000e */
[----:B------:R-:W-:Y:S02]  /*a6a0*/  UIMAD UR11, UR23, UR11, UR15 ;  /* 0x0000000b170b72a4 */ /* 0x000fe4000f8e020f */
[----:B---3--:R-:W-:Y:S01]  /*a6b0*/  ULEA UR8, UP0, UR14, UR8, 0x2 ;  /* 0x000000080e087291 */ /* 0x008fe2000f8010ff */
[----:B------:R-:W-:-:S04]  /*a6c0*/  DEPBAR.LE SB0, 0x0 ;  /* 0x000080000000791a */ /* 0x000fc80000000000 */
[----:B------:R-:W-:Y:S01]  /*a6d0*/  ULEA.HI.X UR9, UR14, UR9, UR11, 0x2, UP0 ;  /* 0x000000090e097291 */ /* 0x000fe200080f140b */
[----:B------:R-:W-:-:S05]  /*a6e0*/  MOV R4, UR8 ;  /* 0x0000000800047c02 */ /* 0x000fca0008000f00 */
[----:B------:R-:W-:Y:S01]  /*a6f0*/  MOV R5, UR9 ;  /* 0x0000000900057c02 */ /* 0x000fe20008000f00 */
[----:B------:R-:W2:Y:S05]  /*a700*/  LDCU UR8, c[0x0][0x458] ;  /* 0x00008b00ff0877ac */ /* 0x000eaa0008000800 */
[----:B------:R-:W3:Y:S01]  /*a710*/  LDG.E R5, desc[UR6][R4.64] ;  /* 0x0000000604057981 */ /* 0x000ee2000c1e1900 */
[----:B------:R-:W-:Y:S01]  /*a720*/  BSSY.RECONVERGENT B0, `(.L_x_2493) ;  /* 0x0000011000007945 */ /* 0x000fe20003800200 */
[----:B--2---:R-:W3:Y:S01]  /*a730*/  MUFU.RCP R0, UR8 ;  /* 0x0000000800007d08 */ /* 0x004ee20008001000 */
[----:B------:R-:W-:Y:S01]  /*a740*/  BAR.SYNC.DEFER_BLOCKING 0x0 ;  /* 0x0000000000007b1d */ /* 0x000fe20000010000 */
[----:B---3--:R-:W-:-:S05]  /*a750*/  FMUL.FTZ R0, R5, R0 ;  /* 0x0000000005007220 */ /* 0x008fca0000410000 */
[----:B------:R-:W-:Y:S01]  /*a760*/  R2UR UR8, R0 ;  /* 0x00000000000872ca */ /* 0x000fe200000e0000 */
[----:B------:R-:W-:-:S14]  /*a770*/  @P2 BRA `(.L_x_2494) ;  /* 0x0000000000282947 */ /* 0x000fdc0003800000 */
        /* <DEDUP_REMOVED lines=8> */
.L_x_2495:
[----:B------:R3:W-:Y:S01]  /*a800*/  STS.128 [R15+0x5000], RZ ;  /* 0x005000ff0f007388 */ /* 0x0007e20000000c00 */
[----:B------:R-:W-:Y:S05]  /*a810*/  BRA `(.L_x_2496) ;  /* 0x0000000000047947 */ /* 0x000fea0003800000 */
.L_x_2494:
[----:B------:R2:W-:Y:S02]  /*a820*/  STS.128 [R15+0x5000], RZ ;  /* 0x005000ff0f007388 */ /* 0x0005e40000000c00 */
.L_x_2496:
[----:B------:R-:W-:Y:S05]  /*a830*/  BSYNC.RECONVERGENT B0 ;  /* 0x0000000000007941 */ /* 0x000fea0003800200 */
.L_x_2493:
[----:B------:R-:W-:Y:S01]  /*a840*/  ISETP.GE.AND P0, PT, R8, UR28, PT ;  /* 0x0000001c08007c0c */ /* 0x000fe2000bf06270 */
        /* <DEDUP_REMOVED lines=13> */
.L_x_2499:
[----:B------:R2:W-:Y:S02]  /*a920*/  STS.128 [R15+0x5800], RZ ;  /* 0x005800ff0f007388 */ /* 0x0005e40000000c00 */
.L_x_2498:
[----:B------:R-:W-:Y:S05]  /*a930*/  BSYNC.RECONVERGENT B0 ;  /* 0x0000000000007941 */ /* 0x000fea0003800200 */
.L_x_2497:
[----:B------:R-:W-:Y:S01]  /*a940*/  ISETP.GE.AND P0, PT, R3, UR28, PT ;  /* 0x0000001c03007c0c */ /* 0x000fe2000bf06270 */
[----:B------:R-:W-:-:S12]  /*a950*/  BSSY.RECONVERGENT B0, `(.L_x_2500) ;  /* 0x000000f000007945 */ /* 0x000fd80003800200 */
[----:B------:R1:W-:Y:S01]  /*a960*/  @P0 STS.128 [R15+0x6000], RZ ;  /* 0x006000ff0f000388 */ /* 0x0003e20000000c00 */
[----:B------:R-:W-:Y:S05]  /*a970*/  @P0 BRA `(.L_x_2501) ;  /* 0x0000000000300947 */ /* 0x000fea0003800000 */
[----:B------:R-:W2:Y:S02]  /*a980*/  LDCU UR9, c[0x0][0x440] ;  /* 0x00008800ff0977ac */ /* 0x000ea40008000800 */
[----:B--2---:R-:W-:-:S13]  /*a990*/  ISETP.GE.AND P0, PT, R12, UR9, PT ;  /* 0x000000090c007c0c */ /* 0x004fda000bf06270 */
[----:B------:R-:W-:Y:S05]  /*a9a0*/  @P0 BRA `(.L_x_2502) ;  /* 0x0000000000200947 */ /* 0x000fea0003800000 */
[----:B------:R-:W4:Y:S02]  /*a9b0*/  LDC.64 R4, c[0x0][0x3c0] ;  /* 0x0000f000ff047b82 */ /* 0x000f240000000a00 */
[----:B----4-:R-:W-:-:S04]  /*a9c0*/  LEA R16, P0, R4, R10, 0x6 ;  /* 0x0000000a04107211 */ /* 0x010fc800078030ff */
[----:B------:R-:W-:-:S05]  /*a9d0*/  LEA.HI.X R17, R4, R11, R5, 0x6, P0 ;  /* 0x0000000b04117211 */ /* 0x000fca00000f3405 */
[----:B------:R-:W-:Y:S01]  /*a9e0*/  @!PT LDS RZ, [RZ] ;  /* 0x00000000fffff984 */ /* 0x000fe20000000800 */
[----:B------:R-:W-:Y:S01]  /*a9f0*/  @!PT LDS RZ, [RZ] ;  /* 0x00000000fffff984 */ /* 0x000fe20000000800 */
[----:B------:R-:W-:Y:S01]  /*aa00*/  @!PT LDS RZ, [RZ] ;  /* 0x00000000fffff984 */ /* 0x000fe20000000800 */
[----:B------:R2:W-:Y:S01]  /*aa10*/  LDGSTS.E.BYPASS.LTC128B.128 [R15+0x6000], desc[UR6][R16.64] ;  /* 0x06000000100f7fae */ /* 0x0005e2000b981a06 */
[----:B------:R-:W-:Y:S05]  /*aa20*/  BRA `(.L_x_2501) ;  /* 0x0000000000047947 */ /* 0x000fea0003800000 */
.L_x_2502:
[----:B------:R2:W-:Y:S02]  /*aa30*/  STS.128 [R15+0x6000], RZ ;  /* 0x006000ff0f007388 */ /* 0x0005e40000000c00 */
.L_x_2501:
[----:B------:R-:W-:Y:S05]  /*aa40*/  BSYNC.RECONVERGENT B0 ;  /* 0x0000000000007941 */ /* 0x000fea0003800200 */
.L_x_2500:
        /* <DEDUP_REMOVED lines=15> */
.L_x_2505:
[----:B------:R2:W-:Y:S02]  /*ab40*/  STS.128 [R15+0x6800], RZ ;  /* 0x006800ff0f007388 */ /* 0x0005e40000000c00 */
.L_x_2504:
[----:B------:R-:W-:Y:S05]  /*ab50*/  BSYNC.RECONVERGENT B0 ;  /* 0x0000000000007941 */ /* 0x000fea0003800200 */
.L_x_2503:
[----:B------:R-:W-:Y:S01]  /*ab60*/  ISETP.GE.AND P0, PT, R7, UR28, PT ;  /* 0x0000001c07007c0c */ /* 0x000fe2000bf06270 */
        /* <DEDUP_REMOVED lines=17> */
.L_x_2508:
[----:B------:R2:W-:Y:S02]  /*ac80*/  STS.128 [R15+0x7000], RZ ;  /* 0x007000ff0f007388 */ /* 0x0005e40000000c00 */
.L_x_2507:
[----:B------:R-:W-:Y:S05]  /*ac90*/  BSYNC.RECONVERGENT B0 ;  /* 0x0000000000007941 */ /* 0x000fea0003800200 */
.L_x_2506:
[----:B------:R-:W-:Y:S01]  /*aca0*/  ISETP.GE.AND P0, PT, R9, UR28, PT ;  /* 0x0000001c09007c0c */ /* 0x000fe2000bf06270 */
        /* <DEDUP_REMOVED lines=14> */
.L_x_2511:
[----:B------:R2:W-:Y:S02]  /*ad90*/  STS.128 [R15+0x7800], RZ ;  /* 0x007800ff0f007388 */ /* 0x0005e40000000c00 */
.L_x_2510:
[----:B------:R-:W-:Y:S05]  /*ada0*/  BSYNC.RECONVERGENT B0 ;  /* 0x0000000000007941 */ /* 0x000fea0003800200 */
.L_x_2509:
        /* <DEDUP_REMOVED lines=18> */
.L_x_2514:
[----:B------:R2:W-:Y:S02]  /*aed0*/  STS.128 [R15+0x8000], RZ ;  /* 0x008000ff0f007388 */ /* 0x0005e40000000c00 */
.L_x_2513:
[----:B------:R-:W-:Y:S05]  /*aee0*/  BSYNC.RECONVERGENT B0 ;  /* 0x0000000000007941 */ /* 0x000fea0003800200 */
.L_x_2512:
        /* <DEDUP_REMOVED lines=16> */
.L_x_2517:
[----:B------:R2:W-:Y:S02]  /*aff0*/  STS.128 [R15+0x8800], RZ ;  /* 0x008800ff0f007388 */ /* 0x0005e40000000c00 */
.L_x_2516:
[----:B------:R-:W-:Y:S05]  /*b000*/  BSYNC.RECONVERGENT B0 ;  /* 0x0000000000007941 */ /* 0x000fea0003800200 */
.L_x_2515:
[----:B------:R-:W3:Y:S01]  /*b010*/  S2R R3, SR_TID.X ;  /* 0x0000000000037919 */ /* 0x000ee20000002100 */
[----:B------:R-:W-:Y:S01]  /*b020*/  IMAD.MOV.U32 R175, RZ, RZ, 0x20 ;  /* 0x00000020ffaf7424 */ /* 0x000fe200078e00ff */
[----:B------:R-:W-:Y:S01]  /*b030*/  LOP3.LUT R0, R0, 0xfffffff7, RZ, 0xc0, !PT ;  /* 0xfffffff700007812 */ /* 0x000fe200078ec0ff */
[----:B------:R-:W1:Y:S01]  /*b040*/  LDCU UR9, c[0x0][0x508] ;  /* 0x0000a100ff0977ac */ /* 0x000e620008000800 */
[----:B------:R-:W-:Y:S01]  /*b050*/  IMAD.MOV.U32 R193, RZ, RZ, 0x9 ;  /* 0x00000009ffc17424 */ /* 0x000fe200078e00ff */
[----:B------:R-:W0:Y:S01]  /*b060*/  LDGDEPBAR ;  /* 0x00000000000079af */ /* 0x000e220000000000 */
[----:B------:R-:W-:-:S04]  /*b070*/  UIADD3 UR10, UPT, UPT, UR4, -0x1, URZ ;  /* 0xffffffff040a7890 */ /* 0x000fc8000fffe0ff */
[----:B------:R-:W-:Y:S01]  /*b080*/  USHF.L.U32 UR10, UR10, 0x8, URZ ;  /* 0x000000080a0a7899 */ /* 0x000fe200080006ff */
[C---:B---3--:R-:W-:Y:S01]  /*b090*/  IMAD.SHL.U32 R5, R3.reuse, 0x20, RZ ;  /* 0x0000002003057824 */ /* 0x048fe200078e00ff */
[----:B------:R-:W-:Y:S01]  /*b0a0*/  SHF.R.U32.HI R174, RZ, 0x1, R3 ;  /* 0x00000001ffae7819 */ /* 0x000fe20000011603 */
[C---:B------:R-:W-:Y:S01]  /*b0b0*/  IMAD.SHL.U32 R4, R3.reuse, 0x10, RZ ;  /* 0x0000001003047824 */ /* 0x040fe200078e00ff */
[C---:B------:R-:W-:Y:S01]  /*b0c0*/  LOP3.LUT P0, RZ, R3.reuse, 0x4, RZ, 0xc0, !PT ;  /* 0x0000000403ff7812 */ /* 0x040fe2000780c0ff */
[----:B--2---:R-:W-:Y:S01]  /*b0d0*/  IMAD.SHL.U32 R7, R3, 0x4, RZ ;  /* 0x0000000403077824 */ /* 0x004fe200078e00ff */
[----:B------:R-:W-:Y:S01]  /*b0e0*/  LOP3.LUT R6, R5, 0xc0, RZ, 0xc0, !PT ;  /* 0x000000c005067812 */ /* 0x000fe200078ec0ff */
[----:B------:R-:W-:Y:S01]  /*b0f0*/  IMAD.SHL.U32 R219, R3, 0x8, RZ ;  /* 0x0000000803db7824 */ /* 0x000fe200078e00ff */
[----:B------:R-:W-:Y:S02]  /*b100*/  LOP3.LUT R188, R4, 0x100, RZ, 0xc0, !PT ;  /* 0x0000010004bc7812 */ /* 0x000fe400078ec0ff */
[----:B------:R-:W-:-:S02]  /*b110*/  LOP3.LUT R173, R5, 0x120, RZ, 0xc0, !PT ;  /* 0x0000012005ad7812 */ /* 0x000fc400078ec0ff */
[----:B------:R-:W-:Y:S02]  /*b120*/  LOP3.LUT R7, R6, 0x18, R7, 0xf8, !PT ;  /* 0x0000001806077812 */ /* 0x000fe400078ef807 */
[----:B------:R-:W-:Y:S02]  /*b130*/  LOP3.LUT R188, R188, 0x20, R5, 0xf8, !PT ;  /* 0x00000020bcbc7812 */ /* 0x000fe400078ef805 */
[----:B------:R-:W-:Y:S02]  /*b140*/  LOP3.LUT R5, R3, 0x8, RZ, 0xc0, !PT ;  /* 0x0000000803057812 */ /* 0x000fe400078ec0ff */
[----:B------:R-:W-:Y:S02]  /*b150*/  LOP3.LUT R189, R173, 0x3e00, R4, 0xf8, !PT ;  /* 0x00003e00adbd7812 */ /* 0x000fe400078ef804 */
[----:B------:R-:W-:Y:S02]  /*b160*/  LOP3.LUT R172, R7, 0x8, R174, 0x78, !PT ;  /* 0x0000000807ac7812 */ /* 0x000fe400078e78ae */
[----:B------:R-:W-:-:S02]  /*b170*/  LOP3.LUT R188, R188, R7, R5, 0xf6, !PT ;  /* 0x00000007bcbc7212 */ /* 0x000fc400078ef605 */
[----:B------:R-:W-:Y:S02]  /*b180*/  LOP3.LUT R189, R189, R172, RZ, 0xfc, !PT ;  /* 0x000000acbdbd7212 */ /* 0x000fe400078efcff */
[----:B------:R-:W-:Y:S02]  /*b190*/  LEA R188, R188, UR5, 0x1 ;  /* 0x00000005bcbc7c11 */ /* 0x000fe4000f8e08ff */
[----:B------:R-:W-:Y:S02]  /*b1a0*/  LEA R189, R189, UR5, 0x1 ;  /* 0x00000005bdbd7c11 */ /* 0x000fe4000f8e08ff */
[----:B------:R-:W-:Y:S01]  /*b1b0*/  SEL R175, R175, 0xffffffe0, !P0 ;  /* 0xffffffe0afaf7807 */ /* 0x000fe20004000000 */
[----:B------:R-:W-:Y:S01]  /*b1c0*/  LDSM.16.M88.4 R128, [R188+0x1000] ;  /* 0x00100000bc80783b */ /* 0x000fe20000000200 */
[----:B------:R-:W-:Y:S02]  /*b1d0*/  @P0 LOP3.LUT R0, R0, 0x8, RZ, 0xfc, !PT ;  /* 0x0000000800000812 */ /* 0x000fe400078efcff */
[----:B------:R-:W-:Y:S01]  /*b1e0*/  LOP3.LUT R218, R3, 0x18, RZ, 0xc0, !PT ;  /* 0x0000001803da7812 */ /* 0x000fe200078ec0ff */
[----:B------:R-:W2:Y:S01]  /*b1f0*/  LDSM.16.M88.4 R4, [R189] ;  /* 0x00000000bd04783b */ /* 0x000ea20000000200 */
[----:B------:R-:W-:-:S02]  /*b200*/  IMAD.IADD R0, R175, 0x1, R188 ;  /* 0x00000001af007824 */ /* 0x000fc400078e02bc */
[----:B------:R-:W-:Y:S01]  /*b210*/  IMAD.IADD R192, R189, 0x1, R175 ;  /* 0x00000001bdc07824 */ /* 0x000fe200078e02af */
[----:B------:R-:W3:Y:S04]  /*b220*/  LDSM.16.M88.4 R120, [R188+0x1400] ;  /* 0x00140000bc78783b */ /* 0x000ee80000000200 */
[----:B------:R-:W1:Y:S04]  /*b230*/  LDSM.16.M88.4 R112, [R188+0x1800] ;  /* 0x00180000bc70783b */ /* 0x000e680000000200 */
[----:B------:R-:W1:Y:S04]  /*b240*/  LDSM.16.M88.4 R104, [R188+0x1c00] ;  /* 0x001c0000bc68783b */ /* 0x000e680000000200 */
[----:B------:R-:W1:Y:S04]  /*b250*/  LDSM.16.M88.4 R96, [R188+0x2000] ;  /* 0x00200000bc60783b */ /* 0x000e680000000200 */
[----:B------:R-:W1:Y:S04]  /*b260*/  LDSM.16.M88.4 R88, [R188+0x2400] ;  /* 0x00240000bc58783b */ /* 0x000e680000000200 */
[----:B------:R-:W1:Y:S04]  /*b270*/  LDSM.16.M88.4 R80, [R188+0x2800] ;  /* 0x00280000bc50783b */ /* 0x000e680000000200 */
[----:B------:R-:W1:Y:S04]  /*b280*/  LDSM.16.M88.4 R72, [R188+0x2c00] ;  /* 0x002c0000bc48783b */ /* 0x000e680000000200 */
[----:B------:R-:W1:Y:S04]  /*b290*/  LDSM.16.M88.4 R64, [R188+0x3000] ;  /* 0x00300000bc40783b */ /* 0x000e680000000200 */
[----:B-----5:R-:W1:Y:S04]  /*b2a0*/  LDSM.16.M88.4 R56, [R188+0x3400] ;  /* 0x00340000bc38783b */ /* 0x020e680000000200 */
[----:B------:R-:W1:Y:S01]  /*b2b0*/  LDSM.16.M88.4 R48, [R188+0x3800] ;  /* 0x00380000bc30783b */ /* 0x000e620000000200 */
[C---:B--2---:R-:W-:Y:S03]  /*b2c0*/  HMMA.16816.F32.BF16 R132, R4.reuse, R128, RZ ;  /* 0x000000800484723c */ /* 0x044fe600000418ff */
[----:B------:R-:W2:Y:S04]  /*b2d0*/  LDSM.16.M88.4 R40, [R188+0x3c00] ;  /* 0x003c0000bc28783b */ /* 0x000ea80000000200 */
[----:B------:R-:W2:Y:S01]  /*b2e0*/  LDSM.16.M88.4 R32, [R188+0x4000] ;  /* 0x00400000bc20783b */ /* 0x000ea20000000200 */
[C---:B---3--:R-:W-:Y:S03]  /*b2f0*/  HMMA.16816.F32.BF16 R124, R4.reuse, R120, RZ ;  /* 0x00000078047c723c */ /* 0x048fe600000418ff */
[----:B------:R-:W3:Y:S04]  /*b300*/  LDSM.16.M88.4 R24, [R188+0x4400] ;  /* 0x00440000bc18783b */ /* 0x000ee80000000200 */
[----:B-1--4-:R-:W1:Y:S01]  /*b310*/  LDSM.16.M88.4 R12, [R188+0x4800] ;  /* 0x00480000bc0c783b */ /* 0x012e620000000200 */
[C---:B------:R-:W-:Y:S03]  /*b320*/  HMMA.16816.F32.BF16 R116, R4.reuse, R112, RZ ;  /* 0x000000700474723c */ /* 0x040fe600000418ff */
[----:B------:R-:W4:Y:S04]  /*b330*/  LDSM.16.M88.4 R136, [R188+0x4c00] ;  /* 0x004c0000bc88783b */ /* 0x000f280000000200 */
[----:B------:R-:W-:Y:S01]  /*b340*/  LDSM.16.M88.4 R16, [R192] ;  /* 0x00000000c010783b */ /* 0x000fe20000000200 */
[C---:B------:R-:W-:Y:S03]  /*b350*/  HMMA.16816.F32.BF16 R108, R4.reuse, R104, RZ ;  /* 0x00000068046c723c */ /* 0x040fe600000418ff */
[----:B------:R-:W4:Y:S04]  /*b360*/  LDSM.16.M88.4 R140, [R0+0x2c00] ;  /* 0x002c0000008c783b */ /* 0x000f280000000200 */
[----:B------:R-:W4:Y:S01]  /*b370*/  LDSM.16.M88.4 R156, [R0+0x1c00] ;  /* 0x001c0000009c783b */ /* 0x000f220000000200 */
[C---:B------:R-:W-:Y:S03]  /*b380*/  HMMA.16816.F32.BF16 R100, R4.reuse, R96, RZ ;  /* 0x000000600464723c */ /* 0x040fe600000418ff */
[----:B------:R-:W4:Y:S04]  /*b390*/  LDSM.16.M88.4 R152, [R0+0x2000] ;  /* 0x002000000098783b */ /* 0x000f280000000200 */
[----:B------:R-:W-:Y:S01]  /*b3a0*/  LDSM.16.M88.4 R164, [R0+0x1400] ;  /* 0x0014000000a4783b */ /* 0x000fe20000000200 */
[C---:B------:R-:W-:Y:S03]  /*b3b0*/  HMMA.16816.F32.BF16 R92, R4.reuse, R88, RZ ;  /* 0x00000058045c723c */ /* 0x040fe600000418ff */
        /* <DEDUP_REMOVED lines=9> */
[C---:B--2---:R-:W-:Y:S08]  /*b450*/  HMMA.16816.F32.BF16 R44, R4.reuse, R40, RZ ;  /* 0x00000028042c723c */ /* 0x044ff000000418ff */
[C---:B------:R-:W-:Y:S08]  /*b460*/  HMMA.16816.F32.BF16 R36, R4.reuse, R32, RZ ;  /* 0x000000200424723c */ /* 0x040ff000000418ff */
[C---:B---3--:R-:W-:Y:S08]  /*b470*/  HMMA.16816.F32.BF16 R28, R4.reuse, R24, RZ ;  /* 0x00000018041c723c */ /* 0x048ff000000418ff */
        /* <DEDUP_REMOVED lines=19> */
[C---:B------:R-:W-:Y:S08]  /*b5b0*/  HMMA.16816.F32.BF16 R76, R16.reuse, R140, R76 ;  /* 0x0000008c104c723c */ /* 0x040ff0000004184c */
[C---:B------:R-:W-:Y:S01]  /*b5c0*/  HMMA.16816.F32.BF16 R72, R16.reuse, R142, R72 ;  /* 0x0000008e1048723c */ /* 0x040fe20000041848 */
[----:B------:R-:W-:Y:S07]  /*b5d0*/  LDSM.16.M88.4 R140, [R0+0x4000] ;  /* 0x00400000008c783b */ /* 0x000fee0000000200 */
[C---:B------:R-:W-:Y:S01]  /*b5e0*/  HMMA.16816.F32.BF16 R108, R16.reuse, R156, R108 ;  /* 0x0000009c106c723c */ /* 0x040fe2000004186c */
[----:B------:R-:W2:Y:S07]  /*b5f0*/  S2R R156, SR_CTAID.X ;  /* 0x00000000009c7919 */ /* 0x000eae0000002500 */
[C---:B------:R-:W-:Y:S08]  /*b600*/  HMMA.16816.F32.BF16 R100, R16.reuse, R152, R100 ;  /* 0x000000981064723c */ /* 0x040ff00000041864 */
[C---:B------:R-:W-:Y:S01]  /*b610*/  HMMA.16816.F32.BF16 R96, R16.reuse, R154, R96 ;  /* 0x0000009a1060723c */ /* 0x040fe20000041860 */
[----:B------:R-:W-:Y:S07]  /*b620*/  LDSM.16.M88.4 R152, [R0+0x4c00] ;  /* 0x004c00000098783b */ /* 0x000fee0000000200 */
        /* <DEDUP_REMOVED lines=11> */
[----:B------:R-:W-:Y:S07]  /*b6e0*/  LDSM.16.M88.4 R148, [R0+0x4800] ;  /* 0x004800000094783b */ /* 0x000fee0000000200 */
[C---:B------:R-:W-:Y:S08]  /*b6f0*/  HMMA.16816.F32.BF16 R84, R16.reuse, R144, R84 ;  /* 0x000000901054723c */ /* 0x040ff00000041854 */
[----:B------:R-:W-:Y:S01]  /*b700*/  HMMA.16816.F32.BF16 R80, R16, R146, R80 ;  /* 0x000000921050723c */ /* 0x000fe20000041850 */
[----:B------:R-:W4:Y:S01]  /*b710*/  LDSM.16.M88.4 R144, [R0+0x3c00] ;  /* 0x003c00000090783b */ /* 0x000f220000000200 */
[----:B------:R-:W-:-:S06]  /*b720*/  DEPBAR.LE SB0, 0x0 ;  /* 0x000080000000791a */ /* 0x000fcc0000000000 */
[----:B-1----:R-:W-:Y:S01]  /*b730*/  HMMA.16816.F32.BF16 R28, R16, R136, R28 ;  /* 0x00000088101c723c */ /* 0x002fe2000004181c */
[----:B------:R-:W-:Y:S02]  /*b740*/  LOP3.LUT R137, R174, 0x1f0, RZ, 0xc0, !PT ;  /* 0x000001f0ae897812 */ /* 0x000fe400078ec0ff */
[----:B------:R-:W-:-:S03]  /*b750*/  SHF.R.U32.HI R136, RZ, 0x2, R3 ;  /* 0x00000002ff887819 */ /* 0x000fc60000011603 */
[----:B--2---:R-:W-:Y:S01]  /*b760*/  IMAD R137, R156, 0x40, R137 ;  /* 0x000000409c897824 */ /* 0x004fe200078e0289 */
[----:B------:R-:W-:Y:S01]  /*b770*/  LOP3.LUT R136, R136, 0x7, RZ, 0xc0, !PT ;  /* 0x0000000788887812 */ /* 0x000fe200078ec0ff */
[----:B------:R-:W-:Y:S01]  /*b780*/  HMMA.16816.F32.BF16 R24, R16, R138, R24 ;  /* 0x0000008a1018723c */ /* 0x000fe20000041818 */
[----:B------:R-:W-:Y:S02]  /*b790*/  LOP3.LUT R139, R219, 0x1f20, RZ, 0xc0, !PT ;  /* 0x00001f20db8b7812 */ /* 0x000fe400078ec0ff */
[----:B------:R-:W-:Y:S01]  /*b7a0*/  IADD3 R136, PT, PT, R136, -UR21, R137 ;  /* 0x8000001588887c10 */ /* 0x000fe2000fffe089 */
[----:B------:R-:W-:Y:S01]  /*b7b0*/  IMAD.SHL.U32 R137, R3, 0x2, RZ ;  /* 0x0000000203897824 */ /* 0x000fe200078e00ff */
[----:B------:R-:W-:-:S03]  /*b7c0*/  LOP3.LUT R139, R139, R2, RZ, 0xfc, !PT ;  /* 0x000000028b8b7212 */ /* 0x000fc600078efcff */
[C---:B------:R-:W-:Y:S01]  /*b7d0*/  HMMA.16816.F32.BF16 R36, R16.reuse, R140, R36 ;  /* 0x0000008c1024723c */ /* 0x040fe20000041824 */
[----:B------:R-:W-:Y:S01]  /*b7e0*/  IMAD.U32 R141, RZ, RZ, UR9 ;  /* 0x00000009ff8d7e24 */ /* 0x000fe2000f8e00ff */
[----:B------:R-:W-:Y:S01]  /*b7f0*/  LOP3.LUT R2, R137, 0x6, RZ, 0xc0, !PT ;  /* 0x0000000689027812 */ /* 0x000fe200078ec0ff */
[----:B------:R-:W-:Y:S01]  /*b800*/  IMAD.MOV.U32 R137, RZ, RZ, 0x1 ;  /* 0x00000001ff897424 */ /* 0x000fe200078e00ff */
[----:B------:R-:W-:Y:S02]  /*b810*/  UIADD3 UR9, UPT, UPT, UR4, -0x1, URZ ;  /* 0xffffffff04097890 */ /* 0x000fe4000fffe0ff */
[----:B------:R-:W-:Y:S02]  /*b820*/  IADD3 R136, PT, PT, R136, UR22, R141 ;  /* 0x0000001688887c10 */ /* 0x000fe4000fffe08d */
[----:B------:R-:W-:Y:S01]  /*b830*/  HMMA.16816.F32.BF16 R4, R16, R154, R4 ;  /* 0x0000009a1004723c */ /* 0x000fe20000041804 */
[----:B------:R-:W-:Y:S01]  /*b840*/  LOP3.LUT R138, R2, UR10, RZ, 0xfc, !PT ;  /* 0x0000000a028a7c12 */ /* 0x000fe2000f8efcff */
[----:B------:R-:W-:Y:S01]  /*b850*/  UISETP.GT.AND UP0, UPT, UR9, UR20, UPT ;  /* 0x000000140900728c */ /* 0x000fe2000bf04270 */
[C---:B------:R-:W-:Y:S01]  /*b860*/  VIADDMNMX R194, R136.reuse, R137, UR22, PT ;  /* 0x0000001688c27e46 */ /* 0x040fe2000b800189 */
[----:B------:R-:W-:Y:S01]  /*b870*/  IMAD.U32 R137, RZ, RZ, UR10 ;  /* 0x0000000aff897e24 */ /* 0x000fe2000f8e00ff */
[----:B------:R-:W-:-:S02]  /*b880*/  VIADDMNMX R193, R136, R193, UR22, PT ;  /* 0x0000001688c17e46 */ /* 0x000fc4000b8001c1 */
[----:B------:R-:W-:Y:S01]  /*b890*/  I2FP.F32.S32 R141, R138 ;  /* 0x0000008a008d7245 */ /* 0x000fe20000201400 */
[C---:B------:R-:W-:Y:S01]  /*b8a0*/  HMMA.16816.F32.BF16 R132, R16.reuse, R168, R132 ;  /* 0x000000a81084723c */ /* 0x040fe20000041884 */
[----:B------:R-:W-:Y:S02]  /*b8b0*/  LOP3.LUT R137, R137, 0xf8, R2, 0xfe, !PT ;  /* 0x000000f889897812 */ /* 0x000fe400078efe02 */
[CC--:B------:R-:W-:Y:S02]  /*b8c0*/  ISETP.GE.AND P2, PT, R138.reuse, R194.reuse, PT ;  /* 0x000000c28a00720c */ /* 0x0c0fe40003f46270 */
[-C--:B------:R-:W-:Y:S02]  /*b8d0*/  ISETP.GE.AND P0, PT, R138, R193.reuse, PT ;  /* 0x000000c18a00720c */ /* 0x080fe40003f06270 */
[C---:B------:R-:W-:Y:S01]  /*b8e0*/  ISETP.GE.AND P1, PT, R137.reuse, R194, PT ;  /* 0x000000c28900720c */ /* 0x040fe20003f26270 */
[----:B------:R-:W-:Y:S01]  /*b8f0*/  HMMA.16816.F32.BF16 R128, R16, R170, R128 ;  /* 0x000000aa1080723c */ /* 0x000fe20000041880 */
[----:B------:R-:W-:-:S07]  /*b900*/  ISETP.GE.AND P3, PT, R137, R193, PT ;  /* 0x000000c18900720c */ /* 0x000fce0003f66270 */
[----:B------:R-:W-:Y:S03]  /*b910*/  HMMA.16816.F32.BF16 R104, R16, R158, R104 ;  /* 0x0000009e1068723c */ /* 0x000fe60000041868 */
[----:B------:R-:W-:-:S05]  /*b920*/  FFMA.FTZ R134, R141, UR8, R134 ;  /* 0x000000088d867c23 */ /* 0x000fca0008010086 */
        /* <DEDUP_REMOVED lines=9> */
[----:B------:R-:W-:Y:S01]  /*b9c0*/  HMMA.16816.F32.BF16 R8, R16, R152, R8 ;  /* 0x000000981008723c */ /* 0x000fe20000041808 */
[----:B------:R-:W-:-:S02]  /*b9d0*/  IMAD.U32 R19, RZ, RZ, UR10 ;  /* 0x0000000aff137e24 */ /* 0x000fc4000f8e00ff */
[----:B------:R-:W-:Y:S01]  /*b9e0*/  FFMA.FTZ R17, R141, UR8, R132 ;  /* 0x000000088d117c23 */ /* 0x000fe20008010084 */
[----:B------:R-:W-:Y:S01]  /*b9f0*/  IMAD.U32 R141, RZ, RZ, UR10 ;  /* 0x0000000aff8d7e24 */ /* 0x000fe2000f8e00ff */
[----:B------:R-:W-:Y:S02]  /*ba00*/  LEA R132, R139, UR5, 0x1 ;  /* 0x000000058b847c11 */ /* 0x000fe4000f8e08ff */
[----:B------:R-:W-:Y:S02]  /*ba10*/  LOP3.LUT R138, R19, 0x1, R2, 0xfe, !PT ;  /* 0x00000001138a7812 */ /* 0x000fe400078efe02 */
[----:B------:R-:W-:Y:S01]  /*ba20*/  I2FP.F32.S32 R19, R137 ;  /* 0x0000008900137245 */ /* 0x000fe20000201400 */
[----:B------:R-:W-:Y:S01]  /*ba30*/  IMAD.U32 R137, RZ, RZ, UR10 ;  /* 0x0000000aff897e24 */ /* 0x000fe2000f8e00ff */
[----:B------:R-:W-:Y:S01]  /*ba40*/  FSEL R17, R17, -INF , !P2 ;  /* 0xff80000011117808 */ /* 0x000fe20005000000 */
[----:B------:R-:W-:Y:S01]  /*ba50*/  BAR.SYNC.DEFER_BLOCKING 0x0 ;  /* 0x0000000000007b1d */ /* 0x000fe20000010000 */
[----:B------:R-:W-:Y:S01]  /*ba60*/  ISETP.GE.AND P5, PT, R138, R194, PT ;  /* 0x000000c28a00720c */ /* 0x000fe20003fa6270 */
[C---:B------:R-:W-:Y:S01]  /*ba70*/  FFMA.FTZ R136, R19.reuse, UR8, R4 ;  /* 0x0000000813887c23 */ /* 0x040fe20008010004 */
[----:B------:R-:W-:Y:S01]  /*ba80*/  FFMA.FTZ R6, R19, UR8, R6 ;  /* 0x0000000813067c23 */ /* 0x000fe20008010006 */
[----:B------:R-:W-:Y:S01]  /*ba90*/  IMAD.U32 R19, RZ, RZ, UR10 ;  /* 0x0000000aff137e24 */ /* 0x000fe2000f8e00ff */
[----:B------:R-:W-:-:S02]  /*baa0*/  LOP3.LUT R137, R137, 0x8, R2, 0xfe, !PT ;  /* 0x0000000889897812 */ /* 0x000fc400078efe02 */
[-C--:B------:R-:W-:Y:S02]  /*bab0*/  ISETP.GE.AND P6, PT, R138, R193.reuse, PT ;  /* 0x000000c18a00720c */ /* 0x080fe40003fc6270 */
[----:B------:R-:W-:Y:S02]  /*bac0*/  LOP3.LUT R16, R19, 0x9, R2, 0xfe, !PT ;  /* 0x0000000913107812 */ /* 0x000fe400078efe02 */
[C---:B------:R-:W-:Y:S02]  /*bad0*/  ISETP.GE.AND P2, PT, R137.reuse, R194, PT ;  /* 0x000000c28900720c */ /* 0x040fe40003f46270 */
[----:B------:R-:W-:Y:S02]  /*bae0*/  ISETP.GE.AND P4, PT, R137, R193, PT ;  /* 0x000000c18900720c */ /* 0x000fe40003f86270 */
[----:B------:R-:W-:Y:S02]  /*baf0*/  I2FP.F32.S32 R138, R138 ;  /* 0x0000008a008a7245 */ /* 0x000fe40000201400 */
[----:B------:R-:W-:-:S02]  /*bb00*/  I2FP.F32.S32 R137, R137 ;  /* 0x0000008900897245 */ /* 0x000fc40000201400 */
[----:B------:R-:W-:Y:S01]  /*bb10*/  FSEL R4, R134, -INF , !P0 ;  /* 0xff80000086047808 */ /* 0x000fe20004000000 */
[----:B------:R-:W-:Y:S01]  /*bb20*/  FFMA.FTZ R133, R138, UR8, R133 ;  /* 0x000000088a857c23 */ /* 0x000fe20008010085 */
[----:B------:R-:W-:Y:S01]  /*bb30*/  FSEL R136, R136, -INF , !P1 ;  /* 0xff80000088887808 */ /* 0x000fe20004800000 */
[C---:B------:R-:W-:Y:S01]  /*bb40*/  FFMA.FTZ R19, R137.reuse, UR8, R128 ;  /* 0x0000000889137c23 */ /* 0x040fe20008010080 */
[----:B------:R-:W-:Y:S01]  /*bb50*/  ISETP.GE.AND P1, PT, R16, R194, PT ;  /* 0x000000c21000720c */ /* 0x000fe20003f26270 */
[----:B------:R-:W-:Y:S01]  /*bb60*/  FFMA.FTZ R138, R138, UR8, R135 ;  /* 0x000000088a8a7c23 */ /* 0x000fe20008010087 */
[----:B------:R-:W-:Y:S01]  /*bb70*/  ISETP.GE.AND P0, PT, R16, R193, PT ;  /* 0x000000c11000720c */ /* 0x000fe20003f06270 */
[----:B------:R-:W-:Y:S01]  /*bb80*/  FFMA.FTZ R128, R137, UR8, R130 ;  /* 0x0000000889807c23 */ /* 0x000fe20008010082 */
[----:B------:R-:W-:Y:S01]  /*bb90*/  I2FP.F32.S32 R16, R16 ;  /* 0x0000001000107245 */ /* 0x000fe20000201400 */
[----:B------:R-:W-:Y:S01]  /*bba0*/  IMAD.U32 R137, RZ, RZ, UR10 ;  /* 0x0000000aff897e24 */ /* 0x000fe2000f8e00ff */
[----:B------:R-:W-:-:S02]  /*bbb0*/  P2R R18, PR, RZ, 0x4 ;  /* 0x00000004ff127803 */ /* 0x000fc40000000000 */
[----:B------:R-:W-:Y:S01]  /*bbc0*/  FSEL R135, R6, -INF , !P3 ;  /* 0xff80000006877808 */ /* 0x000fe20005800000 */
[----:B------:R-:W-:Y:S01]  /*bbd0*/  FFMA.FTZ R6, R16, UR8, R129 ;  /* 0x0000000810067c23 */ /* 0x000fe20008010081 */
[----:B------:R-:W-:Y:S01]  /*bbe0*/  ISETP.NE.AND P3, PT, R18, RZ, PT ;  /* 0x000000ff1200720c */ /* 0x000fe20003f65270 */
[----:B------:R-:W-:Y:S01]  /*bbf0*/  FFMA.FTZ R131, R16, UR8, R131 ;  /* 0x0000000810837c23 */ /* 0x000fe20008010083 */
[--C-:B------:R-:W-:Y:S02]  /*bc00*/  LOP3.LUT R16, R141, 0x11, R2.reuse, 0xfe, !PT ;  /* 0x000000118d107812 */ /* 0x100fe400078efe02 */
[----:B------:R-:W-:Y:S02]  /*bc10*/  LOP3.LUT R18, R137, 0x10, R2, 0xfe, !PT ;  /* 0x0000001089127812 */ /* 0x000fe400078efe02 */
[----:B------:R-:W-:Y:S02]  /*bc20*/  FSEL R19, R19, -INF , !P3 ;  /* 0xff80000013137808 */ /* 0x000fe40005800000 */
[----:B------:R-:W-:-:S02]  /*bc30*/  ISETP.GE.AND P3, PT, R16, R194, PT ;  /* 0x000000c21000720c */ /* 0x000fc40003f66270 */
[----:B------:R-:W-:Y:S02]  /*bc40*/  FSEL R129, R133, -INF , !P5 ;  /* 0xff80000085817808 */ /* 0x000fe40006800000 */
[C---:B------:R-:W-:Y:S02]  /*bc50*/  ISETP.GE.AND P2, PT, R18.reuse, R194, PT ;  /* 0x000000c21200720c */ /* 0x040fe40003f46270 */
[----:B------:R-:W-:Y:S02]  /*bc60*/  ISETP.GE.AND P5, PT, R18, R193, PT ;  /* 0x000000c11200720c */ /* 0x000fe40003fa6270 */
[----:B------:R-:W-:Y:S02]  /*bc70*/  I2FP.F32.S32 R133, R18 ;  /* 0x0000001200857245 */ /* 0x000fe40000201400 */
[----:B------:R-:W-:Y:S02]  /*bc80*/  P2R R18, PR, RZ, 0x8 ;  /* 0x00000008ff127803 */ /* 0x000fe40000000000 */
[----:B------:R-:W-:Y:S01]  /*bc90*/  FSEL R128, R128, -INF , !P4 ;  /* 0xff80000080807808 */ /* 0x000fe20006000000 */
[----:B------:R-:W-:Y:S01]  /*bca0*/  FFMA.FTZ R124, R133, UR8, R124 ;  /* 0x00000008857c7c23 */ /* 0x000fe2000801007c */
[----:B------:R-:W-:-:S02]  /*bcb0*/  ISETP.NE.AND P4, PT, R18, RZ, PT ;  /* 0x000000ff1200720c */ /* 0x000fc40003f85270 */
[----:B------:R-:W-:Y:S02]  /*bcc0*/  ISETP.GE.AND P3, PT, R16, R193, PT ;  /* 0x000000c11000720c */ /* 0x000fe40003f66270 */
[----:B------:R-:W-:Y:S01]  /*bcd0*/  I2FP.F32.S32 R18, R16 ;  /* 0x0000001000127245 */ /* 0x000fe20000201400 */
[----:B------:R-:W-:Y:S01]  /*bce0*/  FFMA.FTZ R16, R133, UR8, R126 ;  /* 0x0000000885107c23 */ /* 0x000fe2000801007e */
[----:B------:R-:W-:Y:S01]  /*bcf0*/  IMAD.U32 R133, RZ, RZ, UR10 ;  /* 0x0000000aff857e24 */ /* 0x000fe2000f8e00ff */
[--C-:B------:R-:W-:Y:S02]  /*bd00*/  LOP3.LUT R137, R137, 0x18, R2.reuse, 0xfe, !PT ;  /* 0x0000001889897812 */ /* 0x100fe400078efe02 */
[C---:B------:R-:W-:Y:S01]  /*bd10*/  FFMA.FTZ R143, R18.reuse, UR8, R125 ;  /* 0x00000008128f7c23 */ /* 0x040fe2000801007d */
[----:B------:R-:W-:Y:S01]  /*bd20*/  FFMA.FTZ R18, R18, UR8, R127 ;  /* 0x0000000812127c23 */ /* 0x000fe2000801007f */
[----:B------:R-:W-:Y:S02]  /*bd30*/  LOP3.LUT R133, R133, 0x19, R2, 0xfe, !PT ;  /* 0x0000001985857812 */ /* 0x000fe400078efe02 */
[----:B------:R-:W-:-:S02]  /*bd40*/  FSEL R204, R131, -INF , !P0 ;  /* 0xff80000083cc7808 */ /* 0x000fc40004000000 */
[----:B------:R-:W-:Y:S02]  /*bd50*/  FSEL R125, R124, -INF , !P2 ;  /* 0xff8000007c7d7808 */ /* 0x000fe40005000000 */
[----:B------:R-:W-:Y:S02]  /*bd60*/  FSEL R138, R138, -INF , !P6 ;  /* 0xff8000008a8a7808 */ /* 0x000fe40007000000 */
[----:B------:R-:W-:Y:S02]  /*bd70*/  FSEL R127, R6, -INF , !P1 ;  /* 0xff800000067f7808 */ /* 0x000fe40004800000 */
[CC--:B------:R-:W-:Y:S02]  /*bd80*/  ISETP.GE.AND P2, PT, R133.reuse, R194.reuse, PT ;  /* 0x000000c28500720c */ /* 0x0c0fe40003f46270 */
[----:B------:R-:W-:Y:S02]  /*bd90*/  ISETP.GE.AND P0, PT, R133, R193, PT ;  /* 0x000000c18500720c */ /* 0x000fe40003f06270 */
[----:B------:R-:W-:Y:S01]  /*bda0*/  I2FP.F32.S32 R124, R133 ;  /* 0x00000085007c7245 */ /* 0x000fe20000201400 */
[----:B------:R-:W-:Y:S01]  /*bdb0*/  IMAD.U32 R133, RZ, RZ, UR10 ;  /* 0x0000000aff857e24 */ /* 0x000fe2000f8e00ff */
[----:B------:R-:W-:-:S02]  /*bdc0*/  ISETP.GE.AND P6, PT, R137, R194, PT ;  /* 0x000000c28900720c */ /* 0x000fc40003fc6270 */
[----:B------:R-:W-:Y:S01]  /*bdd0*/  ISETP.GE.AND P1, PT, R137, R193, PT ;  /* 0x000000c18900720c */ /* 0x000fe20003f26270 */
[C---:B------:R-:W-:Y:S01]  /*bde0*/  FFMA.FTZ R6, R124.reuse, UR8, R121 ;  /* 0x000000087c067c23 */ /* 0x040fe20008010079 */
[----:B------:R-:W-:Y:S01]  /*bdf0*/  I2FP.F32.S32 R137, R137 ;  /* 0x0000008900897245 */ /* 0x000fe20000201400 */
[----:B------:R-:W-:Y:S01]  /*be00*/  FFMA.FTZ R123, R124, UR8, R123 ;  /* 0x000000087c7b7c23 */ /* 0x000fe2000801007b */
[----:B------:R-:W-:Y:S01]  /*be10*/  LOP3.LUT R133, R133, 0x20, R2, 0xfe, !PT ;  /* 0x0000002085857812 */ /* 0x000fe200078efe02 */
[----:B------:R-:W-:Y:S01]  /*be20*/  IMAD.U32 R121, RZ, RZ, UR10 ;  /* 0x0000000aff797e24 */ /* 0x000fe2000f8e00ff */
[----:B------:R-:W-:Y:S01]  /*be30*/  FSEL R16, R16, -INF , !P5 ;  /* 0xff80000010107808 */ /* 0x000fe20006800000 */
[C---:B------:R-:W-:Y:S01]  /*be40*/  FFMA.FTZ R131, R137.reuse, UR8, R120 ;  /* 0x0000000889837c23 */ /* 0x040fe20008010078 */
[----:B------:R-:W-:Y:S01]  /*be50*/  FFMA.FTZ R120, R137, UR8, R122 ;  /* 0x0000000889787c23 */ /* 0x000fe2000801007a */
[----:B------:R-:W-:Y:S01]  /*be60*/  IMAD.U32 R137, RZ, RZ, UR10 ;  /* 0x0000000aff897e24 */ /* 0x000fe2000f8e00ff */
[----:B------:R-:W-:-:S02]  /*be70*/  FSEL R143, R143, -INF , !P4 ;  /* 0xff8000008f8f7808 */ /* 0x000fc40006000000 */
[C---:B------:R-:W-:Y:S02]  /*be80*/  ISETP.GE.AND P5, PT, R133.reuse, R194, PT ;  /* 0x000000c28500720c */ /* 0x040fe40003fa6270 */
[----:B------:R-:W-:Y:S02]  /*be90*/  ISETP.GE.AND P4, PT, R133, R193, PT ;  /* 0x000000c18500720c */ /* 0x000fe40003f86270 */
[----:B------:R-:W-:Y:S02]  /*bea0*/  I2FP.F32.S32 R133, R133 ;  /* 0x0000008500857245 */ /* 0x000fe40000201400 */
[----:B------:R-:W-:Y:S02]  /*beb0*/  LOP3.LUT R124, R137, 0x21, R2, 0xfe, !PT ;  /* 0x00000021897c7812 */ /* 0x000fe400078efe02 */
[----:B------:R-:W-:Y:S01]  /*bec0*/  P2R R122, PR, RZ, 0x20 ;  /* 0x00000020ff7a7803 */ /* 0x000fe20000000000 */
[C---:B------:R-:W-:Y:S01]  /*bed0*/  FFMA.FTZ R149, R133.reuse, UR8, R116 ;  /* 0x0000000885957c23 */ /* 0x040fe20008010074 */
[----:B------:R-:W-:Y:S01]  /*bee0*/  FFMA.FTZ R118, R133, UR8, R118 ;  /* 0x0000000885767c23 */ /* 0x000fe20008010076 */
[----:B------:R-:W-:Y:S01]  /*bef0*/  FSEL R18, R18, -INF , !P3 ;  /* 0xff80000012127808 */ /* 0x000fe20005800000 */
[----:B------:R-:W-:Y:S01]  /*bf00*/  IMAD.U32 R133, RZ, RZ, UR10 ;  /* 0x0000000aff857e24 */ /* 0x000fe2000f8e00ff */
[----:B------:R-:W-:-:S02]  /*bf10*/  FSEL R131, R131, -INF , !P6 ;  /* 0xff80000083837808 */ /* 0x000fc40007000000 */
[C---:B------:R-:W-:Y:S02]  /*bf20*/  ISETP.GE.AND P6, PT, R124.reuse, R194, PT ;  /* 0x000000c27c00720c */ /* 0x040fe40003fc6270 */
[----:B------:R-:W-:Y:S02]  /*bf30*/  ISETP.GE.AND P3, PT, R124, R193, PT ;  /* 0x000000c17c00720c */ /* 0x000fe40003f66270 */
[----:B------:R-:W-:Y:S02]  /*bf40*/  FSEL R120, R120, -INF , !P1 ;  /* 0xff80000078787808 */ /* 0x000fe40004800000 */
[----:B------:R-:W-:Y:S02]  /*bf50*/  I2FP.F32.S32 R124, R124 ;  /* 0x0000007c007c7245 */ /* 0x000fe40000201400 */
[----:B------:R-:W-:Y:S02]  /*bf60*/  ISETP.NE.AND P1, PT, R122, RZ, PT ;  /* 0x000000ff7a00720c */ /* 0x000fe40003f25270 */
[--C-:B------:R-:W-:Y:S01]  /*bf70*/  LOP3.LUT R122, R121, 0x28, R2.reuse, 0xfe, !PT ;  /* 0x00000028797a7812 */ /* 0x100fe200078efe02 */
[C---:B------:R-:W-:Y:S01]  /*bf80*/  FFMA.FTZ R167, R124.reuse, UR8, R117 ;  /* 0x000000087ca77c23 */ /* 0x040fe20008010075 */
[----:B------:R-:W-:Y:S01]  /*bf90*/  LOP3.LUT R121, R133, 0x29, R2, 0xfe, !PT ;  /* 0x0000002985797812 */ /* 0x000fe200078efe02 */
[----:B------:R-:W-:Y:S01]  /*bfa0*/  FFMA.FTZ R116, R124, UR8, R119 ;  /* 0x000000087c747c23 */ /* 0x000fe20008010077 */
[----:B------:R-:W-:-:S02]  /*bfb0*/  FSEL R117, R6, -INF , !P2 ;  /* 0xff80000006757808 */ /* 0x000fc40005000000 */
[----:B------:R-:W-:Y:S02]  /*bfc0*/  FSEL R149, R149, -INF , !P1 ;  /* 0xff80000095957808 */ /* 0x000fe40004800000 */
[----:B------:R-:W-:Y:S02]  /*bfd0*/  FSEL R198, R118, -INF , !P4 ;  /* 0xff80000076c67808 */ /* 0x000fe40006000000 */
[C---:B------:R-:W-:Y:S02]  /*bfe0*/  ISETP.GE.AND P2, PT, R121.reuse, R194, PT ;  /* 0x000000c27900720c */ /* 0x040fe40003f46270 */
[----:B------:R-:W-:Y:S02]  /*bff0*/  ISETP.GE.AND P1, PT, R121, R193, PT ;  /* 0x000000c17900720c */ /* 0x000fe40003f26270 */
[----:B------:R-:W-:Y:S01]  /*c000*/  I2FP.F32.S32 R118, R121 ;  /* 0x0000007900767245 */ /* 0x000fe20000201400 */
[----:B------:R-:W-:Y:S01]  /*c010*/  IMAD.U32 R121, RZ, RZ, UR10 ;  /* 0x0000000aff797e24 */ /* 0x000fe2000f8e00ff */
[----:B------:R-:W-:-:S02]  /*c020*/  I2FP.F32.S32 R119, R122 ;  /* 0x0000007a00777245 */ /* 0x000fc40000201400 */
[----:B------:R-:W-:Y:S01]  /*c030*/  P2R R6, PR, RZ, 0x4 ;  /* 0x00000004ff067803 */ /* 0x000fe20000000000 */
[C---:B------:R-:W-:Y:S01]  /*c040*/  FFMA.FTZ R115, R118.reuse, UR8, R115 ;  /* 0x0000000876737c23 */ /* 0x040fe20008010073 */
[----:B------:R-:W-:Y:S01]  /*c050*/  LOP3.LUT R121, R121, 0x30, R2, 0xfe, !PT ;  /* 0x0000003079797812 */ /* 0x000fe200078efe02 */
[----:B------:R-:W-:Y:S01]  /*c060*/  FFMA.FTZ R112, R119, UR8, R112 ;  /* 0x0000000877707c23 */ /* 0x000fe20008010070 */
[----:B------:R-:W-:Y:S01]  /*c070*/  FSEL R202, R123, -INF , !P0 ;  /* 0xff8000007bca7808 */ /* 0x000fe20004000000 */
[----:B------:R-:W-:Y:S01]  /*c080*/  FFMA.FTZ R114, R119, UR8, R114 ;  /* 0x0000000877727c23 */ /* 0x000fe20008010072 */
[CC--:B------:R-:W-:Y:S01]  /*c090*/  ISETP.GE.AND P4, PT, R121.reuse, R194.reuse, PT ;  /* 0x000000c27900720c */ /* 0x0c0fe20003f86270 */
[----:B------:R-:W-:Y:S01]  /*c0a0*/  IMAD.U32 R123, RZ, RZ, UR10 ;  /* 0x0000000aff7b7e24 */ /* 0x000fe2000f8e00ff */
[----:B------:R-:W-:Y:S01]  /*c0b0*/  ISETP.GE.AND P2, PT, R121, R193, PT ;  /* 0x000000c17900720c */ /* 0x000fe20003f46270 */
[----:B------:R-:W-:Y:S01]  /*c0c0*/  IMAD.U32 R119, RZ, RZ, UR10 ;  /* 0x0000000aff777e24 */ /* 0x000fe2000f8e00ff */
[----:B------:R-:W-:Y:S01]  /*c0d0*/  I2FP.F32.S32 R121, R121 ;  /* 0x0000007900797245 */ /* 0x000fe20000201400 */
[----:B------:R-:W-:Y:S01]  /*c0e0*/  FFMA.FTZ R113, R118, UR8, R113 ;  /* 0x0000000876717c23 */ /* 0x000fe20008010071 */
[----:B------:R-:W-:-:S02]  /*c0f0*/  ISETP.GE.AND P5, PT, R122, R194, PT ;  /* 0x000000c27a00720c */ /* 0x000fc40003fa6270 */
[----:B------:R-:W-:Y:S01]  /*c100*/  ISETP.GE.AND P0, PT, R122, R193, PT ;  /* 0x000000c17a00720c */ /* 0x000fe20003f06270 */
[C---:B------:R-:W-:Y:S01]  /*c110*/  FFMA.FTZ R108, R121.reuse, UR8, R108 ;  /* 0x00000008796c7c23 */ /* 0x040fe2000801006c */
[----:B------:R-:W-:Y:S01]  /*c120*/  FFMA.FTZ R110, R121, UR8, R110 ;  /* 0x00000008796e7c23 */ /* 0x000fe2000801006e */
[--C-:B------:R-:W-:Y:S01]  /*c130*/  LOP3.LUT R118, R123, 0x31, R2.reuse, 0xfe, !PT ;  /* 0x000000317b767812 */ /* 0x100fe200078efe02 */
[----:B------:R-:W-:Y:S01]  /*c140*/  IMAD.U32 R121, RZ, RZ, UR10 ;  /* 0x0000000aff797e24 */ /* 0x000fe2000f8e00ff */
[----:B------:R-:W-:Y:S02]  /*c150*/  LOP3.LUT R119, R119, 0x38, R2, 0xfe, !PT ;  /* 0x0000003877777812 */ /* 0x000fe400078efe02 */
[----:B------:R-:W-:Y:S02]  /*c160*/  FSEL R116, R116, -INF , !P3 ;  /* 0xff80000074747808 */ /* 0x000fe40005800000 */
[----:B------:R-:W-:Y:S02]  /*c170*/  FSEL R163, R112, -INF , !P5 ;  /* 0xff80000070a37808 */ /* 0x000fe40006800000 */
[----:B------:R-:W-:-:S02]  /*c180*/  FSEL R190, R114, -INF , !P0 ;  /* 0xff80000072be7808 */ /* 0x000fc40004000000 */
[----:B------:R-:W-:Y:S01]  /*c190*/  FSEL R124, R115, -INF , !P1 ;  /* 0xff800000737c7808 */ /* 0x000fe20004800000 */
[----:B------:R-:W-:Y:S01]  /*c1a0*/  IMAD.U32 R115, RZ, RZ, UR10 ;  /* 0x0000000aff737e24 */ /* 0x000fe2000f8e00ff */
[CC--:B------:R-:W-:Y:S02]  /*c1b0*/  ISETP.GE.AND P3, PT, R118.reuse, R194.reuse, PT ;  /* 0x000000c27600720c */ /* 0x0c0fe40003f66270 */
[-C--:B------:R-:W-:Y:S02]  /*c1c0*/  ISETP.GE.AND P0, PT, R118, R193.reuse, PT ;  /* 0x000000c17600720c */ /* 0x080fe40003f06270 */
[C---:B------:R-:W-:Y:S02]  /*c1d0*/  ISETP.GE.AND P5, PT, R119.reuse, R194, PT ;  /* 0x000000c27700720c */ /* 0x040fe40003fa6270 */
[----:B------:R-:W-:Y:S02]  /*c1e0*/  ISETP.GE.AND P1, PT, R119, R193, PT ;  /* 0x000000c17700720c */ /* 0x000fe40003f26270 */
[----:B------:R-:W-:-:S02]  /*c1f0*/  I2FP.F32.S32 R118, R118 ;  /* 0x0000007600767245 */ /* 0x000fc40000201400 */
[----:B------:R-:W-:Y:S02]  /*c200*/  LOP3.LUT R121, R121, 0x39, R2, 0xfe, !PT ;  /* 0x0000003979797812 */ /* 0x000fe400078efe02 */
[----:B------:R-:W-:Y:S01]  /*c210*/  I2FP.F32.S32 R119, R119 ;  /* 0x0000007700777245 */ /* 0x000fe20000201400 */
[C---:B------:R-:W-:Y:S01]  /*c220*/  FFMA.FTZ R181, R118.reuse, UR8, R109 ;  /* 0x0000000876b57c23 */ /* 0x040fe2000801006d */
[----:B------:R-:W-:Y:S01]  /*c230*/  FSEL R167, R167, -INF , !P6 ;  /* 0xff800000a7a77808 */ /* 0x000fe20007000000 */
[----:B------:R-:W-:Y:S01]  /*c240*/  FFMA.FTZ R130, R118, UR8, R111 ;  /* 0x0000000876827c23 */ /* 0x000fe2000801006f */
[----:B------:R-:W-:Y:S01]  /*c250*/  ISETP.NE.AND P6, PT, R6, RZ, PT ;  /* 0x000000ff0600720c */ /* 0x000fe20003fc5270 */
[C---:B------:R-:W-:Y:S01]  /*c260*/  FFMA.FTZ R104, R119.reuse, UR8, R104 ;  /* 0x0000000877687c23 */ /* 0x040fe20008010068 */
[----:B------:R-:W-:Y:S01]  /*c270*/  I2FP.F32.S32 R122, R121 ;  /* 0x00000079007a7245 */ /* 0x000fe20000201400 */
[----:B------:R-:W-:Y:S01]  /*c280*/  FFMA.FTZ R106, R119, UR8, R106 ;  /* 0x00000008776a7c23 */ /* 0x000fe2000801006a */
[----:B------:R-:W-:Y:S01]  /*c290*/  FSEL R111, R113, -INF , !P6 ;  /* 0xff800000716f7808 */ /* 0x000fe20007000000 */
[----:B------:R-:W-:Y:S01]  /*c2a0*/  IMAD.U32 R119, RZ, RZ, UR10 ;  /* 0x0000000aff777e24 */ /* 0x000fe2000f8e00ff */
[----:B------:R-:W-:Y:S01]  /*c2b0*/  LOP3.LUT R115, R115, 0x40, R2, 0xfe, !PT ;  /* 0x0000004073737812 */ /* 0x000fe200078efe02 */
[----:B------:R-:W-:-:S02]  /*c2c0*/  IMAD.U32 R113, RZ, RZ, UR10 ;  /* 0x0000000aff717e24 */ /* 0x000fc4000f8e00ff */
[----:B------:R-:W-:Y:S01]  /*c2d0*/  FFMA.FTZ R105, R122, UR8, R105 ;  /* 0x000000087a697c23 */ /* 0x000fe20008010069 */
[----:B------:R-:W-:Y:S01]  /*c2e0*/  FSEL R109, R108, -INF , !P4 ;  /* 0xff8000006c6d7808 */ /* 0x000fe20006000000 */
[----:B------:R-:W-:Y:S01]  /*c2f0*/  FFMA.FTZ R122, R122, UR8, R107 ;  /* 0x000000087a7a7c23 */ /* 0x000fe2000801006b */
[----:B------:R-:W-:Y:S02]  /*c300*/  FSEL R154, R110, -INF , !P2 ;  /* 0xff8000006e9a7808 */ /* 0x000fe40005000000 */
[----:B------:R-:W-:Y:S02]  /*c310*/  FSEL R181, R181, -INF , !P3 ;  /* 0xff800000b5b57808 */ /* 0x000fe40005800000 */
[----:B------:R-:W-:Y:S02]  /*c320*/  FSEL R130, R130, -INF , !P0 ;  /* 0xff80000082827808 */ /* 0x000fe40004000000 */
[C---:B------:R-:W-:Y:S02]  /*c330*/  ISETP.GE.AND P4, PT, R121.reuse, R194, PT ;  /* 0x000000c27900720c */ /* 0x040fe40003f86270 */
[----:B------:R-:W-:-:S02]  /*c340*/  ISETP.GE.AND P2, PT, R121, R193, PT ;  /* 0x000000c17900720c */ /* 0x000fc40003f46270 */
[--C-:B------:R-:W-:Y:S02]  /*c350*/  LOP3.LUT R6, R119, 0x41, R2.reuse, 0xfe, !PT ;  /* 0x0000004177067812 */ /* 0x100fe400078efe02 */
[CC--:B------:R-:W-:Y:S02]  /*c360*/  ISETP.GE.AND P3, PT, R115.reuse, R194.reuse, PT ;  /* 0x000000c27300720c */ /* 0x0c0fe40003f66270 */
[----:B------:R-:W-:Y:S02]  /*c370*/  ISETP.GE.AND P0, PT, R115, R193, PT ;  /* 0x000000c17300720c */ /* 0x000fe40003f06270 */
[----:B------:R-:W-:Y:S02]  /*c380*/  I2FP.F32.S32 R115, R115 ;  /* 0x0000007300737245 */ /* 0x000fe40000201400 */
[----:B------:R-:W-:Y:S02]  /*c390*/  LOP3.LUT R113, R113, 0x48, R2, 0xfe, !PT ;  /* 0x0000004871717812 */ /* 0x000fe400078efe02 */
[----:B------:R-:W-:Y:S01]  /*c3a0*/  FSEL R107, R104, -INF , !P5 ;  /* 0xff800000686b7808 */ /* 0x000fe20006800000 */
[C---:B------:R-:W-:Y:S01]  /*c3b0*/  FFMA.FTZ R100, R115.reuse, UR8, R100 ;  /* 0x0000000873647c23 */ /* 0x040fe20008010064 */
[----:B------:R-:W-:Y:S01]  /*c3c0*/  FSEL R146, R106, -INF , !P1 ;  /* 0xff8000006a927808 */ /* 0x000fe20004800000 */
[----:B------:R-:W-:Y:S01]  /*c3d0*/  FFMA.FTZ R102, R115, UR8, R102 ;  /* 0x0000000873667c23 */ /* 0x000fe20008010066 */
[C---:B------:R-:W-:Y:S01]  /*c3e0*/  ISETP.GE.AND P5, PT, R6.reuse, R194, PT ;  /* 0x000000c20600720c */ /* 0x040fe20003fa6270 */
[----:B------:R-:W-:Y:S01]  /*c3f0*/  IMAD.U32 R115, RZ, RZ, UR10 ;  /* 0x0000000aff737e24 */ /* 0x000fe2000f8e00ff */
[----:B------:R-:W-:-:S02]  /*c400*/  ISETP.GE.AND P1, PT, R6, R193, PT ;  /* 0x000000c10600720c */ /* 0x000fc40003f26270 */
[----:B------:R-:W-:Y:S01]  /*c410*/  FSEL R185, R105, -INF , !P4 ;  /* 0xff80000069b97808 */ /* 0x000fe20006000000 */
[----:B------:R-:W-:Y:S01]  /*c420*/  IMAD.U32 R105, RZ, RZ, UR10 ;  /* 0x0000000aff697e24 */ /* 0x000fe2000f8e00ff */
[----:B------:R-:W-:Y:S02]  /*c430*/  FSEL R122, R122, -INF , !P2 ;  /* 0xff8000007a7a7808 */ /* 0x000fe40005000000 */
[----:B------:R-:W-:Y:S02]  /*c440*/  I2FP.F32.S32 R6, R6 ;  /* 0x0000000600067245 */ /* 0x000fe40000201400 */
[C---:B------:R-:W-:Y:S02]  /*c450*/  ISETP.GE.AND P4, PT, R113.reuse, R194, PT ;  /* 0x000000c27100720c */ /* 0x040fe40003f86270 */
[----:B------:R-:W-:Y:S01]  /*c460*/  ISETP.GE.AND P2, PT, R113, R193, PT ;  /* 0x000000c17100720c */ /* 0x000fe20003f46270 */
[C---:B------:R-:W-:Y:S01]  /*c470*/  FFMA.FTZ R191, R6.reuse, UR8, R101 ;  /* 0x0000000806bf7c23 */ /* 0x040fe20008010065 */
[----:B------:R-:W-:Y:S01]  /*c480*/  I2FP.F32.S32 R113, R113 ;  /* 0x0000007100717245 */ /* 0x000fe20000201400 */
[----:B------:R-:W-:Y:S01]  /*c490*/  FFMA.FTZ R103, R6, UR8, R103 ;  /* 0x0000000806677c23 */ /* 0x000fe20008010067 */
[----:B------:R-:W-:-:S02]  /*c4a0*/  FSEL R101, R100, -INF , !P3 ;  /* 0xff80000064657808 */ /* 0x000fc40005800000 */
[----:B------:R-:W-:Y:S01]  /*c4b0*/  LOP3.LUT R100, R105, 0x91, R2, 0xfe, !PT ;  /* 0x0000009169647812 */ /* 0x000fe200078efe02 */
[C---:B------:R-:W-:Y:S01]  /*c4c0*/  FFMA.FTZ R96, R113.reuse, UR8, R96 ;  /* 0x0000000871607c23 */ /* 0x040fe20008010060 */
[----:B------:R-:W-:Y:S01]  /*c4d0*/  FFMA.FTZ R98, R113, UR8, R98 ;  /* 0x0000000871627c23 */ /* 0x000fe20008010062 */
[----:B------:R-:W-:Y:S01]  /*c4e0*/  IMAD.U32 R113, RZ, RZ, UR10 ;  /* 0x0000000aff717e24 */ /* 0x000fe2000f8e00ff */
[----:B------:R-:W-:Y:S02]  /*c4f0*/  FSEL R191, R191, -INF , !P5 ;  /* 0xff800000bfbf7808 */ /* 0x000fe40006800000 */
[----:B------:R-:W-:Y:S02]  /*c500*/  FSEL R150, R103, -INF , !P1 ;  /* 0xff80000067967808 */ /* 0x000fe40004800000 */
[C---:B------:R-:W-:Y:S02]  /*c510*/  ISETP.GE.AND P5, PT, R100.reuse, R194, PT ;  /* 0x000000c26400720c */ /* 0x040fe40003fa6270 */
[----:B------:R-:W-:-:S02]  /*c520*/  ISETP.GE.AND P1, PT, R100, R193, PT ;  /* 0x000000c16400720c */ /* 0x000fc40003f26270 */
[C-C-:B------:R-:W-:Y:S02]  /*c530*/  LOP3.LUT R6, R113.reuse, 0x98, R2.reuse, 0xfe, !PT ;  /* 0x0000009871067812 */ /* 0x140fe400078efe02 */
[----:B------:R-:W-:Y:S02]  /*c540*/  I2FP.F32.S32 R100, R100 ;  /* 0x0000006400647245 */ /* 0x000fe40000201400 */
[----:B------:R-:W-:Y:S02]  /*c550*/  I2FP.F32.S32 R103, R6 ;  /* 0x0000000600677245 */ /* 0x000fe40000201400 */
[----:B------:R-:W-:Y:S01]  /*c560*/  LOP3.LUT R113, R113, 0xa0, R2, 0xfe, !PT ;  /* 0x000000a071717812 */ /* 0x000fe200078efe02 */
[C---:B------:R-:W-:Y:S01]  /*c570*/  FFMA.FTZ R61, R100.reuse, UR8, R61 ;  /* 0x00000008643d7c23 */ /* 0x040fe2000801003d */
[----:B------:R-:W-:Y:S01]  /*c580*/  FFMA.FTZ R63, R100, UR8, R63 ;  /* 0x00000008643f7c23 */ /* 0x000fe2000801003f */
[----:B------:R-:W-:Y:S01]  /*c590*/  FSEL R152, R102, -INF , !P0 ;  /* 0xff80000066987808 */ /* 0x000fe20004000000 */
[C---:B------:R-:W-:Y:S01]  /*c5a0*/  FFMA.FTZ R56, R103.reuse, UR8, R56 ;  /* 0x0000000867387c23 */ /* 0x040fe20008010038 */
[----:B------:R-:W-:Y:S01]  /*c5b0*/  FFMA.FTZ R58, R103, UR8, R58 ;  /* 0x00000008673a7c23 */ /* 0x000fe2000801003a */
[----:B------:R-:W-:-:S02]  /*c5c0*/  LOP3.LUT R115, R115, 0x90, R2, 0xfe, !PT ;  /* 0x0000009073737812 */ /* 0x000fc400078efe02 */
[----:B------:R-:W-:Y:S01]  /*c5d0*/  FSEL R103, R61, -INF , !P5 ;  /* 0xff8000003d677808 */ /* 0x000fe20006800000 */
[----:B------:R-:W-:Y:S01]  /*c5e0*/  IMAD.U32 R61, RZ, RZ, UR10 ;  /* 0x0000000aff3d7e24 */ /* 0x000fe2000f8e00ff */
[----:B------:R-:W-:Y:S01]  /*c5f0*/  FSEL R102, R63, -INF , !P1 ;  /* 0xff8000003f667808 */ /* 0x000fe20004800000 */
[----:B------:R-:W-:Y:S01]  /*c600*/  IMAD.U32 R63, RZ, RZ, UR10 ;  /* 0x0000000aff3f7e24 */ /* 0x000fe2000f8e00ff */
[CC--:B------:R-:W-:Y:S02]  /*c610*/  ISETP.GE.AND P5, PT, R113.reuse, R194.reuse, PT ;  /* 0x000000c27100720c */ /* 0x0c0fe40003fa6270 */
[----:B------:R-:W-:Y:S02]  /*c620*/  ISETP.GE.AND P1, PT, R113, R193, PT ;  /* 0x000000c17100720c */ /* 0x000fe40003f26270 */
[----:B------:R-:W-:Y:S02]  /*c630*/  I2FP.F32.S32 R113, R113 ;  /* 0x0000007100717245 */ /* 0x000fe40000201400 */
[----:B------:R-:W-:-:S02]  /*c640*/  ISETP.GE.AND P3, PT, R115, R194, PT ;  /* 0x000000c27300720c */ /* 0x000fc40003f66270 */
[----:B------:R-:W-:Y:S01]  /*c650*/  ISETP.GE.AND P0, PT, R115, R193, PT ;  /* 0x000000c17300720c */ /* 0x000fe20003f06270 */
[C---:B------:R-:W-:Y:S01]  /*c660*/  FFMA.FTZ R145, R113.reuse, UR8, R52 ;  /* 0x0000000871917c23 */ /* 0x040fe20008010034 */
[----:B------:R-:W-:Y:S01]  /*c670*/  I2FP.F32.S32 R115, R115 ;  /* 0x0000007300737245 */ /* 0x000fe20000201400 */
[----:B------:R-:W-:Y:S01]  /*c680*/  FFMA.FTZ R54, R113, UR8, R54 ;  /* 0x0000000871367c23 */ /* 0x000fe20008010036 */
[----:B------:R-:W-:Y:S02]  /*c690*/  FSEL R187, R96, -INF , !P4 ;  /* 0xff80000060bb7808 */ /* 0x000fe40006000000 */
[----:B------:R-:W-:Y:S01]  /*c6a0*/  LOP3.LUT R105, R105, 0x99, R2, 0xfe, !PT ;  /* 0x0000009969697812 */ /* 0x000fe200078efe02 */
[C---:B------:R-:W-:Y:S01]  /*c6b0*/  FFMA.FTZ R60, R115.reuse, UR8, R60 ;  /* 0x00000008733c7c23 */ /* 0x040fe2000801003c */
[----:B------:R-:W-:Y:S01]  /*c6c0*/  ISETP.GE.AND P4, PT, R6, R194, PT ;  /* 0x000000c20600720c */ /* 0x000fe20003f86270 */
[----:B------:R-:W-:Y:S01]  /*c6d0*/  FFMA.FTZ R62, R115, UR8, R62 ;  /* 0x00000008733e7c23 */ /* 0x000fe2000801003e */
[----:B------:R-:W-:-:S02]  /*c6e0*/  FSEL R148, R98, -INF , !P2 ;  /* 0xff80000062947808 */ /* 0x000fc40005000000 */
[--C-:B------:R-:W-:Y:S02]  /*c6f0*/  LOP3.LUT R52, R61, 0xa1, R2.reuse, 0xfe, !PT ;  /* 0x000000a13d347812 */ /* 0x100fe400078efe02 */
[----:B------:R-:W-:Y:S02]  /*c700*/  ISETP.GE.AND P2, PT, R6, R193, PT ;  /* 0x000000c10600720c */ /* 0x000fe40003f46270 */
[----:B------:R-:W-:Y:S02]  /*c710*/  I2FP.F32.S32 R6, R105 ;  /* 0x0000006900067245 */ /* 0x000fe40000201400 */
[----:B------:R-:W-:Y:S02]  /*c720*/  FSEL R123, R56, -INF , !P4 ;  /* 0xff800000387b7808 */ /* 0x000fe40006000000 */
[----:B------:R-:W-:Y:S01]  /*c730*/  I2FP.F32.S32 R56, R52 ;  /* 0x0000003400387245 */ /* 0x000fe20000201400 */
[----:B------:R-:W-:Y:S01]  /*c740*/  FFMA.FTZ R57, R6, UR8, R57 ;  /* 0x0000000806397c23 */ /* 0x000fe20008010039 */
[----:B------:R-:W-:Y:S01]  /*c750*/  FSEL R119, R60, -INF , !P3 ;  /* 0xff8000003c777808 */ /* 0x000fe20005800000 */
[----:B------:R-:W-:Y:S01]  /*c760*/  FFMA.FTZ R59, R6, UR8, R59 ;  /* 0x00000008063b7c23 */ /* 0x000fe2000801003b */
[C---:B------:R-:W-:Y:S01]  /*c770*/  ISETP.GE.AND P3, PT, R105.reuse, R194, PT ;  /* 0x000000c26900720c */ /* 0x040fe20003f66270 */
[----:B------:R-:W-:Y:S01]  /*c780*/  FFMA.FTZ R133, R56, UR8, R53 ;  /* 0x0000000838857c23 */ /* 0x000fe20008010035 */
[----:B------:R-:W-:Y:S01]  /*c790*/  FSEL R110, R62, -INF , !P0 ;  /* 0xff8000003e6e7808 */ /* 0x000fe20004000000 */
[----:B------:R-:W-:Y:S01]  /*c7a0*/  IMAD.U32 R53, RZ, RZ, UR10 ;  /* 0x0000000aff357e24 */ /* 0x000fe2000f8e00ff */
[----:B------:R-:W-:Y:S01]  /*c7b0*/  ISETP.GE.AND P0, PT, R105, R193, PT ;  /* 0x000000c16900720c */ /* 0x000fe20003f06270 */
[----:B------:R-:W-:Y:S01]  /*c7c0*/  FFMA.FTZ R55, R56, UR8, R55 ;  /* 0x0000000838377c23 */ /* 0x000fe20008010037 */
[----:B------:R-:W-:-:S02]  /*c7d0*/  LOP3.LUT R6, R63, 0xa8, R2, 0xfe, !PT ;  /* 0x000000a83f067812 */ /* 0x000fc400078efe02 */
[----:B------:R-:W-:Y:S02]  /*c7e0*/  FSEL R100, R58, -INF , !P2 ;  /* 0xff8000003a647808 */ /* 0x000fe40005000000 */
[C---:B------:R-:W-:Y:S02]  /*c7f0*/  ISETP.GE.AND P4, PT, R52.reuse, R194, PT ;  /* 0x000000c23400720c */ /* 0x040fe40003f86270 */
[----:B------:R-:W-:Y:S02]  /*c800*/  ISETP.GE.AND P2, PT, R52, R193, PT ;  /* 0x000000c13400720c */ /* 0x000fe40003f46270 */
[----:B------:R-:W-:Y:S02]  /*c810*/  FSEL R121, R57, -INF , !P3 ;  /* 0xff80000039797808 */ /* 0x000fe40005800000 */
[----:B------:R-:W-:Y:S02]  /*c820*/  FSEL R52, R59, -INF , !P0 ;  /* 0xff8000003b347808 */ /* 0x000fe40004000000 */
[----:B------:R-:W-:-:S02]  /*c830*/  I2FP.F32.S32 R57, R6 ;  /* 0x0000000600397245 */ /* 0x000fc40000201400 */
[----:B------:R-:W-:Y:S02]  /*c840*/  LOP3.LUT R61, R61, 0xa9, R2, 0xfe, !PT ;  /* 0x000000a93d3d7812 */ /* 0x000fe400078efe02 */
[C---:B------:R-:W-:Y:S01]  /*c850*/  ISETP.GE.AND P3, PT, R6.reuse, R194, PT ;  /* 0x000000c20600720c */ /* 0x040fe20003f66270 */
[C---:B------:R-:W-:Y:S01]  /*c860*/  FFMA.FTZ R161, R57.reuse, UR8, R48 ;  /* 0x0000000839a17c23 */ /* 0x040fe20008010030 */
[----:B------:R-:W-:Y:S01]  /*c870*/  ISETP.GE.AND P0, PT, R6, R193, PT ;  /* 0x000000c10600720c */ /* 0x000fe20003f06270 */
[----:B------:R-:W-:Y:S01]  /*c880*/  FFMA.FTZ R50, R57, UR8, R50 ;  /* 0x0000000839327c23 */ /* 0x000fe20008010032 */
[----:B------:R-:W-:Y:S01]  /*c890*/  LOP3.LUT R6, R53, 0xb0, R2, 0xfe, !PT ;  /* 0x000000b035067812 */ /* 0x000fe200078efe02 */
[----:B------:R-:W-:Y:S01]  /*c8a0*/  IMAD.U32 R57, RZ, RZ, UR10 ;  /* 0x0000000aff397e24 */ /* 0x000fe2000f8e00ff */
[----:B------:R-:W-:Y:S02]  /*c8b0*/  FSEL R53, R54, -INF , !P1 ;  /* 0xff80000036357808 */ /* 0x000fe40004800000 */
[----:B------:R-:W-:-:S02]  /*c8c0*/  I2FP.F32.S32 R54, R61 ;  /* 0x0000003d00367245 */ /* 0x000fc40000201400 */
[----:B------:R-:W-:Y:S02]  /*c8d0*/  FSEL R48, R55, -INF , !P2 ;  /* 0xff80000037307808 */ /* 0x000fe40005000000 */
[----:B------:R-:W-:Y:S01]  /*c8e0*/  I2FP.F32.S32 R55, R6 ;  /* 0x0000000600377245 */ /* 0x000fe20000201400 */
[C---:B------:R-:W-:Y:S01]  /*c8f0*/  FFMA.FTZ R157, R54.reuse, UR8, R49 ;  /* 0x00000008369d7c23 */ /* 0x040fe20008010031 */
[----:B------:R-:W-:Y:S01]  /*c900*/  IMAD.U32 R49, RZ, RZ, UR10 ;  /* 0x0000000aff317e24 */ /* 0x000fe2000f8e00ff */
[----:B------:R-:W-:Y:S01]  /*c910*/  FSEL R133, R133, -INF , !P4 ;  /* 0xff80000085857808 */ /* 0x000fe20006000000 */
[----:B------:R-:W-:Y:S01]  /*c920*/  FFMA.FTZ R51, R54, UR8, R51 ;  /* 0x0000000836337c23 */ /* 0x000fe20008010033 */
[----:B------:R-:W-:Y:S01]  /*c930*/  FFMA.FTZ R169, R55, UR8, R44 ;  /* 0x0000000837a97c23 */ /* 0x000fe2000801002c */
[----:B------:R-:W-:Y:S01]  /*c940*/  LOP3.LUT R44, R57, 0xb1, R2, 0xfe, !PT ;  /* 0x000000b1392c7812 */ /* 0x000fe200078efe02 */
[----:B------:R-:W-:Y:S01]  /*c950*/  FFMA.FTZ R46, R55, UR8, R46 ;  /* 0x00000008372e7c23 */ /* 0x000fe2000801002e */
[C---:B------:R-:W-:Y:S01]  /*c960*/  ISETP.GE.AND P4, PT, R6.reuse, R194, PT ;  /* 0x000000c20600720c */ /* 0x040fe20003f86270 */
[----:B------:R-:W-:Y:S01]  /*c970*/  IMAD.U32 R55, RZ, RZ, UR10 ;  /* 0x0000000aff377e24 */ /* 0x000fe2000f8e00ff */
[----:B------:R-:W-:-:S02]  /*c980*/  ISETP.GE.AND P2, PT, R6, R193, PT ;  /* 0x000000c10600720c */ /* 0x000fc40003f46270 */
[----:B------:R-:W-:Y:S02]  /*c990*/  LOP3.LUT R6, R49, 0xb8, R2, 0xfe, !PT ;  /* 0x000000b831067812 */ /* 0x000fe400078efe02 */
[----:B------:R-:W-:Y:S02]  /*c9a0*/  FSEL R49, R50, -INF , !P0 ;  /* 0xff80000032317808 */ /* 0x000fe40004000000 */
[----:B------:R-:W-:Y:S02]  /*c9b0*/  I2FP.F32.S32 R50, R44 ;  /* 0x0000002c00327245 */ /* 0x000fe40000201400 */
[----:B------:R-:W-:Y:S02]  /*c9c0*/  FSEL R145, R145, -INF , !P5 ;  /* 0xff80000091917808 */ /* 0x000fe40006800000 */
[C---:B------:R-:W-:Y:S01]  /*c9d0*/  ISETP.GE.AND P1, PT, R61.reuse, R193, PT ;  /* 0x000000c13d00720c */ /* 0x040fe20003f26270 */
[C---:B------:R-:W-:Y:S01]  /*c9e0*/  FFMA.FTZ R165, R50.reuse, UR8, R45 ;  /* 0x0000000832a57c23 */ /* 0x040fe2000801002d */
[-C--:B------:R-:W-:Y:S01]  /*c9f0*/  ISETP.GE.AND P5, PT, R61, R194.reuse, PT ;  /* 0x000000c23d00720c */ /* 0x080fe20003fa6270 */
[----:B------:R-:W-:Y:S01]  /*ca00*/  IMAD.U32 R45, RZ, RZ, UR10 ;  /* 0x0000000aff2d7e24 */ /* 0x000fe2000f8e00ff */
[----:B------:R-:W-:Y:S01]  /*ca10*/  FSEL R161, R161, -INF , !P3 ;  /* 0xff800000a1a17808 */ /* 0x000fe20005800000 */
[----:B------:R-:W-:Y:S01]  /*ca20*/  FFMA.FTZ R47, R50, UR8, R47 ;  /* 0x00000008322f7c23 */ /* 0x000fe2000801002f */
[----:B------:R-:W-:-:S02]  /*ca30*/  ISETP.GE.AND P3, PT, R44, R194, PT ;  /* 0x000000c22c00720c */ /* 0x000fc40003f66270 */
[-C--:B------:R-:W-:Y:S02]  /*ca40*/  ISETP.GE.AND P0, PT, R44, R193.reuse, PT ;  /* 0x000000c12c00720c */ /* 0x080fe40003f06270 */
[----:B------:R-:W-:Y:S02]  /*ca50*/  FSEL R44, R51, -INF , !P1 ;  /* 0xff800000332c7808 */ /* 0x000fe40004800000 */
[----:B------:R-:W-:Y:S02]  /*ca60*/  FSEL R157, R157, -INF , !P5 ;  /* 0xff8000009d9d7808 */ /* 0x000fe40006800000 */
[----:B------:R-:W-:Y:S02]  /*ca70*/  I2FP.F32.S32 R51, R6 ;  /* 0x0000000600337245 */ /* 0x000fe40000201400 */
[----:B------:R-:W-:Y:S02]  /*ca80*/  LOP3.LUT R55, R55, 0xb9, R2, 0xfe, !PT ;  /* 0x000000b937377812 */ /* 0x000fe400078efe02 */
[C---:B------:R-:W-:Y:S01]  /*ca90*/  ISETP.GE.AND P5, PT, R6.reuse, R194, PT ;  /* 0x000000c20600720c */ /* 0x040fe20003fa6270 */
[C---:B------:R-:W-:Y:S01]  /*caa0*/  FFMA.FTZ R179, R51.reuse, UR8, R40 ;  /* 0x0000000833b37c23 */ /* 0x040fe20008010028 */
[----:B------:R-:W-:Y:S01]  /*cab0*/  ISETP.GE.AND P1, PT, R6, R193, PT ;  /* 0x000000c10600720c */ /* 0x000fe20003f26270 */
[----:B------:R-:W-:Y:S01]  /*cac0*/  FFMA.FTZ R42, R51, UR8, R42 ;  /* 0x00000008332a7c23 */ /* 0x000fe2000801002a */
[----:B------:R-:W-:Y:S01]  /*cad0*/  LOP3.LUT R6, R45, 0xc0, R2, 0xfe, !PT ;  /* 0x000000c02d067812 */ /* 0x000fe200078efe02 */
[----:B------:R-:W-:Y:S01]  /*cae0*/  IMAD.U32 R51, RZ, RZ, UR10 ;  /* 0x0000000aff337e24 */ /* 0x000fe2000f8e00ff */
[----:B------:R-:W-:-:S02]  /*caf0*/  FSEL R45, R46, -INF , !P2 ;  /* 0xff8000002e2d7808 */ /* 0x000fc40005000000 */
[----:B------:R-:W-:Y:S02]  /*cb00*/  I2FP.F32.S32 R46, R55 ;  /* 0x00000037002e7245 */ /* 0x000fe40000201400 */
        /* <DEDUP_REMOVED lines=15> */
[-C--:B------:R-:W-:Y:S02]  /*cc00*/  ISETP.GE.AND P2, PT, R55, R193.reuse, PT ;  /* 0x000000c13700720c */ /* 0x080fe40003f46270 */
[----:B------:R-:W-:Y:S01]  /*cc10*/  ISETP.GE.AND P6, PT, R36, R194, PT ;  /* 0x000000c22400720c */ /* 0x000fe20003fc6270 */
[C---:B------:R-:W-:Y:S01]  /*cc20*/  FFMA.FTZ R177, R42.reuse, UR8, R37 ;  /* 0x000000082ab17c23 */ /* 0x040fe20008010025 */
[----:B------:R-:W-:Y:S01]  /*cc30*/  FFMA.FTZ R37, R42, UR8, R39 ;  /* 0x000000082a257c23 */ /* 0x000fe20008010027 */
[----:B------:R-:W-:Y:S01]  /*cc40*/  IMAD.U32 R39, RZ, RZ, UR10 ;  /* 0x0000000aff277e24 */ /* 0x000fe2000f8e00ff */
[----:B------:R-:W-:-:S02]  /*cc50*/  ISETP.GE.AND P1, PT, R36, R193, PT ;  /* 0x000000c12400720c */ /* 0x000fc40003f26270 */
        /* <DEDUP_REMOVED lines=8> */
[----:B------:R-:W-:-:S02]  /*cce0*/  LOP3.LUT R6, R39, 0xd0, R2, 0xfe, !PT ;  /* 0x000000d027067812 */ /* 0x000fc400078efe02 */
[----:B------:R-:W-:Y:S02]  /*ccf0*/  FSEL R39, R38, -INF , !P0 ;  /* 0xff80000026277808 */ /* 0x000fe40004000000 */
[----:B------:R-:W-:Y:S02]  /*cd00*/  I2FP.F32.S32 R38, R47 ;  /* 0x0000002f00267245 */ /* 0x000fe40000201400 */
[----:B------:R-:W-:Y:S02]  /*cd10*/  FSEL R169, R169, -INF , !P4 ;  /* 0xff800000a9a97808 */ /* 0x000fe40006000000 */
[----:B------:R-:W-:Y:S01]  /*cd20*/  I2FP.F32.S32 R43, R6 ;  /* 0x00000006002b7245 */ /* 0x000fe20000201400 */
[C---:B------:R-:W-:Y:S01]  /*cd30*/  FFMA.FTZ R33, R38.reuse, UR8, R33 ;  /* 0x0000000826217c23 */ /* 0x040fe20008010021 */
[----:B------:R-:W-:Y:S01]  /*cd40*/  ISETP.GE.AND P4, PT, R55, R194, PT ;  /* 0x000000c23700720c */ /* 0x000fe20003f86270 */
[----:B------:R-:W-:Y:S01]  /*cd50*/  FFMA.FTZ R38, R38, UR8, R35 ;  /* 0x0000000826267c23 */ /* 0x000fe20008010023 */
[----:B------:R-:W-:-:S02]  /*cd60*/  IMAD.U32 R35, RZ, RZ, UR10 ;  /* 0x0000000aff237e24 */ /* 0x000fc4000f8e00ff */
[----:B------:R-:W-:Y:S01]  /*cd70*/  FFMA.FTZ R28, R43, UR8, R28 ;  /* 0x000000082b1c7c23 */ /* 0x000fe2000801001c */
[----:B------:R-:W-:Y:S01]  /*cd80*/  FSEL R171, R171, -INF , !P4 ;  /* 0xff800000abab7808 */ /* 0x000fe20006000000 */
[----:B------:R-:W-:Y:S01]  /*cd90*/  FFMA.FTZ R30, R43, UR8, R30 ;  /* 0x000000082b1e7c23 */ /* 0x000fe2000801001e */
[CC--:B------:R-:W-:Y:S01]  /*cda0*/  ISETP.GE.AND P4, PT, R47.reuse, R194.reuse, PT ;  /* 0x000000c22f00720c */ /* 0x0c0fe20003f86270 */
[----:B------:R-:W-:Y:S01]  /*cdb0*/  IMAD.U32 R43, RZ, RZ, UR10 ;  /* 0x0000000aff2b7e24 */ /* 0x000fe2000f8e00ff */
[----:B------:R-:W-:Y:S01]  /*cdc0*/  ISETP.GE.AND P0, PT, R47, R193, PT ;  /* 0x000000c12f00720c */ /* 0x000fe20003f06270 */
[----:B------:R-:W-:Y:S01]  /*cdd0*/  IMAD.U32 R47, RZ, RZ, UR10 ;  /* 0x0000000aff2f7e24 */ /* 0x000fe2000f8e00ff */
[----:B------:R-:W-:Y:S02]  /*cde0*/  FSEL R177, R177, -INF , !P6 ;  /* 0xff800000b1b17808 */ /* 0x000fe40007000000 */
[----:B------:R-:W-:Y:S02]  /*cdf0*/  FSEL R37, R37, -INF , !P1 ;  /* 0xff80000025257808 */ /* 0x000fe40004800000 */
[----:B------:R-:W-:-:S02]  /*ce00*/  ISETP.GE.AND P6, PT, R6, R194, PT ;  /* 0x000000c20600720c */ /* 0x000fc40003fc6270 */
[----:B------:R-:W-:Y:S02]  /*ce10*/  ISETP.GE.AND P1, PT, R6, R193, PT ;  /* 0x000000c10600720c */ /* 0x000fe40003f26270 */
[--C-:B------:R-:W-:Y:S02]  /*ce20*/  LOP3.LUT R6, R35, 0xd8, R2.reuse, 0xfe, !PT ;  /* 0x000000d823067812 */ /* 0x100fe400078efe02 */
[--C-:B------:R-:W-:Y:S02]  /*ce30*/  LOP3.LUT R43, R43, 0xd9, R2.reuse, 0xfe, !PT ;  /* 0x000000d92b2b7812 */ /* 0x100fe400078efe02 */
[----:B------:R-:W-:Y:S02]  /*ce40*/  LOP3.LUT R46, R47, 0xd1, R2, 0xfe, !PT ;  /* 0x000000d12f2e7812 */ /* 0x000fe400078efe02 */
[----:B------:R-:W-:Y:S02]  /*ce50*/  FSEL R33, R33, -INF , !P4 ;  /* 0xff80000021217808 */ /* 0x000fe40006000000 */
[----:B------:R-:W-:-:S02]  /*ce60*/  FSEL R38, R38, -INF , !P0 ;  /* 0xff80000026267808 */ /* 0x000fc40004000000 */
[C---:B------:R-:W-:Y:S02]  /*ce70*/  ISETP.GE.AND P4, PT, R6.reuse, R194, PT ;  /* 0x000000c20600720c */ /* 0x040fe40003f86270 */
[----:B------:R-:W-:Y:S02]  /*ce80*/  ISETP.GE.AND P0, PT, R6, R193, PT ;  /* 0x000000c10600720c */ /* 0x000fe40003f06270 */
[----:B------:R-:W-:Y:S02]  /*ce90*/  I2FP.F32.S32 R47, R6 ;  /* 0x00000006002f7245 */ /* 0x000fe40000201400 */
[----:B------:R-:W-:Y:S02]  /*cea0*/  FSEL R35, R32, -INF , !P5 ;  /* 0xff80000020237808 */ /* 0x000fe40006800000 */
[----:B------:R-:W-:Y:S01]  /*ceb0*/  I2FP.F32.S32 R6, R43 ;  /* 0x0000002b00067245 */ /* 0x000fe20000201400 */
[C---:B------:R-:W-:Y:S01]  /*cec0*/  FFMA.FTZ R24, R47.reuse, UR8, R24 ;  /* 0x000000082f187c23 */ /* 0x040fe20008010018 */
[----:B------:R-:W-:Y:S01]  /*ced0*/  I2FP.F32.S32 R32, R46 ;  /* 0x0000002e00207245 */ /* 0x000fe20000201400 */
[----:B------:R-:W-:Y:S01]  /*cee0*/  FFMA.FTZ R50, R47, UR8, R26 ;  /* 0x000000082f327c23 */ /* 0x000fe2000801001a */
[----:B------:R-:W-:Y:S01]  /*cef0*/  FSEL R183, R183, -INF , !P3 ;  /* 0xff800000b7b77808 */ /* 0x000fe20005800000 */
[----:B------:R-:W-:Y:S01]  /*cf00*/  FFMA.FTZ R153, R6, UR8, R25 ;  /* 0x0000000806997c23 */ /* 0x000fe20008010019 */
[----:B------:R-:W-:-:S02]  /*cf10*/  IMAD.U32 R25, RZ, RZ, UR10 ;  /* 0x0000000aff197e24 */ /* 0x000fc4000f8e00ff */
[C---:B------:R-:W-:Y:S01]  /*cf20*/  FFMA.FTZ R29, R32.reuse, UR8, R29 ;  /* 0x00000008201d7c23 */ /* 0x040fe2000801001d */
[----:B------:R-:W-:Y:S01]  /*cf30*/  FFMA.FTZ R31, R32, UR8, R31 ;  /* 0x00000008201f7c23 */ /* 0x000fe2000801001f */
[----:B------:R-:W-:Y:S01]  /*cf40*/  ISETP.GE.AND P5, PT, R46, R194, PT ;  /* 0x000000c22e00720c */ /* 0x000fe20003fa6270 */
[----:B------:R-:W-:Y:S01]  /*cf50*/  FFMA.FTZ R27, R6, UR8, R27 ;  /* 0x00000008061b7c23 */ /* 0x000fe2000801001b */
[----:B------:R-:W-:Y:S02]  /*cf60*/  ISETP.GE.AND P3, PT, R46, R193, PT ;  /* 0x000000c12e00720c */ /* 0x000fe40003f66270 */
[----:B------:R-:W-:Y:S02]  /*cf70*/  LOP3.LUT R51, R51, 0xe0, R2, 0xfe, !PT ;  /* 0x000000e033337812 */ /* 0x000fe400078efe02 */
[----:B------:R-:W-:Y:S02]  /*cf80*/  FSEL R42, R34, -INF , !P2 ;  /* 0xff800000222a7808 */ /* 0x000fe40005000000 */
[----:B------:R-:W-:-:S02]  /*cf90*/  FSEL R113, R28, -INF , !P6 ;  /* 0xff8000001c717808 */ /* 0x000fc40007000000 */
[CC--:B------:R-:W-:Y:S02]  /*cfa0*/  ISETP.GE.AND P6, PT, R43.reuse, R194.reuse, PT ;  /* 0x000000c22b00720c */ /* 0x0c0fe40003fc6270 */
[----:B------:R-:W-:Y:S02]  /*cfb0*/  ISETP.GE.AND P2, PT, R43, R193, PT ;  /* 0x000000c12b00720c */ /* 0x000fe40003f46270 */
[----:B------:R-:W-:Y:S01]  /*cfc0*/  FSEL R147, R29, -INF , !P5 ;  /* 0xff8000001d937808 */ /* 0x000fe20006800000 */
[----:B------:R-:W-:Y:S01]  /*cfd0*/  IMAD.U32 R29, RZ, RZ, UR10 ;  /* 0x0000000aff1d7e24 */ /* 0x000fe2000f8e00ff */
[----:B------:R-:W-:Y:S01]  /*cfe0*/  FSEL R43, R31, -INF , !P3 ;  /* 0xff8000001f2b7808 */ /* 0x000fe20005800000 */
[----:B------:R-:W-:Y:S01]  /*cff0*/  IMAD.U32 R31, RZ, RZ, UR10 ;  /* 0x0000000aff1f7e24 */ /* 0x000fe2000f8e00ff */
[----:B------:R-:W-:Y:S02]  /*d000*/  LOP3.LUT R6, R25, 0xe1, R2, 0xfe, !PT ;  /* 0x000000e119067812 */ /* 0x000fe400078efe02 */
[----:B------:R-:W-:-:S02]  /*d010*/  ISETP.GE.AND P5, PT, R51, R194, PT ;  /* 0x000000c23300720c */ /* 0x000fc40003fa6270 */
[----:B------:R-:W-:Y:S02]  /*d020*/  ISETP.GE.AND P3, PT, R51, R193, PT ;  /* 0x000000c13300720c */ /* 0x000fe40003f66270 */
[----:B------:R-:W-:Y:S02]  /*d030*/  I2FP.F32.S32 R51, R51 ;  /* 0x0000003300337245 */ /* 0x000fe40000201400 */
[----:B------:R-:W-:Y:S02]  /*d040*/  FSEL R155, R24, -INF , !P4 ;  /* 0xff800000189b7808 */ /* 0x000fe40006000000 */
[----:B------:R-:W-:Y:S01]  /*d050*/  I2FP.F32.S32 R24, R6 ;  /* 0x0000000600187245 */ /* 0x000fe20000201400 */
[----:B------:R-:W-:Y:S01]  /*d060*/  FFMA.FTZ R20, R51, UR8, R20 ;  /* 0x0000000833147c23 */ /* 0x000fe20008010014 */
[----:B------:R-:W-:Y:S01]  /*d070*/  LOP3.LUT R26, R29, 0xe8, R2, 0xfe, !PT ;  /* 0x000000e81d1a7812 */ /* 0x000fe200078efe02 */
[----:B------:R-:W-:Y:S01]  /*d080*/  FFMA.FTZ R22, R51, UR8, R22 ;  /* 0x0000000833167c23 */ /* 0x000fe20008010016 */
[----:B------:R-:W-:Y:S01]  /*d090*/  FSEL R47, R30, -INF , !P1 ;  /* 0xff8000001e2f7808 */ /* 0x000fe20004800000 */
[C---:B------:R-:W-:Y:S01]  /*d0a0*/  FFMA.FTZ R23, R24.reuse, UR8, R23 ;  /* 0x0000000818177c23 */ /* 0x040fe20008010017 */
[----:B------:R-:W-:Y:S01]  /*d0b0*/  LOP3.LUT R25, R25, 0xe9, R2, 0xfe, !PT ;  /* 0x000000e919197812 */ /* 0x000fe200078efe02 */
[----:B------:R-:W-:Y:S01]  /*d0c0*/  FFMA.FTZ R21, R24, UR8, R21 ;  /* 0x0000000818157c23 */ /* 0x000fe20008010015 */
[----:B------:R-:W-:-:S02]  /*d0d0*/  ISETP.GE.AND P1, PT, R6, R193, PT ;  /* 0x000000c10600720c */ /* 0x000fc40003f26270 */
[----:B------:R-:W-:Y:S02]  /*d0e0*/  FSEL R153, R153, -INF , !P6 ;  /* 0xff80000099997808 */ /* 0x000fe40007000000 */
[----:B------:R-:W-:Y:S02]  /*d0f0*/  ISETP.GE.AND P6, PT, R26, R194, PT ;  /* 0x000000c21a00720c */ /* 0x000fe40003fc6270 */
[----:B------:R-:W-:Y:S02]  /*d100*/  FSEL R46, R27, -INF , !P2 ;  /* 0xff8000001b2e7808 */ /* 0x000fe40005000000 */
[----:B------:R-:W-:Y:S02]  /*d110*/  FSEL R159, R20, -INF , !P5 ;  /* 0xff800000149f7808 */ /* 0x000fe40006800000 */
[----:B------:R-:W-:Y:S02]  /*d120*/  I2FP.F32.S32 R27, R26 ;  /* 0x0000001a001b7245 */ /* 0x000fe40000201400 */
[----:B------:R-:W-:-:S02]  /*d130*/  I2FP.F32.S32 R20, R25 ;  /* 0x0000001900147245 */ /* 0x000fc40000201400 */
[-C--:B------:R-:W-:Y:S01]  /*d140*/  ISETP.GE.AND P4, PT, R6, R194.reuse, PT ;  /* 0x000000c20600720c */ /* 0x080fe20003f86270 */
[----:B------:R-:W-:Y:S01]  /*d150*/  FFMA.FTZ R14, R27, UR8, R14 ;  /* 0x000000081b0e7c23 */ /* 0x000fe2000801000e */
[----:B------:R-:W-:Y:S01]  /*d160*/  FSEL R51, R23, -INF , !P1 ;  /* 0xff80000017337808 */ /* 0x000fe20004800000 */
[----:B------:R-:W-:Y:S01]  /*d170*/  IMAD.U32 R23, RZ, RZ, UR10 ;  /* 0x0000000aff177e24 */ /* 0x000fe2000f8e00ff */
[----:B------:R-:W-:Y:S01]  /*d180*/  P2R R6, PR, RZ, 0x40 ;  /* 0x00000040ff067803 */ /* 0x000fe20000000000 */
[----:B------:R-:W-:Y:S01]  /*d190*/  FFMA.FTZ R105, R20, UR8, R13 ;  /* 0x0000000814697c23 */ /* 0x000fe2000801000d */
[----:B------:R-:W-:Y:S01]  /*d1a0*/  FSEL R55, R22, -INF , !P3 ;  /* 0xff80000016377808 */ /* 0x000fe20005800000 */
[----:B------:R-:W-:Y:S01]  /*d1b0*/  FFMA.FTZ R12, R27, UR8, R12 ;  /* 0x000000081b0c7c23 */ /* 0x000fe2000801000c */
[C---:B------:R-:W-:Y:S01]  /*d1c0*/  ISETP.GE.AND P6, PT, R25.reuse, R194, PT ;  /* 0x000000c21900720c */ /* 0x040fe20003fc6270 */
[----:B------:R-:W-:Y:S01]  /*d1d0*/  IMAD.U32 R13, RZ, RZ, UR10 ;  /* 0x0000000aff0d7e24 */ /* 0x000fe2000f8e00ff */
[-C--:B------:R-:W-:Y:S01]  /*d1e0*/  ISETP.GE.AND P3, PT, R25, R193.reuse, PT ;  /* 0x000000c11900720c */ /* 0x080fe20003f66270 */
[----:B------:R-:W-:Y:S01]  /*d1f0*/  IMAD.U32 R25, RZ, RZ, UR10 ;  /* 0x0000000aff197e24 */ /* 0x000fe2000f8e00ff */
[----:B------:R-:W-:Y:S01]  /*d200*/  FSEL R50, R50, -INF , !P0 ;  /* 0xff80000032327808 */ /* 0x000fe20004000000 */
[----:B------:R-:W-:Y:S01]  /*d210*/  FFMA.FTZ R15, R20, UR8, R15 ;  /* 0x00000008140f7c23 */ /* 0x000fe2000801000f */
[----:B------:R-:W-:-:S02]  /*d220*/  ISETP.GE.AND P0, PT, R26, R193, PT ;  /* 0x000000c11a00720c */ /* 0x000fc40003f06270 */
[----:B------:R-:W-:Y:S02]  /*d230*/  FSEL R151, R21, -INF , !P4 ;  /* 0xff80000015977808 */ /* 0x000fe40006000000 */
[--C-:B------:R-:W-:Y:S02]  /*d240*/  LOP3.LUT R58, R23, 0xf9, R2.reuse, 0xfe, !PT ;  /* 0x000000f9173a7812 */ /* 0x100fe400078efe02 */
[--C-:B------:R-:W-:Y:S02]  /*d250*/  LOP3.LUT R24, R29, 0xf0, R2.reuse, 0xfe, !PT ;  /* 0x000000f01d187812 */ /* 0x100fe400078efe02 */
[----:B------:R-:W-:Y:S02]  /*d260*/  ISETP.NE.AND P4, PT, R6, RZ, PT ;  /* 0x000000ff0600720c */ /* 0x000fe40003f85270 */
[----:B------:R-:W-:Y:S02]  /*d270*/  LOP3.LUT R6, R25, 0xf1, R2, 0xfe, !PT ;  /* 0x000000f119067812 */ /* 0x000fe400078efe02 */
[----:B------:R-:W-:-:S02]  /*d280*/  FSEL R56, R14, -INF , !P0 ;  /* 0xff8000000e387808 */ /* 0x000fc40004000000 */
[----:B------:R-:W-:Y:S02]  /*d290*/  FSEL R105, R105, -INF , !P6 ;  /* 0xff80000069697808 */ /* 0x000fe40007000000 */
[C---:B------:R-:W-:Y:S02]  /*d2a0*/  ISETP.GE.AND P6, PT, R58.reuse, R194, PT ;  /* 0x000000c23a00720c */ /* 0x040fe40003fc6270 */
[-C--:B------:R-:W-:Y:S02]  /*d2b0*/  ISETP.GE.AND P0, PT, R58, R193.reuse, PT ;  /* 0x000000c13a00720c */ /* 0x080fe40003f06270 */
[----:B------:R-:W-:Y:S02]  /*d2c0*/  I2FP.F32.S32 R21, R24 ;  /* 0x0000001800157245 */ /* 0x000fe40000201400 */
[----:B------:R-:W-:Y:S02]  /*d2d0*/  FSEL R137, R12, -INF , !P4 ;  /* 0xff8000000c897808 */ /* 0x000fe40006000000 */
[----:B------:R-:W-:Y:S01]  /*d2e0*/  I2FP.F32.S32 R58, R58 ;  /* 0x0000003a003a7245 */ /* 0x000fe20000201400 */
[C---:B------:R-:W-:Y:S01]  /*d2f0*/  FFMA.FTZ R8, R21.reuse, UR8, R8 ;  /* 0x0000000815087c23 */ /* 0x040fe20008010008 */
[C---:B------:R-:W-:Y:S01]  /*d300*/  ISETP.GE.AND P4, PT, R6.reuse, R194, PT ;  /* 0x000000c20600720c */ /* 0x040fe20003f86270 */
[----:B------:R-:W-:Y:S01]  /*d310*/  FFMA.FTZ R10, R21, UR8, R10 ;  /* 0x00000008150a7c23 */ /* 0x000fe2000801000a */
[----:B------:R-:W-:Y:S01]  /*d320*/  ISETP.GE.AND P1, PT, R6, R193, PT ;  /* 0x000000c10600720c */ /* 0x000fe20003f26270 */
[----:B------:R-:W-:Y:S01]  /*d330*/  FFMA.FTZ R61, R58, UR8, R5 ;  /* 0x000000083a3d7c23 */ /* 0x000fe20008010005 */
[----:B------:R-:W-:Y:S01]  /*d340*/  I2FP.F32.S32 R6, R6 ;  /* 0x0000000600067245 */ /* 0x000fe20000201400 */
[----:B------:R-:W-:-:S02]  /*d350*/  IMAD.U32 R21, RZ, RZ, UR10 ;  /* 0x0000000aff157e24 */ /* 0x000fc4000f8e00ff */
[----:B------:R-:W-:Y:S01]  /*d360*/  FFMA.FTZ R58, R58, UR8, R7 ;  /* 0x000000083a3a7c23 */ /* 0x000fe20008010007 */
[----:B------:R-:W-:Y:S01]  /*d370*/  IMAD.U32 R5, RZ, RZ, UR10 ;  /* 0x0000000aff057e24 */ /* 0x000fe2000f8e00ff */
[----:B------:R-:W-:Y:S01]  /*d380*/  ISETP.GE.AND P5, PT, R24, R194, PT ;  /* 0x000000c21800720c */ /* 0x000fe20003fa6270 */
[C---:B------:R-:W-:Y:S01]  /*d390*/  FFMA.FTZ R63, R6.reuse, UR8, R9 ;  /* 0x00000008063f7c23 */ /* 0x040fe20008010009 */
[----:B------:R-:W-:Y:S02]  /*d3a0*/  IMAD.U32 R7, RZ, RZ, UR10 ;  /* 0x0000000aff077e24 */ /* 0x000fe4000f8e00ff */
[----:B------:R-:W-:Y:S01]  /*d3b0*/  FFMA.FTZ R11, R6, UR8, R11 ;  /* 0x00000008060b7c23 */ /* 0x000fe2000801000b */
[----:B------:R-:W-:Y:S01]  /*d3c0*/  IMAD.U32 R9, RZ, RZ, UR10 ;  /* 0x0000000aff097e24 */ /* 0x000fe2000f8e00ff */
[--C-:B------:R-:W-:Y:S02]  /*d3d0*/  LOP3.LUT R21, R21, 0x58, R2.reuse, 0xfe, !PT ;  /* 0x0000005815157812 */ /* 0x100fe400078efe02 */
[----:B------:R-:W-:-:S02]  /*d3e0*/  LOP3.LUT R5, R5, 0x60, R2, 0xfe, !PT ;  /* 0x0000006005057812 */ /* 0x000fc400078efe02 */
[--C-:B------:R-:W-:Y:S02]  /*d3f0*/  LOP3.LUT R13, R13, 0x49, R2.reuse, 0xfe, !PT ;  /* 0x000000490d0d7812 */ /* 0x100fe400078efe02 */
[--C-:B------:R-:W-:Y:S02]  /*d400*/  LOP3.LUT R7, R7, 0x50, R2.reuse, 0xfe, !PT ;  /* 0x0000005007077812 */ /* 0x100fe400078efe02 */
[----:B------:R-:W-:Y:S02]  /*d410*/  LOP3.LUT R9, R9, 0x59, R2, 0xfe, !PT ;  /* 0x0000005909097812 */ /* 0x000fe400078efe02 */
[----:B------:R-:W-:Y:S02]  /*d420*/  FSEL R60, R11, -INF , !P1 ;  /* 0xff8000000b3c7808 */ /* 0x000fe40004800000 */
[----:B------:R-:W-:Y:S02]  /*d430*/  FSEL R58, R58, -INF , !P0 ;  /* 0xff8000003a3a7808 */ /* 0x000fe40004000000 */
[----:B------:R-:W-:-:S02]  /*d440*/  FSEL R57, R8, -INF , !P5 ;  /* 0xff80000008397808 */ /* 0x000fc40006800000 */
[-C--:B------:R-:W-:Y:S02]  /*d450*/  ISETP.GE.AND P1, PT, R21, R194.reuse, PT ;  /* 0x000000c21500720c */ /* 0x080fe40003f26270 */
[-C--:B------:R-:W-:Y:S02]  /*d460*/  ISETP.GE.AND P0, PT, R5, R194.reuse, PT ;  /* 0x000000c20500720c */ /* 0x080fe40003f06270 */
[----:B------:R-:W-:Y:S02]  /*d470*/  FSEL R54, R15, -INF , !P3 ;  /* 0xff8000000f367808 */ /* 0x000fe40005800000 */
[----:B------:R-:W-:Y:S02]  /*d480*/  ISETP.GE.AND P5, PT, R13, R194, PT ;  /* 0x000000c20d00720c */ /* 0x000fe40003fa6270 */
[----:B------:R-:W-:Y:S01]  /*d490*/  I2FP.F32.S32 R8, R13 ;  /* 0x0000000d00087245 */ /* 0x000fe20000201400 */
[----:B------:R-:W-:Y:S01]  /*d4a0*/  IMAD.U32 R13, RZ, RZ, UR10 ;  /* 0x0000000aff0d7e24 */ /* 0x000fe2000f8e00ff */
[----:B------:R-:W-:-:S02]  /*d4b0*/  FSEL R63, R63, -INF , !P4 ;  /* 0xff8000003f3f7808 */ /* 0x000fc40006000000 */
[----:B------:R-:W-:Y:S01]  /*d4c0*/  I2FP.F32.S32 R21, R21 ;  /* 0x0000001500157245 */ /* 0x000fe20000201400 */
[----:B------:R-:W-:Y:S01]  /*d4d0*/  FFMA.FTZ R97, R8, UR8, R97 ;  /* 0x0000000808617c23 */ /* 0x000fe20008010061 */
[----:B------:R-:W-:Y:S02]  /*d4e0*/  I2FP.F32.S32 R5, R5 ;  /* 0x0000000500057245 */ /* 0x000fe40000201400 */
[-C--:B------:R-:W-:Y:S01]  /*d4f0*/  ISETP.GE.AND P3, PT, R7, R194.reuse, PT ;  /* 0x000000c20700720c */ /* 0x080fe20003f66270 */
[----:B------:R-:W-:Y:S01]  /*d500*/  FFMA.FTZ R21, R21, UR8, R88 ;  /* 0x0000000815157c23 */ /* 0x000fe20008010058 */
[----:B------:R-:W-:Y:S01]  /*d510*/  ISETP.GE.AND P4, PT, R9, R194, PT ;  /* 0x000000c20900720c */ /* 0x000fe20003f86270 */
[----:B------:R-:W-:Y:S01]  /*d520*/  FFMA.FTZ R84, R5, UR8, R84 ;  /* 0x0000000805547c23 */ /* 0x000fe20008010054 */
[----:B------:R-:W-:Y:S01]  /*d530*/  I2FP.F32.S32 R6, R9 ;  /* 0x0000000900067245 */ /* 0x000fe20000201400 */
[----:B------:R-:W-:Y:S01]  /*d540*/  IMAD.U32 R9, RZ, RZ, UR10 ;  /* 0x0000000aff097e24 */ /* 0x000fe2000f8e00ff */
[----:B------:R-:W-:Y:S01]  /*d550*/  I2FP.F32.S32 R7, R7 ;  /* 0x0000000700077245 */ /* 0x000fe20000201400 */
[----:B------:R-:W-:Y:S01]  /*d560*/  IMAD.U32 R5, RZ, RZ, UR10 ;  /* 0x0000000aff057e24 */ /* 0x000fe2000f8e00ff */
[----:B------:R-:W-:Y:S01]  /*d570*/  ISETP.GE.AND P2, PT, R24, R193, PT ;  /* 0x000000c11800720c */ /* 0x000fe20003f46270 */
[----:B------:R-:W-:Y:S01]  /*d580*/  FFMA.FTZ R11, R6, UR8, R89 ;  /* 0x00000008060b7c23 */ /* 0x000fe20008010059 */
[----:B------:R-:W-:Y:S01]  /*d590*/  LOP3.LUT R13, R13, 0x51, R2, 0xfe, !PT ;  /* 0x000000510d0d7812 */ /* 0x000fe200078efe02 */
[----:B------:R-:W-:Y:S01]  /*d5a0*/  FFMA.FTZ R92, R7, UR8, R92 ;  /* 0x00000008075c7c23 */ /* 0x000fe2000801005c */
[----:B------:R-:W-:Y:S01]  /*d5b0*/  LOP3.LUT R9, R9, 0x70, R2, 0xfe, !PT ;  /* 0x0000007009097812 */ /* 0x000fe200078efe02 */
[----:B------:R-:W-:Y:S01]  /*d5c0*/  IMAD.U32 R7, RZ, RZ, UR10 ;  /* 0x0000000aff077e24 */ /* 0x000fe2000f8e00ff */
[----:B------:R-:W-:-:S02]  /*d5d0*/  FSEL R59, R10, -INF , !P2 ;  /* 0xff8000000a3b7808 */ /* 0x000fc40005000000 */
[-C--:B------:R-:W-:Y:S02]  /*d5e0*/  ISETP.GE.AND P2, PT, R13, R194.reuse, PT ;  /* 0x000000c20d00720c */ /* 0x080fe40003f46270 */
[----:B------:R-:W-:Y:S01]  /*d5f0*/  I2FP.F32.S32 R8, R13 ;  /* 0x0000000d00087245 */ /* 0x000fe20000201400 */
[----:B------:R-:W-:Y:S01]  /*d600*/  IMAD.U32 R13, RZ, RZ, UR10 ;  /* 0x0000000aff0d7e24 */ /* 0x000fe2000f8e00ff */
[----:B------:R-:W-:Y:S02]  /*d610*/  FSEL R21, R21, -INF , !P1 ;  /* 0xff80000015157808 */ /* 0x000fe40004800000 */
[----:B------:R-:W-:Y:S01]  /*d620*/  LOP3.LUT R5, R5, 0x71, R2, 0xfe, !PT ;  /* 0x0000007105057812 */ /* 0x000fe200078efe02 */
[----:B------:R-:W-:Y:S01]  /*d630*/  FFMA.FTZ R27, R8, UR8, R93 ;  /* 0x00000008081b7c23 */ /* 0x000fe2000801005d */
[----:B------:R-:W-:Y:S02]  /*d640*/  ISETP.GE.AND P1, PT, R9, R194, PT ;  /* 0x000000c20900720c */ /* 0x000fe40003f26270 */
[----:B------:R-:W-:-:S02]  /*d650*/  I2FP.F32.S32 R9, R9 ;  /* 0x0000000900097245 */ /* 0x000fc40000201400 */
[--C-:B------:R-:W-:Y:S02]  /*d660*/  LOP3.LUT R7, R7, 0x69, R2.reuse, 0xfe, !PT ;  /* 0x0000006907077812 */ /* 0x100fe400078efe02 */
[----:B------:R-:W-:Y:S01]  /*d670*/  LOP3.LUT R25, R25, 0x68, R2, 0xfe, !PT ;  /* 0x0000006819197812 */ /* 0x000fe200078efe02 */
[----:B------:R-:W-:Y:S01]  /*d680*/  FFMA.FTZ R9, R9, UR8, R76 ;  /* 0x0000000809097c23 */ /* 0x000fe2000801004c */
[----:B------:R-:W-:Y:S02]  /*d690*/  FSEL R11, R11, -INF , !P4 ;  /* 0xff8000000b0b7808 */ /* 0x000fe40006000000 */
[----:B------:R-:W-:Y:S02]  /*d6a0*/  ISETP.GE.AND P4, PT, R5, R194, PT ;  /* 0x000000c20500720c */ /* 0x000fe40003f86270 */
[----:B------:R-:W-:Y:S01]  /*d6b0*/  I2FP.F32.S32 R6, R5 ;  /* 0x0000000500067245 */ /* 0x000fe20000201400 */
[----:B------:R-:W-:Y:S01]  /*d6c0*/  IMAD.U32 R5, RZ, RZ, UR10 ;  /* 0x0000000aff057e24 */ /* 0x000fe2000f8e00ff */
[----:B------:R-:W-:-:S02]  /*d6d0*/  LOP3.LUT R13, R13, 0x61, R2, 0xfe, !PT ;  /* 0x000000610d0d7812 */ /* 0x000fc400078efe02 */
[----:B------:R-:W-:Y:S02]  /*d6e0*/  FSEL R89, R92, -INF , !P3 ;  /* 0xff8000005c597808 */ /* 0x000fe40005800000 */
[----:B------:R-:W-:Y:S02]  /*d6f0*/  I2FP.F32.S32 R8, R7 ;  /* 0x0000000700087245 */ /* 0x000fe40000201400 */
[----:B------:R-:W-:Y:S02]  /*d700*/  ISETP.GE.AND P3, PT, R25, R194, PT ;  /* 0x000000c21900720c */ /* 0x000fe40003f66270 */
[----:B------:R-:W-:Y:S01]  /*d710*/  FSEL R93, R97, -INF , !P5 ;  /* 0xff800000615d7808 */ /* 0x000fe20006800000 */
[----:B------:R-:W-:Y:S01]  /*d720*/  FFMA.FTZ R15, R8, UR8, R81 ;  /* 0x00000008080f7c23 */ /* 0x000fe20008010051 */
[----:B------:R-:W-:Y:S01]  /*d730*/  I2FP.F32.S32 R25, R25 ;  /* 0x0000001900197245 */ /* 0x000fe20000201400 */
[----:B------:R-:W-:Y:S01]  /*d740*/  IMAD.U32 R97, RZ, RZ, UR10 ;  /* 0x0000000aff617e24 */ /* 0x000fe2000f8e00ff */
[----:B------:R-:W-:-:S02]  /*d750*/  LOP3.LUT R23, R23, 0x79, R2, 0xfe, !PT ;  /* 0x0000007917177812 */ /* 0x000fc400078efe02 */
[----:B------:R-:W-:Y:S01]  /*d760*/  LOP3.LUT R29, R29, 0x88, R2, 0xfe, !PT ;  /* 0x000000881d1d7812 */ /* 0x000fe200078efe02 */
[----:B------:R-:W-:Y:S01]  /*d770*/  FFMA.FTZ R25, R25, UR8, R80 ;  /* 0x0000000819197c23 */ /* 0x000fe20008010050 */
[----:B------:R-:W-:Y:S02]  /*d780*/  ISETP.GE.AND P5, PT, R13, R194, PT ;  /* 0x000000c20d00720c */ /* 0x000fe40003fa6270 */
[----:B------:R-:W-:Y:S01]  /*d790*/  I2FP.F32.S32 R10, R13 ;  /* 0x0000000d000a7245 */ /* 0x000fe20000201400 */
[----:B------:R-:W-:Y:S01]  /*d7a0*/  IMAD.U32 R13, RZ, RZ, UR10 ;  /* 0x0000000aff0d7e24 */ /* 0x000fe2000f8e00ff */
[----:B------:R-:W-:Y:S02]  /*d7b0*/  LOP3.LUT R5, R5, 0x81, R2, 0xfe, !PT ;  /* 0x0000008105057812 */ /* 0x000fe400078efe02 */
[----:B------:R-:W-:Y:S01]  /*d7c0*/  FSEL R27, R27, -INF , !P2 ;  /* 0xff8000001b1b7808 */ /* 0x000fe20005000000 */
[----:B------:R-:W-:Y:S01]  /*d7d0*/  FFMA.FTZ R85, R10, UR8, R85 ;  /* 0x000000080a557c23 */ /* 0x000fe20008010055 */
[----:B------:R-:W-:-:S02]  /*d7e0*/  FSEL R9, R9, -INF , !P1 ;  /* 0xff80000009097808 */ /* 0x000fc40004800000 */
[-C--:B------:R-:W-:Y:S01]  /*d7f0*/  ISETP.GE.AND P2, PT, R7, R194.reuse, PT ;  /* 0x000000c20700720c */ /* 0x080fe20003f46270 */
[----:B------:R-:W-:Y:S01]  /*d800*/  FFMA.FTZ R7, R6, UR8, R77 ;  /* 0x0000000806077c23 */ /* 0x000fe2000801004d */
[----:B------:R-:W-:Y:S02]  /*d810*/  I2FP.F32.S32 R8, R23 ;  /* 0x0000001700087245 */ /* 0x000fe40000201400 */
[----:B------:R-:W-:Y:S02]  /*d820*/  ISETP.GE.AND P1, PT, R29, R194, PT ;  /* 0x000000c21d00720c */ /* 0x000fe40003f26270 */
[----:B------:R-:W-:Y:S02]  /*d830*/  I2FP.F32.S32 R29, R29 ;  /* 0x0000001d001d7245 */ /* 0x000fe40000201400 */
[----:B------:R-:W-:Y:S02]  /*d840*/  LOP3.LUT R31, R31, 0x78, R2, 0xfe, !PT ;  /* 0x000000781f1f7812 */ /* 0x000fe400078efe02 */
[----:B------:R-:W-:Y:S01]  /*d850*/  I2FP.F32.S32 R6, R5 ;  /* 0x0000000500067245 */ /* 0x000fe20000201400 */
[----:B------:R-:W-:Y:S01]  /*d860*/  FFMA.FTZ R64, R29, UR8, R64 ;  /* 0x000000081d407c23 */ /* 0x000fe20008010040 */
[----:B------:R-:W-:Y:S01]  /*d870*/  FSEL R61, R61, -INF , !P6 ;  /* 0xff8000003d3d7808 */ /* 0x000fe20007000000 */
[----:B------:R-:W-:Y:S01]  /*d880*/  IMAD.U32 R29, RZ, RZ, UR10 ;  /* 0x0000000aff1d7e24 */ /* 0x000fe2000f8e00ff */
[----:B------:R-:W-:-:S02]  /*d890*/  LOP3.LUT R13, R13, 0x80, R2, 0xfe, !PT ;  /* 0x000000800d0d7812 */ /* 0x000fc400078efe02 */
[-C--:B------:R-:W-:Y:S01]  /*d8a0*/  ISETP.GE.AND P6, PT, R23, R194.reuse, PT ;  /* 0x000000c21700720c */ /* 0x080fe20003fc6270 */
[----:B------:R-:W-:Y:S01]  /*d8b0*/  FFMA.FTZ R23, R8, UR8, R73 ;  /* 0x0000000808177c23 */ /* 0x000fe20008010049 */
[----:B------:R-:W-:Y:S01]  /*d8c0*/  FSEL R81, R84, -INF , !P0 ;  /* 0xff80000054517808 */ /* 0x000fe20004000000 */
[----:B------:R-:W-:Y:S01]  /*d8d0*/  IMAD.U32 R73, RZ, RZ, UR10 ;  /* 0x0000000aff497e24 */ /* 0x000fe2000f8e00ff */
[----:B------:R-:W-:Y:S02]  /*d8e0*/  FSEL R15, R15, -INF , !P2 ;  /* 0xff8000000f0f7808 */ /* 0x000fe40005000000 */
[-C--:B------:R-:W-:Y:S02]  /*d8f0*/  ISETP.GE.AND P0, PT, R31, R194.reuse, PT ;  /* 0x000000c21f00720c */ /* 0x080fe40003f06270 */
[----:B------:R-:W-:Y:S02]  /*d900*/  FSEL R25, R25, -INF , !P3 ;  /* 0xff80000019197808 */ /* 0x000fe40005800000 */
[-C--:B------:R-:W-:Y:S01]  /*d910*/  ISETP.GE.AND P2, PT, R5, R194.reuse, PT ;  /* 0x000000c20500720c */ /* 0x080fe20003f46270 */
[----:B------:R-:W-:Y:S01]  /*d920*/  FFMA.FTZ R5, R6, UR8, R69 ;  /* 0x0000000806057c23 */ /* 0x000fe20008010045 */
[----:B------:R-:W-:Y:S01]  /*d930*/  I2FP.F32.S32 R31, R31 ;  /* 0x0000001f001f7245 */ /* 0x000fe20000201400 */
[----:B------:R-:W-:Y:S01]  /*d940*/  IMAD.U32 R69, RZ, RZ, UR10 ;  /* 0x0000000aff457e24 */ /* 0x000fe2000f8e00ff */
[----:B------:R-:W-:-:S02]  /*d950*/  ISETP.GE.AND P3, PT, R13, R194, PT ;  /* 0x000000c20d00720c */ /* 0x000fc40003f66270 */
[----:B------:R-:W-:Y:S01]  /*d960*/  I2FP.F32.S32 R13, R13 ;  /* 0x0000000d000d7245 */ /* 0x000fe20000201400 */
[----:B------:R-:W-:Y:S01]  /*d970*/  FFMA.FTZ R31, R31, UR8, R72 ;  /* 0x000000081f1f7c23 */ /* 0x000fe20008010048 */
[----:B------:R-:W-:Y:S01]  /*d980*/  FSEL R77, R85, -INF , !P5 ;  /* 0xff800000554d7808 */ /* 0x000fe20006800000 */
[----:B------:R-:W-:Y:S01]  /*d990*/  IMAD.U32 R85, RZ, RZ, UR10 ;  /* 0x0000000aff557e24 */ /* 0x000fe2000f8e00ff */
[----:B------:R-:W-:Y:S01]  /*d9a0*/  LOP3.LUT R14, R73, 0x50, R2, 0xfe, !PT ;  /* 0x00000050490e7812 */ /* 0x000fe200078efe02 */
[----:B------:R-:W-:Y:S01]  /*d9b0*/  FFMA.FTZ R13, R13, UR8, R68 ;  /* 0x000000080d0d7c23 */ /* 0x000fe20008010044 */
[--C-:B------:R-:W-:Y:S02]  /*d9c0*/  LOP3.LUT R29, R29, 0x89, R2.reuse, 0xfe, !PT ;  /* 0x000000891d1d7812 */ /* 0x100fe400078efe02 */
[--C-:B------:R-:W-:Y:S02]  /*d9d0*/  LOP3.LUT R6, R69, 0x51, R2.reuse, 0xfe, !PT ;  /* 0x0000005145067812 */ /* 0x100fe400078efe02 */
[----:B------:R-:W-:-:S02]  /*d9e0*/  LOP3.LUT R10, R97, 0x89, R2, 0xfe, !PT ;  /* 0x00000089610a7812 */ /* 0x000fc400078efe02 */
[----:B------:R-:W-:Y:S02]  /*d9f0*/  FSEL R69, R7, -INF , !P4 ;  /* 0xff80000007457808 */ /* 0x000fe40006000000 */
[----:B------:R-:W-:Y:S02]  /*da00*/  I2FP.F32.S32 R7, R14 ;  /* 0x0000000e00077245 */ /* 0x000fe40000201400 */
[----:B------:R-:W-:Y:S02]  /*da10*/  LOP3.LUT R8, R85, 0x49, R2, 0xfe, !PT ;  /* 0x0000004955087812 */ /* 0x000fe400078efe02 */
[----:B------:R-:W-:Y:S01]  /*da20*/  I2FP.F32.S32 R12, R29 ;  /* 0x0000001d000c7245 */ /* 0x000fe20000201400 */
[----:B------:R-:W-:Y:S01]  /*da30*/  FFMA.FTZ R94, R7, UR8, R94 ;  /* 0x00000008075e7c23 */ /* 0x000fe2000801005e */
[----:B------:R-:W-:Y:S01]  /*da40*/  FSEL R31, R31, -INF , !P0 ;  /* 0xff8000001f1f7808 */ /* 0x000fe20004000000 */
[----:B------:R-:W-:Y:S01]  /*da50*/  IMAD.U32 R7, RZ, RZ, UR10 ;  /* 0x0000000aff077e24 */ /* 0x000fe2000f8e00ff */
[----:B------:R-:W-:-:S02]  /*da60*/  ISETP.GE.AND P0, PT, R10, R193, PT ;  /* 0x000000c10a00720c */ /* 0x000fc40003f06270 */
[----:B------:R-:W-:Y:S02]  /*da70*/  FSEL R13, R13, -INF , !P3 ;  /* 0xff8000000d0d7808 */ /* 0x000fe40005800000 */
[----:B------:R-:W-:Y:S02]  /*da80*/  I2FP.F32.S32 R10, R10 ;  /* 0x0000000a000a7245 */ /* 0x000fe40000201400 */
[----:B------:R-:W-:Y:S02]  /*da90*/  FSEL R23, R23, -INF , !P6 ;  /* 0xff80000017177808 */ /* 0x000fe40007000000 */
[-C--:B------:R-:W-:Y:S01]  /*daa0*/  ISETP.GE.AND P3, PT, R6, R193.reuse, PT ;  /* 0x000000c10600720c */ /* 0x080fe20003f66270 */
[----:B------:R-:W-:Y:S01]  /*dab0*/  FFMA.FTZ R67, R10, UR8, R67 ;  /* 0x000000080a437c23 */ /* 0x000fe20008010043 */
[----:B------:R-:W-:Y:S01]  /*dac0*/  ISETP.GE.AND P5, PT, R29, R194, PT ;  /* 0x000000c21d00720c */ /* 0x000fe20003fa6270 */
[----:B------:R-:W-:Y:S01]  /*dad0*/  FFMA.FTZ R29, R12, UR8, R65 ;  /* 0x000000080c1d7c23 */ /* 0x000fe20008010041 */
[----:B------:R-:W-:Y:S01]  /*dae0*/  ISETP.GE.AND P6, PT, R8, R193, PT ;  /* 0x000000c10800720c */ /* 0x000fe20003fc6270 */
[----:B------:R-:W-:Y:S01]  /*daf0*/  IMAD.U32 R65, RZ, RZ, UR10 ;  /* 0x0000000aff417e24 */ /* 0x000fe2000f8e00ff */
[----:B------:R-:W-:-:S02]  /*db00*/  I2FP.F32.S32 R6, R6 ;  /* 0x0000000600067245 */ /* 0x000fc40000201400 */
[----:B------:R-:W-:Y:S02]  /*db10*/  I2FP.F32.S32 R8, R8 ;  /* 0x0000000800087245 */ /* 0x000fe40000201400 */
[----:B------:R-:W-:Y:S01]  /*db20*/  ISETP.GE.AND P4, PT, R14, R193, PT ;  /* 0x000000c10e00720c */ /* 0x000fe20003f86270 */
[----:B------:R-:W-:Y:S01]  /*db30*/  FFMA.FTZ R95, R6, UR8, R95 ;  /* 0x00000008065f7c23 */ /* 0x000fe2000801005f */
[--C-:B------:R-:W-:Y:S01]  /*db40*/  LOP3.LUT R6, R7, 0x68, R2.reuse, 0xfe, !PT ;  /* 0x0000006807067812 */ /* 0x100fe200078efe02 */
[----:B------:R-:W-:Y:S01]  /*db50*/  FFMA.FTZ R99, R8, UR8, R99 ;  /* 0x0000000808637c23 */ /* 0x000fe20008010063 */
[--C-:B------:R-:W-:Y:S02]  /*db60*/  LOP3.LUT R14, R97, 0x58, R2.reuse, 0xfe, !PT ;  /* 0x00000058610e7812 */ /* 0x100fe400078efe02 */
[--C-:B------:R-:W-:Y:S02]  /*db70*/  LOP3.LUT R8, R65, 0x61, R2.reuse, 0xfe, !PT ;  /* 0x0000006141087812 */ /* 0x100fe400078efe02 */
[----:B------:R-:W-:-:S02]  /*db80*/  LOP3.LUT R10, R85, 0x59, R2, 0xfe, !PT ;  /* 0x00000059550a7812 */ /* 0x000fc400078efe02 */
[----:B------:R-:W-:Y:S02]  /*db90*/  LOP3.LUT R12, R73, 0x60, R2, 0xfe, !PT ;  /* 0x00000060490c7812 */ /* 0x000fe400078efe02 */
[----:B------:R-:W-:Y:S02]  /*dba0*/  FSEL R156, R67, -INF , !P0 ;  /* 0xff800000439c7808 */ /* 0x000fe40004000000 */
[----:B------:R-:W-:Y:S02]  /*dbb0*/  FSEL R5, R5, -INF , !P2 ;  /* 0xff80000005057808 */ /* 0x000fe40005000000 */
[----:B------:R-:W-:Y:S02]  /*dbc0*/  FSEL R29, R29, -INF , !P5 ;  /* 0xff8000001d1d7808 */ /* 0x000fe40006800000 */
[----:B------:R-:W-:Y:S02]  /*dbd0*/  FSEL R196, R94, -INF , !P4 ;  /* 0xff8000005ec47808 */ /* 0x000fe40006000000 */
[----:B------:R-:W-:-:S02]  /*dbe0*/  I2FP.F32.S32 R67, R6 ;  /* 0x0000000600437245 */ /* 0x000fc40000201400 */
[----:B------:R-:W-:Y:S02]  /*dbf0*/  FSEL R65, R64, -INF , !P1 ;  /* 0xff80000040417808 */ /* 0x000fe40004800000 */
[-C--:B------:R-:W-:Y:S01]  /*dc00*/  ISETP.GE.AND P2, PT, R14, R193.reuse, PT ;  /* 0x000000c10e00720c */ /* 0x080fe20003f46270 */
[----:B------:R-:W-:Y:S01]  /*dc10*/  FFMA.FTZ R82, R67, UR8, R82 ;  /* 0x0000000843527c23 */ /* 0x000fe20008010052 */
[----:B------:R-:W-:Y:S01]  /*dc20*/  I2FP.F32.S32 R85, R14 ;  /* 0x0000000e00557245 */ /* 0x000fe20000201400 */
[----:B------:R-:W-:Y:S01]  /*dc30*/  IMAD.U32 R67, RZ, RZ, UR10 ;  /* 0x0000000aff437e24 */ /* 0x000fe2000f8e00ff */
[-C--:B------:R-:W-:Y:S02]  /*dc40*/  ISETP.GE.AND P5, PT, R8, R193.reuse, PT ;  /* 0x000000c10800720c */ /* 0x080fe40003fa6270 */
[-C--:B------:R-:W-:Y:S01]  /*dc50*/  ISETP.GE.AND P4, PT, R6, R193.reuse, PT ;  /* 0x000000c10600720c */ /* 0x080fe20003f86270 */
[----:B------:R-:W-:Y:S01]  /*dc60*/  FFMA.FTZ R90, R85, UR8, R90 ;  /* 0x00000008555a7c23 */ /* 0x000fe2000801005a */
[----:B------:R-:W-:Y:S01]  /*dc70*/  ISETP.GE.AND P1, PT, R10, R193, PT ;  /* 0x000000c10a00720c */ /* 0x000fe20003f26270 */
[----:B------:R-:W-:Y:S01]  /*dc80*/  IMAD.U32 R85, RZ, RZ, UR10 ;  /* 0x0000000aff557e24 */ /* 0x000fe2000f8e00ff */
[----:B------:R-:W-:-:S02]  /*dc90*/  LOP3.LUT R14, R97, 0x69, R2, 0xfe, !PT ;  /* 0x00000069610e7812 */ /* 0x000fc400078efe02 */
[----:B------:R-:W-:Y:S02]  /*dca0*/  I2FP.F32.S32 R10, R10 ;  /* 0x0000000a000a7245 */ /* 0x000fe40000201400 */
[----:B------:R-:W-:Y:S02]  /*dcb0*/  I2FP.F32.S32 R73, R12 ;  /* 0x0000000c00497245 */ /* 0x000fe40000201400 */
[----:B------:R-:W-:Y:S01]  /*dcc0*/  I2FP.F32.S32 R8, R8 ;  /* 0x0000000800087245 */ /* 0x000fe20000201400 */
[----:B------:R-:W-:Y:S01]  /*dcd0*/  FFMA.FTZ R91, R10, UR8, R91 ;  /* 0x000000080a5b7c23 */ /* 0x000fe2000801005b */
[----:B------:R-:W-:Y:S01]  /*dce0*/  P2R R7, PR, RZ, 0x20 ;  /* 0x00000020ff077803 */ /* 0x000fe20000000000 */
[----:B------:R-:W-:Y:S01]  /*dcf0*/  FFMA.FTZ R86, R73, UR8, R86 ;  /* 0x0000000849567c23 */ /* 0x000fe20008010056 */
[----:B------:R-:W-:Y:S01]  /*dd00*/  P2R R6, PR, RZ, 0x10 ;  /* 0x00000010ff067803 */ /* 0x000fe20000000000 */
[----:B------:R-:W-:Y:S01]  /*dd10*/  IMAD.U32 R73, RZ, RZ, UR10 ;  /* 0x0000000aff497e24 */ /* 0x000fe2000f8e00ff */
[----:B------:R-:W-:Y:S01]  /*dd20*/  ISETP.GE.AND P4, PT, R14, R193, PT ;  /* 0x000000c10e00720c */ /* 0x000fe20003f86270 */
[----:B------:R-:W-:Y:S01]  /*dd30*/  FFMA.FTZ R87, R8, UR8, R87 ;  /* 0x0000000808577c23 */ /* 0x000fe20008010057 */
[----:B------:R-:W-:-:S02]  /*dd40*/  FSEL R186, R95, -INF , !P3 ;  /* 0xff8000005fba7808 */ /* 0x000fc40005800000 */
[----:B------:R-:W-:Y:S02]  /*dd50*/  ISETP.NE.AND P3, PT, R7, RZ, PT ;  /* 0x000000ff0700720c */ /* 0x000fe40003f65270 */
[----:B------:R-:W-:Y:S02]  /*dd60*/  P2R R7, PR, RZ, 0x10 ;  /* 0x00000010ff077803 */ /* 0x000fe40000000000 */
[--C-:B------:R-:W-:Y:S02]  /*dd70*/  LOP3.LUT R8, R67, 0x78, R2.reuse, 0xfe, !PT ;  /* 0x0000007843087812 */ /* 0x100fe400078efe02 */
[----:B------:R-:W-:Y:S02]  /*dd80*/  FSEL R158, R91, -INF , !P1 ;  /* 0xff8000005b9e7808 */ /* 0x000fe40004800000 */
[----:B------:R-:W-:Y:S02]  /*dd90*/  ISETP.GE.AND P0, PT, R12, R193, PT ;  /* 0x000000c10c00720c */ /* 0x000fe40003f06270 */
[----:B------:R-:W-:-:S02]  /*dda0*/  LOP3.LUT R10, R73, 0x71, R2, 0xfe, !PT ;  /* 0x00000071490a7812 */ /* 0x000fc400078efe02 */
[----:B------:R-:W-:Y:S02]  /*ddb0*/  ISETP.NE.AND P1, PT, R7, RZ, PT ;  /* 0x000000ff0700720c */ /* 0x000fe40003f25270 */
[----:B------:R-:W-:Y:S02]  /*ddc0*/  LOP3.LUT R12, R85, 0x70, R2, 0xfe, !PT ;  /* 0x00000070550c7812 */ /* 0x000fe400078efe02 */
[----:B------:R-:W-:Y:S02]  /*ddd0*/  I2FP.F32.S32 R14, R14 ;  /* 0x0000000e000e7245 */ /* 0x000fe40000201400 */
[----:B------:R-:W-:Y:S02]  /*dde0*/  I2FP.F32.S32 R7, R8 ;  /* 0x0000000800077245 */ /* 0x000fe40000201400 */
[-C--:B------:R-:W-:Y:S01]  /*ddf0*/  ISETP.GE.AND P5, PT, R10, R193.reuse, PT ;  /* 0x000000c10a00720c */ /* 0x080fe20003fa6270 */
[----:B------:R-:W-:Y:S01]  /*de00*/  FFMA.FTZ R14, R14, UR8, R83 ;  /* 0x000000080e0e7c23 */ /* 0x000fe20008010053 */
[----:B------:R-:W-:Y:S01]  /*de10*/  I2FP.F32.S32 R67, R12 ;  /* 0x0000000c00437245 */ /* 0x000fe20000201400 */
[----:B------:R-:W-:Y:S01]  /*de20*/  FFMA.FTZ R74, R7, UR8, R74 ;  /* 0x00000008074a7c23 */ /* 0x000fe2000801004a */
[----:B------:R-:W-:Y:S01]  /*de30*/  I2FP.F32.S32 R10, R10 ;  /* 0x0000000a000a7245 */ /* 0x000fe20000201400 */
[----:B------:R-:W-:Y:S01]  /*de40*/  IMAD.U32 R83, RZ, RZ, UR10 ;  /* 0x0000000aff537e24 */ /* 0x000fe2000f8e00ff */
[----:B------:R-:W-:Y:S01]  /*de50*/  FSEL R200, R99, -INF , !P6 ;  /* 0xff80000063c87808 */ /* 0x000fe20007000000 */
[----:B------:R-:W-:Y:S01]  /*de60*/  IMAD.U32 R7, RZ, RZ, UR10 ;  /* 0x0000000aff077e24 */ /* 0x000fe2000f8e00ff */
[----:B------:R-:W-:Y:S01]  /*de70*/  FSEL R184, R90, -INF , !P2 ;  /* 0xff8000005ab87808 */ /* 0x000fe20005000000 */
[----:B------:R-:W-:Y:S01]  /*de80*/  FFMA.FTZ R67, R67, UR8, R78 ;  /* 0x0000000843437c23 */ /* 0x000fe2000801004e */
[----:B------:R-:W-:Y:S01]  /*de90*/  ISETP.GE.AND P4, PT, R8, R193, PT ;  /* 0x000000c10800720c */ /* 0x000fe20003f86270 */
[----:B------:R-:W-:Y:S01]  /*dea0*/  FFMA.FTZ R79, R10, UR8, R79 ;  /* 0x000000080a4f7c23 */ /* 0x000fe2000801004f */
[----:B------:R-:W-:-:S02]  /*deb0*/  ISETP.NE.AND P2, PT, R6, RZ, PT ;  /* 0x000000ff0600720c */ /* 0x000fc40003f45270 */
[----:B------:R-:W-:Y:S02]  /*dec0*/  ISETP.GE.AND P6, PT, R12, R193, PT ;  /* 0x000000c10c00720c */ /* 0x000fe40003fc6270 */
[--C-:B------:R-:W-:Y:S02]  /*ded0*/  LOP3.LUT R10, R85, 0x79, R2.reuse, 0xfe, !PT ;  /* 0x00000079550a7812 */ /* 0x100fe400078efe02 */
[--C-:B------:R-:W-:Y:S02]  /*dee0*/  LOP3.LUT R8, R73, 0x81, R2.reuse, 0xfe, !PT ;  /* 0x0000008149087812 */ /* 0x100fe400078efe02 */
[--C-:B------:R-:W-:Y:S02]  /*def0*/  LOP3.LUT R12, R83, 0x80, R2.reuse, 0xfe, !PT ;  /* 0x00000080530c7812 */ /* 0x100fe400078efe02 */
[----:B------:R-:W-:Y:S02]  /*df00*/  LOP3.LUT R6, R7, 0x88, R2, 0xfe, !PT ;  /* 0x0000008807067812 */ /* 0x000fe400078efe02 */
[----:B------:R-:W-:-:S02]  /*df10*/  FSEL R160, R87, -INF , !P3 ;  /* 0xff80000057a07808 */ /* 0x000fc40005800000 */
[----:B------:R-:W-:Y:S02]  /*df20*/  FSEL R180, R14, -INF , !P1 ;  /* 0xff8000000eb47808 */ /* 0x000fe40004800000 */
[-C--:B------:R-:W-:Y:S02]  /*df30*/  ISETP.GE.AND P3, PT, R10, R193.reuse, PT ;  /* 0x000000c10a00720c */ /* 0x080fe40003f66270 */
[----:B------:R-:W-:Y:S02]  /*df40*/  ISETP.GE.AND P1, PT, R8, R193, PT ;  /* 0x000000c10800720c */ /* 0x000fe40003f26270 */
[----:B------:R-:W-:Y:S02]  /*df50*/  FSEL R178, R67, -INF , !P6 ;  /* 0xff80000043b27808 */ /* 0x000fe40007000000 */
[----:B------:R-:W-:Y:S02]  /*df60*/  I2FP.F32.S32 R10, R10 ;  /* 0x0000000a000a7245 */ /* 0x000fe40000201400 */
[----:B------:R-:W-:-:S02]  /*df70*/  I2FP.F32.S32 R7, R12 ;  /* 0x0000000c00077245 */ /* 0x000fc40000201400 */
        /* <DEDUP_REMOVED lines=8> */
[-C--:B------:R-:W-:Y:S02]  /*e000*/  ISETP.GE.AND P2, PT, R12, R193.reuse, PT ;  /* 0x000000c10c00720c */ /* 0x080fe40003f46270 */
[----:B------:R-:W-:-:S02]  /*e010*/  ISETP.GE.AND P0, PT, R6, R193, PT ;  /* 0x000000c10600720c */ /* 0x000fc40003f06270 */
[----:B------:R-:W-:Y:S02]  /*e020*/  LOP3.LUT R62, R219, 0x18, RZ, 0xc0, !PT ;  /* 0x00000018db3e7812 */ /* 0x000fe400078ec0ff */
        /* <DEDUP_REMOVED lines=20> */
.L_x_2519:
        /* <DEDUP_REMOVED lines=28> */
[C---:B------:R-:W-:Y:S02]  /*e330*/  LOP3.LUT R6, R8.reuse, UR11, RZ, 0x3c, !PT ;  /* 0x0000000b08067c12 */ /* 0x040fe4000f8e3cff */
[----:B------:R-:W-:Y:S01]  /*e340*/  LOP3.LUT R7, R8, UR10, RZ, 0x3c, !PT ;  /* 0x0000000a08077c12 */ /* 0x000fe2000f8e3cff */
[----:B------:R-:W1:Y:S01]  /*e350*/  LDCU.64 UR10, c[0x0][0x3a0] ;  /* 0x00007400ff0a77ac */ /* 0x000e620008000a00 */
[----:B------:R-:W-:-:S02]  /*e360*/  ISETP.GE.AND P4, PT, R6, RZ, PT ;  /* 0x000000ff0600720c */ /* 0x000fc40003f86270 */
[----:B------:R-:W-:Y:S02]  /*e370*/  ISETP.GE.AND P5, PT, R7, RZ, PT ;  /* 0x000000ff0700720c */ /* 0x000fe40003fa6270 */
[----:B------:R-:W-:Y:S01]  /*e380*/  ISETP.NE.AND P0, PT, R8, RZ, PT ;  /* 0x000000ff0800720c */ /* 0x000fe20003f05270 */
[----:B------:R-:W2:Y:S01]  /*e390*/  LDC.64 R6, c[0x0][0x3b8] ;  /* 0x0000ee00ff067b82 */ /* 0x000ea20000000a00 */
[----:B------:R-:W-:Y:S01]  /*e3a0*/  @P3 IADD3 R20, PT, PT, R20, 0x1, RZ ;  /* 0x0000000114143810 */ /* 0x000fe20007ffe0ff */
[----:B------:R-:W-:Y:S01]  /*e3b0*/  @P2 VIADD R14, R14, 0x1 ;  /* 0x000000010e0e2836 */ /* 0x000fe20000000000 */
[----:B------:R-:W-:-:S05]  /*e3c0*/  LOP3.LUT R67, RZ, R8, RZ, 0x33, !PT ;  /* 0x00000008ff437212 */ /* 0x000fca00078e33ff */
        /* <DEDUP_REMOVED lines=11> */
[----:B--2---:R-:W-:-:S04]  /*e480*/  IMAD R8, R73, R6, RZ ;  /* 0x0000000649087224 */ /* 0x004fc800078e02ff */
[C---:B------:R-:W-:Y:S02]  /*e490*/  IMAD R7, R67.reuse, R7, R8 ;  /* 0x0000000743077224 */ /* 0x040fe400078e0208 */
[----:B------:R-:W-:-:S04]  /*e4a0*/  IMAD.WIDE.U32 R66, R67, R6, RZ ;  /* 0x0000000643427225 */ /* 0x000fc800078e00ff */
[----:B------:R-:W-:Y:S01]  /*e4b0*/  IMAD.IADD R67, R67, 0x1, R7 ;  /* 0x0000000143437824 */ /* 0x000fe200078e0207 */
[----:B---3--:R-:W-:-:S04]  /*e4c0*/  IADD3 R10, PT, PT, R71, -R10, RZ ;  /* 0x8000000a470a7210 */ /* 0x008fc80007ffe0ff */
[----:B------:R-:W-:Y:S01]  /*e4d0*/  SHF.R.S32.HI R8, RZ, 0x1f, R10 ;  /* 0x0000001fff087819 */ /* 0x000fe2000001140a */
[----:B-1----:R-:W-:-:S04]  /*e4e0*/  IMAD.WIDE.U32 R66, R10, UR10, R66 ;  /* 0x0000000a0a427c25 */ /* 0x002fc8000f8e0042 */
[----:B------:R-:W-:Y:S01]  /*e4f0*/  IMAD R7, R8, UR10, RZ ;  /* 0x0000000a08077c24 */ /* 0x000fe2000f8e02ff */
[----:B------:R-:W-:-:S03]  /*e500*/  LEA R212, P0, R66, R212, 0x1 ;  /* 0x000000d442d47211 */ /* 0x000fc600078008ff */
[----:B------:R-:W-:-:S05]  /*e510*/  IMAD R7, R10, UR11, R7 ;  /* 0x0000000b0a077c24 */ /* 0x000fca000f8e0207 */
[----:B------:R-:W-:-:S04]  /*e520*/  IADD3 R7, PT, PT, R67, R7, RZ ;  /* 0x0000000743077210 */ /* 0x000fc80007ffe0ff */
[----:B------:R-:W-:-:S07]  /*e530*/  LEA.HI.X R195, R66, R195, R7, 0x1, P0 ;  /* 0x000000c342c37211 */ /* 0x000fce00000f0c07 */
.L_x_2520:
        /* <DEDUP_REMOVED lines=61> */
.L_x_2518:
[----:B-1----:R-:W-:Y:S01]  /*e910*/  FMNMX3.FTZ R6, R17, R129, R19, !PT ;  /* 0x0000008111067276 */ /* 0x002fe20007810013 */
[----:B------:R-:W1:Y:S01]  /*e920*/  LDCU UR10, c[0x0][0x45c] ;  /* 0x00008b80ff0a77ac */ /* 0x000e620008000800 */
[----:B------:R-:W-:Y:S02]  /*e930*/  IADD3 R220, PT, PT, R173, R172, RZ ;  /* 0x000000acaddc7210 */ /* 0x000fe40007ffe0ff */
[----:B------:R-:W-:Y:S01]  /*e940*/  FMNMX3.FTZ R6, R6, R127, R125, !PT ;  /* 0x0000007f06067276 */ /* 0x000fe2000781007d */
[----:B------:R-:W-:Y:S01]  /*e950*/  UISETP.GT.AND UP0, UPT, UR9, UR20, UPT ;  /* 0x000000140900728c */ /* 0x000fe2000bf04270 */
[----:B------:R-:W-:Y:S02]  /*e960*/  LEA R220, R220, UR5, 0x1 ;  /* 0x00000005dcdc7c11 */ /* 0x000fe4000f8e08ff */
[----:B------:R-:W-:Y:S02]  /*e970*/  FMNMX3.FTZ R6, R6, R143, R131, !PT ;  /* 0x0000008f06067276 */ /* 0x000fe40007810083 */
[----:B------:R-:W-:-:S02]  /*e980*/  IADD3 R99, PT, PT, R175, R220, RZ ;  /* 0x000000dcaf637210 */ /* 0x000fc40007ffe0ff */
        /* <DEDUP_REMOVED lines=80> */
[----:B------:R-:W2:Y:S01]  /*ee90*/  MUFU.EX2 R129, R129 ;  /* 0x0000008100817308 */ /* 0x000ea20000000800 */
[----:B------:R-:W-:Y:S01]  /*eea0*/  FMNMX3.FTZ R7, R7, R176, R174, !PT ;  /* 0x000000b007077276 */ /* 0x000fe200078100ae */
[----:B------:R-:W-:Y:S01]  /*eeb0*/  LDSM.16.MT88.4 R32, [R220+0x5800] ;  /* 0x00580000dc20783b */ /* 0x000fe20000004200 */
        /* <DEDUP_REMOVED lines=41> */
[----:B------:R-:W-:Y:S01]  /*f150*/  FADD.FTZ R141, R144, R141 ;  /* 0x0000008d908d7221 */ /* 0x000fe20000010000 */
        /* <DEDUP_REMOVED lines=10> */
[----:B------:R-:W-:Y:S01]  /*f200*/  FFMA.FTZ R153, R153, UR10, -R96 ;  /* 0x0000000a99997c23 */ /* 0x000fe20008010860 */
[----:B------:R-:W-:Y:S01]  /*f210*/  MUFU.EX2 R112, R112 ;  /* 0x0000007000707308 */ /* 0x000fe20000000800 */
[----:B------:R-:W-:Y:S01]  /*f220*/  FMNMX3.FTZ R5, R5, R51, R56, !PT ;  /* 0x0000003305057276 */ /* 0x000fe20007810038 */
[--C-:B------:R-:W-:Y:S01]  /*f230*/  FFMA.FTZ R159, R159, UR10, -R96.reuse ;  /* 0x0000000a9f9f7c23 */ /* 0x100fe20008010860 */
[----:B------:R-:W-:-:S02]  /*f240*/  FFMA.FTZ R137, R137, UR10, -R96 ;  /* 0x0000000a89897c23 */ /* 0x000fc40008010860 */
[----:B------:R-:W-:-:S03]  /*f250*/  FMNMX3.FTZ R5, R5, R54, R59, !PT ;  /* 0x0000003605057276 */ /* 0x000fc6000781003b */
[----:B------:R-:W-:Y:S01]  /*f260*/  MUFU.EX2 R111, R111 ;  /* 0x0000006f006f7308 */ /* 0x000fe20000000800 */
[----:B------:R-:W-:-:S04]  /*f270*/  FMNMX3.FTZ R5, R5, R60, R135, !PT ;  /* 0x0000003c05057276 */ /* 0x000fc80007810087 */
        /* <DEDUP_REMOVED lines=23> */
[----:B------:R-:W-:Y:S01]  /*f3f0*/  MUFU.EX2 R142, R142 ;  /* 0x0000008e008e7308 */ /* 0x000fe20000000800 */
[--C-:B------:R-:W-:Y:S01]  /*f400*/  FFMA.FTZ R125, R18, UR10, -R97.reuse ;  /* 0x0000000a127d7c23 */ /* 0x100fe20008010861 */
[--C-:B------:R-:W-:Y:S01]  /*f410*/  FFMA.FTZ R120, R120, UR10, -R97.reuse ;  /* 0x0000000a78787c23 */ /* 0x100fe20008010861 */
[----:B------:R-:W2:Y:S01]  /*f420*/  LDSM.16.MT88.4 R16, [R220+0x5400] ;  /* 0x00540000dc10783b */ /* 0x000ea20000004200 */
        /* <DEDUP_REMOVED lines=32> */
[----:B------:R-:W-:Y:S01]  /*f630*/  FFMA.FTZ R168, R151, UR10, -R96 ;  /* 0x0000000a97a87c23 */ /* 0x000fe20008010860 */
[--C-:B------:R-:W-:Y:S01]  /*f640*/  FFMA.FTZ R151, R170, UR10, -R97.reuse ;  /* 0x0000000aaa977c23 */ /* 0x100fe20008010861 */
[--C-:B------:R-:W-:Y:S01]  /*f650*/  FFMA.FTZ R166, R166, UR10, -R97.reuse ;  /* 0x0000000aa6a67c23 */ /* 0x100fe20008010861 */
[--C-:B------:R-:W-:Y:S01]  /*f660*/  FFMA.FTZ R164, R164, UR10, -R97.reuse ;  /* 0x0000000aa4a47c23 */ /* 0x100fe20008010861 */
[----:B------:R-:W3:Y:S01]  /*f670*/  MUFU.EX2 R125, R125 ;  /* 0x0000007d007d7308 */ /* 0x000ee20000000800 */
[----:B----4-:R-:W-:Y:S01]  /*f680*/  F2FP.BF16.F32.PACK_AB R23, R131, R138 ;  /* 0x0000008a8317723e */ /* 0x010fe200000010ff */
[--C-:B------:R-:W-:Y:S01]  /*f690*/  FFMA.FTZ R169, R156, UR10, -R97.reuse ;  /* 0x0000000a9ca97c23 */ /* 0x100fe20008010861 */
[--C-:B------:R-:W-:Y:S01]  /*f6a0*/  FFMA.FTZ R171, R110, UR10, -R97.reuse ;  /* 0x0000000a6eab7c23 */ /* 0x100fe20008010861 */
[--C-:B------:R-:W-:Y:S01]  /*f6b0*/  FFMA.FTZ R102, R102, UR10, -R97.reuse ;  /* 0x0000000a66667c23 */ /* 0x100fe20008010861 */
[--C-:B------:R-:W-:Y:S01]  /*f6c0*/  FFMA.FTZ R100, R100, UR10, -R97.reuse ;  /* 0x0000000a64647c23 */ /* 0x100fe20008010861 */
[----:B------:R-:W-:Y:S01]  /*f6d0*/  FFMA.FTZ R173, R52, UR10, -R97 ;  /* 0x0000000a34ad7c23 */ /* 0x000fe20008010861 */
[----:B------:R-:W-:Y:S01]  /*f6e0*/  FADD.FTZ R139, R142, R139 ;  /* 0x0000008b8e8b7221 */ /* 0x000fe20000010000 */
[----:B------:R-:W-:Y:S01]  /*f6f0*/  MUFU.EX2 R120, R120 ;  /* 0x0000007800787308 */ /* 0x000fe20000000800 */
[C---:B-1----:R-:W-:Y:S01]  /*f700*/  HMMA.16816.F32.BF16 R8, R20.reuse, R4, RZ ;  /* 0x000000041408723c */ /* 0x042fe200000418ff */
[----:B------:R-:W-:Y:S01]  /*f710*/  FFMA.FTZ R52, R53, UR10, -R97 ;  /* 0x0000000a35347c23 */ /* 0x000fe20008010861 */
[----:B------:R-:W-:Y:S01]  /*f720*/  FADD.FTZ R138, R138, R139 ;  /* 0x0000008b8a8a7221 */ /* 0x000fe20000010000 */
[--C-:B------:R-:W-:Y:S01]  /*f730*/  FFMA.FTZ R53, R48, UR10, -R97.reuse ;  /* 0x0000000a30357c23 */ /* 0x100fe20008010861 */
[--C-:B------:R-:W-:Y:S01]  /*f740*/  FFMA.FTZ R48, R49, UR10, -R97.reuse ;  /* 0x0000000a31307c23 */ /* 0x100fe20008010861 */
[--C-:B------:R-:W-:Y:S01]  /*f750*/  FFMA.FTZ R49, R44, UR10, -R97.reuse ;  /* 0x0000000a2c317c23 */ /* 0x100fe20008010861 */
[----:B------:R-:W-:Y:S01]  /*f760*/  FADD.FTZ R131, R131, R138 ;  /* 0x0000008a83837221 */ /* 0x000fe20000010000 */
[----:B------:R-:W1:Y:S01]  /*f770*/  MUFU.EX2 R123, R123 ;  /* 0x0000007b007b7308 */ /* 0x000e620000000800 */
[C---:B------:R-:W-:Y:S01]  /*f780*/  HMMA.16816.F32.BF16 R4, R20.reuse, R6, RZ ;  /* 0x000000061404723c */ /* 0x040fe200000418ff */
[----:B------:R-:W-:Y:S01]  /*f790*/  FFMA.FTZ R44, R105, UR10, -R96 ;  /* 0x0000000a692c7c23 */ /* 0x000fe20008010860 */
[--C-:B------:R-:W-:Y:S01]  /*f7a0*/  FFMA.FTZ R45, R45, UR10, -R97.reuse ;  /* 0x0000000a2d2d7c23 */ /* 0x100fe20008010861 */
        /* <DEDUP_REMOVED lines=18> */
[----:B------:R-:W-:Y:S01]  /*f8d0*/  FFMA.FTZ R47, R47, UR10, -R97 ;  /* 0x0000000a2f2f7c23 */ /* 0x000fe20008010861 */
[----:B------:R-:W-:Y:S01]  /*f8e0*/  FADD.FTZ R110, R120, R125 ;  /* 0x0000007d786e7221 */ /* 0x000fe20000010000 */
[----:B------:R-:W-:Y:S01]  /*f8f0*/  MUFU.EX2 R119, R119 ;  /* 0x0000007700777308 */ /* 0x000fe20000000800 */
[--C-:B------:R-:W-:Y:S01]  /*f900*/  FFMA.FTZ R55, R55, UR10, -R97.reuse ;  /* 0x0000000a37377c23 */ /* 0x100fe20008010861 */
[--C-:B------:R-:W-:Y:S01]  /*f910*/  FFMA.FTZ R54, R54, UR10, -R97.reuse ;  /* 0x0000000a36367c23 */ /* 0x100fe20008010861 */
[----:B--2---:R-:W-:Y:S01]  /*f920*/  HMMA.16816.F32.BF16 R8, R12, R16, R8 ;  /* 0x000000100c08723c */ /* 0x004fe20000041808 */
[----:B------:R-:W-:Y:S01]  /*f930*/  FADD.FTZ R110, R123, R110 ;  /* 0x0000006e7b6e7221 */ /* 0x000fe20000010000 */
[----:B------:R-:W-:Y:S01]  /*f940*/  LDSM.16.MT88.4 R204, [R220+0x8c00] ;  /* 0x008c0000dccc783b */ /* 0x000fe20000004200 */
[----:B------:R-:W-:-:S02]  /*f950*/  FFMA.FTZ R191, R58, UR10, -R97 ;  /* 0x0000000a3abf7c23 */ /* 0x000fc40008010861 */
[----:B------:R-:W1:Y:S01]  /*f960*/  MUFU.EX2 R124, R124 ;  /* 0x0000007c007c7308 */ /* 0x000e620000000800 */
[----:B------:R-:W-:Y:S02]  /*f970*/  LDSM.16.MT88.4 R196, [R99+0x8c00] ;  /* 0x008c000063c4783b */ /* 0x000fe40000004200 */
[C---:B------:R-:W-:Y:S02]  /*f980*/  HMMA.16816.F32.BF16 R4, R12.reuse, R18, R4 ;  /* 0x000000120c04723c */ /* 0x040fe40000041804 */
[----:B------:R-:W2:Y:S03]  /*f990*/  LDSM.16.MT88.4 R16, [R99+0x5800] ;  /* 0x005800006310783b */ /* 0x000ea60000004200 */
[----:B------:R-:W-:Y:S03]  /*f9a0*/  MUFU.EX2 R145, R145 ;  /* 0x0000009100917308 */ /* 0x000fe60000000800 */
[C---:B------:R-:W-:Y:S05]  /*f9b0*/  HMMA.16816.F32.BF16 R24, R12.reuse, R28, R24 ;  /* 0x0000001c0c18723c */ /* 0x040fea0000041818 */
[----:B------:R-:W4:Y:S03]  /*f9c0*/  MUFU.EX2 R130, R130 ;  /* 0x0000008200827308 */ /* 0x000f260000000800 */
[----:B------:R-:W-:Y:S01]  /*f9d0*/  HMMA.16816.F32.BF16 R20, R12, R30, R20 ;  /* 0x0000001e0c14723c */ /* 0x000fe20000041814 */
[----:B------:R-:W5:Y:S01]  /*f9e0*/  LDSM.16.MT88.4 R28, [R220+0x5c00] ;  /* 0x005c0000dc1c783b */ /* 0x000f620000004200 */
[----:B------:R-:W-:-:S02]  /*f9f0*/  F2FP.BF16.F32.PACK_AB R12, R114, R115 ;  /* 0x00000073720c723e */ /* 0x000fc400000010ff */
[----:B---3--:R-:W-:Y:S01]  /*fa00*/  F2FP.BF16.F32.PACK_AB R13, R116, R121 ;  /* 0x00000079740d723e */ /* 0x008fe200000010ff */
[----:B------:R-:W-:Y:S01]  /*fa10*/  MUFU.EX2 R143, R143 ;  /* 0x0000008f008f7308 */ /* 0x000fe20000000800 */
[----:B------:R-:W-:Y:S01]  /*fa20*/  F2FP.BF16.F32.PACK_AB R14, R111, R112 ;  /* 0x000000706f0e723e */ /* 0x000fe200000010ff */
[----:B------:R-:W-:Y:S01]  /*fa30*/  FADD.FTZ R121, R121, R110 ;  /* 0x0000006e79797221 */ /* 0x000fe20000010000 */
[----:B-1----:R-:W-:-:S03]  /*fa40*/  F2FP.BF16.F32.PACK_AB R15, R124, R119 ;  /* 0x000000777c0f723e */ /* 0x002fc600000010ff */
[----:B------:R-:W-:Y:S02]  /*fa50*/  FADD.FTZ R116, R116, R121 ;  /* 0x0000007974747221 */ /* 0x000fe40000010000 */
[----:B------:R-:W1:Y:S02]  /*fa60*/  MUFU.EX2 R146, R146 ;  /* 0x0000009200927308 */ /* 0x000e640000000800 */
[----:B------:R-:W-:Y:S01]  /*fa70*/  HMMA.16816.F32.BF16 R8, R12, R32, R8 ;  /* 0x000000200c08723c */ /* 0x000fe20000041808 */
[----:B------:R-:W-:-:S04]  /*fa80*/  FADD.FTZ R119, R119, R116 ;  /* 0x0000007477777221 */ /* 0x000fc80000010000 */
[----:B------:R-:W-:Y:S01]  /*fa90*/  FADD.FTZ R124, R124, R119 ;  /* 0x000000777c7c7221 */ /* 0x000fe20000010000 */
[----:B------:R-:W-:Y:S02]  /*faa0*/  MUFU.EX2 R152, R152 ;  /* 0x0000009800987308 */ /* 0x000fe40000000800 */
[C---:B------:R-:W-:Y:S01]  /*fab0*/  HMMA.16816.F32.BF16 R4, R12.reuse, R34, R4 ;  /* 0x000000220c04723c */ /* 0x040fe20000041804 */
[----:B------:R-:W3:Y:S05]  /*fac0*/  LDSM.16.MT88.4 R32, [R99+0x5c00] ;  /* 0x005c00006320783b */ /* 0x000eea0000004200 */
[----:B------:R-:W3:Y:S02]  /*fad0*/  MUFU.EX2 R147, R147 ;  /* 0x0000009300937308 */ /* 0x000ee40000000800 */
[C---:B--2---:R-:W-:Y:S06]  /*fae0*/  HMMA.16816.F32.BF16 R24, R12.reuse, R16, R24 ;  /* 0x000000100c18723c */ /* 0x044fec0000041818 */
[----:B------:R-:W-:Y:S02]  /*faf0*/  MUFU.EX2 R149, R149 ;  /* 0x0000009500957308 */ /* 0x000fe40000000800 */
[----:B------:R-:W-:Y:S01]  /*fb00*/  HMMA.16816.F32.BF16 R20, R12, R18, R20 ;  /* 0x000000120c14723c */ /* 0x000fe20000041814 */
[----:B------:R-:W2:Y:S01]  /*fb10*/  LDSM.16.MT88.4 R16, [R220+0x6000] ;  /* 0x00600000dc10783b */ /* 0x000ea20000004200 */
[----:B------:R-:W-:-:S02]  /*fb20*/  F2FP.BF16.F32.PACK_AB R12, R108, R109 ;  /* 0x0000006d6c0c723e */ /* 0x000fc400000010ff */
[----:B----4-:R-:W-:Y:S01]  /*fb30*/  F2FP.BF16.F32.PACK_AB R13, R130, R145 ;  /* 0x00000091820d723e */ /* 0x010fe200000010ff */
[----:B------:R-:W-:Y:S01]  /*fb40*/  FADD.FTZ R145, R145, R124 ;  /* 0x0000007c91917221 */ /* 0x000fe20000010000 */
[----:B------:R-:W-:Y:S01]  /*fb50*/  F2FP.BF16.F32.PACK_AB R14, R106, R107 ;  /* 0x0000006b6a0e723e */ /* 0x000fe200000010ff */
[----:B------:R-:W4:Y:S01]  /*fb60*/  MUFU.EX2 R150, R150 ;  /* 0x0000009600967308 */ /* 0x000f220000000800 */
[----:B-1----:R-:W-:Y:S01]  /*fb70*/  F2FP.BF16.F32.PACK_AB R15, R146, R143 ;  /* 0x0000008f920f723e */ /* 0x002fe200000010ff */
[----:B------:R-:W-:-:S04]  /*fb80*/  FADD.FTZ R130, R130, R145 ;  /* 0x0000009182827221 */ /* 0x000fc80000010000 */
[----:B------:R-:W-:Y:S02]  /*fb90*/  FADD.FTZ R143, R143, R130 ;  /* 0x000000828f8f7221 */ /* 0x000fe40000010000 */
[----:B-----5:R-:W-:Y:S01]  /*fba0*/  HMMA.16816.F32.BF16 R8, R12, R28, R8 ;  /* 0x0000001c0c08723c */ /* 0x020fe20000041808 */
[----:B------:R-:W1:Y:S01]  /*fbb0*/  MUFU.EX2 R92, R92 ;  /* 0x0000005c005c7308 */ /* 0x000e620000000800 */
[----:B------:R-:W-:-:S06]  /*fbc0*/  FADD.FTZ R143, R146, R143 ;  /* 0x0000008f928f7221 */ /* 0x000fcc0000010000 */
[C---:B------:R-:W-:Y:S01]  /*fbd0*/  HMMA.16816.F32.BF16 R4, R12.reuse, R30, R4 ;  /* 0x0000001e0c04723c */ /* 0x040fe20000041804 */
[----:B------:R-:W5:Y:S01]  /*fbe0*/  LDSM.16.MT88.4 R28, [R99+0x6000] ;  /* 0x00600000631c783b */ /* 0x000f620000004200 */
[----:B------:R-:W-:Y:S06]  /*fbf0*/  MUFU.EX2 R91, R91 ;  /* 0x0000005b005b7308 */ /* 0x000fec0000000800 */
[C---:B---3--:R-:W-:Y:S02]  /*fc00*/  HMMA.16816.F32.BF16 R24, R12.reuse, R32, R24 ;  /* 0x000000200c18723c */ /* 0x048fe40000041818 */
[----:B------:R-:W-:Y:S06]  /*fc10*/  MUFU.EX2 R90, R90 ;  /* 0x0000005a005a7308 */ /* 0x000fec0000000800 */
[----:B------:R-:W-:Y:S01]  /*fc20*/  HMMA.16816.F32.BF16 R20, R12, R34, R20 ;  /* 0x000000220c14723c */ /* 0x000fe20000041814 */
[----:B------:R-:W3:Y:S01]  /*fc30*/  LDSM.16.MT88.4 R32, [R220+0x6400] ;  /* 0x00640000dc20783b */ /* 0x000ee20000004200 */
[----:B------:R-:W-:Y:S01]  /*fc40*/  F2FP.BF16.F32.PACK_AB R12, R101, R104 ;  /* 0x00000068650c723e */ /* 0x000fe200000010ff */
[----:B------:R-:W-:Y:S01]  /*fc50*/  MUFU.EX2 R157, R157 ;  /* 0x0000009d009d7308 */ /* 0x000fe20000000800 */
[----:B------:R-:W-:Y:S01]  /*fc60*/  F2FP.BF16.F32.PACK_AB R13, R147, R152 ;  /* 0x00000098930d723e */ /* 0x000fe200000010ff */
[----:B------:R-:W-:Y:S01]  /*fc70*/  FADD.FTZ R152, R152, R143 ;  /* 0x0000008f98987221 */ /* 0x000fe20000010000 */
[----:B------:R-:W-:-:S02]  /*fc80*/  F2FP.BF16.F32.PACK_AB R14, R94, R95 ;  /* 0x0000005f5e0e723e */ /* 0x000fc400000010ff */
[C---:B----4-:R-:W-:Y:S01]  /*fc90*/  F2FP.BF16.F32.PACK_AB R15, R150.reuse, R149 ;  /* 0x00000095960f723e */ /* 0x050fe200000010ff */
[----:B------:R-:W-:Y:S02]  /*fca0*/  FADD.FTZ R152, R147, R152 ;  /* 0x0000009893987221 */ /* 0x000fe40000010000 */
[----:B------:R-:W4:Y:S02]  /*fcb0*/  MUFU.EX2 R154, R154 ;  /* 0x0000009a009a7308 */ /* 0x000f240000000800 */
[----:B------:R-:W-:Y:S02]  /*fcc0*/  FADD.FTZ R149, R149, R152 ;  /* 0x0000009895957221 */ /* 0x000fe40000010000 */
[C---:B--2---:R-:W-:Y:S02]  /*fcd0*/  HMMA.16816.F32.BF16 R8, R12.reuse, R16, R8 ;  /* 0x000000100c08723c */ /* 0x044fe40000041808 */
[----:B------:R-:W-:Y:S02]  /*fce0*/  FADD.FTZ R150, R150, R149 ;  /* 0x0000009596967221 */ /* 0x000fe40000010000 */
[----:B------:R-:W-:Y:S04]  /*fcf0*/  MUFU.EX2 R155, R155 ;  /* 0x0000009b009b7308 */ /* 0x000fe80000000800 */
[C---:B------:R-:W-:Y:S01]  /*fd00*/  HMMA.16816.F32.BF16 R4, R12.reuse, R18, R4 ;  /* 0x000000120c04723c */ /* 0x040fe20000041804 */
[----:B------:R-:W2:Y:S03]  /*fd10*/  LDSM.16.MT88.4 R16, [R99+0x6400] ;  /* 0x006400006310783b */ /* 0x000ea60000004200 */
[----:B------:R-:W3:Y:S04]  /*fd20*/  MUFU.EX2 R158, R158 ;  /* 0x0000009e009e7308 */ /* 0x000ee80000000800 */
[C---:B-----5:R-:W-:Y:S04]  /*fd30*/  HMMA.16816.F32.BF16 R24, R12.reuse, R28, R24 ;  /* 0x0000001c0c18723c */ /* 0x060fe80000041818 */
[----:B------:R-:W-:Y:S04]  /*fd40*/  MUFU.EX2 R89, R89 ;  /* 0x0000005900597308 */ /* 0x000fe80000000800 */
[----:B------:R-:W-:Y:S01]  /*fd50*/  HMMA.16816.F32.BF16 R20, R12, R30, R20 ;  /* 0x0000001e0c14723c */ /* 0x000fe20000041814 */
[----:B------:R-:W5:Y:S01]  /*fd60*/  LDSM.16.MT88.4 R28, [R220+0x6800] ;  /* 0x00680000dc1c783b */ /* 0x000f620000004200 */
[----:B-1----:R-:W-:-:S02]  /*fd70*/  F2FP.BF16.F32.PACK_AB R12, R92, R93 ;  /* 0x0000005d5c0c723e */ /* 0x002fc400000010ff */
[----:B----4-:R-:W-:Y:S01]  /*fd80*/  F2FP.BF16.F32.PACK_AB R13, R154, R157 ;  /* 0x0000009d9a0d723e */ /* 0x010fe200000010ff */
[----:B------:R-:W1:Y:S01]  /*fd90*/  MUFU.EX2 R88, R88 ;  /* 0x0000005800587308 */ /* 0x000e620000000800 */
[----:B------:R-:W-:Y:S01]  /*fda0*/  F2FP.BF16.F32.PACK_AB R14, R90, R91 ;  /* 0x0000005b5a0e723e */ /* 0x000fe200000010ff */
[----:B------:R-:W-:Y:S01]  /*fdb0*/  FADD.FTZ R157, R157, R150 ;  /* 0x000000969d9d7221 */ /* 0x000fe20000010000 */
[----:B---3--:R-:W-:-:S03]  /*fdc0*/  F2FP.BF16.F32.PACK_AB R15, R158, R155 ;  /* 0x0000009b9e0f723e */ /* 0x008fc600000010ff */
[----:B------:R-:W-:Y:S02]  /*fdd0*/  FADD.FTZ R154, R154, R157 ;  /* 0x0000009d9a9a7221 */ /* 0x000fe40000010000 */
[----:B------:R-:W-:Y:S02]  /*fde0*/  MUFU.EX2 R87, R87 ;  /* 0x0000005700577308 */ /* 0x000fe40000000800 */
[----:B------:R-:W-:Y:S01]  /*fdf0*/  HMMA.16816.F32.BF16 R8, R12, R32, R8 ;  /* 0x000000200c08723c */ /* 0x000fe20000041808 */
[----:B------:R-:W-:-:S04]  /*fe00*/  FADD.FTZ R155, R155, R154 ;  /* 0x0000009a9b9b7221 */ /* 0x000fc80000010000 */
[----:B------:R-:W-:Y:S01]  /*fe10*/  FADD.FTZ R158, R158, R155 ;  /* 0x0000009b9e9e7221 */ /* 0x000fe20000010000 */
[----:B------:R-:W3:Y:S02]  /*fe20*/  MUFU.EX2 R86, R86 ;  /* 0x0000005600567308 */ /* 0x000ee40000000800 */
[C---:B------:R-:W-:Y:S01]  /*fe30*/  HMMA.16816.F32.BF16 R4, R12.reuse, R34, R4 ;  /* 0x000000220c04723c */ /* 0x040fe20000041804 */
[----:B------:R-:W4:Y:S05]  /*fe40*/  LDSM.16.MT88.4 R32, [R99+0x6800] ;  /* 0x006800006320783b */ /* 0x000f2a0000004200 */
[----:B------:R-:W-:Y:S02]  /*fe50*/  MUFU.EX2 R161, R161 ;  /* 0x000000a100a17308 */ /* 0x000fe40000000800 */
[----:B--2---:R-:W-:Y:S01]  /*fe60*/  HMMA.16816.F32.BF16 R24, R12, R16, R24 ;  /* 0x000000100c18723c */ /* 0x004fe20000041818 */
[----:B-1----:R-:W-:-:S05]  /*fe70*/  F2FP.BF16.F32.PACK_AB R16, R88, R89 ;  /* 0x000000595810723e */ /* 0x002fca00000010ff */
[----:B------:R-:W1:Y:S02]  /*fe80*/  MUFU.EX2 R160, R160 ;  /* 0x000000a000a07308 */ /* 0x000e640000000800 */
[----:B------:R-:W-:Y:S01]  /*fe90*/  HMMA.16816.F32.BF16 R20, R12, R18, R20 ;  /* 0x000000120c14723c */ /* 0x000fe20000041814 */
[----:B------:R-:W2:Y:S01]  /*fea0*/  LDSM.16.MT88.4 R12, [R220+0x6c00] ;  /* 0x006c0000dc0c783b */ /* 0x000ea20000004200 */
[----:B---3--:R-:W-:-:S04]  /*feb0*/  F2FP.BF16.F32.PACK_AB R18, R86, R87 ;  /* 0x000000575612723e */ /* 0x008fc800000010ff */
[----:B------:R-:W-:Y:S08]  /*fec0*/  MUFU.EX2 R162, R162 ;  /* 0x000000a200a27308 */ /* 0x000ff00000000800 */
[----:B------:R-:W3:Y:S01]  /*fed0*/  MUFU.EX2 R163, R163 ;  /* 0x000000a300a37308 */ /* 0x000ee20000000800 */
[----:B-1----:R-:W-:-:S07]  /*fee0*/  F2FP.BF16.F32.PACK_AB R17, R160, R161 ;  /* 0x000000a1a011723e */ /* 0x002fce00000010ff */
[----:B------:R-:W-:Y:S08]  /*fef0*/  MUFU.EX2 R85, R85 ;  /* 0x0000005500557308 */ /* 0x000ff00000000800 */
[----:B------:R-:W1:Y:S01]  /*ff00*/  MUFU.EX2 R84, R84 ;  /* 0x0000005400547308 */ /* 0x000e620000000800 */
[----:B---3--:R-:W-:-:S07]  /*ff10*/  F2FP.BF16.F32.PACK_AB R19, R163, R162 ;  /* 0x000000a2a313723e */ /* 0x008fce00000010ff */
[C---:B-----5:R-:W-:Y:S01]  /*ff20*/  HMMA.16816.F32.BF16 R8, R16.reuse, R28, R8 ;  /* 0x0000001c1008723c */ /* 0x060fe20000041808 */
[----:B------:R-:W-:Y:S07]  /*ff30*/  MUFU.EX2 R83, R83 ;  /* 0x0000005300537308 */ /* 0x000fee0000000800 */
[C---:B------:R-:W-:Y:S01]  /*ff40*/  HMMA.16816.F32.BF16 R4, R16.reuse, R30, R4 ;  /* 0x0000001e1004723c */ /* 0x040fe20000041804 */
[----:B------:R-:W3:Y:S01]  /*ff50*/  LDSM.16.MT88.4 R28, [R99+0x6c00] ;  /* 0x006c0000631c783b */ /* 0x000ee20000004200 */
        /* <DEDUP_REMOVED lines=25> */
[----:B--2---:R-:W-:-:S04]  /*100f0*/  F2FP.BF16.F32.PACK_AB R34, R78, R79 ;  /* 0x0000004f4e22723e */ /* 0x004fc800000010ff */
[----:B------:R-:W-:Y:S08]  /*10100*/  MUFU.EX2 R164, R164 ;  /* 0x000000a400a47308 */ /* 0x000ff00000000800 */
        /* <DEDUP_REMOVED lines=13> */
[----:B------:R-:W5:Y:S01]  /*101e0*/  LDSM.16.MT88.4 R12, [R220+0x7800] ;  /* 0x00780000dc0c783b */ /* 0x000f620000004200 */
[----:B------:R-:W4:Y:S01]  /*101f0*/  MUFU.EX2 R102, R102 ;  /* 0x0000006600667308 */ /* 0x000f220000000800 */
[----:B---3--:R-:W-:-:S02]  /*10200*/  F2FP.BF16.F32.PACK_AB R32, R76, R77 ;  /* 0x0000004d4c20723e */ /* 0x008fc400000010ff */
[----:B--2---:R-:W-:-:S05]  /*10210*/  F2FP.BF16.F32.PACK_AB R34, R74, R75 ;  /* 0x0000004b4a22723e */ /* 0x004fca00000010ff */
[----:B------:R-:W-:Y:S08]  /*10220*/  MUFU.EX2 R100, R100 ;  /* 0x0000006400647308 */ /* 0x000ff00000000800 */
        /* <DEDUP_REMOVED lines=8> */
[----:B-1----:R-:W-:Y:S01]  /*102b0*/  HMMA.16816.F32.BF16 R24, R32, R16, R24 ;  /* 0x000000102018723c */ /* 0x002fe20000041818 */
[----:B------:R-:W-:-:S04]  /*102c0*/  FADD.FTZ R16, R118, R127 ;  /* 0x0000007f76107221 */ /* 0x000fc80000010000 */
[----:B------:R-:W-:Y:S02]  /*102d0*/  FADD.FTZ R16, R117, R16 ;  /* 0x0000001075107221 */ /* 0x000fe40000010000 */
[----:B------:R-:W-:Y:S01]  /*102e0*/  MUFU.EX2 R52, R52 ;  /* 0x0000003400347308 */ /* 0x000fe20000000800 */
[----:B------:R-:W-:Y:S01]  /*102f0*/  HMMA.16816.F32.BF16 R4, R32, R22, R4 ;  /* 0x000000162004723c */ /* 0x000fe20000041804 */
[----:B------:R-:W1:Y:S01]  /*10300*/  LDSM.16.MT88.4 R20, [R99+0x7800] ;  /* 0x007800006314783b */ /* 0x000e620000004200 */
[----:B------:R-:W-:-:S04]  /*10310*/  FADD.FTZ R105, R115, R16 ;  /* 0x0000001073697221 */ /* 0x000fc80000010000 */
[----:B------:R-:W-:Y:S01]  /*10320*/  FADD.FTZ R105, R114, R105 ;  /* 0x0000006972697221 */ /* 0x000fe20000010000 */
[----:B------:R-:W4:Y:S01]  /*10330*/  MUFU.EX2 R53, R53 ;  /* 0x0000003500357308 */ /* 0x000f220000000800 */
[----:B------:R-:W-:Y:S01]  /*10340*/  HMMA.16816.F32.BF16 R28, R32, R18, R28 ;  /* 0x00000012201c723c */ /* 0x000fe2000004181c */
[----:B------:R-:W1:Y:S01]  /*10350*/  LDSM.16.MT88.4 R16, [R220+0x7c00] ;  /* 0x007c0000dc10783b */ /* 0x000e620000004200 */
[----:B---3--:R-:W-:Y:S02]  /*10360*/  F2FP.BF16.F32.PACK_AB R32, R72, R73 ;  /* 0x000000494820723e */ /* 0x008fe400000010ff */
[----:B--2---:R-:W-:-:S03]  /*10370*/  F2FP.BF16.F32.PACK_AB R34, R70, R71 ;  /* 0x000000474622723e */ /* 0x004fc600000010ff */
[----:B------:R-:W-:Y:S08]  /*10380*/  MUFU.EX2 R48, R48 ;  /* 0x0000003000307308 */ /* 0x000ff00000000800 */
[----:B------:R-:W2:Y:S01]  /*10390*/  MUFU.EX2 R49, R49 ;  /* 0x0000003100317308 */ /* 0x000ea20000000800 */
[----:B----4-:R-:W-:-:S07]  /*103a0*/  F2FP.BF16.F32.PACK_AB R33, R53, R52 ;  /* 0x000000343521723e */ /* 0x010fce00000010ff */
[----:B------:R-:W-:Y:S08]  /*103b0*/  MUFU.EX2 R69, R69 ;  /* 0x0000004500457308 */ /* 0x000ff00000000800 */
[----:B------:R-:W3:Y:S01]  /*103c0*/  MUFU.EX2 R68, R68 ;  /* 0x0000004400447308 */ /* 0x000ee20000000800 */
[----:B--2---:R-:W-:-:S07]  /*103d0*/  F2FP.BF16.F32.PACK_AB R35, R49, R48 ;  /* 0x000000303123723e */ /* 0x004fce00000010ff */
[----:B-----5:R-:W-:Y:S01]  /*103e0*/  HMMA.16816.F32.BF16 R8, R32, R12, R8 ;  /* 0x0000000c2008723c */ /* 0x020fe20000041808 */
[----:B------:R-:W-:Y:S01]  /*103f0*/  FADD.FTZ R12, R112, R105 ;  /* 0x00000069700c7221 */ /* 0x000fe20000010000 */
[----:B------:R-:W-:Y:S03]  /*10400*/  MUFU.EX2 R67, R67 ;  /* 0x0000004300437308 */ /* 0x000fe60000000800 */
[----:B------:R-:W-:-:S03]  /*10410*/  FADD.FTZ R12, R111, R12 ;  /* 0x0000000c6f0c7221 */ /* 0x000fc60000010000 */
[----:B------:R-:W-:Y:S01]  /*10420*/  HMMA.16816.F32.BF16 R4, R32, R14, R4 ;  /* 0x0000000e2004723c */ /* 0x000fe20000041804 */
[----:B------:R-:W-:Y:S01]  /*10430*/  FADD.FTZ R109, R109, R12 ;  /* 0x0000000c6d6d7221 */ /* 0x000fe20000010000 */
[----:B------:R-:W2:Y:S01]  /*10440*/  MUFU.EX2 R66, R66 ;  /* 0x0000004200427308 */ /* 0x000ea20000000800 */
[----:B------:R-:W4:Y:S02]  /*10450*/  LDSM.16.MT88.4 R12, [R99+0x7c00] ;  /* 0x007c0000630c783b */ /* 0x000f240000004200 */
[----:B------:R-:W-:-:S03]  /*10460*/  FADD.FTZ R108, R108, R109 ;  /* 0x0000006d6c6c7221 */ /* 0x000fc60000010000 */
[----:B-1----:R-:W-:Y:S01]  /*10470*/  HMMA.16816.F32.BF16 R24, R32, R20, R24 ;  /* 0x000000142018723c */ /* 0x002fe20000041818 */
[----:B------:R-:W-:Y:S01]  /*10480*/  FADD.FTZ R107, R107, R108 ;  /* 0x0000006c6b6b7221 */ /* 0x000fe20000010000 */
[----:B------:R-:W-:Y:S01]  /*10490*/  MUFU.EX2 R45, R45 ;  /* 0x0000002d002d7308 */ /* 0x000fe20000000800 */
[----:B---3--:R-:W-:Y:S02]  /*104a0*/  F2FP.BF16.F32.PACK_AB R20, R68, R69 ;  /* 0x000000454414723e */ /* 0x008fe400000010ff */
[----:B------:R-:W-:-:S03]  /*104b0*/  FADD.FTZ R107, R106, R107 ;  /* 0x0000006b6a6b7221 */ /* 0x000fc60000010000 */
[----:B------:R-:W-:Y:S01]  /*104c0*/  HMMA.16816.F32.BF16 R28, R32, R22, R28 ;  /* 0x00000016201c723c */ /* 0x000fe2000004181c */
[----:B------:R-:W-:Y:S01]  /*104d0*/  FADD.FTZ R104, R104, R107 ;  /* 0x0000006b68687221 */ /* 0x000fe20000010000 */
[----:B------:R-:W1:Y:S01]  /*104e0*/  MUFU.EX2 R40, R40 ;  /* 0x0000002800287308 */ /* 0x000e620000000800 */
[----:B--2---:R-:W-:Y:S01]  /*104f0*/  F2FP.BF16.F32.PACK_AB R22, R66, R67 ;  /* 0x000000434216723e */ /* 0x004fe200000010ff */
[----:B------:R-:W2:Y:S01]  /*10500*/  LDSM.16.MT88.4 R32, [R220+0x8000] ;  /* 0x00800000dc20783b */ /* 0x000ea20000004200 */
[----:B------:R-:W-:-:S05]  /*10510*/  FADD.FTZ R104, R101, R104 ;  /* 0x0000006865687221 */ /* 0x000fca0000010000 */
[----:B------:R-:W-:Y:S08]  /*10520*/  MUFU.EX2 R41, R41 ;  /* 0x0000002900297308 */ /* 0x000ff00000000800 */
[----:B------:R-:W3:Y:S01]  /*10530*/  MUFU.EX2 R36, R36 ;  /* 0x0000002400247308 */ /* 0x000ee20000000800 */
[----:B-1----:R-:W-:-:S07]  /*10540*/  F2FP.BF16.F32.PACK_AB R21, R40, R45 ;  /* 0x0000002d2815723e */ /* 0x002fce00000010ff */
[----:B------:R-:W-:Y:S08]  /*10550*/  MUFU.EX2 R65, R65 ;  /* 0x0000004100417308 */ /* 0x000ff00000000800 */
[----:B------:R-:W1:Y:S01]  /*10560*/  MUFU.EX2 R64, R64 ;  /* 0x0000004000407308 */ /* 0x000e620000000800 */
[----:B---3--:R-:W-:-:S07]  /*10570*/  F2FP.BF16.F32.PACK_AB R23, R36, R41 ;  /* 0x000000292417723e */ /* 0x008fce00000010ff */
[----:B------:R-:W-:Y:S01]  /*10580*/  HMMA.16816.F32.BF16 R8, R20, R16, R8 ;  /* 0x000000101408723c */ /* 0x000fe20000041808 */
[----:B------:R-:W-:Y:S01]  /*10590*/  FADD.FTZ R17, R95, R104 ;  /* 0x000000685f117221 */ /* 0x000fe20000010000 */
[----:B------:R-:W-:Y:S01]  /*105a0*/  FFMA.FTZ R95, R38, UR10, -R97 ;  /* 0x0000000a265f7c23 */ /* 0x000fe20008010861 */
[----:B------:R-:W-:Y:S01]  /*105b0*/  MUFU.EX2 R98, R98 ;  /* 0x0000006200627308 */ /* 0x000fe20000000800 */
[----:B------:R-:W-:Y:S01]  /*105c0*/  FFMA.FTZ R38, R63, UR10, -R96 ;  /* 0x0000000a3f267c23 */ /* 0x000fe20008010860 */
[----:B------:R-:W-:-:S03]  /*105d0*/  FADD.FTZ R94, R94, R17 ;  /* 0x000000115e5e7221 */ /* 0x000fc60000010000 */
[----:B------:R-:W-:Y:S01]  /*105e0*/  HMMA.16816.F32.BF16 R4, R20, R18, R4 ;  /* 0x000000121404723c */ /* 0x000fe20000041804 */
[----:B------:R-:W-:Y:S01]  /*105f0*/  FADD.FTZ R93, R93, R94 ;  /* 0x0000005e5d5d7221 */ /* 0x000fe20000010000 */
[----:B------:R-:W3:Y:S01]  /*10600*/  LDSM.16.MT88.4 R16, [R99+0x8000] ;  /* 0x008000006310783b */ /* 0x000ee20000004200 */
[----:B------:R-:W5:Y:S02]  /*10610*/  MUFU.EX2 R103, R103 ;  /* 0x0000006700677308 */ /* 0x000f640000000800 */
[----:B------:R-:W-:-:S03]  /*10620*/  FADD.FTZ R92, R92, R93 ;  /* 0x0000005d5c5c7221 */ /* 0x000fc60000010000 */
[----:B----4-:R-:W-:Y:S01]  /*10630*/  HMMA.16816.F32.BF16 R24, R20, R12, R24 ;  /* 0x0000000c1418723c */ /* 0x010fe20000041818 */
[----:B------:R-:W-:Y:S01]  /*10640*/  FADD.FTZ R91, R91, R92 ;  /* 0x0000005c5b5b7221 */ /* 0x000fe20000010000 */
[----:B-1----:R-:W-:Y:S01]  /*10650*/  F2FP.BF16.F32.PACK_AB R12, R64, R65 ;  /* 0x00000041400c723e */ /* 0x002fe200000010ff */
[----:B------:R-:W-:Y:S02]  /*10660*/  MUFU.EX2 R39, R39 ;  /* 0x0000002700277308 */ /* 0x000fe40000000800 */
[----:B------:R-:W-:-:S03]  /*10670*/  FADD.FTZ R90, R90, R91 ;  /* 0x0000005b5a5a7221 */ /* 0x000fc60000010000 */
[----:B------:R-:W-:Y:S01]  /*10680*/  HMMA.16816.F32.BF16 R28, R20, R14, R28 ;  /* 0x0000000e141c723c */ /* 0x000fe2000004181c */
[----:B------:R-:W-:Y:S01]  /*10690*/  FADD.FTZ R21, R161, R158 ;  /* 0x0000009ea1157221 */ /* 0x000fe20000010000 */
[----:B------:R-:W-:Y:S01]  /*106a0*/  FADD.FTZ R89, R89, R90 ;  /* 0x0000005a59597221 */ /* 0x000fe20000010000 */
[----:B------:R1:W4:Y:S01]  /*106b0*/  MUFU.EX2 R106, R37 ;  /* 0x00000025006a7308 */ /* 0x0003220000000800 */
[----:B-----5:R-:W-:Y:S01]  /*106c0*/  F2FP.BF16.F32.PACK_AB R14, R103, R98 ;  /* 0x00000062670e723e */ /* 0x020fe200000010ff */
[----:B------:R-:W-:Y:S01]  /*106d0*/  FADD.FTZ R21, R160, R21 ;  /* 0x00000015a0157221 */ /* 0x000fe20000010000 */
[----:B------:R-:W-:-:S03]  /*106e0*/  FADD.FTZ R88, R88, R89 ;  /* 0x0000005958587221 */ /* 0x000fc60000010000 */
[----:B------:R-:W-:Y:S01]  /*106f0*/  FADD.FTZ R162, R162, R21 ;  /* 0x00000015a2a27221 */ /* 0x000fe20000010000 */
[----:B------:R-:W-:Y:S01]  /*10700*/  FADD.FTZ R87, R87, R88 ;  /* 0x0000005857577221 */ /* 0x000fe20000010000 */
[----:B------:R-:W-:Y:S01]  /*10710*/  MUFU.EX2 R42, R42 ;  /* 0x0000002a002a7308 */ /* 0x000fe20000000800 */
[----:B------:R-:W5:Y:S01]  /*10720*/  LDSM.16.MT88.4 R20, [R220+0x8400] ;  /* 0x00840000dc14783b */ /* 0x000f620000004200 */
[----:B------:R-:W-:Y:S01]  /*10730*/  FADD.FTZ R163, R163, R162 ;  /* 0x000000a2a3a37221 */ /* 0x000fe20000010000 */
[----:B------:R-:W-:-:S03]  /*10740*/  FADD.FTZ R86, R86, R87 ;  /* 0x0000005756567221 */ /* 0x000fc60000010000 */
[----:B------:R-:W-:Y:S01]  /*10750*/  FADD.FTZ R172, R172, R163 ;  /* 0x000000a3acac7221 */ /* 0x000fe20000010000 */
[----:B------:R-:W-:Y:S01]  /*10760*/  FADD.FTZ R85, R85, R86 ;  /* 0x0000005655557221 */ /* 0x000fe20000010000 */
[----:B------:R-:W2:Y:S01]  /*10770*/  MUFU.EX2 R95, R95 ;  /* 0x0000005f005f7308 */ /* 0x000ea20000000800 */
[----:B-1----:R-:W-:Y:S01]  /*10780*/  FFMA.FTZ R37, R57, UR10, -R96 ;  /* 0x0000000a39257c23 */ /* 0x002fe20008010860 */
[--C-:B------:R-:W-:Y:S01]  /*10790*/  FFMA.FTZ R57, R43, UR10, -R97.reuse ;  /* 0x0000000a2b397c23 */ /* 0x100fe20008010861 */
[----:B----4-:R-:W-:Y:S01]  /*107a0*/  F2FP.BF16.F32.PACK_AB R13, R106, R39 ;  /* 0x000000276a0d723e */ /* 0x010fe200000010ff */
[--C-:B------:R-:W-:Y:S01]  /*107b0*/  FFMA.FTZ R43, R50, UR10, -R97.reuse ;  /* 0x0000000a322b7c23 */ /* 0x100fe20008010861 */
[----:B------:R-:W-:Y:S01]  /*107c0*/  FFMA.FTZ R50, R46, UR10, -R97 ;  /* 0x0000000a2e327c23 */ /* 0x000fe20008010861 */
[----:B------:R-:W-:Y:S01]  /*107d0*/  FADD.FTZ R84, R84, R85 ;  /* 0x0000005554547221 */ /* 0x000fe20000010000 */
[----:B------:R-:W-:Y:S01]  /*107e0*/  FADD.FTZ R165, R165, R172 ;  /* 0x000000aca5a57221 */ /* 0x000fe20000010000 */
[----:B------:R-:W-:Y:S01]  /*107f0*/  MUFU.EX2 R113, R113 ;  /* 0x0000007100717308 */ /* 0x000fe20000000800 */
[----:B------:R-:W-:Y:S01]  /*10800*/  FFMA.FTZ R46, R136, UR10, -R96 ;  /* 0x0000000a882e7c23 */ /* 0x000fe20008010860 */
        /* <DEDUP_REMOVED lines=10> */
[----:B------:R-:W-:Y:S01]  /*108b0*/  MUFU.EX2 R148, R148 ;  /* 0x0000009400947308 */ /* 0x000fe20000000800 */
[----:B------:R-:W-:Y:S01]  /*108c0*/  HMMA.16816.F32.BF16 R8, R12, R32, R8 ;  /* 0x000000200c08723c */ /* 0x000fe20000041808 */
[----:B------:R-:W-:-:S06]  /*108d0*/  FADD.FTZ R79, R79, R80 ;  /* 0x000000504f4f7221 */ /* 0x000fcc0000010000 */
[----:B------:R-:W2:Y:S01]  /*108e0*/  MUFU.EX2 R153, R153 ;  /* 0x0000009900997308 */ /* 0x000ea20000000800 */
[C---:B------:R-:W-:Y:S01]  /*108f0*/  HMMA.16816.F32.BF16 R4, R12.reuse, R34, R4 ;  /* 0x000000220c04723c */ /* 0x040fe20000041804 */
[----:B------:R-:W4:Y:S06]  /*10900*/  LDSM.16.MT88.4 R32, [R99+0x8400] ;  /* 0x008400006320783b */ /* 0x000f2c0000004200 */
[----:B------:R-:W-:Y:S01]  /*10910*/  MUFU.EX2 R47, R47 ;  /* 0x0000002f002f7308 */ /* 0x000fe20000000800 */
[----:B---3--:R-:W-:Y:S01]  /*10920*/  HMMA.16816.F32.BF16 R28, R12, R18, R28 ;  /* 0x000000120c1c723c */ /* 0x008fe2000004181c */
        /* <DEDUP_REMOVED lines=12> */
[----:B---3--:R-:W-:Y:S01]  /*109f0*/  F2FP.BF16.F32.PACK_AB R13, R88, R47 ;  /* 0x0000002f580d723e */ /* 0x008fe200000010ff */
[--C-:B------:R-:W-:Y:S01]  /*10a00*/  FFMA.FTZ R57, R51, UR10, -R97.reuse ;  /* 0x0000000a33397c23 */ /* 0x100fe20008010861 */
[----:B------:R-:W-:Y:S01]  /*10a10*/  FFMA.FTZ R51, R56, UR10, -R97 ;  /* 0x0000000a38337c23 */ /* 0x000fe20008010861 */
[----:B------:R-:W-:-:S04]  /*10a20*/  FADD.FTZ R74, R74, R75 ;  /* 0x0000004b4a4a7221 */ /* 0x000fc80000010000 */
[----:B------:R-:W-:Y:S01]  /*10a30*/  MUFU.EX2 R159, R159 ;  /* 0x0000009f009f7308 */ /* 0x000fe20000000800 */
[----:B------:R-:W-:-:S04]  /*10a40*/  FADD.FTZ R73, R73, R74 ;  /* 0x0000004a49497221 */ /* 0x000fc80000010000 */
[----:B------:R-:W-:-:S03]  /*10a50*/  FADD.FTZ R72, R72, R73 ;  /* 0x0000004948487221 */ /* 0x000fc60000010000 */
[----:B------:R-:W2:Y:S01]  /*10a60*/  MUFU.EX2 R168, R168 ;  /* 0x000000a800a87308 */ /* 0x000ea20000000800 */
[----:B-1----:R-:W-:Y:S01]  /*10a70*/  F2FP.BF16.F32.PACK_AB R15, R50, R43 ;  /* 0x0000002b320f723e */ /* 0x002fe200000010ff */
[----:B------:R-:W-:-:S04]  /*10a80*/  FADD.FTZ R71, R71, R72 ;  /* 0x0000004847477221 */ /* 0x000fc80000010000 */
[----:B------:R-:W-:Y:S02]  /*10a90*/  FADD.FTZ R70, R70, R71 ;  /* 0x0000004746467221 */ /* 0x000fe40000010000 */
[----:B-----5:R-:W-:Y:S01]  /*10aa0*/  HMMA.16816.F32.BF16 R8, R12, R20, R8 ;  /* 0x000000140c08723c */ /* 0x020fe20000041808 */
[----:B------:R-:W-:Y:S01]  /*10ab0*/  FADD.FTZ R21, R171, R18 ;  /* 0x00000012ab157221 */ /* 0x000fe20000010000 */
[----:B------:R-:W-:Y:S01]  /*10ac0*/  MUFU.EX2 R137, R137 ;  /* 0x0000008900897308 */ /* 0x000fe20000000800 */
[----:B------:R-:W1:Y:S01]  /*10ad0*/  LDSM.16.MT88.4 R16, [R220+0x8800] ;  /* 0x00880000dc10783b */ /* 0x000e620000004200 */
[----:B------:R-:W-:Y:S01]  /*10ae0*/  FADD.FTZ R69, R69, R70 ;  /* 0x0000004645457221 */ /* 0x000fe20000010000 */
[----:B------:R-:W-:-:S03]  /*10af0*/  FADD.FTZ R21, R102, R21 ;  /* 0x0000001566157221 */ /* 0x000fc60000010000 */
[C---:B----4-:R-:W-:Y:S01]  /*10b00*/  HMMA.16816.F32.BF16 R24, R12.reuse, R32, R24 ;  /* 0x000000200c18723c */ /* 0x050fe20000041818 */
[----:B------:R-:W-:Y:S01]  /*10b10*/  FADD.FTZ R100, R100, R21 ;  /* 0x0000001564647221 */ /* 0x000fe20000010000 */
[----:B------:R-:W3:Y:S01]  /*10b20*/  MUFU.EX2 R44, R44 ;  /* 0x0000002c002c7308 */ /* 0x000ee20000000800 */
[----:B------:R-:W-:Y:S01]  /*10b30*/  FADD.FTZ R68, R68, R69 ;  /* 0x0000004544447221 */ /* 0x000fe20000010000 */
[----:B------:R-:W-:Y:S01]  /*10b40*/  FFMA.FTZ R33, R61, UR10, -R96 ;  /* 0x0000000a3d217c23 */ /* 0x000fe20008010860 */
        /* <DEDUP_REMOVED lines=12> */
[--C-:B------:R-:W-:Y:S01]  /*10c10*/  FFMA.FTZ R34, R59, UR10, -R97.reuse ;  /* 0x0000000a3b227c23 */ /* 0x100fe20008010861 */
[----:B------:R-:W-:Y:S01]  /*10c20*/  FADD.FTZ R48, R49, R48 ;  /* 0x0000003031307221 */ /* 0x000fe20000010000 */
[----:B---3--:R-:W-:Y:S01]  /*10c30*/  F2FP.BF16.F32.PACK_AB R14, R44, R137 ;  /* 0x000000892c0e723e */ /* 0x008fe200000010ff */
[----:B------:R-:W-:Y:S01]  /*10c40*/  FFMA.FTZ R35, R60, UR10, -R97 ;  /* 0x0000000a3c237c23 */ /* 0x000fe20008010861 */
[----:B------:R-:W-:Y:S01]  /*10c50*/  FADD.FTZ R65, R65, R66 ;  /* 0x0000004241417221 */ /* 0x000fe20000010000 */
[----:B------:R-:W-:Y:S01]  /*10c60*/  FADD.FTZ R45, R45, R48 ;  /* 0x000000302d2d7221 */ /* 0x000fe20000010000 */
[----:B------:R-:W-:Y:S02]  /*10c70*/  MUFU.EX2 R51, R51 ;  /* 0x0000003300337308 */ /* 0x000fe40000000800 */
[----:B------:R-:W-:Y:S01]  /*10c80*/  FADD.FTZ R65, R64, R65 ;  /* 0x0000004140417221 */ /* 0x000fe20000010000 */
[----:B------:R-:W-:-:S04]  /*10c90*/  FADD.FTZ R40, R40, R45 ;  /* 0x0000002d28287221 */ /* 0x000fc80000010000 */
[----:B------:R-:W-:Y:S01]  /*10ca0*/  FADD.FTZ R41, R41, R40 ;  /* 0x0000002829297221 */ /* 0x000fe20000010000 */
[----:B------:R-:W2:Y:S01]  /*10cb0*/  MUFU.EX2 R32, R54 ;  /* 0x0000003600207308 */ /* 0x000ea20000000800 */
[----:B-----5:R-:W-:Y:S02]  /*10cc0*/  F2FP.BF16.F32.PACK_AB R13, R78, R55 ;  /* 0x000000374e0d723e */ /* 0x020fe400000010ff */
        /* <DEDUP_REMOVED lines=10> */
[----:B------:R-:W-:Y:S01]  /*10d70*/  FFMA.FTZ R16, R135, UR10, -R97 ;  /* 0x0000000a87107c23 */ /* 0x000fe20008010861 */
[----:B------:R-:W-:Y:S01]  /*10d80*/  MUFU.EX2 R46, R46 ;  /* 0x0000002e002e7308 */ /* 0x000fe20000000800 */
[----:B------:R-:W-:-:S04]  /*10d90*/  FADD.FTZ R88, R88, R47 ;  /* 0x0000002f58587221 */ /* 0x000fc80000010000 */
[----:B------:R-:W-:Y:S01]  /*10da0*/  FADD.FTZ R43, R43, R88 ;  /* 0x000000582b2b7221 */ /* 0x000fe20000010000 */
[C---:B------:R-:W-:Y:S01]  /*10db0*/  HMMA.16816.F32.BF16 R4, R12.reuse, R18, R4 ;  /* 0x000000120c04723c */ /* 0x040fe20000041804 */
[----:B------:R-:W-:Y:S01]  /*10dc0*/  FADD.FTZ R18, R98, R65 ;  /* 0x0000004162127221 */ /* 0x000fe20000010000 */
[----:B------:R-:W1:Y:S01]  /*10dd0*/  MUFU.EX2 R33, R33 ;  /* 0x0000002100217308 */ /* 0x000e620000000800 */
[----:B------:R-:W-:Y:S02]  /*10de0*/  FADD.FTZ R50, R50, R43 ;  /* 0x0000002b32327221 */ /* 0x000fe40000010000 */
[----:B------:R-:W-:Y:S02]  /*10df0*/  FADD.FTZ R18, R103, R18 ;  /* 0x0000001267127221 */ /* 0x000fe40000010000 */
[----:B------:R-:W-:Y:S01]  /*10e00*/  FADD.FTZ R55, R55, R50 ;  /* 0x0000003237377221 */ /* 0x000fe20000010000 */
[----:B----4-:R-:W-:Y:S01]  /*10e10*/  HMMA.16816.F32.BF16 R24, R12, R20, R24 ;  /* 0x000000140c18723c */ /* 0x010fe20000041818 */
[----:B------:R-:W-:Y:S01]  /*10e20*/  FADD.FTZ R17, R113, R18 ;  /* 0x0000001271117221 */ /* 0x000fe20000010000 */
[----:B------:R-:W-:Y:S01]  /*10e30*/  MUFU.EX2 R34, R34 ;  /* 0x0000002200227308 */ /* 0x000fe20000000800 */
[----:B------:R-:W-:-:S02]  /*10e40*/  FADD.FTZ R78, R78, R55 ;  /* 0x000000374e4e7221 */ /* 0x000fc40000010000 */
[----:B------:R-:W-:-:S03]  /*10e50*/  FADD.FTZ R17, R122, R17 ;  /* 0x000000117a117221 */ /* 0x000fc60000010000 */
        /* <DEDUP_REMOVED lines=28> */
[----:B------:R-:W-:Y:S06]  /*11020*/  BRA.U !UP0, `(.L_x_2521) ;  /* 0x0000006108d87547 */ /* 0x000fec000b800000 */
[----:B------:R-:W-:-:S04]  /*11030*/  DEPBAR.LE SB0, 0x0 ;  /* 0x000080000000791a */ /* 0x000fc80000000000 */
[----:B------:R-:W-:Y:S02]  /*11040*/  UISETP.NE.U32.AND UP0, UPT, UR12, URZ, UPT ;  /* 0x000000ff0c00728c */ /* 0x000fe4000bf05070 */
[----:B------:R-:W-:Y:S02]  /*11050*/  UIADD3 UR9, UPT, UPT, UR4, -0x2, URZ ;  /* 0xfffffffe04097890 */ /* 0x000fe4000fffe0ff */
[----:B------:R-:W-:Y:S01]  /*11060*/  UISETP.NE.AND.EX UP0, UPT, UR13, URZ, UPT, UP0 ;  /* 0x000000ff0d00728c */ /* 0x000fe2000bf05300 */
[----:B------:R-:W-:Y:S08]  /*11070*/  BAR.SYNC.DEFER_BLOCKING 0x0 ;  /* 0x0000000000007b1d */ /* 0x000ff00000010000 */
[----:B------:R-:W-:Y:S05]  /*11080*/  BRA.U !UP0, `(.L_x_2522) ;  /* 0x0000000508007547 */ /* 0x000fea000b800000 */
[----:B------:R-:W1:Y:S01]  /*11090*/  LDC R5, c[0x0][0x4f0] ;  /* 0x00013c00ff057b82 */ /* 0x000e620000000800 */
[----:B------:R-:W-:Y:S02]  /*110a0*/  USHF.L.U32 UR9, UR9, 0x8, URZ ;  /* 0x0000000809097899 */ /* 0x000fe400080006ff */
[----:B------:R-:W-:Y:S01]  /*110b0*/  UIADD3 UR27, UPT, UPT, UR27, -0x100, URZ ;  /* 0xffffff001b1b7890 */ /* 0x000fe2000fffe0ff */
[----:B------:R-:W2:Y:S03]  /*110c0*/  LDCU.64 UR14, c[0x0][0x3c0] ;  /* 0x00007800ff0e77ac */ /* 0x000ea60008000a00 */
[----:B------:R-:W-:Y:S02]  /*110d0*/  MOV R6, UR9 ;  /* 0x0000000900067c02 */ /* 0x000fe40008000f00 */
[----:B------:R-:W-:Y:S01]  /*110e0*/  IMAD.U32 R8, RZ, RZ, UR27 ;  /* 0x0000001bff087e24 */ /* 0x000fe2000f8e00ff */
[----:B------:R-:W3:Y:S01]  /*110f0*/  LDCU.64 UR10, c[0x0][0x3a8] ;  /* 0x00007500ff0a77ac */ /* 0x000ee20008000a00 */
[----:B------:R-:W-:-:S03]  /*11100*/  IABS R6, R6 ;  /* 0x0000000600067213 */ /* 0x000fc60000000000 */
        /* <DEDUP_REMOVED lines=26> */
[----:B------:R-:W-:-:S02]  /*112b0*/  LOP3.LUT R4, R5, UR9, RZ, 0x3c, !PT ;  /* 0x0000000905047c12 */ /* 0x000fc4000f8e3cff */
[----:B------:R-:W-:Y:S02]  /*112c0*/  ISETP.NE.AND P0, PT, R5, RZ, PT ;  /* 0x000000ff0500720c */ /* 0x000fe40003f05270 */
        /* <DEDUP_REMOVED lines=28> */
.L_x_2522:
        /* <DEDUP_REMOVED lines=8> */
.L_x_2523:
        /* <DEDUP_REMOVED lines=38> */
[----:B------:R-:W-:Y:S01]  /*11770*/  @!P4 IADD3.X R17, PT, PT, R15, UR9, RZ, P0, !PT ;  /* 0x000000090f11cc10 */ /* 0x000fe200087fe4ff */
[----:B------:R-:W-:Y:S02]  /*11780*/  UIADD3 UR9, UPT, UPT, UR4, -0x2, URZ ;  /* 0xfffffffe04097890 */ /* 0x000fe4000fffe0ff */
[----:B------:R-:W-:Y:S02]  /*11790*/  @P4 STS.128 [R132+0x6800], RZ ;  /* 0x006800ff84004388 */ /* 0x000fe40000000c00 */
[----:B------:R-:W-:Y:S02]  /*117a0*/  UISETP.GT.AND UP1, UPT, UR9, UR20, UPT ;  /* 0x000000140900728c */ /* 0x000fe4000bf24270 */
        /* <DEDUP_REMOVED lines=63> */
[----:B------:R-:W0:Y:S05]  /*11ba0*/  LDGDEPBAR ;  /* 0x00000000000079af */ /* 0x000e2a0000000000 */
        /* <DEDUP_REMOVED lines=20> */
[----:B------:R-:W-:Y:S08]  /*11cf0*/  HMMA.16816.F32.BF16 R228, R228, R234, RZ ;  /* 0x000000eae4e4723c */ /* 0x000ff000000418ff */
[----:B-----5:R-:W-:Y:S01]  /*11d00*/  HMMA.16816.F32.BF16 R28, R224, R136, R28 ;  /* 0x00000088e01c723c */ /* 0x020fe2000004181c */
[----:B------:R-:W-:-:S07]  /*11d10*/  IMAD.U32 R137, RZ, RZ, UR4 ;  /* 0x00000004ff897e24 */ /* 0x000fce000f8e00ff */
[C---:B------:R-:W-:Y:S08]  /*11d20*/  HMMA.16816.F32.BF16 R124, R224.reuse, R184, R124 ;  /* 0x000000b8e07c723c */ /* 0x040ff0000004187c */
[----:B------:R-:W-:Y:S01]  /*11d30*/  HMMA.16816.F32.BF16 R228, R224, R130, R228 ;  /* 0x00000082e0e4723c */ /* 0x000fe200000418e4 */
[----:B------:R-:W-:-:S04]  /*11d40*/  IMAD R130, R137, 0x100, R2 ;  /* 0x0000010089827824 */ /* 0x000fc800078e0202 */
[C---:B------:R-:W-:Y:S02]  /*11d50*/  VIADD R137, R130.reuse, 0xfffffef8 ;  /* 0xfffffef882897836 */ /* 0x040fe40000000000 */
[C---:B------:R-:W-:Y:S01]  /*11d60*/  VIADD R131, R130.reuse, 0xfffffe00 ;  /* 0xfffffe0082837836 */ /* 0x040fe20000000000 */
[C---:B------:R-:W-:Y:S01]  /*11d70*/  HMMA.16816.F32.BF16 R120, R224.reuse, R186, R120 ;  /* 0x000000bae078723c */ /* 0x040fe20000041878 */
[C---:B------:R-:W-:Y:S01]  /*11d80*/  VIADD R222, R130.reuse, 0xfffffe01 ;  /* 0xfffffe0182de7836 */ /* 0x040fe20000000000 */
[C---:B------:R-:W-:Y:S01]  /*11d90*/  ISETP.GE.AND P1, PT, R137.reuse, R194, PT ;  /* 0x000000c28900720c */ /* 0x040fe20003f26270 */
[----:B------:R-:W-:Y:S01]  /*11da0*/  VIADD R186, R130, 0xfffffe11 ;  /* 0xfffffe1182ba7836 */ /* 0x000fe20000000000 */
[-C--:B------:R-:W-:Y:S02]  /*11db0*/  ISETP.GE.AND P3, PT, R137, R193.reuse, PT ;  /* 0x000000c18900720c */ /* 0x080fe40003f66270 */
[----:B------:R-:W-:Y:S02]  /*11dc0*/  ISETP.GE.AND P0, PT, R131, R193, PT ;  /* 0x000000c18300720c */ /* 0x000fe40003f06270 */
[----:B------:R-:W-:Y:S01]  /*11dd0*/  HMMA.16816.F32.BF16 R24, R224, R138, R24 ;  /* 0x0000008ae018723c */ /* 0x000fe20000041818 */
[----:B------:R-:W-:-:S02]  /*11de0*/  I2FP.F32.S32 R139, R137 ;  /* 0x00000089008b7245 */ /* 0x000fc40000201400 */
[----:B------:R-:W-:Y:S02]  /*11df0*/  I2FP.F32.S32 R137, R137 ;  /* 0x0000008900897245 */ /* 0x000fe40000201400 */
[-C--:B------:R-:W-:Y:S02]  /*11e00*/  ISETP.GE.AND P2, PT, R131, R194.reuse, PT ;  /* 0x000000c28300720c */ /* 0x080fe40003f46270 */
[----:B------:R-:W-:Y:S01]  /*11e10*/  ISETP.GE.AND P4, PT, R222, R194, PT ;  /* 0x000000c2de00720c */ /* 0x000fe20003f86270 */
[----:B------:R-:W-:Y:S01]  /*11e20*/  HMMA.16816.F32.BF16 R36, R224, R140, R36 ;  /* 0x0000008ce024723c */ /* 0x000fe20000041824 */
[----:B------:R-:W-:Y:S01]  /*11e30*/  I2FP.F32.S32 R141, R131 ;  /* 0x00000083008d7245 */ /* 0x000fe20000201400 */
[----:B------:R-:W-:Y:S01]  /*11e40*/  FFMA.FTZ R230, R137, UR8, R230 ;  /* 0x0000000889e67c23 */ /* 0x000fe200080100e6 */
[----:B------:R-:W-:Y:S01]  /*11e50*/  VIADD R137, R130, 0xfffffe08 ;  /* 0xfffffe0882897836 */ /* 0x000fe20000000000 */
[----:B------:R-:W-:Y:S01]  /*11e60*/  ISETP.GE.AND P6, PT, R222, R193, PT ;  /* 0x000000c1de00720c */ /* 0x000fe20003fc6270 */
[----:B------:R-:W-:-:S03]  /*11e70*/  VIADD R140, R130, 0xfffffe69 ;  /* 0xfffffe69828c7836 */ /* 0x000fc60000000000 */
[----:B------:R-:W-:Y:S01]  /*11e80*/  HMMA.16816.F32.BF16 R32, R224, R142, R32 ;  /* 0x0000008ee020723c */ /* 0x000fe20000041820 */
[----:B------:R-:W-:Y:S02]  /*11e90*/  I2FP.F32.S32 R143, R131 ;  /* 0x00000083008f7245 */ /* 0x000fe40000201400 */
[----:B------:R-:W-:-:S03]  /*11ea0*/  ISETP.GE.AND P5, PT, R137, R194, PT ;  /* 0x000000c28900720c */ /* 0x000fc60003fa6270 */
[----:B------:R-:W-:Y:S01]  /*11eb0*/  FFMA.FTZ R131, R143, UR8, R124 ;  /* 0x000000088f837c23 */ /* 0x000fe2000801007c */
[----:B------:R-:W-:Y:S01]  /*11ec0*/  FFMA.FTZ R124, R139, UR8, R228 ;  /* 0x000000088b7c7c23 */ /* 0x000fe200080100e4 */
[C---:B------:R-:W-:Y:S01]  /*11ed0*/  HMMA.16816.F32.BF16 R40, R224.reuse, R146, R40 ;  /* 0x00000092e028723c */ /* 0x040fe20000041828 */
[----:B------:R-:W-:Y:S01]  /*11ee0*/  FFMA.FTZ R146, R141, UR8, R126 ;  /* 0x000000088d927c23 */ /* 0x000fe2000801007e */
[-C--:B------:R-:W-:Y:S01]  /*11ef0*/  I2FP.F32.S32 R126, R222.reuse ;  /* 0x000000de007e7245 */ /* 0x080fe20000201400 */
[----:B------:R-:W-:Y:S01]  /*11f00*/  VIADD R228, R130, 0xfffffe09 ;  /* 0xfffffe0982e47836 */ /* 0x000fe20000000000 */
[----:B------:R-:W-:Y:S02]  /*11f10*/  I2FP.F32.S32 R139, R137 ;  /* 0x00000089008b7245 */ /* 0x000fe40000201400 */
[----:B------:R-:W-:Y:S01]  /*11f20*/  FSEL R146, R146, -INF , !P0 ;  /* 0xff80000092927808 */ /* 0x000fe20004000000 */
[----:B------:R-:W-:Y:S01]  /*11f30*/  FFMA.FTZ R126, R126, UR8, R125 ;  /* 0x000000087e7e7c23 */ /* 0x000fe2000801007d */
[----:B------:R-:W-:Y:S01]  /*11f40*/  HMMA.16816.F32.BF16 R116, R224, R180, R116 ;  /* 0x000000b4e074723c */ /* 0x000fe20000041874 */
[----:B------:R-:W-:Y:S01]  /*11f50*/  ISETP.GE.AND P0, PT, R137, R193, PT ;  /* 0x000000c18900720c */ /* 0x000fe20003f06270 */
[----:B------:R-:W-:Y:S01]  /*11f60*/  FFMA.FTZ R125, R139, UR8, R120 ;  /* 0x000000088b7d7c23 */ /* 0x000fe20008010078 */
[----:B------:R-:W-:Y:S01]  /*11f70*/  I2FP.F32.S32 R222, R222 ;  /* 0x000000de00de7245 */ /* 0x000fe20000201400 */
[----:B------:R-:W-:Y:S01]  /*11f80*/  VIADD R180, R130, 0xfffffe21 ;  /* 0xfffffe2182b47836 */ /* 0x000fe20000000000 */
[----:B------:R-:W-:-:S02]  /*11f90*/  I2FP.F32.S32 R137, R137 ;  /* 0x0000008900897245 */ /* 0x000fc40000201400 */
[----:B------:R-:W-:Y:S01]  /*11fa0*/  FSEL R125, R125, -INF , !P5 ;  /* 0xff8000007d7d7808 */ /* 0x000fe20006800000 */
[----:B------:R-:W-:Y:S01]  /*11fb0*/  FFMA.FTZ R222, R222, UR8, R127 ;  /* 0x00000008dede7c23 */ /* 0x000fe2000801007f */
[C---:B------:R-:W-:Y:S01]  /*11fc0*/  HMMA.16816.F32.BF16 R112, R224.reuse, R182, R112 ;  /* 0x000000b6e070723c */ /* 0x040fe20000041870 */
[----:B------:R-:W-:Y:S01]  /*11fd0*/  FFMA.FTZ R122, R137, UR8, R122 ;  /* 0x00000008897a7c23 */ /* 0x000fe2000801007a */
[----:B------:R-:W-:Y:S01]  /*11fe0*/  VIADD R137, R130, 0xfffffe10 ;  /* 0xfffffe1082897836 */ /* 0x000fe20000000000 */
[----:B------:R-:W-:Y:S01]  /*11ff0*/  FSEL R127, R126, -INF , !P4 ;  /* 0xff8000007e7f7808 */ /* 0x000fe20006000000 */
[----:B------:R-:W-:Y:S01]  /*12000*/  VIADD R182, R130, 0xfffffe19 ;  /* 0xfffffe1982b67836 */ /* 0x000fe20000000000 */
[----:B------:R-:W-:Y:S02]  /*12010*/  FSEL R222, R222, -INF , !P6 ;  /* 0xff800000dede7808 */ /* 0x000fe40007000000 */
[C---:B------:R-:W-:Y:S01]  /*12020*/  ISETP.GE.AND P6, PT, R137.reuse, R194, PT ;  /* 0x000000c28900720c */ /* 0x040fe20003fc6270 */
[----:B------:R-:W-:Y:S01]  /*12030*/  HMMA.16816.F32.BF16 R108, R224, R176, R108 ;  /* 0x000000b0e06c723c */ /* 0x000fe2000004186c */
[----:B------:R-:W-:Y:S01]  /*12040*/  I2FP.F32.S32 R139, R137 ;  /* 0x00000089008b7245 */ /* 0x000fe20000201400 */
[----:B------:R-:W-:Y:S01]  /*12050*/  VIADD R176, R130, 0xfffffe31 ;  /* 0xfffffe3182b07836 */ /* 0x000fe20000000000 */
[----:B------:R-:W-:-:S02]  /*12060*/  ISETP.GE.AND P5, PT, R137, R193, PT ;  /* 0x000000c18900720c */ /* 0x000fc40003fa6270 */
[----:B------:R-:W-:Y:S02]  /*12070*/  I2FP.F32.S32 R137, R137 ;  /* 0x0000008900897245 */ /* 0x000fe40000201400 */
[----:B------:R-:W-:Y:S01]  /*12080*/  FSEL R131, R131, -INF , !P2 ;  /* 0xff80000083837808 */ /* 0x000fe20005000000 */
[C---:B------:R-:W-:Y:S01]  /*12090*/  HMMA.16816.F32.BF16 R104, R224.reuse, R178, R104 ;  /* 0x000000b2e068723c */ /* 0x040fe20000041868 */
[----:B------:R-:W-:Y:S01]  /*120a0*/  FSEL R124, R124, -INF , !P1 ;  /* 0xff8000007c7c7808 */ /* 0x000fe20004800000 */
[----:B------:R-:W-:Y:S01]  /*120b0*/  FFMA.FTZ R118, R137, UR8, R118 ;  /* 0x0000000889767c23 */ /* 0x000fe20008010076 */
[----:B------:R-:W-:Y:S01]  /*120c0*/  I2FP.F32.S32 R126, R228 ;  /* 0x000000e4007e7245 */ /* 0x000fe20000201400 */
[----:B------:R-:W-:Y:S01]  /*120d0*/  VIADD R137, R130, 0xfffffe18 ;  /* 0xfffffe1882897836 */ /* 0x000fe20000000000 */
[C---:B------:R-:W-:Y:S02]  /*120e0*/  ISETP.GE.AND P1, PT, R228.reuse, R194, PT ;  /* 0x000000c2e400720c */ /* 0x040fe40003f26270 */
[----:B------:R-:W-:Y:S01]  /*120f0*/  ISETP.GE.AND P2, PT, R228, R193, PT ;  /* 0x000000c1e400720c */ /* 0x000fe20003f46270 */
[----:B------:R-:W-:Y:S01]  /*12100*/  FFMA.FTZ R126, R126, UR8, R121 ;  /* 0x000000087e7e7c23 */ /* 0x000fe20008010079 */
[----:B------:R-:W-:Y:S01]  /*12110*/  I2FP.F32.S32 R228, R228 ;  /* 0x000000e400e47245 */ /* 0x000fe20000201400 */
[----:B------:R-:W-:Y:S01]  /*12120*/  FFMA.FTZ R121, R139, UR8, R116 ;  /* 0x000000088b797c23 */ /* 0x000fe20008010074 */
[----:B------:R-:W-:Y:S01]  /*12130*/  I2FP.F32.S32 R116, R186 ;  /* 0x000000ba00747245 */ /* 0x000fe20000201400 */
[C---:B------:R-:W-:Y:S01]  /*12140*/  HMMA.16816.F32.BF16 R100, R224.reuse, R172, R100 ;  /* 0x000000ace064723c */ /* 0x040fe20000041864 */
[----:B------:R-:W-:Y:S01]  /*12150*/  I2FP.F32.S32 R139, R137 ;  /* 0x00000089008b7245 */ /* 0x000fe20000201400 */
[----:B------:R-:W-:Y:S01]  /*12160*/  FFMA.FTZ R228, R228, UR8, R123 ;  /* 0x00000008e4e47c23 */ /* 0x000fe2000801007b */
[----:B------:R-:W-:Y:S01]  /*12170*/  FSEL R120, R230, -INF , !P3 ;  /* 0xff800000e6787808 */ /* 0x000fe20005800000 */
[----:B------:R-:W-:Y:S01]  /*12180*/  FFMA.FTZ R116, R116, UR8, R117 ;  /* 0x0000000874747c23 */ /* 0x000fe20008010075 */
[----:B------:R-:W-:Y:S01]  /*12190*/  FSEL R230, R122, -INF , !P0 ;  /* 0xff8000007ae67808 */ /* 0x000fe20004000000 */
[----:B------:R-:W-:Y:S01]  /*121a0*/  FFMA.FTZ R117, R139, UR8, R112 ;  /* 0x000000088b757c23 */ /* 0x000fe20008010070 */
[----:B------:R-:W-:Y:S01]  /*121b0*/  ISETP.GE.AND P3, PT, R186, R194, PT ;  /* 0x000000c2ba00720c */ /* 0x000fe20003f66270 */
[----:B------:R-:W-:Y:S01]  /*121c0*/  VIADD R139, R130, 0xfffffe20 ;  /* 0xfffffe20828b7836 */ /* 0x000fe20000000000 */
[-C--:B------:R-:W-:Y:S01]  /*121d0*/  ISETP.GE.AND P0, PT, R186, R193.reuse, PT ;  /* 0x000000c1ba00720c */ /* 0x080fe20003f06270 */
[C---:B------:R-:W-:Y:S01]  /*121e0*/  HMMA.16816.F32.BF16 R68, R224.reuse, R156, R68 ;  /* 0x0000009ce044723c */ /* 0x040fe20000041844 */
[----:B------:R-:W-:Y:S01]  /*121f0*/  FSEL R123, R126, -INF , !P1 ;  /* 0xff8000007e7b7808 */ /* 0x000fe20004800000 */
[C---:B------:R-:W-:Y:S01]  /*12200*/  VIADD R156, R130.reuse, 0xfffffe29 ;  /* 0xfffffe29829c7836 */ /* 0x040fe20000000000 */
[----:B------:R-:W-:Y:S01]  /*12210*/  I2FP.F32.S32 R186, R186 ;  /* 0x000000ba00ba7245 */ /* 0x000fe20000201400 */
[----:B------:R-:W-:Y:S01]  /*12220*/  VIADD R172, R130, 0xfffffe41 ;  /* 0xfffffe4182ac7836 */ /* 0x000fe20000000000 */
[----:B------:R-:W-:Y:S01]  /*12230*/  FSEL R228, R228, -INF , !P2 ;  /* 0xff800000e4e47808 */ /* 0x000fe20005000000 */
[----:B------:R-:W-:Y:S01]  /*12240*/  VIADD R126, R130, 0xfffffe71 ;  /* 0xfffffe71827e7836 */ /* 0x000fe20000000000 */
[C---:B------:R-:W-:Y:S01]  /*12250*/  ISETP.GE.AND P1, PT, R137.reuse, R194, PT ;  /* 0x000000c28900720c */ /* 0x040fe20003f26270 */
[----:B------:R-:W-:Y:S01]  /*12260*/  FFMA.FTZ R186, R186, UR8, R119 ;  /* 0x00000008baba7c23 */ /* 0x000fe20008010077 */
[----:B------:R-:W-:Y:S01]  /*12270*/  ISETP.GE.AND P2, PT, R137, R193, PT ;  /* 0x000000c18900720c */ /* 0x000fe20003f46270 */
[----:B------:R-:W-:Y:S01]  /*12280*/  HMMA.16816.F32.BF16 R64, R224, R158, R64 ;  /* 0x0000009ee040723c */ /* 0x000fe20000041840 */
[----:B------:R-:W-:-:S02]  /*12290*/  I2FP.F32.S32 R137, R137 ;  /* 0x0000008900897245 */ /* 0x000fc40000201400 */
[----:B------:R-:W-:Y:S02]  /*122a0*/  FSEL R121, R121, -INF , !P6 ;  /* 0xff80000079797808 */ /* 0x000fe40007000000 */
[----:B------:R-:W-:Y:S01]  /*122b0*/  FSEL R192, R118, -INF , !P5 ;  /* 0xff80000076c07808 */ /* 0x000fe20006800000 */
[----:B------:R-:W-:Y:S01]  /*122c0*/  FFMA.FTZ R114, R137, UR8, R114 ;  /* 0x0000000889727c23 */ /* 0x000fe20008010072 */
[C---:B------:R-:W-:Y:S01]  /*122d0*/  ISETP.GE.AND P6, PT, R182.reuse, R194, PT ;  /* 0x000000c2b600720c */ /* 0x040fe20003fc6270 */
[----:B------:R-:W-:Y:S01]  /*122e0*/  HMMA.16816.F32.BF16 R96, R224, R174, R96 ;  /* 0x000000aee060723c */ /* 0x000fe20000041860 */
[----:B------:R-:W-:Y:S01]  /*122f0*/  ISETP.GE.AND P5, PT, R182, R193, PT ;  /* 0x000000c1b600720c */ /* 0x000fe20003fa6270 */
[----:B------:R-:W-:Y:S01]  /*12300*/  VIADD R118, R130, 0xfffffe79 ;  /* 0xfffffe7982767836 */ /* 0x000fe20000000000 */
[-C--:B------:R-:W-:Y:S02]  /*12310*/  I2FP.F32.S32 R112, R182.reuse ;  /* 0x000000b600707245 */ /* 0x080fe40000201400 */
[----:B------:R-:W-:-:S02]  /*12320*/  I2FP.F32.S32 R182, R182 ;  /* 0x000000b600b67245 */ /* 0x000fc40000201400 */
[----:B------:R-:W-:Y:S01]  /*12330*/  I2FP.F32.S32 R141, R139 ;  /* 0x0000008b008d7245 */ /* 0x000fe20000201400 */
[----:B------:R-:W-:Y:S01]  /*12340*/  FFMA.FTZ R137, R112, UR8, R113 ;  /* 0x0000000870897c23 */ /* 0x000fe20008010071 */
[----:B------:R-:W-:Y:S01]  /*12350*/  FSEL R119, R116, -INF , !P3 ;  /* 0xff80000074777808 */ /* 0x000fe20005800000 */
[----:B------:R-:W-:Y:S01]  /*12360*/  FFMA.FTZ R182, R182, UR8, R115 ;  /* 0x00000008b6b67c23 */ /* 0x000fe20008010073 */
[----:B------:R-:W-:Y:S01]  /*12370*/  FSEL R186, R186, -INF , !P0 ;  /* 0xff800000baba7808 */ /* 0x000fe20004000000 */
[----:B------:R-:W-:Y:S01]  /*12380*/  FFMA.FTZ R115, R141, UR8, R108 ;  /* 0x000000088d737c23 */ /* 0x000fe2000801006c */
[C---:B------:R-:W-:Y:S01]  /*12390*/  ISETP.GE.AND P3, PT, R139.reuse, R194, PT ;  /* 0x000000c28b00720c */ /* 0x040fe20003f66270 */
[C---:B------:R-:W-:Y:S01]  /*123a0*/  VIADD R113, R130.reuse, 0xfffffe28 ;  /* 0xfffffe2882717836 */ /* 0x040fe20000000000 */
[----:B------:R-:W-:Y:S01]  /*123b0*/  ISETP.GE.AND P0, PT, R139, R193, PT ;  /* 0x000000c18b00720c */ /* 0x000fe20003f06270 */
[----:B------:R-:W-:Y:S01]  /*123c0*/  HMMA.16816.F32.BF16 R44, R224, R144, R44 ;  /* 0x00000090e02c723c */ /* 0x000fe2000004182c */
[----:B------:R-:W-:Y:S01]  /*123d0*/  FSEL R117, R117, -INF , !P1 ;  /* 0xff80000075757808 */ /* 0x000fe20004800000 */
[----:B------:R-:W-:Y:S01]  /*123e0*/  VIADD R144, R130, 0xfffffe61 ;  /* 0xfffffe6182907836 */ /* 0x000fe20000000000 */
[----:B------:R-:W-:-:S02]  /*123f0*/  I2FP.F32.S32 R139, R139 ;  /* 0x0000008b008b7245 */ /* 0x000fc40000201400 */
[----:B------:R-:W-:Y:S02]  /*12400*/  FSEL R184, R114, -INF , !P2 ;  /* 0xff80000072b87808 */ /* 0x000fe40005000000 */
[C---:B------:R-:W-:Y:S01]  /*12410*/  ISETP.GE.AND P1, PT, R180.reuse, R194, PT ;  /* 0x000000c2b400720c */ /* 0x040fe20003f26270 */
[----:B------:R-:W-:Y:S01]  /*12420*/  FFMA.FTZ R110, R139, UR8, R110 ;  /* 0x000000088b6e7c23 */ /* 0x000fe2000801006e */
[----:B------:R-:W-:Y:S01]  /*12430*/  ISETP.GE.AND P2, PT, R180, R193, PT ;  /* 0x000000c1b400720c */ /* 0x000fe20003f46270 */
[C---:B------:R-:W-:Y:S01]  /*12440*/  HMMA.16816.F32.BF16 R92, R224.reuse, R168, R92 ;  /* 0x000000a8e05c723c */ /* 0x040fe2000004185c */
[-C--:B------:R-:W-:Y:S02]  /*12450*/  I2FP.F32.S32 R108, R180.reuse ;  /* 0x000000b4006c7245 */ /* 0x080fe40000201400 */
[----:B------:R-:W-:Y:S02]  /*12460*/  I2FP.F32.S32 R180, R180 ;  /* 0x000000b400b47245 */ /* 0x000fe40000201400 */
[----:B------:R-:W-:Y:S01]  /*12470*/  FSEL R137, R137, -INF , !P6 ;  /* 0xff80000089897808 */ /* 0x000fe20007000000 */
[----:B------:R-:W-:Y:S01]  /*12480*/  FFMA.FTZ R109, R108, UR8, R109 ;  /* 0x000000086c6d7c23 */ /* 0x000fe2000801006d */
[----:B------:R-:W-:Y:S01]  /*12490*/  FSEL R182, R182, -INF , !P5 ;  /* 0xff800000b6b67808 */ /* 0x000fe20006800000 */
[----:B------:R-:W-:Y:S01]  /*124a0*/  FFMA.FTZ R180, R180, UR8, R111 ;  /* 0x00000008b4b47c23 */ /* 0x000fe2000801006f */
[C---:B------:R-:W-:Y:S01]  /*124b0*/  ISETP.GE.AND P6, PT, R113.reuse, R194, PT ;  /* 0x000000c27100720c */ /* 0x040fe20003fc6270 */
[C---:B------:R-:W-:Y:S01]  /*124c0*/  VIADD R111, R130.reuse, 0xfffffe30 ;  /* 0xfffffe30826f7836 */ /* 0x040fe20000000000 */
[----:B------:R-:W-:Y:S01]  /*124d0*/  I2FP.F32.S32 R139, R113 ;  /* 0x00000071008b7245 */ /* 0x000fe20000201400 */
[----:B------:R-:W-:Y:S01]  /*124e0*/  HMMA.16816.F32.BF16 R72, R224, R162, R72 ;  /* 0x000000a2e048723c */ /* 0x000fe20000041848 */
[----:B------:R-:W-:Y:S01]  /*124f0*/  ISETP.GE.AND P5, PT, R113, R193, PT ;  /* 0x000000c17100720c */ /* 0x000fe20003fa6270 */
[----:B------:R-:W-:Y:S01]  /*12500*/  VIADD R162, R130, 0xfffffe39 ;  /* 0xfffffe3982a27836 */ /* 0x000fe20000000000 */
[----:B------:R-:W-:Y:S01]  /*12510*/  I2FP.F32.S32 R113, R113 ;  /* 0x0000007100717245 */ /* 0x000fe20000201400 */
[----:B------:R-:W-:Y:S01]  /*12520*/  FFMA.FTZ R139, R139, UR8, R104 ;  /* 0x000000088b8b7c23 */ /* 0x000fe20008010068 */
[----:B------:R-:W-:-:S02]  /*12530*/  FSEL R115, R115, -INF , !P3 ;  /* 0xff80000073737808 */ /* 0x000fc40005800000 */
[----:B------:R-:W-:Y:S01]  /*12540*/  FSEL R158, R110, -INF , !P0 ;  /* 0xff8000006e9e7808 */ /* 0x000fe20004000000 */
[----:B------:R-:W-:Y:S01]  /*12550*/  FFMA.FTZ R106, R113, UR8, R106 ;  /* 0x00000008716a7c23 */ /* 0x000fe2000801006a */
[C---:B------:R-:W-:Y:S01]  /*12560*/  ISETP.GE.AND P3, PT, R156.reuse, R194, PT ;  /* 0x000000c29c00720c */ /* 0x040fe20003f66270 */
[C---:B------:R-:W-:Y:S01]  /*12570*/  HMMA.16816.F32.BF16 R88, R224.reuse, R170, R88 ;  /* 0x000000aae058723c */ /* 0x040fe20000041858 */
[----:B------:R-:W-:Y:S02]  /*12580*/  ISETP.GE.AND P0, PT, R156, R193, PT ;  /* 0x000000c19c00720c */ /* 0x000fe40003f06270 */
[-C--:B------:R-:W-:Y:S02]  /*12590*/  I2FP.F32.S32 R104, R156.reuse ;  /* 0x0000009c00687245 */ /* 0x080fe40000201400 */
        /* <DEDUP_REMOVED lines=9> */
[----:B------:R-:W-:Y:S01]  /*12630*/  ISETP.GE.AND P2, PT, R111, R193, PT ;  /* 0x000000c16f00720c */ /* 0x000fe20003f46270 */
[----:B------:R-:W-:Y:S01]  /*12640*/  HMMA.16816.F32.BF16 R80, R224, R166, R80 ;  /* 0x000000a6e050723c */ /* 0x000fe20000041850 */
[----:B------:R-:W-:-:S02]  /*12650*/  FSEL R139, R139, -INF , !P6 ;  /* 0xff8000008b8b7808 */ /* 0x000fc40007000000 */
[----:B------:R-:W-:Y:S02]  /*12660*/  I2FP.F32.S32 R111, R111 ;  /* 0x0000006f006f7245 */ /* 0x000fe40000201400 */
[----:B------:R-:W-:Y:S02]  /*12670*/  FSEL R178, R106, -INF , !P5 ;  /* 0xff8000006ab27808 */ /* 0x000fe40006800000 */
[C---:B------:R-:W-:Y:S01]  /*12680*/  ISETP.GE.AND P6, PT, R176.reuse, R194, PT ;  /* 0x000000c2b000720c */ /* 0x040fe20003fc6270 */
[----:B------:R-:W-:Y:S01]  /*12690*/  FFMA.FTZ R102, R111, UR8, R102 ;  /* 0x000000086f667c23 */ /* 0x000fe20008010066 */
[----:B------:R-:W-:Y:S01]  /*126a0*/  ISETP.GE.AND P5, PT, R176, R193, PT ;  /* 0x000000c1b000720c */ /* 0x000fe20003fa6270 */
[----:B------:R-:W-:Y:S01]  /*126b0*/  HMMA.16816.F32.BF16 R84, R224, R164, R84 ;  /* 0x000000a4e054723c */ /* 0x000fe20000041854 */
[-C--:B------:R-:W-:Y:S01]  /*126c0*/  I2FP.F32.S32 R100, R176.reuse ;  /* 0x000000b000647245 */ /* 0x080fe20000201400 */
[----:B------:R-:W-:Y:S01]  /*126d0*/  VIADD R164, R130, 0xfffffe49 ;  /* 0xfffffe4982a47836 */ /* 0x000fe20000000000 */
[----:B------:R-:W-:-:S02]  /*126e0*/  I2FP.F32.S32 R176, R176 ;  /* 0x000000b000b07245 */ /* 0x000fc40000201400 */
        /* <DEDUP_REMOVED lines=15> */
[----:B------:R-:W-:Y:S01]  /*127e0*/  FSEL R147, R147, -INF , !P6 ;  /* 0xff80000093937808 */ /* 0x000fe20007000000 */
[C---:B------:R-:W-:Y:S01]  /*127f0*/  HMMA.16816.F32.BF16 R76, R224.reuse, R160, R76 ;  /* 0x000000a0e04c723c */ /* 0x040fe2000004184c */
[----:B------:R-:W-:Y:S02]  /*12800*/  FSEL R176, R176, -INF , !P5 ;  /* 0xff800000b0b07808 */ /* 0x000fe40006800000 */
[C---:B------:R-:W-:Y:S02]  /*12810*/  ISETP.GE.AND P1, PT, R162.reuse, R194, PT ;  /* 0x000000c2a200720c */ /* 0x040fe40003f26270 */
[----:B------:R-:W-:Y:S02]  /*12820*/  ISETP.GE.AND P2, PT, R162, R193, PT ;  /* 0x000000c1a200720c */ /* 0x000fe40003f46270 */
[----:B------:R-:W-:Y:S01]  /*12830*/  I2FP.F32.S32 R96, R162 ;  /* 0x000000a200607245 */ /* 0x000fe20000201400 */
[----:B------:R-:W-:Y:S01]  /*12840*/  HMMA.16816.F32.BF16 R48, R224, R150, R48 ;  /* 0x00000096e030723c */ /* 0x000fe20000041830 */
[C---:B------:R-:W-:Y:S01]  /*12850*/  ISETP.GE.AND P6, PT, R103.reuse, R194, PT ;  /* 0x000000c26700720c */ /* 0x040fe20003fc6270 */
[----:B------:R-:W-:Y:S01]  /*12860*/  VIADD R150, R130, 0xfffffe59 ;  /* 0xfffffe5982967836 */ /* 0x000fe20000000000 */
[----:B------:R-:W-:Y:S01]  /*12870*/  I2FP.F32.S32 R107, R103 ;  /* 0x00000067006b7245 */ /* 0x000fe20000201400 */
[----:B------:R-:W-:Y:S01]  /*12880*/  FFMA.FTZ R96, R96, UR8, R97 ;  /* 0x0000000860607c23 */ /* 0x000fe20008010061 */
[----:B------:R-:W-:-:S02]  /*12890*/  ISETP.GE.AND P5, PT, R103, R193, PT ;  /* 0x000000c16700720c */ /* 0x000fc40003fa6270 */
[----:B------:R-:W-:Y:S01]  /*128a0*/  I2FP.F32.S32 R162, R162 ;  /* 0x000000a200a27245 */ /* 0x000fe20000201400 */
[----:B------:R-:W-:Y:S01]  /*128b0*/  FFMA.FTZ R97, R107, UR8, R92 ;  /* 0x000000086b617c23 */ /* 0x000fe2000801005c */
[----:B------:R-:W-:Y:S01]  /*128c0*/  I2FP.F32.S32 R103, R103 ;  /* 0x0000006700677245 */ /* 0x000fe20000201400 */
[C---:B------:R-:W-:Y:S01]  /*128d0*/  HMMA.16816.F32.BF16 R60, R224.reuse, R152, R60 ;  /* 0x00000098e03c723c */ /* 0x040fe2000004183c */
[----:B------:R-:W-:Y:S01]  /*128e0*/  FSEL R101, R101, -INF , !P3 ;  /* 0xff80000065657808 */ /* 0x000fe20005800000 */
[----:B------:R-:W-:Y:S01]  /*128f0*/  FFMA.FTZ R162, R162, UR8, R99 ;  /* 0x00000008a2a27c23 */ /* 0x000fe20008010063 */
[----:B------:R-:W-:Y:S01]  /*12900*/  FSEL R166, R98, -INF , !P0 ;  /* 0xff80000062a67808 */ /* 0x000fe20004000000 */
[----:B------:R-:W-:Y:S01]  /*12910*/  FFMA.FTZ R94, R103, UR8, R94 ;  /* 0x00000008675e7c23 */ /* 0x000fe2000801005e */
[----:B------:R-:W-:Y:S01]  /*12920*/  VIADD R103, R130, 0xfffffe48 ;  /* 0xfffffe4882677836 */ /* 0x000fe20000000000 */
[----:B------:R-:W-:Y:S02]  /*12930*/  FSEL R99, R96, -INF , !P1 ;  /* 0xff80000060637808 */ /* 0x000fe40004800000 */
[----:B------:R-:W-:Y:S01]  /*12940*/  FSEL R162, R162, -INF , !P2 ;  /* 0xff800000a2a27808 */ /* 0x000fe20005000000 */
[----:B------:R-:W-:Y:S01]  /*12950*/  HMMA.16816.F32.BF16 R52, R224, R148, R52 ;  /* 0x00000094e034723c */ /* 0x000fe20000041834 */
[----:B------:R-:W-:-:S02]  /*12960*/  ISETP.GE.AND P3, PT, R172, R194, PT ;  /* 0x000000c2ac00720c */ /* 0x000fc40003f66270 */
[----:B------:R-:W-:Y:S02]  /*12970*/  ISETP.GE.AND P0, PT, R172, R193, PT ;  /* 0x000000c1ac00720c */ /* 0x000fe40003f06270 */
[----:B------:R-:W-:Y:S02]  /*12980*/  I2FP.F32.S32 R92, R172 ;  /* 0x000000ac005c7245 */ /* 0x000fe40000201400 */
[C---:B------:R-:W-:Y:S01]  /*12990*/  ISETP.GE.AND P1, PT, R103.reuse, R194, PT ;  /* 0x000000c26700720c */ /* 0x040fe20003f26270 */
[----:B------:R-:W-:Y:S01]  /*129a0*/  HMMA.16816.F32.BF16 R4, R224, R128, R4 ;  /* 0x00000080e004723c */ /* 0x000fe20000041804 */
[----:B------:R-:W-:Y:S01]  /*129b0*/  I2FP.F32.S32 R107, R103 ;  /* 0x00000067006b7245 */ /* 0x000fe20000201400 */
[----:B------:R-:W-:Y:S01]  /*129c0*/  FFMA.FTZ R92, R92, UR8, R93 ;  /* 0x000000085c5c7c23 */ /* 0x000fe2000801005d */
[----:B------:R-:W-:Y:S02]  /*129d0*/  ISETP.GE.AND P2, PT, R103, R193, PT ;  /* 0x000000c16700720c */ /* 0x000fe40003f46270 */
[----:B------:R-:W-:Y:S01]  /*129e0*/  I2FP.F32.S32 R172, R172 ;  /* 0x000000ac00ac7245 */ /* 0x000fe20000201400 */
[----:B------:R-:W-:Y:S01]  /*129f0*/  FFMA.FTZ R93, R107, UR8, R88 ;  /* 0x000000086b5d7c23 */ /* 0x000fe20008010058 */
[----:B------:R-:W-:-:S02]  /*12a00*/  I2FP.F32.S32 R103, R103 ;  /* 0x0000006700677245 */ /* 0x000fc40000201400 */
[----:B------:R-:W-:Y:S01]  /*12a10*/  FSEL R97, R97, -INF , !P6 ;  /* 0xff80000061617808 */ /* 0x000fe20007000000 */
[----:B------:R-:W-:Y:S01]  /*12a20*/  FFMA.FTZ R172, R172, UR8, R95 ;  /* 0x00000008acac7c23 */ /* 0x000fe2000801005f */
[----:B------:R-:W-:Y:S01]  /*12a30*/  FSEL R174, R94, -INF , !P5 ;  /* 0xff8000005eae7808 */ /* 0x000fe20006800000 */
[----:B------:R-:W-:Y:S01]  /*12a40*/  FFMA.FTZ R90, R103, UR8, R90 ;  /* 0x00000008675a7c23 */ /* 0x000fe2000801005a */
[----:B------:R-:W-:Y:S01]  /*12a50*/  VIADD R103, R130, 0xfffffe50 ;  /* 0xfffffe5082677836 */ /* 0x000fe20000000000 */
[----:B------:R-:W-:Y:S02]  /*12a60*/  FSEL R95, R92, -INF , !P3 ;  /* 0xff8000005c5f7808 */ /* 0x000fe40005800000 */
[----:B------:R-:W-:Y:S02]  /*12a70*/  FSEL R172, R172, -INF , !P0 ;  /* 0xff800000acac7808 */ /* 0x000fe40004000000 */
[C---:B------:R-:W-:Y:S02]  /*12a80*/  ISETP.GE.AND P6, PT, R164.reuse, R194, PT ;  /* 0x000000c2a400720c */ /* 0x040fe40003fc6270 */
[----:B------:R-:W-:-:S02]  /*12a90*/  ISETP.GE.AND P5, PT, R164, R193, PT ;  /* 0x000000c1a400720c */ /* 0x000fc40003fa6270 */
[----:B------:R-:W-:Y:S02]  /*12aa0*/  I2FP.F32.S32 R88, R164 ;  /* 0x000000a400587245 */ /* 0x000fe40000201400 */
[C---:B------:R-:W-:Y:S02]  /*12ab0*/  ISETP.GE.AND P3, PT, R103.reuse, R194, PT ;  /* 0x000000c26700720c */ /* 0x040fe40003f66270 */
        /* <DEDUP_REMOVED lines=64> */
[----:B------:R-:W-:Y:S02]  /*12ec0*/  ISETP.GE.AND P6, PT, R103, R194, PT ;  /* 0x000000c26700720c */ /* 0x000fe40003fc6270 */
[----:B------:R-:W-:-:S02]  /*12ed0*/  I2FP.F32.S32 R107, R103 ;  /* 0x00000067006b7245 */ /* 0x000fc40000201400 */
[----:B------:R-:W-:Y:S02]  /*12ee0*/  ISETP.GE.AND P5, PT, R103, R193, PT ;  /* 0x000000c16700720c */ /* 0x000fe40003fa6270 */
[----:B------:R-:W-:Y:S02]  /*12ef0*/  I2FP.F32.S32 R103, R103 ;  /* 0x0000006700677245 */ /* 0x000fe40000201400 */
[C---:B------:R-:W-:Y:S02]  /*12f00*/  ISETP.GE.AND P1, PT, R140.reuse, R194, PT ;  /* 0x000000c28c00720c */ /* 0x040fe40003f26270 */
[----:B------:R-:W-:Y:S01]  /*12f10*/  ISETP.GE.AND P2, PT, R140, R193, PT ;  /* 0x000000c18c00720c */ /* 0x000fe20003f46270 */
[----:B------:R-:W-:Y:S01]  /*12f20*/  FFMA.FTZ R70, R103, UR8, R70 ;  /* 0x0000000867467c23 */ /* 0x000fe20008010046 */
[-C--:B------:R-:W-:Y:S01]  /*12f30*/  I2FP.F32.S32 R72, R140.reuse ;  /* 0x0000008c00487245 */ /* 0x080fe20000201400 */
[----:B------:R-:W-:Y:S01]  /*12f40*/  VIADD R103, R130, 0xfffffe78 ;  /* 0xfffffe7882677836 */ /* 0x000fe20000000000 */
[----:B------:R-:W-:-:S02]  /*12f50*/  I2FP.F32.S32 R140, R140 ;  /* 0x0000008c008c7245 */ /* 0x000fc40000201400 */
[----:B------:R-:W-:Y:S01]  /*12f60*/  FSEL R77, R77, -INF , !P3 ;  /* 0xff8000004d4d7808 */ /* 0x000fe20005800000 */
[----:B------:R-:W-:Y:S01]  /*12f70*/  FFMA.FTZ R72, R72, UR8, R73 ;  /* 0x0000000848487c23 */ /* 0x000fe20008010049 */
[----:B------:R-:W-:Y:S01]  /*12f80*/  FFMA.FTZ R73, R107, UR8, R68 ;  /* 0x000000086b497c23 */ /* 0x000fe20008010044 */
[----:B------:R-:W-:Y:S01]  /*12f90*/  FFMA.FTZ R140, R140, UR8, R75 ;  /* 0x000000088c8c7c23 */ /* 0x000fe2000801004b */
[----:B------:R-:W-:Y:S02]  /*12fa0*/  I2FP.F32.S32 R68, R126 ;  /* 0x0000007e00447245 */ /* 0x000fe40000201400 */
[----:B------:R-:W-:Y:S02]  /*12fb0*/  I2FP.F32.S32 R107, R103 ;  /* 0x00000067006b7245 */ /* 0x000fe40000201400 */
[----:B------:R-:W-:Y:S01]  /*12fc0*/  FSEL R142, R74, -INF , !P0 ;  /* 0xff8000004a8e7808 */ /* 0x000fe20004000000 */
[----:B------:R-:W-:Y:S01]  /*12fd0*/  FFMA.FTZ R68, R68, UR8, R69 ;  /* 0x0000000844447c23 */ /* 0x000fe20008010045 */
[----:B------:R-:W-:Y:S01]  /*12fe0*/  FSEL R75, R72, -INF , !P1 ;  /* 0xff800000484b7808 */ /* 0x000fe20004800000 */
[----:B------:R-:W-:Y:S01]  /*12ff0*/  FFMA.FTZ R69, R107, UR8, R64 ;  /* 0x000000086b457c23 */ /* 0x000fe20008010040 */
[----:B------:R-:W-:-:S02]  /*13000*/  FSEL R140, R140, -INF , !P2 ;  /* 0xff8000008c8c7808 */ /* 0x000fc40005000000 */
[CC--:B------:R-:W-:Y:S02]  /*13010*/  ISETP.GE.AND P3, PT, R126.reuse, R194.reuse, PT ;  /* 0x000000c27e00720c */ /* 0x0c0fe40003f66270 */
[-C--:B------:R-:W-:Y:S02]  /*13020*/  ISETP.GE.AND P0, PT, R126, R193.reuse, PT ;  /* 0x000000c17e00720c */ /* 0x080fe40003f06270 */
[C---:B------:R-:W-:Y:S02]  /*13030*/  ISETP.GE.AND P1, PT, R103.reuse, R194, PT ;  /* 0x000000c26700720c */ /* 0x040fe40003f26270 */
[----:B------:R-:W-:Y:S02]  /*13040*/  ISETP.GE.AND P2, PT, R103, R193, PT ;  /* 0x000000c16700720c */ /* 0x000fe40003f46270 */
[----:B------:R-:W-:Y:S02]  /*13050*/  I2FP.F32.S32 R126, R126 ;  /* 0x0000007e007e7245 */ /* 0x000fe40000201400 */
[----:B------:R-:W-:-:S02]  /*13060*/  I2FP.F32.S32 R103, R103 ;  /* 0x0000006700677245 */ /* 0x000fc40000201400 */
[----:B------:R-:W-:Y:S01]  /*13070*/  FSEL R73, R73, -INF , !P6 ;  /* 0xff80000049497808 */ /* 0x000fe20007000000 */
[----:B------:R-:W-:Y:S01]  /*13080*/  FFMA.FTZ R126, R126, UR8, R71 ;  /* 0x000000087e7e7c23 */ /* 0x000fe20008010047 */
[----:B------:R-:W-:Y:S01]  /*13090*/  FSEL R136, R70, -INF , !P5 ;  /* 0xff80000046887808 */ /* 0x000fe20006800000 */
[----:B------:R-:W-:Y:S01]  /*130a0*/  FFMA.FTZ R122, R103, UR8, R66 ;  /* 0x00000008677a7c23 */ /* 0x000fe20008010042 */
[----:B------:R-:W-:Y:S01]  /*130b0*/  ISETP.GE.AND P6, PT, R118, R194, PT ;  /* 0x000000c27600720c */ /* 0x000fe20003fc6270 */
[----:B------:R-:W-:Y:S01]  /*130c0*/  VIADD R103, R130, 0xfffffe80 ;  /* 0xfffffe8082677836 */ /* 0x000fe20000000000 */
[----:B------:R-:W-:Y:S02]  /*130d0*/  ISETP.GE.AND P5, PT, R118, R193, PT ;  /* 0x000000c17600720c */ /* 0x000fe40003fa6270 */
[-C--:B------:R-:W-:Y:S02]  /*130e0*/  I2FP.F32.S32 R64, R118.reuse ;  /* 0x0000007600407245 */ /* 0x080fe40000201400 */
[----:B------:R-:W-:-:S02]  /*130f0*/  I2FP.F32.S32 R118, R118 ;  /* 0x0000007600767245 */ /* 0x000fc40000201400 */
[----:B------:R-:W-:Y:S01]  /*13100*/  FSEL R71, R68, -INF , !P3 ;  /* 0xff80000044477808 */ /* 0x000fe20005800000 */
[----:B------:R-:W-:Y:S01]  /*13110*/  FFMA.FTZ R157, R64, UR8, R65 ;  /* 0x00000008409d7c23 */ /* 0x000fe20008010041 */
[----:B------:R-:W-:Y:S01]  /*13120*/  FSEL R126, R126, -INF , !P0 ;  /* 0xff8000007e7e7808 */ /* 0x000fe20004000000 */
[----:B------:R-:W-:Y:S01]  /*13130*/  FFMA.FTZ R118, R118, UR8, R67 ;  /* 0x0000000876767c23 */ /* 0x000fe20008010043 */
[C---:B------:R-:W-:Y:S01]  /*13140*/  ISETP.GE.AND P3, PT, R103.reuse, R194, PT ;  /* 0x000000c26700720c */ /* 0x040fe20003f66270 */
[----:B------:R-:W1:Y:S01]  /*13150*/  LDSM.16.M88.4 R64, [R0+0x4400] ;  /* 0x004400000040783b */ /* 0x000e620000000200 */
[----:B------:R-:W-:Y:S01]  /*13160*/  I2FP.F32.S32 R107, R103 ;  /* 0x00000067006b7245 */ /* 0x000fe20000201400 */
[----:B------:R-:W-:Y:S01]  /*13170*/  VIADD R68, R130, 0xfffffe81 ;  /* 0xfffffe8182447836 */ /* 0x000fe20000000000 */
[----:B------:R-:W-:Y:S02]  /*13180*/  ISETP.GE.AND P0, PT, R103, R193, PT ;  /* 0x000000c16700720c */ /* 0x000fe40003f06270 */
[----:B------:R-:W-:Y:S01]  /*13190*/  I2FP.F32.S32 R103, R103 ;  /* 0x0000006700677245 */ /* 0x000fe20000201400 */
[----:B------:R-:W-:Y:S01]  /*131a0*/  FFMA.FTZ R60, R107, UR8, R60 ;  /* 0x000000086b3c7c23 */ /* 0x000fe2000801003c */
[----:B------:R-:W-:-:S02]  /*131b0*/  FSEL R69, R69, -INF , !P1 ;  /* 0xff80000045457808 */ /* 0x000fc40004800000 */
[----:B------:R-:W-:Y:S01]  /*131c0*/  FSEL R122, R122, -INF , !P2 ;  /* 0xff8000007a7a7808 */ /* 0x000fe20005000000 */
[----:B------:R-:W-:Y:S01]  /*131d0*/  FFMA.FTZ R114, R103, UR8, R62 ;  /* 0x0000000867727c23 */ /* 0x000fe2000801003e */
[----:B------:R-:W-:Y:S01]  /*131e0*/  VIADD R62, R130, 0xfffffe89 ;  /* 0xfffffe89823e7836 */ /* 0x000fe20000000000 */
[----:B------:R-:W-:Y:S01]  /*131f0*/  ISETP.GE.AND P1, PT, R68, R194, PT ;  /* 0x000000c24400720c */ /* 0x000fe20003f26270 */
[----:B------:R-:W-:Y:S01]  /*13200*/  VIADD R103, R130, 0xfffffe88 ;  /* 0xfffffe8882677836 */ /* 0x000fe20000000000 */
[----:B------:R-:W-:Y:S02]  /*13210*/  ISETP.GE.AND P2, PT, R68, R193, PT ;  /* 0x000000c14400720c */ /* 0x000fe40003f46270 */
[-C--:B------:R-:W-:Y:S02]  /*13220*/  I2FP.F32.S32 R70, R68.reuse ;  /* 0x0000004400467245 */ /* 0x080fe40000201400 */
[----:B------:R-:W-:Y:S02]  /*13230*/  FSEL R151, R60, -INF , !P3 ;  /* 0xff8000003c977808 */ /* 0x000fe40005800000 */
[----:B------:R-:W-:Y:S01]  /*13240*/  I2FP.F32.S32 R68, R68 ;  /* 0x0000004400447245 */ /* 0x000fe20000201400 */
[----:B------:R-:W-:Y:S01]  /*13250*/  FFMA.FTZ R61, R70, UR8, R61 ;  /* 0x00000008463d7c23 */ /* 0x000fe2000801003d */
[----:B------:R-:W-:-:S02]  /*13260*/  I2FP.F32.S32 R60, R62 ;  /* 0x0000003e003c7245 */ /* 0x000fc40000201400 */
[----:B------:R-:W-:Y:S01]  /*13270*/  FSEL R157, R157, -INF , !P6 ;  /* 0xff8000009d9d7808 */ /* 0x000fe20007000000 */
[----:B------:R-:W-:Y:S01]  /*13280*/  FFMA.FTZ R63, R68, UR8, R63 ;  /* 0x00000008443f7c23 */ /* 0x000fe2000801003f */
[----:B------:R-:W-:Y:S01]  /*13290*/  FSEL R118, R118, -INF , !P5 ;  /* 0xff80000076767808 */ /* 0x000fe20006800000 */
[----:B------:R-:W-:Y:S01]  /*132a0*/  FFMA.FTZ R161, R60, UR8, R57 ;  /* 0x000000083ca17c23 */ /* 0x000fe20008010039 */
[C---:B------:R-:W-:Y:S01]  /*132b0*/  ISETP.GE.AND P6, PT, R103.reuse, R194, PT ;  /* 0x000000c26700720c */ /* 0x040fe20003fc6270 */
[C---:B------:R-:W-:Y:S01]  /*132c0*/  VIADD R57, R130.reuse, 0xfffffe90 ;  /* 0xfffffe9082397836 */ /* 0x040fe20000000000 */
[----:B------:R-:W-:Y:S01]  /*132d0*/  ISETP.GE.AND P5, PT, R103, R193, PT ;  /* 0x000000c16700720c */ /* 0x000fe20003fa6270 */
[----:B------:R-:W-:Y:S01]  /*132e0*/  VIADD R60, R130, 0xfffffe91 ;  /* 0xfffffe91823c7836 */ /* 0x000fe20000000000 */
[-C--:B------:R-:W-:Y:S02]  /*132f0*/  I2FP.F32.S32 R165, R103.reuse ;  /* 0x0000006700a57245 */ /* 0x080fe40000201400 */
[----:B------:R-:W-:-:S02]  /*13300*/  I2FP.F32.S32 R103, R103 ;  /* 0x0000006700677245 */ /* 0x000fc40000201400 */
[----:B------:R-:W-:Y:S01]  /*13310*/  FSEL R167, R61, -INF , !P1 ;  /* 0xff8000003da77808 */ /* 0x000fe20004800000 */
[----:B------:R-:W-:Y:S01]  /*13320*/  FFMA.FTZ R165, R165, UR8, R56 ;  /* 0x00000008a5a57c23 */ /* 0x000fe20008010038 */
[----:B------:R-:W-:Y:S01]  /*13330*/  FSEL R108, R63, -INF , !P2 ;  /* 0xff8000003f6c7808 */ /* 0x000fe20005000000 */
[----:B------:R-:W-:Y:S01]  /*13340*/  FFMA.FTZ R56, R103, UR8, R58 ;  /* 0x0000000867387c23 */ /* 0x000fe2000801003a */
[C---:B------:R-:W-:Y:S01]  /*13350*/  ISETP.GE.AND P1, PT, R57.reuse, R194, PT ;  /* 0x000000c23900720c */ /* 0x040fe20003f26270 */
[----:B-1----:R-:W-:Y:S01]  /*13360*/  HMMA.16816.F32.BF16 R20, R224, R64, R20 ;  /* 0x00000040e014723c */ /* 0x002fe20000041814 */
[----:B------:R-:W-:Y:S01]  /*13370*/  ISETP.GE.AND P2, PT, R57, R193, PT ;  /* 0x000000c13900720c */ /* 0x000fe20003f46270 */
[----:B------:R-:W-:Y:S01]  /*13380*/  VIADD R61, R130, 0xfffffea0 ;  /* 0xfffffea0823d7836 */ /* 0x000fe20000000000 */
[----:B------:R-:W-:Y:S02]  /*13390*/  I2FP.F32.S32 R57, R57 ;  /* 0x0000003900397245 */ /* 0x000fe40000201400 */
[----:B------:R-:W-:-:S02]  /*133a0*/  I2FP.F32.S32 R58, R62 ;  /* 0x0000003e003a7245 */ /* 0x000fc40000201400 */
[----:B------:R-:W-:Y:S01]  /*133b0*/  FSEL R165, R165, -INF , !P6 ;  /* 0xff800000a5a57808 */ /* 0x000fe20007000000 */
[C---:B------:R-:W-:Y:S01]  /*133c0*/  FFMA.FTZ R52, R57.reuse, UR8, R52 ;  /* 0x0000000839347c23 */ /* 0x040fe20008010034 */
[----:B------:R-:W-:Y:S01]  /*133d0*/  FSEL R56, R56, -INF , !P5 ;  /* 0xff80000038387808 */ /* 0x000fe20006800000 */
[----:B------:R-:W-:Y:S01]  /*133e0*/  FFMA.FTZ R59, R58, UR8, R59 ;  /* 0x000000083a3b7c23 */ /* 0x000fe2000801003b */
[C---:B------:R-:W-:Y:S01]  /*133f0*/  ISETP.GE.AND P6, PT, R60.reuse, R194, PT ;  /* 0x000000c23c00720c */ /* 0x040fe20003fc6270 */
[----:B------:R-:W-:Y:S01]  /*13400*/  FFMA.FTZ R57, R57, UR8, R54 ;  /* 0x0000000839397c23 */ /* 0x000fe20008010036 */
[-C--:B------:R-:W-:Y:S01]  /*13410*/  ISETP.GE.AND P5, PT, R60, R193.reuse, PT ;  /* 0x000000c13c00720c */ /* 0x080fe20003fa6270 */
[----:B------:R-:W-:Y:S01]  /*13420*/  VIADD R54, R130, 0xfffffe98 ;  /* 0xfffffe9882367836 */ /* 0x000fe20000000000 */
[----:B------:R-:W-:Y:S01]  /*13430*/  FSEL R114, R114, -INF , !P0 ;  /* 0xff80000072727808 */ /* 0x000fe20004000000 */
[----:B------:R-:W-:Y:S01]  /*13440*/  VIADD R58, R130, 0xfffffe99 ;  /* 0xfffffe99823a7836 */ /* 0x000fe20000000000 */
[----:B------:R-:W-:Y:S01]  /*13450*/  I2FP.F32.S32 R60, R60 ;  /* 0x0000003c003c7245 */ /* 0x000fe20000201400 */
[----:B------:R-:W-:Y:S01]  /*13460*/  HMMA.16816.F32.BF16 R16, R224, R66, R16 ;  /* 0x00000042e010723c */ /* 0x000fe20000041810 */
[----:B------:R-:W-:-:S02]  /*13470*/  ISETP.GE.AND P0, PT, R62, R193, PT ;  /* 0x000000c13e00720c */ /* 0x000fc40003f06270 */
[----:B------:R-:W-:Y:S01]  /*13480*/  ISETP.GE.AND P3, PT, R62, R194, PT ;  /* 0x000000c23e00720c */ /* 0x000fe20003f66270 */
[C---:B------:R-:W-:Y:S01]  /*13490*/  FFMA.FTZ R53, R60.reuse, UR8, R53 ;  /* 0x000000083c357c23 */ /* 0x040fe20008010035 */
[----:B------:R-:W-:Y:S01]  /*134a0*/  FSEL R110, R59, -INF , !P0 ;  /* 0xff8000003b6e7808 */ /* 0x000fe20004000000 */
[----:B------:R-:W-:Y:S01]  /*134b0*/  FFMA.FTZ R60, R60, UR8, R55 ;  /* 0x000000083c3c7c23 */ /* 0x000fe20008010037 */
[----:B------:R-:W-:Y:S02]  /*134c0*/  I2FP.F32.S32 R59, R54 ;  /* 0x00000036003b7245 */ /* 0x000fe40000201400 */
[----:B------:R-:W-:Y:S02]  /*134d0*/  FSEL R171, R52, -INF , !P1 ;  /* 0xff80000034ab7808 */ /* 0x000fe40004800000 */
[----:B------:R-:W-:Y:S01]  /*134e0*/  FSEL R57, R57, -INF , !P2 ;  /* 0xff80000039397808 */ /* 0x000fe20005000000 */
[----:B------:R-:W-:Y:S01]  /*134f0*/  FFMA.FTZ R50, R59, UR8, R50 ;  /* 0x000000083b327c23 */ /* 0x000fe20008010032 */
[----:B------:R-:W-:Y:S01]  /*13500*/  FSEL R161, R161, -INF , !P3 ;  /* 0xff800000a1a17808 */ /* 0x000fe20005800000 */
[----:B------:R-:W-:Y:S01]  /*13510*/  FFMA.FTZ R169, R59, UR8, R48 ;  /* 0x000000083ba97c23 */ /* 0x000fe20008010030 */
[----:B------:R-:W-:-:S02]  /*13520*/  ISETP.GE.AND P1, PT, R58, R194, PT ;  /* 0x000000c23a00720c */ /* 0x000fc40003f26270 */
[-C--:B------:R-:W-:Y:S02]  /*13530*/  ISETP.GE.AND P2, PT, R58, R193.reuse, PT ;  /* 0x000000c13a00720c */ /* 0x080fe40003f46270 */
[C---:B------:R-:W-:Y:S02]  /*13540*/  ISETP.GE.AND P3, PT, R54.reuse, R194, PT ;  /* 0x000000c23600720c */ /* 0x040fe40003f66270 */
[----:B------:R-:W-:Y:S02]  /*13550*/  ISETP.GE.AND P0, PT, R54, R193, PT ;  /* 0x000000c13600720c */ /* 0x000fe40003f06270 */
[----:B------:R-:W-:Y:S02]  /*13560*/  FSEL R65, R53, -INF , !P6 ;  /* 0xff80000035417808 */ /* 0x000fe40007000000 */
[----:B------:R-:W-:Y:S01]  /*13570*/  I2FP.F32.S32 R58, R58 ;  /* 0x0000003a003a7245 */ /* 0x000fe20000201400 */
[----:B------:R1:W2:Y:S01]  /*13580*/  LDSM.16.M88.4 R52, [R0+0x4800] ;  /* 0x004800000034783b */ /* 0x0002a20000000200 */
[----:B------:R-:W-:Y:S01]  /*13590*/  FSEL R48, R60, -INF , !P5 ;  /* 0xff8000003c307808 */ /* 0x000fe20006800000 */
[----:B------:R-:W-:-:S04]  /*135a0*/  DEPBAR.LE SB0, 0x0 ;  /* 0x000080000000791a */ /* 0x000fc80000000000 */
[----:B------:R-:W-:Y:S01]  /*135b0*/  FFMA.FTZ R175, R58, UR8, R49 ;  /* 0x000000083aaf7c23 */ /* 0x000fe20008010031 */
[----:B------:R-:W-:Y:S01]  /*135c0*/  FSEL R49, R50, -INF , !P0 ;  /* 0xff80000032317808 */ /* 0x000fe20004000000 */
[----:B------:R-:W-:Y:S01]  /*135d0*/  FFMA.FTZ R51, R58, UR8, R51 ;  /* 0x000000083a337c23 */ /* 0x000fe20008010033 */
[C---:B------:R-:W-:Y:S01]  /*135e0*/  ISETP.GE.AND P6, PT, R61.reuse, R194, PT ;  /* 0x000000c23d00720c */ /* 0x040fe20003fc6270 */
[----:B------:R-:W-:Y:S01]  /*135f0*/  VIADD R58, R130, 0xfffffea8 ;  /* 0xfffffea8823a7836 */ /* 0x000fe20000000000 */
[----:B------:R-:W-:Y:S01]  /*13600*/  BAR.SYNC.DEFER_BLOCKING 0x0 ;  /* 0x0000000000007b1d */ /* 0x000fe20000010000 */
[----:B------:R-:W-:Y:S02]  /*13610*/  ISETP.GE.AND P5, PT, R61, R193, PT ;  /* 0x000000c13d00720c */ /* 0x000fe40003fa6270 */
[----:B------:R-:W-:Y:S02]  /*13620*/  I2FP.F32.S32 R61, R61 ;  /* 0x0000003d003d7245 */ /* 0x000fe40000201400 */
[----:B------:R-:W-:-:S02]  /*13630*/  FSEL R169, R169, -INF , !P3 ;  /* 0xff800000a9a97808 */ /* 0x000fc40005800000 */
[----:B------:R-:W-:Y:S01]  /*13640*/  FSEL R175, R175, -INF , !P1 ;  /* 0xff800000afaf7808 */ /* 0x000fe20004800000 */
[C---:B------:R-:W-:Y:S01]  /*13650*/  FFMA.FTZ R67, R61.reuse, UR8, R44 ;  /* 0x000000083d437c23 */ /* 0x040fe2000801002c */
[----:B------:R-:W-:Y:S01]  /*13660*/  FFMA.FTZ R44, R61, UR8, R46 ;  /* 0x000000083d2c7c23 */ /* 0x000fe2000801002e */
[----:B------:R-:W-:Y:S01]  /*13670*/  VIADD R46, R130, 0xfffffea9 ;  /* 0xfffffea9822e7836 */ /* 0x000fe20000000000 */
[----:B------:R-:W-:Y:S01]  /*13680*/  ISETP.GE.AND P1, PT, R58, R194, PT ;  /* 0x000000c23a00720c */ /* 0x000fe20003f26270 */
[----:B-1----:R-:W-:Y:S01]  /*13690*/  VIADD R0, R130, 0xfffffea1 ;  /* 0xfffffea182007836 */ /* 0x002fe20000000000 */
[----:B------:R-:W-:Y:S02]  /*136a0*/  FSEL R67, R67, -INF , !P6 ;  /* 0xff80000043437808 */ /* 0x000fe40007000000 */
[----:B------:R-:W-:Y:S02]  /*136b0*/  FSEL R44, R44, -INF , !P5 ;  /* 0xff8000002c2c7808 */ /* 0x000fe40006800000 */
[----:B------:R-:W-:-:S02]  /*136c0*/  I2FP.F32.S32 R50, R0 ;  /* 0x0000000000327245 */ /* 0x000fc40000201400 */
[C---:B------:R-:W-:Y:S02]  /*136d0*/  ISETP.GE.AND P3, PT, R0.reuse, R194, PT ;  /* 0x000000c20000720c */ /* 0x040fe40003f66270 */
[-C--:B------:R-:W-:Y:S01]  /*136e0*/  ISETP.GE.AND P0, PT, R0, R193.reuse, PT ;  /* 0x000000c10000720c */ /* 0x080fe20003f06270 */
[C---:B------:R-:W-:Y:S01]  /*136f0*/  FFMA.FTZ R177, R50.reuse, UR8, R45 ;  /* 0x0000000832b17c23 */ /* 0x040fe2000801002d */
[----:B------:R-:W-:Y:S01]  /*13700*/  FFMA.FTZ R45, R50, UR8, R47 ;  /* 0x00000008322d7c23 */ /* 0x000fe2000801002f */
[----:B------:R-:W-:Y:S01]  /*13710*/  VIADD R47, R130, 0xfffffeb0 ;  /* 0xfffffeb0822f7836 */ /* 0x000fe20000000000 */
[----:B------:R-:W-:Y:S02]  /*13720*/  FSEL R0, R51, -INF , !P2 ;  /* 0xff80000033007808 */ /* 0x000fe40005000000 */
[----:B------:R-:W-:Y:S02]  /*13730*/  I2FP.F32.S32 R51, R58 ;  /* 0x0000003a00337245 */ /* 0x000fe40000201400 */
[----:B------:R-:W-:Y:S01]  /*13740*/  FSEL R177, R177, -INF , !P3 ;  /* 0xff800000b1b17808 */ /* 0x000fe20005800000 */
[----:B--2---:R-:W-:Y:S01]  /*13750*/  HMMA.16816.F32.BF16 R12, R224, R52, R12 ;  /* 0x00000034e00c723c */ /* 0x004fe2000004180c */
[----:B------:R-:W-:Y:S01]  /*13760*/  FSEL R45, R45, -INF , !P0 ;  /* 0xff8000002d2d7808 */ /* 0x000fe20004000000 */
[----:B------:R-:W-:Y:S01]  /*13770*/  FFMA.FTZ R173, R51, UR8, R40 ;  /* 0x0000000833ad7c23 */ /* 0x000fe20008010028 */
[----:B------:R-:W-:Y:S01]  /*13780*/  ISETP.GE.AND P3, PT, R47, R194, PT ;  /* 0x000000c22f00720c */ /* 0x000fe20003f66270 */
[----:B------:R-:W-:Y:S01]  /*13790*/  FFMA.FTZ R42, R51, UR8, R42 ;  /* 0x00000008332a7c23 */ /* 0x000fe2000801002a */
[----:B------:R-:W-:-:S02]  /*137a0*/  ISETP.GE.AND P0, PT, R47, R193, PT ;  /* 0x000000c12f00720c */ /* 0x000fc40003f06270 */
[----:B------:R-:W-:Y:S01]  /*137b0*/  I2FP.F32.S32 R47, R47 ;  /* 0x0000002f002f7245 */ /* 0x000fe20000201400 */
[----:B------:R-:W-:Y:S01]  /*137c0*/  HMMA.16816.F32.BF16 R8, R224, R54, R8 ;  /* 0x00000036e008723c */ /* 0x000fe20000041808 */
[----:B------:R-:W-:Y:S02]  /*137d0*/  I2FP.F32.S32 R40, R46 ;  /* 0x0000002e00287245 */ /* 0x000fe40000201400 */
[-C--:B------:R-:W-:Y:S01]  /*137e0*/  ISETP.GE.AND P2, PT, R58, R193.reuse, PT ;  /* 0x000000c13a00720c */ /* 0x080fe20003f46270 */
[C---:B------:R-:W-:Y:S01]  /*137f0*/  FFMA.FTZ R179, R47.reuse, UR8, R36 ;  /* 0x000000082fb37c23 */ /* 0x040fe20008010024 */
[----:B------:R-:W-:Y:S02]  /*13800*/  VIADD R36, R130, 0xfffffeb1 ;  /* 0xfffffeb182247836 */ /* 0x000fe40000000000 */
[C---:B------:R-:W-:Y:S01]  /*13810*/  FFMA.FTZ R183, R40.reuse, UR8, R41 ;  /* 0x0000000828b77c23 */ /* 0x040fe20008010029 */
[----:B------:R-:W-:Y:S01]  /*13820*/  FFMA.FTZ R43, R40, UR8, R43 ;  /* 0x00000008282b7c23 */ /* 0x000fe2000801002b */
[----:B------:R-:W-:Y:S01]  /*13830*/  FSEL R41, R42, -INF , !P2 ;  /* 0xff8000002a297808 */ /* 0x000fe20005000000 */
[----:B------:R-:W-:Y:S01]  /*13840*/  VIADD R40, R130, 0xfffffeb8 ;  /* 0xfffffeb882287836 */ /* 0x000fe20000000000 */
[----:B------:R-:W-:Y:S01]  /*13850*/  ISETP.GE.AND P5, PT, R46, R193, PT ;  /* 0x000000c12e00720c */ /* 0x000fe20003fa6270 */
[----:B------:R-:W-:Y:S01]  /*13860*/  FFMA.FTZ R47, R47, UR8, R38 ;  /* 0x000000082f2f7c23 */ /* 0x000fe20008010026 */
[----:B------:R-:W-:Y:S01]  /*13870*/  I2FP.F32.S32 R42, R36 ;  /* 0x00000024002a7245 */ /* 0x000fe20000201400 */
[----:B------:R-:W-:Y:S01]  /*13880*/  VIADD R38, R130, 0xfffffeb9 ;  /* 0xfffffeb982267836 */ /* 0x000fe20000000000 */
[----:B------:R-:W-:-:S02]  /*13890*/  FSEL R173, R173, -INF , !P1 ;  /* 0xff800000adad7808 */ /* 0x000fc40004800000 */
[----:B------:R-:W-:Y:S01]  /*138a0*/  ISETP.GE.AND P1, PT, R36, R194, PT ;  /* 0x000000c22400720c */ /* 0x000fe20003f26270 */
[----:B------:R-:W-:Y:S01]  /*138b0*/  FFMA.FTZ R185, R42, UR8, R37 ;  /* 0x000000082ab97c23 */ /* 0x000fe20008010025 */
[-C--:B------:R-:W-:Y:S01]  /*138c0*/  ISETP.GE.AND P2, PT, R36, R193.reuse, PT ;  /* 0x000000c12400720c */ /* 0x080fe20003f46270 */
[----:B------:R-:W-:Y:S01]  /*138d0*/  FFMA.FTZ R42, R42, UR8, R39 ;  /* 0x000000082a2a7c23 */ /* 0x000fe20008010027 */
[----:B------:R-:W-:Y:S01]  /*138e0*/  FSEL R36, R43, -INF , !P5 ;  /* 0xff8000002b247808 */ /* 0x000fe20006800000 */
[----:B------:R-:W-:Y:S01]  /*138f0*/  VIADD R39, R130, 0xfffffec0 ;  /* 0xfffffec082277836 */ /* 0x000fe20000000000 */
[----:B------:R-:W-:Y:S02]  /*13900*/  I2FP.F32.S32 R43, R40 ;  /* 0x00000028002b7245 */ /* 0x000fe40000201400 */
[----:B------:R-:W-:Y:S02]  /*13910*/  FSEL R179, R179, -INF , !P3 ;  /* 0xff800000b3b37808 */ /* 0x000fe40005800000 */
[----:B------:R-:W-:Y:S01]  /*13920*/  FSEL R37, R47, -INF , !P0 ;  /* 0xff8000002f257808 */ /* 0x000fe20004000000 */
[C---:B------:R-:W-:Y:S01]  /*13930*/  FFMA.FTZ R181, R43.reuse, UR8, R32 ;  /* 0x000000082bb57c23 */ /* 0x040fe20008010020 */
[----:B------:R-:W-:Y:S01]  /*13940*/  ISETP.GE.AND P3, PT, R38, R194, PT ;  /* 0x000000c22600720c */ /* 0x000fe20003f66270 */
[----:B------:R-:W-:Y:S01]  /*13950*/  FFMA.FTZ R34, R43, UR8, R34 ;  /* 0x000000082b227c23 */ /* 0x000fe20008010022 */
[----:B------:R-:W-:Y:S01]  /*13960*/  FSEL R185, R185, -INF , !P1 ;  /* 0xff800000b9b97808 */ /* 0x000fe20004800000 */
[----:B------:R-:W-:Y:S01]  /*13970*/  VIADD R43, R130, 0xfffffed0 ;  /* 0xfffffed0822b7836 */ /* 0x000fe20000000000 */
[----:B------:R-:W-:-:S02]  /*13980*/  ISETP.GE.AND P0, PT, R38, R193, PT ;  /* 0x000000c12600720c */ /* 0x000fc40003f06270 */
[----:B------:R-:W-:Y:S02]  /*13990*/  FSEL R32, R42, -INF , !P2 ;  /* 0xff8000002a207808 */ /* 0x000fe40005000000 */
[----:B------:R-:W-:Y:S02]  /*139a0*/  I2FP.F32.S32 R38, R38 ;  /* 0x0000002600267245 */ /* 0x000fe40000201400 */
[CC--:B------:R-:W-:Y:S02]  /*139b0*/  ISETP.GE.AND P1, PT, R39.reuse, R194.reuse, PT ;  /* 0x000000c22700720c */ /* 0x0c0fe40003f26270 */
[----:B------:R-:W-:Y:S01]  /*139c0*/  ISETP.GE.AND P2, PT, R39, R193, PT ;  /* 0x000000c12700720c */ /* 0x000fe20003f46270 */
[----:B------:R-:W-:Y:S01]  /*139d0*/  FFMA.FTZ R33, R38, UR8, R33 ;  /* 0x0000000826217c23 */ /* 0x000fe20008010021 */
[----:B------:R-:W-:Y:S01]  /*139e0*/  ISETP.GE.AND P6, PT, R46, R194, PT ;  /* 0x000000c22e00720c */ /* 0x000fe20003fc6270 */
[----:B------:R-:W-:Y:S01]  /*139f0*/  FFMA.FTZ R35, R38, UR8, R35 ;  /* 0x0000000826237c23 */ /* 0x000fe20008010023 */
[----:B------:R-:W-:Y:S01]  /*13a00*/  I2FP.F32.S32 R39, R39 ;  /* 0x0000002700277245 */ /* 0x000fe20000201400 */
[----:B------:R-:W-:Y:S01]  /*13a10*/  VIADD R38, R130, 0xfffffec1 ;  /* 0xfffffec182267836 */ /* 0x000fe20000000000 */
[----:B------:R-:W-:-:S02]  /*13a20*/  FSEL R183, R183, -INF , !P6 ;  /* 0xff800000b7b77808 */ /* 0x000fc40007000000 */
[CC--:B------:R-:W-:Y:S01]  /*13a30*/  ISETP.GE.AND P6, PT, R40.reuse, R194.reuse, PT ;  /* 0x000000c22800720c */ /* 0x0c0fe20003fc6270 */
[C---:B------:R-:W-:Y:S01]  /*13a40*/  FFMA.FTZ R187, R39.reuse, UR8, R28 ;  /* 0x0000000827bb7c23 */ /* 0x040fe2000801001c */
[----:B------:R-:W-:Y:S01]  /*13a50*/  ISETP.GE.AND P5, PT, R40, R193, PT ;  /* 0x000000c12800720c */ /* 0x000fe20003fa6270 */
[----:B------:R-:W-:Y:S01]  /*13a60*/  FFMA.FTZ R30, R39, UR8, R30 ;  /* 0x00000008271e7c23 */ /* 0x000fe2000801001e */
[C---:B------:R-:W-:Y:S01]  /*13a70*/  VIADD R39, R130.reuse, 0xfffffec8 ;  /* 0xfffffec882277836 */ /* 0x040fe20000000000 */
[----:B------:R-:W-:Y:S01]  /*13a80*/  FSEL R181, R181, -INF , !P6 ;  /* 0xff800000b5b57808 */ /* 0x000fe20007000000 */
[----:B------:R-:W-:Y:S01]  /*13a90*/  VIADD R28, R130, 0xfffffec9 ;  /* 0xfffffec9821c7836 */ /* 0x000fe20000000000 */
[----:B------:R-:W-:Y:S02]  /*13aa0*/  FSEL R34, R34, -INF , !P5 ;  /* 0xff80000022227808 */ /* 0x000fe40006800000 */
[----:B------:R-:W-:Y:S02]  /*13ab0*/  FSEL R213, R33, -INF , !P3 ;  /* 0xff80000021d57808 */ /* 0x000fe40005800000 */
[----:B------:R-:W-:-:S02]  /*13ac0*/  ISETP.GE.AND P6, PT, R38, R194, PT ;  /* 0x000000c22600720c */ /* 0x000fc40003fc6270 */
[-C--:B------:R-:W-:Y:S02]  /*13ad0*/  ISETP.GE.AND P5, PT, R38, R193.reuse, PT ;  /* 0x000000c12600720c */ /* 0x080fe40003fa6270 */
        /* <DEDUP_REMOVED lines=8> */
[----:B------:R-:W-:Y:S01]  /*13b60*/  FSEL R187, R187, -INF , !P1 ;  /* 0xff800000bbbb7808 */ /* 0x000fe20004800000 */
[C---:B------:R-:W-:Y:S01]  /*13b70*/  FFMA.FTZ R30, R39.reuse, UR8, R24 ;  /* 0x00000008271e7c23 */ /* 0x040fe20008010018 */
[----:B------:R-:W-:Y:S01]  /*13b80*/  I2FP.F32.S32 R24, R28 ;  /* 0x0000001c00187245 */ /* 0x000fe20000201400 */
[----:B------:R-:W-:Y:S01]  /*13b90*/  FFMA.FTZ R26, R39, UR8, R26 ;  /* 0x00000008271a7c23 */ /* 0x000fe2000801001a */
[-C--:B------:R-:W-:Y:S02]  /*13ba0*/  ISETP.GE.AND P1, PT, R28, R194.reuse, PT ;  /* 0x000000c21c00720c */ /* 0x080fe40003f26270 */
[----:B------:R-:W-:Y:S01]  /*13bb0*/  FSEL R31, R29, -INF , !P6 ;  /* 0xff8000001d1f7808 */ /* 0x000fe20007000000 */
[----:B------:R-:W-:Y:S01]  /*13bc0*/  FFMA.FTZ R25, R24, UR8, R25 ;  /* 0x0000000818197c23 */ /* 0x000fe20008010019 */
[-C--:B------:R-:W-:Y:S01]  /*13bd0*/  ISETP.GE.AND P2, PT, R28, R193.reuse, PT ;  /* 0x000000c11c00720c */ /* 0x080fe20003f46270 */
[----:B------:R-:W-:Y:S01]  /*13be0*/  FFMA.FTZ R27, R24, UR8, R27 ;  /* 0x00000008181b7c23 */ /* 0x000fe2000801001b */
[----:B------:R-:W-:Y:S01]  /*13bf0*/  FSEL R38, R38, -INF , !P5 ;  /* 0xff80000026267808 */ /* 0x000fe20006800000 */
[C---:B------:R-:W-:Y:S01]  /*13c00*/  VIADD R28, R130.reuse, 0xfffffed1 ;  /* 0xfffffed1821c7836 */ /* 0x040fe20000000000 */
[C---:B------:R-:W-:Y:S01]  /*13c10*/  ISETP.GE.AND P6, PT, R43.reuse, R194, PT ;  /* 0x000000c22b00720c */ /* 0x040fe20003fc6270 */
[----:B------:R-:W-:Y:S01]  /*13c20*/  VIADD R24, R130, 0xfffffed8 ;  /* 0xfffffed882187836 */ /* 0x000fe20000000000 */
[----:B------:R-:W-:-:S02]  /*13c30*/  ISETP.GE.AND P5, PT, R43, R193, PT ;  /* 0x000000c12b00720c */ /* 0x000fc40003fa6270 */
[----:B------:R-:W-:Y:S02]  /*13c40*/  I2FP.F32.S32 R43, R43 ;  /* 0x0000002b002b7245 */ /* 0x000fe40000201400 */
[----:B------:R-:W-:Y:S02]  /*13c50*/  FSEL R40, R26, -INF , !P0 ;  /* 0xff8000001a287808 */ /* 0x000fe40004000000 */
[----:B------:R-:W-:Y:S01]  /*13c60*/  I2FP.F32.S32 R26, R28 ;  /* 0x0000001c001a7245 */ /* 0x000fe20000201400 */
[----:B------:R-:W-:Y:S01]  /*13c70*/  FFMA.FTZ R141, R43, UR8, R20 ;  /* 0x000000082b8d7c23 */ /* 0x000fe20008010014 */
[----:B------:R-:W-:Y:S01]  /*13c80*/  FSEL R39, R27, -INF , !P2 ;  /* 0xff8000001b277808 */ /* 0x000fe20005000000 */
[----:B------:R-:W-:Y:S01]  /*13c90*/  VIADD R20, R130, 0xfffffed9 ;  /* 0xfffffed982147836 */ /* 0x000fe20000000000 */
[----:B------:R-:W-:Y:S01]  /*13ca0*/  I2FP.F32.S32 R27, R24 ;  /* 0x00000018001b7245 */ /* 0x000fe20000201400 */
[----:B------:R-:W-:Y:S01]  /*13cb0*/  FFMA.FTZ R149, R26, UR8, R21 ;  /* 0x000000081a957c23 */ /* 0x000fe20008010015 */
[----:B------:R-:W-:Y:S01]  /*13cc0*/  FSEL R29, R30, -INF , !P3 ;  /* 0xff8000001e1d7808 */ /* 0x000fe20005800000 */
[----:B------:R-:W-:Y:S01]  /*13cd0*/  FFMA.FTZ R23, R26, UR8, R23 ;  /* 0x000000081a177c23 */ /* 0x000fe20008010017 */
[----:B------:R-:W-:Y:S01]  /*13ce0*/  FSEL R25, R25, -INF , !P1 ;  /* 0xff80000019197808 */ /* 0x000fe20004800000 */
[----:B------:R-:W-:Y:S01]  /*13cf0*/  VIADD R21, R130, 0xfffffee0 ;  /* 0xfffffee082157836 */ /* 0x000fe20000000000 */
[C---:B------:R-:W-:Y:S01]  /*13d00*/  ISETP.GE.AND P3, PT, R28.reuse, R194, PT ;  /* 0x000000c21c00720c */ /* 0x040fe20003f66270 */
[----:B------:R-:W-:Y:S01]  /*13d10*/  FFMA.FTZ R155, R27, UR8, R16 ;  /* 0x000000081b9b7c23 */ /* 0x000fe20008010010 */
[----:B------:R-:W-:Y:S01]  /*13d20*/  ISETP.GE.AND P1, PT, R28, R193, PT ;  /* 0x000000c11c00720c */ /* 0x000fe20003f26270 */
[----:B------:R-:W-:Y:S01]  /*13d30*/  FFMA.FTZ R22, R43, UR8, R22 ;  /* 0x000000082b167c23 */ /* 0x000fe20008010016 */
[----:B------:R-:W-:Y:S01]  /*13d40*/  I2FP.F32.S32 R16, R20 ;  /* 0x0000001400107245 */ /* 0x000fe20000201400 */
[----:B------:R-:W-:Y:S01]  /*13d50*/  FFMA.FTZ R18, R27, UR8, R18 ;  /* 0x000000081b127c23 */ /* 0x000fe20008010012 */
[----:B------:R-:W-:-:S02]  /*13d60*/  FSEL R149, R149, -INF , !P3 ;  /* 0xff80000095957808 */ /* 0x000fc40005800000 */
[----:B------:R-:W-:Y:S01]  /*13d70*/  FSEL R43, R23, -INF , !P1 ;  /* 0xff800000172b7808 */ /* 0x000fe20004800000 */
[C---:B------:R-:W-:Y:S01]  /*13d80*/  FFMA.FTZ R163, R16.reuse, UR8, R17 ;  /* 0x0000000810a37c23 */ /* 0x040fe20008010011 */
[C---:B------:R-:W-:Y:S01]  /*13d90*/  ISETP.GE.AND P1, PT, R21.reuse, R194, PT ;  /* 0x000000c21500720c */ /* 0x040fe20003f26270 */
[----:B------:R-:W-:Y:S01]  /*13da0*/  FFMA.FTZ R19, R16, UR8, R19 ;  /* 0x0000000810137c23 */ /* 0x000fe20008010013 */
[----:B------:R-:W-:Y:S01]  /*13db0*/  ISETP.GE.AND P3, PT, R21, R193, PT ;  /* 0x000000c11500720c */ /* 0x000fe20003f66270 */
[C---:B------:R-:W-:Y:S01]  /*13dc0*/  VIADD R16, R130.reuse, 0xfffffee1 ;  /* 0xfffffee182107836 */ /* 0x040fe20000000000 */
[----:B------:R-:W-:Y:S01]  /*13dd0*/  I2FP.F32.S32 R21, R21 ;  /* 0x0000001500157245 */ /* 0x000fe20000201400 */
[----:B------:R-:W-:Y:S01]  /*13de0*/  VIADD R17, R130, 0xfffffee8 ;  /* 0xfffffee882117836 */ /* 0x000fe20000000000 */
[----:B------:R-:W-:Y:S02]  /*13df0*/  ISETP.GE.AND P0, PT, R24, R193, PT ;  /* 0x000000c11800720c */ /* 0x000fe40003f06270 */
[----:B------:R-:W-:Y:S01]  /*13e00*/  FSEL R141, R141, -INF , !P6 ;  /* 0xff8000008d8d7808 */ /* 0x000fe20007000000 */
[C---:B------:R-:W-:Y:S01]  /*13e10*/  FFMA.FTZ R159, R21.reuse, UR8, R12 ;  /* 0x00000008159f7c23 */ /* 0x040fe2000801000c */
[----:B------:R-:W-:Y:S01]  /*13e20*/  I2FP.F32.S32 R12, R16 ;  /* 0x00000010000c7245 */ /* 0x000fe20000201400 */
[----:B------:R-:W-:Y:S01]  /*13e30*/  FFMA.FTZ R14, R21, UR8, R14 ;  /* 0x00000008150e7c23 */ /* 0x000fe2000801000e */
[----:B------:R-:W-:-:S02]  /*13e40*/  FSEL R47, R18, -INF , !P0 ;  /* 0xff800000122f7808 */ /* 0x000fc40004000000 */
[-C--:B------:R-:W-:Y:S01]  /*13e50*/  ISETP.GE.AND P6, PT, R20, R194.reuse, PT ;  /* 0x000000c21400720c */ /* 0x080fe20003fc6270 */
[C---:B------:R-:W-:Y:S01]  /*13e60*/  FFMA.FTZ R13, R12.reuse, UR8, R13 ;  /* 0x000000080c0d7c23 */ /* 0x040fe2000801000d */
[----:B------:R-:W-:Y:S01]  /*13e70*/  FFMA.FTZ R15, R12, UR8, R15 ;  /* 0x000000080c0f7c23 */ /* 0x000fe2000801000f */
[-C--:B------:R-:W-:Y:S01]  /*13e80*/  ISETP.GE.AND P0, PT, R16, R194.reuse, PT ;  /* 0x000000c21000720c */ /* 0x080fe20003f06270 */
[----:B------:R-:W-:Y:S01]  /*13e90*/  VIADD R12, R130, 0xfffffee9 ;  /* 0xfffffee9820c7836 */ /* 0x000fe20000000000 */
[----:B------:R-:W-:Y:S02]  /*13ea0*/  FSEL R159, R159, -INF , !P1 ;  /* 0xff8000009f9f7808 */ /* 0x000fe40004800000 */
[----:B------:R-:W-:Y:S02]  /*13eb0*/  FSEL R163, R163, -INF , !P6 ;  /* 0xff800000a3a37808 */ /* 0x000fe40007000000 */
[C---:B------:R-:W-:Y:S02]  /*13ec0*/  ISETP.GE.AND P4, PT, R17.reuse, R194, PT ;  /* 0x000000c21100720c */ /* 0x040fe40003f86270 */
[----:B------:R-:W-:-:S02]  /*13ed0*/  ISETP.GE.AND P1, PT, R17, R193, PT ;  /* 0x000000c11100720c */ /* 0x000fc40003f26270 */
[----:B------:R-:W-:Y:S02]  /*13ee0*/  FSEL R153, R13, -INF , !P0 ;  /* 0xff8000000d997808 */ /* 0x000fe40004000000 */
[----:B------:R-:W-:Y:S02]  /*13ef0*/  I2FP.F32.S32 R17, R17 ;  /* 0x0000001100117245 */ /* 0x000fe40000201400 */
[C---:B------:R-:W-:Y:S02]  /*13f00*/  ISETP.GE.AND P6, PT, R12.reuse, R194, PT ;  /* 0x000000c20c00720c */ /* 0x040fe40003fc6270 */
[----:B------:R-:W-:Y:S01]  /*13f10*/  ISETP.GE.AND P0, PT, R12, R193, PT ;  /* 0x000000c10c00720c */ /* 0x000fe20003f06270 */
[C---:B------:R-:W-:Y:S01]  /*13f20*/  FFMA.FTZ R143, R17.reuse, UR8, R8 ;  /* 0x00000008118f7c23 */ /* 0x040fe20008010008 */
[----:B------:R-:W-:Y:S01]  /*13f30*/  I2FP.F32.S32 R12, R12 ;  /* 0x0000000c000c7245 */ /* 0x000fe20000201400 */
[----:B------:R-:W-:Y:S01]  /*13f40*/  FFMA.FTZ R50, R17, UR8, R10 ;  /* 0x0000000811327c23 */ /* 0x000fe2000801000a */
[----:B------:R-:W-:Y:S01]  /*13f50*/  VIADD R10, R130, 0xfffffef0 ;  /* 0xfffffef0820a7836 */ /* 0x000fe20000000000 */
[----:B------:R-:W-:Y:S01]  /*13f60*/  ISETP.GE.AND P2, PT, R24, R194, PT ;  /* 0x000000c21800720c */ /* 0x000fe20003f46270 */
[----:B------:R-:W-:-:S02]  /*13f70*/  VIADD R8, R130, 0xfffffef1 ;  /* 0xfffffef182087836 */ /* 0x000fc40000000000 */
[----:B------:R-:W-:Y:S01]  /*13f80*/  FFMA.FTZ R11, R12, UR8, R11 ;  /* 0x000000080c0b7c23 */ /* 0x000fe2000801000b */
[----:B------:R-:W-:Y:S02]  /*13f90*/  VIADD R130, R130, 0xfffffef9 ;  /* 0xfffffef982827836 */ /* 0x000fe40000000000 */
[----:B------:R-:W-:Y:S01]  /*13fa0*/  FFMA.FTZ R9, R12, UR8, R9 ;  /* 0x000000080c097c23 */ /* 0x000fe20008010009 */
[----:B------:R-:W-:Y:S02]  /*13fb0*/  FSEL R143, R143, -INF , !P4 ;  /* 0xff8000008f8f7808 */ /* 0x000fe40006000000 */
[----:B------:R-:W-:Y:S02]  /*13fc0*/  FSEL R53, R11, -INF , !P0 ;  /* 0xff8000000b357808 */ /* 0x000fe40004000000 */
[----:B------:R-:W-:Y:S02]  /*13fd0*/  FSEL R52, R14, -INF , !P3 ;  /* 0xff8000000e347808 */ /* 0x000fe40005800000 */
[----:B------:R-:W-:-:S02]  /*13fe0*/  ISETP.GE.AND P4, PT, R130, R194, PT ;  /* 0x000000c28200720c */ /* 0x000fc40003f86270 */
[----:B------:R-:W-:Y:S02]  /*13ff0*/  FSEL R50, R50, -INF , !P1 ;  /* 0xff80000032327808 */ /* 0x000fe40004800000 */
[-C--:B------:R-:W-:Y:S02]  /*14000*/  ISETP.GE.AND P0, PT, R130, R193.reuse, PT ;  /* 0x000000c18200720c */ /* 0x080fe40003f06270 */
[C---:B------:R-:W-:Y:S02]  /*14010*/  ISETP.GE.AND P3, PT, R8.reuse, R194, PT ;  /* 0x000000c20800720c */ /* 0x040fe40003f66270 */
[----:B------:R-:W-:Y:S02]  /*14020*/  FSEL R113, R9, -INF , !P6 ;  /* 0xff80000009717808 */ /* 0x000fe40007000000 */
[----:B------:R-:W-:Y:S02]  /*14030*/  ISETP.GE.AND P1, PT, R8, R193, PT ;  /* 0x000000c10800720c */ /* 0x000fe40003f26270 */
[----:B------:R-:W-:-:S02]  /*14040*/  I2FP.F32.S32 R130, R130 ;  /* 0x0000008200827245 */ /* 0x000fc40000201400 */
[----:B------:R-:W-:Y:S02]  /*14050*/  FSEL R42, R22, -INF , !P5 ;  /* 0xff800000162a7808 */ /* 0x000fe40006800000 */
[----:B------:R-:W-:Y:S01]  /*14060*/  FSEL R155, R155, -INF , !P2 ;  /* 0xff8000009b9b7808 */ /* 0x000fe20005000000 */
[C---:B------:R-:W-:Y:S01]  /*14070*/  FFMA.FTZ R59, R130.reuse, UR8, R229 ;  /* 0x00000008823b7c23 */ /* 0x040fe200080100e5 */
[----:B------:R-:W-:Y:S01]  /*14080*/  I2FP.F32.S32 R9, R10 ;  /* 0x0000000a00097245 */ /* 0x000fe20000201400 */
[----:B------:R-:W-:Y:S01]  /*14090*/  FFMA.FTZ R63, R130, UR8, R231 ;  /* 0x00000008823f7c23 */ /* 0x000fe200080100e7 */
[----:B------:R-:W-:Y:S02]  /*140a0*/  I2FP.F32.S32 R8, R8 ;  /* 0x0000000800087245 */ /* 0x000fe40000201400 */
[-C--:B------:R-:W-:Y:S01]  /*140b0*/  ISETP.GE.AND P5, PT, R20, R193.reuse, PT ;  /* 0x000000c11400720c */ /* 0x080fe20003fa6270 */
[C---:B------:R-:W-:Y:S01]  /*140c0*/  FFMA.FTZ R4, R9.reuse, UR8, R4 ;  /* 0x0000000809047c23 */ /* 0x040fe20008010004 */
[----:B------:R-:W-:Y:S01]  /*140d0*/  ISETP.GE.AND P2, PT, R16, R193, PT ;  /* 0x000000c11000720c */ /* 0x000fe20003f46270 */
[----:B------:R-:W-:Y:S01]  /*140e0*/  FFMA.FTZ R6, R9, UR8, R6 ;  /* 0x0000000809067c23 */ /* 0x000fe20008010006 */
[----:B------:R-:W-:Y:S01]  /*140f0*/  FSEL R46, R19, -INF , !P5 ;  /* 0xff800000132e7808 */ /* 0x000fe20006800000 */
[C---:B------:R-:W-:Y:S01]  /*14100*/  FFMA.FTZ R5, R8.reuse, UR8, R5 ;  /* 0x0000000808057c23 */ /* 0x040fe20008010005 */
[----:B------:R-:W-:Y:S01]  /*14110*/  FSEL R51, R15, -INF , !P2 ;  /* 0xff8000000f337808 */ /* 0x000fe20005000000 */
[----:B------:R-:W-:Y:S01]  /*14120*/  FFMA.FTZ R7, R8, UR8, R7 ;  /* 0x0000000808077c23 */ /* 0x000fe20008010007 */
[----:B------:R-:W-:-:S02]  /*14130*/  ISETP.GE.AND P5, PT, R10, R194, PT ;  /* 0x000000c20a00720c */ /* 0x000fc40003fa6270 */
[----:B------:R-:W-:Y:S02]  /*14140*/  ISETP.GE.AND P2, PT, R10, R193, PT ;  /* 0x000000c10a00720c */ /* 0x000fe40003f46270 */
[----:B------:R-:W-:Y:S02]  /*14150*/  FSEL R59, R59, -INF , !P4 ;  /* 0xff8000003b3b7808 */ /* 0x000fe40006000000 */
[----:B------:R-:W-:Y:S02]  /*14160*/  FSEL R54, R4, -INF , !P5 ;  /* 0xff80000004367808 */ /* 0x000fe40006800000 */
[----:B------:R-:W-:Y:S02]  /*14170*/  FSEL R58, R6, -INF , !P2 ;  /* 0xff800000063a7808 */ /* 0x000fe40005000000 */
[----:B------:R-:W-:Y:S02]  /*14180*/  FSEL R61, R5, -INF , !P3 ;  /* 0xff800000053d7808 */ /* 0x000fe40005800000 */
[----:B------:R-:W-:-:S02]  /*14190*/  FSEL R55, R7, -INF , !P1 ;  /* 0xff80000007377808 */ /* 0x000fc40004800000 */
[----:B------:R-:W-:Y:S02]  /*141a0*/  ISETP.NE.AND P4, PT, R135, RZ, PT ;  /* 0x000000ff8700720c */ /* 0x000fe40003f85270 */
[----:B------:R-:W-:Y:S01]  /*141b0*/  FSEL R63, R63, -INF , !P0 ;  /* 0xff8000003f3f7808 */ /* 0x000fe20004000000 */
[----:B------:R-:W-:Y:S10]  /*141c0*/  BRA.U !UP1, `(.L_x_2524) ;  /* 0x0000000909247547 */ /* 0x000ff4000b800000 */
[----:B------:R-:W1:Y:S01]  /*141d0*/  LDCU.64 UR14, c[0x0][0x358] ;  /* 0x00006b00ff0e77ac */ /* 0x000e620008000a00 */
[----:B------:R-:W-:Y:S05]  /*141e0*/  BRA.U !UP0, `(.L_x_2525) ;  /* 0x0000000508087547 */ /* 0x000fea000b800000 */
[----:B------:R-:W2:Y:S01]  /*141f0*/  LDC R8, c[0x0][0x4f0] ;  /* 0x00013c00ff087b82 */ /* 0x000ea20000000800 */
[----:B------:R-:W-:Y:S01]  /*14200*/  USHF.L.U32 UR6, UR4, 0x8, URZ ;  /* 0x0000000804067899 */ /* 0x000fe200080006ff */
[----:B------:R-:W3:Y:S03]  /*14210*/  LDCU.64 UR10, c[0x0][0x3a0] ;  /* 0x00007400ff0a77ac */ /* 0x000ee60008000a00 */
        /* <DEDUP_REMOVED lines=29> */
[-C--:B------:R-:W-:Y:S02]  /*143f0*/  ISETP.GE.U32.AND P5, PT, R9, R6.reuse, PT ;  /* 0x000000060900720c */ /* 0x080fe40003fa6070 */
[C---:B------:R-:W-:Y:S02]  /*14400*/  ISETP.NE.AND P0, PT, R8.reuse, RZ, PT ;  /* 0x000000ff0800720c */ /* 0x040fe40003f05270 */
[----:B------:R-:W-:Y:S02]  /*14410*/  ISETP.GE.U32.AND P2, PT, R7, R6, PT ;  /* 0x000000060700720c */ /* 0x000fe40003f46070 */
[----:B------:R-:W-:Y:S01]  /*14420*/  LOP3.LUT R6, R8, UR7, RZ, 0x3c, !PT ;  /* 0x0000000708067c12 */ /* 0x000fe2000f8e3cff */
[----:B------:R-:W2:Y:S01]  /*14430*/  LDCU.64 UR6, c[0x0][0x3b8] ;  /* 0x00007700ff0677ac */ /* 0x000ea20008000a00 */
[----:B------:R-:W-:-:S02]  /*14440*/  LOP3.LUT R7, RZ, R8, RZ, 0x33, !PT ;  /* 0x00000008ff077212 */ /* 0x000fc400078e33ff */
[----:B------:R-:W-:-:S03]  /*14450*/  ISETP.GE.AND P3, PT, R6, RZ, PT ;  /* 0x000000ff0600720c */ /* 0x000fc60003f66270 */
[----:B------:R-:W-:-:S04]  /*14460*/  @P5 IADD3 R11, PT, PT, R11, 0x1, RZ ;  /* 0x000000010b0b5810 */ /* 0x000fc80007ffe0ff */
[----:B------:R-:W-:-:S04]  /*14470*/  @P2 VIADD R5, R5, 0x1 ;  /* 0x0000000105052836 */ /* 0x000fc80000000000 */
[----:B------:R-:W-:Y:S02]  /*14480*/  @!P6 IMAD.MOV R5, RZ, RZ, -R5 ;  /* 0x000000ffff05e224 */ /* 0x000fe400078e0a05 */
[----:B------:R-:W-:-:S04]  /*14490*/  @!P3 IADD3 R11, PT, PT, -R11, RZ, RZ ;  /* 0x000000ff0b0bb210 */ /* 0x000fc80007ffe1ff */
[C---:B------:R-:W-:Y:S02]  /*144a0*/  SEL R6, R7.reuse, R11, !P0 ;  /* 0x0000000b07067207 */ /* 0x040fe40004000000 */
[----:B------:R-:W-:-:S03]  /*144b0*/  SEL R7, R7, R5, !P0 ;  /* 0x0000000507077207 */ /* 0x000fc60004000000 */
[----:B------:R-:W-:-:S04]  /*144c0*/  IMAD.WIDE R10, R6, 0x4, R216 ;  /* 0x00000004060a7825 */ /* 0x000fc800078e02d8 */
[C---:B------:R-:W-:Y:S01]  /*144d0*/  IMAD.WIDE R12, R7.reuse, 0x4, R216 ;  /* 0x00000004070c7825 */ /* 0x040fe200078e02d8 */
[----:B-1----:R1:W4:Y:S04]  /*144e0*/  LDG.E R5, desc[UR14][R10.64] ;  /* 0x0000000e0a057981 */ /* 0x002328000c1e1900 */
[----:B------:R-:W4:Y:S01]  /*144f0*/  LDG.E R4, desc[UR14][R12.64] ;  /* 0x0000000e0c047981 */ /* 0x000f22000c1e1900 */
[----:B------:R-:W-:-:S05]  /*14500*/  IADD3 R7, PT, PT, R7, -R6, RZ ;  /* 0x8000000607077210 */ /* 0x000fca0007ffe0ff */
[----:B------:R-:W-:Y:S02]  /*14510*/  IMAD R7, R7, R8, -0x100 ;  /* 0xffffff0007077424 */ /* 0x000fe400078e0208 */
[----:B--2---:R-:W-:-:S03]  /*14520*/  IMAD.U32 R8, RZ, RZ, UR6 ;  /* 0x00000006ff087e24 */ /* 0x004fc6000f8e00ff */
        /* <DEDUP_REMOVED lines=14> */
.L_x_2525:
        /* <DEDUP_REMOVED lines=8> */
.L_x_2526:
[----:B------:R-:W2:Y:S01]  /*14690*/  LDC R7, c[0x0][0x3bc] ;  /* 0x0000ef00ff077b82 */ /* 0x000ea20000000800 */
[C---:B------:R-:W-:Y:S02]  /*146a0*/  IMAD.SHL.U32 R5, R8.reuse, 0x20, RZ ;  /* 0x0000002008057824 */ /* 0x040fe400078e00ff */
[----:B------:R-:W-:Y:S02]  /*146b0*/  IMAD.SHL.U32 R4, R8, 0x40, RZ ;  /* 0x0000004008047824 */ /* 0x000fe400078e00ff */
[----:B------:R-:W-:Y:S01]  /*146c0*/  @!P4 IMAD.MOV.U32 R194, RZ, RZ, R212 ;  /* 0x000000ffffc2c224 */ /* 0x000fe200078e00d4 */
[----:B------:R-:W-:-:S04]  /*146d0*/  LEA R10, P0, R5, R212, 0x1 ;  /* 0x000000d4050a7211 */ /* 0x000fc800078008ff */
        /* <DEDUP_REMOVED lines=56> */
.L_x_2524:
[----:B-1----:R-:W-:Y:S01]  /*14a60*/  FMNMX3.FTZ R4, R134, R131, R127, !PT ;  /* 0x0000008386047276 */ /* 0x002fe2000781007f */
[----:B------:R-:W1:Y:S01]  /*14a70*/  LDCU UR6, c[0x0][0x45c] ;  /* 0x00008b80ff0677ac */ /* 0x000e620008000800 */
[----:B------:R-:W-:Y:S01]  /*14a80*/  LOP3.LUT P2, RZ, R3, 0x4, RZ, 0xc0, !PT ;  /* 0x0000000403ff7812 */ /* 0x000fe2000784c0ff */
[----:B------:R-:W-:Y:S01]  /*14a90*/  LDSM.16.MT88.4 R20, [R220+0x5400] ;  /* 0x00540000dc14783b */ /* 0x000fe20000004200 */
[----:B------:R-:W-:Y:S01]  /*14aa0*/  FMNMX3.FTZ R4, R4, R125, R123, !PT ;  /* 0x0000007d04047276 */ /* 0x000fe2000781007b */
[----:B------:R-:W-:-:S03]  /*14ab0*/  UISETP.GT.AND UP0, UPT, UR9, UR20, UPT ;  /* 0x000000140900728c */ /* 0x000fc6000bf04270 */
        /* <DEDUP_REMOVED lines=118> */
[--C-:B------:R-:W-:Y:S01]  /*15220*/  FFMA.FTZ R82, R167, UR6, -R104.reuse ;  /* 0x00000006a7527c23 */ /* 0x100fe20008010868 */
[----:B------:R-:W-:Y:S01]  /*15230*/  FMNMX3.FTZ R5, R5, R34, R33, !PT ;  /* 0x0000002205057276 */ /* 0x000fe20007810021 */
[----:B------:R-:W1:Y:S01]  /*15240*/  MUFU.EX2 R111, R111 ;  /* 0x0000006f006f7308 */ /* 0x000e620000000800 */
        /* <DEDUP_REMOVED lines=11> */
[----:B------:R-:W-:Y:S01]  /*15300*/  FFMA.FTZ R190, R190, R137, R131 ;  /* 0x00000089bebe7223 */ /* 0x000fe20000010083 */
[--C-:B------:R-:W-:Y:S01]  /*15310*/  FFMA.FTZ R75, R67, UR6, -R104.reuse ;  /* 0x00000006434b7c23 */ /* 0x100fe20008010868 */
[----:B------:R-:W-:Y:S01]  /*15320*/  FFMA.FTZ R74, R177, UR6, -R104 ;  /* 0x00000006b14a7c23 */ /* 0x000fe20008010868 */
        /* <DEDUP_REMOVED lines=20> */
[--C-:B------:R-:W-:Y:S01]  /*15470*/  FFMA.FTZ R67, R187, UR6, -R104.reuse ;  /* 0x00000006bb437c23 */ /* 0x100fe20008010868 */
[----:B------:R-:W1:Y:S01]  /*15480*/  SHFL.BFLY PT, R4, R5, 0x2, 0x1f ;  /* 0x0c401f0005047f89 */ /* 0x000e6200000e0000 */
[--C-:B------:R-:W-:Y:S01]  /*15490*/  FFMA.FTZ R141, R141, UR6, -R104.reuse ;  /* 0x000000068d8d7c23 */ /* 0x100fe20008010868 */
[----:B------:R-:W-:Y:S01]  /*154a0*/  FADD.FTZ R116, R116, R119 ;  /* 0x0000007774747221 */ /* 0x000fe20000010000 */
[--C-:B------:R-:W-:Y:S01]  /*154b0*/  FFMA.FTZ R155, R155, UR6, -R104.reuse ;  /* 0x000000069b9b7c23 */ /* 0x100fe20008010868 */
[----:B------:R-:W-:Y:S01]  /*154c0*/  MUFU.EX2 R103, R103 ;  /* 0x0000006700677308 */ /* 0x000fe20000000800 */
[----:B------:R-:W-:Y:S01]  /*154d0*/  FFMA.FTZ R153, R153, UR6, -R104 ;  /* 0x0000000699997c23 */ /* 0x000fe20008010868 */
[----:B------:R-:W-:Y:S01]  /*154e0*/  FADD.FTZ R111, R111, R116 ;  /* 0x000000746f6f7221 */ /* 0x000fe20000010000 */
[--C-:B------:R-:W-:Y:S01]  /*154f0*/  FFMA.FTZ R113, R113, UR6, -R104.reuse ;  /* 0x0000000671717c23 */ /* 0x100fe20008010868 */
[----:B------:R-:W-:-:S04]  /*15500*/  FFMA.FTZ R59, R59, UR6, -R104 ;  /* 0x000000063b3b7c23 */ /* 0x000fc80008010868 */
        /* <DEDUP_REMOVED lines=15> */
[----:B------:R-:W-:Y:S01]  /*15600*/  PLOP3.LUT P0, PT, PT, PT, UP0, 0x80, 0x8 ;  /* 0x000000000008781c */ /* 0x000fe20003f0f008 */
[----:B------:R-:W-:-:S02]  /*15610*/  FADD.FTZ R8, R133, -R8 ;  /* 0x8000000885087221 */ /* 0x000fc40000010000 */
        /* <DEDUP_REMOVED lines=41> */
[----:B------:R-:W-:Y:S01]  /*158b0*/  FFMA.FTZ R140, R159, UR6, -R104 ;  /* 0x000000069f8c7c23 */ /* 0x000fe20008010868 */
        /* <DEDUP_REMOVED lines=28> */
[----:B------:R-:W1:Y:S01]  /*15a80*/  MUFU.EX2 R134, R134 ;  /* 0x0000008600867308 */ /* 0x000e620000000800 */
[C---:B------:R-:W-:Y:S01]  /*15a90*/  HMMA.16816.F32.BF16 R4, R12.reuse, R6, R204 ;  /* 0x000000060c04723c */ /* 0x040fe200000418cc */
[----:B-----5:R-:W-:Y:S01]  /*15aa0*/  F2FP.BF16.F32.PACK_AB R29, R117, R128 ;  /* 0x00000080751d723e */ /* 0x020fe200000010ff */
[----:B------:R-:W-:Y:S01]  /*15ab0*/  FADD.FTZ R146, R127, R146 ;  /* 0x000000927f927221 */ /* 0x000fe20000010000 */
[--C-:B------:R-:W-:Y:S01]  /*15ac0*/  FFMA.FTZ R41, R41, UR6, -R65.reuse ;  /* 0x0000000629297c23 */ /* 0x100fe20008010841 */
[--C-:B------:R-:W-:Y:S01]  /*15ad0*/  FFMA.FTZ R36, R36, UR6, -R65.reuse ;  /* 0x0000000624247c23 */ /* 0x100fe20008010841 */
[--C-:B------:R-:W-:Y:S01]  /*15ae0*/  FFMA.FTZ R37, R37, UR6, -R65.reuse ;  /* 0x0000000625257c23 */ /* 0x100fe20008010841 */
[--C-:B------:R-:W-:Y:S01]  /*15af0*/  FFMA.FTZ R32, R32, UR6, -R65.reuse ;  /* 0x0000000620207c23 */ /* 0x100fe20008010841 */
[----:B------:R-:W-:Y:S01]  /*15b00*/  MUFU.EX2 R158, R158 ;  /* 0x0000009e009e7308 */ /* 0x000fe20000000800 */
[C---:B--2---:R-:W-:Y:S01]  /*15b10*/  HMMA.16816.F32.BF16 R200, R12.reuse, R8, R200 ;  /* 0x000000080cc8723c */ /* 0x044fe200000418c8 */
[--C-:B------:R-:W-:Y:S01]  /*15b20*/  FFMA.FTZ R34, R34, UR6, -R65.reuse ;  /* 0x0000000622227c23 */ /* 0x100fe20008010841 */
[--C-:B------:R-:W-:Y:S01]  /*15b30*/  FFMA.FTZ R33, R33, UR6, -R65.reuse ;  /* 0x0000000621217c23 */ /* 0x100fe20008010841 */
[--C-:B------:R-:W-:Y:S01]  /*15b40*/  FFMA.FTZ R35, R35, UR6, -R65.reuse ;  /* 0x0000000623237c23 */ /* 0x100fe20008010841 */
[--C-:B------:R-:W-:Y:S01]  /*15b50*/  FFMA.FTZ R38, R38, UR6, -R65.reuse ;  /* 0x0000000626267c23 */ /* 0x100fe20008010841 */
[--C-:B------:R-:W-:Y:S01]  /*15b60*/  FFMA.FTZ R40, R40, UR6, -R65.reuse ;  /* 0x0000000628287c23 */ /* 0x100fe20008010841 */
[--C-:B------:R-:W-:Y:S01]  /*15b70*/  FFMA.FTZ R42, R42, UR6, -R65.reuse ;  /* 0x000000062a2a7c23 */ /* 0x100fe20008010841 */
[----:B------:R-:W2:Y:S01]  /*15b80*/  MUFU.EX2 R133, R133 ;  /* 0x0000008500857308 */ /* 0x000ea20000000800 */
[----:B------:R-:W-:Y:S01]  /*15b90*/  HMMA.16816.F32.BF16 R12, R12, R10, R196 ;  /* 0x0000000a0c0c723c */ /* 0x000fe200000418c4 */
[----:B------:R-:W3:Y:S01]  /*15ba0*/  LDSM.16.MT88.4 R8, [R220+0x5800] ;  /* 0x00580000dc08783b */ /* 0x000ee20000004200 */
[----:B-1----:R-:W-:Y:S01]  /*15bb0*/  F2FP.BF16.F32.PACK_AB R31, R134, R121 ;  /* 0x00000079861f723e */ /* 0x002fe200000010ff */
[--C-:B------:R-:W-:Y:S01]  /*15bc0*/  FFMA.FTZ R43, R43, UR6, -R65.reuse ;  /* 0x000000062b2b7c23 */ /* 0x100fe20008010841 */
        /* <DEDUP_REMOVED lines=33> */
[----:B------:R-:W-:Y:S01]  /*15de0*/  F2FP.BF16.F32.PACK_AB R28, R102, R103 ;  /* 0x00000067661c723e */ /* 0x000fe200000010ff */
[----:B------:R-:W5:Y:S01]  /*15df0*/  LDSM.16.MT88.4 R20, [R220+0x6000] ;  /* 0x00600000dc14783b */ /* 0x000f620000004200 */
[----:B----4-:R-:W-:-:S02]  /*15e00*/  F2FP.BF16.F32.PACK_AB R29, R145, R168 ;  /* 0x000000a8911d723e */ /* 0x010fc400000010ff */
[----:B------:R-:W-:Y:S02]  /*15e10*/  F2FP.BF16.F32.PACK_AB R30, R100, R101 ;  /* 0x00000065641e723e */ /* 0x000fe400000010ff */
[----:B-1----:R-:W-:Y:S01]  /*15e20*/  F2FP.BF16.F32.PACK_AB R31, R166, R147 ;  /* 0x00000093a61f723e */ /* 0x002fe200000010ff */
[----:B------:R-:W1:Y:S06]  /*15e30*/  MUFU.EX2 R164, R164 ;  /* 0x000000a400a47308 */ /* 0x000e6c0000000800 */
[C---:B------:R-:W-:Y:S02]  /*15e40*/  HMMA.16816.F32.BF16 R16, R28.reuse, R12, R16 ;  /* 0x0000000c1c10723c */ /* 0x040fe40000041810 */
[----:B------:R-:W-:Y:S06]  /*15e50*/  MUFU.EX2 R95, R95 ;  /* 0x0000005f005f7308 */ /* 0x000fec0000000800 */
[C---:B------:R-:W-:Y:S01]  /*15e60*/  HMMA.16816.F32.BF16 R4, R28.reuse, R14, R4 ;  /* 0x0000000e1c04723c */ /* 0x040fe20000041804 */
[----:B------:R-:W4:Y:S01]  /*15e70*/  LDSM.16.MT88.4 R12, [R105+0x1000] ;  /* 0x00100000690c783b */ /* 0x000f220000004200 */
[----:B------:R-:W4:Y:S06]  /*15e80*/  MUFU.EX2 R94, R94 ;  /* 0x0000005e005e7308 */ /* 0x000f2c0000000800 */
[C---:B--2---:R-:W-:Y:S02]  /*15e90*/  HMMA.16816.F32.BF16 R200, R28.reuse, R8, R200 ;  /* 0x000000081cc8723c */ /* 0x044fe400000418c8 */
[----:B------:R-:W-:Y:S06]  /*15ea0*/  MUFU.EX2 R93, R93 ;  /* 0x0000005d005d7308 */ /* 0x000fec0000000800 */
[----:B------:R-:W-:Y:S01]  /*15eb0*/  HMMA.16816.F32.BF16 R24, R28, R10, R24 ;  /* 0x0000000a1c18723c */ /* 0x000fe20000041818 */
[----:B------:R-:W2:Y:S01]  /*15ec0*/  LDSM.16.MT88.4 R8, [R220+0x6400] ;  /* 0x00640000dc08783b */ /* 0x000ea20000004200 */
[----:B------:R-:W-:Y:S01]  /*15ed0*/  F2FP.BF16.F32.PACK_AB R28, R98, R99 ;  /* 0x00000063621c723e */ /* 0x000fe200000010ff */
[----:B------:R-:W-:Y:S01]  /*15ee0*/  MUFU.EX2 R92, R92 ;  /* 0x0000005c005c7308 */ /* 0x000fe20000000800 */
[----:B---3--:R-:W-:-:S02]  /*15ef0*/  F2FP.BF16.F32.PACK_AB R29, R172, R151 ;  /* 0x00000097ac1d723e */ /* 0x008fc400000010ff */
[----:B------:R-:W-:Y:S02]  /*15f00*/  F2FP.BF16.F32.PACK_AB R30, R96, R97 ;  /* 0x00000061601e723e */ /* 0x000fe400000010ff */
[----:B-1----:R-:W-:-:S03]  /*15f10*/  F2FP.BF16.F32.PACK_AB R31, R164, R149 ;  /* 0x00000095a41f723e */ /* 0x002fc600000010ff */
[----:B------:R-:W-:Y:S04]  /*15f20*/  MUFU.EX2 R157, R157 ;  /* 0x0000009d009d7308 */ /* 0x000fe80000000800 */
[C---:B-----5:R-:W-:Y:S04]  /*15f30*/  HMMA.16816.F32.BF16 R16, R28.reuse, R20, R16 ;  /* 0x000000141c10723c */ /* 0x060fe80000041810 */
        /* <DEDUP_REMOVED lines=9> */
[----:B-1----:R-:W-:Y:S01]  /*15fd0*/  F2FP.BF16.F32.PACK_AB R29, R154, R157 ;  /* 0x0000009d9a1d723e */ /* 0x002fe200000010ff */
[----:B------:R-:W-:Y:S01]  /*15fe0*/  MUFU.EX2 R91, R91 ;  /* 0x0000005b005b7308 */ /* 0x000fe20000000800 */
[----:B------:R-:W-:Y:S02]  /*15ff0*/  F2FP.BF16.F32.PACK_AB R30, R92, R93 ;  /* 0x0000005d5c1e723e */ /* 0x000fe400000010ff */
[----:B----4-:R-:W-:-:S05]  /*16000*/  F2FP.BF16.F32.PACK_AB R31, R161, R152 ;  /* 0x00000098a11f723e */ /* 0x010fca00000010ff */
[----:B------:R-:W1:Y:S02]  /*16010*/  MUFU.EX2 R90, R90 ;  /* 0x0000005a005a7308 */ /* 0x000e640000000800 */
[C---:B--2---:R-:W-:Y:S06]  /*16020*/  HMMA.16816.F32.BF16 R16, R28.reuse, R8, R16 ;  /* 0x000000081c10723c */ /* 0x044fec0000041810 */
[----:B------:R-:W-:Y:S02]  /*16030*/  MUFU.EX2 R89, R89 ;  /* 0x0000005900597308 */ /* 0x000fe40000000800 */
[C---:B------:R-:W-:Y:S01]  /*16040*/  HMMA.16816.F32.BF16 R4, R28.reuse, R10, R4 ;  /* 0x0000000a1c04723c */ /* 0x040fe20000041804 */
[----:B------:R-:W2:Y:S05]  /*16050*/  LDSM.16.MT88.4 R8, [R105+0x1800] ;  /* 0x001800006908783b */ /* 0x000eaa0000004200 */
[----:B------:R-:W4:Y:S02]  /*16060*/  MUFU.EX2 R88, R88 ;  /* 0x0000005800587308 */ /* 0x000f240000000800 */
[C---:B---3--:R-:W-:Y:S06]  /*16070*/  HMMA.16816.F32.BF16 R200, R28.reuse, R20, R200 ;  /* 0x000000141cc8723c */ /* 0x048fec00000418c8 */
[----:B------:R-:W-:Y:S02]  /*16080*/  MUFU.EX2 R148, R148 ;  /* 0x0000009400947308 */ /* 0x000fe40000000800 */
[----:B------:R-:W-:Y:S01]  /*16090*/  HMMA.16816.F32.BF16 R24, R28, R22, R24 ;  /* 0x000000161c18723c */ /* 0x000fe20000041818 */
[----:B-1----:R-:W-:-:S05]  /*160a0*/  F2FP.BF16.F32.PACK_AB R28, R90, R91 ;  /* 0x0000005b5a1c723e */ /* 0x002fca00000010ff */
[----:B------:R-:W1:Y:S01]  /*160b0*/  MUFU.EX2 R163, R163 ;  /* 0x000000a300a37308 */ /* 0x000e620000000800 */
[----:B----4-:R-:W-:Y:S01]  /*160c0*/  F2FP.BF16.F32.PACK_AB R30, R88, R89 ;  /* 0x00000059581e723e */ /* 0x010fe200000010ff */
        /* <DEDUP_REMOVED lines=61> */
[----:B----4-:R-:W-:Y:S01]  /*164a0*/  HMMA.16816.F32.BF16 R16, R28, R12, R16 ;  /* 0x0000000c1c10723c */ /* 0x010fe20000041810 */
        /* <DEDUP_REMOVED lines=8> */
[C---:B-----5:R-:W-:Y:S01]  /*16530*/  HMMA.16816.F32.BF16 R200, R28.reuse, R8, R200 ;  /* 0x000000081cc8723c */ /* 0x060fe200000418c8 */
[----:B------:R-:W-:Y:S01]  /*16540*/  FADD.FTZ R117, R121, R110 ;  /* 0x0000006e79757221 */ /* 0x000fe20000010000 */
[----:B------:R-:W-:Y:S01]  /*16550*/  MUFU.EX2 R44, R44 ;  /* 0x0000002c002c7308 */ /* 0x000fe20000000800 */
[----:B------:R-:W-:Y:S01]  /*16560*/  FADD.FTZ R110, R112, R111 ;  /* 0x0000006f706e7221 */ /* 0x000fe20000010000 */
[----:B-1----:R-:W-:Y:S01]  /*16570*/  F2FP.BF16.F32.PACK_AB R8, R74, R75 ;  /* 0x0000004b4a08723e */ /* 0x002fe200000010ff */
[----:B------:R-:W-:Y:S01]  /*16580*/  FADD.FTZ R117, R134, R117 ;  /* 0x0000007586757221 */ /* 0x000fe20000010000 */
[----:B------:R-:W-:Y:S01]  /*16590*/  MOV R134, R62 ;  /* 0x0000003e00867202 */ /* 0x000fe20000000f00 */
[----:B------:R-:W-:Y:S01]  /*165a0*/  FADD.FTZ R110, R109, R110 ;  /* 0x0000006e6d6e7221 */ /* 0x000fe20000010000 */
[----:B------:R-:W-:Y:S01]  /*165b0*/  HMMA.16816.F32.BF16 R24, R28, R10, R24 ;  /* 0x0000000a1c18723c */ /* 0x000fe20000041818 */
[----:B------:R-:W1:Y:S01]  /*165c0*/  LDSM.16.MT88.4 R28, [R220+0x7c00] ;  /* 0x007c0000dc1c783b */ /* 0x000e620000004200 */
[----:B------:R-:W5:Y:S01]  /*165d0*/  MUFU.EX2 R45, R45 ;  /* 0x0000002d002d7308 */ /* 0x000f620000000800 */
[----:B------:R-:W-:Y:S01]  /*165e0*/  FADD.FTZ R158, R158, R117 ;  /* 0x000000759e9e7221 */ /* 0x000fe20000010000 */
[----:B------:R-:W-:Y:S01]  /*165f0*/  FADD.FTZ R107, R107, R110 ;  /* 0x0000006e6b6b7221 */ /* 0x000fe20000010000 */
[----:B---3--:R-:W-:-:S02]  /*16600*/  F2FP.BF16.F32.PACK_AB R10, R72, R73 ;  /* 0x00000049480a723e */ /* 0x008fc400000010ff */
[----:B------:R-:W-:Y:S01]  /*16610*/  FADD.FTZ R158, R133, R158 ;  /* 0x0000009e859e7221 */ /* 0x000fe20000010000 */
[----:B------:R-:W-:Y:S01]  /*16620*/  FADD.FTZ R106, R106, R107 ;  /* 0x0000006b6a6a7221 */ /* 0x000fe20000010000 */
[-C--:B------:R-:W-:Y:S01]  /*16630*/  MOV R133, R60.reuse ;  /* 0x0000003c00857202 */ /* 0x080fe20000000f00 */
[----:B------:R-:W-:Y:S01]  /*16640*/  MUFU.EX2 R41, R41 ;  /* 0x0000002900297308 */ /* 0x000fe20000000800 */
[----:B------:R-:W-:Y:S01]  /*16650*/  FADD.FTZ R139, R139, R158 ;  /* 0x0000009e8b8b7221 */ /* 0x000fe20000010000 */
[----:B------:R-:W-:Y:S01]  /*16660*/  FADD.FTZ R103, R103, R106 ;  /* 0x0000006a67677221 */ /* 0x000fe20000010000 */
[----:B------:R-:W-:Y:S02]  /*16670*/  @P0 MOV R133, R60 ;  /* 0x0000003c00850202 */ /* 0x000fe40000000f00 */
[----:B------:R-:W-:Y:S01]  /*16680*/  FADD.FTZ R139, R156, R139 ;  /* 0x0000008b9c8b7221 */ /* 0x000fe20000010000 */
[----:B------:R-:W-:Y:S01]  /*16690*/  FADD.FTZ R102, R102, R103 ;  /* 0x0000006766667221 */ /* 0x000fe20000010000 */
[----:B------:R-:W-:Y:S01]  /*166a0*/  @P0 MOV R134, R62 ;  /* 0x0000003e00860202 */ /* 0x000fe20000000f00 */
[----:B------:R-:W3:Y:S01]  /*166b0*/  MUFU.EX2 R36, R36 ;  /* 0x0000002400247308 */ /* 0x000ee20000000800 */
        /* <DEDUP_REMOVED lines=12> */
[----:B------:R-:W-:-:S04]  /*16780*/  FADD.FTZ R151, R151, R166 ;  /* 0x000000a697977221 */ /* 0x000fc80000010000 */
[----:B------:R-:W-:Y:S02]  /*16790*/  FADD.FTZ R172, R172, R151 ;  /* 0x00000097acac7221 */ /* 0x000fe40000010000 */
[----:B------:R-:W-:Y:S01]  /*167a0*/  MUFU.EX2 R69, R69 ;  /* 0x0000004500457308 */ /* 0x000fe20000000800 */
[----:B--2---:R-:W-:Y:S01]  /*167b0*/  HMMA.16816.F32.BF16 R16, R8, R20, R16 ;  /* 0x000000140810723c */ /* 0x004fe20000041810 */
[----:B------:R-:W-:-:S04]  /*167c0*/  FADD.FTZ R149, R149, R172 ;  /* 0x000000ac95957221 */ /* 0x000fc80000010000 */
[----:B------:R-:W-:Y:S02]  /*167d0*/  FADD.FTZ R164, R164, R149 ;  /* 0x00000095a4a47221 */ /* 0x000fe40000010000 */
[----:B------:R-:W2:Y:S01]  /*167e0*/  MUFU.EX2 R68, R68 ;  /* 0x0000004400447308 */ /* 0x000ea20000000800 */
[C---:B------:R-:W-:Y:S01]  /*167f0*/  HMMA.16816.F32.BF16 R4, R8.reuse, R22, R4 ;  /* 0x000000160804723c */ /* 0x040fe20000041804 */
[----:B------:R-:W3:Y:S06]  /*16800*/  LDSM.16.MT88.4 R20, [R105+0x2c00] ;  /* 0x002c00006914783b */ /* 0x000eec0000004200 */
[----:B------:R-:W-:Y:S01]  /*16810*/  MUFU.EX2 R37, R37 ;  /* 0x0000002500257308 */ /* 0x000fe20000000800 */
[C---:B----4-:R-:W-:Y:S07]  /*16820*/  HMMA.16816.F32.BF16 R200, R8.reuse, R12, R200 ;  /* 0x0000000c08c8723c */ /* 0x050fee00000418c8 */
[----:B------:R-:W4:Y:S01]  /*16830*/  MUFU.EX2 R32, R32 ;  /* 0x0000002000207308 */ /* 0x000f220000000800 */
[----:B------:R-:W-:Y:S01]  /*16840*/  HMMA.16816.F32.BF16 R24, R8, R14, R24 ;  /* 0x0000000e0818723c */ /* 0x000fe20000041818 */
[----:B-----5:R-:W-:Y:S01]  /*16850*/  F2FP.BF16.F32.PACK_AB R8, R70, R71 ;  /* 0x000000474608723e */ /* 0x020fe200000010ff */
[----:B------:R-:W5:Y:S01]  /*16860*/  LDSM.16.MT88.4 R12, [R220+0x8000] ;  /* 0x00800000dc0c783b */ /* 0x000f620000004200 */
[----:B--2---:R-:W-:-:S04]  /*16870*/  F2FP.BF16.F32.PACK_AB R10, R68, R69 ;  /* 0x00000045440a723e */ /* 0x004fc800000010ff */
[----:B------:R-:W-:Y:S08]  /*16880*/  MUFU.EX2 R34, R34 ;  /* 0x0000002200227308 */ /* 0x000ff00000000800 */
[----:B------:R-:W2:Y:S01]  /*16890*/  MUFU.EX2 R33, R33 ;  /* 0x0000002100217308 */ /* 0x000ea20000000800 */
[----:B----4-:R-:W-:-:S07]  /*168a0*/  F2FP.BF16.F32.PACK_AB R9, R32, R37 ;  /* 0x000000252009723e */ /* 0x010fce00000010ff */
[----:B------:R-:W-:Y:S08]  /*168b0*/  MUFU.EX2 R67, R67 ;  /* 0x0000004300437308 */ /* 0x000ff00000000800 */
[----:B------:R-:W4:Y:S01]  /*168c0*/  MUFU.EX2 R66, R66 ;  /* 0x0000004200427308 */ /* 0x000f220000000800 */
[----:B--2---:R-:W-:-:S07]  /*168d0*/  F2FP.BF16.F32.PACK_AB R11, R33, R34 ;  /* 0x00000022210b723e */ /* 0x004fce00000010ff */
[C---:B-1----:R-:W-:Y:S01]  /*168e0*/  HMMA.16816.F32.BF16 R16, R8.reuse, R28, R16 ;  /* 0x0000001c0810723c */ /* 0x042fe20000041810 */
[----:B------:R-:W-:Y:S01]  /*168f0*/  FADD.FTZ R29, R97, R98 ;  /* 0x00000062611d7221 */ /* 0x000fe20000010000 */
[----:B------:R-:W-:Y:S01]  /*16900*/  FFMA.FTZ R97, R39, UR6, -R65 ;  /* 0x0000000627617c23 */ /* 0x000fe20008010841 */
[----:B------:R-:W-:Y:S01]  /*16910*/  MUFU.EX2 R64, R64 ;  /* 0x0000004000407308 */ /* 0x000fe20000000800 */
[----:B------:R-:W-:Y:S01]  /*16920*/  FFMA.FTZ R39, R54, UR6, -R104 ;  /* 0x0000000636277c23 */ /* 0x000fe20008010868 */
[----:B------:R-:W-:Y:S01]  /*16930*/  FADD.FTZ R96, R96, R29 ;  /* 0x0000001d60607221 */ /* 0x000fe20000010000 */
[----:B------:R-:W-:Y:S01]  /*16940*/  FADD.FTZ R29, R157, R164 ;  /* 0x000000a49d1d7221 */ /* 0x000fe20000010000 */
[----:B------:R-:W-:Y:S01]  /*16950*/  FFMA.FTZ R54, R61, UR6, -R104 ;  /* 0x000000063d367c23 */ /* 0x000fe20008010868 */
[C---:B------:R-:W-:Y:S01]  /*16960*/  HMMA.16816.F32.BF16 R4, R8.reuse, R30, R4 ;  /* 0x0000001e0804723c */ /* 0x040fe20000041804 */
[----:B------:R-:W-:Y:S01]  /*16970*/  FADD.FTZ R95, R95, R96 ;  /* 0x000000605f5f7221 */ /* 0x000fe20000010000 */
[----:B------:R-:W-:Y:S01]  /*16980*/  FADD.FTZ R29, R154, R29 ;  /* 0x0000001d9a1d7221 */ /* 0x000fe20000010000 */
[----:B------:R-:W1:Y:S01]  /*16990*/  MUFU.EX2 R115, R115 ;  /* 0x0000007300737308 */ /* 0x000e620000000800 */
[----:B------:R-:W-:Y:S01]  /*169a0*/  FFMA.FTZ R61, R46, UR6, -R65 ;  /* 0x000000062e3d7c23 */ /* 0x000fe20008010841 */
[----:B------:R-:W-:Y:S01]  /*169b0*/  FADD.FTZ R94, R94, R95 ;  /* 0x0000005f5e5e7221 */ /* 0x000fe20000010000 */
[----:B------:R-:W-:Y:S01]  /*169c0*/  FADD.FTZ R152, R152, R29 ;  /* 0x0000001d98987221 */ /* 0x000fe20000010000 */
[----:B------:R-:W-:Y:S01]  /*169d0*/  FFMA.FTZ R46, R124, UR6, -R104 ;  /* 0x000000067c2e7c23 */ /* 0x000fe20008010868 */
[----:B------:R-:W2:Y:S01]  /*169e0*/  LDSM.16.MT88.4 R28, [R105+0x3000] ;  /* 0x00300000691c783b */ /* 0x000ea20000004200 */
[----:B------:R-:W-:Y:S01]  /*169f0*/  FADD.FTZ R93, R93, R94 ;  /* 0x0000005e5d5d7221 */ /* 0x000fe20000010000 */
        /* <DEDUP_REMOVED lines=9> */
[----:B------:R-:W-:Y:S01]  /*16a90*/  FADD.FTZ R90, R90, R91 ;  /* 0x0000005b5a5a7221 */ /* 0x000fe20000010000 */
[----:B------:R-:W-:Y:S01]  /*16aa0*/  FADD.FTZ R142, R142, R163 ;  /* 0x000000a38e8e7221 */ /* 0x000fe20000010000 */
[----:B------:R-:W2:Y:S01]  /*16ab0*/  LDSM.16.MT88.4 R20, [R220+0x8400] ;  /* 0x00840000dc14783b */ /* 0x000ea20000004200 */
[----:B----4-:R-:W-:Y:S01]  /*16ac0*/  F2FP.BF16.F32.PACK_AB R8, R66, R67 ;  /* 0x000000434208723e */ /* 0x010fe200000010ff */
[----:B------:R-:W-:Y:S01]  /*16ad0*/  FADD.FTZ R89, R89, R90 ;  /* 0x0000005a59597221 */ /* 0x000fe20000010000 */
[----:B------:R-:W-:Y:S01]  /*16ae0*/  FADD.FTZ R165, R165, R142 ;  /* 0x0000008ea5a57221 */ /* 0x000fe20000010000 */
[----:B------:R-:W-:Y:S01]  /*16af0*/  MUFU.EX2 R40, R40 ;  /* 0x0000002800287308 */ /* 0x000fe20000000800 */
[----:B-1----:R-:W-:Y:S01]  /*16b00*/  F2FP.BF16.F32.PACK_AB R10, R115, R64 ;  /* 0x00000040730a723e */ /* 0x002fe200000010ff */
        /* <DEDUP_REMOVED lines=17> */
[----:B------:R-:W-:-:S04]  /*16c20*/  FADD.FTZ R82, R82, R83 ;  /* 0x0000005352527221 */ /* 0x000fc80000010000 */
[----:B------:R-:W-:Y:S02]  /*16c30*/  FADD.FTZ R81, R81, R82 ;  /* 0x0000005251517221 */ /* 0x000fe40000010000 */
[----:B------:R-:W-:Y:S01]  /*16c40*/  MUFU.EX2 R155, R155 ;  /* 0x0000009b009b7308 */ /* 0x000fe20000000800 */
[----:B-----5:R-:W-:Y:S01]  /*16c50*/  HMMA.16816.F32.BF16 R16, R8, R12, R16 ;  /* 0x0000000c0810723c */ /* 0x020fe20000041810 */
        /* <DEDUP_REMOVED lines=8> */
[----:B--2---:R-:W-:Y:S01]  /*16ce0*/  HMMA.16816.F32.BF16 R200, R8, R28, R200 ;  /* 0x0000001c08c8723c */ /* 0x004fe200000418c8 */
[----:B------:R-:W-:Y:S01]  /*16cf0*/  FADD.FTZ R28, R56, R169 ;  /* 0x000000a9381c7221 */ /* 0x000fe20000010000 */
[----:B------:R-:W-:-:S03]  /*16d00*/  FADD.FTZ R76, R76, R77 ;  /* 0x0000004d4c4c7221 */ /* 0x000fc60000010000 */
[----:B------:R-:W-:Y:S01]  /*16d10*/  FADD.FTZ R28, R171, R28 ;  /* 0x0000001cab1c7221 */ /* 0x000fe20000010000 */
[----:B------:R-:W-:Y:S01]  /*16d20*/  FADD.FTZ R75, R75, R76 ;  /* 0x0000004c4b4b7221 */ /* 0x000fe20000010000 */
[----:B------:R-:W2:Y:S01]  /*16d30*/  MUFU.EX2 R43, R43 ;  /* 0x0000002b002b7308 */ /* 0x000ea20000000800 */
[----:B------:R-:W-:Y:S01]  /*16d40*/  HMMA.16816.F32.BF16 R24, R8, R30, R24 ;  /* 0x0000001e0818723c */ /* 0x000fe20000041818 */
[----:B---3--:R-:W-:Y:S01]  /*16d50*/  F2FP.BF16.F32.PACK_AB R8, R162, R141 ;  /* 0x0000008da208723e */ /* 0x008fe200000010ff */
[----:B------:R-:W-:Y:S01]  /*16d60*/  FADD.FTZ R57, R57, R28 ;  /* 0x0000001c39397221 */ /* 0x000fe20000010000 */
[----:B-1----:R-:W-:Y:S01]  /*16d70*/  F2FP.BF16.F32.PACK_AB R10, R150, R155 ;  /* 0x0000009b960a723e */ /* 0x002fe200000010ff */
[----:B------:R-:W1:Y:S01]  /*16d80*/  LDSM.16.MT88.4 R28, [R220+0x8800] ;  /* 0x00880000dc1c783b */ /* 0x000e620000004200 */
[----:B------:R-:W-:Y:S02]  /*16d90*/  FADD.FTZ R74, R74, R75 ;  /* 0x0000004b4a4a7221 */ /* 0x000fe40000010000 */
[----:B------:R-:W-:Y:S02]  /*16da0*/  MUFU.EX2 R47, R47 ;  /* 0x0000002f002f7308 */ /* 0x000fe40000000800 */
[----:B------:R-:W-:-:S04]  /*16db0*/  FADD.FTZ R73, R73, R74 ;  /* 0x0000004a49497221 */ /* 0x000fc80000010000 */
[----:B------:R-:W-:Y:S02]  /*16dc0*/  FADD.FTZ R72, R72, R73 ;  /* 0x0000004948487221 */ /* 0x000fe40000010000 */
[----:B------:R-:W3:Y:S01]  /*16dd0*/  MUFU.EX2 R86, R61 ;  /* 0x0000003d00567308 */ /* 0x000ee20000000800 */
[----:B--2---:R-:W-:Y:S01]  /*16de0*/  F2FP.BF16.F32.PACK_AB R9, R43, R42 ;  /* 0x0000002a2b09723e */ /* 0x004fe200000010ff */
[----:B------:R-:W-:-:S04]  /*16df0*/  FADD.FTZ R71, R71, R72 ;  /* 0x0000004847477221 */ /* 0x000fc80000010000 */
[----:B------:R-:W-:Y:S02]  /*16e00*/  FADD.FTZ R70, R70, R71 ;  /* 0x0000004746467221 */ /* 0x000fe40000010000 */
[----:B------:R-:W-:Y:S02]  /*16e10*/  MUFU.EX2 R140, R140 ;  /* 0x0000008c008c7308 */ /* 0x000fe40000000800 */
[----:B------:R-:W-:-:S04]  /*16e20*/  FADD.FTZ R69, R69, R70 ;  /* 0x0000004645457221 */ /* 0x000fc80000010000 */
[----:B------:R-:W-:Y:S02]  /*16e30*/  FADD.FTZ R68, R68, R69 ;  /* 0x0000004544447221 */ /* 0x000fe40000010000 */
[----:B------:R-:W2:Y:S01]  /*16e40*/  MUFU.EX2 R153, R153 ;  /* 0x0000009900997308 */ /* 0x000ea20000000800 */
[----:B---3--:R-:W-:Y:S01]  /*16e50*/  F2FP.BF16.F32.PACK_AB R11, R86, R47 ;  /* 0x0000002f560b723e */ /* 0x008fe200000010ff */
        /* <DEDUP_REMOVED lines=8> */
[----:B------:R-:W3:Y:S01]  /*16ee0*/  MUFU.EX2 R113, R113 ;  /* 0x0000007100717308 */ /* 0x000ee20000000800 */
[----:B------:R-:W-:Y:S02]  /*16ef0*/  FFMA.FTZ R0, R58, UR6, -R65 ;  /* 0x000000063a007c23 */ /* 0x000fe40008010841 */
[----:B------:R-:W-:Y:S02]  /*16f00*/  FADD.FTZ R44, R44, R21 ;  /* 0x000000152c2c7221 */ /* 0x000fe40000010000 */
[----:B------:R-:W5:Y:S01]  /*16f10*/  LDSM.16.MT88.4 R20, [R105+0x3800] ;  /* 0x003800006914783b */ /* 0x000f620000004200 */
[----:B----4-:R-:W-:Y:S01]  /*16f20*/  HMMA.16816.F32.BF16 R200, R8, R12, R200 ;  /* 0x0000000c08c8723c */ /* 0x010fe200000418c8 */
[----:B------:R-:W-:Y:S01]  /*16f30*/  FADD.FTZ R44, R45, R44 ;  /* 0x0000002c2d2c7221 */ /* 0x000fe20000010000 */
[----:B------:R-:W-:Y:S01]  /*16f40*/  MUFU.EX2 R52, R52 ;  /* 0x0000003400347308 */ /* 0x000fe20000000800 */
[----:B------:R-:W-:-:S02]  /*16f50*/  FFMA.FTZ R12, R120, UR6, -R65 ;  /* 0x00000006780c7c23 */ /* 0x000fc40008010841 */
[----:B------:R-:W-:-:S03]  /*16f60*/  FADD.FTZ R41, R41, R44 ;  /* 0x0000002c29297221 */ /* 0x000fc60000010000 */
[----:B------:R-:W-:Y:S01]  /*16f70*/  HMMA.16816.F32.BF16 R24, R8, R14, R24 ;  /* 0x0000000e0818723c */ /* 0x000fe20000041818 */
[----:B------:R-:W-:Y:S01]  /*16f80*/  FADD.FTZ R36, R36, R41 ;  /* 0x0000002924247221 */ /* 0x000fe20000010000 */
[----:B------:R-:W4:Y:S01]  /*16f90*/  MUFU.EX2 R51, R51 ;  /* 0x0000003300337308 */ /* 0x000f220000000800 */
[----:B------:R-:W-:Y:S01]  /*16fa0*/  FFMA.FTZ R15, R55, UR6, -R65 ;  /* 0x00000006370f7c23 */ /* 0x000fe20008010841 */
[----:B--2---:R-:W-:Y:S01]  /*16fb0*/  F2FP.BF16.F32.PACK_AB R8, R153, R140 ;  /* 0x0000008c9908723e */ /* 0x004fe200000010ff */
[----:B------:R-:W-:Y:S01]  /*16fc0*/  FADD.FTZ R37, R37, R36 ;  /* 0x0000002425257221 */ /* 0x000fe20000010000 */
[----:B---3--:R-:W-:Y:S01]  /*16fd0*/  F2FP.BF16.F32.PACK_AB R10, R113, R108 ;  /* 0x0000006c710a723e */ /* 0x008fe200000010ff */
[----:B------:R-:W-:Y:S02]  /*16fe0*/  @UP0 UIADD3 UR6, UPT, UPT, UR4, -0x3, URZ ;  /* 0xfffffffd04060890 */ /* 0x000fe4000fffe0ff */
[----:B------:R-:W-:Y:S01]  /*16ff0*/  FADD.FTZ R37, R32, R37 ;  /* 0x0000002520257221 */ /* 0x000fe20000010000 */
[----:B------:R-:W-:Y:S03]  /*17000*/  MUFU.EX2 R48, R50 ;  /* 0x0000003200307308 */ /* 0x000fe60000000800 */
[----:B------:R-:W-:-:S04]  /*17010*/  FADD.FTZ R14, R34, R37 ;  /* 0x00000025220e7221 */ /* 0x000fc80000010000 */
[----:B------:R-:W-:Y:S01]  /*17020*/  FADD.FTZ R14, R33, R14 ;  /* 0x0000000e210e7221 */ /* 0x000fe20000010000 */
[----:B------:R-:W2:Y:S01]  /*17030*/  MUFU.EX2 R13, R53 ;  /* 0x00000035000d7308 */ /* 0x000ea20000000800 */
[----:B----4-:R-:W-:Y:S02]  /*17040*/  F2FP.BF16.F32.PACK_AB R9, R51, R52 ;  /* 0x000000343309723e */ /* 0x010fe400000010ff */
        /* <DEDUP_REMOVED lines=8> */
[----:B------:R-:W3:Y:S01]  /*170d0*/  MUFU.EX2 R54, R54 ;  /* 0x0000003600367308 */ /* 0x000ee20000000800 */
[----:B--2---:R-:W-:Y:S01]  /*170e0*/  F2FP.BF16.F32.PACK_AB R11, R13, R48 ;  /* 0x000000300d0b723e */ /* 0x004fe200000010ff */
[----:B------:R-:W-:Y:S01]  /*170f0*/  FADD.FTZ R162, R162, R141 ;  /* 0x0000008da2a27221 */ /* 0x000fe20000010000 */
[----:B------:R-:W-:-:S03]  /*17100*/  FADD.FTZ R14, R42, R97 ;  /* 0x000000612a0e7221 */ /* 0x000fc60000010000 */
[----:B------:R-:W-:Y:S01]  /*17110*/  FADD.FTZ R155, R155, R162 ;  /* 0x000000a29b9b7221 */ /* 0x000fe20000010000 */
[----:B------:R-:W-:Y:S01]  /*17120*/  FADD.FTZ R14, R43, R14 ;  /* 0x0000000e2b0e7221 */ /* 0x000fe20000010000 */
[----:B------:R-:W-:Y:S01]  /*17130*/  MUFU.EX2 R46, R46 ;  /* 0x0000002e002e7308 */ /* 0x000fe20000000800 */
[----:B-1----:R-:W-:Y:S01]  /*17140*/  HMMA.16816.F32.BF16 R16, R8, R28, R16 ;  /* 0x0000001c0810723c */ /* 0x002fe20000041810 */
[----:B------:R-:W-:-:S04]  /*17150*/  FADD.FTZ R155, R150, R155 ;  /* 0x0000009b969b7221 */ /* 0x000fc80000010000 */
[----:B------:R-:W-:Y:S02]  /*17160*/  FADD.FTZ R140, R140, R155 ;  /* 0x0000009b8c8c7221 */ /* 0x000fe40000010000 */
[----:B------:R-:W1:Y:S01]  /*17170*/  MUFU.EX2 R45, R59 ;  /* 0x0000003b002d7308 */ /* 0x000e620000000800 */
[----:B------:R-:W-:Y:S01]  /*17180*/  HMMA.16816.F32.BF16 R4, R8, R30, R4 ;  /* 0x0000001e0804723c */ /* 0x000fe20000041804 */
[----:B------:R-:W-:-:S04]  /*17190*/  FADD.FTZ R153, R153, R140 ;  /* 0x0000008c99997221 */ /* 0x000fc80000010000 */
[----:B------:R-:W-:Y:S02]  /*171a0*/  FADD.FTZ R108, R108, R153 ;  /* 0x000000996c6c7221 */ /* 0x000fe40000010000 */
[----:B------:R-:W-:Y:S01]  /*171b0*/  MUFU.EX2 R0, R0 ;  /* 0x0000000000007308 */ /* 0x000fe20000000800 */
[----:B-----5:R-:W-:Y:S01]  /*171c0*/  HMMA.16816.F32.BF16 R200, R8, R20, R200 ;  /* 0x0000001408c8723c */ /* 0x020fe200000418c8 */
[----:B------:R-:W-:-:S06]  /*171d0*/  FADD.FTZ R108, R113, R108 ;  /* 0x0000006c716c7221 */ /* 0x000fcc0000010000 */
[----:B------:R-:W2:Y:S01]  /*171e0*/  MUFU.EX2 R15, R15 ;  /* 0x0000000f000f7308 */ /* 0x000ea20000000800 */
[----:B------:R-:W-:Y:S01]  /*171f0*/  HMMA.16816.F32.BF16 R24, R8, R22, R24 ;  /* 0x000000160818723c */ /* 0x000fe20000041818 */
        /* <DEDUP_REMOVED lines=25> */
.L_x_2521:
[----:B------:R-:W-:-:S12]  /*17390*/  UIADD3 UR6, UPT, UPT, UR9, -0x1, URZ ;  /* 0xffffffff09067890 */ /* 0x000fd8000fffe0ff */
.L_x_2527:
        /* <DEDUP_REMOVED lines=18> */
[----:B------:R-:W-:Y:S01]  /*174c0*/  UIADD3 UR12, UPT, UPT, UR6, 0x1, URZ ;  /* 0x00000001060c7890 */ /* 0x000fe2000fffe0ff */
[----:B------:R-:W-:Y:S01]  /*174d0*/  MOV R224, UR16 ;  /* 0x0000001000e07c02 */ /* 0x000fe20008000f00 */
[----:B------:R-:W3:Y:S01]  /*174e0*/  LDCU UR9, c[0x0][0x440] ;  /* 0x00008800ff0977ac */ /* 0x000ee20008000800 */
[----:B------:R-:W4:Y:S01]  /*174f0*/  LDCU UR4, c[0x0][0x45c] ;  /* 0x00008b80ff0477ac */ /* 0x000f220008000800 */
[----:B------:R-:W1:Y:S01]  /*17500*/  LDCU.64 UR6, c[0x0][0x3a0] ;  /* 0x00007400ff0677ac */ /* 0x000e620008000a00 */
[----:B------:R-:W1:Y:S01]  /*17510*/  LDCU.64 UR10, c[0x0][0x3a8] ;  /* 0x00007500ff0a77ac */ /* 0x000e620008000a00 */
[----:B--2---:R-:W-:-:S12]  /*17520*/  ULEA UR5, UR5, UR13, 0x18 ;  /* 0x0000000d05057291 */ /* 0x004fd8000f8ec0ff */
.L_x_2532:
        /* <DEDUP_REMOVED lines=16> */
[C---:B------:R-:W-:Y:S02]  /*17630*/  LOP3.LUT R5, R219.reuse, 0xd8, RZ, 0xc0, !PT ;  /* 0x000000d8db057812 */ /* 0x040fe400078ec0ff */
[----:B------:R-:W-:Y:S02]  /*17640*/  @!P3 LEA.HI.X.SX32 R215, R0, R215, 0x1, P0 ;  /* 0x000000d700d7b211 */ /* 0x000fe400000f0eff */
[----:B------:R-:W-:Y:S02]  /*17650*/  LOP3.LUT R229, R219, 0x1f20, RZ, 0xc0, !PT ;  /* 0x00001f20dbe57812 */ /* 0x000fe400078ec0ff */
        /* <DEDUP_REMOVED lines=63> */
.L_x_2529:
[----:B------:R-:W-:Y:S01]  /*17a50*/  LOP3.LUT R228, R229, R228, RZ, 0xfc, !PT ;  /* 0x000000e4e5e47212 */ /* 0x000fe200078efcff */
[C---:B------:R-:W-:Y:S01]  /*17a60*/  IMAD.SHL.U32 R227, R226.reuse, 0x40, RZ ;  /* 0x00000040e2e37824 */ /* 0x040fe200078e00ff */
[----:B------:R-:W-:Y:S01]  /*17a70*/  SHF.L.U64.HI R226, R226, 0x6, R225 ;  /* 0x00000006e2e27819 */ /* 0x000fe200000102e1 */
[----:B------:R-:W-:Y:S01]  /*17a80*/  IMAD.MOV.U32 R0, RZ, RZ, 0x20 ;  /* 0x00000020ff007424 */ /* 0x000fe200078e00ff */
[----:B------:R-:W-:Y:S01]  /*17a90*/  LEA R225, R228, UR5, 0x1 ;  /* 0x00000005e4e17c11 */ /* 0x000fe2000f8e08ff */
[----:B------:R-:W-:Y:S01]  /*17aa0*/  UIADD3 UR12, UPT, UPT, UR12, -0x1, URZ ;  /* 0xffffffff0c0c7890 */ /* 0x000fe2000fffe0ff */
[----:B------:R-:W-:Y:S03]  /*17ab0*/  IADD3 R238, P0, PT, R227, R214, RZ ;  /* 0x000000d6e3ee7210 */ /* 0x000fe60007f1e0ff */
[----:B------:R-:W-:Y:S01]  /*17ac0*/  @!PT LDS RZ, [RZ] ;  /* 0x00000000fffff984 */ /* 0x000fe20000000800 */
[----:B------:R-:W-:Y:S01]  /*17ad0*/  @!PT LDS RZ, [RZ] ;  /* 0x00000000fffff984 */ /* 0x000fe20000000800 */
[----:B------:R-:W-:Y:S01]  /*17ae0*/  @!PT LDS RZ, [RZ] ;  /* 0x00000000fffff984 */ /* 0x000fe20000000800 */
[----:B------:R1:W-:Y:S01]  /*17af0*/  @!P1 LDGSTS.E.BYPASS.LTC128B.128 [R225+0x5000], desc[UR14][R214.64] ;  /* 0x05000000d6e19fae */ /* 0x0003e2000b981a0e */
[-C--:B------:R-:W-:Y:S01]  /*17b00*/  IADD3 R236, P2, PT, R238, R227.reuse, RZ ;  /* 0x000000e3eeec7210 */ /* 0x080fe20007f5e0ff */
[----:B------:R-:W-:Y:S01]  /*17b10*/  IMAD.X R239, R226, 0x1, R215, P0 ;  /* 0x00000001e2ef7824 */ /* 0x000fe200000e06d7 */
[----:B------:R-:W-:Y:S01]  /*17b20*/  UISETP.GT.AND UP0, UPT, UR12, UR20, UPT ;  /* 0x000000140c00728c */ /* 0x000fe2000bf04270 */
        /* <DEDUP_REMOVED lines=20> */
[--C-:B------:R-:W-:Y:S02]  /*17c70*/  IMAD.X R229, R231, 0x1, R226.reuse, P2 ;  /* 0x00000001e7e57824 */ /* 0x100fe400010e06e2 */
[----:B------:R-:W-:Y:S01]  /*17c80*/  @!PT LDS RZ, [RZ] ;  /* 0x00000000fffff984 */ /* 0x000fe20000000800 */
[----:B------:R-:W-:Y:S01]  /*17c90*/  @!PT LDS RZ, [RZ] ;  /* 0x00000000fffff984 */ /* 0x000fe20000000800 */
[----:B------:R-:W-:Y:S01]  /*17ca0*/  @!PT LDS RZ, [RZ] ;  /* 0x00000000fffff984 */ /* 0x000fe20000000800 */
[----:B------:R1:W-:Y:S02]  /*17cb0*/  @!P1 LDGSTS.E.BYPASS.LTC128B.128 [R225+0x6800], desc[UR14][R234.64] ;  /* 0x06800000eae19fae */ /* 0x0003e4000b981a0e */
[----:B------:R-:W-:Y:S02]  /*17cc0*/  @!P1 IMAD.X R241, R229, 0x1, R226, P0 ;  /* 0x00000001e5f19824 */ /* 0x000fe400000e06e2 */
        /* <DEDUP_REMOVED lines=21> */
[----:B------:R-:W-:Y:S03]  /*17e20*/  LOP3.LUT P1, RZ, R3, 0x4, RZ, 0xc0, !PT ;  /* 0x0000000403ff7812 */ /* 0x000fe6000782c0ff */
[----:B------:R-:W0:Y:S01]  /*17e30*/  LDGDEPBAR ;  /* 0x00000000000079af */ /* 0x000e220000000000 */
[----:B------:R-:W-:Y:S03]  /*17e40*/  SEL R0, R0, 0xffffffe0, !P1 ;  /* 0xffffffe000007807 */ /* 0x000fe60004800000 */
[----:B------:R-:W-:Y:S02]  /*17e50*/  LDSM.16.M88.4 R128, [R189] ;  /* 0x00000000bd80783b */ /* 0x000fe40000000200 */
[----:B------:R-:W-:Y:S02]  /*17e60*/  IMAD.IADD R2, R189, 0x1, R0 ;  /* 0x00000001bd027824 */ /* 0x000fe400078e0200 */
[----:B------:R-:W2:Y:S01]  /*17e70*/  LDSM.16.M88.4 R8, [R188+0x1000] ;  /* 0x00100000bc08783b */ /* 0x000ea20000000200 */
[----:B------:R-:W-:Y:S03]  /*17e80*/  IMAD.IADD R0, R0, 0x1, R188 ;  /* 0x0000000100007824 */ /* 0x000fe600078e02bc */
        /* <DEDUP_REMOVED lines=99> */
[----:B------:R-:W-:Y:S11]  /*184c0*/  BRA.U !UP0, `(.L_x_2530) ;  /* 0x00000009082c7547 */ /* 0x000ff6000b800000 */
[----:B------:R-:W-:Y:S01]  /*184d0*/  ISETP.GE.AND P2, PT, R213, UR9, PT ;  /* 0x00000009d5007c0c */ /* 0x000fe2000bf46270 */
        /* <DEDUP_REMOVED lines=78> */
.L_x_2531:
        /* <DEDUP_REMOVED lines=60> */
.L_x_2530:
[C---:B-1----:R-:W-:Y:S01]  /*18d80*/  IADD3 R138, PT, PT, R192.reuse, -0x78, RZ ;  /* 0xffffff88c08a7810 */ /* 0x042fe20007ffe0ff */
[----:B------:R-:W-:Y:S01]  /*18d90*/  UISETP.GT.AND UP0, UPT, UR12, UR20, UPT ;  /* 0x000000140c00728c */ /* 0x000fe2000bf04270 */
[C---:B------:R-:W-:Y:S02]  /*18da0*/  IADD3 R0, PT, PT, R192.reuse, -0x77, RZ ;  /* 0xffffff89c0007810 */ /* 0x040fe40007ffe0ff */
[----:B------:R-:W-:Y:S02]  /*18db0*/  I2FP.F32.S32 R133, R138 ;  /* 0x0000008a00857245 */ /* 0x000fe40000201400 */
[----:B------:R-:W-:Y:S02]  /*18dc0*/  I2FP.F32.S32 R0, R0 ;  /* 0x0000000000007245 */ /* 0x000fe40000201400 */
[C---:B------:R-:W-:Y:S02]  /*18dd0*/  IADD3 R2, PT, PT, R192.reuse, -0x70, RZ ;  /* 0xffffff90c0027810 */ /* 0x040fe40007ffe0ff */
[C---:B------:R-:W-:Y:S02]  /*18de0*/  IADD3 R132, PT, PT, R192.reuse, -0x6f, RZ ;  /* 0xffffff91c0847810 */ /* 0x040fe40007ffe0ff */
[C---:B------:R-:W-:Y:S02]  /*18df0*/  IADD3 R136, PT, PT, R192.reuse, -0x7f, RZ ;  /* 0xffffff81c0887810 */ /* 0x040fe40007ffe0ff */
[C---:B------:R-:W-:Y:S02]  /*18e00*/  IADD3 R134, PT, PT, R192.reuse, -0xf, RZ ;  /* 0xfffffff1c0867810 */ /* 0x040fe40007ffe0ff */
[----:B------:R-:W-:Y:S02]  /*18e10*/  I2FP.F32.S32 R136, R136 ;  /* 0x0000008800887245 */ /* 0x000fe40000201400 */
[----:B------:R-:W-:Y:S02]  /*18e20*/  IADD3 R139, PT, PT, R192, -0x80, RZ ;  /* 0xffffff80c08b7810 */ /* 0x000fe40007ffe0ff */
[----:B------:R-:W-:Y:S02]  /*18e30*/  IADD3 R224, PT, PT, R224, -0x100, RZ ;  /* 0xffffff00e0e07810 */ /* 0x000fe40007ffe0ff */
[----:B------:R-:W-:Y:S05]  /*18e40*/  I2FP.F32.S32 R139, R139 ;  /* 0x0000008b008b7245 */ /* 0x000fea0000201400 */
[C---:B------:R-:W-:Y:S01]  /*18e50*/  FFMA.FTZ R4, R139.reuse, UR8, R4 ;  /* 0x000000088b047c23 */ /* 0x040fe20008010004 */
[----:B------:R-:W-:Y:S01]  /*18e60*/  FFMA.FTZ R6, R139, UR8, R6 ;  /* 0x000000088b067c23 */ /* 0x000fe20008010006 */
[C---:B------:R-:W-:Y:S01]  /*18e70*/  FFMA.FTZ R5, R136.reuse, UR8, R5 ;  /* 0x0000000888057c23 */ /* 0x040fe20008010005 */
[----:B------:R-:W-:Y:S01]  /*18e80*/  FFMA.FTZ R7, R136, UR8, R7 ;  /* 0x0000000888077c23 */ /* 0x000fe20008010007 */
[C---:B------:R-:W-:Y:S01]  /*18e90*/  FFMA.FTZ R8, R133.reuse, UR8, R8 ;  /* 0x0000000885087c23 */ /* 0x040fe20008010008 */
[----:B------:R-:W-:Y:S01]  /*18ea0*/  FFMA.FTZ R10, R133, UR8, R10 ;  /* 0x00000008850a7c23 */ /* 0x000fe2000801000a */
        /* <DEDUP_REMOVED lines=37> */
[C---:B------:R-:W-:Y:S02]  /*19100*/  IADD3 R2, PT, PT, R192.reuse, -0x48, RZ ;  /* 0xffffffb8c0027810 */ /* 0x040fe40007ffe0ff */
        /* <DEDUP_REMOVED lines=54> */
[C---:B------:R-:W-:Y:S04]  /*19470*/  IADD3 R2, PT, PT, R192.reuse, -0x18, RZ ;  /* 0xffffffe8c0027810 */ /* 0x040fe80007ffe0ff */
[----:B------:R-:W-:Y:S02]  /*19480*/  I2FP.F32.S32 R133, R2 ;  /* 0x0000000200857245 */ /* 0x000fe40000201400 */
[----:B------:R-:W-:Y:S03]  /*19490*/  IADD3 R2, PT, PT, R192, -0x10, RZ ;  /* 0xfffffff0c0027810 */ /* 0x000fe60007ffe0ff */
[C---:B------:R-:W-:Y:S01]  /*194a0*/  FFMA.FTZ R56, R133.reuse, UR8, R56 ;  /* 0x0000000885387c23 */ /* 0x040fe20008010038 */
[----:B------:R-:W-:Y:S01]  /*194b0*/  FFMA.FTZ R58, R133, UR8, R58 ;  /* 0x00000008853a7c23 */ /* 0x000fe2000801003a */
[----:B------:R-:W-:Y:S01]  /*194c0*/  I2FP.F32.S32 R133, R2 ;  /* 0x0000000200857245 */ /* 0x000fe20000201400 */
[C---:B------:R-:W-:Y:S01]  /*194d0*/  FFMA.FTZ R57, R0.reuse, UR8, R57 ;  /* 0x0000000800397c23 */ /* 0x040fe20008010039 */
[----:B------:R-:W-:Y:S01]  /*194e0*/  FFMA.FTZ R59, R0, UR8, R59 ;  /* 0x00000008003b7c23 */ /* 0x000fe2000801003b */
[----:B------:R-:W-:Y:S02]  /*194f0*/  I2FP.F32.S32 R0, R134 ;  /* 0x0000008600007245 */ /* 0x000fe40000201400 */
[----:B------:R-:W-:Y:S01]  /*19500*/  IADD3 R134, PT, PT, R192, 0x29, RZ ;  /* 0x00000029c0867810 */ /* 0x000fe20007ffe0ff */
[C---:B------:R-:W-:Y:S01]  /*19510*/  FFMA.FTZ R60, R133.reuse, UR8, R60 ;  /* 0x00000008853c7c23 */ /* 0x040fe2000801003c */
[----:B------:R-:W-:Y:S01]  /*19520*/  FFMA.FTZ R62, R133, UR8, R62 ;  /* 0x00000008853e7c23 */ /* 0x000fe2000801003e */
[C---:B------:R-:W-:Y:S01]  /*19530*/  FFMA.FTZ R61, R0.reuse, UR8, R61 ;  /* 0x00000008003d7c23 */ /* 0x040fe2000801003d */
[----:B------:R-:W-:Y:S01]  /*19540*/  FFMA.FTZ R63, R0, UR8, R63 ;  /* 0x00000008003f7c23 */ /* 0x000fe2000801003f */
[----:B------:R-:W-:Y:S02]  /*19550*/  I2FP.F32.S32 R133, R132 ;  /* 0x0000008400857245 */ /* 0x000fe40000201400 */
[C---:B------:R-:W-:Y:S02]  /*19560*/  IADD3 R2, PT, PT, R192.reuse, -0x7, RZ ;  /* 0xfffffff9c0027810 */ /* 0x040fe40007ffe0ff */
[----:B------:R-:W-:Y:S01]  /*19570*/  IADD3 R0, PT, PT, R192, 0x1, RZ ;  /* 0x00000001c0007810 */ /* 0x000fe20007ffe0ff */
[C---:B------:R-:W-:Y:S01]  /*19580*/  FFMA.FTZ R64, R133.reuse, UR8, R64 ;  /* 0x0000000885407c23 */ /* 0x040fe20008010040 */
[----:B------:R-:W-:Y:S01]  /*19590*/  FFMA.FTZ R66, R133, UR8, R66 ;  /* 0x0000000885427c23 */ /* 0x000fe20008010042 */
[----:B------:R-:W-:Y:S02]  /*195a0*/  I2FP.F32.S32 R2, R2 ;  /* 0x0000000200027245 */ /* 0x000fe40000201400 */
[----:B------:R-:W-:Y:S02]  /*195b0*/  I2FP.F32.S32 R133, R192 ;  /* 0x000000c000857245 */ /* 0x000fe40000201400 */
[----:B------:R-:W-:Y:S01]  /*195c0*/  I2FP.F32.S32 R0, R0 ;  /* 0x0000000000007245 */ /* 0x000fe20000201400 */
[C---:B------:R-:W-:Y:S01]  /*195d0*/  FFMA.FTZ R65, R2.reuse, UR8, R65 ;  /* 0x0000000802417c23 */ /* 0x040fe20008010041 */
[----:B------:R-:W-:Y:S01]  /*195e0*/  FFMA.FTZ R67, R2, UR8, R67 ;  /* 0x0000000802437c23 */ /* 0x000fe20008010043 */
[C---:B------:R-:W-:Y:S01]  /*195f0*/  FFMA.FTZ R68, R133.reuse, UR8, R68 ;  /* 0x0000000885447c23 */ /* 0x040fe20008010044 */
[----:B------:R-:W-:Y:S01]  /*19600*/  FFMA.FTZ R70, R133, UR8, R70 ;  /* 0x0000000885467c23 */ /* 0x000fe20008010046 */
[C---:B------:R-:W-:Y:S01]  /*19610*/  FFMA.FTZ R69, R0.reuse, UR8, R69 ;  /* 0x0000000800457c23 */ /* 0x040fe20008010045 */
[----:B------:R-:W-:Y:S01]  /*19620*/  FFMA.FTZ R71, R0, UR8, R71 ;  /* 0x0000000800477c23 */ /* 0x000fe20008010047 */
[C---:B------:R-:W-:Y:S02]  /*19630*/  IADD3 R2, PT, PT, R192.reuse, 0x8, RZ ;  /* 0x00000008c0027810 */ /* 0x040fe40007ffe0ff */
[C---:B------:R-:W-:Y:S02]  /*19640*/  IADD3 R132, PT, PT, R192.reuse, 0x9, RZ ;  /* 0x00000009c0847810 */ /* 0x040fe40007ffe0ff */
[----:B------:R-:W-:Y:S02]  /*19650*/  I2FP.F32.S32 R133, R2 ;  /* 0x0000000200857245 */ /* 0x000fe40000201400 */
[----:B------:R-:W-:Y:S02]  /*19660*/  I2FP.F32.S32 R0, R132 ;  /* 0x0000008400007245 */ /* 0x000fe40000201400 */
[----:B------:R-:W-:Y:S01]  /*19670*/  IADD3 R2, PT, PT, R192, 0x10, RZ ;  /* 0x00000010c0027810 */ /* 0x000fe20007ffe0ff */
[C---:B------:R-:W-:Y:S01]  /*19680*/  FFMA.FTZ R72, R133.reuse, UR8, R72 ;  /* 0x0000000885487c23 */ /* 0x040fe20008010048 */
[----:B------:R-:W-:Y:S01]  /*19690*/  FFMA.FTZ R74, R133, UR8, R74 ;  /* 0x00000008854a7c23 */ /* 0x000fe2000801004a */
[C---:B------:R-:W-:Y:S01]  /*196a0*/  FFMA.FTZ R73, R0.reuse, UR8, R73 ;  /* 0x0000000800497c23 */ /* 0x040fe20008010049 */
[----:B------:R-:W-:Y:S01]  /*196b0*/  I2FP.F32.S32 R133, R2 ;  /* 0x0000000200857245 */ /* 0x000fe20000201400 */
[----:B------:R-:W-:Y:S01]  /*196c0*/  FFMA.FTZ R75, R0, UR8, R75 ;  /* 0x00000008004b7c23 */ /* 0x000fe2000801004b */
[C---:B------:R-:W-:Y:S02]  /*196d0*/  IADD3 R132, PT, PT, R192.reuse, 0x11, RZ ;  /* 0x00000011c0847810 */ /* 0x040fe40007ffe0ff */
[C---:B------:R-:W-:Y:S01]  /*196e0*/  IADD3 R2, PT, PT, R192.reuse, 0x18, RZ ;  /* 0x00000018c0027810 */ /* 0x040fe20007ffe0ff */
[C---:B------:R-:W-:Y:S01]  /*196f0*/  FFMA.FTZ R76, R133.reuse, UR8, R76 ;  /* 0x00000008854c7c23 */ /* 0x040fe2000801004c */
[----:B------:R-:W-:Y:S01]  /*19700*/  FFMA.FTZ R78, R133, UR8, R78 ;  /* 0x00000008854e7c23 */ /* 0x000fe2000801004e */
[----:B------:R-:W-:Y:S02]  /*19710*/  I2FP.F32.S32 R0, R132 ;  /* 0x0000008400007245 */ /* 0x000fe40000201400 */
[----:B------:R-:W-:Y:S02]  /*19720*/  IADD3 R132, PT, PT, R192, 0x19, RZ ;  /* 0x00000019c0847810 */ /* 0x000fe40007ffe0ff */
[----:B------:R-:W-:Y:S01]  /*19730*/  I2FP.F32.S32 R133, R2 ;  /* 0x0000000200857245 */ /* 0x000fe20000201400 */
[C---:B------:R-:W-:Y:S01]  /*19740*/  FFMA.FTZ R77, R0.reuse, UR8, R77 ;  /* 0x00000008004d7c23 */ /* 0x040fe2000801004d */
[----:B------:R-:W-:Y:S01]  /*19750*/  FFMA.FTZ R79, R0, UR8, R79 ;  /* 0x00000008004f7c23 */ /* 0x000fe2000801004f */
[----:B------:R-:W-:Y:S02]  /*19760*/  I2FP.F32.S32 R0, R132 ;  /* 0x0000008400007245 */ /* 0x000fe40000201400 */
[C---:B------:R-:W-:Y:S01]  /*19770*/  FFMA.FTZ R80, R133.reuse, UR8, R80 ;  /* 0x0000000885507c23 */ /* 0x040fe20008010050 */
[----:B------:R-:W-:Y:S01]  /*19780*/  IADD3 R132, PT, PT, R192, 0x21, RZ ;  /* 0x00000021c0847810 */ /* 0x000fe20007ffe0ff */
        /* <DEDUP_REMOVED lines=24> */
[C---:B------:R-:W-:Y:S01]  /*19910*/  IADD3 R132, PT, PT, R192.reuse, 0x39, RZ ;  /* 0x00000039c0847810 */ /* 0x040fe20007ffe0ff */
[C---:B------:R-:W-:Y:S01]  /*19920*/  FFMA.FTZ R92, R133.reuse, UR8, R92 ;  /* 0x00000008855c7c23 */ /* 0x040fe2000801005c */
[----:B------:R-:W-:Y:S01]  /*19930*/  IADD3 R0, PT, PT, R192, 0x38, RZ ;  /* 0x00000038c0007810 */ /* 0x000fe20007ffe0ff */
[----:B------:R-:W-:Y:S01]  /*19940*/  FFMA.FTZ R94, R133, UR8, R94 ;  /* 0x00000008855e7c23 */ /* 0x000fe2000801005e */
[----:B------:R-:W-:Y:S02]  /*19950*/  FMNMX3.FTZ R134, R134, R20, R21, !PT ;  /* 0x0000001486867276 */ /* 0x000fe40007810015 */
[----:B------:R-:W-:Y:S02]  /*19960*/  I2FP.F32.S32 R133, R0 ;  /* 0x0000000000857245 */ /* 0x000fe40000201400 */
        /* <DEDUP_REMOVED lines=52> */
[C---:B------:R-:W-:Y:S04]  /*19cb0*/  IADD3 R2, PT, PT, R192.reuse, 0x40, RZ ;  /* 0x00000040c0027810 */ /* 0x040fe80007ffe0ff */
[----:B------:R-:W-:Y:S02]  /*19cc0*/  I2FP.F32.S32 R133, R2 ;  /* 0x0000000200857245 */ /* 0x000fe40000201400 */
[----:B------:R-:W-:Y:S03]  /*19cd0*/  IADD3 R2, PT, PT, R192, 0x49, RZ ;  /* 0x00000049c0027810 */ /* 0x000fe60007ffe0ff */
[C---:B------:R-:W-:Y:S01]  /*19ce0*/  FFMA.FTZ R100, R133.reuse, UR8, R100 ;  /* 0x0000000885647c23 */ /* 0x040fe20008010064 */
[----:B------:R-:W-:Y:S01]  /*19cf0*/  FFMA.FTZ R102, R133, UR8, R102 ;  /* 0x0000000885667c23 */ /* 0x000fe20008010066 */
[C---:B------:R-:W-:Y:S01]  /*19d00*/  FFMA.FTZ R101, R0.reuse, UR8, R101 ;  /* 0x0000000800657c23 */ /* 0x040fe20008010065 */
[----:B------:R-:W-:Y:S01]  /*19d10*/  FFMA.FTZ R103, R0, UR8, R103 ;  /* 0x0000000800677c23 */ /* 0x000fe20008010067 */
[----:B------:R-:W-:Y:S02]  /*19d20*/  IADD3 R133, PT, PT, R192, 0x48, RZ ;  /* 0x00000048c0857810 */ /* 0x000fe40007ffe0ff */
[----:B------:R-:W-:Y:S02]  /*19d30*/  I2FP.F32.S32 R0, R2 ;  /* 0x0000000200007245 */ /* 0x000fe40000201400 */
[----:B------:R-:W-:Y:S02]  /*19d40*/  I2FP.F32.S32 R133, R133 ;  /* 0x0000008500857245 */ /* 0x000fe40000201400 */
[----:B------:R-:W-:Y:S02]  /*19d50*/  FMNMX3.FTZ R134, R134, R100, R101, !PT ;  /* 0x0000006486867276 */ /* 0x000fe40007810065 */
[----:B------:R-:W-:Y:S01]  /*19d60*/  IADD3 R2, PT, PT, R192, 0x50, RZ ;  /* 0x00000050c0027810 */ /* 0x000fe20007ffe0ff */
[C---:B------:R-:W-:Y:S01]  /*19d70*/  FFMA.FTZ R104, R133.reuse, UR8, R104 ;  /* 0x0000000885687c23 */ /* 0x040fe20008010068 */
[----:B------:R-:W-:Y:S01]  /*19d80*/  FFMA.FTZ R106, R133, UR8, R106 ;  /* 0x00000008856a7c23 */ /* 0x000fe2000801006a */
[C---:B------:R-:W-:Y:S01]  /*19d90*/  FFMA.FTZ R105, R0.reuse, UR8, R105 ;  /* 0x0000000800697c23 */ /* 0x040fe20008010069 */
[----:B------:R-:W-:Y:S01]  /*19da0*/  FFMA.FTZ R107, R0, UR8, R107 ;  /* 0x00000008006b7c23 */ /* 0x000fe2000801006b */
[----:B------:R-:W-:Y:S02]  /*19db0*/  I2FP.F32.S32 R133, R2 ;  /* 0x0000000200857245 */ /* 0x000fe40000201400 */
[----:B------:R-:W-:Y:S02]  /*19dc0*/  IADD3 R0, PT, PT, R192, 0x51, RZ ;  /* 0x00000051c0007810 */ /* 0x000fe40007ffe0ff */
[----:B------:R-:W-:Y:S01]  /*19dd0*/  FMNMX3.FTZ R134, R134, R104, R105, !PT ;  /* 0x0000006886867276 */ /* 0x000fe20007810069 */
        /* <DEDUP_REMOVED lines=8> */
[----:B------:R-:W-:Y:S02]  /*19e60*/  FMNMX3.FTZ R132, R132, R106, R107, !PT ;  /* 0x0000006a84847276 */ /* 0x000fe4000781006b */
[----:B------:R-:W-:Y:S01]  /*19e70*/  FMNMX3.FTZ R134, R134, R108, R109, !PT ;  /* 0x0000006c86867276 */ /* 0x000fe2000781006d */
[C---:B------:R-:W-:Y:S01]  /*19e80*/  FFMA.FTZ R112, R133.reuse, UR8, R112 ;  /* 0x0000000885707c23 */ /* 0x040fe20008010070 */
[----:B------:R-:W-:Y:S01]  /*19e90*/  FFMA.FTZ R114, R133, UR8, R114 ;  /* 0x0000000885727c23 */ /* 0x000fe20008010072 */
[----:B------:R-:W-:Y:S02]  /*19ea0*/  FMNMX3.FTZ R132, R132, R110, R111, !PT ;  /* 0x0000006e84847276 */ /* 0x000fe4000781006f */
        /* <DEDUP_REMOVED lines=10> */
[----:B------:R-:W-:Y:S02]  /*19f50*/  FMNMX3.FTZ R134, R134, R112, R113, !PT ;  /* 0x0000007086867276 */ /* 0x000fe40007810071 */
[----:B------:R-:W-:Y:S01]  /*19f60*/  IADD3 R2, PT, PT, R192, 0x68, RZ ;  /* 0x00000068c0027810 */ /* 0x000fe20007ffe0ff */
[C---:B------:R-:W-:Y:S01]  /*19f70*/  FFMA.FTZ R117, R0.reuse, UR8, R117 ;  /* 0x0000000800757c23 */ /* 0x040fe20008010075 */
[----:B------:R-:W-:Y:S01]  /*19f80*/  FFMA.FTZ R119, R0, UR8, R119 ;  /* 0x0000000800777c23 */ /* 0x000fe20008010077 */
[----:B------:R-:W-:Y:S02]  /*19f90*/  IADD3 R0, PT, PT, R192, 0x69, RZ ;  /* 0x00000069c0007810 */ /* 0x000fe40007ffe0ff */
[----:B------:R-:W-:Y:S02]  /*19fa0*/  I2FP.F32.S32 R133, R2 ;  /* 0x0000000200857245 */ /* 0x000fe40000201400 */
[----:B------:R-:W-:Y:S02]  /*19fb0*/  FMNMX3.FTZ R134, R134, R116, R117, !PT ;  /* 0x0000007486867276 */ /* 0x000fe40007810075 */
[C---:B------:R-:W-:Y:S01]  /*19fc0*/  IADD3 R2, PT, PT, R192.reuse, 0x70, RZ ;  /* 0x00000070c0027810 */ /* 0x040fe20007ffe0ff */
[C---:B------:R-:W-:Y:S01]  /*19fd0*/  FFMA.FTZ R120, R133.reuse, UR8, R120 ;  /* 0x0000000885787c23 */ /* 0x040fe20008010078 */
[----:B------:R-:W-:Y:S01]  /*19fe0*/  I2FP.F32.S32 R0, R0 ;  /* 0x0000000000007245 */ /* 0x000fe20000201400 */
[----:B------:R-:W-:Y:S01]  /*19ff0*/  FFMA.FTZ R122, R133, UR8, R122 ;  /* 0x00000008857a7c23 */ /* 0x000fe2000801007a */
[----:B------:R-:W-:Y:S02]  /*1a000*/  I2FP.F32.S32 R133, R2 ;  /* 0x0000000200857245 */ /* 0x000fe40000201400 */
[----:B------:R-:W-:Y:S01]  /*1a010*/  IADD3 R2, PT, PT, R192, 0x79, RZ ;  /* 0x00000079c0027810 */ /* 0x000fe20007ffe0ff */
[C---:B------:R-:W-:Y:S01]  /*1a020*/  FFMA.FTZ R121, R0.reuse, UR8, R121 ;  /* 0x0000000800797c23 */ /* 0x040fe20008010079 */
[----:B------:R-:W-:Y:S01]  /*1a030*/  FFMA.FTZ R123, R0, UR8, R123 ;  /* 0x00000008007b7c23 */ /* 0x000fe2000801007b */
[C---:B------:R-:W-:Y:S01]  /*1a040*/  FFMA.FTZ R124, R133.reuse, UR8, R124 ;  /* 0x00000008857c7c23 */ /* 0x040fe2000801007c */
[----:B------:R-:W-:Y:S01]  /*1a050*/  I2FP.F32.S32 R2, R2 ;  /* 0x0000000200027245 */ /* 0x000fe20000201400 */
[----:B------:R-:W-:Y:S01]  /*1a060*/  FFMA.FTZ R126, R133, UR8, R126 ;  /* 0x00000008857e7c23 */ /* 0x000fe2000801007e */
[----:B------:R-:W-:Y:S02]  /*1a070*/  IADD3 R133, PT, PT, R192, 0x78, RZ ;  /* 0x00000078c0857810 */ /* 0x000fe40007ffe0ff */
[----:B------:R-:W-:Y:S02]  /*1a080*/  FMNMX3.FTZ R134, R134, R120, R121, !PT ;  /* 0x0000007886867276 */ /* 0x000fe40007810079 */
[----:B------:R-:W-:Y:S02]  /*1a090*/  I2FP.F32.S32 R133, R133 ;  /* 0x0000008500857245 */ /* 0x000fe40000201400 */
[C---:B------:R-:W-:Y:S02]  /*1a0a0*/  IADD3 R0, PT, PT, R192.reuse, 0x71, RZ ;  /* 0x00000071c0007810 */ /* 0x040fe40007ffe0ff */
[----:B------:R-:W-:Y:S02]  /*1a0b0*/  IADD3 R192, PT, PT, R192, -0x100, RZ ;  /* 0xffffff00c0c07810 */ /* 0x000fe40007ffe0ff */
[----:B------:R-:W-:Y:S05]  /*1a0c0*/  I2FP.F32.S32 R0, R0 ;  /* 0x0000000000007245 */ /* 0x000fea0000201400 */
[C---:B------:R-:W-:Y:S01]  /*1a0d0*/  FFMA.FTZ R125, R0.reuse, UR8, R125 ;  /* 0x00000008007d7c23 */ /* 0x040fe2000801007d */
[----:B------:R-:W-:Y:S01]  /*1a0e0*/  FFMA.FTZ R127, R0, UR8, R127 ;  /* 0x00000008007f7c23 */ /* 0x000fe2000801007f */
[C---:B------:R-:W-:Y:S01]  /*1a0f0*/  FFMA.FTZ R128, R133.reuse, UR8, R128 ;  /* 0x0000000885807c23 */ /* 0x040fe20008010080 */
[----:B------:R-:W-:Y:S01]  /*1a100*/  FFMA.FTZ R130, R133, UR8, R130 ;  /* 0x0000000885827c23 */ /* 0x000fe20008010082 */
[----:B------:R-:W-:Y:S01]  /*1a110*/  FFMA.FTZ R129, R2, UR8, R129 ;  /* 0x0000000802817c23 */ /* 0x000fe20008010081 */
[----:B------:R-:W-:Y:S01]  /*1a120*/  FMNMX3.FTZ R134, R134, R124, R125, !PT ;  /* 0x0000007c86867276 */ /* 0x000fe2000781007d */
[----:B------:R-:W-:Y:S01]  /*1a130*/  FFMA.FTZ R131, R2, UR8, R131 ;  /* 0x0000000802837c23 */ /* 0x000fe20008010083 */
[----:B------:R-:W-:Y:S02]  /*1a140*/  FMNMX3.FTZ R0, R132, R114, R115, !PT ;  /* 0x0000007284007276 */ /* 0x000fe40007810073 */
[----:B------:R-:W-:Y:S02]  /*1a150*/  FMNMX3.FTZ R140, R134, R128, R129, !PT ;  /* 0x00000080868c7276 */ /* 0x000fe40007810081 */
[----:B------:R-:W-:Y:S03]  /*1a160*/  FMNMX3.FTZ R0, R0, R118, R119, !PT ;  /* 0x0000007600007276 */ /* 0x000fe60007810077 */
[----:B------:R-:W-:Y:S01]  /*1a170*/  SHFL.BFLY PT, R133, R140, 0x2, 0x1f ;  /* 0x0c401f008c857f89 */ /* 0x000fe200000e0000 */
[----:B------:R-:W-:Y:S04]  /*1a180*/  FMNMX3.FTZ R0, R0, R122, R123, !PT ;  /* 0x0000007a00007276 */ /* 0x000fe8000781007b */
        /* <DEDUP_REMOVED lines=47> */
[----:B------:R-:W1:Y:S01]  /*1a480*/  MUFU.EX2 R149, R149 ;  /* 0x0000009500957308 */ /* 0x000e620000000800 */
        /* <DEDUP_REMOVED lines=12> */
[----:B------:R-:W-:Y:S01]  /*1a550*/  FMUL.FTZ R4, R133, UR4 ;  /* 0x0000000485047c20 */ /* 0x000fe20008410000 */
[--C-:B------:R-:W-:Y:S01]  /*1a560*/  FFMA.FTZ R24, R24, UR4, -R132.reuse ;  /* 0x0000000418187c23 */ /* 0x100fe20008010884 */
[--C-:B------:R-:W-:Y:S03]  /*1a570*/  FFMA.FTZ R25, R25, UR4, -R132.reuse ;  /* 0x0000000419197c23 */ /* 0x100fe60008010884 */
[----:B------:R-:W-:Y:S01]  /*1a580*/  MUFU.EX2 R151, R151 ;  /* 0x0000009700977308 */ /* 0x000fe20000000800 */
[----:B-1----:R-:W-:Y:S01]  /*1a590*/  F2FP.BF16.F32.PACK_AB R146, R149, R148 ;  /* 0x000000949592723e */ /* 0x002fe200000010ff */
[--C-:B------:R-:W-:Y:S01]  /*1a5a0*/  FFMA.FTZ R28, R28, UR4, -R132.reuse ;  /* 0x000000041c1c7c23 */ /* 0x100fe20008010884 */
[----:B------:R-:W-:Y:S01]  /*1a5b0*/  FSEL R4, R4, RZ, P0 ;  /* 0x000000ff04047208 */ /* 0x000fe20000000000 */
[--C-:B------:R-:W-:Y:S01]  /*1a5c0*/  FFMA.FTZ R29, R29, UR4, -R132.reuse ;  /* 0x000000041d1d7c23 */ /* 0x100fe20008010884 */
[--C-:B------:R-:W-:Y:S01]  /*1a5d0*/  FFMA.FTZ R32, R32, UR4, -R132.reuse ;  /* 0x0000000420207c23 */ /* 0x100fe20008010884 */
[--C-:B------:R-:W-:Y:S01]  /*1a5e0*/  FFMA.FTZ R33, R33, UR4, -R132.reuse ;  /* 0x0000000421217c23 */ /* 0x100fe20008010884 */
[----:B------:R-:W-:Y:S03]  /*1a5f0*/  FFMA.FTZ R36, R36, UR4, -R132 ;  /* 0x0000000424247c23 */ /* 0x000fe60008010884 */
[----:B------:R-:W1:Y:S01]  /*1a600*/  MUFU.EX2 R0, R0 ;  /* 0x0000000000007308 */ /* 0x000e620000000800 */
[--C-:B------:R-:W-:Y:S01]  /*1a610*/  FFMA.FTZ R157, R10, UR4, -R4.reuse ;  /* 0x000000040a9d7c23 */ /* 0x100fe20008010804 */
[--C-:B------:R-:W-:Y:S01]  /*1a620*/  FFMA.FTZ R156, R11, UR4, -R4.reuse ;  /* 0x000000040b9c7c23 */ /* 0x100fe20008010804 */
[--C-:B------:R-:W-:Y:S01]  /*1a630*/  FFMA.FTZ R158, R14, UR4, -R4.reuse ;  /* 0x000000040e9e7c23 */ /* 0x100fe20008010804 */
[--C-:B------:R-:W-:Y:S01]  /*1a640*/  FFMA.FTZ R161, R15, UR4, -R4.reuse ;  /* 0x000000040fa17c23 */ /* 0x100fe20008010804 */
[--C-:B------:R-:W-:Y:S01]  /*1a650*/  FFMA.FTZ R163, R18, UR4, -R4.reuse ;  /* 0x0000000412a37c23 */ /* 0x100fe20008010804 */
[----:B------:R-:W-:Y:S01]  /*1a660*/  LDSM.16.MT88.4 R12, [R220+0x5400] ;  /* 0x00540000dc0c783b */ /* 0x000fe20000004200 */
[--C-:B------:R-:W-:Y:S03]  /*1a670*/  FFMA.FTZ R160, R19, UR4, -R4.reuse ;  /* 0x0000000413a07c23 */ /* 0x100fe60008010804 */
[----:B------:R-:W-:Y:S01]  /*1a680*/  MUFU.EX2 R157, R157 ;  /* 0x0000009d009d7308 */ /* 0x000fe20000000800 */
[--C-:B------:R-:W-:Y:S01]  /*1a690*/  FFMA.FTZ R159, R7, UR4, -R4.reuse ;  /* 0x00000004079f7c23 */ /* 0x100fe20008010804 */
[----:B------:R-:W-:Y:S01]  /*1a6a0*/  MOV R7, R222 ;  /* 0x000000de00077202 */ /* 0x000fe20000000f00 */
[--C-:B------:R-:W-:Y:S01]  /*1a6b0*/  FFMA.FTZ R22, R22, UR4, -R4.reuse ;  /* 0x0000000416167c23 */ /* 0x100fe20008010804 */
[----:B------:R-:W-:Y:S01]  /*1a6c0*/  @P1 IADD3 R7, PT, PT, R221, -0x20, RZ ;  /* 0xffffffe0dd071810 */ /* 0x000fe20007ffe0ff */
[--C-:B------:R-:W-:Y:S01]  /*1a6d0*/  FFMA.FTZ R59, R59, UR4, -R4.reuse ;  /* 0x000000043b3b7c23 */ /* 0x100fe20008010804 */
[--C-:B------:R-:W-:Y:S01]  /*1a6e0*/  FFMA.FTZ R79, R79, UR4, -R4.reuse ;  /* 0x000000044f4f7c23 */ /* 0x100fe20008010804 */
[----:B------:R-:W-:Y:S03]  /*1a6f0*/  FFMA.FTZ R83, R83, UR4, -R4 ;  /* 0x0000000453537c23 */ /* 0x000fe60008010804 */
[----:B------:R-:W-:Y:S01]  /*1a700*/  MUFU.EX2 R159, R159 ;  /* 0x0000009f009f7308 */ /* 0x000fe20000000800 */
[----:B------:R-:W2:Y:S01]  /*1a710*/  LDSM.16.MT88.4 R8, [R7] ;  /* 0x000000000708783b */ /* 0x000ea20000004200 */
[----:B-1----:R-:W-:Y:S01]  /*1a720*/  F2FP.BF16.F32.PACK_AB R144, R5, R0 ;  /* 0x000000000590723e */ /* 0x002fe200000010ff */
[----:B------:R-:W-:Y:S01]  /*1a730*/  FFMA.FTZ R0, R137, R190, R0 ;  /* 0x000000be89007223 */ /* 0x000fe20000010000 */
[--C-:B------:R-:W-:Y:S01]  /*1a740*/  FFMA.FTZ R2, R6, UR4, -R4.reuse ;  /* 0x0000000406027c23 */ /* 0x100fe20008010804 */
[----:B------:R-:W-:Y:S01]  /*1a750*/  FFMA.FTZ R27, R27, UR4, -R4 ;  /* 0x000000041b1b7c23 */ /* 0x000fe20008010804 */
[--C-:B------:R-:W-:Y:S01]  /*1a760*/  FFMA.FTZ R37, R37, UR4, -R132.reuse ;  /* 0x0000000425257c23 */ /* 0x100fe20008010884 */
[--C-:B------:R-:W-:Y:S03]  /*1a770*/  FFMA.FTZ R40, R40, UR4, -R132.reuse ;  /* 0x0000000428287c23 */ /* 0x100fe60008010884 */
[----:B------:R-:W1:Y:S01]  /*1a780*/  MUFU.EX2 R156, R156 ;  /* 0x0000009c009c7308 */ /* 0x000e620000000800 */
[----:B------:R-:W3:Y:S01]  /*1a790*/  LDSM.16.MT88.4 R16, [R7+0x400] ;  /* 0x000400000710783b */ /* 0x000ee20000004200 */
[--C-:B------:R-:W-:Y:S01]  /*1a7a0*/  FFMA.FTZ R41, R41, UR4, -R132.reuse ;  /* 0x0000000429297c23 */ /* 0x100fe20008010884 */
[--C-:B------:R-:W-:Y:S01]  /*1a7b0*/  FFMA.FTZ R44, R44, UR4, -R132.reuse ;  /* 0x000000042c2c7c23 */ /* 0x100fe20008010884 */
[--C-:B------:R-:W-:Y:S01]  /*1a7c0*/  FFMA.FTZ R45, R45, UR4, -R132.reuse ;  /* 0x000000042d2d7c23 */ /* 0x100fe20008010884 */
[--C-:B------:R-:W-:Y:S01]  /*1a7d0*/  FFMA.FTZ R48, R48, UR4, -R132.reuse ;  /* 0x0000000430307c23 */ /* 0x100fe20008010884 */
[----:B------:R-:W-:Y:S01]  /*1a7e0*/  FFMA.FTZ R49, R49, UR4, -R132 ;  /* 0x0000000431317c23 */ /* 0x000fe20008010884 */
[----:B------:R-:W-:Y:S03]  /*1a7f0*/  FFMA.FTZ R46, R46, UR4, -R4 ;  /* 0x000000042e2e7c23 */ /* 0x000fe60008010804 */
[----:B------:R-:W4:Y:S01]  /*1a800*/  MUFU.EX2 R2, R2 ;  /* 0x0000000200027308 */ /* 0x000f220000000800 */
[--C-:B------:R-:W-:Y:S01]  /*1a810*/  FFMA.FTZ R52, R52, UR4, -R132.reuse ;  /* 0x0000000434347c23 */ /* 0x100fe20008010884 */
[--C-:B------:R-:W-:Y:S01]  /*1a820*/  FFMA.FTZ R53, R53, UR4, -R132.reuse ;  /* 0x0000000435357c23 */ /* 0x100fe20008010884 */
[--C-:B------:R-:W-:Y:S01]  /*1a830*/  FFMA.FTZ R56, R56, UR4, -R132.reuse ;  /* 0x0000000438387c23 */ /* 0x100fe20008010884 */
[----:B------:R-:W-:Y:S01]  /*1a840*/  FFMA.FTZ R57, R57, UR4, -R132 ;  /* 0x0000000439397c23 */ /* 0x000fe20008010884 */
[--C-:B------:R-:W-:Y:S01]  /*1a850*/  FFMA.FTZ R54, R54, UR4, -R4.reuse ;  /* 0x0000000436367c23 */ /* 0x100fe20008010804 */
[--C-:B------:R-:W-:Y:S01]  /*1a860*/  FFMA.FTZ R55, R55, UR4, -R4.reuse ;  /* 0x0000000437377c23 */ /* 0x100fe20008010804 */
[----:B------:R-:W-:Y:S03]  /*1a870*/  FFMA.FTZ R58, R58, UR4, -R4 ;  /* 0x000000043a3a7c23 */ /* 0x000fe60008010804 */
[----:B------:R-:W-:Y:S01]  /*1a880*/  MUFU.EX2 R152, R152 ;  /* 0x0000009800987308 */ /* 0x000fe20000000800 */
[----:B-1----:R-:W-:Y:S01]  /*1a890*/  F2FP.BF16.F32.PACK_AB R147, R156, R157 ;  /* 0x0000009d9c93723e */ /* 0x002fe200000010ff */
[--C-:B------:R-:W-:Y:S01]  /*1a8a0*/  FFMA.FTZ R68, R68, UR4, -R132.reuse ;  /* 0x0000000444447c23 */ /* 0x100fe20008010884 */
[--C-:B------:R-:W-:Y:S01]  /*1a8b0*/  FFMA.FTZ R69, R69, UR4, -R132.reuse ;  /* 0x0000000445457c23 */ /* 0x100fe20008010884 */
[--C-:B------:R-:W-:Y:S01]  /*1a8c0*/  FFMA.FTZ R72, R72, UR4, -R132.reuse ;  /* 0x0000000448487c23 */ /* 0x100fe20008010884 */
[----:B------:R-:W-:Y:S01]  /*1a8d0*/  FFMA.FTZ R73, R73, UR4, -R132 ;  /* 0x0000000449497c23 */ /* 0x000fe20008010884 */
[----:B------:R-:W-:Y:S01]  /*1a8e0*/  FFMA.FTZ R75, R75, UR4, -R4 ;  /* 0x000000044b4b7c23 */ /* 0x000fe20008010804 */
[--C-:B------:R-:W-:Y:S03]  /*1a8f0*/  FFMA.FTZ R84, R84, UR4, -R132.reuse ;  /* 0x0000000454547c23 */ /* 0x100fe60008010884 */
[----:B------:R-:W1:Y:S01]  /*1a900*/  MUFU.EX2 R153, R153 ;  /* 0x0000009900997308 */ /* 0x000e620000000800 */
[----:B----4-:R-:W-:Y:S01]  /*1a910*/  F2FP.BF16.F32.PACK_AB R145, R159, R2 ;  /* 0x000000029f91723e */ /* 0x010fe200000010ff */
[--C-:B------:R-:W-:Y:S01]  /*1a920*/  FFMA.FTZ R85, R85, UR4, -R132.reuse ;  /* 0x0000000455557c23 */ /* 0x100fe20008010884 */
[--C-:B------:R-:W-:Y:S01]  /*1a930*/  FFMA.FTZ R88, R88, UR4, -R132.reuse ;  /* 0x0000000458587c23 */ /* 0x100fe20008010884 */
[----:B------:R-:W-:Y:S01]  /*1a940*/  FFMA.FTZ R89, R89, UR4, -R132 ;  /* 0x0000000459597c23 */ /* 0x000fe20008010884 */
[----:B------:R-:W-:Y:S01]  /*1a950*/  FFMA.FTZ R91, R91, UR4, -R4 ;  /* 0x000000045b5b7c23 */ /* 0x000fe20008010804 */
[--C-:B------:R-:W-:Y:S01]  /*1a960*/  FFMA.FTZ R92, R92, UR4, -R132.reuse ;  /* 0x000000045c5c7c23 */ /* 0x100fe20008010884 */
[--C-:B------:R-:W-:Y:S03]  /*1a970*/  FFMA.FTZ R93, R93, UR4, -R132.reuse ;  /* 0x000000045d5d7c23 */ /* 0x100fe60008010884 */
[----:B------:R-:W-:Y:S01]  /*1a980*/  MUFU.EX2 R158, R158 ;  /* 0x0000009e009e7308 */ /* 0x000fe20000000800 */
[C---:B--2---:R-:W-:Y:S05]  /*1a990*/  HMMA.16816.F32.BF16 R200, R144.reuse, R8, R200 ;  /* 0x0000000890c8723c */ /* 0x044fea00000418c8 */
[--C-:B------:R-:W-:Y:S01]  /*1a9a0*/  FFMA.FTZ R96, R96, UR4, -R132.reuse ;  /* 0x0000000460607c23 */ /* 0x100fe20008010884 */
[----:B------:R-:W-:Y:S03]  /*1a9b0*/  FFMA.FTZ R97, R97, UR4, -R132 ;  /* 0x0000000461617c23 */ /* 0x000fe60008010884 */
[----:B------:R-:W2:Y:S01]  /*1a9c0*/  MUFU.EX2 R161, R161 ;  /* 0x000000a100a17308 */ /* 0x000ea20000000800 */
[C---:B------:R-:W-:Y:S01]  /*1a9d0*/  HMMA.16816.F32.BF16 R196, R144.reuse, R10, R196 ;  /* 0x0000000a90c4723c */ /* 0x040fe200000418c4 */
[----:B------:R-:W4:Y:S02]  /*1a9e0*/  LDSM.16.MT88.4 R8, [R220+0x5800] ;  /* 0x00580000dc08783b */ /* 0x000f240000004200 */
[--C-:B------:R-:W-:Y:S01]  /*1a9f0*/  FFMA.FTZ R94, R94, UR4, -R4.reuse ;  /* 0x000000045e5e7c23 */ /* 0x100fe20008010804 */
[--C-:B------:R-:W-:Y:S01]  /*1aa00*/  FFMA.FTZ R95, R95, UR4, -R4.reuse ;  /* 0x000000045f5f7c23 */ /* 0x100fe20008010804 */
[--C-:B------:R-:W-:Y:S01]  /*1aa10*/  FFMA.FTZ R98, R98, UR4, -R4.reuse ;  /* 0x0000000462627c23 */ /* 0x100fe20008010804 */
[----:B------:R-:W-:Y:S03]  /*1aa20*/  FFMA.FTZ R99, R99, UR4, -R4 ;  /* 0x0000000463637c23 */ /* 0x000fe60008010804 */
[----:B------:R-:W-:Y:S01]  /*1aa30*/  MUFU.EX2 R163, R163 ;  /* 0x000000a300a37308 */ /* 0x000fe20000000800 */
[C---:B------:R-:W-:Y:S03]  /*1aa40*/  HMMA.16816.F32.BF16 R208, R144.reuse, R140, R208 ;  /* 0x0000008c90d0723c */ /* 0x040fe600000418d0 */
[----:B------:R-:W-:Y:S01]  /*1aa50*/  F2FP.BF16.F32.PACK_AB R140, R151, R150 ;  /* 0x00000096978c723e */ /* 0x000fe200000010ff */
[--C-:B------:R-:W-:Y:S01]  /*1aa60*/  FFMA.FTZ R100, R100, UR4, -R132.reuse ;  /* 0x0000000464647c23 */ /* 0x100fe20008010884 */
[--C-:B------:R-:W-:Y:S01]  /*1aa70*/  FFMA.FTZ R101, R101, UR4, -R132.reuse ;  /* 0x0000000465657c23 */ /* 0x100fe20008010884 */
[----:B------:R-:W-:Y:S03]  /*1aa80*/  FFMA.FTZ R104, R104, UR4, -R132 ;  /* 0x0000000468687c23 */ /* 0x000fe60008010884 */
[----:B------:R-:W5:Y:S01]  /*1aa90*/  MUFU.EX2 R160, R160 ;  /* 0x000000a000a07308 */ /* 0x000f620000000800 */
[----:B------:R-:W-:Y:S03]  /*1aaa0*/  HMMA.16816.F32.BF16 R204, R144, R142, R204 ;  /* 0x0000008e90cc723c */ /* 0x000fe600000418cc */
[----:B-1----:R-:W-:Y:S01]  /*1aab0*/  F2FP.BF16.F32.PACK_AB R142, R153, R152 ;  /* 0x00000098998e723e */ /* 0x002fe200000010ff */
[--C-:B------:R-:W-:Y:S01]  /*1aac0*/  FFMA.FTZ R144, R23, UR4, -R4.reuse ;  /* 0x0000000417907c23 */ /* 0x100fe20008010804 */
[----:B--2---:R-:W-:Y:S01]  /*1aad0*/  F2FP.BF16.F32.PACK_AB R141, R161, R158 ;  /* 0x0000009ea18d723e */ /* 0x004fe200000010ff */
[----:B------:R-:W-:Y:S03]  /*1aae0*/  FFMA.FTZ R146, R26, UR4, -R4 ;  /* 0x000000041a927c23 */ /* 0x000fe60008010804 */
[----:B------:R-:W-:Y:S01]  /*1aaf0*/  MUFU.EX2 R154, R154 ;  /* 0x0000009a009a7308 */ /* 0x000fe20000000800 */
[----:B------:R-:W-:Y:S01]  /*1ab00*/  FFMA.FTZ R26, R108, UR4, -R132 ;  /* 0x000000046c1a7c23 */ /* 0x000fe20008010884 */
[--C-:B------:R-:W-:Y:S01]  /*1ab10*/  FFMA.FTZ R108, R30, UR4, -R4.reuse ;  /* 0x000000041e6c7c23 */ /* 0x100fe20008010804 */
[----:B------:R-:W-:Y:S01]  /*1ab20*/  FFMA.FTZ R30, R31, UR4, -R4 ;  /* 0x000000041f1e7c23 */ /* 0x000fe20008010804 */
[--C-:B------:R-:W-:Y:S01]  /*1ab30*/  FFMA.FTZ R31, R109, UR4, -R132.reuse ;  /* 0x000000046d1f7c23 */ /* 0x100fe20008010884 */
[----:B------:R-:W-:Y:S01]  /*1ab40*/  FFMA.FTZ R109, R116, UR4, -R132 ;  /* 0x00000004746d7c23 */ /* 0x000fe20008010884 */
[--C-:B------:R-:W-:Y:S01]  /*1ab50*/  FFMA.FTZ R116, R70, UR4, -R4.reuse ;  /* 0x0000000446747c23 */ /* 0x100fe20008010804 */
[--C-:B------:R-:W-:Y:S03]  /*1ab60*/  FFMA.FTZ R70, R74, UR4, -R4.reuse ;  /* 0x000000044a467c23 */ /* 0x100fe60008010804 */
[----:B------:R-:W1:Y:S01]  /*1ab70*/  MUFU.EX2 R155, R155 ;  /* 0x0000009b009b7308 */ /* 0x000e620000000800 */
[----:B-----5:R-:W-:Y:S01]  /*1ab80*/  F2FP.BF16.F32.PACK_AB R143, R160, R163 ;  /* 0x000000a3a08f723e */ /* 0x020fe200000010ff */
[--C-:B------:R-:W-:Y:S01]  /*1ab90*/  FFMA.FTZ R74, R78, UR4, -R4.reuse ;  /* 0x000000044e4a7c23 */ /* 0x100fe20008010804 */
[--C-:B------:R-:W-:Y:S01]  /*1aba0*/  FFMA.FTZ R78, R82, UR4, -R4.reuse ;  /* 0x00000004524e7c23 */ /* 0x100fe20008010804 */
[----:B------:R-:W-:Y:S01]  /*1abb0*/  FFMA.FTZ R82, R86, UR4, -R4 ;  /* 0x0000000456527c23 */ /* 0x000fe20008010804 */
[--C-:B------:R-:W-:Y:S01]  /*1abc0*/  FFMA.FTZ R105, R105, UR4, -R132.reuse ;  /* 0x0000000469697c23 */ /* 0x100fe20008010884 */
[----:B------:R-:W-:Y:S01]  /*1abd0*/  FFMA.FTZ R121, R121, UR4, -R132 ;  /* 0x0000000479797c23 */ /* 0x000fe20008010884 */
[----:B------:R-:W-:Y:S03]  /*1abe0*/  FFMA.FTZ R2, R135, R191, R2 ;  /* 0x000000bf87027223 */ /* 0x000fe60000010002 */
[----:B------:R-:W-:Y:S01]  /*1abf0*/  MUFU.EX2 R24, R24 ;  /* 0x0000001800187308 */ /* 0x000fe20000000800 */
[C---:B------:R-:W-:Y:S05]  /*1ac00*/  HMMA.16816.F32.BF16 R208, R140.reuse, R12, R208 ;  /* 0x0000000c8cd0723c */ /* 0x040fea00000418d0 */
[----:B------:R-:W-:Y:S01]  /*1ac10*/  FADD.FTZ R2, R159, R2 ;  /* 0x000000029f027221 */ /* 0x000fe20000010000 */
[--C-:B------:R-:W-:Y:S03]  /*1ac20*/  FFMA.FTZ R126, R126, UR4, -R4.reuse ;  /* 0x000000047e7e7c23 */ /* 0x100fe60008010804 */
[----:B------:R-:W2:Y:S01]  /*1ac30*/  MUFU.EX2 R25, R25 ;  /* 0x0000001900197308 */ /* 0x000ea20000000800 */
[C---:B------:R-:W-:Y:S01]  /*1ac40*/  HMMA.16816.F32.BF16 R204, R140.reuse, R14, R204 ;  /* 0x0000000e8ccc723c */ /* 0x040fe200000418cc */
[----:B------:R-:W5:Y:S02]  /*1ac50*/  LDSM.16.MT88.4 R12, [R7+0x800] ;  /* 0x00080000070c783b */ /* 0x000f640000004200 */
[----:B-1----:R-:W-:Y:S01]  /*1ac60*/  F2FP.BF16.F32.PACK_AB R20, R155, R154 ;  /* 0x0000009a9b14723e */ /* 0x002fe200000010ff */
[--C-:B------:R-:W-:Y:S05]  /*1ac70*/  FFMA.FTZ R127, R127, UR4, -R4.reuse ;  /* 0x000000047f7f7c23 */ /* 0x100fea0008010804 */
[----:B------:R2:W-:Y:S01]  /*1ac80*/  MUFU.EX2 R145, R22 ;  /* 0x0000001600917308 */ /* 0x0005e20000000800 */
[C---:B---3--:R-:W-:Y:S09]  /*1ac90*/  HMMA.16816.F32.BF16 R200, R140.reuse, R16, R200 ;  /* 0x000000108cc8723c */ /* 0x048ff200000418c8 */
[----:B------:R-:W1:Y:S01]  /*1aca0*/  MUFU.EX2 R144, R144 ;  /* 0x0000009000907308 */ /* 0x000e620000000800 */
[----:B------:R-:W-:Y:S01]  /*1acb0*/  HMMA.16816.F32.BF16 R196, R140, R18, R196 ;  /* 0x000000128cc4723c */ /* 0x000fe200000418c4 */
[----:B------:R-:W3:Y:S02]  /*1acc0*/  LDSM.16.MT88.4 R16, [R220+0x5c00] ;  /* 0x005c0000dc10783b */ /* 0x000ee40000004200 */
[--C-:B------:R-:W-:Y:S01]  /*1acd0*/  FFMA.FTZ R143, R34, UR4, -R4.reuse ;  /* 0x00000004228f7c23 */ /* 0x100fe20008010804 */
[--C-:B------:R-:W-:Y:S01]  /*1ace0*/  FFMA.FTZ R34, R35, UR4, -R4.reuse ;  /* 0x0000000423227c23 */ /* 0x100fe20008010804 */
[--C-:B------:R-:W-:Y:S01]  /*1acf0*/  FFMA.FTZ R35, R39, UR4, -R4.reuse ;  /* 0x0000000427237c23 */ /* 0x100fe20008010804 */
[----:B------:R-:W-:Y:S03]  /*1ad00*/  FFMA.FTZ R39, R42, UR4, -R4 ;  /* 0x000000042a277c23 */ /* 0x000fe60008010804 */
[----:B------:R-:W-:Y:S01]  /*1ad10*/  MUFU.EX2 R146, R146 ;  /* 0x0000009200927308 */ /* 0x000fe20000000800 */
[----:B--2---:R-:W-:Y:S01]  /*1ad20*/  F2FP.BF16.F32.PACK_AB R22, R25, R24 ;  /* 0x000000181916723e */ /* 0x004fe200000010ff */
[----:B------:R-:W-:Y:S01]  /*1ad30*/  FFMA.FTZ R42, R112, UR4, -R132 ;  /* 0x00000004702a7c23 */ /* 0x000fe20008010884 */
[--C-:B------:R-:W-:Y:S01]  /*1ad40*/  FFMA.FTZ R112, R67, UR4, -R4.reuse ;  /* 0x0000000443707c23 */ /* 0x100fe20008010804 */
[----:B------:R-:W-:Y:S01]  /*1ad50*/  FFMA.FTZ R67, R71, UR4, -R4 ;  /* 0x0000000447437c23 */ /* 0x000fe20008010804 */
[----:B------:R-:W-:Y:S05]  /*1ad60*/  FFMA.FTZ R71, R120, UR4, -R132 ;  /* 0x0000000478477c23 */ /* 0x000fea0008010884 */
[----:B------:R-:W2:Y:S01]  /*1ad70*/  MUFU.EX2 R27, R27 ;  /* 0x0000001b001b7308 */ /* 0x000ea20000000800 */
[----:B-1----:R-:W-:Y:S09]  /*1ad80*/  F2FP.BF16.F32.PACK_AB R21, R144, R145 ;  /* 0x000000919015723e */ /* 0x002ff200000010ff */
[----:B------:R1:W-:Y:S10]  /*1ad90*/  MUFU.EX2 R141, R108 ;  /* 0x0000006c008d7308 */ /* 0x0003f40000000800 */
[----:B------:R-:W-:Y:S01]  /*1ada0*/  MUFU.EX2 R28, R28 ;  /* 0x0000001c001c7308 */ /* 0x000fe20000000800 */
[----:B--2---:R-:W-:Y:S09]  /*1adb0*/  F2FP.BF16.F32.PACK_AB R23, R27, R146 ;  /* 0x000000921b17723e */ /* 0x004ff200000010ff */
[----:B------:R-:W2:Y:S01]  /*1adc0*/  MUFU.EX2 R29, R29 ;  /* 0x0000001d001d7308 */ /* 0x000ea20000000800 */
[C---:B----4-:R-:W-:Y:S05]  /*1add0*/  HMMA.16816.F32.BF16 R208, R20.reuse, R8, R208 ;  /* 0x0000000814d0723c */ /* 0x050fea00000418d0 */
[--C-:B-1----:R-:W-:Y:S01]  /*1ade0*/  FFMA.FTZ R108, R38, UR4, -R4.reuse ;  /* 0x00000004266c7c23 */ /* 0x102fe20008010804 */
[--C-:B------:R-:W-:Y:S03]  /*1adf0*/  FFMA.FTZ R38, R43, UR4, -R4.reuse ;  /* 0x000000042b267c23 */ /* 0x100fe60008010804 */
[----:B------:R-:W-:Y:S01]  /*1ae00*/  MUFU.EX2 R32, R32 ;  /* 0x0000002000207308 */ /* 0x000fe20000000800 */
[C---:B------:R-:W-:Y:S01]  /*1ae10*/  HMMA.16816.F32.BF16 R204, R20.reuse, R10, R204 ;  /* 0x0000000a14cc723c */ /* 0x040fe200000418cc */
[----:B------:R-:W1:Y:S02]  /*1ae20*/  LDSM.16.MT88.4 R8, [R7+0xc00] ;  /* 0x000c00000708783b */ /* 0x000e640000004200 */
[--C-:B------:R-:W-:Y:S01]  /*1ae30*/  FFMA.FTZ R43, R47, UR4, -R4.reuse ;  /* 0x000000042f2b7c23 */ /* 0x100fe20008010804 */
[--C-:B------:R-:W-:Y:S01]  /*1ae40*/  FFMA.FTZ R47, R50, UR4, -R4.reuse ;  /* 0x00000004322f7c23 */ /* 0x100fe20008010804 */
[----:B------:R-:W-:Y:S01]  /*1ae50*/  FFMA.FTZ R50, R51, UR4, -R4 ;  /* 0x0000000433327c23 */ /* 0x000fe20008010804 */
[----:B------:R-:W-:Y:S03]  /*1ae60*/  FFMA.FTZ R51, R113, UR4, -R132 ;  /* 0x0000000471337c23 */ /* 0x000fe60008010884 */
[----:B------:R-:W4:Y:S01]  /*1ae70*/  MUFU.EX2 R33, R33 ;  /* 0x0000002100217308 */ /* 0x000f220000000800 */
[C---:B-----5:R-:W-:Y:S03]  /*1ae80*/  HMMA.16816.F32.BF16 R200, R20.reuse, R12, R200 ;  /* 0x0000000c14c8723c */ /* 0x060fe600000418c8 */
[--C-:B------:R-:W-:Y:S01]  /*1ae90*/  FFMA.FTZ R113, R62, UR4, -R4.reuse ;  /* 0x000000043e717c23 */ /* 0x100fe20008010804 */
[--C-:B------:R-:W-:Y:S01]  /*1aea0*/  FFMA.FTZ R62, R63, UR4, -R4.reuse ;  /* 0x000000043f3e7c23 */ /* 0x100fe20008010804 */
[----:B------:R-:W-:Y:S01]  /*1aeb0*/  FFMA.FTZ R63, R66, UR4, -R4 ;  /* 0x00000004423f7c23 */ /* 0x000fe20008010804 */
[----:B------:R-:W-:Y:S03]  /*1aec0*/  FFMA.FTZ R66, R117, UR4, -R132 ;  /* 0x0000000475427c23 */ /* 0x000fe60008010884 */
[----:B------:R-:W5:Y:S01]  /*1aed0*/  MUFU.EX2 R30, R30 ;  /* 0x0000001e001e7308 */ /* 0x000f620000000800 */
[----:B------:R-:W-:Y:S01]  /*1aee0*/  HMMA.16816.F32.BF16 R196, R20, R14, R196 ;  /* 0x0000000e14c4723c */ /* 0x000fe200000418c4 */
[----:B------:R-:W1:Y:S02]  /*1aef0*/  LDSM.16.MT88.4 R12, [R220+0x6000] ;  /* 0x00600000dc0c783b */ /* 0x000e640000004200 */
[----:B--2---:R-:W-:Y:S06]  /*1af00*/  F2FP.BF16.F32.PACK_AB R20, R29, R28 ;  /* 0x0000001c1d14723e */ /* 0x004fec00000010ff */
[----:B------:R-:W-:Y:S01]  /*1af10*/  MUFU.EX2 R143, R143 ;  /* 0x0000008f008f7308 */ /* 0x000fe20000000800 */
[----:B----4-:R-:W-:Y:S09]  /*1af20*/  F2FP.BF16.F32.PACK_AB R22, R33, R32 ;  /* 0x000000202116723e */ /* 0x010ff200000010ff */
[----:B------:R-:W2:Y:S01]  /*1af30*/  MUFU.EX2 R34, R34 ;  /* 0x0000002200227308 */ /* 0x000ea20000000800 */
[----:B-----5:R-:W-:Y:S09]  /*1af40*/  F2FP.BF16.F32.PACK_AB R21, R30, R141 ;  /* 0x0000008d1e15723e */ /* 0x020ff200000010ff */
[----:B------:R-:W-:Y:S10]  /*1af50*/  MUFU.EX2 R36, R36 ;  /* 0x0000002400247308 */ /* 0x000ff40000000800 */
[----:B------:R-:W4:Y:S01]  /*1af60*/  MUFU.EX2 R37, R37 ;  /* 0x0000002500257308 */ /* 0x000f220000000800 */
[----:B--2---:R-:W-:Y:S09]  /*1af70*/  F2FP.BF16.F32.PACK_AB R23, R34, R143 ;  /* 0x0000008f2217723e */ /* 0x004ff200000010ff */
[----:B------:R-:W-:Y:S01]  /*1af80*/  MUFU.EX2 R40, R40 ;  /* 0x0000002800287308 */ /* 0x000fe20000000800 */
[C---:B---3--:R-:W-:Y:S09]  /*1af90*/  HMMA.16816.F32.BF16 R208, R20.reuse, R16, R208 ;  /* 0x0000001014d0723c */ /* 0x048ff200000418d0 */
[----:B------:R-:W2:Y:S01]  /*1afa0*/  MUFU.EX2 R41, R41 ;  /* 0x0000002900297308 */ /* 0x000ea20000000800 */
[C---:B------:R-:W-:Y:S01]  /*1afb0*/  HMMA.16816.F32.BF16 R204, R20.reuse, R18, R204 ;  /* 0x0000001214cc723c */ /* 0x040fe200000418cc */
[----:B------:R-:W3:Y:S08]  /*1afc0*/  LDSM.16.MT88.4 R16, [R7+0x1000] ;  /* 0x001000000710783b */ /* 0x000ef00000004200 */
[----:B------:R-:W-:Y:S01]  /*1afd0*/  MUFU.EX2 R108, R108 ;  /* 0x0000006c006c7308 */ /* 0x000fe20000000800 */
[C---:B-1----:R-:W-:Y:S09]  /*1afe0*/  HMMA.16816.F32.BF16 R200, R20.reuse, R8, R200 ;  /* 0x0000000814c8723c */ /* 0x042ff200000418c8 */
[----:B------:R-:W1:Y:S01]  /*1aff0*/  MUFU.EX2 R35, R35 ;  /* 0x0000002300237308 */ /* 0x000e620000000800 */
[----:B------:R-:W-:Y:S01]  /*1b000*/  HMMA.16816.F32.BF16 R196, R20, R10, R196 ;  /* 0x0000000a14c4723c */ /* 0x000fe200000418c4 */
[----:B------:R-:W5:Y:S02]  /*1b010*/  LDSM.16.MT88.4 R8, [R220+0x6400] ;  /* 0x00640000dc08783b */ /* 0x000f640000004200 */
[----:B----4-:R-:W-:Y:S02]  /*1b020*/  F2FP.BF16.F32.PACK_AB R20, R37, R36 ;  /* 0x000000242514723e */ /* 0x010fe400000010ff */
[----:B--2---:R-:W-:Y:S04]  /*1b030*/  F2FP.BF16.F32.PACK_AB R22, R41, R40 ;  /* 0x000000282916723e */ /* 0x004fe800000010ff */
[----:B------:R-:W-:Y:S10]  /*1b040*/  MUFU.EX2 R39, R39 ;  /* 0x0000002700277308 */ /* 0x000ff40000000800 */
[----:B------:R-:W2:Y:S01]  /*1b050*/  MUFU.EX2 R38, R38 ;  /* 0x0000002600267308 */ /* 0x000ea20000000800 */
[----:B-1----:R-:W-:Y:S09]  /*1b060*/  F2FP.BF16.F32.PACK_AB R21, R35, R108 ;  /* 0x0000006c2315723e */ /* 0x002ff200000010ff */
[----:B------:R-:W-:Y:S10]  /*1b070*/  MUFU.EX2 R44, R44 ;  /* 0x0000002c002c7308 */ /* 0x000ff40000000800 */
[----:B------:R-:W1:Y:S01]  /*1b080*/  MUFU.EX2 R45, R45 ;  /* 0x0000002d002d7308 */ /* 0x000e620000000800 */
[----:B--2---:R-:W-:Y:S09]  /*1b090*/  F2FP.BF16.F32.PACK_AB R23, R38, R39 ;  /* 0x000000272617723e */ /* 0x004ff200000010ff */
[----:B------:R-:W-:Y:S01]  /*1b0a0*/  MUFU.EX2 R48, R48 ;  /* 0x0000003000307308 */ /* 0x000fe20000000800 */
[C---:B------:R-:W-:Y:S09]  /*1b0b0*/  HMMA.16816.F32.BF16 R208, R20.reuse, R12, R208 ;  /* 0x0000000c14d0723c */ /* 0x040ff200000418d0 */
[----:B------:R-:W2:Y:S01]  /*1b0c0*/  MUFU.EX2 R49, R49 ;  /* 0x0000003100317308 */ /* 0x000ea20000000800 */
[C---:B------:R-:W-:Y:S01]  /*1b0d0*/  HMMA.16816.F32.BF16 R204, R20.reuse, R14, R204 ;  /* 0x0000000e14cc723c */ /* 0x040fe200000418cc */
[----:B------:R-:W4:Y:S08]  /*1b0e0*/  LDSM.16.MT88.4 R12, [R7+0x1400] ;  /* 0x00140000070c783b */ /* 0x000f300000004200 */
[----:B------:R-:W-:Y:S01]  /*1b0f0*/  MUFU.EX2 R46, R46 ;  /* 0x0000002e002e7308 */ /* 0x000fe20000000800 */
[C---:B---3--:R-:W-:Y:S09]  /*1b100*/  HMMA.16816.F32.BF16 R200, R20.reuse, R16, R200 ;  /* 0x0000001014c8723c */ /* 0x048ff200000418c8 */
[----:B------:R-:W3:Y:S01]  /*1b110*/  MUFU.EX2 R43, R43 ;  /* 0x0000002b002b7308 */ /* 0x000ee20000000800 */
[----:B------:R-:W-:Y:S01]  /*1b120*/  HMMA.16816.F32.BF16 R196, R20, R18, R196 ;  /* 0x0000001214c4723c */ /* 0x000fe200000418c4 */
[----:B------:R-:W4:Y:S02]  /*1b130*/  LDSM.16.MT88.4 R16, [R220+0x6800] ;  /* 0x00680000dc10783b */ /* 0x000f240000004200 */
[----:B-1----:R-:W-:Y:S02]  /*1b140*/  F2FP.BF16.F32.PACK_AB R20, R45, R44 ;  /* 0x0000002c2d14723e */ /* 0x002fe400000010ff */
[----:B--2---:R-:W-:Y:S04]  /*1b150*/  F2FP.BF16.F32.PACK_AB R22, R49, R48 ;  /* 0x000000303116723e */ /* 0x004fe800000010ff */
        /* <DEDUP_REMOVED lines=61> */
[C---:B---3--:R-:W-:Y:S05]  /*1b530*/  HMMA.16816.F32.BF16 R200, R16.reuse, R12, R200 ;  /* 0x0000000c10c8723c */ /* 0x048fea00000418c8 */
[----:B------:R-:W-:Y:S01]  /*1b540*/  FADD.FTZ R13, R5, R0 ;  /* 0x00000000050d7221 */ /* 0x000fe20000010000 */
[--C-:B------:R-:W-:Y:S03]  /*1b550*/  FFMA.FTZ R5, R87, UR4, -R4.reuse ;  /* 0x0000000457057c23 */ /* 0x100fe60008010804 */
[----:B------:R-:W1:Y:S01]  /*1b560*/  MUFU.EX2 R81, R81 ;  /* 0x0000005100517308 */ /* 0x000e620000000800 */
[C---:B------:R-:W-:Y:S03]  /*1b570*/  HMMA.16816.F32.BF16 R208, R16.reuse, R8, R208 ;  /* 0x0000000810d0723c */ /* 0x040fe600000418d0 */
[----:B------:R-:W-:Y:S01]  /*1b580*/  FADD.FTZ R148, R148, R13 ;  /* 0x0000000d94947221 */ /* 0x000fe20000010000 */
[----:B------:R-:W-:Y:S01]  /*1b590*/  FFMA.FTZ R0, R90, UR4, -R4 ;  /* 0x000000045a007c23 */ /* 0x000fe20008010804 */
[----:B------:R-:W-:Y:S04]  /*1b5a0*/  FADD.FTZ R87, R157, R2 ;  /* 0x000000029d577221 */ /* 0x000fe80000010000 */
[----:B------:R-:W-:Y:S01]  /*1b5b0*/  MUFU.EX2 R74, R74 ;  /* 0x0000004a004a7308 */ /* 0x000fe20000000800 */
[C---:B------:R-:W-:Y:S01]  /*1b5c0*/  HMMA.16816.F32.BF16 R204, R16.reuse, R10, R204 ;  /* 0x0000000a10cc723c */ /* 0x040fe200000418cc */
[----:B------:R-:W3:Y:S02]  /*1b5d0*/  LDSM.16.MT88.4 R8, [R7+0x2400] ;  /* 0x002400000708783b */ /* 0x000ee40000004200 */
[----:B------:R-:W-:Y:S01]  /*1b5e0*/  FADD.FTZ R87, R156, R87 ;  /* 0x000000579c577221 */ /* 0x000fe20000010000 */
[----:B------:R-:W-:Y:S05]  /*1b5f0*/  FADD.FTZ R149, R149, R148 ;  /* 0x0000009495957221 */ /* 0x000fea0000010000 */
[----:B------:R-:W5:Y:S01]  /*1b600*/  MUFU.EX2 R79, R79 ;  /* 0x0000004f004f7308 */ /* 0x000f620000000800 */
        /* <DEDUP_REMOVED lines=37> */
[----:B------:R-:W-:Y:S01]  /*1b860*/  FFMA.FTZ R30, R103, UR4, -R4 ;  /* 0x00000004671e7c23 */ /* 0x000fe20008010804 */
[----:B------:R-:W-:Y:S01]  /*1b870*/  FADD.FTZ R32, R32, R29 ;  /* 0x0000001d20207221 */ /* 0x000fe20000010000 */
[----:B------:R-:W-:Y:S03]  /*1b880*/  FFMA.FTZ R29, R124, UR4, -R132 ;  /* 0x000000047c1d7c23 */ /* 0x000fe60008010884 */
[----:B------:R-:W-:Y:S01]  /*1b890*/  MUFU.EX2 R82, R82 ;  /* 0x0000005200527308 */ /* 0x000fe20000000800 */
[C---:B---3--:R-:W-:Y:S03]  /*1b8a0*/  HMMA.16816.F32.BF16 R200, R16.reuse, R8, R200 ;  /* 0x0000000810c8723c */ /* 0x048fe600000418c8 */
[----:B--2---:R-:W-:Y:S01]  /*1b8b0*/  F2FP.BF16.F32.PACK_AB R8, R85, R84 ;  /* 0x000000545508723e */ /* 0x004fe200000010ff */
[----:B------:R-:W-:Y:S01]  /*1b8c0*/  FADD.FTZ R33, R33, R32 ;  /* 0x0000002021217221 */ /* 0x000fe20000010000 */
[--C-:B------:R-:W-:Y:S01]  /*1b8d0*/  FFMA.FTZ R32, R106, UR4, -R4.reuse ;  /* 0x000000046a207c23 */ /* 0x100fe20008010804 */
[----:B------:R-:W-:Y:S03]  /*1b8e0*/  FADD.FTZ R143, R34, R143 ;  /* 0x0000008f228f7221 */ /* 0x000fe60000010000 */
[----:B------:R-:W2:Y:S01]  /*1b8f0*/  MUFU.EX2 R5, R5 ;  /* 0x0000000500057308 */ /* 0x000ea20000000800 */
[----:B------:R-:W-:Y:S01]  /*1b900*/  HMMA.16816.F32.BF16 R196, R16, R10, R196 ;  /* 0x0000000a10c4723c */ /* 0x000fe200000418c4 */
[----:B------:R-:W-:Y:S02]  /*1b910*/  LDSM.16.MT88.4 R16, [R220+0x7c00] ;  /* 0x007c0000dc10783b */ /* 0x000fe40000004200 */
[----:B-1----:R-:W-:Y:S01]  /*1b920*/  F2FP.BF16.F32.PACK_AB R10, R89, R88 ;  /* 0x00000058590a723e */ /* 0x002fe200000010ff */
[----:B------:R-:W-:Y:S01]  /*1b930*/  FADD.FTZ R36, R36, R33 ;  /* 0x0000002124247221 */ /* 0x000fe20000010000 */
[----:B------:R-:W-:Y:S01]  /*1b940*/  FFMA.FTZ R33, R107, UR4, -R4 ;  /* 0x000000046b217c23 */ /* 0x000fe20008010804 */
[----:B------:R-:W-:Y:S03]  /*1b950*/  FADD.FTZ R108, R108, R143 ;  /* 0x0000008f6c6c7221 */ /* 0x000fe60000010000 */
[----:B------:R-:W-:Y:S01]  /*1b960*/  MUFU.EX2 R0, R0 ;  /* 0x0000000000007308 */ /* 0x000fe20000000800 */
[----:B------:R-:W-:Y:S01]  /*1b970*/  FADD.FTZ R37, R37, R36 ;  /* 0x0000002425257221 */ /* 0x000fe20000010000 */
[----:B------:R-:W-:Y:S01]  /*1b980*/  FFMA.FTZ R36, R111, UR4, -R4 ;  /* 0x000000046f247c23 */ /* 0x000fe20008010804 */
[----:B------:R-:W-:Y:S01]  /*1b990*/  FADD.FTZ R108, R35, R108 ;  /* 0x0000006c236c7221 */ /* 0x000fe20000010000 */
[--C-:B------:R-:W-:Y:S01]  /*1b9a0*/  FFMA.FTZ R35, R110, UR4, -R4.reuse ;  /* 0x000000046e237c23 */ /* 0x100fe20008010804 */
[----:B------:R-:W-:Y:S01]  /*1b9b0*/  FADD.FTZ R40, R40, R37 ;  /* 0x0000002528287221 */ /* 0x000fe20000010000 */
[----:B------:R-:W-:Y:S01]  /*1b9c0*/  FFMA.FTZ R37, R114, UR4, -R4 ;  /* 0x0000000472257c23 */ /* 0x000fe20008010804 */
[----:B------:R-:W-:Y:S03]  /*1b9d0*/  FADD.FTZ R39, R39, R108 ;  /* 0x0000006c27277221 */ /* 0x000fe60000010000 */
[----:B------:R-:W1:Y:S01]  /*1b9e0*/  MUFU.EX2 R87, R91 ;  /* 0x0000005b00577308 */ /* 0x000e620000000800 */
[----:B--2---:R-:W-:Y:S01]  /*1b9f0*/  F2FP.BF16.F32.PACK_AB R9, R5, R82 ;  /* 0x000000520509723e */ /* 0x004fe200000010ff */
[----:B------:R-:W-:Y:S01]  /*1ba00*/  FADD.FTZ R41, R41, R40 ;  /* 0x0000002829297221 */ /* 0x000fe20000010000 */
[----:B------:R-:W-:Y:S01]  /*1ba10*/  FFMA.FTZ R40, R115, UR4, -R4 ;  /* 0x0000000473287c23 */ /* 0x000fe20008010804 */
[----:B------:R-:W-:Y:S01]  /*1ba20*/  FADD.FTZ R39, R38, R39 ;  /* 0x0000002726277221 */ /* 0x000fe20000010000 */
[----:B------:R-:W-:Y:S01]  /*1ba30*/  FFMA.FTZ R34, R125, UR4, -R132 ;  /* 0x000000047d227c23 */ /* 0x000fe20008010884 */
[----:B------:R-:W-:Y:S01]  /*1ba40*/  FADD.FTZ R44, R44, R41 ;  /* 0x000000292c2c7221 */ /* 0x000fe20000010000 */
[--C-:B------:R-:W-:Y:S03]  /*1ba50*/  FFMA.FTZ R41, R122, UR4, -R4.reuse ;  /* 0x000000047a297c23 */ /* 0x100fe60008010804 */
[----:B------:R-:W-:Y:S01]  /*1ba60*/  MUFU.EX2 R92, R92 ;  /* 0x0000005c005c7308 */ /* 0x000fe20000000800 */
[----:B------:R-:W-:Y:S01]  /*1ba70*/  FADD.FTZ R46, R46, R39 ;  /* 0x000000272e2e7221 */ /* 0x000fe20000010000 */
[----:B------:R-:W-:Y:S01]  /*1ba80*/  FFMA.FTZ R39, R118, UR4, -R4 ;  /* 0x0000000476277c23 */ /* 0x000fe20008010804 */
[----:B------:R-:W-:Y:S01]  /*1ba90*/  FADD.FTZ R45, R45, R44 ;  /* 0x0000002c2d2d7221 */ /* 0x000fe20000010000 */
[----:B------:R-:W-:Y:S01]  /*1baa0*/  FFMA.FTZ R44, R119, UR4, -R4 ;  /* 0x00000004772c7c23 */ /* 0x000fe20008010804 */
[----:B------:R-:W-:Y:S01]  /*1bab0*/  FADD.FTZ R46, R43, R46 ;  /* 0x0000002e2b2e7221 */ /* 0x000fe20000010000 */
[----:B------:R-:W-:Y:S01]  /*1bac0*/  FFMA.FTZ R38, R128, UR4, -R132 ;  /* 0x0000000480267c23 */ /* 0x000fe20008010884 */
[----:B------:R-:W-:Y:S03]  /*1bad0*/  FADD.FTZ R48, R48, R45 ;  /* 0x0000002d30307221 */ /* 0x000fe60000010000 */
[----:B------:R-:W2:Y:S01]  /*1bae0*/  MUFU.EX2 R93, R93 ;  /* 0x0000005d005d7308 */ /* 0x000ea20000000800 */
[----:B-1----:R-:W-:Y:S01]  /*1baf0*/  F2FP.BF16.F32.PACK_AB R11, R87, R0 ;  /* 0x00000000570b723e */ /* 0x002fe200000010ff */
[----:B------:R-:W-:Y:S01]  /*1bb00*/  FADD.FTZ R47, R47, R46 ;  /* 0x0000002e2f2f7221 */ /* 0x000fe20000010000 */
[----:B------:R-:W-:Y:S01]  /*1bb10*/  FFMA.FTZ R46, R123, UR4, -R4 ;  /* 0x000000047b2e7c23 */ /* 0x000fe20008010804 */
[----:B------:R-:W-:Y:S01]  /*1bb20*/  FADD.FTZ R49, R49, R48 ;  /* 0x0000003031317221 */ /* 0x000fe20000010000 */
[----:B------:R-:W-:Y:S01]  /*1bb30*/  FFMA.FTZ R132, R129, UR4, -R132 ;  /* 0x0000000481847c23 */ /* 0x000fe20008010884 */
[----:B------:R-:W-:Y:S04]  /*1bb40*/  FADD.FTZ R47, R50, R47 ;  /* 0x0000002f322f7221 */ /* 0x000fe80000010000 */
[----:B------:R-:W-:Y:S01]  /*1bb50*/  MUFU.EX2 R96, R96 ;  /* 0x0000006000607308 */ /* 0x000fe20000000800 */
[C---:B------:R-:W-:Y:S05]  /*1bb60*/  HMMA.16816.F32.BF16 R208, R8.reuse, R12, R208 ;  /* 0x0000000c08d0723c */ /* 0x040fea00000418d0 */
[----:B------:R-:W-:Y:S01]  /*1bb70*/  FADD.FTZ R54, R54, R47 ;  /* 0x0000002f36367221 */ /* 0x000fe20000010000 */
[----:B------:R-:W-:Y:S03]  /*1bb80*/  FADD.FTZ R52, R52, R49 ;  /* 0x0000003134347221 */ /* 0x000fe60000010000 */
[----:B------:R-:W1:Y:S01]  /*1bb90*/  MUFU.EX2 R97, R97 ;  /* 0x0000006100617308 */ /* 0x000e620000000800 */
[C---:B------:R-:W-:Y:S01]  /*1bba0*/  HMMA.16816.F32.BF16 R204, R8.reuse, R14, R204 ;  /* 0x0000000e08cc723c */ /* 0x040fe200000418cc */
[----:B------:R-:W3:Y:S02]  /*1bbb0*/  LDSM.16.MT88.4 R12, [R7+0x2c00] ;  /* 0x002c0000070c783b */ /* 0x000ee40000004200 */
        /* <DEDUP_REMOVED lines=33> */
[----:B------:R-:W-:Y:S04]  /*1bdd0*/  FADD.FTZ R77, R77, R76 ;  /* 0x0000004c4d4d7221 */ /* 0x000fe80000010000 */
[----:B------:R-:W-:Y:S01]  /*1bde0*/  MUFU.EX2 R27, R27 ;  /* 0x0000001b001b7308 */ /* 0x000fe20000000800 */
[----:B------:R-:W-:Y:S01]  /*1bdf0*/  FADD.FTZ R62, R62, R113 ;  /* 0x000000713e3e7221 */ /* 0x000fe20000010000 */
[C---:B------:R-:W-:Y:S01]  /*1be00*/  HMMA.16816.F32.BF16 R204, R8.reuse, R18, R204 ;  /* 0x0000001208cc723c */ /* 0x040fe200000418cc */
[----:B------:R-:W3:Y:S02]  /*1be10*/  LDSM.16.MT88.4 R16, [R7+0x3000] ;  /* 0x003000000710783b */ /* 0x000ee40000004200 */
[----:B------:R-:W-:Y:S01]  /*1be20*/  FADD.FTZ R63, R63, R62 ;  /* 0x0000003e3f3f7221 */ /* 0x000fe20000010000 */
[----:B------:R-:W-:Y:S04]  /*1be30*/  FADD.FTZ R80, R80, R77 ;  /* 0x0000004d50507221 */ /* 0x000fe80000010000 */
[----:B------:R-:W4:Y:S01]  /*1be40*/  MUFU.EX2 R30, R30 ;  /* 0x0000001e001e7308 */ /* 0x000f220000000800 */
        /* <DEDUP_REMOVED lines=29> */
[C---:B-----5:R-:W-:Y:S03]  /*1c020*/  HMMA.16816.F32.BF16 R208, R8.reuse, R20, R208 ;  /* 0x0000001408d0723c */ /* 0x060fe600000418d0 */
        /* <DEDUP_REMOVED lines=22> */
[--C-:B------:R-:W-:Y:S01]  /*1c190*/  FFMA.FTZ R24, R130, UR4, -R4.reuse ;  /* 0x0000000482187c23 */ /* 0x100fe20008010804 */
[----:B------:R-:W-:Y:S03]  /*1c1a0*/  FFMA.FTZ R4, R131, UR4, -R4 ;  /* 0x0000000483047c23 */ /* 0x000fe60008010804 */
[----:B------:R-:W1:Y:S01]  /*1c1b0*/  MUFU.EX2 R40, R40 ;  /* 0x0000002800287308 */ /* 0x000e620000000800 */
[----:B---3--:R-:W-:Y:S01]  /*1c1c0*/  F2FP.BF16.F32.PACK_AB R9, R36, R35 ;  /* 0x000000232409723e */ /* 0x008fe200000010ff */
[----:B------:R-:W-:Y:S01]  /*1c1d0*/  FADD.FTZ R28, R28, R43 ;  /* 0x0000002b1c1c7221 */ /* 0x000fe20000010000 */
[----:B------:R-:W-:Y:S04]  /*1c1e0*/  FADD.FTZ R26, R26, R105 ;  /* 0x000000691a1a7221 */ /* 0x000fe80000010000 */
[----:B------:R-:W-:Y:S03]  /*1c1f0*/  FADD.FTZ R31, R31, R26 ;  /* 0x0000001a1f1f7221 */ /* 0x000fe60000010000 */
        /* <DEDUP_REMOVED lines=20> */
[----:B-1----:R-:W-:Y:S07]  /*1c340*/  F2FP.BF16.F32.PACK_AB R23, R46, R41 ;  /* 0x000000292e17723e */ /* 0x002fee00000010ff */
[C---:B-----5:R-:W-:Y:S02]  /*1c350*/  HMMA.16816.F32.BF16 R208, R20.reuse, R16, R208 ;  /* 0x0000001014d0723c */ /* 0x060fe400000418d0 */
[----:B------:R-:W-:Y:S03]  /*1c360*/  MUFU.EX2 R38, R38 ;  /* 0x0000002600267308 */ /* 0x000fe60000000800 */
[----:B------:R-:W-:Y:S03]  /*1c370*/  FADD.FTZ R17, R27, R28 ;  /* 0x0000001c1b117221 */ /* 0x000fe60000010000 */
[C---:B------:R-:W-:Y:S04]  /*1c380*/  HMMA.16816.F32.BF16 R204, R20.reuse, R18, R204 ;  /* 0x0000001214cc723c */ /* 0x040fe800000418cc */
[----:B------:R-:W1:Y:S01]  /*1c390*/  MUFU.EX2 R5, R132 ;  /* 0x0000008400057308 */ /* 0x000e620000000800 */
[----:B------:R-:W-:Y:S04]  /*1c3a0*/  FADD.FTZ R17, R30, R17 ;  /* 0x000000111e117221 */ /* 0x000fe80000010000 */
[----:B------:R-:W-:Y:S01]  /*1c3b0*/  FADD.FTZ R32, R32, R17 ;  /* 0x0000001120207221 */ /* 0x000fe20000010000 */
[C---:B---3--:R-:W-:Y:S01]  /*1c3c0*/  HMMA.16816.F32.BF16 R200, R20.reuse, R12, R200 ;  /* 0x0000000c14c8723c */ /* 0x048fe200000418c8 */
        /* <DEDUP_REMOVED lines=8> */
[----:B------:R-:W-:Y:S01]  /*1c450*/  FADD.FTZ R20, R42, R31 ;  /* 0x0000001f2a147221 */ /* 0x000fe20000010000 */
[----:B-1----:R-:W-:Y:S02]  /*1c460*/  F2FP.BF16.F32.PACK_AB R14, R5, R38 ;  /* 0x00000026050e723e */ /* 0x002fe400000010ff */
        /* <DEDUP_REMOVED lines=11> */
[----:B---3--:R-:W-:Y:S01]  /*1c520*/  FADD.FTZ R7, R41, R44 ;  /* 0x0000002c29077221 */ /* 0x008fe20000010000 */
[----:B------:R-:W-:Y:S03]  /*1c530*/  FADD.FTZ R2, R2, R71 ;  /* 0x0000004702027221 */ /* 0x000fe60000010000 */
[----:B------:R-:W-:Y:S01]  /*1c540*/  FADD.FTZ R7, R46, R7 ;  /* 0x000000072e077221 */ /* 0x000fe20000010000 */
[----:B------:R-:W-:Y:S03]  /*1c550*/  FADD.FTZ R29, R29, R2 ;  /* 0x000000021d1d7221 */ /* 0x000fe60000010000 */
[----:B------:R-:W-:Y:S01]  /*1c560*/  FADD.FTZ R0, R0, R7 ;  /* 0x0000000700007221 */ /* 0x000fe20000010000 */
[----:B------:R-:W-:Y:S01]  /*1c570*/  FADD.FTZ R7, R34, R29 ;  /* 0x0000001d22077221 */ /* 0x000fe20000010000 */
[----:B-1----:R-:W-:Y:S02]  /*1c580*/  F2FP.BF16.F32.PACK_AB R15, R191, R24 ;  /* 0x00000018bf0f723e */ /* 0x002fe400000010ff */
[----:B------:R-:W-:Y:S01]  /*1c590*/  FADD.FTZ R25, R25, R0 ;  /* 0x0000000019197221 */ /* 0x000fe20000010000 */
[----:B------:R-:W-:Y:S03]  /*1c5a0*/  FADD.FTZ R38, R38, R7 ;  /* 0x0000000726267221 */ /* 0x000fe60000010000 */
[----:B------:R-:W-:Y:S01]  /*1c5b0*/  FADD.FTZ R24, R24, R25 ;  /* 0x0000001918187221 */ /* 0x000fe20000010000 */
[----:B------:R-:W-:Y:S01]  /*1c5c0*/  FADD.FTZ R190, R5, R38 ;  /* 0x0000002605be7221 */ /* 0x000fe20000010000 */
[C---:B----4-:R-:W-:Y:S05]  /*1c5d0*/  HMMA.16816.F32.BF16 R208, R12.reuse, R8, R208 ;  /* 0x000000080cd0723c */ /* 0x050fea00000418d0 */
[----:B------:R-:W-:Y:S03]  /*1c5e0*/  FADD.FTZ R191, R191, R24 ;  /* 0x00000018bfbf7221 */ /* 0x000fe60000010000 */
[C---:B------:R-:W-:Y:S08]  /*1c5f0*/  HMMA.16816.F32.BF16 R204, R12.reuse, R10, R204 ;  /* 0x0000000a0ccc723c */ /* 0x040ff000000418cc */
[C---:B-----5:R-:W-:Y:S08]  /*1c600*/  HMMA.16816.F32.BF16 R200, R12.reuse, R16, R200 ;  /* 0x000000100cc8723c */ /* 0x060ff000000418c8 */
[----:B------:R-:W-:Y:S01]  /*1c610*/  HMMA.16816.F32.BF16 R196, R12, R18, R196 ;  /* 0x000000120cc4723c */ /* 0x000fe200000418c4 */
[----:B------:R-:W-:Y:S08]  /*1c620*/  @!UPT UIADD3 URZ, UPT, UPT, URZ, URZ, URZ ;  /* 0x000000fffffff290 */ /* 0x000ff0000fffe0ff */
[----:B------:R-:W-:Y:S11]  /*1c630*/  BRA.U UP0, `(.L_x_2532) ;  /* 0xffffffad00bc7547 */ /* 0x000ff6000b83ffff */
.L_x_2528:
[----:B------:R-:W2:Y:S01]  /*1c640*/  SHFL.BFLY PT, R0, R191, 0x2, 0x1f ;  /* 0x0c401f00bf007f89 */ /* 0x000ea200000e0000 */
[C---:B------:R-:W-:Y:S01]  /*1c650*/  SHF.L.U32 R6, R3.reuse, 0x4, RZ ;  /* 0x0000000403067819 */ /* 0x040fe200000006ff */
[----:B------:R-:W-:Y:S01]  /*1c660*/  S2UR UR6, SR_CTAID.Y ;  /* 0x00000000000679c3 */ /* 0x000fe20000002600 */
[----:B------:R-:W-:Y:S01]  /*1c670*/  LOP3.LUT R218, R218, 0xc0, R219, 0xf8, !PT ;  /* 0x000000c0dada7812 */ /* 0x000fe200078ef8db */
[----:B------:R-:W3:Y:S01]  /*1c680*/  SHFL.BFLY PT, R5, R190, 0x2, 0x1f ;  /* 0x0c401f00be057f89 */ /* 0x000ee200000e0000 */
[C---:B------:R-:W-:Y:S01]  /*1c690*/  SHF.L.U32 R20, R3.reuse, 0x2, RZ ;  /* 0x0000000203147819 */ /* 0x040fe200000006ff */
[----:B------:R-:W4:Y:S01]  /*1c6a0*/  LDCU UR9, c[0x0][0x3e0] ;  /* 0x00007c00ff0977ac */ /* 0x000f220008000800 */
[--C-:B------:R-:W-:Y:S01]  /*1c6b0*/  SHF.R.U32.HI R12, RZ, 0x1, R3.reuse ;  /* 0x00000001ff0c7819 */ /* 0x100fe20000011603 */
[----:B------:R-:W-:Y:S01]  /*1c6c0*/  BSSY.RECONVERGENT B0, `(.L_x_2533) ;  /* 0x000005e000007945 */ /* 0x000fe20003800200 */
[----:B------:R-:W-:Y:S01]  /*1c6d0*/  LOP3.LUT P2, RZ, R3, 0x3, RZ, 0xc0, !PT ;  /* 0x0000000303ff7812 */ /* 0x000fe2000784c0ff */
[----:B------:R-:W4:Y:S01]  /*1c6e0*/  S2UR UR11, SR_CTAID.Z ;  /* 0x00000000000b79c3 */ /* 0x000f220000002700 */
[----:B------:R-:W5:Y:S01]  /*1c6f0*/  LDCU UR7, c[0x0][0x44c] ;  /* 0x00008980ff0777ac */ /* 0x000f620008000800 */
[----:B------:R-:W-:-:S02]  /*1c700*/  SHF.R.U32.HI R15, RZ, 0x2, R3 ;  /* 0x00000002ff0f7819 */ /* 0x000fc40000011603 */
[----:B------:R-:W-:Y:S01]  /*1c710*/  MOV R17, 0xff800000 ;  /* 0xff80000000117802 */ /* 0x000fe20000000f00 */
[----:B------:R-:W-:Y:S01]  /*1c720*/  UIADD3 UR10, UPT, UPT, -UR23, URZ, URZ ;  /* 0x000000ff170a7290 */ /* 0x000fe2000fffe1ff */
[----:B------:R-:W-:Y:S02]  /*1c730*/  MOV R16, 0xff800000 ;  /* 0xff80000000107802 */ /* 0x000fe40000000f00 */
[----:B------:R-:W1:Y:S01]  /*1c740*/  S2UR UR8, SR_CTAID.X ;  /* 0x00000000000879c3 */ /* 0x000e620000002500 */
[----:B--2---:R-:W-:Y:S01]  /*1c750*/  FADD.FTZ R9, R0, R191 ;  /* 0x000000bf00097221 */ /* 0x004fe20000010000 */
[----:B---3--:R-:W-:-:S04]  /*1c760*/  FADD.FTZ R8, R5, R190 ;  /* 0x000000be05087221 */ /* 0x008fc80000010000 */
[----:B------:R-:W2:Y:S04]  /*1c770*/  SHFL.BFLY PT, R0, R9, 0x1, 0x1f ;  /* 0x0c201f0009007f89 */ /* 0x000ea800000e0000 */
[----:B------:R-:W3:Y:S01]  /*1c780*/  SHFL.BFLY PT, R5, R8, 0x1, 0x1f ;  /* 0x0c201f0008057f89 */ /* 0x000ee200000e0000 */
[----:B----4-:R-:W-:Y:S02]  /*1c790*/  UIMAD UR10, UR9, UR10, UR11 ;  /* 0x0000000a090a72a4 */ /* 0x010fe4000f8e020b */
[----:B-1----:R-:W-:Y:S01]  /*1c7a0*/  USHF.L.U32 UR8, UR8, 0x6, URZ ;  /* 0x0000000608087899 */ /* 0x002fe200080006ff */
[----:B--2---:R-:W-:Y:S01]  /*1c7b0*/  FADD.FTZ R0, R9, R0 ;  /* 0x0000000009007221 */ /* 0x004fe20000010000 */
[----:B---3--:R-:W-:-:S03]  /*1c7c0*/  FADD.FTZ R2, R8, R5 ;  /* 0x0000000508027221 */ /* 0x008fc60000010000 */
[----:B------:R-:W1:Y:S01]  /*1c7d0*/  MUFU.RCP R4, R0 ;  /* 0x0000000000047308 */ /* 0x000e620000001000 */
[----:B------:R-:W-:Y:S01]  /*1c7e0*/  SHF.L.U32 R5, R3, 0x1, RZ ;  /* 0x0000000103057819 */ /* 0x000fe200000006ff */
[----:B------:R-:W-:Y:S01]  /*1c7f0*/  BAR.SYNC.DEFER_BLOCKING 0x0 ;  /* 0x0000000000007b1d */ /* 0x000fe20000010000 */
[----:B------:R-:W-:Y:S02]  /*1c800*/  FSETP.NE.FTZ.AND P0, PT, R0, RZ, PT ;  /* 0x000000ff0000720b */ /* 0x000fe40003f15000 */
[----:B------:R-:W-:Y:S02]  /*1c810*/  LOP3.LUT R5, R5, 0x6, RZ, 0xc0, !PT ;  /* 0x0000000605057812 */ /* 0x000fe400078ec0ff */
[----:B------:R-:W-:Y:S01]  /*1c820*/  FSETP.NE.FTZ.AND P1, PT, R2, RZ, PT ;  /* 0x000000ff0200720b */ /* 0x000fe20003f35000 */
[----:B------:R-:W2:Y:S01]  /*1c830*/  MUFU.RCP R7, R2 ;  /* 0x0000000200077308 */ /* 0x000ea20000001000 */
[----:B------:R-:W-:Y:S02]  /*1c840*/  LOP3.LUT R6, R5, 0x3e00, R6, 0xf8, !PT ;  /* 0x00003e0005067812 */ /* 0x000fe400078ef806 */
[----:B------:R-:W-:-:S02]  /*1c850*/  LOP3.LUT R8, R219, 0x80, RZ, 0xc0, !PT ;  /* 0x00000080db087812 */ /* 0x000fc400078ec0ff */
[----:B------:R-:W-:-:S03]  /*1c860*/  LOP3.LUT R5, R6, 0x20, R219, 0xf8, !PT ;  /* 0x0000002006057812 */ /* 0x000fc600078ef8db */
[----:B------:R-:W3:Y:S01]  /*1c870*/  @P0 MUFU.LG2 R0, R0 ;  /* 0x0000000000000308 */ /* 0x000ee20000000c00 */
[----:B------:R-:W-:Y:S02]  /*1c880*/  LOP3.LUT R5, R5, R218, RZ, 0xfc, !PT ;  /* 0x000000da05057212 */ /* 0x000fe400078efcff */
[----:B-1----:R-:W-:Y:S02]  /*1c890*/  FSEL R4, R4, 1, P0 ;  /* 0x3f80000004047808 */ /* 0x002fe40000000000 */
[----:B------:R-:W-:-:S03]  /*1c8a0*/  LEA R5, R5, UR5, 0x2 ;  /* 0x0000000505057c11 */ /* 0x000fc6000f8e10ff */
        /* <DEDUP_REMOVED lines=23> */
[----:B------:R-:W1:Y:S01]  /*1ca20*/  @P1 MUFU.LG2 R2, R2 ;  /* 0x0000000200021308 */ /* 0x000e620000000c00 */
[----:B------:R-:W-:Y:S01]  /*1ca30*/  STS.64 [R5+0x400], R210 ;  /* 0x000400d205007388 */ /* 0x000fe20000000a00 */
[----:B---3--:R-:W-:Y:S01]  /*1ca40*/  @P0 FMUL.FTZ R0, R0, 0.69314718246459960938 ;  /* 0x3f31721800000820 */ /* 0x008fe20000410000 */
        /* <DEDUP_REMOVED lines=10> */
[----:B-1----:R-:W-:-:S03]  /*1caf0*/  @P1 FMUL.FTZ R19, R2, 0.69314718246459960938 ;  /* 0x3f31721802131820 */ /* 0x002fc60000410000 */
[----:B------:R-:W-:Y:S04]  /*1cb00*/  STS.64 [R14+0x60], R196 ;  /* 0x000060c40e007388 */ /* 0x000fe80000000a00 */
[----:B------:R1:W-:Y:S01]  /*1cb10*/  STS.64 [R14+0x460], R198 ;  /* 0x000460c60e007388 */ /* 0x0003e20000000a00 */
[----:B------:R-:W-:Y:S01]  /*1cb20*/  BAR.SYNC.DEFER_BLOCKING 0x0 ;  /* 0x0000000000007b1d */ /* 0x000fe20000010000 */
[----:B--2---:R-:W-:-:S04]  /*1cb30*/  UIMAD UR4, UR6, UR4, UR23 ;  /* 0x00000004060472a4 */ /* 0x004fc8000f8e0217 */
[----:B------:R-:W-:-:S04]  /*1cb40*/  UIMAD UR4, UR4, UR9, UR10 ;  /* 0x00000009040472a4 */ /* 0x000fc8000f8e020a */
[----:B------:R-:W-:Y:S01]  /*1cb50*/  UIMAD UR6, UR4, UR5, UR8 ;  /* 0x00000005040672a4 */ /* 0x000fe2000f8e0208 */
[----:B---3--:R-:W2:Y:S03]  /*1cb60*/  @P1 LDC R13, c[0x0][0x458] ;  /* 0x00011600ff0d1b82 */ /* 0x008ea60000000800 */
[----:B-----5:R-:W-:-:S05]  /*1cb70*/  UIMAD UR7, UR6, UR7, URZ ;  /* 0x00000007060772a4 */ /* 0x020fca000f8e02ff */
[----:B-1----:R-:W1:Y:S01]  /*1cb80*/  @P0 LDC R14, c[0x0][0x458] ;  /* 0x00011600ff0e0b82 */ /* 0x002e620000000800 */
[----:B------:R3:W4:Y:S04]  /*1cb90*/  LDS.128 R8, [R22] ;  /* 0x0000000016087984 */ /* 0x0007280000000c00 */
[----:B------:R3:W1:Y:S01]  /*1cba0*/  LDS.128 R4, [R22+0x800] ;  /* 0x0008000016047984 */ /* 0x0006620000000c00 */
[----:B--2---:R-:W-:Y:S01]  /*1cbb0*/  @P1 FFMA.FTZ R17, R134, R13, R19 ;  /* 0x0000000d86111223 */ /* 0x004fe20000010013 */
[----:B-1----:R-:W-:Y:S01]  /*1cbc0*/  @P0 FFMA.FTZ R16, R133, R14, R0 ;  /* 0x0000000e85100223 */ /* 0x002fe20000010000 */
[----:B---34-:R-:W-:Y:S06]  /*1cbd0*/  @P2 BRA `(.L_x_2534) ;  /* 0x0000000000302947 */ /* 0x018fec0003800000 */
[----:B------:R-:W1:Y:S01]  /*1cbe0*/  LDCU.64 UR4, c[0x0][0x428] ;  /* 0x00008500ff0477ac */ /* 0x000e620008000a00 */
[C---:B------:R-:W-:Y:S01]  /*1cbf0*/  VIADD R13, R12.reuse, 0x8 ;  /* 0x000000080c0d7836 */ /* 0x040fe20000000000 */
[----:B------:R-:W-:Y:S01]  /*1cc00*/  IADD3 R2, P0, PT, R12, UR6, RZ ;  /* 0x000000060c027c10 */ /* 0x000fe2000ff1e0ff */
[----:B------:R-:W-:Y:S01]  /*1cc10*/  IMAD.U32 R0, RZ, RZ, UR6 ;  /* 0x00000006ff007e24 */ /* 0x000fe2000f8e00ff */
[----:B------:R-:W-:-:S06]  /*1cc20*/  UIADD3 UR9, UPT, UPT, -UR8, UR21, URZ ;  /* 0x0000001508097290 */ /* 0x000fcc000fffe1ff */
[----:B------:R-:W-:Y:S02]  /*1cc30*/  ISETP.GE.AND P2, PT, R12, UR9, PT ;  /* 0x000000090c007c0c */ /* 0x000fe4000bf46270 */
[----:B------:R-:W-:Y:S02]  /*1cc40*/  ISETP.GE.AND P1, PT, R13, UR9, PT ;  /* 0x000000090d007c0c */ /* 0x000fe4000bf26270 */
[----:B------:R-:W-:Y:S02]  /*1cc50*/  LEA.HI.X.SX32 R13, R0, RZ, 0x1, P0 ;  /* 0x000000ff000d7211 */ /* 0x000fe400000f0eff */
[----:B-1----:R-:W-:-:S04]  /*1cc60*/  LEA R12, P0, R2, UR4, 0x2 ;  /* 0x00000004020c7c11 */ /* 0x002fc8000f8010ff */
[----:B------:R-:W-:-:S05]  /*1cc70*/  LEA.HI.X R13, R2, UR5, R13, 0x2, P0 ;  /* 0x00000005020d7c11 */ /* 0x000fca00080f140d */
[----:B------:R1:W-:Y:S04]  /*1cc80*/  @!P2 STG.E desc[UR14][R12.64], R17 ;  /* 0x000000110c00a986 */ /* 0x0003e8000c10190e */
[----:B------:R1:W-:Y:S02]  /*1cc90*/  @!P1 STG.E desc[UR14][R12.64+0x20], R16 ;  /* 0x000020100c009986 */ /* 0x0003e4000c10190e */
.L_x_2534:
[----:B------:R-:W-:Y:S05]  /*1cca0*/  BSYNC.RECONVERGENT B0 ;  /* 0x0000000000007941 */ /* 0x000fea0003800200 */
.L_x_2533:
[----:B-1----:R-:W1:Y:S01]  /*1ccb0*/  LDS.128 R16, [R22+0x1000] ;  /* 0x0010000016107984 */ /* 0x002e620000000c00 */
[----:B------:R-:W2:Y:S01]  /*1ccc0*/  LDCU UR10, c[0x0][0x440] ;  /* 0x00008800ff0a77ac */ /* 0x000ea20008000800 */
[C---:B------:R-:W-:Y:S02]  /*1ccd0*/  LOP3.LUT R0, R20.reuse, 0x1c, RZ, 0xc0, !PT ;  /* 0x0000001c14007812 */ /* 0x040fe400078ec0ff */
[----:B------:R3:W4:Y:S01]  /*1cce0*/  LDS.128 R12, [R22+0x1800] ;  /* 0x00180000160c7984 */ /* 0x0007220000000c00 */
[----:B------:R-:W5:Y:S01]  /*1ccf0*/  LDCU.64 UR4, c[0x0][0x3f8] ;  /* 0x00007f00ff0477ac */ /* 0x000f620008000a00 */
[----:B------:R-:W-:Y:S02]  /*1cd00*/  LOP3.LUT R21, R20, 0xfe0, RZ, 0xc0, !PT ;  /* 0x00000fe014157812 */ /* 0x000fe400078ec0ff */
[----:B------:R-:W-:Y:S01]  /*1cd10*/  SHF.R.U32.HI R3, RZ, 0x3, R3 ;  /* 0x00000003ff037819 */ /* 0x000fe20000011603 */
[----:B------:R-:W-:Y:S01]  /*1cd20*/  UIADD3 UR9, UPT, UPT, -UR8, UR21, URZ ;  /* 0x0000001508097290 */ /* 0x000fe2000fffe1ff */
        /* <DEDUP_REMOVED lines=20> */
.L_x_2535:
        /* <DEDUP_REMOVED lines=9> */
.L_x_4900:


//--------------------- .text._ZN5flash24flash_fwd_splitkv_kernelI23Flash_fwd_kernel_traitsILi32ELi64ELi256ELi4ELb0ELb0EN7cutlass10bfloat16_tE19Flash_kernel_traitsILi32ELi64ELi256ELi4ES3_EELb1ELb0ELb1ELb0ELb0ELb1ELb1ELb1EEEvNS_16Flash_fwd_paramsE --------------------------
	.section	.text._ZN5flash24flash_fwd_splitkv_kernelI23Flash_fwd_kernel_traitsILi32ELi64ELi256ELi4ELb0ELb0EN7cutlass10bfloat16_tE19Flash_kernel_traitsILi32ELi64ELi256ELi4ES3_EELb1ELb0ELb1ELb0ELb0ELb1ELb1ELb1EEEvNS_16Flash_fwd_paramsE,"ax",@progbits
	.align	128
        .global         _ZN5flash24flash_fwd_splitkv_kernelI23Flash_fwd_kernel_traitsILi32ELi64ELi256ELi4ELb0ELb0EN7cutlass10bfloat16_tE19Flash_kernel_traitsILi32ELi64ELi256ELi4ES3_EELb1ELb0ELb1ELb0ELb0ELb1ELb1ELb1EEEvNS_16Flash_fwd_paramsE
        .type           _ZN5flash24flash_fwd_splitkv_kernelI23Flash_fwd_kernel_traitsILi32ELi64ELi256ELi4ELb0ELb0EN7cutlass10bfloat16_tE19Flash_kernel_traitsILi32ELi64ELi256ELi4ES3_EELb1ELb0ELb1ELb0ELb0ELb1ELb1ELb1EEEvNS_16Flash_fwd_paramsE,@function
        .size           _ZN5flash24flash_fwd_splitkv_kernelI23Flash_fwd_kernel_traitsILi32ELi64ELi256ELi4ELb0ELb0EN7cutlass10bfloat16_tE19Flash_kernel_traitsILi32ELi64ELi256ELi4ES3_EELb1ELb0ELb1ELb0ELb0ELb1ELb1ELb1EEEvNS_16Flash_fwd_paramsE,(.L_x_4901 - _ZN5flash24flash_fwd_splitkv_kernelI23Flash_fwd_kernel_traitsILi32ELi64ELi256ELi4ELb0ELb0EN7cutlass10bfloat16_tE19Flash_kernel_traitsILi32ELi64ELi256ELi4ES3_EELb1ELb0ELb1ELb0ELb0ELb1ELb1ELb1EEEvNS_16Flash_fwd_paramsE)
        .other          _ZN5flash24flash_fwd_splitkv_kernelI23Flash_fwd_kernel_traitsILi32ELi64ELi256ELi4ELb0ELb0EN7cutlass10bfloat16_tE19Flash_kernel_traitsILi32ELi64ELi256ELi4ES3_EELb1ELb0ELb1ELb0ELb0ELb1ELb1ELb1EEEvNS_16Flash_fwd_paramsE,@"STO_CUDA_ENTRY STV_DEFAULT"
_ZN5flash24flash_fwd_splitkv_kernelI23Flash_fwd_kernel_traitsILi32ELi64ELi256ELi4ELb0ELb0EN7cutlass10bfloat16_tE19Flash_kernel_traitsILi32ELi64ELi256ELi4ES3_EELb1ELb0ELb1ELb0ELb0ELb1ELb1ELb1EEEvNS_16Flash_fwd_paramsE:
.text._ZN5flash24flash_fwd_splitkv_kernelI23Flash_fwd_kernel_traitsILi32ELi64ELi256ELi4ELb0ELb0EN7cutlass10bfloat16_tE19Flash_kernel_traitsILi32ELi64ELi256ELi4ES3_EELb1ELb0ELb1ELb0ELb0ELb1ELb1ELb1EEEvNS_16Flash_fwd_paramsE:
        /* <DEDUP_REMOVED lines=31> */
[----:B----4-:R-:W-:-:S04]  /*01f0*/  UISETP.NE.AND UP3, UPT, UR13, URZ, UPT ;  /* 0x000000ff0d00728c */ /* 0x010fc8000bf65270 */
[----:B------:R-:W-:Y:S01]  /*0200*/  UISETP.EQ.OR.EX UP4, UPT, UR7, URZ, !UP3, UP4 ;  /* 0x000000ff0700728c */ /* 0x000fe2000df82740 */
[----:B------:R-:W2:Y:S04]  /*0210*/  LDCU.64 UR8, c[0x0][0x470] ;  /* 0x00008e00ff0877ac */ /* 0x000ea80008000a00 */
[----:B------:R-:W-:Y:S02]  /*0220*/  @UP1 UIADD3 UR23, UPT, UPT, UR23, 0x1, URZ ;  /* 0x0000000117171890 */ /* 0x000fe4000fffe0ff */
[----:B------:R-:W-:-:S04]  /*0230*/  @!UP0 ULOP3.LUT UR23, URZ, UR12, URZ, 0x33, !UPT ;  /* 0x0000000cff178292 */ /* 0x000fc8000f8e33ff */
[----:B------:R-:W-:Y:S02]  /*0240*/  USHF.L.U32 UR11, UR23, 0x2, URZ ;  /* 0x00000002170b7899 */ /* 0x000fe400080006ff */
[----:B-----5:R-:W-:Y:S02]  /*0250*/  UIMAD.WIDE.U32 UR14, UR23, 0x4, UR14 ;  /* 0x00000004170e78a5 */ /* 0x020fe4000f8e000e */
[----:B------:R-:W-:Y:S02]  /*0260*/  USHF.R.U32.HI UR10, URZ, 0x1e, UR23 ;  /* 0x0000001eff0a7899 */ /* 0x000fe40008011617 */
[----:B------:R-:W-:Y:S01]  /*0270*/  UIADD3 UR13, UP1, UPT, UR11, UR6, URZ ;  /* 0x000000060b0d7290 */ /* 0x000fe2000ff3e0ff */
[----:B--2---:R-:W-:Y:S01]  /*0280*/  ISETP.NE.U32.AND P0, PT, RZ, UR8, PT ;  /* 0x00000008ff007c0c */ /* 0x004fe2000bf05070 */
[----:B------:R-:W-:Y:S01]  /*0290*/  UIADD3 UR8, UP0, UPT, UR11, UR8, URZ ;  /* 0x000000080b087290 */ /* 0x000fe2000ff1e0ff */
[----:B------:R-:W-:Y:S01]  /*02a0*/  IMAD.U32 R8, RZ, RZ, UR14 ;  /* 0x0000000eff087e24 */ /* 0x000fe2000f8e00ff */
[----:B------:R-:W-:Y:S01]  /*02b0*/  UIADD3.X UR14, UPT, UPT, UR10, UR7, URZ, UP1, !UPT ;  /* 0x000000070a0e7290 */ /* 0x000fe20008ffe4ff */
[----:B------:R-:W-:Y:S01]  /*02c0*/  ISETP.NE.AND.EX P3, PT, RZ, UR9, PT, P0 ;  /* 0x00000009ff007c0c */ /* 0x000fe2000bf65300 */
[----:B------:R-:W-:Y:S01]  /*02d0*/  UIADD3.X UR9, UPT, UPT, UR10, UR9, URZ, UP0, !UPT ;  /* 0x000000090a097290 */ /* 0x000fe200087fe4ff */
[----:B------:R-:W-:Y:S01]  /*02e0*/  PLOP3.LUT P0, PT, PT, PT, UP4, 0x80, 0x8 ;  /* 0x000000000008781c */ /* 0x000fe20003f0f048 */
[----:B------:R-:W-:-:S02]  /*02f0*/  IMAD.U32 R9, RZ, RZ, UR15 ;  /* 0x0000000fff097e24 */ /* 0x000fc4000f8e00ff */
[----:B------:R-:W-:Y:S02]  /*0300*/  IMAD.U32 R6, RZ, RZ, UR13 ;  /* 0x0000000dff067e24 */ /* 0x000fe4000f8e00ff */
[----:B------:R-:W-:Y:S01]  /*0310*/  IMAD.U32 R118, RZ, RZ, UR8 ;  /* 0x00000008ff767e24 */ /* 0x000fe2000f8e00ff */
[----:B-1----:R-:W2:Y:S01]  /*0320*/  @P2 LDG.E R4, desc[UR4][R8.64] ;  /* 0x0000000408042981 */ /* 0x002ea2000c1e1900 */
        /* <DEDUP_REMOVED lines=28> */
.L_x_2536:
        /* <DEDUP_REMOVED lines=89> */
[----:B-1----:R-:W-:-:S04]  /*0a80*/  UIMAD UR6, UR13, UR6, UR23 ;  /* 0x000000060d0672a4 */ /* 0x002fc8000f8e0217 */
[----:B------:R-:W-:-:S04]  /*0a90*/  UIMAD UR12, UR6, UR12, UR28 ;  /* 0x0000000c060c72a4 */ /* 0x000fc8000f8e021c */
[----:B------:R-:W-:Y:S01]  /*0aa0*/  UIMAD UR12, UR12, UR7, UR26 ;  /* 0x000000070c0c72a4 */ /* 0x000fe2000f8e021a */
[----:B---3--:R-:W-:Y:S01]  /*0ab0*/  ISETP.GE.AND P3, PT, R2, UR10, PT ;  /* 0x0000000a02007c0c */ /* 0x008fe2000bf66270 */
[----:B------:R-:W-:Y:S02]  /*0ac0*/  VIADD R2, R3, 0x20 ;  /* 0x0000002003027836 */ /* 0x000fe40000000000 */
[----:B--2---:R-:W-:Y:S02]  /*0ad0*/  UIMAD UR6, UR12, UR11, URZ ;  /* 0x0000000b0c0672a4 */ /* 0x004fe4000f8e02ff */
[----:B------:R-:W-:-:S04]  /*0ae0*/  UIADD3 UR11, UPT, UPT, -UR26, UR21, URZ ;  /* 0x000000151a0b7290 */ /* 0x000fc8000fffe1ff */
[----:B------:R-:W-:Y:S01]  /*0af0*/  IMAD.U32 R0, RZ, RZ, UR6 ;  /* 0x00000006ff007e24 */ /* 0x000fe2000f8e00ff */
[----:B------:R-:W-:Y:S02]  /*0b00*/  IADD3 R5, P0, PT, R5, UR6, RZ ;  /* 0x0000000605057c10 */ /* 0x000fe4000ff1e0ff */
[----:B------:R-:W-:Y:S02]  /*0b10*/  ISETP.GE.OR P4, PT, R3, UR11, P3 ;  /* 0x0000000b03007c0c */ /* 0x000fe40009f86670 */
[----:B------:R-:W-:Y:S01]  /*0b20*/  ISETP.GE.OR P5, PT, R4, UR11, P3 ;  /* 0x0000000b04007c0c */ /* 0x000fe20009fa6670 */
[----:B------:R-:W1:Y:S01]  /*0b30*/  LDCU.64 UR6, c[0x0][0x428] ;  /* 0x00008500ff0677ac */ /* 0x000e620008000a00 */
[----:B------:R-:W-:Y:S02]  /*0b40*/  LEA.HI.X.SX32 R0, R0, RZ, 0x1, P0 ;  /* 0x000000ff00007211 */ /* 0x000fe400000f0eff */
[----:B----4-:R-:W-:Y:S02]  /*0b50*/  LEA R8, P0, R5, UR8, 0x2 ;  /* 0x0000000805087c11 */ /* 0x010fe4000f8010ff */
[----:B------:R-:W-:-:S02]  /*0b60*/  ISETP.GE.OR P6, PT, R2, UR11, P3 ;  /* 0x0000000b02007c0c */ /* 0x000fc40009fc6670 */
[----:B------:R-:W-:Y:S01]  /*0b70*/  LEA.HI.X R9, R5, UR9, R0, 0x2, P0 ;  /* 0x0000000905097c11 */ /* 0x000fe200080f1400 */
[----:B------:R-:W-:Y:S01]  /*0b80*/  IMAD.U32 R0, RZ, RZ, UR12 ;  /* 0x0000000cff007e24 */ /* 0x000fe2000f8e00ff */
[----:B------:R-:W-:Y:S01]  /*0b90*/  ISETP.GE.OR P1, PT, R4, UR11, P2 ;  /* 0x0000000b04007c0c */ /* 0x000fe20009726670 */
[C---:B------:R-:W-:Y:S01]  /*0ba0*/  VIADD R4, R3.reuse, 0x30 ;  /* 0x0000003003047836 */ /* 0x040fe20000000000 */
[----:B------:R-:W-:Y:S01]  /*0bb0*/  ISETP.GE.OR P0, PT, R2, UR11, P2 ;  /* 0x0000000b02007c0c */ /* 0x000fe20009706670 */
[----:B------:R2:W-:Y:S01]  /*0bc0*/  @!P4 STG.E.128 desc[UR4][R8.64], RZ ;  /* 0x000000ff0800c986 */ /* 0x0005e2000c101d04 */
[C---:B------:R-:W-:Y:S02]  /*0bd0*/  ISETP.GE.OR P4, PT, R3.reuse, UR11, P2 ;  /* 0x0000000b03007c0c */ /* 0x040fe40009786670 */
[----:B------:R-:W-:Y:S01]  /*0be0*/  P2R R2, PR, RZ, 0x40 ;  /* 0x00000040ff027803 */ /* 0x000fe20000000000 */
[----:B------:R2:W-:Y:S01]  /*0bf0*/  @!P5 STG.E.128 desc[UR4][R8.64+0x800], RZ ;  /* 0x000800ff0800d986 */ /* 0x0005e2000c101d04 */
[----:B------:R-:W-:-:S02]  /*0c00*/  IADD3 R3, P5, PT, R3, UR12, RZ ;  /* 0x0000000c03037c10 */ /* 0x000fc4000ffbe0ff */
[----:B------:R-:W-:Y:S02]  /*0c10*/  ISETP.GE.OR P6, PT, R4, UR11, P3 ;  /* 0x0000000b04007c0c */ /* 0x000fe40009fc6670 */
[----:B------:R-:W-:Y:S02]  /*0c20*/  LEA.HI.X.SX32 R0, R0, RZ, 0x1, P5 ;  /* 0x000000ff00007211 */ /* 0x000fe400028f0eff */
[----:B------:R-:W-:Y:S01]  /*0c30*/  ISETP.NE.AND P5, PT, R2, RZ, PT ;  /* 0x000000ff0200720c */ /* 0x000fe20003fa5270 */
[----:B------:R-:W-:Y:S01]  /*0c40*/  @!P1 IMAD.MOV.U32 R2, RZ, RZ, -0x800000 ;  /* 0xff800000ff029424 */ /* 0x000fe200078e00ff */
[----:B-1----:R-:W-:-:S04]  /*0c50*/  LEA R6, P3, R3, UR6, 0x2 ;  /* 0x0000000603067c11 */ /* 0x002fc8000f8610ff */
[----:B------:R-:W-:Y:S01]  /*0c60*/  LEA.HI.X R7, R3, UR7, R0, 0x2, P3 ;  /* 0x0000000703077c11 */ /* 0x000fe200098f1400 */
[----:B------:R-:W-:Y:S02]  /*0c70*/  @!P0 IMAD.MOV.U32 R0, RZ, RZ, -0x800000 ;  /* 0xff800000ff008424 */ /* 0x000fe400078e00ff */
[----:B------:R2:W-:Y:S01]  /*0c80*/  @!P6 STG.E.128 desc[UR4][R8.64+0x1800], RZ ;  /* 0x001800ff0800e986 */ /* 0x0005e2000c101d04 */
[----:B------:R-:W-:-:S03]  /*0c90*/  @!P4 IMAD.MOV.U32 R3, RZ, RZ, -0x800000 ;  /* 0xff800000ff03c424 */ /* 0x000fc600078e00ff */
        /* <DEDUP_REMOVED lines=9> */
.L_x_2537:
        /* <DEDUP_REMOVED lines=11> */
.L_x_2538:
[----:B------:R-:W-:-:S04]  /*0de0*/  UISETP.NE.U32.AND UP0, UPT, UR12, URZ, UPT ;  /* 0x000000ff0c00728c */ /* 0x000fc8000bf05070 */
[----:B------:R-:W-:-:S09]  /*0df0*/  UISETP.NE.AND.EX UP0, UPT, UR13, URZ, UPT, UP0 ;  /* 0x000000ff0d00728c */ /* 0x000fd2000bf05300 */
[----:B------:R-:W-:Y:S05]  /*0e00*/  BRA.U !UP0, `(.L_x_2539) ;  /* 0x0000000508ac7547 */ /* 0x000fea000b800000 */
[----:B-1----:R-:W1:Y:S01]  /*0e10*/  LDC R3, c[0x0][0x4f0] ;  /* 0x00013c00ff037b82 */ /* 0x002e620000000800 */
[----:B------:R-:W-:Y:S01]  /*0e20*/  ULEA UR10, UR22, 0xffffff00, 0x8 ;  /* 0xffffff00160a7891 */ /* 0x000fe2000f8e40ff */
[----:B------:R-:W2:Y:S05]  /*0e30*/  LDCU.64 UR6, c[0x0][0x4e8] ;  /* 0x00009d00ff0677ac */ /* 0x000eaa0008000a00 */
[----:B------:R-:W-:Y:S01]  /*0e40*/  MOV R0, UR10 ;  /* 0x0000000a00007c02 */ /* 0x000fe20008000f00 */
[----:B------:R-:W3:Y:S01]  /*0e50*/  LDC R9, c[0x0][0x3e8] ;  /* 0x0000fa00ff097b82 */ /* 0x000ee20000000800 */
[----:B------:R-:W4:Y:S02]  /*0e60*/  LDCU.64 UR14, c[0x0][0x3b8] ;  /* 0x00007700ff0e77ac */ /* 0x000f240008000a00 */
        /* <DEDUP_REMOVED lines=13> */
[----:B-----5:R-:W1:Y:S02]  /*0f40*/  F2I.FTZ.U32.TRUNC.NTZ R7, R6 ;  /* 0x0000000600077305 */ /* 0x020e64000021f000 */
        /* <DEDUP_REMOVED lines=15> */
[----:B------:R-:W-:-:S05]  /*1040*/  MOV R0, R2 ;  /* 0x0000000200007202 */ /* 0x000fca0000000f00 */
[----:B------:R-:W-:Y:S01]  /*1050*/  @!P1 IMAD.MOV R0, RZ, RZ, -R0 ;  /* 0x000000ffff009224 */ /* 0x000fe200078e0a00 */
[----:B------:R-:W-:-:S05]  /*1060*/  @!P0 LOP3.LUT R0, RZ, R3, RZ, 0x33, !PT ;  /* 0x00000003ff008212 */ /* 0x000fca00078e33ff */
[----:B------:R-:W-:-:S05]  /*1070*/  IMAD.WIDE R12, R0, 0x4, R176 ;  /* 0x00000004000c7825 */ /* 0x000fca00078e02b0 */
[----:B------:R-:W2:Y:S01]  /*1080*/  LDG.E R4, desc[UR4][R12.64] ;  /* 0x000000040c047981 */ /* 0x000ea2000c1e1900 */
[----:B---3--:R-:W-:Y:S01]  /*1090*/  IABS R2, R9 ;  /* 0x0000000900027213 */ /* 0x008fe20000000000 */
[----:B------:R-:W-:Y:S01]  /*10a0*/  IMAD.MOV R0, RZ, RZ, -R0 ;  /* 0x000000ffff007224 */ /* 0x000fe200078e0a00 */
[----:B------:R-:W-:Y:S02]  /*10b0*/  MOV R5, UR28 ;  /* 0x0000001c00057c02 */ /* 0x000fe40008000f00 */
[----:B------:R-:W1:Y:S01]  /*10c0*/  I2F.RP R8, R2 ;  /* 0x0000000200087306 */ /* 0x000e620000209400 */
[----:B------:R-:W-:Y:S01]  /*10d0*/  IMAD R0, R3, R0, UR10 ;  /* 0x0000000a03007e24 */ /* 0x000fe2000f8e0200 */
[----:B------:R-:W-:-:S06]  /*10e0*/  IABS R5, R5 ;  /* 0x0000000500057213 */ /* 0x000fcc0000000000 */
[----:B-1----:R-:W1:Y:S02]  /*10f0*/  MUFU.RCP R10, R8 ;  /* 0x00000008000a7308 */ /* 0x002e640000001000 */
[----:B-1----:R-:W-:-:S06]  /*1100*/  IADD3 R10, PT, PT, R10, 0xffffffe, RZ ;  /* 0x0ffffffe0a0a7810 */ /* 0x002fcc0007ffe0ff */
[----:B------:R-:W1:Y:S02]  /*1110*/  F2I.FTZ.U32.TRUNC.NTZ R11, R10 ;  /* 0x0000000a000b7305 */ /* 0x000e64000021f000 */
[----:B-1----:R-:W-:Y:S02]  /*1120*/  IMAD.MOV R7, RZ, RZ, -R11 ;  /* 0x000000ffff077224 */ /* 0x002fe400078e0a0b */
[----:B------:R-:W-:Y:S02]  /*1130*/  IMAD.MOV.U32 R10, RZ, RZ, RZ ;  /* 0x000000ffff0a7224 */ /* 0x000fe400078e00ff */
        /* <DEDUP_REMOVED lines=10> */
[----:B------:R-:W-:-:S04]  /*11e0*/  LOP3.LUT R2, R9, UR28, RZ, 0x3c, !PT ;  /* 0x0000001c09027c12 */ /* 0x000fc8000f8e3cff */
[----:B------:R-:W-:-:S07]  /*11f0*/  ISETP.GE.AND P2, PT, R2, RZ, PT ;  /* 0x000000ff0200720c */ /* 0x000fce0003f46270 */
[----:B------:R-:W-:Y:S01]  /*1200*/  @P1 VIADD R16, R16, 0x1 ;  /* 0x0000000110101836 */ /* 0x000fe20000000000 */
[----:B------:R-:W-:Y:S02]  /*1210*/  ISETP.NE.AND P1, PT, R9, RZ, PT ;  /* 0x000000ff0900720c */ /* 0x000fe40003f25270 */
[----:B------:R-:W-:Y:S02]  /*1220*/  LOP3.LUT R9, RZ, R9, RZ, 0x33, !PT ;  /* 0x00000009ff097212 */ /* 0x000fe400078e33ff */
[----:B------:R-:W-:-:S04]  /*1230*/  MOV R8, R16 ;  /* 0x0000001000087202 */ /* 0x000fc80000000f00 */
[----:B------:R-:W-:-:S04]  /*1240*/  @!P2 IADD3 R8, PT, PT, -R8, RZ, RZ ;  /* 0x000000ff0808a210 */ /* 0x000fc80007ffe1ff */
[----:B------:R-:W-:Y:S02]  /*1250*/  SEL R8, R9, R8, !P1 ;  /* 0x0000000809087207 */ /* 0x000fe40004800000 */
[----:B--2---:R-:W-:Y:S01]  /*1260*/  SHF.R.S32.HI R5, RZ, 0x1f, R4 ;  /* 0x0000001fff057819 */ /* 0x004fe20000011404 */
[----:B------:R-:W-:-:S04]  /*1270*/  IMAD.WIDE.U32 R6, R4, UR8, RZ ;  /* 0x0000000804067c25 */ /* 0x000fc8000f8e00ff */
[C---:B------:R-:W-:Y:S02]  /*1280*/  IMAD R11, R5.reuse, UR8, RZ ;  /* 0x00000008050b7c24 */ /* 0x040fe4000f8e02ff */
[----:B----4-:R-:W-:Y:S02]  /*1290*/  IMAD R5, R5, UR6, RZ ;  /* 0x0000000605057c24 */ /* 0x010fe4000f8e02ff */
[C---:B------:R-:W-:Y:S01]  /*12a0*/  IMAD R12, R4.reuse, UR9, R11 ;  /* 0x00000009040c7c24 */ /* 0x040fe2000f8e020b */
[----:B------:R-:W1:Y:S01]  /*12b0*/  LDCU.128 UR8, c[0x0][0x3d0] ;  /* 0x00007a00ff0877ac */ /* 0x000e620008000c00 */
[C---:B------:R-:W-:Y:S02]  /*12c0*/  IMAD R10, R4.reuse, UR7, R5 ;  /* 0x00000007040a7c24 */ /* 0x040fe4000f8e0205 */
[----:B------:R-:W-:Y:S01]  /*12d0*/  IMAD.WIDE.U32 R4, R4, UR6, RZ ;  /* 0x0000000604047c25 */ /* 0x000fe2000f8e00ff */
[----:B------:R-:W2:Y:S01]  /*12e0*/  LDCU.64 UR6, c[0x0][0x3c0] ;  /* 0x00007800ff0677ac */ /* 0x000ea20008000a00 */
[----:B------:R-:W-:-:S02]  /*12f0*/  IADD3 R13, PT, PT, R7, R12, RZ ;  /* 0x0000000c070d7210 */ /* 0x000fc40007ffe0ff */
[----:B------:R-:W-:Y:S02]  /*1300*/  SHF.R.S32.HI R7, RZ, 0x1f, R0 ;  /* 0x0000001fff077819 */ /* 0x000fe40000011400 */
[----:B------:R-:W-:Y:S02]  /*1310*/  IADD3 R11, PT, PT, R5, R10, RZ ;  /* 0x0000000a050b7210 */ /* 0x000fe40007ffe0ff */
[----:B------:R-:W-:Y:S01]  /*1320*/  MOV R10, R4 ;  /* 0x00000004000a7202 */ /* 0x000fe20000000f00 */
[----:B------:R-:W-:Y:S01]  /*1330*/  IMAD.U32 R4, RZ, RZ, UR14 ;  /* 0x0000000eff047e24 */ /* 0x000fe2000f8e00ff */
[----:B------:R-:W-:Y:S02]  /*1340*/  MOV R12, R6 ;  /* 0x00000006000c7202 */ /* 0x000fe40000000f00 */
[----:B------:R-:W-:Y:S01]  /*1350*/  MOV R5, UR15 ;  /* 0x0000000f00057c02 */ /* 0x000fe20008000f00 */
[-C--:B------:R-:W-:Y:S02]  /*1360*/  IMAD R6, R7, R4.reuse, RZ ;  /* 0x0000000407067224 */ /* 0x080fe400078e02ff */
[----:B------:R-:W-:-:S04]  /*1370*/  IMAD.WIDE.U32 R12, R0, R4, R12 ;  /* 0x00000004000c7225 */ /* 0x000fc800078e000c */
[----:B--2---:R-:W-:Y:S01]  /*1380*/  IMAD.U32 R2, RZ, RZ, UR6 ;  /* 0x00000006ff027e24 */ /* 0x004fe2000f8e00ff */
[----:B------:R-:W-:Y:S01]  /*1390*/  MOV R3, UR7 ;  /* 0x0000000700037c02 */ /* 0x000fe20008000f00 */
[C---:B------:R-:W-:Y:S02]  /*13a0*/  IMAD R6, R0.reuse, R5, R6 ;  /* 0x0000000500067224 */ /* 0x040fe400078e0206 */
[-C--:B------:R-:W-:Y:S02]  /*13b0*/  IMAD R7, R7, R2.reuse, RZ ;  /* 0x0000000207077224 */ /* 0x080fe400078e02ff */
[----:B------:R-:W-:-:S04]  /*13c0*/  IMAD.WIDE.U32 R10, R0, R2, R10 ;  /* 0x00000002000a7225 */ /* 0x000fc800078e000a */
[----:B------:R-:W-:Y:S01]  /*13d0*/  IMAD R7, R0, R3, R7 ;  /* 0x0000000300077224 */ /* 0x000fe200078e0207 */
[----:B------:R-:W-:Y:S01]  /*13e0*/  SHF.R.S32.HI R0, RZ, 0x1f, R8 ;  /* 0x0000001fff007819 */ /* 0x000fe20000011408 */
[----:B------:R-:W-:Y:S01]  /*13f0*/  IMAD.IADD R13, R13, 0x1, R6 ;  /* 0x000000010d0d7824 */ /* 0x000fe200078e0206 */
[----:B------:R-:W-:Y:S02]  /*1400*/  MOV R14, R10 ;  /* 0x0000000a000e7202 */ /* 0x000fe40000000f00 */
[----:B------:R-:W-:Y:S01]  /*1410*/  IADD3 R15, PT, PT, R11, R7, RZ ;  /* 0x000000070b0f7210 */ /* 0x000fe20007ffe0ff */
[C---:B-1----:R-:W-:Y:S02]  /*1420*/  IMAD R11, R0.reuse, UR10, RZ ;  /* 0x0000000a000b7c24 */ /* 0x042fe4000f8e02ff */
[----:B------:R-:W-:Y:S02]  /*1430*/  IMAD R7, R0, UR8, RZ ;  /* 0x0000000800077c24 */ /* 0x000fe4000f8e02ff */
[----:B------:R-:W-:-:S04]  /*1440*/  IMAD.WIDE.U32 R12, R8, UR8, R12 ;  /* 0x00000008080c7c25 */ /* 0x000fc8000f8e000c */
[C---:B------:R-:W-:Y:S02]  /*1450*/  IMAD R11, R8.reuse, UR11, R11 ;  /* 0x0000000b080b7c24 */ /* 0x040fe4000f8e020b */
[----:B------:R-:W-:-:S04]  /*1460*/  IMAD.WIDE.U32 R14, R8, UR10, R14 ;  /* 0x0000000a080e7c25 */ /* 0x000fc8000f8e000e */
[----:B------:R-:W-:Y:S01]  /*1470*/  IMAD R7, R8, UR9, R7 ;  /* 0x0000000908077c24 */ /* 0x000fe2000f8e0207 */
[----:B------:R-:W-:Y:S02]  /*1480*/  MOV R8, R12 ;  /* 0x0000000c00087202 */ /* 0x000fe40000000f00 */
[----:B------:R-:W-:Y:S01]  /*1490*/  IADD3 R0, PT, PT, R15, R11, RZ ;  /* 0x0000000b0f007210 */ /* 0x000fe20007ffe0ff */
[----:B------:R-:W-:Y:S01]  /*14a0*/  IMAD.IADD R6, R13, 0x1, R7 ;  /* 0x000000010d067824 */ /* 0x000fe200078e0207 */
[----:B------:R-:W-:Y:S06]  /*14b0*/  BRA `(.L_x_2540) ;  /* 0x0000000400787947 */ /* 0x000fec0003800000 */
.L_x_2539:
        /* <DEDUP_REMOVED lines=15> */
.L_x_2541:
[----:B------:R-:W2:Y:S01]  /*15b0*/  LDC.64 R4, c[0x0][0x3b8] ;  /* 0x0000ee00ff047b82 */ /* 0x000ea20000000a00 */
[----:B------:R-:W-:-:S06]  /*15c0*/  UIADD3 UR6, UPT, UPT, UR8, UR9, URZ ;  /* 0x0000000908067290 */ /* 0x000fcc000fffe0ff */
[----:B--2---:R-:W-:Y:S02]  /*15d0*/  IMAD R15, R5, UR6, RZ ;  /* 0x00000006050f7c24 */ /* 0x004fe4000f8e02ff */
[----:B-1----:R-:W-:-:S05]  /*15e0*/  IMAD.WIDE.U32 R2, R4, UR6, RZ ;  /* 0x0000000604027c25 */ /* 0x002fca000f8e00ff */
[----:B------:R-:W-:Y:S02]  /*15f0*/  IADD3 R15, PT, PT, R3, R15, RZ ;  /* 0x0000000f030f7210 */ /* 0x000fe40007ffe0ff */
[----:B------:R-:W-:Y:S02]  /*1600*/  MOV R14, R2 ;  /* 0x00000002000e7202 */ /* 0x000fe40000000f00 */
.L_x_2542:
        /* <DEDUP_REMOVED lines=14> */
.L_x_2543:
[----:B------:R-:W1:Y:S01]  /*16f0*/  LDC.64 R2, c[0x0][0x3c0] ;  /* 0x0000f000ff027b82 */ /* 0x000e620000000a00 */
[----:B------:R-:W-:-:S06]  /*1700*/  UIADD3 UR8, UPT, UPT, UR8, UR9, URZ ;  /* 0x0000000908087290 */ /* 0x000fcc000fffe0ff */
[----:B-1---5:R-:W-:Y:S02]  /*1710*/  IMAD R7, R3, UR8, RZ ;  /* 0x0000000803077c24 */ /* 0x022fe4000f8e02ff */
[----:B------:R-:W-:-:S05]  /*1720*/  IMAD.WIDE.U32 R8, R2, UR8, RZ ;  /* 0x0000000802087c25 */ /* 0x000fca000f8e00ff */
[----:B------:R-:W-:Y:S02]  /*1730*/  IADD3 R7, PT, PT, R9, R7, RZ ;  /* 0x0000000709077210 */ /* 0x000fe40007ffe0ff */
[----:B------:R-:W-:-:S07]  /*1740*/  MOV R6, R8 ;  /* 0x0000000800067202 */ /* 0x000fce0000000f00 */
.L_x_2544:
[----:B------:R-:W1:Y:S01]  /*1750*/  LDC R9, c[0x0][0x3e8] ;  /* 0x0000fa00ff097b82 */ /* 0x000e620000000800 */
[----:B------:R-:W-:Y:S01]  /*1760*/  IMAD.U32 R8, RZ, RZ, UR28 ;  /* 0x0000001cff087e24 */ /* 0x000fe2000f8e00ff */
[----:B------:R-:W-:Y:S01]  /*1770*/  MOV R18, R6 ;  /* 0x0000000600127202 */ /* 0x000fe20000000f00 */
[----:B------:R-:W-:Y:S01]  /*1780*/  ULEA UR6, UR22, 0xffffff00, 0x8 ;  /* 0xffffff0016067891 */ /* 0x000fe2000f8e40ff */
[----:B------:R-:W-:Y:S02]  /*1790*/  MOV R19, R7 ;  /* 0x0000000700137202 */ /* 0x000fe40000000f00 */
[----:B------:R-:W-:Y:S02]  /*17a0*/  CS2R R176, SRZ ;  /* 0x0000000000b07805 */ /* 0x000fe4000001ff00 */
[----:B------:R-:W-:Y:S01]  /*17b0*/  IABS R8, R8 ;  /* 0x0000000800087213 */ /* 0x000fe20000000000 */
[----:B------:R-:W-:Y:S01]  /*17c0*/  USHF.R.S32.HI UR7, URZ, 0x1f, UR6 ;  /* 0x0000001fff077899 */ /* 0x000fe20008011406 */
[----:B------:R-:W2:Y:S01]  /*17d0*/  LDC.64 R6, c[0x0][0x3d0] ;  /* 0x0000f400ff067b82 */ /* 0x000ea20000000a00 */
[----:B------:R-:W-:-:S04]  /*17e0*/  IMAD.WIDE.U32 R14, R4, UR6, R14 ;  /* 0x00000006040e7c25 */ /* 0x000fc8000f8e000e */
[----:B------:R-:W-:Y:S01]  /*17f0*/  IMAD.WIDE.U32 R18, R2, UR6, R18 ;  /* 0x0000000602127c25 */ /* 0x000fe2000f8e0012 */
[----:B-1----:R-:W-:-:S04]  /*1800*/  IABS R0, R9 ;  /* 0x0000000900007213 */ /* 0x002fc80000000000 */
[----:B------:R-:W1:Y:S08]  /*1810*/  I2F.RP R16, R0 ;  /* 0x0000000000107306 */ /* 0x000e700000209400 */
[----:B-1----:R-:W1:Y:S02]  /*1820*/  MUFU.RCP R12, R16 ;  /* 0x00000010000c7308 */ /* 0x002e640000001000 */
[----:B-1----:R-:W-:-:S06]  /*1830*/  IADD3 R12, PT, PT, R12, 0xffffffe, RZ ;  /* 0x0ffffffe0c0c7810 */ /* 0x002fcc0007ffe0ff */
[----:B------:R-:W1:Y:S02]  /*1840*/  F2I.FTZ.U32.TRUNC.NTZ R13, R12 ;  /* 0x0000000c000d7305 */ /* 0x000e64000021f000 */
[----:B-1----:R-:W-:Y:S02]  /*1850*/  IADD3 R11, PT, PT, RZ, -R13, RZ ;  /* 0x8000000dff0b7210 */ /* 0x002fe40007ffe0ff */
[----:B------:R-:W-:-:S03]  /*1860*/  MOV R12, RZ ;  /* 0x000000ff000c7202 */ /* 0x000fc60000000f00 */
[----:B------:R-:W-:-:S04]  /*1870*/  IMAD R10, R11, R0, RZ ;  /* 0x000000000b0a7224 */ /* 0x000fc800078e02ff */
[----:B------:R-:W-:-:S06]  /*1880*/  IMAD.HI.U32 R13, R13, R10, R12 ;  /* 0x0000000a0d0d7227 */ /* 0x000fcc00078e000c */
[----:B------:R-:W-:-:S04]  /*1890*/  IMAD.HI.U32 R16, R13, R8, RZ ;  /* 0x000000080d107227 */ /* 0x000fc800078e00ff */
[----:B------:R-:W-:-:S04]  /*18a0*/  IMAD.MOV R11, RZ, RZ, -R16 ;  /* 0x000000ffff0b7224 */ /* 0x000fc800078e0a10 */
[----:B------:R-:W-:Y:S02]  /*18b0*/  IMAD R11, R0, R11, R8 ;  /* 0x0000000b000b7224 */ /* 0x000fe400078e0208 */
[----:B------:R-:W-:-:S03]  /*18c0*/  IMAD R8, R2, UR7, RZ ;  /* 0x0000000702087c24 */ /* 0x000fc6000f8e02ff */
[----:B------:R-:W-:Y:S01]  /*18d0*/  ISETP.GT.U32.AND P0, PT, R0, R11, PT ;  /* 0x0000000b0000720c */ /* 0x000fe20003f04070 */
[----:B------:R-:W-:-:S04]  /*18e0*/  IMAD R8, R3, UR6, R8 ;  /* 0x0000000603087c24 */ /* 0x000fc8000f8e0208 */
[----:B------:R-:W-:-:S08]  /*18f0*/  IMAD.IADD R19, R19, 0x1, R8 ;  /* 0x0000000113137824 */ /* 0x000fd000078e0208 */
[----:B------:R-:W-:Y:S01]  /*1900*/  @!P0 IADD3 R11, PT, PT, R11, -R0, RZ ;  /* 0x800000000b0b8210 */ /* 0x000fe20007ffe0ff */
[----:B------:R-:W-:-:S03]  /*1910*/  @!P0 VIADD R16, R16, 0x1 ;  /* 0x0000000110108836 */ /* 0x000fc60000000000 */
[----:B------:R-:W-:Y:S02]  /*1920*/  ISETP.GE.U32.AND P1, PT, R11, R0, PT ;  /* 0x000000000b00720c */ /* 0x000fe40003f26070 */
[----:B------:R-:W-:Y:S01]  /*1930*/  LOP3.LUT R0, R9, UR28, RZ, 0x3c, !PT ;  /* 0x0000001c09007c12 */ /* 0x000fe2000f8e3cff */
[----:B------:R-:W1:Y:S03]  /*1940*/  LDC.64 R10, c[0x0][0x3d8] ;  /* 0x0000f600ff0a7b82 */ /* 0x000e660000000a00 */
[----:B------:R-:W-:Y:S01]  /*1950*/  ISETP.GE.AND P2, PT, R0, RZ, PT ;  /* 0x000000ff0000720c */ /* 0x000fe20003f46270 */
[----:B------:R-:W-:-:S04]  /*1960*/  IMAD R0, R4, UR7, RZ ;  /* 0x0000000704007c24 */ /* 0x000fc8000f8e02ff */
[----:B------:R-:W-:Y:S02]  /*1970*/  IMAD R0, R5, UR6, R0 ;  /* 0x0000000605007c24 */ /* 0x000fe4000f8e0200 */
[----:B------:R-:W-:Y:S01]  /*1980*/  @P1 VIADD R16, R16, 0x1 ;  /* 0x0000000110101836 */ /* 0x000fe20000000000 */
[----:B------:R-:W-:Y:S02]  /*1990*/  ISETP.NE.AND P1, PT, R9, RZ, PT ;  /* 0x000000ff0900720c */ /* 0x000fe40003f25270 */
[----:B------:R-:W-:Y:S02]  /*19a0*/  LOP3.LUT R9, RZ, R9, RZ, 0x33, !PT ;  /* 0x00000009ff097212 */ /* 0x000fe400078e33ff */
[----:B------:R-:W-:Y:S02]  /*19b0*/  MOV R12, R16 ;  /* 0x00000010000c7202 */ /* 0x000fe40000000f00 */
[----:B------:R-:W-:Y:S02]  /*19c0*/  IADD3 R15, PT, PT, R15, R0, RZ ;  /* 0x000000000f0f7210 */ /* 0x000fe40007ffe0ff */
[----:B------:R-:W-:-:S04]  /*19d0*/  @!P2 IADD3 R12, PT, PT, -R12, RZ, RZ ;  /* 0x000000ff0c0ca210 */ /* 0x000fc80007ffe1ff */
[----:B------:R-:W-:-:S04]  /*19e0*/  SEL R12, R9, R12, !P1 ;  /* 0x0000000c090c7207 */ /* 0x000fc80004800000 */
[----:B------:R-:W-:Y:S01]  /*19f0*/  SHF.R.S32.HI R13, RZ, 0x1f, R12 ;  /* 0x0000001fff0d7819 */ /* 0x000fe2000001140c */
[----:B-1----:R-:W-:-:S04]  /*1a00*/  IMAD.WIDE.U32 R18, R12, R10, R18 ;  /* 0x0000000a0c127225 */ /* 0x002fc800078e0012 */
[C---:B------:R-:W-:Y:S02]  /*1a10*/  IMAD R0, R13.reuse, R10, RZ ;  /* 0x0000000a0d007224 */ /* 0x040fe400078e02ff */
[-C--:B--2---:R-:W-:Y:S02]  /*1a20*/  IMAD R13, R13, R6.reuse, RZ ;  /* 0x000000060d0d7224 */ /* 0x084fe400078e02ff */
[C---:B------:R-:W-:Y:S02]  /*1a30*/  IMAD R0, R12.reuse, R11, R0 ;  /* 0x0000000b0c007224 */ /* 0x040fe400078e0200 */
[----:B------:R-:W-:Y:S01]  /*1a40*/  IMAD.WIDE.U32 R10, R12, R6, R14 ;  /* 0x000000060c0a7225 */ /* 0x000fe200078e000e */
[----:B------:R-:W-:-:S03]  /*1a50*/  MOV R14, R18 ;  /* 0x00000012000e7202 */ /* 0x000fc60000000f00 */
[----:B------:R-:W-:Y:S01]  /*1a60*/  IMAD R7, R12, R7, R13 ;  /* 0x000000070c077224 */ /* 0x000fe200078e020d */
[----:B------:R-:W-:Y:S01]  /*1a70*/  MOV R8, R10 ;  /* 0x0000000a00087202 */ /* 0x000fe20000000f00 */
[----:B------:R-:W-:-:S03]  /*1a80*/  IMAD.IADD R0, R19, 0x1, R0 ;  /* 0x0000000113007824 */ /* 0x000fc600078e0200 */
[----:B------:R-:W-:-:S07]  /*1a90*/  IADD3 R6, PT, PT, R11, R7, RZ ;  /* 0x000000070b067210 */ /* 0x000fce0007ffe0ff */
.L_x_2540:
[----:B------:R-:W-:Y:S01]  /*1aa0*/  UISETP.NE.AND UP0, UPT, UR16, -0x1, UPT ;  /* 0xffffffff1000788c */ /* 0x000fe2000bf05270 */
[----:B------:R-:W-:Y:S01]  /*1ab0*/  IMAD.MOV.U32 R56, RZ, RZ, RZ ;  /* 0x000000ffff387224 */ /* 0x000fe200078e00ff */
[----:B------:R-:W1:Y:S01]  /*1ac0*/  LDCU.64 UR10, c[0x0][0x3b0] ;  /* 0x00007600ff0a77ac */ /* 0x000e620008000a00 */
[----:B------:R-:W2:Y:S01]  /*1ad0*/  LDCU.64 UR6, c[0x0][0x3c8] ;  /* 0x00007900ff0677ac */ /* 0x000ea20008000a00 */
[C---:B------:R-:W-:Y:S01]  /*1ae0*/  IMAD.SHL.U32 R68, R67.reuse, 0x8, RZ ;  /* 0x0000000843447824 */ /* 0x040fe200078e00ff */
[----:B------:R-:W3:Y:S01]  /*1af0*/  S2R R115, SR_CTAID.X ;  /* 0x0000000000737919 */ /* 0x000ee20000002500 */
[----:B------:R-:W4:Y:S05]  /*1b00*/  LDC R11, c[0x0][0x450] ;  /* 0x00011400ff0b7b82 */ /* 0x000f2a0000000800 */
[----:B------:R-:W2:Y:S01]  /*1b10*/  @!UP0 LDCU.64 UR8, c[0x0][0x398] ;  /* 0x00007300ff0887ac */ /* 0x000ea20008000a00 */
[----:B------:R-:W-:Y:S01]  /*1b20*/  LOP3.LUT R12, R68, 0x18, RZ, 0xc0, !PT ;  /* 0x00000018440c7812 */ /* 0x000fe200078ec0ff */
[----:B------:R3:W5:Y:S01]  /*1b30*/  @P3 LDG.E R56, desc[UR4][R118.64] ;  /* 0x0000000476383981 */ /* 0x000762000c1e1900 */
[----:B------:R-:W-:Y:S01]  /*1b40*/  SHF.R.U32.HI R116, RZ, 0x2, R67 ;  /* 0x00000002ff747819 */ /* 0x000fe20000011643 */
[----:B------:R-:W-:Y:S01]  /*1b50*/  USHF.R.S32.HI UR31, URZ, 0x1f, UR28 ;  /* 0x0000001fff1f7899 */ /* 0x000fe2000801141c */
[C---:B------:R-:W-:Y:S01]  /*1b60*/  IADD3 R18, P0, PT, R12.reuse, R8, RZ ;  /* 0x000000080c127210 */ /* 0x040fe20007f1e0ff */
[----:B------:R-:W-:Y:S01]  /*1b70*/  USHF.R.S32.HI UR30, URZ, 0x1f, UR25 ;  /* 0x0000001fff1e7899 */ /* 0x000fe20008011419 */
[----:B------:R-:W-:Y:S01]  /*1b80*/  IADD3 R14, P3, PT, R12, R14, RZ ;  /* 0x0000000e0c0e7210 */ /* 0x000fe20007f7e0ff */
[----:B------:R-:W-:Y:S01]  /*1b90*/  IMAD.SHL.U32 R110, R67, 0x4, RZ ;  /* 0x00000004436e7824 */ /* 0x000fe200078e00ff */
[----:B-1----:R-:W-:Y:S01]  /*1ba0*/  @UP0 UIMAD.WIDE.U32 UR18, UR16, UR10, URZ ;  /* 0x0000000a101202a5 */ /* 0x002fe2000f8e00ff */
[----:B------:R-:W-:Y:S01]  /*1bb0*/  IADD3.X R19, PT, PT, RZ, R6, RZ, P0, !PT ;  /* 0x00000006ff137210 */ /* 0x000fe200007fe4ff */
[----:B------:R-:W-:Y:S01]  /*1bc0*/  ULEA.HI UR30, UR30, UR25, URZ, 0x8 ;  /* 0x000000191e1e7291 */ /* 0x000fe2000f8f40ff */
[----:B------:R-:W-:Y:S01]  /*1bd0*/  IMAD.X R15, RZ, RZ, R0, P3 ;  /* 0x000000ffff0f7224 */ /* 0x000fe200018e0600 */
[----:B------:R-:W-:Y:S01]  /*1be0*/  LOP3.LUT R110, R110, 0xc, RZ, 0xc0, !PT ;  /* 0x0000000c6e6e7812 */ /* 0x000fe200078ec0ff */
[----:B--2---:R-:W-:Y:S01]  /*1bf0*/  IMAD.U32 R6, RZ, RZ, UR6 ;  /* 0x00000006ff067e24 */ /* 0x004fe2000f8e00ff */
[----:B------:R-:W-:Y:S01]  /*1c00*/  USHF.R.S32.HI UR30, URZ, 0x8, UR30 ;  /* 0x00000008ff1e7899 */ /* 0x000fe2000801141e */
[----:B------:R-:W-:Y:S01]  /*1c10*/  IMAD.MOV.U32 R117, RZ, RZ, RZ ;  /* 0x000000ffff757224 */ /* 0x000fe200078e00ff */
[----:B------:R-:W-:Y:S01]  /*1c20*/  USHF.L.U32 UR27, UR22, 0x8, URZ ;  /* 0x00000008161b7899 */ /* 0x000fe200080006ff */
[----:B------:R-:W-:Y:S01]  /*1c30*/  IMAD.WIDE.U32 R18, R116, R4, R18 ;  /* 0x0000000474127225 */ /* 0x000fe200078e0012 */
[----:B------:R-:W-:Y:S01]  /*1c40*/  @!UP0 UIMAD.WIDE.U32 UR14, UR23, UR8, URZ ;  /* 0x00000008170e82a5 */ /* 0x000fe2000f8e00ff */
[----:B------:R-:W-:Y:S01]  /*1c50*/  SHF.L.U64.HI R66, R4, 0x5, R5 ;  /* 0x0000000504427819 */ /* 0x000fe20000010205 */
[----:B------:R-:W-:Y:S01]  /*1c60*/  UIMAD UR8, UR31, UR6, URZ ;  /* 0x000000061f0872a4 */ /* 0x000fe2000f8e02ff */
[C---:B------:R-:W-:Y:S01]  /*1c70*/  IMAD.WIDE.U32 R14, R116.reuse, R2, R14 ;  /* 0x00000002740e7225 */ /* 0x040fe200078e000e */
[----:B------:R-:W-:Y:S01]  /*1c80*/  @!UP0 UIMAD UR9, UR23, UR9, UR15 ;  /* 0x00000009170982a4 */ /* 0x000fe2000f8e020f */
[----:B----4-:R-:W-:Y:S01]  /*1c90*/  LEA.HI R11, R11, R11, RZ, 0x1 ;  /* 0x0000000b0b0b7211 */ /* 0x010fe200078f08ff */
[----:B------:R-:W-:Y:S01]  /*1ca0*/  @UP0 UIMAD UR9, UR16, UR11, UR19 ;  /* 0x0000000b100902a4 */ /* 0x000fe2000f8e0213 */
[----:B------:R-:W-:Y:S01]  /*1cb0*/  IMAD R73, R116, R5, R19 ;  /* 0x0000000574497224 */ /* 0x000fe200078e0213 */
[----:B------:R-:W-:Y:S01]  /*1cc0*/  @UP0 UMOV UR14, UR18 ;  /* 0x00000012000e0c82 */ /* 0x000fe20008000000 */
[----:B------:R-:W-:Y:S01]  /*1cd0*/  UIMAD UR7, UR28, UR7, UR8 ;  /* 0x000000071c0772a4 */ /* 0x000fe2000f8e0208 */
[----:B------:R-:W-:Y:S01]  /*1ce0*/  IADD3 R20, P0, PT, R12, UR14, RZ ;  /* 0x0000000e0c147c10 */ /* 0x000fe2000ff1e0ff */
[----:B------:R-:W-:Y:S01]  /*1cf0*/  UISETP.LT.AND UP0, UPT, UR20, UR30, UPT ;  /* 0x0000001e1400728c */ /* 0x000fe2000bf01270 */
[----:B---3--:R-:W-:Y:S01]  /*1d00*/  IMAD.WIDE.U32 R114, R115, 0x40, R116 ;  /* 0x0000004073727825 */ /* 0x008fe200078e0074 */
[----:B------:R-:W-:Y:S01]  /*1d10*/  SHF.R.S32.HI R11, RZ, 0x1, R11 ;  /* 0x00000001ff0b7819 */ /* 0x000fe2000001140b */
[----:B------:R-:W-:Y:S01]  /*1d20*/  UIADD3 UR29, UPT, UPT, UR27, -0x100, URZ ;  /* 0xffffff001b1d7890 */ /* 0x000fe2000fffe0ff */
[----:B------:R-:W-:Y:S01]  /*1d30*/  IADD3.X R21, PT, PT, RZ, UR9, RZ, P0, !PT ;  /* 0x00000009ff157c10 */ /* 0x000fe200087fe4ff */
[----:B------:R-:W-:Y:S01]  /*1d40*/  USEL UR30, UR20, UR30, !UP0 ;  /* 0x0000001e141e7287 */ /* 0x000fe2000c000000 */
[----:B------:R-:W-:Y:S01]  /*1d50*/  IMAD.SHL.U32 R72, R18, 0x2, RZ ;  /* 0x0000000212487824 */ /* 0x000fe200078e00ff */
[----:B------:R-:W1:Y:S01]  /*1d60*/  LDCU.64 UR8, c[0x0][0x388] ;  /* 0x00007100ff0877ac */ /* 0x000e620008000a00 */
[----:B------:R-:W-:Y:S01]  /*1d70*/  IMAD R71, R116, R3, R15 ;  /* 0x0000000374477224 */ /* 0x000fe200078e020f */
[----:B------:R-:W-:Y:S01]  /*1d80*/  SHF.L.U32 R70, R14, 0x1, RZ ;  /* 0x000000010e467819 */ /* 0x000fe200000006ff */
[----:B------:R-:W-:Y:S01]  /*1d90*/  IMAD.WIDE.U32 R6, R6, UR28, R20 ;  /* 0x0000001c06067c25 */ /* 0x000fe2000f8e0014 */
[----:B------:R-:W-:Y:S01]  /*1da0*/  UISETP.GT.AND UP0, UPT, UR22, UR30, UPT ;  /* 0x0000001e1600728c */ /* 0x000fe2000bf04270 */
[----:B------:R-:W-:-:S02]  /*1db0*/  SHF.L.U64.HI R73, R18, 0x1, R73 ;  /* 0x0000000112497819 */ /* 0x000fc40000010249 */
[----:B------:R-:W-:Y:S01]  /*1dc0*/  VIADD R7, R7, UR7 ;  /* 0x0000000707077c36 */ /* 0x000fe20008000000 */
[----:B------:R-:W2:Y:S01]  /*1dd0*/  LDCU.64 UR6, c[0x0][0x390] ;  /* 0x00007200ff0677ac */ /* 0x000ea20008000a00 */
[----:B------:R-:W-:Y:S01]  /*1de0*/  IMAD R69, R115, UR10, RZ ;  /* 0x0000000a73457c24 */ /* 0x000fe2000f8e02ff */
[----:B------:R-:W-:Y:S01]  /*1df0*/  SHF.L.U64.HI R71, R14, 0x1, R71 ;  /* 0x000000010e477819 */ /* 0x000fe20000010247 */
[----:B------:R-:W-:Y:S01]  /*1e00*/  IMAD R111, R116, R11, R110 ;  /* 0x0000000b746f7224 */ /* 0x000fe200078e026e */
[----:B------:R-:W-:Y:S01]  /*1e10*/  SHF.L.U64.HI R64, R2, 0x5, R3 ;  /* 0x0000000502407819 */ /* 0x000fe20000010203 */
[----:B------:R-:W-:Y:S01]  /*1e20*/  IMAD R69, R114, UR11, R69 ;  /* 0x0000000b72457c24 */ /* 0x000fe2000f8e0245 */
[----:B------:R-:W-:Y:S01]  /*1e30*/  SHF.L.U32 R59, R2, 0x5, RZ ;  /* 0x00000005023b7819 */ /* 0x000fe200000006ff */
[----:B------:R-:W-:Y:S01]  /*1e40*/  IMAD.WIDE.U32 R114, R114, UR10, R6 ;  /* 0x0000000a72727c25 */ /* 0x000fe2000f8e0006 */
[----:B------:R-:W-:Y:S02]  /*1e50*/  LOP3.LUT R113, R68, 0x20, RZ, 0xc0, !PT ;  /* 0x0000002044717812 */ /* 0x000fe400078ec0ff */
[----:B-1----:R-:W-:Y:S01]  /*1e60*/  IADD3 R72, P3, PT, R72, UR8, RZ ;  /* 0x0000000848487c10 */ /* 0x002fe2000ff7e0ff */
[--C-:B------:R-:W-:Y:S01]  /*1e70*/  IMAD.IADD R110, R110, 0x1, R111.reuse ;  /* 0x000000016e6e7824 */ /* 0x100fe200078e026f */
[----:B------:R-:W-:Y:S01]  /*1e80*/  SHF.R.S32.HI R94, RZ, 0x1f, R111 ;  /* 0x0000001fff5e7819 */ /* 0x000fe2000001146f */
[----:B------:R-:W-:Y:S01]  /*1e90*/  IMAD.SHL.U32 R65, R4, 0x20, RZ ;  /* 0x0000002004417824 */ /* 0x000fe200078e00ff */
[----:B------:R-:W-:Y:S01]  /*1ea0*/  IADD3.X R73, PT, PT, R73, UR9, RZ, P3, !PT ;  /* 0x0000000949497c10 */ /* 0x000fe20009ffe4ff */
[----:B------:R-:W-:Y:S01]  /*1eb0*/  IMAD.MOV.U32 R172, RZ, RZ, R72 ;  /* 0x000000ffffac7224 */ /* 0x000fe200078e0048 */
[----:B------:R-:W-:-:S02]  /*1ec0*/  SHF.R.S32.HI R93, RZ, 0x1f, R110 ;  /* 0x0000001fff5d7819 */ /* 0x000fc4000001146e */
[----:B--2---:R-:W-:Y:S01]  /*1ed0*/  IADD3 R70, P0, PT, R70, UR6, RZ ;  /* 0x0000000646467c10 */ /* 0x004fe2000ff1e0ff */
[----:B------:R-:W-:Y:S01]  /*1ee0*/  IMAD.MOV.U32 R173, RZ, RZ, R73 ;  /* 0x000000ffffad7224 */ /* 0x000fe200078e0049 */
[----:B------:R-:W-:Y:S02]  /*1ef0*/  IADD3 R69, PT, PT, R115, R69, RZ ;  /* 0x0000004573457210 */ /* 0x000fe40007ffe0ff */
[----:B------:R-:W-:Y:S02]  /*1f00*/  IADD3.X R71, PT, PT, R71, UR7, RZ, P0, !PT ;  /* 0x0000000747477c10 */ /* 0x000fe400087fe4ff */
[----:B------:R-:W-:-:S03]  /*1f10*/  MOV R174, R70 ;  /* 0x0000004600ae7202 */ /* 0x000fc60000000f00 */
[----:B------:R-:W-:Y:S01]  /*1f20*/  IMAD.MOV.U32 R175, RZ, RZ, R71 ;  /* 0x000000ffffaf7224 */ /* 0x000fe200078e0047 */
[----:B------:R-:W-:Y:S06]  /*1f30*/  BRA.U !UP0, `(.L_x_2545) ;  /* 0x00000065088c7547 */ /* 0x000fec000b800000 */
[----:B------:R-:W1:Y:S01]  /*1f40*/  LDC.64 R4, c[0x0][0x4a0] ;  /* 0x00012800ff047b82 */ /* 0x000e620000000a00 */
[----:B------:R-:W2:Y:S01]  /*1f50*/  LDCU.128 UR8, c[0x0][0x490] ;  /* 0x00009200ff0877ac */ /* 0x000ea20008000c00 */
[----:B------:R-:W-:Y:S01]  /*1f60*/  IMAD.MOV.U32 R13, RZ, RZ, RZ ;  /* 0x000000ffff0d7224 */ /* 0x000fe200078e00ff */
[----:B------:R-:W-:Y:S01]  /*1f70*/  LOP3.LUT R58, R58, 0xffffffef, RZ, 0xc0, !PT ;  /* 0xffffffef3a3a7812 */ /* 0x000fe200078ec0ff */
[----:B------:R-:W-:Y:S01]  /*1f80*/  @!P2 IMAD.MOV R16, RZ, RZ, -R16 ;  /* 0x000000ffff10a224 */ /* 0x000fe200078e0a10 */
[----:B------:R-:W3:Y:S01]  /*1f90*/  LDCU.128 UR16, c[0x0][0x4b0] ;  /* 0x00009600ff1077ac */ /* 0x000ee20008000c00 */
[----:B-----5:R-:W-:Y:S01]  /*1fa0*/  VIADD R56, R56, UR29 ;  /* 0x0000001d38387c36 */ /* 0x020fe20008000000 */
[----:B------:R-:W-:Y:S01]  /*1fb0*/  SHF.L.U32 R97, R11, 0x6, RZ ;  /* 0x000000060b617819 */ /* 0x000fe200000006ff */
        /* <DEDUP_REMOVED lines=13> */
[----:B------:R-:W2:Y:S01]  /*2090*/  LDCU.64 UR10, c[0x0][0x4d0] ;  /* 0x00009a00ff0a77ac */ /* 0x000ea20008000a00 */
        /* <DEDUP_REMOVED lines=11> */
[----:B------:R-:W3:Y:S01]  /*2150*/  LDCU UR34, c[0x0][0x450] ;  /* 0x00008a00ff2277ac */ /* 0x000ee20008000800 */
[----:B----4-:R-:W-:-:S02]  /*2160*/  SHF.L.U32 R82, R2, 0x8, RZ ;  /* 0x0000000802527819 */ /* 0x010fc400000006ff */
[----:B------:R-:W-:Y:S01]  /*2170*/  IMAD.WIDE.U32 R14, R4, UR29, R14 ;  /* 0x0000001d040e7c25 */ /* 0x000fe2000f8e000e */
[----:B------:R-:W-:Y:S01]  /*2180*/  IADD3 R4, P0, PT, R116, -UR25, RZ ;  /* 0x8000001974047c10 */ /* 0x000fe2000ff1e0ff */
[----:B------:R-:W4:Y:S01]  /*2190*/  LDCU.U8 UR36, c[0x0][0x533] ;  /* 0x0000a660ff2477ac */ /* 0x000f220008000000 */
[----:B------:R-:W-:Y:S01]  /*21a0*/  SHF.L.U64.HI R84, R2, 0x5, R3 ;  /* 0x0000000502547819 */ /* 0x000fe20000010203 */
[----:B------:R-:W-:Y:S01]  /*21b0*/  IMAD R19, R0, UR23, R19 ;  /* 0x0000001700137c24 */ /* 0x000fe2000f8e0213 */
[----:B------:R-:W-:Y:S01]  /*21c0*/  IADD3 R15, PT, PT, R15, UR7, RZ ;  /* 0x000000070f0f7c10 */ /* 0x000fe2000fffe0ff */
[----:B------:R-:W-:Y:S01]  /*21d0*/  IMAD R0, R2, UR6, RZ ;  /* 0x0000000602007c24 */ /* 0x000fe2000f8e02ff */
[----:B------:R-:W-:Y:S01]  /*21e0*/  USHF.R.S32.HI UR6, URZ, 0x1f, UR25 ;  /* 0x0000001fff067899 */ /* 0x000fe20008011419 */
[----:B------:R-:W-:Y:S01]  /*21f0*/  IMAD R7, R5, UR12, RZ ;  /* 0x0000000c05077c24 */ /* 0x000fe2000f8e02ff */
[----:B------:R-:W-:Y:S01]  /*2200*/  UMOV UR37, URZ ;  /* 0x000000ff00257c82 */ /* 0x000fe20008000000 */
[----:B------:R-:W-:Y:S01]  /*2210*/  IMAD.WIDE.U32 R8, R16, UR12, R14 ;  /* 0x0000000c10087c25 */ /* 0x000fe2000f8e000e */
[----:B------:R-:W-:Y:S01]  /*2220*/  USHF.L.U32 UR32, UR16, 0x8, URZ ;  /* 0x0000000810207899 */ /* 0x000fe200080006ff */
[----:B------:R-:W-:-:S02]  /*2230*/  SHF.R.S32.HI R90, RZ, 0x1f, R101 ;  /* 0x0000001fff5a7819 */ /* 0x000fc40000011465 */
[----:B------:R-:W-:Y:S01]  /*2240*/  IMAD R6, R16, UR13, R7 ;  /* 0x0000000d10067c24 */ /* 0x000fe2000f8e0207 */
[----:B------:R-:W-:Y:S01]  /*2250*/  SHF.R.S32.HI R88, RZ, 0x1f, R100 ;  /* 0x0000001fff587819 */ /* 0x000fe20000011464 */
[----:B------:R-:W-:Y:S01]  /*2260*/  IMAD R0, R3, UR29, R0 ;  /* 0x0000001d03007c24 */ /* 0x000fe2000f8e0200 */
[----:B------:R-:W-:Y:S01]  /*2270*/  SHF.R.S32.HI R87, RZ, 0x1f, R99 ;  /* 0x0000001fff577819 */ /* 0x000fe20000011463 */
[----:B------:R-:W-:Y:S01]  /*2280*/  IMAD.WIDE.U32 R18, R2, UR29, R18 ;  /* 0x0000001d02127c25 */ /* 0x000fe2000f8e0012 */
[----:B------:R-:W1:Y:S03]  /*2290*/  LDCU.64 UR12, c[0x0][0x4e0] ;  /* 0x00009c00ff0c77ac */ /* 0x000e660008000a00 */
[----:B------:R-:W-:Y:S01]  /*22a0*/  IMAD R5, R5, UR18, RZ ;  /* 0x0000001205057c24 */ /* 0x000fe2000f8e02ff */
[----:B----4-:R-:W-:Y:S01]  /*22b0*/  UISETP.NE.AND UP1, UPT, UR36, URZ, UPT ;  /* 0x000000ff2400728c */ /* 0x010fe2000bf25270 */
[----:B------:R-:W-:Y:S01]  /*22c0*/  IMAD.IADD R7, R9, 0x1, R6 ;  /* 0x0000000109077824 */ /* 0x000fe200078e0206 */
[----:B------:R-:W-:Y:S01]  /*22d0*/  MOV R6, R8 ;  /* 0x0000000800067202 */ /* 0x000fe20000000f00 */
[----:B------:R-:W-:-:S02]  /*22e0*/  IMAD.IADD R19, R19, 0x1, R0 ;  /* 0x0000000113137824 */ /* 0x000fc400078e0200 */
[----:B------:R-:W-:Y:S01]  /*22f0*/  IMAD.X R9, RZ, RZ, ~UR6, P0 ;  /* 0x80000006ff097e24 */ /* 0x000fe200080e06ff */
[----:B------:R-:W4:Y:S01]  /*2300*/  LDCU.64 UR6, c[0x0][0x488] ;  /* 0x00009100ff0677ac */ /* 0x000f220008000a00 */
[C---:B------:R-:W-:Y:S01]  /*2310*/  IMAD R14, R16.reuse, UR19, R5 ;  /* 0x00000013100e7c24 */ /* 0x040fe2000f8e0205 */
[----:B------:R-:W-:Y:S01]  /*2320*/  SHF.R.S32.HI R5, RZ, 0x1f, R56 ;  /* 0x0000001fff057819 */ /* 0x000fe20000011438 */
[----:B------:R-:W-:Y:S01]  /*2330*/  IMAD.WIDE.U32 R16, R16, UR18, R18 ;  /* 0x0000001210107c25 */ /* 0x000fe2000f8e0012 */
[C---:B------:R-:W-:Y:S01]  /*2340*/  IADD3 R76, P0, PT, R56.reuse, R110, RZ ;  /* 0x0000006e384c7210 */ /* 0x040fe20007f1e0ff */
[----:B------:R-:W-:Y:S01]  /*2350*/  USHF.L.U64.HI UR18, UR16, 0x6, UR17 ;  /* 0x0000000610127899 */ /* 0x000fe20008010211 */
[----:B------:R-:W-:Y:S01]  /*2360*/  IADD3 R56, P1, PT, R56, R111, RZ ;  /* 0x0000006f38387210 */ /* 0x000fe20007f3e0ff */
[----:B------:R-:W-:Y:S01]  /*2370*/  IMAD R75, R9, UR16, RZ ;  /* 0x00000010094b7c24 */ /* 0x000fe2000f8e02ff */
[----:B------:R-:W-:Y:S01]  /*2380*/  IADD3 R15, PT, PT, R17, R14, RZ ;  /* 0x0000000e110f7210 */ /* 0x000fe20007ffe0ff */
[C---:B------:R-:W-:Y:S01]  /*2390*/  IMAD.X R77, R5.reuse, 0x1, R93, P0 ;  /* 0x00000001054d7824 */ /* 0x040fe200000e065d */
[----:B------:R-:W-:Y:S01]  /*23a0*/  IADD3.X R5, PT, PT, R5, R94, RZ, P1, !PT ;  /* 0x0000005e05057210 */ /* 0x000fe20000ffe4ff */
[C---:B------:R-:W-:Y:S01]  /*23b0*/  IMAD R75, R4.reuse, UR17, R75 ;  /* 0x00000011044b7c24 */ /* 0x040fe2000f8e024b */
[----:B---3--:R-:W-:Y:S01]  /*23c0*/  MOV R17, UR34 ;  /* 0x0000002200117c02 */ /* 0x008fe20008000f00 */
[----:B------:R-:W-:Y:S01]  /*23d0*/  IMAD.WIDE.U32 R6, R4, UR16, R6 ;  /* 0x0000001004067c25 */ /* 0x000fe2000f8e0006 */
[----:B------:R-:W-:Y:S01]  /*23e0*/  SHF.L.U64.HI R0, R56, 0x1, R5 ;  /* 0x0000000138007819 */ /* 0x000fe20000010205 */
[----:B------:R-:W-:Y:S01]  /*23f0*/  USHF.L.U32 UR19, UR16, 0x6, URZ ;  /* 0x0000000610137899 */ /* 0x000fe200080006ff */
[----:B------:R-:W-:Y:S01]  /*2400*/  SHF.L.U64.HI R77, R76, 0x1, R77 ;  /* 0x000000014c4d7819 */ /* 0x000fe2000001024d */
[-C--:B------:R-:W-:Y:S01]  /*2410*/  IMAD R9, R9, R2.reuse, RZ ;  /* 0x0000000209097224 */ /* 0x080fe200078e02ff */
[----:B------:R-:W-:Y:S01]  /*2420*/  LEA R74, P2, R6, UR8, 0x1 ;  /* 0x00000008064a7c11 */ /* 0x000fe2000f8408ff */
[----:B------:R-:W-:Y:S01]  /*2430*/  IMAD.MOV.U32 R14, RZ, RZ, R16 ;  /* 0x000000ffff0e7224 */ /* 0x000fe200078e0010 */
[----:B------:R-:W-:Y:S01]  /*2440*/  IADD3 R75, PT, PT, R7, R75, RZ ;  /* 0x0000004b074b7210 */ /* 0x000fe20007ffe0ff */
[C---:B------:R-:W-:Y:S01]  /*2450*/  IMAD R9, R4.reuse, R3, R9 ;  /* 0x0000000304097224 */ /* 0x040fe200078e0209 */
[----:B------:R-:W-:Y:S01]  /*2460*/  UIMAD UR16, UR22, -0x100, UR25 ;  /* 0xffffff00161078a4 */ /* 0x000fe2000f8e0219 */
[----:B------:R-:W-:Y:S01]  /*2470*/  IMAD.WIDE.U32 R4, R4, R2, R14 ;  /* 0x0000000204047225 */ /* 0x000fe200078e000e */
[----:B------:R-:W-:Y:S01]  /*2480*/  LEA.HI.X R75, R6, UR9, R75, 0x1, P2 ;  /* 0x00000009064b7c11 */ /* 0x000fe200090f0c4b */
[----:B------:R-:W-:-:S02]  /*2490*/  UIMAD UR17, UR22, -0x100, UR24 ;  /* 0xffffff00161178a4 */ /* 0x000fc4000f8e0218 */
[----:B------:R-:W-:Y:S01]  /*24a0*/  IMAD.SHL.U32 R76, R76, 0x2, RZ ;  /* 0x000000024c4c7824 */ /* 0x000fe200078e00ff */
[----:B----4-:R-:W-:Y:S01]  /*24b0*/  LEA R10, P2, R4, UR6, 0x1 ;  /* 0x00000006040a7c11 */ /* 0x010fe2000f8408ff */
[----:B------:R-:W-:Y:S02]  /*24c0*/  IMAD.IADD R9, R5, 0x1, R9 ;  /* 0x0000000105097824 */ /* 0x000fe400078e0209 */
[----:B------:R-:W-:Y:S01]  /*24d0*/  IMAD.SHL.U32 R56, R56, 0x2, RZ ;  /* 0x0000000238387824 */ /* 0x000fe200078e00ff */
[----:B------:R-:W-:Y:S01]  /*24e0*/  IADD3 R78, P1, PT, R76, UR14, RZ ;  /* 0x0000000e4c4e7c10 */ /* 0x000fe2000ff3e0ff */
[C---:B------:R-:W-:Y:S01]  /*24f0*/  IMAD R98, R11.reuse, 0xe0, RZ ;  /* 0x000000e00b627824 */ /* 0x040fe200078e02ff */
[----:B------:R-:W-:Y:S01]  /*2500*/  LEA.HI.X R9, R4, UR7, R9, 0x1, P2 ;  /* 0x0000000704097c11 */ /* 0x000fe200090f0c09 */
[----:B------:R-:W-:Y:S01]  /*2510*/  IMAD.SHL.U32 R95, R11, 0x80, RZ ;  /* 0x000000800b5f7824 */ /* 0x000fe200078e00ff */
[----:B------:R-:W-:Y:S01]  /*2520*/  IADD3 R14, P0, PT, R56, UR14, RZ ;  /* 0x0000000e380e7c10 */ /* 0x000fe2000ff1e0ff */
[----:B------:R-:W-:Y:S01]  /*2530*/  IMAD.SHL.U32 R85, R2, 0x20, RZ ;  /* 0x0000002002557824 */ /* 0x000fe200078e00ff */
[----:B------:R-:W-:Y:S01]  /*2540*/  ISETP.GE.AND P2, PT, R12, UR35, PT ;  /* 0x000000230c007c0c */ /* 0x000fe2000bf46270 */
[C---:B------:R-:W-:Y:S01]  /*2550*/  VIADD R108, R116.reuse, 0x20 ;  /* 0x00000020746c7836 */ /* 0x040fe20000000000 */
[C---:B------:R-:W-:Y:S01]  /*2560*/  IADD3.X R79, PT, PT, R77.reuse, UR15, RZ, P1, !PT ;  /* 0x0000000f4d4f7c10 */ /* 0x040fe20008ffe4ff */
[----:B------:R-:W-:Y:S01]  /*2570*/  VIADD R106, R116, 0x60 ;  /* 0x00000060746a7836 */ /* 0x000fe20000000000 */
[----:B--2---:R-:W-:Y:S01]  /*2580*/  IADD3 R76, P1, PT, R76, UR10, RZ ;  /* 0x0000000a4c4c7c10 */ /* 0x004fe2000ff3e0ff */
[----:B------:R-:W-:Y:S01]  /*2590*/  VIADD R105, R116, 0x80 ;  /* 0x0000008074697836 */ /* 0x000fe20000000000 */
[----:B------:R-:W-:Y:S01]  /*25a0*/  IADD3.X R15, PT, PT, R0, UR15, RZ, P0, !PT ;  /* 0x0000000f000f7c10 */ /* 0x000fe200087fe4ff */
[----:B------:R-:W-:Y:S01]  /*25b0*/  VIADD R103, R116, 0xc0 ;  /* 0x000000c074677836 */ /* 0x000fe20000000000 */
[----:B------:R-:W-:Y:S01]  /*25c0*/  IADD3 R56, P0, PT, R56, UR10, RZ ;  /* 0x0000000a38387c10 */ /* 0x000fe2000ff1e0ff */
[----:B------:R-:W-:Y:S01]  /*25d0*/  VIADD R102, R116, 0xe0 ;  /* 0x000000e074667836 */ /* 0x000fe20000000000 */
[----:B------:R-:W-:Y:S01]  /*25e0*/  IADD3.X R77, PT, PT, R77, UR11, RZ, P1, !PT ;  /* 0x0000000b4d4d7c10 */ /* 0x000fe20008ffe4ff */
[----:B------:R-:W-:Y:S01]  /*25f0*/  IMAD.U32 R96, RZ, RZ, UR29 ;  /* 0x0000001dff607e24 */ /* 0x000fe2000f8e00ff */
[----:B-1----:R-:W-:Y:S01]  /*2600*/  ISETP.GE.AND P1, PT, R12, UR33, PT ;  /* 0x000000210c007c0c */ /* 0x002fe2000bf26270 */
[----:B------:R-:W1:Y:S01]  /*2610*/  LDCU.64 UR6, c[0x0][0x3b8] ;  /* 0x00007700ff0677ac */ /* 0x000e620008000a00 */
[----:B------:R-:W-:-:S02]  /*2620*/  IADD3.X R57, PT, PT, R0, UR11, RZ, P0, !PT ;  /* 0x0000000b00397c10 */ /* 0x000fc400087fe4ff */
[----:B------:R-:W-:Y:S01]  /*2630*/  IADD3 R83, P0, PT, RZ, -UR37, RZ ;  /* 0x80000025ff537c10 */ /* 0x000fe2000ff1e0ff */
[----:B------:R-:W2:Y:S01]  /*2640*/  LDCU.64 UR14, c[0x0][0x3c0] ;  /* 0x00007800ff0e77ac */ /* 0x000ea20008000a00 */
[----:B------:R-:W-:Y:S02]  /*2650*/  @P2 LOP3.LUT R58, R58, 0x10, RZ, 0xfc, !PT ;  /* 0x000000103a3a2812 */ /* 0x000fe400078efcff */
[----:B------:R-:W-:Y:S01]  /*2660*/  IADD3.X R80, PT, PT, RZ, ~UR32, RZ, P0, !PT ;  /* 0x80000020ff507c10 */ /* 0x000fe200087fe4ff */
[----:B------:R-:W-:Y:S01]  /*2670*/  IMAD.X R82, RZ, RZ, ~R82, P0 ;  /* 0x000000ffff527224 */ /* 0x000fe200000e0e52 */
[----:B------:R-:W-:Y:S01]  /*2680*/  LOP3.LUT R58, R58, 0xffffffdf, RZ, 0xc0, !PT ;  /* 0xffffffdf3a3a7812 */ /* 0x000fe200078ec0ff */
[----:B------:R-:W3:Y:S01]  /*2690*/  LDCU.128 UR8, c[0x0][0x3a0] ;  /* 0x00007400ff0877ac */ /* 0x000ee20008000c00 */
[C---:B------:R-:W-:Y:S02]  /*26a0*/  SHF.R.S64 R81, R83.reuse, 0x1f, R80 ;  /* 0x0000001f53517819 */ /* 0x040fe40000001050 */
[----:B------:R-:W-:Y:S01]  /*26b0*/  SHF.R.S64 R83, R83, 0x1f, R82 ;  /* 0x0000001f53537819 */ /* 0x000fe20000001052 */
[----:B------:R-:W-:Y:S01]  /*26c0*/  UMOV UR32, UR22 ;  /* 0x0000001600207c82 */ /* 0x000fe20008000000 */
[----:B------:R-:W-:-:S02]  /*26d0*/  @P1 LOP3.LUT R58, R58, 0x20, RZ, 0xfc, !PT ;  /* 0x000000203a3a1812 */ /* 0x000fc400078efcff */
[----:B------:R-:W-:Y:S02]  /*26e0*/  SHF.R.S32.HI R89, RZ, 0x1f, R95 ;  /* 0x0000001fff597819 */ /* 0x000fe4000001145f */
[----:B------:R-:W-:Y:S02]  /*26f0*/  SHF.R.S32.HI R86, RZ, 0x1f, R98 ;  /* 0x0000001fff567819 */ /* 0x000fe40000011462 */
[----:B------:R-:W-:Y:S02]  /*2700*/  SHF.R.S32.HI R80, RZ, 0x1f, R80 ;  /* 0x0000001fff507819 */ /* 0x000fe40000011450 */
[----:B-12---:R-:W-:-:S07]  /*2710*/  SHF.R.S32.HI R82, RZ, 0x1f, R82 ;  /* 0x0000001fff527819 */ /* 0x006fce0000011452 */
.L_x_2583:
[C---:B------:R-:W-:Y:S01]  /*2720*/  LOP3.LUT P2, RZ, R58.reuse, 0x10, RZ, 0xc0, !PT ;  /* 0x000000103aff7812 */ /* 0x040fe2000784c0ff */
[----:B------:R-:W-:Y:S01]  /*2730*/  UIADD3 UR17, UPT, UPT, UR17, 0x100, URZ ;  /* 0x0000010011117890 */ /* 0x000fe2000fffe0ff */
[C---:B------:R-:W-:Y:S01]  /*2740*/  LOP3.LUT P3, RZ, R58.reuse, 0x20, RZ, 0xc0, !PT ;  /* 0x000000203aff7812 */ /* 0x040fe2000786c0ff */
[----:B------:R-:W-:Y:S01]  /*2750*/  UIADD3 UR16, UPT, UPT, UR16, 0x100, URZ ;  /* 0x0000010010107890 */ /* 0x000fe2000fffe0ff */
[----:B------:R-:W-:Y:S01]  /*2760*/  LOP3.LUT R58, R58, 0xffffffef, RZ, 0xc0, !PT ;  /* 0xffffffef3a3a7812 */ /* 0x000fe200078ec0ff */
        /* <DEDUP_REMOVED lines=12> */
[----:B------:R-:W-:Y:S01]  /*2830*/  @P3 LOP3.LUT R58, R58, 0x10, RZ, 0xfc, !PT ;  /* 0x000000103a3a3812 */ /* 0x000fe200078efcff */
[----:B--2---:R-:W2:Y:S01]  /*2840*/  @!P1 LDG.E.128 R28, desc[UR4][R74.64] ;  /* 0x000000044a1c9981 */ /* 0x004ea2000c1e1d00 */
[----:B------:R-:W-:Y:S01]  /*2850*/  LEA.HI.X R19, R59, R71, R64, 0x1, P0 ;  /* 0x000000473b137211 */ /* 0x000fe200000f0c40 */
[----:B------:R-:W1:Y:S01]  /*2860*/  @!P5 LDC.64 R6, c[0x0][0x3c0] ;  /* 0x0000f000ff06db82 */ /* 0x000e620000000a00 */
[----:B------:R-:W-:Y:S07]  /*2870*/  LOP3.LUT R58, R58, 0xfffffffd, RZ, 0xc0, !PT ;  /* 0xfffffffd3a3a7812 */ /* 0x000fee00078ec0ff */
[----:B----4-:R-:W4:Y:S08]  /*2880*/  @!P6 LDC.64 R4, c[0x0][0x4b0] ;  /* 0x00012c00ff04eb82 */ /* 0x010f300000000a00 */
[----:B------:R-:W5:Y:S01]  /*2890*/  @!P6 LDC.64 R2, c[0x0][0x3c0] ;  /* 0x0000f000ff02eb82 */ /* 0x000f620000000a00 */
[C---:B-1----:R-:W-:Y:S04]  /*28a0*/  @!P5 LEA R40, P0, R6.reuse, R18, 0x6 ;  /* 0x000000120628d211 */ /* 0x042fe800078030ff */
[----:B------:R-:W-:Y:S02]  /*28b0*/  @!P5 LEA.HI.X R41, R6, R19, R7, 0x6, P0 ;  /* 0x000000130629d211 */ /* 0x000fe400000f3407 */
[----:B------:R-:W-:Y:S04]  /*28c0*/  IADD3 R32, P0, PT, R74, UR19, RZ ;  /* 0x000000134a207c10 */ /* 0x000fe8000ff1e0ff */
[----:B------:R-:W-:Y:S02]  /*28d0*/  IADD3.X R33, PT, PT, R75, UR18, RZ, P0, !PT ;  /* 0x000000124b217c10 */ /* 0x000fe400087fe4ff */
[C---:B----4-:R-:W-:Y:S04]  /*28e0*/  @!P6 LEA R20, P0, R4.reuse, R32, 0x7 ;  /* 0x000000200414e211 */ /* 0x050fe800078038ff */
[----:B------:R-:W-:Y:S02]  /*28f0*/  @!P6 LEA.HI.X R21, R4, R33, R5, 0x7, P0 ;  /* 0x000000210415e211 */ /* 0x000fe400000f3c05 */
[C---:B-----5:R-:W-:Y:S04]  /*2900*/  @!P6 LEA R38, P0, R2.reuse, R18, 0x7 ;  /* 0x000000120226e211 */ /* 0x060fe800078038ff */
[----:B------:R-:W-:Y:S02]  /*2910*/  @!P6 LEA.HI.X R39, R2, R19, R3, 0x7, P0 ;  /* 0x000000130227e211 */ /* 0x000fe400000f3c03 */
[----:B------:R-:W-:Y:S02]  /*2920*/  ISETP.GE.OR P0, PT, R104, UR17, P3 ;  /* 0x0000001168007c0c */ /* 0x000fe40009f06670 */
[----:B------:R-:W-:Y:S02]  /*2930*/  ISETP.LT.OR P3, PT, R108, UR16, P2 ;  /* 0x000000106c007c0c */ /* 0x000fe40009761670 */
[----:B------:R-:W-:Y:S11]  /*2940*/  ISETP.LT.OR P4, PT, R104, UR16, P0 ;  /* 0x0000001068007c0c */ /* 0x000ff60008781670 */
[----:B------:R-:W-:Y:S02]  /*2950*/  @!UPT UIADD3 URZ, UPT, UPT, URZ, URZ, URZ ;  /* 0x000000fffffff290 */ /* 0x000fe4000fffe0ff */
[----:B------:R-:W1:Y:S01]  /*2960*/  @!P4 LDC.64 R2, c[0x0][0x4b0] ;  /* 0x00012c00ff02cb82 */ /* 0x000e620000000a00 */
[----:B------:R-:W-:Y:S04]  /*2970*/  @P4 LOP3.LUT R58, R58, 0x2, RZ, 0xfc, !PT ;  /* 0x000000023a3a4812 */ /* 0x000fe800078efcff */
[C---:B------:R-:W-:Y:S02]  /*2980*/  LOP3.LUT P2, RZ, R58.reuse, 0x10, RZ, 0xc0, !PT ;  /* 0x000000103aff7812 */ /* 0x040fe4000784c0ff */
[----:B------:R-:W-:Y:S04]  /*2990*/  LOP3.LUT R58, R58, 0xfffffffb, RZ, 0xc0, !PT ;  /* 0xfffffffb3a3a7812 */ /* 0x000fe800078ec0ff */
[----:B------:R-:W-:Y:S02]  /*29a0*/  @P3 LOP3.LUT R58, R58, 0x4, RZ, 0xfc, !PT ;  /* 0x000000043a3a3812 */ /* 0x000fe400078efcff */
        /* <DEDUP_REMOVED lines=8> */
[----:B--2---:R-:W-:Y:S06]  /*2a30*/  @!P1 STG.E.128 desc[UR4][R70.64], R28 ;  /* 0x0000001c46009986 */ /* 0x004fec000c101d04 */
[----:B------:R-:W2:Y:S06]  /*2a40*/  @!P3 LDG.E.128 R24, desc[UR4][R32.64] ;  /* 0x000000042018b981 */ /* 0x000eac000c1e1d00 */
[----:B--2---:R1:W-:Y:S01]  /*2a50*/  @!P3 STG.E.128 desc[UR4][R18.64], R24 ;  /* 0x000000181200b986 */ /* 0x0043e2000c101d04 */
[----:B------:R-:W-:Y:S02]  /*2a60*/  ISETP.LT.OR P3, PT, R105, UR16, P0 ;  /* 0x0000001069007c0c */ /* 0x000fe40008761670 */
[----:B------:R-:W-:Y:S03]  /*2a70*/  ISETP.GE.OR P0, PT, R103, UR17, P2 ;  /* 0x0000001167007c0c */ /* 0x000fe60009706670 */
[----:B------:R-:W2:Y:S08]  /*2a80*/  @!P5 LDG.E.128 R4, desc[UR4][R42.64] ;  /* 0x000000042a04d981 */ /* 0x000eb0000c1e1d00 */
[----:B------:R-:W4:Y:S02]  /*2a90*/  @!P3 LDC.64 R2, c[0x0][0x4b0] ;  /* 0x00012c00ff02bb82 */ /* 0x000f240000000a00 */
[----:B----4-:R-:W-:Y:S04]  /*2aa0*/  @!P3 IMAD.WIDE.U32 R44, R2, 0xc0, R32 ;  /* 0x000000c0022cb825 */ /* 0x010fe800078e0020 */
[----:B------:R-:W-:Y:S04]  /*2ab0*/  @!P3 IMAD R3, R3, 0xc0, RZ ;  /* 0x000000c00303b824 */ /* 0x000fe800078e02ff */
[----:B------:R-:W-:Y:S02]  /*2ac0*/  @!P3 IMAD.IADD R45, R45, 0x1, R3 ;  /* 0x000000012d2db824 */ /* 0x000fe400078e0203 */
[----:B------:R-:W4:Y:S02]  /*2ad0*/  @!P3 LDC.64 R2, c[0x0][0x3c0] ;  /* 0x0000f000ff02bb82 */ /* 0x000f240000000a00 */
[----:B----4-:R-:W-:Y:S02]  /*2ae0*/  @!P3 IMAD R3, R3, 0xc0, RZ ;  /* 0x000000c00303b824 */ /* 0x010fe400078e02ff */
        /* <DEDUP_REMOVED lines=9> */
[C---:B------:R-:W-:Y:S02]  /*2b80*/  LOP3.LUT P0, RZ, R58.reuse, 0x2, RZ, 0xc0, !PT ;  /* 0x000000023aff7812 */ /* 0x040fe4000780c0ff */
[----:B------:R-:W-:Y:S09]  /*2b90*/  LOP3.LUT R58, R58, 0xfffffffe, RZ, 0xc0, !PT ;  /* 0xfffffffe3a3a7812 */ /* 0x000ff200078ec0ff */
[----:B------:R-:W1:Y:S08]  /*2ba0*/  @!P4 LDC.64 R2, c[0x0][0x4b0] ;  /* 0x00012c00ff02cb82 */ /* 0x000e700000000a00 */
[----:B------:R-:W4:Y:S01]  /*2bb0*/  @!P4 LDC.64 R4, c[0x0][0x3c0] ;  /* 0x0000f000ff04cb82 */ /* 0x000f220000000a00 */
[----:B-1----:R-:W-:Y:S02]  /*2bc0*/  @!P4 IMAD R3, R3, 0x140, RZ ;  /* 0x000001400303c824 */ /* 0x002fe400078e02ff */
[----:B------:R-:W-:Y:S04]  /*2bd0*/  @!P4 IMAD.WIDE.U32 R20, R2, 0x140, R32 ;  /* 0x000001400214c825 */ /* 0x000fe800078e0020 */
[----:B------:R-:W-:Y:S02]  /*2be0*/  @!P4 IMAD.IADD R21, R21, 0x1, R3 ;  /* 0x000000011515c824 */ /* 0x000fe400078e0203 */
[----:B----4-:R-:W-:Y:S02]  /*2bf0*/  @!P4 IMAD R5, R5, 0x140, RZ ;  /* 0x000001400505c824 */ /* 0x010fe400078e02ff */
[----:B------:R-:W-:Y:S04]  /*2c00*/  @!P4 IMAD.WIDE.U32 R6, R4, 0x140, R18 ;  /* 0x000001400406c825 */ /* 0x000fe800078e0012 */
[----:B------:R-:W-:Y:S01]  /*2c10*/  @!P4 IMAD.IADD R7, R7, 0x1, R5 ;  /* 0x000000010707c824 */ /* 0x000fe200078e0205 */
[----:B--2---:R-:W-:Y:S01]  /*2c20*/  @!P0 STG.E.128 desc[UR4][R34.64], R24 ;  /* 0x0000001822008986 */ /* 0x004fe2000c101d04 */
[C---:B------:R-:W-:Y:S05]  /*2c30*/  ISETP.GE.OR P0, PT, R102.reuse, UR17, P2 ;  /* 0x0000001166007c0c */ /* 0x040fea0009706670 */
[----:B------:R-:W2:Y:S01]  /*2c40*/  @!P4 LDG.E.128 R20, desc[UR4][R20.64] ;  /* 0x000000041414c981 */ /* 0x000ea2000c1e1d00 */
[----:B------:R-:W-:Y:S02]  /*2c50*/  ISETP.LT.OR P2, PT, R102, UR16, P0 ;  /* 0x0000001066007c0c */ /* 0x000fe40008741670 */
[----:B------:R-:W-:Y:S11]  /*2c60*/  ISETP.NE.AND P0, PT, R17, RZ, PT ;  /* 0x000000ff1100720c */ /* 0x000ff60003f05270 */
        /* <DEDUP_REMOVED lines=19> */
[----:B------:R-:W-:Y:S01]  /*2da0*/  LOP3.LUT P2, RZ, R58, 0x4, RZ, 0xc0, !PT ;  /* 0x000000043aff7812 */ /* 0x000fe2000784c0ff */
[----:B------:R-:W-:Y:S01]  /*2db0*/  IMAD.MOV.U32 R17, RZ, RZ, RZ ;  /* 0x000000ffff117224 */ /* 0x000fe200078e00ff */
[C---:B------:R-:W-:Y:S02]  /*2dc0*/  LEA R32, P0, R85.reuse, R10, 0x1 ;  /* 0x0000000a55207211 */ /* 0x040fe400078008ff */
[----:B------:R-:W4:Y:S02]  /*2dd0*/  @!P1 LDG.E.128 R20, desc[UR4][R8.64] ;  /* 0x0000000408149981 */ /* 0x000f24000c1e1d00 */
[----:B------:R-:W-:Y:S02]  /*2de0*/  LEA.HI.X R33, R85, R9, R84, 0x1, P0 ;  /* 0x0000000955217211 */ /* 0x000fe400000f0c54 */
[C---:B-1----:R-:W-:Y:S04]  /*2df0*/  LEA R18, P0, R65.reuse, R72, 0x1 ;  /* 0x0000004841127211 */ /* 0x042fe800078008ff */
[----:B------:R-:W-:Y:S01]  /*2e00*/  LEA.HI.X R19, R65, R73, R66, 0x1, P0 ;  /* 0x0000004941137211 */ /* 0x000fe200000f0c42 */
[----:B----4-:R-:W-:Y:S01]  /*2e10*/  @!P1 STG.E.128 desc[UR4][R72.64], R20 ;  /* 0x0000001448009986 */ /* 0x010fe2000c101d04 */
        /* <DEDUP_REMOVED lines=28> */
[----:B------:R2:W4:Y:S02]  /*2fe0*/  @!P3 LDG.E.128 R24, desc[UR4][R4.64] ;  /* 0x000000040418b981 */ /* 0x000524000c1e1d00 */
[----:B--2---:R-:W2:Y:S02]  /*2ff0*/  @!P3 LDC.64 R4, c[0x0][0x3b8] ;  /* 0x0000ee00ff04bb82 */ /* 0x004ea40000000a00 */
[----:B--2---:R-:W-:Y:S02]  /*3000*/  @!P3 IMAD R5, R5, 0xc0, RZ ;  /* 0x000000c00505b824 */ /* 0x004fe400078e02ff */
[----:B------:R-:W-:Y:S04]  /*3010*/  @!P3 IMAD.WIDE.U32 R6, R4, 0xc0, R18 ;  /* 0x000000c00406b825 */ /* 0x000fe800078e0012 */
[----:B------:R-:W-:Y:S02]  /*3020*/  @!P3 IMAD.IADD R7, R7, 0x1, R5 ;  /* 0x000000010707b824 */ /* 0x000fe400078e0205 */
[----:B------:R-:W2:Y:S02]  /*3030*/  @!P1 LDC.64 R4, c[0x0][0x3b8] ;  /* 0x0000ee00ff049b82 */ /* 0x000ea40000000a00 */
[C---:B--2---:R-:W-:Y:S04]  /*3040*/  @!P1 LEA R28, P0, R4.reuse, R18, 0x8 ;  /* 0x00000012041c9211 */ /* 0x044fe800078040ff */
[----:B------:R-:W-:Y:S01]  /*3050*/  @!P1 LEA.HI.X R29, R4, R19, R5, 0x8, P0 ;  /* 0x00000013041d9211 */ /* 0x000fe200000f4405 */
[----:B----4-:R2:W-:Y:S05]  /*3060*/  @!P3 STG.E.128 desc[UR4][R6.64], R24 ;  /* 0x000000180600b986 */ /* 0x0105ea000c101d04 */
[----:B-1----:R-:W4:Y:S01]  /*3070*/  @!P1 LDG.E.128 R20, desc[UR4][R30.64] ;  /* 0x000000041e149981 */ /* 0x002f22000c1e1d00 */
[----:B--2---:R-:W-:Y:S04]  /*3080*/  @!P4 IMAD.WIDE.U32 R6, R2, 0x140, R32 ;  /* 0x000001400206c825 */ /* 0x004fe800078e0020 */
[----:B------:R-:W-:Y:S02]  /*3090*/  @!P4 IMAD.IADD R7, R7, 0x1, R3 ;  /* 0x000000010707c824 */ /* 0x000fe400078e0203 */
[----:B------:R-:W1:Y:S02]  /*30a0*/  @!P4 LDC.64 R2, c[0x0][0x3b8] ;  /* 0x0000ee00ff02cb82 */ /* 0x000e640000000a00 */
[----:B-1----:R-:W-:Y:S04]  /*30b0*/  @!P4 IMAD.WIDE.U32 R24, R2, 0x140, R18 ;  /* 0x000001400218c825 */ /* 0x002fe800078e0012 */
[----:B------:R-:W-:Y:S04]  /*30c0*/  @!P4 IMAD R3, R3, 0x140, RZ ;  /* 0x000001400303c824 */ /* 0x000fe800078e02ff */
[----:B------:R-:W-:Y:S01]  /*30d0*/  @!P4 IMAD.IADD R25, R25, 0x1, R3 ;  /* 0x000000011919c824 */ /* 0x000fe200078e0203 */
[----:B----4-:R1:W-:Y:S05]  /*30e0*/  @!P1 STG.E.128 desc[UR4][R28.64], R20 ;  /* 0x000000141c009986 */ /* 0x0103ea000c101d04 */
        /* <DEDUP_REMOVED lines=8> */
[----:B-1----:R-:W4:Y:S01]  /*3170*/  LDG.E.128 R4, desc[UR4][R32.64] ;  /* 0x0000000420047981 */ /* 0x002f22000c1e1d00 */
[----:B--2---:R-:W-:Y:S02]  /*3180*/  IMAD R3, R3, 0x180, RZ ;  /* 0x0000018003037824 */ /* 0x004fe400078e02ff */
[----:B------:R-:W-:Y:S05]  /*3190*/  IMAD.WIDE.U32 R18, R2, 0x180, R18 ;  /* 0x0000018002127825 */ /* 0x000fea00078e0012 */
[----:B------:R-:W-:Y:S05]  /*31a0*/  IADD3 R19, PT, PT, R19, R3, RZ ;  /* 0x0000000313137210 */ /* 0x000fea0007ffe0ff */
[----:B----4-:R1:W-:Y:S01]  /*31b0*/  STG.E.128 desc[UR4][R18.64], R4 ;  /* 0x0000000412007986 */ /* 0x0103e2000c101d04 */
[----:B------:R-:W-:Y:S05]  /*31c0*/  BRA `(.L_x_2548) ;  /* 0x0000004c00647947 */ /* 0x000fea0003800000 */
.L_x_2547:
        /* <DEDUP_REMOVED lines=67> */
.L_x_2551:
[----:B---3--:R-:W-:Y:S05]  /*3600*/  BSYNC.RECONVERGENT B0 ;  /* 0x0000000000007941 */ /* 0x008fea0003800200 */
.L_x_2550:
        /* <DEDUP_REMOVED lines=50> */
.L_x_2553:
[----:B------:R-:W-:Y:S05]  /*3930*/  BSYNC.RECONVERGENT B0 ;  /* 0x0000000000007941 */ /* 0x000fea0003800200 */
.L_x_2552:
        /* <DEDUP_REMOVED lines=56> */
.L_x_2555:
[----:B------:R-:W-:Y:S05]  /*3cc0*/  BSYNC.RECONVERGENT B0 ;  /* 0x0000000000007941 */ /* 0x000fea0003800200 */
.L_x_2554:
        /* <DEDUP_REMOVED lines=56> */
.L_x_2557:
[----:B------:R-:W-:Y:S05]  /*4050*/  BSYNC.RECONVERGENT B0 ;  /* 0x0000000000007941 */ /* 0x000fea0003800200 */
.L_x_2556:
        /* <DEDUP_REMOVED lines=58> */
.L_x_2559:
[----:B------:R-:W-:Y:S05]  /*4400*/  BSYNC.RECONVERGENT B0 ;  /* 0x0000000000007941 */ /* 0x000fea0003800200 */
.L_x_2558:
        /* <DEDUP_REMOVED lines=58> */
.L_x_2561:
[----:B------:R-:W-:Y:S05]  /*47b0*/  BSYNC.RECONVERGENT B0 ;  /* 0x0000000000007941 */ /* 0x000fea0003800200 */
.L_x_2560:
        /* <DEDUP_REMOVED lines=58> */
.L_x_2563:
[----:B------:R-:W-:Y:S05]  /*4b60*/  BSYNC.RECONVERGENT B0 ;  /* 0x0000000000007941 */ /* 0x000fea0003800200 */
.L_x_2562:
        /* <DEDUP_REMOVED lines=58> */
.L_x_2565:
[----:B------:R-:W-:Y:S05]  /*4f10*/  BSYNC.RECONVERGENT B0 ;  /* 0x0000000000007941 */ /* 0x000fea0003800200 */
.L_x_2564:
[----:B-1----:R-:W1:Y:S01]  /*4f20*/  LDC R17, c[0x0][0x450] ;  /* 0x00011400ff117b82 */ /* 0x002e620000000800 */
[----:B------:R-:W-:Y:S05]  /*4f30*/  IMAD.U32 R3, R38, -0x80, RZ ;  /* 0xffffff8026037824 */ /* 0x000fea00078e00ff */
[C---:B------:R-:W-:Y:S02]  /*4f40*/  LEA R14, P1, R3.reuse, R14, 0x1 ;  /* 0x0000000e030e7211 */ /* 0x040fe400078208ff */
[C---:B------:R-:W-:Y:S02]  /*4f50*/  LEA R56, P0, R3.reuse, R56, 0x1 ;  /* 0x0000003803387211 */ /* 0x040fe400078008ff */
[C---:B------:R-:W-:Y:S02]  /*4f60*/  LEA.HI.X.SX32 R15, R3.reuse, R15, 0x1, P1 ;  /* 0x0000000f030f7211 */ /* 0x040fe400008f0eff */
[----:B------:R-:W-:Y:S01]  /*4f70*/  LEA.HI.X.SX32 R57, R3, R57, 0x1, P0 ;  /* 0x0000003903397211 */ /* 0x000fe200000f0eff */
[----:B------:R-:W-:Y:S05]  /*4f80*/  BRA `(.L_x_2548) ;  /* 0x0000002c00f47947 */ /* 0x000fea0003800000 */
.L_x_2549:
[C---:B------:R-:W-:Y:S01]  /*4f90*/  LEA R22, P0, R85.reuse, R10, 0x1 ;  /* 0x0000000a55167211 */ /* 0x040fe200078008ff */
[----:B------:R-:W-:Y:S01]  /*4fa0*/  BSSY.RECONVERGENT B0, `(.L_x_2566) ;  /* 0x0000061000007945 */ /* 0x000fe20003800200 */
[----:B------:R-:W-:Y:S02]  /*4fb0*/  LOP3.LUT P1, RZ, R58, 0x10, RZ, 0xc0, !PT ;  /* 0x000000103aff7812 */ /* 0x000fe4000782c0ff */
        /* <DEDUP_REMOVED lines=23> */
[----:B------:R-:W4:Y:S03]  /*5130*/  @!P0 LDG.E.128 R24, desc[UR4][R40.64] ;  /* 0x0000000428188981 */ /* 0x000f26000c1e1d00 */
[C---:B------:R-:W-:Y:S05]  /*5140*/  @!P0 IADD3 R124, P1, PT, R53.reuse, R76, RZ ;  /* 0x0000004c357c8210 */ /* 0x040fea0007f3e0ff */
[C---:B------:R-:W-:Y:S01]  /*5150*/  @!P0 IMAD.X R125, R54.reuse, 0x1, R77, P1 ;  /* 0x00000001367d8824 */ /* 0x040fe200008e064d */
[----:B------:R-:W-:Y:S04]  /*5160*/  @!P0 IADD3 R42, P1, PT, R53, R78, RZ ;  /* 0x0000004e352a8210 */ /* 0x000fe80007f3e0ff */
[----:B------:R-:W-:Y:S01]  /*5170*/  @!P0 IADD3.X R43, PT, PT, R54, R79, RZ, P1, !PT ;  /* 0x0000004f362b8210 */ /* 0x000fe20000ffe4ff */
[----:B------:R-:W5:Y:S08]  /*5180*/  @!P0 LDG.E.128 R124, desc[UR4][R124.64] ;  /* 0x000000047c7c8981 */ /* 0x000f70000c1e1d00 */
[----:B------:R2:W3:Y:S02]  /*5190*/  @!P0 LDG.E.128 R48, desc[UR4][R42.64] ;  /* 0x000000042a308981 */ /* 0x0004e4000c1e1d00 */
[C---:B--2---:R-:W-:Y:S01]  /*51a0*/  @!P0 SHF.L.U32 R43, R60.reuse, 0x10, RZ ;  /* 0x000000103c2b8819 */ /* 0x044fe200000006ff */
[----:B------:R-:W-:Y:S01]  /*51b0*/  @!P0 IMAD.U32 R44, R61, 0x10000, RZ ;  /* 0x000100003d2c8824 */ /* 0x000fe200078e00ff */
[----:B------:R-:W-:Y:S02]  /*51c0*/  @!P0 LOP3.LUT R45, R60, 0xffff0000, RZ, 0xc0, !PT ;  /* 0xffff00003c2d8812 */ /* 0x000fe400078ec0ff */
[C---:B----4-:R-:W-:Y:S01]  /*51d0*/  @!P0 SHF.L.U32 R39, R24.reuse, 0x10, RZ ;  /* 0x0000001018278819 */ /* 0x050fe200000006ff */
        /* <DEDUP_REMOVED lines=15> */
[C---:B---3--:R-:W-:Y:S01]  /*52d0*/  @!P0 SHF.L.U32 R38, R48.reuse, 0x10, RZ ;  /* 0x0000001030268819 */ /* 0x048fe200000006ff */
        /* <DEDUP_REMOVED lines=45> */
.L_x_2567:
[----:B---3--:R-:W-:Y:S05]  /*55b0*/  BSYNC.RECONVERGENT B0 ;  /* 0x0000000000007941 */ /* 0x008fea0003800200 */
.L_x_2566:
[----:B------:R-:W2:Y:S01]  /*55c0*/  LDC R121, c[0x0][0x450] ;  /* 0x00011400ff797b82 */ /* 0x000ea20000000800 */
[----:B------:R-:W-:Y:S01]  /*55d0*/  LOP3.LUT P0, RZ, R58, 0x4, RZ, 0xc0, !PT ;  /* 0x000000043aff7812 */ /* 0x000fe2000780c0ff */
        /* <DEDUP_REMOVED lines=87> */
.L_x_2569:
[----:B------:R-:W-:Y:S05]  /*5b50*/  BSYNC.RECONVERGENT B0 ;  /* 0x0000000000007941 */ /* 0x000fea0003800200 */
.L_x_2568:
        /* <DEDUP_REMOVED lines=93> */
.L_x_2571:
[----:B------:R-:W-:Y:S05]  /*6130*/  BSYNC.RECONVERGENT B0 ;  /* 0x0000000000007941 */ /* 0x000fea0003800200 */
.L_x_2570:
        /* <DEDUP_REMOVED lines=93> */
.L_x_2573:
[----:B------:R-:W-:Y:S05]  /*6710*/  BSYNC.RECONVERGENT B0 ;  /* 0x0000000000007941 */ /* 0x000fea0003800200 */
.L_x_2572:
        /* <DEDUP_REMOVED lines=94> */
.L_x_2575:
[----:B------:R-:W-:Y:S05]  /*6d00*/  BSYNC.RECONVERGENT B0 ;  /* 0x0000000000007941 */ /* 0x000fea0003800200 */
.L_x_2574:
        /* <DEDUP_REMOVED lines=94> */
.L_x_2577:
[----:B------:R-:W-:Y:S05]  /*72f0*/  BSYNC.RECONVERGENT B0 ;  /* 0x0000000000007941 */ /* 0x000fea0003800200 */
.L_x_2576:
        /* <DEDUP_REMOVED lines=94> */
.L_x_2579:
[----:B------:R-:W-:Y:S05]  /*78e0*/  BSYNC.RECONVERGENT B0 ;  /* 0x0000000000007941 */ /* 0x000fea0003800200 */
.L_x_2578:
[----:B------:R-:W-:Y:S01]  /*78f0*/  LOP3.LUT P0, RZ, R58, 0x1, RZ, 0xc0, !PT ;  /* 0x000000013aff7812 */ /* 0x000fe2000780c0ff */
[----:B------:R-:W-:Y:S11]  /*7900*/  BSSY.RECONVERGENT B0, `(.L_x_2580) ;  /* 0x000005f000007945 */ /* 0x000ff60003800200 */
[----:B------:R-:W-:Y:S01]  /*7910*/  @!UPT UIADD3 URZ, UPT, UPT, URZ, URZ, URZ ;  /* 0x000000fffffff290 */ /* 0x000fe2000fffe0ff */
[----:B------:R-:W-:Y:S05]  /*7920*/  @P0 BRA `(.L_x_2581) ;  /* 0x0000000400700947 */ /* 0x000fea0003800000 */
[C---:B------:R-:W-:Y:S01]  /*7930*/  ISETP.GE.AND P0, PT, R12.reuse, R17, PT ;  /* 0x000000110c00720c */ /* 0x040fe20003f06270 */
[----:B------:R-:W5:Y:S01]  /*7940*/  LDC.64 R48, c[0x0][0x4a8] ;  /* 0x00012a00ff307b82 */ /* 0x000f620000000a00 */
[----:B------:R-:W-:Y:S01]  /*7950*/  ISETP.GE.U32.AND P2, PT, R12, R21, PT ;  /* 0x000000150c00720c */ /* 0x000fe20003f46070 */
[----:B-----5:R-:W-:Y:S04]  /*7960*/  IMAD.WIDE.U32 R22, R48, 0x180, R22 ;  /* 0x0000018030167825 */ /* 0x020fe800078e0016 */
[----:B------:R-:W-:Y:S06]  /*7970*/  IMAD R51, R49, 0x180, RZ ;  /* 0x0000018031337824 */ /* 0x000fec00078e02ff */
[----:B------:R-:W-:Y:S01]  /*7980*/  @!P0 SEL R49, R16, RZ, P2 ;  /* 0x000000ff10318207 */ /* 0x000fe20001000000 */
[----:B------:R-:W-:Y:S01]  /*7990*/  IMAD.IADD R23, R51, 0x1, R23 ;  /* 0x0000000133177824 */ /* 0x000fe200078e0217 */
[----:B------:R-:W-:Y:S02]  /*79a0*/  @!P0 SEL R51, R120, RZ, P2 ;  /* 0x000000ff78338207 */ /* 0x000fe40001000000 */
[----:B------:R-:W-:Y:S01]  /*79b0*/  @!P0 IADD3 R49, P1, PT, R98, R49, RZ ;  /* 0x0000003162318210 */ /* 0x000fe20007f3e0ff */
[----:B------:R-:W-:Y:S01]  /*79c0*/  @!P0 IMAD.WIDE R30, R19, 0x2, R22 ;  /* 0x00000002131e8825 */ /* 0x000fe200078e0216 */
[----:B------:R-:W5:Y:S02]  /*79d0*/  LDG.E.128 R44, desc[UR4][R22.64] ;  /* 0x00000004162c7981 */ /* 0x000f64000c1e1d00 */
[----:B-1----:R-:W-:Y:S01]  /*79e0*/  @!P0 SHF.L.U32 R53, R49, 0x1, RZ ;  /* 0x0000000131358819 */ /* 0x002fe200000006ff */
[----:B------:R-:W-:Y:S03]  /*79f0*/  @!P0 IMAD.X R52, R86, 0x1, R51, P1 ;  /* 0x0000000156348824 */ /* 0x000fe600008e0633 */
[----:B------:R-:W-:Y:S02]  /*7a00*/  @!P0 IADD3 R54, P1, PT, R53, R76, RZ ;  /* 0x0000004c35368210 */ /* 0x000fe40007f3e0ff */
[----:B------:R-:W-:Y:S01]  /*7a10*/  @!P0 SHF.L.U64.HI R52, R49, 0x1, R52 ;  /* 0x0000000131348819 */ /* 0x000fe20000010234 */
[----:B------:R-:W2:Y:S04]  /*7a20*/  @!P0 LDG.E.128 R28, desc[UR4][R30.64] ;  /* 0x000000041e1c8981 */ /* 0x000ea8000c1e1d00 */
        /* <DEDUP_REMOVED lines=76> */
.L_x_2581:
[----:B------:R-:W-:Y:S05]  /*7ef0*/  BSYNC.RECONVERGENT B0 ;  /* 0x0000000000007941 */ /* 0x000fea0003800200 */
.L_x_2580:
[----:B------:R-:W1:Y:S01]  /*7f00*/  LDC R17, c[0x0][0x450] ;  /* 0x00011400ff117b82 */ /* 0x000e620000000800 */
[----:B--2---:R-:W-:Y:S05]  /*7f10*/  IMAD.U32 R121, R121, -0x80, RZ ;  /* 0xffffff8079797824 */ /* 0x004fea00078e00ff */
[C---:B------:R-:W-:Y:S02]  /*7f20*/  LEA R78, P1, R121.reuse, R78, 0x1 ;  /* 0x0000004e794e7211 */ /* 0x040fe400078208ff */
[C---:B------:R-:W-:Y:S02]  /*7f30*/  LEA R76, P0, R121.reuse, R76, 0x1 ;  /* 0x0000004c794c7211 */ /* 0x040fe400078008ff */
[C---:B------:R-:W-:Y:S02]  /*7f40*/  LEA.HI.X.SX32 R79, R121.reuse, R79, 0x1, P1 ;  /* 0x0000004f794f7211 */ /* 0x040fe400008f0eff */
[----:B------:R-:W-:Y:S09]  /*7f50*/  LEA.HI.X.SX32 R77, R121, R77, 0x1, P0 ;  /* 0x0000004d794d7211 */ /* 0x000ff200000f0eff */
.L_x_2548:
[----:B---3--:R-:W-:Y:S05]  /*7f60*/  BSYNC.RECONVERGENT B1 ;  /* 0x0000000000017941 */ /* 0x008fea0003800200 */
.L_x_2546:
[----:B------:R-:W-:Y:S04]  /*7f70*/  ISETP.NE.U32.AND P0, PT, RZ, UR12, PT ;  /* 0x0000000cff007c0c */ /* 0x000fe8000bf05070 */
[----:B------:R-:W-:Y:S11]  /*7f80*/  ISETP.NE.AND.EX P0, PT, RZ, UR13, PT, P0 ;  /* 0x0000000dff007c0c */ /* 0x000ff6000bf05300 */
[----:B------:R-:W-:Y:S02]  /*7f90*/  @!UPT UIADD3 URZ, UPT, UPT, URZ, URZ, URZ ;  /* 0x000000fffffff290 */ /* 0x000fe4000fffe0ff */
[----:B------:R-:W3:Y:S01]  /*7fa0*/  @!P0 LDC R2, c[0x0][0x3c0] ;  /* 0x0000f000ff028b82 */ /* 0x000ee20000000800 */
[----:B------:R-:W-:Y:S07]  /*7fb0*/  @!P0 IMAD.MOV.U32 R3, RZ, RZ, RZ ;  /* 0x000000ffff038224 */ /* 0x000fee00078e00ff */
[----:B------:R-:W5:Y:S01]  /*7fc0*/  @!P0 LDC R0, c[0x0][0x3b8] ;  /* 0x0000ee00ff008b82 */ /* 0x000f620000000800 */
[----:B------:R-:W-:Y:S01]  /*7fd0*/  @!P0 IADD3 R3, P1, PT, RZ, -R3, RZ ;  /* 0x80000003ff038210 */ /* 0x000fe20007f3e0ff */
[----:B-----5:R-:W-:Y:S02]  /*7fe0*/  @!P0 IMAD.SHL.U32 R0, R0, 0x100, RZ ;  /* 0x0000010000008824 */ /* 0x020fe400078e00ff */
[----:B---3--:R-:W-:Y:S02]  /*7ff0*/  @!P0 IMAD.SHL.U32 R2, R2, 0x100, RZ ;  /* 0x0000010002028824 */ /* 0x008fe400078e00ff */
        /* <DEDUP_REMOVED lines=17> */
[----:B--2-4-:R-:W-:Y:S08]  /*8110*/  VIADD R20, R8, 0xffffffe ;  /* 0x0ffffffe08147836 */ /* 0x014ff00000000000 */
        /* <DEDUP_REMOVED lines=63> */
.L_x_2582:
[----:B------:R-:W-:Y:S01]  /*8510*/  UISETP.GT.AND UP0, UPT, UR32, UR30, UPT ;  /* 0x0000001e2000728c */ /* 0x000fe2000bf04270 */
[----:B------:R-:W-:Y:S02]  /*8520*/  IADD3 R74, P1, PT, R74, R81, RZ ;  /* 0x000000514a4a7210 */ /* 0x000fe40007f3e0ff */
[----:B------:R-:W-:Y:S03]  /*8530*/  IADD3 R10, P0, PT, R10, R83, RZ ;  /* 0x000000530a0a7210 */ /* 0x000fe60007f1e0ff */
[----:B------:R-:W-:Y:S02]  /*8540*/  IMAD.X R75, R75, 0x1, R80, P1 ;  /* 0x000000014b4b7824 */ /* 0x000fe400008e0650 */
[----:B------:R-:W-:Y:S01]  /*8550*/  IMAD.X R9, R9, 0x1, R82, P0 ;  /* 0x0000000109097824 */ /* 0x000fe200000e0652 */
[----:B------:R-:W-:Y:S07]  /*8560*/  BRA.U UP0, `(.L_x_2583) ;  /* 0xffffffa1006c7547 */ /* 0x000fee000b83ffff */
.L_x_2545:
[----:B------:R-:W1:Y:S01]  /*8570*/  LDC R3, c[0x0][0x450] ;  /* 0x00011400ff037b82 */ /* 0x000e620000000800 */
[----:B------:R-:W-:Y:S01]  /*8580*/  LOP3.LUT R2, R68, 0xd8, RZ, 0xc0, !PT ;  /* 0x000000d844027812 */ /* 0x000fe200078ec0ff */
[----:B------:R-:W-:Y:S01]  /*8590*/  UMOV UR7, 0x400 ;  /* 0x0000040000077882 */ /* 0x000fe20000000000 */
[----:B------:R-:W-:Y:S01]  /*85a0*/  LOP3.LUT R15, R113, 0x1f00, R68, 0xf8, !PT ;  /* 0x00001f00710f7812 */ /* 0x000fe200078ef844 */
[----:B------:R-:W-:Y:S01]  /*85b0*/  BSSY.RECONVERGENT B2, `(.L_x_2584) ;  /* 0x0000184000027945 */ /* 0x000fe20003800200 */
[----:B------:R-:W-:-:S03]  /*85c0*/  LOP3.LUT R2, R2, 0x18, R67, 0x78, !PT ;  /* 0x0000001802027812 */ /* 0x000fc600078e7843 */
[----:B------:R-:W3:Y:S02]  /*85d0*/  S2UR UR6, SR_CgaCtaId ;  /* 0x00000000000679c3 */ /* 0x000ee40000008800 */
[----:B------:R-:W-:-:S06]  /*85e0*/  IMAD.IADD R15, R2, 0x1, R15 ;  /* 0x00000001020f7824 */ /* 0x000fcc00078e020f */
[----:B------:R-:W2:Y:S08]  /*85f0*/  LDC.64 R4, c[0x0][0x3b0] ;  /* 0x0000ec00ff047b82 */ /* 0x000eb00000000a00 */
[----:B------:R-:W-:Y:S01]  /*8600*/  BAR.SYNC.DEFER_BLOCKING 0x0 ;  /* 0x0000000000007b1d */ /* 0x000fe20000010000 */
[----:B-1----:R-:W-:Y:S01]  /*8610*/  ISETP.NE.AND P0, PT, R3, RZ, PT ;  /* 0x000000ff0300720c */ /* 0x002fe20003f05270 */
[----:B---3--:R-:W-:-:S06]  /*8620*/  ULEA UR6, UR6, UR7, 0x18 ;  /* 0x0000000706067291 */ /* 0x008fcc000f8ec0ff */
        /* <DEDUP_REMOVED lines=19> */
.L_x_2588:
[----:B------:R1:W-:Y:S02]  /*8760*/  STS.128 [R15], RZ ;  /* 0x000000ff0f007388 */ /* 0x0003e40000000c00 */
.L_x_2587:
[----:B------:R-:W-:Y:S05]  /*8770*/  BSYNC.RECONVERGENT B0 ;  /* 0x0000000000007941 */ /* 0x000fea0003800200 */
.L_x_2586:
[----:B------:R-:W-:-:S04]  /*8780*/  IADD3 R8, PT, PT, R116, 0x20, RZ ;  /* 0x0000002074087810 */ /* 0x000fc80007ffe0ff */
[----:B------:R-:W-:-:S13]  /*8790*/  ISETP.GE.AND P0, PT, R8, UR26, PT ;  /* 0x0000001a08007c0c */ /* 0x000fda000bf06270 */
        /* <DEDUP_REMOVED lines=12> */
.L_x_2585:
[----:B------:R-:W1:Y:S02]  /*8860*/  LDCU.64 UR8, c[0x0][0x470] ;  /* 0x00008e00ff0877ac */ /* 0x000e640008000a00 */
[----:B-1----:R-:W-:-:S04]  /*8870*/  ISETP.NE.U32.AND P0, PT, RZ, UR8, PT ;  /* 0x00000008ff007c0c */ /* 0x002fc8000bf05070 */
[----:B------:R-:W-:Y:S01]  /*8880*/  ISETP.NE.AND.EX P0, PT, RZ, UR9, PT, P0 ;  /* 0x00000009ff007c0c */ /* 0x000fe2000bf05300 */
[----:B------:R-:W-:Y:S01]  /*8890*/  UMOV UR10, URZ ;  /* 0x000000ff000a7c82 */ /* 0x000fe20008000000 */
[----:B------:R-:W1:Y:S01]  /*88a0*/  LDCU.U8 UR7, c[0x0][0x533] ;  /* 0x0000a660ff0777ac */ /* 0x000e620008000000 */
[----:B------:R-:W2:Y:S10]  /*88b0*/  LDCU.64 UR8, c[0x0][0x380] ;  /* 0x00007000ff0877ac */ /* 0x000eb40008000a00 */
[----:B------:R-:W3:Y:S01]  /*88c0*/  @P0 LDG.E R118, desc[UR4][R118.64] ;  /* 0x0000000476760981 */ /* 0x000ee2000c1e1900 */
[----:B------:R-:W-:Y:S01]  /*88d0*/  IMAD.SHL.U32 R27, R11, 0x20, RZ ;  /* 0x000000200b1b7824 */ /* 0x000fe200078e00ff */
[----:B-1----:R-:W-:Y:S01]  /*88e0*/  UISETP.NE.AND UP0, UPT, UR7, URZ, UPT ;  /* 0x000000ff0700728c */ /* 0x002fe2000bf05270 */
[----:B---3--:R-:W-:-:S02]  /*88f0*/  @P0 R2UR UR10, R118 ;  /* 0x00000000760a02ca */ /* 0x008fc400000e0000 */
[----:B--2---:R-:W-:-:S04]  /*8900*/  LEA R36, P0, R114, UR8, 0x1 ;  /* 0x0000000872247c11 */ /* 0x004fc8000f8008ff */
[----:B------:R-:W-:-:S07]  /*8910*/  LEA.HI.X R37, R114, UR9, R69, 0x1, P0 ;  /* 0x0000000972257c11 */ /* 0x000fce00080f0c45 */
[----:B------:R-:W-:-:S06]  /*8920*/  UIADD3 UR10, UPT, UPT, UR10, UR25, UR26 ;  /* 0x000000190a0a7290 */ /* 0x000fcc000fffe01a */
[----:B------:R-:W-:-:S05]  /*8930*/  IMAD R4, R11, UR10, RZ ;  /* 0x0000000a0b047c24 */ /* 0x000fca000f8e02ff */
[-C--:B----4-:R-:W-:Y:S02]  /*8940*/  IADD3 R20, P2, PT, R111, R4.reuse, RZ ;  /* 0x000000046f147210 */ /* 0x090fe40007f5e0ff */
        /* <DEDUP_REMOVED lines=64> */
.L_x_2595:
[----:B------:R-:W-:Y:S05]  /*8d50*/  BSYNC.RECONVERGENT B0 ;  /* 0x0000000000007941 */ /* 0x000fea0003800200 */
.L_x_2594:
[----:B-----5:R2:W-:Y:S01]  /*8d60*/  STS.128 [R15], R8 ;  /* 0x000000080f007388 */ /* 0x0205e20000000c00 */
[----:B------:R-:W-:Y:S05]  /*8d70*/  BRA `(.L_x_2592) ;  /* 0x0000000000047947 */ /* 0x000fea0003800000 */
.L_x_2593:
[----:B------:R3:W-:Y:S02]  /*8d80*/  STS.128 [R15], RZ ;  /* 0x000000ff0f007388 */ /* 0x0007e40000000c00 */
.L_x_2592:
[----:B------:R-:W-:Y:S05]  /*8d90*/  BSYNC.RECONVERGENT B1 ;  /* 0x0000000000017941 */ /* 0x000fea0003800200 */
.L_x_2591:
        /* <DEDUP_REMOVED lines=61> */
.L_x_2597:
[----:B------:R-:W-:Y:S05]  /*9170*/  BSYNC.RECONVERGENT B0 ;  /* 0x0000000000007941 */ /* 0x000fea0003800200 */
.L_x_2596:
[----:B-----5:R4:W-:Y:S01]  /*9180*/  STS.128 [R15+0x800], R16 ;  /* 0x000800100f007388 */ /* 0x0209e20000000c00 */
[----:B------:R-:W-:Y:S05]  /*9190*/  BRA `(.L_x_2589) ;  /* 0x0000000c00147947 */ /* 0x000fea0003800000 */
.L_x_2590:
        /* <DEDUP_REMOVED lines=98> */
.L_x_2602:
[----:B------:R-:W-:Y:S05]  /*97c0*/  BSYNC.RECONVERGENT B0 ;  /* 0x0000000000007941 */ /* 0x000fea0003800200 */
.L_x_2601:
[----:B-----5:R2:W-:Y:S01]  /*97d0*/  STS.128 [R15], R20 ;  /* 0x000000140f007388 */ /* 0x0205e20000000c00 */
[----:B------:R-:W-:Y:S05]  /*97e0*/  BRA `(.L_x_2599) ;  /* 0x0000000000047947 */ /* 0x000fea0003800000 */
.L_x_2600:
[----:B------:R3:W-:Y:S02]  /*97f0*/  STS.128 [R15], RZ ;  /* 0x000000ff0f007388 */ /* 0x0007e40000000c00 */
.L_x_2599:
[----:B------:R-:W-:Y:S05]  /*9800*/  BSYNC.RECONVERGENT B1 ;  /* 0x0000000000017941 */ /* 0x000fea0003800200 */
.L_x_2598:
        /* <DEDUP_REMOVED lines=92> */
.L_x_2604:
[----:B------:R-:W-:Y:S05]  /*9dd0*/  BSYNC.RECONVERGENT B0 ;  /* 0x0000000000007941 */ /* 0x000fea0003800200 */
.L_x_2603:
[----:B-----5:R1:W-:Y:S02]  /*9de0*/  STS.128 [R15+0x800], R4 ;  /* 0x000800040f007388 */ /* 0x0203e40000000c00 */
.L_x_2589:
[----:B------:R-:W-:Y:S05]  /*9df0*/  BSYNC.RECONVERGENT B2 ;  /* 0x0000000000027941 */ /* 0x000fea0003800200 */
.L_x_2584:
[----:B------:R-:W-:Y:S01]  /*9e00*/  UIADD3 UR29, UPT, UPT, -UR29, UR24, URZ ;  /* 0x000000181d1d7290 */ /* 0x000fe2000fffe1ff */
[----:B------:R-:W-:Y:S05]  /*9e10*/  BSSY.RECONVERGENT B0, `(.L_x_2605) ;  /* 0x000000c000007945 */ /* 0x000fea0003800200 */
[----:B------:R-:W-:-:S13]  /*9e20*/  ISETP.GE.AND P2, PT, R116, UR29, PT ;  /* 0x0000001d74007c0c */ /* 0x000fda000bf46270 */
        /* <DEDUP_REMOVED lines=9> */
.L_x_2607:
[----:B------:R2:W-:Y:S02]  /*9ec0*/  STS.128 [R15+0x1000], RZ ;  /* 0x001000ff0f007388 */ /* 0x0005e40000000c00 */
.L_x_2606:
[----:B------:R-:W-:Y:S05]  /*9ed0*/  BSYNC.RECONVERGENT B0 ;  /* 0x0000000000007941 */ /* 0x000fea0003800200 */
.L_x_2605:
        /* <DEDUP_REMOVED lines=13> */
.L_x_2610:
[----:B------:R1:W-:Y:S02]  /*9fb0*/  STS.128 [R15+0x1800], RZ ;  /* 0x001800ff0f007388 */ /* 0x0003e40000000c00 */
.L_x_2609:
[----:B------:R-:W-:Y:S05]  /*9fc0*/  BSYNC.RECONVERGENT B0 ;  /* 0x0000000000007941 */ /* 0x000fea0003800200 */
.L_x_2608:
        /* <DEDUP_REMOVED lines=15> */
.L_x_2613:
[----:B------:R1:W-:Y:S02]  /*a0c0*/  STS.128 [R15+0x2000], RZ ;  /* 0x002000ff0f007388 */ /* 0x0003e40000000c00 */
.L_x_2612:
[----:B------:R-:W-:Y:S05]  /*a0d0*/  BSYNC.RECONVERGENT B0 ;  /* 0x0000000000007941 */ /* 0x000fea0003800200 */
.L_x_2611:
        /* <DEDUP_REMOVED lines=15> */
.L_x_2616:
[----:B------:R1:W-:Y:S02]  /*a1d0*/  STS.128 [R15+0x2800], RZ ;  /* 0x002800ff0f007388 */ /* 0x0003e40000000c00 */
.L_x_2615:
[----:B------:R-:W-:Y:S05]  /*a1e0*/  BSYNC.RECONVERGENT B0 ;  /* 0x0000000000007941 */ /* 0x000fea0003800200 */
.L_x_2614:
        /* <DEDUP_REMOVED lines=18> */
.L_x_2619:
[----:B------:R1:W-:Y:S02]  /*a310*/  STS.128 [R15+0x3000], RZ ;  /* 0x003000ff0f007388 */ /* 0x0003e40000000c00 */
.L_x_2618:
[----:B------:R-:W-:Y:S05]  /*a320*/  BSYNC.RECONVERGENT B0 ;  /* 0x0000000000007941 */ /* 0x000fea0003800200 */
.L_x_2617:
        /* <DEDUP_REMOVED lines=15> */
.L_x_2622:
[----:B------:R1:W-:Y:S02]  /*a420*/  STS.128 [R15+0x3800], RZ ;  /* 0x003800ff0f007388 */ /* 0x0003e40000000c00 */
.L_x_2621:
[----:B------:R-:W-:Y:S05]  /*a430*/  BSYNC.RECONVERGENT B0 ;  /* 0x0000000000007941 */ /* 0x000fea0003800200 */
.L_x_2620:
        /* <DEDUP_REMOVED lines=18> */
.L_x_2625:
[----:B------:R1:W-:Y:S02]  /*a560*/  STS.128 [R15+0x4000], RZ ;  /* 0x004000ff0f007388 */ /* 0x0003e40000000c00 */
.L_x_2624:
[----:B------:R-:W-:Y:S05]  /*a570*/  BSYNC.RECONVERGENT B0 ;  /* 0x0000000000007941 */ /* 0x000fea0003800200 */
.L_x_2623:
        /* <DEDUP_REMOVED lines=16> */
.L_x_2628:
[----:B------:R1:W-:Y:S02]  /*a680*/  STS.128 [R15+0x4800], RZ ;  /* 0x004800ff0f007388 */ /* 0x0003e40000000c00 */
.L_x_2627:
[----:B------:R-:W-:Y:S05]  /*a690*/  BSYNC.RECONVERGENT B0 ;  /* 0x0000000000007941 */ /* 0x000fea0003800200 */
.L_x_2626:
[----:B------:R-:W2:Y:S01]  /*a6a0*/  LDCU.64 UR10, c[0x0][0x540] ;  /* 0x0000a800ff0a77ac */ /* 0x000ea20008000a00 */
[----:B------:R-:W0:Y:S01]  /*a6b0*/  LDGDEPBAR ;  /* 0x00000000000079af */ /* 0x000e220000000000 */
[----:B------:R-:W3:Y:S01]  /*a6c0*/  LDCU.64 UR8, c[0x0][0x538] ;  /* 0x0000a700ff0877ac */ /* 0x000ee20008000a00 */
[----:B------:R-:W-:Y:S01]  /*a6d0*/  UMOV UR30, UR28 ;  /* 0x0000001c001e7c82 */ /* 0x000fe20008000000 */
[----:B------:R-:W4:Y:S01]  /*a6e0*/  LDCU UR7, c[0x0][0x458] ;  /* 0x00008b00ff0777ac */ /* 0x000f220008000800 */
[----:B--2---:R-:W-:-:S04]  /*a6f0*/  UIMAD.WIDE.U32 UR14, UR23, UR10, UR30 ;  /* 0x0000000a170e72a5 */ /* 0x004fc8000f8e001e */
[----:B------:R-:W-:Y:S02]  /*a700*/  UIMAD UR11, UR23, UR11, UR15 ;  /* 0x0000000b170b72a4 */ /* 0x000fe4000f8e020f */
[----:B---3--:R-:W-:Y:S01]  /*a710*/  ULEA UR8, UP0, UR14, UR8, 0x2 ;  /* 0x000000080e087291 */ /* 0x008fe2000f8010ff */
[----:B------:R-:W-:-:S04]  /*a720*/  DEPBAR.LE SB0, 0x0 ;  /* 0x000080000000791a */ /* 0x000fc80000000000 */
[----:B------:R-:W-:Y:S01]  /*a730*/  ULEA.HI.X UR9, UR14, UR9, UR11, 0x2, UP0 ;  /* 0x000000090e097291 */ /* 0x000fe200080f140b */
[----:B------:R-:W-:-:S05]  /*a740*/  MOV R4, UR8 ;  /* 0x0000000800047c02 */ /* 0x000fca0008000f00 */
[----:B------:R-:W-:-:S06]  /*a750*/  MOV R5, UR9 ;  /* 0x0000000900057c02 */ /* 0x000fcc0008000f00 */
[----:B------:R-:W2:Y:S01]  /*a760*/  LDG.E R5, desc[UR4][R4.64] ;  /* 0x0000000404057981 */ /* 0x000ea2000c1e1900 */
[----:B----4-:R-:W2:Y:S01]  /*a770*/  MUFU.RCP R0, UR7 ;  /* 0x0000000700007d08 */ /* 0x010ea20008001000 */
[----:B------:R-:W-:Y:S01]  /*a780*/  BSSY.RECONVERGENT B0, `(.L_x_2629) ;  /* 0x0000010000007945 */ /* 0x000fe20003800200 */
[----:B------:R-:W-:Y:S01]  /*a790*/  BAR.SYNC.DEFER_BLOCKING 0x0 ;  /* 0x0000000000007b1d */ /* 0x000fe20000010000 */
[----:B--2---:R-:W-:-:S05]  /*a7a0*/  FMUL.FTZ R0, R5, R0 ;  /* 0x0000000005007220 */ /* 0x004fca0000410000 */
        /* <DEDUP_REMOVED lines=10> */
.L_x_2631:
[----:B------:R3:W-:Y:S01]  /*a850*/  STS.128 [R15+0x5000], RZ ;  /* 0x005000ff0f007388 */ /* 0x0007e20000000c00 */
[----:B------:R-:W-:Y:S05]  /*a860*/  BRA `(.L_x_2632) ;  /* 0x0000000000047947 */ /* 0x000fea0003800000 */
.L_x_2630:
[----:B------:R2:W-:Y:S02]  /*a870*/  STS.128 [R15+0x5000], RZ ;  /* 0x005000ff0f007388 */ /* 0x0005e40000000c00 */
.L_x_2632:
[----:B------:R-:W-:Y:S05]  /*a880*/  BSYNC.RECONVERGENT B0 ;  /* 0x0000000000007941 */ /* 0x000fea0003800200 */
.L_x_2629:
        /* <DEDUP_REMOVED lines=14> */
.L_x_2635:
[----:B------:R2:W-:Y:S02]  /*a970*/  STS.128 [R15+0x5800], RZ ;  /* 0x005800ff0f007388 */ /* 0x0005e40000000c00 */
.L_x_2634:
[----:B------:R-:W-:Y:S05]  /*a980*/  BSYNC.RECONVERGENT B0 ;  /* 0x0000000000007941 */ /* 0x000fea0003800200 */
.L_x_2633:
        /* <DEDUP_REMOVED lines=15> */
.L_x_2638:
[----:B------:R2:W-:Y:S02]  /*aa80*/  STS.128 [R15+0x6000], RZ ;  /* 0x006000ff0f007388 */ /* 0x0005e40000000c00 */
.L_x_2637:
[----:B------:R-:W-:Y:S05]  /*aa90*/  BSYNC.RECONVERGENT B0 ;  /* 0x0000000000007941 */ /* 0x000fea0003800200 */
.L_x_2636:
        /* <DEDUP_REMOVED lines=15> */
.L_x_2641:
[----:B------:R2:W-:Y:S02]  /*ab90*/  STS.128 [R15+0x6800], RZ ;  /* 0x006800ff0f007388 */ /* 0x0005e40000000c00 */
.L_x_2640:
[----:B------:R-:W-:Y:S05]  /*aba0*/  BSYNC.RECONVERGENT B0 ;  /* 0x0000000000007941 */ /* 0x000fea0003800200 */
.L_x_2639:
        /* <DEDUP_REMOVED lines=18> */
.L_x_2644:
[----:B------:R2:W-:Y:S02]  /*acd0*/  STS.128 [R15+0x7000], RZ ;  /* 0x007000ff0f007388 */ /* 0x0005e40000000c00 */
.L_x_2643:
[----:B------:R-:W-:Y:S05]  /*ace0*/  BSYNC.RECONVERGENT B0 ;  /* 0x0000000000007941 */ /* 0x000fea0003800200 */
.L_x_2642:
        /* <DEDUP_REMOVED lines=15> */
.L_x_2647:
[----:B------:R2:W-:Y:S02]  /*ade0*/  STS.128 [R15+0x7800], RZ ;  /* 0x007800ff0f007388 */ /* 0x0005e40000000c00 */
.L_x_2646:
[----:B------:R-:W-:Y:S05]  /*adf0*/  BSYNC.RECONVERGENT B0 ;  /* 0x0000000000007941 */ /* 0x000fea0003800200 */
.L_x_2645:
        /* <DEDUP_REMOVED lines=18> */
.L_x_2650:
[----:B------:R2:W-:Y:S02]  /*af20*/  STS.128 [R15+0x8000], RZ ;  /* 0x008000ff0f007388 */ /* 0x0005e40000000c00 */
.L_x_2649:
[----:B------:R-:W-:Y:S05]  /*af30*/  BSYNC.RECONVERGENT B0 ;  /* 0x0000000000007941 */ /* 0x000fea0003800200 */
.L_x_2648:
        /* <DEDUP_REMOVED lines=16> */
.L_x_2653:
[----:B------:R2:W-:Y:S02]  /*b040*/  STS.128 [R15+0x8800], RZ ;  /* 0x008800ff0f007388 */ /* 0x0005e40000000c00 */
.L_x_2652:
[----:B------:R-:W-:Y:S05]  /*b050*/  BSYNC.RECONVERGENT B0 ;  /* 0x0000000000007941 */ /* 0x000fea0003800200 */
.L_x_2651:
[----:B------:R-:W3:Y:S01]  /*b060*/  S2R R148, SR_TID.X ;  /* 0x0000000000947919 */ /* 0x000ee20000002100 */
[----:B------:R-:W-:Y:S01]  /*b070*/  IMAD.MOV.U32 R170, RZ, RZ, 0x20 ;  /* 0x00000020ffaa7424 */ /* 0x000fe200078e00ff */
[----:B------:R-:W1:Y:S01]  /*b080*/  LDCU.64 UR8, c[0x0][0x508] ;  /* 0x0000a100ff0877ac */ /* 0x000e620008000a00 */
[----:B------:R-:W-:Y:S01]  /*b090*/  LOP3.LUT R58, R58, 0xfffffff7, RZ, 0xc0, !PT ;  /* 0xfffffff73a3a7812 */ /* 0x000fe200078ec0ff */
[----:B------:R-:W0:Y:S01]  /*b0a0*/  LDGDEPBAR ;  /* 0x00000000000079af */ /* 0x000e220000000000 */
[----:B------:R-:W-:-:S04]  /*b0b0*/  UIADD3 UR10, UPT, UPT, UR22, -0x1, URZ ;  /* 0xffffffff160a7890 */ /* 0x000fc8000fffe0ff */
[----:B------:R-:W-:-:S06]  /*b0c0*/  USHF.L.U32 UR10, UR10, 0x8, URZ ;  /* 0x000000080a0a7899 */ /* 0x000fcc00080006ff */
[----:B------:R-:W-:Y:S02]  /*b0d0*/  IMAD.U32 R169, RZ, RZ, UR10 ;  /* 0x0000000affa97e24 */ /* 0x000fe4000f8e00ff */
[C---:B---3--:R-:W-:Y:S01]  /*b0e0*/  IMAD.SHL.U32 R0, R148.reuse, 0x20, RZ ;  /* 0x0000002094007824 */ /* 0x048fe200078e00ff */
[C---:B------:R-:W-:Y:S01]  /*b0f0*/  LOP3.LUT P0, RZ, R148.reuse, 0x4, RZ, 0xc0, !PT ;  /* 0x0000000494ff7812 */ /* 0x040fe2000780c0ff */
[C---:B------:R-:W-:Y:S01]  /*b100*/  IMAD.SHL.U32 R5, R148.reuse, 0x10, RZ ;  /* 0x0000001094057824 */ /* 0x040fe200078e00ff */
[C---:B------:R-:W-:Y:S01]  /*b110*/  LOP3.LUT R180, R148.reuse, 0x18, RZ, 0xc0, !PT ;  /* 0x0000001894b47812 */ /* 0x040fe200078ec0ff */
[----:B------:R-:W-:Y:S01]  /*b120*/  IMAD.SHL.U32 R4, R148, 0x4, RZ ;  /* 0x0000000494047824 */ /* 0x000fe200078e00ff */
[----:B------:R-:W-:Y:S01]  /*b130*/  LOP3.LUT R3, R0, 0xc0, RZ, 0xc0, !PT ;  /* 0x000000c000037812 */ /* 0x000fe200078ec0ff */
[----:B------:R-:W-:Y:S01]  /*b140*/  IMAD.SHL.U32 R181, R148, 0x8, RZ ;  /* 0x0000000894b57824 */ /* 0x000fe200078e00ff */
[----:B------:R-:W-:Y:S02]  /*b150*/  LOP3.LUT R149, R5, 0x100, RZ, 0xc0, !PT ;  /* 0x0000010005957812 */ /* 0x000fe400078ec0ff */
[----:B------:R-:W-:-:S02]  /*b160*/  LOP3.LUT R4, R3, 0x18, R4, 0xf8, !PT ;  /* 0x0000001803047812 */ /* 0x000fc400078ef804 */
[----:B------:R-:W-:Y:S02]  /*b170*/  LOP3.LUT R168, R0, 0x120, RZ, 0xc0, !PT ;  /* 0x0000012000a87812 */ /* 0x000fe400078ec0ff */
[----:B------:R-:W-:Y:S02]  /*b180*/  SHF.R.U32.HI R3, RZ, 0x1, R148 ;  /* 0x00000001ff037819 */ /* 0x000fe40000011694 */
        /* <DEDUP_REMOVED lines=10> */
[----:B------:R-:W-:-:S03]  /*b230*/  @P0 LOP3.LUT R58, R58, 0x8, RZ, 0xfc, !PT ;  /* 0x000000083a3a0812 */ /* 0x000fc600078efcff */
[----:B------:R-:W1:Y:S01]  /*b240*/  LDSM.16.M88.4 R156, [R150] ;  /* 0x00000000969c783b */ /* 0x000e620000000200 */
[----:B------:R-:W-:Y:S01]  /*b250*/  IMAD.IADD R0, R170, 0x1, R149 ;  /* 0x00000001aa007824 */ /* 0x000fe200078e0295 */
[----:B------:R-:W-:Y:S01]  /*b260*/  LOP3.LUT R58, R58, 0xfffffffe, RZ, 0xc0, !PT ;  /* 0xfffffffe3a3a7812 */ /* 0x000fe200078ec0ff */
[----:B-----5:R-:W-:Y:S01]  /*b270*/  IMAD.IADD R56, R150, 0x1, R170 ;  /* 0x0000000196387824 */ /* 0x020fe200078e02aa */
[----:B------:R-:W3:Y:S04]  /*b280*/  LDSM.16.M88.4 R124, [R149+0x1400] ;  /* 0x00140000957c783b */ /* 0x000ee80000000200 */
[----:B------:R-:W-:Y:S04]  /*b290*/  LDSM.16.M88.4 R164, [R0+0x1000] ;  /* 0x0010000000a4783b */ /* 0x000fe80000000200 */
[----:B--2---:R-:W2:Y:S04]  /*b2a0*/  LDSM.16.M88.4 R8, [R56] ;  /* 0x000000003808783b */ /* 0x004ea80000000200 */
[----:B------:R-:W2:Y:S04]  /*b2b0*/  LDSM.16.M88.4 R116, [R149+0x1800] ;  /* 0x001800009574783b */ /* 0x000ea80000000200 */
[----:B------:R-:W2:Y:S04]  /*b2c0*/  LDSM.16.M88.4 R152, [R0+0x1400] ;  /* 0x001400000098783b */ /* 0x000ea80000000200 */
[----:B------:R-:W2:Y:S04]  /*b2d0*/  LDSM.16.M88.4 R160, [R149+0x4c00] ;  /* 0x004c000095a0783b */ /* 0x000ea80000000200 */
[----:B------:R-:W2:Y:S04]  /*b2e0*/  LDSM.16.M88.4 R144, [R0+0x1800] ;  /* 0x001800000090783b */ /* 0x000ea80000000200 */
[----:B------:R-:W2:Y:S04]  /*b2f0*/  LDSM.16.M88.4 R100, [R149+0x2000] ;  /* 0x002000009564783b */ /* 0x000ea80000000200 */
[----:B------:R-:W2:Y:S01]  /*b300*/  LDSM.16.M88.4 R92, [R149+0x2400] ;  /* 0x00240000955c783b */ /* 0x000ea20000000200 */
[C---:B-1--4-:R-:W-:Y:S03]  /*b310*/  HMMA.16816.F32.BF16 R12, R156.reuse, R132, RZ ;  /* 0x000000849c0c723c */ /* 0x052fe600000418ff */
[----:B------:R-:W1:Y:S04]  /*b320*/  LDSM.16.M88.4 R76, [R149+0x2c00] ;  /* 0x002c0000954c783b */ /* 0x000e680000000200 */
[----:B------:R-:W4:Y:S01]  /*b330*/  LDSM.16.M88.4 R84, [R149+0x2800] ;  /* 0x002800009554783b */ /* 0x000f220000000200 */
[C---:B---3--:R-:W-:Y:S03]  /*b340*/  HMMA.16816.F32.BF16 R128, R156.reuse, R124, RZ ;  /* 0x0000007c9c80723c */ /* 0x048fe600000418ff */
[----:B------:R-:W3:Y:S04]  /*b350*/  LDSM.16.M88.4 R136, [R0+0x2000] ;  /* 0x002000000088783b */ /* 0x000ee80000000200 */
[----:B------:R-:W3:Y:S01]  /*b360*/  LDSM.16.M88.4 R108, [R149+0x1c00] ;  /* 0x001c0000956c783b */ /* 0x000ee20000000200 */
[----:B------:R-:W-:Y:S03]  /*b370*/  HMMA.16816.F32.BF16 R124, R156, R126, RZ ;  /* 0x0000007e9c7c723c */ /* 0x000fe600000418ff */
[----:B------:R-:W3:Y:S04]  /*b380*/  LDSM.16.M88.4 R68, [R149+0x3000] ;  /* 0x003000009544783b */ /* 0x000ee80000000200 */
[----:B------:R-:W3:Y:S01]  /*b390*/  LDSM.16.M88.4 R60, [R149+0x3400] ;  /* 0x00340000953c783b */ /* 0x000ee20000000200 */
[----:B--2---:R-:W-:Y:S03]  /*b3a0*/  HMMA.16816.F32.BF16 R12, R8, R164, R12 ;  /* 0x000000a4080c723c */ /* 0x004fe6000004180c */
[----:B------:R-:W2:Y:S04]  /*b3b0*/  LDSM.16.M88.4 R48, [R149+0x3800] ;  /* 0x003800009530783b */ /* 0x000ea80000000200 */
[----:B------:R-:W2:Y:S01]  /*b3c0*/  LDSM.16.M88.4 R40, [R149+0x3c00] ;  /* 0x003c00009528783b */ /* 0x000ea20000000200 */
[C---:B------:R-:W-:Y:S03]  /*b3d0*/  HMMA.16816.F32.BF16 R120, R156.reuse, R116, RZ ;  /* 0x000000749c78723c */ /* 0x040fe600000418ff */
[----:B------:R-:W2:Y:S04]  /*b3e0*/  LDSM.16.M88.4 R32, [R149+0x4000] ;  /* 0x004000009520783b */ /* 0x000ea80000000200 */
[----:B------:R-:W2:Y:S01]  /*b3f0*/  LDSM.16.M88.4 R24, [R149+0x4400] ;  /* 0x004400009518783b */ /* 0x000ea20000000200 */
[----:B------:R-:W-:Y:S03]  /*b400*/  HMMA.16816.F32.BF16 R116, R156, R118, RZ ;  /* 0x000000769c74723c */ /* 0x000fe600000418ff */
[----:B------:R-:W2:Y:S01]  /*b410*/  LDSM.16.M88.4 R16, [R149+0x4800] ;  /* 0x004800009510783b */ /* 0x000ea20000000200 */
[----:B------:R-:W-:Y:S01]  /*b420*/  FMUL.FTZ R12, R12, UR9 ;  /* 0x000000090c0c7c20 */ /* 0x000fe20008410000 */
[----:B------:R-:W-:-:S02]  /*b430*/  FMUL.FTZ R151, R13, UR9 ;  /* 0x000000090d977c20 */ /* 0x000fc40008410000 */
[----:B------:R-:W-:Y:S01]  /*b440*/  LDSM.16.M88.4 R140, [R0+0x1c00] ;  /* 0x001c0000008c783b */ /* 0x000fe20000000200 */
[----:B------:R1:W-:Y:S01]  /*b450*/  MUFU.TANH R59, R12 ;  /* 0x0000000c003b7308 */ /* 0x0003e20000002400 */
[----:B------:R-:W-:Y:S07]  /*b460*/  HMMA.16816.F32.BF16 R132, R156, R134, RZ ;  /* 0x000000869c84723c */ /* 0x000fee00000418ff */
[----:B------:R-:W-:Y:S01]  /*b470*/  MUFU.TANH R151, R151 ;  /* 0x0000009700977308 */ /* 0x000fe20000002400 */
[C---:B------:R-:W-:Y:S08]  /*b480*/  HMMA.16816.F32.BF16 R128, R8.reuse, R152, R128 ;  /* 0x000000980880723c */ /* 0x040ff00000041880 */
[----:B------:R-:W-:Y:S01]  /*b490*/  HMMA.16816.F32.BF16 R124, R8, R154, R124 ;  /* 0x0000009a087c723c */ /* 0x000fe2000004187c */
[----:B------:R-:W2:Y:S07]  /*b4a0*/  LDSM.16.M88.4 R152, [R0+0x2400] ;  /* 0x002400000098783b */ /* 0x000eae0000000200 */
[----:B------:R-:W-:Y:S01]  /*b4b0*/  HMMA.16816.F32.BF16 R4, R156, R160, RZ ;  /* 0x000000a09c04723c */ /* 0x000fe200000418ff */
[----:B------:R-:W-:Y:S01]  /*b4c0*/  FMUL.FTZ R160, R14, UR9 ;  /* 0x000000090ea07c20 */ /* 0x000fe20008410000 */
[----:B------:R-:W-:Y:S01]  /*b4d0*/  FMUL.FTZ R161, R15, UR9 ;  /* 0x000000090fa17c20 */ /* 0x000fe20008410000 */
[----:B------:R-:W-:Y:S01]  /*b4e0*/  FMUL.FTZ R128, R128, UR9 ;  /* 0x0000000980807c20 */ /* 0x000fe20008410000 */
[----:B-1----:R-:W1:Y:S01]  /*b4f0*/  LDSM.16.M88.4 R12, [R0+0x2c00] ;  /* 0x002c0000000c783b */ /* 0x002e620000000200 */
[----:B------:R-:W-:Y:S01]  /*b500*/  FMUL.FTZ R129, R129, UR9 ;  /* 0x0000000981817c20 */ /* 0x000fe20008410000 */
[----:B------:R-:W-:Y:S01]  /*b510*/  FMUL.FTZ R130, R130, UR9 ;  /* 0x0000000982827c20 */ /* 0x000fe20008410000 */
[----:B------:R-:W-:Y:S01]  /*b520*/  MUFU.TANH R160, R160 ;  /* 0x000000a000a07308 */ /* 0x000fe20000002400 */
[----:B------:R-:W-:Y:S03]  /*b530*/  HMMA.16816.F32.BF16 R120, R8, R144, R120 ;  /* 0x000000900878723c */ /* 0x000fe60000041878 */
[----:B------:R-:W-:-:S04]  /*b540*/  FMUL.FTZ R124, R124, UR9 ;  /* 0x000000097c7c7c20 */ /* 0x000fc80008410000 */
[----:B------:R-:W-:Y:S01]  /*b550*/  MUFU.TANH R161, R161 ;  /* 0x000000a100a17308 */ /* 0x000fe20000002400 */
[----:B------:R-:W-:Y:S01]  /*b560*/  HMMA.16816.F32.BF16 R116, R8, R146, R116 ;  /* 0x000000920874723c */ /* 0x000fe20000041874 */
[----:B------:R-:W1:Y:S07]  /*b570*/  LDSM.16.M88.4 R144, [R0+0x2800] ;  /* 0x002800000090783b */ /* 0x000e6e0000000200 */
[----:B------:R-:W-:Y:S03]  /*b580*/  HMMA.16816.F32.BF16 R104, R156, R100, RZ ;  /* 0x000000649c68723c */ /* 0x000fe600000418ff */
[----:B------:R-:W-:Y:S01]  /*b590*/  FMUL.FTZ R122, R122, UR9 ;  /* 0x000000097a7a7c20 */ /* 0x000fe20008410000 */
[----:B------:R-:W-:Y:S01]  /*b5a0*/  FMUL.FTZ R121, R121, UR9 ;  /* 0x0000000979797c20 */ /* 0x000fe20008410000 */
[----:B------:R-:W-:Y:S01]  /*b5b0*/  FMUL.FTZ R120, R120, UR9 ;  /* 0x0000000978787c20 */ /* 0x000fe20008410000 */
[----:B------:R-:W-:-:S02]  /*b5c0*/  FMUL.FTZ R123, R123, UR9 ;  /* 0x000000097b7b7c20 */ /* 0x000fc40008410000 */
[----:B------:R-:W-:Y:S01]  /*b5d0*/  HMMA.16816.F32.BF16 R100, R156, R102, RZ ;  /* 0x000000669c64723c */ /* 0x000fe200000418ff */
[----:B------:R-:W-:Y:S02]  /*b5e0*/  MUFU.TANH R122, R122 ;  /* 0x0000007a007a7308 */ /* 0x000fe40000002400 */
[----:B------:R-:W-:Y:S01]  /*b5f0*/  FMUL.FTZ R116, R116, UR9 ;  /* 0x0000000974747c20 */ /* 0x000fe20008410000 */
[----:B------:R-:W-:Y:S01]  /*b600*/  FMUL.FTZ R118, R118, UR9 ;  /* 0x0000000976767c20 */ /* 0x000fe20008410000 */
[----:B------:R-:W-:Y:S01]  /*b610*/  FMUL.FTZ R117, R117, UR9 ;  /* 0x0000000975757c20 */ /* 0x000fe20008410000 */
[----:B------:R-:W-:Y:S02]  /*b620*/  FMUL.FTZ R119, R119, UR9 ;  /* 0x0000000977777c20 */ /* 0x000fe40008410000 */
[----:B------:R-:W-:Y:S01]  /*b630*/  HMMA.16816.F32.BF16 R132, R8, R166, R132 ;  /* 0x000000a60884723c */ /* 0x000fe20000041884 */
[----:B------:R-:W-:Y:S07]  /*b640*/  MUFU.TANH R121, R121 ;  /* 0x0000007900797308 */ /* 0x000fee0000002400 */
[C---:B------:R-:W-:Y:S01]  /*b650*/  HMMA.16816.F32.BF16 R96, R156.reuse, R92, RZ ;  /* 0x0000005c9c60723c */ /* 0x040fe200000418ff */
[----:B------:R-:W-:Y:S07]  /*b660*/  MUFU.TANH R120, R120 ;  /* 0x0000007800787308 */ /* 0x000fee0000002400 */
[----:B------:R-:W-:Y:S01]  /*b670*/  HMMA.16816.F32.BF16 R80, R156, R76, RZ ;  /* 0x0000004c9c50723c */ /* 0x000fe200000418ff */
[----:B------:R-:W-:Y:S02]  /*b680*/  MUFU.TANH R116, R116 ;  /* 0x0000007400747308 */ /* 0x000fe40000002400 */
[----:B------:R-:W-:-:S05]  /*b690*/  FMUL.FTZ R132, R132, UR9 ;  /* 0x0000000984847c20 */ /* 0x000fca0008410000 */
[C---:B------:R-:W-:Y:S01]  /*b6a0*/  HMMA.16816.F32.BF16 R76, R156.reuse, R78, RZ ;  /* 0x0000004e9c4c723c */ /* 0x040fe200000418ff */
[----:B------:R-:W-:Y:S07]  /*b6b0*/  MUFU.TANH R118, R118 ;  /* 0x0000007600767308 */ /* 0x000fee0000002400 */
[C---:B----4-:R-:W-:Y:S01]  /*b6c0*/  HMMA.16816.F32.BF16 R88, R156.reuse, R84, RZ ;  /* 0x000000549c58723c */ /* 0x050fe200000418ff */
[----:B------:R-:W-:Y:S07]  /*b6d0*/  MUFU.TANH R123, R123 ;  /* 0x0000007b007b7308 */ /* 0x000fee0000002400 */
[----:B------:R-:W-:Y:S01]  /*b6e0*/  HMMA.16816.F32.BF16 R84, R156, R86, RZ ;  /* 0x000000569c54723c */ /* 0x000fe200000418ff */
[----:B------:R-:W-:Y:S07]  /*b6f0*/  MUFU.TANH R117, R117 ;  /* 0x0000007500757308 */ /* 0x000fee0000002400 */
[C---:B---3--:R-:W-:Y:S01]  /*b700*/  HMMA.16816.F32.BF16 R104, R8.reuse, R136, R104 ;  /* 0x000000880868723c */ /* 0x048fe20000041868 */
[----:B------:R-:W-:Y:S07]  /*b710*/  MUFU.TANH R119, R119 ;  /* 0x0000007700777308 */ /* 0x000fee0000002400 */
[----:B------:R-:W-:Y:S01]  /*b720*/  HMMA.16816.F32.BF16 R100, R8, R138, R100 ;  /* 0x0000008a0864723c */ /* 0x000fe20000041864 */
[----:B------:R-:W3:Y:S07]  /*b730*/  LDSM.16.M88.4 R136, [R0+0x3000] ;  /* 0x003000000088783b */ /* 0x000eee0000000200 */
[----:B------:R-:W-:Y:S03]  /*b740*/  HMMA.16816.F32.BF16 R112, R156, R108, RZ ;  /* 0x0000006c9c70723c */ /* 0x000fe600000418ff */
[----:B------:R-:W-:Y:S01]  /*b750*/  FMUL.FTZ R105, R105, UR9 ;  /* 0x0000000969697c20 */ /* 0x000fe20008410000 */
[----:B------:R-:W-:Y:S01]  /*b760*/  FMUL.FTZ R104, R104, UR9 ;  /* 0x0000000968687c20 */ /* 0x000fe20008410000 */
[----:B------:R-:W-:-:S03]  /*b770*/  FMUL.FTZ R106, R106, UR9 ;  /* 0x000000096a6a7c20 */ /* 0x000fc60008410000 */
[----:B------:R-:W-:Y:S03]  /*b780*/  HMMA.16816.F32.BF16 R72, R156, R68, RZ ;  /* 0x000000449c48723c */ /* 0x000fe600000418ff */
[----:B------:R-:W-:-:S05]  /*b790*/  FMUL.FTZ R103, R103, UR9 ;  /* 0x0000000967677c20 */ /* 0x000fca0008410000 */
        /* <DEDUP_REMOVED lines=16> */
[----:B------:R2:W-:Y:S01]  /*b8a0*/  MUFU.TANH R162, R132 ;  /* 0x0000008400a27308 */ /* 0x0005e20000002400 */
[----:B------:R-:W-:-:S06]  /*b8b0*/  FMUL.FTZ R163, R133, UR9 ;  /* 0x0000000985a37c20 */ /* 0x000fcc0008410000 */
[C---:B------:R-:W-:Y:S01]  /*b8c0*/  HMMA.16816.F32.BF16 R96, R8.reuse, R152, R96 ;  /* 0x000000980860723c */ /* 0x040fe20000041860 */
[----:B------:R-:W-:Y:S01]  /*b8d0*/  FMUL.FTZ R152, R134, UR9 ;  /* 0x0000000986987c20 */ /* 0x000fe20008410000 */
[----:B------:R-:W-:Y:S01]  /*b8e0*/  FMUL.FTZ R153, R135, UR9 ;  /* 0x0000000987997c20 */ /* 0x000fe20008410000 */
[----:B------:R-:W-:Y:S05]  /*b8f0*/  MUFU.TANH R163, R163 ;  /* 0x000000a300a37308 */ /* 0x000fea0000002400 */
[C---:B-1----:R-:W-:Y:S01]  /*b900*/  HMMA.16816.F32.BF16 R80, R8.reuse, R12, R80 ;  /* 0x0000000c0850723c */ /* 0x042fe20000041850 */
[----:B--2---:R-:W1:Y:S02]  /*b910*/  LDSM.16.M88.4 R132, [R0+0x3400] ;  /* 0x003400000084783b */ /* 0x004e640000000200 */
[----:B------:R-:W-:Y:S05]  /*b920*/  MUFU.TANH R152, R152 ;  /* 0x0000009800987308 */ /* 0x000fea0000002400 */
[C---:B------:R-:W-:Y:S01]  /*b930*/  HMMA.16816.F32.BF16 R76, R8.reuse, R14, R76 ;  /* 0x0000000e084c723c */ /* 0x040fe2000004184c */
[----:B------:R-:W2:Y:S02]  /*b940*/  LDSM.16.M88.4 R12, [R0+0x3c00] ;  /* 0x003c0000000c783b */ /* 0x000ea40000000200 */
[----:B------:R-:W-:Y:S05]  /*b950*/  MUFU.TANH R153, R153 ;  /* 0x0000009900997308 */ /* 0x000fea0000002400 */
[C---:B------:R-:W-:Y:S03]  /*b960*/  HMMA.16816.F32.BF16 R88, R8.reuse, R144, R88 ;  /* 0x000000900858723c */ /* 0x040fe60000041858 */
[----:B------:R-:W-:Y:S01]  /*b970*/  MUFU.TANH R144, R128 ;  /* 0x0000008000907308 */ /* 0x000fe20000002400 */
[----:B------:R-:W-:Y:S01]  /*b980*/  FMUL.FTZ R80, R80, UR9 ;  /* 0x0000000950507c20 */ /* 0x000fe20008410000 */
[----:B------:R-:W-:Y:S01]  /*b990*/  FMUL.FTZ R81, R81, UR9 ;  /* 0x0000000951517c20 */ /* 0x000fe20008410000 */
[----:B------:R-:W-:Y:S01]  /*b9a0*/  FMUL.FTZ R82, R82, UR9 ;  /* 0x0000000952527c20 */ /* 0x000fe20008410000 */
[----:B------:R-:W-:Y:S01]  /*b9b0*/  FMUL.FTZ R83, R83, UR9 ;  /* 0x0000000953537c20 */ /* 0x000fe20008410000 */
[----:B------:R-:W-:Y:S01]  /*b9c0*/  HMMA.16816.F32.BF16 R84, R8, R146, R84 ;  /* 0x000000920854723c */ /* 0x000fe20000041854 */
[----:B------:R-:W-:-:S02]  /*b9d0*/  FMUL.FTZ R147, R131, UR9 ;  /* 0x0000000983937c20 */ /* 0x000fc40008410000 */
[----:B------:R-:W-:Y:S01]  /*b9e0*/  MUFU.TANH R145, R129 ;  /* 0x0000008100917308 */ /* 0x000fe20000002400 */
[----:B------:R-:W-:Y:S01]  /*b9f0*/  FMUL.FTZ R77, R77, UR9 ;  /* 0x000000094d4d7c20 */ /* 0x000fe20008410000 */
[----:B------:R-:W-:Y:S01]  /*ba00*/  FMUL.FTZ R76, R76, UR9 ;  /* 0x000000094c4c7c20 */ /* 0x000fe20008410000 */
[----:B------:R-:W-:Y:S01]  /*ba10*/  FMUL.FTZ R78, R78, UR9 ;  /* 0x000000094e4e7c20 */ /* 0x000fe20008410000 */
[----:B------:R-:W-:Y:S01]  /*ba20*/  FMUL.FTZ R79, R79, UR9 ;  /* 0x000000094f4f7c20 */ /* 0x000fe20008410000 */
[----:B---3--:R-:W-:Y:S01]  /*ba30*/  HMMA.16816.F32.BF16 R72, R8, R136, R72 ;  /* 0x000000880848723c */ /* 0x008fe20000041848 */
[----:B------:R-:W-:Y:S02]  /*ba40*/  FMUL.FTZ R137, R125, UR9 ;  /* 0x000000097d897c20 */ /* 0x000fe40008410000 */
[----:B------:R3:W-:Y:S01]  /*ba50*/  MUFU.TANH R146, R130 ;  /* 0x0000008200927308 */ /* 0x0007e20000002400 */
[----:B------:R-:W-:Y:S01]  /*ba60*/  FMUL.FTZ R88, R88, UR9 ;  /* 0x0000000958587c20 */ /* 0x000fe20008410000 */
[----:B------:R-:W-:Y:S01]  /*ba70*/  FMUL.FTZ R89, R89, UR9 ;  /* 0x0000000959597c20 */ /* 0x000fe20008410000 */
[----:B------:R-:W-:-:S02]  /*ba80*/  FMUL.FTZ R90, R90, UR9 ;  /* 0x000000095a5a7c20 */ /* 0x000fc40008410000 */
[C---:B------:R-:W-:Y:S01]  /*ba90*/  HMMA.16816.F32.BF16 R68, R8.reuse, R138, R68 ;  /* 0x0000008a0844723c */ /* 0x040fe20000041844 */
[----:B------:R-:W-:Y:S01]  /*baa0*/  FMUL.FTZ R138, R126, UR9 ;  /* 0x000000097e8a7c20 */ /* 0x000fe20008410000 */
[----:B------:R-:W-:Y:S01]  /*bab0*/  FMUL.FTZ R139, R127, UR9 ;  /* 0x000000097f8b7c20 */ /* 0x000fe20008410000 */
[----:B------:R4:W-:Y:S01]  /*bac0*/  MUFU.TANH R136, R124 ;  /* 0x0000007c00887308 */ /* 0x0009e20000002400 */
[----:B------:R-:W-:Y:S01]  /*bad0*/  FMUL.FTZ R85, R85, UR9 ;  /* 0x0000000955557c20 */ /* 0x000fe20008410000 */
[----:B------:R-:W-:Y:S01]  /*bae0*/  FMUL.FTZ R84, R84, UR9 ;  /* 0x0000000954547c20 */ /* 0x000fe20008410000 */
[----:B------:R-:W-:Y:S01]  /*baf0*/  FMUL.FTZ R86, R86, UR9 ;  /* 0x0000000956567c20 */ /* 0x000fe20008410000 */
[----:B------:R-:W-:Y:S01]  /*bb00*/  FMUL.FTZ R87, R87, UR9 ;  /* 0x0000000957577c20 */ /* 0x000fe20008410000 */
[C---:B------:R-:W-:Y:S03]  /*bb10*/  HMMA.16816.F32.BF16 R112, R8.reuse, R140, R112 ;  /* 0x0000008c0870723c */ /* 0x040fe60000041870 */
[----:B------:R-:W-:Y:S01]  /*bb20*/  MUFU.TANH R147, R147 ;  /* 0x0000009300937308 */ /* 0x000fe20000002400 */
[----:B---3--:R-:W3:Y:S01]  /*bb30*/  LDSM.16.M88.4 R128, [R0+0x4000] ;  /* 0x004000000080783b */ /* 0x008ee20000000200 */
[----:B------:R-:W-:Y:S01]  /*bb40*/  FMUL.FTZ R72, R72, UR9 ;  /* 0x0000000948487c20 */ /* 0x000fe20008410000 */
[----:B------:R-:W-:Y:S01]  /*bb50*/  FMUL.FTZ R73, R73, UR9 ;  /* 0x0000000949497c20 */ /* 0x000fe20008410000 */
[----:B------:R-:W-:Y:S01]  /*bb60*/  FMUL.FTZ R74, R74, UR9 ;  /* 0x000000094a4a7c20 */ /* 0x000fe20008410000 */
[C---:B------:R-:W-:Y:S01]  /*bb70*/  HMMA.16816.F32.BF16 R108, R8.reuse, R142, R108 ;  /* 0x0000008e086c723c */ /* 0x040fe2000004186c */
[----:B------:R-:W-:Y:S01]  /*bb80*/  LDSM.16.M88.4 R140, [R0+0x3800] ;  /* 0x00380000008c783b */ /* 0x000fe20000000200 */
[----:B------:R-:W-:Y:S01]  /*bb90*/  FMUL.FTZ R75, R75, UR9 ;  /* 0x000000094b4b7c20 */ /* 0x000fe20008410000 */
[----:B------:R-:W-:Y:S01]  /*bba0*/  MUFU.TANH R138, R138 ;  /* 0x0000008a008a7308 */ /* 0x000fe20000002400 */
[----:B------:R-:W-:Y:S01]  /*bbb0*/  FMUL.FTZ R68, R68, UR9 ;  /* 0x0000000944447c20 */ /* 0x000fe20008410000 */
[----:B----4-:R-:W4:Y:S01]  /*bbc0*/  LDSM.16.M88.4 R124, [R0+0x4400] ;  /* 0x00440000007c783b */ /* 0x010f220000000200 */
[----:B------:R-:W-:Y:S01]  /*bbd0*/  FMUL.FTZ R71, R71, UR9 ;  /* 0x0000000947477c20 */ /* 0x000fe20008410000 */
[----:B------:R-:W-:Y:S01]  /*bbe0*/  FMUL.FTZ R69, R69, UR9 ;  /* 0x0000000945457c20 */ /* 0x000fe20008410000 */
[----:B-1----:R-:W-:Y:S01]  /*bbf0*/  HMMA.16816.F32.BF16 R64, R8, R132, R64 ;  /* 0x000000840840723c */ /* 0x002fe20000041840 */
[----:B------:R-:W-:-:S02]  /*bc00*/  FMUL.FTZ R70, R70, UR9 ;  /* 0x0000000946467c20 */ /* 0x000fc40008410000 */
[----:B------:R-:W-:Y:S05]  /*bc10*/  MUFU.TANH R139, R139 ;  /* 0x0000008b008b7308 */ /* 0x000fea0000002400 */
[C---:B------:R-:W-:Y:S01]  /*bc20*/  HMMA.16816.F32.BF16 R60, R8.reuse, R134, R60 ;  /* 0x00000086083c723c */ /* 0x040fe2000004183c */
[----:B------:R-:W1:Y:S02]  /*bc30*/  LDSM.16.M88.4 R132, [R0+0x4800] ;  /* 0x004800000084783b */ /* 0x000e640000000200 */
[----:B------:R-:W-:Y:S01]  /*bc40*/  FMUL.FTZ R110, R110, UR9 ;  /* 0x000000096e6e7c20 */ /* 0x000fe20008410000 */
[----:B------:R-:W-:Y:S01]  /*bc50*/  FMUL.FTZ R111, R111, UR9 ;  /* 0x000000096f6f7c20 */ /* 0x000fe20008410000 */
[----:B------:R-:W-:Y:S01]  /*bc60*/  FMUL.FTZ R109, R109, UR9 ;  /* 0x000000096d6d7c20 */ /* 0x000fe20008410000 */
[----:B------:R-:W-:Y:S02]  /*bc70*/  MUFU.TANH R137, R137 ;  /* 0x0000008900897308 */ /* 0x000fe40000002400 */
[C---:B--2---:R-:W-:Y:S06]  /*bc80*/  HMMA.16816.F32.BF16 R44, R8.reuse, R12, R44 ;  /* 0x0000000c082c723c */ /* 0x044fec000004182c */
[----:B------:R-:W-:Y:S02]  /*bc90*/  MUFU.TANH R88, R88 ;  /* 0x0000005800587308 */ /* 0x000fe40000002400 */
[----:B------:R-:W-:Y:S01]  /*bca0*/  HMMA.16816.F32.BF16 R40, R8, R14, R40 ;  /* 0x0000000e0828723c */ /* 0x000fe20000041828 */
[----:B------:R-:W2:Y:S01]  /*bcb0*/  LDSM.16.M88.4 R12, [R0+0x4c00] ;  /* 0x004c0000000c783b */ /* 0x000ea20000000200 */
[----:B------:R-:W-:-:S04]  /*bcc0*/  DEPBAR.LE SB0, 0x0 ;  /* 0x000080000000791a */ /* 0x000fc80000000000 */
[----:B------:R-:W-:Y:S02]  /*bcd0*/  MUFU.TANH R89, R89 ;  /* 0x0000005900597308 */ /* 0x000fe40000002400 */
[----:B---3--:R-:W-:Y:S01]  /*bce0*/  HMMA.16816.F32.BF16 R36, R8, R128, R36 ;  /* 0x000000800824723c */ /* 0x008fe20000041824 */
[----:B------:R-:W3:Y:S01]  /*bcf0*/  S2R R128, SR_CTAID.X ;  /* 0x0000000000807919 */ /* 0x000ee20000002500 */
[----:B------:R-:W-:-:S04]  /*bd00*/  FMUL.FTZ R129, R62, UR9 ;  /* 0x000000093e817c20 */ /* 0x000fc80008410000 */
[----:B------:R-:W-:Y:S02]  /*bd10*/  MUFU.TANH R80, R80 ;  /* 0x0000005000507308 */ /* 0x000fe40000002400 */
[C---:B----4-:R-:W-:Y:S01]  /*bd20*/  HMMA.16816.F32.BF16 R28, R8.reuse, R124, R28 ;  /* 0x0000007c081c723c */ /* 0x050fe2000004181c */
[----:B------:R-:W-:Y:S01]  /*bd30*/  LOP3.LUT R125, R3, 0x1f0, RZ, 0xc0, !PT ;  /* 0x000001f0037d7812 */ /* 0x000fe200078ec0ff */
[----:B------:R-:W-:Y:S01]  /*bd40*/  FMUL.FTZ R124, R112, UR9 ;  /* 0x00000009707c7c20 */ /* 0x000fe20008410000 */
[----:B------:R-:W-:Y:S01]  /*bd50*/  SHF.R.U32.HI R3, RZ, 0x2, R148 ;  /* 0x00000002ff037819 */ /* 0x000fe20000011694 */
[----:B------:R-:W-:Y:S01]  /*bd60*/  FMUL.FTZ R112, R113, UR9 ;  /* 0x0000000971707c20 */ /* 0x000fe20008410000 */
[----:B------:R-:W-:Y:S01]  /*bd70*/  FMUL.FTZ R113, R114, UR9 ;  /* 0x0000000972717c20 */ /* 0x000fe20008410000 */
[----:B------:R-:W-:Y:S01]  /*bd80*/  FMUL.FTZ R62, R42, UR9 ;  /* 0x000000092a3e7c20 */ /* 0x000fe20008410000 */
[----:B------:R-:W-:Y:S01]  /*bd90*/  LOP3.LUT R3, R3, 0x7, RZ, 0xc0, !PT ;  /* 0x0000000703037812 */ /* 0x000fe200078ec0ff */
[C---:B------:R-:W-:Y:S01]  /*bda0*/  HMMA.16816.F32.BF16 R48, R8.reuse, R142, R48 ;  /* 0x0000008e0830723c */ /* 0x040fe20000041830 */
[----:B------:R-:W-:Y:S07]  /*bdb0*/  MUFU.TANH R124, R124 ;  /* 0x0000007c007c7308 */ /* 0x000fee0000002400 */
[----:B------:R-:W-:Y:S01]  /*bdc0*/  HMMA.16816.F32.BF16 R32, R8, R130, R32 ;  /* 0x000000820820723c */ /* 0x000fe20000041820 */
[----:B------:R-:W-:Y:S01]  /*bdd0*/  FMUL.FTZ R131, R100, UR9 ;  /* 0x0000000964837c20 */ /* 0x000fe20008410000 */
[----:B------:R-:W-:Y:S01]  /*bde0*/  MUFU.TANH R113, R113 ;  /* 0x0000007100717308 */ /* 0x000fe20000002400 */
[----:B------:R-:W-:-:S05]  /*bdf0*/  FMUL.FTZ R42, R31, UR9 ;  /* 0x000000091f2a7c20 */ /* 0x000fca0008410000 */
[C---:B-1----:R-:W-:Y:S01]  /*be00*/  HMMA.16816.F32.BF16 R16, R8.reuse, R134, R16 ;  /* 0x000000860810723c */ /* 0x042fe20000041810 */
[----:B---3--:R-:W-:Y:S01]  /*be10*/  IMAD R128, R128, 0x40, R125 ;  /* 0x0000004080807824 */ /* 0x008fe200078e027d */
[----:B------:R-:W-:Y:S01]  /*be20*/  LOP3.LUT R125, R181, 0x1f20, RZ, 0xc0, !PT ;  /* 0x00001f20b57d7812 */ /* 0x000fe200078ec0ff */
[----:B------:R-:W-:Y:S01]  /*be30*/  FMUL.FTZ R134, R107, UR9 ;  /* 0x000000096b867c20 */ /* 0x000fe20008410000 */
[----:B------:R-:W-:Y:S01]  /*be40*/  FMUL.FTZ R107, R65, UR9 ;  /* 0x00000009416b7c20 */ /* 0x000fe20008410000 */
[----:B------:R-:W-:Y:S01]  /*be50*/  FMUL.FTZ R65, R41, UR9 ;  /* 0x0000000929417c20 */ /* 0x000fe20008410000 */
[----:B------:R-:W-:Y:S01]  /*be60*/  IADD3 R128, PT, PT, R3, -UR21, R128 ;  /* 0x8000001503807c10 */ /* 0x000fe2000fffe080 */
[----:B------:R-:W-:Y:S01]  /*be70*/  IMAD.U32 R3, RZ, RZ, UR8 ;  /* 0x00000008ff037e24 */ /* 0x000fe2000f8e00ff */
[----:B------:R-:W-:Y:S01]  /*be80*/  HMMA.16816.F32.BF16 R52, R8, R140, R52 ;  /* 0x0000008c0834723c */ /* 0x000fe20000041834 */
[----:B------:R-:W-:Y:S01]  /*be90*/  LOP3.LUT R130, R125, R2, RZ, 0xfc, !PT ;  /* 0x000000027d827212 */ /* 0x000fe200078efcff */
[----:B------:R1:W-:Y:S01]  /*bea0*/  MUFU.TANH R100, R109 ;  /* 0x0000006d00647308 */ /* 0x0003e20000002400 */
[----:B------:R-:W-:Y:S01]  /*beb0*/  UIADD3 UR8, UPT, UPT, UR22, -0x1, URZ ;  /* 0xffffffff16087890 */ /* 0x000fe2000fffe0ff */
[----:B------:R-:W-:Y:S01]  /*bec0*/  IADD3 R114, PT, PT, R128, UR24, R3 ;  /* 0x0000001880727c10 */ /* 0x000fe2000fffe003 */
[----:B------:R-:W-:Y:S01]  /*bed0*/  FMUL.FTZ R128, R101, UR9 ;  /* 0x0000000965807c20 */ /* 0x000fe20008410000 */
[----:B------:R-:W-:-:S02]  /*bee0*/  IMAD.MOV.U32 R3, RZ, RZ, 0x1 ;  /* 0x00000001ff037424 */ /* 0x000fc400078e00ff */
[----:B------:R-:W-:Y:S01]  /*bef0*/  FMUL.FTZ R101, R46, UR9 ;  /* 0x000000092e657c20 */ /* 0x000fe20008410000 */
[C---:B--2---:R-:W-:Y:S01]  /*bf00*/  HMMA.16816.F32.BF16 R156, R8.reuse, R14, R156 ;  /* 0x0000000e089c723c */ /* 0x044fe2000004189c */
[----:B------:R-:W-:Y:S01]  /*bf10*/  FMUL.FTZ R46, R35, UR9 ;  /* 0x00000009232e7c20 */ /* 0x000fe20008410000 */
[----:B------:R-:W-:Y:S01]  /*bf20*/  FMUL.FTZ R14, R108, UR9 ;  /* 0x000000096c0e7c20 */ /* 0x000fe20008410000 */
[----:B------:R-:W-:Y:S01]  /*bf30*/  VIADDMNMX R3, R114, R3, UR24, PT ;  /* 0x0000001872037e46 */ /* 0x000fe2000b800103 */
[----:B------:R-:W-:Y:S01]  /*bf40*/  FMUL.FTZ R108, R49, UR9 ;  /* 0x00000009316c7c20 */ /* 0x000fe20008410000 */
[----:B------:R-:W-:Y:S01]  /*bf50*/  FMUL.FTZ R49, R33, UR9 ;  /* 0x0000000921317c20 */ /* 0x000fe20008410000 */
[----:B------:R-:W-:Y:S01]  /*bf60*/  FMUL.FTZ R15, R61, UR9 ;  /* 0x000000093d0f7c20 */ /* 0x000fe20008410000 */
[----:B------:R-:W-:Y:S01]  /*bf70*/  IMAD.U32 R33, RZ, RZ, UR10 ;  /* 0x0000000aff217e24 */ /* 0x000fe2000f8e00ff */
[C---:B------:R-:W-:Y:S01]  /*bf80*/  HMMA.16816.F32.BF16 R20, R8.reuse, R132, R20 ;  /* 0x000000840814723c */ /* 0x040fe20000041814 */
[----:B------:R-:W-:Y:S01]  /*bf90*/  FMUL.FTZ R133, R64, UR9 ;  /* 0x0000000940857c20 */ /* 0x000fe20008410000 */
[----:B------:R-:W-:Y:S01]  /*bfa0*/  FMUL.FTZ R132, R66, UR9 ;  /* 0x0000000942847c20 */ /* 0x000fe20008410000 */
[----:B------:R-:W-:Y:S01]  /*bfb0*/  FMUL.FTZ R125, R53, UR9 ;  /* 0x00000009357d7c20 */ /* 0x000fe20008410000 */
[----:B------:R-:W-:Y:S01]  /*bfc0*/  FMUL.FTZ R53, R39, UR9 ;  /* 0x0000000927357c20 */ /* 0x000fe20008410000 */
[----:B------:R-:W-:Y:S01]  /*bfd0*/  FMUL.FTZ R66, R40, UR9 ;  /* 0x0000000928427c20 */ /* 0x000fe20008410000 */
[----:B-1----:R-:W-:Y:S01]  /*bfe0*/  FMUL.FTZ R109, R60, UR9 ;  /* 0x000000093c6d7c20 */ /* 0x002fe20008410000 */
[----:B------:R-:W1:Y:S01]  /*bff0*/  MUFU.TANH R133, R133 ;  /* 0x0000008500857308 */ /* 0x000e620000002400 */
[----:B------:R-:W-:Y:S01]  /*c000*/  HMMA.16816.F32.BF16 R4, R8, R12, R4 ;  /* 0x0000000c0804723c */ /* 0x000fe20000041804 */
[----:B------:R-:W-:-:S02]  /*c010*/  IMAD.MOV.U32 R13, RZ, RZ, 0x9 ;  /* 0x00000009ff0d7424 */ /* 0x000fc400078e00ff */
[----:B------:R-:W-:Y:S01]  /*c020*/  FMUL.FTZ R12, R115, UR9 ;  /* 0x00000009730c7c20 */ /* 0x000fe20008410000 */
[----:B------:R-:W-:Y:S01]  /*c030*/  FMUL.FTZ R115, R67, UR9 ;  /* 0x0000000943737c20 */ /* 0x000fe20008410000 */
[----:B------:R-:W-:Y:S01]  /*c040*/  FMUL.FTZ R67, R47, UR9 ;  /* 0x000000092f437c20 */ /* 0x000fe20008410000 */
[----:B------:R-:W-:Y:S01]  /*c050*/  FMUL.FTZ R47, R34, UR9 ;  /* 0x00000009222f7c20 */ /* 0x000fe20008410000 */
[----:B------:R-:W-:Y:S01]  /*c060*/  VIADDMNMX R2, R114, R13, UR24, PT ;  /* 0x0000001872027e46 */ /* 0x000fe2000b80010d */
[----:B------:R-:W-:Y:S01]  /*c070*/  FMUL.FTZ R13, R96, UR9 ;  /* 0x00000009600d7c20 */ /* 0x000fe20008410000 */
[C---:B------:R-:W-:Y:S01]  /*c080*/  HMMA.16816.F32.BF16 R92, R8.reuse, R154, R92 ;  /* 0x0000009a085c723c */ /* 0x040fe2000004185c */
[----:B------:R2:W-:Y:S01]  /*c090*/  MUFU.TANH R96, R110 ;  /* 0x0000006e00607308 */ /* 0x0005e20000002400 */
[----:B------:R-:W-:Y:S01]  /*c0a0*/  FMUL.FTZ R34, R17, UR9 ;  /* 0x0000000911227c20 */ /* 0x000fe20008410000 */
[----:B------:R-:W-:Y:S02]  /*c0b0*/  IMAD.U32 R17, RZ, RZ, UR10 ;  /* 0x0000000aff117e24 */ /* 0x000fe4000f8e00ff */
[----:B------:R-:W-:Y:S01]  /*c0c0*/  FMUL.FTZ R114, R102, UR9 ;  /* 0x0000000966727c20 */ /* 0x000fe20008410000 */
[----:B------:R-:W-:Y:S01]  /*c0d0*/  FMUL.FTZ R102, R44, UR9 ;  /* 0x000000092c667c20 */ /* 0x000fe20008410000 */
[----:B------:R-:W-:Y:S01]  /*c0e0*/  FMUL.FTZ R44, R28, UR9 ;  /* 0x000000091c2c7c20 */ /* 0x000fe20008410000 */
[----:B------:R-:W-:Y:S01]  /*c0f0*/  FMUL.FTZ R39, R22, UR9 ;  /* 0x0000000916277c20 */ /* 0x000fe20008410000 */
[----:B------:R-:W-:Y:S01]  /*c100*/  HMMA.16816.F32.BF16 R24, R8, R126, R24 ;  /* 0x0000007e0818723c */ /* 0x000fe20000041818 */
        /* <DEDUP_REMOVED lines=8> */
[----:B------:R-:W-:Y:S01]  /*c190*/  FMUL.FTZ R28, R5, UR9 ;  /* 0x00000009051c7c20 */ /* 0x000fe20008410000 */
[----:B--2---:R-:W-:Y:S01]  /*c1a0*/  FMUL.FTZ R110, R55, UR9 ;  /* 0x00000009376e7c20 */ /* 0x004fe20008410000 */
[----:B------:R2:W-:Y:S01]  /*c1b0*/  MUFU.TANH R97, R104 ;  /* 0x0000006800617308 */ /* 0x0005e20000002400 */
[----:B------:R-:W-:Y:S01]  /*c1c0*/  FMUL.FTZ R55, R38, UR9 ;  /* 0x0000000926377c20 */ /* 0x000fe20008410000 */
[----:B------:R-:W-:Y:S01]  /*c1d0*/  FMUL.FTZ R38, R158, UR9 ;  /* 0x000000099e267c20 */ /* 0x000fe20008410000 */
[----:B------:R-:W-:-:S02]  /*c1e0*/  IMAD.U32 R5, RZ, RZ, UR10 ;  /* 0x0000000aff057e24 */ /* 0x000fc4000f8e00ff */
[----:B------:R-:W-:Y:S01]  /*c1f0*/  FMUL.FTZ R22, R7, UR9 ;  /* 0x0000000907167c20 */ /* 0x000fe20008410000 */
[----:B------:R-:W-:Y:S01]  /*c200*/  FMUL.FTZ R126, R63, UR9 ;  /* 0x000000093f7e7c20 */ /* 0x000fe20008410000 */
[----:B------:R-:W-:Y:S01]  /*c210*/  FMUL.FTZ R63, R43, UR9 ;  /* 0x000000092b3f7c20 */ /* 0x000fe20008410000 */
[----:B------:R-:W-:Y:S01]  /*c220*/  FMUL.FTZ R43, R30, UR9 ;  /* 0x000000091e2b7c20 */ /* 0x000fe20008410000 */
[----:B------:R-:W-:Y:S01]  /*c230*/  MUFU.TANH R38, R38 ;  /* 0x0000002600267308 */ /* 0x000fe20000002400 */
[----:B---3--:R-:W-:Y:S01]  /*c240*/  FMUL.FTZ R105, R50, UR9 ;  /* 0x0000000932697c20 */ /* 0x008fe20008410000 */
[----:B------:R-:W-:Y:S01]  /*c250*/  FMUL.FTZ R35, R25, UR9 ;  /* 0x0000000919237c20 */ /* 0x000fe20008410000 */
[----:B------:R-:W-:Y:S01]  /*c260*/  FMUL.FTZ R25, R21, UR9 ;  /* 0x0000000915197c20 */ /* 0x000fe20008410000 */
[----:B------:R-:W-:Y:S01]  /*c270*/  FMUL.FTZ R40, R26, UR9 ;  /* 0x000000091a287c20 */ /* 0x000fe20008410000 */
[----:B------:R-:W-:Y:S01]  /*c280*/  FMUL.FTZ R26, R6, UR9 ;  /* 0x00000009061a7c20 */ /* 0x000fe20008410000 */
[----:B------:R-:W-:Y:S01]  /*c290*/  FMUL.FTZ R30, R19, UR9 ;  /* 0x00000009131e7c20 */ /* 0x000fe20008410000 */
[----:B------:R-:W-:Y:S01]  /*c2a0*/  IMAD.U32 R19, RZ, RZ, UR10 ;  /* 0x0000000aff137e24 */ /* 0x000fe2000f8e00ff */
[----:B------:R3:W-:Y:S01]  /*c2b0*/  MUFU.TANH R50, R128 ;  /* 0x0000008000327308 */ /* 0x0007e20000002400 */
[----:B--2---:R-:W-:Y:S01]  /*c2c0*/  FMUL.FTZ R104, R51, UR9 ;  /* 0x0000000933687c20 */ /* 0x004fe20008410000 */
[----:B------:R-:W-:Y:S01]  /*c2d0*/  FMUL.FTZ R51, R156, UR9 ;  /* 0x000000099c337c20 */ /* 0x000fe20008410000 */
[----:B------:R-:W-:Y:S01]  /*c2e0*/  FMUL.FTZ R127, R52, UR9 ;  /* 0x00000009347f7c20 */ /* 0x000fe20008410000 */
[----:B------:R-:W-:Y:S01]  /*c2f0*/  FMUL.FTZ R10, R91, UR9 ;  /* 0x000000095b0a7c20 */ /* 0x000fe20008410000 */
[----:B------:R-:W-:Y:S01]  /*c300*/  FMUL.FTZ R41, R24, UR9 ;  /* 0x0000000918297c20 */ /* 0x000fe20008410000 */
[----:B------:R-:W-:Y:S01]  /*c310*/  FMUL.FTZ R60, R37, UR9 ;  /* 0x00000009253c7c20 */ /* 0x000fe20008410000 */
[----:B------:R-:W-:Y:S01]  /*c320*/  FMUL.FTZ R37, R23, UR9 ;  /* 0x0000000917257c20 */ /* 0x000fe20008410000 */
[----:B------:R-:W-:Y:S01]  /*c330*/  MUFU.TANH R51, R51 ;  /* 0x0000003300337308 */ /* 0x000fe20000002400 */
[----:B------:R-:W-:Y:S01]  /*c340*/  FMUL.FTZ R31, R27, UR9 ;  /* 0x000000091b1f7c20 */ /* 0x000fe20008410000 */
[----:B------:R-:W-:-:S02]  /*c350*/  IMAD.U32 R27, RZ, RZ, UR10 ;  /* 0x0000000aff1b7e24 */ /* 0x000fc4000f8e00ff */
[----:B------:R-:W-:Y:S01]  /*c360*/  FMUL.FTZ R61, R36, UR9 ;  /* 0x00000009243d7c20 */ /* 0x000fe20008410000 */
[----:B------:R-:W-:Y:S01]  /*c370*/  FMUL.FTZ R36, R18, UR9 ;  /* 0x0000000912247c20 */ /* 0x000fe20008410000 */
[----:B------:R-:W-:Y:S01]  /*c380*/  FMUL.FTZ R18, R157, UR9 ;  /* 0x000000099d127c20 */ /* 0x000fe20008410000 */
[----:B------:R-:W-:Y:S01]  /*c390*/  FMUL.FTZ R159, R159, UR9 ;  /* 0x000000099f9f7c20 */ /* 0x000fe20008410000 */
[----:B------:R-:W-:Y:S01]  /*c3a0*/  FMUL.FTZ R92, R92, UR9 ;  /* 0x000000095c5c7c20 */ /* 0x000fe20008410000 */
[----:B------:R-:W2:Y:S01]  /*c3b0*/  MUFU.TANH R132, R132 ;  /* 0x0000008400847308 */ /* 0x000ea20000002400 */
[----:B---3--:R-:W-:Y:S02]  /*c3c0*/  IMAD.SHL.U32 R128, R148, 0x2, RZ ;  /* 0x0000000294807824 */ /* 0x008fe400078e00ff */
[----:B------:R-:W-:Y:S01]  /*c3d0*/  FMUL.FTZ R93, R93, UR9 ;  /* 0x000000095d5d7c20 */ /* 0x000fe20008410000 */
[----:B------:R-:W-:Y:S01]  /*c3e0*/  FMUL.FTZ R95, R95, UR9 ;  /* 0x000000095f5f7c20 */ /* 0x000fe20008410000 */
[----:B------:R-:W-:Y:S01]  /*c3f0*/  FMUL.FTZ R94, R94, UR9 ;  /* 0x000000095e5e7c20 */ /* 0x000fe20008410000 */
[----:B------:R-:W-:Y:S01]  /*c400*/  UISETP.GT.AND UP0, UPT, UR8, UR20, UPT ;  /* 0x000000140800728c */ /* 0x000fe2000bf04270 */
[----:B------:R-:W-:Y:S01]  /*c410*/  LOP3.LUT R128, R128, 0x6, RZ, 0xc0, !PT ;  /* 0x0000000680807812 */ /* 0x000fe200078ec0ff */
[----:B------:R-:W-:Y:S01]  /*c420*/  MUFU.TANH R52, R134 ;  /* 0x0000008600347308 */ /* 0x000fe20000002400 */
[----:B------:R-:W-:-:S02]  /*c430*/  LEA R130, R130, UR6, 0x1 ;  /* 0x0000000682827c11 */ /* 0x000fc4000f8e08ff */
[--C-:B------:R-:W-:Y:S02]  /*c440*/  LOP3.LUT R17, R17, 0x90, R128.reuse, 0xfe, !PT ;  /* 0x0000009011117812 */ /* 0x100fe400078efe80 */
[----:B------:R-:W-:Y:S02]  /*c450*/  LOP3.LUT R6, R128, UR10, RZ, 0xfc, !PT ;  /* 0x0000000a80067c12 */ /* 0x000fe4000f8efcff */
[----:B------:R-:W-:Y:S01]  /*c460*/  I2FP.F32.S32 R4, R17 ;  /* 0x0000001100047245 */ /* 0x000fe20000201400 */
[----:B------:R3:W-:Y:S01]  /*c470*/  MUFU.TANH R91, R111 ;  /* 0x0000006f005b7308 */ /* 0x0007e20000002400 */
[C---:B------:R-:W-:Y:S02]  /*c480*/  ISETP.GE.AND P1, PT, R17.reuse, R3, PT ;  /* 0x000000031100720c */ /* 0x040fe40003f26270 */
[----:B------:R-:W-:Y:S01]  /*c490*/  ISETP.GE.AND P0, PT, R17, R2, PT ;  /* 0x000000021100720c */ /* 0x000fe20003f06270 */
[----:B-1----:R-:W-:Y:S01]  /*c4a0*/  FFMA.FTZ R21, R4, UR7, R133 ;  /* 0x0000000704157c23 */ /* 0x002fe20008010085 */
[----:B------:R-:W-:Y:S01]  /*c4b0*/  I2FP.F32.S32 R7, R17 ;  /* 0x0000001100077245 */ /* 0x000fe20000201400 */
[----:B------:R-:W-:Y:S01]  /*c4c0*/  IMAD.U32 R17, RZ, RZ, UR10 ;  /* 0x0000000aff117e24 */ /* 0x000fe2000f8e00ff */
[----:B------:R-:W-:Y:S01]  /*c4d0*/  LOP3.LUT R4, R5, 0xf8, R128, 0xfe, !PT ;  /* 0x000000f805047812 */ /* 0x000fe200078efe80 */
[----:B------:R-:W-:Y:S01]  /*c4e0*/  MUFU.TANH R24, R103 ;  /* 0x0000006700187308 */ /* 0x000fe20000002400 */
[----:B------:R-:W-:Y:S01]  /*c4f0*/  FSEL R21, R21, -INF , !P1 ;  /* 0xff80000015157808 */ /* 0x000fe20004800000 */
[----:B--2---:R-:W-:Y:S01]  /*c500*/  FFMA.FTZ R132, R7, UR7, R132 ;  /* 0x0000000707847c23 */ /* 0x004fe20008010084 */
[----:B------:R-:W-:-:S02]  /*c510*/  LOP3.LUT R17, R17, 0x1, R128, 0xfe, !PT ;  /* 0x0000000111117812 */ /* 0x000fc400078efe80 */
[CC--:B------:R-:W-:Y:S02]  /*c520*/  ISETP.GE.AND P4, PT, R4.reuse, R3.reuse, PT ;  /* 0x000000030400720c */ /* 0x0c0fe40003f86270 */
[----:B------:R-:W-:Y:S01]  /*c530*/  ISETP.GE.AND P6, PT, R4, R2, PT ;  /* 0x000000020400720c */ /* 0x000fe20003fc6270 */
[----:B------:R1:W-:Y:S01]  /*c540*/  MUFU.TANH R5, R11 ;  /* 0x0000000b00057308 */ /* 0x0003e20000002400 */
[----:B------:R-:W-:Y:S01]  /*c550*/  I2FP.F32.S32 R4, R4 ;  /* 0x0000000400047245 */ /* 0x000fe20000201400 */
[----:B---3--:R-:W-:Y:S01]  /*c560*/  FMUL.FTZ R111, R54, UR9 ;  /* 0x00000009366f7c20 */ /* 0x008fe20008410000 */
[-C--:B------:R-:W-:Y:S01]  /*c570*/  ISETP.GE.AND P1, PT, R17, R3.reuse, PT ;  /* 0x000000031100720c */ /* 0x080fe20003f26270 */
[----:B------:R-:W-:Y:S01]  /*c580*/  FMUL.FTZ R54, R32, UR9 ;  /* 0x0000000920367c20 */ /* 0x000fe20008410000 */
[----:B------:R-:W-:Y:S01]  /*c590*/  ISETP.GE.AND P3, PT, R6, R3, PT ;  /* 0x000000030600720c */ /* 0x000fe20003f66270 */
[----:B------:R-:W-:Y:S01]  /*c5a0*/  FFMA.FTZ R51, R4, UR7, R51 ;  /* 0x0000000704337c23 */ /* 0x000fe20008010033 */
[----:B------:R-:W-:Y:S01]  /*c5b0*/  ISETP.GE.AND P2, PT, R6, R2, PT ;  /* 0x000000020600720c */ /* 0x000fe20003f46270 */
[----:B------:R-:W-:Y:S01]  /*c5c0*/  FFMA.FTZ R38, R4, UR7, R38 ;  /* 0x0000000704267c23 */ /* 0x000fe20008010026 */
[----:B------:R-:W-:Y:S01]  /*c5d0*/  I2FP.F32.S32 R6, R6 ;  /* 0x0000000600067245 */ /* 0x000fe20000201400 */
[----:B------:R2:W-:Y:S01]  /*c5e0*/  MUFU.TANH R4, R9 ;  /* 0x0000000900047308 */ /* 0x0005e20000002400 */
[----:B------:R-:W-:Y:S01]  /*c5f0*/  FSEL R179, R132, -INF , !P0 ;  /* 0xff80000084b37808 */ /* 0x000fe20004000000 */
[----:B------:R-:W-:Y:S01]  /*c600*/  FMUL.FTZ R32, R16, UR9 ;  /* 0x0000000910207c20 */ /* 0x000fe20008410000 */
[----:B------:R-:W-:Y:S01]  /*c610*/  I2FP.F32.S32 R132, R17 ;  /* 0x0000001100847245 */ /* 0x000fe20000201400 */
[C---:B------:R-:W-:Y:S01]  /*c620*/  FFMA.FTZ R59, R6.reuse, UR7, R59 ;  /* 0x00000007063b7c23 */ /* 0x040fe2000801003b */
[----:B------:R-:W-:Y:S01]  /*c630*/  FFMA.FTZ R7, R6, UR7, R160 ;  /* 0x0000000706077c23 */ /* 0x000fe200080100a0 */
[----:B------:R-:W-:Y:S01]  /*c640*/  LOP3.LUT R6, R19, 0x8, R128, 0xfe, !PT ;  /* 0x0000000813067812 */ /* 0x000fe200078efe80 */
[----:B-1----:R-:W-:Y:S01]  /*c650*/  IMAD.U32 R11, RZ, RZ, UR10 ;  /* 0x0000000aff0b7e24 */ /* 0x002fe2000f8e00ff */
[----:B------:R-:W-:Y:S01]  /*c660*/  @P1 LOP3.LUT R58, R58, 0x1, RZ, 0xfc, !PT ;  /* 0x000000013a3a1812 */ /* 0x000fe200078efcff */
[----:B------:R1:W-:Y:S01]  /*c670*/  MUFU.TANH R16, R13 ;  /* 0x0000000d00107308 */ /* 0x0003e20000002400 */
[----:B------:R-:W-:Y:S01]  /*c680*/  FSEL R103, R59, -INF , !P3 ;  /* 0xff8000003b677808 */ /* 0x000fe20005800000 */
[----:B------:R-:W-:Y:S01]  /*c690*/  FFMA.FTZ R151, R132, UR7, R151 ;  /* 0x0000000784977c23 */ /* 0x000fe20008010097 */
[----:B------:R-:W-:-:S02]  /*c6a0*/  FSEL R7, R7, -INF , !P2 ;  /* 0xff80000007077808 */ /* 0x000fc40005000000 */
[----:B------:R-:W-:Y:S02]  /*c6b0*/  I2FP.F32.S32 R19, R6 ;  /* 0x0000000600137245 */ /* 0x000fe40000201400 */
[C---:B------:R-:W-:Y:S01]  /*c6c0*/  ISETP.GE.AND P5, PT, R6.reuse, R3, PT ;  /* 0x000000030600720c */ /* 0x040fe20003fa6270 */
[----:B--2---:R-:W-:Y:S01]  /*c6d0*/  IMAD.U32 R9, RZ, RZ, UR10 ;  /* 0x0000000aff097e24 */ /* 0x004fe2000f8e00ff */
[-C--:B------:R-:W-:Y:S01]  /*c6e0*/  ISETP.GE.AND P1, PT, R6, R2.reuse, PT ;  /* 0x000000020600720c */ /* 0x080fe20003f26270 */
[----:B------:R-:W-:Y:S01]  /*c6f0*/  FFMA.FTZ R162, R19, UR7, R162 ;  /* 0x0000000713a27c23 */ /* 0x000fe200080100a2 */
[----:B------:R-:W-:Y:S01]  /*c700*/  LOP3.LUT R6, R11, 0x10, R128, 0xfe, !PT ;  /* 0x000000100b067812 */ /* 0x000fe200078efe80 */
[----:B------:R-:W-:Y:S01]  /*c710*/  FFMA.FTZ R19, R19, UR7, R152 ;  /* 0x0000000713137c23 */ /* 0x000fe20008010098 */
[----:B------:R-:W-:Y:S01]  /*c720*/  LOP3.LUT R134, R9, 0x9, R128, 0xfe, !PT ;  /* 0x0000000909867812 */ /* 0x000fe200078efe80 */
[----:B------:R-:W-:Y:S01]  /*c730*/  MUFU.TANH R23, R107 ;  /* 0x0000006b00177308 */ /* 0x000fe20000002400 */
[----:B------:R-:W-:-:S02]  /*c740*/  ISETP.GE.AND P0, PT, R17, R2, PT ;  /* 0x000000021100720c */ /* 0x000fc40003f06270 */
[-C--:B------:R-:W-:Y:S01]  /*c750*/  ISETP.GE.AND P3, PT, R134, R3.reuse, PT ;  /* 0x000000038600720c */ /* 0x080fe20003f66270 */
[----:B-1----:R-:W-:Y:S01]  /*c760*/  FFMA.FTZ R13, R132, UR7, R161 ;  /* 0x00000007840d7c23 */ /* 0x002fe200080100a1 */
[----:B------:R-:W-:Y:S02]  /*c770*/  ISETP.GE.AND P2, PT, R134, R2, PT ;  /* 0x000000028600720c */ /* 0x000fe40003f46270 */
[----:B------:R-:W-:Y:S01]  /*c780*/  I2FP.F32.S32 R134, R134 ;  /* 0x0000008600867245 */ /* 0x000fe20000201400 */
[----:B------:R1:W-:Y:S01]  /*c790*/  MUFU.TANH R64, R106 ;  /* 0x0000006a00407308 */ /* 0x0003e20000002400 */
[----:B------:R-:W-:Y:S02]  /*c7a0*/  LOP3.LUT R9, R9, 0x11, R128, 0xfe, !PT ;  /* 0x0000001109097812 */ /* 0x000fe400078efe80 */
[----:B------:R-:W-:Y:S01]  /*c7b0*/  FSEL R51, R51, -INF , !P4 ;  /* 0xff80000033337808 */ /* 0x000fe20006000000 */
[C---:B------:R-:W-:Y:S01]  /*c7c0*/  FFMA.FTZ R163, R134.reuse, UR7, R163 ;  /* 0x0000000786a37c23 */ /* 0x040fe200080100a3 */
[----:B------:R-:W-:Y:S01]  /*c7d0*/  I2FP.F32.S32 R17, R6 ;  /* 0x0000000600117245 */ /* 0x000fe20000201400 */
[----:B------:R-:W-:Y:S01]  /*c7e0*/  FFMA.FTZ R153, R134, UR7, R153 ;  /* 0x0000000786997c23 */ /* 0x000fe20008010099 */
[----:B------:R-:W-:Y:S01]  /*c7f0*/  LOP3.LUT P4, RZ, R58, 0x1, RZ, 0xc0, !PT ;  /* 0x000000013aff7812 */ /* 0x000fe2000788c0ff */
[----:B------:R2:W-:Y:S01]  /*c800*/  MUFU.TANH R132, R109 ;  /* 0x0000006d00847308 */ /* 0x0005e20000002400 */
[----:B------:R-:W-:Y:S01]  /*c810*/  FSEL R38, R38, -INF , !P6 ;  /* 0xff80000026267808 */ /* 0x000fe20007000000 */
[----:B------:R-:W-:Y:S01]  /*c820*/  FFMA.FTZ R135, R17, UR7, R144 ;  /* 0x0000000711877c23 */ /* 0x000fe20008010090 */
[----:B------:R-:W-:Y:S01]  /*c830*/  FSEL R13, R13, -INF , !P0 ;  /* 0xff8000000d0d7808 */ /* 0x000fe20004000000 */
[----:B------:R-:W-:Y:S01]  /*c840*/  FFMA.FTZ R17, R17, UR7, R146 ;  /* 0x0000000711117c23 */ /* 0x000fe20008010092 */
[----:B------:R-:W-:-:S02]  /*c850*/  ISETP.GE.AND P6, PT, R6, R3, PT ;  /* 0x000000030600720c */ /* 0x000fc40003fc6270 */
[-C--:B------:R-:W-:Y:S01]  /*c860*/  ISETP.GE.AND P0, PT, R6, R2.reuse, PT ;  /* 0x000000020600720c */ /* 0x080fe20003f06270 */
[----:B------:R3:W-:Y:S01]  /*c870*/  MUFU.TANH R59, R15 ;  /* 0x0000000f003b7308 */ /* 0x0007e20000002400 */
[----:B------:R-:W-:Y:S01]  /*c880*/  I2FP.F32.S32 R134, R9 ;  /* 0x0000000900867245 */ /* 0x000fe20000201400 */
[----:B-1----:R-:W-:Y:S01]  /*c890*/  FMUL.FTZ R106, R48, UR9 ;  /* 0x00000009306a7c20 */ /* 0x002fe20008410000 */
[----:B------:R-:W-:Y:S02]  /*c8a0*/  LOP3.LUT R6, R11, 0x18, R128, 0xfe, !PT ;  /* 0x000000180b067812 */ /* 0x000fe400078efe80 */
[----:B------:R-:W-:Y:S01]  /*c8b0*/  FSEL R107, R151, -INF , !P4 ;  /* 0xff800000976b7808 */ /* 0x000fe20006000000 */
[C---:B------:R-:W-:Y:S01]  /*c8c0*/  FFMA.FTZ R143, R134.reuse, UR7, R145 ;  /* 0x00000007868f7c23 */ /* 0x040fe20008010091 */
[----:B------:R-:W-:Y:S01]  /*c8d0*/  FSEL R19, R19, -INF , !P1 ;  /* 0xff80000013137808 */ /* 0x000fe20004800000 */
[----:B------:R-:W-:Y:S01]  /*c8e0*/  FFMA.FTZ R11, R134, UR7, R147 ;  /* 0x00000007860b7c23 */ /* 0x000fe20008010093 */
[C---:B------:R-:W-:Y:S01]  /*c8f0*/  ISETP.GE.AND P4, PT, R9.reuse, R3, PT ;  /* 0x000000030900720c */ /* 0x040fe20003f86270 */
[----:B------:R-:W-:Y:S01]  /*c900*/  MUFU.TANH R48, R131 ;  /* 0x0000008300307308 */ /* 0x000fe20000002400 */
[----:B------:R-:W-:-:S02]  /*c910*/  ISETP.GE.AND P1, PT, R9, R2, PT ;  /* 0x000000020900720c */ /* 0x000fc40003f26270 */
[----:B------:R-:W-:Y:S02]  /*c920*/  I2FP.F32.S32 R9, R6 ;  /* 0x0000000600097245 */ /* 0x000fe40000201400 */
[----:B--2---:R-:W-:Y:S02]  /*c930*/  FSEL R109, R163, -INF , !P3 ;  /* 0xff800000a36d7808 */ /* 0x004fe40005800000 */
[----:B---3--:R-:W-:Y:S01]  /*c940*/  FSEL R15, R153, -INF , !P2 ;  /* 0xff800000990f7808 */ /* 0x008fe20005000000 */
[----:B------:R1:W-:Y:S01]  /*c950*/  MUFU.TANH R131, R115 ;  /* 0x0000007300837308 */ /* 0x0003e20000002400 */
[----:B------:R-:W-:Y:S01]  /*c960*/  LOP3.LUT R134, R33, 0x19, R128, 0xfe, !PT ;  /* 0x0000001921867812 */ /* 0x000fe200078efe80 */
[C---:B------:R-:W-:Y:S01]  /*c970*/  FFMA.FTZ R136, R9.reuse, UR7, R136 ;  /* 0x0000000709887c23 */ /* 0x040fe20008010088 */
[C---:B------:R-:W-:Y:S01]  /*c980*/  ISETP.GE.AND P3, PT, R6.reuse, R3, PT ;  /* 0x000000030600720c */ /* 0x040fe20003f66270 */
[----:B------:R-:W-:Y:S01]  /*c990*/  FFMA.FTZ R9, R9, UR7, R138 ;  /* 0x0000000709097c23 */ /* 0x000fe2000801008a */
[----:B------:R-:W-:-:S02]  /*c9a0*/  ISETP.GE.AND P2, PT, R6, R2, PT ;  /* 0x000000020600720c */ /* 0x000fc40003f46270 */
[----:B------:R-:W-:Y:S01]  /*c9b0*/  LOP3.LUT R6, R27, 0x20, R128, 0xfe, !PT ;  /* 0x000000201b067812 */ /* 0x000fe200078efe80 */
[----:B------:R-:W2:Y:S01]  /*c9c0*/  MUFU.TANH R112, R112 ;  /* 0x0000007000707308 */ /* 0x000ea20000002400 */
[----:B------:R-:W-:Y:S02]  /*c9d0*/  FSEL R17, R17, -INF , !P0 ;  /* 0xff80000011117808 */ /* 0x000fe40004000000 */
[----:B------:R-:W-:Y:S02]  /*c9e0*/  ISETP.GE.AND P0, PT, R134, R2, PT ;  /* 0x000000028600720c */ /* 0x000fe40003f06270 */
[----:B------:R-:W-:Y:S02]  /*c9f0*/  FSEL R143, R143, -INF , !P4 ;  /* 0xff8000008f8f7808 */ /* 0x000fe40006000000 */
[----:B------:R-:W-:Y:S01]  /*ca00*/  FSEL R11, R11, -INF , !P1 ;  /* 0xff8000000b0b7808 */ /* 0x000fe20004800000 */
[----:B------:R-:W3:Y:S01]  /*ca10*/  MUFU.TANH R12, R12 ;  /* 0x0000000c000c7308 */ /* 0x000ee20000002400 */
[----:B-1----:R-:W-:-:S02]  /*ca20*/  FSEL R115, R162, -INF , !P5 ;  /* 0xff800000a2737808 */ /* 0x002fc40006800000 */
[-C--:B------:R-:W-:Y:S02]  /*ca30*/  ISETP.GE.AND P5, PT, R134, R3.reuse, PT ;  /* 0x000000038600720c */ /* 0x080fe40003fa6270 */
[----:B------:R-:W-:Y:S02]  /*ca40*/  I2FP.F32.S32 R134, R134 ;  /* 0x0000008600867245 */ /* 0x000fe40000201400 */
[CC--:B------:R-:W-:Y:S01]  /*ca50*/  ISETP.GE.AND P4, PT, R6.reuse, R3.reuse, PT ;  /* 0x000000030600720c */ /* 0x0c0fe20003f86270 */
[----:B------:R-:W1:Y:S01]  /*ca60*/  MUFU.TANH R14, R14 ;  /* 0x0000000e000e7308 */ /* 0x000e620000002400 */
[----:B------:R-:W-:Y:S01]  /*ca70*/  ISETP.GE.AND P1, PT, R6, R2, PT ;  /* 0x000000020600720c */ /* 0x000fe20003f26270 */
[C---:B------:R-:W-:Y:S01]  /*ca80*/  FFMA.FTZ R27, R134.reuse, UR7, R139 ;  /* 0x00000007861b7c23 */ /* 0x040fe2000801008b */
[----:B------:R-:W-:Y:S01]  /*ca90*/  I2FP.F32.S32 R133, R6 ;  /* 0x0000000600857245 */ /* 0x000fe20000201400 */
[----:B------:R-:W-:Y:S01]  /*caa0*/  IMAD.U32 R139, RZ, RZ, UR10 ;  /* 0x0000000aff8b7e24 */ /* 0x000fe2000f8e00ff */
[----:B------:R-:W-:Y:S01]  /*cab0*/  LOP3.LUT R6, R33, 0x21, R128, 0xfe, !PT ;  /* 0x0000002121067812 */ /* 0x000fe200078efe80 */
[----:B------:R-:W-:Y:S01]  /*cac0*/  FFMA.FTZ R137, R134, UR7, R137 ;  /* 0x0000000786897c23 */ /* 0x000fe20008010089 */
[----:B------:R-:W-:Y:S01]  /*cad0*/  FSEL R183, R136, -INF , !P3 ;  /* 0xff80000088b77808 */ /* 0x000fe20005800000 */
[----:B------:R-:W-:Y:S01]  /*cae0*/  FFMA.FTZ R33, R133, UR7, R122 ;  /* 0x0000000785217c23 */ /* 0x000fe2000801007a */
[----:B------:R-:W-:Y:S01]  /*caf0*/  FSEL R9, R9, -INF , !P2 ;  /* 0xff80000009097808 */ /* 0x000fe20005000000 */
[----:B------:R-:W-:Y:S01]  /*cb00*/  FFMA.FTZ R120, R133, UR7, R120 ;  /* 0x0000000785787c23 */ /* 0x000fe20008010078 */
[C---:B------:R-:W-:Y:S01]  /*cb10*/  ISETP.GE.AND P3, PT, R6.reuse, R3, PT ;  /* 0x000000030600720c */ /* 0x040fe20003f66270 */
[----:B------:R-:W4:Y:S01]  /*cb20*/  MUFU.TANH R114, R114 ;  /* 0x0000007200727308 */ /* 0x000f220000002400 */
[----:B------:R-:W-:-:S02]  /*cb30*/  ISETP.GE.AND P2, PT, R6, R2, PT ;  /* 0x000000020600720c */ /* 0x000fc40003f46270 */
[----:B------:R-:W-:Y:S02]  /*cb40*/  I2FP.F32.S32 R6, R6 ;  /* 0x0000000600067245 */ /* 0x000fe40000201400 */
[----:B------:R-:W-:Y:S02]  /*cb50*/  LOP3.LUT R122, R139, 0x28, R128, 0xfe, !PT ;  /* 0x000000288b7a7812 */ /* 0x000fe400078efe80 */
[----:B------:R-:W-:Y:S01]  /*cb60*/  FSEL R139, R137, -INF , !P5 ;  /* 0xff800000898b7808 */ /* 0x000fe20006800000 */
[C---:B------:R-:W-:Y:S01]  /*cb70*/  FFMA.FTZ R235, R6.reuse, UR7, R121 ;  /* 0x0000000706eb7c23 */ /* 0x040fe20008010079 */
[----:B------:R-:W-:Y:S01]  /*cb80*/  IMAD.U32 R121, RZ, RZ, UR10 ;  /* 0x0000000aff797e24 */ /* 0x000fe2000f8e00ff */
[----:B------:R-:W-:Y:S01]  /*cb90*/  I2FP.F32.S32 R133, R122 ;  /* 0x0000007a00857245 */ /* 0x000fe20000201400 */
[----:B------:R-:W-:Y:S01]  /*cba0*/  FFMA.FTZ R123, R6, UR7, R123 ;  /* 0x00000007067b7c23 */ /* 0x000fe2000801007b */
[----:B------:R-:W-:Y:S01]  /*cbb0*/  FSEL R27, R27, -INF , !P0 ;  /* 0xff8000001b1b7808 */ /* 0x000fe20004000000 */
[----:B------:R-:W-:Y:S01]  /*cbc0*/  MUFU.TANH R129, R129 ;  /* 0x0000008100817308 */ /* 0x000fe20000002400 */
[C---:B------:R-:W-:Y:S01]  /*cbd0*/  ISETP.GE.AND P5, PT, R122.reuse, R3, PT ;  /* 0x000000037a00720c */ /* 0x040fe20003fa6270 */
[C---:B------:R-:W-:Y:S01]  /*cbe0*/  FFMA.FTZ R116, R133.reuse, UR7, R116 ;  /* 0x0000000785747c23 */ /* 0x040fe20008010074 */
[----:B------:R-:W-:Y:S01]  /*cbf0*/  ISETP.GE.AND P0, PT, R122, R2, PT ;  /* 0x000000027a00720c */ /* 0x000fe20003f06270 */
[----:B------:R-:W-:Y:S01]  /*cc00*/  FFMA.FTZ R118, R133, UR7, R118 ;  /* 0x0000000785767c23 */ /* 0x000fe20008010076 */
[----:B------:R-:W-:Y:S01]  /*cc10*/  LOP3.LUT R122, R121, 0x29, R128, 0xfe, !PT ;  /* 0x00000029797a7812 */ /* 0x000fe200078efe80 */
[----:B------:R-:W-:Y:S01]  /*cc20*/  IMAD.U32 R133, RZ, RZ, UR10 ;  /* 0x0000000aff857e24 */ /* 0x000fe2000f8e00ff */
[----:B------:R-:W-:Y:S01]  /*cc30*/  FSEL R239, R120, -INF , !P4 ;  /* 0xff80000078ef7808 */ /* 0x000fe20006000000 */
[----:B------:R-:W4:Y:S01]  /*cc40*/  MUFU.TANH R126, R126 ;  /* 0x0000007e007e7308 */ /* 0x000f220000002400 */
[----:B------:R-:W-:-:S02]  /*cc50*/  I2FP.F32.S32 R120, R122 ;  /* 0x0000007a00787245 */ /* 0x000fc40000201400 */
[--C-:B------:R-:W-:Y:S02]  /*cc60*/  LOP3.LUT R6, R133, 0x30, R128.reuse, 0xfe, !PT ;  /* 0x0000003085067812 */ /* 0x100fe400078efe80 */
[----:B------:R-:W-:Y:S01]  /*cc70*/  ISETP.GE.AND P4, PT, R122, R3, PT ;  /* 0x000000037a00720c */ /* 0x000fe20003f86270 */
[C---:B------:R-:W-:Y:S01]  /*cc80*/  FFMA.FTZ R117, R120.reuse, UR7, R117 ;  /* 0x0000000778757c23 */ /* 0x040fe20008010075 */
[----:B------:R-:W-:Y:S01]  /*cc90*/  I2FP.F32.S32 R151, R6 ;  /* 0x0000000600977245 */ /* 0x000fe20000201400 */
[----:B------:R-:W-:Y:S01]  /*cca0*/  FFMA.FTZ R119, R120, UR7, R119 ;  /* 0x0000000778777c23 */ /* 0x000fe20008010077 */
[----:B------:R-:W-:Y:S01]  /*ccb0*/  LOP3.LUT R121, R121, 0x31, R128, 0xfe, !PT ;  /* 0x0000003179797812 */ /* 0x000fe200078efe80 */
[----:B------:R-:W4:Y:S01]  /*ccc0*/  MUFU.TANH R125, R125 ;  /* 0x0000007d007d7308 */ /* 0x000f220000002400 */
[----:B------:R-:W-:Y:S01]  /*ccd0*/  FSEL R33, R33, -INF , !P1 ;  /* 0xff80000021217808 */ /* 0x000fe20004800000 */
[----:B------:R-:W-:Y:S01]  /*cce0*/  FFMA.FTZ R124, R151, UR7, R124 ;  /* 0x00000007977c7c23 */ /* 0x000fe2000801007c */
[----:B------:R-:W-:Y:S01]  /*ccf0*/  FSEL R243, R117, -INF , !P4 ;  /* 0xff80000075f37808 */ /* 0x000fe20006000000 */
[----:B------:R-:W-:Y:S01]  /*cd00*/  IMAD.U32 R117, RZ, RZ, UR10 ;  /* 0x0000000aff757e24 */ /* 0x000fe2000f8e00ff */
[----:B------:R-:W-:Y:S01]  /*cd10*/  ISETP.GE.AND P1, PT, R122, R2, PT ;  /* 0x000000027a00720c */ /* 0x000fe20003f26270 */
[----:B------:R-:W-:Y:S01]  /*cd20*/  FFMA.FTZ R151, R151, UR7, R113 ;  /* 0x0000000797977c23 */ /* 0x000fe20008010071 */
[----:B------:R-:W-:Y:S01]  /*cd30*/  I2FP.F32.S32 R227, R121 ;  /* 0x0000007900e37245 */ /* 0x000fe20000201400 */
[----:B------:R-:W4:Y:S01]  /*cd40*/  MUFU.TANH R110, R110 ;  /* 0x0000006e006e7308 */ /* 0x000f220000002400 */
[----:B------:R-:W-:-:S02]  /*cd50*/  FSEL R247, R116, -INF , !P5 ;  /* 0xff80000074f77808 */ /* 0x000fc40006800000 */
[----:B------:R-:W-:Y:S01]  /*cd60*/  FSEL R231, R118, -INF , !P0 ;  /* 0xff80000076e77808 */ /* 0x000fe20004000000 */
[----:B--2---:R-:W-:Y:S01]  /*cd70*/  FFMA.FTZ R112, R227, UR7, R112 ;  /* 0x00000007e3707c23 */ /* 0x004fe20008010070 */
[----:B------:R-:W-:Y:S01]  /*cd80*/  FSEL R235, R235, -INF , !P3 ;  /* 0xff800000ebeb7808 */ /* 0x000fe20005800000 */
[----:B---3--:R-:W-:Y:S01]  /*cd90*/  FFMA.FTZ R227, R227, UR7, R12 ;  /* 0x00000007e3e37c23 */ /* 0x008fe2000801000c */
[----:B------:R-:W-:Y:S01]  /*cda0*/  FSEL R233, R123, -INF , !P2 ;  /* 0xff8000007be97808 */ /* 0x000fe20005000000 */
[----:B------:R-:W-:Y:S01]  /*cdb0*/  IMAD.U32 R123, RZ, RZ, UR10 ;  /* 0x0000000aff7b7e24 */ /* 0x000fe2000f8e00ff */
[CC--:B------:R-:W-:Y:S01]  /*cdc0*/  ISETP.GE.AND P5, PT, R121.reuse, R3.reuse, PT ;  /* 0x000000037900720c */ /* 0x0c0fe20003fa6270 */
[----:B------:R-:W2:Y:S01]  /*cdd0*/  MUFU.TANH R127, R127 ;  /* 0x0000007f007f7308 */ /* 0x000ea20000002400 */
[----:B------:R-:W-:Y:S02]  /*cde0*/  ISETP.GE.AND P0, PT, R121, R2, PT ;  /* 0x000000027900720c */ /* 0x000fe40003f06270 */
[----:B------:R-:W-:-:S02]  /*cdf0*/  ISETP.GE.AND P3, PT, R6, R3, PT ;  /* 0x000000030600720c */ /* 0x000fc40003f66270 */
[----:B------:R-:W-:Y:S02]  /*ce00*/  ISETP.GE.AND P2, PT, R6, R2, PT ;  /* 0x000000020600720c */ /* 0x000fe40003f46270 */
[----:B------:R-:W-:Y:S01]  /*ce10*/  FSEL R121, R119, -INF , !P1 ;  /* 0xff80000077797808 */ /* 0x000fe20004800000 */
[----:B------:R-:W-:Y:S01]  /*ce20*/  IMAD.U32 R119, RZ, RZ, UR10 ;  /* 0x0000000aff777e24 */ /* 0x000fe2000f8e00ff */
[----:B------:R-:W-:Y:S01]  /*ce30*/  LOP3.LUT R117, R117, 0x39, R128, 0xfe, !PT ;  /* 0x0000003975757812 */ /* 0x000fe200078efe80 */
[----:B------:R-:W3:Y:S01]  /*ce40*/  MUFU.TANH R111, R111 ;  /* 0x0000006f006f7308 */ /* 0x000ee20000002400 */
[----:B------:R-:W-:Y:S02]  /*ce50*/  FSEL R12, R124, -INF , !P3 ;  /* 0xff8000007c0c7808 */ /* 0x000fe40005800000 */
[----:B------:R-:W-:Y:S02]  /*ce60*/  FSEL R151, R151, -INF , !P2 ;  /* 0xff80000097977808 */ /* 0x000fe40005000000 */
[----:B------:R-:W-:-:S02]  /*ce70*/  ISETP.GE.AND P3, PT, R117, R3, PT ;  /* 0x000000037500720c */ /* 0x000fc40003f66270 */
[----:B------:R-:W-:Y:S01]  /*ce80*/  ISETP.GE.AND P2, PT, R117, R2, PT ;  /* 0x000000027500720c */ /* 0x000fe20003f46270 */
[----:B------:R-:W3:Y:S01]  /*ce90*/  MUFU.TANH R106, R106 ;  /* 0x0000006a006a7308 */ /* 0x000ee20000002400 */
[--C-:B------:R-:W-:Y:S02]  /*cea0*/  LOP3.LUT R6, R123, 0x38, R128.reuse, 0xfe, !PT ;  /* 0x000000387b067812 */ /* 0x100fe400078efe80 */
[----:B------:R-:W-:Y:S02]  /*ceb0*/  LOP3.LUT R116, R119, 0x40, R128, 0xfe, !PT ;  /* 0x0000004077747812 */ /* 0x000fe400078efe80 */
[----:B------:R-:W-:Y:S02]  /*cec0*/  I2FP.F32.S32 R117, R117 ;  /* 0x0000007500757245 */ /* 0x000fe40000201400 */
[----:B------:R-:W-:Y:S01]  /*ced0*/  FSEL R251, R112, -INF , !P5 ;  /* 0xff80000070fb7808 */ /* 0x000fe20006800000 */
[----:B------:R-:W3:Y:S01]  /*cee0*/  MUFU.TANH R105, R105 ;  /* 0x0000006900697308 */ /* 0x000ee20000002400 */
[----:B------:R-:W-:Y:S01]  /*cef0*/  FSEL R227, R227, -INF , !P0 ;  /* 0xff800000e3e37808 */ /* 0x000fe20004000000 */
[C---:B------:R-:W-:Y:S01]  /*cf00*/  FFMA.FTZ R100, R117.reuse, UR7, R100 ;  /* 0x0000000775647c23 */ /* 0x040fe20008010064 */
[----:B------:R-:W-:Y:S01]  /*cf10*/  I2FP.F32.S32 R113, R6 ;  /* 0x0000000600717245 */ /* 0x000fe20000201400 */
[----:B------:R-:W-:Y:S01]  /*cf20*/  FFMA.FTZ R91, R117, UR7, R91 ;  /* 0x00000007755b7c23 */ /* 0x000fe2000801005b */
[CC--:B------:R-:W-:Y:S01]  /*cf30*/  ISETP.GE.AND P5, PT, R116.reuse, R3.reuse, PT ;  /* 0x000000037400720c */ /* 0x0c0fe20003fa6270 */
[----:B------:R-:W-:Y:S01]  /*cf40*/  IMAD.U32 R117, RZ, RZ, UR10 ;  /* 0x0000000aff757e24 */ /* 0x000fe2000f8e00ff */
[----:B------:R-:W-:Y:S01]  /*cf50*/  ISETP.GE.AND P0, PT, R116, R2, PT ;  /* 0x000000027400720c */ /* 0x000fe20003f06270 */
[----:B------:R-:W-:Y:S01]  /*cf60*/  FFMA.FTZ R96, R113, UR7, R96 ;  /* 0x0000000771607c23 */ /* 0x000fe20008010060 */
[----:B------:R-:W-:Y:S01]  /*cf70*/  I2FP.F32.S32 R116, R116 ;  /* 0x0000007400747245 */ /* 0x000fe20000201400 */
[----:B------:R-:W3:Y:S01]  /*cf80*/  MUFU.TANH R102, R102 ;  /* 0x0000006600667308 */ /* 0x000ee20000002400 */
[----:B------:R-:W-:-:S02]  /*cf90*/  ISETP.GE.AND P4, PT, R6, R3, PT ;  /* 0x000000030600720c */ /* 0x000fc40003f86270 */
[----:B------:R-:W-:Y:S01]  /*cfa0*/  ISETP.GE.AND P1, PT, R6, R2, PT ;  /* 0x000000020600720c */ /* 0x000fe20003f26270 */
[----:B-1----:R-:W-:Y:S01]  /*cfb0*/  FFMA.FTZ R6, R113, UR7, R14 ;  /* 0x0000000771067c23 */ /* 0x002fe2000801000e */
[----:B------:R-:W-:Y:S01]  /*cfc0*/  FFMA.FTZ R161, R116, UR7, R64 ;  /* 0x0000000774a17c23 */ /* 0x000fe20008010040 */
[----:B------:R-:W-:Y:S01]  /*cfd0*/  IMAD.U32 R113, RZ, RZ, UR10 ;  /* 0x0000000aff717e24 */ /* 0x000fe2000f8e00ff */
[----:B------:R-:W-:Y:S01]  /*cfe0*/  FSEL R249, R100, -INF , !P3 ;  /* 0xff80000064f97808 */ /* 0x000fe20005800000 */
[----:B------:R1:W-:Y:S01]  /*cff0*/  MUFU.TANH R14, R67 ;  /* 0x00000043000e7308 */ /* 0x0003e20000002400 */
[----:B------:R-:W-:Y:S01]  /*d000*/  FSEL R147, R91, -INF , !P2 ;  /* 0xff8000005b937808 */ /* 0x000fe20005000000 */
[----:B------:R-:W-:Y:S01]  /*d010*/  FFMA.FTZ R97, R116, UR7, R97 ;  /* 0x0000000774617c23 */ /* 0x000fe20008010061 */
[----:B------:R-:W-:Y:S01]  /*d020*/  FSEL R225, R96, -INF , !P1 ;  /* 0xff80000060e17808 */ /* 0x000fe20004800000 */
[----:B------:R-:W-:Y:S01]  /*d030*/  IMAD.U32 R91, RZ, RZ, UR10 ;  /* 0x0000000aff5b7e24 */ /* 0x000fe2000f8e00ff */
[----:B------:R-:W-:-:S02]  /*d040*/  LOP3.LUT R113, R113, 0x41, R128, 0xfe, !PT ;  /* 0x0000004171717812 */ /* 0x000fc400078efe80 */
[----:B------:R-:W-:Y:S01]  /*d050*/  FSEL R245, R97, -INF , !P5 ;  /* 0xff80000061f57808 */ /* 0x000fe20006800000 */
[----:B------:R4:W-:Y:S01]  /*d060*/  MUFU.TANH R64, R65 ;  /* 0x0000004100407308 */ /* 0x0009e20000002400 */
[----:B------:R-:W-:Y:S01]  /*d070*/  FSEL R161, R161, -INF , !P0 ;  /* 0xff800000a1a17808 */ /* 0x000fe20004000000 */
[----:B------:R-:W-:Y:S01]  /*d080*/  IMAD.U32 R97, RZ, RZ, UR10 ;  /* 0x0000000aff617e24 */ /* 0x000fe2000f8e00ff */
[----:B------:R-:W-:Y:S02]  /*d090*/  FSEL R6, R6, -INF , !P4 ;  /* 0xff80000006067808 */ /* 0x000fe40006000000 */
[C---:B------:R-:W-:Y:S02]  /*d0a0*/  ISETP.GE.AND P4, PT, R113.reuse, R3, PT ;  /* 0x000000037100720c */ /* 0x040fe40003f86270 */
[----:B------:R-:W-:Y:S01]  /*d0b0*/  ISETP.GE.AND P1, PT, R113, R2, PT ;  /* 0x000000027100720c */ /* 0x000fe20003f26270 */
[----:B------:R-:W3:Y:S01]  /*d0c0*/  MUFU.TANH R101, R101 ;  /* 0x0000006500657308 */ /* 0x000ee20000002400 */
[----:B-1----:R-:W-:-:S02]  /*d0d0*/  LOP3.LUT R67, R117, 0x48, R128, 0xfe, !PT ;  /* 0x0000004875437812 */ /* 0x002fc400078efe80 */
[----:B------:R-:W-:Y:S02]  /*d0e0*/  I2FP.F32.S32 R113, R113 ;  /* 0x0000007100717245 */ /* 0x000fe40000201400 */
[C---:B------:R-:W-:Y:S02]  /*d0f0*/  ISETP.GE.AND P3, PT, R67.reuse, R3, PT ;  /* 0x000000034300720c */ /* 0x040fe40003f66270 */
[----:B------:R-:W-:Y:S01]  /*d100*/  ISETP.GE.AND P2, PT, R67, R2, PT ;  /* 0x000000024300720c */ /* 0x000fe20003f46270 */
[C---:B------:R-:W-:Y:S01]  /*d110*/  FFMA.FTZ R98, R113.reuse, UR7, R98 ;  /* 0x0000000771627c23 */ /* 0x040fe20008010062 */
[----:B----4-:R-:W-:Y:S01]  /*d120*/  IMAD.U32 R65, RZ, RZ, UR10 ;  /* 0x0000000aff417e24 */ /* 0x010fe2000f8e00ff */
[----:B------:R-:W-:Y:S01]  /*d130*/  I2FP.F32.S32 R67, R67 ;  /* 0x0000004300437245 */ /* 0x000fe20000201400 */
[----:B------:R-:W-:Y:S01]  /*d140*/  FFMA.FTZ R223, R113, UR7, R52 ;  /* 0x0000000771df7c23 */ /* 0x000fe20008010034 */
[----:B------:R-:W1:Y:S01]  /*d150*/  MUFU.TANH R108, R108 ;  /* 0x0000006c006c7308 */ /* 0x000e620000002400 */
[----:B------:R-:W-:-:S02]  /*d160*/  FSEL R241, R98, -INF , !P4 ;  /* 0xff80000062f17808 */ /* 0x000fc40006000000 */
[----:B------:R-:W-:Y:S01]  /*d170*/  LOP3.LUT R96, R65, 0x91, R128, 0xfe, !PT ;  /* 0x0000009141607812 */ /* 0x000fe200078efe80 */
[C---:B------:R-:W-:Y:S01]  /*d180*/  FFMA.FTZ R237, R67.reuse, UR7, R48 ;  /* 0x0000000743ed7c23 */ /* 0x040fe20008010030 */
[----:B------:R-:W-:Y:S01]  /*d190*/  FFMA.FTZ R114, R67, UR7, R114 ;  /* 0x0000000743727c23 */ /* 0x000fe20008010072 */
[----:B------:R-:W-:Y:S01]  /*d1a0*/  IMAD.U32 R67, RZ, RZ, UR10 ;  /* 0x0000000aff437e24 */ /* 0x000fe2000f8e00ff */
[C---:B------:R-:W-:Y:S01]  /*d1b0*/  ISETP.GE.AND P5, PT, R96.reuse, R3, PT ;  /* 0x000000036000720c */ /* 0x040fe20003fa6270 */
[----:B------:R4:W-:Y:S01]  /*d1c0*/  MUFU.TANH R48, R63 ;  /* 0x0000003f00307308 */ /* 0x0009e20000002400 */
[----:B------:R-:W-:Y:S02]  /*d1d0*/  ISETP.GE.AND P0, PT, R96, R2, PT ;  /* 0x000000026000720c */ /* 0x000fe40003f06270 */
[----:B------:R-:W-:Y:S02]  /*d1e0*/  I2FP.F32.S32 R96, R96 ;  /* 0x0000006000607245 */ /* 0x000fe40000201400 */
[----:B------:R-:W-:-:S02]  /*d1f0*/  LOP3.LUT R67, R67, 0x98, R128, 0xfe, !PT ;  /* 0x0000009843437812 */ /* 0x000fc400078efe80 */
[----:B------:R-:W-:Y:S01]  /*d200*/  LOP3.LUT R65, R65, 0x99, R128, 0xfe, !PT ;  /* 0x0000009941417812 */ /* 0x000fe200078efe80 */
[C---:B------:R-:W-:Y:S01]  /*d210*/  FFMA.FTZ R23, R96.reuse, UR7, R23 ;  /* 0x0000000760177c23 */ /* 0x040fe20008010017 */
[----:B------:R-:W-:Y:S01]  /*d220*/  FFMA.FTZ R131, R96, UR7, R131 ;  /* 0x0000000760837c23 */ /* 0x000fe20008010083 */
[----:B------:R-:W-:Y:S01]  /*d230*/  FSEL R223, R223, -INF , !P1 ;  /* 0xff800000dfdf7808 */ /* 0x000fe20004800000 */
[----:B------:R2:W-:Y:S01]  /*d240*/  MUFU.TANH R52, R61 ;  /* 0x0000003d00347308 */ /* 0x0005e20000002400 */
[----:B------:R-:W-:Y:S02]  /*d250*/  I2FP.F32.S32 R96, R65 ;  /* 0x0000004100607245 */ /* 0x000fe40000201400 */
[----:B------:R-:W-:Y:S01]  /*d260*/  FSEL R133, R23, -INF , !P5 ;  /* 0xff80000017857808 */ /* 0x000fe20006800000 */
[----:B------:R-:W-:Y:S01]  /*d270*/  IMAD.U32 R23, RZ, RZ, UR10 ;  /* 0x0000000aff177e24 */ /* 0x000fe2000f8e00ff */
[C---:B------:R-:W-:Y:S01]  /*d280*/  ISETP.GE.AND P4, PT, R67.reuse, R3, PT ;  /* 0x000000034300720c */ /* 0x040fe20003f86270 */
[C---:B------:R-:W-:Y:S01]  /*d290*/  FFMA.FTZ R59, R96.reuse, UR7, R59 ;  /* 0x00000007603b7c23 */ /* 0x040fe2000801003b */
[----:B----4-:R-:W-:Y:S01]  /*d2a0*/  I2FP.F32.S32 R63, R67 ;  /* 0x00000043003f7245 */ /* 0x010fe20000201400 */
[----:B------:R-:W-:Y:S01]  /*d2b0*/  FFMA.FTZ R126, R96, UR7, R126 ;  /* 0x00000007607e7c23 */ /* 0x000fe2000801007e */
[----:B------:R-:W-:Y:S01]  /*d2c0*/  ISETP.GE.AND P1, PT, R67, R2, PT ;  /* 0x000000024300720c */ /* 0x000fe20003f26270 */
[----:B------:R-:W4:Y:S01]  /*d2d0*/  MUFU.TANH R104, R104 ;  /* 0x0000006800687308 */ /* 0x000f220000002400 */
[----:B------:R-:W-:Y:S01]  /*d2e0*/  LOP3.LUT R96, R23, 0xa1, R128, 0xfe, !PT ;  /* 0x000000a117607812 */ /* 0x000fe200078efe80 */
[C---:B------:R-:W-:Y:S01]  /*d2f0*/  FFMA.FTZ R67, R63.reuse, UR7, R132 ;  /* 0x000000073f437c23 */ /* 0x040fe20008010084 */
[----:B------:R-:W-:Y:S01]  /*d300*/  FFMA.FTZ R129, R63, UR7, R129 ;  /* 0x000000073f817c23 */ /* 0x000fe20008010081 */
[----:B------:R-:W-:-:S02]  /*d310*/  FSEL R237, R237, -INF , !P3 ;  /* 0xff800000eded7808 */ /* 0x000fc40005800000 */
[-C--:B------:R-:W-:Y:S02]  /*d320*/  ISETP.GE.AND P3, PT, R65, R3.reuse, PT ;  /* 0x000000034100720c */ /* 0x080fe40003f66270 */
[----:B--2---:R-:W-:Y:S01]  /*d330*/  LOP3.LUT R61, R91, 0xa0, R128, 0xfe, !PT ;  /* 0x000000a05b3d7812 */ /* 0x004fe200078efe80 */
[----:B------:R-:W2:Y:S01]  /*d340*/  MUFU.TANH R66, R66 ;  /* 0x0000004200427308 */ /* 0x000ea20000002400 */
[----:B------:R-:W-:Y:S02]  /*d350*/  FSEL R67, R67, -INF , !P4 ;  /* 0xff80000043437808 */ /* 0x000fe40006000000 */
[----:B------:R-:W-:Y:S02]  /*d360*/  FSEL R163, R129, -INF , !P1 ;  /* 0xff80000081a37808 */ /* 0x000fe40004800000 */
[----:B------:R-:W-:Y:S02]  /*d370*/  FSEL R167, R131, -INF , !P0 ;  /* 0xff80000083a77808 */ /* 0x000fe40004000000 */
[C---:B------:R-:W-:Y:S01]  /*d380*/  ISETP.GE.AND P4, PT, R96.reuse, R3, PT ;  /* 0x000000036000720c */ /* 0x040fe20003f86270 */
[----:B------:R-:W2:Y:S01]  /*d390*/  MUFU.TANH R62, R62 ;  /* 0x0000003e003e7308 */ /* 0x000ea20000002400 */
[----:B------:R-:W-:-:S02]  /*d3a0*/  ISETP.GE.AND P1, PT, R96, R2, PT ;  /* 0x000000026000720c */ /* 0x000fc40003f26270 */
[C---:B------:R-:W-:Y:S02]  /*d3b0*/  ISETP.GE.AND P5, PT, R61.reuse, R3, PT ;  /* 0x000000033d00720c */ /* 0x040fe40003fa6270 */
[----:B------:R-:W-:Y:S02]  /*d3c0*/  ISETP.GE.AND P0, PT, R61, R2, PT ;  /* 0x000000023d00720c */ /* 0x000fe40003f06270 */
[----:B------:R-:W-:Y:S01]  /*d3d0*/  I2FP.F32.S32 R98, R61 ;  /* 0x0000003d00627245 */ /* 0x000fe20000201400 */
[----:B------:R-:W-:Y:S01]  /*d3e0*/  IMAD.U32 R61, RZ, RZ, UR10 ;  /* 0x0000000aff3d7e24 */ /* 0x000fe2000f8e00ff */
[----:B------:R-:W-:Y:S01]  /*d3f0*/  I2FP.F32.S32 R96, R96 ;  /* 0x0000006000607245 */ /* 0x000fe20000201400 */
[----:B------:R-:W2:Y:S01]  /*d400*/  MUFU.TANH R99, R99 ;  /* 0x0000006300637308 */ /* 0x000ea20000002400 */
[----:B------:R-:W-:Y:S01]  /*d410*/  FSEL R129, R59, -INF , !P3 ;  /* 0xff8000003b817808 */ /* 0x000fe20005800000 */
[----:B------:R-:W-:Y:S01]  /*d420*/  IMAD.U32 R59, RZ, RZ, UR10 ;  /* 0x0000000aff3b7e24 */ /* 0x000fe2000f8e00ff */
[----:B------:R-:W-:Y:S01]  /*d430*/  FSEL R221, R114, -INF , !P2 ;  /* 0xff80000072dd7808 */ /* 0x000fe20005000000 */
[C---:B------:R-:W-:Y:S01]  /*d440*/  FFMA.FTZ R125, R96.reuse, UR7, R125 ;  /* 0x00000007607d7c23 */ /* 0x040fe2000801007d */
[----:B------:R-:W-:Y:S01]  /*d450*/  ISETP.GE.AND P2, PT, R65, R2, PT ;  /* 0x000000024100720c */ /* 0x000fe20003f46270 */
[----:B------:R-:W-:Y:S01]  /*d460*/  FFMA.FTZ R110, R96, UR7, R110 ;  /* 0x00000007606e7c23 */ /* 0x000fe2000801006e */
[--C-:B------:R-:W-:Y:S01]  /*d470*/  LOP3.LUT R61, R61, 0xa8, R128.reuse, 0xfe, !PT ;  /* 0x000000a83d3d7812 */ /* 0x100fe200078efe80 */
[C---:B------:R-:W-:Y:S01]  /*d480*/  FFMA.FTZ R65, R98.reuse, UR7, R127 ;  /* 0x0000000762417c23 */ /* 0x040fe2000801007f */
[----:B------:R-:W-:Y:S01]  /*d490*/  LOP3.LUT R59, R59, 0xb0, R128, 0xfe, !PT ;  /* 0x000000b03b3b7812 */ /* 0x000fe200078efe80 */
[----:B---3--:R-:W-:Y:S01]  /*d4a0*/  FFMA.FTZ R111, R98, UR7, R111 ;  /* 0x00000007626f7c23 */ /* 0x008fe2000801006f */
[----:B------:R-:W-:Y:S01]  /*d4b0*/  FSEL R157, R126, -INF , !P2 ;  /* 0xff8000007e9d7808 */ /* 0x000fe20005000000 */
[----:B------:R-:W3:Y:S01]  /*d4c0*/  MUFU.TANH R55, R55 ;  /* 0x0000003700377308 */ /* 0x000ee20000002400 */
[----:B------:R-:W-:-:S02]  /*d4d0*/  ISETP.GE.AND P3, PT, R61, R3, PT ;  /* 0x000000033d00720c */ /* 0x000fc40003f66270 */
[----:B------:R-:W-:Y:S02]  /*d4e0*/  ISETP.GE.AND P2, PT, R61, R2, PT ;  /* 0x000000023d00720c */ /* 0x000fe40003f46270 */
[----:B------:R-:W-:Y:S02]  /*d4f0*/  LOP3.LUT R23, R23, 0xa9, R128, 0xfe, !PT ;  /* 0x000000a917177812 */ /* 0x000fe400078efe80 */
[----:B------:R-:W-:Y:S01]  /*d500*/  FSEL R125, R125, -INF , !P4 ;  /* 0xff8000007d7d7808 */ /* 0x000fe20006000000 */
[----:B------:R-:W3:Y:S01]  /*d510*/  MUFU.TANH R60, R60 ;  /* 0x0000003c003c7308 */ /* 0x000ee20000002400 */
[----:B------:R-:W-:Y:S02]  /*d520*/  FSEL R153, R110, -INF , !P1 ;  /* 0xff8000006e997808 */ /* 0x000fe40004800000 */
[----:B------:R-:W-:Y:S02]  /*d530*/  I2FP.F32.S32 R61, R61 ;  /* 0x0000003d003d7245 */ /* 0x000fe40000201400 */
[----:B------:R-:W-:-:S02]  /*d540*/  ISETP.GE.AND P4, PT, R59, R3, PT ;  /* 0x000000033b00720c */ /* 0x000fc40003f86270 */
[-C--:B------:R-:W-:Y:S01]  /*d550*/  ISETP.GE.AND P1, PT, R59, R2.reuse, PT ;  /* 0x000000023b00720c */ /* 0x080fe20003f26270 */
[C---:B------:R-:W-:Y:S01]  /*d560*/  FFMA.FTZ R63, R61.reuse, UR7, R106 ;  /* 0x000000073d3f7c23 */ /* 0x040fe2000801006a */
[----:B------:R-:W-:Y:S01]  /*d570*/  I2FP.F32.S32 R59, R59 ;  /* 0x0000003b003b7245 */ /* 0x000fe20000201400 */
[----:B------:R-:W-:Y:S01]  /*d580*/  FFMA.FTZ R105, R61, UR7, R105 ;  /* 0x000000073d697c23 */ /* 0x000fe20008010069 */
[----:B------:R-:W-:Y:S01]  /*d590*/  FSEL R65, R65, -INF , !P5 ;  /* 0xff80000041417808 */ /* 0x000fe20006800000 */
[----:B------:R-:W3:Y:S01]  /*d5a0*/  MUFU.TANH R53, R53 ;  /* 0x0000003500357308 */ /* 0x000ee20000002400 */
[----:B------:R-:W-:Y:S01]  /*d5b0*/  FSEL R155, R111, -INF , !P0 ;  /* 0xff8000006f9b7808 */ /* 0x000fe20004000000 */
[----:B------:R-:W-:Y:S01]  /*d5c0*/  FFMA.FTZ R61, R59, UR7, R102 ;  /* 0x000000073b3d7c23 */ /* 0x000fe20008010066 */
[----:B------:R-:W-:Y:S01]  /*d5d0*/  ISETP.GE.AND P5, PT, R23, R3, PT ;  /* 0x000000031700720c */ /* 0x000fe20003fa6270 */
[----:B------:R-:W-:Y:S01]  /*d5e0*/  FFMA.FTZ R101, R59, UR7, R101 ;  /* 0x000000073b657c23 */ /* 0x000fe20008010065 */
[----:B------:R-:W-:Y:S01]  /*d5f0*/  ISETP.GE.AND P0, PT, R23, R2, PT ;  /* 0x000000021700720c */ /* 0x000fe20003f06270 */
[----:B------:R-:W-:Y:S01]  /*d600*/  IMAD.U32 R59, RZ, RZ, UR10 ;  /* 0x0000000aff3b7e24 */ /* 0x000fe2000f8e00ff */
[----:B------:R-:W-:Y:S01]  /*d610*/  I2FP.F32.S32 R23, R23 ;  /* 0x0000001700177245 */ /* 0x000fe20000201400 */
[----:B------:R-:W3:Y:S01]  /*d620*/  MUFU.TANH R54, R54 ;  /* 0x0000003600367308 */ /* 0x000ee20000002400 */
[----:B------:R-:W-:-:S02]  /*d630*/  FSEL R137, R105, -INF , !P2 ;  /* 0xff80000069897808 */ /* 0x000fc40005000000 */
[----:B------:R-:W-:Y:S01]  /*d640*/  LOP3.LUT R59, R59, 0xb8, R128, 0xfe, !PT ;  /* 0x000000b83b3b7812 */ /* 0x000fe200078efe80 */
[C---:B-1----:R-:W-:Y:S01]  /*d650*/  FFMA.FTZ R108, R23.reuse, UR7, R108 ;  /* 0x00000007176c7c23 */ /* 0x042fe2000801006c */
[----:B----4-:R-:W-:Y:S01]  /*d660*/  FFMA.FTZ R104, R23, UR7, R104 ;  /* 0x0000000717687c23 */ /* 0x010fe20008010068 */
[----:B------:R-:W-:Y:S01]  /*d670*/  IMAD.U32 R23, RZ, RZ, UR10 ;  /* 0x0000000aff177e24 */ /* 0x000fe2000f8e00ff */
[----:B------:R-:W-:Y:S01]  /*d680*/  I2FP.F32.S32 R105, R59 ;  /* 0x0000003b00697245 */ /* 0x000fe20000201400 */
[----:B------:R-:W1:Y:S01]  /*d690*/  MUFU.TANH R47, R47 ;  /* 0x0000002f002f7308 */ /* 0x000e620000002400 */
[----:B------:R-:W-:Y:S02]  /*d6a0*/  FSEL R63, R63, -INF , !P3 ;  /* 0xff8000003f3f7808 */ /* 0x000fe40005800000 */
[----:B------:R-:W-:Y:S01]  /*d6b0*/  LOP3.LUT R96, R23, 0xb1, R128, 0xfe, !PT ;  /* 0x000000b117607812 */ /* 0x000fe200078efe80 */
[C---:B--2---:R-:W-:Y:S01]  /*d6c0*/  FFMA.FTZ R66, R105.reuse, UR7, R66 ;  /* 0x0000000769427c23 */ /* 0x044fe20008010042 */
[----:B------:R-:W-:Y:S01]  /*d6d0*/  FFMA.FTZ R105, R105, UR7, R62 ;  /* 0x0000000769697c23 */ /* 0x000fe2000801003e */
[----:B------:R-:W-:-:S02]  /*d6e0*/  FSEL R123, R108, -INF , !P5 ;  /* 0xff8000006c7b7808 */ /* 0x000fc40006800000 */
[CC--:B------:R-:W-:Y:S01]  /*d6f0*/  ISETP.GE.AND P3, PT, R96.reuse, R3.reuse, PT ;  /* 0x000000036000720c */ /* 0x0c0fe20003f66270 */
[----:B------:R-:W2:Y:S01]  /*d700*/  MUFU.TANH R49, R49 ;  /* 0x0000003100317308 */ /* 0x000ea20000002400 */
[----:B------:R-:W-:Y:S02]  /*d710*/  ISETP.GE.AND P2, PT, R96, R2, PT ;  /* 0x000000026000720c */ /* 0x000fe40003f46270 */
[----:B------:R-:W-:Y:S02]  /*d720*/  I2FP.F32.S32 R96, R96 ;  /* 0x0000006000607245 */ /* 0x000fe40000201400 */
[----:B------:R-:W-:Y:S02]  /*d730*/  FSEL R127, R104, -INF , !P0 ;  /* 0xff800000687f7808 */ /* 0x000fe40004000000 */
[----:B------:R-:W-:Y:S01]  /*d740*/  LOP3.LUT R62, R91, 0xc0, R128, 0xfe, !PT ;  /* 0x000000c05b3e7812 */ /* 0x000fe200078efe80 */
[C---:B------:R-:W-:Y:S01]  /*d750*/  FFMA.FTZ R14, R96.reuse, UR7, R14 ;  /* 0x00000007600e7c23 */ /* 0x040fe2000801000e */
[C---:B------:R-:W-:Y:S01]  /*d760*/  ISETP.GE.AND P5, PT, R59.reuse, R3, PT ;  /* 0x000000033b00720c */ /* 0x040fe20003fa6270 */
[----:B------:R-:W4:Y:S01]  /*d770*/  MUFU.TANH R46, R46 ;  /* 0x0000002e002e7308 */ /* 0x000f220000002400 */
[----:B------:R-:W-:Y:S01]  /*d780*/  ISETP.GE.AND P0, PT, R59, R2, PT ;  /* 0x000000023b00720c */ /* 0x000fe20003f06270 */
[----:B------:R-:W-:Y:S01]  /*d790*/  FFMA.FTZ R59, R96, UR7, R99 ;  /* 0x00000007603b7c23 */ /* 0x000fe20008010063 */
[----:B------:R-:W-:-:S02]  /*d7a0*/  LOP3.LUT R23, R23, 0xb9, R128, 0xfe, !PT ;  /* 0x000000b917177812 */ /* 0x000fc400078efe80 */
[----:B------:R-:W-:Y:S02]  /*d7b0*/  I2FP.F32.S32 R99, R62 ;  /* 0x0000003e00637245 */ /* 0x000fe40000201400 */
[----:B------:R-:W-:Y:S01]  /*d7c0*/  FSEL R61, R61, -INF , !P4 ;  /* 0xff8000003d3d7808 */ /* 0x000fe20006000000 */
[----:B------:R-:W-:Y:S01]  /*d7d0*/  MUFU.TANH R44, R44 ;  /* 0x0000002c002c7308 */ /* 0x000fe20000002400 */
[----:B------:R-:W-:Y:S02]  /*d7e0*/  FSEL R113, R101, -INF , !P1 ;  /* 0xff80000065717808 */ /* 0x000fe40004800000 */
[C---:B------:R-:W-:Y:S02]  /*d7f0*/  ISETP.GE.AND P4, PT, R23.reuse, R3, PT ;  /* 0x000000031700720c */ /* 0x040fe40003f86270 */
[----:B------:R-:W-:Y:S02]  /*d800*/  ISETP.GE.AND P1, PT, R23, R2, PT ;  /* 0x000000021700720c */ /* 0x000fe40003f26270 */
[----:B------:R-:W-:Y:S01]  /*d810*/  I2FP.F32.S32 R23, R23 ;  /* 0x0000001700177245 */ /* 0x000fe20000201400 */
[----:B------:R-:W-:Y:S01]  /*d820*/  MUFU.TANH R43, R43 ;  /* 0x0000002b002b7308 */ /* 0x000fe20000002400 */
[----:B------:R-:W-:-:S02]  /*d830*/  FSEL R59, R59, -INF , !P3 ;  /* 0xff8000003b3b7808 */ /* 0x000fc40005800000 */
[----:B------:R-:W-:Y:S01]  /*d840*/  FSEL R111, R14, -INF , !P2 ;  /* 0xff8000000e6f7808 */ /* 0x000fe20005000000 */
[C---:B------:R-:W-:Y:S01]  /*d850*/  FFMA.FTZ R64, R23.reuse, UR7, R64 ;  /* 0x0000000717407c23 */ /* 0x040fe20008010040 */
[CC--:B------:R-:W-:Y:S01]  /*d860*/  ISETP.GE.AND P3, PT, R62.reuse, R3.reuse, PT ;  /* 0x000000033e00720c */ /* 0x0c0fe20003f66270 */
[----:B------:R-:W-:Y:S01]  /*d870*/  FFMA.FTZ R101, R23, UR7, R48 ;  /* 0x0000000717657c23 */ /* 0x000fe20008010030 */
[----:B------:R-:W-:Y:S01]  /*d880*/  ISETP.GE.AND P2, PT, R62, R2, PT ;  /* 0x000000023e00720c */ /* 0x000fe20003f46270 */
[----:B------:R-:W-:Y:S01]  /*d890*/  FFMA.FTZ R62, R99, UR7, R52 ;  /* 0x00000007633e7c23 */ /* 0x000fe20008010034 */
[----:B------:R-:W-:Y:S01]  /*d8a0*/  LOP3.LUT R97, R97, 0xc1, R128, 0xfe, !PT ;  /* 0x000000c161617812 */ /* 0x000fe200078efe80 */
[----:B---3--:R-:W-:Y:S01]  /*d8b0*/  FFMA.FTZ R99, R99, UR7, R55 ;  /* 0x0000000763637c23 */ /* 0x008fe20008010037 */
[----:B------:R-:W-:Y:S01]  /*d8c0*/  FSEL R55, R66, -INF , !P5 ;  /* 0xff80000042377808 */ /* 0x000fe20006800000 */
[----:B------:R-:W-:Y:S01]  /*d8d0*/  IMAD.U32 R23, RZ, RZ, UR10 ;  /* 0x0000000aff177e24 */ /* 0x000fe2000f8e00ff */
[----:B------:R-:W-:Y:S01]  /*d8e0*/  FSEL R105, R105, -INF , !P0 ;  /* 0xff80000069697808 */ /* 0x000fe20004000000 */
[----:B------:R3:W-:Y:S01]  /*d8f0*/  MUFU.TANH R14, R35 ;  /* 0x00000023000e7308 */ /* 0x0007e20000002400 */
[----:B------:R-:W-:-:S02]  /*d900*/  ISETP.GE.AND P5, PT, R97, R3, PT ;  /* 0x000000036100720c */ /* 0x000fc40003fa6270 */
[-C--:B------:R-:W-:Y:S02]  /*d910*/  ISETP.GE.AND P0, PT, R97, R2.reuse, PT ;  /* 0x000000026100720c */ /* 0x080fe40003f06270 */
[----:B------:R-:W-:Y:S02]  /*d920*/  I2FP.F32.S32 R97, R97 ;  /* 0x0000006100617245 */ /* 0x000fe40000201400 */
[----:B------:R-:W-:Y:S01]  /*d930*/  LOP3.LUT R91, R91, 0xc8, R128, 0xfe, !PT ;  /* 0x000000c85b5b7812 */ /* 0x000fe200078efe80 */
[----:B------:R1:W-:Y:S01]  /*d940*/  MUFU.TANH R52, R31 ;  /* 0x0000001f00347308 */ /* 0x0003e20000002400 */
[----:B------:R-:W-:Y:S01]  /*d950*/  FSEL R101, R101, -INF , !P1 ;  /* 0xff80000065657808 */ /* 0x000fe20004800000 */
[----:B------:R-:W-:Y:S01]  /*d960*/  FFMA.FTZ R60, R97, UR7, R60 ;  /* 0x00000007613c7c23 */ /* 0x000fe2000801003c */
[----:B------:R-:W-:Y:S01]  /*d970*/  ISETP.GE.AND P1, PT, R91, R2, PT ;  /* 0x000000025b00720c */ /* 0x000fe20003f26270 */
[----:B------:R-:W-:Y:S01]  /*d980*/  FFMA.FTZ R97, R97, UR7, R53 ;  /* 0x0000000761617c23 */ /* 0x000fe20008010035 */
[----:B------:R-:W-:-:S02]  /*d990*/  LOP3.LUT R53, R23, 0xc9, R128, 0xfe, !PT ;  /* 0x000000c917357812 */ /* 0x000fc400078efe80 */
[----:B------:R-:W-:Y:S01]  /*d9a0*/  LOP3.LUT R117, R117, 0xd0, R128, 0xfe, !PT ;  /* 0x000000d075757812 */ /* 0x000fe200078efe80 */
[----:B------:R-:W-:Y:S01]  /*d9b0*/  MUFU.TANH R41, R41 ;  /* 0x0000002900297308 */ /* 0x000fe20000002400 */
[----:B---3--:R-:W-:Y:S02]  /*d9c0*/  FSEL R35, R64, -INF , !P4 ;  /* 0xff80000040237808 */ /* 0x008fe40006000000 */
[----:B------:R-:W-:Y:S02]  /*d9d0*/  ISETP.GE.AND P4, PT, R91, R3, PT ;  /* 0x000000035b00720c */ /* 0x000fe40003f86270 */
[----:B------:R-:W-:Y:S02]  /*d9e0*/  I2FP.F32.S32 R91, R91 ;  /* 0x0000005b005b7245 */ /* 0x000fe40000201400 */
[----:B------:R-:W-:Y:S01]  /*d9f0*/  FSEL R97, R97, -INF , !P0 ;  /* 0xff80000061617808 */ /* 0x000fe20004000000 */
[----:B------:R-:W3:Y:S01]  /*da00*/  MUFU.TANH R45, R45 ;  /* 0x0000002d002d7308 */ /* 0x000ee20000002400 */
[----:B-1----:R-:W-:Y:S01]  /*da10*/  FSEL R31, R62, -INF , !P3 ;  /* 0xff8000003e1f7808 */ /* 0x002fe20005800000 */
[C---:B------:R-:W-:Y:S01]  /*da20*/  FFMA.FTZ R23, R91.reuse, UR7, R54 ;  /* 0x000000075b177c23 */ /* 0x040fe20008010036 */
[----:B------:R-:W-:Y:S01]  /*da30*/  I2FP.F32.S32 R62, R53 ;  /* 0x00000035003e7245 */ /* 0x000fe20000201400 */
[----:B------:R-:W-:Y:S01]  /*da40*/  FFMA.FTZ R91, R91, UR7, R47 ;  /* 0x000000075b5b7c23 */ /* 0x000fe2000801002f */
[----:B------:R-:W-:Y:S01]  /*da50*/  IMAD.U32 R47, RZ, RZ, UR10 ;  /* 0x0000000aff2f7e24 */ /* 0x000fe2000f8e00ff */
[----:B------:R-:W-:-:S02]  /*da60*/  ISETP.GE.AND P3, PT, R53, R3, PT ;  /* 0x000000033500720c */ /* 0x000fc40003f66270 */
[----:B------:R-:W1:Y:S01]  /*da70*/  MUFU.TANH R42, R42 ;  /* 0x0000002a002a7308 */ /* 0x000e620000002400 */
[C---:B--2---:R-:W-:Y:S01]  /*da80*/  FFMA.FTZ R54, R62.reuse, UR7, R49 ;  /* 0x000000073e367c23 */ /* 0x044fe20008010031 */
[-C--:B------:R-:W-:Y:S01]  /*da90*/  ISETP.GE.AND P0, PT, R117, R2.reuse, PT ;  /* 0x000000027500720c */ /* 0x080fe20003f06270 */
[----:B----4-:R-:W-:Y:S01]  /*daa0*/  FFMA.FTZ R49, R62, UR7, R46 ;  /* 0x000000073e317c23 */ /* 0x010fe2000801002e */
[----:B------:R-:W-:Y:S02]  /*dab0*/  FSEL R99, R99, -INF , !P2 ;  /* 0xff80000063637808 */ /* 0x000fe40005000000 */
[--C-:B------:R-:W-:Y:S02]  /*dac0*/  LOP3.LUT R47, R47, 0xd8, R128.reuse, 0xfe, !PT ;  /* 0x000000d82f2f7812 */ /* 0x100fe400078efe80 */
[----:B------:R-:W2:Y:S01]  /*dad0*/  MUFU.TANH R48, R40 ;  /* 0x0000002800307308 */ /* 0x000ea20000002400 */
[----:B------:R-:W-:Y:S02]  /*dae0*/  ISETP.GE.AND P2, PT, R53, R2, PT ;  /* 0x000000023500720c */ /* 0x000fe40003f46270 */
[----:B------:R-:W-:-:S02]  /*daf0*/  LOP3.LUT R46, R119, 0xd1, R128, 0xfe, !PT ;  /* 0x000000d1772e7812 */ /* 0x000fc400078efe80 */
[----:B------:R-:W-:Y:S02]  /*db00*/  FSEL R23, R23, -INF , !P4 ;  /* 0xff80000017177808 */ /* 0x000fe40006000000 */
[----:B------:R-:W-:Y:S01]  /*db10*/  FSEL R91, R91, -INF , !P1 ;  /* 0xff8000005b5b7808 */ /* 0x000fe20004800000 */
[----:B------:R4:W2:Y:S01]  /*db20*/  MUFU.TANH R40, R29 ;  /* 0x0000001d00287308 */ /* 0x0008a20000002400 */
[C---:B------:R-:W-:Y:S02]  /*db30*/  ISETP.GE.AND P4, PT, R46.reuse, R3, PT ;  /* 0x000000032e00720c */ /* 0x040fe40003f86270 */
[----:B------:R-:W-:Y:S02]  /*db40*/  ISETP.GE.AND P1, PT, R46, R2, PT ;  /* 0x000000022e00720c */ /* 0x000fe40003f26270 */
[----:B------:R-:W-:Y:S02]  /*db50*/  I2FP.F32.S32 R46, R46 ;  /* 0x0000002e002e7245 */ /* 0x000fe40000201400 */
[----:B------:R-:W-:Y:S01]  /*db60*/  FSEL R49, R49, -INF , !P2 ;  /* 0xff80000031317808 */ /* 0x000fe20005000000 */
[----:B------:R2:W-:Y:S01]  /*db70*/  MUFU.TANH R53, R25 ;  /* 0x0000001900357308 */ /* 0x0005e20000002400 */
[----:B------:R-:W-:Y:S01]  /*db80*/  ISETP.GE.AND P2, PT, R47, R2, PT ;  /* 0x000000022f00720c */ /* 0x000fe20003f46270 */
[C---:B---3--:R-:W-:Y:S01]  /*db90*/  FFMA.FTZ R45, R46.reuse, UR7, R45 ;  /* 0x000000072e2d7c23 */ /* 0x048fe2000801002d */
[----:B-1----:R-:W-:Y:S01]  /*dba0*/  FFMA.FTZ R42, R46, UR7, R42 ;  /* 0x000000072e2a7c23 */ /* 0x002fe2000801002a */
[----:B------:R-:W-:-:S02]  /*dbb0*/  FSEL R135, R135, -INF , !P6 ;  /* 0xff80000087877808 */ /* 0x000fc40007000000 */
[----:B------:R-:W-:Y:S02]  /*dbc0*/  LOP3.LUT R58, R58, 0xfffffffe, RZ, 0xc0, !PT ;  /* 0xfffffffe3a3a7812 */ /* 0x000fe400078ec0ff */
[----:B------:R-:W1:Y:S01]  /*dbd0*/  MUFU.TANH R39, R39 ;  /* 0x0000002700277308 */ /* 0x000e620000002400 */
[----:B----4-:R-:W-:Y:S02]  /*dbe0*/  FSEL R29, R60, -INF , !P5 ;  /* 0xff8000003c1d7808 */ /* 0x010fe40006800000 */
[----:B------:R-:W-:Y:S02]  /*dbf0*/  ISETP.GE.AND P5, PT, R117, R3, PT ;  /* 0x000000037500720c */ /* 0x000fe40003fa6270 */
[----:B------:R-:W-:Y:S02]  /*dc00*/  I2FP.F32.S32 R117, R117 ;  /* 0x0000007500757245 */ /* 0x000fe40000201400 */
[----:B------:R-:W-:Y:S01]  /*dc10*/  FSEL R119, R45, -INF , !P4 ;  /* 0xff8000002d777808 */ /* 0x000fe20006000000 */
[----:B------:R-:W3:Y:S01]  /*dc20*/  MUFU.TANH R37, R37 ;  /* 0x0000002500257308 */ /* 0x000ee20000002400 */
[----:B--2---:R-:W-:Y:S01]  /*dc30*/  FSEL R25, R54, -INF , !P3 ;  /* 0xff80000036197808 */ /* 0x004fe20005800000 */
[C---:B------:R-:W-:Y:S01]  /*dc40*/  FFMA.FTZ R229, R117.reuse, UR7, R44 ;  /* 0x0000000775e57c23 */ /* 0x040fe2000801002c */
[----:B------:R-:W-:Y:S01]  /*dc50*/  I2FP.F32.S32 R54, R47 ;  /* 0x0000002f00367245 */ /* 0x000fe20000201400 */
[----:B------:R-:W-:Y:S01]  /*dc60*/  FFMA.FTZ R44, R117, UR7, R43 ;  /* 0x00000007752c7c23 */ /* 0x000fe2000801002b */
[----:B------:R-:W-:Y:S01]  /*dc70*/  IMAD.U32 R117, RZ, RZ, UR10 ;  /* 0x0000000aff757e24 */ /* 0x000fe2000f8e00ff */
[----:B------:R-:W-:Y:S01]  /*dc80*/  ISETP.GE.AND P3, PT, R47, R3, PT ;  /* 0x000000032f00720c */ /* 0x000fe20003f66270 */
[----:B------:R-:W-:-:S02]  /*dc90*/  IMAD.U32 R47, RZ, RZ, UR10 ;  /* 0x0000000aff2f7e24 */ /* 0x000fc4000f8e00ff */
[C---:B------:R-:W-:Y:S01]  /*dca0*/  FFMA.FTZ R219, R54.reuse, UR7, R41 ;  /* 0x0000000736db7c23 */ /* 0x040fe20008010029 */
[----:B------:R-:W-:Y:S01]  /*dcb0*/  IMAD.U32 R41, RZ, RZ, UR10 ;  /* 0x0000000aff297e24 */ /* 0x000fe2000f8e00ff */
[----:B------:R-:W-:Y:S01]  /*dcc0*/  LOP3.LUT R117, R117, 0xd9, R128, 0xfe, !PT ;  /* 0x000000d975757812 */ /* 0x000fe200078efe80 */
[----:B------:R-:W-:Y:S01]  /*dcd0*/  FFMA.FTZ R46, R54, UR7, R48 ;  /* 0x00000007362e7c23 */ /* 0x000fe20008010030 */
[----:B------:R-:W-:Y:S01]  /*dce0*/  FSEL R48, R44, -INF , !P0 ;  /* 0xff8000002c307808 */ /* 0x000fe20004000000 */
[----:B------:R-:W-:Y:S01]  /*dcf0*/  IMAD.U32 R43, RZ, RZ, UR10 ;  /* 0x0000000aff2b7e24 */ /* 0x000fe2000f8e00ff */
[----:B------:R-:W-:Y:S01]  /*dd00*/  LOP3.LUT R41, R41, 0xe8, R128, 0xfe, !PT ;  /* 0x000000e829297812 */ /* 0x000fe200078efe80 */
[----:B------:R-:W2:Y:S01]  /*dd10*/  MUFU.TANH R32, R32 ;  /* 0x0000002000207308 */ /* 0x000ea20000002400 */
[C---:B------:R-:W-:Y:S02]  /*dd20*/  ISETP.GE.AND P6, PT, R117.reuse, R3, PT ;  /* 0x000000037500720c */ /* 0x040fe40003fc6270 */
[----:B------:R-:W-:-:S02]  /*dd30*/  ISETP.GE.AND P0, PT, R117, R2, PT ;  /* 0x000000027500720c */ /* 0x000fc40003f06270 */
[----:B------:R-:W-:Y:S02]  /*dd40*/  LOP3.LUT R54, R47, 0xe0, R128, 0xfe, !PT ;  /* 0x000000e02f367812 */ /* 0x000fe400078efe80 */
[----:B------:R-:W-:Y:S01]  /*dd50*/  I2FP.F32.S32 R117, R117 ;  /* 0x0000007500757245 */ /* 0x000fe20000201400 */
[----:B------:R-:W4:Y:S01]  /*dd60*/  MUFU.TANH R34, R34 ;  /* 0x0000002200227308 */ /* 0x000f220000002400 */
[----:B------:R-:W-:Y:S02]  /*dd70*/  FSEL R46, R46, -INF , !P2 ;  /* 0xff8000002e2e7808 */ /* 0x000fe40005000000 */
[----:B------:R-:W-:Y:S01]  /*dd80*/  ISETP.GE.AND P2, PT, R41, R3, PT ;  /* 0x000000032900720c */ /* 0x000fe20003f46270 */
[----:B------:R-:W-:Y:S01]  /*dd90*/  FFMA.FTZ R52, R117, UR7, R52 ;  /* 0x0000000775347c23 */ /* 0x000fe20008010034 */
[----:B------:R-:W-:Y:S01]  /*dda0*/  LOP3.LUT R43, R43, 0xe1, R128, 0xfe, !PT ;  /* 0x000000e12b2b7812 */ /* 0x000fe200078efe80 */
[----:B------:R-:W-:Y:S01]  /*ddb0*/  FFMA.FTZ R14, R117, UR7, R14 ;  /* 0x00000007750e7c23 */ /* 0x000fe2000801000e */
[----:B------:R-:W-:Y:S01]  /*ddc0*/  I2FP.F32.S32 R45, R54 ;  /* 0x00000036002d7245 */ /* 0x000fe20000201400 */
[----:B------:R-:W4:Y:S01]  /*ddd0*/  MUFU.TANH R30, R30 ;  /* 0x0000001e001e7308 */ /* 0x000f220000002400 */
[----:B------:R-:W-:Y:S01]  /*dde0*/  FSEL R47, R42, -INF , !P1 ;  /* 0xff8000002a2f7808 */ /* 0x000fe20004800000 */
[----:B------:R-:W-:Y:S01]  /*ddf0*/  IMAD.U32 R117, RZ, RZ, UR10 ;  /* 0x0000000aff757e24 */ /* 0x000fe2000f8e00ff */
[----:B------:R-:W-:Y:S01]  /*de00*/  FSEL R219, R219, -INF , !P3 ;  /* 0xff800000dbdb7808 */ /* 0x000fe20005800000 */
[C---:B------:R-:W-:Y:S01]  /*de10*/  FFMA.FTZ R40, R45.reuse, UR7, R40 ;  /* 0x000000072d287c23 */ /* 0x040fe20008010028 */
[----:B------:R-:W-:Y:S01]  /*de20*/  I2FP.F32.S32 R42, R43 ;  /* 0x0000002b002a7245 */ /* 0x000fe20000201400 */
[----:B-1----:R-:W-:Y:S01]  /*de30*/  FFMA.FTZ R39, R45, UR7, R39 ;  /* 0x000000072d277c23 */ /* 0x002fe20008010027 */
[C---:B------:R-:W-:Y:S01]  /*de40*/  ISETP.GE.AND P4, PT, R43.reuse, R3, PT ;  /* 0x000000032b00720c */ /* 0x040fe20003f86270 */
[----:B------:R-:W-:Y:S01]  /*de50*/  MUFU.TANH R28, R28 ;  /* 0x0000001c001c7308 */ /* 0x000fe20000002400 */
[-C--:B------:R-:W-:Y:S01]  /*de60*/  ISETP.GE.AND P3, PT, R43, R2.reuse, PT ;  /* 0x000000022b00720c */ /* 0x080fe20003f66270 */
[----:B------:R-:W-:Y:S01]  /*de70*/  IMAD.U32 R43, RZ, RZ, UR10 ;  /* 0x0000000aff2b7e24 */ /* 0x000fe2000f8e00ff */
[----:B------:R-:W-:Y:S01]  /*de80*/  FSEL R45, R52, -INF , !P0 ;  /* 0xff800000342d7808 */ /* 0x000fe20004000000 */
[C---:B------:R-:W-:Y:S01]  /*de90*/  FFMA.FTZ R53, R42.reuse, UR7, R53 ;  /* 0x000000072a357c23 */ /* 0x040fe20008010035 */
[-C--:B------:R-:W-:Y:S01]  /*dea0*/  ISETP.GE.AND P0, PT, R41, R2.reuse, PT ;  /* 0x000000022900720c */ /* 0x080fe20003f06270 */
[----:B---3--:R-:W-:Y:S01]  /*deb0*/  FFMA.FTZ R37, R42, UR7, R37 ;  /* 0x000000072a257c23 */ /* 0x008fe20008010025 */
[----:B------:R-:W-:Y:S01]  /*dec0*/  I2FP.F32.S32 R131, R41 ;  /* 0x0000002900837245 */ /* 0x000fe20000201400 */
[----:B------:R-:W-:Y:S01]  /*ded0*/  MUFU.TANH R22, R22 ;  /* 0x0000001600167308 */ /* 0x000fe20000002400 */
[----:B------:R-:W-:Y:S01]  /*dee0*/  IMAD.U32 R41, RZ, RZ, UR10 ;  /* 0x0000000aff297e24 */ /* 0x000fe2000f8e00ff */
[----:B------:R-:W-:-:S02]  /*def0*/  ISETP.GE.AND P1, PT, R54, R2, PT ;  /* 0x000000023600720c */ /* 0x000fc40003f26270 */
[----:B------:R-:W-:Y:S01]  /*df00*/  FSEL R165, R14, -INF , !P6 ;  /* 0xff8000000ea57808 */ /* 0x000fe20007000000 */
[----:B--2---:R-:W-:Y:S01]  /*df10*/  FFMA.FTZ R32, R131, UR7, R32 ;  /* 0x0000000783207c23 */ /* 0x004fe20008010020 */
[--C-:B------:R-:W-:Y:S02]  /*df20*/  LOP3.LUT R42, R117, 0xe9, R128.reuse, 0xfe, !PT ;  /* 0x000000e9752a7812 */ /* 0x100fe400078efe80 */
[----:B------:R-:W1:Y:S01]  /*df30*/  MUFU.TANH R36, R36 ;  /* 0x0000002400247308 */ /* 0x000e620000002400 */
[----:B------:R-:W-:Y:S02]  /*df40*/  FSEL R229, R229, -INF , !P5 ;  /* 0xff800000e5e57808 */ /* 0x000fe40006800000 */
[----:B------:R-:W-:Y:S02]  /*df50*/  @P2 LOP3.LUT R58, R58, 0x1, RZ, 0xfc, !PT ;  /* 0x000000013a3a2812 */ /* 0x000fe400078efcff */
[--C-:B------:R-:W-:Y:S02]  /*df60*/  LOP3.LUT R14, R43, 0xf1, R128.reuse, 0xfe, !PT ;  /* 0x000000f12b0e7812 */ /* 0x100fe400078efe80 */
[----:B------:R-:W-:Y:S01]  /*df70*/  ISETP.GE.AND P5, PT, R54, R3, PT ;  /* 0x000000033600720c */ /* 0x000fe20003fa6270 */
[----:B------:R-:W2:Y:S01]  /*df80*/  MUFU.TANH R20, R20 ;  /* 0x0000001400147308 */ /* 0x000ea20000002400 */
[----:B------:R-:W-:-:S02]  /*df90*/  LOP3.LUT R41, R41, 0xf0, R128, 0xfe, !PT ;  /* 0x000000f029297812 */ /* 0x000fc400078efe80 */
[----:B------:R-:W-:Y:S02]  /*dfa0*/  FSEL R44, R39, -INF , !P1 ;  /* 0xff800000272c7808 */ /* 0x000fe40004800000 */
[----:B------:R-:W-:Y:S02]  /*dfb0*/  I2FP.F32.S32 R39, R42 ;  /* 0x0000002a00277245 */ /* 0x000fe40000201400 */
[----:B------:R-:W-:Y:S01]  /*dfc0*/  FSEL R43, R37, -INF , !P3 ;  /* 0xff800000252b7808 */ /* 0x000fe20005800000 */
[----:B------:R-:W3:Y:S01]  /*dfd0*/  MUFU.TANH R26, R26 ;  /* 0x0000001a001a7308 */ /* 0x000ee20000002400 */
[----:B------:R-:W-:Y:S01]  /*dfe0*/  LOP3.LUT P1, RZ, R58, 0x1, RZ, 0xc0, !PT ;  /* 0x000000013aff7812 */ /* 0x000fe2000782c0ff */
[C---:B----4-:R-:W-:Y:S01]  /*dff0*/  FFMA.FTZ R34, R39.reuse, UR7, R34 ;  /* 0x0000000727227c23 */ /* 0x050fe20008010022 */
[----:B------:R-:W-:Y:S01]  /*e000*/  I2FP.F32.S32 R37, R14 ;  /* 0x0000000e00257245 */ /* 0x000fe20000201400 */
[----:B------:R-:W-:Y:S01]  /*e010*/  FFMA.FTZ R30, R39, UR7, R30 ;  /* 0x00000007271e7c23 */ /* 0x000fe2000801001e */
[----:B------:R-:W-:Y:S01]  /*e020*/  FSEL R209, R40, -INF , !P5 ;  /* 0xff80000028d17808 */ /* 0x000fe20006800000 */
[----:B-1----:R-:W-:Y:S01]  /*e030*/  FFMA.FTZ R36, R131, UR7, R36 ;  /* 0x0000000783247c23 */ /* 0x002fe20008010024 */
[----:B------:R-:W-:Y:S01]  /*e040*/  ISETP.GE.AND P5, PT, R41, R3, PT ;  /* 0x000000032900720c */ /* 0x000fe20003fa6270 */
[----:B------:R-:W-:Y:S01]  /*e050*/  FFMA.FTZ R52, R37, UR7, R28 ;  /* 0x0000000725347c23 */ /* 0x000fe2000801001c */
[-C--:B------:R-:W-:Y:S01]  /*e060*/  ISETP.GE.AND P3, PT, R41, R2.reuse, PT ;  /* 0x000000022900720c */ /* 0x080fe20003f66270 */
[----:B------:R-:W-:Y:S01]  /*e070*/  FFMA.FTZ R39, R37, UR7, R22 ;  /* 0x0000000725277c23 */ /* 0x000fe20008010016 */
[----:B------:R-:W-:Y:S01]  /*e080*/  I2FP.F32.S32 R41, R41 ;  /* 0x0000002900297245 */ /* 0x000fe20000201400 */
[----:B------:R1:W-:Y:S01]  /*e090*/  MUFU.TANH R37, R159 ;  /* 0x0000009f00257308 */ /* 0x0003e20000002400 */
[----:B------:R-:W-:Y:S01]  /*e0a0*/  FSEL R197, R53, -INF , !P4 ;  /* 0xff80000035c57808 */ /* 0x000fe20006000000 */
[----:B------:R-:W-:Y:S01]  /*e0b0*/  IMAD.U32 R131, RZ, RZ, UR10 ;  /* 0x0000000aff837e24 */ /* 0x000fe2000f8e00ff */
[----:B------:R-:W-:Y:S01]  /*e0c0*/  FSEL R185, R32, -INF , !P1 ;  /* 0xff80000020b97808 */ /* 0x000fe20004800000 */
[C---:B--2---:R-:W-:Y:S01]  /*e0d0*/  FFMA.FTZ R20, R41.reuse, UR7, R20 ;  /* 0x0000000729147c23 */ /* 0x044fe20008010014 */
[CC--:B------:R-:W-:Y:S01]  /*e0e0*/  ISETP.GE.AND P4, PT, R14.reuse, R3.reuse, PT ;  /* 0x000000030e00720c */ /* 0x0c0fe20003f86270 */
[----:B---3--:R-:W-:Y:S01]  /*e0f0*/  FFMA.FTZ R26, R41, UR7, R26 ;  /* 0x00000007291a7c23 */ /* 0x008fe2000801001a */
[----:B------:R-:W-:Y:S01]  /*e100*/  ISETP.GE.AND P1, PT, R14, R2, PT ;  /* 0x000000020e00720c */ /* 0x000fe20003f26270 */
[----:B------:R-:W-:Y:S01]  /*e110*/  IMAD.U32 R53, RZ, RZ, UR10 ;  /* 0x0000000aff357e24 */ /* 0x000fe2000f8e00ff */
[----:B------:R2:W3:Y:S01]  /*e120*/  MUFU.TANH R14, R18 ;  /* 0x00000012000e7308 */ /* 0x0004e20000002400 */
[----:B------:R-:W-:Y:S01]  /*e130*/  IMAD.U32 R41, RZ, RZ, UR10 ;  /* 0x0000000aff297e24 */ /* 0x000fe2000f8e00ff */
[----:B------:R-:W-:-:S02]  /*e140*/  ISETP.GE.AND P6, PT, R42, R3, PT ;  /* 0x000000032a00720c */ /* 0x000fc40003fc6270 */
[--C-:B------:R-:W-:Y:S02]  /*e150*/  LOP3.LUT R131, R131, 0xf9, R128.reuse, 0xfe, !PT ;  /* 0x000000f983837812 */ /* 0x100fe400078efe80 */
[----:B------:R-:W-:Y:S02]  /*e160*/  LOP3.LUT R22, R53, 0x49, R128, 0xfe, !PT ;  /* 0x0000004935167812 */ /* 0x000fe400078efe80 */
[----:B------:R-:W-:Y:S01]  /*e170*/  ISETP.GE.AND P2, PT, R42, R2, PT ;  /* 0x000000022a00720c */ /* 0x000fe20003f46270 */
[----:B------:R-:W4:Y:S01]  /*e180*/  MUFU.TANH R92, R92 ;  /* 0x0000005c005c7308 */ /* 0x000f220000002400 */
[----:B------:R-:W-:Y:S01]  /*e190*/  FSEL R42, R36, -INF , !P0 ;  /* 0xff800000242a7808 */ /* 0x000fe20004000000 */
[----:B-1----:R-:W-:Y:S01]  /*e1a0*/  IMAD.U32 R159, RZ, RZ, UR10 ;  /* 0x0000000aff9f7e24 */ /* 0x002fe2000f8e00ff */
[----:B------:R-:W-:Y:S02]  /*e1b0*/  FSEL R117, R34, -INF , !P6 ;  /* 0xff80000022757808 */ /* 0x000fe40007000000 */
[----:B------:R-:W-:-:S02]  /*e1c0*/  ISETP.GE.AND P6, PT, R131, R3, PT ;  /* 0x000000038300720c */ /* 0x000fc40003fc6270 */
[----:B------:R-:W-:Y:S01]  /*e1d0*/  ISETP.GE.AND P0, PT, R131, R2, PT ;  /* 0x000000028300720c */ /* 0x000fe20003f06270 */
[----:B------:R-:W1:Y:S01]  /*e1e0*/  MUFU.TANH R93, R93 ;  /* 0x0000005d005d7308 */ /* 0x000e620000002400 */
[----:B--2---:R-:W-:Y:S02]  /*e1f0*/  LOP3.LUT R18, R41, 0x50, R128, 0xfe, !PT ;  /* 0x0000005029127812 */ /* 0x004fe400078efe80 */
[----:B------:R-:W-:Y:S02]  /*e200*/  I2FP.F32.S32 R141, R22 ;  /* 0x00000016008d7245 */ /* 0x000fe40000201400 */
[----:B------:R-:W-:Y:S02]  /*e210*/  I2FP.F32.S32 R131, R131 ;  /* 0x0000008300837245 */ /* 0x000fe40000201400 */
[----:B------:R-:W-:Y:S01]  /*e220*/  I2FP.F32.S32 R145, R18 ;  /* 0x0000001200917245 */ /* 0x000fe20000201400 */
[----:B------:R-:W2:Y:S01]  /*e230*/  MUFU.TANH R84, R84 ;  /* 0x0000005400547308 */ /* 0x000ea20000002400 */
[----:B------:R-:W-:Y:S01]  /*e240*/  FSEL R53, R20, -INF , !P5 ;  /* 0xff80000014357808 */ /* 0x000fe20006800000 */
[----:B------:R-:W-:Y:S01]  /*e250*/  FFMA.FTZ R20, R141, UR7, R50 ;  /* 0x000000078d147c23 */ /* 0x000fe20008010032 */
[----:B------:R-:W-:Y:S01]  /*e260*/  FSEL R40, R26, -INF , !P3 ;  /* 0xff8000001a287808 */ /* 0x000fe20005800000 */
[C---:B---3--:R-:W-:Y:S01]  /*e270*/  FFMA.FTZ R14, R131.reuse, UR7, R14 ;  /* 0x00000007830e7c23 */ /* 0x048fe2000801000e */
[-C--:B------:R-:W-:Y:S01]  /*e280*/  ISETP.GE.AND P3, PT, R18, R3.reuse, PT ;  /* 0x000000031200720c */ /* 0x080fe20003f66270 */
[----:B------:R-:W-:Y:S01]  /*e290*/  FFMA.FTZ R37, R131, UR7, R37 ;  /* 0x0000000783257c23 */ /* 0x000fe20008010025 */
[----:B------:R-:W-:Y:S01]  /*e2a0*/  FFMA.FTZ R18, R145, UR7, R16 ;  /* 0x0000000791127c23 */ /* 0x000fe20008010010 */
[----:B------:R-:W-:Y:S01]  /*e2b0*/  IMAD.U32 R141, RZ, RZ, UR10 ;  /* 0x0000000aff8d7e24 */ /* 0x000fe2000f8e00ff */
[--C-:B------:R-:W-:Y:S01]  /*e2c0*/  LOP3.LUT R28, R169, 0x51, R128.reuse, 0xfe, !PT ;  /* 0x00000051a91c7812 */ /* 0x100fe200078efe80 */
[----:B------:R-:W-:Y:S01]  /*e2d0*/  IMAD.U32 R145, RZ, RZ, UR10 ;  /* 0x0000000aff917e24 */ /* 0x000fe2000f8e00ff */
[----:B------:R-:W-:Y:S01]  /*e2e0*/  FSEL R41, R30, -INF , !P2 ;  /* 0xff8000001e297808 */ /* 0x000fe20005000000 */
[----:B------:R-:W-:Y:S01]  /*e2f0*/  IMAD.U32 R131, RZ, RZ, UR10 ;  /* 0x0000000aff837e24 */ /* 0x000fe2000f8e00ff */
[----:B------:R-:W-:Y:S01]  /*e300*/  LOP3.LUT R30, R159, 0x58, R128, 0xfe, !PT ;  /* 0x000000589f1e7812 */ /* 0x000fe200078efe80 */
[----:B------:R-:W-:Y:S01]  /*e310*/  MUFU.TANH R72, R72 ;  /* 0x0000004800487308 */ /* 0x000fe20000002400 */
[----:B------:R-:W-:-:S02]  /*e320*/  ISETP.GE.AND P5, PT, R22, R3, PT ;  /* 0x000000031600720c */ /* 0x000fc40003fa6270 */
[--C-:B------:R-:W-:Y:S02]  /*e330*/  LOP3.LUT R16, R141, 0x60, R128.reuse, 0xfe, !PT ;  /* 0x000000608d107812 */ /* 0x100fe400078efe80 */
[----:B------:R-:W-:Y:S02]  /*e340*/  ISETP.GE.AND P2, PT, R28, R3, PT ;  /* 0x000000031c00720c */ /* 0x000fe40003f46270 */
[--C-:B------:R-:W-:Y:S01]  /*e350*/  LOP3.LUT R26, R145, 0x59, R128.reuse, 0xfe, !PT ;  /* 0x00000059911a7812 */ /* 0x100fe200078efe80 */
[----:B------:R-:W-:Y:S01]  /*e360*/  MUFU.TANH R76, R76 ;  /* 0x0000004c004c7308 */ /* 0x000fe20000002400 */
[----:B------:R-:W-:Y:S02]  /*e370*/  LOP3.LUT R22, R131, 0x61, R128, 0xfe, !PT ;  /* 0x0000006183167812 */ /* 0x000fe400078efe80 */
[----:B------:R-:W-:Y:S02]  /*e380*/  I2FP.F32.S32 R28, R28 ;  /* 0x0000001c001c7245 */ /* 0x000fe40000201400 */
[----:B------:R-:W-:-:S02]  /*e390*/  I2FP.F32.S32 R131, R30 ;  /* 0x0000001e00837245 */ /* 0x000fc40000201400 */
[----:B------:R-:W-:Y:S01]  /*e3a0*/  FSEL R37, R37, -INF , !P0 ;  /* 0xff80000025257808 */ /* 0x000fe20004000000 */
[----:B------:R-:W-:Y:S01]  /*e3b0*/  FFMA.FTZ R5, R28, UR7, R5 ;  /* 0x000000071c057c23 */ /* 0x000fe20008010005 */
[----:B------:R-:W-:Y:S01]  /*e3c0*/  FSEL R52, R52, -INF , !P4 ;  /* 0xff80000034347808 */ /* 0x000fe20006000000 */
[----:B----4-:R-:W-:Y:S01]  /*e3d0*/  FFMA.FTZ R28, R131, UR7, R92 ;  /* 0x00000007831c7c23 */ /* 0x010fe2000801005c */
[-C--:B------:R-:W-:Y:S01]  /*e3e0*/  ISETP.GE.AND P0, PT, R16, R3.reuse, PT ;  /* 0x000000031000720c */ /* 0x080fe20003f06270 */
[----:B------:R-:W-:Y:S01]  /*e3f0*/  IMAD.U32 R131, RZ, RZ, UR10 ;  /* 0x0000000aff837e24 */ /* 0x000fe2000f8e00ff */
[----:B------:R-:W-:Y:S01]  /*e400*/  I2FP.F32.S32 R141, R16 ;  /* 0x00000010008d7245 */ /* 0x000fe20000201400 */
[----:B------:R-:W-:Y:S01]  /*e410*/  MUFU.TANH R68, R68 ;  /* 0x0000004400447308 */ /* 0x000fe20000002400 */
[-C--:B------:R-:W-:Y:S02]  /*e420*/  ISETP.GE.AND P4, PT, R26, R3.reuse, PT ;  /* 0x000000031a00720c */ /* 0x080fe40003f86270 */
[----:B------:R-:W-:Y:S01]  /*e430*/  FSEL R16, R20, -INF , !P5 ;  /* 0xff80000014107808 */ /* 0x000fe20006800000 */
[----:B------:R-:W-:Y:S01]  /*e440*/  FFMA.FTZ R88, R141, UR7, R88 ;  /* 0x000000078d587c23 */ /* 0x000fe20008010058 */
[----:B------:R-:W-:Y:S01]  /*e450*/  I2FP.F32.S32 R26, R26 ;  /* 0x0000001a001a7245 */ /* 0x000fe20000201400 */
[----:B------:R-:W-:Y:S01]  /*e460*/  IMAD.U32 R141, RZ, RZ, UR10 ;  /* 0x0000000aff8d7e24 */ /* 0x000fe2000f8e00ff */
[----:B------:R-:W-:Y:S01]  /*e470*/  ISETP.GE.AND P5, PT, R22, R3, PT ;  /* 0x000000031600720c */ /* 0x000fe20003fa6270 */
[----:B------:R-:W-:Y:S01]  /*e480*/  MUFU.TANH R20, R81 ;  /* 0x0000005100147308 */ /* 0x000fe20000002400 */
[----:B------:R-:W-:Y:S01]  /*e490*/  FSEL R50, R14, -INF , !P6 ;  /* 0xff8000000e327808 */ /* 0x000fe20007000000 */
[----:B-1----:R-:W-:Y:S01]  /*e4a0*/  FFMA.FTZ R26, R26, UR7, R93 ;  /* 0x000000071a1a7c23 */ /* 0x002fe2000801005d */
[----:B------:R-:W-:Y:S01]  /*e4b0*/  I2FP.F32.S32 R22, R22 ;  /* 0x0000001600167245 */ /* 0x000fe20000201400 */
[----:B------:R-:W-:Y:S01]  /*e4c0*/  IMAD.U32 R93, RZ, RZ, UR10 ;  /* 0x0000000aff5d7e24 */ /* 0x000fe2000f8e00ff */
[----:B------:R-:W-:-:S02]  /*e4d0*/  FSEL R39, R39, -INF , !P1 ;  /* 0xff80000027277808 */ /* 0x000fc40004800000 */
[----:B------:R-:W-:Y:S01]  /*e4e0*/  ISETP.GE.AND P1, PT, R30, R3, PT ;  /* 0x000000031e00720c */ /* 0x000fe20003f26270 */
[----:B------:R1:W3:Y:S01]  /*e4f0*/  MUFU.TANH R14, R85 ;  /* 0x00000055000e7308 */ /* 0x0002e20000002400 */
[----:B------:R-:W-:Y:S01]  /*e500*/  FFMA.FTZ R89, R22, UR7, R89 ;  /* 0x0000000716597c23 */ /* 0x000fe20008010059 */
[--C-:B------:R-:W-:Y:S02]  /*e510*/  LOP3.LUT R22, R131, 0x70, R128.reuse, 0xfe, !PT ;  /* 0x0000007083167812 */ /* 0x100fe400078efe80 */
[--C-:B------:R-:W-:Y:S02]  /*e520*/  LOP3.LUT R30, R145, 0x68, R128.reuse, 0xfe, !PT ;  /* 0x00000068911e7812 */ /* 0x100fe400078efe80 */
[--C-:B------:R-:W-:Y:S02]  /*e530*/  LOP3.LUT R36, R141, 0x69, R128.reuse, 0xfe, !PT ;  /* 0x000000698d247812 */ /* 0x100fe400078efe80 */
[----:B------:R-:W-:Y:S01]  /*e540*/  LOP3.LUT R34, R93, 0x71, R128, 0xfe, !PT ;  /* 0x000000715d227812 */ /* 0x000fe200078efe80 */
[----:B------:R-:W-:Y:S01]  /*e550*/  MUFU.TANH R95, R95 ;  /* 0x0000005f005f7308 */ /* 0x000fe20000002400 */
[----:B------:R-:W-:-:S02]  /*e560*/  I2FP.F32.S32 R141, R22 ;  /* 0x00000016008d7245 */ /* 0x000fc40000201400 */
[----:B------:R-:W-:Y:S02]  /*e570*/  I2FP.F32.S32 R93, R30 ;  /* 0x0000001e005d7245 */ /* 0x000fe40000201400 */
[----:B------:R-:W-:Y:S02]  /*e580*/  FSEL R28, R28, -INF , !P1 ;  /* 0xff8000001c1c7808 */ /* 0x000fe40004800000 */
[----:B------:R-:W-:Y:S01]  /*e590*/  I2FP.F32.S32 R131, R36 ;  /* 0x0000002400837245 */ /* 0x000fe20000201400 */
[----:B-1----:R-:W-:Y:S01]  /*e5a0*/  IMAD.U32 R85, RZ, RZ, UR10 ;  /* 0x0000000aff557e24 */ /* 0x002fe2000f8e00ff */
[-C--:B------:R-:W-:Y:S01]  /*e5b0*/  ISETP.GE.AND P1, PT, R22, R3.reuse, PT ;  /* 0x000000031600720c */ /* 0x080fe20003f26270 */
[----:B--2---:R-:W-:Y:S01]  /*e5c0*/  FFMA.FTZ R84, R93, UR7, R84 ;  /* 0x000000075d547c23 */ /* 0x004fe20008010054 */
[----:B------:R-:W-:Y:S01]  /*e5d0*/  FSEL R22, R26, -INF , !P4 ;  /* 0xff8000001a167808 */ /* 0x000fe20006000000 */
[----:B---3--:R-:W-:Y:S01]  /*e5e0*/  FFMA.FTZ R14, R131, UR7, R14 ;  /* 0x00000007830e7c23 */ /* 0x008fe2000801000e */
[----:B------:R-:W-:Y:S01]  /*e5f0*/  LOP3.LUT R32, R85, 0x78, R128, 0xfe, !PT ;  /* 0x0000007855207812 */ /* 0x000fe200078efe80 */
[----:B------:R-:W-:Y:S01]  /*e600*/  IMAD.U32 R131, RZ, RZ, UR10 ;  /* 0x0000000aff837e24 */ /* 0x000fe2000f8e00ff */
[----:B------:R-:W-:Y:S01]  /*e610*/  FSEL R85, R18, -INF , !P3 ;  /* 0xff80000012557808 */ /* 0x000fe20005800000 */
[----:B------:R-:W-:Y:S01]  /*e620*/  IMAD.U32 R93, RZ, RZ, UR10 ;  /* 0x0000000aff5d7e24 */ /* 0x000fe2000f8e00ff */
[----:B------:R-:W-:Y:S01]  /*e630*/  ISETP.GE.AND P3, PT, R30, R3, PT ;  /* 0x000000031e00720c */ /* 0x000fe20003f66270 */
[----:B------:R-:W-:Y:S01]  /*e640*/  MUFU.TANH R71, R71 ;  /* 0x0000004700477308 */ /* 0x000fe20000002400 */
[----:B------:R-:W-:-:S02]  /*e650*/  FSEL R30, R5, -INF , !P2 ;  /* 0xff800000051e7808 */ /* 0x000fc40005000000 */
[-C--:B------:R-:W-:Y:S02]  /*e660*/  ISETP.GE.AND P4, PT, R34, R3.reuse, PT ;  /* 0x000000032200720c */ /* 0x080fe40003f86270 */
[----:B------:R-:W-:Y:S02]  /*e670*/  I2FP.F32.S32 R145, R34 ;  /* 0x0000002200917245 */ /* 0x000fe40000201400 */
[----:B------:R-:W-:Y:S01]  /*e680*/  FSEL R81, R88, -INF , !P0 ;  /* 0xff80000058517808 */ /* 0x000fe20004000000 */
[----:B------:R1:W-:Y:S01]  /*e690*/  MUFU.TANH R5, R77 ;  /* 0x0000004d00057308 */ /* 0x0003e20000002400 */
[----:B------:R-:W-:Y:S01]  /*e6a0*/  ISETP.GE.AND P0, PT, R32, R3, PT ;  /* 0x000000032000720c */ /* 0x000fe20003f06270 */
[----:B------:R-:W-:Y:S01]  /*e6b0*/  FFMA.FTZ R18, R145, UR7, R20 ;  /* 0x0000000791127c23 */ /* 0x000fe20008010014 */
[----:B------:R-:W-:Y:S01]  /*e6c0*/  I2FP.F32.S32 R159, R32 ;  /* 0x00000020009f7245 */ /* 0x000fe20000201400 */
[----:B------:R-:W-:Y:S01]  /*e6d0*/  IMAD.U32 R145, RZ, RZ, UR10 ;  /* 0x0000000aff917e24 */ /* 0x000fe2000f8e00ff */
[----:B------:R-:W-:-:S02]  /*e6e0*/  LOP3.LUT R54, R131, 0x81, R128, 0xfe, !PT ;  /* 0x0000008183367812 */ /* 0x000fc400078efe80 */
[----:B------:R-:W-:Y:S01]  /*e6f0*/  FSEL R26, R89, -INF , !P5 ;  /* 0xff800000591a7808 */ /* 0x000fe20006800000 */
[----:B------:R-:W2:Y:S01]  /*e700*/  MUFU.TANH R34, R73 ;  /* 0x0000004900227308 */ /* 0x000ea20000002400 */
[----:B------:R-:W-:Y:S01]  /*e710*/  LOP3.LUT R60, R145, 0x79, R128, 0xfe, !PT ;  /* 0x00000079913c7812 */ /* 0x000fe200078efe80 */
[----:B------:R-:W-:Y:S01]  /*e720*/  FFMA.FTZ R76, R159, UR7, R76 ;  /* 0x000000079f4c7c23 */ /* 0x000fe2000801004c */
[-C--:B------:R-:W-:Y:S01]  /*e730*/  ISETP.GE.AND P2, PT, R36, R3.reuse, PT ;  /* 0x000000032400720c */ /* 0x080fe20003f46270 */
[----:B------:R-:W-:Y:S01]  /*e740*/  IMAD.U32 R159, RZ, RZ, UR10 ;  /* 0x0000000aff9f7e24 */ /* 0x000fe2000f8e00ff */
[----:B------:R-:W-:Y:S02]  /*e750*/  I2FP.F32.S32 R131, R54 ;  /* 0x0000003600837245 */ /* 0x000fe40000201400 */
[----:B------:R-:W-:Y:S01]  /*e760*/  LOP3.LUT R36, R93, 0x88, R128, 0xfe, !PT ;  /* 0x000000885d247812 */ /* 0x000fe200078efe80 */
[----:B------:R-:W-:Y:S01]  /*e770*/  MUFU.TANH R10, R10 ;  /* 0x0000000a000a7308 */ /* 0x000fe20000002400 */
[----:B-1----:R-:W-:Y:S01]  /*e780*/  FFMA.FTZ R77, R141, UR7, R80 ;  /* 0x000000078d4d7c23 */ /* 0x002fe20008010050 */
[----:B------:R-:W-:Y:S01]  /*e790*/  IMAD.U32 R141, RZ, RZ, UR10 ;  /* 0x0000000aff8d7e24 */ /* 0x000fe2000f8e00ff */
[----:B------:R-:W-:-:S02]  /*e7a0*/  ISETP.GE.AND P6, PT, R60, R3, PT ;  /* 0x000000033c00720c */ /* 0x000fc40003fc6270 */
[----:B------:R-:W-:Y:S02]  /*e7b0*/  I2FP.F32.S32 R60, R60 ;  /* 0x0000003c003c7245 */ /* 0x000fe40000201400 */
[----:B------:R-:W-:Y:S01]  /*e7c0*/  LOP3.LUT R32, R141, 0x80, R128, 0xfe, !PT ;  /* 0x000000808d207812 */ /* 0x000fe200078efe80 */
[----:B------:R-:W-:Y:S01]  /*e7d0*/  MUFU.TANH R86, R86 ;  /* 0x0000005600567308 */ /* 0x000fe20000002400 */
[----:B------:R-:W-:Y:S01]  /*e7e0*/  FSEL R20, R84, -INF , !P3 ;  /* 0xff80000054147808 */ /* 0x000fe20005800000 */
[----:B--2---:R-:W-:Y:S01]  /*e7f0*/  FFMA.FTZ R34, R131, UR7, R34 ;  /* 0x0000000783227c23 */ /* 0x004fe20008010022 */
[----:B------:R-:W-:Y:S01]  /*e800*/  I2FP.F32.S32 R89, R32 ;  /* 0x0000002000597245 */ /* 0x000fe20000201400 */
[----:B------:R-:W-:Y:S01]  /*e810*/  IMAD.U32 R131, RZ, RZ, UR10 ;  /* 0x0000000aff837e24 */ /* 0x000fe2000f8e00ff */
[----:B------:R-:W-:Y:S01]  /*e820*/  I2FP.F32.S32 R93, R36 ;  /* 0x00000024005d7245 */ /* 0x000fe20000201400 */
[----:B------:R-:W-:Y:S01]  /*e830*/  FFMA.FTZ R73, R60, UR7, R5 ;  /* 0x000000073c497c23 */ /* 0x000fe20008010005 */
[----:B------:R-:W-:Y:S01]  /*e840*/  ISETP.GE.AND P3, PT, R32, R3, PT ;  /* 0x000000032000720c */ /* 0x000fe20003f66270 */
[----:B------:R-:W-:Y:S01]  /*e850*/  FFMA.FTZ R72, R89, UR7, R72 ;  /* 0x0000000759487c23 */ /* 0x000fe20008010048 */
[----:B------:R-:W-:Y:S01]  /*e860*/  IMAD.U32 R89, RZ, RZ, UR10 ;  /* 0x0000000aff597e24 */ /* 0x000fe2000f8e00ff */
[----:B------:R1:W-:Y:S01]  /*e870*/  MUFU.TANH R32, R8 ;  /* 0x0000000800207308 */ /* 0x0003e20000002400 */
[----:B------:R-:W-:Y:S01]  /*e880*/  LOP3.LUT R141, R141, 0x89, R128, 0xfe, !PT ;  /* 0x000000898d8d7812 */ /* 0x000fe200078efe80 */
[----:B------:R-:W-:Y:S01]  /*e890*/  FFMA.FTZ R5, R93, UR7, R68 ;  /* 0x000000075d057c23 */ /* 0x000fe20008010044 */
[----:B------:R-:W-:Y:S01]  /*e8a0*/  IMAD.U32 R93, RZ, RZ, UR10 ;  /* 0x0000000aff5d7e24 */ /* 0x000fe2000f8e00ff */
[----:B------:R-:W-:-:S02]  /*e8b0*/  LOP3.LUT R131, R131, 0x49, R128, 0xfe, !PT ;  /* 0x0000004983837812 */ /* 0x000fc400078efe80 */
[----:B------:R-:W-:Y:S02]  /*e8c0*/  FSEL R77, R77, -INF , !P1 ;  /* 0xff8000004d4d7808 */ /* 0x000fe40004800000 */
[----:B------:R-:W-:Y:S01]  /*e8d0*/  ISETP.GE.AND P1, PT, R36, R3, PT ;  /* 0x000000032400720c */ /* 0x000fe20003f26270 */
[----:B------:R-:W-:Y:S01]  /*e8e0*/  MUFU.TANH R94, R94 ;  /* 0x0000005e005e7308 */ /* 0x000fe20000002400 */
[----:B------:R-:W-:Y:S02]  /*e8f0*/  FSEL R73, R73, -INF , !P6 ;  /* 0xff80000049497808 */ /* 0x000fe40007000000 */
[----:B------:R-:W-:Y:S02]  /*e900*/  ISETP.GE.AND P6, PT, R131, R2, PT ;  /* 0x000000028300720c */ /* 0x000fe40003fc6270 */
[--C-:B------:R-:W-:Y:S02]  /*e910*/  LOP3.LUT R93, R93, 0x50, R128.reuse, 0xfe, !PT ;  /* 0x000000505d5d7812 */ /* 0x100fe400078efe80 */
[----:B------:R-:W-:Y:S01]  /*e920*/  I2FP.F32.S32 R131, R131 ;  /* 0x0000008300837245 */ /* 0x000fe20000201400 */
[----:B------:R-:W2:Y:S01]  /*e930*/  MUFU.TANH R36, R69 ;  /* 0x0000004500247308 */ /* 0x000ea20000002400 */
[----:B-1----:R-:W-:-:S02]  /*e940*/  LOP3.LUT R8, R89, 0x89, R128, 0xfe, !PT ;  /* 0x0000008959087812 */ /* 0x002fc400078efe80 */
[----:B------:R-:W-:Y:S01]  /*e950*/  FSEL R89, R76, -INF , !P0 ;  /* 0xff8000004c597808 */ /* 0x000fe20004000000 */
[----:B------:R-:W-:Y:S01]  /*e960*/  FFMA.FTZ R131, R131, UR7, R24 ;  /* 0x0000000783837c23 */ /* 0x000fe20008010018 */
[----:B------:R-:W-:Y:S02]  /*e970*/  ISETP.GE.AND P5, PT, R8, R3, PT ;  /* 0x000000030800720c */ /* 0x000fe40003fa6270 */
[----:B------:R-:W-:Y:S01]  /*e980*/  I2FP.F32.S32 R145, R8 ;  /* 0x0000000800917245 */ /* 0x000fe20000201400 */
[----:B------:R-:W-:Y:S01]  /*e990*/  MUFU.TANH R87, R87 ;  /* 0x0000005700577308 */ /* 0x000fe20000002400 */
[----:B------:R-:W-:Y:S02]  /*e9a0*/  ISETP.GE.AND P0, PT, R141, R2, PT ;  /* 0x000000028d00720c */ /* 0x000fe40003f06270 */
[----:B------:R-:W-:Y:S01]  /*e9b0*/  I2FP.F32.S32 R8, R141 ;  /* 0x0000008d00087245 */ /* 0x000fe20000201400 */
[----:B------:R-:W-:Y:S01]  /*e9c0*/  IMAD.U32 R141, RZ, RZ, UR10 ;  /* 0x0000000aff8d7e24 */ /* 0x000fe2000f8e00ff */
[----:B------:R-:W-:-:S02]  /*e9d0*/  FSEL R14, R14, -INF , !P2 ;  /* 0xff8000000e0e7808 */ /* 0x000fc40005000000 */
[----:B------:R-:W-:Y:S01]  /*e9e0*/  ISETP.GE.AND P2, PT, R54, R3, PT ;  /* 0x000000033600720c */ /* 0x000fe20003f46270 */
[----:B------:R-:W-:Y:S01]  /*e9f0*/  FFMA.FTZ R187, R8, UR7, R71 ;  /* 0x0000000708bb7c23 */ /* 0x000fe20008010047 */
[----:B------:R-:W-:Y:S01]  /*ea00*/  FSEL R18, R18, -INF , !P4 ;  /* 0xff80000012127808 */ /* 0x000fe20006000000 */
[----:B--2---:R-:W-:Y:S01]  /*ea10*/  FFMA.FTZ R36, R145, UR7, R36 ;  /* 0x0000000791247c23 */ /* 0x004fe20008010024 */
[----:B------:R-:W-:Y:S01]  /*ea20*/  LOP3.LUT R141, R141, 0x59, R128, 0xfe, !PT ;  /* 0x000000598d8d7812 */ /* 0x000fe200078efe80 */
[----:B------:R-:W-:Y:S01]  /*ea30*/  MUFU.TANH R82, R82 ;  /* 0x0000005200527308 */ /* 0x000fe20000002400 */
[----:B------:R-:W-:Y:S01]  /*ea40*/  ISETP.GE.AND P4, PT, R93, R2, PT ;  /* 0x000000025d00720c */ /* 0x000fe20003f86270 */
[----:B------:R-:W-:Y:S01]  /*ea50*/  IMAD.U32 R145, RZ, RZ, UR10 ;  /* 0x0000000aff917e24 */ /* 0x000fe2000f8e00ff */
[----:B------:R-:W-:Y:S02]  /*ea60*/  I2FP.F32.S32 R93, R93 ;  /* 0x0000005d005d7245 */ /* 0x000fe40000201400 */
[----:B------:R-:W-:-:S02]  /*ea70*/  FSEL R24, R34, -INF , !P2 ;  /* 0xff80000022187808 */ /* 0x000fc40005000000 */
[----:B------:R-:W-:Y:S01]  /*ea80*/  I2FP.F32.S32 R34, R141 ;  /* 0x0000008d00227245 */ /* 0x000fe20000201400 */
[----:B------:R-:W-:Y:S01]  /*ea90*/  FFMA.FTZ R4, R93, UR7, R4 ;  /* 0x000000075d047c23 */ /* 0x000fe20008010004 */
[----:B------:R-:W-:Y:S01]  /*eaa0*/  IMAD.U32 R93, RZ, RZ, UR10 ;  /* 0x0000000aff5d7e24 */ /* 0x000fe2000f8e00ff */
[----:B------:R-:W-:Y:S01]  /*eab0*/  FSEL R71, R5, -INF , !P1 ;  /* 0xff80000005477808 */ /* 0x000fe20004800000 */
[----:B------:R-:W-:Y:S02]  /*eac0*/  IMAD.U32 R5, RZ, RZ, UR10 ;  /* 0x0000000aff057e24 */ /* 0x000fe4000f8e00ff */
[----:B------:R-:W-:Y:S01]  /*ead0*/  FFMA.FTZ R34, R34, UR7, R95 ;  /* 0x0000000722227c23 */ /* 0x000fe2000801005f */
[----:B------:R-:W-:Y:S01]  /*eae0*/  IMAD.U32 R95, RZ, RZ, UR10 ;  /* 0x0000000aff5f7e24 */ /* 0x000fe2000f8e00ff */
[----:B------:R-:W-:Y:S01]  /*eaf0*/  LOP3.LUT R93, R93, 0x60, R128, 0xfe, !PT ;  /* 0x000000605d5d7812 */ /* 0x000fe200078efe80 */
[----:B------:R-:W1:Y:S01]  /*eb00*/  MUFU.TANH R90, R90 ;  /* 0x0000005a005a7308 */ /* 0x000e620000002400 */
[----:B------:R-:W-:-:S02]  /*eb10*/  ISETP.GE.AND P1, PT, R141, R2, PT ;  /* 0x000000028d00720c */ /* 0x000fc40003f26270 */
[----:B------:R-:W-:Y:S02]  /*eb20*/  LOP3.LUT R95, R95, 0x61, R128, 0xfe, !PT ;  /* 0x000000615f5f7812 */ /* 0x000fe400078efe80 */
[----:B------:R-:W-:Y:S02]  /*eb30*/  FSEL R187, R187, -INF , !P0 ;  /* 0xff800000bbbb7808 */ /* 0x000fe40004000000 */
[-C--:B------:R-:W-:Y:S01]  /*eb40*/  ISETP.GE.AND P0, PT, R93, R2.reuse, PT ;  /* 0x000000025d00720c */ /* 0x080fe20003f06270 */
[----:B------:R-:W-:Y:S01]  /*eb50*/  MUFU.TANH R83, R83 ;  /* 0x0000005300537308 */ /* 0x000fe20000002400 */
[----:B------:R-:W-:Y:S01]  /*eb60*/  I2FP.F32.S32 R141, R93 ;  /* 0x0000005d008d7245 */ /* 0x000fe20000201400 */
[----:B------:R-:W-:Y:S01]  /*eb70*/  IMAD.U32 R93, RZ, RZ, UR10 ;  /* 0x0000000aff5d7e24 */ /* 0x000fe2000f8e00ff */
[----:B------:R-:W-:Y:S02]  /*eb80*/  FSEL R8, R36, -INF , !P5 ;  /* 0xff80000024087808 */ /* 0x000fe40006800000 */
[----:B------:R-:W-:-:S02]  /*eb90*/  ISETP.GE.AND P5, PT, R95, R2, PT ;  /* 0x000000025f00720c */ /* 0x000fc40003fa6270 */
[----:B------:R-:W-:Y:S01]  /*eba0*/  LOP3.LUT R93, R93, 0x68, R128, 0xfe, !PT ;  /* 0x000000685d5d7812 */ /* 0x000fe200078efe80 */
[----:B------:R-:W2:Y:S01]  /*ebb0*/  MUFU.TANH R78, R78 ;  /* 0x0000004e004e7308 */ /* 0x000ea20000002400 */
[----:B------:R-:W-:Y:S01]  /*ebc0*/  FSEL R171, R4, -INF , !P4 ;  /* 0xff80000004ab7808 */ /* 0x000fe20006000000 */
[----:B-1----:R-:W-:Y:S01]  /*ebd0*/  FFMA.FTZ R90, R141, UR7, R90 ;  /* 0x000000078d5a7c23 */ /* 0x002fe2000801005a */
[----:B------:R-:W-:Y:S02]  /*ebe0*/  ISETP.GE.AND P4, PT, R93, R2, PT ;  /* 0x000000025d00720c */ /* 0x000fe40003f86270 */
[----:B------:R-:W-:Y:S02]  /*ebf0*/  LOP3.LUT R58, R58, 0xfffffffb, RZ, 0xc0, !PT ;  /* 0xfffffffb3a3a7812 */ /* 0x000fe400078ec0ff */
[----:B------:R-:W-:Y:S01]  /*ec00*/  LOP3.LUT R159, R159, 0x51, R128, 0xfe, !PT ;  /* 0x000000519f9f7812 */ /* 0x000fe200078efe80 */
[----:B------:R-:W1:Y:S01]  /*ec10*/  MUFU.TANH R79, R79 ;  /* 0x0000004f004f7308 */ /* 0x000e620000002400 */
[----:B------:R-:W-:-:S02]  /*ec20*/  I2FP.F32.S32 R95, R95 ;  /* 0x0000005f005f7245 */ /* 0x000fc40000201400 */
[----:B------:R-:W-:Y:S02]  /*ec30*/  @P5 LOP3.LUT R58, R58, 0x4, RZ, 0xfc, !PT ;  /* 0x000000043a3a5812 */ /* 0x000fe400078efcff */
[----:B------:R-:W-:Y:S01]  /*ec40*/  FSEL R69, R72, -INF , !P3 ;  /* 0xff80000048457808 */ /* 0x000fe20005800000 */
[----:B------:R-:W-:Y:S01]  /*ec50*/  FFMA.FTZ R10, R95, UR7, R10 ;  /* 0x000000075f0a7c23 */ /* 0x000fe2000801000a */
[----:B------:R-:W-:Y:S01]  /*ec60*/  LOP3.LUT R58, R58, 0xfffffffd, RZ, 0xc0, !PT ;  /* 0xfffffffd3a3a7812 */ /* 0x000fe200078ec0ff */
[----:B------:R-:W-:Y:S01]  /*ec70*/  IMAD.U32 R95, RZ, RZ, UR10 ;  /* 0x0000000aff5f7e24 */ /* 0x000fe2000f8e00ff */
[----:B------:R-:W-:Y:S01]  /*ec80*/  ISETP.GE.AND P3, PT, R159, R2, PT ;  /* 0x000000029f00720c */ /* 0x000fe20003f66270 */
[----:B------:R-:W3:Y:S01]  /*ec90*/  MUFU.TANH R74, R74 ;  /* 0x0000004a004a7308 */ /* 0x000ee20000002400 */
[----:B------:R-:W-:Y:S02]  /*eca0*/  LOP3.LUT R5, R5, 0x69, R128, 0xfe, !PT ;  /* 0x0000006905057812 */ /* 0x000fe400078efe80 */
[----:B------:R-:W-:-:S02]  /*ecb0*/  I2FP.F32.S32 R159, R159 ;  /* 0x0000009f009f7245 */ /* 0x000fc40000201400 */
[----:B------:R-:W-:Y:S02]  /*ecc0*/  @P4 LOP3.LUT R58, R58, 0x2, RZ, 0xfc, !PT ;  /* 0x000000023a3a4812 */ /* 0x000fe400078efcff */
[----:B------:R-:W-:Y:S01]  /*ecd0*/  I2FP.F32.S32 R93, R93 ;  /* 0x0000005d005d7245 */ /* 0x000fe20000201400 */
[----:B------:R-:W-:Y:S01]  /*ece0*/  FFMA.FTZ R32, R159, UR7, R32 ;  /* 0x000000079f207c23 */ /* 0x000fe20008010020 */
[-C--:B------:R-:W-:Y:S01]  /*ecf0*/  ISETP.GE.AND P4, PT, R5, R2.reuse, PT ;  /* 0x000000020500720c */ /* 0x080fe20003f86270 */
[----:B------:R-:W4:Y:S01]  /*ed00*/  MUFU.TANH R75, R75 ;  /* 0x0000004b004b7308 */ /* 0x000f220000002400 */
[----:B------:R-:W-:Y:S01]  /*ed10*/  LOP3.LUT R145, R145, 0x58, R128, 0xfe, !PT ;  /* 0x0000005891917812 */ /* 0x000fe200078efe80 */
[----:B------:R-:W-:Y:S01]  /*ed20*/  FFMA.FTZ R86, R93, UR7, R86 ;  /* 0x000000075d567c23 */ /* 0x000fe20008010056 */
[----:B------:R-:W-:Y:S01]  /*ed30*/  I2FP.F32.S32 R4, R5 ;  /* 0x0000000500047245 */ /* 0x000fe20000201400 */
[----:B------:R-:W-:Y:S01]  /*ed40*/  IMAD.U32 R5, RZ, RZ, UR10 ;  /* 0x0000000aff057e24 */ /* 0x000fe2000f8e00ff */
[----:B------:R-:W-:Y:S01]  /*ed50*/  LOP3.LUT R95, R95, 0x70, R128, 0xfe, !PT ;  /* 0x000000705f5f7812 */ /* 0x000fe200078efe80 */
[----:B------:R-:W-:Y:S01]  /*ed60*/  IMAD.U32 R93, RZ, RZ, UR10 ;  /* 0x0000000aff5d7e24 */ /* 0x000fe2000f8e00ff */
[----:B------:R-:W-:Y:S01]  /*ed70*/  ISETP.GE.AND P2, PT, R145, R2, PT ;  /* 0x000000029100720c */ /* 0x000fe20003f46270 */
[----:B------:R-:W4:Y:S01]  /*ed80*/  MUFU.TANH R70, R70 ;  /* 0x0000004600467308 */ /* 0x000f220000002400 */
[----:B------:R-:W-:Y:S01]  /*ed90*/  FSEL R159, R131, -INF , !P6 ;  /* 0xff800000839f7808 */ /* 0x000fe20007000000 */
[----:B------:R-:W-:Y:S01]  /*eda0*/  FFMA.FTZ R87, R4, UR7, R87 ;  /* 0x0000000704577c23 */ /* 0x000fe20008010057 */
[----:B------:R-:W-:Y:S01]  /*edb0*/  FSEL R217, R32, -INF , !P3 ;  /* 0xff80000020d97808 */ /* 0x000fe20005800000 */
[----:B------:R-:W-:Y:S01]  /*edc0*/  IMAD.U32 R131, RZ, RZ, UR10 ;  /* 0x0000000aff837e24 */ /* 0x000fe2000f8e00ff */
[----:B------:R-:W-:-:S02]  /*edd0*/  I2FP.F32.S32 R145, R145 ;  /* 0x0000009100917245 */ /* 0x000fc40000201400 */
[C---:B------:R-:W-:Y:S02]  /*ede0*/  LOP3.LUT P3, RZ, R58.reuse, 0x4, RZ, 0xc0, !PT ;  /* 0x000000043aff7812 */ /* 0x040fe4000786c0ff */
[-C--:B------:R-:W-:Y:S01]  /*edf0*/  ISETP.GE.AND P6, PT, R95, R2.reuse, PT ;  /* 0x000000025f00720c */ /* 0x080fe20003fc6270 */
[----:B------:R-:W-:Y:S01]  /*ee00*/  FFMA.FTZ R94, R145, UR7, R94 ;  /* 0x00000007915e7c23 */ /* 0x000fe2000801005e */
[----:B------:R-:W-:Y:S02]  /*ee10*/  LOP3.LUT R58, R58, 0xfffffffe, RZ, 0xc0, !PT ;  /* 0xfffffffe3a3a7812 */ /* 0x000fe400078ec0ff */
[----:B------:R-:W-:Y:S02]  /*ee20*/  I2FP.F32.S32 R95, R95 ;  /* 0x0000005f005f7245 */ /* 0x000fe40000201400 */
[--C-:B------:R-:W-:Y:S02]  /*ee30*/  LOP3.LUT R5, R5, 0x78, R128.reuse, 0xfe, !PT ;  /* 0x0000007805057812 */ /* 0x100fe400078efe80 */
[----:B------:R-:W-:Y:S01]  /*ee40*/  LOP3.LUT R93, R93, 0x71, R128, 0xfe, !PT ;  /* 0x000000715d5d7812 */ /* 0x000fe200078efe80 */
[----:B------:R-:W-:Y:S01]  /*ee50*/  FFMA.FTZ R82, R95, UR7, R82 ;  /* 0x000000075f527c23 */ /* 0x000fe20008010052 */
[----:B------:R-:W-:Y:S01]  /*ee60*/  @P4 LOP3.LUT R58, R58, 0x1, RZ, 0xfc, !PT ;  /* 0x000000013a3a4812 */ /* 0x000fe200078efcff */
[----:B------:R-:W-:Y:S01]  /*ee70*/  IMAD.U32 R95, RZ, RZ, UR10 ;  /* 0x0000000aff5f7e24 */ /* 0x000fe2000f8e00ff */
[----:B------:R-:W-:-:S02]  /*ee80*/  ISETP.GE.AND P4, PT, R5, R2, PT ;  /* 0x000000020500720c */ /* 0x000fc40003f86270 */
[----:B------:R-:W-:Y:S01]  /*ee90*/  I2FP.F32.S32 R203, R5 ;  /* 0x0000000500cb7245 */ /* 0x000fe20000201400 */
[----:B------:R-:W-:Y:S01]  /*eea0*/  IMAD.U32 R5, RZ, RZ, UR10 ;  /* 0x0000000aff057e24 */ /* 0x000fe2000f8e00ff */
[----:B------:R-:W-:Y:S02]  /*eeb0*/  ISETP.GE.AND P5, PT, R93, R2, PT ;  /* 0x000000025d00720c */ /* 0x000fe40003fa6270 */
[----:B------:R-:W-:Y:S01]  /*eec0*/  I2FP.F32.S32 R4, R93 ;  /* 0x0000005d00047245 */ /* 0x000fe20000201400 */
[----:B------:R-:W-:Y:S01]  /*eed0*/  IMAD.U32 R93, RZ, RZ, UR10 ;  /* 0x0000000aff5d7e24 */ /* 0x000fe2000f8e00ff */
[----:B------:R-:W-:Y:S01]  /*eee0*/  FSEL R215, R94, -INF , !P2 ;  /* 0xff8000005ed77808 */ /* 0x000fe20005000000 */
[----:B--2---:R-:W-:Y:S01]  /*eef0*/  FFMA.FTZ R203, R203, UR7, R78 ;  /* 0x00000007cbcb7c23 */ /* 0x004fe2000801004e */
[----:B------:R-:W-:Y:S01]  /*ef00*/  LOP3.LUT P2, RZ, R58, 0x2, RZ, 0xc0, !PT ;  /* 0x000000023aff7812 */ /* 0x000fe2000784c0ff */
[----:B------:R-:W-:Y:S01]  /*ef10*/  FFMA.FTZ R83, R4, UR7, R83 ;  /* 0x0000000704537c23 */ /* 0x000fe20008010053 */
        /* <DEDUP_REMOVED lines=10> */
[----:B------:R-:W-:Y:S02]  /*efc0*/  I2FP.F32.S32 R4, R131 ;  /* 0x0000008300047245 */ /* 0x000fe40000201400 */
[----:B------:R-:W-:Y:S02]  /*efd0*/  I2FP.F32.S32 R95, R95 ;  /* 0x0000005f005f7245 */ /* 0x000fe40000201400 */
[----:B------:R-:W-:Y:S01]  /*efe0*/  I2FP.F32.S32 R10, R93 ;  /* 0x0000005d000a7245 */ /* 0x000fe20000201400 */
[----:B-1----:R-:W-:Y:S01]  /*eff0*/  FFMA.FTZ R4, R4, UR7, R79 ;  /* 0x0000000704047c23 */ /* 0x002fe2000801004f */
[----:B------:R-:W-:Y:S01]  /*f000*/  I2FP.F32.S32 R5, R5 ;  /* 0x0000000500057245 */ /* 0x000fe20000201400 */
[----:B---3--:R-:W-:Y:S01]  /*f010*/  FFMA.FTZ R74, R95, UR7, R74 ;  /* 0x000000075f4a7c23 */ /* 0x008fe2000801004a */
[----:B------:R-:W-:Y:S01]  /*f020*/  LOP3.LUT P1, RZ, R58, 0x1, RZ, 0xc0, !PT ;  /* 0x000000013aff7812 */ /* 0x000fe2000782c0ff */
[----:B----4-:R-:W-:Y:S01]  /*f030*/  FFMA.FTZ R75, R10, UR7, R75 ;  /* 0x000000070a4b7c23 */ /* 0x010fe2000801004b */
[----:B------:R-:W-:Y:S01]  /*f040*/  ISETP.GE.AND P3, PT, R131, R2, PT ;  /* 0x000000028300720c */ /* 0x000fe20003f66270 */
[----:B------:R-:W-:Y:S01]  /*f050*/  FFMA.FTZ R70, R5, UR7, R70 ;  /* 0x0000000705467c23 */ /* 0x000fe20008010046 */
[----:B------:R-:W-:-:S02]  /*f060*/  FSEL R191, R87, -INF , !P1 ;  /* 0xff80000057bf7808 */ /* 0x000fc40004800000 */
[----:B------:R-:W-:Y:S02]  /*f070*/  ISETP.GE.AND P1, PT, R93, R2, PT ;  /* 0x000000025d00720c */ /* 0x000fe40003f26270 */
[----:B------:R-:W-:Y:S02]  /*f080*/  FSEL R199, R82, -INF , !P6 ;  /* 0xff80000052c77808 */ /* 0x000fe40007000000 */
[----:B------:R-:W-:Y:S02]  /*f090*/  LOP3.LUT R36, R181, 0x18, RZ, 0xc0, !PT ;  /* 0x00000018b5247812 */ /* 0x000fe400078ec0ff */
[----:B------:R-:W-:Y:S02]  /*f0a0*/  FSEL R207, R83, -INF , !P5 ;  /* 0xff80000053cf7808 */ /* 0x000fe40006800000 */
[----:B------:R-:W-:Y:S02]  /*f0b0*/  FSEL R203, R203, -INF , !P4 ;  /* 0xff800000cbcb7808 */ /* 0x000fe40006000000 */
[----:B------:R-:W-:-:S02]  /*f0c0*/  FSEL R205, R4, -INF , !P3 ;  /* 0xff80000004cd7808 */ /* 0x000fc40005800000 */
[----:B------:R-:W-:Y:S02]  /*f0d0*/  FSEL R201, R74, -INF , !P2 ;  /* 0xff8000004ac97808 */ /* 0x000fe40005000000 */
[----:B------:R-:W-:Y:S02]  /*f0e0*/  FSEL R195, R75, -INF , !P1 ;  /* 0xff8000004bc37808 */ /* 0x000fe40004800000 */
[----:B------:R-:W-:Y:S01]  /*f0f0*/  FSEL R193, R70, -INF , !P0 ;  /* 0xff80000046c17808 */ /* 0x000fe20004000000 */
[----:B------:R-:W-:Y:S06]  /*f100*/  BAR.SYNC.DEFER_BLOCKING 0x0 ;  /* 0x0000000000007b1d */ /* 0x000fec0000010000 */
[----:B------:R-:W-:Y:S05]  /*f110*/  BRA.U !UP0, `(.L_x_2654) ;  /* 0x0000000908187547 */ /* 0x000fea000b800000 */
        /* <DEDUP_REMOVED lines=13> */
.L_x_2655:
        /* <DEDUP_REMOVED lines=61> */
.L_x_2656:
        /* <DEDUP_REMOVED lines=60> */
.L_x_2654:
[----:B-1----:R-:W-:Y:S01]  /*f980*/  FMNMX3.FTZ R4, R103, R107, R115, !PT ;  /* 0x0000006b67047276 */ /* 0x002fe20007810073 */
[----:B------:R-:W1:Y:S03]  /*f990*/  LDCU UR10, c[0x0][0x45c] ;  /* 0x00008b80ff0a77ac */ /* 0x000e660008000800 */
        /* <DEDUP_REMOVED lines=91> */
[----:B-1----:R-:W-:Y:S01]  /*ff50*/  F2FP.BF16.F32.PACK_AB R20, R126, R145 ;  /* 0x000000917e14723e */ /* 0x002fe200000010ff */
[----:B------:R-:W-:Y:S01]  /*ff60*/  LDSM.16.MT88.4 R28, [R89+0x5400] ;  /* 0x00540000591c783b */ /* 0x000fe20000004200 */
        /* <DEDUP_REMOVED lines=35> */
[----:B------:R-:W-:Y:S01]  /*101a0*/  FADD.FTZ R168, R145, R126 ;  /* 0x0000007e91a87221 */ /* 0x000fe20000010000 */
[----:B------:R-:W-:Y:S01]  /*101b0*/  FFMA.FTZ R65, R65, UR10, -R88 ;  /* 0x0000000a41417c23 */ /* 0x000fe20008010858 */
[----:B------:R-:W-:Y:S01]  /*101c0*/  FMNMX3.FTZ R4, R4, R49, R48, !PT ;  /* 0x0000003104047276 */ /* 0x000fe20007810030 */
[----:B------:R-:W-:Y:S01]  /*101d0*/  FFMA.FTZ R63, R63, UR10, -R88 ;  /* 0x0000000a3f3f7c23 */ /* 0x000fe20008010858 */
[----:B------:R-:W-:Y:S01]  /*101e0*/  FADD.FTZ R141, R141, R168 ;  /* 0x000000a88d8d7221 */ /* 0x000fe20000010000 */
[----:B------:R-:W-:Y:S01]  /*101f0*/  FFMA.FTZ R61, R61, UR10, -R88 ;  /* 0x0000000a3d3d7c23 */ /* 0x000fe20008010858 */
[----:B------:R-:W-:Y:S01]  /*10200*/  FMNMX3.FTZ R4, R4, R47, R46, !PT ;  /* 0x0000002f04047276 */ /* 0x000fe2000781002e */
[----:B------:R-:W-:Y:S01]  /*10210*/  MUFU.EX2 R104, R104 ;  /* 0x0000006800687308 */ /* 0x000fe20000000800 */
[----:B------:R-:W-:Y:S01]  /*10220*/  FADD.FTZ R118, R118, R141 ;  /* 0x0000008d76767221 */ /* 0x000fe20000010000 */
        /* <DEDUP_REMOVED lines=30> */
[----:B------:R-:W-:-:S05]  /*10410*/  FSEL R90, R90, RZ, P0 ;  /* 0x000000ff5a5a7208 */ /* 0x000fca0000000000 */
[----:B------:R-:W-:Y:S01]  /*10420*/  MUFU.EX2 R85, R85 ;  /* 0x0000005500557308 */ /* 0x000fe20000000800 */
        /* <DEDUP_REMOVED lines=90> */
[----:B---3--:R-:W-:Y:S01]  /*109d0*/  HMMA.16816.F32.BF16 R8, R12, R16, R8 ;  /* 0x000000100c08723c */ /* 0x008fe20000041808 */
[----:B------:R-:W-:Y:S01]  /*109e0*/  FADD.FTZ R112, R125, R112 ;  /* 0x000000707d707221 */ /* 0x000fe20000010000 */
[--C-:B------:R-:W-:Y:S01]  /*109f0*/  FFMA.FTZ R42, R42, UR10, -R90.reuse ;  /* 0x0000000a2a2a7c23 */ /* 0x100fe2000801085a */
[--C-:B------:R-:W-:Y:S01]  /*10a00*/  FFMA.FTZ R41, R41, UR10, -R90.reuse ;  /* 0x0000000a29297c23 */ /* 0x100fe2000801085a */
[--C-:B------:R-:W-:Y:S01]  /*10a10*/  FFMA.FTZ R38, R38, UR10, -R90.reuse ;  /* 0x0000000a26267c23 */ /* 0x100fe2000801085a */
[----:B------:R-:W1:Y:S01]  /*10a20*/  MUFU.EX2 R121, R121 ;  /* 0x0000007900797308 */ /* 0x000e620000000800 */
[----:B------:R-:W-:-:S02]  /*10a30*/  FFMA.FTZ R37, R37, UR10, -R90 ;  /* 0x0000000a25257c23 */ /* 0x000fc4000801085a */
[C---:B------:R-:W-:Y:S01]  /*10a40*/  HMMA.16816.F32.BF16 R4, R12.reuse, R18, R4 ;  /* 0x000000120c04723c */ /* 0x040fe20000041804 */
[----:B------:R-:W3:Y:S04]  /*10a50*/  LDSM.16.MT88.4 R16, [R89+0x5800] ;  /* 0x005800005910783b */ /* 0x000ee80000004200 */
[----:B------:R-:W-:Y:S03]  /*10a60*/  MUFU.EX2 R151, R151 ;  /* 0x0000009700977308 */ /* 0x000fe60000000800 */
[C---:B------:R-:W-:Y:S05]  /*10a70*/  HMMA.16816.F32.BF16 R24, R12.reuse, R28, R24 ;  /* 0x0000001c0c18723c */ /* 0x040fea0000041818 */
[----:B------:R-:W5:Y:S03]  /*10a80*/  MUFU.EX2 R120, R120 ;  /* 0x0000007800787308 */ /* 0x000f660000000800 */
[----:B------:R-:W-:Y:S01]  /*10a90*/  HMMA.16816.F32.BF16 R20, R12, R30, R20 ;  /* 0x0000001e0c14723c */ /* 0x000fe20000041814 */
[----:B------:R-:W-:Y:S01]  /*10aa0*/  F2FP.BF16.F32.PACK_AB R12, R104, R109 ;  /* 0x0000006d680c723e */ /* 0x000fe200000010ff */
[----:B------:R-:W5:Y:S01]  /*10ab0*/  LDSM.16.MT88.4 R28, [R183+0x5c00] ;  /* 0x005c0000b71c783b */ /* 0x000f620000004200 */
[----:B--2---:R-:W-:Y:S01]  /*10ac0*/  F2FP.BF16.F32.PACK_AB R13, R106, R123 ;  /* 0x0000007b6a0d723e */ /* 0x004fe200000010ff */
[----:B------:R-:W-:Y:S01]  /*10ad0*/  FADD.FTZ R123, R123, R112 ;  /* 0x000000707b7b7221 */ /* 0x000fe20000010000 */
[----:B------:R-:W-:Y:S01]  /*10ae0*/  F2FP.BF16.F32.PACK_AB R14, R102, R107 ;  /* 0x0000006b660e723e */ /* 0x000fe200000010ff */
[----:B------:R-:W-:Y:S01]  /*10af0*/  MUFU.EX2 R132, R132 ;  /* 0x0000008400847308 */ /* 0x000fe20000000800 */
[----:B-1----:R-:W-:Y:S01]  /*10b00*/  F2FP.BF16.F32.PACK_AB R15, R121, R110 ;  /* 0x0000006e790f723e */ /* 0x002fe200000010ff */
[----:B------:R-:W-:-:S04]  /*10b10*/  FADD.FTZ R123, R106, R123 ;  /* 0x0000007b6a7b7221 */ /* 0x000fc80000010000 */
[----:B------:R-:W-:Y:S02]  /*10b20*/  FADD.FTZ R110, R110, R123 ;  /* 0x0000007b6e6e7221 */ /* 0x000fe40000010000 */
[----:B----4-:R-:W-:Y:S01]  /*10b30*/  HMMA.16816.F32.BF16 R8, R12, R32, R8 ;  /* 0x000000200c08723c */ /* 0x010fe20000041808 */
[----:B------:R-:W1:Y:S01]  /*10b40*/  MUFU.EX2 R147, R147 ;  /* 0x0000009300937308 */ /* 0x000e620000000800 */
[----:B------:R-:W-:-:S06]  /*10b50*/  FADD.FTZ R110, R121, R110 ;  /* 0x0000006e796e7221 */ /* 0x000fcc0000010000 */
[C---:B------:R-:W-:Y:S01]  /*10b60*/  HMMA.16816.F32.BF16 R4, R12.reuse, R34, R4 ;  /* 0x000000220c04723c */ /* 0x040fe20000041804 */
[----:B------:R-:W2:Y:S01]  /*10b70*/  LDSM.16.MT88.4 R32, [R89+0x5c00] ;  /* 0x005c00005920783b */ /* 0x000ea20000004200 */
[----:B------:R-:W-:Y:S06]  /*10b80*/  MUFU.EX2 R161, R161 ;  /* 0x000000a100a17308 */ /* 0x000fec0000000800 */
[C---:B---3--:R-:W-:Y:S02]  /*10b90*/  HMMA.16816.F32.BF16 R24, R12.reuse, R16, R24 ;  /* 0x000000100c18723c */ /* 0x048fe40000041818 */
[----:B------:R-:W3:Y:S06]  /*10ba0*/  MUFU.EX2 R134, R134 ;  /* 0x0000008600867308 */ /* 0x000eec0000000800 */
[----:B------:R-:W-:Y:S01]  /*10bb0*/  HMMA.16816.F32.BF16 R20, R12, R18, R20 ;  /* 0x000000120c14723c */ /* 0x000fe20000041814 */
[----:B------:R-:W4:Y:S01]  /*10bc0*/  LDSM.16.MT88.4 R16, [R183+0x6000] ;  /* 0x00600000b710783b */ /* 0x000f220000004200 */
        /* <DEDUP_REMOVED lines=11> */
[----:B------:R-:W5:Y:S04]  /*10c80*/  MUFU.EX2 R84, R84 ;  /* 0x0000005400547308 */ /* 0x000f680000000800 */
[C---:B------:R-:W-:Y:S01]  /*10c90*/  HMMA.16816.F32.BF16 R4, R12.reuse, R30, R4 ;  /* 0x0000001e0c04723c */ /* 0x040fe20000041804 */
[----:B------:R-:W5:Y:S03]  /*10ca0*/  LDSM.16.MT88.4 R28, [R89+0x6000] ;  /* 0x00600000591c783b */ /* 0x000f660000004200 */
[----:B------:R-:W-:Y:S04]  /*10cb0*/  MUFU.EX2 R83, R83 ;  /* 0x0000005300537308 */ /* 0x000fe80000000800 */
[C---:B--2---:R-:W-:Y:S04]  /*10cc0*/  HMMA.16816.F32.BF16 R24, R12.reuse, R32, R24 ;  /* 0x000000200c18723c */ /* 0x044fe80000041818 */
[----:B------:R-:W-:Y:S04]  /*10cd0*/  MUFU.EX2 R82, R82 ;  /* 0x0000005200527308 */ /* 0x000fe80000000800 */
[----:B------:R-:W-:Y:S01]  /*10ce0*/  HMMA.16816.F32.BF16 R20, R12, R34, R20 ;  /* 0x000000220c14723c */ /* 0x000fe20000041814 */
[----:B------:R-:W2:Y:S01]  /*10cf0*/  LDSM.16.MT88.4 R32, [R183+0x6400] ;  /* 0x00640000b720783b */ /* 0x000ea20000004200 */
        /* <DEDUP_REMOVED lines=20> */
[----:B-1----:R-:W-:Y:S01]  /*10e40*/  F2FP.BF16.F32.PACK_AB R13, R140, R171 ;  /* 0x000000ab8c0d723e */ /* 0x002fe200000010ff */
[----:B------:R-:W-:Y:S01]  /*10e50*/  FADD.FTZ R171, R171, R138 ;  /* 0x0000008aabab7221 */ /* 0x000fe20000010000 */
[----:B------:R-:W-:Y:S01]  /*10e60*/  F2FP.BF16.F32.PACK_AB R14, R82, R83 ;  /* 0x00000053520e723e */ /* 0x000fe200000010ff */
[----:B------:R-:W1:Y:S01]  /*10e70*/  MUFU.EX2 R80, R80 ;  /* 0x0000005000507308 */ /* 0x000e620000000800 */
[----:B----4-:R-:W-:Y:S01]  /*10e80*/  F2FP.BF16.F32.PACK_AB R15, R169, R142 ;  /* 0x0000008ea90f723e */ /* 0x010fe200000010ff */
[----:B------:R-:W-:-:S04]  /*10e90*/  FADD.FTZ R171, R140, R171 ;  /* 0x000000ab8cab7221 */ /* 0x000fc80000010000 */
[----:B------:R-:W-:Y:S02]  /*10ea0*/  FADD.FTZ R142, R142, R171 ;  /* 0x000000ab8e8e7221 */ /* 0x000fe40000010000 */
[----:B--2---:R-:W-:Y:S01]  /*10eb0*/  HMMA.16816.F32.BF16 R8, R12, R32, R8 ;  /* 0x000000200c08723c */ /* 0x004fe20000041808 */
[----:B------:R-:W-:Y:S01]  /*10ec0*/  MUFU.EX2 R79, R79 ;  /* 0x0000004f004f7308 */ /* 0x000fe20000000800 */
[----:B------:R-:W-:-:S06]  /*10ed0*/  FADD.FTZ R142, R169, R142 ;  /* 0x0000008ea98e7221 */ /* 0x000fcc0000010000 */
        /* <DEDUP_REMOVED lines=25> */
[----:B------:R-:W3:Y:S01]  /*11070*/  MUFU.EX2 R154, R154 ;  /* 0x0000009a009a7308 */ /* 0x000ee20000000800 */
[----:B----4-:R-:W-:-:S02]  /*11080*/  F2FP.BF16.F32.PACK_AB R12, R76, R77 ;  /* 0x0000004d4c0c723e */ /* 0x010fc400000010ff */
[----:B-----5:R-:W-:-:S05]  /*11090*/  F2FP.BF16.F32.PACK_AB R14, R74, R75 ;  /* 0x0000004b4a0e723e */ /* 0x020fca00000010ff */
[----:B------:R-:W-:Y:S08]  /*110a0*/  MUFU.EX2 R203, R203 ;  /* 0x000000cb00cb7308 */ /* 0x000ff00000000800 */
[----:B------:R-:W4:Y:S01]  /*110b0*/  MUFU.EX2 R156, R156 ;  /* 0x0000009c009c7308 */ /* 0x000f220000000800 */
[----:B---3--:R-:W-:-:S07]  /*110c0*/  F2FP.BF16.F32.PACK_AB R13, R154, R199 ;  /* 0x000000c79a0d723e */ /* 0x008fce00000010ff */
[----:B------:R-:W-:Y:S08]  /*110d0*/  MUFU.EX2 R73, R73 ;  /* 0x0000004900497308 */ /* 0x000ff00000000800 */
[----:B------:R-:W3:Y:S01]  /*110e0*/  MUFU.EX2 R72, R72 ;  /* 0x0000004800487308 */ /* 0x000ee20000000800 */
        /* <DEDUP_REMOVED lines=10> */
[----:B---3--:R-:W-:Y:S01]  /*11190*/  F2FP.BF16.F32.PACK_AB R12, R72, R73 ;  /* 0x00000049480c723e */ /* 0x008fe200000010ff */
[----:B------:R-:W3:Y:S01]  /*111a0*/  LDSM.16.MT88.4 R28, [R183+0x7400] ;  /* 0x00740000b71c783b */ /* 0x000ee20000004200 */
[----:B----4-:R-:W-:-:S04]  /*111b0*/  F2FP.BF16.F32.PACK_AB R14, R70, R71 ;  /* 0x00000047460e723e */ /* 0x010fc800000010ff */
[----:B------:R-:W-:Y:S08]  /*111c0*/  MUFU.EX2 R160, R160 ;  /* 0x000000a000a07308 */ /* 0x000ff00000000800 */
[----:B------:R-:W4:Y:S01]  /*111d0*/  MUFU.EX2 R187, R187 ;  /* 0x000000bb00bb7308 */ /* 0x000f220000000800 */
[----:B-1----:R-:W-:-:S07]  /*111e0*/  F2FP.BF16.F32.PACK_AB R13, R195, R158 ;  /* 0x0000009ec30d723e */ /* 0x002fce00000010ff */
[----:B------:R-:W-:Y:S08]  /*111f0*/  MUFU.EX2 R69, R69 ;  /* 0x0000004500457308 */ /* 0x000ff00000000800 */
[----:B------:R-:W1:Y:S01]  /*11200*/  MUFU.EX2 R68, R68 ;  /* 0x0000004400447308 */ /* 0x000e620000000800 */
[----:B----4-:R-:W-:-:S07]  /*11210*/  F2FP.BF16.F32.PACK_AB R15, R187, R160 ;  /* 0x000000a0bb0f723e */ /* 0x010fce00000010ff */
[C---:B--2---:R-:W-:Y:S01]  /*11220*/  HMMA.16816.F32.BF16 R8, R12.reuse, R32, R8 ;  /* 0x000000200c08723c */ /* 0x044fe20000041808 */
[----:B------:R-:W-:Y:S07]  /*11230*/  MUFU.EX2 R67, R67 ;  /* 0x0000004300437308 */ /* 0x000fee0000000800 */
[C---:B------:R-:W-:Y:S01]  /*11240*/  HMMA.16816.F32.BF16 R4, R12.reuse, R34, R4 ;  /* 0x000000220c04723c */ /* 0x040fe20000041804 */
[----:B------:R-:W2:Y:S01]  /*11250*/  LDSM.16.MT88.4 R32, [R89+0x7400] ;  /* 0x007400005920783b */ /* 0x000ea20000004200 */
[----:B------:R-:W4:Y:S06]  /*11260*/  MUFU.EX2 R66, R66 ;  /* 0x0000004200427308 */ /* 0x000f2c0000000800 */
[C---:B-----5:R-:W-:Y:S01]  /*11270*/  HMMA.16816.F32.BF16 R24, R12.reuse, R16, R24 ;  /* 0x000000100c18723c */ /* 0x060fe20000041818 */
[----:B-1----:R-:W-:Y:S01]  /*11280*/  F2FP.BF16.F32.PACK_AB R16, R68, R69 ;  /* 0x000000454410723e */ /* 0x002fe200000010ff */
[----:B------:R-:W-:Y:S06]  /*11290*/  MUFU.EX2 R179, R179 ;  /* 0x000000b300b37308 */ /* 0x000fec0000000800 */
[----:B------:R-:W-:Y:S01]  /*112a0*/  HMMA.16816.F32.BF16 R20, R12, R18, R20 ;  /* 0x000000120c14723c */ /* 0x000fe20000041814 */
[----:B------:R-:W1:Y:S01]  /*112b0*/  LDSM.16.MT88.4 R12, [R183+0x7800] ;  /* 0x00780000b70c783b */ /* 0x000e620000004200 */
        /* <DEDUP_REMOVED lines=15> */
[----:B------:R-:W-:Y:S01]  /*113b0*/  MUFU.EX2 R155, R155 ;  /* 0x0000009b009b7308 */ /* 0x000fe20000000800 */
[----:B-----5:R-:W-:-:S02]  /*113c0*/  F2FP.BF16.F32.PACK_AB R32, R64, R65 ;  /* 0x000000414020723e */ /* 0x020fc400000010ff */
[----:B------:R-:W-:-:S03]  /*113d0*/  FADD.FTZ R108, R108, R33 ;  /* 0x000000216c6c7221 */ /* 0x000fc60000010000 */
[----:B------:R-:W-:Y:S01]  /*113e0*/  HMMA.16816.F32.BF16 R20, R16, R34, R20 ;  /* 0x000000221014723c */ /* 0x000fe20000041814 */
[----:B------:R-:W2:Y:S01]  /*113f0*/  LDSM.16.MT88.4 R16, [R183+0x7c00] ;  /* 0x007c0000b710783b */ /* 0x000ea20000004200 */
[----:B------:R-:W5:Y:S01]  /*11400*/  MUFU.EX2 R166, R166 ;  /* 0x000000a600a67308 */ /* 0x000f620000000800 */
[----:B------:R-:W-:Y:S01]  /*11410*/  FADD.FTZ R109, R109, R108 ;  /* 0x0000006c6d6d7221 */ /* 0x000fe20000010000 */
[----:B----4-:R-:W-:-:S03]  /*11420*/  F2FP.BF16.F32.PACK_AB R34, R62, R63 ;  /* 0x0000003f3e22723e */ /* 0x010fc600000010ff */
[----:B------:R-:W-:-:S03]  /*11430*/  FADD.FTZ R104, R104, R109 ;  /* 0x0000006d68687221 */ /* 0x000fc60000010000 */
[----:B------:R-:W-:Y:S01]  /*11440*/  MUFU.EX2 R124, R137 ;  /* 0x00000089007c7308 */ /* 0x000fe20000000800 */
[----:B------:R-:W-:-:S04]  /*11450*/  FADD.FTZ R107, R107, R104 ;  /* 0x000000686b6b7221 */ /* 0x000fc80000010000 */
[----:B------:R-:W-:-:S03]  /*11460*/  FADD.FTZ R102, R102, R107 ;  /* 0x0000006b66667221 */ /* 0x000fc60000010000 */
[----:B------:R-:W4:Y:S01]  /*11470*/  MUFU.EX2 R127, R127 ;  /* 0x0000007f007f7308 */ /* 0x000f220000000800 */
[----:B-----5:R-:W-:Y:S01]  /*11480*/  F2FP.BF16.F32.PACK_AB R33, R166, R155 ;  /* 0x0000009ba621723e */ /* 0x020fe200000010ff */
[----:B------:R-:W-:-:S04]  /*11490*/  FADD.FTZ R103, R103, R102 ;  /* 0x0000006667677221 */ /* 0x000fc80000010000 */
[----:B------:R-:W-:Y:S02]  /*114a0*/  FADD.FTZ R103, R98, R103 ;  /* 0x0000006762677221 */ /* 0x000fe40000010000 */
[----:B------:R-:W-:Y:S02]  /*114b0*/  MUFU.EX2 R61, R61 ;  /* 0x0000003d003d7308 */ /* 0x000fe40000000800 */
[----:B------:R-:W-:-:S06]  /*114c0*/  FADD.FTZ R96, R96, R103 ;  /* 0x0000006760607221 */ /* 0x000fcc0000010000 */
[----:B------:R-:W5:Y:S01]  /*114d0*/  MUFU.EX2 R60, R60 ;  /* 0x0000003c003c7308 */ /* 0x000f620000000800 */
[----:B----4-:R-:W-:-:S07]  /*114e0*/  F2FP.BF16.F32.PACK_AB R35, R127, R124 ;  /* 0x0000007c7f23723e */ /* 0x010fce00000010ff */
[----:B------:R-:W-:Y:S01]  /*114f0*/  MUFU.EX2 R59, R59 ;  /* 0x0000003b003b7308 */ /* 0x000fe20000000800 */
[C---:B-1----:R-:W-:Y:S07]  /*11500*/  HMMA.16816.F32.BF16 R8, R32.reuse, R12, R8 ;  /* 0x0000000c2008723c */ /* 0x042fee0000041808 */
[----:B------:R-:W1:Y:S01]  /*11510*/  MUFU.EX2 R58, R58 ;  /* 0x0000003a003a7308 */ /* 0x000e620000000800 */
[C---:B------:R-:W-:Y:S01]  /*11520*/  HMMA.16816.F32.BF16 R4, R32.reuse, R14, R4 ;  /* 0x0000000e2004723c */ /* 0x040fe20000041804 */
[----:B------:R-:W4:Y:S06]  /*11530*/  LDSM.16.MT88.4 R12, [R89+0x7c00] ;  /* 0x007c0000590c783b */ /* 0x000f2c0000004200 */
[----:B------:R-:W-:Y:S01]  /*11540*/  MUFU.EX2 R111, R113 ;  /* 0x00000071006f7308 */ /* 0x000fe20000000800 */
[C---:B---3--:R-:W-:Y:S07]  /*11550*/  HMMA.16816.F32.BF16 R24, R32.reuse, R28, R24 ;  /* 0x0000001c2018723c */ /* 0x048fee0000041818 */
[----:B------:R-:W3:Y:S01]  /*11560*/  MUFU.EX2 R108, R114 ;  /* 0x00000072006c7308 */ /* 0x000ee20000000800 */
[----:B------:R-:W-:Y:S01]  /*11570*/  HMMA.16816.F32.BF16 R28, R32, R30, R20 ;  /* 0x0000001e201c723c */ /* 0x000fe20000041814 */
[----:B------:R-:W-:Y:S01]  /*11580*/  FADD.FTZ R21, R95, R96 ;  /* 0x000000605f157221 */ /* 0x000fe20000010000 */
[----:B-----5:R-:W-:-:S02]  /*11590*/  F2FP.BF16.F32.PACK_AB R32, R60, R61 ;  /* 0x0000003d3c20723e */ /* 0x020fc400000010ff */
[----:B-1----:R-:W-:Y:S01]  /*115a0*/  F2FP.BF16.F32.PACK_AB R34, R58, R59 ;  /* 0x0000003b3a22723e */ /* 0x002fe200000010ff */
[----:B------:R-:W-:Y:S02]  /*115b0*/  FADD.FTZ R94, R94, R21 ;  /* 0x000000155e5e7221 */ /* 0x000fe40000010000 */
[----:B------:R-:W-:Y:S01]  /*115c0*/  MUFU.EX2 R104, R105 ;  /* 0x0000006900687308 */ /* 0x000fe20000000800 */
[----:B------:R-:W-:Y:S01]  /*115d0*/  LDSM.16.MT88.4 R20, [R183+0x8000] ;  /* 0x00800000b714783b */ /* 0x000fe20000004200 */
[----:B------:R-:W-:-:S06]  /*115e0*/  FADD.FTZ R94, R93, R94 ;  /* 0x0000005e5d5e7221 */ /* 0x000fcc0000010000 */
[----:B------:R-:W1:Y:S01]  /*115f0*/  MUFU.EX2 R101, R101 ;  /* 0x0000006500657308 */ /* 0x000e620000000800 */
[----:B---3--:R-:W-:-:S07]  /*11600*/  F2FP.BF16.F32.PACK_AB R33, R108, R111 ;  /* 0x0000006f6c21723e */ /* 0x008fce00000010ff */
[----:B------:R-:W-:Y:S08]  /*11610*/  MUFU.EX2 R55, R55 ;  /* 0x0000003700377308 */ /* 0x000ff00000000800 */
[----:B------:R-:W3:Y:S01]  /*11620*/  MUFU.EX2 R54, R54 ;  /* 0x0000003600367308 */ /* 0x000ee20000000800 */
[----:B-1----:R-:W-:-:S07]  /*11630*/  F2FP.BF16.F32.PACK_AB R35, R101, R104 ;  /* 0x000000686523723e */ /* 0x002fce00000010ff */
[C---:B--2---:R-:W-:Y:S01]  /*11640*/  HMMA.16816.F32.BF16 R8, R32.reuse, R16, R8 ;  /* 0x000000102008723c */ /* 0x044fe20000041808 */
        /* <DEDUP_REMOVED lines=10> */
[----:B------:R-:W2:Y:S01]  /*116f0*/  MUFU.EX2 R92, R92 ;  /* 0x0000005c005c7308 */ /* 0x000ea20000000800 */
[----:B------:R-:W-:-:S03]  /*11700*/  FADD.FTZ R84, R84, R85 ;  /* 0x0000005554547221 */ /* 0x000fc60000010000 */
[----:B----4-:R-:W-:Y:S01]  /*11710*/  HMMA.16816.F32.BF16 R24, R32, R12, R24 ;  /* 0x0000000c2018723c */ /* 0x010fe20000041818 */
[----:B------:R-:W-:Y:S01]  /*11720*/  FADD.FTZ R83, R83, R84 ;  /* 0x0000005453537221 */ /* 0x000fe20000010000 */
[----:B---3--:R-:W-:Y:S02]  /*11730*/  F2FP.BF16.F32.PACK_AB R12, R54, R55 ;  /* 0x00000037360c723e */ /* 0x008fe400000010ff */
[----:B------:R-:W-:Y:S01]  /*11740*/  MUFU.EX2 R98, R99 ;  /* 0x0000006300627308 */ /* 0x000fe20000000800 */
[----:B------:R-:W-:-:S03]  /*11750*/  FADD.FTZ R82, R82, R83 ;  /* 0x0000005352527221 */ /* 0x000fc60000010000 */
[----:B------:R-:W-:Y:S01]  /*11760*/  HMMA.16816.F32.BF16 R28, R32, R14, R28 ;  /* 0x0000000e201c723c */ /* 0x000fe2000004181c */
[----:B------:R-:W-:Y:S01]  /*11770*/  FADD.FTZ R81, R81, R82 ;  /* 0x0000005251517221 */ /* 0x000fe20000010000 */
[----:B------:R-:W-:Y:S02]  /*11780*/  FADD.FTZ R33, R189, R142 ;  /* 0x0000008ebd217221 */ /* 0x000fe40000010000 */
[----:B------:R-:W3:Y:S01]  /*11790*/  MUFU.EX2 R95, R97 ;  /* 0x00000061005f7308 */ /* 0x000ee20000000800 */
[----:B------:R-:W-:Y:S01]  /*117a0*/  FADD.FTZ R80, R80, R81 ;  /* 0x0000005150507221 */ /* 0x000fe20000010000 */
[----:B------:R-:W-:Y:S01]  /*117b0*/  FADD.FTZ R33, R146, R33 ;  /* 0x0000002192217221 */ /* 0x000fe20000010000 */
[----:B--2---:R-:W-:Y:S02]  /*117c0*/  F2FP.BF16.F32.PACK_AB R14, R92, R57 ;  /* 0x000000395c0e723e */ /* 0x004fe400000010ff */
[----:B------:R-:W-:Y:S01]  /*117d0*/  FADD.FTZ R79, R79, R80 ;  /* 0x000000504f4f7221 */ /* 0x000fe20000010000 */
[----:B------:R-:W-:-:S02]  /*117e0*/  FADD.FTZ R152, R152, R33 ;  /* 0x0000002198987221 */ /* 0x000fc40000010000 */
[----:B------:R-:W-:Y:S01]  /*117f0*/  MUFU.EX2 R91, R91 ;  /* 0x0000005b005b7308 */ /* 0x000fe20000000800 */
[----:B------:R-:W-:Y:S01]  /*11800*/  FADD.FTZ R78, R78, R79 ;  /* 0x0000004f4e4e7221 */ /* 0x000fe20000010000 */
[----:B------:R-:W-:Y:S01]  /*11810*/  FADD.FTZ R152, R191, R152 ;  /* 0x00000098bf987221 */ /* 0x000fe20000010000 */
[----:B------:R-:W2:Y:S02]  /*11820*/  LDSM.16.MT88.4 R32, [R183+0x8400] ;  /* 0x00840000b720783b */ /* 0x000ea40000004200 */
[----:B------:R-:W-:Y:S01]  /*11830*/  FADD.FTZ R77, R77, R78 ;  /* 0x0000004e4d4d7221 */ /* 0x000fe20000010000 */
[----:B------:R-:W-:Y:S02]  /*11840*/  FADD.FTZ R199, R199, R152 ;  /* 0x00000098c7c77221 */ /* 0x000fe40000010000 */
[----:B------:R-:W4:Y:S01]  /*11850*/  MUFU.EX2 R86, R87 ;  /* 0x0000005700567308 */ /* 0x000f220000000800 */
        /* <DEDUP_REMOVED lines=10> */
[----:B------:R-:W3:Y:S01]  /*11900*/  MUFU.EX2 R119, R119 ;  /* 0x0000007700777308 */ /* 0x000ee20000000800 */
[----:B----4-:R-:W-:Y:S01]  /*11910*/  F2FP.BF16.F32.PACK_AB R15, R86, R91 ;  /* 0x0000005b560f723e */ /* 0x010fe200000010ff */
[----:B------:R-:W-:Y:S01]  /*11920*/  FADD.FTZ R72, R72, R73 ;  /* 0x0000004948487221 */ /* 0x000fe20000010000 */
[----:B------:R-:W-:Y:S02]  /*11930*/  FADD.FTZ R195, R195, R158 ;  /* 0x0000009ec3c37221 */ /* 0x000fe40000010000 */
[----:B------:R-:W-:Y:S01]  /*11940*/  LDSM.16.MT88.4 R156, [R89+0x8c00] ;  /* 0x008c0000599c783b */ /* 0x000fe20000004200 */
[----:B------:R-:W-:Y:S02]  /*11950*/  FADD.FTZ R71, R71, R72 ;  /* 0x0000004847477221 */ /* 0x000fe40000010000 */
[----:B-1----:R-:W-:Y:S01]  /*11960*/  HMMA.16816.F32.BF16 R24, R12, R16, R24 ;  /* 0x000000100c18723c */ /* 0x002fe20000041818 */
[----:B------:R-:W-:Y:S01]  /*11970*/  FADD.FTZ R16, R160, R195 ;  /* 0x000000c3a0107221 */ /* 0x000fe20000010000 */
[----:B------:R-:W-:Y:S01]  /*11980*/  FADD.FTZ R70, R70, R71 ;  /* 0x0000004746467221 */ /* 0x000fe20000010000 */
[----:B------:R-:W-:Y:S02]  /*11990*/  MUFU.EX2 R136, R136 ;  /* 0x0000008800887308 */ /* 0x000fe40000000800 */
[----:B------:R-:W-:Y:S01]  /*119a0*/  FADD.FTZ R16, R187, R16 ;  /* 0x00000010bb107221 */ /* 0x000fe20000010000 */
[----:B------:R-:W-:-:S02]  /*119b0*/  FADD.FTZ R69, R69, R70 ;  /* 0x0000004645457221 */ /* 0x000fc40000010000 */
[C---:B------:R-:W-:Y:S01]  /*119c0*/  HMMA.16816.F32.BF16 R8, R12.reuse, R20, R8 ;  /* 0x000000140c08723c */ /* 0x040fe20000041808 */
[----:B------:R-:W-:Y:S01]  /*119d0*/  FADD.FTZ R179, R179, R16 ;  /* 0x00000010b3b37221 */ /* 0x000fe20000010000 */
[----:B------:R-:W-:Y:S01]  /*119e0*/  FADD.FTZ R68, R68, R69 ;  /* 0x0000004544447221 */ /* 0x000fe20000010000 */
[----:B------:R-:W1:Y:S02]  /*119f0*/  MUFU.EX2 R165, R165 ;  /* 0x000000a500a57308 */ /* 0x000e640000000800 */
[----:B------:R-:W-:Y:S01]  /*11a00*/  FADD.FTZ R162, R162, R179 ;  /* 0x000000b3a2a27221 */ /* 0x000fe20000010000 */
[----:B------:R-:W-:Y:S02]  /*11a10*/  FADD.FTZ R67, R67, R68 ;  /* 0x0000004443437221 */ /* 0x000fe40000010000 */
[----:B------:R-:W-:Y:S01]  /*11a20*/  HMMA.16816.F32.BF16 R4, R12, R22, R4 ;  /* 0x000000160c04723c */ /* 0x000fe20000041804 */
[----:B------:R-:W4:Y:S01]  /*11a30*/  LDSM.16.MT88.4 R20, [R89+0x8400] ;  /* 0x008400005914783b */ /* 0x000f220000004200 */
[----:B------:R-:W-:Y:S01]  /*11a40*/  FADD.FTZ R163, R163, R162 ;  /* 0x000000a2a3a37221 */ /* 0x000fe20000010000 */
[----:B------:R-:W-:Y:S01]  /*11a50*/  MUFU.EX2 R48, R48 ;  /* 0x0000003000307308 */ /* 0x000fe20000000800 */
[----:B------:R-:W-:-:S02]  /*11a60*/  FADD.FTZ R66, R66, R67 ;  /* 0x0000004342427221 */ /* 0x000fc40000010000 */
[----:B------:R-:W-:Y:S02]  /*11a70*/  FADD.FTZ R164, R164, R163 ;  /* 0x000000a3a4a47221 */ /* 0x000fe40000010000 */
[----:B------:R-:W-:Y:S01]  /*11a80*/  HMMA.16816.F32.BF16 R28, R12, R18, R28 ;  /* 0x000000120c1c723c */ /* 0x000fe2000004181c */
[----:B------:R-:W5:Y:S01]  /*11a90*/  LDSM.16.MT88.4 R16, [R183+0x8800] ;  /* 0x00880000b710783b */ /* 0x000f620000004200 */
[----:B------:R-:W-:Y:S01]  /*11aa0*/  FADD.FTZ R65, R65, R66 ;  /* 0x0000004241417221 */ /* 0x000fe20000010000 */
[----:B------:R-:W2:Y:S01]  /*11ab0*/  MUFU.EX2 R47, R47 ;  /* 0x0000002f002f7308 */ /* 0x000ea20000000800 */
[----:B------:R-:W-:Y:S01]  /*11ac0*/  FADD.FTZ R155, R155, R164 ;  /* 0x000000a49b9b7221 */ /* 0x000fe20000010000 */
[----:B---3--:R-:W-:Y:S01]  /*11ad0*/  F2FP.BF16.F32.PACK_AB R12, R119, R100 ;  /* 0x00000064770c723e */ /* 0x008fe200000010ff */
[----:B------:R-:W-:Y:S01]  /*11ae0*/  FADD.FTZ R64, R64, R65 ;  /* 0x0000004140407221 */ /* 0x000fe20000010000 */
[----:B-1----:R-:W-:Y:S01]  /*11af0*/  F2FP.BF16.F32.PACK_AB R14, R165, R136 ;  /* 0x00000088a50e723e */ /* 0x002fe200000010ff */
[----:B------:R-:W-:-:S02]  /*11b00*/  FADD.FTZ R155, R166, R155 ;  /* 0x0000009ba69b7221 */ /* 0x000fc40000010000 */
[----:B------:R-:W-:Y:S01]  /*11b10*/  FADD.FTZ R63, R63, R64 ;  /* 0x000000403f3f7221 */ /* 0x000fe20000010000 */
[----:B------:R-:W-:Y:S01]  /*11b20*/  MUFU.EX2 R46, R46 ;  /* 0x0000002e002e7308 */ /* 0x000fe20000000800 */
[----:B------:R-:W-:Y:S01]  /*11b30*/  FADD.FTZ R124, R124, R155 ;  /* 0x0000009b7c7c7221 */ /* 0x000fe20000010000 */
[--C-:B------:R-:W-:Y:S01]  /*11b40*/  FFMA.FTZ R64, R40, UR10, -R90.reuse ;  /* 0x0000000a28407c23 */ /* 0x100fe2000801085a */
[----:B------:R-:W-:Y:S01]  /*11b50*/  FADD.FTZ R62, R62, R63 ;  /* 0x0000003f3e3e7221 */ /* 0x000fe20000010000 */
[----:B------:R-:W-:Y:S01]  /*11b60*/  FFMA.FTZ R40, R39, UR10, -R90 ;  /* 0x0000000a27287c23 */ /* 0x000fe2000801085a */
[----:B------:R-:W-:Y:S02]  /*11b70*/  FADD.FTZ R124, R127, R124 ;  /* 0x0000007c7f7c7221 */ /* 0x000fe40000010000 */
[----:B------:R-:W-:Y:S01]  /*11b80*/  FADD.FTZ R61, R61, R62 ;  /* 0x0000003e3d3d7221 */ /* 0x000fe20000010000 */
[----:B------:R-:W1:Y:S01]  /*11b90*/  MUFU.EX2 R53, R53 ;  /* 0x0000003500357308 */ /* 0x000e620000000800 */
        /* <DEDUP_REMOVED lines=24> */
[----:B----4-:R-:W-:Y:S01]  /*11d20*/  HMMA.16816.F32.BF16 R24, R12, R20, R24 ;  /* 0x000000140c18723c */ /* 0x010fe20000041818 */
[----:B--2---:R-:W-:Y:S01]  /*11d30*/  F2FP.BF16.F32.PACK_AB R20, R197, R144 ;  /* 0x00000090c514723e */ /* 0x004fe200000010ff */
[----:B------:R-:W-:Y:S01]  /*11d40*/  MUFU.EX2 R44, R44 ;  /* 0x0000002c002c7308 */ /* 0x000fe20000000800 */
[----:B------:R-:W-:-:S04]  /*11d50*/  FADD.FTZ R46, R46, R47 ;  /* 0x0000002f2e2e7221 */ /* 0x000fc80000010000 */
[----:B------:R-:W-:Y:S01]  /*11d60*/  FADD.FTZ R53, R53, R46 ;  /* 0x0000002e35357221 */ /* 0x000fe20000010000 */
[----:B------:R-:W-:Y:S01]  /*11d70*/  HMMA.16816.F32.BF16 R28, R12, R22, R28 ;  /* 0x000000160c1c723c */ /* 0x000fe2000004181c */
[----:B------:R-:W2:Y:S01]  /*11d80*/  LDSM.16.MT88.4 R12, [R183+0x8c00] ;  /* 0x008c0000b70c783b */ /* 0x000ea20000004200 */
[----:B------:R-:W4:Y:S01]  /*11d90*/  MUFU.EX2 R43, R43 ;  /* 0x0000002b002b7308 */ /* 0x000f220000000800 */
[----:B---3--:R-:W-:-:S07]  /*11da0*/  F2FP.BF16.F32.PACK_AB R22, R115, R178 ;  /* 0x000000b27316723e */ /* 0x008fce00000010ff */
[----:B------:R-:W-:Y:S08]  /*11db0*/  MUFU.EX2 R42, R42 ;  /* 0x0000002a002a7308 */ /* 0x000ff00000000800 */
[----:B------:R-:W3:Y:S01]  /*11dc0*/  MUFU.EX2 R41, R41 ;  /* 0x0000002900297308 */ /* 0x000ee20000000800 */
[----:B----4-:R-:W-:Y:S01]  /*11dd0*/  F2FP.BF16.F32.PACK_AB R21, R43, R44 ;  /* 0x0000002c2b15723e */ /* 0x010fe200000010ff */
[----:B------:R-:W-:-:S04]  /*11de0*/  FADD.FTZ R44, R44, R53 ;  /* 0x000000352c2c7221 */ /* 0x000fc80000010000 */
[----:B------:R-:W-:Y:S02]  /*11df0*/  FADD.FTZ R43, R43, R44 ;  /* 0x0000002c2b2b7221 */ /* 0x000fe40000010000 */
[----:B------:R-:W-:Y:S08]  /*11e00*/  MUFU.EX2 R49, R49 ;  /* 0x0000003100317308 */ /* 0x000ff00000000800 */
[----:B------:R-:W4:Y:S01]  /*11e10*/  MUFU.EX2 R52, R52 ;  /* 0x0000003400347308 */ /* 0x000f220000000800 */
[----:B---3--:R-:W-:-:S07]  /*11e20*/  F2FP.BF16.F32.PACK_AB R23, R41, R42 ;  /* 0x0000002a2917723e */ /* 0x008fce00000010ff */
[----:B------:R-:W-:Y:S01]  /*11e30*/  MUFU.EX2 R45, R45 ;  /* 0x0000002d002d7308 */ /* 0x000fe20000000800 */
[----:B-----5:R-:W-:Y:S01]  /*11e40*/  HMMA.16816.F32.BF16 R8, R20, R16, R8 ;  /* 0x000000101408723c */ /* 0x020fe20000041808 */
[----:B------:R-:W-:-:S04]  /*11e50*/  FADD.FTZ R17, R57, R54 ;  /* 0x0000003639117221 */ /* 0x000fc80000010000 */
[----:B------:R-:W-:Y:S02]  /*11e60*/  FADD.FTZ R17, R92, R17 ;  /* 0x000000115c117221 */ /* 0x000fe40000010000 */
[----:B------:R-:W3:Y:S01]  /*11e70*/  MUFU.EX2 R50, R50 ;  /* 0x0000003200327308 */ /* 0x000ee20000000800 */
[----:B------:R-:W-:Y:S01]  /*11e80*/  HMMA.16816.F32.BF16 R4, R20, R18, R4 ;  /* 0x000000121404723c */ /* 0x000fe20000041804 */
[----:B------:R-:W-:Y:S01]  /*11e90*/  FADD.FTZ R100, R100, R17 ;  /* 0x0000001164647221 */ /* 0x000fe20000010000 */
[----:B----4-:R-:W-:-:S03]  /*11ea0*/  F2FP.BF16.F32.PACK_AB R16, R52, R49 ;  /* 0x000000313410723e */ /* 0x010fc600000010ff */
[----:B------:R-:W-:Y:S02]  /*11eb0*/  FADD.FTZ R119, R119, R100 ;  /* 0x0000006477777221 */ /* 0x000fe40000010000 */
[----:B------:R-:W-:Y:S01]  /*11ec0*/  MUFU.EX2 R39, R64 ;  /* 0x0000004000277308 */ /* 0x000fe20000000800 */
[----:B-1----:R-:W-:Y:S01]  /*11ed0*/  HMMA.16816.F32.BF16 R24, R20, R32, R24 ;  /* 0x000000201418723c */ /* 0x002fe20000041818 */
[----:B------:R-:W-:-:S06]  /*11ee0*/  FADD.FTZ R136, R136, R119 ;  /* 0x0000007788887221 */ /* 0x000fcc0000010000 */
[----:B------:R-:W1:Y:S01]  /*11ef0*/  MUFU.EX2 R40, R40 ;  /* 0x0000002800287308 */ /* 0x000e620000000800 */
[----:B---3--:R-:W-:Y:S01]  /*11f00*/  F2FP.BF16.F32.PACK_AB R18, R50, R45 ;  /* 0x0000002d3212723e */ /* 0x008fe200000010ff */
[----:B------:R-:W-:Y:S06]  /*11f10*/  HMMA.16816.F32.BF16 R28, R20, R34, R28 ;  /* 0x00000022141c723c */ /* 0x000fec000004181c */
[----:B------:R-:W-:Y:S08]  /*11f20*/  MUFU.EX2 R38, R38 ;  /* 0x0000002600267308 */ /* 0x000ff00000000800 */
[----:B------:R-:W3:Y:S01]  /*11f30*/  MUFU.EX2 R37, R37 ;  /* 0x0000002500257308 */ /* 0x000ee20000000800 */
[----:B-1----:R-:W-:-:S02]  /*11f40*/  F2FP.BF16.F32.PACK_AB R17, R40, R39 ;  /* 0x000000272811723e */ /* 0x002fc400000010ff */
[----:B---3--:R-:W-:-:S07]  /*11f50*/  F2FP.BF16.F32.PACK_AB R19, R37, R38 ;  /* 0x000000262513723e */ /* 0x008fce00000010ff */
[----:B--2---:R-:W-:Y:S01]  /*11f60*/  HMMA.16816.F32.BF16 R168, R16, R12, R8 ;  /* 0x0000000c10a8723c */ /* 0x004fe20000041808 */
        /* <DEDUP_REMOVED lines=18> */
[----:B------:R-:W-:Y:S10]  /*12090*/  BRA.U !UP0, `(.L_x_2657) ;  /* 0x0000007108d47547 */ /* 0x000ff4000b800000 */
        /* <DEDUP_REMOVED lines=70> */
.L_x_2658:
        /* <DEDUP_REMOVED lines=8> */
.L_x_2659:
[----:B------:R-:W1:Y:S01]  /*12580*/  LDCU UR8, c[0x0][0x3c4] ;  /* 0x00007880ff0877ac */ /* 0x000e620008000800 */
[----:B------:R-:W2:Y:S01]  /*12590*/  LDCU UR10, c[0x0][0x440] ;  /* 0x00008800ff0a77ac */ /* 0x000ea20008000800 */
[----:B------:R-:W-:-:S06]  /*125a0*/  USHF.L.U32 UR11, UR14, 0x6, URZ ;  /* 0x000000060e0b7899 */ /* 0x000fcc00080006ff */
[----:B------:R-:W-:Y:S01]  /*125b0*/  IADD3 R4, P0, PT, R174, UR11, RZ ;  /* 0x0000000bae047c10 */ /* 0x000fe2000ff1e0ff */
[----:B-1----:R-:W-:Y:S01]  /*125c0*/  USHF.L.U64.HI UR8, UR14, 0x6, UR8 ;  /* 0x000000060e087899 */ /* 0x002fe20008010208 */
[----:B--2---:R-:W-:Y:S01]  /*125d0*/  ISETP.GE.AND P4, PT, R36, UR10, PT ;  /* 0x0000000a24007c0c */ /* 0x004fe2000bf86270 */
[----:B------:R-:W-:-:S04]  /*125e0*/  UIADD3 UR10, UPT, UPT, UR22, -0x2, URZ ;  /* 0xfffffffe160a7890 */ /* 0x000fc8000fffe0ff */
[----:B------:R-:W-:Y:S02]  /*125f0*/  IADD3.X R5, PT, PT, R175, UR8, RZ, P0, !PT ;  /* 0x00000008af057c10 */ /* 0x000fe400087fe4ff */
[----:B------:R-:W-:Y:S01]  /*12600*/  IADD3 R10, P0, PT, R4, UR11, RZ ;  /* 0x0000000b040a7c10 */ /* 0x000fe2000ff1e0ff */
[----:B------:R-:W-:Y:S01]  /*12610*/  UISETP.GT.AND UP1, UPT, UR10, UR20, UPT ;  /* 0x000000140a00728c */ /* 0x000fe2000bf24270 */
        /* <DEDUP_REMOVED lines=29> */
[----:B------:R1:W-:Y:S01]  /*127f0*/  @!P4 LDGSTS.E.BYPASS.LTC128B.128 [R130+0x6800], desc[UR4][R8.64] ;  /* 0x068000000882cfae */ /* 0x0003e2000b981a04 */
        /* <DEDUP_REMOVED lines=27> */
[----:B--2---:R-:W1:Y:S04]  /*129b0*/  LDSM.16.M88.4 R4, [R149+0x1800] ;  /* 0x001800009504783b */ /* 0x004e680000000200 */
[----:B------:R-:W-:Y:S04]  /*129c0*/  LDSM.16.M88.4 R144, [R0+0x1800] ;  /* 0x001800000090783b */ /* 0x000fe80000000200 */
[----:B------:R-:W2:Y:S04]  /*129d0*/  LDSM.16.M88.4 R28, [R0+0x1400] ;  /* 0x00140000001c783b */ /* 0x000ea80000000200 */
        /* <DEDUP_REMOVED lines=18> */
[C---:B-1----:R-:W-:Y:S03]  /*12b00*/  HMMA.16816.F32.BF16 R8, R12.reuse, R4, RZ ;  /* 0x000000040c08723c */ /* 0x042fe600000418ff */
[----:B------:R-:W-:Y:S01]  /*12b10*/  LDSM.16.M88.4 R132, [R0+0x1c00] ;  /* 0x001c00000084783b */ /* 0x000fe20000000200 */
[----:B------:R-:W-:Y:S01]  /*12b20*/  FMUL.FTZ R20, R20, UR9 ;  /* 0x0000000914147c20 */ /* 0x000fe20008410000 */
[----:B------:R-:W-:Y:S01]  /*12b30*/  FMUL.FTZ R154, R22, UR9 ;  /* 0x00000009169a7c20 */ /* 0x000fe20008410000 */
[----:B------:R-:W-:Y:S01]  /*12b40*/  FMUL.FTZ R155, R23, UR9 ;  /* 0x00000009179b7c20 */ /* 0x000fe20008410000 */
[----:B------:R-:W0:Y:S01]  /*12b50*/  LDGDEPBAR ;  /* 0x00000000000079af */ /* 0x000e220000000000 */
[----:B------:R-:W-:Y:S03]  /*12b60*/  HMMA.16816.F32.BF16 R116, R12, R118, RZ ;  /* 0x000000760c74723c */ /* 0x000fe600000418ff */
[----:B------:R-:W-:Y:S01]  /*12b70*/  MUFU.TANH R154, R154 ;  /* 0x0000009a009a7308 */ /* 0x000fe20000002400 */
[----:B------:R-:W-:Y:S01]  /*12b80*/  FMUL.FTZ R24, R24, UR9 ;  /* 0x0000000918187c20 */ /* 0x000fe20008410000 */
[----:B------:R-:W-:Y:S01]  /*12b90*/  FMUL.FTZ R25, R25, UR9 ;  /* 0x0000000919197c20 */ /* 0x000fe20008410000 */
[----:B------:R-:W-:Y:S01]  /*12ba0*/  FMUL.FTZ R26, R26, UR9 ;  /* 0x000000091a1a7c20 */ /* 0x000fe20008410000 */
[----:B------:R-:W-:Y:S01]  /*12bb0*/  FMUL.FTZ R27, R27, UR9 ;  /* 0x000000091b1b7c20 */ /* 0x000fe20008410000 */
[C---:B--2---:R-:W-:Y:S03]  /*12bc0*/  HMMA.16816.F32.BF16 R16, R136.reuse, R28, R16 ;  /* 0x0000001c8810723c */ /* 0x044fe60000041810 */
        /* <DEDUP_REMOVED lines=13> */
[----:B-1----:R-:W1:Y:S04]  /*12ca0*/  LDSM.16.M88.4 R20, [R149+0x4800] ;  /* 0x004800009514783b */ /* 0x002e680000000200 */
[----:B----4-:R-:W-:Y:S03]  /*12cb0*/  HMMA.16816.F32.BF16 R96, R12, R92, RZ ;  /* 0x0000005c0c60723c */ /* 0x010fe600000418ff */
[----:B------:R1:W-:Y:S01]  /*12cc0*/  MUFU.TANH R184, R27 ;  /* 0x0000001b00b87308 */ /* 0x0003e20000002400 */
[----:B------:R-:W-:-:S04]  /*12cd0*/  FMUL.FTZ R189, R116, UR9 ;  /* 0x0000000974bd7c20 */ /* 0x000fc80008410000 */
[C---:B------:R-:W-:Y:S03]  /*12ce0*/  HMMA.16816.F32.BF16 R92, R12.reuse, R94, RZ ;  /* 0x0000005e0c5c723c */ /* 0x040fe600000418ff */
[----:B------:R-:W-:Y:S05]  /*12cf0*/  MUFU.TANH R185, R16 ;  /* 0x0000001000b97308 */ /* 0x000fea0000002400 */
[C---:B------:R-:W-:Y:S03]  /*12d00*/  HMMA.16816.F32.BF16 R104, R12.reuse, R100, RZ ;  /* 0x000000640c68723c */ /* 0x040fe600000418ff */
[----:B------:R4:W-:Y:S05]  /*12d10*/  MUFU.TANH R186, R17 ;  /* 0x0000001100ba7308 */ /* 0x0009ea0000002400 */
[----:B------:R-:W-:Y:S03]  /*12d20*/  HMMA.16816.F32.BF16 R100, R12, R102, RZ ;  /* 0x000000660c64723c */ /* 0x000fe600000418ff */
[----:B------:R-:W-:Y:S05]  /*12d30*/  MUFU.TANH R155, R155 ;  /* 0x0000009b009b7308 */ /* 0x000fea0000002400 */
[----:B------:R-:W-:Y:S01]  /*12d40*/  HMMA.16816.F32.BF16 R4, R136, R146, R4 ;  /* 0x000000928804723c */ /* 0x000fe20000041804 */
[----:B------:R-:W-:-:S02]  /*12d50*/  FMUL.FTZ R146, R9, UR9 ;  /* 0x0000000909927c20 */ /* 0x000fc40008410000 */
[----:B------:R-:W-:Y:S05]  /*12d60*/  MUFU.TANH R145, R145 ;  /* 0x0000009100917308 */ /* 0x000fea0000002400 */
[C---:B------:R-:W-:Y:S03]  /*12d70*/  HMMA.16816.F32.BF16 R112, R12.reuse, R108, RZ ;  /* 0x0000006c0c70723c */ /* 0x040fe600000418ff */
[----:B------:R-:W-:Y:S05]  /*12d80*/  MUFU.TANH R187, R187 ;  /* 0x000000bb00bb7308 */ /* 0x000fea0000002400 */
[----:B------:R-:W-:Y:S03]  /*12d90*/  HMMA.16816.F32.BF16 R108, R12, R110, RZ ;  /* 0x0000006e0c6c723c */ /* 0x000fe600000418ff */
[----:B------:R-:W-:Y:S01]  /*12da0*/  MUFU.TANH R188, R188 ;  /* 0x000000bc00bc7308 */ /* 0x000fe20000002400 */
[----:B------:R-:W-:Y:S01]  /*12db0*/  FMUL.FTZ R147, R6, UR9 ;  /* 0x0000000906937c20 */ /* 0x000fe20008410000 */
[----:B------:R-:W-:-:S03]  /*12dc0*/  FMUL.FTZ R190, R7, UR9 ;  /* 0x0000000907be7c20 */ /* 0x000fc60008410000 */
[C---:B-----5:R-:W-:Y:S03]  /*12dd0*/  HMMA.16816.F32.BF16 R96, R136.reuse, R120, R96 ;  /* 0x000000788860723c */ /* 0x060fe60000041860 */
[----:B------:R-:W-:Y:S05]  /*12de0*/  MUFU.TANH R189, R189 ;  /* 0x000000bd00bd7308 */ /* 0x000fea0000002400 */
[----:B------:R-:W-:Y:S01]  /*12df0*/  HMMA.16816.F32.BF16 R92, R136, R122, R92 ;  /* 0x0000007a885c723c */ /* 0x000fe2000004185c */
[----:B------:R-:W5:Y:S02]  /*12e00*/  LDSM.16.M88.4 R120, [R0+0x3400] ;  /* 0x003400000078783b */ /* 0x000f640000000200 */
[----:B------:R-:W-:Y:S05]  /*12e10*/  MUFU.TANH R146, R146 ;  /* 0x0000009200927308 */ /* 0x000fea0000002400 */
[----:B------:R-:W-:Y:S03]  /*12e20*/  HMMA.16816.F32.BF16 R88, R12, R84, RZ ;  /* 0x000000540c58723c */ /* 0x000fe600000418ff */
[----:B------:R-:W-:Y:S01]  /*12e30*/  MUFU.TANH R190, R190 ;  /* 0x000000be00be7308 */ /* 0x000fe20000002400 */
[----:B------:R-:W-:Y:S01]  /*12e40*/  FMUL.FTZ R98, R98, UR9 ;  /* 0x0000000962627c20 */ /* 0x000fe20008410000 */
[----:B------:R-:W-:-:S03]  /*12e50*/  FMUL.FTZ R96, R96, UR9 ;  /* 0x0000000960607c20 */ /* 0x000fc60008410000 */
[C---:B------:R-:W-:Y:S03]  /*12e60*/  HMMA.16816.F32.BF16 R80, R12.reuse, R76, RZ ;  /* 0x0000004c0c50723c */ /* 0x040fe600000418ff */
[----:B------:R-:W-:Y:S05]  /*12e70*/  MUFU.TANH R147, R147 ;  /* 0x0000009300937308 */ /* 0x000fea0000002400 */
[C---:B------:R-:W-:Y:S03]  /*12e80*/  HMMA.16816.F32.BF16 R72, R12.reuse, R68, RZ ;  /* 0x000000440c48723c */ /* 0x040fe600000418ff */
[----:B------:R-:W-:Y:S05]  /*12e90*/  MUFU.TANH R96, R96 ;  /* 0x0000006000607308 */ /* 0x000fea0000002400 */
[C---:B---3--:R-:W-:Y:S08]  /*12ea0*/  HMMA.16816.F32.BF16 R64, R12.reuse, R60, RZ ;  /* 0x0000003c0c40723c */ /* 0x048ff000000418ff */
[C---:B------:R-:W-:Y:S08]  /*12eb0*/  HMMA.16816.F32.BF16 R56, R12.reuse, R52, RZ ;  /* 0x000000340c38723c */ /* 0x040ff000000418ff */
[C---:B------:R-:W-:Y:S08]  /*12ec0*/  HMMA.16816.F32.BF16 R48, R12.reuse, R44, RZ ;  /* 0x0000002c0c30723c */ /* 0x040ff000000418ff */
[C---:B------:R-:W-:Y:S08]  /*12ed0*/  HMMA.16816.F32.BF16 R40, R12.reuse, R36, RZ ;  /* 0x000000240c28723c */ /* 0x040ff000000418ff */
[C---:B--2---:R-:W-:Y:S08]  /*12ee0*/  HMMA.16816.F32.BF16 R32, R12.reuse, R28, RZ ;  /* 0x0000001c0c20723c */ /* 0x044ff000000418ff */
        /* <DEDUP_REMOVED lines=16> */
[----:B------:R-:W-:Y:S02]  /*12ff0*/  FMUL.FTZ R142, R119, UR9 ;  /* 0x00000009778e7c20 */ /* 0x000fe40008410000 */
[----:B------:R-:W-:Y:S03]  /*13000*/  LDSM.16.M88.4 R116, [R0+0x2800] ;  /* 0x002800000074783b */ /* 0x000fe60000000200 */
[----:B------:R-:W-:Y:S01]  /*13010*/  MUFU.TANH R141, R141 ;  /* 0x0000008d008d7308 */ /* 0x000fe20000002400 */
[----:B------:R-:W-:Y:S01]  /*13020*/  HMMA.16816.F32.BF16 R104, R136, R124, R104 ;  /* 0x0000007c8868723c */ /* 0x000fe20000041868 */
[----:B------:R-:W-:Y:S01]  /*13030*/  FMUL.FTZ R124, R10, UR9 ;  /* 0x000000090a7c7c20 */ /* 0x000fe20008410000 */
[----:B------:R-:W-:-:S02]  /*13040*/  FMUL.FTZ R125, R11, UR9 ;  /* 0x000000090b7d7c20 */ /* 0x000fc40008410000 */
[----:B------:R-:W1:Y:S03]  /*13050*/  LDSM.16.M88.4 R8, [R0+0x3000] ;  /* 0x003000000008783b */ /* 0x000e660000000200 */
[----:B------:R-:W-:Y:S01]  /*13060*/  MUFU.TANH R142, R142 ;  /* 0x0000008e008e7308 */ /* 0x000fe20000002400 */
[C---:B------:R-:W-:Y:S01]  /*13070*/  HMMA.16816.F32.BF16 R100, R136.reuse, R126, R100 ;  /* 0x0000007e8864723c */ /* 0x040fe20000041864 */
[----:B------:R-:W-:Y:S01]  /*13080*/  FMUL.FTZ R126, R4, UR9 ;  /* 0x00000009047e7c20 */ /* 0x000fe20008410000 */
[----:B------:R-:W-:Y:S02]  /*13090*/  FMUL.FTZ R127, R5, UR9 ;  /* 0x00000009057f7c20 */ /* 0x000fe40008410000 */
[----:B------:R-:W2:Y:S03]  /*130a0*/  LDSM.16.M88.4 R4, [R0+0x3800] ;  /* 0x003800000004783b */ /* 0x000ea60000000200 */
[----:B------:R-:W-:Y:S01]  /*130b0*/  MUFU.TANH R124, R124 ;  /* 0x0000007c007c7308 */ /* 0x000fe20000002400 */
[----:B------:R-:W-:Y:S03]  /*130c0*/  HMMA.16816.F32.BF16 R112, R136, R132, R112 ;  /* 0x000000848870723c */ /* 0x000fe60000041870 */
[----:B------:R-:W-:Y:S01]  /*130d0*/  FMUL.FTZ R104, R104, UR9 ;  /* 0x0000000968687c20 */ /* 0x000fe20008410000 */
[----:B------:R-:W-:-:S03]  /*130e0*/  FMUL.FTZ R105, R105, UR9 ;  /* 0x0000000969697c20 */ /* 0x000fc60008410000 */
[----:B------:R-:W-:Y:S01]  /*130f0*/  MUFU.TANH R143, R143 ;  /* 0x0000008f008f7308 */ /* 0x000fe20000002400 */
[----:B------:R-:W-:Y:S01]  /*13100*/  HMMA.16816.F32.BF16 R108, R136, R134, R108 ;  /* 0x00000086886c723c */ /* 0x000fe2000004186c */
[----:B------:R-:W3:Y:S02]  /*13110*/  LDSM.16.M88.4 R132, [R0+0x2c00] ;  /* 0x002c00000084783b */ /* 0x000ee40000000200 */
[----:B------:R-:W-:Y:S01]  /*13120*/  FMUL.FTZ R100, R100, UR9 ;  /* 0x0000000964647c20 */ /* 0x000fe20008410000 */
[----:B------:R-:W-:-:S03]  /*13130*/  FMUL.FTZ R101, R101, UR9 ;  /* 0x0000000965657c20 */ /* 0x000fc60008410000 */
[----:B------:R-:W-:Y:S01]  /*13140*/  MUFU.TANH R125, R125 ;  /* 0x0000007d007d7308 */ /* 0x000fe20000002400 */
[----:B-----5:R-:W-:Y:S03]  /*13150*/  HMMA.16816.F32.BF16 R64, R136, R120, R64 ;  /* 0x000000788840723c */ /* 0x020fe60000041840 */
[----:B------:R-:W-:Y:S01]  /*13160*/  FMUL.FTZ R112, R112, UR9 ;  /* 0x0000000970707c20 */ /* 0x000fe20008410000 */
[----:B------:R-:W-:-:S03]  /*13170*/  FMUL.FTZ R113, R113, UR9 ;  /* 0x0000000971717c20 */ /* 0x000fc60008410000 */
[----:B------:R-:W-:Y:S01]  /*13180*/  MUFU.TANH R126, R126 ;  /* 0x0000007e007e7308 */ /* 0x000fe20000002400 */
[C---:B------:R-:W-:Y:S03]  /*13190*/  HMMA.16816.F32.BF16 R60, R136.reuse, R122, R60 ;  /* 0x0000007a883c723c */ /* 0x040fe6000004183c */
[----:B------:R-:W-:Y:S01]  /*131a0*/  FMUL.FTZ R108, R108, UR9 ;  /* 0x000000096c6c7c20 */ /* 0x000fe20008410000 */
[----:B------:R-:W-:Y:S01]  /*131b0*/  FMUL.FTZ R109, R109, UR9 ;  /* 0x000000096d6d7c20 */ /* 0x000fe20008410000 */
[----:B------:R-:W-:Y:S01]  /*131c0*/  FMUL.FTZ R122, R110, UR9 ;  /* 0x000000096e7a7c20 */ /* 0x000fe20008410000 */
[----:B------:R-:W-:Y:S01]  /*131d0*/  FMUL.FTZ R123, R111, UR9 ;  /* 0x000000096f7b7c20 */ /* 0x000fe20008410000 */
[----:B------:R-:W-:Y:S01]  /*131e0*/  MUFU.TANH R120, R108 ;  /* 0x0000006c00787308 */ /* 0x000fe20000002400 */
[C---:B-1----:R-:W-:Y:S07]  /*131f0*/  HMMA.16816.F32.BF16 R72, R136.reuse, R8, R72 ;  /* 0x000000088848723c */ /* 0x042fee0000041848 */
[----:B------:R1:W-:Y:S01]  /*13200*/  MUFU.TANH R121, R109 ;  /* 0x0000006d00797308 */ /* 0x0003e20000002400 */
[C---:B------:R-:W-:Y:S01]  /*13210*/  HMMA.16816.F32.BF16 R68, R136.reuse, R10, R68 ;  /* 0x0000000a8844723c */ /* 0x040fe20000041844 */
[----:B------:R-:W-:Y:S06]  /*13220*/  LDSM.16.M88.4 R8, [R0+0x4000] ;  /* 0x004000000008783b */ /* 0x000fec0000000200 */
[----:B------:R-:W-:Y:S01]  /*13230*/  MUFU.TANH R127, R127 ;  /* 0x0000007f007f7308 */ /* 0x000fe20000002400 */
[C---:B--2---:R-:W-:Y:S07]  /*13240*/  HMMA.16816.F32.BF16 R56, R136.reuse, R4, R56 ;  /* 0x000000048838723c */ /* 0x044fee0000041838 */
[----:B------:R-:W-:Y:S01]  /*13250*/  MUFU.TANH R123, R123 ;  /* 0x0000007b007b7308 */ /* 0x000fe20000002400 */
[----:B-1----:R-:W1:Y:S01]  /*13260*/  LDSM.16.M88.4 R108, [R0+0x4c00] ;  /* 0x004c0000006c783b */ /* 0x002e620000000200 */
[C---:B------:R-:W-:Y:S03]  /*13270*/  HMMA.16816.F32.BF16 R52, R136.reuse, R6, R52 ;  /* 0x000000068834723c */ /* 0x040fe60000041834 */
[----:B------:R-:W2:Y:S03]  /*13280*/  LDSM.16.M88.4 R4, [R0+0x4800] ;  /* 0x004800000004783b */ /* 0x000ea60000000200 */
[----:B------:R-:W-:Y:S02]  /*13290*/  MUFU.TANH R122, R122 ;  /* 0x0000007a007a7308 */ /* 0x000fe40000002400 */
[----:B---3--:R-:W-:Y:S02]  /*132a0*/  HMMA.16816.F32.BF16 R80, R136, R132, R80 ;  /* 0x000000848850723c */ /* 0x008fe40000041850 */
[----:B------:R-:W-:-:S04]  /*132b0*/  FMUL.FTZ R58, R58, UR9 ;  /* 0x000000093a3a7c20 */ /* 0x000fc80008410000 */
[----:B------:R-:W-:Y:S02]  /*132c0*/  MUFU.TANH R132, R112 ;  /* 0x0000007000847308 */ /* 0x000fe40000002400 */
[----:B------:R-:W-:Y:S01]  /*132d0*/  HMMA.16816.F32.BF16 R76, R136, R134, R76 ;  /* 0x00000086884c723c */ /* 0x000fe2000004184c */
[----:B------:R-:W-:Y:S01]  /*132e0*/  FMUL.FTZ R134, R114, UR9 ;  /* 0x0000000972867c20 */ /* 0x000fe20008410000 */
[----:B------:R-:W-:Y:S01]  /*132f0*/  FMUL.FTZ R135, R115, UR9 ;  /* 0x0000000973877c20 */ /* 0x000fe20008410000 */
[----:B------:R-:W-:-:S03]  /*13300*/  FMUL.FTZ R53, R53, UR9 ;  /* 0x0000000935357c20 */ /* 0x000fc60008410000 */
[----:B------:R3:W-:Y:S02]  /*13310*/  MUFU.TANH R133, R113 ;  /* 0x0000007100857308 */ /* 0x0007e40000002400 */
[C---:B------:R-:W-:Y:S06]  /*13320*/  HMMA.16816.F32.BF16 R88, R136.reuse, R116, R88 ;  /* 0x000000748858723c */ /* 0x040fec0000041858 */
[----:B------:R-:W-:Y:S02]  /*13330*/  MUFU.TANH R134, R134 ;  /* 0x0000008600867308 */ /* 0x000fe40000002400 */
[C---:B------:R-:W-:Y:S01]  /*13340*/  HMMA.16816.F32.BF16 R84, R136.reuse, R118, R84 ;  /* 0x000000768854723c */ /* 0x040fe20000041854 */
[----:B------:R-:W4:Y:S05]  /*13350*/  LDSM.16.M88.4 R116, [R0+0x3c00] ;  /* 0x003c00000074783b */ /* 0x000f2a0000000200 */
[----:B------:R-:W-:Y:S01]  /*13360*/  MUFU.TANH R135, R135 ;  /* 0x0000008700877308 */ /* 0x000fe20000002400 */
[----:B---3--:R3:W5:Y:S01]  /*13370*/  LDSM.16.M88.4 R112, [R0+0x4400] ;  /* 0x004400000070783b */ /* 0x0087620000000200 */
[----:B-1----:R-:W-:Y:S01]  /*13380*/  HMMA.16816.F32.BF16 R12, R136, R110, R12 ;  /* 0x0000006e880c723c */ /* 0x002fe2000004180c */
[----:B------:R-:W-:Y:S01]  /*13390*/  FMUL.FTZ R110, R95, UR9 ;  /* 0x000000095f6e7c20 */ /* 0x000fe20008410000 */
[----:B------:R-:W-:Y:S01]  /*133a0*/  FMUL.FTZ R95, R71, UR9 ;  /* 0x00000009475f7c20 */ /* 0x000fe20008410000 */
[----:B------:R-:W-:Y:S01]  /*133b0*/  FMUL.FTZ R111, R93, UR9 ;  /* 0x000000095d6f7c20 */ /* 0x000fe20008410000 */
[----:B------:R-:W-:Y:S01]  /*133c0*/  FMUL.FTZ R93, R91, UR9 ;  /* 0x000000095b5d7c20 */ /* 0x000fe20008410000 */
[----:B------:R-:W-:Y:S01]  /*133d0*/  FMUL.FTZ R91, R79, UR9 ;  /* 0x000000094f5b7c20 */ /* 0x000fe20008410000 */
[----:B------:R-:W-:Y:S01]  /*133e0*/  MUFU.TANH R100, R100 ;  /* 0x0000006400647308 */ /* 0x000fe20000002400 */
[----:B------:R-:W-:-:S04]  /*133f0*/  DEPBAR.LE SB0, 0x0 ;  /* 0x000080000000791a */ /* 0x000fc80000000000 */
[C---:B------:R-:W-:Y:S01]  /*13400*/  HMMA.16816.F32.BF16 R36, R136.reuse, R10, R36 ;  /* 0x0000000a8824723c */ /* 0x040fe20000041824 */
[----:B------:R-:W-:Y:S01]  /*13410*/  FMUL.FTZ R11, R86, UR9 ;  /* 0x00000009560b7c20 */ /* 0x000fe20008410000 */
[----:B------:R-:W-:Y:S01]  /*13420*/  FMUL.FTZ R86, R69, UR9 ;  /* 0x0000000945567c20 */ /* 0x000fe20008410000 */
[----:B------:R-:W-:Y:S01]  /*13430*/  FMUL.FTZ R69, R61, UR9 ;  /* 0x000000093d457c20 */ /* 0x000fe20008410000 */
[----:B------:R-:W-:Y:S02]  /*13440*/  IMAD.U32 R61, RZ, RZ, UR22 ;  /* 0x00000016ff3d7e24 */ /* 0x000fe4000f8e00ff */
[----:B------:R-:W-:Y:S01]  /*13450*/  FMUL.FTZ R10, R107, UR9 ;  /* 0x000000096b0a7c20 */ /* 0x000fe20008410000 */
[----:B------:R-:W-:Y:S01]  /*13460*/  FMUL.FTZ R107, R80, UR9 ;  /* 0x00000009506b7c20 */ /* 0x000fe20008410000 */
[----:B------:R-:W-:Y:S01]  /*13470*/  FMUL.FTZ R80, R65, UR9 ;  /* 0x0000000941507c20 */ /* 0x000fe20008410000 */
[----:B--2---:R-:W-:Y:S01]  /*13480*/  HMMA.16816.F32.BF16 R24, R136, R4, R24 ;  /* 0x000000048818723c */ /* 0x004fe20000041818 */
[----:B------:R-:W-:Y:S01]  /*13490*/  FMUL.FTZ R4, R102, UR9 ;  /* 0x0000000966047c20 */ /* 0x000fe20008410000 */
[----:B------:R-:W-:Y:S01]  /*134a0*/  FMUL.FTZ R102, R97, UR9 ;  /* 0x0000000961667c20 */ /* 0x000fe20008410000 */
[----:B------:R-:W-:Y:S01]  /*134b0*/  FMUL.FTZ R97, R94, UR9 ;  /* 0x000000095e617c20 */ /* 0x000fe20008410000 */
[----:B------:R-:W-:Y:S01]  /*134c0*/  FMUL.FTZ R94, R64, UR9 ;  /* 0x00000009405e7c20 */ /* 0x000fe20008410000 */
[----:B------:R-:W-:Y:S01]  /*134d0*/  FMUL.FTZ R64, R56, UR9 ;  /* 0x0000000938407c20 */ /* 0x000fe20008410000 */
[----:B------:R-:W-:-:S02]  /*134e0*/  IMAD R56, R61, 0x100, R128 ;  /* 0x000001003d387824 */ /* 0x000fc400078e0280 */
        /* <DEDUP_REMOVED lines=8> */
[----:B------:R-:W-:Y:S01]  /*13570*/  VIADD R55, R56, 0xfffffe00 ;  /* 0xfffffe0038377836 */ /* 0x000fe20000000000 */
[C---:B----4-:R-:W-:Y:S01]  /*13580*/  HMMA.16816.F32.BF16 R44, R136.reuse, R118, R44 ;  /* 0x00000076882c723c */ /* 0x050fe2000004182c */
[----:B------:R-:W-:Y:S01]  /*13590*/  FMUL.FTZ R5, R88, UR9 ;  /* 0x0000000958057c20 */ /* 0x000fe20008410000 */
[----:B------:R-:W-:Y:S01]  /*135a0*/  FMUL.FTZ R88, R67, UR9 ;  /* 0x0000000943587c20 */ /* 0x000fe20008410000 */
[----:B---3--:R-:W-:Y:S01]  /*135b0*/  FMUL.FTZ R0, R89, UR9 ;  /* 0x0000000959007c20 */ /* 0x008fe20008410000 */
[-C--:B------:R-:W-:Y:S01]  /*135c0*/  I2FP.F32.S32 R61, R55.reuse ;  /* 0x00000037003d7245 */ /* 0x080fe20000201400 */
[----:B------:R-:W-:Y:S01]  /*135d0*/  FMUL.FTZ R89, R72, UR9 ;  /* 0x0000000948597c20 */ /* 0x000fe20008410000 */
[----:B------:R-:W-:Y:S01]  /*135e0*/  I2FP.F32.S32 R67, R55 ;  /* 0x0000003700437245 */ /* 0x000fe20000201400 */
[----:B------:R-:W-:Y:S01]  /*135f0*/  MUFU.TANH R14, R5 ;  /* 0x00000005000e7308 */ /* 0x000fe20000002400 */
[C---:B-----5:R-:W-:Y:S01]  /*13600*/  HMMA.16816.F32.BF16 R32, R136.reuse, R112, R32 ;  /* 0x000000708820723c */ /* 0x060fe20000041820 */
[----:B------:R-:W-:Y:S01]  /*13610*/  FMUL.FTZ R113, R99, UR9 ;  /* 0x0000000963717c20 */ /* 0x000fe20008410000 */
[----:B------:R-:W-:Y:S01]  /*13620*/  FMUL.FTZ R99, R73, UR9 ;  /* 0x0000000949637c20 */ /* 0x000fe20008410000 */
[----:B------:R-:W-:Y:S01]  /*13630*/  FMUL.FTZ R73, R60, UR9 ;  /* 0x000000093c497c20 */ /* 0x000fe20008410000 */
[----:B------:R-:W-:Y:S01]  /*13640*/  FMUL.FTZ R60, R57, UR9 ;  /* 0x00000009393c7c20 */ /* 0x000fe20008410000 */
[----:B------:R-:W-:Y:S01]  /*13650*/  FMUL.FTZ R57, R12, UR9 ;  /* 0x000000090c397c20 */ /* 0x000fe20008410000 */
[----:B------:R-:W-:Y:S01]  /*13660*/  FFMA.FTZ R144, R61, UR7, R144 ;  /* 0x000000073d907c23 */ /* 0x000fe20008010090 */
[----:B------:R-:W-:Y:S01]  /*13670*/  FMUL.FTZ R112, R92, UR9 ;  /* 0x000000095c707c20 */ /* 0x000fe20008410000 */
[----:B------:R-:W-:Y:S01]  /*13680*/  MUFU.TANH R61, R71 ;  /* 0x00000047003d7308 */ /* 0x000fe20000002400 */
[----:B------:R-:W-:Y:S01]  /*13690*/  HMMA.16816.F32.BF16 R28, R136, R114, R28 ;  /* 0x00000072881c723c */ /* 0x000fe2000004181c */
[----:B------:R-:W-:-:S02]  /*136a0*/  VIADD R114, R56, 0xfffffef8 ;  /* 0xfffffef838727836 */ /* 0x000fc40000000000 */
[----:B------:R-:W-:Y:S01]  /*136b0*/  FMUL.FTZ R12, R44, UR9 ;  /* 0x000000092c0c7c20 */ /* 0x000fe20008410000 */
[----:B------:R-:W-:Y:S01]  /*136c0*/  FFMA.FTZ R154, R67, UR7, R154 ;  /* 0x00000007439a7c23 */ /* 0x000fe2000801009a */
[-C--:B------:R-:W-:Y:S01]  /*136d0*/  ISETP.GE.AND P2, PT, R55, R3.reuse, PT ;  /* 0x000000033700720c */ /* 0x080fe20003f46270 */
[----:B------:R-:W-:Y:S01]  /*136e0*/  VIADD R67, R56, 0xfffffe08 ;  /* 0xfffffe0838437836 */ /* 0x000fe20000000000 */
[----:B------:R-:W-:Y:S01]  /*136f0*/  I2FP.F32.S32 R44, R114 ;  /* 0x00000072002c7245 */ /* 0x000fe20000201400 */
[----:B------:R-:W1:Y:S01]  /*13700*/  MUFU.TANH R57, R57 ;  /* 0x0000003900397308 */ /* 0x000e620000002400 */
[C---:B------:R-:W-:Y:S01]  /*13710*/  HMMA.16816.F32.BF16 R40, R136.reuse, R8, R40 ;  /* 0x000000088828723c */ /* 0x040fe20000041828 */
[----:B------:R-:W-:Y:S01]  /*13720*/  FMUL.FTZ R8, R106, UR9 ;  /* 0x000000096a087c20 */ /* 0x000fe20008410000 */
[----:B------:R-:W-:Y:S01]  /*13730*/  FMUL.FTZ R106, R81, UR9 ;  /* 0x00000009516a7c20 */ /* 0x000fe20008410000 */
[----:B------:R-:W-:Y:S01]  /*13740*/  FMUL.FTZ R81, R78, UR9 ;  /* 0x000000094e517c20 */ /* 0x000fe20008410000 */
[----:B------:R-:W-:Y:S01]  /*13750*/  FMUL.FTZ R78, R74, UR9 ;  /* 0x000000094a4e7c20 */ /* 0x000fe20008410000 */
[CC--:B------:R-:W-:Y:S01]  /*13760*/  ISETP.GE.AND P1, PT, R114.reuse, R3.reuse, PT ;  /* 0x000000037200720c */ /* 0x0c0fe20003f26270 */
[----:B------:R-:W-:Y:S01]  /*13770*/  FMUL.FTZ R74, R75, UR9 ;  /* 0x000000094b4a7c20 */ /* 0x000fe20008410000 */
[----:B------:R2:W-:Y:S01]  /*13780*/  MUFU.TANH R92, R102 ;  /* 0x00000066005c7308 */ /* 0x0005e20000002400 */
[----:B------:R-:W-:Y:S01]  /*13790*/  ISETP.GE.AND P3, PT, R114, R2, PT ;  /* 0x000000027200720c */ /* 0x000fe20003f66270 */
[----:B------:R-:W-:Y:S01]  /*137a0*/  VIADD R75, R56, 0xfffffe09 ;  /* 0xfffffe09384b7836 */ /* 0x000fe20000000000 */
[----:B------:R-:W-:Y:S01]  /*137b0*/  I2FP.F32.S32 R114, R114 ;  /* 0x0000007200727245 */ /* 0x000fe20000201400 */
[C---:B------:R-:W-:Y:S01]  /*137c0*/  HMMA.16816.F32.BF16 R48, R136.reuse, R116, R48 ;  /* 0x000000748830723c */ /* 0x040fe20000041830 */
[-C--:B------:R-:W-:Y:S01]  /*137d0*/  ISETP.GE.AND P0, PT, R55, R2.reuse, PT ;  /* 0x000000023700720c */ /* 0x080fe20003f06270 */
[----:B------:R-:W-:Y:S01]  /*137e0*/  FMUL.FTZ R65, R59, UR9 ;  /* 0x000000093b417c20 */ /* 0x000fe20008410000 */
[----:B------:R-:W-:Y:S01]  /*137f0*/  FSEL R55, R144, -INF , !P2 ;  /* 0xff80000090377808 */ /* 0x000fe20005000000 */
[----:B------:R3:W-:Y:S01]  /*13800*/  MUFU.TANH R72, R112 ;  /* 0x0000007000487308 */ /* 0x0007e20000002400 */
[----:B-1----:R-:W-:Y:S01]  /*13810*/  FFMA.FTZ R44, R44, UR7, R57 ;  /* 0x000000072c2c7c23 */ /* 0x002fe20008010039 */
[----:B------:R-:W-:Y:S01]  /*13820*/  FFMA.FTZ R57, R114, UR7, R61 ;  /* 0x0000000772397c23 */ /* 0x000fe2000801003d */
[----:B------:R-:W-:Y:S01]  /*13830*/  FSEL R5, R154, -INF , !P0 ;  /* 0xff8000009a057808 */ /* 0x000fe20004000000 */
[----:B------:R-:W-:Y:S01]  /*13840*/  VIADD R61, R56, 0xfffffe10 ;  /* 0xfffffe10383d7836 */ /* 0x000fe20000000000 */
[C---:B------:R-:W-:Y:S01]  /*13850*/  ISETP.GE.AND P5, PT, R67.reuse, R3, PT ;  /* 0x000000034300720c */ /* 0x040fe20003fa6270 */
[----:B------:R-:W-:Y:S01]  /*13860*/  FMUL.FTZ R59, R54, UR9 ;  /* 0x00000009363b7c20 */ /* 0x000fe20008410000 */
[----:B------:R-:W-:Y:S01]  /*13870*/  FSEL R44, R44, -INF , !P1 ;  /* 0xff8000002c2c7808 */ /* 0x000fe20004800000 */
[----:B------:R-:W-:Y:S01]  /*13880*/  HMMA.16816.F32.BF16 R20, R136, R6, R20 ;  /* 0x000000068814723c */ /* 0x000fe20000041814 */
[----:B--2---:R-:W-:Y:S01]  /*13890*/  FMUL.FTZ R102, R82, UR9 ;  /* 0x0000000952667c20 */ /* 0x004fe20008410000 */
[----:B------:R-:W-:Y:S01]  /*138a0*/  FMUL.FTZ R82, R70, UR9 ;  /* 0x0000000946527c20 */ /* 0x000fe20008410000 */
[----:B------:R-:W-:Y:S01]  /*138b0*/  VIADD R70, R56, 0xfffffe01 ;  /* 0xfffffe0138467836 */ /* 0x000fe20000000000 */
[-C--:B------:R-:W-:Y:S01]  /*138c0*/  ISETP.GE.AND P0, PT, R67, R2.reuse, PT ;  /* 0x000000024300720c */ /* 0x080fe20003f06270 */
[----:B------:R-:W-:Y:S01]  /*138d0*/  MUFU.TANH R54, R110 ;  /* 0x0000006e00367308 */ /* 0x000fe20000002400 */
[----:B------:R-:W-:Y:S01]  /*138e0*/  I2FP.F32.S32 R71, R67 ;  /* 0x0000004300477245 */ /* 0x000fe20000201400 */
[----:B------:R-:W-:Y:S01]  /*138f0*/  FMUL.FTZ R7, R84, UR9 ;  /* 0x0000000954077c20 */ /* 0x000fe20008410000 */
[CC--:B------:R-:W-:Y:S01]  /*13900*/  ISETP.GE.AND P4, PT, R70.reuse, R3.reuse, PT ;  /* 0x000000034600720c */ /* 0x0c0fe20003f86270 */
[----:B------:R-:W-:Y:S01]  /*13910*/  FMUL.FTZ R108, R85, UR9 ;  /* 0x00000009556c7c20 */ /* 0x000fe20008410000 */
[----:B------:R-:W-:Y:S01]  /*13920*/  ISETP.GE.AND P6, PT, R70, R2, PT ;  /* 0x000000024600720c */ /* 0x000fe20003fc6270 */
[----:B------:R-:W-:Y:S01]  /*13930*/  FMUL.FTZ R85, R77, UR9 ;  /* 0x000000094d557c20 */ /* 0x000fe20008410000 */
[-C--:B---3--:R-:W-:Y:S01]  /*13940*/  I2FP.F32.S32 R112, R70.reuse ;  /* 0x0000004600707245 */ /* 0x088fe20000201400 */
[----:B------:R1:W-:Y:S01]  /*13950*/  MUFU.TANH R110, R0 ;  /* 0x00000000006e7308 */ /* 0x0003e20000002400 */
[----:B------:R-:W-:Y:S01]  /*13960*/  I2FP.F32.S32 R70, R70 ;  /* 0x0000004600467245 */ /* 0x000fe20000201400 */
[----:B------:R-:W-:Y:S01]  /*13970*/  FFMA.FTZ R71, R71, UR7, R178 ;  /* 0x0000000747477c23 */ /* 0x000fe200080100b2 */
[C---:B------:R-:W-:Y:S01]  /*13980*/  ISETP.GE.AND P1, PT, R75.reuse, R3, PT ;  /* 0x000000034b00720c */ /* 0x040fe20003f26270 */
[----:B------:R-:W-:Y:S01]  /*13990*/  FFMA.FTZ R145, R112, UR7, R145 ;  /* 0x0000000770917c23 */ /* 0x000fe20008010091 */
[-C--:B------:R-:W-:Y:S01]  /*139a0*/  ISETP.GE.AND P2, PT, R75, R2.reuse, PT ;  /* 0x000000024b00720c */ /* 0x080fe20003f46270 */
[----:B------:R-:W-:Y:S01]  /*139b0*/  FFMA.FTZ R117, R70, UR7, R155 ;  /* 0x0000000746757c23 */ /* 0x000fe2000801009b */
[----:B------:R-:W-:Y:S01]  /*139c0*/  I2FP.F32.S32 R114, R75 ;  /* 0x0000004b00727245 */ /* 0x000fe20000201400 */
[----:B------:R2:W-:Y:S01]  /*139d0*/  MUFU.TANH R112, R93 ;  /* 0x0000005d00707308 */ /* 0x0005e20000002400 */
[----:B------:R-:W-:Y:S01]  /*139e0*/  I2FP.F32.S32 R67, R67 ;  /* 0x0000004300437245 */ /* 0x000fe20000201400 */
[----:B------:R-:W-:Y:S01]  /*139f0*/  FMUL.FTZ R9, R87, UR9 ;  /* 0x0000000957097c20 */ /* 0x000fe20008410000 */
[----:B------:R-:W-:Y:S01]  /*13a00*/  I2FP.F32.S32 R75, R75 ;  /* 0x0000004b004b7245 */ /* 0x000fe20000201400 */
[----:B------:R-:W-:Y:S01]  /*13a10*/  FMUL.FTZ R87, R76, UR9 ;  /* 0x000000094c577c20 */ /* 0x000fe20008410000 */
[-C--:B------:R-:W-:Y:S01]  /*13a20*/  I2FP.F32.S32 R70, R61.reuse ;  /* 0x0000003d00467245 */ /* 0x080fe20000201400 */
[----:B------:R-:W-:Y:S01]  /*13a30*/  FFMA.FTZ R182, R67, UR7, R182 ;  /* 0x0000000743b67c23 */ /* 0x000fe200080100b6 */
[----:B------:R-:W-:Y:S01]  /*13a40*/  FFMA.FTZ R67, R114, UR7, R179 ;  /* 0x0000000772437c23 */ /* 0x000fe200080100b3 */
[----:B------:R-:W-:Y:S01]  /*13a50*/  FFMA.FTZ R184, R75, UR7, R184 ;  /* 0x000000074bb87c23 */ /* 0x000fe200080100b8 */
[----:B------:R-:W-:Y:S01]  /*13a60*/  VIADD R75, R56, 0xfffffe11 ;  /* 0xfffffe11384b7836 */ /* 0x000fe20000000000 */
[----:B------:R3:W-:Y:S01]  /*13a70*/  MUFU.TANH R84, R98 ;  /* 0x0000006200547308 */ /* 0x0007e20000002400 */
[----:B-1----:R-:W-:Y:S01]  /*13a80*/  FSEL R0, R57, -INF , !P3 ;  /* 0xff80000039007808 */ /* 0x002fe20005800000 */
[----:B------:R-:W-:Y:S01]  /*13a90*/  FFMA.FTZ R185, R70, UR7, R185 ;  /* 0x0000000746b97c23 */ /* 0x000fe200080100b9 */
[C---:B------:R-:W-:Y:S01]  /*13aa0*/  VIADD R70, R56.reuse, 0xfffffe18 ;  /* 0xfffffe1838467836 */ /* 0x040fe20000000000 */
[----:B------:R-:W-:Y:S01]  /*13ab0*/  I2FP.F32.S32 R116, R61 ;  /* 0x0000003d00747245 */ /* 0x000fe20000201400 */
[C---:B------:R-:W-:Y:S01]  /*13ac0*/  VIADD R137, R56.reuse, 0xfffffe19 ;  /* 0xfffffe1938897836 */ /* 0x040fe20000000000 */
[C---:B------:R-:W-:Y:S01]  /*13ad0*/  ISETP.GE.AND P3, PT, R75.reuse, R3, PT ;  /* 0x000000034b00720c */ /* 0x040fe20003f66270 */
[----:B------:R-:W-:Y:S01]  /*13ae0*/  VIADD R119, R56, 0xfffffe20 ;  /* 0xfffffe2038777836 */ /* 0x000fe20000000000 */
[----:B--2---:R-:W-:Y:S01]  /*13af0*/  FSEL R93, R182, -INF , !P0 ;  /* 0xff800000b65d7808 */ /* 0x004fe20004000000 */
[----:B------:R-:W-:Y:S01]  /*13b00*/  MUFU.TANH R76, R113 ;  /* 0x00000071004c7308 */ /* 0x000fe20000002400 */
[----:B------:R-:W-:Y:S01]  /*13b10*/  ISETP.GE.AND P0, PT, R75, R2, PT ;  /* 0x000000024b00720c */ /* 0x000fe20003f06270 */
[----:B------:R-:W-:Y:S01]  /*13b20*/  FMUL.FTZ R6, R103, UR9 ;  /* 0x0000000967067c20 */ /* 0x000fe20008410000 */
[-C--:B------:R-:W-:Y:S01]  /*13b30*/  I2FP.F32.S32 R77, R75.reuse ;  /* 0x0000004b004d7245 */ /* 0x080fe20000201400 */
[----:B------:R-:W-:Y:S01]  /*13b40*/  FMUL.FTZ R103, R83, UR9 ;  /* 0x0000000953677c20 */ /* 0x000fe20008410000 */
[----:B------:R-:W-:Y:S01]  /*13b50*/  I2FP.F32.S32 R75, R75 ;  /* 0x0000004b004b7245 */ /* 0x000fe20000201400 */
[----:B------:R-:W-:Y:S01]  /*13b60*/  VIADD R79, R56, 0xfffffe21 ;  /* 0xfffffe21384f7836 */ /* 0x000fe20000000000 */
[----:B------:R-:W-:Y:S01]  /*13b70*/  FSEL R67, R67, -INF , !P1 ;  /* 0xff80000043437808 */ /* 0x000fe20004800000 */
[----:B---3--:R-:W-:Y:S01]  /*13b80*/  FMUL.FTZ R98, R68, UR9 ;  /* 0x0000000944627c20 */ /* 0x008fe20008410000 */
[----:B------:R1:W-:Y:S01]  /*13b90*/  MUFU.TANH R113, R11 ;  /* 0x0000000b00717308 */ /* 0x0003e20000002400 */
[----:B------:R-:W-:Y:S01]  /*13ba0*/  FSEL R117, R117, -INF , !P6 ;  /* 0xff80000075757808 */ /* 0x000fe20007000000 */
[----:B------:R-:W-:Y:S01]  /*13bb0*/  FFMA.FTZ R77, R77, UR7, R186 ;  /* 0x000000074d4d7c23 */ /* 0x000fe200080100ba */
[----:B------:R-:W-:Y:S01]  /*13bc0*/  FSEL R71, R71, -INF , !P5 ;  /* 0xff80000047477808 */ /* 0x000fe20006800000 */
[----:B------:R-:W-:Y:S01]  /*13bd0*/  FFMA.FTZ R188, R75, UR7, R188 ;  /* 0x000000074bbc7c23 */ /* 0x000fe200080100bc */
[-C--:B------:R-:W-:Y:S01]  /*13be0*/  ISETP.GE.AND P1, PT, R70, R3.reuse, PT ;  /* 0x000000034600720c */ /* 0x080fe20003f26270 */
[----:B------:R-:W-:Y:S01]  /*13bf0*/  VIADD R211, R56, 0xfffffe50 ;  /* 0xfffffe5038d37836 */ /* 0x000fe20000000000 */
[----:B------:R-:W-:Y:S01]  /*13c00*/  I2FP.F32.S32 R118, R70 ;  /* 0x0000004600767245 */ /* 0x000fe20000201400 */
[----:B------:R-:W-:Y:S01]  /*13c10*/  MUFU.TANH R68, R111 ;  /* 0x0000006f00447308 */ /* 0x000fe20000002400 */
[CC--:B------:R-:W-:Y:S01]  /*13c20*/  ISETP.GE.AND P6, PT, R61.reuse, R3.reuse, PT ;  /* 0x000000033d00720c */ /* 0x0c0fe20003fc6270 */
[----:B------:R-:W-:Y:S01]  /*13c30*/  FMUL.FTZ R48, R48, UR9 ;  /* 0x0000000930307c20 */ /* 0x000fe20008410000 */
[-C--:B------:R-:W-:Y:S01]  /*13c40*/  ISETP.GE.AND P5, PT, R61, R2.reuse, PT ;  /* 0x000000023d00720c */ /* 0x080fe20003fa6270 */
[----:B------:R-:W-:Y:S01]  /*13c50*/  FFMA.FTZ R75, R118, UR7, R189 ;  /* 0x00000007764b7c23 */ /* 0x000fe200080100bd */
[----:B------:R-:W-:Y:S01]  /*13c60*/  FSEL R61, R185, -INF , !P6 ;  /* 0xff800000b93d7808 */ /* 0x000fe20007000000 */
[----:B------:R-:W-:Y:S01]  /*13c70*/  VIADD R118, R56, 0xfffffe28 ;  /* 0xfffffe2838767836 */ /* 0x000fe20000000000 */
[----:B------:R-:W-:Y:S01]  /*13c80*/  ISETP.GE.AND P6, PT, R137, R3, PT ;  /* 0x000000038900720c */ /* 0x000fe20003fc6270 */
[----:B------:R-:W-:Y:S01]  /*13c90*/  MUFU.TANH R111, R109 ;  /* 0x0000006d006f7308 */ /* 0x000fe20000002400 */
[----:B-1----:R-:W-:Y:S01]  /*13ca0*/  FFMA.FTZ R11, R116, UR7, R187 ;  /* 0x00000007740b7c23 */ /* 0x002fe200080100bb */
[----:B------:R-:W-:Y:S01]  /*13cb0*/  FSEL R77, R77, -INF , !P3 ;  /* 0xff8000004d4d7808 */ /* 0x000fe20005800000 */
[----:B------:R-:W-:Y:S01]  /*13cc0*/  FMUL.FTZ R42, R42, UR9 ;  /* 0x000000092a2a7c20 */ /* 0x000fe20008410000 */
[-C--:B------:R-:W-:Y:S01]  /*13cd0*/  I2FP.F32.S32 R83, R137.reuse ;  /* 0x0000008900537245 */ /* 0x080fe20000201400 */
[----:B------:R-:W-:Y:S01]  /*13ce0*/  FMUL.FTZ R49, R49, UR9 ;  /* 0x0000000931317c20 */ /* 0x000fe20008410000 */
[----:B------:R-:W-:Y:S01]  /*13cf0*/  FSEL R11, R11, -INF , !P5 ;  /* 0xff8000000b0b7808 */ /* 0x000fe20006800000 */
[----:B------:R-:W-:Y:S01]  /*13d00*/  FMUL.FTZ R51, R51, UR9 ;  /* 0x0000000933337c20 */ /* 0x000fe20008410000 */
[----:B------:R1:W-:Y:S01]  /*13d10*/  MUFU.TANH R109, R7 ;  /* 0x00000007006d7308 */ /* 0x0003e20000002400 */
[-C--:B------:R-:W-:Y:S01]  /*13d20*/  ISETP.GE.AND P5, PT, R137, R2.reuse, PT ;  /* 0x000000028900720c */ /* 0x080fe20003fa6270 */
[----:B------:R-:W-:Y:S01]  /*13d30*/  FFMA.FTZ R83, R83, UR7, R140 ;  /* 0x0000000753537c23 */ /* 0x000fe2000801008c */
[----:B------:R-:W-:Y:S01]  /*13d40*/  I2FP.F32.S32 R137, R137 ;  /* 0x0000008900897245 */ /* 0x000fe20000201400 */
[----:B------:R-:W-:Y:S01]  /*13d50*/  FMUL.FTZ R50, R50, UR9 ;  /* 0x0000000932327c20 */ /* 0x000fe20008410000 */
[----:B------:R-:W-:Y:S01]  /*13d60*/  ISETP.GE.AND P3, PT, R119, R3, PT ;  /* 0x000000037700720c */ /* 0x000fe20003f66270 */
[----:B------:R-:W-:Y:S01]  /*13d70*/  FMUL.FTZ R46, R46, UR9 ;  /* 0x000000092e2e7c20 */ /* 0x000fe20008410000 */
[-C--:B------:R-:W-:Y:S01]  /*13d80*/  I2FP.F32.S32 R136, R79.reuse ;  /* 0x0000004f00887245 */ /* 0x080fe20000201400 */
[----:B------:R2:W-:Y:S01]  /*13d90*/  MUFU.TANH R114, R9 ;  /* 0x0000000900727308 */ /* 0x0005e20000002400 */
[----:B------:R-:W-:Y:S01]  /*13da0*/  FFMA.FTZ R142, R137, UR7, R142 ;  /* 0x00000007898e7c23 */ /* 0x000fe2000801008e */
[----:B------:R-:W-:Y:S01]  /*13db0*/  I2FP.F32.S32 R115, R79 ;  /* 0x0000004f00737245 */ /* 0x000fe20000201400 */
[----:B------:R-:W-:Y:S01]  /*13dc0*/  FMUL.FTZ R45, R45, UR9 ;  /* 0x000000092d2d7c20 */ /* 0x000fe20008410000 */
[----:B------:R-:W-:Y:S01]  /*13dd0*/  FSEL R83, R83, -INF , !P6 ;  /* 0xff80000053537808 */ /* 0x000fe20007000000 */
[----:B------:R-:W-:Y:S01]  /*13de0*/  FFMA.FTZ R125, R136, UR7, R125 ;  /* 0x00000007887d7c23 */ /* 0x000fe2000801007d */
[----:B------:R-:W-:Y:S01]  /*13df0*/  FSEL R239, R142, -INF , !P5 ;  /* 0xff8000008eef7808 */ /* 0x000fe20006800000 */
[----:B------:R-:W-:Y:S01]  /*13e00*/  FFMA.FTZ R146, R115, UR7, R146 ;  /* 0x0000000773927c23 */ /* 0x000fe20008010092 */
[----:B------:R-:W-:Y:S01]  /*13e10*/  ISETP.GE.AND P6, PT, R118, R3, PT ;  /* 0x000000037600720c */ /* 0x000fe20003fc6270 */
[----:B------:R3:W-:Y:S01]  /*13e20*/  MUFU.TANH R116, R87 ;  /* 0x0000005700747308 */ /* 0x0007e20000002400 */
[----:B-1----:R-:W-:Y:S01]  /*13e30*/  FSEL R7, R184, -INF , !P2 ;  /* 0xff800000b8077808 */ /* 0x002fe20005000000 */
[----:B------:R-:W-:Y:S01]  /*13e40*/  FMUL.FTZ R47, R47, UR9 ;  /* 0x000000092f2f7c20 */ /* 0x000fe20008410000 */
[----:B------:R-:W-:Y:S01]  /*13e50*/  ISETP.GE.AND P2, PT, R70, R2, PT ;  /* 0x000000024600720c */ /* 0x000fe20003f46270 */
[----:B------:R-:W-:Y:S01]  /*13e60*/  FMUL.FTZ R41, R41, UR9 ;  /* 0x0000000929297c20 */ /* 0x000fe20008410000 */
[----:B------:R-:W-:Y:S01]  /*13e70*/  I2FP.F32.S32 R70, R70 ;  /* 0x0000004600467245 */ /* 0x000fe20000201400 */
[----:B------:R-:W-:Y:S01]  /*13e80*/  FMUL.FTZ R43, R43, UR9 ;  /* 0x000000092b2b7c20 */ /* 0x000fe20008410000 */
[-C--:B------:R-:W-:Y:S01]  /*13e90*/  ISETP.GE.AND P5, PT, R118, R2.reuse, PT ;  /* 0x000000027600720c */ /* 0x080fe20003fa6270 */
[----:B------:R-:W-:Y:S01]  /*13ea0*/  MUFU.TANH R115, R103 ;  /* 0x0000006700737308 */ /* 0x000fe20000002400 */
[----:B--2---:R-:W-:Y:S01]  /*13eb0*/  FSEL R9, R188, -INF , !P0 ;  /* 0xff800000bc097808 */ /* 0x004fe20004000000 */
[----:B------:R-:W-:Y:S01]  /*13ec0*/  FFMA.FTZ R141, R70, UR7, R141 ;  /* 0x00000007468d7c23 */ /* 0x000fe2000801008d */
[----:B------:R-:W-:Y:S01]  /*13ed0*/  ISETP.GE.AND P0, PT, R119, R2, PT ;  /* 0x000000027700720c */ /* 0x000fe20003f06270 */
[----:B------:R-:W-:Y:S01]  /*13ee0*/  FMUL.FTZ R33, R33, UR9 ;  /* 0x0000000921217c20 */ /* 0x000fe20008410000 */
[-C--:B------:R-:W-:Y:S01]  /*13ef0*/  I2FP.F32.S32 R70, R119.reuse ;  /* 0x0000007700467245 */ /* 0x080fe20000201400 */
[----:B------:R-:W-:Y:S01]  /*13f00*/  FMUL.FTZ R40, R40, UR9 ;  /* 0x0000000928287c20 */ /* 0x000fe20008410000 */
[----:B------:R-:W-:Y:S01]  /*13f10*/  I2FP.F32.S32 R119, R119 ;  /* 0x0000007700777245 */ /* 0x000fe20000201400 */
[----:B------:R1:W-:Y:S01]  /*13f20*/  MUFU.TANH R103, R85 ;  /* 0x0000005500677308 */ /* 0x0003e20000002400 */
[----:B------:R-:W-:Y:S01]  /*13f30*/  I2FP.F32.S32 R140, R118 ;  /* 0x00000076008c7245 */ /* 0x000fe20000201400 */
[----:B------:R-:W-:Y:S01]  /*13f40*/  FFMA.FTZ R143, R70, UR7, R143 ;  /* 0x00000007468f7c23 */ /* 0x000fe2000801008f */
[----:B------:R-:W-:-:S02]  /*13f50*/  VIADD R70, R56, 0xfffffe29 ;  /* 0xfffffe2938467836 */ /* 0x000fc40000000000 */
[----:B------:R-:W-:Y:S01]  /*13f60*/  FFMA.FTZ R124, R119, UR7, R124 ;  /* 0x00000007777c7c23 */ /* 0x000fe2000801007c */
[----:B------:R-:W-:Y:S01]  /*13f70*/  I2FP.F32.S32 R119, R118 ;  /* 0x0000007600777245 */ /* 0x000fe20000201400 */
[----:B------:R-:W-:Y:S01]  /*13f80*/  FFMA.FTZ R147, R140, UR7, R147 ;  /* 0x000000078c937c23 */ /* 0x000fe20008010093 */
[----:B------:R-:W-:Y:S01]  /*13f90*/  FSEL R241, R141, -INF , !P2 ;  /* 0xff8000008df17808 */ /* 0x000fe20005000000 */
[----:B------:R-:W2:Y:S01]  /*13fa0*/  MUFU.TANH R8, R8 ;  /* 0x0000000800087308 */ /* 0x000ea20000002400 */
[----:B------:R-:W-:Y:S01]  /*13fb0*/  ISETP.GE.AND P2, PT, R79, R2, PT ;  /* 0x000000024f00720c */ /* 0x000fe20003f46270 */
[----:B------:R-:W-:Y:S01]  /*13fc0*/  FFMA.FTZ R118, R119, UR7, R126 ;  /* 0x0000000777767c23 */ /* 0x000fe2000801007e */
[----:B------:R-:W-:Y:S01]  /*13fd0*/  I2FP.F32.S32 R138, R70 ;  /* 0x00000046008a7245 */ /* 0x000fe20000201400 */
[C---:B------:R-:W-:Y:S01]  /*13fe0*/  VIADD R126, R56.reuse, 0xfffffe30 ;  /* 0xfffffe30387e7836 */ /* 0x040fe20000000000 */
[----:B------:R-:W-:Y:S01]  /*13ff0*/  FSEL R75, R75, -INF , !P1 ;  /* 0xff8000004b4b7808 */ /* 0x000fe20004800000 */
[----:B------:R-:W-:Y:S01]  /*14000*/  VIADD R119, R56, 0xfffffe31 ;  /* 0xfffffe3138777836 */ /* 0x000fe20000000000 */
[-C--:B------:R-:W-:Y:S01]  /*14010*/  ISETP.GE.AND P1, PT, R79, R3.reuse, PT ;  /* 0x000000034f00720c */ /* 0x080fe20003f26270 */
[----:B------:R-:W-:Y:S01]  /*14020*/  FFMA.FTZ R127, R138, UR7, R127 ;  /* 0x000000078a7f7c23 */ /* 0x000fe2000801007f */
[----:B------:R-:W-:Y:S01]  /*14030*/  FSEL R235, R125, -INF , !P2 ;  /* 0xff8000007deb7808 */ /* 0x000fe20005000000 */
[----:B------:R-:W4:Y:S01]  /*14040*/  MUFU.TANH R104, R104 ;  /* 0x0000006800687308 */ /* 0x000f220000002400 */
[----:B------:R-:W-:Y:S01]  /*14050*/  FSEL R79, R143, -INF , !P3 ;  /* 0xff8000008f4f7808 */ /* 0x000fe20005800000 */
[----:B------:R-:W-:Y:S01]  /*14060*/  FMUL.FTZ R32, R32, UR9 ;  /* 0x0000000920207c20 */ /* 0x000fe20008410000 */
[-C--:B------:R-:W-:Y:S01]  /*14070*/  I2FP.F32.S32 R125, R126.reuse ;  /* 0x0000007e007d7245 */ /* 0x080fe20000201400 */
[----:B------:R-:W-:Y:S01]  /*14080*/  FMUL.FTZ R35, R35, UR9 ;  /* 0x0000000923237c20 */ /* 0x000fe20008410000 */
[----:B------:R-:W-:Y:S01]  /*14090*/  I2FP.F32.S32 R139, R126 ;  /* 0x0000007e008b7245 */ /* 0x000fe20000201400 */
[----:B------:R-:W-:Y:S01]  /*140a0*/  FMUL.FTZ R31, R31, UR9 ;  /* 0x000000091f1f7c20 */ /* 0x000fe20008410000 */
[-C--:B------:R-:W-:Y:S01]  /*140b0*/  ISETP.GE.AND P3, PT, R70, R3.reuse, PT ;  /* 0x000000034600720c */ /* 0x080fe20003f66270 */
[----:B------:R-:W-:Y:S01]  /*140c0*/  FFMA.FTZ R132, R125, UR7, R132 ;  /* 0x000000077d847c23 */ /* 0x000fe20008010084 */
[----:B---3--:R-:W-:Y:S01]  /*140d0*/  FSEL R87, R146, -INF , !P1 ;  /* 0xff80000092577808 */ /* 0x008fe20004800000 */
[----:B------:R-:W-:Y:S01]  /*140e0*/  FFMA.FTZ R134, R139, UR7, R134 ;  /* 0x000000078b867c23 */ /* 0x000fe20008010086 */
        /* <DEDUP_REMOVED lines=8> */
[-C--:B------:R-:W-:Y:S01]  /*14170*/  I2FP.F32.S32 R126, R119.reuse ;  /* 0x00000077007e7245 */ /* 0x080fe20000201400 */
[----:B------:R3:W-:Y:S01]  /*14180*/  MUFU.TANH R124, R81 ;  /* 0x00000051007c7308 */ /* 0x0007e20000002400 */
[----:B-1----:R-:W-:Y:S01]  /*14190*/  FSEL R85, R118, -INF , !P6 ;  /* 0xff80000076557808 */ /* 0x002fe20007000000 */
[----:B------:R-:W-:Y:S01]  /*141a0*/  FFMA.FTZ R137, R137, UR7, R190 ;  /* 0x0000000789897c23 */ /* 0x000fe200080100be */
[----:B------:R-:W-:Y:S01]  /*141b0*/  ISETP.GE.AND P0, PT, R70, R2, PT ;  /* 0x000000024600720c */ /* 0x000fe20003f06270 */
[----:B------:R-:W-:Y:S01]  /*141c0*/  FFMA.FTZ R135, R126, UR7, R135 ;  /* 0x000000077e877c23 */ /* 0x000fe20008010087 */
[----:B------:R-:W-:Y:S01]  /*141d0*/  I2FP.F32.S32 R70, R119 ;  /* 0x0000007700467245 */ /* 0x000fe20000201400 */
[----:B------:R-:W-:Y:S01]  /*141e0*/  VIADD R126, R56, 0xfffffe38 ;  /* 0xfffffe38387e7836 */ /* 0x000fe20000000000 */
[----:B------:R-:W-:Y:S01]  /*141f0*/  FSEL R229, R134, -INF , !P2 ;  /* 0xff80000086e57808 */ /* 0x000fe20005000000 */
[----:B------:R1:W-:Y:S01]  /*14200*/  MUFU.TANH R118, R91 ;  /* 0x0000005b00767308 */ /* 0x0003e20000002400 */
[----:B------:R-:W-:Y:S01]  /*14210*/  FSEL R231, R137, -INF , !P0 ;  /* 0xff80000089e77808 */ /* 0x000fe20004000000 */
[----:B------:R-:W-:Y:S01]  /*14220*/  FFMA.FTZ R133, R70, UR7, R133 ;  /* 0x0000000746857c23 */ /* 0x000fe20008010085 */
[----:B------:R-:W-:Y:S01]  /*14230*/  FSEL R233, R147, -INF , !P5 ;  /* 0xff80000093e97808 */ /* 0x000fe20006800000 */
[C---:B------:R-:W-:Y:S01]  /*14240*/  VIADD R70, R56.reuse, 0xfffffe40 ;  /* 0xfffffe4038467836 */ /* 0x040fe20000000000 */
[-C--:B------:R-:W-:Y:S01]  /*14250*/  I2FP.F32.S32 R139, R126.reuse ;  /* 0x0000007e008b7245 */ /* 0x080fe20000201400 */
[----:B------:R-:W-:Y:S01]  /*14260*/  FMUL.FTZ R15, R15, UR9 ;  /* 0x000000090f0f7c20 */ /* 0x000fe20008410000 */
[----:B------:R-:W-:Y:S01]  /*14270*/  I2FP.F32.S32 R137, R126 ;  /* 0x0000007e00897245 */ /* 0x000fe20000201400 */
[----:B------:R-:W5:Y:S01]  /*14280*/  MUFU.TANH R10, R10 ;  /* 0x0000000a000a7308 */ /* 0x000f620000002400 */
[----:B---3--:R-:W-:Y:S01]  /*14290*/  FSEL R81, R127, -INF , !P3 ;  /* 0xff8000007f517808 */ /* 0x008fe20005800000 */
[----:B------:R-:W-:Y:S01]  /*142a0*/  VIADD R127, R56, 0xfffffe39 ;  /* 0xfffffe39387f7836 */ /* 0x000fe20000000000 */
[----:B------:R-:W-:Y:S01]  /*142b0*/  ISETP.GE.AND P6, PT, R119, R3, PT ;  /* 0x000000037700720c */ /* 0x000fe20003fc6270 */
[----:B------:R-:W-:Y:S01]  /*142c0*/  FFMA.FTZ R120, R139, UR7, R120 ;  /* 0x000000078b787c23 */ /* 0x000fe20008010078 */
[----:B------:R-:W-:Y:S01]  /*142d0*/  ISETP.GE.AND P5, PT, R119, R2, PT ;  /* 0x000000027700720c */ /* 0x000fe20003fa6270 */
[----:B------:R-:W-:Y:S01]  /*142e0*/  FFMA.FTZ R122, R137, UR7, R122 ;  /* 0x00000007897a7c23 */ /* 0x000fe2000801007a */
[----:B------:R-:W-:Y:S01]  /*142f0*/  I2FP.F32.S32 R134, R127 ;  /* 0x0000007f00867245 */ /* 0x000fe20000201400 */
[----:B------:R-:W3:Y:S01]  /*14300*/  MUFU.TANH R4, R4 ;  /* 0x0000000400047308 */ /* 0x000ee20000002400 */
[----:B-1----:R-:W-:-:S02]  /*14310*/  FSEL R91, R132, -INF , !P1 ;  /* 0xff800000845b7808 */ /* 0x002fc40004800000 */
[----:B------:R-:W-:Y:S01]  /*14320*/  I2FP.F32.S32 R132, R127 ;  /* 0x0000007f00847245 */ /* 0x000fe20000201400 */
[----:B------:R-:W-:Y:S01]  /*14330*/  FFMA.FTZ R123, R134, UR7, R123 ;  /* 0x00000007867b7c23 */ /* 0x000fe2000801007b */
[----:B------:R-:W-:Y:S02]  /*14340*/  ISETP.GE.AND P2, PT, R127, R2, PT ;  /* 0x000000027f00720c */ /* 0x000fe40003f46270 */
[----:B------:R-:W-:Y:S01]  /*14350*/  FSEL R57, R145, -INF , !P4 ;  /* 0xff80000091397808 */ /* 0x000fe20006000000 */
[----:B------:R-:W-:Y:S01]  /*14360*/  FFMA.FTZ R132, R132, UR7, R121 ;  /* 0x0000000784847c23 */ /* 0x000fe20008010079 */
[----:B------:R-:W-:Y:S01]  /*14370*/  VIADD R121, R56, 0xfffffe48 ;  /* 0xfffffe4838797836 */ /* 0x000fe20000000000 */
[----:B------:R1:W-:Y:S01]  /*14380*/  MUFU.TANH R119, R89 ;  /* 0x0000005900777308 */ /* 0x0003e20000002400 */
[----:B------:R-:W-:Y:S02]  /*14390*/  FSEL R225, R135, -INF , !P5 ;  /* 0xff80000087e17808 */ /* 0x000fe40006800000 */
[----:B------:R-:W-:-:S02]  /*143a0*/  ISETP.GE.AND P3, PT, R126, R3, PT ;  /* 0x000000037e00720c */ /* 0x000fc40003f66270 */
[----:B------:R-:W-:Y:S02]  /*143b0*/  ISETP.GE.AND P0, PT, R126, R2, PT ;  /* 0x000000027e00720c */ /* 0x000fe40003f06270 */
[-C--:B------:R-:W-:Y:S01]  /*143c0*/  I2FP.F32.S32 R135, R70.reuse ;  /* 0x0000004600877245 */ /* 0x080fe20000201400 */
[----:B------:R5:W-:Y:S01]  /*143d0*/  MUFU.TANH R126, R78 ;  /* 0x0000004e007e7308 */ /* 0x000be20000002400 */
[----:B------:R-:W-:Y:S02]  /*143e0*/  FSEL R145, R123, -INF , !P2 ;  /* 0xff8000007b917808 */ /* 0x000fe40005000000 */
[----:B------:R-:W-:Y:S01]  /*143f0*/  I2FP.F32.S32 R123, R121 ;  /* 0x00000079007b7245 */ /* 0x000fe20000201400 */
[----:B--2---:R-:W-:Y:S01]  /*14400*/  FFMA.FTZ R135, R135, UR7, R8 ;  /* 0x0000000787877c23 */ /* 0x004fe20008010008 */
[----:B------:R-:W-:Y:S02]  /*14410*/  ISETP.GE.AND P1, PT, R127, R3, PT ;  /* 0x000000037f00720c */ /* 0x000fe40003f26270 */
[----:B------:R-:W-:Y:S01]  /*14420*/  I2FP.F32.S32 R127, R70 ;  /* 0x00000046007f7245 */ /* 0x000fe20000201400 */
[----:B------:R-:W2:Y:S01]  /*14430*/  MUFU.TANH R101, R101 ;  /* 0x0000006500657308 */ /* 0x000ea20000002400 */
[----:B-1----:R-:W-:Y:S01]  /*14440*/  FSEL R89, R133, -INF , !P6 ;  /* 0xff80000085597808 */ /* 0x002fe20007000000 */
[----:B------:R-:W-:Y:S01]  /*14450*/  VIADD R133, R56, 0xfffffe41 ;  /* 0xfffffe4138857836 */ /* 0x000fe20000000000 */
[----:B------:R-:W-:Y:S01]  /*14460*/  FSEL R223, R122, -INF , !P0 ;  /* 0xff8000007adf7808 */ /* 0x000fe20004000000 */
[----:B------:R-:W-:Y:S01]  /*14470*/  FFMA.FTZ R8, R123, UR7, R100 ;  /* 0x000000077b087c23 */ /* 0x000fe20008010064 */
[----:B------:R-:W-:-:S02]  /*14480*/  VIADD R100, R56, 0xfffffe51 ;  /* 0xfffffe5138647836 */ /* 0x000fc40000000000 */
[----:B----4-:R-:W-:Y:S01]  /*14490*/  FFMA.FTZ R127, R127, UR7, R104 ;  /* 0x000000077f7f7c23 */ /* 0x010fe20008010068 */
[C---:B------:R-:W-:Y:S01]  /*144a0*/  ISETP.GE.AND P0, PT, R133.reuse, R2, PT ;  /* 0x000000028500720c */ /* 0x040fe20003f06270 */
[----:B------:R-:W-:Y:S01]  /*144b0*/  MUFU.TANH R125, R99 ;  /* 0x00000063007d7308 */ /* 0x000fe20000002400 */
[----:B-----5:R-:W-:Y:S01]  /*144c0*/  FSEL R78, R120, -INF , !P3 ;  /* 0xff800000784e7808 */ /* 0x020fe20005800000 */
[----:B------:R-:W-:Y:S01]  /*144d0*/  VIADD R123, R56, 0xfffffe49 ;  /* 0xfffffe49387b7836 */ /* 0x000fe20000000000 */
[----:B------:R-:W-:Y:S02]  /*144e0*/  ISETP.GE.AND P3, PT, R133, R3, PT ;  /* 0x000000038500720c */ /* 0x000fe40003f66270 */
[-C--:B------:R-:W-:Y:S02]  /*144f0*/  I2FP.F32.S32 R122, R133.reuse ;  /* 0x00000085007a7245 */ /* 0x080fe40000201400 */
[----:B------:R-:W-:Y:S01]  /*14500*/  I2FP.F32.S32 R133, R133 ;  /* 0x0000008500857245 */ /* 0x000fe20000201400 */
[----:B------:R-:W1:Y:S01]  /*14510*/  MUFU.TANH R6, R6 ;  /* 0x0000000600067308 */ /* 0x000e620000002400 */
[----:B------:R-:W-:-:S02]  /*14520*/  I2FP.F32.S32 R215, R121 ;  /* 0x0000007900d77245 */ /* 0x000fc40000201400 */
[-C--:B------:R-:W-:Y:S01]  /*14530*/  ISETP.GE.AND P2, PT, R121, R2.reuse, PT ;  /* 0x000000027900720c */ /* 0x080fe20003f46270 */
[----:B------:R-:W-:Y:S01]  /*14540*/  FFMA.FTZ R10, R133, UR7, R10 ;  /* 0x00000007850a7c23 */ /* 0x000fe2000801000a */
[C---:B------:R-:W-:Y:S01]  /*14550*/  ISETP.GE.AND P6, PT, R70.reuse, R3, PT ;  /* 0x000000034600720c */ /* 0x040fe20003fc6270 */
[----:B---3--:R-:W-:Y:S01]  /*14560*/  FFMA.FTZ R215, R215, UR7, R4 ;  /* 0x00000007d7d77c23 */ /* 0x008fe20008010004 */
[-C--:B------:R-:W-:Y:S01]  /*14570*/  ISETP.GE.AND P5, PT, R70, R2.reuse, PT ;  /* 0x000000024600720c */ /* 0x080fe20003fa6270 */
[----:B------:R3:W-:Y:S01]  /*14580*/  MUFU.TANH R99, R74 ;  /* 0x0000004a00637308 */ /* 0x0007e20000002400 */
[----:B------:R-:W-:Y:S02]  /*14590*/  I2FP.F32.S32 R4, R123 ;  /* 0x0000007b00047245 */ /* 0x000fe40000201400 */
[----:B------:R-:W-:Y:S02]  /*145a0*/  FSEL R217, R10, -INF , !P0 ;  /* 0xff8000000ad97808 */ /* 0x000fe40004000000 */
[----:B------:R-:W-:Y:S01]  /*145b0*/  FSEL R70, R127, -INF , !P6 ;  /* 0xff8000007f467808 */ /* 0x000fe20007000000 */
[----:B--2---:R-:W-:Y:S01]  /*145c0*/  FFMA.FTZ R101, R4, UR7, R101 ;  /* 0x0000000704657c23 */ /* 0x004fe20008010065 */
[----:B------:R-:W-:Y:S01]  /*145d0*/  FSEL R221, R135, -INF , !P5 ;  /* 0xff80000087dd7808 */ /* 0x000fe20006800000 */
[----:B------:R2:W-:Y:S01]  /*145e0*/  MUFU.TANH R104, R86 ;  /* 0x0000005600687308 */ /* 0x0005e20000002400 */
[----:B------:R-:W-:Y:S01]  /*145f0*/  ISETP.GE.AND P0, PT, R211, R2, PT ;  /* 0x00000002d300720c */ /* 0x000fe20003f06270 */
[----:B------:R-:W-:Y:S01]  /*14600*/  VIADD R4, R56, 0xfffffe59 ;  /* 0xfffffe5938047836 */ /* 0x000fe20000000000 */
[----:B------:R-:W-:-:S02]  /*14610*/  ISETP.GE.AND P6, PT, R123, R3, PT ;  /* 0x000000037b00720c */ /* 0x000fc40003fc6270 */
[----:B------:R-:W-:Y:S02]  /*14620*/  ISETP.GE.AND P5, PT, R123, R2, PT ;  /* 0x000000027b00720c */ /* 0x000fe40003fa6270 */
[----:B------:R-:W-:Y:S01]  /*14630*/  I2FP.F32.S32 R123, R123 ;  /* 0x0000007b007b7245 */ /* 0x000fe20000201400 */
[----:B------:R-:W4:Y:S01]  /*14640*/  MUFU.TANH R97, R97 ;  /* 0x0000006100617308 */ /* 0x000f220000002400 */
[----:B---3--:R-:W-:Y:S02]  /*14650*/  FSEL R74, R132, -INF , !P1 ;  /* 0xff800000844a7808 */ /* 0x008fe40004800000 */
[----:B------:R-:W-:Y:S01]  /*14660*/  ISETP.GE.AND P1, PT, R121, R3, PT ;  /* 0x000000037900720c */ /* 0x000fe20003f26270 */
[----:B-1----:R-:W-:Y:S01]  /*14670*/  FFMA.FTZ R6, R123, UR7, R6 ;  /* 0x000000077b067c23 */ /* 0x002fe20008010006 */
[----:B------:R-:W-:Y:S02]  /*14680*/  I2FP.F32.S32 R121, R211 ;  /* 0x000000d300797245 */ /* 0x000fe40000201400 */
[-C--:B------:R-:W-:Y:S01]  /*14690*/  I2FP.F32.S32 R207, R100.reuse ;  /* 0x0000006400cf7245 */ /* 0x080fe20000201400 */
[----:B------:R1:W-:Y:S01]  /*146a0*/  MUFU.TANH R120, R82 ;  /* 0x0000005200787308 */ /* 0x0003e20000002400 */
[----:B--2---:R-:W-:Y:S01]  /*146b0*/  FFMA.FTZ R86, R122, UR7, R105 ;  /* 0x000000077a567c23 */ /* 0x004fe20008010069 */
        /* <DEDUP_REMOVED lines=8> */
[----:B------:R-:W-:Y:S01]  /*14740*/  I2FP.F32.S32 R211, R211 ;  /* 0x000000d300d37245 */ /* 0x000fe20000201400 */
[----:B------:R-:W-:Y:S01]  /*14750*/  MUFU.TANH R92, R88 ;  /* 0x00000058005c7308 */ /* 0x000fe20000002400 */
[----:B------:R-:W-:-:S02]  /*14760*/  ISETP.GE.AND P2, PT, R100, R2, PT ;  /* 0x000000026400720c */ /* 0x000fc40003f46270 */
[----:B------:R-:W-:Y:S01]  /*14770*/  I2FP.F32.S32 R121, R105 ;  /* 0x0000006900797245 */ /* 0x000fe20000201400 */
[----:B------:R-:W-:Y:S01]  /*14780*/  FFMA.FTZ R211, R211, UR7, R84 ;  /* 0x00000007d3d37c23 */ /* 0x000fe20008010054 */
[----:B------:R-:W-:Y:S02]  /*14790*/  FSEL R84, R101, -INF , !P6 ;  /* 0xff80000065547808 */ /* 0x000fe40007000000 */
[----:B-1----:R-:W-:Y:S01]  /*147a0*/  FSEL R82, R8, -INF , !P1 ;  /* 0xff80000008527808 */ /* 0x002fe20004800000 */
[----:B------:R-:W-:Y:S01]  /*147b0*/  MUFU.TANH R108, R108 ;  /* 0x0000006c006c7308 */ /* 0x000fe20000002400 */
[----:B------:R-:W-:Y:S01]  /*147c0*/  ISETP.GE.AND P1, PT, R100, R3, PT ;  /* 0x000000036400720c */ /* 0x000fe20003f26270 */
[----:B------:R-:W-:Y:S01]  /*147d0*/  VIADD R100, R56, 0xfffffe60 ;  /* 0xfffffe6038647836 */ /* 0x000fe20000000000 */
[----:B------:R-:W-:Y:S01]  /*147e0*/  I2FP.F32.S32 R101, R4 ;  /* 0x0000000400657245 */ /* 0x000fe20000201400 */
[----:B------:R-:W-:Y:S01]  /*147f0*/  FFMA.FTZ R72, R121, UR7, R72 ;  /* 0x0000000779487c23 */ /* 0x000fe20008010048 */
[----:B------:R-:W-:-:S02]  /*14800*/  FSEL R213, R6, -INF , !P5 ;  /* 0xff80000006d57808 */ /* 0x000fc40006800000 */
[----:B------:R-:W-:Y:S01]  /*14810*/  FSEL R76, R10, -INF , !P1 ;  /* 0xff8000000a4c7808 */ /* 0x000fe20004800000 */
[----:B------:R1:W-:Y:S01]  /*14820*/  MUFU.TANH R8, R80 ;  /* 0x0000005000087308 */ /* 0x0003e20000002400 */
[----:B------:R-:W-:Y:S01]  /*14830*/  FFMA.FTZ R68, R101, UR7, R68 ;  /* 0x0000000765447c23 */ /* 0x000fe20008010044 */
[----:B------:R-:W-:Y:S01]  /*14840*/  FSEL R207, R207, -INF , !P2 ;  /* 0xff800000cfcf7808 */ /* 0x000fe20005000000 */
[----:B------:R-:W-:Y:S01]  /*14850*/  VIADD R10, R56, 0xfffffe69 ;  /* 0xfffffe69380a7836 */ /* 0x000fe20000000000 */
[C---:B------:R-:W-:Y:S02]  /*14860*/  ISETP.GE.AND P1, PT, R100.reuse, R3, PT ;  /* 0x000000036400720c */ /* 0x040fe40003f26270 */
[----:B------:R-:W-:Y:S02]  /*14870*/  ISETP.GE.AND P2, PT, R100, R2, PT ;  /* 0x000000026400720c */ /* 0x000fe40003f46270 */
[----:B------:R2:W-:Y:S01]  /*14880*/  MUFU.TANH R6, R73 ;  /* 0x0000004900067308 */ /* 0x0005e20000002400 */
[----:B------:R-:W-:-:S02]  /*14890*/  I2FP.F32.S32 R101, R100 ;  /* 0x0000006400657245 */ /* 0x000fc40000201400 */
[----:B------:R-:W-:Y:S02]  /*148a0*/  I2FP.F32.S32 R100, R100 ;  /* 0x0000006400647245 */ /* 0x000fe40000201400 */
[----:B------:R-:W-:Y:S01]  /*148b0*/  ISETP.GE.AND P6, PT, R105, R3, PT ;  /* 0x000000036900720c */ /* 0x000fe20003fc6270 */
[----:B------:R-:W-:Y:S01]  /*148c0*/  FFMA.FTZ R14, R101, UR7, R14 ;  /* 0x00000007650e7c23 */ /* 0x000fe2000801000e */
[----:B------:R-:W-:Y:S01]  /*148d0*/  ISETP.GE.AND P5, PT, R105, R2, PT ;  /* 0x000000026900720c */ /* 0x000fe20003fa6270 */
[----:B------:R3:W-:Y:S01]  /*148e0*/  MUFU.TANH R88, R69 ;  /* 0x0000004500587308 */ /* 0x0007e20000002400 */
[----:B-1----:R-:W-:Y:S01]  /*148f0*/  FSEL R80, R96, -INF , !P3 ;  /* 0xff80000060507808 */ /* 0x002fe20005800000 */
[----:B------:R-:W-:Y:S01]  /*14900*/  FFMA.FTZ R111, R100, UR7, R111 ;  /* 0x00000007646f7c23 */ /* 0x000fe2000801006f */
[----:B------:R-:W-:Y:S02]  /*14910*/  I2FP.F32.S32 R96, R105 ;  /* 0x0000006900607245 */ /* 0x000fe40000201400 */
[----:B------:R-:W-:-:S02]  /*14920*/  FSEL R211, R211, -INF , !P0 ;  /* 0xff800000d3d37808 */ /* 0x000fc40004000000 */
[----:B------:R-:W-:Y:S01]  /*14930*/  ISETP.GE.AND P3, PT, R4, R3, PT ;  /* 0x000000030400720c */ /* 0x000fe20003f66270 */
[----:B----4-:R-:W-:Y:S01]  /*14940*/  FFMA.FTZ R205, R96, UR7, R97 ;  /* 0x0000000760cd7c23 */ /* 0x010fe20008010061 */
[----:B------:R-:W-:Y:S01]  /*14950*/  VIADD R97, R56, 0xfffffe61 ;  /* 0xfffffe6138617836 */ /* 0x000fe20000000000 */
[----:B--2---:R-:W-:Y:S01]  /*14960*/  I2FP.F32.S32 R73, R4 ;  /* 0x0000000400497245 */ /* 0x004fe20000201400 */
[----:B------:R-:W-:Y:S01]  /*14970*/  MUFU.TANH R107, R107 ;  /* 0x0000006b006b7308 */ /* 0x000fe20000002400 */
[----:B------:R-:W-:Y:S01]  /*14980*/  ISETP.GE.AND P0, PT, R4, R2, PT ;  /* 0x000000020400720c */ /* 0x000fe20003f06270 */
[----:B------:R-:W-:Y:S01]  /*14990*/  VIADD R4, R56, 0xfffffe70 ;  /* 0xfffffe7038047836 */ /* 0x000fe20000000000 */
[----:B------:R-:W-:Y:S01]  /*149a0*/  FSEL R72, R72, -INF , !P6 ;  /* 0xff80000048487808 */ /* 0x000fe20007000000 */
[----:B------:R-:W-:Y:S01]  /*149b0*/  FFMA.FTZ R54, R73, UR7, R54 ;  /* 0x0000000749367c23 */ /* 0x000fe20008010036 */
[----:B------:R-:W-:Y:S01]  /*149c0*/  VIADD R73, R56, 0xfffffe68 ;  /* 0xfffffe6838497836 */ /* 0x000fe20000000000 */
[----:B---3--:R-:W-:-:S02]  /*149d0*/  I2FP.F32.S32 R69, R97 ;  /* 0x0000006100457245 */ /* 0x008fc40000201400 */
[----:B------:R-:W-:Y:S01]  /*149e0*/  ISETP.GE.AND P6, PT, R97, R3, PT ;  /* 0x000000036100720c */ /* 0x000fe20003fc6270 */
[----:B------:R1:W-:Y:S01]  /*149f0*/  MUFU.TANH R96, R66 ;  /* 0x0000004200607308 */ /* 0x0003e20000002400 */
[----:B------:R-:W-:Y:S01]  /*14a00*/  FSEL R205, R205, -INF , !P5 ;  /* 0xff800000cdcd7808 */ /* 0x000fe20006800000 */
[----:B------:R-:W-:Y:S01]  /*14a10*/  FFMA.FTZ R69, R69, UR7, R110 ;  /* 0x0000000745457c23 */ /* 0x000fe2000801006e */
[----:B------:R-:W-:Y:S02]  /*14a20*/  ISETP.GE.AND P5, PT, R97, R2, PT ;  /* 0x000000026100720c */ /* 0x000fe40003fa6270 */
[----:B------:R-:W-:Y:S02]  /*14a30*/  I2FP.F32.S32 R105, R97 ;  /* 0x0000006100697245 */ /* 0x000fe40000201400 */
[----:B------:R-:W-:Y:S01]  /*14a40*/  FSEL R68, R68, -INF , !P3 ;  /* 0xff80000044447808 */ /* 0x000fe20005800000 */
[----:B------:R2:W-:Y:S01]  /*14a50*/  MUFU.TANH R97, R62 ;  /* 0x0000003e00617308 */ /* 0x0005e20000002400 */
[----:B------:R-:W-:Y:S01]  /*14a60*/  FSEL R195, R54, -INF , !P0 ;  /* 0xff80000036c37808 */ /* 0x000fe20004000000 */
[----:B------:R-:W-:Y:S01]  /*14a70*/  FFMA.FTZ R112, R105, UR7, R112 ;  /* 0x0000000769707c23 */ /* 0x000fe20008010070 */
[----:B------:R-:W-:-:S02]  /*14a80*/  ISETP.GE.AND P3, PT, R73, R3, PT ;  /* 0x000000034900720c */ /* 0x000fc40003f66270 */
[-C--:B------:R-:W-:Y:S02]  /*14a90*/  ISETP.GE.AND P0, PT, R73, R2.reuse, PT ;  /* 0x000000024900720c */ /* 0x080fe40003f06270 */
[----:B------:R-:W-:Y:S01]  /*14aa0*/  I2FP.F32.S32 R54, R73 ;  /* 0x0000004900367245 */ /* 0x000fe20000201400 */
[----:B------:R3:W-:Y:S01]  /*14ab0*/  MUFU.TANH R100, R64 ;  /* 0x0000004000647308 */ /* 0x0007e20000002400 */
[----:B-1----:R-:W-:Y:S02]  /*14ac0*/  FSEL R66, R14, -INF , !P1 ;  /* 0xff8000000e427808 */ /* 0x002fe40004800000 */
[----:B------:R-:W-:Y:S01]  /*14ad0*/  FSEL R203, R111, -INF , !P2 ;  /* 0xff8000006fcb7808 */ /* 0x000fe20005000000 */
[----:B------:R-:W-:Y:S01]  /*14ae0*/  FFMA.FTZ R54, R54, UR7, R113 ;  /* 0x0000000736367c23 */ /* 0x000fe20008010071 */
[C---:B------:R-:W-:Y:S02]  /*14af0*/  ISETP.GE.AND P1, PT, R10.reuse, R3, PT ;  /* 0x000000030a00720c */ /* 0x040fe40003f26270 */
[----:B------:R-:W-:Y:S01]  /*14b00*/  ISETP.GE.AND P2, PT, R10, R2, PT ;  /* 0x000000020a00720c */ /* 0x000fe20003f46270 */
[----:B------:R-:W1:Y:S01]  /*14b10*/  MUFU.TANH R102, R102 ;  /* 0x0000006600667308 */ /* 0x000e620000002400 */
[----:B--2---:R-:W-:-:S02]  /*14b20*/  I2FP.F32.S32 R62, R73 ;  /* 0x00000049003e7245 */ /* 0x004fc40000201400 */
[----:B------:R-:W-:Y:S02]  /*14b30*/  I2FP.F32.S32 R73, R10 ;  /* 0x0000000a00497245 */ /* 0x000fe40000201400 */
[----:B------:R-:W-:Y:S01]  /*14b40*/  FSEL R199, R112, -INF , !P5 ;  /* 0xff80000070c77808 */ /* 0x000fe20006800000 */
[----:B------:R-:W-:Y:S01]  /*14b50*/  FFMA.FTZ R62, R62, UR7, R109 ;  /* 0x000000073e3e7c23 */ /* 0x000fe2000801006d */
[----:B------:R-:W-:Y:S01]  /*14b60*/  I2FP.F32.S32 R109, R4 ;  /* 0x00000004006d7245 */ /* 0x000fe20000201400 */
[----:B------:R2:W-:Y:S01]  /*14b70*/  MUFU.TANH R14, R60 ;  /* 0x0000003c000e7308 */ /* 0x0005e20000002400 */
[----:B---3--:R-:W-:Y:S01]  /*14b80*/  FSEL R64, R69, -INF , !P6 ;  /* 0xff80000045407808 */ /* 0x008fe20007000000 */
[----:B------:R-:W-:Y:S01]  /*14b90*/  FFMA.FTZ R73, R73, UR7, R114 ;  /* 0x0000000749497c23 */ /* 0x000fe20008010072 */
[----:B------:R-:W-:Y:S02]  /*14ba0*/  I2FP.F32.S32 R69, R10 ;  /* 0x0000000a00457245 */ /* 0x000fe40000201400 */
[----:B------:R-:W-:-:S02]  /*14bb0*/  I2FP.F32.S32 R10, R4 ;  /* 0x00000004000a7245 */ /* 0x000fc40000201400 */
[C---:B------:R-:W-:Y:S01]  /*14bc0*/  ISETP.GE.AND P6, PT, R4.reuse, R3, PT ;  /* 0x000000030400720c */ /* 0x040fe20003fc6270 */
[----:B------:R-:W3:Y:S01]  /*14bd0*/  MUFU.TANH R106, R106 ;  /* 0x0000006a006a7308 */ /* 0x000ee20000002400 */
[----:B------:R-:W-:Y:S01]  /*14be0*/  FSEL R193, R73, -INF , !P2 ;  /* 0xff80000049c17808 */ /* 0x000fe20005000000 */
[----:B-1----:R-:W-:Y:S01]  /*14bf0*/  FFMA.FTZ R109, R109, UR7, R102 ;  /* 0x000000076d6d7c23 */ /* 0x002fe20008010066 */
[----:B------:R-:W-:Y:S02]  /*14c00*/  ISETP.GE.AND P5, PT, R4, R2, PT ;  /* 0x000000020400720c */ /* 0x000fe40003fa6270 */
[----:B------:R-:W-:Y:S02]  /*14c10*/  FSEL R62, R62, -INF , !P3 ;  /* 0xff8000003e3e7808 */ /* 0x000fe40005800000 */
[----:B------:R-:W-:Y:S01]  /*14c20*/  FSEL R197, R54, -INF , !P0 ;  /* 0xff80000036c57808 */ /* 0x000fe20004000000 */
[----:B------:R1:W-:Y:S01]  /*14c30*/  MUFU.TANH R105, R58 ;  /* 0x0000003a00697308 */ /* 0x0003e20000002400 */
[----:B--2---:R-:W-:Y:S01]  /*14c40*/  FFMA.FTZ R60, R69, UR7, R108 ;  /* 0x00000007453c7c23 */ /* 0x004fe2000801006c */
[----:B------:R-:W-:Y:S01]  /*14c50*/  FFMA.FTZ R69, R10, UR7, R107 ;  /* 0x000000070a457c23 */ /* 0x000fe2000801006b */
[C---:B------:R-:W-:Y:S01]  /*14c60*/  VIADD R10, R56.reuse, 0xfffffe78 ;  /* 0xfffffe78380a7836 */ /* 0x040fe20000000000 */
[----:B------:R-:W-:Y:S01]  /*14c70*/  FSEL R189, R109, -INF , !P5 ;  /* 0xff8000006dbd7808 */ /* 0x000fe20006800000 */
[----:B------:R-:W-:Y:S01]  /*14c80*/  VIADD R108, R56, 0xfffffe71 ;  /* 0xfffffe71386c7836 */ /* 0x000fe20000000000 */
[----:B------:R-:W-:-:S02]  /*14c90*/  FSEL R60, R60, -INF , !P1 ;  /* 0xff8000003c3c7808 */ /* 0x000fc40004800000 */
[----:B------:R2:W-:Y:S01]  /*14ca0*/  MUFU.TANH R107, R63 ;  /* 0x0000003f006b7308 */ /* 0x0005e20000002400 */
[CC--:B------:R-:W-:Y:S02]  /*14cb0*/  ISETP.GE.AND P1, PT, R10.reuse, R3.reuse, PT ;  /* 0x000000030a00720c */ /* 0x0c0fe40003f26270 */
[-C--:B------:R-:W-:Y:S02]  /*14cc0*/  ISETP.GE.AND P2, PT, R10, R2.reuse, PT ;  /* 0x000000020a00720c */ /* 0x080fe40003f46270 */
[C---:B------:R-:W-:Y:S02]  /*14cd0*/  ISETP.GE.AND P3, PT, R108.reuse, R3, PT ;  /* 0x000000036c00720c */ /* 0x040fe40003f66270 */
[----:B------:R-:W-:Y:S01]  /*14ce0*/  ISETP.GE.AND P0, PT, R108, R2, PT ;  /* 0x000000026c00720c */ /* 0x000fe20003f06270 */
[----:B------:R4:W-:Y:S01]  /*14cf0*/  MUFU.TANH R101, R65 ;  /* 0x0000004100657308 */ /* 0x0009e20000002400 */
[----:B-1----:R-:W-:Y:S02]  /*14d00*/  FSEL R58, R69, -INF , !P6 ;  /* 0xff800000453a7808 */ /* 0x002fe40007000000 */
[----:B------:R-:W-:-:S05]  /*14d10*/  I2FP.F32.S32 R69, R10 ;  /* 0x0000000a00457245 */ /* 0x000fca0000201400 */
[----:B------:R-:W1:Y:S01]  /*14d20*/  MUFU.TANH R98, R98 ;  /* 0x0000006200627308 */ /* 0x000e620000002400 */
[----:B--2---:R-:W-:Y:S01]  /*14d30*/  I2FP.F32.S32 R63, R10 ;  /* 0x0000000a003f7245 */ /* 0x004fe20000201400 */
[----:B------:R-:W-:Y:S01]  /*14d40*/  FFMA.FTZ R10, R69, UR7, R116 ;  /* 0x00000007450a7c23 */ /* 0x000fe20008010074 */
[----:B------:R-:W-:-:S03]  /*14d50*/  VIADD R69, R56, 0xfffffe80 ;  /* 0xfffffe8038457836 */ /* 0x000fc60000000000 */
[----:B------:R-:W-:Y:S01]  /*14d60*/  FFMA.FTZ R124, R63, UR7, R124 ;  /* 0x000000073f7c7c23 */ /* 0x000fe2000801007c */
[C---:B------:R-:W-:Y:S01]  /*14d70*/  VIADD R63, R56.reuse, 0xfffffe79 ;  /* 0xfffffe79383f7836 */ /* 0x040fe20000000000 */
[----:B------:R2:W-:Y:S01]  /*14d80*/  MUFU.TANH R102, R59 ;  /* 0x0000003b00667308 */ /* 0x0005e20000002400 */
[-C--:B----4-:R-:W-:Y:S02]  /*14d90*/  I2FP.F32.S32 R65, R108.reuse ;  /* 0x0000006c00417245 */ /* 0x090fe40000201400 */
[----:B------:R-:W-:Y:S02]  /*14da0*/  I2FP.F32.S32 R108, R108 ;  /* 0x0000006c006c7245 */ /* 0x000fe40000201400 */
[----:B------:R-:W-:Y:S01]  /*14db0*/  ISETP.GE.AND P6, PT, R63, R3, PT ;  /* 0x000000033f00720c */ /* 0x000fe20003fc6270 */
[----:B---3--:R-:W-:Y:S01]  /*14dc0*/  FFMA.FTZ R54, R65, UR7, R106 ;  /* 0x0000000741367c23 */ /* 0x008fe2000801006a */
[----:B------:R-:W-:Y:S01]  /*14dd0*/  VIADD R65, R56, 0xfffffe81 ;  /* 0xfffffe8138417836 */ /* 0x000fe20000000000 */
[----:B------:R-:W-:Y:S01]  /*14de0*/  ISETP.GE.AND P5, PT, R63, R2, PT ;  /* 0x000000023f00720c */ /* 0x000fe20003fa6270 */
[----:B------:R-:W-:Y:S01]  /*14df0*/  FFMA.FTZ R115, R108, UR7, R115 ;  /* 0x000000076c737c23 */ /* 0x000fe20008010073 */
[-C--:B------:R-:W-:Y:S01]  /*14e00*/  I2FP.F32.S32 R4, R63.reuse ;  /* 0x0000003f00047245 */ /* 0x080fe20000201400 */
[----:B------:R-:W-:Y:S01]  /*14e10*/  MUFU.TANH R94, R94 ;  /* 0x0000005e005e7308 */ /* 0x000fe20000002400 */
[----:B------:R-:W-:-:S02]  /*14e20*/  I2FP.F32.S32 R63, R63 ;  /* 0x0000003f003f7245 */ /* 0x000fc40000201400 */
[----:B------:R-:W-:Y:S01]  /*14e30*/  FSEL R10, R10, -INF , !P1 ;  /* 0xff8000000a0a7808 */ /* 0x000fe20004800000 */
[----:B------:R-:W-:Y:S01]  /*14e40*/  FFMA.FTZ R4, R4, UR7, R103 ;  /* 0x0000000704047c23 */ /* 0x000fe20008010067 */
[----:B------:R-:W-:Y:S01]  /*14e50*/  FSEL R185, R124, -INF , !P2 ;  /* 0xff8000007cb97808 */ /* 0x000fe20005000000 */
[----:B------:R-:W-:Y:S01]  /*14e60*/  FFMA.FTZ R118, R63, UR7, R118 ;  /* 0x000000073f767c23 */ /* 0x000fe20008010076 */
[----:B--2---:R-:W-:Y:S01]  /*14e70*/  I2FP.F32.S32 R59, R69 ;  /* 0x00000045003b7245 */ /* 0x004fe20000201400 */
[----:B------:R-:W-:Y:S01]  /*14e80*/  MUFU.TANH R90, R90 ;  /* 0x0000005a005a7308 */ /* 0x000fe20000002400 */
[----:B------:R-:W-:Y:S01]  /*14e90*/  I2FP.F32.S32 R106, R65 ;  /* 0x00000041006a7245 */ /* 0x000fe20000201400 */
[C---:B------:R-:W-:Y:S01]  /*14ea0*/  VIADD R63, R56.reuse, 0xfffffe89 ;  /* 0xfffffe89383f7836 */ /* 0x040fe20000000000 */
[----:B------:R-:W-:Y:S01]  /*14eb0*/  ISETP.GE.AND P1, PT, R65, R3, PT ;  /* 0x000000034100720c */ /* 0x000fe20003f26270 */
[----:B------:R-:W-:Y:S01]  /*14ec0*/  FFMA.FTZ R126, R59, UR7, R126 ;  /* 0x000000073b7e7c23 */ /* 0x000fe2000801007e */
[----:B------:R-:W-:Y:S01]  /*14ed0*/  VIADD R59, R56, 0xfffffe88 ;  /* 0xfffffe88383b7836 */ /* 0x000fe20000000000 */
[----:B------:R-:W-:Y:S01]  /*14ee0*/  ISETP.GE.AND P2, PT, R65, R2, PT ;  /* 0x000000024100720c */ /* 0x000fe20003f46270 */
[----:B------:R-:W-:Y:S01]  /*14ef0*/  FFMA.FTZ R141, R106, UR7, R99 ;  /* 0x000000076a8d7c23 */ /* 0x000fe20008010063 */
[----:B------:R-:W-:Y:S01]  /*14f00*/  I2FP.F32.S32 R108, R69 ;  /* 0x00000045006c7245 */ /* 0x000fe20000201400 */
[----:B------:R-:W-:Y:S01]  /*14f10*/  VIADD R99, R56, 0xfffffe91 ;  /* 0xfffffe9138637836 */ /* 0x000fe20000000000 */
[-C--:B------:R-:W-:Y:S01]  /*14f20*/  I2FP.F32.S32 R65, R59.reuse ;  /* 0x0000003b00417245 */ /* 0x080fe20000201400 */
[----:B------:R-:W2:Y:S01]  /*14f30*/  MUFU.TANH R95, R95 ;  /* 0x0000005f005f7308 */ /* 0x000ea20000002400 */
[----:B------:R-:W-:Y:S01]  /*14f40*/  I2FP.F32.S32 R103, R59 ;  /* 0x0000003b00677245 */ /* 0x000fe20000201400 */
[----:B------:R-:W-:Y:S01]  /*14f50*/  FFMA.FTZ R73, R108, UR7, R119 ;  /* 0x000000076c497c23 */ /* 0x000fe20008010077 */
[----:B------:R-:W-:Y:S01]  /*14f60*/  FSEL R54, R54, -INF , !P3 ;  /* 0xff80000036367808 */ /* 0x000fe20005800000 */
[----:B-1----:R-:W-:Y:S01]  /*14f70*/  FFMA.FTZ R65, R65, UR7, R98 ;  /* 0x0000000741417c23 */ /* 0x002fe20008010062 */
[----:B------:R-:W-:Y:S01]  /*14f80*/  FSEL R187, R115, -INF , !P0 ;  /* 0xff80000073bb7808 */ /* 0x000fe20004000000 */
[----:B------:R-:W-:Y:S01]  /*14f90*/  FFMA.FTZ R120, R103, UR7, R120 ;  /* 0x0000000767787c23 */ /* 0x000fe20008010078 */
[----:B------:R-:W-:Y:S01]  /*14fa0*/  FSEL R4, R4, -INF , !P6 ;  /* 0xff80000004047808 */ /* 0x000fe20007000000 */
[----:B------:R-:W-:Y:S01]  /*14fb0*/  VIADD R103, R56, 0xfffffe90 ;  /* 0xfffffe9038677836 */ /* 0x000fe20000000000 */
[----:B------:R-:W-:Y:S01]  /*14fc0*/  FSEL R179, R118, -INF , !P5 ;  /* 0xff80000076b37808 */ /* 0x000fe20006800000 */
[----:B------:R-:W-:Y:S01]  /*14fd0*/  MUFU.TANH R53, R53 ;  /* 0x0000003500357308 */ /* 0x000fe20000002400 */
[----:B------:R-:W-:-:S02]  /*14fe0*/  ISETP.GE.AND P3, PT, R69, R3, PT ;  /* 0x000000034500720c */ /* 0x000fc40003f66270 */
[-C--:B------:R-:W-:Y:S01]  /*14ff0*/  ISETP.GE.AND P0, PT, R69, R2.reuse, PT ;  /* 0x000000024500720c */ /* 0x080fe20003f06270 */
[----:B------:R-:W-:Y:S01]  /*15000*/  FFMA.FTZ R69, R106, UR7, R125 ;  /* 0x000000076a457c23 */ /* 0x000fe2000801007d */
[C---:B------:R-:W-:Y:S02]  /*15010*/  ISETP.GE.AND P6, PT, R59.reuse, R3, PT ;  /* 0x000000033b00720c */ /* 0x040fe40003fc6270 */
[----:B------:R-:W-:Y:S01]  /*15020*/  ISETP.GE.AND P5, PT, R59, R2, PT ;  /* 0x000000023b00720c */ /* 0x000fe20003fa6270 */
[----:B------:R-:W-:Y:S01]  /*15030*/  MUFU.TANH R52, R52 ;  /* 0x0000003400347308 */ /* 0x000fe20000002400 */
[----:B------:R-:W-:Y:S02]  /*15040*/  FSEL R73, R73, -INF , !P3 ;  /* 0xff80000049497808 */ /* 0x000fe40005800000 */
[----:B------:R-:W-:Y:S02]  /*15050*/  FSEL R147, R126, -INF , !P0 ;  /* 0xff8000007e937808 */ /* 0x000fe40004000000 */
[----:B------:R-:W-:-:S02]  /*15060*/  FSEL R65, R65, -INF , !P6 ;  /* 0xff80000041417808 */ /* 0x000fc40007000000 */
[----:B------:R-:W-:Y:S01]  /*15070*/  FSEL R139, R120, -INF , !P5 ;  /* 0xff800000788b7808 */ /* 0x000fe20006800000 */
[----:B------:R-:W1:Y:S01]  /*15080*/  MUFU.TANH R48, R48 ;  /* 0x0000003000307308 */ /* 0x000e620000002400 */
[----:B------:R-:W-:Y:S02]  /*15090*/  I2FP.F32.S32 R59, R63 ;  /* 0x0000003f003b7245 */ /* 0x000fe40000201400 */
[C---:B------:R-:W-:Y:S02]  /*150a0*/  ISETP.GE.AND P3, PT, R63.reuse, R3, PT ;  /* 0x000000033f00720c */ /* 0x040fe40003f66270 */
[----:B------:R-:W-:Y:S01]  /*150b0*/  ISETP.GE.AND P0, PT, R63, R2, PT ;  /* 0x000000023f00720c */ /* 0x000fe20003f06270 */
[----:B------:R-:W-:Y:S01]  /*150c0*/  FFMA.FTZ R59, R59, UR7, R104 ;  /* 0x000000073b3b7c23 */ /* 0x000fe20008010068 */
[----:B------:R-:W-:Y:S01]  /*150d0*/  I2FP.F32.S32 R98, R63 ;  /* 0x0000003f00627245 */ /* 0x000fe20000201400 */
[----:B------:R-:W-:Y:S01]  /*150e0*/  MUFU.TANH R49, R49 ;  /* 0x0000003100317308 */ /* 0x000fe20000002400 */
[----:B------:R-:W-:-:S02]  /*150f0*/  ISETP.GE.AND P6, PT, R99, R3, PT ;  /* 0x000000036300720c */ /* 0x000fc40003fc6270 */
[-C--:B------:R-:W-:Y:S01]  /*15100*/  ISETP.GE.AND P5, PT, R99, R2.reuse, PT ;  /* 0x000000026300720c */ /* 0x080fe20003fa6270 */
[----:B--2---:R-:W-:Y:S01]  /*15110*/  FFMA.FTZ R95, R98, UR7, R95 ;  /* 0x00000007625f7c23 */ /* 0x004fe2000801005f */
[----:B------:R-:W-:Y:S02]  /*15120*/  I2FP.F32.S32 R63, R103 ;  /* 0x00000067003f7245 */ /* 0x000fe40000201400 */
[----:B------:R-:W-:Y:S01]  /*15130*/  I2FP.F32.S32 R99, R99 ;  /* 0x0000006300637245 */ /* 0x000fe20000201400 */
[----:B------:R-:W-:Y:S01]  /*15140*/  MUFU.TANH R51, R51 ;  /* 0x0000003300337308 */ /* 0x000fe20000002400 */
[----:B------:R-:W-:Y:S01]  /*15150*/  FSEL R69, R69, -INF , !P1 ;  /* 0xff80000045457808 */ /* 0x000fe20004800000 */
[----:B------:R-:W-:Y:S01]  /*15160*/  FFMA.FTZ R94, R63, UR7, R94 ;  /* 0x000000073f5e7c23 */ /* 0x000fe2000801005e */
[----:B------:R-:W-:Y:S01]  /*15170*/  FSEL R141, R141, -INF , !P2 ;  /* 0xff8000008d8d7808 */ /* 0x000fe20005000000 */
[----:B------:R-:W-:Y:S01]  /*15180*/  FFMA.FTZ R90, R63, UR7, R90 ;  /* 0x000000073f5a7c23 */ /* 0x000fe2000801005a */
[C---:B------:R-:W-:Y:S01]  /*15190*/  FFMA.FTZ R8, R99.reuse, UR7, R8 ;  /* 0x0000000763087c23 */ /* 0x040fe20008010008 */
[----:B------:R-:W-:Y:S01]  /*151a0*/  FFMA.FTZ R92, R99, UR7, R92 ;  /* 0x00000007635c7c23 */ /* 0x000fe2000801005c */
[CC--:B------:R-:W-:Y:S01]  /*151b0*/  ISETP.GE.AND P1, PT, R103.reuse, R3.reuse, PT ;  /* 0x000000036700720c */ /* 0x0c0fe20003f26270 */
[C---:B------:R-:W-:Y:S01]  /*151c0*/  VIADD R99, R56.reuse, 0xfffffe99 ;  /* 0xfffffe9938637836 */ /* 0x040fe20000000000 */
[-C--:B------:R-:W-:Y:S01]  /*151d0*/  ISETP.GE.AND P2, PT, R103, R2.reuse, PT ;  /* 0x000000026700720c */ /* 0x080fe20003f46270 */
[----:B------:R-:W-:Y:S01]  /*151e0*/  VIADD R63, R56, 0xfffffe98 ;  /* 0xfffffe98383f7836 */ /* 0x000fe20000000000 */
[----:B------:R-:W-:Y:S01]  /*151f0*/  FSEL R247, R94, -INF , !P1 ;  /* 0xff8000005ef77808 */ /* 0x000fe20004800000 */
[----:B------:R-:W-:Y:S01]  /*15200*/  VIADD R103, R56, 0xfffffea0 ;  /* 0xfffffea038677836 */ /* 0x000fe20000000000 */
[----:B------:R-:W-:Y:S01]  /*15210*/  FSEL R133, R90, -INF , !P2 ;  /* 0xff8000005a857808 */ /* 0x000fe20005000000 */
[----:B------:R-:W-:Y:S01]  /*15220*/  FMUL.FTZ R94, R36, UR9 ;  /* 0x00000009245e7c20 */ /* 0x000fe20008410000 */
[C---:B------:R-:W-:Y:S01]  /*15230*/  ISETP.GE.AND P1, PT, R99.reuse, R3, PT ;  /* 0x000000036300720c */ /* 0x040fe20003f26270 */
[----:B------:R2:W-:Y:S01]  /*15240*/  MUFU.TANH R36, R42 ;  /* 0x0000002a00247308 */ /* 0x0005e20000002400 */
[----:B------:R-:W-:Y:S01]  /*15250*/  ISETP.GE.AND P2, PT, R99, R2, PT ;  /* 0x000000026300720c */ /* 0x000fe20003f46270 */
[----:B------:R-:W-:Y:S01]  /*15260*/  FMUL.FTZ R90, R37, UR9 ;  /* 0x00000009255a7c20 */ /* 0x000fe20008410000 */
[----:B------:R-:W-:-:S02]  /*15270*/  I2FP.F32.S32 R99, R99 ;  /* 0x0000006300637245 */ /* 0x000fc40000201400 */
[----:B------:R-:W-:Y:S01]  /*15280*/  FSEL R135, R8, -INF , !P6 ;  /* 0xff80000008877808 */ /* 0x000fe20007000000 */
[----:B------:R-:W-:Y:S01]  /*15290*/  FMUL.FTZ R8, R38, UR9 ;  /* 0x0000000926087c20 */ /* 0x000fe20008410000 */
[----:B------:R-:W-:Y:S01]  /*152a0*/  FSEL R137, R95, -INF , !P0 ;  /* 0xff8000005f897808 */ /* 0x000fe20004000000 */
[----:B------:R-:W-:Y:S01]  /*152b0*/  FFMA.FTZ R88, R99, UR7, R88 ;  /* 0x0000000763587c23 */ /* 0x000fe20008010058 */
[----:B------:R-:W-:Y:S01]  /*152c0*/  I2FP.F32.S32 R95, R63 ;  /* 0x0000003f005f7245 */ /* 0x000fe20000201400 */
[----:B------:R-:W-:Y:S01]  /*152d0*/  VIADD R38, R56, 0xfffffea1 ;  /* 0xfffffea138267836 */ /* 0x000fe20000000000 */
[----:B------:R-:W-:Y:S01]  /*152e0*/  FSEL R59, R59, -INF , !P3 ;  /* 0xff8000003b3b7808 */ /* 0x000fe20005800000 */
[----:B------:R-:W3:Y:S01]  /*152f0*/  MUFU.TANH R50, R50 ;  /* 0x0000003200327308 */ /* 0x000ee20000002400 */
[----:B------:R-:W-:Y:S01]  /*15300*/  FSEL R251, R88, -INF , !P1 ;  /* 0xff80000058fb7808 */ /* 0x000fe20004800000 */
[C---:B------:R-:W-:Y:S01]  /*15310*/  FFMA.FTZ R6, R95.reuse, UR7, R6 ;  /* 0x000000075f067c23 */ /* 0x040fe20008010006 */
[----:B------:R-:W-:Y:S01]  /*15320*/  FFMA.FTZ R96, R95, UR7, R96 ;  /* 0x000000075f607c23 */ /* 0x000fe20008010060 */
[----:B------:R-:W-:Y:S01]  /*15330*/  I2FP.F32.S32 R88, R38 ;  /* 0x0000002600587245 */ /* 0x000fe20000201400 */
[C---:B--2---:R-:W-:Y:S01]  /*15340*/  VIADD R42, R56.reuse, 0xfffffea9 ;  /* 0xfffffea9382a7836 */ /* 0x044fe20000000000 */
[CC--:B------:R-:W-:Y:S01]  /*15350*/  ISETP.GE.AND P3, PT, R63.reuse, R3.reuse, PT ;  /* 0x000000033f00720c */ /* 0x0c0fe20003f66270 */
[----:B------:R-:W-:Y:S01]  /*15360*/  VIADD R95, R56, 0xfffffeb0 ;  /* 0xfffffeb0385f7836 */ /* 0x000fe20000000000 */
[-C--:B------:R-:W-:Y:S01]  /*15370*/  ISETP.GE.AND P0, PT, R63, R2.reuse, PT ;  /* 0x000000023f00720c */ /* 0x080fe20003f06270 */
[----:B------:R-:W-:Y:S01]  /*15380*/  FFMA.FTZ R14, R88, UR7, R14 ;  /* 0x00000007580e7c23 */ /* 0x000fe2000801000e */
[----:B------:R-:W-:Y:S01]  /*15390*/  FSEL R125, R92, -INF , !P5 ;  /* 0xff8000005c7d7808 */ /* 0x000fe20006800000 */
[----:B------:R-:W-:Y:S01]  /*153a0*/  FFMA.FTZ R113, R88, UR7, R101 ;  /* 0x0000000758717c23 */ /* 0x000fe20008010065 */
[C---:B------:R-:W-:Y:S01]  /*153b0*/  ISETP.GE.AND P6, PT, R103.reuse, R3, PT ;  /* 0x000000036700720c */ /* 0x040fe20003fc6270 */
[----:B------:R-:W2:Y:S01]  /*153c0*/  MUFU.TANH R12, R12 ;  /* 0x0000000c000c7308 */ /* 0x000ea20000002400 */
[-C--:B------:R-:W-:Y:S01]  /*153d0*/  ISETP.GE.AND P5, PT, R103, R2.reuse, PT ;  /* 0x000000026700720c */ /* 0x080fe20003fa6270 */
[----:B------:R-:W-:Y:S01]  /*153e0*/  FFMA.FTZ R97, R99, UR7, R97 ;  /* 0x0000000763617c23 */ /* 0x000fe20008010061 */
[----:B------:R-:W-:Y:S01]  /*153f0*/  I2FP.F32.S32 R103, R103 ;  /* 0x0000006700677245 */ /* 0x000fe20000201400 */
[----:B------:R-:W-:Y:S01]  /*15400*/  VIADD R92, R56, 0xfffffea8 ;  /* 0xfffffea8385c7836 */ /* 0x000fe20000000000 */
[----:B------:R-:W-:Y:S01]  /*15410*/  FSEL R63, R6, -INF , !P3 ;  /* 0xff800000063f7808 */ /* 0x000fe20005800000 */
[----:B------:R-:W-:Y:S01]  /*15420*/  FMUL.FTZ R6, R39, UR9 ;  /* 0x0000000927067c20 */ /* 0x000fe20008410000 */
[----:B------:R-:W-:Y:S01]  /*15430*/  FSEL R123, R96, -INF , !P0 ;  /* 0xff800000607b7808 */ /* 0x000fe20004000000 */
[----:B------:R4:W-:Y:S01]  /*15440*/  MUFU.TANH R39, R94 ;  /* 0x0000005e00277308 */ /* 0x0009e20000002400 */
[CC--:B------:R-:W-:Y:S01]  /*15450*/  ISETP.GE.AND P3, PT, R38.reuse, R3.reuse, PT ;  /* 0x000000032600720c */ /* 0x0c0fe20003f66270 */
[C---:B------:R-:W-:Y:S01]  /*15460*/  FFMA.FTZ R100, R103.reuse, UR7, R100 ;  /* 0x0000000767647c23 */ /* 0x040fe20008010064 */
[-C--:B------:R-:W-:Y:S01]  /*15470*/  ISETP.GE.AND P0, PT, R38, R2.reuse, PT ;  /* 0x000000022600720c */ /* 0x080fe20003f06270 */
[----:B------:R-:W-:Y:S01]  /*15480*/  FFMA.FTZ R105, R103, UR7, R105 ;  /* 0x0000000767697c23 */ /* 0x000fe20008010069 */
[----:B------:R-:W-:Y:S01]  /*15490*/  FSEL R121, R14, -INF , !P3 ;  /* 0xff8000000e797808 */ /* 0x000fe20005800000 */
[----:B------:R-:W-:Y:S01]  /*154a0*/  FMUL.FTZ R14, R34, UR9 ;  /* 0x00000009220e7c20 */ /* 0x000fe20008410000 */
[----:B------:R-:W-:Y:S01]  /*154b0*/  FSEL R113, R113, -INF , !P0 ;  /* 0xff80000071717808 */ /* 0x000fe20004000000 */
[----:B------:R-:W5:Y:S01]  /*154c0*/  MUFU.TANH R46, R46 ;  /* 0x0000002e002e7308 */ /* 0x000f620000002400 */
[C---:B------:R-:W-:Y:S01]  /*154d0*/  ISETP.GE.AND P3, PT, R95.reuse, R3, PT ;  /* 0x000000035f00720c */ /* 0x040fe20003f66270 */
[----:B------:R-:W-:Y:S01]  /*154e0*/  VIADD R34, R56, 0xfffffeb1 ;  /* 0xfffffeb138227836 */ /* 0x000fe20000000000 */
[----:B------:R-:W-:Y:S01]  /*154f0*/  ISETP.GE.AND P0, PT, R95, R2, PT ;  /* 0x000000025f00720c */ /* 0x000fe20003f06270 */
[----:B------:R-:W-:Y:S01]  /*15500*/  FMUL.FTZ R88, R28, UR9 ;  /* 0x000000091c587c20 */ /* 0x000fe20008410000 */
[----:B------:R-:W-:-:S02]  /*15510*/  I2FP.F32.S32 R95, R95 ;  /* 0x0000005f005f7245 */ /* 0x000fc40000201400 */
[----:B------:R-:W-:Y:S01]  /*15520*/  FSEL R115, R97, -INF , !P2 ;  /* 0xff80000061737808 */ /* 0x000fe20005000000 */
[----:B------:R-:W-:Y:S01]  /*15530*/  VIADD R97, R56, 0xfffffeb8 ;  /* 0xfffffeb838617836 */ /* 0x000fe20000000000 */
[----:B----4-:R-:W-:Y:S01]  /*15540*/  I2FP.F32.S32 R94, R42 ;  /* 0x0000002a005e7245 */ /* 0x010fe20000201400 */
[----:B-1----:R-:W-:Y:S01]  /*15550*/  FFMA.FTZ R48, R95, UR7, R48 ;  /* 0x000000075f307c23 */ /* 0x002fe20008010030 */
[----:B------:R-:W-:Y:S01]  /*15560*/  FSEL R245, R100, -INF , !P6 ;  /* 0xff80000064f57808 */ /* 0x000fe20007000000 */
[----:B------:R-:W-:Y:S01]  /*15570*/  MUFU.TANH R45, R45 ;  /* 0x0000002d002d7308 */ /* 0x000fe20000002400 */
[----:B------:R-:W-:Y:S01]  /*15580*/  FSEL R109, R105, -INF , !P5 ;  /* 0xff800000696d7808 */ /* 0x000fe20006800000 */
[C---:B------:R-:W-:Y:S01]  /*15590*/  FFMA.FTZ R249, R94.reuse, UR7, R53 ;  /* 0x000000075ef97c23 */ /* 0x040fe20008010035 */
[----:B------:R-:W-:Y:S01]  /*155a0*/  FFMA.FTZ R101, R94, UR7, R52 ;  /* 0x000000075e657c23 */ /* 0x000fe20008010034 */
[CC--:B------:R-:W-:Y:S01]  /*155b0*/  ISETP.GE.AND P6, PT, R42.reuse, R3.reuse, PT ;  /* 0x000000032a00720c */ /* 0x0c0fe20003fc6270 */
[----:B---3--:R-:W-:Y:S01]  /*155c0*/  FFMA.FTZ R50, R95, UR7, R50 ;  /* 0x000000075f327c23 */ /* 0x008fe20008010032 */
[-C--:B------:R-:W-:Y:S01]  /*155d0*/  ISETP.GE.AND P5, PT, R42, R2.reuse, PT ;  /* 0x000000022a00720c */ /* 0x080fe20003fa6270 */
[----:B------:R-:W-:Y:S01]  /*155e0*/  VIADD R95, R56, 0xfffffed0 ;  /* 0xfffffed0385f7836 */ /* 0x000fe20000000000 */
[C---:B------:R-:W-:Y:S01]  /*155f0*/  ISETP.GE.AND P1, PT, R92.reuse, R3, PT ;  /* 0x000000035c00720c */ /* 0x040fe20003f26270 */
[----:B------:R1:W-:Y:S01]  /*15600*/  MUFU.TANH R53, R6 ;  /* 0x0000000600357308 */ /* 0x0003e20000002400 */
[----:B------:R-:W-:-:S02]  /*15610*/  ISETP.GE.AND P2, PT, R92, R2, PT ;  /* 0x000000025c00720c */ /* 0x000fc40003f46270 */
[----:B------:R-:W-:Y:S02]  /*15620*/  I2FP.F32.S32 R92, R92 ;  /* 0x0000005c005c7245 */ /* 0x000fe40000201400 */
[----:B------:R-:W-:Y:S02]  /*15630*/  FSEL R249, R249, -INF , !P6 ;  /* 0xff800000f9f97808 */ /* 0x000fe40007000000 */
[----:B------:R-:W-:Y:S01]  /*15640*/  FSEL R101, R101, -INF , !P5 ;  /* 0xff80000065657808 */ /* 0x000fe20006800000 */
[----:B------:R-:W3:Y:S01]  /*15650*/  MUFU.TANH R47, R47 ;  /* 0x0000002f002f7308 */ /* 0x000ee20000002400 */
[C---:B------:R-:W-:Y:S01]  /*15660*/  ISETP.GE.AND P6, PT, R97.reuse, R3, PT ;  /* 0x000000036100720c */ /* 0x040fe20003fc6270 */
[C---:B------:R-:W-:Y:S01]  /*15670*/  FFMA.FTZ R107, R92.reuse, UR7, R107 ;  /* 0x000000075c6b7c23 */ /* 0x040fe2000801006b */
[----:B------:R-:W-:Y:S01]  /*15680*/  ISETP.GE.AND P5, PT, R97, R2, PT ;  /* 0x000000026100720c */ /* 0x000fe20003fa6270 */
[----:B------:R-:W-:Y:S01]  /*15690*/  FFMA.FTZ R102, R92, UR7, R102 ;  /* 0x000000075c667c23 */ /* 0x000fe20008010066 */
[----:B------:R-:W-:-:S02]  /*156a0*/  I2FP.F32.S32 R97, R97 ;  /* 0x0000006100617245 */ /* 0x000fc40000201400 */
[----:B------:R-:W-:Y:S01]  /*156b0*/  FSEL R243, R48, -INF , !P3 ;  /* 0xff80000030f37808 */ /* 0x000fe20005800000 */
[----:B------:R-:W4:Y:S01]  /*156c0*/  MUFU.TANH R41, R41 ;  /* 0x0000002900297308 */ /* 0x000f220000002400 */
[----:B-1----:R-:W-:Y:S01]  /*156d0*/  I2FP.F32.S32 R6, R34 ;  /* 0x0000002200067245 */ /* 0x002fe20000201400 */
[----:B------:R-:W-:Y:S01]  /*156e0*/  FMUL.FTZ R48, R29, UR9 ;  /* 0x000000091d307c20 */ /* 0x000fe20008410000 */
[----:B------:R-:W-:Y:S02]  /*156f0*/  FSEL R105, R102, -INF , !P2 ;  /* 0xff80000066697808 */ /* 0x000fe40005000000 */
[----:B------:R-:W-:Y:S01]  /*15700*/  ISETP.GE.AND P2, PT, R34, R2, PT ;  /* 0x000000022200720c */ /* 0x000fe20003f46270 */
[----:B------:R-:W-:Y:S01]  /*15710*/  FFMA.FTZ R29, R6, UR7, R49 ;  /* 0x00000007061d7c23 */ /* 0x000fe20008010031 */
[----:B------:R-:W-:Y:S01]  /*15720*/  VIADD R49, R56, 0xfffffec1 ;  /* 0xfffffec138317836 */ /* 0x000fe20000000000 */
[----:B------:R-:W1:Y:S08]  /*15730*/  MUFU.TANH R37, R43 ;  /* 0x0000002b00257308 */ /* 0x000e700000002400 */
[----:B------:R2:W-:Y:S08]  /*15740*/  MUFU.TANH R43, R33 ;  /* 0x00000021002b7308 */ /* 0x0005f00000002400 */
[----:B------:R5:W-:Y:S08]  /*15750*/  MUFU.TANH R42, R8 ;  /* 0x00000008002a7308 */ /* 0x000bf00000002400 */
[----:B------:R3:W-:Y:S01]  /*15760*/  MUFU.TANH R52, R32 ;  /* 0x0000002000347308 */ /* 0x0007e20000002400 */
[----:B--2---:R-:W-:Y:S01]  /*15770*/  FFMA.FTZ R33, R6, UR7, R51 ;  /* 0x0000000706217c23 */ /* 0x004fe20008010033 */
[----:B------:R-:W-:Y:S01]  /*15780*/  FFMA.FTZ R6, R97, UR7, R12 ;  /* 0x0000000761067c23 */ /* 0x000fe2000801000c */
[----:B------:R-:W-:-:S02]  /*15790*/  VIADD R12, R56, 0xfffffeb9 ;  /* 0xfffffeb9380c7836 */ /* 0x000fc40000000000 */
[----:B------:R-:W-:Y:S01]  /*157a0*/  VIADD R51, R56, 0xfffffec0 ;  /* 0xfffffec038337836 */ /* 0x000fe20000000000 */
[----:B------:R-:W-:Y:S02]  /*157b0*/  FSEL R33, R33, -INF , !P2 ;  /* 0xff80000021217808 */ /* 0x000fe40005000000 */
[----:B------:R-:W2:Y:S01]  /*157c0*/  MUFU.TANH R40, R40 ;  /* 0x0000002800287308 */ /* 0x000ea20000002400 */
[----:B-----5:R-:W-:Y:S02]  /*157d0*/  FSEL R8, R107, -INF , !P1 ;  /* 0xff8000006b087808 */ /* 0x020fe40004800000 */
[-C--:B------:R-:W-:Y:S01]  /*157e0*/  ISETP.GE.AND P1, PT, R34, R3.reuse, PT ;  /* 0x000000032200720c */ /* 0x080fe20003f26270 */
[----:B------:R-:W-:Y:S01]  /*157f0*/  FMUL.FTZ R34, R30, UR9 ;  /* 0x000000091e227c20 */ /* 0x000fe20008410000 */
[----:B------:R-:W-:Y:S02]  /*15800*/  ISETP.GE.AND P3, PT, R12, R3, PT ;  /* 0x000000030c00720c */ /* 0x000fe40003f66270 */
[-C--:B------:R-:W-:Y:S01]  /*15810*/  ISETP.GE.AND P2, PT, R51, R2.reuse, PT ;  /* 0x000000023300720c */ /* 0x080fe20003f46270 */
[----:B------:R5:W-:Y:S01]  /*15820*/  MUFU.TANH R30, R88 ;  /* 0x00000058001e7308 */ /* 0x000be20000002400 */
[----:B---3--:R-:W-:Y:S01]  /*15830*/  FFMA.FTZ R32, R97, UR7, R46 ;  /* 0x0000000761207c23 */ /* 0x008fe2000801002e */
[----:B------:R-:W-:Y:S01]  /*15840*/  FSEL R97, R50, -INF , !P0 ;  /* 0xff80000032617808 */ /* 0x000fe20004000000 */
[----:B------:R-:W-:Y:S01]  /*15850*/  FMUL.FTZ R50, R24, UR9 ;  /* 0x0000000918327c20 */ /* 0x000fe20008410000 */
[----:B------:R-:W-:-:S02]  /*15860*/  ISETP.GE.AND P0, PT, R12, R2, PT ;  /* 0x000000020c00720c */ /* 0x000fc40003f06270 */
[----:B------:R-:W-:Y:S02]  /*15870*/  I2FP.F32.S32 R12, R12 ;  /* 0x0000000c000c7245 */ /* 0x000fe40000201400 */
[----:B------:R3:W-:Y:S01]  /*15880*/  MUFU.TANH R28, R14 ;  /* 0x0000000e001c7308 */ /* 0x0007e20000002400 */
[----:B------:R-:W-:Y:S02]  /*15890*/  FSEL R6, R6, -INF , !P6 ;  /* 0xff80000006067808 */ /* 0x000fe40007000000 */
[----:B------:R-:W-:Y:S01]  /*158a0*/  FFMA.FTZ R47, R12, UR7, R47 ;  /* 0x000000070c2f7c23 */ /* 0x000fe2000801002f */
[----:B------:R-:W-:Y:S02]  /*158b0*/  FSEL R32, R32, -INF , !P5 ;  /* 0xff80000020207808 */ /* 0x000fe40006800000 */
[----:B------:R-:W-:Y:S02]  /*158c0*/  ISETP.GE.AND P6, PT, R49, R3, PT ;  /* 0x000000033100720c */ /* 0x000fe40003fc6270 */
[----:B------:R4:W-:Y:S01]  /*158d0*/  MUFU.TANH R46, R35 ;  /* 0x00000023002e7308 */ /* 0x0009e20000002400 */
[----:B-----5:R-:W-:-:S02]  /*158e0*/  I2FP.F32.S32 R88, R49 ;  /* 0x0000003100587245 */ /* 0x020fc40000201400 */
[----:B------:R-:W-:Y:S01]  /*158f0*/  ISETP.GE.AND P5, PT, R49, R2, PT ;  /* 0x000000023100720c */ /* 0x000fe20003fa6270 */
[----:B------:R-:W-:Y:S01]  /*15900*/  FMUL.FTZ R49, R27, UR9 ;  /* 0x000000091b317c20 */ /* 0x000fe20008410000 */
[----:B------:R-:W-:-:S03]  /*15910*/  VIADD R27, R56, 0xfffffec9 ;  /* 0xfffffec9381b7836 */ /* 0x000fc60000000000 */
[----:B------:R-:W5:Y:S01]  /*15920*/  MUFU.TANH R38, R90 ;  /* 0x0000005a00267308 */ /* 0x000f620000002400 */
[----:B---3--:R-:W-:Y:S01]  /*15930*/  FSEL R14, R29, -INF , !P1 ;  /* 0xff8000001d0e7808 */ /* 0x008fe20004800000 */
[----:B------:R-:W-:Y:S01]  /*15940*/  FFMA.FTZ R29, R12, UR7, R45 ;  /* 0x000000070c1d7c23 */ /* 0x000fe2000801002d */
[----:B------:R-:W-:-:S04]  /*15950*/  ISETP.GE.AND P1, PT, R51, R3, PT ;  /* 0x000000033300720c */ /* 0x000fc80003f26270 */
[----:B------:R-:W-:Y:S01]  /*15960*/  FSEL R29, R29, -INF , !P3 ;  /* 0xff8000001d1d7808 */ /* 0x000fe20005800000 */
[----:B------:R3:W-:Y:S01]  /*15970*/  MUFU.TANH R24, R34 ;  /* 0x0000002200187308 */ /* 0x0007e20000002400 */
[----:B----4-:R-:W-:Y:S01]  /*15980*/  I2FP.F32.S32 R35, R51 ;  /* 0x0000003300237245 */ /* 0x010fe20000201400 */
[----:B------:R-:W-:Y:S01]  /*15990*/  FMUL.FTZ R51, R25, UR9 ;  /* 0x0000000919337c20 */ /* 0x000fe20008410000 */
[----:B------:R-:W-:Y:S01]  /*159a0*/  FMUL.FTZ R25, R26, UR9 ;  /* 0x000000091a197c20 */ /* 0x000fe20008410000 */
[----:B------:R-:W-:Y:S01]  /*159b0*/  FFMA.FTZ R26, R88, UR7, R41 ;  /* 0x00000007581a7c23 */ /* 0x000fe20008010029 */
[----:B------:R-:W-:Y:S02]  /*159c0*/  VIADD R41, R56, 0xfffffec8 ;  /* 0xfffffec838297836 */ /* 0x000fe40000000000 */
[----:B-1----:R-:W-:Y:S01]  /*159d0*/  FFMA.FTZ R88, R88, UR7, R37 ;  /* 0x0000000758587c23 */ /* 0x002fe20008010025 */
[----:B------:R-:W-:Y:S01]  /*159e0*/  FSEL R37, R47, -INF , !P0 ;  /* 0xff8000002f257808 */ /* 0x000fe20004000000 */
[C---:B--2---:R-:W-:Y:S01]  /*159f0*/  FFMA.FTZ R12, R35.reuse, UR7, R40 ;  /* 0x00000007230c7c23 */ /* 0x044fe20008010028 */
[----:B------:R-:W-:Y:S01]  /*15a00*/  FFMA.FTZ R35, R35, UR7, R36 ;  /* 0x0000000723237c23 */ /* 0x000fe20008010024 */
[C---:B------:R-:W-:Y:S01]  /*15a10*/  ISETP.GE.AND P3, PT, R41.reuse, R3, PT ;  /* 0x000000032900720c */ /* 0x040fe20003f66270 */
[----:B------:R1:W-:Y:S01]  /*15a20*/  MUFU.TANH R36, R31 ;  /* 0x0000001f00247308 */ /* 0x0003e20000002400 */
[----:B------:R-:W-:-:S02]  /*15a30*/  ISETP.GE.AND P0, PT, R41, R2, PT ;  /* 0x000000022900720c */ /* 0x000fc40003f06270 */
[----:B------:R-:W-:Y:S02]  /*15a40*/  I2FP.F32.S32 R41, R41 ;  /* 0x0000002900297245 */ /* 0x000fe40000201400 */
[----:B------:R-:W-:Y:S02]  /*15a50*/  FSEL R12, R12, -INF , !P1 ;  /* 0xff8000000c0c7808 */ /* 0x000fe40004800000 */
[----:B---3--:R-:W-:Y:S01]  /*15a60*/  FSEL R34, R88, -INF , !P5 ;  /* 0xff80000058227808 */ /* 0x008fe20006800000 */
[----:B------:R-:W-:Y:S01]  /*15a70*/  FFMA.FTZ R47, R41, UR7, R39 ;  /* 0x00000007292f7c23 */ /* 0x000fe20008010027 */
[----:B------:R-:W-:Y:S01]  /*15a80*/  I2FP.F32.S32 R39, R27 ;  /* 0x0000001b00277245 */ /* 0x000fe20000201400 */
[----:B------:R2:W3:Y:S01]  /*15a90*/  MUFU.TANH R45, R48 ;  /* 0x00000030002d7308 */ /* 0x0004e20000002400 */
[----:B------:R-:W-:Y:S01]  /*15aa0*/  ISETP.GE.AND P5, PT, R95, R2, PT ;  /* 0x000000025f00720c */ /* 0x000fe20003fa6270 */
[----:B------:R-:W-:Y:S01]  /*15ab0*/  FFMA.FTZ R41, R41, UR7, R42 ;  /* 0x0000000729297c23 */ /* 0x000fe2000801002a */
[----:B------:R-:W-:Y:S01]  /*15ac0*/  ISETP.GE.AND P1, PT, R27, R3, PT ;  /* 0x000000031b00720c */ /* 0x000fe20003f26270 */
[----:B------:R-:W-:Y:S01]  /*15ad0*/  VIADD R42, R56, 0xfffffed9 ;  /* 0xfffffed9382a7836 */ /* 0x000fe20000000000 */
[----:B------:R-:W-:-:S02]  /*15ae0*/  FSEL R35, R35, -INF , !P2 ;  /* 0xff80000023237808 */ /* 0x000fc40005000000 */
[----:B-1----:R-:W-:Y:S01]  /*15af0*/  FSEL R31, R26, -INF , !P6 ;  /* 0xff8000001a1f7808 */ /* 0x002fe20007000000 */
[----:B------:R1:W4:Y:S01]  /*15b00*/  MUFU.TANH R40, R50 ;  /* 0x0000003200287308 */ /* 0x0003220000002400 */
[----:B------:R-:W-:Y:S02]  /*15b10*/  ISETP.GE.AND P6, PT, R95, R3, PT ;  /* 0x000000035f00720c */ /* 0x000fe40003fc6270 */
[----:B------:R-:W-:Y:S02]  /*15b20*/  I2FP.F32.S32 R95, R95 ;  /* 0x0000005f005f7245 */ /* 0x000fe40000201400 */
[----:B------:R-:W-:Y:S02]  /*15b30*/  ISETP.GE.AND P2, PT, R27, R2, PT ;  /* 0x000000021b00720c */ /* 0x000fe40003f46270 */
[----:B------:R-:W-:Y:S01]  /*15b40*/  FSEL R27, R47, -INF , !P3 ;  /* 0xff8000002f1b7808 */ /* 0x000fe20005800000 */
[----:B------:R3:W-:Y:S01]  /*15b50*/  MUFU.TANH R26, R51 ;  /* 0x00000033001a7308 */ /* 0x0007e20000002400 */
[----:B--2---:R-:W-:Y:S01]  /*15b60*/  FMUL.FTZ R48, R22, UR9 ;  /* 0x0000000916307c20 */ /* 0x004fe20008410000 */
[C---:B-----5:R-:W-:Y:S01]  /*15b70*/  FFMA.FTZ R22, R39.reuse, UR7, R38 ;  /* 0x0000000727167c23 */ /* 0x060fe20008010026 */
[----:B------:R-:W-:Y:S01]  /*15b80*/  FFMA.FTZ R38, R39, UR7, R53 ;  /* 0x0000000727267c23 */ /* 0x000fe20008010035 */
[----:B------:R-:W-:Y:S01]  /*15b90*/  FFMA.FTZ R39, R95, UR7, R28 ;  /* 0x000000075f277c23 */ /* 0x000fe2000801001c */
[----:B------:R-:W-:-:S02]  /*15ba0*/  VIADD R28, R56, 0xfffffed1 ;  /* 0xfffffed1381c7836 */ /* 0x000fc40000000000 */
[----:B------:R-:W-:Y:S01]  /*15bb0*/  FFMA.FTZ R52, R95, UR7, R52 ;  /* 0x000000075f347c23 */ /* 0x000fe20008010034 */
[----:B------:R-:W-:Y:S01]  /*15bc0*/  FMUL.FTZ R47, R23, UR9 ;  /* 0x00000009172f7c20 */ /* 0x000fe20008410000 */
[----:B------:R-:W-:Y:S01]  /*15bd0*/  FSEL R41, R41, -INF , !P0 ;  /* 0xff80000029297808 */ /* 0x000fe20004000000 */
[----:B-1----:R-:W-:Y:S01]  /*15be0*/  FMUL.FTZ R50, R20, UR9 ;  /* 0x0000000914327c20 */ /* 0x002fe20008410000 */
[-C--:B------:R-:W-:Y:S01]  /*15bf0*/  ISETP.GE.AND P3, PT, R28, R3.reuse, PT ;  /* 0x000000031c00720c */ /* 0x080fe20003f66270 */
[----:B------:R1:W-:Y:S01]  /*15c00*/  MUFU.TANH R20, R25 ;  /* 0x0000001900147308 */ /* 0x0003e20000002400 */
[----:B------:R-:W-:Y:S02]  /*15c10*/  FSEL R237, R52, -INF , !P6 ;  /* 0xff80000034ed7808 */ /* 0x000fe40007000000 */
[----:B------:R-:W-:Y:S02]  /*15c20*/  FSEL R39, R39, -INF , !P5 ;  /* 0xff80000027277808 */ /* 0x000fe40006800000 */
[----:B------:R-:W-:Y:S01]  /*15c30*/  ISETP.GE.AND P6, PT, R42, R3, PT ;  /* 0x000000032a00720c */ /* 0x000fe20003fc6270 */
[----:B---3--:R-:W-:Y:S01]  /*15c40*/  VIADD R51, R56, 0xfffffed8 ;  /* 0xfffffed838337836 */ /* 0x008fe20000000000 */
[----:B------:R-:W-:Y:S01]  /*15c50*/  ISETP.GE.AND P5, PT, R42, R2, PT ;  /* 0x000000022a00720c */ /* 0x000fe20003fa6270 */
[----:B------:R2:W-:Y:S01]  /*15c60*/  MUFU.TANH R23, R49 ;  /* 0x0000003100177308 */ /* 0x0005e20000002400 */
[----:B------:R-:W-:-:S02]  /*15c70*/  I2FP.F32.S32 R42, R42 ;  /* 0x0000002a002a7245 */ /* 0x000fc40000201400 */
[----:B------:R-:W-:Y:S02]  /*15c80*/  FSEL R38, R38, -INF , !P2 ;  /* 0xff80000026267808 */ /* 0x000fe40005000000 */
[C---:B------:R-:W-:Y:S01]  /*15c90*/  ISETP.GE.AND P2, PT, R51.reuse, R3, PT ;  /* 0x000000033300720c */ /* 0x040fe20003f46270 */
[C---:B------:R-:W-:Y:S01]  /*15ca0*/  FFMA.FTZ R209, R42.reuse, UR7, R45 ;  /* 0x000000072ad17c23 */ /* 0x040fe2000801002d */
[----:B------:R-:W-:Y:S01]  /*15cb0*/  FFMA.FTZ R45, R42, UR7, R36 ;  /* 0x000000072a2d7c23 */ /* 0x000fe20008010024 */
[-C--:B------:R-:W-:Y:S01]  /*15cc0*/  ISETP.GE.AND P0, PT, R51, R2.reuse, PT ;  /* 0x000000023300720c */ /* 0x080fe20003f06270 */
[----:B------:R-:W-:Y:S01]  /*15cd0*/  MUFU.TANH R21, R21 ;  /* 0x0000001500157308 */ /* 0x000fe20000002400 */
[----:B-1----:R-:W-:Y:S01]  /*15ce0*/  FSEL R25, R22, -INF , !P1 ;  /* 0xff80000016197808 */ /* 0x002fe20004800000 */
[----:B------:R-:W-:Y:S01]  /*15cf0*/  VIADD R42, R56, 0xfffffee8 ;  /* 0xfffffee8382a7836 */ /* 0x000fe20000000000 */
[----:B------:R-:W-:Y:S02]  /*15d00*/  ISETP.GE.AND P1, PT, R28, R2, PT ;  /* 0x000000021c00720c */ /* 0x000fe40003f26270 */
[----:B------:R-:W-:-:S02]  /*15d10*/  I2FP.F32.S32 R28, R28 ;  /* 0x0000001c001c7245 */ /* 0x000fc40000201400 */
[----:B------:R-:W-:Y:S01]  /*15d20*/  FSEL R209, R209, -INF , !P6 ;  /* 0xff800000d1d17808 */ /* 0x000fe20007000000 */
[----:B------:R-:W1:Y:S01]  /*15d30*/  MUFU.TANH R22, R50 ;  /* 0x0000003200167308 */ /* 0x000e620000002400 */
[----:B--2---:R-:W-:Y:S02]  /*15d40*/  VIADD R49, R56, 0xfffffee0 ;  /* 0xfffffee038317836 */ /* 0x004fe40000000000 */
[C---:B------:R-:W-:Y:S01]  /*15d50*/  FFMA.FTZ R227, R28.reuse, UR7, R43 ;  /* 0x000000071ce37c23 */ /* 0x040fe2000801002b */
[----:B------:R-:W-:Y:S01]  /*15d60*/  I2FP.F32.S32 R43, R51 ;  /* 0x00000033002b7245 */ /* 0x000fe20000201400 */
[----:B------:R-:W-:Y:S01]  /*15d70*/  FFMA.FTZ R28, R28, UR7, R46 ;  /* 0x000000071c1c7c23 */ /* 0x000fe2000801002e */
[----:B------:R-:W-:Y:S01]  /*15d80*/  VIADD R46, R56, 0xfffffee1 ;  /* 0xfffffee1382e7836 */ /* 0x000fe20000000000 */
[----:B------:R-:W-:Y:S02]  /*15d90*/  ISETP.GE.AND P4, PT, R42, R3, PT ;  /* 0x000000032a00720c */ /* 0x000fe40003f86270 */
[C---:B------:R-:W-:Y:S01]  /*15da0*/  FFMA.FTZ R219, R43.reuse, UR7, R30 ;  /* 0x000000072bdb7c23 */ /* 0x040fe2000801001e */
[----:B------:R-:W-:Y:S01]  /*15db0*/  FSEL R36, R28, -INF , !P1 ;  /* 0xff8000001c247808 */ /* 0x000fe20004800000 */
[----:B------:R2:W3:Y:S01]  /*15dc0*/  MUFU.TANH R30, R48 ;  /* 0x00000030001e7308 */ /* 0x0004e20000002400 */
[----:B------:R-:W-:Y:S01]  /*15dd0*/  FFMA.FTZ R24, R43, UR7, R24 ;  /* 0x000000072b187c23 */ /* 0x000fe20008010018 */
[----:B------:R-:W-:-:S02]  /*15de0*/  FSEL R227, R227, -INF , !P3 ;  /* 0xff800000e3e37808 */ /* 0x000fc40005800000 */
[C---:B------:R-:W-:Y:S02]  /*15df0*/  ISETP.GE.AND P1, PT, R49.reuse, R3, PT ;  /* 0x000000033100720c */ /* 0x040fe40003f26270 */
[-C--:B------:R-:W-:Y:S02]  /*15e00*/  ISETP.GE.AND P3, PT, R49, R2.reuse, PT ;  /* 0x000000023100720c */ /* 0x080fe40003f66270 */
[----:B------:R5:W3:Y:S01]  /*15e10*/  MUFU.TANH R28, R47 ;  /* 0x0000002f001c7308 */ /* 0x000ae20000002400 */
[----:B------:R-:W-:Y:S02]  /*15e20*/  I2FP.F32.S32 R49, R49 ;  /* 0x0000003100317245 */ /* 0x000fe40000201400 */
[----:B------:R-:W-:Y:S02]  /*15e30*/  FSEL R219, R219, -INF , !P2 ;  /* 0xff800000dbdb7808 */ /* 0x000fe40005000000 */
[----:B------:R-:W-:Y:S01]  /*15e40*/  FSEL R43, R24, -INF , !P0 ;  /* 0xff800000182b7808 */ /* 0x000fe20004000000 */
[----:B----4-:R-:W-:Y:S01]  /*15e50*/  FFMA.FTZ R201, R49, UR7, R40 ;  /* 0x0000000731c97c23 */ /* 0x010fe20008010028 */
[C---:B------:R-:W-:Y:S01]  /*15e60*/  ISETP.GE.AND P0, PT, R46.reuse, R3, PT ;  /* 0x000000032e00720c */ /* 0x040fe20003f06270 */
[----:B------:R-:W4:Y:S01]  /*15e70*/  MUFU.TANH R13, R13 ;  /* 0x0000000d000d7308 */ /* 0x000f220000002400 */
[----:B------:R-:W-:Y:S01]  /*15e80*/  BAR.SYNC.DEFER_BLOCKING 0x0 ;  /* 0x0000000000007b1d */ /* 0x000fe20000010000 */
[----:B------:R-:W-:Y:S01]  /*15e90*/  ISETP.GE.AND P2, PT, R46, R2, PT ;  /* 0x000000022e00720c */ /* 0x000fe20003f46270 */
[----:B--2---:R-:W-:Y:S01]  /*15ea0*/  FMUL.FTZ R48, R16, UR9 ;  /* 0x0000000910307c20 */ /* 0x004fe20008410000 */
[----:B------:R-:W-:Y:S01]  /*15eb0*/  FMUL.FTZ R16, R17, UR9 ;  /* 0x0000000911107c20 */ /* 0x000fe20008410000 */
[----:B------:R-:W-:-:S02]  /*15ec0*/  I2FP.F32.S32 R17, R42 ;  /* 0x0000002a00117245 */ /* 0x000fc40000201400 */
[----:B------:R-:W-:Y:S01]  /*15ed0*/  FSEL R40, R45, -INF , !P5 ;  /* 0xff8000002d287808 */ /* 0x000fe20006800000 */
[----:B------:R-:W-:Y:S01]  /*15ee0*/  FMUL.FTZ R45, R18, UR9 ;  /* 0x00000009122d7c20 */ /* 0x000fe20008410000 */
[----:B-----5:R-:W-:Y:S01]  /*15ef0*/  I2FP.F32.S32 R47, R46 ;  /* 0x0000002e002f7245 */ /* 0x020fe20000201400 */
[----:B------:R-:W-:Y:S02]  /*15f00*/  VIADD R46, R56, 0xfffffee9 ;  /* 0xfffffee9382e7836 */ /* 0x000fe40000000000 */
[C---:B-1----:R-:W-:Y:S01]  /*15f10*/  FFMA.FTZ R22, R17.reuse, UR7, R22 ;  /* 0x0000000711167c23 */ /* 0x042fe20008010016 */
[----:B---3--:R-:W-:Y:S01]  /*15f20*/  FFMA.FTZ R30, R17, UR7, R30 ;  /* 0x00000007111e7c23 */ /* 0x008fe2000801001e */
[----:B------:R-:W-:Y:S01]  /*15f30*/  MUFU.TANH R24, R48 ;  /* 0x0000003000187308 */ /* 0x000fe20000002400 */
[----:B------:R-:W-:Y:S01]  /*15f40*/  FFMA.FTZ R26, R47, UR7, R26 ;  /* 0x000000072f1a7c23 */ /* 0x000fe2000801001a */
[----:B------:R-:W-:Y:S01]  /*15f50*/  ISETP.GE.AND P6, PT, R46, R3, PT ;  /* 0x000000032e00720c */ /* 0x000fe20003fc6270 */
[----:B------:R-:W-:Y:S01]  /*15f60*/  VIADD R18, R56, 0xfffffef1 ;  /* 0xfffffef138127836 */ /* 0x000fe20000000000 */
[----:B------:R-:W-:Y:S01]  /*15f70*/  FSEL R201, R201, -INF , !P1 ;  /* 0xff800000c9c97808 */ /* 0x000fe20004800000 */
[----:B------:R-:W-:Y:S01]  /*15f80*/  FFMA.FTZ R23, R47, UR7, R23 ;  /* 0x000000072f177c23 */ /* 0x000fe20008010017 */
[----:B------:R-:W-:-:S02]  /*15f90*/  FSEL R191, R26, -INF , !P0 ;  /* 0xff8000001abf7808 */ /* 0x000fc40004000000 */
[----:B------:R-:W-:Y:S01]  /*15fa0*/  ISETP.GE.AND P0, PT, R46, R2, PT ;  /* 0x000000022e00720c */ /* 0x000fe20003f06270 */
[----:B------:R-:W-:Y:S01]  /*15fb0*/  MUFU.TANH R16, R16 ;  /* 0x0000001000107308 */ /* 0x000fe20000002400 */
[----:B------:R-:W-:Y:S02]  /*15fc0*/  I2FP.F32.S32 R46, R46 ;  /* 0x0000002e002e7245 */ /* 0x000fe40000201400 */
[----:B------:R-:W-:Y:S01]  /*15fd0*/  ISETP.GE.AND P1, PT, R42, R2, PT ;  /* 0x000000022a00720c */ /* 0x000fe20003f26270 */
[----:B------:R-:W-:Y:S01]  /*15fe0*/  FFMA.FTZ R42, R49, UR7, R20 ;  /* 0x00000007312a7c23 */ /* 0x000fe20008010014 */
[----:B------:R-:W-:Y:S02]  /*15ff0*/  VIADD R20, R56, 0xfffffef0 ;  /* 0xfffffef038147836 */ /* 0x000fe40000000000 */
[C---:B------:R-:W-:Y:S01]  /*16000*/  FFMA.FTZ R21, R46.reuse, UR7, R21 ;  /* 0x000000072e157c23 */ /* 0x040fe20008010015 */
[----:B------:R-:W-:Y:S01]  /*16010*/  FFMA.FTZ R46, R46, UR7, R28 ;  /* 0x000000072e2e7c23 */ /* 0x000fe2000801001c */
[----:B------:R-:W1:Y:S01]  /*16020*/  MUFU.TANH R17, R45 ;  /* 0x0000002d00117308 */ /* 0x000e620000002400 */
[----:B------:R-:W-:Y:S01]  /*16030*/  VIADD R56, R56, 0xfffffef9 ;  /* 0xfffffef938387836 */ /* 0x000fe20000000000 */
[----:B------:R-:W-:-:S02]  /*16040*/  FSEL R155, R22, -INF , !P4 ;  /* 0xff800000169b7808 */ /* 0x000fc40006000000 */
[----:B------:R-:W-:Y:S02]  /*16050*/  FSEL R46, R46, -INF , !P0 ;  /* 0xff8000002e2e7808 */ /* 0x000fe40004000000 */
[----:B------:R-:W-:Y:S02]  /*16060*/  FSEL R47, R23, -INF , !P2 ;  /* 0xff800000172f7808 */ /* 0x000fe40005000000 */
[----:B------:R-:W2:Y:S01]  /*16070*/  MUFU.TANH R19, R19 ;  /* 0x0000001300137308 */ /* 0x000ea20000002400 */
[CC--:B------:R-:W-:Y:S02]  /*16080*/  ISETP.GE.AND P4, PT, R56.reuse, R3.reuse, PT ;  /* 0x000000033800720c */ /* 0x0c0fe40003f86270 */
[-C--:B------:R-:W-:Y:S02]  /*16090*/  ISETP.GE.AND P0, PT, R56, R2.reuse, PT ;  /* 0x000000023800720c */ /* 0x080fe40003f06270 */
[C---:B------:R-:W-:Y:S02]  /*160a0*/  ISETP.GE.AND P5, PT, R20.reuse, R3, PT ;  /* 0x000000031400720c */ /* 0x040fe40003fa6270 */
[----:B------:R-:W-:Y:S01]  /*160b0*/  FSEL R111, R21, -INF , !P6 ;  /* 0xff800000156f7808 */ /* 0x000fe20007000000 */
[----:B------:R-:W3:Y:S01]  /*160c0*/  MUFU.TANH R15, R15 ;  /* 0x0000000f000f7308 */ /* 0x000ee20000002400 */
[----:B------:R-:W-:-:S02]  /*160d0*/  ISETP.GE.AND P2, PT, R20, R2, PT ;  /* 0x000000021400720c */ /* 0x000fc40003f46270 */
[----:B------:R-:W-:Y:S02]  /*160e0*/  I2FP.F32.S32 R56, R56 ;  /* 0x0000003800387245 */ /* 0x000fe40000201400 */
[----:B------:R-:W-:Y:S02]  /*160f0*/  I2FP.F32.S32 R20, R20 ;  /* 0x0000001400147245 */ /* 0x000fe40000201400 */
[----:B------:R-:W-:Y:S01]  /*16100*/  I2FP.F32.S32 R21, R18 ;  /* 0x0000001200157245 */ /* 0x000fe20000201400 */
[----:B----4-:R-:W-:Y:S01]  /*16110*/  FFMA.FTZ R13, R56, UR7, R13 ;  /* 0x00000007380d7c23 */ /* 0x010fe2000801000d */
[----:B------:R-:W-:Y:S01]  /*16120*/  FSEL R42, R42, -INF , !P3 ;  /* 0xff8000002a2a7808 */ /* 0x000fe20005800000 */
[----:B-1----:R-:W-:Y:S01]  /*16130*/  FFMA.FTZ R17, R20, UR7, R17 ;  /* 0x0000000714117c23 */ /* 0x002fe20008010011 */
[----:B------:R-:W-:Y:S01]  /*16140*/  ISETP.GE.AND P3, PT, R18, R3, PT ;  /* 0x000000031200720c */ /* 0x000fe20003f66270 */
[----:B------:R-:W-:Y:S01]  /*16150*/  FFMA.FTZ R3, R20, UR7, R24 ;  /* 0x0000000714037c23 */ /* 0x000fe20008010018 */
[----:B------:R-:W-:Y:S01]  /*16160*/  FSEL R45, R30, -INF , !P1 ;  /* 0xff8000001e2d7808 */ /* 0x000fe20004800000 */
[C---:B------:R-:W-:Y:S01]  /*16170*/  FFMA.FTZ R16, R21.reuse, UR7, R16 ;  /* 0x0000000715107c23 */ /* 0x040fe20008010010 */
[----:B--2---:R-:W-:Y:S01]  /*16180*/  FFMA.FTZ R19, R21, UR7, R19 ;  /* 0x0000000715137c23 */ /* 0x004fe20008010013 */
[----:B------:R-:W-:Y:S01]  /*16190*/  ISETP.GE.AND P1, PT, R18, R2, PT ;  /* 0x000000021200720c */ /* 0x000fe20003f26270 */
[----:B---3--:R-:W-:Y:S01]  /*161a0*/  FFMA.FTZ R15, R56, UR7, R15 ;  /* 0x00000007380f7c23 */ /* 0x008fe2000801000f */
[----:B------:R-:W-:-:S02]  /*161b0*/  FSEL R53, R13, -INF , !P4 ;  /* 0xff8000000d357808 */ /* 0x000fc40006000000 */
[----:B------:R-:W-:Y:S02]  /*161c0*/  FSEL R3, R3, -INF , !P5 ;  /* 0xff80000003037808 */ /* 0x000fe40006800000 */
[----:B------:R-:W-:Y:S02]  /*161d0*/  FSEL R51, R17, -INF , !P2 ;  /* 0xff80000011337808 */ /* 0x000fe40005000000 */
[----:B------:R-:W-:Y:S02]  /*161e0*/  FSEL R52, R16, -INF , !P3 ;  /* 0xff80000010347808 */ /* 0x000fe40005800000 */
[----:B------:R-:W-:Y:S02]  /*161f0*/  FSEL R50, R19, -INF , !P1 ;  /* 0xff80000013327808 */ /* 0x000fe40004800000 */
        /* <DEDUP_REMOVED lines=38> */
[----:B------:R-:W-:Y:S02]  /*16460*/  ISETP.NE.AND P0, PT, R17, RZ, PT ;  /* 0x000000ff1100720c */ /* 0x000fe40003f05270 */
[----:B------:R-:W-:Y:S02]  /*16470*/  ISETP.GE.U32.AND P2, PT, R15, R16, PT ;  /* 0x000000100f00720c */ /* 0x000fe40003f46070 */
[----:B------:R-:W-:Y:S01]  /*16480*/  LOP3.LUT R15, R17, UR5, RZ, 0x3c, !PT ;  /* 0x00000005110f7c12 */ /* 0x000fe2000f8e3cff */
[----:B------:R-:W2:Y:S03]  /*16490*/  LDCU.64 UR4, c[0x0][0x3b8] ;  /* 0x00007700ff0477ac */ /* 0x000ea60008000a00 */
[----:B------:R-:W-:-:S02]  /*164a0*/  ISETP.GE.AND P3, PT, R15, RZ, PT ;  /* 0x000000ff0f00720c */ /* 0x000fc40003f66270 */
[----:B------:R-:W-:Y:S02]  /*164b0*/  LOP3.LUT R15, RZ, R17, RZ, 0x33, !PT ;  /* 0x00000011ff0f7212 */ /* 0x000fe400078e33ff */
[----:B------:R-:W-:-:S03]  /*164c0*/  @P5 IADD3 R20, PT, PT, R20, 0x1, RZ ;  /* 0x0000000114145810 */ /* 0x000fc60007ffe0ff */
[----:B------:R-:W-:-:S04]  /*164d0*/  @P2 VIADD R13, R13, 0x1 ;  /* 0x000000010d0d2836 */ /* 0x000fc80000000000 */
[----:B------:R-:W-:Y:S02]  /*164e0*/  @!P6 IMAD.MOV R13, RZ, RZ, -R13 ;  /* 0x000000ffff0de224 */ /* 0x000fe400078e0a0d */
[----:B------:R-:W-:-:S04]  /*164f0*/  @!P3 IADD3 R20, PT, PT, -R20, RZ, RZ ;  /* 0x000000ff1414b210 */ /* 0x000fc80007ffe1ff */
[C---:B------:R-:W-:Y:S02]  /*16500*/  SEL R16, R15.reuse, R20, !P0 ;  /* 0x000000140f107207 */ /* 0x040fe40004000000 */
[----:B------:R-:W-:-:S03]  /*16510*/  SEL R15, R15, R13, !P0 ;  /* 0x0000000d0f0f7207 */ /* 0x000fc60004000000 */
[----:B------:R-:W-:-:S04]  /*16520*/  IMAD.WIDE R22, R16, 0x4, R176 ;  /* 0x0000000410167825 */ /* 0x000fc800078e02b0 */
[C---:B------:R-:W-:Y:S01]  /*16530*/  IMAD.WIDE R20, R15.reuse, 0x4, R176 ;  /* 0x000000040f147825 */ /* 0x040fe200078e02b0 */
[----:B-1----:R-:W4:Y:S04]  /*16540*/  LDG.E R13, desc[UR14][R22.64] ;  /* 0x0000000e160d7981 */ /* 0x002f28000c1e1900 */
[----:B------:R-:W4:Y:S01]  /*16550*/  LDG.E R2, desc[UR14][R20.64] ;  /* 0x0000000e14027981 */ /* 0x000f22000c1e1900 */
[----:B------:R-:W-:Y:S01]  /*16560*/  IADD3 R16, PT, PT, R15, -R16, RZ ;  /* 0x800000100f107210 */ /* 0x000fe20007ffe0ff */
[----:B--2---:R-:W-:-:S04]  /*16570*/  IMAD.U32 R18, RZ, RZ, UR4 ;  /* 0x00000004ff127e24 */ /* 0x004fc8000f8e00ff */
[----:B------:R-:W-:-:S05]  /*16580*/  IMAD R17, R16, R17, -0x100 ;  /* 0xffffff0010117424 */ /* 0x000fca00078e0211 */
[----:B------:R-:W-:-:S05]  /*16590*/  SHF.R.S32.HI R15, RZ, 0x1f, R17 ;  /* 0x0000001fff0f7819 */ /* 0x000fca0000011411 */
[----:B------:R-:W-:-:S04]  /*165a0*/  IMAD R15, R15, R18, RZ ;  /* 0x000000120f0f7224 */ /* 0x000fc800078e02ff */
[C---:B------:R-:W-:Y:S02]  /*165b0*/  IMAD R15, R17.reuse, UR5, R15 ;  /* 0x00000005110f7c24 */ /* 0x040fe4000f8e020f */
[----:B------:R-:W-:-:S04]  /*165c0*/  IMAD.WIDE.U32 R16, R17, R18, RZ ;  /* 0x0000001211107225 */ /* 0x000fc800078e00ff */
        /* <DEDUP_REMOVED lines=10> */
.L_x_2661:
        /* <DEDUP_REMOVED lines=8> */
.L_x_2662:
[----:B------:R-:W2:Y:S01]  /*166f0*/  LDC R15, c[0x0][0x3bc] ;  /* 0x0000ef00ff0f7b82 */ /* 0x000ea20000000800 */
[C---:B------:R-:W-:Y:S01]  /*16700*/  IMAD.SHL.U32 R13, R18.reuse, 0x20, RZ ;  /* 0x00000020120d7824 */ /* 0x040fe200078e00ff */
[----:B------:R-:W-:Y:S01]  /*16710*/  @!PT LDS RZ, [RZ] ;  /* 0x00000000fffff984 */ /* 0x000fe20000000800 */
[----:B------:R-:W-:Y:S01]  /*16720*/  @!PT LDS RZ, [RZ] ;  /* 0x00000000fffff984 */ /* 0x000fe20000000800 */
[----:B------:R-:W-:Y:S01]  /*16730*/  @!PT LDS RZ, [RZ] ;  /* 0x00000000fffff984 */ /* 0x000fe20000000800 */
[----:B-1----:R1:W-:Y:S01]  /*16740*/  @!P4 LDGSTS.E.BYPASS.LTC128B.128 [R130+0x1000], desc[UR14][R172.64] ;  /* 0x01000000ac82cfae */ /* 0x0023e2000b981a0e */
[----:B------:R-:W-:-:S03]  /*16750*/  IMAD.SHL.U32 R2, R18, 0x40, RZ ;  /* 0x0000004012027824 */ /* 0x000fc600078e00ff */
[C---:B------:R-:W-:Y:S01]  /*16760*/  LEA R20, P0, R13.reuse, R172, 0x1 ;  /* 0x000000ac0d147211 */ /* 0x040fe200078008ff */
[----:B------:R1:W-:Y:S01]  /*16770*/  @P4 STS.128 [R130+0x1000], RZ ;  /* 0x001000ff82004388 */ /* 0x0003e20000000c00 */
[C-C-:B--2---:R-:W-:Y:S02]  /*16780*/  SHF.L.U64.HI R16, R18.reuse, 0x5, R15.reuse ;  /* 0x0000000512107819 */ /* 0x144fe4000001020f */
[----:B------:R-:W-:Y:S02]  /*16790*/  SHF.L.U64.HI R15, R18, 0x6, R15 ;  /* 0x00000006120f7819 */ /* 0x000fe4000001020f */
[CC--:B------:R-:W-:Y:S02]  /*167a0*/  IADD3 R18, P3, P2, R2.reuse, R20.reuse, R2 ;  /* 0x0000001402127210 */ /* 0x0c0fe40007a7e002 */
[----:B------:R-:W-:Y:S02]  /*167b0*/  LEA.HI.X R21, R13, R173, R16, 0x1, P0 ;  /* 0x000000ad0d157211 */ /* 0x000fe400000f0c10 */
[----:B------:R-:W-:-:S02]  /*167c0*/  @!P4 IADD3 R94, P0, PT, R2, R20, RZ ;  /* 0x00000014025ec210 */ /* 0x000fc40007f1e0ff */
        /* <DEDUP_REMOVED lines=46> */
.L_x_2660:
[----:B------:R-:W-:Y:S01]  /*16ab0*/  FMNMX3.FTZ R2, R131, R55, R57, !PT ;  /* 0x0000003783027276 */ /* 0x000fe20007810039 */
[----:B------:R-:W2:Y:S01]  /*16ac0*/  LDCU UR4, c[0x0][0x45c] ;  /* 0x00008b80ff0477ac */ /* 0x000ea20008000800 */
[----:B------:R-:W-:Y:S01]  /*16ad0*/  LOP3.LUT P2, RZ, R148, 0x4, RZ, 0xc0, !PT ;  /* 0x0000000494ff7812 */ /* 0x000fe2000784c0ff */
[----:B-1----:R-:W-:Y:S01]  /*16ae0*/  LDSM.16.MT88.4 R20, [R183+0x5400] ;  /* 0x00540000b714783b */ /* 0x002fe20000004200 */
[----:B------:R-:W-:Y:S01]  /*16af0*/  FMNMX3.FTZ R2, R2, R71, R67, !PT ;  /* 0x0000004702027276 */ /* 0x000fe20007810043 */
[----:B------:R-:W-:Y:S01]  /*16b00*/  UISETP.GT.AND UP0, UPT, UR10, UR20, UPT ;  /* 0x000000140a00728c */ /* 0x000fe2000bf04270 */
[----:B------:R-:W-:Y:S02]  /*16b10*/  UMOV UR8, UR10 ;  /* 0x0000000a00087c82 */ /* 0x000fe40008000000 */
[----:B------:R-:W-:-:S04]  /*16b20*/  FMNMX3.FTZ R2, R2, R61, R77, !PT ;  /* 0x0000003d02027276 */ /* 0x000fc8000781004d */
[----:B------:R-:W-:-:S04]  /*16b30*/  FMNMX3.FTZ R2, R2, R75, R83, !PT ;  /* 0x0000004b02027276 */ /* 0x000fc80007810053 */
[----:B------:R-:W-:Y:S01]  /*16b40*/  FMNMX3.FTZ R2, R2, R79, R87, !PT ;  /* 0x0000004f02027276 */ /* 0x000fe20007810057 */
[----:B------:R-:W-:-:S03]  /*16b50*/  @UP0 UIADD3 UR22, UPT, UPT, UR22, -0x3, URZ ;  /* 0xfffffffd16160890 */ /* 0x000fc6000fffe0ff */
        /* <DEDUP_REMOVED lines=114> */
[--C-:B------:R-:W-:Y:S01]  /*17280*/  FFMA.FTZ R72, R69, UR4, -R92.reuse ;  /* 0x0000000445487c23 */ /* 0x100fe2000801085c */
[----:B------:R-:W3:Y:S01]  /*17290*/  MUFU.EX2 R126, R126 ;  /* 0x0000007e007e7308 */ /* 0x000ee20000000800 */
        /* <DEDUP_REMOVED lines=15> */
[----:B------:R-:W1:Y:S01]  /*17390*/  MUFU.EX2 R106, R106 ;  /* 0x0000006a006a7308 */ /* 0x000e620000000800 */
[-C--:B---3--:R-:W-:Y:S01]  /*173a0*/  FMUL.FTZ R16, R168, R126.reuse ;  /* 0x0000007ea8107220 */ /* 0x088fe20000410000 */
[----:B------:R-:W2:Y:S01]  /*173b0*/  SHFL.BFLY PT, R13, R2, 0x2, 0x1f ;  /* 0x0c401f00020d7f89 */ /* 0x000ea200000e0000 */
        /* <DEDUP_REMOVED lines=8> */
[----:B------:R-:W-:Y:S01]  /*17440*/  FFMA.FTZ R151, R151, R126, R120 ;  /* 0x0000007e97977223 */ /* 0x000fe20000010078 */
[--C-:B------:R-:W-:Y:S01]  /*17450*/  FFMA.FTZ R111, R111, UR4, -R92.reuse ;  /* 0x000000046f6f7c23 */ /* 0x100fe2000801085c */
[--C-:B------:R-:W-:Y:S01]  /*17460*/  FFMA.FTZ R3, R3, UR4, -R92.reuse ;  /* 0x0000000403037c23 */ /* 0x100fe2000801085c */
[--C-:B------:R-:W-:Y:S01]  /*17470*/  FFMA.FTZ R52, R52, UR4, -R92.reuse ;  /* 0x0000000434347c23 */ /* 0x100fe2000801085c */
[----:B------:R-:W-:Y:S01]  /*17480*/  FADD.FTZ R116, R116, R151 ;  /* 0x0000009774747221 */ /* 0x000fe20000010000 */
[----:B------:R-:W3:Y:S01]  /*17490*/  MUFU.EX2 R100, R100 ;  /* 0x0000006400647308 */ /* 0x000ee20000000800 */
[----:B-1----:R-:W-:Y:S01]  /*174a0*/  F2FP.BF16.F32.PACK_AB R28, R106, R119 ;  /* 0x000000776a1c723e */ /* 0x002fe200000010ff */
[----:B------:R-:W-:Y:S01]  /*174b0*/  FFMA.FTZ R151, R53, UR4, -R92 ;  /* 0x0000000435977c23 */ /* 0x000fe2000801085c */
[----:B------:R-:W-:-:S04]  /*174c0*/  FADD.FTZ R127, R127, R116 ;  /* 0x000000747f7f7221 */ /* 0x000fc80000010000 */
[----:B------:R-:W-:Y:S01]  /*174d0*/  FADD.FTZ R112, R112, R127 ;  /* 0x0000007f70707221 */ /* 0x000fe20000010000 */
[----:B------:R-:W-:Y:S01]  /*174e0*/  MUFU.EX2 R103, R103 ;  /* 0x0000006700677308 */ /* 0x000fe20000000800 */
[----:B--2---:R-:W-:Y:S02]  /*174f0*/  FMNMX.FTZ R4, R2, R13, !PT ;  /* 0x0000000d02047209 */ /* 0x004fe40007810000 */
[----:B------:R-:W-:-:S03]  /*17500*/  FADD.FTZ R119, R119, R112 ;  /* 0x0000007077777221 */ /* 0x000fc60000010000 */
[----:B------:R-:W1:Y:S02]  /*17510*/  SHFL.BFLY PT, R13, R4, 0x1, 0x1f ;  /* 0x0c201f00040d7f89 */ /* 0x000e6400000e0000 */
[----:B------:R-:W-:Y:S01]  /*17520*/  MUFU.EX2 R98, R98 ;  /* 0x0000006200627308 */ /* 0x000fe20000000800 */
[----:B---3--:R-:W-:Y:S01]  /*17530*/  F2FP.BF16.F32.PACK_AB R30, R100, R107 ;  /* 0x0000006b641e723e */ /* 0x008fe200000010ff */
[----:B------:R-:W-:-:S04]  /*17540*/  FADD.FTZ R106, R106, R119 ;  /* 0x000000776a6a7221 */ /* 0x000fc80000010000 */
[----:B------:R-:W-:Y:S02]  /*17550*/  FADD.FTZ R107, R107, R106 ;  /* 0x0000006a6b6b7221 */ /* 0x000fe40000010000 */
[----:B------:R-:W-:Y:S02]  /*17560*/  MUFU.EX2 R99, R99 ;  /* 0x0000006300637308 */ /* 0x000fe40000000800 */
[----:B------:R-:W-:-:S06]  /*17570*/  FADD.FTZ R106, R100, R107 ;  /* 0x0000006b646a7221 */ /* 0x000fcc0000010000 */
[----:B------:R-:W-:Y:S01]  /*17580*/  MUFU.EX2 R96, R96 ;  /* 0x0000006000607308 */ /* 0x000fe20000000800 */
[----:B-1----:R-:W-:-:S07]  /*17590*/  FMNMX.FTZ R2, R4, R13, !PT ;  /* 0x0000000d04027209 */ /* 0x002fce0007810000 */
[----:B------:R-:W-:Y:S01]  /*175a0*/  MUFU.EX2 R95, R95 ;  /* 0x0000005f005f7308 */ /* 0x000fe20000000800 */
[C---:B------:R-:W-:Y:S01]  /*175b0*/  FSETP.NEU.FTZ.AND P0, PT, R2.reuse, -INF , PT ;  /* 0xff8000000200780b */ /* 0x040fe20003f1d000 */
[----:B------:R-:W-:-:S03]  /*175c0*/  FMUL.FTZ R54, R2, UR4 ;  /* 0x0000000402367c20 */ /* 0x000fc60008410000 */
[----:B------:R-:W-:-:S03]  /*175d0*/  FSEL R8, R2, RZ, P0 ;  /* 0x000000ff02087208 */ /* 0x000fc60000000000 */
        /* <DEDUP_REMOVED lines=8> */
[----:B------:R-:W1:Y:S01]  /*17660*/  LDSM.16.MT88.4 R4, [R183+0x5000] ;  /* 0x00500000b704783b */ /* 0x000e620000004200 */
[--C-:B------:R-:W-:Y:S01]  /*17670*/  FFMA.FTZ R110, R93, UR4, -R54.reuse ;  /* 0x000000045d6e7c23 */ /* 0x100fe20008010836 */
[----:B------:R-:W-:Y:S01]  /*17680*/  IADD3 R93, PT, PT, R183, 0x5020, RZ ;  /* 0x00005020b75d7810 */ /* 0x000fe20007ffe0ff */
        /* <DEDUP_REMOVED lines=48> */
[----:B------:R-:W-:Y:S01]  /*17990*/  FFMA.FTZ R38, R38, UR4, -R54 ;  /* 0x0000000426267c23 */ /* 0x000fe20008010836 */
[--C-:B------:R-:W-:Y:S01]  /*179a0*/  FFMA.FTZ R145, R227, UR4, -R92.reuse ;  /* 0x00000004e3917c23 */ /* 0x100fe2000801085c */
[----:B------:R-:W-:Y:S01]  /*179b0*/  FFMA.FTZ R195, R209, UR4, -R92 ;  /* 0x00000004d1c37c23 */ /* 0x000fe2000801085c */
        /* <DEDUP_REMOVED lines=28> */
[--C-:B------:R-:W-:Y:S01]  /*17b80*/  FFMA.FTZ R179, R191, UR4, -R92.reuse ;  /* 0x00000004bfb37c23 */ /* 0x100fe2000801085c */
[----:B------:R-:W-:Y:S01]  /*17b90*/  FFMA.FTZ R137, R155, UR4, -R92 ;  /* 0x000000049b897c23 */ /* 0x000fe2000801085c */
        /* <DEDUP_REMOVED lines=31> */
[----:B----4-:R-:W-:Y:S01]  /*17d90*/  HMMA.16816.F32.BF16 R16, R28, R8, R16 ;  /* 0x000000081c10723c */ /* 0x010fe20000041810 */
[----:B------:R-:W-:-:S06]  /*17da0*/  FADD.FTZ R96, R96, R99 ;  /* 0x0000006360607221 */ /* 0x000fcc0000010000 */
[----:B------:R-:W-:Y:S01]  /*17db0*/  MUFU.EX2 R134, R134 ;  /* 0x0000008600867308 */ /* 0x000fe20000000800 */
[C---:B------:R-:W-:Y:S01]  /*17dc0*/  HMMA.16816.F32.BF16 R4, R28.reuse, R10, R4 ;  /* 0x0000000a1c04723c */ /* 0x040fe20000041804 */
[----:B------:R-:W2:Y:S06]  /*17dd0*/  LDSM.16.MT88.4 R8, [R93+0xc00] ;  /* 0x000c00005d08783b */ /* 0x000eac0000004200 */
[----:B------:R-:W4:Y:S01]  /*17de0*/  MUFU.EX2 R153, R153 ;  /* 0x0000009900997308 */ /* 0x000f220000000800 */
[C---:B-----5:R-:W-:Y:S07]  /*17df0*/  HMMA.16816.F32.BF16 R160, R28.reuse, R20, R160 ;  /* 0x000000141ca0723c */ /* 0x060fee00000418a0 */
[----:B------:R-:W-:Y:S01]  /*17e00*/  MUFU.EX2 R89, R89 ;  /* 0x0000005900597308 */ /* 0x000fe20000000800 */
[----:B------:R-:W-:Y:S01]  /*17e10*/  HMMA.16816.F32.BF16 R24, R28, R22, R24 ;  /* 0x000000161c18723c */ /* 0x000fe20000041818 */
[----:B------:R-:W-:Y:S01]  /*17e20*/  F2FP.BF16.F32.PACK_AB R28, R94, R95 ;  /* 0x0000005f5e1c723e */ /* 0x000fe200000010ff */
[----:B------:R-:W5:Y:S01]  /*17e30*/  LDSM.16.MT88.4 R20, [R183+0x6000] ;  /* 0x00600000b714783b */ /* 0x000f620000004200 */
[----:B-1----:R-:W-:Y:S01]  /*17e40*/  F2FP.BF16.F32.PACK_AB R29, R132, R157 ;  /* 0x0000009d841d723e */ /* 0x002fe200000010ff */
[----:B------:R-:W-:Y:S01]  /*17e50*/  FADD.FTZ R95, R95, R96 ;  /* 0x000000605f5f7221 */ /* 0x000fe20000010000 */
[----:B------:R-:W-:-:S02]  /*17e60*/  F2FP.BF16.F32.PACK_AB R30, R90, R91 ;  /* 0x0000005b5a1e723e */ /* 0x000fc400000010ff */
[----:B------:R-:W1:Y:S01]  /*17e70*/  MUFU.EX2 R88, R88 ;  /* 0x0000005800587308 */ /* 0x000e620000000800 */
        /* <DEDUP_REMOVED lines=14> */
[----:B-1----:R-:W-:Y:S01]  /*17f60*/  F2FP.BF16.F32.PACK_AB R28, R88, R89 ;  /* 0x00000059581c723e */ /* 0x002fe200000010ff */
[----:B------:R-:W-:Y:S01]  /*17f70*/  FADD.FTZ R89, R89, R90 ;  /* 0x0000005a59597221 */ /* 0x000fe20000010000 */
[----:B----4-:R-:W-:-:S03]  /*17f80*/  F2FP.BF16.F32.PACK_AB R30, R86, R87 ;  /* 0x00000057561e723e */ /* 0x010fc600000010ff */
[----:B------:R-:W-:Y:S02]  /*17f90*/  FADD.FTZ R88, R88, R89 ;  /* 0x0000005958587221 */ /* 0x000fe40000010000 */
[----:B------:R-:W-:Y:S02]  /*17fa0*/  MUFU.EX2 R136, R136 ;  /* 0x0000008800887308 */ /* 0x000fe40000000800 */
[----:B------:R-:W-:-:S04]  /*17fb0*/  FADD.FTZ R87, R87, R88 ;  /* 0x0000005857577221 */ /* 0x000fc80000010000 */
[----:B------:R-:W-:Y:S02]  /*17fc0*/  FADD.FTZ R86, R86, R87 ;  /* 0x0000005756567221 */ /* 0x000fe40000010000 */
        /* <DEDUP_REMOVED lines=14> */
[----:B------:R-:W2:Y:S01]  /*180b0*/  MUFU.EX2 R142, R142 ;  /* 0x0000008e008e7308 */ /* 0x000ea20000000800 */
[----:B----4-:R-:W-:Y:S01]  /*180c0*/  F2FP.BF16.F32.PACK_AB R28, R84, R85 ;  /* 0x00000055541c723e */ /* 0x010fe200000010ff */
[----:B------:R-:W-:Y:S01]  /*180d0*/  FADD.FTZ R85, R85, R86 ;  /* 0x0000005655557221 */ /* 0x000fe20000010000 */
[----:B-----5:R-:W-:-:S03]  /*180e0*/  F2FP.BF16.F32.PACK_AB R30, R82, R83 ;  /* 0x00000053521e723e */ /* 0x020fc600000010ff */
        /* <DEDUP_REMOVED lines=20> */
[----:B----4-:R-:W-:Y:S01]  /*18230*/  F2FP.BF16.F32.PACK_AB R30, R78, R79 ;  /* 0x0000004f4e1e723e */ /* 0x010fe200000010ff */
[----:B------:R-:W-:-:S03]  /*18240*/  FADD.FTZ R81, R81, R82 ;  /* 0x0000005251517221 */ /* 0x000fc60000010000 */
[----:B------:R-:W-:Y:S01]  /*18250*/  MUFU.EX2 R154, R154 ;  /* 0x0000009a009a7308 */ /* 0x000fe20000000800 */
[----:B------:R-:W-:-:S04]  /*18260*/  FADD.FTZ R80, R80, R81 ;  /* 0x0000005150507221 */ /* 0x000fc80000010000 */
[----:B------:R-:W-:-:S03]  /*18270*/  FADD.FTZ R79, R79, R80 ;  /* 0x000000504f4f7221 */ /* 0x000fc60000010000 */
[----:B------:R-:W4:Y:S01]  /*18280*/  MUFU.EX2 R193, R193 ;  /* 0x000000c100c17308 */ /* 0x000f220000000800 */
[----:B-1----:R-:W-:Y:S01]  /*18290*/  F2FP.BF16.F32.PACK_AB R29, R171, R146 ;  /* 0x00000092ab1d723e */ /* 0x002fe200000010ff */
[----:B------:R-:W-:-:S06]  /*182a0*/  FADD.FTZ R78, R78, R79 ;  /* 0x0000004f4e4e7221 */ /* 0x000fcc0000010000 */
        /* <DEDUP_REMOVED lines=8> */
[C---:B-----5:R-:W-:Y:S02]  /*18330*/  HMMA.16816.F32.BF16 R160, R28.reuse, R8, R160 ;  /* 0x000000081ca0723c */ /* 0x060fe400000418a0 */
[----:B------:R-:W-:Y:S06]  /*18340*/  MUFU.EX2 R158, R158 ;  /* 0x0000009e009e7308 */ /* 0x000fec0000000800 */
[----:B------:R-:W-:Y:S01]  /*18350*/  HMMA.16816.F32.BF16 R24, R28, R10, R24 ;  /* 0x0000000a1c18723c */ /* 0x000fe20000041818 */
[----:B------:R-:W5:Y:S01]  /*18360*/  LDSM.16.MT88.4 R8, [R183+0x7000] ;  /* 0x00700000b708783b */ /* 0x000f620000004200 */
[----:B------:R-:W2:Y:S01]  /*18370*/  MUFU.EX2 R187, R187 ;  /* 0x000000bb00bb7308 */ /* 0x000ea20000000800 */
[----:B-1----:R-:W-:Y:S01]  /*18380*/  F2FP.BF16.F32.PACK_AB R28, R76, R77 ;  /* 0x0000004d4c1c723e */ /* 0x002fe200000010ff */
[----:B------:R-:W-:Y:S01]  /*18390*/  FADD.FTZ R77, R77, R78 ;  /* 0x0000004e4d4d7221 */ /* 0x000fe20000010000 */
[----:B----4-:R-:W-:-:S03]  /*183a0*/  F2FP.BF16.F32.PACK_AB R30, R74, R75 ;  /* 0x0000004b4a1e723e */ /* 0x010fc600000010ff */
[----:B------:R-:W-:Y:S01]  /*183b0*/  FADD.FTZ R76, R76, R77 ;  /* 0x0000004d4c4c7221 */ /* 0x000fe20000010000 */
[----:B------:R-:W-:Y:S01]  /*183c0*/  FFMA.FTZ R77, R40, UR4, -R54 ;  /* 0x00000004284d7c23 */ /* 0x000fe20008010836 */
[----:B------:R-:W-:Y:S01]  /*183d0*/  MUFU.EX2 R164, R164 ;  /* 0x000000a400a47308 */ /* 0x000fe20000000800 */
[----:B------:R-:W-:Y:S01]  /*183e0*/  FFMA.FTZ R40, R44, UR4, -R92 ;  /* 0x000000042c287c23 */ /* 0x000fe2000801085c */
[----:B------:R-:W-:Y:S01]  /*183f0*/  FADD.FTZ R75, R75, R76 ;  /* 0x0000004c4b4b7221 */ /* 0x000fe20000010000 */
[----:B------:R-:W-:-:S03]  /*18400*/  FFMA.FTZ R44, R45, UR4, -R54 ;  /* 0x000000042d2c7c23 */ /* 0x000fc60008010836 */
[----:B------:R-:W-:Y:S02]  /*18410*/  FADD.FTZ R74, R74, R75 ;  /* 0x0000004b4a4a7221 */ /* 0x000fe40000010000 */
[----:B------:R-:W1:Y:S01]  /*18420*/  MUFU.EX2 R185, R185 ;  /* 0x000000b900b97308 */ /* 0x000e620000000800 */
[----:B--2---:R-:W-:-:S07]  /*18430*/  F2FP.BF16.F32.PACK_AB R29, R187, R158 ;  /* 0x0000009ebb1d723e */ /* 0x004fce00000010ff */
[----:B------:R-:W-:Y:S08]  /*18440*/  MUFU.EX2 R73, R73 ;  /* 0x0000004900497308 */ /* 0x000ff00000000800 */
[----:B------:R-:W2:Y:S01]  /*18450*/  MUFU.EX2 R72, R72 ;  /* 0x0000004800487308 */ /* 0x000ea20000000800 */
[----:B-1----:R-:W-:-:S07]  /*18460*/  F2FP.BF16.F32.PACK_AB R31, R185, R164 ;  /* 0x000000a4b91f723e */ /* 0x002fce00000010ff */
[C---:B------:R-:W-:Y:S01]  /*18470*/  HMMA.16816.F32.BF16 R16, R28.reuse, R20, R16 ;  /* 0x000000141c10723c */ /* 0x040fe20000041810 */
        /* <DEDUP_REMOVED lines=8> */
[----:B------:R-:W5:Y:S01]  /*18500*/  MUFU.EX2 R166, R166 ;  /* 0x000000a600a67308 */ /* 0x000f620000000800 */
[----:B--2---:R-:W-:Y:S01]  /*18510*/  F2FP.BF16.F32.PACK_AB R28, R72, R73 ;  /* 0x00000049481c723e */ /* 0x004fe200000010ff */
[----:B------:R-:W-:Y:S01]  /*18520*/  FADD.FTZ R73, R73, R74 ;  /* 0x0000004a49497221 */ /* 0x000fe20000010000 */
[----:B----4-:R-:W-:-:S03]  /*18530*/  F2FP.BF16.F32.PACK_AB R30, R70, R71 ;  /* 0x00000047461e723e */ /* 0x010fc600000010ff */
[----:B------:R-:W-:Y:S02]  /*18540*/  FADD.FTZ R72, R72, R73 ;  /* 0x0000004948487221 */ /* 0x000fe40000010000 */
[----:B------:R-:W-:Y:S02]  /*18550*/  MUFU.EX2 R139, R139 ;  /* 0x0000008b008b7308 */ /* 0x000fe40000000800 */
[----:B------:R-:W-:-:S04]  /*18560*/  FADD.FTZ R71, R71, R72 ;  /* 0x0000004847477221 */ /* 0x000fc80000010000 */
[----:B------:R-:W-:Y:S02]  /*18570*/  FADD.FTZ R70, R70, R71 ;  /* 0x0000004746467221 */ /* 0x000fe40000010000 */
[----:B------:R-:W2:Y:S01]  /*18580*/  MUFU.EX2 R168, R168 ;  /* 0x000000a800a87308 */ /* 0x000ea20000000800 */
[----:B-----5:R-:W-:-:S07]  /*18590*/  F2FP.BF16.F32.PACK_AB R29, R166, R147 ;  /* 0x00000093a61d723e */ /* 0x020fce00000010ff */
[----:B------:R-:W-:Y:S08]  /*185a0*/  MUFU.EX2 R69, R69 ;  /* 0x0000004500457308 */ /* 0x000ff00000000800 */
[----:B------:R-:W4:Y:S01]  /*185b0*/  MUFU.EX2 R68, R68 ;  /* 0x0000004400447308 */ /* 0x000f220000000800 */
[----:B--2---:R-:W-:-:S07]  /*185c0*/  F2FP.BF16.F32.PACK_AB R31, R168, R139 ;  /* 0x0000008ba81f723e */ /* 0x004fce00000010ff */
[----:B------:R-:W-:Y:S01]  /*185d0*/  MUFU.EX2 R67, R67 ;  /* 0x0000004300437308 */ /* 0x000fe20000000800 */
[C---:B------:R-:W-:Y:S07]  /*185e0*/  HMMA.16816.F32.BF16 R16, R28.reuse, R8, R16 ;  /* 0x000000081c10723c */ /* 0x040fee0000041810 */
[----:B------:R-:W2:Y:S01]  /*185f0*/  MUFU.EX2 R66, R66 ;  /* 0x0000004200427308 */ /* 0x000ea20000000800 */
        /* <DEDUP_REMOVED lines=8> */
[----:B--2---:R-:W-:Y:S01]  /*18680*/  F2FP.BF16.F32.PACK_AB R30, R66, R67 ;  /* 0x00000043421e723e */ /* 0x004fe200000010ff */
[----:B------:R-:W-:-:S03]  /*18690*/  FADD.FTZ R69, R69, R70 ;  /* 0x0000004645457221 */ /* 0x000fc60000010000 */
[----:B------:R-:W-:Y:S01]  /*186a0*/  MUFU.EX2 R123, R123 ;  /* 0x0000007b007b7308 */ /* 0x000fe20000000800 */
[----:B------:R-:W-:-:S04]  /*186b0*/  FADD.FTZ R68, R68, R69 ;  /* 0x0000004544447221 */ /* 0x000fc80000010000 */
[----:B------:R-:W-:-:S03]  /*186c0*/  FADD.FTZ R67, R67, R68 ;  /* 0x0000004443437221 */ /* 0x000fc60000010000 */
[----:B------:R-:W2:Y:S01]  /*186d0*/  MUFU.EX2 R178, R178 ;  /* 0x000000b200b27308 */ /* 0x000ea20000000800 */
[----:B-1----:R-:W-:Y:S01]  /*186e0*/  F2FP.BF16.F32.PACK_AB R29, R170, R133 ;  /* 0x00000085aa1d723e */ /* 0x002fe200000010ff */
[----:B------:R-:W-:-:S06]  /*186f0*/  FADD.FTZ R66, R66, R67 ;  /* 0x0000004342427221 */ /* 0x000fcc0000010000 */
[----:B------:R-:W-:Y:S08]  /*18700*/  MUFU.EX2 R65, R65 ;  /* 0x0000004100417308 */ /* 0x000ff00000000800 */
[----:B------:R-:W1:Y:S01]  /*18710*/  MUFU.EX2 R64, R64 ;  /* 0x0000004000407308 */ /* 0x000e620000000800 */
[----:B--2---:R-:W-:-:S07]  /*18720*/  F2FP.BF16.F32.PACK_AB R31, R178, R123 ;  /* 0x0000007bb21f723e */ /* 0x004fce00000010ff */
[----:B---3--:R-:W-:Y:S01]  /*18730*/  HMMA.16816.F32.BF16 R16, R28, R12, R16 ;  /* 0x0000000c1c10723c */ /* 0x008fe20000041810 */
        /* <DEDUP_REMOVED lines=11> */
[C---:B-1----:R-:W-:Y:S01]  /*187f0*/  F2FP.BF16.F32.PACK_AB R8, R64.reuse, R65 ;  /* 0x000000414008723e */ /* 0x042fe200000010ff */
[----:B------:R-:W-:Y:S01]  /*18800*/  FADD.FTZ R65, R65, R66 ;  /* 0x0000004241417221 */ /* 0x000fe20000010000 */
[----:B------:R-:W-:Y:S01]  /*18810*/  MUFU.EX2 R109, R109 ;  /* 0x0000006d006d7308 */ /* 0x000fe20000000800 */
[----:B------:R-:W-:Y:S01]  /*18820*/  FADD.FTZ R108, R129, R108 ;  /* 0x0000006c816c7221 */ /* 0x000fe20000010000 */
[-C--:B------:R-:W-:Y:S01]  /*18830*/  MOV R129, R2.reuse ;  /* 0x0000000200817202 */ /* 0x080fe20000000f00 */
[----:B------:R-:W-:Y:S01]  /*18840*/  FADD.FTZ R64, R64, R65 ;  /* 0x0000004140407221 */ /* 0x000fe20000010000 */
[----:B------:R-:W-:Y:S01]  /*18850*/  HMMA.16816.F32.BF16 R24, R28, R10, R24 ;  /* 0x0000000a1c18723c */ /* 0x000fe20000041818 */
[----:B------:R-:W1:Y:S01]  /*18860*/  LDSM.16.MT88.4 R28, [R183+0x7c00] ;  /* 0x007c0000b71c783b */ /* 0x000e620000004200 */
[----:B------:R-:W-:Y:S01]  /*18870*/  FADD.FTZ R143, R143, R108 ;  /* 0x0000006c8f8f7221 */ /* 0x000fe20000010000 */
[----:B------:R-:W-:Y:S01]  /*18880*/  @P0 MOV R129, R2 ;  /* 0x0000000200810202 */ /* 0x000fe20000000f00 */
        /* <DEDUP_REMOVED lines=20> */
[----:B------:R-:W-:-:S06]  /*189d0*/  FADD.FTZ R89, R138, R159 ;  /* 0x0000009f8a597221 */ /* 0x000fcc0000010000 */
        /* <DEDUP_REMOVED lines=11> */
[----:B---3--:R-:W-:Y:S01]  /*18a90*/  F2FP.BF16.F32.PACK_AB R10, R58, R59 ;  /* 0x0000003b3a0a723e */ /* 0x008fe200000010ff */
[----:B------:R-:W-:-:S03]  /*18aa0*/  FADD.FTZ R61, R61, R62 ;  /* 0x0000003e3d3d7221 */ /* 0x000fc60000010000 */
[----:B------:R-:W-:Y:S01]  /*18ab0*/  MUFU.EX2 R32, R32 ;  /* 0x0000002000207308 */ /* 0x000fe20000000800 */
[----:B------:R-:W-:-:S04]  /*18ac0*/  FADD.FTZ R60, R60, R61 ;  /* 0x0000003d3c3c7221 */ /* 0x000fc80000010000 */
[----:B------:R-:W-:-:S03]  /*18ad0*/  FADD.FTZ R59, R59, R60 ;  /* 0x0000003c3b3b7221 */ /* 0x000fc60000010000 */
[----:B------:R-:W3:Y:S01]  /*18ae0*/  MUFU.EX2 R37, R37 ;  /* 0x0000002500257308 */ /* 0x000ee20000000800 */
[----:B--2---:R-:W-:Y:S01]  /*18af0*/  F2FP.BF16.F32.PACK_AB R9, R33, R100 ;  /* 0x000000642109723e */ /* 0x004fe200000010ff */
[----:B------:R-:W-:-:S06]  /*18b00*/  FADD.FTZ R58, R58, R59 ;  /* 0x0000003b3a3a7221 */ /* 0x000fcc0000010000 */
[----:B------:R-:W-:Y:S08]  /*18b10*/  MUFU.EX2 R57, R57 ;  /* 0x0000003900397308 */ /* 0x000ff00000000800 */
[----:B------:R-:W2:Y:S01]  /*18b20*/  MUFU.EX2 R56, R56 ;  /* 0x0000003800387308 */ /* 0x000ea20000000800 */
[----:B---3--:R-:W-:-:S07]  /*18b30*/  F2FP.BF16.F32.PACK_AB R11, R37, R32 ;  /* 0x00000020250b723e */ /* 0x008fce00000010ff */
        /* <DEDUP_REMOVED lines=8> */
[----:B----4-:R-:W-:Y:S01]  /*18bc0*/  HMMA.16816.F32.BF16 R160, R8, R20, R160 ;  /* 0x0000001408a0723c */ /* 0x010fe200000418a0 */
[----:B------:R-:W-:Y:S01]  /*18bd0*/  FADD.FTZ R144, R144, R29 ;  /* 0x0000001d90907221 */ /* 0x000fe20000010000 */
[----:B------:R-:W-:Y:S01]  /*18be0*/  MUFU.EX2 R35, R35 ;  /* 0x0000002300237308 */ /* 0x000fe20000000800 */
[----:B------:R-:W3:Y:S02]  /*18bf0*/  LDSM.16.MT88.4 R28, [R93+0x3000] ;  /* 0x003000005d1c783b */ /* 0x000ee40000004200 */
[----:B------:R-:W-:-:S03]  /*18c00*/  FADD.FTZ R169, R169, R144 ;  /* 0x00000090a9a97221 */ /* 0x000fc60000010000 */
[----:B------:R-:W-:Y:S01]  /*18c10*/  HMMA.16816.F32.BF16 R24, R8, R22, R24 ;  /* 0x000000160818723c */ /* 0x000fe20000041818 */
[----:B------:R-:W-:Y:S01]  /*18c20*/  FADD.FTZ R146, R146, R169 ;  /* 0x000000a992927221 */ /* 0x000fe20000010000 */
[----:B------:R-:W4:Y:S01]  /*18c30*/  MUFU.EX2 R34, R34 ;  /* 0x0000002200227308 */ /* 0x000f220000000800 */
[----:B--2---:R-:W-:Y:S01]  /*18c40*/  F2FP.BF16.F32.PACK_AB R8, R56, R57 ;  /* 0x000000393808723e */ /* 0x004fe200000010ff */
[----:B------:R-:W2:Y:S01]  /*18c50*/  LDSM.16.MT88.4 R20, [R183+0x8400] ;  /* 0x00840000b714783b */ /* 0x000ea20000004200 */
[----:B------:R-:W-:Y:S01]  /*18c60*/  FADD.FTZ R171, R171, R146 ;  /* 0x00000092abab7221 */ /* 0x000fe20000010000 */
[----:B-1----:R-:W-:Y:S01]  /*18c70*/  F2FP.BF16.F32.PACK_AB R10, R102, R55 ;  /* 0x00000037660a723e */ /* 0x002fe200000010ff */
[----:B------:R-:W-:Y:S02]  /*18c80*/  FADD.FTZ R57, R57, R58 ;  /* 0x0000003a39397221 */ /* 0x000fe40000010000 */
[----:B------:R-:W-:Y:S01]  /*18c90*/  FADD.FTZ R154, R154, R171 ;  /* 0x000000ab9a9a7221 */ /* 0x000fe20000010000 */
[----:B------:R-:W-:Y:S01]  /*18ca0*/  MUFU.EX2 R41, R41 ;  /* 0x0000002900297308 */ /* 0x000fe20000000800 */
[----:B------:R-:W-:-:S02]  /*18cb0*/  FADD.FTZ R56, R56, R57 ;  /* 0x0000003938387221 */ /* 0x000fc40000010000 */
        /* <DEDUP_REMOVED lines=9> */
[----:B------:R-:W4:Y:S01]  /*18d50*/  MUFU.EX2 R145, R145 ;  /* 0x0000009100917308 */ /* 0x000f220000000800 */
[----:B-1----:R-:W-:Y:S02]  /*18d60*/  F2FP.BF16.F32.PACK_AB R11, R38, R41 ;  /* 0x00000029260b723e */ /* 0x002fe400000010ff */
[----:B------:R-:W-:-:S04]  /*18d70*/  FADD.FTZ R166, R166, R147 ;  /* 0x00000093a6a67221 */ /* 0x000fc80000010000 */
[----:B------:R-:W-:Y:S01]  /*18d80*/  FADD.FTZ R139, R139, R166 ;  /* 0x000000a68b8b7221 */ /* 0x000fe20000010000 */
[----:B-----5:R-:W-:Y:S01]  /*18d90*/  HMMA.16816.F32.BF16 R16, R8, R12, R16 ;  /* 0x0000000c0810723c */ /* 0x020fe20000041810 */
[----:B------:R-:W-:Y:S01]  /*18da0*/  MUFU.EX2 R140, R140 ;  /* 0x0000008c008c7308 */ /* 0x000fe20000000800 */
[----:B------:R-:W-:Y:S01]  /*18db0*/  LDSM.16.MT88.4 R164, [R183+0x8c00] ;  /* 0x008c0000b7a4783b */ /* 0x000fe20000004200 */
[----:B------:R-:W-:-:S04]  /*18dc0*/  FADD.FTZ R168, R168, R139 ;  /* 0x0000008ba8a87221 */ /* 0x000fc80000010000 */
[----:B------:R-:W-:Y:S01]  /*18dd0*/  FADD.FTZ R133, R133, R168 ;  /* 0x000000a885857221 */ /* 0x000fe20000010000 */
[----:B------:R-:W-:Y:S01]  /*18de0*/  HMMA.16816.F32.BF16 R4, R8, R14, R4 ;  /* 0x0000000e0804723c */ /* 0x000fe20000041804 */
[----:B------:R-:W1:Y:S01]  /*18df0*/  LDSM.16.MT88.4 R12, [R93+0x3400] ;  /* 0x003400005d0c783b */ /* 0x000e620000004200 */
[----:B------:R-:W5:Y:S01]  /*18e00*/  MUFU.EX2 R195, R195 ;  /* 0x000000c300c37308 */ /* 0x000f620000000800 */
[----:B------:R-:W-:-:S04]  /*18e10*/  FADD.FTZ R170, R170, R133 ;  /* 0x00000085aaaa7221 */ /* 0x000fc80000010000 */
[----:B------:R-:W-:Y:S01]  /*18e20*/  FADD.FTZ R123, R123, R170 ;  /* 0x000000aa7b7b7221 */ /* 0x000fe20000010000 */
[----:B---3--:R-:W-:Y:S02]  /*18e30*/  HMMA.16816.F32.BF16 R160, R8, R28, R160 ;  /* 0x0000001c08a0723c */ /* 0x008fe400000418a0 */
[----:B------:R-:W-:Y:S01]  /*18e40*/  MUFU.EX2 R39, R39 ;  /* 0x0000002700277308 */ /* 0x000fe20000000800 */
[----:B------:R-:W-:-:S04]  /*18e50*/  FADD.FTZ R178, R178, R123 ;  /* 0x0000007bb2b27221 */ /* 0x000fc80000010000 */
[----:B------:R-:W-:Y:S01]  /*18e60*/  FADD.FTZ R109, R109, R178 ;  /* 0x000000b26d6d7221 */ /* 0x000fe20000010000 */
        /* <DEDUP_REMOVED lines=16> */
[C---:B------:R-:W-:Y:S01]  /*18f70*/  HMMA.16816.F32.BF16 R16, R8.reuse, R20, R16 ;  /* 0x000000140810723c */ /* 0x040fe20000041810 */
[----:B------:R-:W-:Y:S07]  /*18f80*/  MUFU.EX2 R137, R137 ;  /* 0x0000008900897308 */ /* 0x000fee0000000800 */
[C---:B------:R-:W-:Y:S01]  /*18f90*/  HMMA.16816.F32.BF16 R4, R8.reuse, R22, R4 ;  /* 0x000000160804723c */ /* 0x040fe20000041804 */
[----:B------:R-:W4:Y:S01]  /*18fa0*/  LDSM.16.MT88.4 R20, [R93+0x3800] ;  /* 0x003800005d14783b */ /* 0x000f220000004200 */
[----:B------:R-:W5:Y:S03]  /*18fb0*/  MUFU.EX2 R104, R111 ;  /* 0x0000006f00687308 */ /* 0x000f660000000800 */
[----:B------:R-:W4:Y:S03]  /*18fc0*/  LDSM.16.MT88.4 R92, [R93+0x3c00] ;  /* 0x003c00005d5c783b */ /* 0x000f260000004200 */
[C---:B-1----:R-:W-:Y:S01]  /*18fd0*/  HMMA.16816.F32.BF16 R160, R8.reuse, R12, R160 ;  /* 0x0000000c08a0723c */ /* 0x042fe200000418a0 */
[--C-:B------:R-:W-:Y:S01]  /*18fe0*/  FFMA.FTZ R12, R51, UR4, -R54.reuse ;  /* 0x00000004330c7c23 */ /* 0x100fe20008010836 */
[----:B------:R-:W-:Y:S06]  /*18ff0*/  MUFU.EX2 R42, R42 ;  /* 0x0000002a002a7308 */ /* 0x000fec0000000800 */
[----:B------:R-:W-:Y:S01]  /*19000*/  HMMA.16816.F32.BF16 R24, R8, R14, R24 ;  /* 0x0000000e0818723c */ /* 0x000fe20000041818 */
[----:B--2---:R-:W-:Y:S01]  /*19010*/  F2FP.BF16.F32.PACK_AB R8, R179, R156 ;  /* 0x0000009cb308723e */ /* 0x004fe200000010ff */
[----:B------:R-:W1:Y:S01]  /*19020*/  MUFU.EX2 R47, R47 ;  /* 0x0000002f002f7308 */ /* 0x000e620000000800 */
[----:B-----5:R-:W-:Y:S01]  /*19030*/  F2FP.BF16.F32.PACK_AB R10, R104, R137 ;  /* 0x00000089680a723e */ /* 0x020fe200000010ff */
[----:B------:R-:W-:Y:S01]  /*19040*/  FADD.FTZ R14, R32, R33 ;  /* 0x00000021200e7221 */ /* 0x000fe20000010000 */
[----:B------:R-:W-:-:S03]  /*19050*/  FFMA.FTZ R15, R50, UR4, -R54 ;  /* 0x00000004320f7c23 */ /* 0x000fc60008010836 */
        /* <DEDUP_REMOVED lines=12> */
[----:B--2---:R-:W-:-:S07]  /*19120*/  F2FP.BF16.F32.PACK_AB R11, R13, R44 ;  /* 0x0000002c0d0b723e */ /* 0x004fce00000010ff */
[C---:B---3--:R-:W-:Y:S01]  /*19130*/  HMMA.16816.F32.BF16 R16, R8.reuse, R28, R16 ;  /* 0x0000001c0810723c */ /* 0x048fe20000041810 */
[----:B------:R-:W-:Y:S01]  /*19140*/  FFMA.FTZ R29, R49, UR4, -R54 ;  /* 0x00000004311d7c23 */ /* 0x000fe20008010836 */
[----:B------:R-:W-:Y:S06]  /*19150*/  MUFU.EX2 R40, R40 ;  /* 0x0000002800287308 */ /* 0x000fec0000000800 */
[----:B----4-:R-:W-:Y:S01]  /*19160*/  HMMA.16816.F32.BF16 R160, R8, R20, R160 ;  /* 0x0000001408a0723c */ /* 0x010fe200000418a0 */
[----:B------:R-:W-:Y:S01]  /*19170*/  FADD.FTZ R21, R55, R56 ;  /* 0x0000003837157221 */ /* 0x000fe20000010000 */
[----:B------:R-:W2:Y:S03]  /*19180*/  MUFU.EX2 R151, R151 ;  /* 0x0000009700977308 */ /* 0x000ea60000000800 */
[----:B------:R-:W-:-:S03]  /*19190*/  FADD.FTZ R21, R102, R21 ;  /* 0x0000001566157221 */ /* 0x000fc60000010000 */
[----:B------:R-:W-:Y:S01]  /*191a0*/  HMMA.16816.F32.BF16 R4, R8, R30, R4 ;  /* 0x0000001e0804723c */ /* 0x000fe20000041804 */
[----:B------:R-:W-:Y:S01]  /*191b0*/  FADD.FTZ R118, R118, R21 ;  /* 0x0000001576767221 */ /* 0x000fe20000010000 */
[----:B------:R-:W-:Y:S03]  /*191c0*/  MUFU.EX2 R12, R12 ;  /* 0x0000000c000c7308 */ /* 0x000fe60000000800 */
[----:B------:R-:W-:-:S03]  /*191d0*/  FADD.FTZ R145, R145, R118 ;  /* 0x0000007691917221 */ /* 0x000fc60000010000 */
[----:B------:R-:W-:Y:S01]  /*191e0*/  HMMA.16816.F32.BF16 R24, R8, R22, R24 ;  /* 0x000000160818723c */ /* 0x000fe20000041818 */
[----:B-1----:R-:W-:Y:S01]  /*191f0*/  F2FP.BF16.F32.PACK_AB R8, R52, R3 ;  /* 0x000000033408723e */ /* 0x002fe200000010ff */
        /* <DEDUP_REMOVED lines=10> */
[----:B------:R-:W-:-:S04]  /*192a0*/  FADD.FTZ R104, R104, R137 ;  /* 0x0000008968687221 */ /* 0x000fc80000010000 */
[----:B------:R-:W-:-:S04]  /*192b0*/  FADD.FTZ R3, R3, R104 ;  /* 0x0000006803037221 */ /* 0x000fc80000010000 */
[----:B------:R-:W-:Y:S01]  /*192c0*/  FADD.FTZ R3, R52, R3 ;  /* 0x0000000334037221 */ /* 0x000fe20000010000 */
[----:B--2---:R-:W-:-:S03]  /*192d0*/  F2FP.BF16.F32.PACK_AB R11, R29, R0 ;  /* 0x000000001d0b723e */ /* 0x004fc600000010ff */
        /* <DEDUP_REMOVED lines=17> */
.L_x_2657:
[----:B------:R-:W-:-:S12]  /*193f0*/  UIADD3 UR22, UPT, UPT, UR8, -0x1, URZ ;  /* 0xffffffff08167890 */ /* 0x000fd8000fffe0ff */
.L_x_2663:
        /* <DEDUP_REMOVED lines=22> */
[----:B------:R-:W1:Y:S01]  /*19560*/  LDCU UR5, c[0x0][0x50c] ;  /* 0x0000a180ff0577ac */ /* 0x000e620008000800 */
[----:B------:R-:W1:Y:S01]  /*19570*/  LDCU.64 UR8, c[0x0][0x3a0] ;  /* 0x00007400ff0877ac */ /* 0x000e620008000a00 */
[----:B------:R-:W1:Y:S01]  /*19580*/  LDCU.64 UR10, c[0x0][0x3a8] ;  /* 0x00007500ff0a77ac */ /* 0x000e620008000a00 */
[----:B--2---:R-:W-:-:S12]  /*19590*/  ULEA UR6, UR6, UR17, 0x18 ;  /* 0x0000001106067291 */ /* 0x004fd8000f8ec0ff */
.L_x_2668:
        /* <DEDUP_REMOVED lines=82> */
.L_x_2665:
[----:B------:R-:W-:Y:S01]  /*19ac0*/  LOP3.LUT R188, R191, R188, RZ, 0xfc, !PT ;  /* 0x000000bcbfbc7212 */ /* 0x000fe200078efcff */
[----:B------:R-:W-:Y:S01]  /*19ad0*/  UIADD3 UR13, UPT, UPT, UR13, -0x1, URZ ;  /* 0xffffffff0d0d7890 */ /* 0x000fe2000fffe0ff */
[----:B------:R-:W-:Y:S02]  /*19ae0*/  SHF.L.U32 R193, R186, 0x6, RZ ;  /* 0x00000006bac17819 */ /* 0x000fe400000006ff */
[----:B------:R-:W-:Y:S01]  /*19af0*/  LEA R187, R188, UR6, 0x1 ;  /* 0x00000006bcbb7c11 */ /* 0x000fe2000f8e08ff */
[----:B------:R-:W-:Y:S01]  /*19b00*/  UISETP.GT.AND UP0, UPT, UR13, UR20, UPT ;  /* 0x000000140d00728c */ /* 0x000fe2000bf04270 */
        /* <DEDUP_REMOVED lines=25> */
[----:B------:R-:W-:Y:S05]  /*19ca0*/  @!P1 IADD3.X R193, PT, PT, R189, R186, RZ, P0, !PT ;  /* 0x000000babdc19210 */ /* 0x000fea00007fe4ff */
        /* <DEDUP_REMOVED lines=29> */
[----:B------:R-:W-:Y:S01]  /*19e80*/  @P1 STS.128 [R187+0x8800], RZ ;  /* 0x008800ffbb001388 */ /* 0x000fe20000000c00 */
[----:B------:R-:W-:Y:S04]  /*19e90*/  LOP3.LUT P1, RZ, R148, 0x4, RZ, 0xc0, !PT ;  /* 0x0000000494ff7812 */ /* 0x000fe8000782c0ff */
[----:B------:R-:W-:Y:S03]  /*19ea0*/  SEL R0, R0, 0xffffffe0, !P1 ;  /* 0xffffffe000007807 */ /* 0x000fe60004800000 */
[----:B------:R-:W0:Y:S01]  /*19eb0*/  LDGDEPBAR ;  /* 0x00000000000079af */ /* 0x000e220000000000 */
[----:B------:R-:W-:Y:S02]  /*19ec0*/  IADD3 R2, PT, PT, R150, R0, RZ ;  /* 0x0000000096027210 */ /* 0x000fe40007ffe0ff */
[----:B------:R-:W-:Y:S05]  /*19ed0*/  IADD3 R136, PT, PT, R0, R149, RZ ;  /* 0x0000009500887210 */ /* 0x000fea0007ffe0ff */
        /* <DEDUP_REMOVED lines=357> */
[----:B------:R-:W-:Y:S01]  /*1b530*/  ISETP.GE.AND P2, PT, R185, UR12, PT ;  /* 0x0000000cb9007c0c */ /* 0x000fe2000bf46270 */
        /* <DEDUP_REMOVED lines=78> */
.L_x_2667:
        /* <DEDUP_REMOVED lines=59> */
.L_x_2666:
[----:B--2---:R-:W-:Y:S01]  /*1bdd0*/  LDSM.16.MT88.4 R140, [R183+0x5000] ;  /* 0x00500000b78c783b */ /* 0x004fe20000004200 */
[C---:B------:R-:W-:Y:S01]  /*1bde0*/  IADD3 R136, PT, PT, R153.reuse, -0x7f, RZ ;  /* 0xffffff8199887810 */ /* 0x040fe20007ffe0ff */
[----:B------:R-:W-:Y:S01]  /*1bdf0*/  UISETP.GT.AND UP0, UPT, UR13, UR20, UPT ;  /* 0x000000140d00728c */ /* 0x000fe2000bf04270 */
[C---:B------:R-:W-:Y:S02]  /*1be00*/  IADD3 R135, PT, PT, R153.reuse, -0x78, RZ ;  /* 0xffffff8899877810 */ /* 0x040fe40007ffe0ff */
[----:B------:R-:W-:Y:S02]  /*1be10*/  I2FP.F32.S32 R130, R136 ;  /* 0x0000008800827245 */ /* 0x000fe40000201400 */
[----:B------:R-:W-:Y:S02]  /*1be20*/  I2FP.F32.S32 R132, R135 ;  /* 0x0000008700847245 */ /* 0x000fe40000201400 */
[C---:B------:R-:W-:Y:S02]  /*1be30*/  IADD3 R131, PT, PT, R153.reuse, -0x77, RZ ;  /* 0xffffff8999837810 */ /* 0x040fe40007ffe0ff */
[C---:B------:R-:W-:Y:S02]  /*1be40*/  IADD3 R129, PT, PT, R153.reuse, -0x70, RZ ;  /* 0xffffff9099817810 */ /* 0x040fe40007ffe0ff */
        /* <DEDUP_REMOVED lines=9> */
[----:B------:R-:W-:Y:S02]  /*1bee0*/  I2FP.F32.S32 R130, R131 ;  /* 0x0000008300827245 */ /* 0x000fe40000201400 */
[----:B------:R-:W-:Y:S02]  /*1bef0*/  FMNMX3.FTZ R137, R155, R2, R4, !PT ;  /* 0x000000029b897276 */ /* 0x000fe40007810004 */
[----:B------:R-:W-:Y:S01]  /*1bf00*/  I2FP.F32.S32 R132, R129 ;  /* 0x0000008100847245 */ /* 0x000fe20000201400 */
[C---:B------:R-:W-:Y:S01]  /*1bf10*/  FFMA.FTZ R7, R130.reuse, UR7, R7 ;  /* 0x0000000782077c23 */ /* 0x040fe20008010007 */
[----:B------:R-:W-:Y:S01]  /*1bf20*/  FFMA.FTZ R8, R130, UR7, R8 ;  /* 0x0000000782087c23 */ /* 0x000fe20008010008 */
[C---:B------:R-:W-:Y:S02]  /*1bf30*/  IADD3 R131, PT, PT, R153.reuse, -0x6f, RZ ;  /* 0xffffff9199837810 */ /* 0x040fe40007ffe0ff */
        /* <DEDUP_REMOVED lines=10> */
[C---:B-1----:R-:W-:Y:S01]  /*1bfe0*/  FFMA.FTZ R13, R132.reuse, UR7, R13 ;  /* 0x00000007840d7c23 */ /* 0x042fe2000801000d */
        /* <DEDUP_REMOVED lines=82> */
[----:B------:R-:W-:Y:S02]  /*1c510*/  I2FP.F32.S32 R132, R129 ;  /* 0x0000008100847245 */ /* 0x000fe40000201400 */
[C---:B------:R-:W-:Y:S01]  /*1c520*/  IADD3 R129, PT, PT, R153.reuse, -0x7, RZ ;  /* 0xfffffff999817810 */ /* 0x040fe20007ffe0ff */
[C---:B------:R-:W-:Y:S01]  /*1c530*/  FFMA.FTZ R55, R130.reuse, UR7, R55 ;  /* 0x0000000782377c23 */ /* 0x040fe20008010037 */
[----:B------:R-:W-:Y:S01]  /*1c540*/  FFMA.FTZ R56, R130, UR7, R56 ;  /* 0x0000000782387c23 */ /* 0x000fe20008010038 */
[----:B------:R-:W-:Y:S01]  /*1c550*/  I2FP.F32.S32 R130, R133 ;  /* 0x0000008500827245 */ /* 0x000fe20000201400 */
[C---:B------:R-:W-:Y:S01]  /*1c560*/  FFMA.FTZ R57, R132.reuse, UR7, R57 ;  /* 0x0000000784397c23 */ /* 0x040fe20008010039 */
[----:B------:R-:W-:Y:S01]  /*1c570*/  I2FP.F32.S32 R134, R129 ;  /* 0x0000008100867245 */ /* 0x000fe20000201400 */
[----:B------:R-:W-:Y:S01]  /*1c580*/  FFMA.FTZ R58, R132, UR7, R58 ;  /* 0x00000007843a7c23 */ /* 0x000fe2000801003a */
[C---:B------:R-:W-:Y:S01]  /*1c590*/  IADD3 R129, PT, PT, R153.reuse, 0x1, RZ ;  /* 0x0000000199817810 */ /* 0x040fe20007ffe0ff */
[C---:B------:R-:W-:Y:S01]  /*1c5a0*/  FFMA.FTZ R59, R130.reuse, UR7, R59 ;  /* 0x00000007823b7c23 */ /* 0x040fe2000801003b */
[----:B------:R-:W-:Y:S01]  /*1c5b0*/  FFMA.FTZ R60, R130, UR7, R60 ;  /* 0x00000007823c7c23 */ /* 0x000fe2000801003c */
[----:B------:R-:W-:Y:S02]  /*1c5c0*/  I2FP.F32.S32 R130, R153 ;  /* 0x0000009900827245 */ /* 0x000fe40000201400 */
[C---:B------:R-:W-:Y:S02]  /*1c5d0*/  IADD3 R133, PT, PT, R153.reuse, 0x8, RZ ;  /* 0x0000000899857810 */ /* 0x040fe40007ffe0ff */
[C---:B------:R-:W-:Y:S04]  /*1c5e0*/  IADD3 R131, PT, PT, R153.reuse, -0x8, RZ ;  /* 0xfffffff899837810 */ /* 0x040fe80007ffe0ff */
[----:B------:R-:W-:Y:S02]  /*1c5f0*/  I2FP.F32.S32 R132, R131 ;  /* 0x0000008300847245 */ /* 0x000fe40000201400 */
[C---:B------:R-:W-:Y:S03]  /*1c600*/  IADD3 R131, PT, PT, R153.reuse, 0x9, RZ ;  /* 0x0000000999837810 */ /* 0x040fe60007ffe0ff */
[C---:B------:R-:W-:Y:S01]  /*1c610*/  FFMA.FTZ R61, R132.reuse, UR7, R61 ;  /* 0x00000007843d7c23 */ /* 0x040fe2000801003d */
[----:B------:R-:W-:Y:S01]  /*1c620*/  FFMA.FTZ R62, R132, UR7, R62 ;  /* 0x00000007843e7c23 */ /* 0x000fe2000801003e */
[----:B------:R-:W-:Y:S01]  /*1c630*/  I2FP.F32.S32 R132, R129 ;  /* 0x0000008100847245 */ /* 0x000fe20000201400 */
        /* <DEDUP_REMOVED lines=32> */
[C---:B------:R-:W-:Y:S02]  /*1c840*/  IADD3 R131, PT, PT, R153.reuse, 0x30, RZ ;  /* 0x0000003099837810 */ /* 0x040fe40007ffe0ff */
[----:B------:R-:W-:Y:S02]  /*1c850*/  I2FP.F32.S32 R130, R129 ;  /* 0x0000008100827245 */ /* 0x000fe40000201400 */
[C---:B------:R-:W-:Y:S03]  /*1c860*/  IADD3 R129, PT, PT, R153.reuse, 0x28, RZ ;  /* 0x0000002899817810 */ /* 0x040fe60007ffe0ff */
[C---:B------:R-:W-:Y:S01]  /*1c870*/  FFMA.FTZ R81, R130.reuse, UR7, R81 ;  /* 0x0000000782517c23 */ /* 0x040fe20008010051 */
[----:B------:R-:W-:Y:S01]  /*1c880*/  FFMA.FTZ R82, R130, UR7, R82 ;  /* 0x0000000782527c23 */ /* 0x000fe20008010052 */
[----:B------:R-:W-:Y:S01]  /*1c890*/  I2FP.F32.S32 R130, R129 ;  /* 0x0000008100827245 */ /* 0x000fe20000201400 */
[C---:B------:R-:W-:Y:S01]  /*1c8a0*/  FFMA.FTZ R83, R132.reuse, UR7, R83 ;  /* 0x0000000784537c23 */ /* 0x040fe20008010053 */
[C---:B------:R-:W-:Y:S01]  /*1c8b0*/  IADD3 R129, PT, PT, R153.reuse, 0x31, RZ ;  /* 0x0000003199817810 */ /* 0x040fe20007ffe0ff */
[----:B------:R-:W-:Y:S01]  /*1c8c0*/  FFMA.FTZ R84, R132, UR7, R84 ;  /* 0x0000000784547c23 */ /* 0x000fe20008010054 */
[----:B------:R-:W-:Y:S01]  /*1c8d0*/  I2FP.F32.S32 R132, R133 ;  /* 0x0000008500847245 */ /* 0x000fe20000201400 */
[C---:B------:R-:W-:Y:S01]  /*1c8e0*/  FFMA.FTZ R85, R130.reuse, UR7, R85 ;  /* 0x0000000782557c23 */ /* 0x040fe20008010055 */
[----:B------:R-:W-:Y:S01]  /*1c8f0*/  I2FP.F32.S32 R134, R129 ;  /* 0x0000008100867245 */ /* 0x000fe20000201400 */
[----:B------:R-:W-:Y:S01]  /*1c900*/  FFMA.FTZ R86, R130, UR7, R86 ;  /* 0x0000000782567c23 */ /* 0x000fe20008010056 */
[----:B------:R-:W-:Y:S01]  /*1c910*/  I2FP.F32.S32 R130, R131 ;  /* 0x0000008300827245 */ /* 0x000fe20000201400 */
[C---:B------:R-:W-:Y:S01]  /*1c920*/  FFMA.FTZ R87, R132.reuse, UR7, R87 ;  /* 0x0000000784577c23 */ /* 0x040fe20008010057 */
[C---:B------:R-:W-:Y:S01]  /*1c930*/  IADD3 R131, PT, PT, R153.reuse, 0x39, RZ ;  /* 0x0000003999837810 */ /* 0x040fe20007ffe0ff */
[----:B------:R-:W-:Y:S01]  /*1c940*/  FFMA.FTZ R88, R132, UR7, R88 ;  /* 0x0000000784587c23 */ /* 0x000fe20008010058 */
[----:B------:R-:W-:Y:S01]  /*1c950*/  FMNMX3.FTZ R132, R154, R0, R3, !PT ;  /* 0x000000009a847276 */ /* 0x000fe20007810003 */
[C---:B------:R-:W-:Y:S01]  /*1c960*/  FFMA.FTZ R89, R130.reuse, UR7, R89 ;  /* 0x0000000782597c23 */ /* 0x040fe20008010059 */
[----:B------:R-:W-:Y:S01]  /*1c970*/  FFMA.FTZ R90, R130, UR7, R90 ;  /* 0x00000007825a7c23 */ /* 0x000fe2000801005a */
[----:B------:R-:W-:Y:S01]  /*1c980*/  FFMA.FTZ R91, R134, UR7, R91 ;  /* 0x00000007865b7c23 */ /* 0x000fe2000801005b */
[----:B------:R-:W-:Y:S01]  /*1c990*/  FMNMX3.FTZ R132, R132, R5, R7, !PT ;  /* 0x0000000584847276 */ /* 0x000fe20007810007 */
[----:B------:R-:W-:Y:S01]  /*1c9a0*/  FFMA.FTZ R92, R134, UR7, R92 ;  /* 0x00000007865c7c23 */ /* 0x000fe2000801005c */
[----:B------:R-:W-:Y:S02]  /*1c9b0*/  IADD3 R129, PT, PT, R153, 0x40, RZ ;  /* 0x0000004099817810 */ /* 0x000fe40007ffe0ff */
        /* <DEDUP_REMOVED lines=23> */
[----:B------:R-:W-:Y:S01]  /*1cb30*/  I2FP.F32.S32 R130, R129 ;  /* 0x0000008100827245 */ /* 0x000fe20000201400 */
[----:B------:R-:W-:Y:S01]  /*1cb40*/  FFMA.FTZ R96, R132, UR7, R96 ;  /* 0x0000000784607c23 */ /* 0x000fe20008010060 */
[----:B------:R-:W-:Y:S02]  /*1cb50*/  I2FP.F32.S32 R132, R131 ;  /* 0x0000008300847245 */ /* 0x000fe40000201400 */
[----:B------:R-:W-:Y:S01]  /*1cb60*/  FMNMX3.FTZ R131, R137, R26, R28, !PT ;  /* 0x0000001a89837276 */ /* 0x000fe2000781001c */
[C---:B------:R-:W-:Y:S01]  /*1cb70*/  FFMA.FTZ R97, R130.reuse, UR7, R97 ;  /* 0x0000000782617c23 */ /* 0x040fe20008010061 */
[----:B------:R-:W-:Y:S01]  /*1cb80*/  FFMA.FTZ R98, R130, UR7, R98 ;  /* 0x0000000782627c23 */ /* 0x000fe20008010062 */
        /* <DEDUP_REMOVED lines=10> */
[----:B------:R-:W-:Y:S02]  /*1cc30*/  FMNMX3.FTZ R134, R134, R73, R75, !PT ;  /* 0x0000004986867276 */ /* 0x000fe4000781004b */
[C---:B------:R-:W-:Y:S02]  /*1cc40*/  IADD3 R130, PT, PT, R153.reuse, 0x41, RZ ;  /* 0x0000004199827810 */ /* 0x040fe40007ffe0ff */
        /* <DEDUP_REMOVED lines=18> */
[C---:B------:R-:W-:Y:S02]  /*1cd70*/  IADD3 R129, PT, PT, R153.reuse, 0x58, RZ ;  /* 0x0000005899817810 */ /* 0x040fe40007ffe0ff */
[C---:B------:R-:W-:Y:S01]  /*1cd80*/  IADD3 R131, PT, PT, R153.reuse, 0x60, RZ ;  /* 0x0000006099837810 */ /* 0x040fe20007ffe0ff */
[C---:B------:R-:W-:Y:S01]  /*1cd90*/  FFMA.FTZ R103, R130.reuse, UR7, R103 ;  /* 0x0000000782677c23 */ /* 0x040fe20008010067 */
[----:B------:R-:W-:Y:S01]  /*1cda0*/  FFMA.FTZ R104, R130, UR7, R104 ;  /* 0x0000000782687c23 */ /* 0x000fe20008010068 */
[----:B------:R-:W-:Y:S02]  /*1cdb0*/  IADD3 R130, PT, PT, R153, 0x50, RZ ;  /* 0x0000005099827810 */ /* 0x000fe40007ffe0ff */
[----:B------:R-:W-:Y:S02]  /*1cdc0*/  FMNMX3.FTZ R137, R137, R62, R64, !PT ;  /* 0x0000003e89897276 */ /* 0x000fe40007810040 */
[----:B------:R-:W-:Y:S02]  /*1cdd0*/  FMNMX3.FTZ R134, R134, R101, R103, !PT ;  /* 0x0000006586867276 */ /* 0x000fe40007810067 */
[----:B------:R-:W-:Y:S05]  /*1cde0*/  I2FP.F32.S32 R130, R130 ;  /* 0x0000008200827245 */ /* 0x000fea0000201400 */
[C---:B------:R-:W-:Y:S01]  /*1cdf0*/  FFMA.FTZ R105, R130.reuse, UR7, R105 ;  /* 0x0000000782697c23 */ /* 0x040fe20008010069 */
[----:B------:R-:W-:Y:S01]  /*1ce00*/  FFMA.FTZ R106, R130, UR7, R106 ;  /* 0x00000007826a7c23 */ /* 0x000fe2000801006a */
[C---:B------:R-:W-:Y:S01]  /*1ce10*/  FFMA.FTZ R107, R132.reuse, UR7, R107 ;  /* 0x00000007846b7c23 */ /* 0x040fe2000801006b */
[----:B------:R-:W-:Y:S01]  /*1ce20*/  FFMA.FTZ R108, R132, UR7, R108 ;  /* 0x00000007846c7c23 */ /* 0x000fe2000801006c */
[----:B------:R-:W-:Y:S02]  /*1ce30*/  I2FP.F32.S32 R130, R129 ;  /* 0x0000008100827245 */ /* 0x000fe40000201400 */
[C---:B------:R-:W-:Y:S02]  /*1ce40*/  IADD3 R129, PT, PT, R153.reuse, 0x61, RZ ;  /* 0x0000006199817810 */ /* 0x040fe40007ffe0ff */
[----:B------:R-:W-:Y:S01]  /*1ce50*/  FMNMX3.FTZ R134, R134, R105, R107, !PT ;  /* 0x0000006986867276 */ /* 0x000fe2000781006b */
[C---:B------:R-:W-:Y:S01]  /*1ce60*/  FFMA.FTZ R109, R130.reuse, UR7, R109 ;  /* 0x00000007826d7c23 */ /* 0x040fe2000801006d */
[----:B------:R-:W-:Y:S01]  /*1ce70*/  FFMA.FTZ R110, R130, UR7, R110 ;  /* 0x00000007826e7c23 */ /* 0x000fe2000801006e */
[----:B------:R-:W-:Y:S02]  /*1ce80*/  IADD3 R130, PT, PT, R153, 0x59, RZ ;  /* 0x0000005999827810 */ /* 0x000fe40007ffe0ff */
[----:B------:R-:W-:Y:S02]  /*1ce90*/  I2FP.F32.S32 R132, R131 ;  /* 0x0000008300847245 */ /* 0x000fe40000201400 */
[----:B------:R-:W-:Y:S02]  /*1cea0*/  I2FP.F32.S32 R130, R130 ;  /* 0x0000008200827245 */ /* 0x000fe40000201400 */
[----:B------:R-:W-:Y:S03]  /*1ceb0*/  FMNMX3.FTZ R131, R137, R66, R68, !PT ;  /* 0x0000004289837276 */ /* 0x000fe60007810044 */
[C---:B------:R-:W-:Y:S01]  /*1cec0*/  FFMA.FTZ R111, R130.reuse, UR7, R111 ;  /* 0x00000007826f7c23 */ /* 0x040fe2000801006f */
[----:B------:R-:W-:Y:S01]  /*1ced0*/  FFMA.FTZ R112, R130, UR7, R112 ;  /* 0x0000000782707c23 */ /* 0x000fe20008010070 */
[C---:B------:R-:W-:Y:S01]  /*1cee0*/  FFMA.FTZ R113, R132.reuse, UR7, R113 ;  /* 0x0000000784717c23 */ /* 0x040fe20008010071 */
[----:B------:R-:W-:Y:S01]  /*1cef0*/  FFMA.FTZ R114, R132, UR7, R114 ;  /* 0x0000000784727c23 */ /* 0x000fe20008010072 */
[----:B------:R-:W-:Y:S02]  /*1cf00*/  I2FP.F32.S32 R130, R129 ;  /* 0x0000008100827245 */ /* 0x000fe40000201400 */
[----:B------:R-:W-:Y:S02]  /*1cf10*/  FMNMX3.FTZ R134, R134, R109, R111, !PT ;  /* 0x0000006d86867276 */ /* 0x000fe4000781006f */
[C---:B------:R-:W-:Y:S01]  /*1cf20*/  IADD3 R129, PT, PT, R153.reuse, 0x70, RZ ;  /* 0x0000007099817810 */ /* 0x040fe20007ffe0ff */
[C---:B------:R-:W-:Y:S01]  /*1cf30*/  FFMA.FTZ R115, R130.reuse, UR7, R115 ;  /* 0x0000000782737c23 */ /* 0x040fe20008010073 */
[----:B------:R-:W-:Y:S01]  /*1cf40*/  FFMA.FTZ R116, R130, UR7, R116 ;  /* 0x0000000782747c23 */ /* 0x000fe20008010074 */
[----:B------:R-:W-:Y:S02]  /*1cf50*/  IADD3 R130, PT, PT, R153, 0x68, RZ ;  /* 0x0000006899827810 */ /* 0x000fe40007ffe0ff */
[----:B------:R-:W-:Y:S02]  /*1cf60*/  FMNMX3.FTZ R131, R131, R70, R72, !PT ;  /* 0x0000004683837276 */ /* 0x000fe40007810048 */
[----:B------:R-:W-:Y:S02]  /*1cf70*/  FMNMX3.FTZ R134, R134, R113, R115, !PT ;  /* 0x0000007186867276 */ /* 0x000fe40007810073 */
[----:B------:R-:W-:Y:S02]  /*1cf80*/  I2FP.F32.S32 R130, R130 ;  /* 0x0000008200827245 */ /* 0x000fe40000201400 */
[----:B------:R-:W-:Y:S03]  /*1cf90*/  FMNMX3.FTZ R131, R131, R74, R76, !PT ;  /* 0x0000004a83837276 */ /* 0x000fe6000781004c */
        /* <DEDUP_REMOVED lines=10> */
[----:B------:R-:W-:Y:S01]  /*1d040*/  FMNMX3.FTZ R131, R131, R90, R92, !PT ;  /* 0x0000005a83837276 */ /* 0x000fe2000781005c */
[----:B------:R-:W-:Y:S01]  /*1d050*/  FFMA.FTZ R120, R132, UR7, R120 ;  /* 0x0000000784787c23 */ /* 0x000fe20008010078 */
[C---:B------:R-:W-:Y:S01]  /*1d060*/  FFMA.FTZ R121, R130.reuse, UR7, R121 ;  /* 0x0000000782797c23 */ /* 0x040fe20008010079 */
        /* <DEDUP_REMOVED lines=70> */
[C---:B------:R-:W-:Y:S01]  /*1d4d0*/  FMUL.FTZ R170, R135.reuse, R170 ;  /* 0x000000aa87aa7220 */ /* 0x040fe20000410000 */
[----:B------:R-:W-:Y:S01]  /*1d4e0*/  FMUL.FTZ R171, R135, R171 ;  /* 0x000000ab87ab7220 */ /* 0x000fe20000410000 */
        /* <DEDUP_REMOVED lines=8> */
[----:B------:R-:W-:Y:S01]  /*1d570*/  FMUL.FTZ R3, R129, UR4 ;  /* 0x0000000481037c20 */ /* 0x000fe20008410000 */
        /* <DEDUP_REMOVED lines=17> */
[----:B------:R-:W-:Y:S01]  /*1d690*/  MOV R61, R179 ;  /* 0x000000b3003d7202 */ /* 0x000fe20000000f00 */
[--C-:B------:R-:W-:Y:S03]  /*1d6a0*/  FFMA.FTZ R75, R18, UR4, -R3.reuse ;  /* 0x00000004124b7c23 */ /* 0x100fe60008010803 */
[----:B------:R-:W-:Y:S01]  /*1d6b0*/  MUFU.EX2 R69, R69 ;  /* 0x0000004500457308 */ /* 0x000fe20000000800 */
[----:B------:R-:W-:Y:S01]  /*1d6c0*/  @P1 IADD3 R61, PT, PT, R178, -0x20, RZ ;  /* 0xffffffe0b23d1810 */ /* 0x000fe20007ffe0ff */
[--C-:B------:R-:W-:Y:S01]  /*1d6d0*/  FFMA.FTZ R0, R0, UR4, -R130.reuse ;  /* 0x0000000400007c23 */ /* 0x100fe20008010882 */
[--C-:B------:R-:W-:Y:S01]  /*1d6e0*/  FFMA.FTZ R2, R2, UR4, -R3.reuse ;  /* 0x0000000402027c23 */ /* 0x100fe20008010803 */
[--C-:B------:R-:W-:Y:S01]  /*1d6f0*/  FFMA.FTZ R210, R71, UR4, -R130.reuse ;  /* 0x0000000447d27c23 */ /* 0x100fe20008010882 */
[--C-:B------:R-:W-:Y:S01]  /*1d700*/  FFMA.FTZ R71, R16, UR4, -R3.reuse ;  /* 0x0000000410477c23 */ /* 0x100fe20008010803 */
[----:B------:R-:W1:Y:S01]  /*1d710*/  LDSM.16.MT88.4 R4, [R61] ;  /* 0x000000003d04783b */ /* 0x000e620000004200 */
[----:B--2---:R-:W-:Y:S03]  /*1d720*/  F2FP.BF16.F32.PACK_AB R16, R155, R134 ;  /* 0x000000869b10723e */ /* 0x004fe600000010ff */
[----:B------:R-:W2:Y:S01]  /*1d730*/  MUFU.EX2 R0, R0 ;  /* 0x0000000000007308 */ /* 0x000ea20000000800 */
[--C-:B------:R-:W-:Y:S01]  /*1d740*/  FFMA.FTZ R198, R47, UR4, -R130.reuse ;  /* 0x000000042fc67c23 */ /* 0x100fe20008010882 */
[--C-:B------:R-:W-:Y:S01]  /*1d750*/  FFMA.FTZ R47, R73, UR4, -R130.reuse ;  /* 0x00000004492f7c23 */ /* 0x100fe20008010882 */
[--C-:B------:R-:W-:Y:S01]  /*1d760*/  FFMA.FTZ R21, R21, UR4, -R130.reuse ;  /* 0x0000000415157c23 */ /* 0x100fe20008010882 */
[--C-:B------:R-:W-:Y:S01]  /*1d770*/  FFMA.FTZ R186, R23, UR4, -R130.reuse ;  /* 0x0000000417ba7c23 */ /* 0x100fe20008010882 */
[--C-:B------:R-:W-:Y:S01]  /*1d780*/  FFMA.FTZ R20, R20, UR4, -R3.reuse ;  /* 0x0000000414147c23 */ /* 0x100fe20008010803 */
[----:B------:R-:W3:Y:S01]  /*1d790*/  LDSM.16.MT88.4 R12, [R61+0x400] ;  /* 0x000400003d0c783b */ /* 0x000ee20000004200 */
[--C-:B------:R-:W-:Y:S03]  /*1d7a0*/  FFMA.FTZ R73, R22, UR4, -R3.reuse ;  /* 0x0000000416497c23 */ /* 0x100fe60008010803 */
[----:B------:R-:W4:Y:S01]  /*1d7b0*/  MUFU.EX2 R2, R2 ;  /* 0x0000000200027308 */ /* 0x000f220000000800 */
[--C-:B------:R-:W-:Y:S01]  /*1d7c0*/  FFMA.FTZ R22, R105, UR4, -R130.reuse ;  /* 0x0000000469167c23 */ /* 0x100fe20008010882 */
[--C-:B------:R-:W-:Y:S01]  /*1d7d0*/  FFMA.FTZ R24, R24, UR4, -R3.reuse ;  /* 0x0000000418187c23 */ /* 0x100fe20008010803 */
[--C-:B------:R-:W-:Y:S01]  /*1d7e0*/  FFMA.FTZ R200, R51, UR4, -R130.reuse ;  /* 0x0000000433c87c23 */ /* 0x100fe20008010882 */
[--C-:B------:R-:W-:Y:S01]  /*1d7f0*/  FFMA.FTZ R79, R26, UR4, -R3.reuse ;  /* 0x000000041a4f7c23 */ /* 0x100fe20008010803 */
[--C-:B------:R-:W-:Y:S01]  /*1d800*/  FFMA.FTZ R23, R25, UR4, -R130.reuse ;  /* 0x0000000419177c23 */ /* 0x100fe20008010882 */
[----:B------:R-:W-:Y:S01]  /*1d810*/  FFMA.FTZ R51, R81, UR4, -R130 ;  /* 0x0000000451337c23 */ /* 0x000fe20008010882 */
[--C-:B------:R-:W-:Y:S03]  /*1d820*/  FFMA.FTZ R26, R28, UR4, -R3.reuse ;  /* 0x000000041c1a7c23 */ /* 0x100fe60008010803 */
[----:B------:R-:W-:Y:S01]  /*1d830*/  MUFU.EX2 R226, R226 ;  /* 0x000000e200e27308 */ /* 0x000fe20000000800 */
[----:B--2---:R-:W-:Y:S01]  /*1d840*/  F2FP.BF16.F32.PACK_AB R144, R137, R0 ;  /* 0x000000008990723e */ /* 0x004fe200000010ff */
[----:B------:R-:W-:Y:S01]  /*1d850*/  FFMA.FTZ R0, R133, R151, R0 ;  /* 0x0000009785007223 */ /* 0x000fe20000010000 */
[--C-:B------:R-:W-:Y:S01]  /*1d860*/  FFMA.FTZ R25, R29, UR4, -R130.reuse ;  /* 0x000000041d197c23 */ /* 0x100fe20008010882 */
[--C-:B------:R-:W-:Y:S01]  /*1d870*/  FFMA.FTZ R81, R30, UR4, -R3.reuse ;  /* 0x000000041e517c23 */ /* 0x100fe20008010803 */
[--C-:B------:R-:W-:Y:S01]  /*1d880*/  FFMA.FTZ R28, R32, UR4, -R3.reuse ;  /* 0x00000004201c7c23 */ /* 0x100fe20008010803 */
[--C-:B------:R-:W-:Y:S01]  /*1d890*/  FFMA.FTZ R29, R37, UR4, -R130.reuse ;  /* 0x00000004251d7c23 */ /* 0x100fe20008010882 */
[----:B------:R-:W-:Y:S03]  /*1d8a0*/  FFMA.FTZ R37, R53, UR4, -R130 ;  /* 0x0000000435257c23 */ /* 0x000fe60008010882 */
[----:B------:R-:W2:Y:S01]  /*1d8b0*/  MUFU.EX2 R65, R65 ;  /* 0x0000004100417308 */ /* 0x000ea20000000800 */
[----:B----4-:R-:W-:Y:S01]  /*1d8c0*/  F2FP.BF16.F32.PACK_AB R145, R69, R2 ;  /* 0x000000024591723e */ /* 0x010fe200000010ff */
[----:B------:R-:W-:Y:S01]  /*1d8d0*/  FFMA.FTZ R2, R135, R152, R2 ;  /* 0x0000009887027223 */ /* 0x000fe20000010002 */
        /* <DEDUP_REMOVED lines=21> */
[----:B------:R-:W2:Y:S01]  /*1da30*/  MUFU.EX2 R228, R228 ;  /* 0x000000e400e47308 */ /* 0x000ea20000000800 */
[C---:B-1----:R-:W-:Y:S05]  /*1da40*/  HMMA.16816.F32.BF16 R160, R144.reuse, R4, R160 ;  /* 0x0000000490a0723c */ /* 0x042fea00000418a0 */
[----:B----4-:R-:W-:Y:S01]  /*1da50*/  F2FP.BF16.F32.PACK_AB R18, R185, R138 ;  /* 0x0000008ab912723e */ /* 0x010fe200000010ff */
        /* <DEDUP_REMOVED lines=14> */
[----:B------:R2:W4:Y:S01]  /*1db40*/  MUFU.EX2 R142, R17 ;  /* 0x00000011008e7308 */ /* 0x0005220000000800 */
[----:B------:R-:W-:Y:S03]  /*1db50*/  HMMA.16816.F32.BF16 R168, R144, R140, R168 ;  /* 0x0000008c90a8723c */ /* 0x000fe600000418a8 */
        /* <DEDUP_REMOVED lines=15> */
[----:B----4-:R-:W-:Y:S01]  /*1dc50*/  F2FP.BF16.F32.PACK_AB R19, R71, R142 ;  /* 0x0000008e4713723e */ /* 0x010fe200000010ff */
[--C-:B------:R-:W-:Y:S01]  /*1dc60*/  FFMA.FTZ R52, R70, UR4, -R3.reuse ;  /* 0x0000000446347c23 */ /* 0x100fe20008010803 */
[--C-:B------:R-:W-:Y:S01]  /*1dc70*/  FFMA.FTZ R105, R72, UR4, -R3.reuse ;  /* 0x0000000448697c23 */ /* 0x100fe20008010803 */
[--C-:B------:R-:W-:Y:S01]  /*1dc80*/  FFMA.FTZ R60, R82, UR4, -R3.reuse ;  /* 0x00000004523c7c23 */ /* 0x100fe20008010803 */
[--C-:B------:R-:W-:Y:S03]  /*1dc90*/  FFMA.FTZ R84, R84, UR4, -R3.reuse ;  /* 0x0000000454547c23 */ /* 0x100fe60008010803 */
[----:B------:R-:W2:Y:S01]  /*1dca0*/  MUFU.EX2 R186, R186 ;  /* 0x000000ba00ba7308 */ /* 0x000ea20000000800 */
[--C-:B------:R-:W-:Y:S01]  /*1dcb0*/  FFMA.FTZ R220, R91, UR4, -R130.reuse ;  /* 0x000000045bdc7c23 */ /* 0x100fe20008010882 */
[C---:B------:R-:W-:Y:S03]  /*1dcc0*/  HMMA.16816.F32.BF16 R168, R16.reuse, R8, R168 ;  /* 0x0000000810a8723c */ /* 0x040fe600000418a8 */
[--C-:B------:R-:W-:Y:S01]  /*1dcd0*/  FFMA.FTZ R91, R111, UR4, -R130.reuse ;  /* 0x000000046f5b7c23 */ /* 0x100fe20008010882 */
[--C-:B------:R-:W-:Y:S01]  /*1dce0*/  FFMA.FTZ R92, R92, UR4, -R3.reuse ;  /* 0x000000045c5c7c23 */ /* 0x100fe20008010803 */
[--C-:B------:R-:W-:Y:S03]  /*1dcf0*/  FFMA.FTZ R224, R99, UR4, -R130.reuse ;  /* 0x0000000463e07c23 */ /* 0x100fe60008010882 */
[----:B------:R-:W-:Y:S01]  /*1dd00*/  MUFU.EX2 R75, R75 ;  /* 0x0000004b004b7308 */ /* 0x000fe20000000800 */
[--C-:B------:R-:W-:Y:S01]  /*1dd10*/  FFMA.FTZ R44, R113, UR4, -R130.reuse ;  /* 0x00000004712c7c23 */ /* 0x100fe20008010882 */
[C---:B------:R-:W-:Y:S01]  /*1dd20*/  HMMA.16816.F32.BF16 R164, R16.reuse, R10, R164 ;  /* 0x0000000a10a4723c */ /* 0x040fe200000418a4 */
[----:B------:R-:W4:Y:S02]  /*1dd30*/  LDSM.16.MT88.4 R8, [R61+0x800] ;  /* 0x000800003d08783b */ /* 0x000f240000004200 */
[--C-:B------:R-:W-:Y:S01]  /*1dd40*/  FFMA.FTZ R99, R115, UR4, -R130.reuse ;  /* 0x0000000473637c23 */ /* 0x100fe20008010882 */
[----:B------:R-:W-:Y:S01]  /*1dd50*/  FFMA.FTZ R54, R117, UR4, -R130 ;  /* 0x0000000475367c23 */ /* 0x000fe20008010882 */
[----:B------:R-:W-:Y:S03]  /*1dd60*/  FADD.FTZ R137, R137, R0 ;  /* 0x0000000089897221 */ /* 0x000fe60000010000 */
[----:B------:R-:W1:Y:S01]  /*1dd70*/  MUFU.EX2 R20, R20 ;  /* 0x0000001400147308 */ /* 0x000e620000000800 */
[----:B------:R-:W-:Y:S01]  /*1dd80*/  FFMA.FTZ R0, R86, UR4, -R3 ;  /* 0x0000000456007c23 */ /* 0x000fe20008010803 */
[C---:B---3--:R-:W-:Y:S03]  /*1dd90*/  HMMA.16816.F32.BF16 R160, R16.reuse, R12, R160 ;  /* 0x0000000c10a0723c */ /* 0x048fe600000418a0 */
[----:B------:R-:W-:Y:S01]  /*1dda0*/  FADD.FTZ R132, R132, R137 ;  /* 0x0000008984847221 */ /* 0x000fe20000010000 */
[--C-:B------:R-:W-:Y:S01]  /*1ddb0*/  FFMA.FTZ R122, R122, UR4, -R3.reuse ;  /* 0x000000047a7a7c23 */ /* 0x100fe20008010803 */
[----:B------:R-:W-:Y:S03]  /*1ddc0*/  FFMA.FTZ R126, R126, UR4, -R3 ;  /* 0x000000047e7e7c23 */ /* 0x000fe60008010803 */
[----:B------:R-:W-:Y:S01]  /*1ddd0*/  MUFU.EX2 R73, R73 ;  /* 0x0000004900497308 */ /* 0x000fe20000000800 */
[----:B------:R-:W-:Y:S01]  /*1dde0*/  FADD.FTZ R139, R139, R132 ;  /* 0x000000848b8b7221 */ /* 0x000fe20000010000 */
[----:B------:R-:W-:Y:S01]  /*1ddf0*/  HMMA.16816.F32.BF16 R156, R16, R14, R156 ;  /* 0x0000000e109c723c */ /* 0x000fe2000004189c */
[----:B------:R-:W3:Y:S02]  /*1de00*/  LDSM.16.MT88.4 R12, [R183+0x5c00] ;  /* 0x005c0000b70c783b */ /* 0x000ee40000004200 */
[----:B-----5:R-:W-:Y:S01]  /*1de10*/  F2FP.BF16.F32.PACK_AB R16, R187, R154 ;  /* 0x0000009abb10723e */ /* 0x020fe200000010ff */
[----:B------:R-:W-:Y:S01]  /*1de20*/  FADD.FTZ R134, R134, R139 ;  /* 0x0000008b86867221 */ /* 0x000fe20000010000 */
[----:B--2---:R-:W-:Y:S03]  /*1de30*/  F2FP.BF16.F32.PACK_AB R18, R186, R21 ;  /* 0x00000015ba12723e */ /* 0x004fe600000010ff */
[----:B------:R-:W2:Y:S01]  /*1de40*/  MUFU.EX2 R24, R24 ;  /* 0x0000001800187308 */ /* 0x000ea20000000800 */
[----:B-1----:R-:W-:Y:S01]  /*1de50*/  F2FP.BF16.F32.PACK_AB R17, R20, R75 ;  /* 0x0000004b1411723e */ /* 0x002fe200000010ff */
[----:B------:R-:W-:Y:S04]  /*1de60*/  FADD.FTZ R155, R155, R134 ;  /* 0x000000869b9b7221 */ /* 0x000fe80000010000 */
[----:B------:R-:W-:Y:S01]  /*1de70*/  FADD.FTZ R138, R138, R155 ;  /* 0x0000009b8a8a7221 */ /* 0x000fe20000010000 */
[----:B------:R-:W-:Y:S03]  /*1de80*/  MOV R155, R129 ;  /* 0x00000081009b7202 */ /* 0x000fe60000000f00 */
[----:B------:R-:W-:Y:S01]  /*1de90*/  MUFU.EX2 R23, R23 ;  /* 0x0000001700177308 */ /* 0x000fe20000000800 */
[----:B------:R-:W-:Y:S09]  /*1dea0*/  FADD.FTZ R185, R185, R138 ;  /* 0x0000008ab9b97221 */ /* 0x000ff20000010000 */
[----:B------:R-:W1:Y:S01]  /*1deb0*/  MUFU.EX2 R188, R188 ;  /* 0x000000bc00bc7308 */ /* 0x000e620000000800 */
[----:B--2---:R-:W-:Y:S09]  /*1dec0*/  F2FP.BF16.F32.PACK_AB R19, R24, R73 ;  /* 0x000000491813723e */ /* 0x004ff200000010ff */
[----:B------:R-:W-:Y:S01]  /*1ded0*/  MUFU.EX2 R25, R25 ;  /* 0x0000001900197308 */ /* 0x000fe20000000800 */
[C---:B------:R-:W-:Y:S09]  /*1dee0*/  HMMA.16816.F32.BF16 R168, R16.reuse, R4, R168 ;  /* 0x0000000410a8723c */ /* 0x040ff200000418a8 */
[----:B------:R-:W2:Y:S01]  /*1def0*/  MUFU.EX2 R190, R190 ;  /* 0x000000be00be7308 */ /* 0x000ea20000000800 */
[C---:B------:R-:W-:Y:S01]  /*1df00*/  HMMA.16816.F32.BF16 R164, R16.reuse, R6, R164 ;  /* 0x0000000610a4723c */ /* 0x040fe200000418a4 */
[----:B------:R-:W5:Y:S08]  /*1df10*/  LDSM.16.MT88.4 R4, [R61+0xc00] ;  /* 0x000c00003d04783b */ /* 0x000f700000004200 */
[----:B------:R-:W-:Y:S01]  /*1df20*/  MUFU.EX2 R79, R79 ;  /* 0x0000004f004f7308 */ /* 0x000fe20000000800 */
[C---:B----4-:R-:W-:Y:S09]  /*1df30*/  HMMA.16816.F32.BF16 R160, R16.reuse, R8, R160 ;  /* 0x0000000810a0723c */ /* 0x050ff200000418a0 */
[----:B------:R-:W4:Y:S01]  /*1df40*/  MUFU.EX2 R26, R26 ;  /* 0x0000001a001a7308 */ /* 0x000f220000000800 */
[----:B------:R-:W-:Y:S01]  /*1df50*/  HMMA.16816.F32.BF16 R156, R16, R10, R156 ;  /* 0x0000000a109c723c */ /* 0x000fe2000004189c */
[----:B------:R-:W5:Y:S02]  /*1df60*/  LDSM.16.MT88.4 R8, [R183+0x6000] ;  /* 0x00600000b708783b */ /* 0x000f640000004200 */
[----:B-1----:R-:W-:Y:S02]  /*1df70*/  F2FP.BF16.F32.PACK_AB R16, R188, R23 ;  /* 0x00000017bc10723e */ /* 0x002fe400000010ff */
[----:B--2---:R-:W-:Y:S04]  /*1df80*/  F2FP.BF16.F32.PACK_AB R18, R190, R25 ;  /* 0x00000019be12723e */ /* 0x004fe800000010ff */
[----:B------:R-:W-:Y:S10]  /*1df90*/  MUFU.EX2 R81, R81 ;  /* 0x0000005100517308 */ /* 0x000ff40000000800 */
[----:B------:R-:W1:Y:S01]  /*1dfa0*/  MUFU.EX2 R28, R28 ;  /* 0x0000001c001c7308 */ /* 0x000e620000000800 */
[----:B----4-:R-:W-:Y:S09]  /*1dfb0*/  F2FP.BF16.F32.PACK_AB R17, R26, R79 ;  /* 0x0000004f1a11723e */ /* 0x010ff200000010ff */
        /* <DEDUP_REMOVED lines=96> */
[C---:B---3--:R-:W-:Y:S03]  /*1e5c0*/  HMMA.16816.F32.BF16 R160, R12.reuse, R8, R160 ;  /* 0x000000080ca0723c */ /* 0x048fe600000418a0 */
[----:B------:R-:W-:Y:S06]  /*1e5d0*/  FADD.FTZ R9, R69, R2 ;  /* 0x0000000245097221 */ /* 0x000fec0000010000 */
[----:B------:R-:W-:Y:S01]  /*1e5e0*/  MUFU.EX2 R56, R56 ;  /* 0x0000003800387308 */ /* 0x000fe20000000800 */
[C---:B------:R-:W-:Y:S01]  /*1e5f0*/  HMMA.16816.F32.BF16 R164, R12.reuse, R6, R164 ;  /* 0x000000060ca4723c */ /* 0x040fe200000418a4 */
[----:B------:R-:W3:Y:S02]  /*1e600*/  LDSM.16.MT88.4 R4, [R61+0x2400] ;  /* 0x002400003d04783b */ /* 0x000ee40000004200 */
[----:B------:R-:W-:Y:S06]  /*1e610*/  FADD.FTZ R2, R226, R9 ;  /* 0x00000009e2027221 */ /* 0x000fec0000010000 */
[----:B------:R-:W5:Y:S01]  /*1e620*/  MUFU.EX2 R107, R107 ;  /* 0x0000006b006b7308 */ /* 0x000f620000000800 */
[----:B------:R-:W-:Y:S01]  /*1e630*/  HMMA.16816.F32.BF16 R156, R12, R10, R156 ;  /* 0x0000000a0c9c723c */ /* 0x000fe2000004189c */
[----:B------:R-:W3:Y:S02]  /*1e640*/  LDSM.16.MT88.4 R8, [R183+0x7800] ;  /* 0x00780000b708783b */ /* 0x000ee40000004200 */
[----:B--2---:R-:W-:Y:S01]  /*1e650*/  F2FP.BF16.F32.PACK_AB R12, R212, R47 ;  /* 0x0000002fd40c723e */ /* 0x004fe200000010ff */
[----:B------:R-:W-:Y:S01]  /*1e660*/  FADD.FTZ R2, R65, R2 ;  /* 0x0000000241027221 */ /* 0x000fe20000010000 */
[----:B-1----:R-:W-:Y:S01]  /*1e670*/  F2FP.BF16.F32.PACK_AB R14, R214, R49 ;  /* 0x00000031d60e723e */ /* 0x002fe200000010ff */
[----:B------:R-:W-:Y:S03]  /*1e680*/  FFMA.FTZ R65, R88, UR4, -R3 ;  /* 0x0000000458417c23 */ /* 0x000fe60008010803 */
[----:B------:R-:W-:Y:S10]  /*1e690*/  MUFU.EX2 R58, R58 ;  /* 0x0000003a003a7308 */ /* 0x000ff40000000800 */
[----:B------:R-:W1:Y:S01]  /*1e6a0*/  MUFU.EX2 R109, R109 ;  /* 0x0000006d006d7308 */ /* 0x000e620000000800 */
[----:B-----5:R-:W-:Y:S09]  /*1e6b0*/  F2FP.BF16.F32.PACK_AB R13, R107, R56 ;  /* 0x000000386b0d723e */ /* 0x020ff200000010ff */
[----:B------:R-:W-:Y:S10]  /*1e6c0*/  MUFU.EX2 R51, R51 ;  /* 0x0000003300337308 */ /* 0x000ff40000000800 */
[----:B------:R-:W2:Y:S01]  /*1e6d0*/  MUFU.EX2 R216, R216 ;  /* 0x000000d800d87308 */ /* 0x000ea20000000800 */
[----:B-1----:R-:W-:Y:S09]  /*1e6e0*/  F2FP.BF16.F32.PACK_AB R15, R109, R58 ;  /* 0x0000003a6d0f723e */ /* 0x002ff200000010ff */
[----:B------:R-:W-:Y:S01]  /*1e6f0*/  MUFU.EX2 R53, R53 ;  /* 0x0000003500357308 */ /* 0x000fe20000000800 */
[C---:B----4-:R-:W-:Y:S03]  /*1e700*/  HMMA.16816.F32.BF16 R168, R12.reuse, R16, R168 ;  /* 0x000000100ca8723c */ /* 0x050fe600000418a8 */
[----:B------:R-:W-:Y:S01]  /*1e710*/  FADD.FTZ R17, R67, R2 ;  /* 0x0000000243117221 */ /* 0x000fe20000010000 */
[----:B------:R-:W-:Y:S01]  /*1e720*/  FFMA.FTZ R67, R119, UR4, -R130 ;  /* 0x0000000477437c23 */ /* 0x000fe20008010882 */
[----:B------:R-:W-:Y:S01]  /*1e730*/  FADD.FTZ R2, R154, R185 ;  /* 0x000000b99a027221 */ /* 0x000fe20000010000 */
[----:B------:R-:W-:Y:S03]  /*1e740*/  MOV R154, R131 ;  /* 0x00000083009a7202 */ /* 0x000fe60000000f00 */
[----:B------:R-:W1:Y:S01]  /*1e750*/  MUFU.EX2 R218, R218 ;  /* 0x000000da00da7308 */ /* 0x000e620000000800 */
[----:B------:R-:W-:Y:S01]  /*1e760*/  FADD.FTZ R17, R228, R17 ;  /* 0x00000011e4117221 */ /* 0x000fe20000010000 */
[C---:B------:R-:W-:Y:S03]  /*1e770*/  HMMA.16816.F32.BF16 R164, R12.reuse, R18, R164 ;  /* 0x000000120ca4723c */ /* 0x040fe600000418a4 */
[----:B------:R-:W-:Y:S01]  /*1e780*/  FADD.FTZ R142, R142, R17 ;  /* 0x000000118e8e7221 */ /* 0x000fe20000010000 */
[----:B------:R-:W-:Y:S01]  /*1e790*/  FADD.FTZ R2, R187, R2 ;  /* 0x00000002bb027221 */ /* 0x000fe20000010000 */
[----:B------:R-:W4:Y:S03]  /*1e7a0*/  LDSM.16.MT88.4 R16, [R61+0x2800] ;  /* 0x002800003d10783b */ /* 0x000f260000004200 */
[----:B------:R-:W-:Y:S01]  /*1e7b0*/  MUFU.EX2 R60, R60 ;  /* 0x0000003c003c7308 */ /* 0x000fe20000000800 */
[----:B------:R-:W-:Y:S01]  /*1e7c0*/  FADD.FTZ R142, R71, R142 ;  /* 0x0000008e478e7221 */ /* 0x000fe20000010000 */
[C---:B---3--:R-:W-:Y:S03]  /*1e7d0*/  HMMA.16816.F32.BF16 R160, R12.reuse, R4, R160 ;  /* 0x000000040ca0723c */ /* 0x048fe600000418a0 */
[----:B--2---:R-:W-:Y:S01]  /*1e7e0*/  F2FP.BF16.F32.PACK_AB R4, R216, R51 ;  /* 0x00000033d804723e */ /* 0x004fe200000010ff */
[----:B------:R-:W-:Y:S01]  /*1e7f0*/  FADD.FTZ R21, R21, R2 ;  /* 0x0000000215157221 */ /* 0x000fe20000010000 */
[----:B------:R-:W-:Y:S03]  /*1e800*/  FFMA.FTZ R71, R90, UR4, -R3 ;  /* 0x000000045a477c23 */ /* 0x000fe60008010803 */
[----:B------:R-:W2:Y:S01]  /*1e810*/  MUFU.EX2 R69, R84 ;  /* 0x0000005400457308 */ /* 0x000ea20000000800 */
[----:B------:R-:W-:Y:S01]  /*1e820*/  FADD.FTZ R75, R75, R142 ;  /* 0x0000008e4b4b7221 */ /* 0x000fe20000010000 */
[----:B------:R-:W-:Y:S01]  /*1e830*/  HMMA.16816.F32.BF16 R156, R12, R6, R156 ;  /* 0x000000060c9c723c */ /* 0x000fe2000004189c */
[----:B------:R-:W-:Y:S02]  /*1e840*/  LDSM.16.MT88.4 R12, [R183+0x7c00] ;  /* 0x007c0000b70c783b */ /* 0x000fe40000004200 */
[----:B-1----:R-:W-:Y:S01]  /*1e850*/  F2FP.BF16.F32.PACK_AB R6, R218, R53 ;  /* 0x00000035da06723e */ /* 0x002fe200000010ff */
[----:B------:R-:W-:Y:S01]  /*1e860*/  FADD.FTZ R20, R20, R75 ;  /* 0x0000004b14147221 */ /* 0x000fe20000010000 */
[----:B------:R-:W-:Y:S03]  /*1e870*/  FADD.FTZ R186, R186, R21 ;  /* 0x00000015baba7221 */ /* 0x000fe60000010000 */
[----:B------:R-:W-:Y:S01]  /*1e880*/  MUFU.EX2 R0, R0 ;  /* 0x0000000000007308 */ /* 0x000fe20000000800 */
[--C-:B------:R-:W-:Y:S01]  /*1e890*/  FFMA.FTZ R21, R96, UR4, -R3.reuse ;  /* 0x0000000460157c23 */ /* 0x100fe20008010803 */
[----:B------:R-:W-:Y:S01]  /*1e8a0*/  FADD.FTZ R73, R73, R20 ;  /* 0x0000001449497221 */ /* 0x000fe20000010000 */
[----:B------:R-:W-:Y:S01]  /*1e8b0*/  FFMA.FTZ R20, R94, UR4, -R3 ;  /* 0x000000045e147c23 */ /* 0x000fe20008010803 */
[----:B------:R-:W-:Y:S02]  /*1e8c0*/  FADD.FTZ R23, R23, R186 ;  /* 0x000000ba17177221 */ /* 0x000fe40000010000 */
[----:B------:R-:W-:Y:S04]  /*1e8d0*/  FADD.FTZ R24, R24, R73 ;  /* 0x0000004918187221 */ /* 0x000fe80000010000 */
[----:B------:R-:W1:Y:S01]  /*1e8e0*/  MUFU.EX2 R65, R65 ;  /* 0x0000004100417308 */ /* 0x000e620000000800 */
[----:B--2---:R-:W-:Y:S01]  /*1e8f0*/  F2FP.BF16.F32.PACK_AB R5, R69, R60 ;  /* 0x0000003c4505723e */ /* 0x004fe200000010ff */
[----:B------:R-:W-:Y:S01]  /*1e900*/  FADD.FTZ R79, R79, R24 ;  /* 0x000000184f4f7221 */ /* 0x000fe20000010000 */
[----:B------:R-:W-:Y:S01]  /*1e910*/  FFMA.FTZ R24, R100, UR4, -R3 ;  /* 0x0000000464187c23 */ /* 0x000fe20008010803 */
[----:B------:R-:W-:Y:S01]  /*1e920*/  FADD.FTZ R188, R188, R23 ;  /* 0x00000017bcbc7221 */ /* 0x000fe20000010000 */
[----:B------:R-:W-:Y:S01]  /*1e930*/  FFMA.FTZ R23, R98, UR4, -R3 ;  /* 0x0000000462177c23 */ /* 0x000fe20008010803 */
[----:B------:R-:W-:Y:S04]  /*1e940*/  FADD.FTZ R26, R26, R79 ;  /* 0x0000004f1a1a7221 */ /* 0x000fe80000010000 */
[----:B------:R-:W-:Y:S01]  /*1e950*/  MUFU.EX2 R55, R55 ;  /* 0x0000003700377308 */ /* 0x000fe20000000800 */
[----:B------:R-:W-:Y:S01]  /*1e960*/  FADD.FTZ R25, R25, R188 ;  /* 0x000000bc19197221 */ /* 0x000fe20000010000 */
[----:B------:R-:W-:Y:S01]  /*1e970*/  FADD.FTZ R81, R81, R26 ;  /* 0x0000001a51517221 */ /* 0x000fe20000010000 */
[----:B------:R-:W-:Y:S02]  /*1e980*/  FFMA.FTZ R26, R102, UR4, -R3 ;  /* 0x00000004661a7c23 */ /* 0x000fe40008010803 */
[----:B------:R-:W-:Y:S01]  /*1e990*/  FADD.FTZ R190, R190, R25 ;  /* 0x00000019bebe7221 */ /* 0x000fe20000010000 */
[----:B------:R-:W-:Y:S01]  /*1e9a0*/  FADD.FTZ R28, R28, R81 ;  /* 0x000000511c1c7221 */ /* 0x000fe20000010000 */
[----:B------:R-:W-:Y:S03]  /*1e9b0*/  FFMA.FTZ R25, R121, UR4, -R130 ;  /* 0x0000000479197c23 */ /* 0x000fe60008010882 */
        /* <DEDUP_REMOVED lines=8> */
[C---:B------:R-:W-:Y:S05]  /*1ea40*/  HMMA.16816.F32.BF16 R168, R4.reuse, R8, R168 ;  /* 0x0000000804a8723c */ /* 0x040fea00000418a8 */
[----:B------:R-:W-:Y:S01]  /*1ea50*/  FADD.FTZ R83, R83, R30 ;  /* 0x0000001e53537221 */ /* 0x000fe20000010000 */
[--C-:B------:R-:W-:Y:S03]  /*1ea60*/  FFMA.FTZ R30, R108, UR4, -R3.reuse ;  /* 0x000000046c1e7c23 */ /* 0x100fe60008010803 */
[----:B------:R-:W1:Y:S01]  /*1ea70*/  MUFU.EX2 R222, R222 ;  /* 0x000000de00de7308 */ /* 0x000e620000000800 */
[C---:B------:R-:W-:Y:S01]  /*1ea80*/  HMMA.16816.F32.BF16 R164, R4.reuse, R10, R164 ;  /* 0x0000000a04a4723c */ /* 0x040fe200000418a4 */
[----:B------:R-:W3:Y:S02]  /*1ea90*/  LDSM.16.MT88.4 R8, [R61+0x2c00] ;  /* 0x002c00003d08783b */ /* 0x000ee40000004200 */
[----:B------:R-:W-:Y:S01]  /*1eaa0*/  FADD.FTZ R29, R29, R192 ;  /* 0x000000c01d1d7221 */ /* 0x000fe20000010000 */
[----:B------:R-:W-:Y:S01]  /*1eab0*/  FFMA.FTZ R27, R104, UR4, -R3 ;  /* 0x00000004681b7c23 */ /* 0x000fe20008010803 */
[----:B------:R-:W-:Y:S04]  /*1eac0*/  FADD.FTZ R32, R32, R83 ;  /* 0x0000005320207221 */ /* 0x000fe80000010000 */
[----:B------:R-:W-:Y:S01]  /*1ead0*/  MUFU.EX2 R71, R71 ;  /* 0x0000004700477308 */ /* 0x000fe20000000800 */
[C---:B----4-:R-:W-:Y:S03]  /*1eae0*/  HMMA.16816.F32.BF16 R160, R4.reuse, R16, R160 ;  /* 0x0000001004a0723c */ /* 0x050fe600000418a0 */
[----:B------:R-:W-:Y:S01]  /*1eaf0*/  FADD.FTZ R194, R194, R29 ;  /* 0x0000001dc2c27221 */ /* 0x000fe20000010000 */
[----:B------:R-:W-:Y:S01]  /*1eb00*/  FFMA.FTZ R29, R106, UR4, -R3 ;  /* 0x000000046a1d7c23 */ /* 0x000fe20008010803 */
[----:B------:R-:W-:Y:S01]  /*1eb10*/  FADD.FTZ R87, R87, R32 ;  /* 0x0000002057577221 */ /* 0x000fe20000010000 */
[----:B------:R-:W-:Y:S03]  /*1eb20*/  FFMA.FTZ R32, R125, UR4, -R130 ;  /* 0x000000047d207c23 */ /* 0x000fe60008010882 */
        /* <DEDUP_REMOVED lines=8> */
[----:B------:R-:W-:Y:S01]  /*1ebb0*/  FADD.FTZ R31, R31, R194 ;  /* 0x000000c21f1f7221 */ /* 0x000fe20000010000 */
[----:B------:R-:W-:Y:S01]  /*1ebc0*/  FADD.FTZ R38, R38, R87 ;  /* 0x0000005726267221 */ /* 0x000fe20000010000 */
[----:B------:R-:W-:Y:S02]  /*1ebd0*/  FFMA.FTZ R130, R127, UR4, -R130 ;  /* 0x000000047f827c23 */ /* 0x000fe40008010882 */
[----:B------:R-:W-:Y:S01]  /*1ebe0*/  FADD.FTZ R196, R196, R31 ;  /* 0x0000001fc4c47221 */ /* 0x000fe20000010000 */
[--C-:B------:R-:W-:Y:S01]  /*1ebf0*/  FFMA.FTZ R31, R110, UR4, -R3.reuse ;  /* 0x000000046e1f7c23 */ /* 0x100fe20008010803 */
[----:B------:R-:W-:Y:S03]  /*1ec00*/  FADD.FTZ R89, R89, R38 ;  /* 0x0000002659597221 */ /* 0x000fe60000010000 */
[----:B------:R-:W1:Y:S01]  /*1ec10*/  MUFU.EX2 R21, R21 ;  /* 0x0000001500157308 */ /* 0x000e620000000800 */
[----:B----4-:R-:W-:Y:S01]  /*1ec20*/  F2FP.BF16.F32.PACK_AB R5, R2, R71 ;  /* 0x000000470205723e */ /* 0x010fe200000010ff */
[----:B------:R-:W-:Y:S01]  /*1ec30*/  FFMA.FTZ R38, R116, UR4, -R3 ;  /* 0x0000000474267c23 */ /* 0x000fe20008010803 */
[----:B------:R-:W-:Y:S01]  /*1ec40*/  FADD.FTZ R40, R40, R89 ;  /* 0x0000005928287221 */ /* 0x000fe20000010000 */
[----:B------:R-:W-:Y:S03]  /*1ec50*/  FADD.FTZ R33, R33, R196 ;  /* 0x000000c421217221 */ /* 0x000fe60000010000 */
[----:B------:R-:W-:Y:S03]  /*1ec60*/  FADD.FTZ R93, R93, R40 ;  /* 0x000000285d5d7221 */ /* 0x000fe60000010000 */
[----:B------:R-:W-:Y:S01]  /*1ec70*/  MUFU.EX2 R59, R59 ;  /* 0x0000003b003b7308 */ /* 0x000fe20000000800 */
[----:B------:R-:W-:Y:S01]  /*1ec80*/  FFMA.FTZ R40, R120, UR4, -R3 ;  /* 0x0000000478287c23 */ /* 0x000fe20008010803 */
[----:B------:R-:W-:Y:S01]  /*1ec90*/  FADD.FTZ R198, R198, R33 ;  /* 0x00000021c6c67221 */ /* 0x000fe20000010000 */
[----:B------:R-:W-:Y:S03]  /*1eca0*/  FFMA.FTZ R33, R114, UR4, -R3 ;  /* 0x0000000472217c23 */ /* 0x000fe60008010803 */
[----:B------:R-:W-:Y:S04]  /*1ecb0*/  FADD.FTZ R35, R35, R198 ;  /* 0x000000c623237221 */ /* 0x000fe80000010000 */
[----:B------:R-:W2:Y:S01]  /*1ecc0*/  MUFU.EX2 R224, R224 ;  /* 0x000000e000e07308 */ /* 0x000ea20000000800 */
[----:B-1----:R-:W-:Y:S01]  /*1ecd0*/  F2FP.BF16.F32.PACK_AB R7, R21, R20 ;  /* 0x000000141507723e */ /* 0x002fe200000010ff */
[----:B------:R-:W-:Y:S01]  /*1ece0*/  FADD.FTZ R200, R200, R35 ;  /* 0x00000023c8c87221 */ /* 0x000fe20000010000 */
[----:B------:R-:W-:Y:S03]  /*1ecf0*/  FFMA.FTZ R35, R118, UR4, -R3 ;  /* 0x0000000476237c23 */ /* 0x000fe60008010803 */
[----:B------:R-:W-:Y:S04]  /*1ed00*/  FADD.FTZ R37, R37, R200 ;  /* 0x000000c825257221 */ /* 0x000fe80000010000 */
[----:B------:R-:W-:Y:S01]  /*1ed10*/  MUFU.EX2 R63, R63 ;  /* 0x0000003f003f7308 */ /* 0x000fe20000000800 */
[C---:B---3--:R-:W-:Y:S03]  /*1ed20*/  HMMA.16816.F32.BF16 R160, R4.reuse, R8, R160 ;  /* 0x0000000804a0723c */ /* 0x048fe600000418a0 */
[----:B------:R-:W-:Y:S01]  /*1ed30*/  FADD.FTZ R8, R42, R93 ;  /* 0x0000005d2a087221 */ /* 0x000fe20000010000 */
[----:B------:R-:W-:Y:S01]  /*1ed40*/  FADD.FTZ R202, R202, R37 ;  /* 0x00000025caca7221 */ /* 0x000fe20000010000 */
[--C-:B------:R-:W-:Y:S01]  /*1ed50*/  FFMA.FTZ R37, R124, UR4, -R3.reuse ;  /* 0x000000047c257c23 */ /* 0x100fe20008010803 */
[----:B------:R-:W-:Y:S03]  /*1ed60*/  FFMA.FTZ R3, R128, UR4, -R3 ;  /* 0x0000000480037c23 */ /* 0x000fe60008010803 */
        /* <DEDUP_REMOVED lines=68> */
[----:B------:R-:W-:Y:S04]  /*1f1b0*/  FADD.FTZ R55, R55, R218 ;  /* 0x000000da37377221 */ /* 0x000fe80000010000 */
        /* <DEDUP_REMOVED lines=42> */
[----:B------:R-:W3:Y:S03]  /*1f460*/  LDSM.16.MT88.4 R12, [R61+0x3c00] ;  /* 0x003c00003d0c783b */ /* 0x000ee60000004200 */
        /* <DEDUP_REMOVED lines=11> */
[----:B------:R-:W-:Y:S05]  /*1f520*/  FADD.FTZ R33, R33, R36 ;  /* 0x0000002421217221 */ /* 0x000fea0000010000 */
[----:B------:R-:W1:Y:S01]  /*1f530*/  MUFU.EX2 R3, R3 ;  /* 0x0000000300037308 */ /* 0x000e620000000800 */
[----:B--2---:R-:W-:Y:S01]  /*1f540*/  F2FP.BF16.F32.PACK_AB R9, R37, R0 ;  /* 0x000000002509723e */ /* 0x004fe200000010ff */
[----:B------:R-:W-:Y:S01]  /*1f550*/  FADD.FTZ R38, R38, R33 ;  /* 0x0000002126267221 */ /* 0x000fe20000010000 */
[----:B-1----:R-:W-:Y:S07]  /*1f560*/  F2FP.BF16.F32.PACK_AB R11, R3, R2 ;  /* 0x00000002030b723e */ /* 0x002fee00000010ff */
[C---:B----4-:R-:W-:Y:S05]  /*1f570*/  HMMA.16816.F32.BF16 R168, R8.reuse, R4, R168 ;  /* 0x0000000408a8723c */ /* 0x050fea00000418a8 */
[----:B------:R-:W-:Y:S01]  /*1f580*/  FADD.FTZ R4, R54, R99 ;  /* 0x0000006336047221 */ /* 0x000fe20000010000 */
[----:B------:R-:W-:Y:S02]  /*1f590*/  FADD.FTZ R5, R35, R38 ;  /* 0x0000002623057221 */ /* 0x000fe40000010000 */
[C---:B------:R-:W-:Y:S03]  /*1f5a0*/  HMMA.16816.F32.BF16 R164, R8.reuse, R6, R164 ;  /* 0x0000000608a4723c */ /* 0x040fe600000418a4 */
[----:B------:R-:W-:Y:S01]  /*1f5b0*/  FADD.FTZ R4, R67, R4 ;  /* 0x0000000443047221 */ /* 0x000fe20000010000 */
[----:B------:R-:W-:Y:S03]  /*1f5c0*/  FADD.FTZ R5, R40, R5 ;  /* 0x0000000528057221 */ /* 0x000fe60000010000 */
[----:B------:R-:W-:Y:S01]  /*1f5d0*/  FADD.FTZ R25, R25, R4 ;  /* 0x0000000419197221 */ /* 0x000fe20000010000 */
[C---:B---3--:R-:W-:Y:S03]  /*1f5e0*/  HMMA.16816.F32.BF16 R160, R8.reuse, R12, R160 ;  /* 0x0000000c08a0723c */ /* 0x048fe600000418a0 */
[----:B------:R-:W-:Y:S01]  /*1f5f0*/  FADD.FTZ R0, R0, R5 ;  /* 0x0000000500007221 */ /* 0x000fe20000010000 */
[----:B------:R-:W-:Y:S03]  /*1f600*/  FADD.FTZ R5, R28, R25 ;  /* 0x000000191c057221 */ /* 0x000fe60000010000 */
[----:B------:R-:W-:Y:S01]  /*1f610*/  FADD.FTZ R37, R37, R0 ;  /* 0x0000000025257221 */ /* 0x000fe20000010000 */
[----:B------:R-:W-:Y:S03]  /*1f620*/  HMMA.16816.F32.BF16 R156, R8, R14, R156 ;  /* 0x0000000e089c723c */ /* 0x000fe6000004189c */
[----:B------:R-:W-:Y:S01]  /*1f630*/  FADD.FTZ R32, R32, R5 ;  /* 0x0000000520207221 */ /* 0x000fe20000010000 */
[----:B------:R-:W-:Y:S03]  /*1f640*/  FADD.FTZ R2, R2, R37 ;  /* 0x0000002502027221 */ /* 0x000fe60000010000 */
[----:B------:R-:W-:Y:S01]  /*1f650*/  FADD.FTZ R151, R151, R32 ;  /* 0x0000002097977221 */ /* 0x000fe20000010000 */
[----:B------:R-:W-:Y:S01]  /*1f660*/  FADD.FTZ R152, R3, R2 ;  /* 0x0000000203987221 */ /* 0x000fe20000010000 */
[----:B------:R-:W-:Y:S11]  /*1f670*/  BRA.U UP0, `(.L_x_2668) ;  /* 0xffffff9d00c87547 */ /* 0x000ff6000b83ffff */
.L_x_2664:
[----:B------:R-:W2:Y:S01]  /*1f680*/  SHFL.BFLY PT, R0, R151, 0x2, 0x1f ;  /* 0x0c401f0097007f89 */ /* 0x000ea200000e0000 */
[C---:B------:R-:W-:Y:S01]  /*1f690*/  SHF.L.U32 R4, R148.reuse, 0x1, RZ ;  /* 0x0000000194047819 */ /* 0x040fe200000006ff */
[----:B------:R-:W3:Y:S01]  /*1f6a0*/  S2UR UR7, SR_CTAID.Y ;  /* 0x00000000000779c3 */ /* 0x000ee20000002600 */
[----:B------:R-:W-:Y:S01]  /*1f6b0*/  SHF.L.U32 R5, R148, 0x4, RZ ;  /* 0x0000000494057819 */ /* 0x000fe200000006ff */
        /* <DEDUP_REMOVED lines=88> */
[----:B------:R-:W-:Y:S01]  /*1fc40*/  IADD3 R2, P0, PT, R12, UR7, RZ ;  /* 0x000000070c027c10 */ /* 0x000fe2000ff1e0ff */
[----:B------:R-:W-:Y:S01]  /*1fc50*/  IMAD.U32 R0, RZ, RZ, UR7 ;  /* 0x00000007ff007e24 */ /* 0x000fe2000f8e00ff */
[----:B------:R-:W-:-:S06]  /*1fc60*/  UIADD3 UR9, UPT, UPT, -UR8, UR21, URZ ;  /* 0x0000001508097290 */ /* 0x000fcc000fffe1ff */
[----:B------:R-:W-:Y:S02]  /*1fc70*/  ISETP.GE.AND P2, PT, R12, UR9, PT ;  /* 0x000000090c007c0c */ /* 0x000fe4000bf46270 */
[----:B------:R-:W-:Y:S02]  /*1fc80*/  ISETP.GE.AND P1, PT, R13, UR9, PT ;  /* 0x000000090d007c0c */ /* 0x000fe4000bf26270 */
[----:B------:R-:W-:Y:S02]  /*1fc90*/  LEA.HI.X.SX32 R13, R0, RZ, 0x1, P0 ;  /* 0x000000ff000d7211 */ /* 0x000fe400000f0eff */
[----:B----4-:R-:W-:-:S04]  /*1fca0*/  LEA R12, P0, R2, UR4, 0x2 ;  /* 0x00000004020c7c11 */ /* 0x010fc8000f8010ff */
[----:B------:R-:W-:-:S05]  /*1fcb0*/  LEA.HI.X R13, R2, UR5, R13, 0x2, P0 ;  /* 0x00000005020d7c11 */ /* 0x000fca00080f140d */
[----:B------:R4:W-:Y:S04]  /*1fcc0*/  @!P2 STG.E desc[UR14][R12.64], R17 ;  /* 0x000000110c00a986 */ /* 0x0009e8000c10190e */
[----:B------:R4:W-:Y:S02]  /*1fcd0*/  @!P1 STG.E desc[UR14][R12.64+0x20], R15 ;  /* 0x0000200f0c009986 */ /* 0x0009e4000c10190e */
.L_x_2670:
[----:B------:R-:W-:Y:S05]  /*1fce0*/  BSYNC.RECONVERGENT B0 ;  /* 0x0000000000007941 */ /* 0x000fea0003800200 */
.L_x_2669:
[----:B----4-:R-:W4:Y:S01]  /*1fcf0*/  LDS.128 R16, [R21+0x1000] ;  /* 0x0010000015107984 */ /* 0x010f220000000c00 */
[----:B------:R-:W5:Y:S01]  /*1fd00*/  LDCU UR10, c[0x0][0x440] ;  /* 0x00008800ff0a77ac */ /* 0x000f620008000800 */
[C---:B------:R-:W-:Y:S02]  /*1fd10*/  LOP3.LUT R0, R3.reuse, 0x1c, RZ, 0xc0, !PT ;  /* 0x0000001c03007812 */ /* 0x040fe400078ec0ff */
[----:B------:R1:W1:Y:S01]  /*1fd20*/  LDS.128 R12, [R21+0x1800] ;  /* 0x00180000150c7984 */ /* 0x0002620000000c00 */
[----:B------:R-:W2:Y:S01]  /*1fd30*/  LDCU.64 UR4, c[0x0][0x3f8] ;  /* 0x00007f00ff0477ac */ /* 0x000ea20008000a00 */
[----:B------:R-:W-:Y:S02]  /*1fd40*/  LOP3.LUT R20, R3, 0xfe0, RZ, 0xc0, !PT ;  /* 0x00000fe003147812 */ /* 0x000fe400078ec0ff */
[----:B------:R-:W-:Y:S01]  /*1fd50*/  SHF.R.U32.HI R148, RZ, 0x3, R148 ;  /* 0x00000003ff947819 */ /* 0x000fe20000011694 */
[----:B------:R-:W-:Y:S01]  /*1fd60*/  UIADD3 UR9, UPT, UPT, -UR8, UR21, URZ ;  /* 0x0000001508097290 */ /* 0x000fe2000fffe1ff */
        /* <DEDUP_REMOVED lines=20> */
.L_x_2671:
        /* <DEDUP_REMOVED lines=13> */
.L_x_4901:


//--------------------- .text._ZN5flash32flash_fwd_splitkv_combine_kernelI23Flash_fwd_kernel_traitsILi32ELi64ELi128ELi4ELb0ELb0EN7cutlass10bfloat16_tE19Flash_kernel_traitsILi32ELi64ELi128ELi4ES3_EELi16ELi7ELb0EEEvNS_16Flash_fwd_paramsE --------------------------
	.section	.text._ZN5flash32flash_fwd_splitkv_combine_kernelI23Flash_fwd_kernel_traitsILi32ELi64ELi128ELi4ELb0ELb0EN7cutlass10bfloat16_tE19Flash_kernel_traitsILi32ELi64ELi128ELi4ES3_EELi16ELi7ELb0EEEvNS_16Flash_fwd_paramsE,"ax",@progbits
	.align	128
        .global         _ZN5flash32flash_fwd_splitkv_combine_kernelI23Flash_fwd_kernel_traitsILi32ELi64ELi128ELi4ELb0ELb0EN7cutlass10bfloat16_tE19Flash_kernel_traitsILi32ELi64ELi128ELi4ES3_EELi16ELi7ELb0EEEvNS_16Flash_fwd_paramsE
        .type           _ZN5flash32flash_fwd_splitkv_combine_kernelI23Flash_fwd_kernel_traitsILi32ELi64ELi128ELi4ELb0ELb0EN7cutlass10bfloat16_tE19Flash_kernel_traitsILi32ELi64ELi128ELi4ES3_EELi16ELi7ELb0EEEvNS_16Flash_fwd_paramsE,@function
        .size           _ZN5flash32flash_fwd_splitkv_combine_kernelI23Flash_fwd_kernel_traitsILi32ELi64ELi128ELi4ELb0ELb0EN7cutlass10bfloat16_tE19Flash_kernel_traitsILi32ELi64ELi128ELi4ES3_EELi16ELi7ELb0EEEvNS_16Flash_fwd_paramsE,(.L_x_4846 - _ZN5flash32flash_fwd_splitkv_combine_kernelI23Flash_fwd_kernel_traitsILi32ELi64ELi128ELi4ELb0ELb0EN7cutlass10bfloat16_tE19Flash_kernel_traitsILi32ELi64ELi128ELi4ES3_EELi16ELi7ELb0EEEvNS_16Flash_fwd_paramsE)
        .other          _ZN5flash32flash_fwd_splitkv_combine_kernelI23Flash_fwd_kernel_traitsILi32ELi64ELi128ELi4ELb0ELb0EN7cutlass10bfloat16_tE19Flash_kernel_traitsILi32ELi64ELi128ELi4ES3_EELi16ELi7ELb0EEEvNS_16Flash_fwd_paramsE,@"STO_CUDA_ENTRY STV_DEFAULT"
_ZN5flash32flash_fwd_splitkv_combine_kernelI23Flash_fwd_kernel_traitsILi32ELi64ELi128ELi4ELb0ELb0EN7cutlass10bfloat16_tE19Flash_kernel_traitsILi32ELi64ELi128ELi4ES3_EELi16ELi7ELb0EEEvNS_16Flash_fwd_paramsE:
.text._ZN5flash32flash_fwd_splitkv_combine_kernelI23Flash_fwd_kernel_traitsILi32ELi64ELi128ELi4ELb0ELb0EN7cutlass10bfloat16_tE19Flash_kernel_traitsILi32ELi64ELi128ELi4ES3_EELi16ELi7ELb0EEEvNS_16Flash_fwd_paramsE:
        /* <DEDUP_REMOVED lines=38> */
.L_x_2672:
[----:B------:R-:W-:Y:S01]  /*0260*/  IMAD.U32 R39, RZ, RZ, UR20 ;  /* 0x00000014ff277e24 */ /* 0x000fe2000f8e00ff */
[----:B------:R-:W-:Y:S01]  /*0270*/  MOV R18, UR18 ;  /* 0x0000001200127c02 */ /* 0x000fe20008000f00 */
[----:B------:R-:W-:Y:S01]  /*0280*/  IMAD.U32 R17, RZ, RZ, UR14 ;  /* 0x0000000eff117e24 */ /* 0x000fe2000f8e00ff */
[----:B------:R-:W-:Y:S02]  /*0290*/  MOV R15, UR5 ;  /* 0x00000005000f7c02 */ /* 0x000fe40008000f00 */
[----:B------:R-:W-:Y:S02]  /*02a0*/  MOV R16, 0x2c0 ;  /* 0x000002c000107802 */ /* 0x000fe40000000f00 */
[----:B------:R-:W-:Y:S05]  /*02b0*/  CALL.REL.NOINC `($__internal_14_$__cuda_sm20_div_s64) ;  /* 0x0000005400447944 */ /* 0x000fea0003c00000 */
[----:B------:R-:W-:-:S07]  /*02c0*/  MOV R10, R0 ;  /* 0x00000000000a7202 */ /* 0x000fce0000000f00 */
.L_x_2673:
        /* <DEDUP_REMOVED lines=30> */
.L_x_2675:
[----:B------:R-:W-:Y:S01]  /*04b0*/  IMAD.MOV.U32 R39, RZ, RZ, R10 ;  /* 0x000000ffff277224 */ /* 0x000fe200078e000a */
[----:B------:R-:W-:Y:S02]  /*04c0*/  MOV R17, R11 ;  /* 0x0000000b00117202 */ /* 0x000fe40000000f00 */
[----:B------:R-:W-:Y:S02]  /*04d0*/  MOV R16, 0x4f0 ;  /* 0x000004f000107802 */ /* 0x000fe40000000f00 */
[----:B------:R-:W-:Y:S05]  /*04e0*/  CALL.REL.NOINC `($__internal_14_$__cuda_sm20_div_s64) ;  /* 0x0000005000b87944 */ /* 0x000fea0003c00000 */
[----:B------:R-:W-:Y:S02]  /*04f0*/  MOV R6, R0 ;  /* 0x0000000000067202 */ /* 0x000fe40000000f00 */
[----:B------:R-:W-:Y:S02]  /*0500*/  MOV R7, R11 ;  /* 0x0000000b00077202 */ /* 0x000fe40000000f00 */
.L_x_2676:
[----:B------:R-:W-:Y:S05]  /*0510*/  BSYNC.RECONVERGENT B0 ;  /* 0x0000000000007941 */ /* 0x000fea0003800200 */
.L_x_2674:
        /* <DEDUP_REMOVED lines=58> */
.L_x_2678:
[----:B------:R-:W-:Y:S01]  /*08c0*/  IMAD.MOV.U32 R39, RZ, RZ, R18 ;  /* 0x000000ffff277224 */ /* 0x000fe200078e0012 */
[----:B------:R-:W-:Y:S01]  /*08d0*/  MOV R18, R10 ;  /* 0x0000000a00127202 */ /* 0x000fe20000000f00 */
[----:B------:R-:W-:Y:S01]  /*08e0*/  IMAD.MOV.U32 R17, RZ, RZ, R15 ;  /* 0x000000ffff117224 */ /* 0x000fe200078e000f */
[----:B------:R-:W-:Y:S02]  /*08f0*/  MOV R15, R2 ;  /* 0x00000002000f7202 */ /* 0x000fe40000000f00 */
[----:B------:R-:W-:Y:S02]  /*0900*/  MOV R16, 0x920 ;  /* 0x0000092000107802 */ /* 0x000fe40000000f00 */
[----:B------:R-:W-:Y:S05]  /*0910*/  CALL.REL.NOINC `($__internal_14_$__cuda_sm20_div_s64) ;  /* 0x0000004c00ac7944 */ /* 0x000fea0003c00000 */
[----:B------:R-:W-:Y:S02]  /*0920*/  MOV R16, R0 ;  /* 0x0000000000107202 */ /* 0x000fe40000000f00 */
[----:B------:R-:W-:Y:S02]  /*0930*/  MOV R17, R11 ;  /* 0x0000000b00117202 */ /* 0x000fe40000000f00 */
.L_x_2679:
[----:B------:R-:W-:Y:S05]  /*0940*/  BSYNC.RECONVERGENT B0 ;  /* 0x0000000000007941 */ /* 0x000fea0003800200 */
.L_x_2677:
        /* <DEDUP_REMOVED lines=125> */
.L_x_2681:
[----:B------:R-:W-:Y:S01]  /*1120*/  IMAD.MOV.U32 R39, RZ, RZ, R16 ;  /* 0x000000ffff277224 */ /* 0x000fe200078e0010 */
[----:B------:R-:W-:Y:S01]  /*1130*/  MOV R18, R9 ;  /* 0x0000000900127202 */ /* 0x000fe20000000f00 */
[----:B------:R-:W-:Y:S01]  /*1140*/  IMAD.MOV.U32 R15, RZ, RZ, R3 ;  /* 0x000000ffff0f7224 */ /* 0x000fe200078e0003 */
[----:B------:R-:W-:Y:S02]  /*1150*/  MOV R16, 0x1170 ;  /* 0x0000117000107802 */ /* 0x000fe40000000f00 */
[----:B------:R-:W-:Y:S05]  /*1160*/  CALL.REL.NOINC `($__internal_14_$__cuda_sm20_div_s64) ;  /* 0x0000004400987944 */ /* 0x000fea0003c00000 */
[----:B------:R-:W-:Y:S02]  /*1170*/  MOV R44, R0 ;  /* 0x00000000002c7202 */ /* 0x000fe40000000f00 */
[----:B------:R-:W-:Y:S02]  /*1180*/  MOV R45, R11 ;  /* 0x0000000b002d7202 */ /* 0x000fe40000000f00 */
.L_x_2682:
[----:B------:R-:W-:Y:S05]  /*1190*/  BSYNC.RECONVERGENT B0 ;  /* 0x0000000000007941 */ /* 0x000fea0003800200 */
.L_x_2680:
        /* <DEDUP_REMOVED lines=57> */
.L_x_2684:
[----:B------:R-:W-:Y:S01]  /*1530*/  IMAD.MOV.U32 R39, RZ, RZ, R6 ;  /* 0x000000ffff277224 */ /* 0x000fe200078e0006 */
[----:B------:R-:W-:Y:S01]  /*1540*/  MOV R17, R7 ;  /* 0x0000000700117202 */ /* 0x000fe20000000f00 */
[----:B------:R-:W-:Y:S01]  /*1550*/  IMAD.MOV.U32 R18, RZ, RZ, R8 ;  /* 0x000000ffff127224 */ /* 0x000fe200078e0008 */
[----:B------:R-:W-:Y:S02]  /*1560*/  MOV R16, 0x1580 ;  /* 0x0000158000107802 */ /* 0x000fe40000000f00 */
[----:B------:R-:W-:Y:S05]  /*1570*/  CALL.REL.NOINC `($__internal_14_$__cuda_sm20_div_s64) ;  /* 0x0000004000947944 */ /* 0x000fea0003c00000 */
[----:B------:R-:W-:Y:S02]  /*1580*/  MOV R16, R0 ;  /* 0x0000000000107202 */ /* 0x000fe40000000f00 */
[----:B------:R-:W-:Y:S02]  /*1590*/  MOV R17, R11 ;  /* 0x0000000b00117202 */ /* 0x000fe40000000f00 */
.L_x_2685:
[----:B------:R-:W-:Y:S05]  /*15a0*/  BSYNC.RECONVERGENT B0 ;  /* 0x0000000000007941 */ /* 0x000fea0003800200 */
.L_x_2683:
        /* <DEDUP_REMOVED lines=484> */
.L_x_2689:
[----:B------:R-:W0:Y:S01]  /*33f0*/  S2R R0, SR_CTAID.X ;  /* 0x0000000000007919 */ /* 0x000e220000002500 */
[----:B------:R-:W-:Y:S01]  /*3400*/  MOV R17, RZ ;  /* 0x000000ff00117202 */ /* 0x000fe20000000f00 */
[----:B------:R-:W-:Y:S01]  /*3410*/  IMAD.MOV.U32 R18, RZ, RZ, R42 ;  /* 0x000000ffff127224 */ /* 0x000fe200078e002a */
[----:B------:R-:W-:Y:S01]  /*3420*/  MOV R16, 0x3450 ;  /* 0x0000345000107802 */ /* 0x000fe20000000f00 */
[----:B0-----:R-:W-:Y:S02]  /*3430*/  IMAD R39, R0, 0x10, R13 ;  /* 0x0000001000277824 */ /* 0x001fe400078e020d */
[----:B------:R-:W-:Y:S05]  /*3440*/  CALL.REL.NOINC `($__internal_14_$__cuda_sm20_div_s64) ;  /* 0x0000002000e07944 */ /* 0x000fea0003c00000 */
[----:B------:R-:W-:Y:S02]  /*3450*/  IADD3 R12, PT, PT, -R0, RZ, RZ ;  /* 0x000000ff000c7210 */ /* 0x000fe40007ffe1ff */
[----:B------:R-:W-:-:S03]  /*3460*/  MOV R43, R11 ;  /* 0x0000000b002b7202 */ /* 0x000fc60000000f00 */
[----:B------:R-:W-:Y:S01]  /*3470*/  IMAD R39, R42, R12, R39 ;  /* 0x0000000c2a277224 */ /* 0x000fe200078e0227 */
[----:B------:R-:W-:-:S07]  /*3480*/  MOV R42, R0 ;  /* 0x00000000002a7202 */ /* 0x000fce0000000f00 */
.L_x_2690:
        /* <DEDUP_REMOVED lines=60> */
.L_x_2692:
[----:B------:R-:W-:Y:S01]  /*3850*/  IMAD.MOV.U32 R39, RZ, RZ, R42 ;  /* 0x000000ffff277224 */ /* 0x000fe200078e002a */
[----:B------:R-:W-:Y:S01]  /*3860*/  MOV R17, R43 ;  /* 0x0000002b00117202 */ /* 0x000fe20000000f00 */
[----:B------:R-:W-:Y:S01]  /*3870*/  IMAD.MOV.U32 R18, RZ, RZ, R46 ;  /* 0x000000ffff127224 */ /* 0x000fe200078e002e */
[----:B------:R-:W-:Y:S02]  /*3880*/  MOV R16, 0x38a0 ;  /* 0x000038a000107802 */ /* 0x000fe40000000f00 */
[----:B------:R-:W-:Y:S05]  /*3890*/  CALL.REL.NOINC `($__internal_14_$__cuda_sm20_div_s64) ;  /* 0x0000001c00cc7944 */ /* 0x000fea0003c00000 */
[----:B------:R-:W-:-:S05]  /*38a0*/  IADD3 R43, PT, PT, -R0, RZ, RZ ;  /* 0x000000ff002b7210 */ /* 0x000fca0007ffe1ff */
[----:B------:R-:W-:Y:S02]  /*38b0*/  IMAD R43, R43, R46, R42 ;  /* 0x0000002e2b2b7224 */ /* 0x000fe400078e022a */
.L_x_2693:
[----:B------:R-:W-:Y:S05]  /*38c0*/  BSYNC.RECONVERGENT B0 ;  /* 0x0000000000007941 */ /* 0x000fea0003800200 */
.L_x_2691:
        /* <DEDUP_REMOVED lines=162> */
.L_x_2688:
[----:B------:R-:W0:Y:S01]  /*42f0*/  LDC.64 R2, c[0x0][0x420] ;  /* 0x00010800ff027b82 */ /* 0x000e220000000a00 */
[----:B------:R-:W-:-:S05]  /*4300*/  IADD3 R0, PT, PT, R13, UR19, RZ ;  /* 0x000000130d007c10 */ /* 0x000fca000fffe0ff */
[----:B0-----:R-:W-:-:S05]  /*4310*/  IMAD.WIDE.U32 R2, R0, 0x4, R2 ;  /* 0x0000000400027825 */ /* 0x001fca00078e0002 */
[----:B------:R1:W-:Y:S02]  /*4320*/  STG.E desc[UR8][R2.64], R21 ;  /* 0x0000001502007986 */ /* 0x0003e4000c101908 */
.L_x_2687:
[----:B------:R-:W-:Y:S05]  /*4330*/  BSYNC.RECONVERGENT B1 ;  /* 0x0000000000017941 */ /* 0x000fea0003800200 */
.L_x_2686:
        /* <DEDUP_REMOVED lines=159> */
.L_x_2704:
        /* <DEDUP_REMOVED lines=9> */
.L_x_2697:
[----:B0-----:R-:W-:Y:S05]  /*4dc0*/  BSYNC.RECONVERGENT B0 ;  /* 0x0000000000007941 */ /* 0x001fea0003800200 */
.L_x_2696:
        /* <DEDUP_REMOVED lines=13> */
.L_x_2699:
[----:B------:R-:W-:Y:S05]  /*4ea0*/  BSYNC.RECONVERGENT B0 ;  /* 0x0000000000007941 */ /* 0x000fea0003800200 */
.L_x_2698:
        /* <DEDUP_REMOVED lines=12> */
.L_x_2701:
[----:B------:R-:W-:Y:S05]  /*4f70*/  BSYNC.RECONVERGENT B0 ;  /* 0x0000000000007941 */ /* 0x000fea0003800200 */
.L_x_2700:
        /* <DEDUP_REMOVED lines=12> */
.L_x_2703:
[----:B------:R-:W-:Y:S05]  /*5040*/  BSYNC.RECONVERGENT B0 ;  /* 0x0000000000007941 */ /* 0x000fea0003800200 */
.L_x_2702:
        /* <DEDUP_REMOVED lines=11> */
.L_x_2695:
        /* <DEDUP_REMOVED lines=8> */
.L_x_2707:
        /* <DEDUP_REMOVED lines=8> */
.L_x_2706:
[----:B-1----:R-:W-:Y:S05]  /*5200*/  BSYNC.RECONVERGENT B0 ;  /* 0x0000000000007941 */ /* 0x002fea0003800200 */
.L_x_2705:
        /* <DEDUP_REMOVED lines=9> */
.L_x_2694:
        /* <DEDUP_REMOVED lines=83> */
        .weak           $__internal_14_$__cuda_sm20_div_s64
        .type           $__internal_14_$__cuda_sm20_div_s64,@function
        .size           $__internal_14_$__cuda_sm20_div_s64,(.L_x_4846 - $__internal_14_$__cuda_sm20_div_s64)
$__internal_14_$__cuda_sm20_div_s64:
        /* <DEDUP_REMOVED lines=82> */
[----:B------:R-:W-:Y:S06]  /*5cf0*/  RET.REL.NODEC R16 `(_ZN5flash32flash_fwd_splitkv_combine_kernelI23Flash_fwd_kernel_traitsILi32ELi64ELi128ELi4ELb0ELb0EN7cutlass10bfloat16_tE19Flash_kernel_traitsILi32ELi64ELi128ELi4ES3_EELi16ELi7ELb0EEEvNS_16Flash_fwd_paramsE) ;  /* 0xffffffa010c07950 */ /* 0x000fec0003c3ffff */
.L_x_2708:
        /* <DEDUP_REMOVED lines=16> */
.L_x_4846:


//--------------------- .text._ZN5flash32flash_fwd_splitkv_combine_kernelI23Flash_fwd_kernel_traitsILi32ELi64ELi128ELi4ELb0ELb0EN7cutlass10bfloat16_tE19Flash_kernel_traitsILi32ELi64ELi128ELi4ES3_EELi16ELi6ELb0EEEvNS_16Flash_fwd_paramsE --------------------------
	.section	.text._ZN5flash32flash_fwd_splitkv_combine_kernelI23Flash_fwd_kernel_traitsILi32ELi64ELi128ELi4ELb0ELb0EN7cutlass10bfloat16_tE19Flash_kernel_traitsILi32ELi64ELi128ELi4ES3_EELi16ELi6ELb0EEEvNS_16Flash_fwd_paramsE,"ax",@progbits
	.align	128
        .global         _ZN5flash32flash_fwd_splitkv_combine_kernelI23Flash_fwd_kernel_traitsILi32ELi64ELi128ELi4ELb0ELb0EN7cutlass10bfloat16_tE19Flash_kernel_traitsILi32ELi64ELi128ELi4ES3_EELi16ELi6ELb0EEEvNS_16Flash_fwd_paramsE
        .type           _ZN5flash32flash_fwd_splitkv_combine_kernelI23Flash_fwd_kernel_traitsILi32ELi64ELi128ELi4ELb0ELb0EN7cutlass10bfloat16_tE19Flash_kernel_traitsILi32ELi64ELi128ELi4ES3_EELi16ELi6ELb0EEEvNS_16Flash_fwd_paramsE,@function
        .size           _ZN5flash32flash_fwd_splitkv_combine_kernelI23Flash_fwd_kernel_traitsILi32ELi64ELi128ELi4ELb0ELb0EN7cutlass10bfloat16_tE19Flash_kernel_traitsILi32ELi64ELi128ELi4ES3_EELi16ELi6ELb0EEEvNS_16Flash_fwd_paramsE,(.L_x_4847 - _ZN5flash32flash_fwd_splitkv_combine_kernelI23Flash_fwd_kernel_traitsILi32ELi64ELi128ELi4ELb0ELb0EN7cutlass10bfloat16_tE19Flash_kernel_traitsILi32ELi64ELi128ELi4ES3_EELi16ELi6ELb0EEEvNS_16Flash_fwd_paramsE)
        .other          _ZN5flash32flash_fwd_splitkv_combine_kernelI23Flash_fwd_kernel_traitsILi32ELi64ELi128ELi4ELb0ELb0EN7cutlass10bfloat16_tE19Flash_kernel_traitsILi32ELi64ELi128ELi4ES3_EELi16ELi6ELb0EEEvNS_16Flash_fwd_paramsE,@"STO_CUDA_ENTRY STV_DEFAULT"
_ZN5flash32flash_fwd_splitkv_combine_kernelI23Flash_fwd_kernel_traitsILi32ELi64ELi128ELi4ELb0ELb0EN7cutlass10bfloat16_tE19Flash_kernel_traitsILi32ELi64ELi128ELi4ES3_EELi16ELi6ELb0EEEvNS_16Flash_fwd_paramsE:
.text._ZN5flash32flash_fwd_splitkv_combine_kernelI23Flash_fwd_kernel_traitsILi32ELi64ELi128ELi4ELb0ELb0EN7cutlass10bfloat16_tE19Flash_kernel_traitsILi32ELi64ELi128ELi4ES3_EELi16ELi6ELb0EEEvNS_16Flash_fwd_paramsE:
        /* <DEDUP_REMOVED lines=38> */
.L_x_2709:
[----:B------:R-:W-:Y:S01]  /*0260*/  IMAD.U32 R22, RZ, RZ, UR21 ;  /* 0x00000015ff167e24 */ /* 0x000fe2000f8e00ff */
[----:B------:R-:W-:Y:S01]  /*0270*/  MOV R20, UR19 ;  /* 0x0000001300147c02 */ /* 0x000fe20008000f00 */
[----:B------:R-:W-:Y:S01]  /*0280*/  IMAD.U32 R21, RZ, RZ, UR15 ;  /* 0x0000000fff157e24 */ /* 0x000fe2000f8e00ff */
[----:B------:R-:W-:Y:S02]  /*0290*/  MOV R19, UR14 ;  /* 0x0000000e00137c02 */ /* 0x000fe40008000f00 */
[----:B------:R-:W-:Y:S02]  /*02a0*/  MOV R18, 0x2c0 ;  /* 0x000002c000127802 */ /* 0x000fe40000000f00 */
[----:B------:R-:W-:Y:S05]  /*02b0*/  CALL.REL.NOINC `($__internal_15_$__cuda_sm20_div_s64) ;  /* 0x0000004400dc7944 */ /* 0x000fea0003c00000 */
[----:B------:R-:W-:-:S07]  /*02c0*/  MOV R13, R11 ;  /* 0x0000000b000d7202 */ /* 0x000fce0000000f00 */
.L_x_2710:
        /* <DEDUP_REMOVED lines=30> */
.L_x_2712:
[----:B------:R-:W-:Y:S01]  /*04b0*/  IMAD.MOV.U32 R22, RZ, RZ, R12 ;  /* 0x000000ffff167224 */ /* 0x000fe200078e000c */
[----:B------:R-:W-:Y:S02]  /*04c0*/  MOV R21, R13 ;  /* 0x0000000d00157202 */ /* 0x000fe40000000f00 */
[----:B------:R-:W-:Y:S02]  /*04d0*/  MOV R18, 0x4f0 ;  /* 0x000004f000127802 */ /* 0x000fe40000000f00 */
[----:B------:R-:W-:Y:S05]  /*04e0*/  CALL.REL.NOINC `($__internal_15_$__cuda_sm20_div_s64) ;  /* 0x0000004400507944 */ /* 0x000fea0003c00000 */
[----:B------:R-:W-:Y:S02]  /*04f0*/  MOV R4, R12 ;  /* 0x0000000c00047202 */ /* 0x000fe40000000f00 */
[----:B------:R-:W-:Y:S02]  /*0500*/  MOV R5, R11 ;  /* 0x0000000b00057202 */ /* 0x000fe40000000f00 */
.L_x_2713:
[----:B------:R-:W-:Y:S05]  /*0510*/  BSYNC.RECONVERGENT B0 ;  /* 0x0000000000007941 */ /* 0x000fea0003800200 */
.L_x_2711:
        /* <DEDUP_REMOVED lines=58> */
.L_x_2715:
[----:B------:R-:W-:Y:S01]  /*08c0*/  IMAD.MOV.U32 R22, RZ, RZ, R20 ;  /* 0x000000ffff167224 */ /* 0x000fe200078e0014 */
[----:B------:R-:W-:Y:S01]  /*08d0*/  MOV R20, R10 ;  /* 0x0000000a00147202 */ /* 0x000fe20000000f00 */
[----:B------:R-:W-:Y:S01]  /*08e0*/  IMAD.MOV.U32 R21, RZ, RZ, R19 ;  /* 0x000000ffff157224 */ /* 0x000fe200078e0013 */
[----:B------:R-:W-:Y:S02]  /*08f0*/  MOV R19, R0 ;  /* 0x0000000000137202 */ /* 0x000fe40000000f00 */
[----:B------:R-:W-:Y:S02]  /*0900*/  MOV R18, 0x920 ;  /* 0x0000092000127802 */ /* 0x000fe40000000f00 */
[----:B------:R-:W-:Y:S05]  /*0910*/  CALL.REL.NOINC `($__internal_15_$__cuda_sm20_div_s64) ;  /* 0x0000004000447944 */ /* 0x000fea0003c00000 */
[----:B------:R-:W-:Y:S02]  /*0920*/  MOV R13, R11 ;  /* 0x0000000b000d7202 */ /* 0x000fe40000000f00 */
.L_x_2716:
[----:B------:R-:W-:Y:S05]  /*0930*/  BSYNC.RECONVERGENT B0 ;  /* 0x0000000000007941 */ /* 0x000fea0003800200 */
.L_x_2714:
        /* <DEDUP_REMOVED lines=124> */
.L_x_2718:
[----:B------:R-:W-:Y:S01]  /*1100*/  IMAD.MOV.U32 R22, RZ, RZ, R12 ;  /* 0x000000ffff167224 */ /* 0x000fe200078e000c */
[----:B------:R-:W-:Y:S01]  /*1110*/  MOV R20, R9 ;  /* 0x0000000900147202 */ /* 0x000fe20000000f00 */
[----:B------:R-:W-:Y:S01]  /*1120*/  IMAD.MOV.U32 R21, RZ, RZ, R13 ;  /* 0x000000ffff157224 */ /* 0x000fe200078e000d */
[----:B------:R-:W-:Y:S02]  /*1130*/  MOV R19, R37 ;  /* 0x0000002500137202 */ /* 0x000fe40000000f00 */
[----:B------:R-:W-:Y:S02]  /*1140*/  MOV R18, 0x1160 ;  /* 0x0000116000127802 */ /* 0x000fe40000000f00 */
[----:B------:R-:W-:Y:S05]  /*1150*/  CALL.REL.NOINC `($__internal_15_$__cuda_sm20_div_s64) ;  /* 0x0000003800347944 */ /* 0x000fea0003c00000 */
[----:B------:R-:W-:Y:S02]  /*1160*/  MOV R42, R12 ;  /* 0x0000000c002a7202 */ /* 0x000fe40000000f00 */
[----:B------:R-:W-:Y:S02]  /*1170*/  MOV R43, R11 ;  /* 0x0000000b002b7202 */ /* 0x000fe40000000f00 */
.L_x_2719:
[----:B------:R-:W-:Y:S05]  /*1180*/  BSYNC.RECONVERGENT B0 ;  /* 0x0000000000007941 */ /* 0x000fea0003800200 */
.L_x_2717:
        /* <DEDUP_REMOVED lines=57> */
.L_x_2721:
[----:B------:R-:W-:Y:S01]  /*1520*/  IMAD.MOV.U32 R22, RZ, RZ, R4 ;  /* 0x000000ffff167224 */ /* 0x000fe200078e0004 */
[----:B------:R-:W-:Y:S01]  /*1530*/  MOV R21, R5 ;  /* 0x0000000500157202 */ /* 0x000fe20000000f00 */
[----:B------:R-:W-:Y:S01]  /*1540*/  IMAD.MOV.U32 R20, RZ, RZ, R8 ;  /* 0x000000ffff147224 */ /* 0x000fe200078e0008 */
[----:B------:R-:W-:Y:S02]  /*1550*/  MOV R18, 0x1570 ;  /* 0x0000157000127802 */ /* 0x000fe40000000f00 */
[----:B------:R-:W-:Y:S05]  /*1560*/  CALL.REL.NOINC `($__internal_15_$__cuda_sm20_div_s64) ;  /* 0x0000003400307944 */ /* 0x000fea0003c00000 */
[----:B------:R-:W-:Y:S02]  /*1570*/  MOV R18, R12 ;  /* 0x0000000c00127202 */ /* 0x000fe40000000f00 */
[----:B------:R-:W-:Y:S02]  /*1580*/  MOV R19, R11 ;  /* 0x0000000b00137202 */ /* 0x000fe40000000f00 */
.L_x_2722:
[----:B------:R-:W-:Y:S05]  /*1590*/  BSYNC.RECONVERGENT B0 ;  /* 0x0000000000007941 */ /* 0x000fea0003800200 */
.L_x_2720:
        /* <DEDUP_REMOVED lines=330> */
.L_x_2726:
[----:B------:R-:W-:Y:S01]  /*2a40*/  IMAD.MOV.U32 R22, RZ, RZ, R2 ;  /* 0x000000ffff167224 */ /* 0x000fe200078e0002 */
[----:B------:R-:W-:Y:S01]  /*2a50*/  MOV R21, RZ ;  /* 0x000000ff00157202 */ /* 0x000fe20000000f00 */
[----:B------:R-:W-:Y:S01]  /*2a60*/  IMAD.MOV.U32 R20, RZ, RZ, R40 ;  /* 0x000000ffff147224 */ /* 0x000fe200078e0028 */
[----:B------:R-:W-:Y:S02]  /*2a70*/  MOV R18, 0x2a90 ;  /* 0x00002a9000127802 */ /* 0x000fe40000000f00 */
[----:B------:R-:W-:Y:S05]  /*2a80*/  CALL.REL.NOINC `($__internal_15_$__cuda_sm20_div_s64) ;  /* 0x0000001c00e87944 */ /* 0x000fea0003c00000 */
[----:B------:R-:W-:Y:S02]  /*2a90*/  IADD3 R15, PT, PT, -R12, RZ, RZ ;  /* 0x000000ff0c0f7210 */ /* 0x000fe40007ffe1ff */
[----:B------:R-:W-:-:S03]  /*2aa0*/  MOV R41, R11 ;  /* 0x0000000b00297202 */ /* 0x000fc60000000f00 */
[----:B------:R-:W-:Y:S01]  /*2ab0*/  IMAD R14, R40, R15, R2 ;  /* 0x0000000f280e7224 */ /* 0x000fe200078e0202 */
[----:B------:R-:W-:-:S07]  /*2ac0*/  MOV R40, R12 ;  /* 0x0000000c00287202 */ /* 0x000fce0000000f00 */
.L_x_2727:
        /* <DEDUP_REMOVED lines=59> */
.L_x_2729:
[----:B------:R-:W-:Y:S01]  /*2e80*/  IMAD.MOV.U32 R22, RZ, RZ, R40 ;  /* 0x000000ffff167224 */ /* 0x000fe200078e0028 */
[----:B------:R-:W-:Y:S01]  /*2e90*/  MOV R21, R41 ;  /* 0x0000002900157202 */ /* 0x000fe20000000f00 */
[----:B------:R-:W-:Y:S01]  /*2ea0*/  IMAD.MOV.U32 R20, RZ, RZ, R36 ;  /* 0x000000ffff147224 */ /* 0x000fe200078e0024 */
[----:B------:R-:W-:Y:S02]  /*2eb0*/  MOV R18, 0x2ed0 ;  /* 0x00002ed000127802 */ /* 0x000fe40000000f00 */
[----:B------:R-:W-:Y:S05]  /*2ec0*/  CALL.REL.NOINC `($__internal_15_$__cuda_sm20_div_s64) ;  /* 0x0000001800d87944 */ /* 0x000fea0003c00000 */
[----:B------:R-:W-:-:S05]  /*2ed0*/  IADD3 R37, PT, PT, -R12, RZ, RZ ;  /* 0x000000ff0c257210 */ /* 0x000fca0007ffe1ff */
[----:B------:R-:W-:Y:S02]  /*2ee0*/  IMAD R37, R37, R36, R40 ;  /* 0x0000002425257224 */ /* 0x000fe400078e0228 */
.L_x_2730:
[----:B------:R-:W-:Y:S05]  /*2ef0*/  BSYNC.RECONVERGENT B0 ;  /* 0x0000000000007941 */ /* 0x000fea0003800200 */
.L_x_2728:
        /* <DEDUP_REMOVED lines=160> */
.L_x_2725:
[----:B------:R-:W0:Y:S01]  /*3900*/  LDC.64 R2, c[0x0][0x420] ;  /* 0x00010800ff027b82 */ /* 0x000e220000000a00 */
[----:B------:R-:W-:-:S05]  /*3910*/  IADD3 R0, PT, PT, R13, UR20, RZ ;  /* 0x000000140d007c10 */ /* 0x000fca000fffe0ff */
[----:B0-----:R-:W-:-:S05]  /*3920*/  IMAD.WIDE.U32 R2, R0, 0x4, R2 ;  /* 0x0000000400027825 */ /* 0x001fca00078e0002 */
[----:B------:R1:W-:Y:S02]  /*3930*/  STG.E desc[UR10][R2.64], R24 ;  /* 0x0000001802007986 */ /* 0x0003e4000c10190a */
.L_x_2724:
[----:B------:R-:W-:Y:S05]  /*3940*/  BSYNC.RECONVERGENT B1 ;  /* 0x0000000000017941 */ /* 0x000fea0003800200 */
.L_x_2723:
        /* <DEDUP_REMOVED lines=98> */
.L_x_2741:
        /* <DEDUP_REMOVED lines=9> */
.L_x_2734:
[----:B------:R-:W-:Y:S05]  /*4000*/  BSYNC.RECONVERGENT B0 ;  /* 0x0000000000007941 */ /* 0x000fea0003800200 */
.L_x_2733:
        /* <DEDUP_REMOVED lines=12> */
.L_x_2736:
[----:B------:R-:W-:Y:S05]  /*40d0*/  BSYNC.RECONVERGENT B0 ;  /* 0x0000000000007941 */ /* 0x000fea0003800200 */
.L_x_2735:
        /* <DEDUP_REMOVED lines=12> */
.L_x_2738:
[----:B------:R-:W-:Y:S05]  /*41a0*/  BSYNC.RECONVERGENT B0 ;  /* 0x0000000000007941 */ /* 0x000fea0003800200 */
.L_x_2737:
        /* <DEDUP_REMOVED lines=12> */
.L_x_2740:
[----:B------:R-:W-:Y:S05]  /*4270*/  BSYNC.RECONVERGENT B0 ;  /* 0x0000000000007941 */ /* 0x000fea0003800200 */
.L_x_2739:
        /* <DEDUP_REMOVED lines=11> */
.L_x_2732:
        /* <DEDUP_REMOVED lines=11> */
.L_x_2744:
        /* <DEDUP_REMOVED lines=8> */
.L_x_2743:
[----:B------:R-:W-:Y:S05]  /*4460*/  BSYNC.RECONVERGENT B0 ;  /* 0x0000000000007941 */ /* 0x000fea0003800200 */
.L_x_2742:
        /* <DEDUP_REMOVED lines=9> */
.L_x_2731:
        /* <DEDUP_REMOVED lines=83> */
        .weak           $__internal_15_$__cuda_sm20_div_s64
        .type           $__internal_15_$__cuda_sm20_div_s64,@function
        .size           $__internal_15_$__cuda_sm20_div_s64,(.L_x_4847 - $__internal_15_$__cuda_sm20_div_s64)
$__internal_15_$__cuda_sm20_div_s64:
        /* <DEDUP_REMOVED lines=83> */
[----:B------:R-:W-:Y:S05]  /*4f60*/  RET.REL.NODEC R14 `(_ZN5flash32flash_fwd_splitkv_combine_kernelI23Flash_fwd_kernel_traitsILi32ELi64ELi128ELi4ELb0ELb0EN7cutlass10bfloat16_tE19Flash_kernel_traitsILi32ELi64ELi128ELi4ES3_EELi16ELi6ELb0EEEvNS_16Flash_fwd_paramsE) ;  /* 0xffffffb00e247950 */ /* 0x000fea0003c3ffff */
.L_x_2745:
        /* <DEDUP_REMOVED lines=9> */
.L_x_4847:


//--------------------- .text._ZN5flash32flash_fwd_splitkv_combine_kernelI23Flash_fwd_kernel_traitsILi32ELi64ELi128ELi4ELb0ELb0EN7cutlass10bfloat16_tE19Flash_kernel_traitsILi32ELi64ELi128ELi4ES3_EELi16ELi5ELb0EEEvNS_16Flash_fwd_paramsE --------------------------
	.section	.text._ZN5flash32flash_fwd_splitkv_combine_kernelI23Flash_fwd_kernel_traitsILi32ELi64ELi128ELi4ELb0ELb0EN7cutlass10bfloat16_tE19Flash_kernel_traitsILi32ELi64ELi128ELi4ES3_EELi16ELi5ELb0EEEvNS_16Flash_fwd_paramsE,"ax",@progbits
	.align	128
        .global         _ZN5flash32flash_fwd_splitkv_combine_kernelI23Flash_fwd_kernel_traitsILi32ELi64ELi128ELi4ELb0ELb0EN7cutlass10bfloat16_tE19Flash_kernel_traitsILi32ELi64ELi128ELi4ES3_EELi16ELi5ELb0EEEvNS_16Flash_fwd_paramsE
        .type           _ZN5flash32flash_fwd_splitkv_combine_kernelI23Flash_fwd_kernel_traitsILi32ELi64ELi128ELi4ELb0ELb0EN7cutlass10bfloat16_tE19Flash_kernel_traitsILi32ELi64ELi128ELi4ES3_EELi16ELi5ELb0EEEvNS_16Flash_fwd_paramsE,@function
        .size           _ZN5flash32flash_fwd_splitkv_combine_kernelI23Flash_fwd_kernel_traitsILi32ELi64ELi128ELi4ELb0ELb0EN7cutlass10bfloat16_tE19Flash_kernel_traitsILi32ELi64ELi128ELi4ES3_EELi16ELi5ELb0EEEvNS_16Flash_fwd_paramsE,(.L_x_4848 - _ZN5flash32flash_fwd_splitkv_combine_kernelI23Flash_fwd_kernel_traitsILi32ELi64ELi128ELi4ELb0ELb0EN7cutlass10bfloat16_tE19Flash_kernel_traitsILi32ELi64ELi128ELi4ES3_EELi16ELi5ELb0EEEvNS_16Flash_fwd_paramsE)
        .other          _ZN5flash32flash_fwd_splitkv_combine_kernelI23Flash_fwd_kernel_traitsILi32ELi64ELi128ELi4ELb0ELb0EN7cutlass10bfloat16_tE19Flash_kernel_traitsILi32ELi64ELi128ELi4ES3_EELi16ELi5ELb0EEEvNS_16Flash_fwd_paramsE,@"STO_CUDA_ENTRY STV_DEFAULT"
_ZN5flash32flash_fwd_splitkv_combine_kernelI23Flash_fwd_kernel_traitsILi32ELi64ELi128ELi4ELb0ELb0EN7cutlass10bfloat16_tE19Flash_kernel_traitsILi32ELi64ELi128ELi4ES3_EELi16ELi5ELb0EEEvNS_16Flash_fwd_paramsE:
.text._ZN5flash32flash_fwd_splitkv_combine_kernelI23Flash_fwd_kernel_traitsILi32ELi64ELi128ELi4ELb0ELb0EN7cutlass10bfloat16_tE19Flash_kernel_traitsILi32ELi64ELi128ELi4ES3_EELi16ELi5ELb0EEEvNS_16Flash_fwd_paramsE:
        /* <DEDUP_REMOVED lines=38> */
.L_x_2746:
[----:B------:R-:W-:Y:S01]  /*0260*/  IMAD.U32 R26, RZ, RZ, UR21 ;  /* 0x00000015ff1a7e24 */ /* 0x000fe2000f8e00ff */
[----:B------:R-:W-:Y:S01]  /*0270*/  MOV R18, UR19 ;  /* 0x0000001300127c02 */ /* 0x000fe20008000f00 */
[----:B------:R-:W-:Y:S01]  /*0280*/  IMAD.U32 R19, RZ, RZ, UR15 ;  /* 0x0000000fff137e24 */ /* 0x000fe2000f8e00ff */
[----:B------:R-:W-:Y:S02]  /*0290*/  MOV R16, UR14 ;  /* 0x0000000e00107c02 */ /* 0x000fe40008000f00 */
[----:B------:R-:W-:Y:S02]  /*02a0*/  MOV R14, 0x2c0 ;  /* 0x000002c0000e7802 */ /* 0x000fe40000000f00 */
[----:B------:R-:W-:Y:S05]  /*02b0*/  CALL.REL.NOINC `($__internal_16_$__cuda_sm20_div_s64) ;  /* 0x0000004000b47944 */ /* 0x000fea0003c00000 */
[----:B------:R-:W-:-:S07]  /*02c0*/  MOV R13, R11 ;  /* 0x0000000b000d7202 */ /* 0x000fce0000000f00 */
.L_x_2747:
        /* <DEDUP_REMOVED lines=30> */
.L_x_2749:
[----:B------:R-:W-:Y:S01]  /*04b0*/  IMAD.MOV.U32 R26, RZ, RZ, R12 ;  /* 0x000000ffff1a7224 */ /* 0x000fe200078e000c */
[----:B------:R-:W-:Y:S02]  /*04c0*/  MOV R19, R13 ;  /* 0x0000000d00137202 */ /* 0x000fe40000000f00 */
[----:B------:R-:W-:Y:S02]  /*04d0*/  MOV R14, 0x4f0 ;  /* 0x000004f0000e7802 */ /* 0x000fe40000000f00 */
[----:B------:R-:W-:Y:S05]  /*04e0*/  CALL.REL.NOINC `($__internal_16_$__cuda_sm20_div_s64) ;  /* 0x0000004000287944 */ /* 0x000fea0003c00000 */
[----:B------:R-:W-:Y:S02]  /*04f0*/  MOV R4, R12 ;  /* 0x0000000c00047202 */ /* 0x000fe40000000f00 */
[----:B------:R-:W-:Y:S02]  /*0500*/  MOV R5, R11 ;  /* 0x0000000b00057202 */ /* 0x000fe40000000f00 */
.L_x_2750:
[----:B------:R-:W-:Y:S05]  /*0510*/  BSYNC.RECONVERGENT B0 ;  /* 0x0000000000007941 */ /* 0x000fea0003800200 */
.L_x_2748:
        /* <DEDUP_REMOVED lines=58> */
.L_x_2752:
[----:B------:R-:W-:Y:S01]  /*08c0*/  IMAD.MOV.U32 R26, RZ, RZ, R18 ;  /* 0x000000ffff1a7224 */ /* 0x000fe200078e0012 */
[----:B------:R-:W-:Y:S01]  /*08d0*/  MOV R18, R10 ;  /* 0x0000000a00127202 */ /* 0x000fe20000000f00 */
[----:B------:R-:W-:Y:S01]  /*08e0*/  IMAD.MOV.U32 R19, RZ, RZ, R16 ;  /* 0x000000ffff137224 */ /* 0x000fe200078e0010 */
[----:B------:R-:W-:Y:S02]  /*08f0*/  MOV R16, R0 ;  /* 0x0000000000107202 */ /* 0x000fe40000000f00 */
[----:B------:R-:W-:Y:S02]  /*0900*/  MOV R14, 0x920 ;  /* 0x00000920000e7802 */ /* 0x000fe40000000f00 */
[----:B------:R-:W-:Y:S05]  /*0910*/  CALL.REL.NOINC `($__internal_16_$__cuda_sm20_div_s64) ;  /* 0x0000003c001c7944 */ /* 0x000fea0003c00000 */
[----:B------:R-:W-:Y:S02]  /*0920*/  MOV R13, R11 ;  /* 0x0000000b000d7202 */ /* 0x000fe40000000f00 */
.L_x_2753:
[----:B------:R-:W-:Y:S05]  /*0930*/  BSYNC.RECONVERGENT B0 ;  /* 0x0000000000007941 */ /* 0x000fea0003800200 */
.L_x_2751:
        /* <DEDUP_REMOVED lines=124> */
.L_x_2755:
[----:B------:R-:W-:Y:S01]  /*1100*/  IMAD.MOV.U32 R26, RZ, RZ, R12 ;  /* 0x000000ffff1a7224 */ /* 0x000fe200078e000c */
[----:B------:R-:W-:Y:S01]  /*1110*/  MOV R18, R9 ;  /* 0x0000000900127202 */ /* 0x000fe20000000f00 */
[----:B------:R-:W-:Y:S01]  /*1120*/  IMAD.MOV.U32 R19, RZ, RZ, R13 ;  /* 0x000000ffff137224 */ /* 0x000fe200078e000d */
[----:B------:R-:W-:Y:S02]  /*1130*/  MOV R16, R31 ;  /* 0x0000001f00107202 */ /* 0x000fe40000000f00 */
[----:B------:R-:W-:Y:S02]  /*1140*/  MOV R14, 0x1160 ;  /* 0x00001160000e7802 */ /* 0x000fe40000000f00 */
[----:B------:R-:W-:Y:S05]  /*1150*/  CALL.REL.NOINC `($__internal_16_$__cuda_sm20_div_s64) ;  /* 0x00000034000c7944 */ /* 0x000fea0003c00000 */
[----:B------:R-:W-:Y:S02]  /*1160*/  MOV R34, R12 ;  /* 0x0000000c00227202 */ /* 0x000fe40000000f00 */
[----:B------:R-:W-:Y:S02]  /*1170*/  MOV R35, R11 ;  /* 0x0000000b00237202 */ /* 0x000fe40000000f00 */
.L_x_2756:
[----:B------:R-:W-:Y:S05]  /*1180*/  BSYNC.RECONVERGENT B0 ;  /* 0x0000000000007941 */ /* 0x000fea0003800200 */
.L_x_2754:
        /* <DEDUP_REMOVED lines=57> */
.L_x_2758:
[----:B------:R-:W-:Y:S01]  /*1520*/  IMAD.MOV.U32 R26, RZ, RZ, R4 ;  /* 0x000000ffff1a7224 */ /* 0x000fe200078e0004 */
[----:B------:R-:W-:Y:S01]  /*1530*/  MOV R19, R5 ;  /* 0x0000000500137202 */ /* 0x000fe20000000f00 */
[----:B------:R-:W-:Y:S01]  /*1540*/  IMAD.MOV.U32 R18, RZ, RZ, R8 ;  /* 0x000000ffff127224 */ /* 0x000fe200078e0008 */
[----:B------:R-:W-:Y:S02]  /*1550*/  MOV R14, 0x1570 ;  /* 0x00001570000e7802 */ /* 0x000fe40000000f00 */
[----:B------:R-:W-:Y:S05]  /*1560*/  CALL.REL.NOINC `($__internal_16_$__cuda_sm20_div_s64) ;  /* 0x0000003000087944 */ /* 0x000fea0003c00000 */
[----:B------:R-:W-:Y:S02]  /*1570*/  MOV R18, R12 ;  /* 0x0000000c00127202 */ /* 0x000fe40000000f00 */
[----:B------:R-:W-:Y:S02]  /*1580*/  MOV R19, R11 ;  /* 0x0000000b00137202 */ /* 0x000fe40000000f00 */
.L_x_2759:
[----:B------:R-:W-:Y:S05]  /*1590*/  BSYNC.RECONVERGENT B0 ;  /* 0x0000000000007941 */ /* 0x000fea0003800200 */
.L_x_2757:
        /* <DEDUP_REMOVED lines=282> */
.L_x_2763:
[----:B------:R-:W-:Y:S01]  /*2740*/  IMAD.MOV.U32 R26, RZ, RZ, R2 ;  /* 0x000000ffff1a7224 */ /* 0x000fe200078e0002 */
[----:B------:R-:W-:Y:S01]  /*2750*/  MOV R19, RZ ;  /* 0x000000ff00137202 */ /* 0x000fe20000000f00 */
[----:B------:R-:W-:Y:S01]  /*2760*/  IMAD.MOV.U32 R18, RZ, RZ, R32 ;  /* 0x000000ffff127224 */ /* 0x000fe200078e0020 */
[----:B------:R-:W-:Y:S02]  /*2770*/  MOV R14, 0x2790 ;  /* 0x00002790000e7802 */ /* 0x000fe40000000f00 */
[----:B------:R-:W-:Y:S05]  /*2780*/  CALL.REL.NOINC `($__internal_16_$__cuda_sm20_div_s64) ;  /* 0x0000001c00807944 */ /* 0x000fea0003c00000 */
[----:B------:R-:W-:Y:S02]  /*2790*/  IADD3 R15, PT, PT, -R12, RZ, RZ ;  /* 0x000000ff0c0f7210 */ /* 0x000fe40007ffe1ff */
[----:B------:R-:W-:-:S03]  /*27a0*/  MOV R33, R11 ;  /* 0x0000000b00217202 */ /* 0x000fc60000000f00 */
[----:B------:R-:W-:Y:S01]  /*27b0*/  IMAD R14, R32, R15, R2 ;  /* 0x0000000f200e7224 */ /* 0x000fe200078e0202 */
[----:B------:R-:W-:-:S07]  /*27c0*/  MOV R32, R12 ;  /* 0x0000000c00207202 */ /* 0x000fce0000000f00 */
.L_x_2764:
        /* <DEDUP_REMOVED lines=59> */
.L_x_2766:
[----:B------:R-:W-:Y:S01]  /*2b80*/  IMAD.MOV.U32 R26, RZ, RZ, R32 ;  /* 0x000000ffff1a7224 */ /* 0x000fe200078e0020 */
[----:B------:R-:W-:Y:S01]  /*2b90*/  MOV R19, R33 ;  /* 0x0000002100137202 */ /* 0x000fe20000000f00 */
[----:B------:R-:W-:Y:S01]  /*2ba0*/  IMAD.MOV.U32 R18, RZ, RZ, R30 ;  /* 0x000000ffff127224 */ /* 0x000fe200078e001e */
[----:B------:R-:W-:Y:S02]  /*2bb0*/  MOV R14, 0x2bd0 ;  /* 0x00002bd0000e7802 */ /* 0x000fe40000000f00 */
[----:B------:R-:W-:Y:S05]  /*2bc0*/  CALL.REL.NOINC `($__internal_16_$__cuda_sm20_div_s64) ;  /* 0x0000001800707944 */ /* 0x000fea0003c00000 */
[----:B------:R-:W-:-:S05]  /*2bd0*/  IADD3 R31, PT, PT, -R12, RZ, RZ ;  /* 0x000000ff0c1f7210 */ /* 0x000fca0007ffe1ff */
[----:B------:R-:W-:Y:S02]  /*2be0*/  IMAD R31, R31, R30, R32 ;  /* 0x0000001e1f1f7224 */ /* 0x000fe400078e0220 */
.L_x_2767:
[----:B------:R-:W-:Y:S05]  /*2bf0*/  BSYNC.RECONVERGENT B0 ;  /* 0x0000000000007941 */ /* 0x000fea0003800200 */
.L_x_2765:
        /* <DEDUP_REMOVED lines=161> */
.L_x_2762:
[----:B------:R-:W0:Y:S01]  /*3610*/  LDC.64 R2, c[0x0][0x420] ;  /* 0x00010800ff027b82 */ /* 0x000e220000000a00 */
[----:B------:R-:W-:-:S05]  /*3620*/  IADD3 R0, PT, PT, R13, UR20, RZ ;  /* 0x000000140d007c10 */ /* 0x000fca000fffe0ff */
[----:B0-----:R-:W-:-:S05]  /*3630*/  IMAD.WIDE.U32 R2, R0, 0x4, R2 ;  /* 0x0000000400027825 */ /* 0x001fca00078e0002 */
[----:B------:R1:W-:Y:S02]  /*3640*/  STG.E desc[UR8][R2.64], R22 ;  /* 0x0000001602007986 */ /* 0x0003e4000c101908 */
.L_x_2761:
[----:B------:R-:W-:Y:S05]  /*3650*/  BSYNC.RECONVERGENT B1 ;  /* 0x0000000000017941 */ /* 0x000fea0003800200 */
.L_x_2760:
        /* <DEDUP_REMOVED lines=74> */
.L_x_2778:
        /* <DEDUP_REMOVED lines=9> */
.L_x_2771:
[----:B0-----:R-:W-:Y:S05]  /*3b90*/  BSYNC.RECONVERGENT B0 ;  /* 0x0000000000007941 */ /* 0x001fea0003800200 */
.L_x_2770:
        /* <DEDUP_REMOVED lines=12> */
.L_x_2773:
[----:B------:R-:W-:Y:S05]  /*3c60*/  BSYNC.RECONVERGENT B0 ;  /* 0x0000000000007941 */ /* 0x000fea0003800200 */
.L_x_2772:
        /* <DEDUP_REMOVED lines=12> */
.L_x_2775:
[----:B------:R-:W-:Y:S05]  /*3d30*/  BSYNC.RECONVERGENT B0 ;  /* 0x0000000000007941 */ /* 0x000fea0003800200 */
.L_x_2774:
        /* <DEDUP_REMOVED lines=12> */
.L_x_2777:
[----:B------:R-:W-:Y:S05]  /*3e00*/  BSYNC.RECONVERGENT B0 ;  /* 0x0000000000007941 */ /* 0x000fea0003800200 */
.L_x_2776:
        /* <DEDUP_REMOVED lines=11> */
.L_x_2769:
        /* <DEDUP_REMOVED lines=8> */
.L_x_2781:
        /* <DEDUP_REMOVED lines=8> */
.L_x_2780:
[----:B-1----:R-:W-:Y:S05]  /*3fc0*/  BSYNC.RECONVERGENT B0 ;  /* 0x0000000000007941 */ /* 0x002fea0003800200 */
.L_x_2779:
        /* <DEDUP_REMOVED lines=9> */
.L_x_2768:
        /* <DEDUP_REMOVED lines=83> */
        .weak           $__internal_16_$__cuda_sm20_div_s64
        .type           $__internal_16_$__cuda_sm20_div_s64,@function
        .size           $__internal_16_$__cuda_sm20_div_s64,(.L_x_4848 - $__internal_16_$__cuda_sm20_div_s64)
$__internal_16_$__cuda_sm20_div_s64:
        /* <DEDUP_REMOVED lines=82> */
[----:B------:R-:W-:Y:S06]  /*4ab0*/  RET.REL.NODEC R14 `(_ZN5flash32flash_fwd_splitkv_combine_kernelI23Flash_fwd_kernel_traitsILi32ELi64ELi128ELi4ELb0ELb0EN7cutlass10bfloat16_tE19Flash_kernel_traitsILi32ELi64ELi128ELi4ES3_EELi16ELi5ELb0EEEvNS_16Flash_fwd_paramsE) ;  /* 0xffffffb40e507950 */ /* 0x000fec0003c3ffff */
.L_x_2782:
        /* <DEDUP_REMOVED lines=12> */
.L_x_4848:


//--------------------- .text._ZN5flash32flash_fwd_splitkv_combine_kernelI23Flash_fwd_kernel_traitsILi32ELi64ELi128ELi4ELb0ELb0EN7cutlass10bfloat16_tE19Flash_kernel_traitsILi32ELi64ELi128ELi4ES3_EELi16ELi4ELb0EEEvNS_16Flash_fwd_paramsE --------------------------
	.section	.text._ZN5flash32flash_fwd_splitkv_combine_kernelI23Flash_fwd_kernel_traitsILi32ELi64ELi128ELi4ELb0ELb0EN7cutlass10bfloat16_tE19Flash_kernel_traitsILi32ELi64ELi128ELi4ES3_EELi16ELi4ELb0EEEvNS_16Flash_fwd_paramsE,"ax",@progbits
	.align	128
        .global         _ZN5flash32flash_fwd_splitkv_combine_kernelI23Flash_fwd_kernel_traitsILi32ELi64ELi128ELi4ELb0ELb0EN7cutlass10bfloat16_tE19Flash_kernel_traitsILi32ELi64ELi128ELi4ES3_EELi16ELi4ELb0EEEvNS_16Flash_fwd_paramsE
        .type           _ZN5flash32flash_fwd_splitkv_combine_kernelI23Flash_fwd_kernel_traitsILi32ELi64ELi128ELi4ELb0ELb0EN7cutlass10bfloat16_tE19Flash_kernel_traitsILi32ELi64ELi128ELi4ES3_EELi16ELi4ELb0EEEvNS_16Flash_fwd_paramsE,@function
        .size           _ZN5flash32flash_fwd_splitkv_combine_kernelI23Flash_fwd_kernel_traitsILi32ELi64ELi128ELi4ELb0ELb0EN7cutlass10bfloat16_tE19Flash_kernel_traitsILi32ELi64ELi128ELi4ES3_EELi16ELi4ELb0EEEvNS_16Flash_fwd_paramsE,(.L_x_4849 - _ZN5flash32flash_fwd_splitkv_combine_kernelI23Flash_fwd_kernel_traitsILi32ELi64ELi128ELi4ELb0ELb0EN7cutlass10bfloat16_tE19Flash_kernel_traitsILi32ELi64ELi128ELi4ES3_EELi16ELi4ELb0EEEvNS_16Flash_fwd_paramsE)
        .other          _ZN5flash32flash_fwd_splitkv_combine_kernelI23Flash_fwd_kernel_traitsILi32ELi64ELi128ELi4ELb0ELb0EN7cutlass10bfloat16_tE19Flash_kernel_traitsILi32ELi64ELi128ELi4ES3_EELi16ELi4ELb0EEEvNS_16Flash_fwd_paramsE,@"STO_CUDA_ENTRY STV_DEFAULT"
_ZN5flash32flash_fwd_splitkv_combine_kernelI23Flash_fwd_kernel_traitsILi32ELi64ELi128ELi4ELb0ELb0EN7cutlass10bfloat16_tE19Flash_kernel_traitsILi32ELi64ELi128ELi4ES3_EELi16ELi4ELb0EEEvNS_16Flash_fwd_paramsE:
.text._ZN5flash32flash_fwd_splitkv_combine_kernelI23Flash_fwd_kernel_traitsILi32ELi64ELi128ELi4ELb0ELb0EN7cutlass10bfloat16_tE19Flash_kernel_traitsILi32ELi64ELi128ELi4ES3_EELi16ELi4ELb0EEEvNS_16Flash_fwd_paramsE:
        /* <DEDUP_REMOVED lines=38> */
.L_x_2783:
[----:B------:R-:W-:Y:S01]  /*0260*/  IMAD.U32 R14, RZ, RZ, UR21 ;  /* 0x00000015ff0e7e24 */ /* 0x000fe2000f8e00ff */
[----:B------:R-:W-:Y:S01]  /*0270*/  MOV R20, UR19 ;  /* 0x0000001300147c02 */ /* 0x000fe20008000f00 */
[----:B------:R-:W-:Y:S01]  /*0280*/  IMAD.U32 R19, RZ, RZ, UR15 ;  /* 0x0000000fff137e24 */ /* 0x000fe2000f8e00ff */
[----:B------:R-:W-:Y:S02]  /*0290*/  MOV R18, UR14 ;  /* 0x0000000e00127c02 */ /* 0x000fe40008000f00 */
[----:B------:R-:W-:Y:S02]  /*02a0*/  MOV R16, 0x2c0 ;  /* 0x000002c000107802 */ /* 0x000fe40000000f00 */
[----:B------:R-:W-:Y:S05]  /*02b0*/  CALL.REL.NOINC `($__internal_17_$__cuda_sm20_div_s64) ;  /* 0x0000003c00ac7944 */ /* 0x000fea0003c00000 */
[----:B------:R-:W-:-:S07]  /*02c0*/  MOV R13, R11 ;  /* 0x0000000b000d7202 */ /* 0x000fce0000000f00 */
.L_x_2784:
        /* <DEDUP_REMOVED lines=30> */
.L_x_2786:
[----:B------:R-:W-:Y:S01]  /*04b0*/  IMAD.MOV.U32 R14, RZ, RZ, R12 ;  /* 0x000000ffff0e7224 */ /* 0x000fe200078e000c */
[----:B------:R-:W-:Y:S02]  /*04c0*/  MOV R19, R13 ;  /* 0x0000000d00137202 */ /* 0x000fe40000000f00 */
[----:B------:R-:W-:Y:S02]  /*04d0*/  MOV R16, 0x4f0 ;  /* 0x000004f000107802 */ /* 0x000fe40000000f00 */
[----:B------:R-:W-:Y:S05]  /*04e0*/  CALL.REL.NOINC `($__internal_17_$__cuda_sm20_div_s64) ;  /* 0x0000003c00207944 */ /* 0x000fea0003c00000 */
[----:B------:R-:W-:Y:S02]  /*04f0*/  MOV R4, R12 ;  /* 0x0000000c00047202 */ /* 0x000fe40000000f00 */
[----:B------:R-:W-:Y:S02]  /*0500*/  MOV R5, R11 ;  /* 0x0000000b00057202 */ /* 0x000fe40000000f00 */
.L_x_2787:
[----:B------:R-:W-:Y:S05]  /*0510*/  BSYNC.RECONVERGENT B0 ;  /* 0x0000000000007941 */ /* 0x000fea0003800200 */
.L_x_2785:
        /* <DEDUP_REMOVED lines=57> */
.L_x_2789:
[----:B------:R-:W-:Y:S01]  /*08b0*/  IMAD.MOV.U32 R14, RZ, RZ, R20 ;  /* 0x000000ffff0e7224 */ /* 0x000fe200078e0014 */
[----:B------:R-:W-:Y:S01]  /*08c0*/  MOV R20, R9 ;  /* 0x0000000900147202 */ /* 0x000fe20000000f00 */
[----:B------:R-:W-:Y:S01]  /*08d0*/  IMAD.MOV.U32 R19, RZ, RZ, R18 ;  /* 0x000000ffff137224 */ /* 0x000fe200078e0012 */
[----:B------:R-:W-:Y:S02]  /*08e0*/  MOV R18, R29 ;  /* 0x0000001d00127202 */ /* 0x000fe40000000f00 */
[----:B------:R-:W-:Y:S02]  /*08f0*/  MOV R16, 0x910 ;  /* 0x0000091000107802 */ /* 0x000fe40000000f00 */
[----:B------:R-:W-:Y:S05]  /*0900*/  CALL.REL.NOINC `($__internal_17_$__cuda_sm20_div_s64) ;  /* 0x0000003800187944 */ /* 0x000fea0003c00000 */
[----:B------:R-:W-:Y:S02]  /*0910*/  MOV R10, R12 ;  /* 0x0000000c000a7202 */ /* 0x000fe40000000f00 */
.L_x_2790:
[----:B------:R-:W-:Y:S05]  /*0920*/  BSYNC.RECONVERGENT B0 ;  /* 0x0000000000007941 */ /* 0x000fea0003800200 */
.L_x_2788:
        /* <DEDUP_REMOVED lines=124> */
.L_x_2792:
[----:B------:R-:W-:Y:S01]  /*10f0*/  IMAD.MOV.U32 R14, RZ, RZ, R10 ;  /* 0x000000ffff0e7224 */ /* 0x000fe200078e000a */
[----:B------:R-:W-:Y:S01]  /*1100*/  MOV R20, R8 ;  /* 0x0000000800147202 */ /* 0x000fe20000000f00 */
[----:B------:R-:W-:Y:S01]  /*1110*/  IMAD.MOV.U32 R19, RZ, RZ, R11 ;  /* 0x000000ffff137224 */ /* 0x000fe200078e000b */
[----:B------:R-:W-:Y:S02]  /*1120*/  MOV R18, R0 ;  /* 0x0000000000127202 */ /* 0x000fe40000000f00 */
[----:B------:R-:W-:Y:S02]  /*1130*/  MOV R16, 0x1150 ;  /* 0x0000115000107802 */ /* 0x000fe40000000f00 */
[----:B------:R-:W-:Y:S05]  /*1140*/  CALL.REL.NOINC `($__internal_17_$__cuda_sm20_div_s64) ;  /* 0x0000003000087944 */ /* 0x000fea0003c00000 */
[----:B------:R-:W-:Y:S02]  /*1150*/  MOV R32, R12 ;  /* 0x0000000c00207202 */ /* 0x000fe40000000f00 */
[----:B------:R-:W-:Y:S02]  /*1160*/  MOV R33, R11 ;  /* 0x0000000b00217202 */ /* 0x000fe40000000f00 */
.L_x_2793:
[----:B------:R-:W-:Y:S05]  /*1170*/  BSYNC.RECONVERGENT B0 ;  /* 0x0000000000007941 */ /* 0x000fea0003800200 */
.L_x_2791:
        /* <DEDUP_REMOVED lines=57> */
.L_x_2795:
[----:B------:R-:W-:Y:S01]  /*1510*/  IMAD.MOV.U32 R14, RZ, RZ, R4 ;  /* 0x000000ffff0e7224 */ /* 0x000fe200078e0004 */
[----:B------:R-:W-:Y:S01]  /*1520*/  MOV R19, R5 ;  /* 0x0000000500137202 */ /* 0x000fe20000000f00 */
[----:B------:R-:W-:Y:S01]  /*1530*/  IMAD.MOV.U32 R20, RZ, RZ, R7 ;  /* 0x000000ffff147224 */ /* 0x000fe200078e0007 */
[----:B------:R-:W-:Y:S02]  /*1540*/  MOV R16, 0x1560 ;  /* 0x0000156000107802 */ /* 0x000fe40000000f00 */
[----:B------:R-:W-:Y:S05]  /*1550*/  CALL.REL.NOINC `($__internal_17_$__cuda_sm20_div_s64) ;  /* 0x0000002c00047944 */ /* 0x000fea0003c00000 */
[----:B------:R-:W-:Y:S02]  /*1560*/  MOV R14, R12 ;  /* 0x0000000c000e7202 */ /* 0x000fe40000000f00 */
[----:B------:R-:W-:Y:S02]  /*1570*/  MOV R15, R11 ;  /* 0x0000000b000f7202 */ /* 0x000fe40000000f00 */
.L_x_2796:
[----:B------:R-:W-:Y:S05]  /*1580*/  BSYNC.RECONVERGENT B0 ;  /* 0x0000000000007941 */ /* 0x000fea0003800200 */
.L_x_2794:
        /* <DEDUP_REMOVED lines=229> */
.L_x_2800:
[----:B------:R-:W-:Y:S01]  /*23e0*/  IMAD.MOV.U32 R14, RZ, RZ, R2 ;  /* 0x000000ffff0e7224 */ /* 0x000fe200078e0002 */
[----:B------:R-:W-:Y:S01]  /*23f0*/  MOV R19, RZ ;  /* 0x000000ff00137202 */ /* 0x000fe20000000f00 */
[----:B------:R-:W-:Y:S01]  /*2400*/  IMAD.MOV.U32 R20, RZ, RZ, R30 ;  /* 0x000000ffff147224 */ /* 0x000fe200078e001e */
[----:B------:R-:W-:Y:S02]  /*2410*/  MOV R16, 0x2430 ;  /* 0x0000243000107802 */ /* 0x000fe40000000f00 */
[----:B------:R-:W-:Y:S05]  /*2420*/  CALL.REL.NOINC `($__internal_17_$__cuda_sm20_div_s64) ;  /* 0x0000001c00507944 */ /* 0x000fea0003c00000 */
[----:B------:R-:W-:Y:S02]  /*2430*/  IADD3 R15, PT, PT, -R12, RZ, RZ ;  /* 0x000000ff0c0f7210 */ /* 0x000fe40007ffe1ff */
[----:B------:R-:W-:-:S03]  /*2440*/  MOV R31, R11 ;  /* 0x0000000b001f7202 */ /* 0x000fc60000000f00 */
[----:B------:R-:W-:Y:S01]  /*2450*/  IMAD R10, R30, R15, R2 ;  /* 0x0000000f1e0a7224 */ /* 0x000fe200078e0202 */
[----:B------:R-:W-:-:S07]  /*2460*/  MOV R30, R12 ;  /* 0x0000000c001e7202 */ /* 0x000fce0000000f00 */
.L_x_2801:
        /* <DEDUP_REMOVED lines=59> */
.L_x_2803:
[----:B------:R-:W-:Y:S01]  /*2820*/  IMAD.MOV.U32 R14, RZ, RZ, R30 ;  /* 0x000000ffff0e7224 */ /* 0x000fe200078e001e */
[----:B------:R-:W-:Y:S01]  /*2830*/  MOV R19, R31 ;  /* 0x0000001f00137202 */ /* 0x000fe20000000f00 */
[----:B------:R-:W-:Y:S01]  /*2840*/  IMAD.MOV.U32 R20, RZ, RZ, R28 ;  /* 0x000000ffff147224 */ /* 0x000fe200078e001c */
[----:B------:R-:W-:Y:S02]  /*2850*/  MOV R16, 0x2870 ;  /* 0x0000287000107802 */ /* 0x000fe40000000f00 */
[----:B------:R-:W-:Y:S05]  /*2860*/  CALL.REL.NOINC `($__internal_17_$__cuda_sm20_div_s64) ;  /* 0x0000001800407944 */ /* 0x000fea0003c00000 */
[----:B------:R-:W-:-:S05]  /*2870*/  IADD3 R11, PT, PT, -R12, RZ, RZ ;  /* 0x000000ff0c0b7210 */ /* 0x000fca0007ffe1ff */
[----:B------:R-:W-:Y:S02]  /*2880*/  IMAD R28, R11, R28, R30 ;  /* 0x0000001c0b1c7224 */ /* 0x000fe400078e021e */
.L_x_2804:
[----:B------:R-:W-:Y:S05]  /*2890*/  BSYNC.RECONVERGENT B0 ;  /* 0x0000000000007941 */ /* 0x000fea0003800200 */
.L_x_2802:
        /* <DEDUP_REMOVED lines=160> */
.L_x_2799:
[----:B------:R-:W0:Y:S01]  /*32a0*/  LDC.64 R2, c[0x0][0x420] ;  /* 0x00010800ff027b82 */ /* 0x000e220000000a00 */
[----:B------:R-:W-:-:S05]  /*32b0*/  IADD3 R0, PT, PT, R13, UR20, RZ ;  /* 0x000000140d007c10 */ /* 0x000fca000fffe0ff */
[----:B0-----:R-:W-:-:S05]  /*32c0*/  IMAD.WIDE.U32 R2, R0, 0x4, R2 ;  /* 0x0000000400027825 */ /* 0x001fca00078e0002 */
[----:B------:R1:W-:Y:S02]  /*32d0*/  STG.E desc[UR10][R2.64], R22 ;  /* 0x0000001602007986 */ /* 0x0003e4000c10190a */
.L_x_2798:
[----:B------:R-:W-:Y:S05]  /*32e0*/  BSYNC.RECONVERGENT B1 ;  /* 0x0000000000017941 */ /* 0x000fea0003800200 */
.L_x_2797:
        /* <DEDUP_REMOVED lines=60> */
.L_x_2815:
        /* <DEDUP_REMOVED lines=9> */
.L_x_2808:
[----:B0-----:R-:W-:Y:S05]  /*3740*/  BSYNC.RECONVERGENT B0 ;  /* 0x0000000000007941 */ /* 0x001fea0003800200 */
.L_x_2807:
        /* <DEDUP_REMOVED lines=12> */
.L_x_2810:
[----:B------:R-:W-:Y:S05]  /*3810*/  BSYNC.RECONVERGENT B0 ;  /* 0x0000000000007941 */ /* 0x000fea0003800200 */
.L_x_2809:
        /* <DEDUP_REMOVED lines=12> */
.L_x_2812:
[----:B------:R-:W-:Y:S05]  /*38e0*/  BSYNC.RECONVERGENT B0 ;  /* 0x0000000000007941 */ /* 0x000fea0003800200 */
.L_x_2811:
        /* <DEDUP_REMOVED lines=12> */
.L_x_2814:
[----:B------:R-:W-:Y:S05]  /*39b0*/  BSYNC.RECONVERGENT B0 ;  /* 0x0000000000007941 */ /* 0x000fea0003800200 */
.L_x_2813:
        /* <DEDUP_REMOVED lines=11> */
.L_x_2806:
        /* <DEDUP_REMOVED lines=11> */
.L_x_2818:
        /* <DEDUP_REMOVED lines=8> */
.L_x_2817:
[----:B------:R-:W-:Y:S05]  /*3ba0*/  BSYNC.RECONVERGENT B0 ;  /* 0x0000000000007941 */ /* 0x000fea0003800200 */
.L_x_2816:
        /* <DEDUP_REMOVED lines=9> */
.L_x_2805:
        /* <DEDUP_REMOVED lines=83> */
        .weak           $__internal_17_$__cuda_sm20_div_s64
        .type           $__internal_17_$__cuda_sm20_div_s64,@function
        .size           $__internal_17_$__cuda_sm20_div_s64,(.L_x_4849 - $__internal_17_$__cuda_sm20_div_s64)
$__internal_17_$__cuda_sm20_div_s64:
        /* <DEDUP_REMOVED lines=83> */
[----:B------:R-:W-:Y:S06]  /*46a0*/  RET.REL.NODEC R14 `(_ZN5flash32flash_fwd_splitkv_combine_kernelI23Flash_fwd_kernel_traitsILi32ELi64ELi128ELi4ELb0ELb0EN7cutlass10bfloat16_tE19Flash_kernel_traitsILi32ELi64ELi128ELi4ES3_EELi16ELi4ELb0EEEvNS_16Flash_fwd_paramsE) ;  /* 0xffffffb80e547950 */ /* 0x000fec0003c3ffff */
.L_x_2819:
        /* <DEDUP_REMOVED lines=13> */
.L_x_4849:


//--------------------- .text._ZN5flash32flash_fwd_splitkv_combine_kernelI23Flash_fwd_kernel_traitsILi32ELi64ELi128ELi4ELb0ELb0EN7cutlass10bfloat16_tE19Flash_kernel_traitsILi32ELi64ELi128ELi4ES3_EELi16ELi3ELb0EEEvNS_16Flash_fwd_paramsE --------------------------
	.section	.text._ZN5flash32flash_fwd_splitkv_combine_kernelI23Flash_fwd_kernel_traitsILi32ELi64ELi128ELi4ELb0ELb0EN7cutlass10bfloat16_tE19Flash_kernel_traitsILi32ELi64ELi128ELi4ES3_EELi16ELi3ELb0EEEvNS_16Flash_fwd_paramsE,"ax",@progbits
	.align	128
        .global         _ZN5flash32flash_fwd_splitkv_combine_kernelI23Flash_fwd_kernel_traitsILi32ELi64ELi128ELi4ELb0ELb0EN7cutlass10bfloat16_tE19Flash_kernel_traitsILi32ELi64ELi128ELi4ES3_EELi16ELi3ELb0EEEvNS_16Flash_fwd_paramsE
        .type           _ZN5flash32flash_fwd_splitkv_combine_kernelI23Flash_fwd_kernel_traitsILi32ELi64ELi128ELi4ELb0ELb0EN7cutlass10bfloat16_tE19Flash_kernel_traitsILi32ELi64ELi128ELi4ES3_EELi16ELi3ELb0EEEvNS_16Flash_fwd_paramsE,@function
        .size           _ZN5flash32flash_fwd_splitkv_combine_kernelI23Flash_fwd_kernel_traitsILi32ELi64ELi128ELi4ELb0ELb0EN7cutlass10bfloat16_tE19Flash_kernel_traitsILi32ELi64ELi128ELi4ES3_EELi16ELi3ELb0EEEvNS_16Flash_fwd_paramsE,(.L_x_4850 - _ZN5flash32flash_fwd_splitkv_combine_kernelI23Flash_fwd_kernel_traitsILi32ELi64ELi128ELi4ELb0ELb0EN7cutlass10bfloat16_tE19Flash_kernel_traitsILi32ELi64ELi128ELi4ES3_EELi16ELi3ELb0EEEvNS_16Flash_fwd_paramsE)
        .other          _ZN5flash32flash_fwd_splitkv_combine_kernelI23Flash_fwd_kernel_traitsILi32ELi64ELi128ELi4ELb0ELb0EN7cutlass10bfloat16_tE19Flash_kernel_traitsILi32ELi64ELi128ELi4ES3_EELi16ELi3ELb0EEEvNS_16Flash_fwd_paramsE,@"STO_CUDA_ENTRY STV_DEFAULT"
_ZN5flash32flash_fwd_splitkv_combine_kernelI23Flash_fwd_kernel_traitsILi32ELi64ELi128ELi4ELb0ELb0EN7cutlass10bfloat16_tE19Flash_kernel_traitsILi32ELi64ELi128ELi4ES3_EELi16ELi3ELb0EEEvNS_16Flash_fwd_paramsE:
.text._ZN5flash32flash_fwd_splitkv_combine_kernelI23Flash_fwd_kernel_traitsILi32ELi64ELi128ELi4ELb0ELb0EN7cutlass10bfloat16_tE19Flash_kernel_traitsILi32ELi64ELi128ELi4ES3_EELi16ELi3ELb0EEEvNS_16Flash_fwd_paramsE:
        /* <DEDUP_REMOVED lines=38> */
.L_x_2820:
[----:B------:R-:W-:Y:S01]  /*0260*/  IMAD.U32 R22, RZ, RZ, UR13 ;  /* 0x0000000dff167e24 */ /* 0x000fe2000f8e00ff */
[----:B------:R-:W-:Y:S01]  /*0270*/  MOV R20, UR11 ;  /* 0x0000000b00147c02 */ /* 0x000fe20008000f00 */
[----:B------:R-:W-:Y:S01]  /*0280*/  IMAD.U32 R21, RZ, RZ, UR15 ;  /* 0x0000000fff157e24 */ /* 0x000fe2000f8e00ff */
[----:B------:R-:W-:Y:S02]  /*0290*/  MOV R19, UR7 ;  /* 0x0000000700137c02 */ /* 0x000fe40008000f00 */
[----:B------:R-:W-:Y:S02]  /*02a0*/  MOV R18, 0x2c0 ;  /* 0x000002c000127802 */ /* 0x000fe40000000f00 */
[----:B------:R-:W-:Y:S05]  /*02b0*/  CALL.REL.NOINC `($__internal_18_$__cuda_sm20_div_s64) ;  /* 0x0000003c00547944 */ /* 0x000fea0003c00000 */
[----:B------:R-:W-:-:S07]  /*02c0*/  MOV R13, R11 ;  /* 0x0000000b000d7202 */ /* 0x000fce0000000f00 */
.L_x_2821:
        /* <DEDUP_REMOVED lines=30> */
.L_x_2823:
[----:B------:R-:W-:Y:S01]  /*04b0*/  IMAD.MOV.U32 R22, RZ, RZ, R12 ;  /* 0x000000ffff167224 */ /* 0x000fe200078e000c */
[----:B------:R-:W-:Y:S02]  /*04c0*/  MOV R21, R13 ;  /* 0x0000000d00157202 */ /* 0x000fe40000000f00 */
[----:B------:R-:W-:Y:S02]  /*04d0*/  MOV R18, 0x4f0 ;  /* 0x000004f000127802 */ /* 0x000fe40000000f00 */
[----:B------:R-:W-:Y:S05]  /*04e0*/  CALL.REL.NOINC `($__internal_18_$__cuda_sm20_div_s64) ;  /* 0x0000003800c87944 */ /* 0x000fea0003c00000 */
[----:B------:R-:W-:Y:S02]  /*04f0*/  MOV R4, R12 ;  /* 0x0000000c00047202 */ /* 0x000fe40000000f00 */
[----:B------:R-:W-:Y:S02]  /*0500*/  MOV R5, R11 ;  /* 0x0000000b00057202 */ /* 0x000fe40000000f00 */
.L_x_2824:
[----:B------:R-:W-:Y:S05]  /*0510*/  BSYNC.RECONVERGENT B0 ;  /* 0x0000000000007941 */ /* 0x000fea0003800200 */
.L_x_2822:
        /* <DEDUP_REMOVED lines=58> */
.L_x_2826:
[----:B------:R-:W-:Y:S01]  /*08c0*/  IMAD.MOV.U32 R22, RZ, RZ, R20 ;  /* 0x000000ffff167224 */ /* 0x000fe200078e0014 */
[----:B------:R-:W-:Y:S01]  /*08d0*/  MOV R20, R10 ;  /* 0x0000000a00147202 */ /* 0x000fe20000000f00 */
[----:B------:R-:W-:Y:S01]  /*08e0*/  IMAD.MOV.U32 R21, RZ, RZ, R19 ;  /* 0x000000ffff157224 */ /* 0x000fe200078e0013 */
[----:B------:R-:W-:Y:S02]  /*08f0*/  MOV R19, R0 ;  /* 0x0000000000137202 */ /* 0x000fe40000000f00 */
[----:B------:R-:W-:Y:S02]  /*0900*/  MOV R18, 0x920 ;  /* 0x0000092000127802 */ /* 0x000fe40000000f00 */
[----:B------:R-:W-:Y:S05]  /*0910*/  CALL.REL.NOINC `($__internal_18_$__cuda_sm20_div_s64) ;  /* 0x0000003400bc7944 */ /* 0x000fea0003c00000 */
[----:B------:R-:W-:Y:S02]  /*0920*/  MOV R13, R11 ;  /* 0x0000000b000d7202 */ /* 0x000fe40000000f00 */
.L_x_2827:
[----:B------:R-:W-:Y:S05]  /*0930*/  BSYNC.RECONVERGENT B0 ;  /* 0x0000000000007941 */ /* 0x000fea0003800200 */
.L_x_2825:
        /* <DEDUP_REMOVED lines=124> */
.L_x_2829:
[----:B------:R-:W-:Y:S01]  /*1100*/  IMAD.MOV.U32 R22, RZ, RZ, R12 ;  /* 0x000000ffff167224 */ /* 0x000fe200078e000c */
[----:B------:R-:W-:Y:S01]  /*1110*/  MOV R20, R9 ;  /* 0x0000000900147202 */ /* 0x000fe20000000f00 */
[----:B------:R-:W-:Y:S01]  /*1120*/  IMAD.MOV.U32 R21, RZ, RZ, R13 ;  /* 0x000000ffff157224 */ /* 0x000fe200078e000d */
[----:B------:R-:W-:Y:S02]  /*1130*/  MOV R19, R29 ;  /* 0x0000001d00137202 */ /* 0x000fe40000000f00 */
[----:B------:R-:W-:Y:S02]  /*1140*/  MOV R18, 0x1160 ;  /* 0x0000116000127802 */ /* 0x000fe40000000f00 */
[----:B------:R-:W-:Y:S05]  /*1150*/  CALL.REL.NOINC `($__internal_18_$__cuda_sm20_div_s64) ;  /* 0x0000002c00ac7944 */ /* 0x000fea0003c00000 */
[----:B------:R-:W-:Y:S02]  /*1160*/  MOV R34, R12 ;  /* 0x0000000c00227202 */ /* 0x000fe40000000f00 */
[----:B------:R-:W-:Y:S02]  /*1170*/  MOV R35, R11 ;  /* 0x0000000b00237202 */ /* 0x000fe40000000f00 */
.L_x_2830:
[----:B------:R-:W-:Y:S05]  /*1180*/  BSYNC.RECONVERGENT B0 ;  /* 0x0000000000007941 */ /* 0x000fea0003800200 */
.L_x_2828:
        /* <DEDUP_REMOVED lines=57> */
.L_x_2832:
[----:B------:R-:W-:Y:S01]  /*1520*/  IMAD.MOV.U32 R22, RZ, RZ, R4 ;  /* 0x000000ffff167224 */ /* 0x000fe200078e0004 */
[----:B------:R-:W-:Y:S01]  /*1530*/  MOV R21, R5 ;  /* 0x0000000500157202 */ /* 0x000fe20000000f00 */
[----:B------:R-:W-:Y:S01]  /*1540*/  IMAD.MOV.U32 R20, RZ, RZ, R8 ;  /* 0x000000ffff147224 */ /* 0x000fe200078e0008 */
[----:B------:R-:W-:Y:S02]  /*1550*/  MOV R18, 0x1570 ;  /* 0x0000157000127802 */ /* 0x000fe40000000f00 */
[----:B------:R-:W-:Y:S05]  /*1560*/  CALL.REL.NOINC `($__internal_18_$__cuda_sm20_div_s64) ;  /* 0x0000002800a87944 */ /* 0x000fea0003c00000 */
[----:B------:R-:W-:Y:S02]  /*1570*/  MOV R14, R12 ;  /* 0x0000000c000e7202 */ /* 0x000fe40000000f00 */
[----:B------:R-:W-:Y:S02]  /*1580*/  MOV R15, R11 ;  /* 0x0000000b000f7202 */ /* 0x000fe40000000f00 */
.L_x_2833:
[----:B------:R-:W-:Y:S05]  /*1590*/  BSYNC.RECONVERGENT B0 ;  /* 0x0000000000007941 */ /* 0x000fea0003800200 */
.L_x_2831:
        /* <DEDUP_REMOVED lines=71> */
.L_x_2835:
[----:B0-----:R-:W-:Y:S05]  /*1a10*/  BSYNC.RECONVERGENT B0 ;  /* 0x0000000000007941 */ /* 0x001fea0003800200 */
.L_x_2834:
        /* <DEDUP_REMOVED lines=136> */
.L_x_2839:
[----:B------:R-:W-:Y:S01]  /*22a0*/  IMAD.MOV.U32 R22, RZ, RZ, R2 ;  /* 0x000000ffff167224 */ /* 0x000fe200078e0002 */
[----:B------:R-:W-:Y:S01]  /*22b0*/  MOV R21, RZ ;  /* 0x000000ff00157202 */ /* 0x000fe20000000f00 */
[----:B------:R-:W-:Y:S01]  /*22c0*/  IMAD.MOV.U32 R20, RZ, RZ, R32 ;  /* 0x000000ffff147224 */ /* 0x000fe200078e0020 */
[----:B------:R-:W-:Y:S02]  /*22d0*/  MOV R18, 0x22f0 ;  /* 0x000022f000127802 */ /* 0x000fe40000000f00 */
[----:B------:R-:W-:Y:S05]  /*22e0*/  CALL.REL.NOINC `($__internal_18_$__cuda_sm20_div_s64) ;  /* 0x0000001c00487944 */ /* 0x000fea0003c00000 */
[----:B------:R-:W-:Y:S02]  /*22f0*/  IADD3 R15, PT, PT, -R12, RZ, RZ ;  /* 0x000000ff0c0f7210 */ /* 0x000fe40007ffe1ff */
[----:B------:R-:W-:-:S03]  /*2300*/  MOV R33, R11 ;  /* 0x0000000b00217202 */ /* 0x000fc60000000f00 */
[----:B------:R-:W-:Y:S01]  /*2310*/  IMAD R14, R32, R15, R2 ;  /* 0x0000000f200e7224 */ /* 0x000fe200078e0202 */
[----:B------:R-:W-:-:S07]  /*2320*/  MOV R32, R12 ;  /* 0x0000000c00207202 */ /* 0x000fce0000000f00 */
.L_x_2840:
        /* <DEDUP_REMOVED lines=59> */
.L_x_2842:
[----:B------:R-:W-:Y:S01]  /*26e0*/  IMAD.MOV.U32 R22, RZ, RZ, R32 ;  /* 0x000000ffff167224 */ /* 0x000fe200078e0020 */
[----:B------:R-:W-:Y:S01]  /*26f0*/  MOV R21, R33 ;  /* 0x0000002100157202 */ /* 0x000fe20000000f00 */
[----:B------:R-:W-:Y:S01]  /*2700*/  IMAD.MOV.U32 R20, RZ, RZ, R28 ;  /* 0x000000ffff147224 */ /* 0x000fe200078e001c */
[----:B------:R-:W-:Y:S02]  /*2710*/  MOV R18, 0x2730 ;  /* 0x0000273000127802 */ /* 0x000fe40000000f00 */
[----:B------:R-:W-:Y:S05]  /*2720*/  CALL.REL.NOINC `($__internal_18_$__cuda_sm20_div_s64) ;  /* 0x0000001800387944 */ /* 0x000fea0003c00000 */
[----:B------:R-:W-:-:S05]  /*2730*/  IADD3 R29, PT, PT, -R12, RZ, RZ ;  /* 0x000000ff0c1d7210 */ /* 0x000fca0007ffe1ff */
[----:B------:R-:W-:Y:S02]  /*2740*/  IMAD R29, R29, R28, R32 ;  /* 0x0000001c1d1d7224 */ /* 0x000fe400078e0220 */
.L_x_2843:
[----:B------:R-:W-:Y:S05]  /*2750*/  BSYNC.RECONVERGENT B0 ;  /* 0x0000000000007941 */ /* 0x000fea0003800200 */
.L_x_2841:
        /* <DEDUP_REMOVED lines=160> */
.L_x_2838:
[----:B------:R-:W0:Y:S01]  /*3160*/  LDC.64 R2, c[0x0][0x420] ;  /* 0x00010800ff027b82 */ /* 0x000e220000000a00 */
[----:B------:R-:W-:-:S05]  /*3170*/  IADD3 R0, PT, PT, R13, UR12, RZ ;  /* 0x0000000c0d007c10 */ /* 0x000fca000fffe0ff */
[----:B0-----:R-:W-:-:S05]  /*3180*/  IMAD.WIDE.U32 R2, R0, 0x4, R2 ;  /* 0x0000000400027825 */ /* 0x001fca00078e0002 */
[----:B------:R1:W-:Y:S02]  /*3190*/  STG.E desc[UR8][R2.64], R24 ;  /* 0x0000001802007986 */ /* 0x0003e4000c101908 */
.L_x_2837:
[----:B------:R-:W-:Y:S05]  /*31a0*/  BSYNC.RECONVERGENT B1 ;  /* 0x0000000000017941 */ /* 0x000fea0003800200 */
.L_x_2836:
        /* <DEDUP_REMOVED lines=14> */
.L_x_2845:
[----:B------:R-:W-:Y:S05]  /*3290*/  BSYNC.RECONVERGENT B0 ;  /* 0x0000000000007941 */ /* 0x000fea0003800200 */
.L_x_2844:
        /* <DEDUP_REMOVED lines=43> */
.L_x_2856:
        /* <DEDUP_REMOVED lines=9> */
.L_x_2849:
[----:B------:R-:W-:Y:S05]  /*35e0*/  BSYNC.RECONVERGENT B0 ;  /* 0x0000000000007941 */ /* 0x000fea0003800200 */
.L_x_2848:
        /* <DEDUP_REMOVED lines=12> */
.L_x_2851:
[----:B------:R-:W-:Y:S05]  /*36b0*/  BSYNC.RECONVERGENT B0 ;  /* 0x0000000000007941 */ /* 0x000fea0003800200 */
.L_x_2850:
        /* <DEDUP_REMOVED lines=12> */
.L_x_2853:
[----:B------:R-:W-:Y:S05]  /*3780*/  BSYNC.RECONVERGENT B0 ;  /* 0x0000000000007941 */ /* 0x000fea0003800200 */
.L_x_2852:
        /* <DEDUP_REMOVED lines=12> */
.L_x_2855:
[----:B------:R-:W-:Y:S05]  /*3850*/  BSYNC.RECONVERGENT B0 ;  /* 0x0000000000007941 */ /* 0x000fea0003800200 */
.L_x_2854:
        /* <DEDUP_REMOVED lines=11> */
.L_x_2847:
        /* <DEDUP_REMOVED lines=11> */
.L_x_2859:
        /* <DEDUP_REMOVED lines=8> */
.L_x_2858:
[----:B------:R-:W-:Y:S05]  /*3a40*/  BSYNC.RECONVERGENT B0 ;  /* 0x0000000000007941 */ /* 0x000fea0003800200 */
.L_x_2857:
        /* <DEDUP_REMOVED lines=9> */
.L_x_2846:
        /* <DEDUP_REMOVED lines=83> */
        .weak           $__internal_18_$__cuda_sm20_div_s64
        .type           $__internal_18_$__cuda_sm20_div_s64,@function
        .size           $__internal_18_$__cuda_sm20_div_s64,(.L_x_4850 - $__internal_18_$__cuda_sm20_div_s64)
$__internal_18_$__cuda_sm20_div_s64:
        /* <DEDUP_REMOVED lines=83> */
[----:B------:R-:W-:Y:S05]  /*4540*/  RET.REL.NODEC R14 `(_ZN5flash32flash_fwd_splitkv_combine_kernelI23Flash_fwd_kernel_traitsILi32ELi64ELi128ELi4ELb0ELb0EN7cutlass10bfloat16_tE19Flash_kernel_traitsILi32ELi64ELi128ELi4ES3_EELi16ELi3ELb0EEEvNS_16Flash_fwd_paramsE) ;  /* 0xffffffb80eac7950 */ /* 0x000fea0003c3ffff */
.L_x_2860:
        /* <DEDUP_REMOVED lines=11> */
.L_x_4850:


//--------------------- .text._ZN5flash32flash_fwd_splitkv_combine_kernelI23Flash_fwd_kernel_traitsILi32ELi64ELi128ELi4ELb0ELb0EN7cutlass10bfloat16_tE19Flash_kernel_traitsILi32ELi64ELi128ELi4ES3_EELi16ELi2ELb0EEEvNS_16Flash_fwd_paramsE --------------------------
	.section	.text._ZN5flash32flash_fwd_splitkv_combine_kernelI23Flash_fwd_kernel_traitsILi32ELi64ELi128ELi4ELb0ELb0EN7cutlass10bfloat16_tE19Flash_kernel_traitsILi32ELi64ELi128ELi4ES3_EELi16ELi2ELb0EEEvNS_16Flash_fwd_paramsE,"ax",@progbits
	.align	128
        .global         _ZN5flash32flash_fwd_splitkv_combine_kernelI23Flash_fwd_kernel_traitsILi32ELi64ELi128ELi4ELb0ELb0EN7cutlass10bfloat16_tE19Flash_kernel_traitsILi32ELi64ELi128ELi4ES3_EELi16ELi2ELb0EEEvNS_16Flash_fwd_paramsE
        .type           _ZN5flash32flash_fwd_splitkv_combine_kernelI23Flash_fwd_kernel_traitsILi32ELi64ELi128ELi4ELb0ELb0EN7cutlass10bfloat16_tE19Flash_kernel_traitsILi32ELi64ELi128ELi4ES3_EELi16ELi2ELb0EEEvNS_16Flash_fwd_paramsE,@function
        .size           _ZN5flash32flash_fwd_splitkv_combine_kernelI23Flash_fwd_kernel_traitsILi32ELi64ELi128ELi4ELb0ELb0EN7cutlass10bfloat16_tE19Flash_kernel_traitsILi32ELi64ELi128ELi4ES3_EELi16ELi2ELb0EEEvNS_16Flash_fwd_paramsE,(.L_x_4851 - _ZN5flash32flash_fwd_splitkv_combine_kernelI23Flash_fwd_kernel_traitsILi32ELi64ELi128ELi4ELb0ELb0EN7cutlass10bfloat16_tE19Flash_kernel_traitsILi32ELi64ELi128ELi4ES3_EELi16ELi2ELb0EEEvNS_16Flash_fwd_paramsE)
        .other          _ZN5flash32flash_fwd_splitkv_combine_kernelI23Flash_fwd_kernel_traitsILi32ELi64ELi128ELi4ELb0ELb0EN7cutlass10bfloat16_tE19Flash_kernel_traitsILi32ELi64ELi128ELi4ES3_EELi16ELi2ELb0EEEvNS_16Flash_fwd_paramsE,@"STO_CUDA_ENTRY STV_DEFAULT"
_ZN5flash32flash_fwd_splitkv_combine_kernelI23Flash_fwd_kernel_traitsILi32ELi64ELi128ELi4ELb0ELb0EN7cutlass10bfloat16_tE19Flash_kernel_traitsILi32ELi64ELi128ELi4ES3_EELi16ELi2ELb0EEEvNS_16Flash_fwd_paramsE:
.text._ZN5flash32flash_fwd_splitkv_combine_kernelI23Flash_fwd_kernel_traitsILi32ELi64ELi128ELi4ELb0ELb0EN7cutlass10bfloat16_tE19Flash_kernel_traitsILi32ELi64ELi128ELi4ES3_EELi16ELi2ELb0EEEvNS_16Flash_fwd_paramsE:
        /* <DEDUP_REMOVED lines=38> */
.L_x_2861:
[----:B------:R-:W-:Y:S01]  /*0260*/  IMAD.U32 R22, RZ, RZ, UR15 ;  /* 0x0000000fff167e24 */ /* 0x000fe2000f8e00ff */
[----:B------:R-:W-:Y:S01]  /*0270*/  MOV R18, UR13 ;  /* 0x0000000d00127c02 */ /* 0x000fe20008000f00 */
[----:B------:R-:W-:Y:S01]  /*0280*/  IMAD.U32 R17, RZ, RZ, UR17 ;  /* 0x00000011ff117e24 */ /* 0x000fe2000f8e00ff */
[----:B------:R-:W-:Y:S02]  /*0290*/  MOV R16, UR10 ;  /* 0x0000000a00107c02 */ /* 0x000fe40008000f00 */
[----:B------:R-:W-:Y:S02]  /*02a0*/  MOV R14, 0x2c0 ;  /* 0x000002c0000e7802 */ /* 0x000fe40000000f00 */
[----:B------:R-:W-:Y:S05]  /*02b0*/  CALL.REL.NOINC `($__internal_19_$__cuda_sm20_div_s64) ;  /* 0x0000003c00407944 */ /* 0x000fea0003c00000 */
.L_x_2862:
        /* <DEDUP_REMOVED lines=30> */
.L_x_2864:
[----:B------:R-:W-:Y:S01]  /*04a0*/  IMAD.MOV.U32 R22, RZ, RZ, R10 ;  /* 0x000000ffff167224 */ /* 0x000fe200078e000a */
[----:B------:R-:W-:Y:S02]  /*04b0*/  MOV R17, R11 ;  /* 0x0000000b00117202 */ /* 0x000fe40000000f00 */
[----:B------:R-:W-:Y:S02]  /*04c0*/  MOV R14, 0x4e0 ;  /* 0x000004e0000e7802 */ /* 0x000fe40000000f00 */
[----:B------:R-:W-:Y:S05]  /*04d0*/  CALL.REL.NOINC `($__internal_19_$__cuda_sm20_div_s64) ;  /* 0x0000003800b87944 */ /* 0x000fea0003c00000 */
[----:B------:R-:W-:Y:S02]  /*04e0*/  MOV R4, R10 ;  /* 0x0000000a00047202 */ /* 0x000fe40000000f00 */
[----:B------:R-:W-:Y:S02]  /*04f0*/  MOV R5, R11 ;  /* 0x0000000b00057202 */ /* 0x000fe40000000f00 */
.L_x_2865:
[----:B------:R-:W-:Y:S05]  /*0500*/  BSYNC.RECONVERGENT B0 ;  /* 0x0000000000007941 */ /* 0x000fea0003800200 */
.L_x_2863:
        /* <DEDUP_REMOVED lines=58> */
.L_x_2867:
[----:B------:R-:W-:Y:S01]  /*08b0*/  IMAD.MOV.U32 R22, RZ, RZ, R18 ;  /* 0x000000ffff167224 */ /* 0x000fe200078e0012 */
[----:B------:R-:W-:Y:S01]  /*08c0*/  MOV R18, R8 ;  /* 0x0000000800127202 */ /* 0x000fe20000000f00 */
[----:B------:R-:W-:Y:S01]  /*08d0*/  IMAD.MOV.U32 R17, RZ, RZ, R16 ;  /* 0x000000ffff117224 */ /* 0x000fe200078e0010 */
[----:B------:R-:W-:Y:S02]  /*08e0*/  MOV R16, R0 ;  /* 0x0000000000107202 */ /* 0x000fe40000000f00 */
[----:B------:R-:W-:Y:S02]  /*08f0*/  MOV R14, 0x910 ;  /* 0x00000910000e7802 */ /* 0x000fe40000000f00 */
[----:B------:R-:W-:Y:S05]  /*0900*/  CALL.REL.NOINC `($__internal_19_$__cuda_sm20_div_s64) ;  /* 0x0000003400ac7944 */ /* 0x000fea0003c00000 */
.L_x_2868:
[----:B------:R-:W-:Y:S05]  /*0910*/  BSYNC.RECONVERGENT B0 ;  /* 0x0000000000007941 */ /* 0x000fea0003800200 */
.L_x_2866:
        /* <DEDUP_REMOVED lines=124> */
.L_x_2870:
[----:B------:R-:W-:Y:S01]  /*10e0*/  IMAD.MOV.U32 R22, RZ, RZ, R10 ;  /* 0x000000ffff167224 */ /* 0x000fe200078e000a */
[----:B------:R-:W-:Y:S01]  /*10f0*/  MOV R18, R7 ;  /* 0x0000000700127202 */ /* 0x000fe20000000f00 */
[----:B------:R-:W-:Y:S01]  /*1100*/  IMAD.MOV.U32 R17, RZ, RZ, R11 ;  /* 0x000000ffff117224 */ /* 0x000fe200078e000b */
[----:B------:R-:W-:Y:S02]  /*1110*/  MOV R16, R25 ;  /* 0x0000001900107202 */ /* 0x000fe40000000f00 */
[----:B------:R-:W-:Y:S02]  /*1120*/  MOV R14, 0x1140 ;  /* 0x00001140000e7802 */ /* 0x000fe40000000f00 */
[----:B------:R-:W-:Y:S05]  /*1130*/  CALL.REL.NOINC `($__internal_19_$__cuda_sm20_div_s64) ;  /* 0x0000002c00a07944 */ /* 0x000fea0003c00000 */
[----:B------:R-:W-:Y:S02]  /*1140*/  MOV R32, R10 ;  /* 0x0000000a00207202 */ /* 0x000fe40000000f00 */
[----:B------:R-:W-:Y:S02]  /*1150*/  MOV R33, R11 ;  /* 0x0000000b00217202 */ /* 0x000fe40000000f00 */
.L_x_2871:
[----:B------:R-:W-:Y:S05]  /*1160*/  BSYNC.RECONVERGENT B0 ;  /* 0x0000000000007941 */ /* 0x000fea0003800200 */
.L_x_2869:
        /* <DEDUP_REMOVED lines=57> */
.L_x_2873:
[----:B------:R-:W-:Y:S01]  /*1500*/  IMAD.MOV.U32 R22, RZ, RZ, R4 ;  /* 0x000000ffff167224 */ /* 0x000fe200078e0004 */
[----:B------:R-:W-:Y:S01]  /*1510*/  MOV R17, R5 ;  /* 0x0000000500117202 */ /* 0x000fe20000000f00 */
[----:B------:R-:W-:Y:S01]  /*1520*/  IMAD.MOV.U32 R18, RZ, RZ, R6 ;  /* 0x000000ffff127224 */ /* 0x000fe200078e0006 */
[----:B------:R-:W-:Y:S02]  /*1530*/  MOV R14, 0x1550 ;  /* 0x00001550000e7802 */ /* 0x000fe40000000f00 */
[----:B------:R-:W-:Y:S05]  /*1540*/  CALL.REL.NOINC `($__internal_19_$__cuda_sm20_div_s64) ;  /* 0x00000028009c7944 */ /* 0x000fea0003c00000 */
[----:B------:R-:W-:Y:S02]  /*1550*/  MOV R26, R10 ;  /* 0x0000000a001a7202 */ /* 0x000fe40000000f00 */
[----:B------:R-:W-:Y:S02]  /*1560*/  MOV R27, R11 ;  /* 0x0000000b001b7202 */ /* 0x000fe40000000f00 */
.L_x_2874:
[----:B------:R-:W-:Y:S05]  /*1570*/  BSYNC.RECONVERGENT B0 ;  /* 0x0000000000007941 */ /* 0x000fea0003800200 */
.L_x_2872:
        /* <DEDUP_REMOVED lines=72> */
.L_x_2876:
[----:B0-----:R-:W-:Y:S05]  /*1a00*/  BSYNC.RECONVERGENT B0 ;  /* 0x0000000000007941 */ /* 0x001fea0003800200 */
.L_x_2875:
        /* <DEDUP_REMOVED lines=132> */
.L_x_2880:
[----:B------:R-:W-:Y:S01]  /*2250*/  LEA.HI R2, R19, UR14, RZ, 0x1e ;  /* 0x0000000e13027c11 */ /* 0x000fe2000f8ff0ff */
[----:B------:R-:W-:Y:S01]  /*2260*/  IMAD.MOV.U32 R17, RZ, RZ, RZ ;  /* 0x000000ffff117224 */ /* 0x000fe200078e00ff */
[----:B------:R-:W-:Y:S02]  /*2270*/  MOV R18, R30 ;  /* 0x0000001e00127202 */ /* 0x000fe40000000f00 */
[----:B------:R-:W-:Y:S01]  /*2280*/  MOV R14, 0x22b0 ;  /* 0x000022b0000e7802 */ /* 0x000fe20000000f00 */
[----:B------:R-:W-:Y:S02]  /*2290*/  IMAD.MOV.U32 R22, RZ, RZ, R2 ;  /* 0x000000ffff167224 */ /* 0x000fe400078e0002 */
[----:B------:R-:W-:Y:S05]  /*22a0*/  CALL.REL.NOINC `($__internal_19_$__cuda_sm20_div_s64) ;  /* 0x0000001c00447944 */ /* 0x000fea0003c00000 */
[----:B------:R-:W-:Y:S02]  /*22b0*/  IADD3 R9, PT, PT, -R10, RZ, RZ ;  /* 0x000000ff0a097210 */ /* 0x000fe40007ffe1ff */
[----:B------:R-:W-:-:S03]  /*22c0*/  MOV R31, R11 ;  /* 0x0000000b001f7202 */ /* 0x000fc60000000f00 */
[----:B------:R-:W-:Y:S01]  /*22d0*/  IMAD R9, R30, R9, R2 ;  /* 0x000000091e097224 */ /* 0x000fe200078e0202 */
[----:B------:R-:W-:-:S07]  /*22e0*/  MOV R30, R10 ;  /* 0x0000000a001e7202 */ /* 0x000fce0000000f00 */
.L_x_2881:
        /* <DEDUP_REMOVED lines=59> */
.L_x_2883:
[----:B------:R-:W-:Y:S01]  /*26a0*/  IMAD.MOV.U32 R22, RZ, RZ, R30 ;  /* 0x000000ffff167224 */ /* 0x000fe200078e001e */
[----:B------:R-:W-:Y:S01]  /*26b0*/  MOV R17, R31 ;  /* 0x0000001f00117202 */ /* 0x000fe20000000f00 */
[----:B------:R-:W-:Y:S01]  /*26c0*/  IMAD.MOV.U32 R18, RZ, RZ, R34 ;  /* 0x000000ffff127224 */ /* 0x000fe200078e0022 */
[----:B------:R-:W-:Y:S02]  /*26d0*/  MOV R14, 0x26f0 ;  /* 0x000026f0000e7802 */ /* 0x000fe40000000f00 */
[----:B------:R-:W-:Y:S05]  /*26e0*/  CALL.REL.NOINC `($__internal_19_$__cuda_sm20_div_s64) ;  /* 0x0000001800347944 */ /* 0x000fea0003c00000 */
[----:B------:R-:W-:-:S05]  /*26f0*/  IADD3 R31, PT, PT, -R10, RZ, RZ ;  /* 0x000000ff0a1f7210 */ /* 0x000fca0007ffe1ff */
[----:B------:R-:W-:Y:S02]  /*2700*/  IMAD R31, R31, R34, R30 ;  /* 0x000000221f1f7224 */ /* 0x000fe400078e021e */
.L_x_2884:
[----:B------:R-:W-:Y:S05]  /*2710*/  BSYNC.RECONVERGENT B0 ;  /* 0x0000000000007941 */ /* 0x000fea0003800200 */
.L_x_2882:
        /* <DEDUP_REMOVED lines=157> */
.L_x_2879:
[----:B------:R-:W0:Y:S01]  /*30f0*/  LDC.64 R4, c[0x0][0x420] ;  /* 0x00010800ff047b82 */ /* 0x000e220000000a00 */
[----:B------:R-:W-:-:S05]  /*3100*/  IADD3 R2, PT, PT, R2, UR14, RZ ;  /* 0x0000000e02027c10 */ /* 0x000fca000fffe0ff */
[----:B0-----:R-:W-:-:S05]  /*3110*/  IMAD.WIDE.U32 R2, R2, 0x4, R4 ;  /* 0x0000000402027825 */ /* 0x001fca00078e0004 */
[----:B------:R1:W-:Y:S02]  /*3120*/  STG.E desc[UR8][R2.64], R21 ;  /* 0x0000001502007986 */ /* 0x0003e4000c101908 */
.L_x_2878:
[----:B------:R-:W-:Y:S05]  /*3130*/  BSYNC.RECONVERGENT B1 ;  /* 0x0000000000017941 */ /* 0x000fea0003800200 */
.L_x_2877:
        /* <DEDUP_REMOVED lines=16> */
.L_x_2886:
[----:B------:R-:W-:Y:S05]  /*3240*/  BSYNC.RECONVERGENT B0 ;  /* 0x0000000000007941 */ /* 0x000fea0003800200 */
.L_x_2885:
        /* <DEDUP_REMOVED lines=43> */
.L_x_2897:
        /* <DEDUP_REMOVED lines=9> */
.L_x_2890:
[----:B------:R-:W-:Y:S05]  /*3590*/  BSYNC.RECONVERGENT B0 ;  /* 0x0000000000007941 */ /* 0x000fea0003800200 */
.L_x_2889:
        /* <DEDUP_REMOVED lines=12> */
.L_x_2892:
[----:B------:R-:W-:Y:S05]  /*3660*/  BSYNC.RECONVERGENT B0 ;  /* 0x0000000000007941 */ /* 0x000fea0003800200 */
.L_x_2891:
        /* <DEDUP_REMOVED lines=12> */
.L_x_2894:
[----:B------:R-:W-:Y:S05]  /*3730*/  BSYNC.RECONVERGENT B0 ;  /* 0x0000000000007941 */ /* 0x000fea0003800200 */
.L_x_2893:
        /* <DEDUP_REMOVED lines=12> */
.L_x_2896:
[----:B------:R-:W-:Y:S05]  /*3800*/  BSYNC.RECONVERGENT B0 ;  /* 0x0000000000007941 */ /* 0x000fea0003800200 */
.L_x_2895:
        /* <DEDUP_REMOVED lines=11> */
.L_x_2888:
        /* <DEDUP_REMOVED lines=11> */
.L_x_2900:
        /* <DEDUP_REMOVED lines=8> */
.L_x_2899:
[----:B------:R-:W-:Y:S05]  /*39f0*/  BSYNC.RECONVERGENT B0 ;  /* 0x0000000000007941 */ /* 0x000fea0003800200 */
.L_x_2898:
        /* <DEDUP_REMOVED lines=9> */
.L_x_2887:
        /* <DEDUP_REMOVED lines=83> */
        .weak           $__internal_19_$__cuda_sm20_div_s64
        .type           $__internal_19_$__cuda_sm20_div_s64,@function
        .size           $__internal_19_$__cuda_sm20_div_s64,(.L_x_4851 - $__internal_19_$__cuda_sm20_div_s64)
$__internal_19_$__cuda_sm20_div_s64:
        /* <DEDUP_REMOVED lines=83> */
[----:B------:R-:W-:Y:S06]  /*44f0*/  RET.REL.NODEC R12 `(_ZN5flash32flash_fwd_splitkv_combine_kernelI23Flash_fwd_kernel_traitsILi32ELi64ELi128ELi4ELb0ELb0EN7cutlass10bfloat16_tE19Flash_kernel_traitsILi32ELi64ELi128ELi4ES3_EELi16ELi2ELb0EEEvNS_16Flash_fwd_paramsE) ;  /* 0xffffffb80cc07950 */ /* 0x000fec0003c3ffff */
.L_x_2901:
        /* <DEDUP_REMOVED lines=16> */
.L_x_4851:


//--------------------- .text._ZN5flash32flash_fwd_splitkv_combine_kernelI23Flash_fwd_kernel_traitsILi32ELi64ELi128ELi4ELb0ELb0EN7cutlass10bfloat16_tE19Flash_kernel_traitsILi32ELi64ELi128ELi4ES3_EELi16ELi1ELb0EEEvNS_16Flash_fwd_paramsE --------------------------
	.section	.text._ZN5flash32flash_fwd_splitkv_combine_kernelI23Flash_fwd_kernel_traitsILi32ELi64ELi128ELi4ELb0ELb0EN7cutlass10bfloat16_tE19Flash_kernel_traitsILi32ELi64ELi128ELi4ES3_EELi16ELi1ELb0EEEvNS_16Flash_fwd_paramsE,"ax",@progbits
	.align	128
        .global         _ZN5flash32flash_fwd_splitkv_combine_kernelI23Flash_fwd_kernel_traitsILi32ELi64ELi128ELi4ELb0ELb0EN7cutlass10bfloat16_tE19Flash_kernel_traitsILi32ELi64ELi128ELi4ES3_EELi16ELi1ELb0EEEvNS_16Flash_fwd_paramsE
        .type           _ZN5flash32flash_fwd_splitkv_combine_kernelI23Flash_fwd_kernel_traitsILi32ELi64ELi128ELi4ELb0ELb0EN7cutlass10bfloat16_tE19Flash_kernel_traitsILi32ELi64ELi128ELi4ES3_EELi16ELi1ELb0EEEvNS_16Flash_fwd_paramsE,@function
        .size           _ZN5flash32flash_fwd_splitkv_combine_kernelI23Flash_fwd_kernel_traitsILi32ELi64ELi128ELi4ELb0ELb0EN7cutlass10bfloat16_tE19Flash_kernel_traitsILi32ELi64ELi128ELi4ES3_EELi16ELi1ELb0EEEvNS_16Flash_fwd_paramsE,(.L_x_4852 - _ZN5flash32flash_fwd_splitkv_combine_kernelI23Flash_fwd_kernel_traitsILi32ELi64ELi128ELi4ELb0ELb0EN7cutlass10bfloat16_tE19Flash_kernel_traitsILi32ELi64ELi128ELi4ES3_EELi16ELi1ELb0EEEvNS_16Flash_fwd_paramsE)
        .other          _ZN5flash32flash_fwd_splitkv_combine_kernelI23Flash_fwd_kernel_traitsILi32ELi64ELi128ELi4ELb0ELb0EN7cutlass10bfloat16_tE19Flash_kernel_traitsILi32ELi64ELi128ELi4ES3_EELi16ELi1ELb0EEEvNS_16Flash_fwd_paramsE,@"STO_CUDA_ENTRY STV_DEFAULT"
_ZN5flash32flash_fwd_splitkv_combine_kernelI23Flash_fwd_kernel_traitsILi32ELi64ELi128ELi4ELb0ELb0EN7cutlass10bfloat16_tE19Flash_kernel_traitsILi32ELi64ELi128ELi4ES3_EELi16ELi1ELb0EEEvNS_16Flash_fwd_paramsE:
.text._ZN5flash32flash_fwd_splitkv_combine_kernelI23Flash_fwd_kernel_traitsILi32ELi64ELi128ELi4ELb0ELb0EN7cutlass10bfloat16_tE19Flash_kernel_traitsILi32ELi64ELi128ELi4ES3_EELi16ELi1ELb0EEEvNS_16Flash_fwd_paramsE:
        /* <DEDUP_REMOVED lines=38> */
.L_x_2902:
[----:B------:R-:W-:Y:S01]  /*0260*/  IMAD.U32 R22, RZ, RZ, UR15 ;  /* 0x0000000fff167e24 */ /* 0x000fe2000f8e00ff */
[----:B------:R-:W-:Y:S01]  /*0270*/  MOV R18, UR13 ;  /* 0x0000000d00127c02 */ /* 0x000fe20008000f00 */
[----:B------:R-:W-:Y:S01]  /*0280*/  IMAD.U32 R17, RZ, RZ, UR17 ;  /* 0x00000011ff117e24 */ /* 0x000fe2000f8e00ff */
[----:B------:R-:W-:Y:S02]  /*0290*/  MOV R16, UR10 ;  /* 0x0000000a00107c02 */ /* 0x000fe40008000f00 */
[----:B------:R-:W-:Y:S02]  /*02a0*/  MOV R14, 0x2c0 ;  /* 0x000002c0000e7802 */ /* 0x000fe40000000f00 */
[----:B------:R-:W-:Y:S05]  /*02b0*/  CALL.REL.NOINC `($__internal_20_$__cuda_sm20_div_s64) ;  /* 0x0000003c00307944 */ /* 0x000fea0003c00000 */
.L_x_2903:
        /* <DEDUP_REMOVED lines=30> */
.L_x_2905:
[----:B------:R-:W-:Y:S01]  /*04a0*/  IMAD.MOV.U32 R22, RZ, RZ, R10 ;  /* 0x000000ffff167224 */ /* 0x000fe200078e000a */
[----:B------:R-:W-:Y:S02]  /*04b0*/  MOV R17, R11 ;  /* 0x0000000b00117202 */ /* 0x000fe40000000f00 */
[----:B------:R-:W-:Y:S02]  /*04c0*/  MOV R14, 0x4e0 ;  /* 0x000004e0000e7802 */ /* 0x000fe40000000f00 */
[----:B------:R-:W-:Y:S05]  /*04d0*/  CALL.REL.NOINC `($__internal_20_$__cuda_sm20_div_s64) ;  /* 0x0000003800a87944 */ /* 0x000fea0003c00000 */
[----:B------:R-:W-:Y:S02]  /*04e0*/  MOV R4, R10 ;  /* 0x0000000a00047202 */ /* 0x000fe40000000f00 */
[----:B------:R-:W-:Y:S02]  /*04f0*/  MOV R5, R11 ;  /* 0x0000000b00057202 */ /* 0x000fe40000000f00 */
.L_x_2906:
[----:B------:R-:W-:Y:S05]  /*0500*/  BSYNC.RECONVERGENT B0 ;  /* 0x0000000000007941 */ /* 0x000fea0003800200 */
.L_x_2904:
        /* <DEDUP_REMOVED lines=58> */
.L_x_2908:
[----:B------:R-:W-:Y:S01]  /*08b0*/  IMAD.MOV.U32 R22, RZ, RZ, R18 ;  /* 0x000000ffff167224 */ /* 0x000fe200078e0012 */
[----:B------:R-:W-:Y:S01]  /*08c0*/  MOV R18, R8 ;  /* 0x0000000800127202 */ /* 0x000fe20000000f00 */
[----:B------:R-:W-:Y:S01]  /*08d0*/  IMAD.MOV.U32 R17, RZ, RZ, R16 ;  /* 0x000000ffff117224 */ /* 0x000fe200078e0010 */
[----:B------:R-:W-:Y:S02]  /*08e0*/  MOV R16, R0 ;  /* 0x0000000000107202 */ /* 0x000fe40000000f00 */
[----:B------:R-:W-:Y:S02]  /*08f0*/  MOV R14, 0x910 ;  /* 0x00000910000e7802 */ /* 0x000fe40000000f00 */
[----:B------:R-:W-:Y:S05]  /*0900*/  CALL.REL.NOINC `($__internal_20_$__cuda_sm20_div_s64) ;  /* 0x00000034009c7944 */ /* 0x000fea0003c00000 */
.L_x_2909:
[----:B------:R-:W-:Y:S05]  /*0910*/  BSYNC.RECONVERGENT B0 ;  /* 0x0000000000007941 */ /* 0x000fea0003800200 */
.L_x_2907:
        /* <DEDUP_REMOVED lines=124> */
.L_x_2911:
[----:B------:R-:W-:Y:S01]  /*10e0*/  IMAD.MOV.U32 R22, RZ, RZ, R10 ;  /* 0x000000ffff167224 */ /* 0x000fe200078e000a */
[----:B------:R-:W-:Y:S01]  /*10f0*/  MOV R18, R7 ;  /* 0x0000000700127202 */ /* 0x000fe20000000f00 */
[----:B------:R-:W-:Y:S01]  /*1100*/  IMAD.MOV.U32 R17, RZ, RZ, R11 ;  /* 0x000000ffff117224 */ /* 0x000fe200078e000b */
[----:B------:R-:W-:Y:S02]  /*1110*/  MOV R16, R25 ;  /* 0x0000001900107202 */ /* 0x000fe40000000f00 */
[----:B------:R-:W-:Y:S02]  /*1120*/  MOV R14, 0x1140 ;  /* 0x00001140000e7802 */ /* 0x000fe40000000f00 */
[----:B------:R-:W-:Y:S05]  /*1130*/  CALL.REL.NOINC `($__internal_20_$__cuda_sm20_div_s64) ;  /* 0x0000002c00907944 */ /* 0x000fea0003c00000 */
[----:B------:R-:W-:Y:S02]  /*1140*/  MOV R32, R10 ;  /* 0x0000000a00207202 */ /* 0x000fe40000000f00 */
[----:B------:R-:W-:Y:S02]  /*1150*/  MOV R33, R11 ;  /* 0x0000000b00217202 */ /* 0x000fe40000000f00 */
.L_x_2912:
[----:B------:R-:W-:Y:S05]  /*1160*/  BSYNC.RECONVERGENT B0 ;  /* 0x0000000000007941 */ /* 0x000fea0003800200 */
.L_x_2910:
        /* <DEDUP_REMOVED lines=57> */
.L_x_2914:
[----:B------:R-:W-:Y:S01]  /*1500*/  IMAD.MOV.U32 R22, RZ, RZ, R4 ;  /* 0x000000ffff167224 */ /* 0x000fe200078e0004 */
[----:B------:R-:W-:Y:S01]  /*1510*/  MOV R17, R5 ;  /* 0x0000000500117202 */ /* 0x000fe20000000f00 */
[----:B------:R-:W-:Y:S01]  /*1520*/  IMAD.MOV.U32 R18, RZ, RZ, R6 ;  /* 0x000000ffff127224 */ /* 0x000fe200078e0006 */
[----:B------:R-:W-:Y:S02]  /*1530*/  MOV R14, 0x1550 ;  /* 0x00001550000e7802 */ /* 0x000fe40000000f00 */
[----:B------:R-:W-:Y:S05]  /*1540*/  CALL.REL.NOINC `($__internal_20_$__cuda_sm20_div_s64) ;  /* 0x00000028008c7944 */ /* 0x000fea0003c00000 */
[----:B------:R-:W-:Y:S02]  /*1550*/  MOV R26, R10 ;  /* 0x0000000a001a7202 */ /* 0x000fe40000000f00 */
[----:B------:R-:W-:Y:S02]  /*1560*/  MOV R27, R11 ;  /* 0x0000000b001b7202 */ /* 0x000fe40000000f00 */
.L_x_2915:
[----:B------:R-:W-:Y:S05]  /*1570*/  BSYNC.RECONVERGENT B0 ;  /* 0x0000000000007941 */ /* 0x000fea0003800200 */
.L_x_2913:
        /* <DEDUP_REMOVED lines=73> */
.L_x_2917:
[----:B0-----:R-:W-:Y:S05]  /*1a10*/  BSYNC.RECONVERGENT B0 ;  /* 0x0000000000007941 */ /* 0x001fea0003800200 */
.L_x_2916:
        /* <DEDUP_REMOVED lines=126> */
.L_x_2921:
[----:B------:R-:W-:Y:S01]  /*2200*/  LEA.HI R2, R19, UR14, RZ, 0x1f ;  /* 0x0000000e13027c11 */ /* 0x000fe2000f8ff8ff */
[----:B------:R-:W-:Y:S01]  /*2210*/  IMAD.MOV.U32 R17, RZ, RZ, RZ ;  /* 0x000000ffff117224 */ /* 0x000fe200078e00ff */
[----:B------:R-:W-:Y:S02]  /*2220*/  MOV R18, R30 ;  /* 0x0000001e00127202 */ /* 0x000fe40000000f00 */
[----:B------:R-:W-:Y:S01]  /*2230*/  MOV R14, 0x2260 ;  /* 0x00002260000e7802 */ /* 0x000fe20000000f00 */
[----:B------:R-:W-:Y:S02]  /*2240*/  IMAD.MOV.U32 R22, RZ, RZ, R2 ;  /* 0x000000ffff167224 */ /* 0x000fe400078e0002 */
[----:B------:R-:W-:Y:S05]  /*2250*/  CALL.REL.NOINC `($__internal_20_$__cuda_sm20_div_s64) ;  /* 0x0000001c00487944 */ /* 0x000fea0003c00000 */
[----:B------:R-:W-:Y:S02]  /*2260*/  IADD3 R9, PT, PT, -R10, RZ, RZ ;  /* 0x000000ff0a097210 */ /* 0x000fe40007ffe1ff */
[----:B------:R-:W-:-:S03]  /*2270*/  MOV R31, R11 ;  /* 0x0000000b001f7202 */ /* 0x000fc60000000f00 */
[----:B------:R-:W-:Y:S01]  /*2280*/  IMAD R9, R30, R9, R2 ;  /* 0x000000091e097224 */ /* 0x000fe200078e0202 */
[----:B------:R-:W-:-:S07]  /*2290*/  MOV R30, R10 ;  /* 0x0000000a001e7202 */ /* 0x000fce0000000f00 */
.L_x_2922:
        /* <DEDUP_REMOVED lines=59> */
.L_x_2924:
[----:B------:R-:W-:Y:S01]  /*2650*/  IMAD.MOV.U32 R22, RZ, RZ, R30 ;  /* 0x000000ffff167224 */ /* 0x000fe200078e001e */
[----:B------:R-:W-:Y:S01]  /*2660*/  MOV R17, R31 ;  /* 0x0000001f00117202 */ /* 0x000fe20000000f00 */
[----:B------:R-:W-:Y:S01]  /*2670*/  IMAD.MOV.U32 R18, RZ, RZ, R34 ;  /* 0x000000ffff127224 */ /* 0x000fe200078e0022 */
[----:B------:R-:W-:Y:S02]  /*2680*/  MOV R14, 0x26a0 ;  /* 0x000026a0000e7802 */ /* 0x000fe40000000f00 */
[----:B------:R-:W-:Y:S05]  /*2690*/  CALL.REL.NOINC `($__internal_20_$__cuda_sm20_div_s64) ;  /* 0x0000001800387944 */ /* 0x000fea0003c00000 */
[----:B------:R-:W-:-:S05]  /*26a0*/  IADD3 R31, PT, PT, -R10, RZ, RZ ;  /* 0x000000ff0a1f7210 */ /* 0x000fca0007ffe1ff */
[----:B------:R-:W-:Y:S02]  /*26b0*/  IMAD R31, R31, R34, R30 ;  /* 0x000000221f1f7224 */ /* 0x000fe400078e021e */
.L_x_2925:
[----:B------:R-:W-:Y:S05]  /*26c0*/  BSYNC.RECONVERGENT B0 ;  /* 0x0000000000007941 */ /* 0x000fea0003800200 */
.L_x_2923:
        /* <DEDUP_REMOVED lines=157> */
.L_x_2920:
[----:B------:R-:W0:Y:S01]  /*30a0*/  LDC.64 R4, c[0x0][0x420] ;  /* 0x00010800ff047b82 */ /* 0x000e220000000a00 */
[----:B------:R-:W-:-:S05]  /*30b0*/  IADD3 R2, PT, PT, R2, UR14, RZ ;  /* 0x0000000e02027c10 */ /* 0x000fca000fffe0ff */
[----:B0-----:R-:W-:-:S05]  /*30c0*/  IMAD.WIDE.U32 R2, R2, 0x4, R4 ;  /* 0x0000000402027825 */ /* 0x001fca00078e0004 */
[----:B------:R1:W-:Y:S02]  /*30d0*/  STG.E desc[UR8][R2.64], R21 ;  /* 0x0000001502007986 */ /* 0x0003e4000c101908 */
.L_x_2919:
[----:B------:R-:W-:Y:S05]  /*30e0*/  BSYNC.RECONVERGENT B1 ;  /* 0x0000000000017941 */ /* 0x000fea0003800200 */
.L_x_2918:
        /* <DEDUP_REMOVED lines=17> */
.L_x_2927:
[----:B------:R-:W-:Y:S05]  /*3200*/  BSYNC.RECONVERGENT B0 ;  /* 0x0000000000007941 */ /* 0x000fea0003800200 */
.L_x_2926:
        /* <DEDUP_REMOVED lines=43> */
.L_x_2938:
        /* <DEDUP_REMOVED lines=9> */
.L_x_2931:
[----:B------:R-:W-:Y:S05]  /*3550*/  BSYNC.RECONVERGENT B0 ;  /* 0x0000000000007941 */ /* 0x000fea0003800200 */
.L_x_2930:
        /* <DEDUP_REMOVED lines=12> */
.L_x_2933:
[----:B------:R-:W-:Y:S05]  /*3620*/  BSYNC.RECONVERGENT B0 ;  /* 0x0000000000007941 */ /* 0x000fea0003800200 */
.L_x_2932:
        /* <DEDUP_REMOVED lines=12> */
.L_x_2935:
[----:B------:R-:W-:Y:S05]  /*36f0*/  BSYNC.RECONVERGENT B0 ;  /* 0x0000000000007941 */ /* 0x000fea0003800200 */
.L_x_2934:
        /* <DEDUP_REMOVED lines=12> */
.L_x_2937:
[----:B------:R-:W-:Y:S05]  /*37c0*/  BSYNC.RECONVERGENT B0 ;  /* 0x0000000000007941 */ /* 0x000fea0003800200 */
.L_x_2936:
        /* <DEDUP_REMOVED lines=11> */
.L_x_2929:
        /* <DEDUP_REMOVED lines=11> */
.L_x_2941:
        /* <DEDUP_REMOVED lines=8> */
.L_x_2940:
[----:B------:R-:W-:Y:S05]  /*39b0*/  BSYNC.RECONVERGENT B0 ;  /* 0x0000000000007941 */ /* 0x000fea0003800200 */
.L_x_2939:
        /* <DEDUP_REMOVED lines=9> */
.L_x_2928:
        /* <DEDUP_REMOVED lines=83> */
        .weak           $__internal_20_$__cuda_sm20_div_s64
        .type           $__internal_20_$__cuda_sm20_div_s64,@function
        .size           $__internal_20_$__cuda_sm20_div_s64,(.L_x_4852 - $__internal_20_$__cuda_sm20_div_s64)
$__internal_20_$__cuda_sm20_div_s64:
        /* <DEDUP_REMOVED lines=83> */
[----:B------:R-:W-:Y:S06]  /*44b0*/  RET.REL.NODEC R12 `(_ZN5flash32flash_fwd_splitkv_combine_kernelI23Flash_fwd_kernel_traitsILi32ELi64ELi128ELi4ELb0ELb0EN7cutlass10bfloat16_tE19Flash_kernel_traitsILi32ELi64ELi128ELi4ES3_EELi16ELi1ELb0EEEvNS_16Flash_fwd_paramsE) ;  /* 0xffffffb80cd07950 */ /* 0x000fec0003c3ffff */
.L_x_2942:
        /* <DEDUP_REMOVED lines=12> */
.L_x_4852:


//--------------------- .text._ZN5flash32flash_fwd_splitkv_combine_kernelI23Flash_fwd_kernel_traitsILi32ELi64ELi128ELi4ELb0ELb0EN7cutlass10bfloat16_tE19Flash_kernel_traitsILi32ELi64ELi128ELi4ES3_EELi16ELi7ELb1EEEvNS_16Flash_fwd_paramsE --------------------------
	.section	.text._ZN5flash32flash_fwd_splitkv_combine_kernelI23Flash_fwd_kernel_traitsILi32ELi64ELi128ELi4ELb0ELb0EN7cutlass10bfloat16_tE19Flash_kernel_traitsILi32ELi64ELi128ELi4ES3_EELi16ELi7ELb1EEEvNS_16Flash_fwd_paramsE,"ax",@progbits
	.align	128
        .global         _ZN5flash32flash_fwd_splitkv_combine_kernelI23Flash_fwd_kernel_traitsILi32ELi64ELi128ELi4ELb0ELb0EN7cutlass10bfloat16_tE19Flash_kernel_traitsILi32ELi64ELi128ELi4ES3_EELi16ELi7ELb1EEEvNS_16Flash_fwd_paramsE
        .type           _ZN5flash32flash_fwd_splitkv_combine_kernelI23Flash_fwd_kernel_traitsILi32ELi64ELi128ELi4ELb0ELb0EN7cutlass10bfloat16_tE19Flash_kernel_traitsILi32ELi64ELi128ELi4ES3_EELi16ELi7ELb1EEEvNS_16Flash_fwd_paramsE,@function
        .size           _ZN5flash32flash_fwd_splitkv_combine_kernelI23Flash_fwd_kernel_traitsILi32ELi64ELi128ELi4ELb0ELb0EN7cutlass10bfloat16_tE19Flash_kernel_traitsILi32ELi64ELi128ELi4ES3_EELi16ELi7ELb1EEEvNS_16Flash_fwd_paramsE,(.L_x_4853 - _ZN5flash32flash_fwd_splitkv_combine_kernelI23Flash_fwd_kernel_traitsILi32ELi64ELi128ELi4ELb0ELb0EN7cutlass10bfloat16_tE19Flash_kernel_traitsILi32ELi64ELi128ELi4ES3_EELi16ELi7ELb1EEEvNS_16Flash_fwd_paramsE)
        .other          _ZN5flash32flash_fwd_splitkv_combine_kernelI23Flash_fwd_kernel_traitsILi32ELi64ELi128ELi4ELb0ELb0EN7cutlass10bfloat16_tE19Flash_kernel_traitsILi32ELi64ELi128ELi4ES3_EELi16ELi7ELb1EEEvNS_16Flash_fwd_paramsE,@"STO_CUDA_ENTRY STV_DEFAULT"
_ZN5flash32flash_fwd_splitkv_combine_kernelI23Flash_fwd_kernel_traitsILi32ELi64ELi128ELi4ELb0ELb0EN7cutlass10bfloat16_tE19Flash_kernel_traitsILi32ELi64ELi128ELi4ES3_EELi16ELi7ELb1EEEvNS_16Flash_fwd_paramsE:
.text._ZN5flash32flash_fwd_splitkv_combine_kernelI23Flash_fwd_kernel_traitsILi32ELi64ELi128ELi4ELb0ELb0EN7cutlass10bfloat16_tE19Flash_kernel_traitsILi32ELi64ELi128ELi4ES3_EELi16ELi7ELb1EEEvNS_16Flash_fwd_paramsE:
        /* <DEDUP_REMOVED lines=38> */
.L_x_2943:
[----:B------:R-:W-:Y:S01]  /*0260*/  IMAD.U32 R40, RZ, RZ, UR20 ;  /* 0x00000014ff287e24 */ /* 0x000fe2000f8e00ff */
[----:B------:R-:W-:Y:S01]  /*0270*/  MOV R32, UR18 ;  /* 0x0000001200207c02 */ /* 0x000fe20008000f00 */
[----:B------:R-:W-:Y:S01]  /*0280*/  IMAD.U32 R31, RZ, RZ, UR14 ;  /* 0x0000000eff1f7e24 */ /* 0x000fe2000f8e00ff */
[----:B------:R-:W-:Y:S02]  /*0290*/  MOV R30, UR5 ;  /* 0x00000005001e7c02 */ /* 0x000fe40008000f00 */
[----:B------:R-:W-:Y:S02]  /*02a0*/  MOV R28, 0x2c0 ;  /* 0x000002c0001c7802 */ /* 0x000fe40000000f00 */
[----:B------:R-:W-:Y:S05]  /*02b0*/  CALL.REL.NOINC `($__internal_21_$__cuda_sm20_div_s64) ;  /* 0x00000060002c7944 */ /* 0x000fea0003c00000 */
[----:B------:R-:W-:-:S07]  /*02c0*/  MOV R15, R27 ;  /* 0x0000001b000f7202 */ /* 0x000fce0000000f00 */
.L_x_2944:
        /* <DEDUP_REMOVED lines=30> */
.L_x_2946:
[----:B------:R-:W-:Y:S01]  /*04b0*/  IMAD.MOV.U32 R40, RZ, RZ, R14 ;  /* 0x000000ffff287224 */ /* 0x000fe200078e000e */
[----:B------:R-:W-:Y:S02]  /*04c0*/  MOV R31, R15 ;  /* 0x0000000f001f7202 */ /* 0x000fe40000000f00 */
[----:B------:R-:W-:Y:S02]  /*04d0*/  MOV R28, 0x4f0 ;  /* 0x000004f0001c7802 */ /* 0x000fe40000000f00 */
[----:B------:R-:W-:Y:S05]  /*04e0*/  CALL.REL.NOINC `($__internal_21_$__cuda_sm20_div_s64) ;  /* 0x0000005c00a07944 */ /* 0x000fea0003c00000 */
[----:B------:R-:W-:Y:S02]  /*04f0*/  MOV R2, R14 ;  /* 0x0000000e00027202 */ /* 0x000fe40000000f00 */
[----:B------:R-:W-:Y:S02]  /*0500*/  MOV R3, R27 ;  /* 0x0000001b00037202 */ /* 0x000fe40000000f00 */
.L_x_2947:
[----:B------:R-:W-:Y:S05]  /*0510*/  BSYNC.RECONVERGENT B0 ;  /* 0x0000000000007941 */ /* 0x000fea0003800200 */
.L_x_2945:
        /* <DEDUP_REMOVED lines=57> */
.L_x_2949:
[----:B------:R-:W-:Y:S01]  /*08b0*/  IMAD.MOV.U32 R40, RZ, RZ, R32 ;  /* 0x000000ffff287224 */ /* 0x000fe200078e0020 */
[----:B------:R-:W-:Y:S01]  /*08c0*/  MOV R32, R25 ;  /* 0x0000001900207202 */ /* 0x000fe20000000f00 */
[----:B------:R-:W-:Y:S01]  /*08d0*/  IMAD.MOV.U32 R31, RZ, RZ, R30 ;  /* 0x000000ffff1f7224 */ /* 0x000fe200078e001e */
[----:B------:R-:W-:Y:S02]  /*08e0*/  MOV R30, R17 ;  /* 0x00000011001e7202 */ /* 0x000fe40000000f00 */
[----:B------:R-:W-:Y:S02]  /*08f0*/  MOV R28, 0x910 ;  /* 0x00000910001c7802 */ /* 0x000fe40000000f00 */
[----:B------:R-:W-:Y:S05]  /*0900*/  CALL.REL.NOINC `($__internal_21_$__cuda_sm20_div_s64) ;  /* 0x0000005800987944 */ /* 0x000fea0003c00000 */
[----:B------:R-:W-:Y:S02]  /*0910*/  MOV R15, R27 ;  /* 0x0000001b000f7202 */ /* 0x000fe40000000f00 */
.L_x_2950:
[----:B------:R-:W-:Y:S05]  /*0920*/  BSYNC.RECONVERGENT B0 ;  /* 0x0000000000007941 */ /* 0x000fea0003800200 */
.L_x_2948:
        /* <DEDUP_REMOVED lines=125> */
.L_x_2952:
[----:B------:R-:W-:Y:S01]  /*1100*/  IMAD.MOV.U32 R40, RZ, RZ, R14 ;  /* 0x000000ffff287224 */ /* 0x000fe200078e000e */
[----:B------:R-:W-:Y:S01]  /*1110*/  MOV R32, R24 ;  /* 0x0000001800207202 */ /* 0x000fe20000000f00 */
[----:B------:R-:W-:Y:S01]  /*1120*/  IMAD.MOV.U32 R31, RZ, RZ, R15 ;  /* 0x000000ffff1f7224 */ /* 0x000fe200078e000f */
[----:B------:R-:W-:Y:S02]  /*1130*/  MOV R30, R18 ;  /* 0x00000012001e7202 */ /* 0x000fe40000000f00 */
[----:B------:R-:W-:Y:S02]  /*1140*/  MOV R28, 0x1160 ;  /* 0x00001160001c7802 */ /* 0x000fe40000000f00 */
[----:B------:R-:W-:Y:S05]  /*1150*/  CALL.REL.NOINC `($__internal_21_$__cuda_sm20_div_s64) ;  /* 0x0000005000847944 */ /* 0x000fea0003c00000 */
[----:B------:R-:W-:Y:S02]  /*1160*/  MOV R44, R14 ;  /* 0x0000000e002c7202 */ /* 0x000fe40000000f00 */
[----:B------:R-:W-:Y:S02]  /*1170*/  MOV R45, R27 ;  /* 0x0000001b002d7202 */ /* 0x000fe40000000f00 */
.L_x_2953:
[----:B------:R-:W-:Y:S05]  /*1180*/  BSYNC.RECONVERGENT B0 ;  /* 0x0000000000007941 */ /* 0x000fea0003800200 */
.L_x_2951:
        /* <DEDUP_REMOVED lines=57> */
.L_x_2955:
[----:B------:R-:W-:Y:S01]  /*1520*/  IMAD.MOV.U32 R40, RZ, RZ, R2 ;  /* 0x000000ffff287224 */ /* 0x000fe200078e0002 */
[----:B------:R-:W-:Y:S01]  /*1530*/  MOV R31, R3 ;  /* 0x00000003001f7202 */ /* 0x000fe20000000f00 */
[----:B------:R-:W-:Y:S01]  /*1540*/  IMAD.MOV.U32 R32, RZ, RZ, R23 ;  /* 0x000000ffff207224 */ /* 0x000fe200078e0017 */
[----:B------:R-:W-:Y:S02]  /*1550*/  MOV R28, 0x1570 ;  /* 0x00001570001c7802 */ /* 0x000fe40000000f00 */
[----:B------:R-:W-:Y:S05]  /*1560*/  CALL.REL.NOINC `($__internal_21_$__cuda_sm20_div_s64) ;  /* 0x0000004c00807944 */ /* 0x000fea0003c00000 */
[----:B------:R-:W-:Y:S02]  /*1570*/  MOV R26, R14 ;  /* 0x0000000e001a7202 */ /* 0x000fe40000000f00 */
.L_x_2956:
[----:B------:R-:W-:Y:S05]  /*1580*/  BSYNC.RECONVERGENT B0 ;  /* 0x0000000000007941 */ /* 0x000fea0003800200 */
.L_x_2954:
        /* <DEDUP_REMOVED lines=483> */
.L_x_2960:
[----:B------:R-:W0:Y:S01]  /*33c0*/  S2R R27, SR_CTAID.X ;  /* 0x00000000001b7919 */ /* 0x000e220000002500 */
[----:B------:R-:W-:Y:S01]  /*33d0*/  MOV R31, RZ ;  /* 0x000000ff001f7202 */ /* 0x000fe20000000f00 */
[----:B------:R-:W-:Y:S01]  /*33e0*/  IMAD.MOV.U32 R32, RZ, RZ, R42 ;  /* 0x000000ffff207224 */ /* 0x000fe200078e002a */
[----:B------:R-:W-:Y:S01]  /*33f0*/  MOV R28, 0x3420 ;  /* 0x00003420001c7802 */ /* 0x000fe20000000f00 */
[----:B0-----:R-:W-:Y:S02]  /*3400*/  IMAD R40, R27, 0x10, R12 ;  /* 0x000000101b287824 */ /* 0x001fe400078e020c */
[----:B------:R-:W-:Y:S05]  /*3410*/  CALL.REL.NOINC `($__internal_21_$__cuda_sm20_div_s64) ;  /* 0x0000002c00d47944 */ /* 0x000fea0003c00000 */
[----:B------:R-:W-:Y:S02]  /*3420*/  IADD3 R31, PT, PT, -R14, RZ, RZ ;  /* 0x000000ff0e1f7210 */ /* 0x000fe40007ffe1ff */
[----:B------:R-:W-:-:S03]  /*3430*/  MOV R43, R27 ;  /* 0x0000001b002b7202 */ /* 0x000fc60000000f00 */
[----:B------:R-:W-:Y:S01]  /*3440*/  IMAD R40, R42, R31, R40 ;  /* 0x0000001f2a287224 */ /* 0x000fe200078e0228 */
[----:B------:R-:W-:-:S07]  /*3450*/  MOV R42, R14 ;  /* 0x0000000e002a7202 */ /* 0x000fce0000000f00 */
.L_x_2961:
        /* <DEDUP_REMOVED lines=60> */
.L_x_2963:
[----:B------:R-:W-:Y:S01]  /*3820*/  IMAD.MOV.U32 R40, RZ, RZ, R42 ;  /* 0x000000ffff287224 */ /* 0x000fe200078e002a */
[----:B------:R-:W-:Y:S01]  /*3830*/  MOV R31, R43 ;  /* 0x0000002b001f7202 */ /* 0x000fe20000000f00 */
[----:B------:R-:W-:Y:S01]  /*3840*/  IMAD.MOV.U32 R32, RZ, RZ, R46 ;  /* 0x000000ffff207224 */ /* 0x000fe200078e002e */
[----:B------:R-:W-:Y:S02]  /*3850*/  MOV R28, 0x3870 ;  /* 0x00003870001c7802 */ /* 0x000fe40000000f00 */
[----:B------:R-:W-:Y:S05]  /*3860*/  CALL.REL.NOINC `($__internal_21_$__cuda_sm20_div_s64) ;  /* 0x0000002800c07944 */ /* 0x000fea0003c00000 */
[----:B------:R-:W-:-:S05]  /*3870*/  IADD3 R27, PT, PT, -R14, RZ, RZ ;  /* 0x000000ff0e1b7210 */ /* 0x000fca0007ffe1ff */
[----:B------:R-:W-:Y:S02]  /*3880*/  IMAD R42, R27, R46, R42 ;  /* 0x0000002e1b2a7224 */ /* 0x000fe400078e022a */
.L_x_2964:
[----:B------:R-:W-:Y:S05]  /*3890*/  BSYNC.RECONVERGENT B0 ;  /* 0x0000000000007941 */ /* 0x000fea0003800200 */
.L_x_2962:
        /* <DEDUP_REMOVED lines=162> */
.L_x_2959:
[----:B------:R-:W0:Y:S01]  /*42c0*/  LDC.64 R20, c[0x0][0x420] ;  /* 0x00010800ff147b82 */ /* 0x000e220000000a00 */
[----:B------:R-:W-:-:S05]  /*42d0*/  IADD3 R14, PT, PT, R12, UR19, RZ ;  /* 0x000000130c0e7c10 */ /* 0x000fca000fffe0ff */
[----:B0-----:R-:W-:-:S05]  /*42e0*/  IMAD.WIDE.U32 R20, R14, 0x4, R20 ;  /* 0x000000040e147825 */ /* 0x001fca00078e0014 */
[----:B------:R1:W-:Y:S02]  /*42f0*/  STG.E desc[UR10][R20.64], R0 ;  /* 0x0000000014007986 */ /* 0x0003e4000c10190a */
.L_x_2958:
[----:B------:R-:W-:Y:S05]  /*4300*/  BSYNC.RECONVERGENT B1 ;  /* 0x0000000000017941 */ /* 0x000fea0003800200 */
.L_x_2957:
        /* <DEDUP_REMOVED lines=165> */
.L_x_2969:
        /* <DEDUP_REMOVED lines=135> */
.L_x_2968:
        /* <DEDUP_REMOVED lines=74> */
.L_x_2970:
[----:B------:R-:W-:-:S09]  /*5a70*/  UISETP.NE.OR UP1, UPT, UR7, URZ, UP1 ;  /* 0x000000ff0700728c */ /* 0x000fd20008f25670 */
[----:B------:R-:W-:Y:S05]  /*5a80*/  BRA.U !UP1, `(.L_x_2966) ;  /* 0x0000000109a47547 */ /* 0x000fea000b800000 */
.L_x_2967:
[C---:B------:R-:W-:Y:S02]  /*5a90*/  ISETP.GE.AND P1, PT, R12.reuse, UR8, PT ;  /* 0x000000080c007c0c */ /* 0x040fe4000bf26270 */
[----:B------:R-:W-:-:S13]  /*5aa0*/  ISETP.GE.AND P0, PT, R12, UR8, PT ;  /* 0x000000080c007c0c */ /* 0x000fda000bf06270 */
.L_x_2971:
        /* <DEDUP_REMOVED lines=39> */
.L_x_2966:
[----:B------:R-:W-:-:S09]  /*5d20*/  UISETP.NE.AND UP0, UPT, UR4, URZ, UPT ;  /* 0x000000ff0400728c */ /* 0x000fd2000bf05270 */
[----:B------:R-:W-:Y:S05]  /*5d30*/  BRA.U !UP0, `(.L_x_2965) ;  /* 0x0000000108487547 */ /* 0x000fea000b800000 */
[----:B------:R-:W-:Y:S01]  /*5d40*/  IMAD R15, R15, 0x44, R17 ;  /* 0x000000440f0f7824 */ /* 0x000fe200078e0211 */
[----:B------:R-:W-:Y:S01]  /*5d50*/  ISETP.GE.AND P0, PT, R12, UR8, PT ;  /* 0x000000080c007c0c */ /* 0x000fe2000bf06270 */
[----:B------:R-:W-:-:S03]  /*5d60*/  UIADD3 UR4, UPT, UPT, -UR4, URZ, URZ ;  /* 0x000000ff04047290 */ /* 0x000fc6000fffe1ff */
[----:B------:R-:W-:Y:S01]  /*5d70*/  IADD3 R6, PT, PT, R14, R15, RZ ;  /* 0x0000000f0e067210 */ /* 0x000fe20007ffe0ff */
[----:B------:R-:W-:-:S08]  /*5d80*/  IMAD.WIDE R14, R13, 0x4, RZ ;  /* 0x000000040d0e7825 */ /* 0x000fd000078e02ff */
.L_x_2972:
        /* <DEDUP_REMOVED lines=13> */
.L_x_2965:
        /* <DEDUP_REMOVED lines=81> */
        .weak           $__internal_21_$__cuda_sm20_div_s64
        .type           $__internal_21_$__cuda_sm20_div_s64,@function
        .size           $__internal_21_$__cuda_sm20_div_s64,(.L_x_4853 - $__internal_21_$__cuda_sm20_div_s64)
$__internal_21_$__cuda_sm20_div_s64:
        /* <DEDUP_REMOVED lines=83> */
[----:B------:R-:W-:Y:S06]  /*68a0*/  RET.REL.NODEC R38 `(_ZN5flash32flash_fwd_splitkv_combine_kernelI23Flash_fwd_kernel_traitsILi32ELi64ELi128ELi4ELb0ELb0EN7cutlass10bfloat16_tE19Flash_kernel_traitsILi32ELi64ELi128ELi4ES3_EELi16ELi7ELb1EEEvNS_16Flash_fwd_paramsE) ;  /* 0xffffff9426d47950 */ /* 0x000fec0003c3ffff */
.L_x_2973:
        /* <DEDUP_REMOVED lines=13> */
.L_x_4853:


//--------------------- .text._ZN5flash32flash_fwd_splitkv_combine_kernelI23Flash_fwd_kernel_traitsILi32ELi64ELi128ELi4ELb0ELb0EN7cutlass10bfloat16_tE19Flash_kernel_traitsILi32ELi64ELi128ELi4ES3_EELi16ELi6ELb1EEEvNS_16Flash_fwd_paramsE --------------------------
	.section	.text._ZN5flash32flash_fwd_splitkv_combine_kernelI23Flash_fwd_kernel_traitsILi32ELi64ELi128ELi4ELb0ELb0EN7cutlass10bfloat16_tE19Flash_kernel_traitsILi32ELi64ELi128ELi4ES3_EELi16ELi6ELb1EEEvNS_16Flash_fwd_paramsE,"ax",@progbits
	.align	128
        .global         _ZN5flash32flash_fwd_splitkv_combine_kernelI23Flash_fwd_kernel_traitsILi32ELi64ELi128ELi4ELb0ELb0EN7cutlass10bfloat16_tE19Flash_kernel_traitsILi32ELi64ELi128ELi4ES3_EELi16ELi6ELb1EEEvNS_16Flash_fwd_paramsE
        .type           _ZN5flash32flash_fwd_splitkv_combine_kernelI23Flash_fwd_kernel_traitsILi32ELi64ELi128ELi4ELb0ELb0EN7cutlass10bfloat16_tE19Flash_kernel_traitsILi32ELi64ELi128ELi4ES3_EELi16ELi6ELb1EEEvNS_16Flash_fwd_paramsE,@function
        .size           _ZN5flash32flash_fwd_splitkv_combine_kernelI23Flash_fwd_kernel_traitsILi32ELi64ELi128ELi4ELb0ELb0EN7cutlass10bfloat16_tE19Flash_kernel_traitsILi32ELi64ELi128ELi4ES3_EELi16ELi6ELb1EEEvNS_16Flash_fwd_paramsE,(.L_x_4854 - _ZN5flash32flash_fwd_splitkv_combine_kernelI23Flash_fwd_kernel_traitsILi32ELi64ELi128ELi4ELb0ELb0EN7cutlass10bfloat16_tE19Flash_kernel_traitsILi32ELi64ELi128ELi4ES3_EELi16ELi6ELb1EEEvNS_16Flash_fwd_paramsE)
        .other          _ZN5flash32flash_fwd_splitkv_combine_kernelI23Flash_fwd_kernel_traitsILi32ELi64ELi128ELi4ELb0ELb0EN7cutlass10bfloat16_tE19Flash_kernel_traitsILi32ELi64ELi128ELi4ES3_EELi16ELi6ELb1EEEvNS_16Flash_fwd_paramsE,@"STO_CUDA_ENTRY STV_DEFAULT"
_ZN5flash32flash_fwd_splitkv_combine_kernelI23Flash_fwd_kernel_traitsILi32ELi64ELi128ELi4ELb0ELb0EN7cutlass10bfloat16_tE19Flash_kernel_traitsILi32ELi64ELi128ELi4ES3_EELi16ELi6ELb1EEEvNS_16Flash_fwd_paramsE:
.text._ZN5flash32flash_fwd_splitkv_combine_kernelI23Flash_fwd_kernel_traitsILi32ELi64ELi128ELi4ELb0ELb0EN7cutlass10bfloat16_tE19Flash_kernel_traitsILi32ELi64ELi128ELi4ES3_EELi16ELi6ELb1EEEvNS_16Flash_fwd_paramsE:
        /* <DEDUP_REMOVED lines=38> */
.L_x_2974:
[----:B------:R-:W-:Y:S01]  /*0260*/  IMAD.U32 R16, RZ, RZ, UR21 ;  /* 0x00000015ff107e24 */ /* 0x000fe2000f8e00ff */
[----:B------:R-:W-:Y:S01]  /*0270*/  MOV R20, UR19 ;  /* 0x0000001300147c02 */ /* 0x000fe20008000f00 */
[----:B------:R-:W-:Y:S01]  /*0280*/  IMAD.U32 R21, RZ, RZ, UR15 ;  /* 0x0000000fff157e24 */ /* 0x000fe2000f8e00ff */
[----:B------:R-:W-:Y:S02]  /*0290*/  MOV R19, UR14 ;  /* 0x0000000e00137c02 */ /* 0x000fe40008000f00 */
[----:B------:R-:W-:Y:S02]  /*02a0*/  MOV R18, 0x2c0 ;  /* 0x000002c000127802 */ /* 0x000fe40000000f00 */
[----:B------:R-:W-:Y:S05]  /*02b0*/  CALL.REL.NOINC `($__internal_22_$__cuda_sm20_div_s64) ;  /* 0x0000005000e87944 */ /* 0x000fea0003c00000 */
[----:B------:R-:W-:-:S07]  /*02c0*/  MOV R11, R13 ;  /* 0x0000000d000b7202 */ /* 0x000fce0000000f00 */
.L_x_2975:
        /* <DEDUP_REMOVED lines=30> */
.L_x_2977:
[----:B------:R-:W-:Y:S01]  /*04b0*/  IMAD.MOV.U32 R16, RZ, RZ, R10 ;  /* 0x000000ffff107224 */ /* 0x000fe200078e000a */
[----:B------:R-:W-:Y:S02]  /*04c0*/  MOV R21, R11 ;  /* 0x0000000b00157202 */ /* 0x000fe40000000f00 */
[----:B------:R-:W-:Y:S02]  /*04d0*/  MOV R18, 0x4f0 ;  /* 0x000004f000127802 */ /* 0x000fe40000000f00 */
[----:B------:R-:W-:Y:S05]  /*04e0*/  CALL.REL.NOINC `($__internal_22_$__cuda_sm20_div_s64) ;  /* 0x00000050005c7944 */ /* 0x000fea0003c00000 */
[----:B------:R-:W-:Y:S02]  /*04f0*/  MOV R4, R10 ;  /* 0x0000000a00047202 */ /* 0x000fe40000000f00 */
[----:B------:R-:W-:Y:S02]  /*0500*/  MOV R5, R13 ;  /* 0x0000000d00057202 */ /* 0x000fe40000000f00 */
.L_x_2978:
[----:B------:R-:W-:Y:S05]  /*0510*/  BSYNC.RECONVERGENT B0 ;  /* 0x0000000000007941 */ /* 0x000fea0003800200 */
.L_x_2976:
        /* <DEDUP_REMOVED lines=57> */
.L_x_2980:
[----:B------:R-:W-:Y:S01]  /*08b0*/  IMAD.MOV.U32 R16, RZ, RZ, R20 ;  /* 0x000000ffff107224 */ /* 0x000fe200078e0014 */
[----:B------:R-:W-:Y:S01]  /*08c0*/  MOV R20, R11 ;  /* 0x0000000b00147202 */ /* 0x000fe20000000f00 */
[----:B------:R-:W-:Y:S01]  /*08d0*/  IMAD.MOV.U32 R21, RZ, RZ, R19 ;  /* 0x000000ffff157224 */ /* 0x000fe200078e0013 */
[----:B------:R-:W-:Y:S02]  /*08e0*/  MOV R19, R37 ;  /* 0x0000002500137202 */ /* 0x000fe40000000f00 */
[----:B------:R-:W-:Y:S02]  /*08f0*/  MOV R18, 0x910 ;  /* 0x0000091000127802 */ /* 0x000fe40000000f00 */
[----:B------:R-:W-:Y:S05]  /*0900*/  CALL.REL.NOINC `($__internal_22_$__cuda_sm20_div_s64) ;  /* 0x0000004c00547944 */ /* 0x000fea0003c00000 */
[----:B------:R-:W-:Y:S02]  /*0910*/  MOV R12, R10 ;  /* 0x0000000a000c7202 */ /* 0x000fe40000000f00 */
.L_x_2981:
[----:B------:R-:W-:Y:S05]  /*0920*/  BSYNC.RECONVERGENT B0 ;  /* 0x0000000000007941 */ /* 0x000fea0003800200 */
.L_x_2979:
        /* <DEDUP_REMOVED lines=124> */
.L_x_2983:
[----:B------:R-:W-:Y:S01]  /*10f0*/  IMAD.MOV.U32 R16, RZ, RZ, R12 ;  /* 0x000000ffff107224 */ /* 0x000fe200078e000c */
[----:B------:R-:W-:Y:S01]  /*1100*/  MOV R20, R8 ;  /* 0x0000000800147202 */ /* 0x000fe20000000f00 */
[----:B------:R-:W-:Y:S01]  /*1110*/  IMAD.MOV.U32 R21, RZ, RZ, R13 ;  /* 0x000000ffff157224 */ /* 0x000fe200078e000d */
[----:B------:R-:W-:Y:S02]  /*1120*/  MOV R19, R0 ;  /* 0x0000000000137202 */ /* 0x000fe40000000f00 */
[----:B------:R-:W-:Y:S02]  /*1130*/  MOV R18, 0x1150 ;  /* 0x0000115000127802 */ /* 0x000fe40000000f00 */
[----:B------:R-:W-:Y:S05]  /*1140*/  CALL.REL.NOINC `($__internal_22_$__cuda_sm20_div_s64) ;  /* 0x0000004400447944 */ /* 0x000fea0003c00000 */
[----:B------:R-:W-:Y:S02]  /*1150*/  MOV R42, R10 ;  /* 0x0000000a002a7202 */ /* 0x000fe40000000f00 */
[----:B------:R-:W-:Y:S02]  /*1160*/  MOV R43, R13 ;  /* 0x0000000d002b7202 */ /* 0x000fe40000000f00 */
.L_x_2984:
[----:B------:R-:W-:Y:S05]  /*1170*/  BSYNC.RECONVERGENT B0 ;  /* 0x0000000000007941 */ /* 0x000fea0003800200 */
.L_x_2982:
        /* <DEDUP_REMOVED lines=57> */
.L_x_2986:
[----:B------:R-:W-:Y:S01]  /*1510*/  IMAD.MOV.U32 R16, RZ, RZ, R4 ;  /* 0x000000ffff107224 */ /* 0x000fe200078e0004 */
[----:B------:R-:W-:Y:S01]  /*1520*/  MOV R21, R5 ;  /* 0x0000000500157202 */ /* 0x000fe20000000f00 */
[----:B------:R-:W-:Y:S01]  /*1530*/  IMAD.MOV.U32 R20, RZ, RZ, R7 ;  /* 0x000000ffff147224 */ /* 0x000fe200078e0007 */
[----:B------:R-:W-:Y:S02]  /*1540*/  MOV R18, 0x1560 ;  /* 0x0000156000127802 */ /* 0x000fe40000000f00 */
[----:B------:R-:W-:Y:S05]  /*1550*/  CALL.REL.NOINC `($__internal_22_$__cuda_sm20_div_s64) ;  /* 0x0000004000407944 */ /* 0x000fea0003c00000 */
[----:B------:R-:W-:Y:S02]  /*1560*/  MOV R20, R10 ;  /* 0x0000000a00147202 */ /* 0x000fe40000000f00 */
[----:B------:R-:W-:Y:S02]  /*1570*/  MOV R21, R13 ;  /* 0x0000000d00157202 */ /* 0x000fe40000000f00 */
.L_x_2987:
[----:B------:R-:W-:Y:S05]  /*1580*/  BSYNC.RECONVERGENT B0 ;  /* 0x0000000000007941 */ /* 0x000fea0003800200 */
.L_x_2985:
        /* <DEDUP_REMOVED lines=330> */
.L_x_2991:
[----:B------:R-:W-:Y:S01]  /*2a30*/  IMAD.MOV.U32 R16, RZ, RZ, R2 ;  /* 0x000000ffff107224 */ /* 0x000fe200078e0002 */
[----:B------:R-:W-:Y:S01]  /*2a40*/  MOV R21, RZ ;  /* 0x000000ff00157202 */ /* 0x000fe20000000f00 */
[----:B------:R-:W-:Y:S01]  /*2a50*/  IMAD.MOV.U32 R20, RZ, RZ, R40 ;  /* 0x000000ffff147224 */ /* 0x000fe200078e0028 */
[----:B------:R-:W-:Y:S02]  /*2a60*/  MOV R18, 0x2a80 ;  /* 0x00002a8000127802 */ /* 0x000fe40000000f00 */
[----:B------:R-:W-:Y:S05]  /*2a70*/  CALL.REL.NOINC `($__internal_22_$__cuda_sm20_div_s64) ;  /* 0x0000002800f87944 */ /* 0x000fea0003c00000 */
[----:B------:R-:W-:Y:S02]  /*2a80*/  IADD3 R15, PT, PT, -R10, RZ, RZ ;  /* 0x000000ff0a0f7210 */ /* 0x000fe40007ffe1ff */
[----:B------:R-:W-:-:S03]  /*2a90*/  MOV R41, R13 ;  /* 0x0000000d00297202 */ /* 0x000fc60000000f00 */
[----:B------:R-:W-:Y:S01]  /*2aa0*/  IMAD R14, R40, R15, R2 ;  /* 0x0000000f280e7224 */ /* 0x000fe200078e0202 */
[----:B------:R-:W-:-:S07]  /*2ab0*/  MOV R40, R10 ;  /* 0x0000000a00287202 */ /* 0x000fce0000000f00 */
.L_x_2992:
        /* <DEDUP_REMOVED lines=59> */
.L_x_2994:
[----:B------:R-:W-:Y:S01]  /*2e70*/  IMAD.MOV.U32 R16, RZ, RZ, R40 ;  /* 0x000000ffff107224 */ /* 0x000fe200078e0028 */
[----:B------:R-:W-:Y:S01]  /*2e80*/  MOV R21, R41 ;  /* 0x0000002900157202 */ /* 0x000fe20000000f00 */
[----:B------:R-:W-:Y:S01]  /*2e90*/  IMAD.MOV.U32 R20, RZ, RZ, R36 ;  /* 0x000000ffff147224 */ /* 0x000fe200078e0024 */
[----:B------:R-:W-:Y:S02]  /*2ea0*/  MOV R18, 0x2ec0 ;  /* 0x00002ec000127802 */ /* 0x000fe40000000f00 */
[----:B------:R-:W-:Y:S05]  /*2eb0*/  CALL.REL.NOINC `($__internal_22_$__cuda_sm20_div_s64) ;  /* 0x0000002400e87944 */ /* 0x000fea0003c00000 */
[----:B------:R-:W-:-:S05]  /*2ec0*/  IADD3 R13, PT, PT, -R10, RZ, RZ ;  /* 0x000000ff0a0d7210 */ /* 0x000fca0007ffe1ff */
[----:B------:R-:W-:Y:S02]  /*2ed0*/  IMAD R36, R13, R36, R40 ;  /* 0x000000240d247224 */ /* 0x000fe400078e0228 */
.L_x_2995:
[----:B------:R-:W-:Y:S05]  /*2ee0*/  BSYNC.RECONVERGENT B0 ;  /* 0x0000000000007941 */ /* 0x000fea0003800200 */
.L_x_2993:
        /* <DEDUP_REMOVED lines=160> */
.L_x_2990:
[----:B------:R-:W0:Y:S01]  /*38f0*/  LDC.64 R2, c[0x0][0x420] ;  /* 0x00010800ff027b82 */ /* 0x000e220000000a00 */
[----:B------:R-:W-:-:S05]  /*3900*/  IADD3 R0, PT, PT, R12, UR20, RZ ;  /* 0x000000140c007c10 */ /* 0x000fca000fffe0ff */
[----:B0-----:R-:W-:-:S05]  /*3910*/  IMAD.WIDE.U32 R2, R0, 0x4, R2 ;  /* 0x0000000400027825 */ /* 0x001fca00078e0002 */
[----:B------:R1:W-:Y:S02]  /*3920*/  STG.E desc[UR10][R2.64], R24 ;  /* 0x0000001802007986 */ /* 0x0003e4000c10190a */
.L_x_2989:
[----:B------:R-:W-:Y:S05]  /*3930*/  BSYNC.RECONVERGENT B1 ;  /* 0x0000000000017941 */ /* 0x000fea0003800200 */
.L_x_2988:
        /* <DEDUP_REMOVED lines=104> */
.L_x_3000:
        /* <DEDUP_REMOVED lines=144> */
.L_x_2999:
        /* <DEDUP_REMOVED lines=74> */
.L_x_3001:
[----:B------:R-:W-:-:S09]  /*4d60*/  UISETP.NE.OR UP1, UPT, UR6, URZ, UP1 ;  /* 0x000000ff0600728c */ /* 0x000fd20008f25670 */
[----:B------:R-:W-:Y:S05]  /*4d70*/  BRA.U !UP1, `(.L_x_2997) ;  /* 0x0000000109987547 */ /* 0x000fea000b800000 */
.L_x_2998:
[----:B------:R-:W-:-:S13]  /*4d80*/  ISETP.GE.AND P0, PT, R12, UR7, PT ;  /* 0x000000070c007c0c */ /* 0x000fda000bf06270 */
.L_x_3002:
        /* <DEDUP_REMOVED lines=37> */
.L_x_2997:
        /* <DEDUP_REMOVED lines=10> */
.L_x_3003:
        /* <DEDUP_REMOVED lines=13> */
.L_x_2996:
        /* <DEDUP_REMOVED lines=81> */
        .weak           $__internal_22_$__cuda_sm20_div_s64
        .type           $__internal_22_$__cuda_sm20_div_s64,@function
        .size           $__internal_22_$__cuda_sm20_div_s64,(.L_x_4854 - $__internal_22_$__cuda_sm20_div_s64)
$__internal_22_$__cuda_sm20_div_s64:
        /* <DEDUP_REMOVED lines=83> */
[----:B------:R-:W-:Y:S05]  /*5b90*/  RET.REL.NODEC R14 `(_ZN5flash32flash_fwd_splitkv_combine_kernelI23Flash_fwd_kernel_traitsILi32ELi64ELi128ELi4ELb0ELb0EN7cutlass10bfloat16_tE19Flash_kernel_traitsILi32ELi64ELi128ELi4ES3_EELi16ELi6ELb1EEEvNS_16Flash_fwd_paramsE) ;  /* 0xffffffa40e187950 */ /* 0x000fea0003c3ffff */
.L_x_3004:
        /* <DEDUP_REMOVED lines=14> */
.L_x_4854:


//--------------------- .text._ZN5flash32flash_fwd_splitkv_combine_kernelI23Flash_fwd_kernel_traitsILi32ELi64ELi128ELi4ELb0ELb0EN7cutlass10bfloat16_tE19Flash_kernel_traitsILi32ELi64ELi128ELi4ES3_EELi16ELi5ELb1EEEvNS_16Flash_fwd_paramsE --------------------------
	.section	.text._ZN5flash32flash_fwd_splitkv_combine_kernelI23Flash_fwd_kernel_traitsILi32ELi64ELi128ELi4ELb0ELb0EN7cutlass10bfloat16_tE19Flash_kernel_traitsILi32ELi64ELi128ELi4ES3_EELi16ELi5ELb1EEEvNS_16Flash_fwd_paramsE,"ax",@progbits
	.align	128
        .global         _ZN5flash32flash_fwd_splitkv_combine_kernelI23Flash_fwd_kernel_traitsILi32ELi64ELi128ELi4ELb0ELb0EN7cutlass10bfloat16_tE19Flash_kernel_traitsILi32ELi64ELi128ELi4ES3_EELi16ELi5ELb1EEEvNS_16Flash_fwd_paramsE
        .type           _ZN5flash32flash_fwd_splitkv_combine_kernelI23Flash_fwd_kernel_traitsILi32ELi64ELi128ELi4ELb0ELb0EN7cutlass10bfloat16_tE19Flash_kernel_traitsILi32ELi64ELi128ELi4ES3_EELi16ELi5ELb1EEEvNS_16Flash_fwd_paramsE,@function
        .size           _ZN5flash32flash_fwd_splitkv_combine_kernelI23Flash_fwd_kernel_traitsILi32ELi64ELi128ELi4ELb0ELb0EN7cutlass10bfloat16_tE19Flash_kernel_traitsILi32ELi64ELi128ELi4ES3_EELi16ELi5ELb1EEEvNS_16Flash_fwd_paramsE,(.L_x_4855 - _ZN5flash32flash_fwd_splitkv_combine_kernelI23Flash_fwd_kernel_traitsILi32ELi64ELi128ELi4ELb0ELb0EN7cutlass10bfloat16_tE19Flash_kernel_traitsILi32ELi64ELi128ELi4ES3_EELi16ELi5ELb1EEEvNS_16Flash_fwd_paramsE)
        .other          _ZN5flash32flash_fwd_splitkv_combine_kernelI23Flash_fwd_kernel_traitsILi32ELi64ELi128ELi4ELb0ELb0EN7cutlass10bfloat16_tE19Flash_kernel_traitsILi32ELi64ELi128ELi4ES3_EELi16ELi5ELb1EEEvNS_16Flash_fwd_paramsE,@"STO_CUDA_ENTRY STV_DEFAULT"
_ZN5flash32flash_fwd_splitkv_combine_kernelI23Flash_fwd_kernel_traitsILi32ELi64ELi128ELi4ELb0ELb0EN7cutlass10bfloat16_tE19Flash_kernel_traitsILi32ELi64ELi128ELi4ES3_EELi16ELi5ELb1EEEvNS_16Flash_fwd_paramsE:
.text._ZN5flash32flash_fwd_splitkv_combine_kernelI23Flash_fwd_kernel_traitsILi32ELi64ELi128ELi4ELb0ELb0EN7cutlass10bfloat16_tE19Flash_kernel_traitsILi32ELi64ELi128ELi4ES3_EELi16ELi5ELb1EEEvNS_16Flash_fwd_paramsE:
        /* <DEDUP_REMOVED lines=38> */
.L_x_3005:
[----:B------:R-:W-:Y:S01]  /*0260*/  IMAD.U32 R20, RZ, RZ, UR21 ;  /* 0x00000015ff147e24 */ /* 0x000fe2000f8e00ff */
[----:B------:R-:W-:Y:S01]  /*0270*/  MOV R18, UR19 ;  /* 0x0000001300127c02 */ /* 0x000fe20008000f00 */
[----:B------:R-:W-:Y:S01]  /*0280*/  IMAD.U32 R19, RZ, RZ, UR15 ;  /* 0x0000000fff137e24 */ /* 0x000fe2000f8e00ff */
[----:B------:R-:W-:Y:S02]  /*0290*/  MOV R17, UR14 ;  /* 0x0000000e00117c02 */ /* 0x000fe40008000f00 */
[----:B------:R-:W-:Y:S02]  /*02a0*/  MOV R16, 0x2c0 ;  /* 0x000002c000107802 */ /* 0x000fe40000000f00 */
[----:B------:R-:W-:Y:S05]  /*02b0*/  CALL.REL.NOINC `($__internal_23_$__cuda_sm20_div_s64) ;  /* 0x0000004c005c7944 */ /* 0x000fea0003c00000 */
[----:B------:R-:W-:-:S07]  /*02c0*/  MOV R11, R13 ;  /* 0x0000000d000b7202 */ /* 0x000fce0000000f00 */
.L_x_3006:
        /* <DEDUP_REMOVED lines=30> */
.L_x_3008:
[----:B------:R-:W-:Y:S01]  /*04b0*/  IMAD.MOV.U32 R20, RZ, RZ, R10 ;  /* 0x000000ffff147224 */ /* 0x000fe200078e000a */
[----:B------:R-:W-:Y:S02]  /*04c0*/  MOV R19, R11 ;  /* 0x0000000b00137202 */ /* 0x000fe40000000f00 */
[----:B------:R-:W-:Y:S02]  /*04d0*/  MOV R16, 0x4f0 ;  /* 0x000004f000107802 */ /* 0x000fe40000000f00 */
[----:B------:R-:W-:Y:S05]  /*04e0*/  CALL.REL.NOINC `($__internal_23_$__cuda_sm20_div_s64) ;  /* 0x0000004800d07944 */ /* 0x000fea0003c00000 */
[----:B------:R-:W-:Y:S02]  /*04f0*/  MOV R4, R10 ;  /* 0x0000000a00047202 */ /* 0x000fe40000000f00 */
[----:B------:R-:W-:Y:S02]  /*0500*/  MOV R5, R13 ;  /* 0x0000000d00057202 */ /* 0x000fe40000000f00 */
.L_x_3009:
[----:B------:R-:W-:Y:S05]  /*0510*/  BSYNC.RECONVERGENT B0 ;  /* 0x0000000000007941 */ /* 0x000fea0003800200 */
.L_x_3007:
        /* <DEDUP_REMOVED lines=57> */
.L_x_3011:
[----:B------:R-:W-:Y:S01]  /*08b0*/  IMAD.MOV.U32 R20, RZ, RZ, R18 ;  /* 0x000000ffff147224 */ /* 0x000fe200078e0012 */
[----:B------:R-:W-:Y:S01]  /*08c0*/  MOV R18, R11 ;  /* 0x0000000b00127202 */ /* 0x000fe20000000f00 */
[----:B------:R-:W-:Y:S01]  /*08d0*/  IMAD.MOV.U32 R19, RZ, RZ, R17 ;  /* 0x000000ffff137224 */ /* 0x000fe200078e0011 */
[----:B------:R-:W-:Y:S02]  /*08e0*/  MOV R17, R31 ;  /* 0x0000001f00117202 */ /* 0x000fe40000000f00 */
[----:B------:R-:W-:Y:S02]  /*08f0*/  MOV R16, 0x910 ;  /* 0x0000091000107802 */ /* 0x000fe40000000f00 */
[----:B------:R-:W-:Y:S05]  /*0900*/  CALL.REL.NOINC `($__internal_23_$__cuda_sm20_div_s64) ;  /* 0x0000004400c87944 */ /* 0x000fea0003c00000 */
[----:B------:R-:W-:Y:S02]  /*0910*/  MOV R12, R10 ;  /* 0x0000000a000c7202 */ /* 0x000fe40000000f00 */
.L_x_3012:
[----:B------:R-:W-:Y:S05]  /*0920*/  BSYNC.RECONVERGENT B0 ;  /* 0x0000000000007941 */ /* 0x000fea0003800200 */
.L_x_3010:
        /* <DEDUP_REMOVED lines=124> */
.L_x_3014:
[----:B------:R-:W-:Y:S01]  /*10f0*/  IMAD.MOV.U32 R20, RZ, RZ, R12 ;  /* 0x000000ffff147224 */ /* 0x000fe200078e000c */
[----:B------:R-:W-:Y:S01]  /*1100*/  MOV R18, R8 ;  /* 0x0000000800127202 */ /* 0x000fe20000000f00 */
[----:B------:R-:W-:Y:S01]  /*1110*/  IMAD.MOV.U32 R19, RZ, RZ, R13 ;  /* 0x000000ffff137224 */ /* 0x000fe200078e000d */
[----:B------:R-:W-:Y:S02]  /*1120*/  MOV R17, R0 ;  /* 0x0000000000117202 */ /* 0x000fe40000000f00 */
[----:B------:R-:W-:Y:S02]  /*1130*/  MOV R16, 0x1150 ;  /* 0x0000115000107802 */ /* 0x000fe40000000f00 */
[----:B------:R-:W-:Y:S05]  /*1140*/  CALL.REL.NOINC `($__internal_23_$__cuda_sm20_div_s64) ;  /* 0x0000003c00b87944 */ /* 0x000fea0003c00000 */
[----:B------:R-:W-:Y:S02]  /*1150*/  MOV R34, R10 ;  /* 0x0000000a00227202 */ /* 0x000fe40000000f00 */
[----:B------:R-:W-:Y:S02]  /*1160*/  MOV R35, R13 ;  /* 0x0000000d00237202 */ /* 0x000fe40000000f00 */
.L_x_3015:
[----:B------:R-:W-:Y:S05]  /*1170*/  BSYNC.RECONVERGENT B0 ;  /* 0x0000000000007941 */ /* 0x000fea0003800200 */
.L_x_3013:
        /* <DEDUP_REMOVED lines=57> */
.L_x_3017:
[----:B------:R-:W-:Y:S01]  /*1510*/  IMAD.MOV.U32 R20, RZ, RZ, R4 ;  /* 0x000000ffff147224 */ /* 0x000fe200078e0004 */
[----:B------:R-:W-:Y:S01]  /*1520*/  MOV R19, R5 ;  /* 0x0000000500137202 */ /* 0x000fe20000000f00 */
[----:B------:R-:W-:Y:S01]  /*1530*/  IMAD.MOV.U32 R18, RZ, RZ, R7 ;  /* 0x000000ffff127224 */ /* 0x000fe200078e0007 */
[----:B------:R-:W-:Y:S02]  /*1540*/  MOV R16, 0x1560 ;  /* 0x0000156000107802 */ /* 0x000fe40000000f00 */
[----:B------:R-:W-:Y:S05]  /*1550*/  CALL.REL.NOINC `($__internal_23_$__cuda_sm20_div_s64) ;  /* 0x0000003800b47944 */ /* 0x000fea0003c00000 */
[----:B------:R-:W-:Y:S02]  /*1560*/  MOV R20, R10 ;  /* 0x0000000a00147202 */ /* 0x000fe40000000f00 */
[----:B------:R-:W-:Y:S02]  /*1570*/  MOV R21, R13 ;  /* 0x0000000d00157202 */ /* 0x000fe40000000f00 */
.L_x_3018:
[----:B------:R-:W-:Y:S05]  /*1580*/  BSYNC.RECONVERGENT B0 ;  /* 0x0000000000007941 */ /* 0x000fea0003800200 */
.L_x_3016:
        /* <DEDUP_REMOVED lines=270> */
.L_x_3022:
[----:B------:R-:W-:Y:S01]  /*2670*/  IMAD.MOV.U32 R20, RZ, RZ, R2 ;  /* 0x000000ffff147224 */ /* 0x000fe200078e0002 */
[----:B------:R-:W-:Y:S01]  /*2680*/  MOV R19, RZ ;  /* 0x000000ff00137202 */ /* 0x000fe20000000f00 */
[----:B------:R-:W-:Y:S01]  /*2690*/  IMAD.MOV.U32 R18, RZ, RZ, R32 ;  /* 0x000000ffff127224 */ /* 0x000fe200078e0020 */
[----:B------:R-:W-:Y:S02]  /*26a0*/  MOV R16, 0x26c0 ;  /* 0x000026c000107802 */ /* 0x000fe40000000f00 */
[----:B------:R-:W-:Y:S05]  /*26b0*/  CALL.REL.NOINC `($__internal_23_$__cuda_sm20_div_s64) ;  /* 0x00000028005c7944 */ /* 0x000fea0003c00000 */
[----:B------:R-:W-:Y:S02]  /*26c0*/  IADD3 R17, PT, PT, -R10, RZ, RZ ;  /* 0x000000ff0a117210 */ /* 0x000fe40007ffe1ff */
[----:B------:R-:W-:-:S03]  /*26d0*/  MOV R33, R13 ;  /* 0x0000000d00217202 */ /* 0x000fc60000000f00 */
[----:B------:R-:W-:Y:S01]  /*26e0*/  IMAD R14, R32, R17, R2 ;  /* 0x00000011200e7224 */ /* 0x000fe200078e0202 */
[----:B------:R-:W-:-:S07]  /*26f0*/  MOV R32, R10 ;  /* 0x0000000a00207202 */ /* 0x000fce0000000f00 */
.L_x_3023:
        /* <DEDUP_REMOVED lines=59> */
.L_x_3025:
[----:B------:R-:W-:Y:S01]  /*2ab0*/  IMAD.MOV.U32 R20, RZ, RZ, R32 ;  /* 0x000000ffff147224 */ /* 0x000fe200078e0020 */
[----:B------:R-:W-:Y:S01]  /*2ac0*/  MOV R19, R33 ;  /* 0x0000002100137202 */ /* 0x000fe20000000f00 */
[----:B------:R-:W-:Y:S01]  /*2ad0*/  IMAD.MOV.U32 R18, RZ, RZ, R30 ;  /* 0x000000ffff127224 */ /* 0x000fe200078e001e */
[----:B------:R-:W-:Y:S02]  /*2ae0*/  MOV R16, 0x2b00 ;  /* 0x00002b0000107802 */ /* 0x000fe40000000f00 */
[----:B------:R-:W-:Y:S05]  /*2af0*/  CALL.REL.NOINC `($__internal_23_$__cuda_sm20_div_s64) ;  /* 0x00000024004c7944 */ /* 0x000fea0003c00000 */
[----:B------:R-:W-:-:S05]  /*2b00*/  IADD3 R13, PT, PT, -R10, RZ, RZ ;  /* 0x000000ff0a0d7210 */ /* 0x000fca0007ffe1ff */
[----:B------:R-:W-:Y:S02]  /*2b10*/  IMAD R30, R13, R30, R32 ;  /* 0x0000001e0d1e7224 */ /* 0x000fe400078e0220 */
.L_x_3026:
[----:B------:R-:W-:Y:S05]  /*2b20*/  BSYNC.RECONVERGENT B0 ;  /* 0x0000000000007941 */ /* 0x000fea0003800200 */
.L_x_3024:
        /* <DEDUP_REMOVED lines=162> */
.L_x_3021:
[----:B------:R-:W0:Y:S01]  /*3550*/  LDC.64 R2, c[0x0][0x420] ;  /* 0x00010800ff027b82 */ /* 0x000e220000000a00 */
[----:B------:R-:W-:-:S05]  /*3560*/  IADD3 R0, PT, PT, R12, UR20, RZ ;  /* 0x000000140c007c10 */ /* 0x000fca000fffe0ff */
[----:B0-----:R-:W-:-:S05]  /*3570*/  IMAD.WIDE.U32 R2, R0, 0x4, R2 ;  /* 0x0000000400027825 */ /* 0x001fca00078e0002 */
[----:B------:R1:W-:Y:S02]  /*3580*/  STG.E desc[UR8][R2.64], R22 ;  /* 0x0000001602007986 */ /* 0x0003e4000c101908 */
.L_x_3020:
[----:B------:R-:W-:Y:S05]  /*3590*/  BSYNC.RECONVERGENT B1 ;  /* 0x0000000000017941 */ /* 0x000fea0003800200 */
.L_x_3019:
        /* <DEDUP_REMOVED lines=80> */
.L_x_3031:
        /* <DEDUP_REMOVED lines=133> */
.L_x_3030:
        /* <DEDUP_REMOVED lines=73> */
.L_x_3032:
[----:B------:R-:W-:-:S09]  /*4780*/  UISETP.NE.OR UP1, UPT, UR10, URZ, UP1 ;  /* 0x000000ff0a00728c */ /* 0x000fd20008f25670 */
[----:B------:R-:W-:Y:S05]  /*4790*/  BRA.U !UP1, `(.L_x_3028) ;  /* 0x0000000109947547 */ /* 0x000fea000b800000 */
.L_x_3029:
[----:B------:R-:W-:-:S13]  /*47a0*/  ISETP.GE.AND P0, PT, R12, UR7, PT ;  /* 0x000000070c007c0c */ /* 0x000fda000bf06270 */
.L_x_3033:
        /* <DEDUP_REMOVED lines=36> */
.L_x_3028:
[----:B------:R-:W-:-:S09]  /*49f0*/  UISETP.NE.AND UP0, UPT, UR4, URZ, UPT ;  /* 0x000000ff0400728c */ /* 0x000fd2000bf05270 */
[----:B------:R-:W-:Y:S05]  /*4a00*/  BRA.U !UP0, `(.L_x_3027) ;  /* 0x0000000108447547 */ /* 0x000fea000b800000 */
[----:B------:R-:W-:Y:S01]  /*4a10*/  IMAD R13, R13, 0x44, R14 ;  /* 0x000000440d0d7824 */ /* 0x000fe200078e020e */
[----:B------:R-:W-:Y:S01]  /*4a20*/  ISETP.GE.AND P0, PT, R12, UR7, PT ;  /* 0x000000070c007c0c */ /* 0x000fe2000bf06270 */
[----:B------:R-:W-:Y:S02]  /*4a30*/  UIMAD.WIDE UR10, UR11, 0x4, URZ ;  /* 0x000000040b0a78a5 */ /* 0x000fe4000f8e02ff */
[----:B------:R-:W-:Y:S01]  /*4a40*/  UIADD3 UR4, UPT, UPT, -UR4, URZ, URZ ;  /* 0x000000ff04047290 */ /* 0x000fe2000fffe1ff */
[----:B------:R-:W-:-:S11]  /*4a50*/  IADD3 R6, PT, PT, R13, UR6, RZ ;  /* 0x000000060d067c10 */ /* 0x000fd6000fffe0ff */
.L_x_3034:
        /* <DEDUP_REMOVED lines=12> */
.L_x_3027:
        /* <DEDUP_REMOVED lines=81> */
        .weak           $__internal_23_$__cuda_sm20_div_s64
        .type           $__internal_23_$__cuda_sm20_div_s64,@function
        .size           $__internal_23_$__cuda_sm20_div_s64,(.L_x_4855 - $__internal_23_$__cuda_sm20_div_s64)
$__internal_23_$__cuda_sm20_div_s64:
        /* <DEDUP_REMOVED lines=83> */
[----:B------:R-:W-:Y:S06]  /*5560*/  RET.REL.NODEC R20 `(_ZN5flash32flash_fwd_splitkv_combine_kernelI23Flash_fwd_kernel_traitsILi32ELi64ELi128ELi4ELb0ELb0EN7cutlass10bfloat16_tE19Flash_kernel_traitsILi32ELi64ELi128ELi4ES3_EELi16ELi5ELb1EEEvNS_16Flash_fwd_paramsE) ;  /* 0xffffffa814a47950 */ /* 0x000fec0003c3ffff */
.L_x_3035:
        /* <DEDUP_REMOVED lines=9> */
.L_x_4855:


//--------------------- .text._ZN5flash32flash_fwd_splitkv_combine_kernelI23Flash_fwd_kernel_traitsILi32ELi64ELi128ELi4ELb0ELb0EN7cutlass10bfloat16_tE19Flash_kernel_traitsILi32ELi64ELi128ELi4ES3_EELi16ELi4ELb1EEEvNS_16Flash_fwd_paramsE --------------------------
	.section	.text._ZN5flash32flash_fwd_splitkv_combine_kernelI23Flash_fwd_kernel_traitsILi32ELi64ELi128ELi4ELb0ELb0EN7cutlass10bfloat16_tE19Flash_kernel_traitsILi32ELi64ELi128ELi4ES3_EELi16ELi4ELb1EEEvNS_16Flash_fwd_paramsE,"ax",@progbits
	.align	128
        .global         _ZN5flash32flash_fwd_splitkv_combine_kernelI23Flash_fwd_kernel_traitsILi32ELi64ELi128ELi4ELb0ELb0EN7cutlass10bfloat16_tE19Flash_kernel_traitsILi32ELi64ELi128ELi4ES3_EELi16ELi4ELb1EEEvNS_16Flash_fwd_paramsE
        .type           _ZN5flash32flash_fwd_splitkv_combine_kernelI23Flash_fwd_kernel_traitsILi32ELi64ELi128ELi4ELb0ELb0EN7cutlass10bfloat16_tE19Flash_kernel_traitsILi32ELi64ELi128ELi4ES3_EELi16ELi4ELb1EEEvNS_16Flash_fwd_paramsE,@function
        .size           _ZN5flash32flash_fwd_splitkv_combine_kernelI23Flash_fwd_kernel_traitsILi32ELi64ELi128ELi4ELb0ELb0EN7cutlass10bfloat16_tE19Flash_kernel_traitsILi32ELi64ELi128ELi4ES3_EELi16ELi4ELb1EEEvNS_16Flash_fwd_paramsE,(.L_x_4856 - _ZN5flash32flash_fwd_splitkv_combine_kernelI23Flash_fwd_kernel_traitsILi32ELi64ELi128ELi4ELb0ELb0EN7cutlass10bfloat16_tE19Flash_kernel_traitsILi32ELi64ELi128ELi4ES3_EELi16ELi4ELb1EEEvNS_16Flash_fwd_paramsE)
        .other          _ZN5flash32flash_fwd_splitkv_combine_kernelI23Flash_fwd_kernel_traitsILi32ELi64ELi128ELi4ELb0ELb0EN7cutlass10bfloat16_tE19Flash_kernel_traitsILi32ELi64ELi128ELi4ES3_EELi16ELi4ELb1EEEvNS_16Flash_fwd_paramsE,@"STO_CUDA_ENTRY STV_DEFAULT"
_ZN5flash32flash_fwd_splitkv_combine_kernelI23Flash_fwd_kernel_traitsILi32ELi64ELi128ELi4ELb0ELb0EN7cutlass10bfloat16_tE19Flash_kernel_traitsILi32ELi64ELi128ELi4ES3_EELi16ELi4ELb1EEEvNS_16Flash_fwd_paramsE:
.text._ZN5flash32flash_fwd_splitkv_combine_kernelI23Flash_fwd_kernel_traitsILi32ELi64ELi128ELi4ELb0ELb0EN7cutlass10bfloat16_tE19Flash_kernel_traitsILi32ELi64ELi128ELi4ES3_EELi16ELi4ELb1EEEvNS_16Flash_fwd_paramsE:
        /* <DEDUP_REMOVED lines=38> */
.L_x_3036:
[----:B------:R-:W-:Y:S01]  /*0260*/  IMAD.U32 R22, RZ, RZ, UR21 ;  /* 0x00000015ff167e24 */ /* 0x000fe2000f8e00ff */
[----:B------:R-:W-:Y:S01]  /*0270*/  MOV R20, UR19 ;  /* 0x0000001300147c02 */ /* 0x000fe20008000f00 */
[----:B------:R-:W-:Y:S01]  /*0280*/  IMAD.U32 R19, RZ, RZ, UR15 ;  /* 0x0000000fff137e24 */ /* 0x000fe2000f8e00ff */
[----:B------:R-:W-:Y:S02]  /*0290*/  MOV R18, UR14 ;  /* 0x0000000e00127c02 */ /* 0x000fe40008000f00 */
[----:B------:R-:W-:Y:S02]  /*02a0*/  MOV R16, 0x2c0 ;  /* 0x000002c000107802 */ /* 0x000fe40000000f00 */
[----:B------:R-:W-:Y:S05]  /*02b0*/  CALL.REL.NOINC `($__internal_24_$__cuda_sm20_div_s64) ;  /* 0x0000004800807944 */ /* 0x000fea0003c00000 */
.L_x_3037:
        /* <DEDUP_REMOVED lines=30> */
.L_x_3039:
[----:B------:R-:W-:Y:S01]  /*04a0*/  IMAD.MOV.U32 R22, RZ, RZ, R10 ;  /* 0x000000ffff167224 */ /* 0x000fe200078e000a */
[----:B------:R-:W-:Y:S02]  /*04b0*/  MOV R19, R11 ;  /* 0x0000000b00137202 */ /* 0x000fe40000000f00 */
[----:B------:R-:W-:Y:S02]  /*04c0*/  MOV R16, 0x4e0 ;  /* 0x000004e000107802 */ /* 0x000fe40000000f00 */
[----:B------:R-:W-:Y:S05]  /*04d0*/  CALL.REL.NOINC `($__internal_24_$__cuda_sm20_div_s64) ;  /* 0x0000004400f87944 */ /* 0x000fea0003c00000 */
[----:B------:R-:W-:Y:S02]  /*04e0*/  MOV R4, R10 ;  /* 0x0000000a00047202 */ /* 0x000fe40000000f00 */
[----:B------:R-:W-:Y:S02]  /*04f0*/  MOV R5, R11 ;  /* 0x0000000b00057202 */ /* 0x000fe40000000f00 */
.L_x_3040:
[----:B------:R-:W-:Y:S05]  /*0500*/  BSYNC.RECONVERGENT B0 ;  /* 0x0000000000007941 */ /* 0x000fea0003800200 */
.L_x_3038:
        /* <DEDUP_REMOVED lines=57> */
.L_x_3042:
[----:B------:R-:W-:Y:S01]  /*08a0*/  IMAD.MOV.U32 R22, RZ, RZ, R20 ;  /* 0x000000ffff167224 */ /* 0x000fe200078e0014 */
[----:B------:R-:W-:Y:S01]  /*08b0*/  MOV R20, R9 ;  /* 0x0000000900147202 */ /* 0x000fe20000000f00 */
[----:B------:R-:W-:Y:S01]  /*08c0*/  IMAD.MOV.U32 R19, RZ, RZ, R18 ;  /* 0x000000ffff137224 */ /* 0x000fe200078e0012 */
[----:B------:R-:W-:Y:S02]  /*08d0*/  MOV R18, R29 ;  /* 0x0000001d00127202 */ /* 0x000fe40000000f00 */
[----:B------:R-:W-:Y:S02]  /*08e0*/  MOV R16, 0x900 ;  /* 0x0000090000107802 */ /* 0x000fe40000000f00 */
[----:B------:R-:W-:Y:S05]  /*08f0*/  CALL.REL.NOINC `($__internal_24_$__cuda_sm20_div_s64) ;  /* 0x0000004000f07944 */ /* 0x000fea0003c00000 */
.L_x_3043:
[----:B------:R-:W-:Y:S05]  /*0900*/  BSYNC.RECONVERGENT B0 ;  /* 0x0000000000007941 */ /* 0x000fea0003800200 */
.L_x_3041:
        /* <DEDUP_REMOVED lines=124> */
.L_x_3045:
[----:B------:R-:W-:Y:S01]  /*10d0*/  IMAD.MOV.U32 R22, RZ, RZ, R10 ;  /* 0x000000ffff167224 */ /* 0x000fe200078e000a */
[----:B------:R-:W-:Y:S01]  /*10e0*/  MOV R20, R8 ;  /* 0x0000000800147202 */ /* 0x000fe20000000f00 */
[----:B------:R-:W-:Y:S01]  /*10f0*/  IMAD.MOV.U32 R19, RZ, RZ, R11 ;  /* 0x000000ffff137224 */ /* 0x000fe200078e000b */
[----:B------:R-:W-:Y:S02]  /*1100*/  MOV R18, R0 ;  /* 0x0000000000127202 */ /* 0x000fe40000000f00 */
[----:B------:R-:W-:Y:S02]  /*1110*/  MOV R16, 0x1130 ;  /* 0x0000113000107802 */ /* 0x000fe40000000f00 */
[----:B------:R-:W-:Y:S05]  /*1120*/  CALL.REL.NOINC `($__internal_24_$__cuda_sm20_div_s64) ;  /* 0x0000003800e47944 */ /* 0x000fea0003c00000 */
[----:B------:R-:W-:Y:S02]  /*1130*/  MOV R32, R10 ;  /* 0x0000000a00207202 */ /* 0x000fe40000000f00 */
[----:B------:R-:W-:Y:S02]  /*1140*/  MOV R33, R11 ;  /* 0x0000000b00217202 */ /* 0x000fe40000000f00 */
.L_x_3046:
[----:B------:R-:W-:Y:S05]  /*1150*/  BSYNC.RECONVERGENT B0 ;  /* 0x0000000000007941 */ /* 0x000fea0003800200 */
.L_x_3044:
        /* <DEDUP_REMOVED lines=57> */
.L_x_3048:
[----:B------:R-:W-:Y:S01]  /*14f0*/  IMAD.MOV.U32 R22, RZ, RZ, R4 ;  /* 0x000000ffff167224 */ /* 0x000fe200078e0004 */
[----:B------:R-:W-:Y:S01]  /*1500*/  MOV R19, R5 ;  /* 0x0000000500137202 */ /* 0x000fe20000000f00 */
[----:B------:R-:W-:Y:S01]  /*1510*/  IMAD.MOV.U32 R20, RZ, RZ, R7 ;  /* 0x000000ffff147224 */ /* 0x000fe200078e0007 */
[----:B------:R-:W-:Y:S02]  /*1520*/  MOV R16, 0x1540 ;  /* 0x0000154000107802 */ /* 0x000fe40000000f00 */
[----:B------:R-:W-:Y:S05]  /*1530*/  CALL.REL.NOINC `($__internal_24_$__cuda_sm20_div_s64) ;  /* 0x0000003400e07944 */ /* 0x000fea0003c00000 */
[----:B------:R-:W-:Y:S02]  /*1540*/  MOV R14, R10 ;  /* 0x0000000a000e7202 */ /* 0x000fe40000000f00 */
[----:B------:R-:W-:Y:S02]  /*1550*/  MOV R15, R11 ;  /* 0x0000000b000f7202 */ /* 0x000fe40000000f00 */
.L_x_3049:
[----:B------:R-:W-:Y:S05]  /*1560*/  BSYNC.RECONVERGENT B0 ;  /* 0x0000000000007941 */ /* 0x000fea0003800200 */
.L_x_3047:
        /* <DEDUP_REMOVED lines=230> */
.L_x_3053:
[----:B------:R-:W-:Y:S01]  /*23d0*/  IMAD.MOV.U32 R22, RZ, RZ, R2 ;  /* 0x000000ffff167224 */ /* 0x000fe200078e0002 */
[----:B------:R-:W-:Y:S01]  /*23e0*/  MOV R19, RZ ;  /* 0x000000ff00137202 */ /* 0x000fe20000000f00 */
[----:B------:R-:W-:Y:S01]  /*23f0*/  IMAD.MOV.U32 R20, RZ, RZ, R30 ;  /* 0x000000ffff147224 */ /* 0x000fe200078e001e */
[----:B------:R-:W-:Y:S02]  /*2400*/  MOV R16, 0x2420 ;  /* 0x0000242000107802 */ /* 0x000fe40000000f00 */
[----:B------:R-:W-:Y:S05]  /*2410*/  CALL.REL.NOINC `($__internal_24_$__cuda_sm20_div_s64) ;  /* 0x0000002800287944 */ /* 0x000fea0003c00000 */
[----:B------:R-:W-:Y:S02]  /*2420*/  IADD3 R13, PT, PT, -R10, RZ, RZ ;  /* 0x000000ff0a0d7210 */ /* 0x000fe40007ffe1ff */
[----:B------:R-:W-:-:S03]  /*2430*/  MOV R31, R11 ;  /* 0x0000000b001f7202 */ /* 0x000fc60000000f00 */
[----:B------:R-:W-:Y:S01]  /*2440*/  IMAD R13, R30, R13, R2 ;  /* 0x0000000d1e0d7224 */ /* 0x000fe200078e0202 */
[----:B------:R-:W-:-:S07]  /*2450*/  MOV R30, R10 ;  /* 0x0000000a001e7202 */ /* 0x000fce0000000f00 */
.L_x_3054:
        /* <DEDUP_REMOVED lines=59> */
.L_x_3056:
[----:B------:R-:W-:Y:S01]  /*2810*/  IMAD.MOV.U32 R22, RZ, RZ, R30 ;  /* 0x000000ffff167224 */ /* 0x000fe200078e001e */
[----:B------:R-:W-:Y:S01]  /*2820*/  MOV R19, R31 ;  /* 0x0000001f00137202 */ /* 0x000fe20000000f00 */
[----:B------:R-:W-:Y:S01]  /*2830*/  IMAD.MOV.U32 R20, RZ, RZ, R28 ;  /* 0x000000ffff147224 */ /* 0x000fe200078e001c */
[----:B------:R-:W-:Y:S02]  /*2840*/  MOV R16, 0x2860 ;  /* 0x0000286000107802 */ /* 0x000fe40000000f00 */
[----:B------:R-:W-:Y:S05]  /*2850*/  CALL.REL.NOINC `($__internal_24_$__cuda_sm20_div_s64) ;  /* 0x0000002400187944 */ /* 0x000fea0003c00000 */
[----:B------:R-:W-:-:S05]  /*2860*/  IADD3 R11, PT, PT, -R10, RZ, RZ ;  /* 0x000000ff0a0b7210 */ /* 0x000fca0007ffe1ff */
[----:B------:R-:W-:Y:S02]  /*2870*/  IMAD R28, R11, R28, R30 ;  /* 0x0000001c0b1c7224 */ /* 0x000fe400078e021e */
.L_x_3057:
[----:B------:R-:W-:Y:S05]  /*2880*/  BSYNC.RECONVERGENT B0 ;  /* 0x0000000000007941 */ /* 0x000fea0003800200 */
.L_x_3055:
        /* <DEDUP_REMOVED lines=160> */
.L_x_3052:
[----:B------:R-:W0:Y:S01]  /*3290*/  LDC.64 R2, c[0x0][0x420] ;  /* 0x00010800ff027b82 */ /* 0x000e220000000a00 */
[----:B------:R-:W-:-:S05]  /*32a0*/  IADD3 R0, PT, PT, R12, UR20, RZ ;  /* 0x000000140c007c10 */ /* 0x000fca000fffe0ff */
[----:B0-----:R-:W-:-:S05]  /*32b0*/  IMAD.WIDE.U32 R2, R0, 0x4, R2 ;  /* 0x0000000400027825 */ /* 0x001fca00078e0002 */
[----:B------:R0:W-:Y:S02]  /*32c0*/  STG.E desc[UR10][R2.64], R23 ;  /* 0x0000001702007986 */ /* 0x0001e4000c10190a */
.L_x_3051:
[----:B------:R-:W-:Y:S05]  /*32d0*/  BSYNC.RECONVERGENT B1 ;  /* 0x0000000000017941 */ /* 0x000fea0003800200 */
.L_x_3050:
        /* <DEDUP_REMOVED lines=66> */
.L_x_3062:
        /* <DEDUP_REMOVED lines=133> */
.L_x_3061:
        /* <DEDUP_REMOVED lines=73> */
.L_x_3063:
[----:B------:R-:W-:-:S09]  /*43e0*/  UISETP.NE.OR UP1, UPT, UR5, URZ, UP1 ;  /* 0x000000ff0500728c */ /* 0x000fd20008f25670 */
[----:B------:R-:W-:Y:S05]  /*43f0*/  BRA.U !UP1, `(.L_x_3059) ;  /* 0x0000000109947547 */ /* 0x000fea000b800000 */
.L_x_3060:
[----:B------:R-:W-:-:S13]  /*4400*/  ISETP.GE.AND P0, PT, R12, UR8, PT ;  /* 0x000000080c007c0c */ /* 0x000fda000bf06270 */
.L_x_3064:
        /* <DEDUP_REMOVED lines=36> */
.L_x_3059:
        /* <DEDUP_REMOVED lines=10> */
.L_x_3065:
        /* <DEDUP_REMOVED lines=12> */
.L_x_3058:
        /* <DEDUP_REMOVED lines=81> */
        .weak           $__internal_24_$__cuda_sm20_div_s64
        .type           $__internal_24_$__cuda_sm20_div_s64,@function
        .size           $__internal_24_$__cuda_sm20_div_s64,(.L_x_4856 - $__internal_24_$__cuda_sm20_div_s64)
$__internal_24_$__cuda_sm20_div_s64:
        /* <DEDUP_REMOVED lines=83> */
[----:B------:R-:W-:Y:S06]  /*51f0*/  RET.REL.NODEC R14 `(_ZN5flash32flash_fwd_splitkv_combine_kernelI23Flash_fwd_kernel_traitsILi32ELi64ELi128ELi4ELb0ELb0EN7cutlass10bfloat16_tE19Flash_kernel_traitsILi32ELi64ELi128ELi4ES3_EELi16ELi4ELb1EEEvNS_16Flash_fwd_paramsE) ;  /* 0xffffffac0e807950 */ /* 0x000fec0003c3ffff */
.L_x_3066:
        /* <DEDUP_REMOVED lines=16> */
.L_x_4856:


//--------------------- .text._ZN5flash32flash_fwd_splitkv_combine_kernelI23Flash_fwd_kernel_traitsILi32ELi64ELi128ELi4ELb0ELb0EN7cutlass10bfloat16_tE19Flash_kernel_traitsILi32ELi64ELi128ELi4ES3_EELi16ELi3ELb1EEEvNS_16Flash_fwd_paramsE --------------------------
	.section	.text._ZN5flash32flash_fwd_splitkv_combine_kernelI23Flash_fwd_kernel_traitsILi32ELi64ELi128ELi4ELb0ELb0EN7cutlass10bfloat16_tE19Flash_kernel_traitsILi32ELi64ELi128ELi4ES3_EELi16ELi3ELb1EEEvNS_16Flash_fwd_paramsE,"ax",@progbits
	.align	128
        .global         _ZN5flash32flash_fwd_splitkv_combine_kernelI23Flash_fwd_kernel_traitsILi32ELi64ELi128ELi4ELb0ELb0EN7cutlass10bfloat16_tE19Flash_kernel_traitsILi32ELi64ELi128ELi4ES3_EELi16ELi3ELb1EEEvNS_16Flash_fwd_paramsE
        .type           _ZN5flash32flash_fwd_splitkv_combine_kernelI23Flash_fwd_kernel_traitsILi32ELi64ELi128ELi4ELb0ELb0EN7cutlass10bfloat16_tE19Flash_kernel_traitsILi32ELi64ELi128ELi4ES3_EELi16ELi3ELb1EEEvNS_16Flash_fwd_paramsE,@function
        .size           _ZN5flash32flash_fwd_splitkv_combine_kernelI23Flash_fwd_kernel_traitsILi32ELi64ELi128ELi4ELb0ELb0EN7cutlass10bfloat16_tE19Flash_kernel_traitsILi32ELi64ELi128ELi4ES3_EELi16ELi3ELb1EEEvNS_16Flash_fwd_paramsE,(.L_x_4857 - _ZN5flash32flash_fwd_splitkv_combine_kernelI23Flash_fwd_kernel_traitsILi32ELi64ELi128ELi4ELb0ELb0EN7cutlass10bfloat16_tE19Flash_kernel_traitsILi32ELi64ELi128ELi4ES3_EELi16ELi3ELb1EEEvNS_16Flash_fwd_paramsE)
        .other          _ZN5flash32flash_fwd_splitkv_combine_kernelI23Flash_fwd_kernel_traitsILi32ELi64ELi128ELi4ELb0ELb0EN7cutlass10bfloat16_tE19Flash_kernel_traitsILi32ELi64ELi128ELi4ES3_EELi16ELi3ELb1EEEvNS_16Flash_fwd_paramsE,@"STO_CUDA_ENTRY STV_DEFAULT"
_ZN5flash32flash_fwd_splitkv_combine_kernelI23Flash_fwd_kernel_traitsILi32ELi64ELi128ELi4ELb0ELb0EN7cutlass10bfloat16_tE19Flash_kernel_traitsILi32ELi64ELi128ELi4ES3_EELi16ELi3ELb1EEEvNS_16Flash_fwd_paramsE:
.text._ZN5flash32flash_fwd_splitkv_combine_kernelI23Flash_fwd_kernel_traitsILi32ELi64ELi128ELi4ELb0ELb0EN7cutlass10bfloat16_tE19Flash_kernel_traitsILi32ELi64ELi128ELi4ES3_EELi16ELi3ELb1EEEvNS_16Flash_fwd_paramsE:
        /* <DEDUP_REMOVED lines=38> */
.L_x_3067:
[----:B------:R-:W-:Y:S01]  /*0260*/  IMAD.U32 R16, RZ, RZ, UR14 ;  /* 0x0000000eff107e24 */ /* 0x000fe2000f8e00ff */
[----:B------:R-:W-:Y:S01]  /*0270*/  MOV R20, UR12 ;  /* 0x0000000c00147c02 */ /* 0x000fe20008000f00 */
[----:B------:R-:W-:Y:S01]  /*0280*/  IMAD.U32 R21, RZ, RZ, UR15 ;  /* 0x0000000fff157e24 */ /* 0x000fe2000f8e00ff */
[----:B------:R-:W-:Y:S02]  /*0290*/  MOV R19, UR7 ;  /* 0x0000000700137c02 */ /* 0x000fe40008000f00 */
[----:B------:R-:W-:Y:S02]  /*02a0*/  MOV R18, 0x2c0 ;  /* 0x000002c000127802 */ /* 0x000fe40000000f00 */
[----:B------:R-:W-:Y:S05]  /*02b0*/  CALL.REL.NOINC `($__internal_25_$__cuda_sm20_div_s64) ;  /* 0x0000004800207944 */ /* 0x000fea0003c00000 */
[----:B------:R-:W-:-:S07]  /*02c0*/  MOV R11, R13 ;  /* 0x0000000d000b7202 */ /* 0x000fce0000000f00 */
.L_x_3068:
        /* <DEDUP_REMOVED lines=30> */
.L_x_3070:
[----:B------:R-:W-:Y:S01]  /*04b0*/  IMAD.MOV.U32 R16, RZ, RZ, R10 ;  /* 0x000000ffff107224 */ /* 0x000fe200078e000a */
[----:B------:R-:W-:Y:S02]  /*04c0*/  MOV R21, R11 ;  /* 0x0000000b00157202 */ /* 0x000fe40000000f00 */
[----:B------:R-:W-:Y:S02]  /*04d0*/  MOV R18, 0x4f0 ;  /* 0x000004f000127802 */ /* 0x000fe40000000f00 */
[----:B------:R-:W-:Y:S05]  /*04e0*/  CALL.REL.NOINC `($__internal_25_$__cuda_sm20_div_s64) ;  /* 0x0000004400947944 */ /* 0x000fea0003c00000 */
[----:B------:R-:W-:Y:S02]  /*04f0*/  MOV R4, R10 ;  /* 0x0000000a00047202 */ /* 0x000fe40000000f00 */
[----:B------:R-:W-:Y:S02]  /*0500*/  MOV R5, R13 ;  /* 0x0000000d00057202 */ /* 0x000fe40000000f00 */
.L_x_3071:
[----:B------:R-:W-:Y:S05]  /*0510*/  BSYNC.RECONVERGENT B0 ;  /* 0x0000000000007941 */ /* 0x000fea0003800200 */
.L_x_3069:
        /* <DEDUP_REMOVED lines=57> */
.L_x_3073:
[----:B------:R-:W-:Y:S01]  /*08b0*/  IMAD.MOV.U32 R16, RZ, RZ, R20 ;  /* 0x000000ffff107224 */ /* 0x000fe200078e0014 */
[----:B------:R-:W-:Y:S01]  /*08c0*/  MOV R20, R11 ;  /* 0x0000000b00147202 */ /* 0x000fe20000000f00 */
[----:B------:R-:W-:Y:S01]  /*08d0*/  IMAD.MOV.U32 R21, RZ, RZ, R19 ;  /* 0x000000ffff157224 */ /* 0x000fe200078e0013 */
[----:B------:R-:W-:Y:S02]  /*08e0*/  MOV R19, R29 ;  /* 0x0000001d00137202 */ /* 0x000fe40000000f00 */
[----:B------:R-:W-:Y:S02]  /*08f0*/  MOV R18, 0x910 ;  /* 0x0000091000127802 */ /* 0x000fe40000000f00 */
[----:B------:R-:W-:Y:S05]  /*0900*/  CALL.REL.NOINC `($__internal_25_$__cuda_sm20_div_s64) ;  /* 0x00000040008c7944 */ /* 0x000fea0003c00000 */
[----:B------:R-:W-:Y:S02]  /*0910*/  MOV R12, R10 ;  /* 0x0000000a000c7202 */ /* 0x000fe40000000f00 */
.L_x_3074:
[----:B------:R-:W-:Y:S05]  /*0920*/  BSYNC.RECONVERGENT B0 ;  /* 0x0000000000007941 */ /* 0x000fea0003800200 */
.L_x_3072:
        /* <DEDUP_REMOVED lines=124> */
.L_x_3076:
[----:B------:R-:W-:Y:S01]  /*10f0*/  IMAD.MOV.U32 R16, RZ, RZ, R12 ;  /* 0x000000ffff107224 */ /* 0x000fe200078e000c */
[----:B------:R-:W-:Y:S01]  /*1100*/  MOV R20, R8 ;  /* 0x0000000800147202 */ /* 0x000fe20000000f00 */
[----:B------:R-:W-:Y:S01]  /*1110*/  IMAD.MOV.U32 R21, RZ, RZ, R13 ;  /* 0x000000ffff157224 */ /* 0x000fe200078e000d */
[----:B------:R-:W-:Y:S02]  /*1120*/  MOV R19, R0 ;  /* 0x0000000000137202 */ /* 0x000fe40000000f00 */
[----:B------:R-:W-:Y:S02]  /*1130*/  MOV R18, 0x1150 ;  /* 0x0000115000127802 */ /* 0x000fe40000000f00 */
[----:B------:R-:W-:Y:S05]  /*1140*/  CALL.REL.NOINC `($__internal_25_$__cuda_sm20_div_s64) ;  /* 0x00000038007c7944 */ /* 0x000fea0003c00000 */
[----:B------:R-:W-:Y:S02]  /*1150*/  MOV R34, R10 ;  /* 0x0000000a00227202 */ /* 0x000fe40000000f00 */
[----:B------:R-:W-:Y:S02]  /*1160*/  MOV R35, R13 ;  /* 0x0000000d00237202 */ /* 0x000fe40000000f00 */
.L_x_3077:
[----:B------:R-:W-:Y:S05]  /*1170*/  BSYNC.RECONVERGENT B0 ;  /* 0x0000000000007941 */ /* 0x000fea0003800200 */
.L_x_3075:
        /* <DEDUP_REMOVED lines=57> */
.L_x_3079:
[----:B------:R-:W-:Y:S01]  /*1510*/  IMAD.MOV.U32 R16, RZ, RZ, R4 ;  /* 0x000000ffff107224 */ /* 0x000fe200078e0004 */
[----:B------:R-:W-:Y:S01]  /*1520*/  MOV R21, R5 ;  /* 0x0000000500157202 */ /* 0x000fe20000000f00 */
[----:B------:R-:W-:Y:S01]  /*1530*/  IMAD.MOV.U32 R20, RZ, RZ, R7 ;  /* 0x000000ffff147224 */ /* 0x000fe200078e0007 */
[----:B------:R-:W-:Y:S02]  /*1540*/  MOV R18, 0x1560 ;  /* 0x0000156000127802 */ /* 0x000fe40000000f00 */
[----:B------:R-:W-:Y:S05]  /*1550*/  CALL.REL.NOINC `($__internal_25_$__cuda_sm20_div_s64) ;  /* 0x0000003400787944 */ /* 0x000fea0003c00000 */
[----:B------:R-:W-:Y:S02]  /*1560*/  MOV R14, R10 ;  /* 0x0000000a000e7202 */ /* 0x000fe40000000f00 */
[----:B------:R-:W-:Y:S02]  /*1570*/  MOV R15, R13 ;  /* 0x0000000d000f7202 */ /* 0x000fe40000000f00 */
.L_x_3080:
[----:B------:R-:W-:Y:S05]  /*1580*/  BSYNC.RECONVERGENT B0 ;  /* 0x0000000000007941 */ /* 0x000fea0003800200 */
.L_x_3078:
        /* <DEDUP_REMOVED lines=70> */
.L_x_3082:
[----:B0-----:R-:W-:Y:S05]  /*19f0*/  BSYNC.RECONVERGENT B0 ;  /* 0x0000000000007941 */ /* 0x001fea0003800200 */
.L_x_3081:
        /* <DEDUP_REMOVED lines=135> */
.L_x_3086:
[----:B------:R-:W-:Y:S01]  /*2270*/  IMAD.MOV.U32 R16, RZ, RZ, R2 ;  /* 0x000000ffff107224 */ /* 0x000fe200078e0002 */
[----:B------:R-:W-:Y:S01]  /*2280*/  MOV R21, RZ ;  /* 0x000000ff00157202 */ /* 0x000fe20000000f00 */
[----:B------:R-:W-:Y:S01]  /*2290*/  IMAD.MOV.U32 R20, RZ, RZ, R32 ;  /* 0x000000ffff147224 */ /* 0x000fe200078e0020 */
[----:B------:R-:W-:Y:S02]  /*22a0*/  MOV R18, 0x22c0 ;  /* 0x000022c000127802 */ /* 0x000fe40000000f00 */
[----:B------:R-:W-:Y:S05]  /*22b0*/  CALL.REL.NOINC `($__internal_25_$__cuda_sm20_div_s64) ;  /* 0x0000002800207944 */ /* 0x000fea0003c00000 */
[----:B------:R-:W-:Y:S02]  /*22c0*/  IADD3 R15, PT, PT, -R10, RZ, RZ ;  /* 0x000000ff0a0f7210 */ /* 0x000fe40007ffe1ff */
[----:B------:R-:W-:-:S03]  /*22d0*/  MOV R33, R13 ;  /* 0x0000000d00217202 */ /* 0x000fc60000000f00 */
[----:B------:R-:W-:Y:S01]  /*22e0*/  IMAD R14, R32, R15, R2 ;  /* 0x0000000f200e7224 */ /* 0x000fe200078e0202 */
[----:B------:R-:W-:-:S07]  /*22f0*/  MOV R32, R10 ;  /* 0x0000000a00207202 */ /* 0x000fce0000000f00 */
.L_x_3087:
        /* <DEDUP_REMOVED lines=59> */
.L_x_3089:
[----:B------:R-:W-:Y:S01]  /*26b0*/  IMAD.MOV.U32 R16, RZ, RZ, R32 ;  /* 0x000000ffff107224 */ /* 0x000fe200078e0020 */
[----:B------:R-:W-:Y:S01]  /*26c0*/  MOV R21, R33 ;  /* 0x0000002100157202 */ /* 0x000fe20000000f00 */
[----:B------:R-:W-:Y:S01]  /*26d0*/  IMAD.MOV.U32 R20, RZ, RZ, R28 ;  /* 0x000000ffff147224 */ /* 0x000fe200078e001c */
[----:B------:R-:W-:Y:S02]  /*26e0*/  MOV R18, 0x2700 ;  /* 0x0000270000127802 */ /* 0x000fe40000000f00 */
[----:B------:R-:W-:Y:S05]  /*26f0*/  CALL.REL.NOINC `($__internal_25_$__cuda_sm20_div_s64) ;  /* 0x0000002400107944 */ /* 0x000fea0003c00000 */
[----:B------:R-:W-:-:S05]  /*2700*/  IADD3 R13, PT, PT, -R10, RZ, RZ ;  /* 0x000000ff0a0d7210 */ /* 0x000fca0007ffe1ff */
[----:B------:R-:W-:Y:S02]  /*2710*/  IMAD R28, R13, R28, R32 ;  /* 0x0000001c0d1c7224 */ /* 0x000fe400078e0220 */
.L_x_3090:
[----:B------:R-:W-:Y:S05]  /*2720*/  BSYNC.RECONVERGENT B0 ;  /* 0x0000000000007941 */ /* 0x000fea0003800200 */
.L_x_3088:
        /* <DEDUP_REMOVED lines=160> */
.L_x_3085:
[----:B------:R-:W0:Y:S01]  /*3130*/  LDC.64 R2, c[0x0][0x420] ;  /* 0x00010800ff027b82 */ /* 0x000e220000000a00 */
[----:B------:R-:W-:-:S05]  /*3140*/  IADD3 R0, PT, PT, R12, UR13, RZ ;  /* 0x0000000d0c007c10 */ /* 0x000fca000fffe0ff */
[----:B0-----:R-:W-:-:S05]  /*3150*/  IMAD.WIDE.U32 R2, R0, 0x4, R2 ;  /* 0x0000000400027825 */ /* 0x001fca00078e0002 */
[----:B------:R1:W-:Y:S02]  /*3160*/  STG.E desc[UR10][R2.64], R24 ;  /* 0x0000001802007986 */ /* 0x0003e4000c10190a */
.L_x_3084:
[----:B------:R-:W-:Y:S05]  /*3170*/  BSYNC.RECONVERGENT B1 ;  /* 0x0000000000017941 */ /* 0x000fea0003800200 */
.L_x_3083:
        /* <DEDUP_REMOVED lines=14> */
.L_x_3092:
[----:B------:R-:W-:Y:S05]  /*3260*/  BSYNC.RECONVERGENT B0 ;  /* 0x0000000000007941 */ /* 0x000fea0003800200 */
.L_x_3091:
        /* <DEDUP_REMOVED lines=49> */
.L_x_3097:
        /* <DEDUP_REMOVED lines=133> */
.L_x_3096:
        /* <DEDUP_REMOVED lines=73> */
.L_x_3098:
[----:B------:R-:W-:-:S09]  /*4260*/  UISETP.NE.OR UP1, UPT, UR5, URZ, UP1 ;  /* 0x000000ff0500728c */ /* 0x000fd20008f25670 */
[----:B------:R-:W-:Y:S05]  /*4270*/  BRA.U !UP1, `(.L_x_3094) ;  /* 0x0000000109947547 */ /* 0x000fea000b800000 */
.L_x_3095:
[----:B------:R-:W-:-:S13]  /*4280*/  ISETP.GE.AND P0, PT, R12, UR15, PT ;  /* 0x0000000f0c007c0c */ /* 0x000fda000bf06270 */
.L_x_3099:
        /* <DEDUP_REMOVED lines=36> */
.L_x_3094:
        /* <DEDUP_REMOVED lines=10> */
.L_x_3100:
        /* <DEDUP_REMOVED lines=12> */
.L_x_3093:
        /* <DEDUP_REMOVED lines=81> */
        .weak           $__internal_25_$__cuda_sm20_div_s64
        .type           $__internal_25_$__cuda_sm20_div_s64,@function
        .size           $__internal_25_$__cuda_sm20_div_s64,(.L_x_4857 - $__internal_25_$__cuda_sm20_div_s64)
$__internal_25_$__cuda_sm20_div_s64:
        /* <DEDUP_REMOVED lines=83> */
[----:B------:R-:W-:Y:S05]  /*5070*/  RET.REL.NODEC R14 `(_ZN5flash32flash_fwd_splitkv_combine_kernelI23Flash_fwd_kernel_traitsILi32ELi64ELi128ELi4ELb0ELb0EN7cutlass10bfloat16_tE19Flash_kernel_traitsILi32ELi64ELi128ELi4ES3_EELi16ELi3ELb1EEEvNS_16Flash_fwd_paramsE) ;  /* 0xffffffac0ee07950 */ /* 0x000fea0003c3ffff */
.L_x_3101:
        /* <DEDUP_REMOVED lines=16> */
.L_x_4857:


//--------------------- .text._ZN5flash32flash_fwd_splitkv_combine_kernelI23Flash_fwd_kernel_traitsILi32ELi64ELi128ELi4ELb0ELb0EN7cutlass10bfloat16_tE19Flash_kernel_traitsILi32ELi64ELi128ELi4ES3_EELi16ELi2ELb1EEEvNS_16Flash_fwd_paramsE --------------------------
	.section	.text._ZN5flash32flash_fwd_splitkv_combine_kernelI23Flash_fwd_kernel_traitsILi32ELi64ELi128ELi4ELb0ELb0EN7cutlass10bfloat16_tE19Flash_kernel_traitsILi32ELi64ELi128ELi4ES3_EELi16ELi2ELb1EEEvNS_16Flash_fwd_paramsE,"ax",@progbits
	.align	128
        .global         _ZN5flash32flash_fwd_splitkv_combine_kernelI23Flash_fwd_kernel_traitsILi32ELi64ELi128ELi4ELb0ELb0EN7cutlass10bfloat16_tE19Flash_kernel_traitsILi32ELi64ELi128ELi4ES3_EELi16ELi2ELb1EEEvNS_16Flash_fwd_paramsE
        .type           _ZN5flash32flash_fwd_splitkv_combine_kernelI23Flash_fwd_kernel_traitsILi32ELi64ELi128ELi4ELb0ELb0EN7cutlass10bfloat16_tE19Flash_kernel_traitsILi32ELi64ELi128ELi4ES3_EELi16ELi2ELb1EEEvNS_16Flash_fwd_paramsE,@function
        .size           _ZN5flash32flash_fwd_splitkv_combine_kernelI23Flash_fwd_kernel_traitsILi32ELi64ELi128ELi4ELb0ELb0EN7cutlass10bfloat16_tE19Flash_kernel_traitsILi32ELi64ELi128ELi4ES3_EELi16ELi2ELb1EEEvNS_16Flash_fwd_paramsE,(.L_x_4858 - _ZN5flash32flash_fwd_splitkv_combine_kernelI23Flash_fwd_kernel_traitsILi32ELi64ELi128ELi4ELb0ELb0EN7cutlass10bfloat16_tE19Flash_kernel_traitsILi32ELi64ELi128ELi4ES3_EELi16ELi2ELb1EEEvNS_16Flash_fwd_paramsE)
        .other          _ZN5flash32flash_fwd_splitkv_combine_kernelI23Flash_fwd_kernel_traitsILi32ELi64ELi128ELi4ELb0ELb0EN7cutlass10bfloat16_tE19Flash_kernel_traitsILi32ELi64ELi128ELi4ES3_EELi16ELi2ELb1EEEvNS_16Flash_fwd_paramsE,@"STO_CUDA_ENTRY STV_DEFAULT"
_ZN5flash32flash_fwd_splitkv_combine_kernelI23Flash_fwd_kernel_traitsILi32ELi64ELi128ELi4ELb0ELb0EN7cutlass10bfloat16_tE19Flash_kernel_traitsILi32ELi64ELi128ELi4ES3_EELi16ELi2ELb1EEEvNS_16Flash_fwd_paramsE:
.text._ZN5flash32flash_fwd_splitkv_combine_kernelI23Flash_fwd_kernel_traitsILi32ELi64ELi128ELi4ELb0ELb0EN7cutlass10bfloat16_tE19Flash_kernel_traitsILi32ELi64ELi128ELi4ES3_EELi16ELi2ELb1EEEvNS_16Flash_fwd_paramsE:
        /* <DEDUP_REMOVED lines=38> */
.L_x_3102:
[----:B------:R-:W-:Y:S01]  /*0260*/  IMAD.U32 R14, RZ, RZ, UR16 ;  /* 0x00000010ff0e7e24 */ /* 0x000fe2000f8e00ff */
[----:B------:R-:W-:Y:S01]  /*0270*/  MOV R18, UR14 ;  /* 0x0000000e00127c02 */ /* 0x000fe20008000f00 */
[----:B------:R-:W-:Y:S01]  /*0280*/  IMAD.U32 R19, RZ, RZ, UR17 ;  /* 0x00000011ff137e24 */ /* 0x000fe2000f8e00ff */
[----:B------:R-:W-:Y:S02]  /*0290*/  MOV R17, UR9 ;  /* 0x0000000900117c02 */ /* 0x000fe40008000f00 */
[----:B------:R-:W-:Y:S02]  /*02a0*/  MOV R16, 0x2c0 ;  /* 0x000002c000107802 */ /* 0x000fe40000000f00 */
[----:B------:R-:W-:Y:S05]  /*02b0*/  CALL.REL.NOINC `($__internal_26_$__cuda_sm20_div_s64) ;  /* 0x0000004800187944 */ /* 0x000fea0003c00000 */
.L_x_3103:
        /* <DEDUP_REMOVED lines=30> */
.L_x_3105:
[----:B------:R-:W-:Y:S01]  /*04a0*/  IMAD.MOV.U32 R14, RZ, RZ, R10 ;  /* 0x000000ffff0e7224 */ /* 0x000fe200078e000a */
[----:B------:R-:W-:Y:S02]  /*04b0*/  MOV R19, R11 ;  /* 0x0000000b00137202 */ /* 0x000fe40000000f00 */
[----:B------:R-:W-:Y:S02]  /*04c0*/  MOV R16, 0x4e0 ;  /* 0x000004e000107802 */ /* 0x000fe40000000f00 */
[----:B------:R-:W-:Y:S05]  /*04d0*/  CALL.REL.NOINC `($__internal_26_$__cuda_sm20_div_s64) ;  /* 0x0000004400907944 */ /* 0x000fea0003c00000 */
[----:B------:R-:W-:Y:S02]  /*04e0*/  MOV R4, R10 ;  /* 0x0000000a00047202 */ /* 0x000fe40000000f00 */
[----:B------:R-:W-:Y:S02]  /*04f0*/  MOV R5, R11 ;  /* 0x0000000b00057202 */ /* 0x000fe40000000f00 */
.L_x_3106:
[----:B------:R-:W-:Y:S05]  /*0500*/  BSYNC.RECONVERGENT B0 ;  /* 0x0000000000007941 */ /* 0x000fea0003800200 */
.L_x_3104:
        /* <DEDUP_REMOVED lines=57> */
.L_x_3108:
[----:B------:R-:W-:Y:S01]  /*08a0*/  IMAD.MOV.U32 R14, RZ, RZ, R18 ;  /* 0x000000ffff0e7224 */ /* 0x000fe200078e0012 */
[----:B------:R-:W-:Y:S01]  /*08b0*/  MOV R18, R9 ;  /* 0x0000000900127202 */ /* 0x000fe20000000f00 */
[----:B------:R-:W-:Y:S01]  /*08c0*/  IMAD.MOV.U32 R19, RZ, RZ, R17 ;  /* 0x000000ffff137224 */ /* 0x000fe200078e0011 */
[----:B------:R-:W-:Y:S02]  /*08d0*/  MOV R17, R25 ;  /* 0x0000001900117202 */ /* 0x000fe40000000f00 */
[----:B------:R-:W-:Y:S02]  /*08e0*/  MOV R16, 0x900 ;  /* 0x0000090000107802 */ /* 0x000fe40000000f00 */
[----:B------:R-:W-:Y:S05]  /*08f0*/  CALL.REL.NOINC `($__internal_26_$__cuda_sm20_div_s64) ;  /* 0x0000004000887944 */ /* 0x000fea0003c00000 */
.L_x_3109:
[----:B------:R-:W-:Y:S05]  /*0900*/  BSYNC.RECONVERGENT B0 ;  /* 0x0000000000007941 */ /* 0x000fea0003800200 */
.L_x_3107:
        /* <DEDUP_REMOVED lines=123> */
.L_x_3111:
[----:B------:R-:W-:Y:S01]  /*10c0*/  IMAD.MOV.U32 R14, RZ, RZ, R10 ;  /* 0x000000ffff0e7224 */ /* 0x000fe200078e000a */
[----:B------:R-:W-:Y:S01]  /*10d0*/  MOV R18, R8 ;  /* 0x0000000800127202 */ /* 0x000fe20000000f00 */
[----:B------:R-:W-:Y:S01]  /*10e0*/  IMAD.MOV.U32 R19, RZ, RZ, R11 ;  /* 0x000000ffff137224 */ /* 0x000fe200078e000b */
[----:B------:R-:W-:Y:S02]  /*10f0*/  MOV R17, R0 ;  /* 0x0000000000117202 */ /* 0x000fe40000000f00 */
[----:B------:R-:W-:Y:S02]  /*1100*/  MOV R16, 0x1120 ;  /* 0x0000112000107802 */ /* 0x000fe40000000f00 */
[----:B------:R-:W-:Y:S05]  /*1110*/  CALL.REL.NOINC `($__internal_26_$__cuda_sm20_div_s64) ;  /* 0x0000003800807944 */ /* 0x000fea0003c00000 */
[----:B------:R-:W-:Y:S02]  /*1120*/  MOV R32, R10 ;  /* 0x0000000a00207202 */ /* 0x000fe40000000f00 */
[----:B------:R-:W-:Y:S02]  /*1130*/  MOV R33, R11 ;  /* 0x0000000b00217202 */ /* 0x000fe40000000f00 */
.L_x_3112:
[----:B------:R-:W-:Y:S05]  /*1140*/  BSYNC.RECONVERGENT B0 ;  /* 0x0000000000007941 */ /* 0x000fea0003800200 */
.L_x_3110:
        /* <DEDUP_REMOVED lines=57> */
.L_x_3114:
[----:B------:R-:W-:Y:S01]  /*14e0*/  IMAD.MOV.U32 R14, RZ, RZ, R4 ;  /* 0x000000ffff0e7224 */ /* 0x000fe200078e0004 */
[----:B------:R-:W-:Y:S01]  /*14f0*/  MOV R19, R5 ;  /* 0x0000000500137202 */ /* 0x000fe20000000f00 */
[----:B------:R-:W-:Y:S01]  /*1500*/  IMAD.MOV.U32 R18, RZ, RZ, R6 ;  /* 0x000000ffff127224 */ /* 0x000fe200078e0006 */
[----:B------:R-:W-:Y:S02]  /*1510*/  MOV R16, 0x1530 ;  /* 0x0000153000107802 */ /* 0x000fe40000000f00 */
[----:B------:R-:W-:Y:S05]  /*1520*/  CALL.REL.NOINC `($__internal_26_$__cuda_sm20_div_s64) ;  /* 0x00000034007c7944 */ /* 0x000fea0003c00000 */
[----:B------:R-:W-:Y:S02]  /*1530*/  MOV R20, R10 ;  /* 0x0000000a00147202 */ /* 0x000fe40000000f00 */
[----:B------:R-:W-:Y:S02]  /*1540*/  MOV R21, R11 ;  /* 0x0000000b00157202 */ /* 0x000fe40000000f00 */
.L_x_3115:
[----:B------:R-:W-:Y:S05]  /*1550*/  BSYNC.RECONVERGENT B0 ;  /* 0x0000000000007941 */ /* 0x000fea0003800200 */
.L_x_3113:
        /* <DEDUP_REMOVED lines=72> */
.L_x_3117:
[----:B0-----:R-:W-:Y:S05]  /*19e0*/  BSYNC.RECONVERGENT B0 ;  /* 0x0000000000007941 */ /* 0x001fea0003800200 */
.L_x_3116:
        /* <DEDUP_REMOVED lines=132> */
.L_x_3121:
[----:B------:R-:W-:Y:S01]  /*2230*/  LEA.HI R2, R7, UR15, RZ, 0x1e ;  /* 0x0000000f07027c11 */ /* 0x000fe2000f8ff0ff */
[----:B------:R-:W-:Y:S01]  /*2240*/  IMAD.MOV.U32 R19, RZ, RZ, RZ ;  /* 0x000000ffff137224 */ /* 0x000fe200078e00ff */
[----:B------:R-:W-:Y:S02]  /*2250*/  MOV R18, R30 ;  /* 0x0000001e00127202 */ /* 0x000fe40000000f00 */
[----:B------:R-:W-:Y:S01]  /*2260*/  MOV R16, 0x2290 ;  /* 0x0000229000107802 */ /* 0x000fe20000000f00 */
[----:B------:R-:W-:Y:S02]  /*2270*/  IMAD.MOV.U32 R14, RZ, RZ, R2 ;  /* 0x000000ffff0e7224 */ /* 0x000fe400078e0002 */
[----:B------:R-:W-:Y:S05]  /*2280*/  CALL.REL.NOINC `($__internal_26_$__cuda_sm20_div_s64) ;  /* 0x0000002800247944 */ /* 0x000fea0003c00000 */
[----:B------:R-:W-:Y:S02]  /*2290*/  IADD3 R13, PT, PT, -R10, RZ, RZ ;  /* 0x000000ff0a0d7210 */ /* 0x000fe40007ffe1ff */
[----:B------:R-:W-:-:S03]  /*22a0*/  MOV R31, R11 ;  /* 0x0000000b001f7202 */ /* 0x000fc60000000f00 */
[----:B------:R-:W-:Y:S01]  /*22b0*/  IMAD R12, R30, R13, R2 ;  /* 0x0000000d1e0c7224 */ /* 0x000fe200078e0202 */
[----:B------:R-:W-:-:S07]  /*22c0*/  MOV R30, R10 ;  /* 0x0000000a001e7202 */ /* 0x000fce0000000f00 */
.L_x_3122:
        /* <DEDUP_REMOVED lines=59> */
.L_x_3124:
[----:B------:R-:W-:Y:S01]  /*2680*/  IMAD.MOV.U32 R14, RZ, RZ, R30 ;  /* 0x000000ffff0e7224 */ /* 0x000fe200078e001e */
[----:B------:R-:W-:Y:S01]  /*2690*/  MOV R19, R31 ;  /* 0x0000001f00137202 */ /* 0x000fe20000000f00 */
[----:B------:R-:W-:Y:S01]  /*26a0*/  IMAD.MOV.U32 R18, RZ, RZ, R34 ;  /* 0x000000ffff127224 */ /* 0x000fe200078e0022 */
[----:B------:R-:W-:Y:S02]  /*26b0*/  MOV R16, 0x26d0 ;  /* 0x000026d000107802 */ /* 0x000fe40000000f00 */
[----:B------:R-:W-:Y:S05]  /*26c0*/  CALL.REL.NOINC `($__internal_26_$__cuda_sm20_div_s64) ;  /* 0x0000002400147944 */ /* 0x000fea0003c00000 */
[----:B------:R-:W-:-:S05]  /*26d0*/  IADD3 R11, PT, PT, -R10, RZ, RZ ;  /* 0x000000ff0a0b7210 */ /* 0x000fca0007ffe1ff */
[----:B------:R-:W-:Y:S02]  /*26e0*/  IMAD R30, R11, R34, R30 ;  /* 0x000000220b1e7224 */ /* 0x000fe400078e021e */
.L_x_3125:
[----:B------:R-:W-:Y:S05]  /*26f0*/  BSYNC.RECONVERGENT B0 ;  /* 0x0000000000007941 */ /* 0x000fea0003800200 */
.L_x_3123:
        /* <DEDUP_REMOVED lines=159> */
.L_x_3120:
[----:B------:R-:W0:Y:S01]  /*30f0*/  LDC.64 R4, c[0x0][0x420] ;  /* 0x00010800ff047b82 */ /* 0x000e220000000a00 */
[----:B------:R-:W-:-:S05]  /*3100*/  IADD3 R2, PT, PT, R2, UR15, RZ ;  /* 0x0000000f02027c10 */ /* 0x000fca000fffe0ff */
[----:B0-----:R-:W-:-:S05]  /*3110*/  IMAD.WIDE.U32 R2, R2, 0x4, R4 ;  /* 0x0000000402027825 */ /* 0x001fca00078e0004 */
[----:B------:R1:W-:Y:S02]  /*3120*/  STG.E desc[UR10][R2.64], R22 ;  /* 0x0000001602007986 */ /* 0x0003e4000c10190a */
.L_x_3119:
[----:B------:R-:W-:Y:S05]  /*3130*/  BSYNC.RECONVERGENT B1 ;  /* 0x0000000000017941 */ /* 0x000fea0003800200 */
.L_x_3118:
        /* <DEDUP_REMOVED lines=16> */
.L_x_3127:
[----:B------:R-:W-:Y:S05]  /*3240*/  BSYNC.RECONVERGENT B0 ;  /* 0x0000000000007941 */ /* 0x000fea0003800200 */
.L_x_3126:
        /* <DEDUP_REMOVED lines=49> */
.L_x_3132:
        /* <DEDUP_REMOVED lines=133> */
.L_x_3131:
        /* <DEDUP_REMOVED lines=73> */
.L_x_3133:
[----:B------:R-:W-:-:S09]  /*4240*/  UISETP.NE.OR UP1, UPT, UR5, URZ, UP1 ;  /* 0x000000ff0500728c */ /* 0x000fd20008f25670 */
[----:B------:R-:W-:Y:S05]  /*4250*/  BRA.U !UP1, `(.L_x_3129) ;  /* 0x0000000109947547 */ /* 0x000fea000b800000 */
.L_x_3130:
[----:B------:R-:W-:-:S13]  /*4260*/  ISETP.GE.AND P0, PT, R12, UR13, PT ;  /* 0x0000000d0c007c0c */ /* 0x000fda000bf06270 */
.L_x_3134:
        /* <DEDUP_REMOVED lines=36> */
.L_x_3129:
        /* <DEDUP_REMOVED lines=10> */
.L_x_3135:
        /* <DEDUP_REMOVED lines=12> */
.L_x_3128:
        /* <DEDUP_REMOVED lines=81> */
        .weak           $__internal_26_$__cuda_sm20_div_s64
        .type           $__internal_26_$__cuda_sm20_div_s64,@function
        .size           $__internal_26_$__cuda_sm20_div_s64,(.L_x_4858 - $__internal_26_$__cuda_sm20_div_s64)
$__internal_26_$__cuda_sm20_div_s64:
        /* <DEDUP_REMOVED lines=83> */
[----:B------:R-:W-:Y:S05]  /*5050*/  RET.REL.NODEC R12 `(_ZN5flash32flash_fwd_splitkv_combine_kernelI23Flash_fwd_kernel_traitsILi32ELi64ELi128ELi4ELb0ELb0EN7cutlass10bfloat16_tE19Flash_kernel_traitsILi32ELi64ELi128ELi4ES3_EELi16ELi2ELb1EEEvNS_16Flash_fwd_paramsE) ;  /* 0xffffffac0ce87950 */ /* 0x000fea0003c3ffff */
.L_x_3136:
        /* <DEDUP_REMOVED lines=10> */
.L_x_4858:


//--------------------- .text._ZN5flash32flash_fwd_splitkv_combine_kernelI23Flash_fwd_kernel_traitsILi32ELi64ELi128ELi4ELb0ELb0EN7cutlass10bfloat16_tE19Flash_kernel_traitsILi32ELi64ELi128ELi4ES3_EELi16ELi1ELb1EEEvNS_16Flash_fwd_paramsE --------------------------
	.section	.text._ZN5flash32flash_fwd_splitkv_combine_kernelI23Flash_fwd_kernel_traitsILi32ELi64ELi128ELi4ELb0ELb0EN7cutlass10bfloat16_tE19Flash_kernel_traitsILi32ELi64ELi128ELi4ES3_EELi16ELi1ELb1EEEvNS_16Flash_fwd_paramsE,"ax",@progbits
	.align	128
        .global         _ZN5flash32flash_fwd_splitkv_combine_kernelI23Flash_fwd_kernel_traitsILi32ELi64ELi128ELi4ELb0ELb0EN7cutlass10bfloat16_tE19Flash_kernel_traitsILi32ELi64ELi128ELi4ES3_EELi16ELi1ELb1EEEvNS_16Flash_fwd_paramsE
        .type           _ZN5flash32flash_fwd_splitkv_combine_kernelI23Flash_fwd_kernel_traitsILi32ELi64ELi128ELi4ELb0ELb0EN7cutlass10bfloat16_tE19Flash_kernel_traitsILi32ELi64ELi128ELi4ES3_EELi16ELi1ELb1EEEvNS_16Flash_fwd_paramsE,@function
        .size           _ZN5flash32flash_fwd_splitkv_combine_kernelI23Flash_fwd_kernel_traitsILi32ELi64ELi128ELi4ELb0ELb0EN7cutlass10bfloat16_tE19Flash_kernel_traitsILi32ELi64ELi128ELi4ES3_EELi16ELi1ELb1EEEvNS_16Flash_fwd_paramsE,(.L_x_4859 - _ZN5flash32flash_fwd_splitkv_combine_kernelI23Flash_fwd_kernel_traitsILi32ELi64ELi128ELi4ELb0ELb0EN7cutlass10bfloat16_tE19Flash_kernel_traitsILi32ELi64ELi128ELi4ES3_EELi16ELi1ELb1EEEvNS_16Flash_fwd_paramsE)
        .other          _ZN5flash32flash_fwd_splitkv_combine_kernelI23Flash_fwd_kernel_traitsILi32ELi64ELi128ELi4ELb0ELb0EN7cutlass10bfloat16_tE19Flash_kernel_traitsILi32ELi64ELi128ELi4ES3_EELi16ELi1ELb1EEEvNS_16Flash_fwd_paramsE,@"STO_CUDA_ENTRY STV_DEFAULT"
_ZN5flash32flash_fwd_splitkv_combine_kernelI23Flash_fwd_kernel_traitsILi32ELi64ELi128ELi4ELb0ELb0EN7cutlass10bfloat16_tE19Flash_kernel_traitsILi32ELi64ELi128ELi4ES3_EELi16ELi1ELb1EEEvNS_16Flash_fwd_paramsE:
.text._ZN5flash32flash_fwd_splitkv_combine_kernelI23Flash_fwd_kernel_traitsILi32ELi64ELi128ELi4ELb0ELb0EN7cutlass10bfloat16_tE19Flash_kernel_traitsILi32ELi64ELi128ELi4ES3_EELi16ELi1ELb1EEEvNS_16Flash_fwd_paramsE:
        /* <DEDUP_REMOVED lines=38> */
.L_x_3137:
[----:B------:R-:W-:Y:S01]  /*0260*/  IMAD.U32 R14, RZ, RZ, UR16 ;  /* 0x00000010ff0e7e24 */ /* 0x000fe2000f8e00ff */
[----:B------:R-:W-:Y:S01]  /*0270*/  MOV R18, UR14 ;  /* 0x0000000e00127c02 */ /* 0x000fe20008000f00 */
[----:B------:R-:W-:Y:S01]  /*0280*/  IMAD.U32 R19, RZ, RZ, UR17 ;  /* 0x00000011ff137e24 */ /* 0x000fe2000f8e00ff */
[----:B------:R-:W-:Y:S02]  /*0290*/  MOV R17, UR9 ;  /* 0x0000000900117c02 */ /* 0x000fe40008000f00 */
[----:B------:R-:W-:Y:S02]  /*02a0*/  MOV R16, 0x2c0 ;  /* 0x000002c000107802 */ /* 0x000fe40000000f00 */
[----:B------:R-:W-:Y:S05]  /*02b0*/  CALL.REL.NOINC `($__internal_27_$__cuda_sm20_div_s64) ;  /* 0x00000048000c7944 */ /* 0x000fea0003c00000 */
.L_x_3138:
        /* <DEDUP_REMOVED lines=30> */
.L_x_3140:
[----:B------:R-:W-:Y:S01]  /*04a0*/  IMAD.MOV.U32 R14, RZ, RZ, R10 ;  /* 0x000000ffff0e7224 */ /* 0x000fe200078e000a */
[----:B------:R-:W-:Y:S02]  /*04b0*/  MOV R19, R11 ;  /* 0x0000000b00137202 */ /* 0x000fe40000000f00 */
[----:B------:R-:W-:Y:S02]  /*04c0*/  MOV R16, 0x4e0 ;  /* 0x000004e000107802 */ /* 0x000fe40000000f00 */
[----:B------:R-:W-:Y:S05]  /*04d0*/  CALL.REL.NOINC `($__internal_27_$__cuda_sm20_div_s64) ;  /* 0x0000004400847944 */ /* 0x000fea0003c00000 */
[----:B------:R-:W-:Y:S02]  /*04e0*/  MOV R4, R10 ;  /* 0x0000000a00047202 */ /* 0x000fe40000000f00 */
[----:B------:R-:W-:Y:S02]  /*04f0*/  MOV R5, R11 ;  /* 0x0000000b00057202 */ /* 0x000fe40000000f00 */
.L_x_3141:
[----:B------:R-:W-:Y:S05]  /*0500*/  BSYNC.RECONVERGENT B0 ;  /* 0x0000000000007941 */ /* 0x000fea0003800200 */
.L_x_3139:
        /* <DEDUP_REMOVED lines=57> */
.L_x_3143:
[----:B------:R-:W-:Y:S01]  /*08a0*/  IMAD.MOV.U32 R14, RZ, RZ, R18 ;  /* 0x000000ffff0e7224 */ /* 0x000fe200078e0012 */
[----:B------:R-:W-:Y:S01]  /*08b0*/  MOV R18, R9 ;  /* 0x0000000900127202 */ /* 0x000fe20000000f00 */
[----:B------:R-:W-:Y:S01]  /*08c0*/  IMAD.MOV.U32 R19, RZ, RZ, R17 ;  /* 0x000000ffff137224 */ /* 0x000fe200078e0011 */
[----:B------:R-:W-:Y:S02]  /*08d0*/  MOV R17, R25 ;  /* 0x0000001900117202 */ /* 0x000fe40000000f00 */
[----:B------:R-:W-:Y:S02]  /*08e0*/  MOV R16, 0x900 ;  /* 0x0000090000107802 */ /* 0x000fe40000000f00 */
[----:B------:R-:W-:Y:S05]  /*08f0*/  CALL.REL.NOINC `($__internal_27_$__cuda_sm20_div_s64) ;  /* 0x00000040007c7944 */ /* 0x000fea0003c00000 */
.L_x_3144:
[----:B------:R-:W-:Y:S05]  /*0900*/  BSYNC.RECONVERGENT B0 ;  /* 0x0000000000007941 */ /* 0x000fea0003800200 */
.L_x_3142:
        /* <DEDUP_REMOVED lines=123> */
.L_x_3146:
[----:B------:R-:W-:Y:S01]  /*10c0*/  IMAD.MOV.U32 R14, RZ, RZ, R10 ;  /* 0x000000ffff0e7224 */ /* 0x000fe200078e000a */
[----:B------:R-:W-:Y:S01]  /*10d0*/  MOV R18, R8 ;  /* 0x0000000800127202 */ /* 0x000fe20000000f00 */
[----:B------:R-:W-:Y:S01]  /*10e0*/  IMAD.MOV.U32 R19, RZ, RZ, R11 ;  /* 0x000000ffff137224 */ /* 0x000fe200078e000b */
[----:B------:R-:W-:Y:S02]  /*10f0*/  MOV R17, R0 ;  /* 0x0000000000117202 */ /* 0x000fe40000000f00 */
[----:B------:R-:W-:Y:S02]  /*1100*/  MOV R16, 0x1120 ;  /* 0x0000112000107802 */ /* 0x000fe40000000f00 */
[----:B------:R-:W-:Y:S05]  /*1110*/  CALL.REL.NOINC `($__internal_27_$__cuda_sm20_div_s64) ;  /* 0x0000003800747944 */ /* 0x000fea0003c00000 */
[----:B------:R-:W-:Y:S02]  /*1120*/  MOV R32, R10 ;  /* 0x0000000a00207202 */ /* 0x000fe40000000f00 */
[----:B------:R-:W-:Y:S02]  /*1130*/  MOV R33, R11 ;  /* 0x0000000b00217202 */ /* 0x000fe40000000f00 */
.L_x_3147:
[----:B------:R-:W-:Y:S05]  /*1140*/  BSYNC.RECONVERGENT B0 ;  /* 0x0000000000007941 */ /* 0x000fea0003800200 */
.L_x_3145:
        /* <DEDUP_REMOVED lines=57> */
.L_x_3149:
[----:B------:R-:W-:Y:S01]  /*14e0*/  IMAD.MOV.U32 R14, RZ, RZ, R4 ;  /* 0x000000ffff0e7224 */ /* 0x000fe200078e0004 */
[----:B------:R-:W-:Y:S01]  /*14f0*/  MOV R19, R5 ;  /* 0x0000000500137202 */ /* 0x000fe20000000f00 */
[----:B------:R-:W-:Y:S01]  /*1500*/  IMAD.MOV.U32 R18, RZ, RZ, R6 ;  /* 0x000000ffff127224 */ /* 0x000fe200078e0006 */
[----:B------:R-:W-:Y:S02]  /*1510*/  MOV R16, 0x1530 ;  /* 0x0000153000107802 */ /* 0x000fe40000000f00 */
[----:B------:R-:W-:Y:S05]  /*1520*/  CALL.REL.NOINC `($__internal_27_$__cuda_sm20_div_s64) ;  /* 0x0000003400707944 */ /* 0x000fea0003c00000 */
[----:B------:R-:W-:Y:S02]  /*1530*/  MOV R26, R10 ;  /* 0x0000000a001a7202 */ /* 0x000fe40000000f00 */
[----:B------:R-:W-:Y:S02]  /*1540*/  MOV R27, R11 ;  /* 0x0000000b001b7202 */ /* 0x000fe40000000f00 */
.L_x_3150:
[----:B------:R-:W-:Y:S05]  /*1550*/  BSYNC.RECONVERGENT B0 ;  /* 0x0000000000007941 */ /* 0x000fea0003800200 */
.L_x_3148:
        /* <DEDUP_REMOVED lines=73> */
.L_x_3152:
[----:B0-----:R-:W-:Y:S05]  /*19f0*/  BSYNC.RECONVERGENT B0 ;  /* 0x0000000000007941 */ /* 0x001fea0003800200 */
.L_x_3151:
        /* <DEDUP_REMOVED lines=127> */
.L_x_3156:
[----:B------:R-:W-:Y:S01]  /*21f0*/  LEA.HI R2, R7, UR15, RZ, 0x1f ;  /* 0x0000000f07027c11 */ /* 0x000fe2000f8ff8ff */
[----:B------:R-:W-:Y:S01]  /*2200*/  IMAD.MOV.U32 R19, RZ, RZ, RZ ;  /* 0x000000ffff137224 */ /* 0x000fe200078e00ff */
[----:B------:R-:W-:Y:S02]  /*2210*/  MOV R18, R30 ;  /* 0x0000001e00127202 */ /* 0x000fe40000000f00 */
[----:B------:R-:W-:Y:S01]  /*2220*/  MOV R16, 0x2250 ;  /* 0x0000225000107802 */ /* 0x000fe20000000f00 */
[----:B------:R-:W-:Y:S02]  /*2230*/  IMAD.MOV.U32 R14, RZ, RZ, R2 ;  /* 0x000000ffff0e7224 */ /* 0x000fe400078e0002 */
[----:B------:R-:W-:Y:S05]  /*2240*/  CALL.REL.NOINC `($__internal_27_$__cuda_sm20_div_s64) ;  /* 0x0000002800287944 */ /* 0x000fea0003c00000 */
[----:B------:R-:W-:Y:S02]  /*2250*/  IADD3 R13, PT, PT, -R10, RZ, RZ ;  /* 0x000000ff0a0d7210 */ /* 0x000fe40007ffe1ff */
[----:B------:R-:W-:-:S03]  /*2260*/  MOV R31, R11 ;  /* 0x0000000b001f7202 */ /* 0x000fc60000000f00 */
[----:B------:R-:W-:Y:S01]  /*2270*/  IMAD R12, R30, R13, R2 ;  /* 0x0000000d1e0c7224 */ /* 0x000fe200078e0202 */
[----:B------:R-:W-:-:S07]  /*2280*/  MOV R30, R10 ;  /* 0x0000000a001e7202 */ /* 0x000fce0000000f00 */
.L_x_3157:
        /* <DEDUP_REMOVED lines=59> */
.L_x_3159:
[----:B------:R-:W-:Y:S01]  /*2640*/  IMAD.MOV.U32 R14, RZ, RZ, R30 ;  /* 0x000000ffff0e7224 */ /* 0x000fe200078e001e */
[----:B------:R-:W-:Y:S01]  /*2650*/  MOV R19, R31 ;  /* 0x0000001f00137202 */ /* 0x000fe20000000f00 */
[----:B------:R-:W-:Y:S01]  /*2660*/  IMAD.MOV.U32 R18, RZ, RZ, R34 ;  /* 0x000000ffff127224 */ /* 0x000fe200078e0022 */
[----:B------:R-:W-:Y:S02]  /*2670*/  MOV R16, 0x2690 ;  /* 0x0000269000107802 */ /* 0x000fe40000000f00 */
[----:B------:R-:W-:Y:S05]  /*2680*/  CALL.REL.NOINC `($__internal_27_$__cuda_sm20_div_s64) ;  /* 0x0000002400187944 */ /* 0x000fea0003c00000 */
[----:B------:R-:W-:-:S05]  /*2690*/  IADD3 R11, PT, PT, -R10, RZ, RZ ;  /* 0x000000ff0a0b7210 */ /* 0x000fca0007ffe1ff */
[----:B------:R-:W-:Y:S02]  /*26a0*/  IMAD R30, R11, R34, R30 ;  /* 0x000000220b1e7224 */ /* 0x000fe400078e021e */
.L_x_3160:
[----:B------:R-:W-:Y:S05]  /*26b0*/  BSYNC.RECONVERGENT B0 ;  /* 0x0000000000007941 */ /* 0x000fea0003800200 */
.L_x_3158:
        /* <DEDUP_REMOVED lines=159> */
.L_x_3155:
[----:B------:R-:W0:Y:S01]  /*30b0*/  LDC.64 R4, c[0x0][0x420] ;  /* 0x00010800ff047b82 */ /* 0x000e220000000a00 */
[----:B------:R-:W-:-:S05]  /*30c0*/  IADD3 R2, PT, PT, R2, UR15, RZ ;  /* 0x0000000f02027c10 */ /* 0x000fca000fffe0ff */
[----:B0-----:R-:W-:-:S05]  /*30d0*/  IMAD.WIDE.U32 R2, R2, 0x4, R4 ;  /* 0x0000000402027825 */ /* 0x001fca00078e0004 */
[----:B------:R1:W-:Y:S02]  /*30e0*/  STG.E desc[UR10][R2.64], R22 ;  /* 0x0000001602007986 */ /* 0x0003e4000c10190a */
.L_x_3154:
[----:B------:R-:W-:Y:S05]  /*30f0*/  BSYNC.RECONVERGENT B1 ;  /* 0x0000000000017941 */ /* 0x000fea0003800200 */
.L_x_3153:
        /* <DEDUP_REMOVED lines=17> */
.L_x_3162:
[----:B------:R-:W-:Y:S05]  /*3210*/  BSYNC.RECONVERGENT B0 ;  /* 0x0000000000007941 */ /* 0x000fea0003800200 */
.L_x_3161:
        /* <DEDUP_REMOVED lines=49> */
.L_x_3167:
        /* <DEDUP_REMOVED lines=133> */
.L_x_3166:
        /* <DEDUP_REMOVED lines=73> */
.L_x_3168:
[----:B------:R-:W-:-:S09]  /*4210*/  UISETP.NE.OR UP1, UPT, UR5, URZ, UP1 ;  /* 0x000000ff0500728c */ /* 0x000fd20008f25670 */
[----:B------:R-:W-:Y:S05]  /*4220*/  BRA.U !UP1, `(.L_x_3164) ;  /* 0x0000000109947547 */ /* 0x000fea000b800000 */
.L_x_3165:
[----:B------:R-:W-:-:S13]  /*4230*/  ISETP.GE.AND P0, PT, R12, UR13, PT ;  /* 0x0000000d0c007c0c */ /* 0x000fda000bf06270 */
.L_x_3169:
        /* <DEDUP_REMOVED lines=36> */
.L_x_3164:
        /* <DEDUP_REMOVED lines=10> */
.L_x_3170:
        /* <DEDUP_REMOVED lines=12> */
.L_x_3163:
        /* <DEDUP_REMOVED lines=81> */
        .weak           $__internal_27_$__cuda_sm20_div_s64
        .type           $__internal_27_$__cuda_sm20_div_s64,@function
        .size           $__internal_27_$__cuda_sm20_div_s64,(.L_x_4859 - $__internal_27_$__cuda_sm20_div_s64)
$__internal_27_$__cuda_sm20_div_s64:
        /* <DEDUP_REMOVED lines=83> */
[----:B------:R-:W-:Y:S05]  /*5020*/  RET.REL.NODEC R12 `(_ZN5flash32flash_fwd_splitkv_combine_kernelI23Flash_fwd_kernel_traitsILi32ELi64ELi128ELi4ELb0ELb0EN7cutlass10bfloat16_tE19Flash_kernel_traitsILi32ELi64ELi128ELi4ES3_EELi16ELi1ELb1EEEvNS_16Flash_fwd_paramsE) ;  /* 0xffffffac0cf47950 */ /* 0x000fea0003c3ffff */
.L_x_3171:
        /* <DEDUP_REMOVED lines=13> */
.L_x_4859:


//--------------------- .text._ZN5flash24flash_fwd_splitkv_kernelI23Flash_fwd_kernel_traitsILi32ELi64ELi128ELi4ELb0ELb0EN7cutlass10bfloat16_tE19Flash_kernel_traitsILi32ELi64ELi128ELi4ES3_EELb1ELb0ELb0ELb0ELb0ELb0ELb0ELb0EEEvNS_16Flash_fwd_paramsE --------------------------
	.section	.text._ZN5flash24flash_fwd_splitkv_kernelI23Flash_fwd_kernel_traitsILi32ELi64ELi128ELi4ELb0ELb0EN7cutlass10bfloat16_tE19Flash_kernel_traitsILi32ELi64ELi128ELi4ES3_EELb1ELb0ELb0ELb0ELb0ELb0ELb0ELb0EEEvNS_16Flash_fwd_paramsE,"ax",@progbits
	.align	128
        .global         _ZN5flash24flash_fwd_splitkv_kernelI23Flash_fwd_kernel_traitsILi32ELi64ELi128ELi4ELb0ELb0EN7cutlass10bfloat16_tE19Flash_kernel_traitsILi32ELi64ELi128ELi4ES3_EELb1ELb0ELb0ELb0ELb0ELb0ELb0ELb0EEEvNS_16Flash_fwd_paramsE
        .type           _ZN5flash24flash_fwd_splitkv_kernelI23Flash_fwd_kernel_traitsILi32ELi64ELi128ELi4ELb0ELb0EN7cutlass10bfloat16_tE19Flash_kernel_traitsILi32ELi64ELi128ELi4ES3_EELb1ELb0ELb0ELb0ELb0ELb0ELb0ELb0EEEvNS_16Flash_fwd_paramsE,@function
        .size           _ZN5flash24flash_fwd_splitkv_kernelI23Flash_fwd_kernel_traitsILi32ELi64ELi128ELi4ELb0ELb0EN7cutlass10bfloat16_tE19Flash_kernel_traitsILi32ELi64ELi128ELi4ES3_EELb1ELb0ELb0ELb0ELb0ELb0ELb0ELb0EEEvNS_16Flash_fwd_paramsE,(.L_x_4916 - _ZN5flash24flash_fwd_splitkv_kernelI23Flash_fwd_kernel_traitsILi32ELi64ELi128ELi4ELb0ELb0EN7cutlass10bfloat16_tE19Flash_kernel_traitsILi32ELi64ELi128ELi4ES3_EELb1ELb0ELb0ELb0ELb0ELb0ELb0ELb0EEEvNS_16Flash_fwd_paramsE)
        .other          _ZN5flash24flash_fwd_splitkv_kernelI23Flash_fwd_kernel_traitsILi32ELi64ELi128ELi4ELb0ELb0EN7cutlass10bfloat16_tE19Flash_kernel_traitsILi32ELi64ELi128ELi4ES3_EELb1ELb0ELb0ELb0ELb0ELb0ELb0ELb0EEEvNS_16Flash_fwd_paramsE,@"STO_CUDA_ENTRY STV_DEFAULT"
_ZN5flash24flash_fwd_splitkv_kernelI23Flash_fwd_kernel_traitsILi32ELi64ELi128ELi4ELb0ELb0EN7cutlass10bfloat16_tE19Flash_kernel_traitsILi32ELi64ELi128ELi4ES3_EELb1ELb0ELb0ELb0ELb0ELb0ELb0ELb0EEEvNS_16Flash_fwd_paramsE:
.text._ZN5flash24flash_fwd_splitkv_kernelI23Flash_fwd_kernel_traitsILi32ELi64ELi128ELi4ELb0ELb0EN7cutlass10bfloat16_tE19Flash_kernel_traitsILi32ELi64ELi128ELi4ES3_EELb1ELb0ELb0ELb0ELb0ELb0ELb0ELb0EEEvNS_16Flash_fwd_paramsE:
        /* <DEDUP_REMOVED lines=25> */
[----:B------:R-:W-:Y:S01]  /*0190*/  @P3 IADD3 R8, P1, PT, R19, UR6, RZ ;  /* 0x0000000613083c10 */ /* 0x000fe2000ff3e0ff */
[----:B------:R-:W4:Y:S01]  /*01a0*/  @!P2 LDC R3, c[0x0][0x43c] ;  /* 0x00010f00ff03ab82 */ /* 0x000f220000000800 */
[----:B------:R-:W-:-:S02]  /*01b0*/  @P2 IADD3.X R7, PT, PT, R4, UR5, RZ, P0, !PT ;  /* 0x0000000504072c10 */ /* 0x000fc400087fe4ff */
[----:B------:R-:W-:Y:S02]  /*01c0*/  IADD3 R14, P0, PT, R19, R10, RZ ;  /* 0x0000000a130e7210 */ /* 0x000fe40007f1e0ff */
[C---:B------:R-:W-:Y:S01]  /*01d0*/  @P3 IADD3.X R9, PT, PT, R4.reuse, UR7, RZ, P1, !PT ;  /* 0x0000000704093c10 */ /* 0x040fe20008ffe4ff */
[----:B------:R-:W5:Y:S02]  /*01e0*/  @P2 LDG.E R99, desc[UR16][R6.64] ;  /* 0x0000001006632981 */ /* 0x000f64000c1e1900 */
[----:B------:R-:W-:Y:S01]  /*01f0*/  IMAD.X R15, R4, 0x1, R11, P0 ;  /* 0x00000001040f7824 */ /* 0x000fe200000e060b */
[----:B------:R-:W-:Y:S01]  /*0200*/  ISETP.NE.U32.AND P0, PT, R10, RZ, PT ;  /* 0x000000ff0a00720c */ /* 0x000fe20003f05070 */
[----:B------:R4:W5:Y:S03]  /*0210*/  @P3 LDG.E R2, desc[UR16][R8.64] ;  /* 0x0000001008023981 */ /* 0x000966000c1e1900 */
[----:B------:R-:W-:Y:S01]  /*0220*/  ISETP.NE.AND.EX P0, PT, R11, RZ, PT, P0 ;  /* 0x000000ff0b00720c */ /* 0x000fe20003f05300 */
[----:B-1----:R-:W1:Y:S01]  /*0230*/  S2R R13, SR_CTAID.X ;  /* 0x00000000000d7919 */ /* 0x002e620000002500 */
[----:B---3--:R-:W-:-:S02]  /*0240*/  ISETP.NE.AND P1, PT, RZ, UR4, PT ;  /* 0x00000004ff007c0c */ /* 0x008fc4000bf25270 */
[----:B------:R-:W-:-:S04]  /*0250*/  ISETP.EQ.U32.AND P3, PT, R10, RZ, PT ;  /* 0x000000ff0a00720c */ /* 0x000fc80003f62070 */
[----:B------:R-:W-:Y:S01]  /*0260*/  ISETP.EQ.OR.EX P3, PT, R11, RZ, !P1, P3 ;  /* 0x000000ff0b00720c */ /* 0x000fe20004f62730 */
[----:B------:R-:W3:Y:S08]  /*0270*/  @!P2 LDC.64 R6, c[0x0][0x488] ;  /* 0x00012200ff06ab82 */ /* 0x000ef00000000a00 */
[----:B----4-:R-:W4:Y:S08]  /*0280*/  @!P4 LDC R9, c[0x0][0x434] ;  /* 0x00010d00ff09cb82 */ /* 0x010f300000000800 */
[----:B------:R-:W2:Y:S01]  /*0290*/  @!P0 LDC R11, c[0x0][0x438] ;  /* 0x00010e00ff0b8b82 */ /* 0x000ea20000000800 */
[----:B------:R-:W-:-:S02]  /*02a0*/  IMAD.MOV.U32 R5, RZ, RZ, -0x1 ;  /* 0xffffffffff057424 */ /* 0x000fc400078e00ff */
[----:B-1----:R-:W-:-:S04]  /*02b0*/  IMAD.SHL.U32 R0, R13, 0x40, RZ ;  /* 0x000000400d007824 */ /* 0x002fc800078e00ff */
[----:B------:R1:W5:Y:S01]  /*02c0*/  @!P3 LDG.E R5, desc[UR16][R14.64] ;  /* 0x000000100e05b981 */ /* 0x000362000c1e1900 */
[----:B--2---:R-:W-:-:S05]  /*02d0*/  @P4 IMAD.IADD R9, R21, 0x1, -R144 ;  /* 0x0000000115094824 */ /* 0x004fca00078e0a90 */
[----:B----4-:R-:W-:Y:S01]  /*02e0*/  ISETP.GT.AND P3, PT, R9, R0, PT ;  /* 0x000000000900720c */ /* 0x010fe20003f64270 */
[----:B-1-3--:R-:W-:-:S12]  /*02f0*/  @!P0 BRA `(.L_x_3172) ;  /* 0x00000000000c8947 */ /* 0x00afd80003800000 */
[----:B------:R-:W2:Y:S02]  /*0300*/  @P1 LDG.E R8, desc[UR16][R14.64+0x4] ;  /* 0x000004100e081981 */ /* 0x000ea4000c1e1900 */
[----:B--2--5:R-:W-:-:S06]  /*0310*/  @P1 IADD3 R11, PT, PT, R8, -R5, RZ ;  /* 0x80000005080b1210 */ /* 0x024fcc0007ffe0ff */
[----:B------:R1:W5:Y:S02]  /*0320*/  @!P1 LDG.E R11, desc[UR16][R14.64] ;  /* 0x000000100e0b9981 */ /* 0x000364000c1e1900 */
.L_x_3172:
[----:B------:R-:W-:Y:S01]  /*0330*/  @!P2 ISETP.NE.U32.AND P0, PT, R6, RZ, PT ;  /* 0x000000ff0600a20c */ /* 0x000fe20003f05070 */
[----:B------:R-:W-:-:S12]  /*0340*/  @!P3 EXIT ;  /* 0x000000000000b94d */ /* 0x000fd80003800000 */
[----:B------:R-:W2:Y:S01]  /*0350*/  LDCU UR5, c[0x0][0x438] ;  /* 0x00008700ff0577ac */ /* 0x000ea20008000800 */
[----:B------:R-:W-:Y:S01]  /*0360*/  @!P2 ISETP.NE.AND.EX P0, PT, R7, RZ, PT, P0 ;  /* 0x000000ff0700a20c */ /* 0x000fe20003f05300 */
[--C-:B-----5:R-:W-:Y:S01]  /*0370*/  @P2 IMAD.IADD R99, R99, 0x1, -R2.reuse ;  /* 0x0000000163632824 */ /* 0x120fe200078e0a02 */
[----:B-1----:R-:W1:Y:S01]  /*0380*/  S2R R15, SR_CTAID.Z ;  /* 0x00000000000f7919 */ /* 0x002e620000002700 */
[----:B------:R-:W3:Y:S01]  /*0390*/  LDCU UR14, c[0x0][0x508] ;  /* 0x0000a100ff0e77ac */ /* 0x000ee20008000800 */
[----:B------:R-:W-:Y:S01]  /*03a0*/  @!P2 SEL R3, R3, RZ, P0 ;  /* 0x000000ff0303a207 */ /* 0x000fe20000000000 */
[----:B------:R-:W-:Y:S01]  /*03b0*/  VIADD R6, R13, 0x1 ;  /* 0x000000010d067836 */ /* 0x000fe20000000000 */
[----:B------:R-:W4:Y:S02]  /*03c0*/  S2R R132, SR_TID.X ;  /* 0x0000000000847919 */ /* 0x000f240000002100 */
[----:B------:R-:W-:Y:S01]  /*03d0*/  @!P2 IADD3 R99, PT, PT, R3, R11, -R2 ;  /* 0x0000000b0363a210 */ /* 0x000fe20007ffe802 */
[----:B------:R-:W-:-:S04]  /*03e0*/  IMAD R3, R6, 0x40, -R9 ;  /* 0x0000004006037824 */ /* 0x000fc800078e0a09 */
[----:B------:R-:W-:Y:S01]  /*03f0*/  VIADD R8, R99, 0x7f ;  /* 0x0000007f63087836 */ /* 0x000fe20000000000 */
[----:B--2---:R-:W-:-:S04]  /*0400*/  UIADD3 UR5, UPT, UPT, UR5, 0x7f, URZ ;  /* 0x0000007f05057890 */ /* 0x004fc8000fffe0ff */
[----:B------:R-:W-:Y:S02]  /*0410*/  SHF.R.S32.HI R7, RZ, 0x1f, R8 ;  /* 0x0000001fff077819 */ /* 0x000fe40000011408 */
[----:B---3--:R-:W-:Y:S01]  /*0420*/  IADD3 R6, PT, PT, R8, UR14, R3 ;  /* 0x0000000e08067c10 */ /* 0x008fe2000fffe003 */
        /* <DEDUP_REMOVED lines=31> */
[----:B------:R-:W-:Y:S02]  /*0620*/  @P0 MOV R4, R12 ;  /* 0x0000000c00040202 */ /* 0x000fe40000000f00 */
[----:B------:R-:W-:Y:S01]  /*0630*/  IADD3 R12, PT, PT, R132, 0x20, RZ ;  /* 0x00000020840c7810 */ /* 0x000fe20007ffe0ff */
[-C--:B------:R-:W-:Y:S01]  /*0640*/  @P0 IMAD R7, R144, R3.reuse, R13 ;  /* 0x0000000390070224 */ /* 0x080fe200078e020d */
[----:B------:R-:W-:Y:S01]  /*0650*/  IADD3 R16, P0, PT, R4, R16, RZ ;  /* 0x0000001004107210 */ /* 0x000fe20007f1e0ff */
[----:B------:R-:W-:Y:S01]  /*0660*/  IMAD R8, R0, R3, R17 ;  /* 0x0000000300087224 */ /* 0x000fe200078e0211 */
[----:B------:R-:W2:Y:S01]  /*0670*/  @!P1 LDC.64 R4, c[0x0][0x3f0] ;  /* 0x0000fc00ff049b82 */ /* 0x000ea20000000a00 */
[----:B------:R-:W-:-:S02]  /*0680*/  ISETP.GE.OR P2, PT, R12, R9, P2 ;  /* 0x000000090c00720c */ /* 0x000fc40001746670 */
[----:B------:R-:W-:Y:S02]  /*0690*/  IMAD.X R17, R7, 0x1, R8, P0 ;  /* 0x0000000107117824 */ /* 0x000fe400000e0608 */
[C---:B-1----:R-:W-:Y:S01]  /*06a0*/  IMAD.WIDE.U32 R16, R15.reuse, UR4, R16 ;  /* 0x000000040f107c25 */ /* 0x042fe2000f8e0010 */
[----:B------:R-:W1:Y:S03]  /*06b0*/  LDCU UR4, c[0x0][0x434] ;  /* 0x00008680ff0477ac */ /* 0x000e660008000800 */
        /* <DEDUP_REMOVED lines=21> */
.L_x_3175:
[----:B------:R-:W-:Y:S05]  /*0810*/  BSYNC.RECONVERGENT B0 ;  /* 0x0000000000007941 */ /* 0x000fea0003800200 */
.L_x_3174:
        /* <DEDUP_REMOVED lines=14> */
.L_x_3173:
        /* <DEDUP_REMOVED lines=10> */
.L_x_3176:
[----:B------:R-:W-:Y:S05]  /*09a0*/  BRA.U !UP1, `(.L_x_3177) ;  /* 0x0000000509887547 */ /* 0x000fea000b800000 */
[----:B------:R-:W2:Y:S01]  /*09b0*/  LDC R11, c[0x0][0x4f0] ;  /* 0x00013c00ff0b7b82 */ /* 0x000ea20000000800 */
[----:B------:R-:W-:Y:S01]  /*09c0*/  LEA R2, R3, 0xffffff80, 0x7 ;  /* 0xffffff8003027811 */ /* 0x000fe200078e38ff */
[----:B------:R-:W3:Y:S03]  /*09d0*/  LDCU.64 UR4, c[0x0][0x4e8] ;  /* 0x00009d00ff0477ac */ /* 0x000ee60008000a00 */
[----:B------:R-:W-:Y:S01]  /*09e0*/  IABS R4, R2 ;  /* 0x0000000200047213 */ /* 0x000fe20000000000 */
[----:B------:R-:W4:Y:S01]  /*09f0*/  LDCU.64 UR6, c[0x0][0x3a0] ;  /* 0x00007400ff0677ac */ /* 0x000f220008000a00 */
[----:B------:R-:W4:Y:S01]  /*0a00*/  LDCU.64 UR12, c[0x0][0x3b8] ;  /* 0x00007700ff0c77ac */ /* 0x000f220008000a00 */
[----:B------:R-:W4:Y:S01]  /*0a10*/  LDCU.64 UR10, c[0x0][0x3c0] ;  /* 0x00007800ff0a77ac */ /* 0x000f220008000a00 */
[----:B--2--5:R-:W-:-:S04]  /*0a20*/  IABS R6, R11 ;  /* 0x0000000b00067213 */ /* 0x024fc80000000000 */
[----:B-1----:R-:W1:Y:S08]  /*0a30*/  I2F.RP R7, R6 ;  /* 0x0000000600077306 */ /* 0x002e700000209400 */
[----:B-1----:R-:W1:Y:S02]  /*0a40*/  MUFU.RCP R18, R7 ;  /* 0x0000000700127308 */ /* 0x002e640000001000 */
[----:B-1----:R-:W-:-:S06]  /*0a50*/  IADD3 R18, PT, PT, R18, 0xffffffe, RZ ;  /* 0x0ffffffe12127810 */ /* 0x002fcc0007ffe0ff */
[----:B------:R-:W1:Y:S02]  /*0a60*/  F2I.FTZ.U32.TRUNC.NTZ R19, R18 ;  /* 0x0000001200137305 */ /* 0x000e64000021f000 */
[----:B-1----:R-:W-:Y:S01]  /*0a70*/  IMAD.MOV R5, RZ, RZ, -R19 ;  /* 0x000000ffff057224 */ /* 0x002fe200078e0a13 */
        /* <DEDUP_REMOVED lines=9> */
[----:B------:R-:W1:Y:S09]  /*0b10*/  LDC R4, c[0x0][0x3e8] ;  /* 0x0000fa00ff047b82 */ /* 0x000e720000000800 */
[----:B------:R-:W-:Y:S01]  /*0b20*/  @!P2 IADD3 R7, PT, PT, R7, -R6, RZ ;  /* 0x800000060707a210 */ /* 0x000fe20007ffe0ff */
[----:B------:R-:W-:Y:S01]  /*0b30*/  @!P2 VIADD R5, R5, 0x1 ;  /* 0x000000010505a836 */ /* 0x000fe20000000000 */
[----:B------:R-:W-:-:S02]  /*0b40*/  ISETP.NE.AND P2, PT, R11, RZ, PT ;  /* 0x000000ff0b00720c */ /* 0x000fc40003f45270 */
[----:B------:R-:W-:Y:S01]  /*0b50*/  ISETP.GE.U32.AND P0, PT, R7, R6, PT ;  /* 0x000000060700720c */ /* 0x000fe20003f06070 */
[----:B---3--:R-:W-:-:S04]  /*0b60*/  IMAD.WIDE.U32 R6, R17, UR4, RZ ;  /* 0x0000000411067c25 */ /* 0x008fc8000f8e00ff */
[----:B------:R-:W-:Y:S01]  /*0b70*/  IMAD R149, R17, UR5, R7 ;  /* 0x0000000511957c24 */ /* 0x000fe2000f8e0207 */
[----:B------:R-:W2:Y:S07]  /*0b80*/  LDCU.64 UR4, c[0x0][0x3a8] ;  /* 0x00007500ff0477ac */ /* 0x000eae0008000a00 */
[----:B------:R-:W-:Y:S02]  /*0b90*/  @P0 IADD3 R5, PT, PT, R5, 0x1, RZ ;  /* 0x0000000105050810 */ /* 0x000fe40007ffe0ff */
[----:B------:R-:W-:-:S03]  /*0ba0*/  LEA R148, P0, R6, UR8, 0x2 ;  /* 0x0000000806947c11 */ /* 0x000fc6000f8010ff */
[----:B------:R-:W-:Y:S01]  /*0bb0*/  @!P1 IMAD.MOV R5, RZ, RZ, -R5 ;  /* 0x000000ffff059224 */ /* 0x000fe200078e0a05 */
[----:B------:R-:W-:Y:S02]  /*0bc0*/  LEA.HI.X R149, R6, UR9, R149, 0x2, P0 ;  /* 0x0000000906957c11 */ /* 0x000fe400080f1495 */
[----:B------:R-:W-:-:S05]  /*0bd0*/  @!P2 LOP3.LUT R5, RZ, R11, RZ, 0x33, !PT ;  /* 0x0000000bff05a212 */ /* 0x000fca00078e33ff */
[----:B------:R-:W-:-:S05]  /*0be0*/  IMAD.WIDE R20, R5, 0x4, R148 ;  /* 0x0000000405147825 */ /* 0x000fca00078e0294 */
[----:B------:R-:W3:Y:S01]  /*0bf0*/  LDG.E R10, desc[UR16][R20.64] ;  /* 0x00000010140a7981 */ /* 0x000ee2000c1e1900 */
[----:B-1----:R-:W-:Y:S02]  /*0c00*/  IABS R7, R4 ;  /* 0x0000000400077213 */ /* 0x002fe40000000000 */
[----:B------:R-:W-:Y:S02]  /*0c10*/  IADD3 R5, PT, PT, -R5, RZ, RZ ;  /* 0x000000ff05057210 */ /* 0x000fe40007ffe1ff */
[----:B------:R-:W1:Y:S01]  /*0c20*/  I2F.RP R14, R7 ;  /* 0x00000007000e7306 */ /* 0x000e620000209400 */
[----:B----4-:R-:W-:Y:S02]  /*0c30*/  MOV R100, UR12 ;  /* 0x0000000c00647c02 */ /* 0x010fe40008000f00 */
[----:B------:R-:W-:Y:S01]  /*0c40*/  IMAD R2, R11, R5, R2 ;  /* 0x000000050b027224 */ /* 0x000fe200078e0202 */
[----:B------:R-:W-:Y:S02]  /*0c50*/  MOV R96, UR10 ;  /* 0x0000000a00607c02 */ /* 0x000fe40008000f00 */
[----:B------:R-:W-:-:S02]  /*0c60*/  MOV R101, UR13 ;  /* 0x0000000d00657c02 */ /* 0x000fc40008000f00 */
[----:B------:R-:W-:Y:S02]  /*0c70*/  SHF.R.S32.HI R5, RZ, 0x1f, R2 ;  /* 0x0000001fff057819 */ /* 0x000fe40000011402 */
[----:B------:R-:W-:Y:S01]  /*0c80*/  MOV R97, UR11 ;  /* 0x0000000b00617c02 */ /* 0x000fe20008000f00 */
        /* <DEDUP_REMOVED lines=26> */
[----:B---3--:R-:W-:Y:S01]  /*0e30*/  SHF.R.S32.HI R7, RZ, 0x1f, R10 ;  /* 0x0000001fff077819 */ /* 0x008fe2000001140a */
[----:B------:R-:W-:-:S04]  /*0e40*/  IMAD.WIDE.U32 R18, R10, UR6, RZ ;  /* 0x000000060a127c25 */ /* 0x000fc8000f8e00ff */
[C---:B------:R-:W-:Y:S02]  /*0e50*/  IMAD R21, R7.reuse, UR6, RZ ;  /* 0x0000000607157c24 */ /* 0x040fe4000f8e02ff */
[----:B--2---:R-:W-:Y:S02]  /*0e60*/  IMAD R7, R7, UR4, RZ ;  /* 0x0000000407077c24 */ /* 0x004fe4000f8e02ff */
        /* <DEDUP_REMOVED lines=22> */
.L_x_3177:
        /* <DEDUP_REMOVED lines=15> */
.L_x_3179:
[----:B------:R-:W2:Y:S01]  /*10c0*/  LDC.64 R100, c[0x0][0x3b8] ;  /* 0x0000ee00ff647b82 */ /* 0x000ea20000000a00 */
[----:B------:R-:W-:-:S05]  /*10d0*/  IADD3 R18, PT, PT, R2, R5, RZ ;  /* 0x0000000502127210 */ /* 0x000fca0007ffe0ff */
[C---:B--2---:R-:W-:Y:S02]  /*10e0*/  IMAD R11, R18.reuse, R101, RZ ;  /* 0x00000065120b7224 */ /* 0x044fe400078e02ff */
[----:B------:R-:W-:-:S05]  /*10f0*/  IMAD.WIDE.U32 R18, R18, R100, RZ ;  /* 0x0000006412127225 */ /* 0x000fca00078e00ff */
[----:B------:R-:W-:Y:S02]  /*1100*/  IADD3 R11, PT, PT, R19, R11, RZ ;  /* 0x0000000b130b7210 */ /* 0x000fe40007ffe0ff */
[----:B------:R-:W-:Y:S02]  /*1110*/  MOV R10, R18 ;  /* 0x00000012000a7202 */ /* 0x000fe40000000f00 */
.L_x_3180:
[----:B------:R-:W-:Y:S05]  /*1120*/  @P0 BRA `(.L_x_3181) ;  /* 0x0000000000340947 */ /* 0x000fea0003800000 */
[----:B------:R-:W2:Y:S01]  /*1130*/  LDC.64 R96, c[0x0][0x3c0] ;  /* 0x0000f000ff607b82 */ /* 0x000ea20000000a00 */
[----:B------:R-:W1:Y:S01]  /*1140*/  LDCU.64 UR4, c[0x0][0x3a8] ;  /* 0x00007500ff0477ac */ /* 0x000e620008000a00 */
[----:B------:R-:W-:Y:S02]  /*1150*/  SHF.R.S32.HI R5, RZ, 0x1f, R2 ;  /* 0x0000001fff057819 */ /* 0x000fe40000011402 */
[----:B-----5:R-:W-:-:S05]  /*1160*/  SHF.R.S32.HI R4, RZ, 0x1f, R6 ;  /* 0x0000001fff047819 */ /* 0x020fca0000011406 */
[----:B-1----:R-:W-:-:S04]  /*1170*/  IMAD R7, R4, UR4, RZ ;  /* 0x0000000404077c24 */ /* 0x002fc8000f8e02ff */
        /* <DEDUP_REMOVED lines=8> */
.L_x_3181:
[----:B------:R-:W2:Y:S01]  /*1200*/  LDC.64 R96, c[0x0][0x3c0] ;  /* 0x0000f000ff607b82 */ /* 0x000ea20000000a00 */
[----:B------:R-:W-:-:S05]  /*1210*/  IADD3 R5, PT, PT, R2, R5, RZ ;  /* 0x0000000502057210 */ /* 0x000fca0007ffe0ff */
[C---:B--2---:R-:W-:Y:S02]  /*1220*/  IMAD R19, R5.reuse, R97, RZ ;  /* 0x0000006105137224 */ /* 0x044fe400078e02ff */
[----:B------:R-:W-:-:S05]  /*1230*/  IMAD.WIDE.U32 R4, R5, R96, RZ ;  /* 0x0000006005047225 */ /* 0x000fca00078e00ff */
[----:B------:R-:W-:Y:S02]  /*1240*/  IADD3 R19, PT, PT, R5, R19, RZ ;  /* 0x0000001305137210 */ /* 0x000fe40007ffe0ff */
[----:B------:R-:W-:-:S07]  /*1250*/  MOV R18, R4 ;  /* 0x0000000400127202 */ /* 0x000fce0000000f00 */
.L_x_3182:
[----:B------:R-:W2:Y:S01]  /*1260*/  LDC R2, c[0x0][0x3e8] ;  /* 0x0000fa00ff027b82 */ /* 0x000ea20000000800 */
[----:B------:R-:W-:Y:S02]  /*1270*/  LEA R8, R3, 0xffffff80, 0x7 ;  /* 0xffffff8003087811 */ /* 0x000fe400078e38ff */
[----:B------:R-:W-:-:S03]  /*1280*/  CS2R R148, SRZ ;  /* 0x0000000000947805 */ /* 0x000fc6000001ff00 */
[----:B------:R-:W-:-:S04]  /*1290*/  IMAD.WIDE.U32 R18, R8, R96, R18 ;  /* 0x0000006008127225 */ /* 0x000fc800078e0012 */
[----:B------:R-:W-:Y:S01]  /*12a0*/  IMAD R19, R8, R97, R19 ;  /* 0x0000006108137224 */ /* 0x000fe200078e0213 */
[----:B--2---:R-:W-:-:S04]  /*12b0*/  IABS R4, R2 ;  /* 0x0000000200047213 */ /* 0x004fc80000000000 */
[----:B-1----:R-:W1:Y:S08]  /*12c0*/  I2F.RP R7, R4 ;  /* 0x0000000400077306 */ /* 0x002e700000209400 */
        /* <DEDUP_REMOVED lines=9> */
[----:B------:R-:W-:-:S04]  /*1360*/  IMAD.HI.U32 R12, R21, R6, RZ ;  /* 0x00000006150c7227 */ /* 0x000fc800078e00ff */
[----:B------:R-:W-:Y:S01]  /*1370*/  IMAD.WIDE.U32 R20, R8, R100, R10 ;  /* 0x0000006408147225 */ /* 0x000fe200078e000a */
[----:B------:R-:W-:-:S03]  /*1380*/  IADD3 R5, PT, PT, -R12, RZ, RZ ;  /* 0x000000ff0c057210 */ /* 0x000fc60007ffe1ff */
[----:B------:R-:W-:Y:S02]  /*1390*/  IMAD R21, R8, R101, R21 ;  /* 0x0000006508157224 */ /* 0x000fe400078e0215 */
[C---:B------:R-:W-:Y:S02]  /*13a0*/  IMAD R5, R4.reuse, R5, R6 ;  /* 0x0000000504057224 */ /* 0x040fe400078e0206 */
[----:B------:R-:W1:Y:S03]  /*13b0*/  LDC.64 R6, c[0x0][0x3d8] ;  /* 0x0000f600ff067b82 */ /* 0x000e660000000a00 */
        /* <DEDUP_REMOVED lines=22> */
.L_x_3178:
[----:B------:R-:W-:Y:S01]  /*1520*/  ISETP.NE.AND P0, PT, R144, -0x1, PT ;  /* 0xffffffff9000780c */ /* 0x000fe20003f05270 */
[----:B------:R-:W-:Y:S01]  /*1530*/  IMAD.SHL.U32 R137, R132, 0x8, RZ ;  /* 0x0000000884897824 */ /* 0x000fe200078e00ff */
[----:B------:R-:W1:Y:S01]  /*1540*/  S2UR UR5, SR_CgaCtaId ;  /* 0x00000000000579c3 */ /* 0x000e620000008800 */
[----:B------:R-:W2:Y:S01]  /*1550*/  LDCU.64 UR12, c[0x0][0x388] ;  /* 0x00007100ff0c77ac */ /* 0x000ea20008000a00 */
[----:B------:R-:W-:Y:S01]  /*1560*/  SHF.R.U32.HI R10, RZ, 0x2, R132 ;  /* 0x00000002ff0a7819 */ /* 0x000fe20000011684 */
[----:B------:R-:W-:Y:S01]  /*1570*/  IMAD.MOV.U32 R11, RZ, RZ, RZ ;  /* 0x000000ffff0b7224 */ /* 0x000fe200078e00ff */
[C---:B------:R-:W-:Y:S01]  /*1580*/  LOP3.LUT R138, R137.reuse, 0x18, RZ, 0xc0, !PT ;  /* 0x00000018898a7812 */ /* 0x040fe200078ec0ff */
[----:B------:R-:W3:Y:S01]  /*1590*/  LDCU.64 UR10, c[0x0][0x390] ;  /* 0x00007200ff0a77ac */ /* 0x000ee20008000a00 */
[----:B------:R-:W-:Y:S01]  /*15a0*/  IADD3 R136, PT, PT, -R0, R9, RZ ;  /* 0x0000000900887210 */ /* 0x000fe20007ffe1ff */
[----:B------:R-:W-:Y:S01]  /*15b0*/  BSSY.RECONVERGENT B0, `(.L_x_3183) ;  /* 0x0000037000007945 */ /* 0x000fe20003800200 */
[----:B------:R-:W-:Y:S01]  /*15c0*/  LOP3.LUT R146, R132, 0x18, RZ, 0xc0, !PT ;  /* 0x0000001884927812 */ /* 0x000fe200078ec0ff */
[----:B------:R-:W4:Y:S01]  /*15d0*/  LDCU.64 UR6, c[0x0][0x3c8] ;  /* 0x00007900ff0677ac */ /* 0x000f220008000a00 */
[----:B------:R-:W-:Y:S01]  /*15e0*/  ISETP.GE.AND P2, PT, R10, R136, PT ;  /* 0x000000880a00720c */ /* 0x000fe20003f46270 */
[----:B------:R-:W5:Y:S01]  /*15f0*/  @!P0 LDC.64 R6, c[0x0][0x398] ;  /* 0x0000e600ff068b82 */ /* 0x000f620000000a00 */
[----:B------:R-:W-:Y:S01]  /*1600*/  LOP3.LUT R145, R137, 0xd8, RZ, 0xc0, !PT ;  /* 0x000000d889917812 */ /* 0x000fe200078ec0ff */
[----:B------:R-:W-:Y:S01]  /*1610*/  UMOV UR4, 0x400 ;  /* 0x0000040000047882 */ /* 0x000fe20000000000 */
[----:B------:R-:W-:-:S02]  /*1620*/  IMAD.WIDE.U32 R12, R13, 0x40, R10 ;  /* 0x000000400d0c7825 */ /* 0x000fc400078e000a */
[----:B------:R-:W-:-:S03]  /*1630*/  LOP3.LUT R145, R145, R146, RZ, 0x3c, !PT ;  /* 0x0000009291917212 */ /* 0x000fc600078e3cff */
[----:B------:R-:W2:Y:S01]  /*1640*/  @P0 LDC.64 R4, c[0x0][0x3b0] ;  /* 0x0000ec00ff040b82 */ /* 0x000ea20000000a00 */
[----:B-1----:R-:W-:Y:S01]  /*1650*/  ULEA UR5, UR5, UR4, 0x18 ;  /* 0x0000000405057291 */ /* 0x002fe2000f8ec0ff */
[----:B-----5:R-:W-:-:S04]  /*1660*/  @!P0 IMAD.WIDE.U32 R18, R17, R6, RZ ;  /* 0x0000000611128225 */ /* 0x020fc800078e00ff */
[----:B------:R-:W-:Y:S02]  /*1670*/  @!P0 IMAD R7, R17, R7, R19 ;  /* 0x0000000711078224 */ /* 0x000fe400078e0213 */
[----:B--2---:R-:W-:-:S04]  /*1680*/  @P0 IMAD.WIDE.U32 R20, R144, R4, RZ ;  /* 0x0000000490140225 */ /* 0x004fc800078e00ff */
[----:B------:R-:W-:Y:S02]  /*1690*/  @!P0 IMAD.MOV.U32 R4, RZ, RZ, R18 ;  /* 0x000000ffff048224 */ /* 0x000fe400078e0012 */
[----:B------:R-:W-:Y:S02]  /*16a0*/  @P0 IMAD R7, R144, R5, R21 ;  /* 0x0000000590070224 */ /* 0x000fe400078e0215 */
[----:B------:R-:W-:Y:S01]  /*16b0*/  @P0 IMAD.MOV.U32 R4, RZ, RZ, R20 ;  /* 0x000000ffff040224 */ /* 0x000fe200078e0014 */
[C---:B------:R-:W-:Y:S02]  /*16c0*/  IADD3 R18, P0, PT, R138.reuse, R16, RZ ;  /* 0x000000108a127210 */ /* 0x040fe40007f1e0ff */
[----:B------:R-:W-:-:S03]  /*16d0*/  IADD3 R20, P1, PT, R138, R14, RZ ;  /* 0x0000000e8a147210 */ /* 0x000fc60007f3e0ff */
[----:B------:R-:W-:Y:S01]  /*16e0*/  IMAD.X R19, RZ, RZ, R8, P0 ;  /* 0x000000ffff137224 */ /* 0x000fe200000e0608 */
[----:B------:R-:W-:Y:S01]  /*16f0*/  IADD3 R6, P0, PT, R138, R4, RZ ;  /* 0x000000048a067210 */ /* 0x000fe20007f1e0ff */
[----:B------:R-:W-:Y:S01]  /*1700*/  IMAD.X R21, RZ, RZ, R2, P1 ;  /* 0x000000ffff157224 */ /* 0x000fe200008e0602 */
[----:B------:R-:W-:Y:S01]  /*1710*/  LOP3.LUT R2, R137, 0x1f20, RZ, 0xc0, !PT ;  /* 0x00001f2089027812 */ /* 0x000fe200078ec0ff */
[----:B------:R-:W-:Y:S01]  /*1720*/  IMAD.WIDE.U32 R4, R10, R96, R18 ;  /* 0x000000600a047225 */ /* 0x000fe200078e0012 */
[----:B------:R-:W-:Y:S02]  /*1730*/  IADD3.X R7, PT, PT, RZ, R7, RZ, P0, !PT ;  /* 0x00000007ff077210 */ /* 0x000fe400007fe4ff */
[----:B------:R-:W-:Y:S01]  /*1740*/  LOP3.LUT R145, R2, R145, RZ, 0xfc, !PT ;  /* 0x0000009102917212 */ /* 0x000fe200078efcff */
[----:B------:R-:W-:Y:S01]  /*1750*/  IMAD.WIDE.U32 R16, R10, R100, R20 ;  /* 0x000000640a107225 */ /* 0x000fe200078e0014 */
[----:B---3--:R-:W-:Y:S02]  /*1760*/  LEA R142, P0, R4, UR10, 0x1 ;  /* 0x0000000a048e7c11 */ /* 0x008fe4000f8008ff */
[----:B------:R-:W-:Y:S01]  /*1770*/  LEA R145, R145, UR5, 0x1 ;  /* 0x0000000591917c11 */ /* 0x000fe2000f8e08ff */
[----:B------:R-:W-:Y:S01]  /*1780*/  IMAD R139, R10, R101, R17 ;  /* 0x000000650a8b7224 */ /* 0x000fe200078e0211 */
[----:B------:R-:W-:Y:S01]  /*1790*/  LEA R140, P1, R16, UR12, 0x1 ;  /* 0x0000000c108c7c11 */ /* 0x000fe2000f8208ff */
[----:B------:R-:W-:-:S02]  /*17a0*/  IMAD R143, R10, R97, R5 ;  /* 0x000000610a8f7224 */ /* 0x000fc400078e0205 */
[C---:B----4-:R-:W-:Y:S01]  /*17b0*/  IMAD.WIDE.U32 R6, R15.reuse, UR6, R6 ;  /* 0x000000060f067c25 */ /* 0x050fe2000f8e0006 */
[----:B------:R-:W-:Y:S02]  /*17c0*/  LEA.HI.X R139, R16, UR13, R139, 0x1, P1 ;  /* 0x0000000d108b7c11 */ /* 0x000fe400088f0c8b */
        /* <DEDUP_REMOVED lines=20> */
.L_x_3185:
[----:B------:R2:W-:Y:S02]  /*1910*/  STS.128 [R145], RZ ;  /* 0x000000ff91007388 */ /* 0x0005e40000000c00 */
.L_x_3184:
[----:B------:R-:W-:Y:S05]  /*1920*/  BSYNC.RECONVERGENT B0 ;  /* 0x0000000000007941 */ /* 0x000fea0003800200 */
.L_x_3183:
[----:B------:R-:W-:Y:S01]  /*1930*/  VIADD R2, R10, 0x20 ;  /* 0x000000200a027836 */ /* 0x000fe20000000000 */
[----:B------:R-:W-:Y:S01]  /*1940*/  BSSY.RECONVERGENT B0, `(.L_x_3186) ;  /* 0x000001a000007945 */ /* 0x000fe20003800200 */
[----:B-1----:R-:W-:-:S03]  /*1950*/  IMAD R5, R3, -0x80, R99 ;  /* 0xffffff8003057824 */ /* 0x002fc600078e0263 */
[----:B------:R-:W-:Y:S02]  /*1960*/  ISETP.GE.AND P0, PT, R2, R136, PT ;  /* 0x000000880200720c */ /* 0x000fe40003f06270 */
[----:B------:R-:W-:-:S04]  /*1970*/  IADD3 R5, PT, PT, R5, 0x80, RZ ;  /* 0x0000008005057810 */ /* 0x000fc80007ffe0ff */
[----:B------:R-:W-:-:S07]  /*1980*/  ISETP.GE.AND P4, PT, R10, R5, PT ;  /* 0x000000050a00720c */ /* 0x000fce0003f86270 */
[----:B------:R-:W-:Y:S06]  /*1990*/  @P0 BRA `(.L_x_3187) ;  /* 0x0000000000500947 */ /* 0x000fec0003800000 */
        /* <DEDUP_REMOVED lines=20> */
.L_x_3187:
[----:B------:R-:W-:Y:S05]  /*1ae0*/  BSYNC.RECONVERGENT B0 ;  /* 0x0000000000007941 */ /* 0x000fea0003800200 */
.L_x_3186:
[----:B------:R-:W-:Y:S01]  /*1af0*/  BSSY.RECONVERGENT B0, `(.L_x_3188) ;  /* 0x000000e000007945 */ /* 0x000fe20003800200 */
[C---:B------:R-:W-:Y:S02]  /*1b00*/  SHF.L.U64.HI R8, R100.reuse, 0x5, R101 ;  /* 0x0000000564087819 */ /* 0x040fe40000010265 */
[----:B---3--:R-:W-:Y:S01]  /*1b10*/  SHF.L.U32 R7, R100, 0x5, RZ ;  /* 0x0000000564077819 */ /* 0x008fe200000006ff */
[----:B------:R-:W-:Y:S05]  /*1b20*/  @P4 BRA `(.L_x_3189) ;  /* 0x0000000000284947 */ /* 0x000fea0003800000 */
[----:B------:R-:W3:Y:S02]  /*1b30*/  LDCU UR4, c[0x0][0x440] ;  /* 0x00008800ff0477ac */ /* 0x000ee40008000800 */
[----:B---3--:R-:W-:-:S13]  /*1b40*/  ISETP.GE.AND P0, PT, R138, UR4, PT ;  /* 0x000000048a007c0c */ /* 0x008fda000bf06270 */
[----:B------:R-:W-:Y:S05]  /*1b50*/  @P0 BRA `(.L_x_3190) ;  /* 0x0000000000180947 */ /* 0x000fea0003800000 */
[----:B------:R-:W-:-:S05]  /*1b60*/  MOV R141, R139 ;  /* 0x0000008b008d7202 */ /* 0x000fca0000000f00 */
[----:B------:R-:W-:Y:S01]  /*1b70*/  @!PT LDS RZ, [RZ] ;  /* 0x00000000fffff984 */ /* 0x000fe20000000800 */
[----:B------:R-:W-:Y:S01]  /*1b80*/  @!PT LDS RZ, [RZ] ;  /* 0x00000000fffff984 */ /* 0x000fe20000000800 */
[----:B------:R-:W-:Y:S01]  /*1b90*/  @!PT LDS RZ, [RZ] ;  /* 0x00000000fffff984 */ /* 0x000fe20000000800 */
[----:B------:R4:W-:Y:S01]  /*1ba0*/  LDGSTS.E.BYPASS.LTC128B.128 [R145+0x1000], desc[UR16][R140.64] ;  /* 0x010000008c917fae */ /* 0x0009e2000b981a10 */
[----:B------:R-:W-:Y:S05]  /*1bb0*/  BRA `(.L_x_3189) ;  /* 0x0000000000047947 */ /* 0x000fea0003800000 */
.L_x_3190:
[----:B------:R3:W-:Y:S02]  /*1bc0*/  STS.128 [R145+0x1000], RZ ;  /* 0x001000ff91007388 */ /* 0x0007e40000000c00 */
.L_x_3189:
[----:B------:R-:W-:Y:S05]  /*1bd0*/  BSYNC.RECONVERGENT B0 ;  /* 0x0000000000007941 */ /* 0x000fea0003800200 */
.L_x_3188:
[-C--:B------:R-:W-:Y:S01]  /*1be0*/  ISETP.GE.AND P3, PT, R2, R5.reuse, PT ;  /* 0x000000050200720c */ /* 0x080fe20003f66270 */
[C---:B------:R-:W-:Y:S01]  /*1bf0*/  VIADD R6, R10.reuse, 0x40 ;  /* 0x000000400a067836 */ /* 0x040fe20000000000 */
[C---:B------:R-:W-:Y:S01]  /*1c00*/  LEA R12, P0, R7.reuse, R140, 0x1 ;  /* 0x0000008c070c7211 */ /* 0x040fe200078008ff */
[----:B------:R-:W-:Y:S01]  /*1c10*/  VIADD R4, R10, 0x60 ;  /* 0x000000600a047836 */ /* 0x000fe20000000000 */
[----:B------:R-:W-:Y:S02]  /*1c20*/  BSSY.RECONVERGENT B0, `(.L_x_3191) ;  /* 0x000000d000007945 */ /* 0x000fe40003800200 */
[-C--:B------:R-:W-:Y:S02]  /*1c30*/  ISETP.GE.AND P2, PT, R6, R5.reuse, PT ;  /* 0x000000050600720c */ /* 0x080fe40003f46270 */
[----:B------:R-:W-:Y:S02]  /*1c40*/  ISETP.GE.AND P1, PT, R4, R5, PT ;  /* 0x000000050400720c */ /* 0x000fe40003f26270 */
[----:B------:R-:W-:-:S03]  /*1c50*/  LEA.HI.X R13, R7, R139, R8, 0x1, P0 ;  /* 0x0000008b070d7211 */ /* 0x000fc600000f0c08 */
[----:B------:R-:W-:Y:S08]  /*1c60*/  @P3 BRA `(.L_x_3192) ;  /* 0x0000000000203947 */ /* 0x000ff00003800000 */
        /* <DEDUP_REMOVED lines=8> */
.L_x_3192:
[----:B------:R-:W-:Y:S05]  /*1cf0*/  BSYNC.RECONVERGENT B0 ;  /* 0x0000000000007941 */ /* 0x000fea0003800200 */
.L_x_3191:
[----:B------:R-:W-:Y:S04]  /*1d00*/  BSSY.RECONVERGENT B0, `(.L_x_3193) ;  /* 0x000000c000007945 */ /* 0x000fe80003800200 */
        /* <DEDUP_REMOVED lines=11> */
.L_x_3194:
[----:B------:R-:W-:Y:S05]  /*1dc0*/  BSYNC.RECONVERGENT B0 ;  /* 0x0000000000007941 */ /* 0x000fea0003800200 */
.L_x_3193:
        /* <DEDUP_REMOVED lines=12> */
.L_x_3196:
[----:B------:R-:W-:Y:S05]  /*1e90*/  BSYNC.RECONVERGENT B0 ;  /* 0x0000000000007941 */ /* 0x000fea0003800200 */
.L_x_3195:
[----:B------:R-:W0:Y:S01]  /*1ea0*/  LDGDEPBAR ;  /* 0x00000000000079af */ /* 0x000e220000000000 */
[----:B------:R-:W-:Y:S01]  /*1eb0*/  SHF.R.U32.HI R133, RZ, 0x1, R132 ;  /* 0x00000001ff857819 */ /* 0x000fe20000011684 */
[----:B------:R-:W-:Y:S01]  /*1ec0*/  BSSY.RECONVERGENT B0, `(.L_x_3197) ;  /* 0x0000016000007945 */ /* 0x000fe20003800200 */
[----:B------:R-:W-:Y:S02]  /*1ed0*/  LOP3.LUT R10, R10, 0x7, RZ, 0xc0, !PT ;  /* 0x000000070a0a7812 */ /* 0x000fe400078ec0ff */
[----:B------:R-:W-:-:S04]  /*1ee0*/  LOP3.LUT R7, R133, 0x1f0, RZ, 0xc0, !PT ;  /* 0x000001f085077812 */ /* 0x000fc800078ec0ff */
[----:B------:R-:W-:Y:S02]  /*1ef0*/  IADD3 R7, PT, PT, R7, 0x1, R0 ;  /* 0x0000000107077810 */ /* 0x000fe40007ffe000 */
[C---:B------:R-:W-:Y:S02]  /*1f00*/  SHF.L.U64.HI R0, R96.reuse, 0x5, R97 ;  /* 0x0000000560007819 */ /* 0x040fe40000010261 */
        /* <DEDUP_REMOVED lines=14> */
.L_x_3199:
[----:B------:R1:W-:Y:S01]  /*1ff0*/  STS.128 [R145+0x3000], RZ ;  /* 0x003000ff91007388 */ /* 0x0003e20000000c00 */
[----:B------:R-:W-:Y:S05]  /*2000*/  BRA `(.L_x_3200) ;  /* 0x0000000000047947 */ /* 0x000fea0003800000 */
.L_x_3198:
[----:B------:R1:W-:Y:S02]  /*2010*/  STS.128 [R145+0x3000], RZ ;  /* 0x003000ff91007388 */ /* 0x0003e40000000c00 */
.L_x_3200:
[----:B------:R-:W-:Y:S05]  /*2020*/  BSYNC.RECONVERGENT B0 ;  /* 0x0000000000007941 */ /* 0x000fea0003800200 */
.L_x_3197:
[-C--:B------:R-:W-:Y:S01]  /*2030*/  ISETP.GE.AND P3, PT, R2, R5.reuse, PT ;  /* 0x000000050200720c */ /* 0x080fe20003f66270 */
[----:B------:R-:W-:Y:S01]  /*2040*/  IMAD.SHL.U32 R108, R132, 0x20, RZ ;  /* 0x00000020846c7824 */ /* 0x000fe200078e00ff */
[-C--:B------:R-:W-:Y:S01]  /*2050*/  ISETP.GE.AND P2, PT, R6, R5.reuse, PT ;  /* 0x000000050600720c */ /* 0x080fe20003f46270 */
[----:B------:R-:W-:Y:S01]  /*2060*/  IMAD.SHL.U32 R11, R132, 0x10, RZ ;  /* 0x00000010840b7824 */ /* 0x000fe200078e00ff */
[----:B------:R-:W-:Y:S01]  /*2070*/  ISETP.GE.AND P1, PT, R4, R5, PT ;  /* 0x000000050400720c */ /* 0x000fe20003f26270 */
[----:B------:R-:W-:Y:S01]  /*2080*/  IMAD.SHL.U32 R6, R132, 0x4, RZ ;  /* 0x0000000484067824 */ /* 0x000fe200078e00ff */
[C---:B-1----:R-:W-:Y:S01]  /*2090*/  LOP3.LUT R13, R108.reuse, 0xc0, RZ, 0xc0, !PT ;  /* 0x000000c06c0d7812 */ /* 0x042fe200078ec0ff */
[----:B------:R-:W-:Y:S01]  /*20a0*/  BSSY.RECONVERGENT B0, `(.L_x_3201) ;  /* 0x0000016000007945 */ /* 0x000fe20003800200 */
[----:B------:R-:W-:Y:S02]  /*20b0*/  LOP3.LUT R9, R11, 0x100, RZ, 0xc0, !PT ;  /* 0x000001000b097812 */ /* 0x000fe400078ec0ff */
[----:B------:R-:W-:-:S02]  /*20c0*/  LOP3.LUT R2, R108, 0x120, RZ, 0xc0, !PT ;  /* 0x000001206c027812 */ /* 0x000fc400078ec0ff */
[----:B------:R-:W-:Y:S01]  /*20d0*/  LOP3.LUT R5, R13, 0x18, R6, 0xf8, !PT ;  /* 0x000000180d057812 */ /* 0x000fe200078ef806 */
[----:B------:R1:W-:Y:S01]  /*20e0*/  @P3 STS.128 [R145+0x3800], RZ ;  /* 0x003800ff91003388 */ /* 0x0003e20000000c00 */
[----:B------:R-:W-:Y:S02]  /*20f0*/  LOP3.LUT R134, R9, 0x20, R108, 0xf8, !PT ;  /* 0x0000002009867812 */ /* 0x000fe400078ef86c */
[----:B------:R-:W-:Y:S02]  /*2100*/  LOP3.LUT R2, R2, 0x3e00, R11, 0xf8, !PT ;  /* 0x00003e0002027812 */ /* 0x000fe400078ef80b */
[----:B------:R-:W-:Y:S02]  /*2110*/  LEA R4, P0, R7, R142, 0x1 ;  /* 0x0000008e07047211 */ /* 0x000fe400078008ff */
[C---:B------:R-:W-:Y:S02]  /*2120*/  LOP3.LUT R9, R5.reuse, 0x8, R132, 0x78, !PT ;  /* 0x0000000805097812 */ /* 0x040fe400078e7884 */
[----:B------:R-:W-:-:S02]  /*2130*/  LOP3.LUT R133, R5, 0x8, R133, 0x78, !PT ;  /* 0x0000000805857812 */ /* 0x000fc400078e7885 */
[----:B------:R-:W-:Y:S02]  /*2140*/  LEA.HI.X R5, R7, R143, R0, 0x1, P0 ;  /* 0x0000008f07057211 */ /* 0x000fe400000f0c00 */
[----:B------:R-:W-:Y:S02]  /*2150*/  LOP3.LUT R134, R134, R9, RZ, 0xfc, !PT ;  /* 0x0000000986867212 */ /* 0x000fe400078efcff */
[----:B------:R-:W-:Y:S01]  /*2160*/  LOP3.LUT R135, R2, R133, RZ, 0xfc, !PT ;  /* 0x0000008502877212 */ /* 0x000fe200078efcff */
[----:B------:R-:W-:Y:S06]  /*2170*/  @P3 BRA `(.L_x_3202) ;  /* 0x0000000000203947 */ /* 0x000fec0003800000 */
        /* <DEDUP_REMOVED lines=8> */
.L_x_3202:
[----:B------:R-:W-:Y:S05]  /*2200*/  BSYNC.RECONVERGENT B0 ;  /* 0x0000000000007941 */ /* 0x000fea0003800200 */
.L_x_3201:
        /* <DEDUP_REMOVED lines=15> */
.L_x_3204:
[----:B------:R-:W-:Y:S05]  /*2300*/  BSYNC.RECONVERGENT B0 ;  /* 0x0000000000007941 */ /* 0x000fea0003800200 */
.L_x_3203:
        /* <DEDUP_REMOVED lines=13> */
.L_x_3206:
[----:B------:R-:W-:Y:S05]  /*23e0*/  BSYNC.RECONVERGENT B0 ;  /* 0x0000000000007941 */ /* 0x000fea0003800200 */
.L_x_3205:
[----:B------:R-:W-:Y:S01]  /*23f0*/  LDSM.16.M88.4 R20, [R135] ;  /* 0x000000008714783b */ /* 0x000fe20000000200 */
[----:B------:R-:W-:Y:S01]  /*2400*/  IMAD.MOV.U32 R106, RZ, RZ, 0x20 ;  /* 0x00000020ff6a7424 */ /* 0x000fe200078e00ff */
[----:B------:R-:W-:Y:S02]  /*2410*/  LOP3.LUT P6, RZ, R132, 0x4, RZ, 0xc0, !PT ;  /* 0x0000000484ff7812 */ /* 0x000fe400078cc0ff */
[----:B------:R-:W5:Y:S01]  /*2420*/  LDSM.16.M88.4 R12, [R134+0x1000] ;  /* 0x00100000860c783b */ /* 0x000f620000000200 */
[----:B------:R-:W-:Y:S02]  /*2430*/  ISETP.NE.AND P2, PT, R3, 0x1, PT ;  /* 0x000000010300780c */ /* 0x000fe40003f45270 */
[----:B------:R-:W-:Y:S01]  /*2440*/  SEL R106, R106, 0xffffffe0, !P6 ;  /* 0xffffffe06a6a7807 */ /* 0x000fe20007000000 */
[----:B-1----:R-:W1:Y:S01]  /*2450*/  LDSM.16.M88.4 R4, [R134+0x1400] ;  /* 0x001400008604783b */ /* 0x002e620000000200 */
[C---:B------:R-:W-:Y:S02]  /*2460*/  VIMNMX R105, PT, PT, R104.reuse, R99, PT ;  /* 0x0000006368697248 */ /* 0x040fe40003fe0100 */
[----:B------:R-:W-:Y:S01]  /*2470*/  VIADDMNMX R104, R104, 0x8, R99, PT ;  /* 0x0000000868687846 */ /* 0x000fe20003800163 */
[----:B------:R-:W-:Y:S01]  /*2480*/  IMAD.IADD R98, R135, 0x1, R106 ;  /* 0x0000000187627824 */ /* 0x000fe200078e026a */
[----:B------:R-:W2:Y:S01]  /*2490*/  LDSM.16.M88.4 R60, [R134+0x1800] ;  /* 0x00180000863c783b */ /* 0x000ea20000000200 */
[----:B------:R-:W-:-:S03]  /*24a0*/  IMAD.IADD R102, R106, 0x1, R134 ;  /* 0x000000016a667824 */ /* 0x000fc600078e0286 */
[----:B------:R-:W3:Y:S04]  /*24b0*/  LDSM.16.M88.4 R52, [R134+0x1c00] ;  /* 0x001c00008634783b */ /* 0x000ee80000000200 */
[----:B------:R-:W4:Y:S04]  /*24c0*/  LDSM.16.M88.4 R44, [R134+0x2000] ;  /* 0x00200000862c783b */ /* 0x000f280000000200 */
[----:B------:R-:W4:Y:S04]  /*24d0*/  LDSM.16.M88.4 R36, [R134+0x2400] ;  /* 0x002400008624783b */ /* 0x000f280000000200 */
[----:B------:R-:W4:Y:S04]  /*24e0*/  LDSM.16.M88.4 R28, [R134+0x2800] ;  /* 0x00280000861c783b */ /* 0x000f280000000200 */
[----:B------:R-:W4:Y:S04]  /*24f0*/  LDSM.16.M88.4 R76, [R134+0x2c00] ;  /* 0x002c0000864c783b */ /* 0x000f280000000200 */
[----:B------:R-:W-:Y:S04]  /*2500*/  LDSM.16.M88.4 R92, [R98] ;  /* 0x00000000625c783b */ /* 0x000fe80000000200 */
[----:B------:R-:W4:Y:S01]  /*2510*/  LDSM.16.M88.4 R72, [R102+0x1000] ;  /* 0x001000006648783b */ /* 0x000f220000000200 */
[C---:B-----5:R-:W-:Y:S03]  /*2520*/  HMMA.16816.F32.BF16 R16, R20.reuse, R12, RZ ;  /* 0x0000000c1410723c */ /* 0x060fe600000418ff */
[----:B------:R-:W5:Y:S04]  /*2530*/  LDSM.16.M88.4 R68, [R102+0x1400] ;  /* 0x001400006644783b */ /* 0x000f680000000200 */
[----:B------:R-:W5:Y:S01]  /*2540*/  LDSM.16.M88.4 R88, [R102+0x1800] ;  /* 0x001800006658783b */ /* 0x000f620000000200 */
[C---:B-1----:R-:W-:Y:S03]  /*2550*/  HMMA.16816.F32.BF16 R8, R20.reuse, R4, RZ ;  /* 0x000000041408723c */ /* 0x042fe600000418ff */
[----:B------:R-:W1:Y:S04]  /*2560*/  LDSM.16.M88.4 R84, [R102+0x1c00] ;  /* 0x001c00006654783b */ /* 0x000e680000000200 */
[----:B------:R-:W1:Y:S01]  /*2570*/  LDSM.16.M88.4 R80, [R102+0x2000] ;  /* 0x002000006650783b */ /* 0x000e620000000200 */
[C---:B------:R-:W-:Y:S03]  /*2580*/  HMMA.16816.F32.BF16 R12, R20.reuse, R14, RZ ;  /* 0x0000000e140c723c */ /* 0x040fe600000418ff */
[----:B------:R-:W0:Y:S05]  /*2590*/  LDGDEPBAR ;  /* 0x00000000000079af */ /* 0x000e2a0000000000 */
[C---:B------:R-:W-:Y:S08]  /*25a0*/  HMMA.16816.F32.BF16 R4, R20.reuse, R6, RZ ;  /* 0x000000061404723c */ /* 0x040ff000000418ff */
[C---:B--2---:R-:W-:Y:S08]  /*25b0*/  HMMA.16816.F32.BF16 R64, R20.reuse, R60, RZ ;  /* 0x0000003c1440723c */ /* 0x044ff000000418ff */
[C---:B---3--:R-:W-:Y:S08]  /*25c0*/  HMMA.16816.F32.BF16 R56, R20.reuse, R52, RZ ;  /* 0x000000341438723c */ /* 0x048ff000000418ff */
        /* <DEDUP_REMOVED lines=14> */
[C---:B-----5:R-:W-:Y:S08]  /*26b0*/  HMMA.16816.F32.BF16 R8, R92.reuse, R68, R8 ;  /* 0x000000445c08723c */ /* 0x060ff00000041808 */
[----:B------:R-:W-:Y:S01]  /*26c0*/  HMMA.16816.F32.BF16 R4, R92, R70, R4 ;  /* 0x000000465c04723c */ /* 0x000fe20000041804 */
[----:B------:R-:W4:Y:S01]  /*26d0*/  LDSM.16.M88.4 R68, [R102+0x2c00] ;  /* 0x002c00006644783b */ /* 0x000f220000000200 */
[----:B------:R-:W-:-:S06]  /*26e0*/  DEPBAR.LE SB0, 0x0 ;  /* 0x000080000000791a */ /* 0x000fcc0000000000 */
[C---:B------:R-:W-:Y:S08]  /*26f0*/  HMMA.16816.F32.BF16 R64, R92.reuse, R88, R64 ;  /* 0x000000585c40723c */ /* 0x040ff00000041840 */
[C---:B------:R-:W-:Y:S08]  /*2700*/  HMMA.16816.F32.BF16 R60, R92.reuse, R90, R60 ;  /* 0x0000005a5c3c723c */ /* 0x040ff0000004183c */
[C---:B-1----:R-:W-:Y:S08]  /*2710*/  HMMA.16816.F32.BF16 R56, R92.reuse, R84, R56 ;  /* 0x000000545c38723c */ /* 0x042ff00000041838 */
        /* <DEDUP_REMOVED lines=22> */
.L_x_3208:
        /* <DEDUP_REMOVED lines=33> */
[----:B------:R-:W-:-:S02]  /*2a90*/  ISETP.NE.AND P1, PT, R2, RZ, PT ;  /* 0x000000ff0200720c */ /* 0x000fc40003f25270 */
[----:B------:R-:W-:-:S05]  /*2aa0*/  LOP3.LUT R69, RZ, R2, RZ, 0x33, !PT ;  /* 0x00000002ff457212 */ /* 0x000fca00078e33ff */
        /* <DEDUP_REMOVED lines=25> */
.L_x_3209:
[----:B------:R-:W1:Y:S01]  /*2c40*/  LDCU UR4, c[0x0][0x440] ;  /* 0x00008800ff0477ac */ /* 0x000e620008000800 */
[----:B------:R-:W-:Y:S01]  /*2c50*/  IMAD.WIDE.U32 R70, R100, 0x40, RZ ;  /* 0x0000004064467825 */ /* 0x000fe200078e00ff */
[----:B------:R-:W-:Y:S03]  /*2c60*/  BSSY.RECONVERGENT B0, `(.L_x_3210) ;  /* 0x0000024000007945 */ /* 0x000fe60003800200 */
[----:B------:R-:W-:Y:S01]  /*2c70*/  IMAD.SHL.U32 R0, R101, 0x40, RZ ;  /* 0x0000004065007824 */ /* 0x000fe200078e00ff */
[C---:B-1----:R-:W-:Y:S02]  /*2c80*/  ISETP.GE.AND P0, PT, R138.reuse, UR4, PT ;  /* 0x000000048a007c0c */ /* 0x042fe4000bf06270 */
[----:B------:R-:W-:-:S11]  /*2c90*/  ISETP.GE.AND P1, PT, R138, UR4, PT ;  /* 0x000000048a007c0c */ /* 0x000fd6000bf26270 */
[----:B------:R-:W-:Y:S01]  /*2ca0*/  @!P0 IMAD.SHL.U32 R69, R100, 0x40, RZ ;  /* 0x0000004064458824 */ /* 0x000fe200078e00ff */
[----:B------:R-:W-:Y:S01]  /*2cb0*/  @!P0 IADD3 R68, P5, PT, R140, R70, RZ ;  /* 0x000000468c448210 */ /* 0x000fe20007fbe0ff */
[----:B------:R-:W-:Y:S01]  /*2cc0*/  @!P1 IMAD.MOV.U32 R141, RZ, RZ, R139 ;  /* 0x000000ffff8d9224 */ /* 0x000fe200078e008b */
[----:B------:R-:W-:Y:S02]  /*2cd0*/  @!P0 SHF.L.U64.HI R2, R100, 0x6, R101 ;  /* 0x0000000664028819 */ /* 0x000fe40000010265 */
[----:B------:R-:W-:Y:S02]  /*2ce0*/  @!P0 IADD3 R70, P4, P3, R69, R140, R69 ;  /* 0x0000008c45468210 */ /* 0x000fe40007b9e045 */
[----:B------:R-:W-:Y:S01]  /*2cf0*/  @!P0 IADD3.X R69, PT, PT, R139, R71, R0, P5, !PT ;  /* 0x000000478b458210 */ /* 0x000fe20002ffe400 */
[----:B------:R-:W-:Y:S01]  /*2d00*/  @!PT LDS RZ, [RZ] ;  /* 0x00000000fffff984 */ /* 0x000fe20000000800 */
[----:B------:R-:W-:Y:S01]  /*2d10*/  @!PT LDS RZ, [RZ] ;  /* 0x00000000fffff984 */ /* 0x000fe20000000800 */
[----:B------:R-:W-:Y:S01]  /*2d20*/  @!PT LDS RZ, [RZ] ;  /* 0x00000000fffff984 */ /* 0x000fe20000000800 */
[----:B------:R1:W-:Y:S01]  /*2d30*/  @!P1 LDGSTS.E.BYPASS.LTC128B.128 [R145+0x1000], desc[UR16][R140.64] ;  /* 0x010000008c919fae */ /* 0x0003e2000b981a10 */
[----:B------:R-:W-:-:S03]  /*2d40*/  @!P0 IADD3.X R71, PT, PT, R2, R139, R2, P4, P3 ;  /* 0x0000008b02478210 */ /* 0x000fc600027e6402 */
[----:B------:R1:W-:Y:S04]  /*2d50*/  @P1 STS.128 [R145+0x1000], RZ ;  /* 0x001000ff91001388 */ /* 0x0003e80000000c00 */
        /* <DEDUP_REMOVED lines=12> */
[----:B-1----:R-:W-:-:S04]  /*2e20*/  LEA R69, P1, R100, R140, 0x6 ;  /* 0x0000008c64457211 */ /* 0x002fc800078230ff */
[C---:B------:R-:W-:Y:S02]  /*2e30*/  LEA R68, P0, R100.reuse, R69, 0x7 ;  /* 0x0000004564447211 */ /* 0x040fe400078038ff */
[----:B------:R-:W-:-:S04]  /*2e40*/  LEA.HI.X R0, R100, R139, R101, 0x6, P1 ;  /* 0x0000008b64007211 */ /* 0x000fc800008f3465 */
[----:B------:R-:W-:-:S05]  /*2e50*/  LEA.HI.X R69, R100, R0, R101, 0x7, P0 ;  /* 0x0000000064457211 */ /* 0x000fca00000f3c65 */
[----:B------:R-:W-:Y:S01]  /*2e60*/  @!PT LDS RZ, [RZ] ;  /* 0x00000000fffff984 */ /* 0x000fe20000000800 */
[----:B------:R-:W-:Y:S01]  /*2e70*/  @!PT LDS RZ, [RZ] ;  /* 0x00000000fffff984 */ /* 0x000fe20000000800 */
[----:B------:R-:W-:Y:S01]  /*2e80*/  @!PT LDS RZ, [RZ] ;  /* 0x00000000fffff984 */ /* 0x000fe20000000800 */
[----:B------:R2:W-:Y:S02]  /*2e90*/  LDGSTS.E.BYPASS.LTC128B.128 [R145+0x2800], desc[UR16][R68.64] ;  /* 0x0280000044917fae */ /* 0x0005e4000b981a10 */
.L_x_3211:
[----:B------:R-:W-:Y:S05]  /*2ea0*/  BSYNC.RECONVERGENT B0 ;  /* 0x0000000000007941 */ /* 0x000fea0003800200 */
.L_x_3210:
[----:B------:R-:W0:Y:S02]  /*2eb0*/  LDGDEPBAR ;  /* 0x00000000000079af */ /* 0x000e240000000000 */
.L_x_3207:
[----:B------:R-:W-:Y:S01]  /*2ec0*/  IMAD.SHL.U32 R0, R132, 0x2, RZ ;  /* 0x0000000284007824 */ /* 0x000fe200078e00ff */
[----:B------:R-:W3:Y:S01]  /*2ed0*/  LDCU UR4, c[0x0][0x45c] ;  /* 0x00008b80ff0477ac */ /* 0x000ee20008000800 */
[----:B------:R-:W-:Y:S01]  /*2ee0*/  LOP3.LUT R133, R133, 0x120, R108, 0xf8, !PT ;  /* 0x0000012085857812 */ /* 0x000fe200078ef86c */
[----:B------:R-:W-:Y:S02]  /*2ef0*/  IMAD.MOV.U32 R152, RZ, RZ, -0x1 ;  /* 0xffffffffff987424 */ /* 0x000fe400078e00ff */
[----:B------:R-:W-:Y:S02]  /*2f00*/  LOP3.LUT R0, R0, 0x6, RZ, 0xc0, !PT ;  /* 0x0000000600007812 */ /* 0x000fe400078ec0ff */
[----:B------:R-:W-:-:S03]  /*2f10*/  LEA R133, R133, UR5, 0x1 ;  /* 0x0000000585857c11 */ /* 0x000fc6000f8e08ff */
[----:B------:R-:W-:-:S04]  /*2f20*/  IMAD R103, R3, 0x80, R0 ;  /* 0x0000008003677824 */ /* 0x000fc800078e0200 */
[C---:B------:R-:W-:Y:S02]  /*2f30*/  VIADD R2, R103.reuse, 0xffffff80 ;  /* 0xffffff8067027836 */ /* 0x040fe40000000000 */
[C---:B------:R-:W-:Y:S02]  /*2f40*/  VIADD R0, R103.reuse, 0xffffff81 ;  /* 0xffffff8167007836 */ /* 0x040fe40000000000 */
[C---:B-12---:R-:W-:Y:S01]  /*2f50*/  VIADD R69, R103.reuse, 0xffffff89 ;  /* 0xffffff8967457836 */ /* 0x046fe20000000000 */
[CC--:B------:R-:W-:Y:S02]  /*2f60*/  ISETP.GE.AND P5, PT, R2.reuse, R105.reuse, PT ;  /* 0x000000690200720c */ /* 0x0c0fe40003fa6270 */
[-C--:B------:R-:W-:Y:S01]  /*2f70*/  ISETP.GE.AND P1, PT, R2, R104.reuse, PT ;  /* 0x000000680200720c */ /* 0x080fe20003f26270 */
[----:B------:R-:W-:Y:S01]  /*2f80*/  VIADD R2, R103, 0xffffff88 ;  /* 0xffffff8867027836 */ /* 0x000fe20000000000 */
[C---:B------:R-:W-:Y:S02]  /*2f90*/  ISETP.GE.AND P4, PT, R0.reuse, R105, PT ;  /* 0x000000690000720c */ /* 0x040fe40003f86270 */
[----:B------:R-:W-:-:S02]  /*2fa0*/  ISETP.GE.AND P0, PT, R0, R104, PT ;  /* 0x000000680000720c */ /* 0x000fc40003f06270 */
[----:B------:R-:W-:Y:S01]  /*2fb0*/  FSEL R0, R16, -INF , !P5 ;  /* 0xff80000010007808 */ /* 0x000fe20006800000 */
[C---:B------:R-:W-:Y:S01]  /*2fc0*/  VIADD R16, R103.reuse, 0xffffff91 ;  /* 0xffffff9167107836 */ /* 0x040fe20000000000 */
[CC--:B------:R-:W-:Y:S02]  /*2fd0*/  ISETP.GE.AND P3, PT, R2.reuse, R105.reuse, PT ;  /* 0x000000690200720c */ /* 0x0c0fe40003f66270 */
[----:B------:R-:W-:Y:S01]  /*2fe0*/  ISETP.GE.AND P5, PT, R2, R104, PT ;  /* 0x000000680200720c */ /* 0x000fe20003fa6270 */
[----:B------:R-:W-:Y:S01]  /*2ff0*/  VIADD R2, R103, 0xffffff90 ;  /* 0xffffff9067027836 */ /* 0x000fe20000000000 */
[----:B------:R-:W-:Y:S02]  /*3000*/  FSEL R75, R18, -INF , !P1 ;  /* 0xff800000124b7808 */ /* 0x000fe40004800000 */
[----:B------:R-:W-:Y:S02]  /*3010*/  ISETP.GE.AND P1, PT, R69, R105, PT ;  /* 0x000000694500720c */ /* 0x000fe40003f26270 */
[----:B------:R-:W-:Y:S01]  /*3020*/  FSEL R73, R19, -INF , !P0 ;  /* 0xff80000013497808 */ /* 0x000fe20004000000 */
[----:B------:R-:W-:Y:S01]  /*3030*/  VIADD R19, R103, 0xffffffe1 ;  /* 0xffffffe167137836 */ /* 0x000fe20000000000 */
[----:B------:R-:W-:-:S02]  /*3040*/  FSEL R12, R12, -INF , !P3 ;  /* 0xff8000000c0c7808 */ /* 0x000fc40005800000 */
[----:B------:R-:W-:Y:S01]  /*3050*/  FSEL R68, R17, -INF , !P4 ;  /* 0xff80000011447808 */ /* 0x000fe20006000000 */
[C---:B------:R-:W-:Y:S01]  /*3060*/  VIADD R17, R103.reuse, 0xffffffe8 ;  /* 0xffffffe867117836 */ /* 0x040fe20000000000 */
[C---:B------:R-:W-:Y:S02]  /*3070*/  ISETP.GE.AND P0, PT, R2.reuse, R105, PT ;  /* 0x000000690200720c */ /* 0x040fe40003f06270 */
[-C--:B------:R-:W-:Y:S01]  /*3080*/  ISETP.GE.AND P3, PT, R2, R104.reuse, PT ;  /* 0x000000680200720c */ /* 0x080fe20003f66270 */
[----:B------:R-:W-:Y:S01]  /*3090*/  VIADD R2, R103, 0xffffff98 ;  /* 0xffffff9867027836 */ /* 0x000fe20000000000 */
[----:B------:R-:W-:Y:S02]  /*30a0*/  ISETP.GE.AND P4, PT, R69, R104, PT ;  /* 0x000000684500720c */ /* 0x000fe40003f86270 */
[----:B------:R-:W-:Y:S02]  /*30b0*/  FSEL R77, R14, -INF , !P5 ;  /* 0xff8000000e4d7808 */ /* 0x000fe40006800000 */
[----:B------:R-:W-:-:S02]  /*30c0*/  FSEL R14, R13, -INF , !P1 ;  /* 0xff8000000d0e7808 */ /* 0x000fc40004800000 */
[CC--:B------:R-:W-:Y:S02]  /*30d0*/  ISETP.GE.AND P5, PT, R16.reuse, R105.reuse, PT ;  /* 0x000000691000720c */ /* 0x0c0fe40003fa6270 */
        /* <DEDUP_REMOVED lines=9> */
[----:B------:R-:W-:Y:S01]  /*3170*/  VIADD R9, R103, 0xffffffa1 ;  /* 0xffffffa167097836 */ /* 0x000fe20000000000 */
[-C--:B------:R-:W-:Y:S02]  /*3180*/  ISETP.GE.AND P3, PT, R16, R105.reuse, PT ;  /* 0x000000691000720c */ /* 0x080fe40003f66270 */
[----:B------:R-:W-:Y:S02]  /*3190*/  FSEL R11, R11, -INF , !P1 ;  /* 0xff8000000b0b7808 */ /* 0x000fe40004800000 */
[----:B------:R-:W-:Y:S02]  /*31a0*/  FSEL R10, R4, -INF , !P4 ;  /* 0xff800000040a7808 */ /* 0x000fe40006000000 */
[C---:B------:R-:W-:Y:S02]  /*31b0*/  ISETP.GE.AND P1, PT, R2.reuse, R105, PT ;  /* 0x000000690200720c */ /* 0x040fe40003f26270 */
[-C--:B------:R-:W-:Y:S01]  /*31c0*/  ISETP.GE.AND P4, PT, R2, R104.reuse, PT ;  /* 0x000000680200720c */ /* 0x080fe20003f86270 */
[----:B------:R-:W-:Y:S01]  /*31d0*/  VIADD R2, R103, 0xffffffa8 ;  /* 0xffffffa867027836 */ /* 0x000fe20000000000 */
[----:B------:R-:W-:-:S02]  /*31e0*/  ISETP.GE.AND P5, PT, R16, R104, PT ;  /* 0x000000681000720c */ /* 0x000fc40003fa6270 */
[----:B------:R-:W-:Y:S01]  /*31f0*/  FSEL R69, R6, -INF , !P0 ;  /* 0xff80000006457808 */ /* 0x000fe20004000000 */
[----:B------:R-:W-:Y:S01]  /*3200*/  VIADD R6, R103, 0xfffffff1 ;  /* 0xfffffff167067836 */ /* 0x000fe20000000000 */
[----:B------:R-:W-:Y:S01]  /*3210*/  FSEL R4, R5, -INF , !P3 ;  /* 0xff80000005047808 */ /* 0x000fe20005800000 */
[----:B------:R-:W-:Y:S01]  /*3220*/  VIADD R5, R103, 0xffffffa9 ;  /* 0xffffffa967057836 */ /* 0x000fe20000000000 */
[-C--:B------:R-:W-:Y:S02]  /*3230*/  ISETP.GE.AND P0, PT, R9, R105.reuse, PT ;  /* 0x000000690900720c */ /* 0x080fe40003f06270 */
[----:B------:R-:W-:Y:S01]  /*3240*/  FSEL R71, R7, -INF , !P5 ;  /* 0xff80000007477808 */ /* 0x000fe20006800000 */
[----:B------:R-:W-:Y:S01]  /*3250*/  VIADD R7, R103, 0xfffffff0 ;  /* 0xfffffff067077836 */ /* 0x000fe20000000000 */
[----:B------:R-:W-:Y:S02]  /*3260*/  FSEL R84, R64, -INF , !P1 ;  /* 0xff80000040547808 */ /* 0x000fe40004800000 */
[----:B------:R-:W-:-:S02]  /*3270*/  ISETP.GE.AND P5, PT, R2, R105, PT ;  /* 0x000000690200720c */ /* 0x000fc40003fa6270 */
[-C--:B------:R-:W-:Y:S01]  /*3280*/  ISETP.GE.AND P1, PT, R2, R104.reuse, PT ;  /* 0x000000680200720c */ /* 0x080fe20003f26270 */
[----:B------:R-:W-:Y:S01]  /*3290*/  VIADD R2, R103, 0xffffffb0 ;  /* 0xffffffb067027836 */ /* 0x000fe20000000000 */
[----:B------:R-:W-:Y:S02]  /*32a0*/  FSEL R85, R66, -INF , !P4 ;  /* 0xff80000042557808 */ /* 0x000fe40006000000 */
[----:B------:R-:W-:Y:S02]  /*32b0*/  FSEL R86, R65, -INF , !P0 ;  /* 0xff80000041567808 */ /* 0x000fe40004000000 */
[-C--:B------:R-:W-:Y:S01]  /*32c0*/  ISETP.GE.AND P3, PT, R9, R104.reuse, PT ;  /* 0x000000680900720c */ /* 0x080fe20003f66270 */
[----:B------:R-:W-:Y:S01]  /*32d0*/  VIADD R9, R103, 0xffffffe9 ;  /* 0xffffffe967097836 */ /* 0x000fe20000000000 */
[C---:B------:R-:W-:Y:S02]  /*32e0*/  ISETP.GE.AND P4, PT, R5.reuse, R105, PT ;  /* 0x000000690500720c */ /* 0x040fe40003f86270 */
[----:B------:R-:W-:Y:S01]  /*32f0*/  ISETP.GE.AND P0, PT, R5, R104, PT ;  /* 0x000000680500720c */ /* 0x000fe20003f06270 */
        /* <DEDUP_REMOVED lines=10> */
[----:B------:R-:W-:Y:S01]  /*33a0*/  VIADD R5, R103, 0xffffffb9 ;  /* 0xffffffb967057836 */ /* 0x000fe20000000000 */
[----:B------:R-:W-:Y:S02]  /*33b0*/  FMNMX3.FTZ R65, R0, R68, R12, !PT ;  /* 0x0000004400417276 */ /* 0x000fe4000781000c */
[----:B------:R-:W-:Y:S02]  /*33c0*/  FSEL R63, R63, -INF , !P0 ;  /* 0xff8000003f3f7808 */ /* 0x000fe40004000000 */
[----:B------:R-:W-:Y:S02]  /*33d0*/  FSEL R92, R56, -INF , !P3 ;  /* 0xff800000385c7808 */ /* 0x000fe40005800000 */
[C---:B------:R-:W-:Y:S02]  /*33e0*/  ISETP.GE.AND P0, PT, R2.reuse, R105, PT ;  /* 0x000000690200720c */ /* 0x040fe40003f06270 */
[----:B------:R-:W-:Y:S01]  /*33f0*/  ISETP.GE.AND P3, PT, R2, R104, PT ;  /* 0x000000680200720c */ /* 0x000fe20003f66270 */
[----:B------:R-:W-:Y:S01]  /*3400*/  VIADD R2, R103, 0xffffffc0 ;  /* 0xffffffc067027836 */ /* 0x000fe20000000000 */
[----:B------:R-:W-:-:S02]  /*3410*/  FSEL R93, R58, -INF , !P5 ;  /* 0xff8000003a5d7808 */ /* 0x000fc40006800000 */
[----:B------:R-:W-:Y:S02]  /*3420*/  FSEL R94, R57, -INF , !P1 ;  /* 0xff800000395e7808 */ /* 0x000fe40004800000 */
[C---:B------:R-:W-:Y:S02]  /*3430*/  ISETP.GE.AND P5, PT, R5.reuse, R105, PT ;  /* 0x000000690500720c */ /* 0x040fe40003fa6270 */
[----:B------:R-:W-:Y:S01]  /*3440*/  ISETP.GE.AND P1, PT, R5, R104, PT ;  /* 0x000000680500720c */ /* 0x000fe20003f26270 */
[----:B------:R-:W-:Y:S01]  /*3450*/  VIADD R5, R103, 0xffffffc1 ;  /* 0xffffffc167057836 */ /* 0x000fe20000000000 */
[----:B------:R-:W-:Y:S02]  /*3460*/  FMNMX3.FTZ R65, R65, R14, R70, !PT ;  /* 0x0000000e41417276 */ /* 0x000fe40007810046 */
[----:B------:R-:W-:Y:S01]  /*3470*/  FSEL R95, R59, -INF , !P4 ;  /* 0xff8000003b5f7808 */ /* 0x000fe20006000000 */
[----:B------:R-:W-:Y:S01]  /*3480*/  VIADD R59, R103, 0xffffffd0 ;  /* 0xffffffd0673b7836 */ /* 0x000fe20000000000 */
[----:B------:R-:W-:-:S02]  /*3490*/  FSEL R110, R52, -INF , !P0 ;  /* 0xff800000346e7808 */ /* 0x000fc40004000000 */
[CC--:B------:R-:W-:Y:S02]  /*34a0*/  ISETP.GE.AND P4, PT, R2.reuse, R105.reuse, PT ;  /* 0x000000690200720c */ /* 0x0c0fe40003f86270 */
[----:B------:R-:W-:Y:S01]  /*34b0*/  ISETP.GE.AND P0, PT, R2, R104, PT ;  /* 0x000000680200720c */ /* 0x000fe20003f06270 */
[----:B------:R-:W-:Y:S01]  /*34c0*/  VIADD R2, R103, 0xffffffc8 ;  /* 0xffffffc867027836 */ /* 0x000fe20000000000 */
[----:B------:R-:W-:Y:S02]  /*34d0*/  FSEL R99, R54, -INF , !P3 ;  /* 0xff80000036637808 */ /* 0x000fe40005800000 */
[----:B------:R-:W-:Y:S01]  /*34e0*/  FSEL R112, R53, -INF , !P5 ;  /* 0xff80000035707808 */ /* 0x000fe20006800000 */
[----:B------:R-:W-:Y:S01]  /*34f0*/  VIADD R53, R103, 0xffffffd8 ;  /* 0xffffffd867357836 */ /* 0x000fe20000000000 */
[----:B------:R-:W-:Y:S02]  /*3500*/  FMNMX3.FTZ R65, R65, R8, R10, !PT ;  /* 0x0000000841417276 */ /* 0x000fe4000781000a */
[----:B------:R-:W-:-:S02]  /*3510*/  ISETP.GE.AND P3, PT, R5, R105, PT ;  /* 0x000000690500720c */ /* 0x000fc40003f66270 */
[----:B------:R-:W-:Y:S01]  /*3520*/  ISETP.GE.AND P5, PT, R5, R104, PT ;  /* 0x000000680500720c */ /* 0x000fe20003fa6270 */
[----:B------:R-:W-:Y:S01]  /*3530*/  VIADD R5, R103, 0xffffffc9 ;  /* 0xffffffc967057836 */ /* 0x000fe20000000000 */
[----:B------:R-:W-:Y:S02]  /*3540*/  FMNMX3.FTZ R65, R65, R4, R84, !PT ;  /* 0x0000000441417276 */ /* 0x000fe40007810054 */
[----:B------:R-:W-:Y:S01]  /*3550*/  FSEL R91, R55, -INF , !P1 ;  /* 0xff800000375b7808 */ /* 0x000fe20004800000 */
[----:B------:R-:W-:Y:S01]  /*3560*/  VIADD R55, R103, 0xffffffd1 ;  /* 0xffffffd167377836 */ /* 0x000fe20000000000 */
[-C--:B------:R-:W-:Y:S02]  /*3570*/  ISETP.GE.AND P1, PT, R2, R105.reuse, PT ;  /* 0x000000690200720c */ /* 0x080fe40003f26270 */
[----:B------:R-:W-:Y:S02]  /*3580*/  FSEL R57, R50, -INF , !P0 ;  /* 0xff80000032397808 */ /* 0x000fe40004000000 */
[----:B------:R-:W-:-:S02]  /*3590*/  ISETP.GE.AND P0, PT, R5, R105, PT ;  /* 0x000000690500720c */ /* 0x000fc40003f06270 */
[----:B------:R-:W-:Y:S02]  /*35a0*/  FMNMX3.FTZ R65, R65, R86, R88, !PT ;  /* 0x0000005641417276 */ /* 0x000fe40007810058 */
[----:B------:R-:W-:Y:S02]  /*35b0*/  FSEL R64, R44, -INF , !P1 ;  /* 0xff8000002c407808 */ /* 0x000fe40004800000 */
[----:B------:R-:W-:Y:S02]  /*35c0*/  ISETP.GE.AND P1, PT, R55, R105, PT ;  /* 0x000000693700720c */ /* 0x000fe40003f26270 */
[----:B------:R-:W-:Y:S02]  /*35d0*/  FSEL R66, R45, -INF , !P0 ;  /* 0xff8000002d427808 */ /* 0x000fe40004000000 */
[----:B------:R-:W-:Y:S02]  /*35e0*/  FMNMX3.FTZ R45, R65, R114, R92, !PT ;  /* 0x00000072412d7276 */ /* 0x000fe4000781005c */
[----:B------:R-:W-:-:S02]  /*35f0*/  FSEL R44, R41, -INF , !P1 ;  /* 0xff800000292c7808 */ /* 0x000fc40004800000 */
[----:B------:R-:W-:Y:S02]  /*3600*/  FSEL R56, R48, -INF , !P4 ;  /* 0xff80000030387808 */ /* 0x000fe40006000000 */
[----:B------:R-:W-:Y:S02]  /*3610*/  FMNMX3.FTZ R41, R45, R94, R110, !PT ;  /* 0x0000005e2d297276 */ /* 0x000fe4000781006e */
[-C--:B------:R-:W-:Y:S02]  /*3620*/  ISETP.GE.AND P0, PT, R53, R105.reuse, PT ;  /* 0x000000693500720c */ /* 0x080fe40003f06270 */
[----:B------:R-:W-:Y:S01]  /*3630*/  FSEL R61, R51, -INF , !P5 ;  /* 0xff800000333d7808 */ /* 0x000fe20006800000 */
[----:B------:R-:W-:Y:S01]  /*3640*/  VIADD R51, R103, 0xffffffd9 ;  /* 0xffffffd967337836 */ /* 0x000fe20000000000 */
[----:B------:R-:W-:Y:S01]  /*3650*/  FSEL R58, R49, -INF , !P3 ;  /* 0xff800000313a7808 */ /* 0x000fe20005800000 */
[----:B------:R-:W-:Y:S01]  /*3660*/  VIADD R49, R103, 0xffffffe0 ;  /* 0xffffffe067317836 */ /* 0x000fe20000000000 */
[----:B------:R-:W-:-:S02]  /*3670*/  ISETP.GE.AND P5, PT, R59, R105, PT ;  /* 0x000000693b00720c */ /* 0x000fc40003fa6270 */
[----:B------:R-:W-:Y:S02]  /*3680*/  FMNMX3.FTZ R41, R41, R112, R56, !PT ;  /* 0x0000007029297276 */ /* 0x000fe40007810038 */
[----:B------:R-:W-:Y:S02]  /*3690*/  FSEL R36, R36, -INF , !P0 ;  /* 0xff80000024247808 */ /* 0x000fe40004000000 */
[-C--:B------:R-:W-:Y:S02]  /*36a0*/  ISETP.GE.AND P0, PT, R19, R105.reuse, PT ;  /* 0x000000691300720c */ /* 0x080fe40003f06270 */
[----:B------:R-:W-:Y:S02]  /*36b0*/  FSEL R40, R40, -INF , !P5 ;  /* 0xff80000028287808 */ /* 0x000fe40006800000 */
[----:B------:R-:W-:Y:S02]  /*36c0*/  FMNMX3.FTZ R41, R41, R58, R64, !PT ;  /* 0x0000003a29297276 */ /* 0x000fe40007810040 */
[----:B------:R-:W-:-:S02]  /*36d0*/  ISETP.GE.AND P1, PT, R49, R105, PT ;  /* 0x000000693100720c */ /* 0x000fc40003f26270 */
[-C--:B------:R-:W-:Y:S02]  /*36e0*/  ISETP.GE.AND P5, PT, R51, R105.reuse, PT ;  /* 0x000000693300720c */ /* 0x080fe40003fa6270 */
[----:B------:R-:W-:Y:S02]  /*36f0*/  FSEL R54, R33, -INF , !P0 ;  /* 0xff80000021367808 */ /* 0x000fe40004000000 */
[----:B------:R-:W-:Y:S02]  /*3700*/  FMNMX3.FTZ R33, R41, R66, R40, !PT ;  /* 0x0000004229217276 */ /* 0x000fe40007810028 */
[----:B------:R-:W-:Y:S02]  /*3710*/  FSEL R52, R32, -INF , !P1 ;  /* 0xff80000020347808 */ /* 0x000fe40004800000 */
[----:B------:R-:W-:Y:S02]  /*3720*/  FSEL R50, R37, -INF , !P5 ;  /* 0xff80000025327808 */ /* 0x000fe40006800000 */
[----:B------:R-:W-:-:S02]  /*3730*/  ISETP.GE.AND P1, PT, R9, R105, PT ;  /* 0x000000690900720c */ /* 0x000fc40003f26270 */
[----:B------:R-:W-:Y:S02]  /*3740*/  FMNMX3.FTZ R16, R75, R73, R77, !PT ;  /* 0x000000494b107276 */ /* 0x000fe4000781004d */
[----:B------:R-:W-:Y:S01]  /*3750*/  ISETP.GE.AND P3, PT, R5, R104, PT ;  /* 0x000000680500720c */ /* 0x000fe20003f66270 */
[----:B------:R-:W-:Y:S01]  /*3760*/  VIADD R5, R103, 0xfffffff8 ;  /* 0xfffffff867057836 */ /* 0x000fe20000000000 */
[-C--:B------:R-:W-:Y:S02]  /*3770*/  ISETP.GE.AND P5, PT, R17, R105.reuse, PT ;  /* 0x000000691100720c */ /* 0x080fe40003fa6270 */
[----:B------:R-:W-:Y:S02]  /*3780*/  FMNMX3.FTZ R33, R33, R44, R36, !PT ;  /* 0x0000002c21217276 */ /* 0x000fe40007810024 */
[----:B------:R-:W-:Y:S02]  /*3790*/  ISETP.GE.AND P0, PT, R7, R105, PT ;  /* 0x000000690700720c */ /* 0x000fe40003f06270 */
[----:B------:R-:W-:-:S02]  /*37a0*/  FSEL R48, R29, -INF , !P1 ;  /* 0xff8000001d307808 */ /* 0x000fc40004800000 */
[----:B------:R-:W-:Y:S02]  /*37b0*/  FMNMX3.FTZ R16, R16, R15, R13, !PT ;  /* 0x0000000f10107276 */ /* 0x000fe4000781000d */
[----:B------:R-:W-:Y:S02]  /*37c0*/  FSEL R32, R28, -INF , !P5 ;  /* 0xff8000001c207808 */ /* 0x000fe40006800000 */
[----:B------:R-:W-:Y:S02]  /*37d0*/  FMNMX3.FTZ R29, R33, R50, R52, !PT ;  /* 0x00000032211d7276 */ /* 0x000fe40007810034 */
[----:B------:R-:W-:Y:S01]  /*37e0*/  ISETP.GE.AND P4, PT, R2, R104, PT ;  /* 0x000000680200720c */ /* 0x000fe20003f86270 */
[----:B------:R-:W-:Y:S01]  /*37f0*/  VIADD R2, R103, 0xfffffff9 ;  /* 0xfffffff967027836 */ /* 0x000fe20000000000 */
[----:B------:R-:W-:Y:S02]  /*3800*/  ISETP.GE.AND P1, PT, R5, R105, PT ;  /* 0x000000690500720c */ /* 0x000fe40003f26270 */
[----:B------:R-:W-:-:S02]  /*3810*/  FSEL R28, R24, -INF , !P0 ;  /* 0xff800000181c7808 */ /* 0x000fc40004000000 */
[----:B------:R-:W-:Y:S02]  /*3820*/  FMNMX3.FTZ R24, R16, R11, R69, !PT ;  /* 0x0000000b10187276 */ /* 0x000fe40007810045 */
[----:B------:R-:W-:Y:S02]  /*3830*/  ISETP.GE.AND P5, PT, R6, R105, PT ;  /* 0x000000690600720c */ /* 0x000fe40003fa6270 */
[----:B------:R-:W-:Y:S02]  /*3840*/  FMNMX3.FTZ R29, R29, R54, R32, !PT ;  /* 0x000000361d1d7276 */ /* 0x000fe40007810020 */
[----:B------:R-:W-:Y:S02]  /*3850*/  FSEL R18, R20, -INF , !P1 ;  /* 0xff80000014127808 */ /* 0x000fe40004800000 */
[----:B------:R-:W-:Y:S02]  /*3860*/  FMNMX3.FTZ R20, R24, R71, R85, !PT ;  /* 0x0000004718147276 */ /* 0x000fe40007810055 */
[----:B------:R-:W-:-:S02]  /*3870*/  ISETP.GE.AND P0, PT, R2, R105, PT ;  /* 0x000000690200720c */ /* 0x000fc40003f06270 */
[----:B------:R-:W-:Y:S02]  /*3880*/  FSEL R16, R25, -INF , !P5 ;  /* 0xff80000019107808 */ /* 0x000fe40006800000 */
[----:B------:R-:W-:Y:S02]  /*3890*/  FMNMX3.FTZ R29, R29, R48, R28, !PT ;  /* 0x000000301d1d7276 */ /* 0x000fe4000781001c */
[----:B------:R-:W-:Y:S02]  /*38a0*/  FMNMX3.FTZ R20, R20, R107, R109, !PT ;  /* 0x0000006b14147276 */ /* 0x000fe4000781006d */
[----:B------:R-:W-:Y:S02]  /*38b0*/  FSEL R24, R21, -INF , !P0 ;  /* 0xff80000015187808 */ /* 0x000fe40004000000 */
[----:B------:R-:W-:Y:S02]  /*38c0*/  FMNMX3.FTZ R29, R29, R16, R18, !PT ;  /* 0x000000101d1d7276 */ /* 0x000fe40007810012 */
[----:B------:R-:W-:-:S02]  /*38d0*/  FMNMX3.FTZ R60, R20, R63, R93, !PT ;  /* 0x0000003f143c7276 */ /* 0x000fc4000781005d */
[----:B------:R-:W-:Y:S02]  /*38e0*/  FMNMX.FTZ R20, R24, R29, !PT ;  /* 0x0000001d18147209 */ /* 0x000fe40007810000 */
[----:B------:R-:W-:Y:S02]  /*38f0*/  FMNMX3.FTZ R60, R60, R95, R99, !PT ;  /* 0x0000005f3c3c7276 */ /* 0x000fe40007810063 */
[----:B------:R-:W-:Y:S01]  /*3900*/  ISETP.GE.AND P1, PT, R59, R104, PT ;  /* 0x000000683b00720c */ /* 0x000fe20003f26270 */
[----:B------:R-:W1:Y:S01]  /*3910*/  SHFL.BFLY PT, R21, R20, 0x2, 0x1f ;  /* 0x0c401f0014157f89 */ /* 0x000e6200000e0000 */
[----:B------:R-:W-:Y:S02]  /*3920*/  FSEL R89, R46, -INF , !P4 ;  /* 0xff8000002e597808 */ /* 0x000fe40006000000 */
[----:B------:R-:W-:Y:S02]  /*3930*/  FMNMX3.FTZ R60, R60, R91, R57, !PT ;  /* 0x0000005b3c3c7276 */ /* 0x000fe40007810039 */
[----:B------:R-:W-:-:S02]  /*3940*/  FSEL R67, R47, -INF , !P3 ;  /* 0xff8000002f437808 */ /* 0x000fc40005800000 */
[-C--:B------:R-:W-:Y:S02]  /*3950*/  ISETP.GE.AND P0, PT, R55, R104.reuse, PT ;  /* 0x000000683700720c */ /* 0x080fe40003f06270 */
[-C--:B------:R-:W-:Y:S02]  /*3960*/  ISETP.GE.AND P5, PT, R53, R104.reuse, PT ;  /* 0x000000683500720c */ /* 0x080fe40003fa6270 */
        /* <DEDUP_REMOVED lines=22> */
[----:B-1----:R-:W-:Y:S02]  /*3ad0*/  FMNMX.FTZ R20, R20, R21, !PT ;  /* 0x0000001514147209 */ /* 0x002fe40007810000 */
[----:B------:R-:W-:Y:S02]  /*3ae0*/  ISETP.GE.AND P0, PT, R2, R104, PT ;  /* 0x000000680200720c */ /* 0x000fe40003f06270 */
[----:B------:R-:W-:Y:S01]  /*3af0*/  FSEL R27, R27, -INF , !P3 ;  /* 0xff8000001b1b7808 */ /* 0x000fe20005800000 */
[----:B------:R-:W1:Y:S01]  /*3b00*/  SHFL.BFLY PT, R7, R20, 0x1, 0x1f ;  /* 0x0c201f0014077f89 */ /* 0x000e6200000e0000 */
[----:B------:R-:W-:Y:S01]  /*3b10*/  FSEL R21, R22, -INF , !P1 ;  /* 0xff80000016157808 */ /* 0x000fe20004800000 */
[----:B------:R-:W-:Y:S01]  /*3b20*/  IMAD.IADD R22, R106, 0x1, R133 ;  /* 0x000000016a167824 */ /* 0x000fe200078e0285 */
[----:B------:R-:W-:Y:S02]  /*3b30*/  FMNMX3.FTZ R60, R60, R31, R25, !PT ;  /* 0x0000001f3c3c7276 */ /* 0x000fe40007810019 */
[----:B------:R-:W-:-:S02]  /*3b40*/  FSEL R23, R23, -INF , !P0 ;  /* 0xff80000017177808 */ /* 0x000fc40004000000 */
[----:B------:R-:W-:-:S04]  /*3b50*/  FMNMX3.FTZ R6, R60, R27, R21, !PT ;  /* 0x0000001b3c067276 */ /* 0x000fc80007810015 */
[----:B------:R-:W-:-:S05]  /*3b60*/  FMNMX.FTZ R6, R23, R6, !PT ;  /* 0x0000000617067209 */ /* 0x000fca0007810000 */
[----:B------:R-:W2:Y:S01]  /*3b70*/  SHFL.BFLY PT, R5, R6, 0x2, 0x1f ;  /* 0x0c401f0006057f89 */ /* 0x000ea200000e0000 */
[----:B-1----:R-:W-:-:S04]  /*3b80*/  FMNMX.FTZ R2, R20, R7, !PT ;  /* 0x0000000714027209 */ /* 0x002fc80007810000 */
[C---:B------:R-:W-:Y:S01]  /*3b90*/  FSETP.NEU.FTZ.AND P0, PT, R2.reuse, -INF , PT ;  /* 0xff8000000200780b */ /* 0x040fe20003f1d000 */
[----:B---3--:R-:W-:-:S05]  /*3ba0*/  FMUL.FTZ R29, R2, UR4 ;  /* 0x00000004021d7c20 */ /* 0x008fca0008410000 */
[----:B------:R-:W-:-:S05]  /*3bb0*/  FSEL R29, R29, RZ, P0 ;  /* 0x000000ff1d1d7208 */ /* 0x000fca0000000000 */
[--C-:B------:R-:W-:Y:S01]  /*3bc0*/  FFMA.FTZ R53, R0, UR4, -R29.reuse ;  /* 0x0000000400357c23 */ /* 0x100fe2000801081d */
[----:B--2---:R-:W-:Y:S01]  /*3bd0*/  FMNMX.FTZ R5, R6, R5, !PT ;  /* 0x0000000506057209 */ /* 0x004fe20007810000 */
[--C-:B------:R-:W-:Y:S01]  /*3be0*/  FFMA.FTZ R19, R4, UR4, -R29.reuse ;  /* 0x0000000404137c23 */ /* 0x100fe2000801081d */
[--C-:B------:R-:W-:Y:S01]  /*3bf0*/  FFMA.FTZ R46, R68, UR4, -R29.reuse ;  /* 0x00000004442e7c23 */ /* 0x100fe2000801081d */
[--C-:B------:R-:W-:Y:S01]  /*3c00*/  FFMA.FTZ R51, R12, UR4, -R29.reuse ;  /* 0x000000040c337c23 */ /* 0x100fe2000801081d */
[--C-:B------:R-:W-:Y:S01]  /*3c10*/  FFMA.FTZ R42, R14, UR4, -R29.reuse ;  /* 0x000000040e2a7c23 */ /* 0x100fe2000801081d */
        /* <DEDUP_REMOVED lines=14> */
[----:B------:R-:W-:-:S03]  /*3d00*/  FFMA.FTZ R28, R28, UR4, -R29 ;  /* 0x000000041c1c7c23 */ /* 0x000fc6000801081d */
[----:B------:R-:W-:Y:S01]  /*3d10*/  MUFU.EX2 R51, R51 ;  /* 0x0000003300337308 */ /* 0x000fe20000000800 */
[----:B-1----:R-:W-:-:S07]  /*3d20*/  FMNMX.FTZ R0, R5, R0, !PT ;  /* 0x0000000005007209 */ /* 0x002fce0007810000 */
[----:B------:R-:W1:Y:S01]  /*3d30*/  MUFU.EX2 R42, R42 ;  /* 0x0000002a002a7308 */ /* 0x000e620000000800 */
[----:B------:R-:W-:Y:S01]  /*3d40*/  LDSM.16.MT88.4 R4, [R22+0x3000] ;  /* 0x003000001604783b */ /* 0x000fe20000004200 */
[----:B--2---:R-:W-:Y:S01]  /*3d50*/  F2FP.BF16.F32.PACK_AB R80, R46, R53 ;  /* 0x000000352e50723e */ /* 0x004fe200000010ff */
[----:B------:R-:W-:Y:S01]  /*3d60*/  FADD.FTZ R46, R53, R46 ;  /* 0x0000002e352e7221 */ /* 0x000fe20000010000 */
[C---:B------:R-:W-:Y:S01]  /*3d70*/  FMUL.FTZ R20, R0.reuse, UR4 ;  /* 0x0000000400147c20 */ /* 0x040fe20008410000 */
[----:B------:R-:W-:-:S03]  /*3d80*/  FSETP.NEU.FTZ.AND P0, PT, R0, -INF , PT ;  /* 0xff8000000000780b */ /* 0x000fc60003f1d000 */
        /* <DEDUP_REMOVED lines=13> */
[----:B-1----:R-:W-:Y:S01]  /*3e60*/  F2FP.BF16.F32.PACK_AB R82, R42, R51 ;  /* 0x000000332a52723e */ /* 0x002fe200000010ff */
[----:B------:R-:W1:Y:S01]  /*3e70*/  LDSM.16.MT88.4 R12, [R133+0x3400] ;  /* 0x00340000850c783b */ /* 0x000e620000004200 */
        /* <DEDUP_REMOVED lines=22> */
[----:B------:R-:W-:Y:S01]  /*3fe0*/  FFMA.FTZ R57, R67, UR4, -R20 ;  /* 0x0000000443397c23 */ /* 0x000fe20008010814 */
[--C-:B------:R-:W-:Y:S01]  /*3ff0*/  FFMA.FTZ R89, R40, UR4, -R29.reuse ;  /* 0x0000000428597c23 */ /* 0x100fe2000801081d */
[----:B------:R-:W-:Y:S01]  /*4000*/  FADD.FTZ R55, R55, R62 ;  /* 0x0000003e37377221 */ /* 0x000fe20000010000 */
[----:B------:R-:W4:Y:S01]  /*4010*/  MUFU.EX2 R38, R38 ;  /* 0x0000002600267308 */ /* 0x000f220000000800 */
[--C-:B------:R-:W-:Y:S01]  /*4020*/  FFMA.FTZ R40, R36, UR4, -R29.reuse ;  /* 0x0000000424287c23 */ /* 0x100fe2000801081d */
[--C-:B------:R-:W-:Y:S01]  /*4030*/  FFMA.FTZ R67, R50, UR4, -R29.reuse ;  /* 0x0000000432437c23 */ /* 0x100fe2000801081d */
[----:B------:R-:W-:Y:S01]  /*4040*/  FFMA.FTZ R36, R52, UR4, -R29 ;  /* 0x0000000434247c23 */ /* 0x000fe2000801081d */
[--C-:B------:R-:W-:Y:S01]  /*4050*/  FFMA.FTZ R47, R47, UR4, -R20.reuse ;  /* 0x000000042f2f7c23 */ /* 0x100fe20008010814 */
[--C-:B------:R-:W-:Y:S01]  /*4060*/  FFMA.FTZ R52, R49, UR4, -R20.reuse ;  /* 0x0000000431347c23 */ /* 0x100fe20008010814 */
[--C-:B------:R-:W-:Y:S01]  /*4070*/  FFMA.FTZ R41, R41, UR4, -R20.reuse ;  /* 0x0000000429297c23 */ /* 0x100fe20008010814 */
[----:B------:R-:W-:Y:S01]  /*4080*/  FFMA.FTZ R50, R45, UR4, -R20 ;  /* 0x000000042d327c23 */ /* 0x000fe20008010814 */
[----:B------:R-:W-:Y:S01]  /*4090*/  MUFU.EX2 R26, R26 ;  /* 0x0000001a001a7308 */ /* 0x000fe20000000800 */
[----:B-----5:R-:W-:Y:S01]  /*40a0*/  F2FP.BF16.F32.PACK_AB R83, R59, R60 ;  /* 0x0000003c3b53723e */ /* 0x020fe200000010ff */
[----:B------:R-:W-:Y:S01]  /*40b0*/  FADD.FTZ R51, R51, R46 ;  /* 0x0000002e33337221 */ /* 0x000fe20000010000 */
[----:B------:R-:W-:Y:S01]  /*40c0*/  FADD.FTZ R60, R60, R55 ;  /* 0x000000373c3c7221 */ /* 0x000fe20000010000 */
[--C-:B------:R-:W-:Y:S01]  /*40d0*/  FFMA.FTZ R45, R48, UR4, -R29.reuse ;  /* 0x00000004302d7c23 */ /* 0x100fe2000801081d */
[----:B------:R-:W-:Y:S01]  /*40e0*/  FFMA.FTZ R49, R16, UR4, -R29 ;  /* 0x0000000410317c23 */ /* 0x000fe2000801081d */
[----:B------:R-:W-:Y:S01]  /*40f0*/  FADD.FTZ R46, R42, R51 ;  /* 0x000000332a2e7221 */ /* 0x000fe20000010000 */
[----:B------:R-:W-:Y:S01]  /*4100*/  FADD.FTZ R48, R59, R60 ;  /* 0x0000003c3b307221 */ /* 0x000fe20000010000 */
[----:B------:R-:W5:Y:S01]  /*4110*/  MUFU.EX2 R19, R19 ;  /* 0x0000001300137308 */ /* 0x000f620000000800 */
[C---:B--2---:R-:W-:Y:S01]  /*4120*/  HMMA.16816.F32.BF16 R68, R80.reuse, R72, RZ ;  /* 0x000000485044723c */ /* 0x044fe200000418ff */
[--C-:B------:R-:W-:Y:S01]  /*4130*/  FFMA.FTZ R42, R18, UR4, -R29.reuse ;  /* 0x00000004122a7c23 */ /* 0x100fe2000801081d */
[----:B------:R-:W-:Y:S01]  /*4140*/  FFMA.FTZ R61, R54, UR4, -R29 ;  /* 0x00000004363d7c23 */ /* 0x000fe2000801081d */
[--C-:B------:R-:W-:Y:S01]  /*4150*/  FFMA.FTZ R33, R33, UR4, -R20.reuse ;  /* 0x0000000421217c23 */ /* 0x100fe20008010814 */
[--C-:B------:R-:W-:Y:S01]  /*4160*/  FFMA.FTZ R31, R31, UR4, -R20.reuse ;  /* 0x000000041f1f7c23 */ /* 0x100fe20008010814 */
[--C-:B------:R-:W-:Y:S01]  /*4170*/  FFMA.FTZ R24, R25, UR4, -R20.reuse ;  /* 0x0000000419187c23 */ /* 0x100fe20008010814 */
[--C-:B------:R-:W-:Y:S01]  /*4180*/  FFMA.FTZ R25, R27, UR4, -R20.reuse ;  /* 0x000000041b197c23 */ /* 0x100fe20008010814 */
[----:B------:R-:W-:Y:S01]  /*4190*/  MUFU.EX2 R43, R43 ;  /* 0x0000002b002b7308 */ /* 0x000fe20000000800 */
[----:B------:R-:W-:Y:S01]  /*41a0*/  HMMA.16816.F32.BF16 R72, R80, R74, RZ ;  /* 0x0000004a5048723c */ /* 0x000fe200000418ff */
[--C-:B------:R-:W-:Y:S01]  /*41b0*/  FFMA.FTZ R21, R21, UR4, -R20.reuse ;  /* 0x0000000415157c23 */ /* 0x100fe20008010814 */
[----:B------:R-:W-:-:S05]  /*41c0*/  FFMA.FTZ R154, R23, UR4, -R20 ;  /* 0x00000004179a7c23 */ /* 0x000fca0008010814 */
[----:B------:R-:W2:Y:S01]  /*41d0*/  MUFU.EX2 R34, R34 ;  /* 0x0000002200227308 */ /* 0x000ea20000000800 */
[----:B------:R-:W-:Y:S01]  /*41e0*/  HMMA.16816.F32.BF16 R76, R80, R4, RZ ;  /* 0x00000004504c723c */ /* 0x000fe200000418ff */
[----:B----4-:R-:W-:Y:S01]  /*41f0*/  F2FP.BF16.F32.PACK_AB R4, R38, R39 ;  /* 0x000000272604723e */ /* 0x010fe200000010ff */
[----:B------:R-:W-:Y:S01]  /*4200*/  FADD.FTZ R39, R39, R46 ;  /* 0x0000002e27277221 */ /* 0x000fe20000010000 */
[----:B------:R-:W-:-:S03]  /*4210*/  FFMA.FTZ R46, R35, UR4, -R20 ;  /* 0x00000004232e7c23 */ /* 0x000fc60008010814 */
[----:B------:R-:W-:Y:S01]  /*4220*/  FADD.FTZ R35, R38, R39 ;  /* 0x0000002726237221 */ /* 0x000fe20000010000 */
[----:B------:R-:W4:Y:S01]  /*4230*/  MUFU.EX2 R37, R37 ;  /* 0x0000002500257308 */ /* 0x000f220000000800 */
[----:B------:R-:W-:Y:S01]  /*4240*/  HMMA.16816.F32.BF16 R80, R80, R6, RZ ;  /* 0x000000065050723c */ /* 0x000fe200000418ff */
[----:B-----5:R-:W-:Y:S01]  /*4250*/  F2FP.BF16.F32.PACK_AB R6, R19, R26 ;  /* 0x0000001a1306723e */ /* 0x020fe200000010ff */
[----:B------:R-:W-:Y:S01]  /*4260*/  FFMA.FTZ R38, R17, UR4, -R20 ;  /* 0x0000000411267c23 */ /* 0x000fe20008010814 */
[----:B------:R-:W-:-:S04]  /*4270*/  FADD.FTZ R26, R26, R35 ;  /* 0x000000231a1a7221 */ /* 0x000fc80000010000 */
[----:B------:R-:W5:Y:S01]  /*4280*/  MUFU.EX2 R30, R30 ;  /* 0x0000001e001e7308 */ /* 0x000f620000000800 */
[----:B--2---:R-:W-:Y:S01]  /*4290*/  F2FP.BF16.F32.PACK_AB R5, R34, R43 ;  /* 0x0000002b2205723e */ /* 0x004fe200000010ff */
[----:B------:R-:W-:Y:S01]  /*42a0*/  FADD.FTZ R43, R43, R48 ;  /* 0x000000302b2b7221 */ /* 0x000fe20000010000 */
[----:B------:R-:W-:-:S03]  /*42b0*/  FADD.FTZ R19, R19, R26 ;  /* 0x0000001a13137221 */ /* 0x000fc60000010000 */
[----:B------:R-:W-:Y:S02]  /*42c0*/  FADD.FTZ R16, R34, R43 ;  /* 0x0000002b22107221 */ /* 0x000fe40000010000 */
[----:B------:R-:W-:Y:S02]  /*42d0*/  MUFU.EX2 R90, R90 ;  /* 0x0000005a005a7308 */ /* 0x000fe40000000800 */
[----:B----4-:R-:W-:-:S06]  /*42e0*/  FADD.FTZ R17, R37, R16 ;  /* 0x0000001025117221 */ /* 0x010fcc0000010000 */
[----:B------:R-:W2:Y:S01]  /*42f0*/  MUFU.EX2 R87, R87 ;  /* 0x0000005700577308 */ /* 0x000ea20000000800 */
[C---:B-----5:R-:W-:Y:S01]  /*4300*/  F2FP.BF16.F32.PACK_AB R7, R30.reuse, R37 ;  /* 0x000000251e07723e */ /* 0x060fe200000010ff */
[----:B------:R-:W-:-:S06]  /*4310*/  FADD.FTZ R17, R30, R17 ;  /* 0x000000111e117221 */ /* 0x000fcc0000010000 */
[C---:B---3--:R-:W-:Y:S01]  /*4320*/  HMMA.16816.F32.BF16 R76, R4.reuse, R8, R76 ;  /* 0x00000008044c723c */ /* 0x048fe2000004184c */
[----:B------:R-:W-:Y:S07]  /*4330*/  MUFU.EX2 R86, R86 ;  /* 0x0000005600567308 */ /* 0x000fee0000000800 */
[C---:B------:R-:W-:Y:S01]  /*4340*/  HMMA.16816.F32.BF16 R80, R4.reuse, R10, R80 ;  /* 0x0000000a0450723c */ /* 0x040fe20000041850 */
[----:B------:R-:W3:Y:S01]  /*4350*/  LDSM.16.MT88.4 R8, [R22+0x3800] ;  /* 0x003800001608783b */ /* 0x000ee20000004200 */
[----:B------:R-:W4:Y:S06]  /*4360*/  MUFU.EX2 R65, R65 ;  /* 0x0000004100417308 */ /* 0x000f2c0000000800 */
[C---:B-1----:R-:W-:Y:S02]  /*4370*/  HMMA.16816.F32.BF16 R68, R4.reuse, R12, R68 ;  /* 0x0000000c0444723c */ /* 0x042fe40000041844 */
[----:B------:R-:W-:Y:S06]  /*4380*/  MUFU.EX2 R88, R88 ;  /* 0x0000005800587308 */ /* 0x000fec0000000800 */
[----:B------:R-:W-:Y:S01]  /*4390*/  HMMA.16816.F32.BF16 R72, R4, R14, R72 ;  /* 0x0000000e0448723c */ /* 0x000fe20000041848 */
[----:B------:R-:W1:Y:S01]  /*43a0*/  LDSM.16.MT88.4 R12, [R133+0x3800] ;  /* 0x00380000850c783b */ /* 0x000e620000004200 */
        /* <DEDUP_REMOVED lines=9> */
[C---:B-----5:R-:W-:Y:S01]  /*4440*/  F2FP.BF16.F32.PACK_AB R5, R85.reuse, R88 ;  /* 0x000000585505723e */ /* 0x060fe200000010ff */
[----:B------:R-:W-:Y:S02]  /*4450*/  FADD.FTZ R88, R88, R17 ;  /* 0x0000001158587221 */ /* 0x000fe40000010000 */
[----:B------:R-:W-:Y:S02]  /*4460*/  LDSM.16.MT88.4 R16, [R22+0x4800] ;  /* 0x004800001610783b */ /* 0x000fe40000004200 */
[----:B------:R-:W-:Y:S02]  /*4470*/  FADD.FTZ R85, R85, R88 ;  /* 0x0000005855557221 */ /* 0x000fe40000010000 */
[----:B------:R-:W4:Y:S08]  /*4480*/  MUFU.EX2 R109, R109 ;  /* 0x0000006d006d7308 */ /* 0x000f300000000800 */
[----:B------:R-:W5:Y:S01]  /*4490*/  MUFU.EX2 R94, R94 ;  /* 0x0000005e005e7308 */ /* 0x000f620000000800 */
[----:B--2---:R-:W-:Y:S01]  /*44a0*/  F2FP.BF16.F32.PACK_AB R7, R63, R84 ;  /* 0x000000543f07723e */ /* 0x004fe200000010ff */
[----:B------:R-:W-:-:S04]  /*44b0*/  FADD.FTZ R84, R84, R85 ;  /* 0x0000005554547221 */ /* 0x000fc80000010000 */
[----:B------:R-:W-:Y:S02]  /*44c0*/  FADD.FTZ R63, R63, R84 ;  /* 0x000000543f3f7221 */ /* 0x000fe40000010000 */
[----:B---3--:R-:W-:Y:S01]  /*44d0*/  HMMA.16816.F32.BF16 R76, R4, R8, R76 ;  /* 0x00000008044c723c */ /* 0x008fe2000004184c */
[----:B------:R-:W-:Y:S01]  /*44e0*/  MUFU.EX2 R92, R92 ;  /* 0x0000005c005c7308 */ /* 0x000fe20000000800 */
[----:B----4-:R-:W-:-:S06]  /*44f0*/  FADD.FTZ R27, R109, R86 ;  /* 0x000000566d1b7221 */ /* 0x010fcc0000010000 */
[----:B------:R-:W-:Y:S01]  /*4500*/  HMMA.16816.F32.BF16 R80, R4, R10, R80 ;  /* 0x0000000a0450723c */ /* 0x000fe20000041850 */
[----:B------:R-:W2:Y:S01]  /*4510*/  LDSM.16.MT88.4 R8, [R22+0x3c00] ;  /* 0x003c00001608783b */ /* 0x000ea20000004200 */
[----:B------:R-:W3:Y:S01]  /*4520*/  MUFU.EX2 R107, R107 ;  /* 0x0000006b006b7308 */ /* 0x000ee20000000800 */
[----:B-----5:R-:W-:-:S05]  /*4530*/  FADD.FTZ R27, R94, R27 ;  /* 0x0000001b5e1b7221 */ /* 0x020fca0000010000 */
[C---:B-1----:R-:W-:Y:S02]  /*4540*/  HMMA.16816.F32.BF16 R68, R4.reuse, R12, R68 ;  /* 0x0000000c0444723c */ /* 0x042fe40000041844 */
[----:B------:R-:W1:Y:S06]  /*4550*/  MUFU.EX2 R108, R108 ;  /* 0x0000006c006c7308 */ /* 0x000e6c0000000800 */
[----:B------:R-:W-:Y:S01]  /*4560*/  HMMA.16816.F32.BF16 R72, R4, R14, R72 ;  /* 0x0000000e0448723c */ /* 0x000fe20000041848 */
[----:B------:R-:W4:Y:S01]  /*4570*/  LDSM.16.MT88.4 R12, [R133+0x3c00] ;  /* 0x003c0000850c783b */ /* 0x000f220000004200 */
[----:B------:R-:W5:Y:S01]  /*4580*/  MUFU.EX2 R95, R95 ;  /* 0x0000005f005f7308 */ /* 0x000f620000000800 */
[----:B------:R-:W-:-:S02]  /*4590*/  F2FP.BF16.F32.PACK_AB R4, R94, R109 ;  /* 0x0000006d5e04723e */ /* 0x000fc400000010ff */
[----:B---3--:R-:W-:Y:S01]  /*45a0*/  F2FP.BF16.F32.PACK_AB R6, R107, R92 ;  /* 0x0000005c6b06723e */ /* 0x008fe200000010ff */
[----:B------:R-:W-:-:S04]  /*45b0*/  FADD.FTZ R92, R92, R27 ;  /* 0x0000001b5c5c7221 */ /* 0x000fc80000010000 */
[----:B------:R-:W-:Y:S01]  /*45c0*/  MUFU.EX2 R93, R93 ;  /* 0x0000005d005d7308 */ /* 0x000fe20000000800 */
[----:B-1----:R-:W-:Y:S01]  /*45d0*/  FADD.FTZ R26, R108, R63 ;  /* 0x0000003f6c1a7221 */ /* 0x002fe20000010000 */
[----:B------:R-:W-:-:S06]  /*45e0*/  FADD.FTZ R107, R107, R92 ;  /* 0x0000005c6b6b7221 */ /* 0x000fcc0000010000 */
        /* <DEDUP_REMOVED lines=8> */
[C---:B--2---:R-:W-:Y:S01]  /*4670*/  HMMA.16816.F32.BF16 R76, R4.reuse, R8, R76 ;  /* 0x00000008044c723c */ /* 0x044fe2000004184c */
[----:B------:R-:W-:Y:S07]  /*4680*/  MUFU.EX2 R56, R56 ;  /* 0x0000003800387308 */ /* 0x000fee0000000800 */
[C---:B------:R-:W-:Y:S01]  /*4690*/  HMMA.16816.F32.BF16 R80, R4.reuse, R10, R80 ;  /* 0x0000000a0450723c */ /* 0x040fe20000041850 */
[----:B------:R-:W1:Y:S01]  /*46a0*/  LDSM.16.MT88.4 R8, [R22+0x4000] ;  /* 0x004000001608783b */ /* 0x000e620000004200 */
[----:B------:R-:W2:Y:S06]  /*46b0*/  MUFU.EX2 R91, R91 ;  /* 0x0000005b005b7308 */ /* 0x000eac0000000800 */
[C---:B----4-:R-:W-:Y:S02]  /*46c0*/  HMMA.16816.F32.BF16 R68, R4.reuse, R12, R68 ;  /* 0x0000000c0444723c */ /* 0x050fe40000041844 */
[----:B------:R-:W-:Y:S06]  /*46d0*/  MUFU.EX2 R111, R111 ;  /* 0x0000006f006f7308 */ /* 0x000fec0000000800 */
[----:B------:R-:W-:Y:S01]  /*46e0*/  HMMA.16816.F32.BF16 R72, R4, R14, R72 ;  /* 0x0000000e0448723c */ /* 0x000fe20000041848 */
[----:B------:R-:W4:Y:S01]  /*46f0*/  LDSM.16.MT88.4 R12, [R133+0x4000] ;  /* 0x00400000850c783b */ /* 0x000f220000004200 */
[----:B------:R-:W5:Y:S01]  /*4700*/  MUFU.EX2 R58, R58 ;  /* 0x0000003a003a7308 */ /* 0x000f620000000800 */
[----:B---3--:R-:W-:Y:S01]  /*4710*/  F2FP.BF16.F32.PACK_AB R4, R99, R110 ;  /* 0x0000006e6304723e */ /* 0x008fe200000010ff */
[----:B------:R-:W-:Y:S01]  /*4720*/  FADD.FTZ R110, R110, R107 ;  /* 0x0000006b6e6e7221 */ /* 0x000fe20000010000 */
[----:B--2---:R-:W-:-:S03]  /*4730*/  F2FP.BF16.F32.PACK_AB R6, R91, R56 ;  /* 0x000000385b06723e */ /* 0x004fc600000010ff */
[----:B------:R-:W-:Y:S02]  /*4740*/  FADD.FTZ R99, R99, R110 ;  /* 0x0000006e63637221 */ /* 0x000fe40000010000 */
[----:B------:R-:W-:Y:S08]  /*4750*/  MUFU.EX2 R64, R64 ;  /* 0x0000004000407308 */ /* 0x000ff00000000800 */
        /* <DEDUP_REMOVED lines=8> */
[----:B------:R-:W-:Y:S02]  /*47e0*/  FADD.FTZ R64, R57, R64 ;  /* 0x0000004039407221 */ /* 0x000fe40000010000 */
[C---:B-1----:R-:W-:Y:S01]  /*47f0*/  HMMA.16816.F32.BF16 R76, R4.reuse, R8, R76 ;  /* 0x00000008044c723c */ /* 0x042fe2000004184c */
        /* <DEDUP_REMOVED lines=39> */
[----:B------:R-:W-:Y:S01]  /*4a70*/  MUFU.EX2 R42, R42 ;  /* 0x0000002a002a7308 */ /* 0x000fe20000000800 */
[----:B------:R-:W-:Y:S01]  /*4a80*/  HMMA.16816.F32.BF16 R76, R4, R16, R76 ;  /* 0x00000010044c723c */ /* 0x000fe2000004184c */
[----:B------:R-:W-:-:S04]  /*4a90*/  FADD.FTZ R16, R56, R99 ;  /* 0x0000006338107221 */ /* 0x000fc80000010000 */
[----:B------:R-:W-:Y:S02]  /*4aa0*/  FADD.FTZ R16, R91, R16 ;  /* 0x000000105b107221 */ /* 0x000fe40000010000 */
        /* <DEDUP_REMOVED lines=9> */
[----:B------:R-:W5:Y:S01]  /*4b40*/  MUFU.EX2 R25, R25 ;  /* 0x0000001900197308 */ /* 0x000f620000000800 */
[----:B------:R-:W-:Y:S01]  /*4b50*/  HMMA.16816.F32.BF16 R80, R4, R18, R80 ;  /* 0x000000120450723c */ /* 0x000fe20000041850 */
[----:B---3--:R-:W-:Y:S01]  /*4b60*/  F2FP.BF16.F32.PACK_AB R4, R49, R28 ;  /* 0x0000001c3104723e */ /* 0x008fe200000010ff */
[----:B------:R-:W-:Y:S01]  /*4b70*/  FADD.FTZ R36, R36, R67 ;  /* 0x0000004324247221 */ /* 0x000fe20000010000 */
[----:B--2---:R-:W-:-:S03]  /*4b80*/  F2FP.BF16.F32.PACK_AB R6, R155, R42 ;  /* 0x0000002a9b06723e */ /* 0x004fc600000010ff */
[----:B------:R-:W-:Y:S01]  /*4b90*/  FADD.FTZ R61, R61, R36 ;  /* 0x000000243d3d7221 */ /* 0x000fe20000010000 */
[----:B------:R-:W-:Y:S03]  /*4ba0*/  MUFU.EX2 R21, R21 ;  /* 0x0000001500157308 */ /* 0x000fe60000000800 */
[----:B------:R-:W-:-:S04]  /*4bb0*/  FADD.FTZ R32, R32, R61 ;  /* 0x0000003d20207221 */ /* 0x000fc80000010000 */
[----:B------:R-:W-:Y:S01]  /*4bc0*/  FADD.FTZ R45, R45, R32 ;  /* 0x000000202d2d7221 */ /* 0x000fe20000010000 */
[----:B------:R-:W2:Y:S01]  /*4bd0*/  MUFU.EX2 R154, R154 ;  /* 0x0000009a009a7308 */ /* 0x000ea20000000800 */
[----:B-----5:R-:W-:Y:S02]  /*4be0*/  F2FP.BF16.F32.PACK_AB R5, R25, R24 ;  /* 0x000000181905723e */ /* 0x020fe400000010ff */
[----:B------:R-:W-:-:S04]  /*4bf0*/  FADD.FTZ R28, R28, R45 ;  /* 0x0000002d1c1c7221 */ /* 0x000fc80000010000 */
[----:B------:R-:W-:-:S04]  /*4c00*/  FADD.FTZ R49, R49, R28 ;  /* 0x0000001c31317221 */ /* 0x000fc80000010000 */
[----:B------:R-:W-:-:S04]  /*4c10*/  FADD.FTZ R42, R42, R49 ;  /* 0x000000312a2a7221 */ /* 0x000fc80000010000 */
[----:B------:R-:W-:Y:S01]  /*4c20*/  FADD.FTZ R155, R155, R42 ;  /* 0x0000002a9b9b7221 */ /* 0x000fe20000010000 */
[----:B--2---:R-:W-:-:S07]  /*4c30*/  F2FP.BF16.F32.PACK_AB R7, R154, R21 ;  /* 0x000000159a07723e */ /* 0x004fce00000010ff */
[----:B----4-:R-:W-:Y:S01]  /*4c40*/  HMMA.16816.F32.BF16 R68, R4, R12, R68 ;  /* 0x0000000c0444723c */ /* 0x010fe20000041844 */
[----:B------:R-:W-:-:S04]  /*4c50*/  FADD.FTZ R13, R33, R50 ;  /* 0x00000032210d7221 */ /* 0x000fc80000010000 */
[----:B------:R-:W-:-:S03]  /*4c60*/  FADD.FTZ R13, R46, R13 ;  /* 0x0000000d2e0d7221 */ /* 0x000fc60000010000 */
        /* <DEDUP_REMOVED lines=8> */
[----:B------:R-:W-:Y:S01]  /*4cf0*/  FADD.FTZ R154, R154, R21 ;  /* 0x000000159a9a7221 */ /* 0x000fe20000010000 */
[----:B------:R-:W-:-:S14]  /*4d00*/  @!P2 BRA `(.L_x_3212) ;  /* 0x000000300018a947 */ /* 0x000fdc0003800000 */
[----:B------:R-:W-:-:S04]  /*4d10*/  DEPBAR.LE SB0, 0x0 ;  /* 0x000080000000791a */ /* 0x000fc80000000000 */
[----:B------:R-:W-:Y:S01]  /*4d20*/  SHF.L.U32 R14, R3, 0x7, RZ ;  /* 0x00000007030e7819 */ /* 0x000fe200000006ff */
[----:B------:R-:W-:Y:S06]  /*4d30*/  BAR.SYNC.DEFER_BLOCKING 0x0 ;  /* 0x0000000000007b1d */ /* 0x000fec0000010000 */
        /* <DEDUP_REMOVED lines=62> */
.L_x_3213:
[----:B------:R-:W-:Y:S01]  /*5120*/  UMOV UR4, URZ ;  /* 0x000000ff00047c82 */ /* 0x000fe20008000000 */
[----:B------:R-:W-:Y:S01]  /*5130*/  IMAD.SHL.U32 R4, R96, 0x80, RZ ;  /* 0x0000008060047824 */ /* 0x000fe200078e00ff */
[----:B------:R-:W-:-:S05]  /*5140*/  IADD3 R5, P0, PT, RZ, -UR4, RZ ;  /* 0x80000004ff057c10 */ /* 0x000fca000ff1e0ff */
[----:B------:R-:W-:-:S05]  /*5150*/  IMAD.X R4, RZ, RZ, ~R4, P0 ;  /* 0x000000ffff047224 */ /* 0x000fca00000e0e04 */
[----:B------:R-:W-:-:S04]  /*5160*/  SHF.R.S64 R5, R5, 0x1f, R4 ;  /* 0x0000001f05057819 */ /* 0x000fc80000001004 */
[----:B------:R-:W-:-:S04]  /*5170*/  IADD3 R142, P0, PT, R5, R142, RZ ;  /* 0x0000008e058e7210 */ /* 0x000fc80007f1e0ff */
[----:B------:R-:W-:-:S09]  /*5180*/  LEA.HI.X.SX32 R143, R4, R143, 0x1, P0 ;  /* 0x0000008f048f7211 */ /* 0x000fd200000f0eff */
.L_x_3214:
        /* <DEDUP_REMOVED lines=8> */
[----:B------:R-:W-:-:S03]  /*5210*/  @!P0 LEA R6, P1, R96, R12, 0x7 ;  /* 0x0000000c60068211 */ /* 0x000fc600078238ff */
[----:B------:R-:W-:Y:S01]  /*5220*/  @!P0 IMAD.X R17, R13, 0x1, R4, P2 ;  /* 0x000000010d118824 */ /* 0x000fe200010e0604 */
[----:B------:R-:W-:Y:S01]  /*5230*/  @!PT LDS RZ, [RZ] ;  /* 0x00000000fffff984 */ /* 0x000fe20000000800 */
[----:B------:R-:W-:Y:S01]  /*5240*/  @!PT LDS RZ, [RZ] ;  /* 0x00000000fffff984 */ /* 0x000fe20000000800 */
[----:B------:R-:W-:Y:S01]  /*5250*/  @!PT LDS RZ, [RZ] ;  /* 0x00000000fffff984 */ /* 0x000fe20000000800 */
[----:B------:R-:W-:Y:S01]  /*5260*/  @!P0 LDGSTS.E.BYPASS.LTC128B.128 [R145+0x3000], desc[UR16][R142.64] ;  /* 0x030000008e918fae */ /* 0x000fe2000b981a10 */
[----:B------:R-:W-:-:S03]  /*5270*/  @!P0 LEA.HI.X R7, R96, R13, R97, 0x7, P1 ;  /* 0x0000000d60078211 */ /* 0x000fc600008f3c61 */
        /* <DEDUP_REMOVED lines=17> */
[----:B------:R-:W-:Y:S04]  /*5390*/  LDSM.16.M88.4 R92, [R98] ;  /* 0x00000000625c783b */ /* 0x000fe80000000200 */
[----:B------:R-:W-:Y:S04]  /*53a0*/  LDSM.16.M88.4 R8, [R102+0x1000] ;  /* 0x001000006608783b */ /* 0x000fe80000000200 */
[----:B------:R-:W4:Y:S04]  /*53b0*/  LDSM.16.M88.4 R32, [R134+0x1400] ;  /* 0x001400008620783b */ /* 0x000f280000000200 */
[----:B------:R-:W5:Y:S04]  /*53c0*/  LDSM.16.M88.4 R24, [R134+0x1800] ;  /* 0x001800008618783b */ /* 0x000f680000000200 */
[----:B-1----:R-:W1:Y:S04]  /*53d0*/  LDSM.16.M88.4 R16, [R134+0x1c00] ;  /* 0x001c00008610783b */ /* 0x002e680000000200 */
[----:B------:R-:W1:Y:S04]  /*53e0*/  LDSM.16.M88.4 R12, [R102+0x1400] ;  /* 0x00140000660c783b */ /* 0x000e680000000200 */
[----:B--2---:R-:W-:Y:S04]  /*53f0*/  LDSM.16.M88.4 R4, [R102+0x1800] ;  /* 0x001800006604783b */ /* 0x004fe80000000200 */
[----:B------:R-:W-:Y:S04]  /*5400*/  LDSM.16.M88.4 R52, [R102+0x1c00] ;  /* 0x001c00006634783b */ /* 0x000fe80000000200 */
[----:B------:R-:W-:Y:S01]  /*5410*/  LDSM.16.M88.4 R64, [R134+0x2400] ;  /* 0x002400008640783b */ /* 0x000fe20000000200 */
[C---:B---3--:R-:W-:Y:S03]  /*5420*/  HMMA.16816.F32.BF16 R44, R48.reuse, R40, RZ ;  /* 0x00000028302c723c */ /* 0x048fe600000418ff */
[----:B------:R-:W-:Y:S04]  /*5430*/  LDSM.16.M88.4 R56, [R134+0x2800] ;  /* 0x002800008638783b */ /* 0x000fe80000000200 */
[----:B------:R-:W-:Y:S01]  /*5440*/  LDSM.16.M88.4 R88, [R134+0x2c00] ;  /* 0x002c00008658783b */ /* 0x000fe20000000200 */
[C---:B------:R-:W-:Y:S03]  /*5450*/  HMMA.16816.F32.BF16 R40, R48.reuse, R42, RZ ;  /* 0x0000002a3028723c */ /* 0x040fe600000418ff */
[----:B------:R-:W-:Y:S04]  /*5460*/  LDSM.16.M88.4 R84, [R102+0x2000] ;  /* 0x002000006654783b */ /* 0x000fe80000000200 */
[----:B------:R-:W-:Y:S01]  /*5470*/  LDSM.16.M88.4 R96, [R102+0x2400] ;  /* 0x002400006660783b */ /* 0x000fe20000000200 */
[----:B----4-:R-:W-:Y:S03]  /*5480*/  HMMA.16816.F32.BF16 R36, R48, R32, RZ ;  /* 0x000000203024723c */ /* 0x010fe600000418ff */
[----:B------:R-:W0:Y:S05]  /*5490*/  LDGDEPBAR ;  /* 0x00000000000079af */ /* 0x000e2a0000000000 */
[C---:B------:R-:W-:Y:S08]  /*54a0*/  HMMA.16816.F32.BF16 R44, R92.reuse, R8, R44 ;  /* 0x000000085c2c723c */ /* 0x040ff0000004182c */
[----:B------:R-:W-:Y:S01]  /*54b0*/  HMMA.16816.F32.BF16 R40, R92, R10, R40 ;  /* 0x0000000a5c28723c */ /* 0x000fe20000041828 */
[----:B------:R-:W2:Y:S07]  /*54c0*/  LDSM.16.M88.4 R8, [R134+0x2000] ;  /* 0x002000008608783b */ /* 0x000eae0000000200 */
[C---:B------:R-:W-:Y:S08]  /*54d0*/  HMMA.16816.F32.BF16 R32, R48.reuse, R34, RZ ;  /* 0x000000223020723c */ /* 0x040ff000000418ff */
[C---:B-----5:R-:W-:Y:S08]  /*54e0*/  HMMA.16816.F32.BF16 R28, R48.reuse, R24, RZ ;  /* 0x00000018301c723c */ /* 0x060ff000000418ff */
[C---:B------:R-:W-:Y:S08]  /*54f0*/  HMMA.16816.F32.BF16 R24, R48.reuse, R26, RZ ;  /* 0x0000001a3018723c */ /* 0x040ff000000418ff */
[C---:B-1----:R-:W-:Y:S08]  /*5500*/  HMMA.16816.F32.BF16 R20, R48.reuse, R16, RZ ;  /* 0x000000103014723c */ /* 0x042ff000000418ff */
[----:B------:R-:W-:Y:S08]  /*5510*/  HMMA.16816.F32.BF16 R16, R48, R18, RZ ;  /* 0x000000123010723c */ /* 0x000ff000000418ff */
[C---:B------:R-:W-:Y:S08]  /*5520*/  HMMA.16816.F32.BF16 R36, R92.reuse, R12, R36 ;  /* 0x0000000c5c24723c */ /* 0x040ff00000041824 */
[----:B------:R-:W-:Y:S08]  /*5530*/  HMMA.16816.F32.BF16 R32, R92, R14, R32 ;  /* 0x0000000e5c20723c */ /* 0x000ff00000041820 */
[C---:B--2---:R-:W-:Y:S08]  /*5540*/  HMMA.16816.F32.BF16 R12, R48.reuse, R8, RZ ;  /* 0x00000008300c723c */ /* 0x044ff000000418ff */
[----:B------:R-:W-:Y:S08]  /*5550*/  HMMA.16816.F32.BF16 R8, R48, R10, RZ ;  /* 0x0000000a3008723c */ /* 0x000ff000000418ff */
[C---:B------:R-:W-:Y:S08]  /*5560*/  HMMA.16816.F32.BF16 R28, R92.reuse, R4, R28 ;  /* 0x000000045c1c723c */ /* 0x040ff0000004181c */
[C---:B------:R-:W-:Y:S08]  /*5570*/  HMMA.16816.F32.BF16 R24, R92.reuse, R6, R24 ;  /* 0x000000065c18723c */ /* 0x040ff00000041818 */
[----:B------:R-:W-:Y:S08]  /*5580*/  HMMA.16816.F32.BF16 R20, R92, R52, R20 ;  /* 0x000000345c14723c */ /* 0x000ff00000041814 */
[----:B------:R-:W-:Y:S08]  /*5590*/  HMMA.16816.F32.BF16 R4, R48, R64, RZ ;  /* 0x000000403004723c */ /* 0x000ff000000418ff */
[----:B------:R-:W-:Y:S08]  /*55a0*/  HMMA.16816.F32.BF16 R16, R92, R54, R16 ;  /* 0x000000365c10723c */ /* 0x000ff00000041810 */
[C---:B------:R-:W-:Y:S08]  /*55b0*/  HMMA.16816.F32.BF16 R60, R48.reuse, R56, RZ ;  /* 0x00000038303c723c */ /* 0x040ff000000418ff */
[C---:B------:R-:W-:Y:S08]  /*55c0*/  HMMA.16816.F32.BF16 R64, R48.reuse, R66, RZ ;  /* 0x000000423040723c */ /* 0x040ff000000418ff */
[C---:B------:R-:W-:Y:S08]  /*55d0*/  HMMA.16816.F32.BF16 R56, R48.reuse, R58, RZ ;  /* 0x0000003a3038723c */ /* 0x040ff000000418ff */
[C---:B------:R-:W-:Y:S08]  /*55e0*/  HMMA.16816.F32.BF16 R52, R48.reuse, R88, RZ ;  /* 0x000000583034723c */ /* 0x040ff000000418ff */
[----:B------:R-:W-:Y:S01]  /*55f0*/  HMMA.16816.F32.BF16 R48, R48, R90, RZ ;  /* 0x0000005a3030723c */ /* 0x000fe200000418ff */
[----:B------:R-:W1:Y:S07]  /*5600*/  LDSM.16.M88.4 R88, [R102+0x2800] ;  /* 0x002800006658783b */ /* 0x000e6e0000000200 */
[C---:B------:R-:W-:Y:S08]  /*5610*/  HMMA.16816.F32.BF16 R12, R92.reuse, R84, R12 ;  /* 0x000000545c0c723c */ /* 0x040ff0000004180c */
[----:B------:R-:W-:Y:S01]  /*5620*/  HMMA.16816.F32.BF16 R8, R92, R86, R8 ;  /* 0x000000565c08723c */ /* 0x000fe20000041808 */
[----:B------:R-:W2:Y:S01]  /*5630*/  LDSM.16.M88.4 R84, [R102+0x2c00] ;  /* 0x002c00006654783b */ /* 0x000ea20000000200 */
[----:B------:R-:W-:-:S06]  /*5640*/  DEPBAR.LE SB0, 0x0 ;  /* 0x000080000000791a */ /* 0x000fcc0000000000 */
[C---:B------:R-:W-:Y:S08]  /*5650*/  HMMA.16816.F32.BF16 R64, R92.reuse, R98, R64 ;  /* 0x000000625c40723c */ /* 0x040ff00000041840 */
[C---:B------:R-:W-:Y:S08]  /*5660*/  HMMA.16816.F32.BF16 R4, R92.reuse, R96, R4 ;  /* 0x000000605c04723c */ /* 0x040ff00000041804 */
[----:B-1----:R-:W-:Y:S01]  /*5670*/  HMMA.16816.F32.BF16 R60, R92, R88, R60 ;  /* 0x000000585c3c723c */ /* 0x002fe2000004183c */
[----:B------:R-:W-:Y:S01]  /*5680*/  VIADD R88, R103, 0xffffff00 ;  /* 0xffffff0067587836 */ /* 0x000fe20000000000 */
[----:B------:R-:W-:Y:S04]  /*5690*/  BAR.SYNC.DEFER_BLOCKING 0x0 ;  /* 0x0000000000007b1d */ /* 0x000fe80000010000 */
[----:B------:R-:W-:-:S02]  /*56a0*/  ISETP.GE.AND P5, PT, R88, R105, PT ;  /* 0x000000695800720c */ /* 0x000fc40003fa6270 */
[----:B------:R-:W-:Y:S01]  /*56b0*/  ISETP.GE.AND P4, PT, R88, R104, PT ;  /* 0x000000685800720c */ /* 0x000fe20003f86270 */
[----:B------:R-:W-:Y:S01]  /*56c0*/  HMMA.16816.F32.BF16 R56, R92, R90, R56 ;  /* 0x0000005a5c38723c */ /* 0x000fe20000041838 */
[----:B------:R-:W-:Y:S01]  /*56d0*/  FSEL R117, R44, -INF , !P5 ;  /* 0xff8000002c757808 */ /* 0x000fe20006800000 */
[----:B------:R-:W-:-:S06]  /*56e0*/  VIADD R44, R103, 0xffffff11 ;  /* 0xffffff11672c7836 */ /* 0x000fcc0000000000 */
[----:B--2---:R-:W-:Y:S01]  /*56f0*/  HMMA.16816.F32.BF16 R52, R92, R84, R52 ;  /* 0x000000545c34723c */ /* 0x004fe20000041834 */
[C---:B------:R-:W-:Y:S02]  /*5700*/  VIADD R85, R103.reuse, 0xffffff08 ;  /* 0xffffff0867557836 */ /* 0x040fe40000000000 */
[----:B------:R-:W-:-:S03]  /*5710*/  VIADD R84, R103, 0xffffff01 ;  /* 0xffffff0167547836 */ /* 0x000fc60000000000 */
[CC--:B------:R-:W-:Y:S02]  /*5720*/  ISETP.GE.AND P1, PT, R85.reuse, R105.reuse, PT ;  /* 0x000000695500720c */ /* 0x0c0fe40003f26270 */
[-C--:B------:R-:W-:Y:S01]  /*5730*/  ISETP.GE.AND P5, PT, R85, R104.reuse, PT ;  /* 0x000000685500720c */ /* 0x080fe20003fa6270 */
[----:B------:R-:W-:Y:S01]  /*5740*/  HMMA.16816.F32.BF16 R48, R92, R86, R48 ;  /* 0x000000565c30723c */ /* 0x000fe20000041830 */
[C---:B------:R-:W-:Y:S02]  /*5750*/  ISETP.GE.AND P3, PT, R84.reuse, R105, PT ;  /* 0x000000695400720c */ /* 0x040fe40003f66270 */
[----:B------:R-:W-:Y:S01]  /*5760*/  ISETP.GE.AND P2, PT, R84, R104, PT ;  /* 0x000000685400720c */ /* 0x000fe20003f46270 */
[C---:B------:R-:W-:Y:S01]  /*5770*/  VIADD R84, R103.reuse, 0xffffff09 ;  /* 0xffffff0967547836 */ /* 0x040fe20000000000 */
[----:B------:R-:W-:Y:S01]  /*5780*/  FSEL R85, R46, -INF , !P4 ;  /* 0xff8000002e557808 */ /* 0x000fe20006000000 */
[----:B------:R-:W-:Y:S01]  /*5790*/  VIADD R46, R103, 0xffffff10 ;  /* 0xffffff10672e7836 */ /* 0x000fe20000000000 */
[----:B------:R-:W-:-:S02]  /*57a0*/  FSEL R113, R47, -INF , !P2 ;  /* 0xff8000002f717808 */ /* 0x000fc40005000000 */
[----:B------:R-:W-:Y:S01]  /*57b0*/  FSEL R121, R40, -INF , !P1 ;  /* 0xff80000028797808 */ /* 0x000fe20004800000 */
[C---:B------:R-:W-:Y:S01]  /*57c0*/  VIADD R40, R103.reuse, 0xffffff19 ;  /* 0xffffff1967287836 */ /* 0x040fe20000000000 */
[----:B------:R-:W-:Y:S01]  /*57d0*/  FSEL R115, R42, -INF , !P5 ;  /* 0xff8000002a737808 */ /* 0x000fe20006800000 */
[----:B------:R-:W-:Y:S01]  /*57e0*/  VIADD R42, R103, 0xffffff18 ;  /* 0xffffff18672a7836 */ /* 0x000fe20000000000 */
[-C--:B------:R-:W-:Y:S02]  /*57f0*/  ISETP.GE.AND P4, PT, R84, R105.reuse, PT ;  /* 0x000000695400720c */ /* 0x080fe40003f86270 */
[C---:B------:R-:W-:Y:S02]  /*5800*/  ISETP.GE.AND P2, PT, R46.reuse, R105, PT ;  /* 0x000000692e00720c */ /* 0x040fe40003f46270 */
[----:B------:R-:W-:Y:S02]  /*5810*/  ISETP.GE.AND P1, PT, R46, R104, PT ;  /* 0x000000682e00720c */ /* 0x000fe40003f26270 */
[----:B------:R-:W-:-:S02]  /*5820*/  FSEL R45, R45, -INF , !P3 ;  /* 0xff8000002d2d7808 */ /* 0x000fc40005800000 */
[-C--:B------:R-:W-:Y:S02]  /*5830*/  ISETP.GE.AND P3, PT, R84, R104.reuse, PT ;  /* 0x000000685400720c */ /* 0x080fe40003f66270 */
[----:B------:R-:W-:Y:S02]  /*5840*/  FSEL R119, R41, -INF , !P4 ;  /* 0xff80000029777808 */ /* 0x000fe40006000000 */
[----:B------:R-:W-:Y:S01]  /*5850*/  FSEL R99, R36, -INF , !P2 ;  /* 0xff80000024637808 */ /* 0x000fe20005000000 */
[C---:B------:R-:W-:Y:S01]  /*5860*/  VIADD R36, R103.reuse, 0xffffff21 ;  /* 0xffffff2167247836 */ /* 0x040fe20000000000 */
[----:B------:R-:W-:Y:S01]  /*5870*/  FSEL R91, R38, -INF , !P1 ;  /* 0xff800000265b7808 */ /* 0x000fe20004800000 */
[----:B------:R-:W-:Y:S01]  /*5880*/  VIADD R38, R103, 0xffffff20 ;  /* 0xffffff2067267836 */ /* 0x000fe20000000000 */
[C---:B------:R-:W-:Y:S02]  /*5890*/  ISETP.GE.AND P5, PT, R44.reuse, R105, PT ;  /* 0x000000692c00720c */ /* 0x040fe40003fa6270 */
[----:B------:R-:W-:-:S02]  /*58a0*/  ISETP.GE.AND P4, PT, R44, R104, PT ;  /* 0x000000682c00720c */ /* 0x000fc40003f86270 */
[C---:B------:R-:W-:Y:S02]  /*58b0*/  ISETP.GE.AND P2, PT, R42.reuse, R104, PT ;  /* 0x000000682a00720c */ /* 0x040fe40003f46270 */
[----:B------:R-:W-:Y:S02]  /*58c0*/  FSEL R111, R43, -INF , !P3 ;  /* 0xff8000002b6f7808 */ /* 0x000fe40005800000 */
[-C--:B------:R-:W-:Y:S02]  /*58d0*/  ISETP.GE.AND P3, PT, R42, R105.reuse, PT ;  /* 0x000000692a00720c */ /* 0x080fe40003f66270 */
[----:B------:R-:W-:Y:S02]  /*58e0*/  FSEL R107, R37, -INF , !P5 ;  /* 0xff800000256b7808 */ /* 0x000fe40006800000 */
[----:B------:R-:W-:Y:S02]  /*58f0*/  FSEL R160, R39, -INF , !P4 ;  /* 0xff80000027a07808 */ /* 0x000fe40006000000 */
[----:B------:R-:W-:Y:S01]  /*5900*/  FSEL R162, R34, -INF , !P2 ;  /* 0xff80000022a27808 */ /* 0x000fe20005000000 */
[----:B------:R-:W-:Y:S01]  /*5910*/  VIADD R34, R103, 0xffffff28 ;  /* 0xffffff2867227836 */ /* 0x000fe20000000000 */
[----:B------:R-:W-:-:S02]  /*5920*/  ISETP.GE.AND P1, PT, R40, R105, PT ;  /* 0x000000692800720c */ /* 0x000fc40003f26270 */
[-C--:B------:R-:W-:Y:S02]  /*5930*/  ISETP.GE.AND P5, PT, R40, R104.reuse, PT ;  /* 0x000000682800720c */ /* 0x080fe40003fa6270 */
[----:B------:R-:W-:Y:S02]  /*5940*/  ISETP.GE.AND P4, PT, R38, R105, PT ;  /* 0x000000692600720c */ /* 0x000fe40003f86270 */
[----:B------:R-:W-:Y:S01]  /*5950*/  FSEL R109, R32, -INF , !P3 ;  /* 0xff800000206d7808 */ /* 0x000fe20005800000 */
[----:B------:R-:W-:Y:S01]  /*5960*/  VIADD R32, R103, 0xffffff29 ;  /* 0xffffff2967207836 */ /* 0x000fe20000000000 */
[----:B------:R-:W-:Y:S02]  /*5970*/  ISETP.GE.AND P3, PT, R38, R104, PT ;  /* 0x000000682600720c */ /* 0x000fe40003f66270 */
        /* <DEDUP_REMOVED lines=8> */
[----:B------:R-:W-:-:S02]  /*5a00*/  FSEL R152, R30, -INF , !P3 ;  /* 0xff8000001e987808 */ /* 0x000fc40005800000 */
[----:B------:R-:W-:Y:S02]  /*5a10*/  FSEL R29, R29, -INF , !P2 ;  /* 0xff8000001d1d7808 */ /* 0x000fe40005000000 */
[----:B------:R-:W-:Y:S01]  /*5a20*/  FSEL R156, R31, -INF , !P1 ;  /* 0xff8000001f9c7808 */ /* 0x000fe20004800000 */
[C---:B------:R-:W-:Y:S01]  /*5a30*/  VIADD R31, R103.reuse, 0xffffff31 ;  /* 0xffffff31671f7836 */ /* 0x040fe20000000000 */
[----:B------:R-:W-:Y:S01]  /*5a40*/  FSEL R30, R24, -INF , !P5 ;  /* 0xff800000181e7808 */ /* 0x000fe20006800000 */
[C---:B------:R-:W-:Y:S01]  /*5a50*/  VIADD R24, R103.reuse, 0xffffff39 ;  /* 0xffffff3967187836 */ /* 0x040fe20000000000 */
[----:B------:R-:W-:Y:S01]  /*5a60*/  FSEL R158, R26, -INF , !P4 ;  /* 0xff8000001a9e7808 */ /* 0x000fe20006000000 */
[----:B------:R-:W-:Y:S01]  /*5a70*/  VIADD R26, R103, 0xffffff38 ;  /* 0xffffff38671a7836 */ /* 0x000fe20000000000 */
[C---:B------:R-:W-:Y:S02]  /*5a80*/  ISETP.GE.AND P3, PT, R32.reuse, R105, PT ;  /* 0x000000692000720c */ /* 0x040fe40003f66270 */
[----:B------:R-:W-:-:S02]  /*5a90*/  ISETP.GE.AND P2, PT, R32, R104, PT ;  /* 0x000000682000720c */ /* 0x000fc40003f46270 */
[C---:B------:R-:W-:Y:S02]  /*5aa0*/  ISETP.GE.AND P1, PT, R28.reuse, R105, PT ;  /* 0x000000691c00720c */ /* 0x040fe40003f26270 */
[-C--:B------:R-:W-:Y:S02]  /*5ab0*/  ISETP.GE.AND P5, PT, R28, R104.reuse, PT ;  /* 0x000000681c00720c */ /* 0x080fe40003fa6270 */
[----:B------:R-:W-:Y:S02]  /*5ac0*/  FSEL R28, R25, -INF , !P3 ;  /* 0xff800000191c7808 */ /* 0x000fe40005800000 */
[----:B------:R-:W-:Y:S02]  /*5ad0*/  FSEL R150, R27, -INF , !P2 ;  /* 0xff8000001b967808 */ /* 0x000fe40005000000 */
[----:B------:R-:W-:Y:S01]  /*5ae0*/  FSEL R120, R20, -INF , !P1 ;  /* 0xff80000014787808 */ /* 0x000fe20004800000 */
[C---:B------:R-:W-:Y:S01]  /*5af0*/  VIADD R20, R103.reuse, 0xffffff41 ;  /* 0xffffff4167147836 */ /* 0x040fe20000000000 */
[----:B------:R-:W-:Y:S01]  /*5b00*/  FSEL R122, R22, -INF , !P5 ;  /* 0xff800000167a7808 */ /* 0x000fe20006800000 */
[----:B------:R-:W-:Y:S01]  /*5b10*/  VIADD R22, R103, 0xffffff40 ;  /* 0xffffff4067167836 */ /* 0x000fe20000000000 */
[----:B------:R-:W-:-:S02]  /*5b20*/  ISETP.GE.AND P3, PT, R31, R104, PT ;  /* 0x000000681f00720c */ /* 0x000fc40003f66270 */
[CC--:B------:R-:W-:Y:S02]  /*5b30*/  ISETP.GE.AND P2, PT, R26.reuse, R105.reuse, PT ;  /* 0x000000691a00720c */ /* 0x0c0fe40003f46270 */
[----:B------:R-:W-:Y:S02]  /*5b40*/  ISETP.GE.AND P1, PT, R26, R104, PT ;  /* 0x000000681a00720c */ /* 0x000fe40003f26270 */
[-C--:B------:R-:W-:Y:S02]  /*5b50*/  ISETP.GE.AND P4, PT, R31, R105.reuse, PT ;  /* 0x000000691f00720c */ /* 0x080fe40003f86270 */
[----:B------:R-:W-:Y:S02]  /*5b60*/  FSEL R126, R23, -INF , !P3 ;  /* 0xff800000177e7808 */ /* 0x000fe40005800000 */
[----:B------:R-:W-:Y:S01]  /*5b70*/  FSEL R128, R16, -INF , !P2 ;  /* 0xff80000010807808 */ /* 0x000fe20005000000 */
[C---:B------:R-:W-:Y:S01]  /*5b80*/  VIADD R16, R103.reuse, 0xffffff49 ;  /* 0xffffff4967107836 */ /* 0x040fe20000000000 */
[----:B------:R-:W-:Y:S01]  /*5b90*/  FSEL R114, R18, -INF , !P1 ;  /* 0xff80000012727808 */ /* 0x000fe20004800000 */
[----:B------:R-:W-:Y:S01]  /*5ba0*/  VIADD R18, R103, 0xffffff48 ;  /* 0xffffff4867127836 */ /* 0x000fe20000000000 */
[----:B------:R-:W-:-:S02]  /*5bb0*/  ISETP.GE.AND P5, PT, R24, R105, PT ;  /* 0x000000691800720c */ /* 0x000fc40003fa6270 */
[----:B------:R-:W-:Y:S02]  /*5bc0*/  FSEL R124, R21, -INF , !P4 ;  /* 0xff800000157c7808 */ /* 0x000fe40006000000 */
[C---:B------:R-:W-:Y:S02]  /*5bd0*/  ISETP.GE.AND P3, PT, R22.reuse, R105, PT ;  /* 0x000000691600720c */ /* 0x040fe40003f66270 */
[-C--:B------:R-:W-:Y:S02]  /*5be0*/  ISETP.GE.AND P2, PT, R22, R104.reuse, PT ;  /* 0x000000681600720c */ /* 0x080fe40003f46270 */
        /* <DEDUP_REMOVED lines=8> */
[----:B------:R-:W-:Y:S02]  /*5c70*/  ISETP.GE.AND P3, PT, R18, R104, PT ;  /* 0x000000681200720c */ /* 0x000fe40003f66270 */
[-C--:B------:R-:W-:Y:S02]  /*5c80*/  ISETP.GE.AND P1, PT, R20, R105.reuse, PT ;  /* 0x000000691400720c */ /* 0x080fe40003f26270 */
[----:B------:R-:W-:Y:S02]  /*5c90*/  ISETP.GE.AND P4, PT, R18, R105, PT ;  /* 0x000000691200720c */ /* 0x000fe40003f86270 */
[----:B------:R-:W-:Y:S02]  /*5ca0*/  FSEL R84, R15, -INF , !P5 ;  /* 0xff8000000f547808 */ /* 0x000fe40006800000 */
[----:B------:R-:W-:Y:S01]  /*5cb0*/  FSEL R88, R10, -INF , !P3 ;  /* 0xff8000000a587808 */ /* 0x000fe20005800000 */
[----:B------:R-:W-:Y:S01]  /*5cc0*/  VIADD R10, R103, 0xffffff58 ;  /* 0xffffff58670a7836 */ /* 0x000fe20000000000 */
[----:B------:R-:W-:-:S02]  /*5cd0*/  FSEL R110, R13, -INF , !P1 ;  /* 0xff8000000d6e7808 */ /* 0x000fc40004800000 */
[----:B------:R-:W-:Y:S02]  /*5ce0*/  ISETP.GE.AND P5, PT, R14, R105, PT ;  /* 0x000000690e00720c */ /* 0x000fe40003fa6270 */
[----:B------:R-:W-:Y:S01]  /*5cf0*/  FSEL R108, R8, -INF , !P4 ;  /* 0xff800000086c7808 */ /* 0x000fe20006000000 */
[C---:B------:R-:W-:Y:S01]  /*5d00*/  VIADD R8, R103.reuse, 0xffffff59 ;  /* 0xffffff5967087836 */ /* 0x040fe20000000000 */
[-C--:B------:R-:W-:Y:S02]  /*5d10*/  ISETP.GE.AND P1, PT, R16, R104.reuse, PT ;  /* 0x000000681000720c */ /* 0x080fe40003f26270 */
[----:B------:R-:W-:Y:S02]  /*5d20*/  ISETP.GE.AND P4, PT, R14, R104, PT ;  /* 0x000000680e00720c */ /* 0x000fe40003f86270 */
[----:B------:R-:W-:Y:S01]  /*5d30*/  FSEL R98, R4, -INF , !P5 ;  /* 0xff80000004627808 */ /* 0x000fe20006800000 */
[----:B------:R-:W-:Y:S01]  /*5d40*/  VIADD R4, R103, 0xffffff61 ;  /* 0xffffff6167047836 */ /* 0x000fe20000000000 */
[----:B------:R-:W-:-:S02]  /*5d50*/  FSEL R90, R11, -INF , !P1 ;  /* 0xff8000000b5a7808 */ /* 0x000fc40004800000 */
[----:B------:R-:W-:Y:S02]  /*5d60*/  ISETP.GE.AND P5, PT, R10, R104, PT ;  /* 0x000000680a00720c */ /* 0x000fe40003fa6270 */
[----:B------:R-:W-:Y:S01]  /*5d70*/  FSEL R32, R6, -INF , !P4 ;  /* 0xff80000006207808 */ /* 0x000fe20006000000 */
[----:B------:R-:W-:Y:S01]  /*5d80*/  VIADD R6, R103, 0xffffff60 ;  /* 0xffffff6067067836 */ /* 0x000fe20000000000 */
[-C--:B------:R-:W-:Y:S02]  /*5d90*/  ISETP.GE.AND P1, PT, R10, R105.reuse, PT ;  /* 0x000000690a00720c */ /* 0x080fe40003f26270 */
[-C--:B------:R-:W-:Y:S02]  /*5da0*/  ISETP.GE.AND P4, PT, R8, R105.reuse, PT ;  /* 0x000000690800720c */ /* 0x080fe40003f86270 */
[----:B------:R-:W-:Y:S02]  /*5db0*/  ISETP.GE.AND P3, PT, R12, R105, PT ;  /* 0x000000690c00720c */ /* 0x000fe40003f66270 */
[----:B------:R-:W-:-:S02]  /*5dc0*/  FSEL R34, R66, -INF , !P5 ;  /* 0xff80000042227808 */ /* 0x000fc40006800000 */
[----:B------:R-:W-:Y:S02]  /*5dd0*/  FSEL R64, R64, -INF , !P1 ;  /* 0xff80000040407808 */ /* 0x000fe40004800000 */
[----:B------:R-:W-:Y:S02]  /*5de0*/  FSEL R66, R65, -INF , !P4 ;  /* 0xff80000041427808 */ /* 0x000fe40006000000 */
[----:B------:R-:W-:Y:S01]  /*5df0*/  FSEL R102, R5, -INF , !P3 ;  /* 0xff80000005667808 */ /* 0x000fe20005800000 */
[C---:B------:R-:W-:Y:S01]  /*5e00*/  VIADD R5, R103.reuse, 0xffffff68 ;  /* 0xffffff6867057836 */ /* 0x040fe20000000000 */
[-C--:B------:R-:W-:Y:S02]  /*5e10*/  ISETP.GE.AND P1, PT, R6, R104.reuse, PT ;  /* 0x000000680600720c */ /* 0x080fe40003f26270 */
[CC--:B------:R-:W-:Y:S02]  /*5e20*/  ISETP.GE.AND P5, PT, R4.reuse, R105.reuse, PT ;  /* 0x000000690400720c */ /* 0x0c0fe40003fa6270 */
[----:B------:R-:W-:Y:S01]  /*5e30*/  ISETP.GE.AND P4, PT, R4, R104, PT ;  /* 0x000000680400720c */ /* 0x000fe20003f86270 */
[----:B------:R-:W-:Y:S01]  /*5e40*/  VIADD R4, R103, 0xffffff69 ;  /* 0xffffff6967047836 */ /* 0x000fe20000000000 */
[----:B------:R-:W-:-:S02]  /*5e50*/  ISETP.GE.AND P2, PT, R16, R105, PT ;  /* 0x000000691000720c */ /* 0x000fc40003f46270 */
[-C--:B------:R-:W-:Y:S02]  /*5e60*/  ISETP.GE.AND P3, PT, R8, R104.reuse, PT ;  /* 0x000000680800720c */ /* 0x080fe40003f66270 */
[----:B------:R-:W-:Y:S02]  /*5e70*/  FSEL R36, R62, -INF , !P1 ;  /* 0xff8000003e247808 */ /* 0x000fe40004800000 */
[----:B------:R-:W-:Y:S02]  /*5e80*/  FSEL R106, R9, -INF , !P2 ;  /* 0xff800000096a7808 */ /* 0x000fe40005000000 */
[----:B------:R-:W-:Y:S02]  /*5e90*/  FSEL R35, R67, -INF , !P3 ;  /* 0xff80000043237808 */ /* 0x000fe40005800000 */
[----:B------:R-:W-:Y:S02]  /*5ea0*/  FSEL R62, R61, -INF , !P5 ;  /* 0xff8000003d3e7808 */ /* 0x000fe40006800000 */
[----:B------:R-:W-:-:S02]  /*5eb0*/  ISETP.GE.AND P2, PT, R12, R104, PT ;  /* 0x000000680c00720c */ /* 0x000fc40003f46270 */
[-C--:B------:R-:W-:Y:S02]  /*5ec0*/  ISETP.GE.AND P3, PT, R5, R105.reuse, PT ;  /* 0x000000690500720c */ /* 0x080fe40003f66270 */
[CC--:B------:R-:W-:Y:S02]  /*5ed0*/  ISETP.GE.AND P1, PT, R4.reuse, R105.reuse, PT ;  /* 0x000000690400720c */ /* 0x0c0fe40003f26270 */
[----:B------:R-:W-:Y:S01]  /*5ee0*/  ISETP.GE.AND P5, PT, R4, R104, PT ;  /* 0x000000680400720c */ /* 0x000fe20003fa6270 */
[----:B------:R-:W-:Y:S01]  /*5ef0*/  VIADD R4, R103, 0xffffff71 ;  /* 0xffffff7167047836 */ /* 0x000fe20000000000 */
[----:B------:R-:W-:Y:S02]  /*5f00*/  FSEL R33, R7, -INF , !P2 ;  /* 0xff80000007217808 */ /* 0x000fe40005000000 */
[----:B------:R-:W-:Y:S02]  /*5f10*/  FSEL R118, R56, -INF , !P3 ;  /* 0xff80000038767808 */ /* 0x000fe40005800000 */
[----:B------:R-:W-:-:S02]  /*5f20*/  ISETP.GE.AND P2, PT, R6, R105, PT ;  /* 0x000000690600720c */ /* 0x000fc40003f46270 */
[----:B------:R-:W-:Y:S02]  /*5f30*/  FSEL R56, R57, -INF , !P1 ;  /* 0xff80000039387808 */ /* 0x000fe40004800000 */
[-C--:B------:R-:W-:Y:S02]  /*5f40*/  ISETP.GE.AND P1, PT, R4, R104.reuse, PT ;  /* 0x000000680400720c */ /* 0x080fe40003f26270 */
[----:B------:R-:W-:Y:S02]  /*5f50*/  FSEL R60, R60, -INF , !P2 ;  /* 0xff8000003c3c7808 */ /* 0x000fe40005000000 */
[----:B------:R-:W-:Y:S01]  /*5f60*/  ISETP.GE.AND P2, PT, R5, R104, PT ;  /* 0x000000680500720c */ /* 0x000fe20003f46270 */
[----:B------:R-:W-:Y:S01]  /*5f70*/  VIADD R5, R103, 0xffffff70 ;  /* 0xffffff7067057836 */ /* 0x000fe20000000000 */
[----:B------:R-:W-:Y:S02]  /*5f80*/  FSEL R41, R55, -INF , !P1 ;  /* 0xff80000037297808 */ /* 0x000fe40004800000 */
[----:B------:R-:W-:-:S02]  /*5f90*/  ISETP.GE.U32.AND P1, PT, R3, 0x3, PT ;  /* 0x000000030300780c */ /* 0x000fc40003f26070 */
[----:B------:R-:W-:Y:S02]  /*5fa0*/  FSEL R38, R58, -INF , !P2 ;  /* 0xff8000003a267808 */ /* 0x000fe40005000000 */
[-C--:B------:R-:W-:Y:S01]  /*5fb0*/  ISETP.GE.AND P2, PT, R4, R105.reuse, PT ;  /* 0x000000690400720c */ /* 0x080fe20003f46270 */
[----:B------:R-:W-:Y:S01]  /*5fc0*/  VIADD R4, R103, 0xffffff78 ;  /* 0xffffff7867047836 */ /* 0x000fe20000000000 */
[----:B------:R-:W-:Y:S01]  /*5fd0*/  FSEL R37, R63, -INF , !P4 ;  /* 0xff8000003f257808 */ /* 0x000fe20006000000 */
[----:B------:R-:W-:Y:S01]  /*5fe0*/  VIADD R103, R103, 0xffffff79 ;  /* 0xffffff7967677836 */ /* 0x000fe20000000000 */
[C---:B------:R-:W-:Y:S02]  /*5ff0*/  ISETP.GE.AND P4, PT, R5.reuse, R105, PT ;  /* 0x000000690500720c */ /* 0x040fe40003f86270 */
[----:B------:R-:W-:Y:S02]  /*6000*/  ISETP.GE.AND P3, PT, R5, R104, PT ;  /* 0x000000680500720c */ /* 0x000fe40003f66270 */
[----:B------:R-:W-:-:S02]  /*6010*/  FSEL R39, R59, -INF , !P5 ;  /* 0xff8000003b277808 */ /* 0x000fc40006800000 */
[----:B------:R-:W-:Y:S02]  /*6020*/  FSEL R86, R52, -INF , !P4 ;  /* 0xff80000034567808 */ /* 0x000fe40006000000 */
[----:B------:R-:W-:Y:S02]  /*6030*/  FSEL R40, R54, -INF , !P3 ;  /* 0xff80000036287808 */ /* 0x000fe40005800000 */
[----:B------:R-:W-:Y:S02]  /*6040*/  FSEL R58, R53, -INF , !P2 ;  /* 0xff800000353a7808 */ /* 0x000fe40005000000 */
[CC--:B------:R-:W-:Y:S02]  /*6050*/  ISETP.GE.AND P5, PT, R4.reuse, R105.reuse, PT ;  /* 0x000000690400720c */ /* 0x0c0fe40003fa6270 */
[----:B------:R-:W-:Y:S02]  /*6060*/  ISETP.GE.AND P4, PT, R103, R105, PT ;  /* 0x000000696700720c */ /* 0x000fe40003f86270 */
[----:B------:R-:W-:-:S02]  /*6070*/  ISETP.GE.AND P3, PT, R4, R104, PT ;  /* 0x000000680400720c */ /* 0x000fc40003f66270 */
[----:B------:R-:W-:Y:S02]  /*6080*/  ISETP.GE.AND P2, PT, R103, R104, PT ;  /* 0x000000686700720c */ /* 0x000fe40003f46270 */
[----:B------:R-:W-:Y:S02]  /*6090*/  FSEL R52, R48, -INF , !P5 ;  /* 0xff80000030347808 */ /* 0x000fe40006800000 */
[----:B------:R-:W-:Y:S02]  /*60a0*/  FSEL R42, R49, -INF , !P4 ;  /* 0xff800000312a7808 */ /* 0x000fe40006000000 */
[----:B------:R-:W-:Y:S02]  /*60b0*/  FSEL R43, R50, -INF , !P3 ;  /* 0xff800000322b7808 */ /* 0x000fe40005800000 */
[----:B------:R-:W-:Y:S01]  /*60c0*/  FSEL R44, R51, -INF , !P2 ;  /* 0xff800000332c7808 */ /* 0x000fe20005000000 */
[----:B------:R-:W-:Y:S06]  /*60d0*/  @!P1 BRA `(.L_x_3215) ;  /* 0x0000000400ac9947 */ /* 0x000fec0003800000 */
[----:B------:R-:W-:Y:S05]  /*60e0*/  BRA.U !UP1, `(.L_x_3216) ;  /* 0x0000000109f87547 */ /* 0x000fea000b800000 */
[----:B------:R-:W1:Y:S01]  /*60f0*/  LDC R5, c[0x0][0x4f0] ;  /* 0x00013c00ff057b82 */ /* 0x000e620000000800 */
[----:B------:R-:W-:Y:S01]  /*6100*/  SHF.L.U32 R6, R3, 0x7, RZ ;  /* 0x0000000703067819 */ /* 0x000fe200000006ff */
[----:B------:R-:W2:Y:S04]  /*6110*/  LDCU.64 UR6, c[0x0][0x3a0] ;  /* 0x00007400ff0677ac */ /* 0x000ea80008000a00 */
[C---:B------:R-:W-:Y:S02]  /*6120*/  VIADD R12, R6.reuse, 0xfffffe80 ;  /* 0xfffffe80060c7836 */ /* 0x040fe40000000000 */
[----:B------:R-:W-:-:S03]  /*6130*/  VIADD R6, R6, 0xffffff00 ;  /* 0xffffff0006067836 */ /* 0x000fc60000000000 */
[----:B------:R-:W-:Y:S02]  /*6140*/  IABS R8, R12 ;  /* 0x0000000c00087213 */ /* 0x000fe40000000000 */
[----:B------:R-:W-:Y:S02]  /*6150*/  IABS R10, R6 ;  /* 0x00000006000a7213 */ /* 0x000fe40000000000 */
[-C--:B-1----:R-:W-:Y:S02]  /*6160*/  IABS R4, R5.reuse ;  /* 0x0000000500047213 */ /* 0x082fe40000000000 */
[-C--:B------:R-:W-:Y:S02]  /*6170*/  LOP3.LUT R12, R12, R5.reuse, RZ, 0x3c, !PT ;  /* 0x000000050c0c7212 */ /* 0x080fe400078e3cff */
        /* <DEDUP_REMOVED lines=53> */
.L_x_3216:
[----:B------:R-:W-:Y:S01]  /*64d0*/  UMOV UR4, URZ ;  /* 0x000000ff00047c82 */ /* 0x000fe20008000000 */
[----:B------:R-:W-:Y:S01]  /*64e0*/  IMAD.SHL.U32 R4, R100, 0x80, RZ ;  /* 0x0000008064047824 */ /* 0x000fe200078e00ff */
[----:B------:R-:W-:-:S05]  /*64f0*/  IADD3 R5, P1, PT, RZ, -UR4, RZ ;  /* 0x80000004ff057c10 */ /* 0x000fca000ff3e0ff */
[----:B------:R-:W-:-:S05]  /*6500*/  IMAD.X R4, RZ, RZ, ~R4, P1 ;  /* 0x000000ffff047224 */ /* 0x000fca00008e0e04 */
[----:B------:R-:W-:-:S04]  /*6510*/  SHF.R.S64 R5, R5, 0x1f, R4 ;  /* 0x0000001f05057819 */ /* 0x000fc80000001004 */
[----:B------:R-:W-:-:S04]  /*6520*/  IADD3 R140, P1, PT, R5, R140, RZ ;  /* 0x0000008c058c7210 */ /* 0x000fc80007f3e0ff */
[----:B------:R-:W-:-:S09]  /*6530*/  LEA.HI.X.SX32 R139, R4, R139, 0x1, P1 ;  /* 0x0000008b048b7211 */ /* 0x000fd200008f0eff */
.L_x_3217:
[C---:B------:R-:W-:Y:S01]  /*6540*/  IMAD.WIDE.U32 R8, R100.reuse, 0x40, RZ ;  /* 0x0000004064087825 */ /* 0x040fe200078e00ff */
[C---:B------:R-:W-:Y:S01]  /*6550*/  @!P0 SHF.L.U64.HI R4, R100.reuse, 0x6, R101 ;  /* 0x0000000664048819 */ /* 0x040fe20000010265 */
[----:B------:R1:W-:Y:S01]  /*6560*/  @P0 STS.128 [R145+0x1000], RZ ;  /* 0x001000ff91000388 */ /* 0x0003e20000000c00 */
[----:B------:R-:W-:Y:S01]  /*6570*/  BSSY.RECONVERGENT B0, `(.L_x_3218) ;  /* 0x0000020000007945 */ /* 0x000fe20003800200 */
[----:B------:R-:W-:Y:S01]  /*6580*/  @!P0 IMAD.SHL.U32 R5, R100, 0x40, RZ ;  /* 0x0000004064058824 */ /* 0x000fe200078e00ff */
[----:B------:R-:W-:Y:S01]  /*6590*/  @!P0 IADD3 R8, P3, PT, R140, R8, RZ ;  /* 0x000000088c088210 */ /* 0x000fe20007f7e0ff */
[----:B------:R-:W-:Y:S02]  /*65a0*/  IMAD.SHL.U32 R6, R101, 0x40, RZ ;  /* 0x0000004065067824 */ /* 0x000fe400078e00ff */
[----:B------:R-:W-:Y:S01]  /*65b0*/  @!P0 IMAD.MOV.U32 R141, RZ, RZ, R139 ;  /* 0x000000ffff8d8224 */ /* 0x000fe200078e008b */
[----:B------:R-:W-:Y:S02]  /*65c0*/  @!P0 IADD3 R10, P2, P1, R5, R140, R5 ;  /* 0x0000008c050a8210 */ /* 0x000fe4000795e005 */
[----:B------:R-:W-:-:S02]  /*65d0*/  @!P0 IADD3.X R9, PT, PT, R139, R9, R6, P3, !PT ;  /* 0x000000098b098210 */ /* 0x000fc40001ffe406 */
[----:B------:R-:W-:Y:S01]  /*65e0*/  @!P0 IADD3.X R11, PT, PT, R4, R139, R4, P2, P1 ;  /* 0x0000008b040b8210 */ /* 0x000fe200017e2404 */
        /* <DEDUP_REMOVED lines=16> */
[----:B------:R-:W-:-:S04]  /*66f0*/  LEA R7, P1, R100, R140, 0x6 ;  /* 0x0000008c64077211 */ /* 0x000fc800078230ff */
[C---:B------:R-:W-:Y:S02]  /*6700*/  LEA R6, P0, R100.reuse, R7, 0x7 ;  /* 0x0000000764067211 */ /* 0x040fe400078038ff */
[----:B------:R-:W-:-:S04]  /*6710*/  LEA.HI.X R4, R100, R139, R101, 0x6, P1 ;  /* 0x0000008b64047211 */ /* 0x000fc800008f3465 */
[----:B------:R-:W-:-:S05]  /*6720*/  LEA.HI.X R7, R100, R4, R101, 0x7, P0 ;  /* 0x0000000464077211 */ /* 0x000fca00000f3c65 */
[----:B------:R-:W-:Y:S01]  /*6730*/  @!PT LDS RZ, [RZ] ;  /* 0x00000000fffff984 */ /* 0x000fe20000000800 */
[----:B------:R-:W-:Y:S01]  /*6740*/  @!PT LDS RZ, [RZ] ;  /* 0x00000000fffff984 */ /* 0x000fe20000000800 */
[----:B------:R-:W-:Y:S01]  /*6750*/  @!PT LDS RZ, [RZ] ;  /* 0x00000000fffff984 */ /* 0x000fe20000000800 */
[----:B------:R2:W-:Y:S02]  /*6760*/  LDGSTS.E.BYPASS.LTC128B.128 [R145+0x2800], desc[UR16][R6.64] ;  /* 0x0280000006917fae */ /* 0x0005e4000b981a10 */
.L_x_3219:
[----:B------:R-:W-:Y:S05]  /*6770*/  BSYNC.RECONVERGENT B0 ;  /* 0x0000000000007941 */ /* 0x000fea0003800200 */
.L_x_3218:
[----:B------:R-:W0:Y:S02]  /*6780*/  LDGDEPBAR ;  /* 0x00000000000079af */ /* 0x000e240000000000 */
.L_x_3215:
[----:B------:R-:W-:Y:S01]  /*6790*/  FMNMX3.FTZ R4, R2, R117, R45, !PT ;  /* 0x0000007502047276 */ /* 0x000fe2000781002d */
[----:B------:R-:W3:Y:S01]  /*67a0*/  LDCU UR4, c[0x0][0x45c] ;  /* 0x00008b80ff0477ac */ /* 0x000ee20008000800 */
[----:B------:R-:W-:Y:S01]  /*67b0*/  IADD3 R16, PT, PT, R133, 0x3000, RZ ;  /* 0x0000300085107810 */ /* 0x000fe20007ffe0ff */
[----:B------:R-:W-:Y:S01]  /*67c0*/  LDSM.16.MT88.4 R24, [R133+0x3400] ;  /* 0x003400008518783b */ /* 0x000fe20000004200 */
[----:B------:R-:W-:-:S04]  /*67d0*/  FMNMX3.FTZ R4, R4, R121, R119, !PT ;  /* 0x0000007904047276 */ /* 0x000fc80007810077 */
[----:B------:R-:W-:-:S04]  /*67e0*/  FMNMX3.FTZ R4, R4, R99, R107, !PT ;  /* 0x0000006304047276 */ /* 0x000fc8000781006b */
[----:B------:R-:W-:-:S04]  /*67f0*/  FMNMX3.FTZ R4, R4, R109, R97, !PT ;  /* 0x0000006d04047276 */ /* 0x000fc80007810061 */
[----:B------:R-:W-:Y:S02]  /*6800*/  FMNMX3.FTZ R5, R4, R89, R29, !PT ;  /* 0x0000005904057276 */ /* 0x000fe4000781001d */
[----:B------:R-:W-:Y:S02]  /*6810*/  FMNMX3.FTZ R4, R0, R85, R113, !PT ;  /* 0x0000005500047276 */ /* 0x000fe40007810071 */
[----:B------:R-:W-:Y:S02]  /*6820*/  FMNMX3.FTZ R5, R5, R30, R28, !PT ;  /* 0x0000001e05057276 */ /* 0x000fe4000781001c */
[----:B--2---:R-:W-:Y:S02]  /*6830*/  FMNMX3.FTZ R7, R4, R115, R111, !PT ;  /* 0x0000007304077276 */ /* 0x004fe4000781006f */
        /* <DEDUP_REMOVED lines=19> */
[----:B------:R-:W-:-:S03]  /*6970*/  FMNMX3.FTZ R4, R4, R34, R35, !PT ;  /* 0x0000002204047276 */ /* 0x000fc60007810023 */
[----:B------:R-:W2:Y:S01]  /*6980*/  SHFL.BFLY PT, R7, R6, 0x2, 0x1f ;  /* 0x0c401f0006077f89 */ /* 0x000ea200000e0000 */
[----:B------:R-:W-:-:S04]  /*6990*/  FMNMX3.FTZ R4, R4, R36, R37, !PT ;  /* 0x0000002404047276 */ /* 0x000fc80007810025 */
[----:B------:R-:W-:-:S04]  /*69a0*/  FMNMX3.FTZ R4, R4, R38, R39, !PT ;  /* 0x0000002604047276 */ /* 0x000fc80007810027 */
[----:B------:R-:W-:-:S04]  /*69b0*/  FMNMX3.FTZ R4, R4, R40, R41, !PT ;  /* 0x0000002804047276 */ /* 0x000fc80007810029 */
[----:B------:R-:W-:-:S05]  /*69c0*/  FMNMX3.FTZ R4, R4, R43, R44, !PT ;  /* 0x0000002b04047276 */ /* 0x000fca000781002c */
[----:B------:R-:W4:Y:S01]  /*69d0*/  SHFL.BFLY PT, R5, R4, 0x2, 0x1f ;  /* 0x0c401f0004057f89 */ /* 0x000f2200000e0000 */
[----:B--2---:R-:W-:-:S05]  /*69e0*/  FMNMX.FTZ R7, R6, R7, !PT ;  /* 0x0000000706077209 */ /* 0x004fca0007810000 */
[----:B------:R-:W2:Y:S01]  /*69f0*/  SHFL.BFLY PT, R48, R7, 0x1, 0x1f ;  /* 0x0c201f0007307f89 */ /* 0x000ea200000e0000 */
[----:B----4-:R-:W-:-:S05]  /*6a00*/  FMNMX.FTZ R5, R4, R5, !PT ;  /* 0x0000000504057209 */ /* 0x010fca0007810000 */
[----:B------:R-:W4:Y:S01]  /*6a10*/  SHFL.BFLY PT, R46, R5, 0x1, 0x1f ;  /* 0x0c201f00052e7f89 */ /* 0x000f2200000e0000 */
[----:B--2---:R-:W-:-:S04]  /*6a20*/  FMNMX.FTZ R48, R7, R48, !PT ;  /* 0x0000003007307209 */ /* 0x004fc80007810000 */
[C---:B------:R-:W-:Y:S01]  /*6a30*/  FSETP.NEU.FTZ.AND P1, PT, R48.reuse, -INF , PT ;  /* 0xff8000003000780b */ /* 0x040fe20003f3d000 */
[----:B---3--:R-:W-:-:S05]  /*6a40*/  FMUL.FTZ R47, R48, UR4 ;  /* 0x00000004302f7c20 */ /* 0x008fca0008410000 */
[----:B------:R-:W-:-:S05]  /*6a50*/  FSEL R47, R47, RZ, P1 ;  /* 0x000000ff2f2f7208 */ /* 0x000fca0000800000 */
[--C-:B------:R-:W-:Y:S01]  /*6a60*/  FFMA.FTZ R55, R45, UR4, -R47.reuse ;  /* 0x000000042d377c23 */ /* 0x100fe2000801082f */
[--C-:B------:R-:W-:Y:S01]  /*6a70*/  FFMA.FTZ R92, R117, UR4, -R47.reuse ;  /* 0x00000004755c7c23 */ /* 0x100fe2000801082f */
[--C-:B------:R-:W-:Y:S01]  /*6a80*/  FFMA.FTZ R54, R121, UR4, -R47.reuse ;  /* 0x0000000479367c23 */ /* 0x100fe2000801082f */
[----:B----4-:R-:W-:Y:S01]  /*6a90*/  FMNMX.FTZ R46, R5, R46, !PT ;  /* 0x0000002e052e7209 */ /* 0x010fe20007810000 */
[--C-:B------:R-:W-:Y:S01]  /*6aa0*/  FFMA.FTZ R49, R119, UR4, -R47.reuse ;  /* 0x0000000477317c23 */ /* 0x100fe2000801082f */
[----:B------:R-:W2:Y:S01]  /*6ab0*/  LDSM.16.MT88.4 R4, [R133+0x3000] ;  /* 0x003000008504783b */ /* 0x000ea20000004200 */
[----:B------:R-:W-:Y:S01]  /*6ac0*/  MUFU.EX2 R55, R55 ;  /* 0x0000003700377308 */ /* 0x000fe20000000800 */
[C---:B------:R-:W-:Y:S01]  /*6ad0*/  FSETP.NEU.FTZ.AND P0, PT, R46.reuse, -INF , PT ;  /* 0xff8000002e00780b */ /* 0x040fe20003f1d000 */
[C---:B------:R-:W-:Y:S01]  /*6ae0*/  FMUL.FTZ R45, R46.reuse, UR4 ;  /* 0x000000042e2d7c20 */ /* 0x040fe20008410000 */
[--C-:B------:R-:W-:Y:S01]  /*6af0*/  FFMA.FTZ R57, R107, UR4, -R47.reuse ;  /* 0x000000046b397c23 */ /* 0x100fe2000801082f */
[--C-:B------:R-:W-:Y:S01]  /*6b00*/  FFMA.FTZ R53, R109, UR4, -R47.reuse ;  /* 0x000000046d357c23 */ /* 0x100fe2000801082f */
[----:B-1----:R-:W-:Y:S01]  /*6b10*/  FSEL R9, R46, RZ, P0 ;  /* 0x000000ff2e097208 */ /* 0x002fe20000000000 */
[--C-:B------:R-:W-:Y:S01]  /*6b20*/  FFMA.FTZ R61, R29, UR4, -R47.reuse ;  /* 0x000000041d3d7c23 */ /* 0x100fe2000801082f */
[----:B------:R-:W-:Y:S01]  /*6b30*/  FSEL R45, R45, RZ, P0 ;  /* 0x000000ff2d2d7208 */ /* 0x000fe20000000000 */
[----:B------:R-:W1:Y:S01]  /*6b40*/  MUFU.EX2 R92, R92 ;  /* 0x0000005c005c7308 */ /* 0x000e620000000800 */
[----:B------:R-:W-:Y:S01]  /*6b50*/  FFMA.FTZ R59, R30, UR4, -R47 ;  /* 0x000000041e3b7c23 */ /* 0x000fe2000801082f */
[----:B------:R-:W-:Y:S01]  /*6b60*/  FADD.FTZ R0, R0, -R9 ;  /* 0x8000000900007221 */ /* 0x000fe20000010000 */
[----:B------:R-:W-:Y:S01]  /*6b70*/  FFMA.FTZ R100, R120, UR4, -R47 ;  /* 0x0000000478647c23 */ /* 0x000fe2000801082f */
[--C-:B------:R-:W-:Y:S01]  /*6b80*/  FFMA.FTZ R63, R85, UR4, -R45.reuse ;  /* 0x00000004553f7c23 */ /* 0x100fe2000801082d */
[----:B------:R-:W-:Y:S01]  /*6b90*/  FSEL R85, R48, RZ, P1 ;  /* 0x000000ff30557208 */ /* 0x000fe20000800000 */
[----:B------:R-:W-:Y:S01]  /*6ba0*/  FMUL.FTZ R67, R0, UR4 ;  /* 0x0000000400437c20 */ /* 0x000fe20008410000 */
[----:B------:R-:W-:Y:S01]  /*6bb0*/  IADD3 R0, PT, PT, R133, 0x3020, RZ ;  /* 0x0000302085007810 */ /* 0x000fe20007ffe0ff */
[----:B------:R-:W-:Y:S01]  /*6bc0*/  FFMA.FTZ R50, R113, UR4, -R45 ;  /* 0x0000000471327c23 */ /* 0x000fe2000801082d */
[----:B------:R-:W-:Y:S01]  /*6bd0*/  @P6 IADD3 R0, PT, PT, R16, -0x20, RZ ;  /* 0xffffffe010006810 */ /* 0x000fe20007ffe0ff */
[----:B------:R-:W-:Y:S01]  /*6be0*/  FADD.FTZ R85, R2, -R85 ;  /* 0x8000005502557221 */ /* 0x000fe20000010000 */
[--C-:B------:R-:W-:Y:S01]  /*6bf0*/  FFMA.FTZ R51, R115, UR4, -R45.reuse ;  /* 0x0000000473337c23 */ /* 0x100fe2000801082d */
[--C-:B------:R-:W-:Y:S01]  /*6c00*/  FFMA.FTZ R2, R111, UR4, -R45.reuse ;  /* 0x000000046f027c23 */ /* 0x100fe2000801082d */
[----:B------:R-:W-:Y:S01]  /*6c10*/  MUFU.EX2 R54, R54 ;  /* 0x0000003600367308 */ /* 0x000fe20000000800 */
[----:B------:R-:W3:Y:S01]  /*6c20*/  LDSM.16.MT88.4 R16, [R0] ;  /* 0x000000000010783b */ /* 0x000ee20000004200 */
[----:B------:R-:W-:Y:S01]  /*6c30*/  FMUL.FTZ R85, R85, UR4 ;  /* 0x0000000455557c20 */ /* 0x000fe20008410000 */
[----:B------:R-:W-:Y:S01]  /*6c40*/  FFMA.FTZ R65, R164, UR4, -R45 ;  /* 0x00000004a4417c23 */ /* 0x000fe2000801082d */
[----:B-1----:R-:W-:Y:S01]  /*6c50*/  F2FP.BF16.F32.PACK_AB R8, R55, R92 ;  /* 0x0000005c3708723e */ /* 0x002fe200000010ff */
[----:B------:R-:W-:Y:S01]  /*6c60*/  FFMA.FTZ R94, R128, UR4, -R47 ;  /* 0x00000004805e7c23 */ /* 0x000fe2000801082f */
[--C-:B------:R-:W-:Y:S01]  /*6c70*/  FFMA.FTZ R120, R126, UR4, -R45.reuse ;  /* 0x000000047e787c23 */ /* 0x100fe2000801082d */
[----:B------:R-:W-:Y:S01]  /*6c80*/  FFMA.FTZ R104, R114, UR4, -R45 ;  /* 0x0000000472687c23 */ /* 0x000fe2000801082d */
[----:B------:R-:W1:Y:S01]  /*6c90*/  MUFU.EX2 R49, R49 ;  /* 0x0000003100317308 */ /* 0x000e620000000800 */
[--C-:B------:R-:W-:Y:S01]  /*6ca0*/  FFMA.FTZ R112, R112, UR4, -R47.reuse ;  /* 0x0000000470707c23 */ /* 0x100fe2000801082f */
[----:B------:R-:W-:Y:S01]  /*6cb0*/  FFMA.FTZ R106, R106, UR4, -R47 ;  /* 0x000000046a6a7c23 */ /* 0x000fe2000801082f */
[----:B------:R-:W-:Y:S01]  /*6cc0*/  FFMA.FTZ R96, R96, UR4, -R45 ;  /* 0x0000000460607c23 */ /* 0x000fe2000801082d */
[--C-:B------:R-:W-:Y:S01]  /*6cd0*/  FFMA.FTZ R86, R86, UR4, -R47.reuse ;  /* 0x0000000456567c23 */ /* 0x100fe2000801082f */
[--C-:B------:R-:W-:Y:S01]  /*6ce0*/  FFMA.FTZ R95, R56, UR4, -R47.reuse ;  /* 0x00000004385f7c23 */ /* 0x100fe2000801082f */
[----:B------:R-:W-:Y:S01]  /*6cf0*/  FFMA.FTZ R56, R58, UR4, -R47 ;  /* 0x000000043a387c23 */ /* 0x000fe2000801082f */
[----:B------:R-:W-:Y:S01]  /*6d00*/  FFMA.FTZ R58, R32, UR4, -R45 ;  /* 0x00000004203a7c23 */ /* 0x000fe2000801082d */
        /* <DEDUP_REMOVED lines=8> */
[----:B------:R-:W4:Y:S01]  /*6d90*/  MUFU.EX2 R50, R50 ;  /* 0x0000003200327308 */ /* 0x000f220000000800 */
[----:B-1----:R-:W-:Y:S01]  /*6da0*/  F2FP.BF16.F32.PACK_AB R10, R49, R54 ;  /* 0x00000036310a723e */ /* 0x002fe200000010ff */
[--C-:B------:R-:W-:Y:S01]  /*6db0*/  FFMA.FTZ R36, R36, UR4, -R45.reuse ;  /* 0x0000000424247c23 */ /* 0x100fe2000801082d */
[----:B------:R-:W-:-:S05]  /*6dc0*/  FFMA.FTZ R37, R37, UR4, -R45 ;  /* 0x0000000425257c23 */ /* 0x000fca000801082d */
[----:B------:R-:W-:Y:S08]  /*6dd0*/  MUFU.EX2 R51, R51 ;  /* 0x0000003300337308 */ /* 0x000ff00000000800 */
[----:B------:R-:W1:Y:S01]  /*6de0*/  MUFU.EX2 R85, R85 ;  /* 0x0000005500557308 */ /* 0x000e620000000800 */
[----:B----4-:R-:W-:-:S07]  /*6df0*/  F2FP.BF16.F32.PACK_AB R9, R50, R63 ;  /* 0x0000003f3209723e */ /* 0x010fce00000010ff */
[----:B------:R-:W4:Y:S08]  /*6e00*/  MUFU.EX2 R67, R67 ;  /* 0x0000004300437308 */ /* 0x000f300000000800 */
[----:B------:R-:W5:Y:S01]  /*6e10*/  MUFU.EX2 R2, R2 ;  /* 0x0000000200027308 */ /* 0x000f620000000800 */
[-C--:B-1----:R-:W-:Y:S01]  /*6e20*/  FMUL.FTZ R12, R68, R85.reuse ;  /* 0x00000055440c7220 */ /* 0x082fe20000410000 */
[-C--:B------:R-:W-:Y:S01]  /*6e30*/  FMUL.FTZ R13, R69, R85.reuse ;  /* 0x00000055450d7220 */ /* 0x080fe20000410000 */
[-C--:B------:R-:W-:Y:S01]  /*6e40*/  FMUL.FTZ R72, R72, R85.reuse ;  /* 0x0000005548487220 */ /* 0x080fe20000410000 */
[-C--:B------:R-:W-:Y:S01]  /*6e50*/  FMUL.FTZ R73, R73, R85.reuse ;  /* 0x0000005549497220 */ /* 0x080fe20000410000 */
[-C--:B------:R-:W-:Y:S01]  /*6e60*/  FMUL.FTZ R20, R76, R85.reuse ;  /* 0x000000554c147220 */ /* 0x080fe20000410000 */
[-C--:B------:R-:W-:Y:S01]  /*6e70*/  FMUL.FTZ R21, R77, R85.reuse ;  /* 0x000000554d157220 */ /* 0x080fe20000410000 */
[-C--:B------:R-:W-:Y:S01]  /*6e80*/  FMUL.FTZ R80, R80, R85.reuse ;  /* 0x0000005550507220 */ /* 0x080fe20000410000 */
[----:B------:R-:W-:Y:S01]  /*6e90*/  FMUL.FTZ R81, R81, R85 ;  /* 0x0000005551517220 */ /* 0x000fe20000410000 */
        /* <DEDUP_REMOVED lines=8> */
[----:B-----5:R-:W-:Y:S01]  /*6f20*/  F2FP.BF16.F32.PACK_AB R11, R2, R51 ;  /* 0x00000033020b723e */ /* 0x020fe200000010ff */
[--C-:B------:R-:W-:Y:S01]  /*6f30*/  FFMA.FTZ R70, R99, UR4, -R47.reuse ;  /* 0x0000000463467c23 */ /* 0x100fe2000801082f */
[----:B------:R-:W-:Y:S01]  /*6f40*/  FFMA.FTZ R68, R97, UR4, -R47 ;  /* 0x0000000461447c23 */ /* 0x000fe2000801082f */
[--C-:B------:R-:W-:Y:S01]  /*6f50*/  FFMA.FTZ R69, R91, UR4, -R45.reuse ;  /* 0x000000045b457c23 */ /* 0x100fe2000801082d */
[--C-:B------:R-:W-:Y:S01]  /*6f60*/  FFMA.FTZ R78, R162, UR4, -R45.reuse ;  /* 0x00000004a24e7c23 */ /* 0x100fe2000801082d */
[----:B------:R-:W-:Y:S01]  /*6f70*/  MUFU.EX2 R57, R57 ;  /* 0x0000003900397308 */ /* 0x000fe20000000800 */
[--C-:B------:R-:W-:Y:S01]  /*6f80*/  FFMA.FTZ R76, R158, UR4, -R45.reuse ;  /* 0x000000049e4c7c23 */ /* 0x100fe2000801082d */
[C---:B--2---:R-:W-:Y:S01]  /*6f90*/  HMMA.16816.F32.BF16 R12, R8.reuse, R4, R12 ;  /* 0x00000004080c723c */ /* 0x044fe2000004180c */
[----:B------:R-:W-:Y:S01]  /*6fa0*/  FFMA.FTZ R71, R150, UR4, -R45 ;  /* 0x0000000496477c23 */ /* 0x000fe2000801082d */
[----:B------:R-:W-:Y:S01]  /*6fb0*/  FFMA.FTZ R77, R130, UR4, -R47 ;  /* 0x00000004824d7c23 */ /* 0x000fe2000801082f */
[----:B------:R-:W-:Y:S01]  /*6fc0*/  FFMA.FTZ R79, R116, UR4, -R45 ;  /* 0x00000004744f7c23 */ /* 0x000fe2000801082d */
[----:B------:R-:W-:Y:S01]  /*6fd0*/  FFMA.FTZ R91, R108, UR4, -R47 ;  /* 0x000000046c5b7c23 */ /* 0x000fe2000801082f */
[--C-:B------:R-:W-:Y:S01]  /*6fe0*/  FFMA.FTZ R99, R84, UR4, -R45.reuse ;  /* 0x0000000454637c23 */ /* 0x100fe2000801082d */
[----:B------:R-:W1:Y:S01]  /*6ff0*/  MUFU.EX2 R70, R70 ;  /* 0x0000004600467308 */ /* 0x000e620000000800 */
[----:B------:R-:W-:Y:S01]  /*7000*/  FFMA.FTZ R97, R90, UR4, -R45 ;  /* 0x000000045a617c23 */ /* 0x000fe2000801082d */
[C---:B------:R-:W-:Y:S01]  /*7010*/  HMMA.16816.F32.BF16 R4, R8.reuse, R6, R72 ;  /* 0x000000060804723c */ /* 0x040fe20000041848 */
[--C-:B------:R-:W-:Y:S01]  /*7020*/  FFMA.FTZ R72, R28, UR4, -R47.reuse ;  /* 0x000000041c487c23 */ /* 0x100fe2000801082f */
[----:B------:R-:W-:Y:S01]  /*7030*/  FFMA.FTZ R74, R89, UR4, -R47 ;  /* 0x00000004594a7c23 */ /* 0x000fe2000801082f */
[----:B------:R-:W2:Y:S01]  /*7040*/  LDSM.16.MT88.4 R28, [R0+0x400] ;  /* 0x00040000001c783b */ /* 0x000ea20000004200 */
[----:B------:R-:W-:Y:S01]  /*7050*/  FFMA.FTZ R73, R156, UR4, -R45 ;  /* 0x000000049c497c23 */ /* 0x000fe2000801082d */
[--C-:B------:R-:W-:Y:S01]  /*7060*/  FFMA.FTZ R75, R124, UR4, -R47.reuse ;  /* 0x000000047c4b7c23 */ /* 0x100fe2000801082f */
[----:B------:R-:W-:Y:S01]  /*7070*/  MUFU.EX2 R53, R53 ;  /* 0x0000003500357308 */ /* 0x000fe20000000800 */
[--C-:B------:R-:W-:Y:S01]  /*7080*/  FFMA.FTZ R89, R64, UR4, -R47.reuse ;  /* 0x0000000440597c23 */ /* 0x100fe2000801082f */
[C---:B---3--:R-:W-:Y:S01]  /*7090*/  HMMA.16816.F32.BF16 R20, R8.reuse, R16, R20 ;  /* 0x000000100814723c */ /* 0x048fe20000041814 */
[----:B------:R-:W-:Y:S01]  /*70a0*/  FFMA.FTZ R64, R66, UR4, -R47 ;  /* 0x0000000442407c23 */ /* 0x000fe2000801082f */
[----:B------:R-:W-:Y:S01]  /*70b0*/  FFMA.FTZ R66, R88, UR4, -R45 ;  /* 0x0000000458427c23 */ /* 0x000fe2000801082d */
[----:B------:R-:W-:Y:S01]  /*70c0*/  FFMA.FTZ R92, R155, R85, R92 ;  /* 0x000000559b5c7223 */ /* 0x000fe2000001005c */
[----:B------:R-:W-:Y:S01]  /*70d0*/  FFMA.FTZ R85, R154, R67, R63 ;  /* 0x000000439a557223 */ /* 0x000fe2000001003f */
[--C-:B------:R-:W-:Y:S01]  /*70e0*/  FFMA.FTZ R67, R33, UR4, -R45.reuse ;  /* 0x0000000421437c23 */ /* 0x100fe2000801082d */
[----:B------:R-:W3:Y:S01]  /*70f0*/  MUFU.EX2 R68, R68 ;  /* 0x0000004400447308 */ /* 0x000ee20000000800 */
[----:B-1----:R-:W-:Y:S01]  /*7100*/  F2FP.BF16.F32.PACK_AB R16, R57, R70 ;  /* 0x000000463910723e */ /* 0x002fe200000010ff */
[----:B------:R-:W-:Y:S01]  /*7110*/  HMMA.16816.F32.BF16 R8, R8, R18, R80 ;  /* 0x000000120808723c */ /* 0x000fe20000041850 */
[--C-:B------:R-:W-:Y:S01]  /*7120*/  FFMA.FTZ R80, R160, UR4, -R45.reuse ;  /* 0x00000004a0507c23 */ /* 0x100fe2000801082d */
[--C-:B------:R-:W-:Y:S01]  /*7130*/  FFMA.FTZ R82, R152, UR4, -R45.reuse ;  /* 0x0000000498527c23 */ /* 0x100fe2000801082d */
[----:B------:R-:W-:Y:S01]  /*7140*/  FFMA.FTZ R81, R122, UR4, -R45 ;  /* 0x000000047a517c23 */ /* 0x000fe2000801082d */
[----:B------:R-:W-:Y:S01]  /*7150*/  FFMA.FTZ R83, R110, UR4, -R47 ;  /* 0x000000046e537c23 */ /* 0x000fe2000801082f */
[----:B------:R-:W-:Y:S01]  /*7160*/  FFMA.FTZ R84, R34, UR4, -R45 ;  /* 0x0000000422547c23 */ /* 0x000fe2000801082d */
[----:B------:R-:W-:Y:S01]  /*7170*/  MUFU.EX2 R69, R69 ;  /* 0x0000004500457308 */ /* 0x000fe20000000800 */
[----:B------:R-:W-:Y:S01]  /*7180*/  FADD.FTZ R101, R55, R92 ;  /* 0x0000005c37657221 */ /* 0x000fe20000010000 */
[----:B------:R-:W-:Y:S01]  /*7190*/  FFMA.FTZ R155, R42, UR4, -R47 ;  /* 0x000000042a9b7c23 */ /* 0x000fe2000801082f */
[----:B------:R-:W-:-:S02]  /*71a0*/  IADD3 R152, PT, PT, R3, -0x3, RZ ;  /* 0xfffffffd03987810 */ /* 0x000fc40007ffe0ff */
[----:B------:R-:W-:-:S03]  /*71b0*/  FADD.FTZ R54, R54, R101 ;  /* 0x0000006536367221 */ /* 0x000fc60000010000 */
        /* <DEDUP_REMOVED lines=9> */
[----:B------:R-:W-:-:S06]  /*7250*/  FADD.FTZ R53, R68, R53 ;  /* 0x0000003544357221 */ /* 0x000fcc0000010000 */
        /* <DEDUP_REMOVED lines=11> */
[----:B-1----:R-:W-:Y:S01]  /*7310*/  F2FP.BF16.F32.PACK_AB R16, R61, R74 ;  /* 0x0000004a3d10723e */ /* 0x002fe200000010ff */
[----:B------:R-:W1:Y:S01]  /*7320*/  MUFU.EX2 R73, R73 ;  /* 0x0000004900497308 */ /* 0x000e620000000800 */
[----:B----4-:R-:W-:Y:S01]  /*7330*/  F2FP.BF16.F32.PACK_AB R18, R72, R59 ;  /* 0x0000003b4812723e */ /* 0x010fe200000010ff */
[----:B------:R-:W2:Y:S01]  /*7340*/  LDSM.16.MT88.4 R28, [R0+0x800] ;  /* 0x00080000001c783b */ /* 0x000ea20000004200 */
        /* <DEDUP_REMOVED lines=21> */
[----:B------:R-:W-:-:S06]  /*74a0*/  FADD.FTZ R100, R100, R47 ;  /* 0x0000002f64647221 */ /* 0x000fcc0000010000 */
[----:B------:R-:W-:Y:S08]  /*74b0*/  MUFU.EX2 R104, R104 ;  /* 0x0000006800687308 */ /* 0x000ff00000000800 */
[----:B------:R-:W2:Y:S01]  /*74c0*/  MUFU.EX2 R79, R79 ;  /* 0x0000004f004f7308 */ /* 0x000ea20000000800 */
[----:B-1----:R-:W-:-:S07]  /*74d0*/  F2FP.BF16.F32.PACK_AB R17, R120, R81 ;  /* 0x000000517811723e */ /* 0x002fce00000010ff */
[----:B------:R-:W-:Y:S08]  /*74e0*/  MUFU.EX2 R112, R112 ;  /* 0x0000007000707308 */ /* 0x000ff00000000800 */
[----:B------:R-:W1:Y:S01]  /*74f0*/  MUFU.EX2 R83, R83 ;  /* 0x0000005300537308 */ /* 0x000e620000000800 */
[----:B--2---:R-:W-:-:S07]  /*7500*/  F2FP.BF16.F32.PACK_AB R19, R79, R104 ;  /* 0x000000684f13723e */ /* 0x004fce00000010ff */
[C---:B---3--:R-:W-:Y:S01]  /*7510*/  HMMA.16816.F32.BF16 R12, R16.reuse, R24, R12 ;  /* 0x00000018100c723c */ /* 0x048fe2000004180c */
[----:B------:R-:W-:Y:S07]  /*7520*/  MUFU.EX2 R91, R91 ;  /* 0x0000005b005b7308 */ /* 0x000fee0000000800 */
[----:B------:R-:W-:Y:S01]  /*7530*/  HMMA.16816.F32.BF16 R4, R16, R26, R4 ;  /* 0x0000001a1004723c */ /* 0x000fe20000041804 */
[----:B------:R-:W2:Y:S01]  /*7540*/  LDSM.16.MT88.4 R24, [R0+0xc00] ;  /* 0x000c00000018783b */ /* 0x000ea20000004200 */
[----:B------:R-:W3:Y:S01]  /*7550*/  MUFU.EX2 R106, R106 ;  /* 0x0000006a006a7308 */ /* 0x000ee20000000800 */
[----:B-1----:R-:W-:-:S07]  /*7560*/  F2FP.BF16.F32.PACK_AB R28, R83, R112 ;  /* 0x00000070531c723e */ /* 0x002fce00000010ff */
[----:B------:R-:W-:Y:S08]  /*7570*/  MUFU.EX2 R96, R96 ;  /* 0x0000006000607308 */ /* 0x000ff00000000800 */
[----:B------:R-:W1:Y:S01]  /*7580*/  MUFU.EX2 R99, R99 ;  /* 0x0000006300637308 */ /* 0x000e620000000800 */
[----:B---3--:R-:W-:-:S07]  /*7590*/  F2FP.BF16.F32.PACK_AB R30, R106, R91 ;  /* 0x0000005b6a1e723e */ /* 0x008fce00000010ff */
[----:B------:R-:W-:Y:S08]  /*75a0*/  MUFU.EX2 R66, R66 ;  /* 0x0000004200427308 */ /* 0x000ff00000000800 */
[----:B------:R-:W3:Y:S01]  /*75b0*/  MUFU.EX2 R97, R97 ;  /* 0x0000006100617308 */ /* 0x000ee20000000800 */
[----:B-1----:R-:W-:Y:S01]  /*75c0*/  F2FP.BF16.F32.PACK_AB R29, R99, R96 ;  /* 0x00000060631d723e */ /* 0x002fe200000010ff */
[C---:B--2---:R-:W-:Y:S06]  /*75d0*/  HMMA.16816.F32.BF16 R20, R16.reuse, R24, R20 ;  /* 0x000000181014723c */ /* 0x044fec0000041814 */
[----:B------:R1:W-:Y:S02]  /*75e0*/  MUFU.EX2 R63, R86 ;  /* 0x00000056003f7308 */ /* 0x0003e40000000800 */
[----:B------:R-:W-:Y:S01]  /*75f0*/  HMMA.16816.F32.BF16 R8, R16, R26, R8 ;  /* 0x0000001a1008723c */ /* 0x000fe20000041808 */
[----:B------:R-:W2:Y:S01]  /*7600*/  LDSM.16.MT88.4 R16, [R0+0x1000] ;  /* 0x001000000010783b */ /* 0x000ea20000004200 */
[----:B---3--:R-:W-:-:S04]  /*7610*/  F2FP.BF16.F32.PACK_AB R31, R97, R66 ;  /* 0x00000042611f723e */ /* 0x008fc800000010ff */
[----:B------:R-:W-:Y:S01]  /*7620*/  MUFU.EX2 R98, R98 ;  /* 0x0000006200627308 */ /* 0x000fe20000000800 */
[----:B------:R-:W3:Y:S01]  /*7630*/  LDSM.16.MT88.4 R24, [R133+0x4000] ;  /* 0x004000008518783b */ /* 0x000ee20000004200 */
[----:B-1----:R-:W-:-:S06]  /*7640*/  FFMA.FTZ R86, R35, UR4, -R45 ;  /* 0x0000000423567c23 */ /* 0x002fcc000801082d */
[----:B------:R-:W1:Y:S01]  /*7650*/  MUFU.EX2 R93, R93 ;  /* 0x0000005d005d7308 */ /* 0x000e620000000800 */
[----:B------:R-:W4:Y:S07]  /*7660*/  LDSM.16.MT88.4 R32, [R0+0x1400] ;  /* 0x001400000020783b */ /* 0x000f2e0000004200 */
[----:B------:R-:W-:Y:S08]  /*7670*/  MUFU.EX2 R89, R89 ;  /* 0x0000005900597308 */ /* 0x000ff00000000800 */
[----:B------:R-:W-:Y:S08]  /*7680*/  MUFU.EX2 R64, R64 ;  /* 0x0000004000407308 */ /* 0x000ff00000000800 */
[----:B------:R-:W-:Y:S01]  /*7690*/  MUFU.EX2 R58, R58 ;  /* 0x0000003a003a7308 */ /* 0x000fe20000000800 */
[----:B--2---:R-:W-:Y:S01]  /*76a0*/  HMMA.16816.F32.BF16 R20, R28, R16, R20 ;  /* 0x000000101c14723c */ /* 0x004fe20000041814 */
[----:B------:R-:W-:-:S06]  /*76b0*/  FADD.FTZ R16, R50, R85 ;  /* 0x0000005532107221 */ /* 0x000fcc0000010000 */
[----:B------:R-:W2:Y:S01]  /*76c0*/  MUFU.EX2 R67, R67 ;  /* 0x0000004300437308 */ /* 0x000ea20000000800 */
[----:B------:R-:W-:Y:S01]  /*76d0*/  FADD.FTZ R51, R51, R16 ;  /* 0x0000001033337221 */ /* 0x000fe20000010000 */
[----:B-1----:R-:W-:Y:S01]  /*76e0*/  F2FP.BF16.F32.PACK_AB R16, R93, R98 ;  /* 0x000000625d10723e */ /* 0x002fe200000010ff */
[----:B---3--:R-:W-:Y:S02]  /*76f0*/  HMMA.16816.F32.BF16 R12, R28, R24, R12 ;  /* 0x000000181c0c723c */ /* 0x008fe4000004180c */
[----:B------:R-:W-:-:S03]  /*7700*/  FADD.FTZ R2, R2, R51 ;  /* 0x0000003302027221 */ /* 0x000fc60000010000 */
[----:B------:R-:W-:Y:S01]  /*7710*/  MUFU.EX2 R84, R84 ;  /* 0x0000005400547308 */ /* 0x000fe20000000800 */
[----:B------:R-:W-:Y:S01]  /*7720*/  FADD.FTZ R69, R69, R2 ;  /* 0x0000000245457221 */ /* 0x000fe20000010000 */
[----:B------:R-:W-:Y:S01]  /*7730*/  FFMA.FTZ R2, R38, UR4, -R45 ;  /* 0x0000000426027c23 */ /* 0x000fe2000801082d */
[----:B------:R-:W-:Y:S01]  /*7740*/  HMMA.16816.F32.BF16 R4, R28, R26, R4 ;  /* 0x0000001a1c04723c */ /* 0x000fe20000041804 */
[----:B------:R-:W1:Y:S04]  /*7750*/  LDSM.16.MT88.4 R24, [R133+0x4400] ;  /* 0x004400008518783b */ /* 0x000e680000004200 */
[----:B------:R-:W3:Y:S01]  /*7760*/  MUFU.EX2 R55, R86 ;  /* 0x0000005600377308 */ /* 0x000ee20000000800 */
[----:B------:R-:W-:Y:S01]  /*7770*/  FADD.FTZ R69, R80, R69 ;  /* 0x0000004550457221 */ /* 0x000fe20000010000 */
[----:B--2---:R-:W-:-:S03]  /*7780*/  F2FP.BF16.F32.PACK_AB R17, R67, R58 ;  /* 0x0000003a4311723e */ /* 0x004fc600000010ff */
[----:B------:R-:W-:Y:S01]  /*7790*/  FADD.FTZ R78, R78, R69 ;  /* 0x000000454e4e7221 */ /* 0x000fe20000010000 */
[----:B------:R-:W-:Y:S01]  /*77a0*/  HMMA.16816.F32.BF16 R8, R28, R18, R8 ;  /* 0x000000121c08723c */ /* 0x000fe20000041808 */
[----:B------:R-:W-:Y:S01]  /*77b0*/  F2FP.BF16.F32.PACK_AB R18, R64, R89 ;  /* 0x000000594012723e */ /* 0x000fe200000010ff */
[----:B------:R-:W2:Y:S01]  /*77c0*/  LDSM.16.MT88.4 R28, [R133+0x4800] ;  /* 0x00480000851c783b */ /* 0x000ea20000004200 */
[----:B------:R-:W-:Y:S01]  /*77d0*/  FADD.FTZ R65, R65, R78 ;  /* 0x0000004e41417221 */ /* 0x000fe20000010000 */
[----:B------:R-:W-:Y:S03]  /*77e0*/  MUFU.EX2 R87, R87 ;  /* 0x0000005700577308 */ /* 0x000fe60000000800 */
[----:B------:R-:W-:Y:S01]  /*77f0*/  FADD.FTZ R82, R82, R65 ;  /* 0x0000004152527221 */ /* 0x000fe20000010000 */
[----:B---3--:R-:W-:-:S03]  /*7800*/  F2FP.BF16.F32.PACK_AB R19, R55, R84 ;  /* 0x000000543713723e */ /* 0x008fc600000010ff */
[----:B------:R-:W-:Y:S01]  /*7810*/  FADD.FTZ R73, R73, R82 ;  /* 0x0000005249497221 */ /* 0x000fe20000010000 */
[----:B------:R-:W3:Y:S03]  /*7820*/  MUFU.EX2 R60, R60 ;  /* 0x0000003c003c7308 */ /* 0x000ee60000000800 */
[----:B----4-:R-:W-:Y:S01]  /*7830*/  HMMA.16816.F32.BF16 R20, R16, R32, R20 ;  /* 0x000000201014723c */ /* 0x010fe20000041814 */
[----:B------:R-:W-:-:S04]  /*7840*/  FADD.FTZ R32, R76, R73 ;  /* 0x000000494c207221 */ /* 0x000fc80000010000 */
[----:B------:R4:W-:Y:S01]  /*7850*/  MUFU.EX2 R33, R39 ;  /* 0x0000002700217308 */ /* 0x0009e20000000800 */
[----:B------:R-:W-:Y:S02]  /*7860*/  FADD.FTZ R32, R71, R32 ;  /* 0x0000002047207221 */ /* 0x000fe40000010000 */
[----:B------:R-:W-:Y:S01]  /*7870*/  HMMA.16816.F32.BF16 R8, R16, R34, R8 ;  /* 0x000000221008723c */ /* 0x000fe20000041808 */
[----:B------:R-:W-:-:S04]  /*7880*/  FFMA.FTZ R35, R40, UR4, -R45 ;  /* 0x0000000428237c23 */ /* 0x000fc8000801082d */
[----:B------:R-:W-:Y:S03]  /*7890*/  MUFU.EX2 R62, R62 ;  /* 0x0000003e003e7308 */ /* 0x000fe60000000800 */
[C---:B-1----:R-:W-:Y:S05]  /*78a0*/  HMMA.16816.F32.BF16 R12, R16.reuse, R24, R12 ;  /* 0x00000018100c723c */ /* 0x042fea000004180c */
[----:B------:R-:W1:Y:S01]  /*78b0*/  MUFU.EX2 R95, R95 ;  /* 0x0000005f005f7308 */ /* 0x000e620000000800 */
[----:B----4-:R-:W-:Y:S01]  /*78c0*/  FADD.FTZ R39, R81, R32 ;  /* 0x0000002051277221 */ /* 0x010fe20000010000 */
[----:B------:R-:W-:Y:S01]  /*78d0*/  FFMA.FTZ R32, R41, UR4, -R45 ;  /* 0x0000000429207c23 */ /* 0x000fe2000801082d */
[----:B------:R-:W-:Y:S01]  /*78e0*/  FADD.FTZ R41, R75, R100 ;  /* 0x000000644b297221 */ /* 0x000fe20000010000 */
[----:B------:R-:W-:Y:S01]  /*78f0*/  HMMA.16816.F32.BF16 R4, R16, R26, R4 ;  /* 0x0000001a1004723c */ /* 0x000fe20000041804 */
[----:B------:R-:W4:Y:S01]  /*7900*/  LDSM.16.MT88.4 R24, [R0+0x1800] ;  /* 0x001800000018783b */ /* 0x000f220000004200 */
[----:B------:R-:W-:-:S02]  /*7910*/  FADD.FTZ R39, R120, R39 ;  /* 0x0000002778277221 */ /* 0x000fc40000010000 */
[----:B------:R-:W-:Y:S01]  /*7920*/  MUFU.EX2 R36, R36 ;  /* 0x0000002400247308 */ /* 0x000fe20000000800 */
[----:B------:R-:W-:Y:S01]  /*7930*/  FADD.FTZ R94, R94, R41 ;  /* 0x000000295e5e7221 */ /* 0x000fe20000010000 */
[----:B------:R-:W5:Y:S01]  /*7940*/  LDSM.16.MT88.4 R72, [R133+0x4c00] ;  /* 0x004c00008548783b */ /* 0x000f620000004200 */
[----:B------:R-:W-:Y:S01]  /*7950*/  FADD.FTZ R104, R104, R39 ;  /* 0x0000002768687221 */ /* 0x000fe20000010000 */
[----:B---3--:R-:W-:Y:S01]  /*7960*/  F2FP.BF16.F32.PACK_AB R16, R60, R87 ;  /* 0x000000573c10723e */ /* 0x008fe200000010ff */
[----:B------:R-:W-:Y:S02]  /*7970*/  FADD.FTZ R77, R77, R94 ;  /* 0x0000005e4d4d7221 */ /* 0x000fe40000010000 */
[----:B------:R-:W-:Y:S01]  /*7980*/  FADD.FTZ R79, R79, R104 ;  /* 0x000000684f4f7221 */ /* 0x000fe20000010000 */
[----:B------:R-:W3:Y:S01]  /*7990*/  MUFU.EX2 R37, R37 ;  /* 0x0000002500257308 */ /* 0x000ee20000000800 */
[----:B------:R-:W-:Y:S01]  /*79a0*/  FADD.FTZ R112, R112, R77 ;  /* 0x0000004d70707221 */ /* 0x000fe20000010000 */
[----:B-1----:R-:W-:Y:S01]  /*79b0*/  F2FP.BF16.F32.PACK_AB R18, R95, R62 ;  /* 0x0000003e5f12723e */ /* 0x002fe200000010ff */
[----:B------:R-:W-:-:S02]  /*79c0*/  FADD.FTZ R96, R96, R79 ;  /* 0x0000004f60607221 */ /* 0x000fc40000010000 */
[----:B------:R-:W-:Y:S02]  /*79d0*/  FADD.FTZ R112, R83, R112 ;  /* 0x0000007053707221 */ /* 0x000fe40000010000 */
[----:B------:R1:W5:Y:S01]  /*79e0*/  LDSM.16.MT88.4 R80, [R0+0x1c00] ;  /* 0x001c00000050783b */ /* 0x0003620000004200 */
[----:B------:R-:W2:Y:S01]  /*79f0*/  MUFU.EX2 R2, R2 ;  /* 0x0000000200027308 */ /* 0x000ea20000000800 */
[----:B------:R-:W-:Y:S01]  /*7a00*/  FADD.FTZ R99, R99, R96 ;  /* 0x0000006063637221 */ /* 0x000fe20000010000 */
[----:B------:R-:W-:-:S03]  /*7a10*/  FADD.FTZ R91, R91, R112 ;  /* 0x000000705b5b7221 */ /* 0x000fc60000010000 */
[----:B------:R-:W-:Y:S01]  /*7a20*/  FADD.FTZ R66, R66, R99 ;  /* 0x0000006342427221 */ /* 0x000fe20000010000 */
[----:B------:R-:W-:Y:S02]  /*7a30*/  FADD.FTZ R91, R106, R91 ;  /* 0x0000005b6a5b7221 */ /* 0x000fe40000010000 */
[----:B------:R-:W5:Y:S01]  /*7a40*/  MUFU.EX2 R56, R56 ;  /* 0x0000003800387308 */ /* 0x000f620000000800 */
[----:B---3--:R-:W-:Y:S01]  /*7a50*/  F2FP.BF16.F32.PACK_AB R17, R37, R36 ;  /* 0x000000242511723e */ /* 0x008fe200000010ff */
[----:B------:R-:W-:Y:S01]  /*7a60*/  FADD.FTZ R97, R97, R66 ;  /* 0x0000004261617221 */ /* 0x000fe20000010000 */
[----:B------:R-:W-:-:S03]  /*7a70*/  FADD.FTZ R98, R98, R91 ;  /* 0x0000005b62627221 */ /* 0x000fc60000010000 */
[----:B------:R-:W-:Y:S01]  /*7a80*/  FADD.FTZ R58, R58, R97 ;  /* 0x000000613a3a7221 */ /* 0x000fe20000010000 */
[----:B------:R-:W-:Y:S01]  /*7a90*/  FADD.FTZ R98, R93, R98 ;  /* 0x000000625d627221 */ /* 0x000fe20000010000 */
[----:B------:R-:W-:Y:S01]  /*7aa0*/  MUFU.EX2 R50, R52 ;  /* 0x0000003400327308 */ /* 0x000fe20000000800 */
[----:B--2---:R-:W-:Y:S01]  /*7ab0*/  F2FP.BF16.F32.PACK_AB R19, R33, R2 ;  /* 0x000000022113723e */ /* 0x004fe200000010ff */
[----:B------:R-:W-:Y:S01]  /*7ac0*/  FADD.FTZ R67, R67, R58 ;  /* 0x0000003a43437221 */ /* 0x000fe20000010000 */
[----:B------:R-:W-:-:S03]  /*7ad0*/  FADD.FTZ R89, R89, R98 ;  /* 0x0000006259597221 */ /* 0x000fc60000010000 */
[----:B------:R-:W-:Y:S01]  /*7ae0*/  FADD.FTZ R84, R84, R67 ;  /* 0x0000004354547221 */ /* 0x000fe20000010000 */
[----:B------:R-:W-:Y:S01]  /*7af0*/  FADD.FTZ R64, R64, R89 ;  /* 0x0000005940407221 */ /* 0x000fe20000010000 */
[C---:B------:R-:W-:Y:S01]  /*7b00*/  HMMA.16816.F32.BF16 R12, R16.reuse, R28, R12 ;  /* 0x0000001c100c723c */ /* 0x040fe2000004180c */
[--C-:B------:R-:W-:Y:S01]  /*7b10*/  FFMA.FTZ R28, R43, UR4, -R45.reuse ;  /* 0x000000042b1c7c23 */ /* 0x100fe2000801082d */
[----:B------:R-:W-:Y:S01]  /*7b20*/  FFMA.FTZ R29, R44, UR4, -R45 ;  /* 0x000000042c1d7c23 */ /* 0x000fe2000801082d */
[----:B------:R-:W2:Y:S01]  /*7b30*/  MUFU.EX2 R155, R155 ;  /* 0x0000009b009b7308 */ /* 0x000ea20000000800 */
[----:B------:R-:W-:Y:S01]  /*7b40*/  FADD.FTZ R55, R55, R84 ;  /* 0x0000005437377221 */ /* 0x000fe20000010000 */
[----:B------:R-:W-:Y:S01]  /*7b50*/  FADD.FTZ R87, R87, R64 ;  /* 0x0000004057577221 */ /* 0x000fe20000010000 */
[----:B-1----:R-:W-:Y:S02]  /*7b60*/  MOV R0, R46 ;  /* 0x0000002e00007202 */ /* 0x002fe40000000f00 */
[----:B----4-:R-:W-:Y:S01]  /*7b70*/  HMMA.16816.F32.BF16 R20, R16, R24, R20 ;  /* 0x000000181014723c */ /* 0x010fe20000041814 */
[----:B------:R-:W-:Y:S01]  /*7b80*/  FADD.FTZ R36, R36, R55 ;  /* 0x0000003724247221 */ /* 0x000fe20000010000 */
[----:B------:R-:W-:Y:S01]  /*7b90*/  FADD.FTZ R87, R60, R87 ;  /* 0x000000573c577221 */ /* 0x000fe20000010000 */
[----:B------:R-:W-:Y:S02]  /*7ba0*/  MUFU.EX2 R35, R35 ;  /* 0x0000002300237308 */ /* 0x000fe40000000800 */
[----:B------:R-:W-:Y:S01]  /*7bb0*/  FADD.FTZ R37, R37, R36 ;  /* 0x0000002425257221 */ /* 0x000fe20000010000 */
[----:B------:R-:W-:-:S02]  /*7bc0*/  FADD.FTZ R62, R62, R87 ;  /* 0x000000573e3e7221 */ /* 0x000fc40000010000 */
[----:B------:R-:W-:Y:S01]  /*7bd0*/  HMMA.16816.F32.BF16 R4, R16, R30, R4 ;  /* 0x0000001e1004723c */ /* 0x000fe20000041804 */
[----:B------:R-:W-:Y:S01]  /*7be0*/  FADD.FTZ R2, R2, R37 ;  /* 0x0000002502027221 */ /* 0x000fe20000010000 */
[----:B------:R-:W-:Y:S01]  /*7bf0*/  FADD.FTZ R62, R95, R62 ;  /* 0x0000003e5f3e7221 */ /* 0x000fe20000010000 */
[----:B------:R-:W1:Y:S02]  /*7c00*/  MUFU.EX2 R32, R32 ;  /* 0x0000002000207308 */ /* 0x000e640000000800 */
[----:B------:R-:W-:-:S03]  /*7c10*/  FADD.FTZ R2, R33, R2 ;  /* 0x0000000221027221 */ /* 0x000fc60000010000 */
[----:B------:R-:W-:Y:S01]  /*7c20*/  HMMA.16816.F32.BF16 R8, R16, R26, R8 ;  /* 0x0000001a1008723c */ /* 0x000fe20000041808 */
[C---:B-----5:R-:W-:Y:S01]  /*7c30*/  F2FP.BF16.F32.PACK_AB R16, R56.reuse, R63 ;  /* 0x0000003f3810723e */ /* 0x060fe200000010ff */
[----:B------:R-:W-:Y:S01]  /*7c40*/  FADD.FTZ R63, R63, R62 ;  /* 0x0000003e3f3f7221 */ /* 0x000fe20000010000 */
[----:B------:R-:W-:Y:S01]  /*7c50*/  MUFU.EX2 R28, R28 ;  /* 0x0000001c001c7308 */ /* 0x000fe20000000800 */
[----:B--2---:R-:W-:Y:S02]  /*7c60*/  F2FP.BF16.F32.PACK_AB R18, R155, R50 ;  /* 0x000000329b12723e */ /* 0x004fe400000010ff */
[----:B------:R-:W-:-:S04]  /*7c70*/  FADD.FTZ R63, R56, R63 ;  /* 0x0000003f383f7221 */ /* 0x000fc80000010000 */
[----:B------:R-:W-:Y:S01]  /*7c80*/  FADD.FTZ R50, R50, R63 ;  /* 0x0000003f32327221 */ /* 0x000fe20000010000 */
[----:B------:R-:W2:Y:S01]  /*7c90*/  MUFU.EX2 R29, R29 ;  /* 0x0000001d001d7308 */ /* 0x000ea20000000800 */
[C---:B-1----:R-:W-:Y:S01]  /*7ca0*/  F2FP.BF16.F32.PACK_AB R17, R32.reuse, R35 ;  /* 0x000000232011723e */ /* 0x042fe200000010ff */
[----:B------:R-:W-:Y:S01]  /*7cb0*/  FADD.FTZ R35, R35, R2 ;  /* 0x0000000223237221 */ /* 0x000fe20000010000 */
[----:B------:R-:W-:Y:S01]  /*7cc0*/  FADD.FTZ R155, R155, R50 ;  /* 0x000000329b9b7221 */ /* 0x000fe20000010000 */
[----:B------:R-:W-:Y:S02]  /*7cd0*/  MOV R2, R48 ;  /* 0x0000003000027202 */ /* 0x000fe40000000f00 */
        /* <DEDUP_REMOVED lines=9> */
.L_x_3212:
[----:B------:R-:W-:-:S13]  /*7d70*/  ISETP.GE.AND P0, PT, R152, RZ, PT ;  /* 0x000000ff9800720c */ /* 0x000fda0003f06270 */
[----:B------:R-:W-:Y:S05]  /*7d80*/  @!P0 BRA `(.L_x_3220) ;  /* 0x0000002800288947 */ /* 0x000fea0003800000 */
[----:B------:R-:W1:Y:S01]  /*7d90*/  S2UR UR5, SR_CgaCtaId ;  /* 0x00000000000579c3 */ /* 0x000e620000008800 */
[----:B------:R-:W-:Y:S01]  /*7da0*/  UISETP.NE.U32.AND UP0, UPT, UR8, URZ, UPT ;  /* 0x000000ff0800728c */ /* 0x000fe2000bf05070 */
[C---:B------:R-:W-:Y:S01]  /*7db0*/  LEA R153, R152.reuse, 0x80, 0x7 ;  /* 0x0000008098997811 */ /* 0x040fe200078e38ff */
[----:B------:R-:W-:Y:S01]  /*7dc0*/  IMAD.MOV.U32 R3, RZ, RZ, R0 ;  /* 0x000000ffff037224 */ /* 0x000fe200078e0000 */
[----:B------:R-:W-:Y:S01]  /*7dd0*/  IADD3 R152, PT, PT, R152, 0x1, RZ ;  /* 0x0000000198987810 */ /* 0x000fe20007ffe0ff */
[----:B------:R-:W-:Y:S01]  /*7de0*/  UISETP.NE.AND.EX UP0, UPT, UR9, URZ, UPT, UP0 ;  /* 0x000000ff0900728c */ /* 0x000fe2000bf05300 */
[----:B------:R-:W-:Y:S01]  /*7df0*/  IMAD.MOV.U32 R85, RZ, RZ, R2 ;  /* 0x000000ffff557224 */ /* 0x000fe200078e0002 */
[C---:B------:R-:W-:Y:S01]  /*7e00*/  IADD3 R147, PT, PT, R133.reuse, 0x3020, RZ ;  /* 0x0000302085937810 */ /* 0x040fe20007ffe0ff */
[----:B------:R-:W-:Y:S01]  /*7e10*/  VIADD R150, R133, 0x3000 ;  /* 0x0000300085967836 */ /* 0x000fe20000000000 */
[----:B------:R-:W-:Y:S01]  /*7e20*/  UMOV UR11, 0x400 ;  /* 0x00000400000b7882 */ /* 0x000fe20000000000 */
[----:B------:R-:W-:Y:S01]  /*7e30*/  IMAD.MOV.U32 R151, RZ, RZ, RZ ;  /* 0x000000ffff977224 */ /* 0x000fe200078e00ff */
[----:B------:R-:W-:Y:S01]  /*7e40*/  PLOP3.LUT P6, PT, PT, PT, UP0, 0x80, 0x8 ;  /* 0x000000000008781c */ /* 0x000fe20003fcf008 */
[----:B------:R-:W2:Y:S01]  /*7e50*/  LDCU UR10, c[0x0][0x440] ;  /* 0x00008800ff0a77ac */ /* 0x000ea20008000800 */
[----:B------:R-:W3:Y:S01]  /*7e60*/  LDCU UR4, c[0x0][0x45c] ;  /* 0x00008b80ff0477ac */ /* 0x000ee20008000800 */
[----:B------:R-:W4:Y:S01]  /*7e70*/  LDCU.64 UR6, c[0x0][0x3a0] ;  /* 0x00007400ff0677ac */ /* 0x000f220008000a00 */
[----:B------:R-:W2:Y:S01]  /*7e80*/  LDCU.64 UR8, c[0x0][0x3a8] ;  /* 0x00007500ff0877ac */ /* 0x000ea20008000a00 */
[----:B-1----:R-:W-:-:S12]  /*7e90*/  ULEA UR5, UR5, UR11, 0x18 ;  /* 0x0000000b05057291 */ /* 0x002fd8000f8ec0ff */
.L_x_3224:
[----:B------:R-:W-:Y:S01]  /*7ea0*/  @!P6 IADD3 R5, P0, PT, RZ, -R151, RZ ;  /* 0x80000097ff05e210 */ /* 0x000fe20007f1e0ff */
[----:B------:R-:W1:Y:S01]  /*7eb0*/  @!P6 LDC R86, c[0x0][0x3c0] ;  /* 0x0000f000ff56eb82 */ /* 0x000e620000000800 */
[C---:B------:R-:W-:Y:S01]  /*7ec0*/  LOP3.LUT R146, R132.reuse, 0x18, RZ, 0xc0, !PT ;  /* 0x0000001884927812 */ /* 0x040fe200078ec0ff */
[----:B------:R-:W-:Y:S06]  /*7ed0*/  DEPBAR.LE SB0, 0x0 ;  /* 0x000080000000791a */ /* 0x000fec0000000000 */
[----:B------:R-:W2:Y:S08]  /*7ee0*/  LDC R141, c[0x0][0x3c4] ;  /* 0x0000f100ff8d7b82 */ /* 0x000eb00000000800 */
[----:B------:R-:W-:Y:S01]  /*7ef0*/  BAR.SYNC.DEFER_BLOCKING 0x0 ;  /* 0x0000000000007b1d */ /* 0x000fe20000010000 */
[----:B------:R-:W-:Y:S02]  /*7f00*/  IMAD.MOV.U32 R2, RZ, RZ, R142 ;  /* 0x000000ffff027224 */ /* 0x000fe400078e008e */
[----:B------:R-:W-:Y:S02]  /*7f10*/  IMAD.SHL.U32 R137, R132, 0x8, RZ ;  /* 0x0000000884897824 */ /* 0x000fe400078e00ff */
[----:B------:R-:W-:Y:S03]  /*7f20*/  IMAD.MOV.U32 R0, RZ, RZ, R143 ;  /* 0x000000ffff007224 */ /* 0x000fe600078e008f */
[C---:B------:R-:W-:Y:S02]  /*7f30*/  LOP3.LUT R138, R137.reuse, 0x18, RZ, 0xc0, !PT ;  /* 0x00000018898a7812 */ /* 0x040fe400078ec0ff */
[----:B------:R-:W-:Y:S01]  /*7f40*/  LOP3.LUT R145, R137, 0xd8, RZ, 0xc0, !PT ;  /* 0x000000d889917812 */ /* 0x000fe200078ec0ff */
[----:B-1----:R-:W-:Y:S04]  /*7f50*/  @!P6 IMAD.SHL.U32 R4, R86, 0x80, RZ ;  /* 0x000000805604e824 */ /* 0x002fe800078e00ff */
[----:B------:R-:W-:Y:S05]  /*7f60*/  @!P6 IMAD.X R4, RZ, RZ, ~R4, P0 ;  /* 0x000000ffff04e224 */ /* 0x000fea00000e0e04 */
[----:B------:R-:W-:Y:S04]  /*7f70*/  @!P6 SHF.R.S64 R5, R5, 0x1f, R4 ;  /* 0x0000001f0505e819 */ /* 0x000fe80000001004 */
[----:B------:R-:W-:Y:S04]  /*7f80*/  @!P6 IADD3 R142, P0, PT, R142, R5, RZ ;  /* 0x000000058e8ee210 */ /* 0x000fe80007f1e0ff */
[----:B------:R-:W-:Y:S01]  /*7f90*/  @!P6 LEA.HI.X.SX32 R143, R4, R143, 0x1, P0 ;  /* 0x0000008f048fe211 */ /* 0x000fe200000f0eff */
[----:B--2---:R-:W-:Y:S08]  /*7fa0*/  @!P6 BRA `(.L_x_3221) ;  /* 0x0000000000f4e947 */ /* 0x004ff00003800000 */
        /* <DEDUP_REMOVED lines=54> */
[C---:B------:R-:W-:Y:S01]  /*8310*/  IMAD.WIDE.U32 R8, R5.reuse, UR8, R8 ;  /* 0x0000000805087c25 */ /* 0x040fe2000f8e0008 */
[----:B------:R-:W-:Y:S02]  /*8320*/  SHF.R.S32.HI R6, RZ, 0x1f, R5 ;  /* 0x0000001fff067819 */ /* 0x000fe40000011405 */
[----:B------:R-:W-:Y:S03]  /*8330*/  LEA R142, P0, R8, R2, 0x1 ;  /* 0x00000002088e7211 */ /* 0x000fe600078008ff */
[----:B------:R-:W-:Y:S04]  /*8340*/  IMAD R6, R6, UR8, RZ ;  /* 0x0000000806067c24 */ /* 0x000fe8000f8e02ff */
[----:B------:R-:W-:Y:S04]  /*8350*/  IMAD R6, R5, UR9, R6 ;  /* 0x0000000905067c24 */ /* 0x000fe8000f8e0206 */
[----:B------:R-:W-:Y:S05]  /*8360*/  IMAD.IADD R143, R9, 0x1, R6 ;  /* 0x00000001098f7824 */ /* 0x000fea00078e0206 */
[----:B------:R-:W-:Y:S07]  /*8370*/  LEA.HI.X R143, R8, R0, R143, 0x1, P0 ;  /* 0x00000000088f7211 */ /* 0x000fee00000f0c8f */
.L_x_3221:
[----:B------:R-:W-:Y:S01]  /*8380*/  ISETP.GE.AND P5, PT, R138, UR10, PT ;  /* 0x0000000a8a007c0c */ /* 0x000fe2000bfa6270 */
[----:B------:R-:W-:Y:S01]  /*8390*/  IMAD.SHL.U32 R87, R86, 0x40, RZ ;  /* 0x0000004056577824 */ /* 0x000fe200078e00ff */
[----:B------:R-:W-:Y:S01]  /*83a0*/  LOP3.LUT R145, R145, R146, RZ, 0x3c, !PT ;  /* 0x0000009291917212 */ /* 0x000fe200078e3cff */
[----:B------:R-:W1:Y:S01]  /*83b0*/  S2R R132, SR_TID.X ;  /* 0x0000000000847919 */ /* 0x000e620000002100 */
[----:B------:R-:W-:Y:S01]  /*83c0*/  LOP3.LUT R156, R137, 0x1f20, RZ, 0xc0, !PT ;  /* 0x00001f20899c7812 */ /* 0x000fe200078ec0ff */
[----:B------:R-:W-:Y:S01]  /*83d0*/  IMAD.MOV.U32 R2, RZ, RZ, 0x20 ;  /* 0x00000020ff027424 */ /* 0x000fe200078e00ff */
[----:B------:R-:W-:Y:S02]  /*83e0*/  ISETP.GE.AND P4, PT, R138, UR10, PT ;  /* 0x0000000a8a007c0c */ /* 0x000fe4000bf86270 */
[----:B------:R-:W-:Y:S02]  /*83f0*/  LOP3.LUT R156, R156, R145, RZ, 0xfc, !PT ;  /* 0x000000919c9c7212 */ /* 0x000fe400078efcff */
[----:B------:R-:W-:Y:S02]  /*8400*/  IADD3 R158, P0, PT, R87, R142, RZ ;  /* 0x0000008e579e7210 */ /* 0x000fe40007f1e0ff */
[----:B------:R-:W-:Y:S02]  /*8410*/  LEA R145, R156, UR5, 0x1 ;  /* 0x000000059c917c11 */ /* 0x000fe4000f8e08ff */
[----:B------:R-:W-:Y:S03]  /*8420*/  SHF.L.U64.HI R84, R86, 0x6, R141 ;  /* 0x0000000656547819 */ /* 0x000fe6000001028d */
[----:B------:R-:W-:Y:S01]  /*8430*/  @!PT LDS RZ, [RZ] ;  /* 0x00000000fffff984 */ /* 0x000fe20000000800 */
[----:B------:R-:W-:Y:S01]  /*8440*/  @!PT LDS RZ, [RZ] ;  /* 0x00000000fffff984 */ /* 0x000fe20000000800 */
[----:B------:R-:W-:Y:S01]  /*8450*/  @!PT LDS RZ, [RZ] ;  /* 0x00000000fffff984 */ /* 0x000fe20000000800 */
[----:B------:R2:W-:Y:S02]  /*8460*/  @!P5 LDGSTS.E.BYPASS.LTC128B.128 [R145+0x3000], desc[UR16][R142.64] ;  /* 0x030000008e91dfae */ /* 0x0005e4000b981a10 */
[----:B------:R-:W-:Y:S01]  /*8470*/  IMAD.X R159, R84, 0x1, R143, P0 ;  /* 0x00000001549f7824 */ /* 0x000fe200000e068f */
[----:B------:R-:W-:Y:S01]  /*8480*/  @!P4 IADD3 R160, P0, PT, R158, R87, RZ ;  /* 0x000000579ea0c210 */ /* 0x000fe20007f1e0ff */
[----:B------:R-:W-:Y:S01]  /*8490*/  @P5 STS.128 [R145+0x3000], RZ ;  /* 0x003000ff91005388 */ /* 0x000fe20000000c00 */
[C---:B------:R-:W-:Y:S03]  /*84a0*/  @!P4 LEA R156, P1, R86.reuse, R158, 0x7 ;  /* 0x0000009e569cc211 */ /* 0x040fe600078238ff */
[----:B------:R-:W-:Y:S01]  /*84b0*/  @P4 STS.128 [R145+0x3800], RZ ;  /* 0x003800ff91004388 */ /* 0x000fe20000000c00 */
[----:B------:R-:W-:Y:S01]  /*84c0*/  @!P4 IMAD.X R161, R159, 0x1, R84, P0 ;  /* 0x000000019fa1c824 */ /* 0x000fe200000e0654 */
[----:B------:R-:W-:Y:S02]  /*84d0*/  @!P4 LEA.HI.X R157, R86, R159, R141, 0x7, P1 ;  /* 0x0000009f569dc211 */ /* 0x000fe400008f3c8d */
[----:B------:R-:W-:Y:S01]  /*84e0*/  @!PT LDS RZ, [RZ] ;  /* 0x00000000fffff984 */ /* 0x000fe20000000800 */
[----:B------:R-:W-:Y:S01]  /*84f0*/  @!PT LDS RZ, [RZ] ;  /* 0x00000000fffff984 */ /* 0x000fe20000000800 */
[----:B------:R-:W-:Y:S01]  /*8500*/  @!PT LDS RZ, [RZ] ;  /* 0x00000000fffff984 */ /* 0x000fe20000000800 */
[----:B------:R2:W-:Y:S01]  /*8510*/  @!P4 LDGSTS.E.BYPASS.LTC128B.128 [R145+0x3800], desc[UR16][R158.64] ;  /* 0x038000009e91cfae */ /* 0x0005e2000b981a10 */
[----:B------:R-:W-:Y:S03]  /*8520*/  ISETP.NE.AND P1, PT, R152, 0x1, PT ;  /* 0x000000019800780c */ /* 0x000fe60003f25270 */
[----:B------:R-:W-:Y:S01]  /*8530*/  @P4 STS.128 [R145+0x4000], RZ ;  /* 0x004000ff91004388 */ /* 0x000fe20000000c00 */
[----:B-1----:R-:W-:Y:S03]  /*8540*/  LOP3.LUT P0, RZ, R132, 0x4, RZ, 0xc0, !PT ;  /* 0x0000000484ff7812 */ /* 0x002fe6000780c0ff */
[----:B------:R-:W-:Y:S01]  /*8550*/  @!PT LDS RZ, [RZ] ;  /* 0x00000000fffff984 */ /* 0x000fe20000000800 */
[----:B------:R-:W-:Y:S01]  /*8560*/  @!PT LDS RZ, [RZ] ;  /* 0x00000000fffff984 */ /* 0x000fe20000000800 */
[----:B------:R-:W-:Y:S01]  /*8570*/  @!PT LDS RZ, [RZ] ;  /* 0x00000000fffff984 */ /* 0x000fe20000000800 */
[----:B------:R2:W-:Y:S01]  /*8580*/  @!P4 LDGSTS.E.BYPASS.LTC128B.128 [R145+0x4000], desc[UR16][R160.64] ;  /* 0x04000000a091cfae */ /* 0x0005e2000b981a10 */
[----:B------:R-:W-:Y:S03]  /*8590*/  SEL R2, R2, 0xffffffe0, !P0 ;  /* 0xffffffe002027807 */ /* 0x000fe60004000000 */
[----:B------:R-:W-:Y:S02]  /*85a0*/  @P4 STS.128 [R145+0x4800], RZ ;  /* 0x004800ff91004388 */ /* 0x000fe40000000c00 */
[----:B------:R-:W-:Y:S02]  /*85b0*/  IMAD.IADD R124, R135, 0x1, R2 ;  /* 0x00000001877c7824 */ /* 0x000fe400078e0202 */
[----:B------:R-:W-:Y:S01]  /*85c0*/  @!PT LDS RZ, [RZ] ;  /* 0x00000000fffff984 */ /* 0x000fe20000000800 */
[----:B------:R-:W-:Y:S01]  /*85d0*/  @!PT LDS RZ, [RZ] ;  /* 0x00000000fffff984 */ /* 0x000fe20000000800 */
[----:B------:R-:W-:Y:S01]  /*85e0*/  @!PT LDS RZ, [RZ] ;  /* 0x00000000fffff984 */ /* 0x000fe20000000800 */
[----:B------:R2:W-:Y:S01]  /*85f0*/  @!P4 LDGSTS.E.BYPASS.LTC128B.128 [R145+0x4800], desc[UR16][R156.64] ;  /* 0x048000009c91cfae */ /* 0x0005e2000b981a10 */
[----:B------:R-:W-:Y:S03]  /*8600*/  IMAD.IADD R0, R2, 0x1, R134 ;  /* 0x0000000102007824 */ /* 0x000fe600078e0286 */
[----:B------:R-:W-:Y:S04]  /*8610*/  LDSM.16.M88.4 R88, [R135] ;  /* 0x000000008758783b */ /* 0x000fe80000000200 */
[----:B------:R-:W1:Y:S04]  /*8620*/  LDSM.16.M88.4 R92, [R134+0x1000] ;  /* 0x00100000865c783b */ /* 0x000e680000000200 */
[----:B------:R-:W5:Y:S04]  /*8630*/  LDSM.16.M88.4 R96, [R134+0x1400] ;  /* 0x001400008660783b */ /* 0x000f680000000200 */
[----:B------:R-:W3:Y:S04]  /*8640*/  LDSM.16.M88.4 R100, [R134+0x1800] ;  /* 0x001800008664783b */ /* 0x000ee80000000200 */
[----:B------:R-:W0:Y:S04]  /*8650*/  LDGDEPBAR ;  /* 0x00000000000079af */ /* 0x000e280000000000 */
[----:B------:R-:W4:Y:S04]  /*8660*/  LDSM.16.M88.4 R104, [R134+0x1c00] ;  /* 0x001c00008668783b */ /* 0x000f280000000200 */
[----:B------:R-:W2:Y:S04]  /*8670*/  LDSM.16.M88.4 R108, [R134+0x2000] ;  /* 0x00200000866c783b */ /* 0x000ea80000000200 */
[----:B------:R-:W2:Y:S04]  /*8680*/  LDSM.16.M88.4 R112, [R134+0x2400] ;  /* 0x002400008670783b */ /* 0x000ea80000000200 */
[----:B------:R-:W2:Y:S04]  /*8690*/  LDSM.16.M88.4 R116, [R134+0x2800] ;  /* 0x002800008674783b */ /* 0x000ea80000000200 */
[----:B------:R-:W2:Y:S04]  /*86a0*/  LDSM.16.M88.4 R120, [R134+0x2c00] ;  /* 0x002c00008678783b */ /* 0x000ea80000000200 */
[----:B------:R-:W-:Y:S01]  /*86b0*/  LDSM.16.M88.4 R124, [R124] ;  /* 0x000000007c7c783b */ /* 0x000fe20000000200 */
[C---:B-1----:R-:W-:Y:S03]  /*86c0*/  HMMA.16816.F32.BF16 R4, R88.reuse, R92, RZ ;  /* 0x0000005c5804723c */ /* 0x042fe600000418ff */
[----:B------:R-:W1:Y:S05]  /*86d0*/  LDSM.16.M88.4 R128, [R0+0x1000] ;  /* 0x001000000080783b */ /* 0x000e6a0000000200 */
[C---:B------:R-:W-:Y:S01]  /*86e0*/  HMMA.16816.F32.BF16 R8, R88.reuse, R94, RZ ;  /* 0x0000005e5808723c */ /* 0x040fe200000418ff */
[----:B------:R-:W-:Y:S07]  /*86f0*/  LDSM.16.M88.4 R92, [R0+0x1800] ;  /* 0x00180000005c783b */ /* 0x000fee0000000200 */
[C---:B-----5:R-:W-:Y:S08]  /*8700*/  HMMA.16816.F32.BF16 R12, R88.reuse, R96, RZ ;  /* 0x00000060580c723c */ /* 0x060ff000000418ff */
[C---:B------:R-:W-:Y:S01]  /*8710*/  HMMA.16816.F32.BF16 R16, R88.reuse, R98, RZ ;  /* 0x000000625810723c */ /* 0x040fe200000418ff */
[----:B------:R-:W-:Y:S07]  /*8720*/  LDSM.16.M88.4 R96, [R0+0x2000] ;  /* 0x002000000060783b */ /* 0x000fee0000000200 */
[C---:B---3--:R-:W-:Y:S08]  /*8730*/  HMMA.16816.F32.BF16 R20, R88.reuse, R100, RZ ;  /* 0x000000645814723c */ /* 0x048ff000000418ff */
        /* <DEDUP_REMOVED lines=12> */
[C---:B-1----:R-:W-:Y:S08]  /*8800*/  HMMA.16816.F32.BF16 R4, R124.reuse, R128, R4 ;  /* 0x000000807c04723c */ /* 0x042ff00000041804 */
[C---:B------:R-:W-:Y:S08]  /*8810*/  HMMA.16816.F32.BF16 R8, R124.reuse, R130, R8 ;  /* 0x000000827c08723c */ /* 0x040ff00000041808 */
[C---:B--2---:R-:W-:Y:S08]  /*8820*/  HMMA.16816.F32.BF16 R12, R124.reuse, R88, R12 ;  /* 0x000000587c0c723c */ /* 0x044ff0000004180c */
[C---:B------:R-:W-:Y:S01]  /*8830*/  HMMA.16816.F32.BF16 R16, R124.reuse, R90, R16 ;  /* 0x0000005a7c10723c */ /* 0x040fe20000041810 */
[----:B------:R-:W1:Y:S07]  /*8840*/  LDSM.16.M88.4 R88, [R0+0x1c00] ;  /* 0x001c00000058783b */ /* 0x000e6e0000000200 */
        /* <DEDUP_REMOVED lines=8> */
[----:B------:R-:W2:Y:S01]  /*88d0*/  LDSM.16.M88.4 R96, [R0+0x2c00] ;  /* 0x002c00000060783b */ /* 0x000ea20000000200 */
[----:B------:R-:W-:Y:S04]  /*88e0*/  DEPBAR.LE SB0, 0x0 ;  /* 0x000080000000791a */ /* 0x000fe80000000000 */
[----:B------:R-:W-:Y:S02]  /*88f0*/  BAR.SYNC.DEFER_BLOCKING 0x0 ;  /* 0x0000000000007b1d */ /* 0x000fe40000010000 */
[C---:B-1----:R-:W-:Y:S08]  /*8900*/  HMMA.16816.F32.BF16 R44, R124.reuse, R88, R44 ;  /* 0x000000587c2c723c */ /* 0x042ff0000004182c */
        /* <DEDUP_REMOVED lines=32> */
[----:B------:R-:W-:Y:S01]  /*8b10*/  IMAD R2, R87, R84, RZ ;  /* 0x0000005457027224 */ /* 0x000fe200078e02ff */
[----:B------:R-:W-:Y:S03]  /*8b20*/  IADD3 R87, PT, PT, R153, -0x80, RZ ;  /* 0xffffff8099577810 */ /* 0x000fe60007ffe0ff */
[----:B------:R-:W-:Y:S01]  /*8b30*/  IMAD.HI.U32 R2, R91, R2, R90 ;  /* 0x000000025b027227 */ /* 0x000fe200078e005a */
[----:B------:R-:W-:Y:S02]  /*8b40*/  IABS R95, R87 ;  /* 0x00000057005f7213 */ /* 0x000fe40000000000 */
[----:B------:R-:W-:Y:S03]  /*8b50*/  LOP3.LUT R87, R87, R0, RZ, 0x3c, !PT ;  /* 0x0000000057577212 */ /* 0x000fe600078e3cff */
        /* <DEDUP_REMOVED lines=22> */
[----:B------:R-:W-:Y:S01]  /*8cc0*/  @!P3 IMAD.MOV R2, RZ, RZ, -R2 ;  /* 0x000000ffff02b224 */ /* 0x000fe200078e0a02 */
[----:B------:R-:W1:Y:S01]  /*8cd0*/  LDC.64 R86, c[0x0][0x3b8] ;  /* 0x0000ee00ff567b82 */ /* 0x000e620000000a00 */
[----:B------:R-:W-:Y:S03]  /*8ce0*/  LEA R98, P2, R95, R148, 0x2 ;  /* 0x000000945f627211 */ /* 0x000fe600078410ff */
[----:B------:R-:W-:Y:S02]  /*8cf0*/  SEL R93, R93, R2, !P1 ;  /* 0x000000025d5d7207 */ /* 0x000fe40004800000 */
[-C--:B------:R-:W-:Y:S02]  /*8d00*/  LEA.HI.X.SX32 R99, R95, R149.reuse, 0x2, P2 ;  /* 0x000000955f637211 */ /* 0x080fe400010f16ff */
[C---:B------:R-:W-:Y:S03]  /*8d10*/  LEA R96, P1, R93.reuse, R148, 0x2 ;  /* 0x000000945d607211 */ /* 0x040fe600078210ff */
[----:B------:R-:W2:Y:S01]  /*8d20*/  LDG.E R91, desc[UR16][R98.64] ;  /* 0x00000010625b7981 */ /* 0x000ea2000c1e1900 */
[C---:B------:R-:W-:Y:S02]  /*8d30*/  LEA.HI.X.SX32 R97, R93.reuse, R149, 0x2, P1 ;  /* 0x000000955d617211 */ /* 0x040fe400008f16ff */
[----:B------:R-:W-:Y:S03]  /*8d40*/  IADD3 R93, PT, PT, R93, -R95, RZ ;  /* 0x8000005f5d5d7210 */ /* 0x000fe60007ffe0ff */
[----:B------:R-:W2:Y:S02]  /*8d50*/  LDG.E R2, desc[UR16][R96.64] ;  /* 0x0000001060027981 */ /* 0x000ea4000c1e1900 */
[----:B------:R-:W-:Y:S05]  /*8d60*/  IMAD R93, R93, R0, -0x80 ;  /* 0xffffff805d5d7424 */ /* 0x000fea00078e0200 */
        /* <DEDUP_REMOVED lines=13> */
.L_x_3223:
[C---:B------:R-:W-:Y:S01]  /*8e40*/  LEA R92, P2, R86.reuse, RZ, 0x6 ;  /* 0x000000ff565c7211 */ /* 0x040fe200078430ff */
[C---:B------:R-:W-:Y:S01]  /*8e50*/  @!P4 IMAD.SHL.U32 R91, R86.reuse, 0x40, RZ ;  /* 0x00000040565bc824 */ /* 0x040fe200078e00ff */
[C---:B------:R-:W-:Y:S01]  /*8e60*/  @!P4 SHF.L.U64.HI R2, R86.reuse, 0x6, R89 ;  /* 0x000000065602c819 */ /* 0x040fe20000010259 */
[----:B------:R-:W-:Y:S01]  /*8e70*/  @!P5 IMAD.MOV.U32 R141, RZ, RZ, R139 ;  /* 0x000000ffff8dd224 */ /* 0x000fe200078e008b */
[C---:B------:R-:W-:Y:S01]  /*8e80*/  LEA.HI.X R93, R86.reuse, RZ, RZ, 0x6, P2 ;  /* 0x000000ff565d7211 */ /* 0x040fe200010f34ff */
[----:B------:R-:W-:Y:S01]  /*8e90*/  IMAD.SHL.U32 R84, R89, 0x40, RZ ;  /* 0x0000004059547824 */ /* 0x000fe200078e00ff */
[-C--:B------:R-:W-:Y:S02]  /*8ea0*/  @!P4 IADD3 R90, P3, P2, R91, R140.reuse, R91 ;  /* 0x0000008c5b5ac210 */ /* 0x080fe40007a7e05b */
[----:B------:R-:W-:Y:S01]  /*8eb0*/  @!PT LDS RZ, [RZ] ;  /* 0x00000000fffff984 */ /* 0x000fe20000000800 */
[----:B------:R-:W-:Y:S01]  /*8ec0*/  @!PT LDS RZ, [RZ] ;  /* 0x00000000fffff984 */ /* 0x000fe20000000800 */
[----:B------:R-:W-:Y:S01]  /*8ed0*/  @!PT LDS RZ, [RZ] ;  /* 0x00000000fffff984 */ /* 0x000fe20000000800 */
[----:B------:R1:W-:Y:S01]  /*8ee0*/  @!P5 LDGSTS.E.BYPASS.LTC128B.128 [R145+0x1000], desc[UR16][R140.64] ;  /* 0x010000008c91dfae */ /* 0x0003e2000b981a10 */
[----:B------:R-:W-:Y:S02]  /*8ef0*/  @!P4 LEA R87, P1, R86, R140, 0x6 ;  /* 0x0000008c5657c211 */ /* 0x000fe400078230ff */
[-C--:B------:R-:W-:Y:S01]  /*8f00*/  @!P4 IADD3.X R91, PT, PT, R2, R139.reuse, R2, P3, P2 ;  /* 0x0000008b025bc210 */ /* 0x080fe20001fe4402 */
[----:B------:R1:W-:Y:S01]  /*8f10*/  @P5 STS.128 [R145+0x1000], RZ ;  /* 0x001000ff91005388 */ /* 0x0003e20000000c00 */
[----:B------:R-:W-:Y:S02]  /*8f20*/  @!P4 IADD3 R92, P2, PT, R140, R92, RZ ;  /* 0x0000005c8c5cc210 */ /* 0x000fe40007f5e0ff */
[C-C-:B------:R-:W-:Y:S01]  /*8f30*/  @!P4 LEA.HI.X R0, R86.reuse, R139, R89.reuse, 0x6, P1 ;  /* 0x0000008b5600c211 */ /* 0x140fe200008f3459 */
[----:B------:R1:W-:Y:S01]  /*8f40*/  @P4 STS.128 [R145+0x1800], RZ ;  /* 0x001800ff91004388 */ /* 0x0003e20000000c00 */
[----:B------:R-:W-:Y:S02]  /*8f50*/  @!P4 IADD3.X R93, PT, PT, R139, R93, R84, P2, !PT ;  /* 0x0000005d8b5dc210 */ /* 0x000fe400017fe454 */
[C---:B------:R-:W-:Y:S03]  /*8f60*/  @!P4 LEA R88, P1, R86.reuse, R87, 0x7 ;  /* 0x000000575658c211 */ /* 0x040fe600078238ff */
[----:B------:R-:W-:Y:S01]  /*8f70*/  @!PT LDS RZ, [RZ] ;  /* 0x00000000fffff984 */ /* 0x000fe20000000800 */
[----:B------:R-:W-:Y:S01]  /*8f80*/  @!PT LDS RZ, [RZ] ;  /* 0x00000000fffff984 */ /* 0x000fe20000000800 */
[----:B------:R-:W-:Y:S01]  /*8f90*/  @!PT LDS RZ, [RZ] ;  /* 0x00000000fffff984 */ /* 0x000fe20000000800 */
[----:B------:R1:W-:Y:S01]  /*8fa0*/  @!P4 LDGSTS.E.BYPASS.LTC128B.128 [R145+0x1800], desc[UR16][R92.64] ;  /* 0x018000005c91cfae */ /* 0x0003e2000b981a10 */
[----:B------:R-:W-:Y:S03]  /*8fb0*/  @!P4 LEA.HI.X R89, R86, R0, R89, 0x7, P1 ;  /* 0x000000005659c211 */ /* 0x000fe600008f3c59 */
        /* <DEDUP_REMOVED lines=11> */
.L_x_3222:
[----:B------:R-:W-:Y:S01]  /*9070*/  LDSM.16.MT88.4 R96, [R133+0x3000] ;  /* 0x003000008560783b */ /* 0x000fe20000004200 */
        /* <DEDUP_REMOVED lines=45> */
[C---:B------:R-:W-:Y:S02]  /*9350*/  FADD.FTZ R84, -R2.reuse, R85 ;  /* 0x0000005502547221 */ /* 0x040fe40000010100 */
[----:B------:R-:W-:Y:S01]  /*9360*/  FMUL.FTZ R86, R3, UR4 ;  /* 0x0000000403567c20 */ /* 0x000fe20008410000 */
[----:B------:R-:W-:Y:S01]  /*9370*/  FMUL.FTZ R88, R2, UR4 ;  /* 0x0000000402587c20 */ /* 0x000fe20008410000 */
[----:B------:R-:W-:Y:S02]  /*9380*/  FMUL.FTZ R85, R84, UR4 ;  /* 0x0000000454557c20 */ /* 0x000fe40008410000 */
[----:B------:R1:W2:Y:S02]  /*9390*/  MUFU.EX2 R3, R86 ;  /* 0x0000005600037308 */ /* 0x0002a40000000800 */
[----:B------:R-:W-:Y:S02]  /*93a0*/  FSEL R88, R88, RZ, P1 ;  /* 0x000000ff58587208 */ /* 0x000fe40000800000 */
[----:B------:R-:W-:Y:S03]  /*93b0*/  FSETP.NEU.FTZ.AND P1, PT, R0, -INF , PT ;  /* 0xff8000000000780b */ /* 0x000fe60003f3d000 */
[--C-:B------:R-:W-:Y:S03]  /*93c0*/  FFMA.FTZ R105, R4, UR4, -R88.reuse ;  /* 0x0000000404697c23 */ /* 0x100fe60008010858 */
[----:B------:R-:W3:Y:S01]  /*93d0*/  MUFU.EX2 R84, R85 ;  /* 0x0000005500547308 */ /* 0x000ee20000000800 */
[----:B------:R-:W-:Y:S01]  /*93e0*/  FSEL R87, R87, RZ, P1 ;  /* 0x000000ff57577208 */ /* 0x000fe20000800000 */
        /* <DEDUP_REMOVED lines=8> */
[----:B-1----:R-:W-:Y:S01]  /*9470*/  MOV R86, R147 ;  /* 0x0000009300567202 */ /* 0x002fe20000000f00 */
[C---:B--2---:R-:W-:Y:S01]  /*9480*/  FMUL.FTZ R70, R3.reuse, R70 ;  /* 0x0000004603467220 */ /* 0x044fe20000410000 */
[----:B------:R-:W-:Y:S01]  /*9490*/  @P0 IADD3 R86, PT, PT, R150, -0x20, RZ ;  /* 0xffffffe096560810 */ /* 0x000fe20007ffe0ff */
[C---:B------:R-:W-:Y:S01]  /*94a0*/  FMUL.FTZ R71, R3.reuse, R71 ;  /* 0x0000004703477220 */ /* 0x040fe20000410000 */
[C---:B------:R-:W-:Y:S01]  /*94b0*/  FMUL.FTZ R74, R3.reuse, R74 ;  /* 0x0000004a034a7220 */ /* 0x040fe20000410000 */
[C---:B------:R-:W-:Y:S03]  /*94c0*/  FMUL.FTZ R75, R3.reuse, R75 ;  /* 0x0000004b034b7220 */ /* 0x040fe60000410000 */
[----:B------:R-:W1:Y:S01]  /*94d0*/  MUFU.EX2 R126, R126 ;  /* 0x0000007e007e7308 */ /* 0x000e620000000800 */
[----:B------:R-:W2:Y:S01]  /*94e0*/  LDSM.16.MT88.4 R100, [R86] ;  /* 0x000000005664783b */ /* 0x000ea20000004200 */
[C---:B---3--:R-:W-:Y:S01]  /*94f0*/  FMUL.FTZ R68, R84.reuse, R68 ;  /* 0x0000004454447220 */ /* 0x048fe20000410000 */
[C---:B------:R-:W-:Y:S01]  /*9500*/  FMUL.FTZ R69, R84.reuse, R69 ;  /* 0x0000004554457220 */ /* 0x040fe20000410000 */
[C---:B------:R-:W-:Y:S01]  /*9510*/  FMUL.FTZ R72, R84.reuse, R72 ;  /* 0x0000004854487220 */ /* 0x040fe20000410000 */
[----:B------:R-:W-:Y:S01]  /*9520*/  FMUL.FTZ R73, R84, R73 ;  /* 0x0000004954497220 */ /* 0x000fe20000410000 */
[----:B------:R-:W-:Y:S01]  /*9530*/  FFMA.FTZ R116, R18, UR4, -R87 ;  /* 0x0000000412747c23 */ /* 0x000fe20008010857 */
[C---:B------:R-:W-:Y:S03]  /*9540*/  FMUL.FTZ R76, R84.reuse, R76 ;  /* 0x0000004c544c7220 */ /* 0x040fe60000410000 */
[----:B------:R-:W3:Y:S01]  /*9550*/  MUFU.EX2 R104, R104 ;  /* 0x0000006800687308 */ /* 0x000ee20000000800 */
[C---:B----4-:R-:W-:Y:S01]  /*9560*/  FFMA.FTZ R17, R84.reuse, R155, R105 ;  /* 0x0000009b54117223 */ /* 0x050fe20000010069 */
[C---:B------:R-:W-:Y:S01]  /*9570*/  FMUL.FTZ R77, R84.reuse, R77 ;  /* 0x0000004d544d7220 */ /* 0x040fe20000410000 */
[C---:B------:R-:W-:Y:S01]  /*9580*/  FMUL.FTZ R78, R3.reuse, R78 ;  /* 0x0000004e034e7220 */ /* 0x040fe20000410000 */
[C---:B------:R-:W-:Y:S01]  /*9590*/  FMUL.FTZ R79, R3.reuse, R79 ;  /* 0x0000004f034f7220 */ /* 0x040fe20000410000 */
[C---:B------:R-:W-:Y:S01]  /*95a0*/  FMUL.FTZ R80, R84.reuse, R80 ;  /* 0x0000005054507220 */ /* 0x040fe20000410000 */
[----:B------:R-:W-:Y:S01]  /*95b0*/  FMUL.FTZ R81, R84, R81 ;  /* 0x0000005154517220 */ /* 0x000fe20000410000 */
[C---:B------:R-:W-:Y:S03]  /*95c0*/  FMUL.FTZ R82, R3.reuse, R82 ;  /* 0x0000005203527220 */ /* 0x040fe60000410000 */
[----:B------:R-:W-:Y:S01]  /*95d0*/  MUFU.EX2 R128, R128 ;  /* 0x0000008000807308 */ /* 0x000fe20000000800 */
[----:B-1----:R-:W-:Y:S01]  /*95e0*/  F2FP.BF16.F32.PACK_AB R92, R126, R105 ;  /* 0x000000697e5c723e */ /* 0x002fe200000010ff */
[----:B------:R-:W-:Y:S01]  /*95f0*/  FMUL.FTZ R83, R3, R83 ;  /* 0x0000005303537220 */ /* 0x000fe20000410000 */
[--C-:B------:R-:W-:Y:S01]  /*9600*/  FFMA.FTZ R127, R7, UR4, -R87.reuse ;  /* 0x00000004077f7c23 */ /* 0x100fe20008010857 */
[--C-:B------:R-:W-:Y:S01]  /*9610*/  FFMA.FTZ R131, R10, UR4, -R87.reuse ;  /* 0x000000040a837c23 */ /* 0x100fe20008010857 */
[--C-:B------:R-:W-:Y:S01]  /*9620*/  FFMA.FTZ R120, R12, UR4, -R88.reuse ;  /* 0x000000040c787c23 */ /* 0x100fe20008010858 */
[--C-:B------:R-:W-:Y:S01]  /*9630*/  FFMA.FTZ R113, R16, UR4, -R88.reuse ;  /* 0x0000000410717c23 */ /* 0x100fe20008010858 */
[----:B------:R-:W-:Y:S03]  /*9640*/  FFMA.FTZ R111, R20, UR4, -R88 ;  /* 0x00000004146f7c23 */ /* 0x000fe60008010858 */
[----:B------:R-:W1:Y:S01]  /*9650*/  MUFU.EX2 R121, R121 ;  /* 0x0000007900797308 */ /* 0x000e620000000800 */
[----:B---3--:R-:W-:Y:S01]  /*9660*/  FFMA.FTZ R18, R3, R154, R104 ;  /* 0x0000009a03127223 */ /* 0x008fe20000010068 */
        /* <DEDUP_REMOVED lines=48> */
[----:B------:R-:W-:Y:S04]  /*9970*/  ISETP.NE.AND P0, PT, R152, RZ, PT ;  /* 0x000000ff9800720c */ /* 0x000fe80003f05270 */
[----:B------:R-:W1:Y:S01]  /*9980*/  MUFU.EX2 R118, R118 ;  /* 0x0000007600767308 */ /* 0x000e620000000800 */
[C---:B------:R-:W-:Y:S01]  /*9990*/  HMMA.16816.F32.BF16 R72, R92.reuse, R98, R72 ;  /* 0x000000625c48723c */ /* 0x040fe20000041848 */
[----:B------:R-:W4:Y:S02]  /*99a0*/  LDSM.16.MT88.4 R96, [R133+0x3400] ;  /* 0x003400008560783b */ /* 0x000f240000004200 */
[----:B------:R-:W-:Y:S02]  /*99b0*/  MOV R3, R0 ;  /* 0x0000000000037202 */ /* 0x000fe40000000f00 */
[----:B------:R-:W-:Y:S04]  /*99c0*/  MOV R85, R2 ;  /* 0x0000000200557202 */ /* 0x000fe80000000f00 */
[----:B------:R-:W-:Y:S01]  /*99d0*/  MUFU.EX2 R113, R113 ;  /* 0x0000007100717308 */ /* 0x000fe20000000800 */
[C---:B--2---:R-:W-:Y:S09]  /*99e0*/  HMMA.16816.F32.BF16 R76, R92.reuse, R100, R76 ;  /* 0x000000645c4c723c */ /* 0x044ff2000004184c */
[----:B------:R-:W2:Y:S01]  /*99f0*/  MUFU.EX2 R114, R114 ;  /* 0x0000007200727308 */ /* 0x000ea20000000800 */
[----:B------:R-:W-:Y:S01]  /*9a00*/  HMMA.16816.F32.BF16 R80, R92, R102, R80 ;  /* 0x000000665c50723c */ /* 0x000fe20000041850 */
[----:B------:R-:W5:Y:S02]  /*9a10*/  LDSM.16.MT88.4 R100, [R86+0x400] ;  /* 0x000400005664783b */ /* 0x000f640000004200 */
[----:B---3--:R-:W-:Y:S02]  /*9a20*/  F2FP.BF16.F32.PACK_AB R92, R115, R120 ;  /* 0x00000078735c723e */ /* 0x008fe400000010ff */
[----:B-1----:R-:W-:Y:S04]  /*9a30*/  F2FP.BF16.F32.PACK_AB R93, R118, R123 ;  /* 0x0000007b765d723e */ /* 0x002fe800000010ff */
        /* <DEDUP_REMOVED lines=22> */
[----:B------:R2:W-:Y:S01]  /*9ba0*/  MUFU.EX2 R5, R106 ;  /* 0x0000006a00057308 */ /* 0x0005e20000000800 */
[----:B-1----:R-:W-:Y:S09]  /*9bb0*/  F2FP.BF16.F32.PACK_AB R95, R119, R112 ;  /* 0x00000070775f723e */ /* 0x002ff200000010ff */
[----:B------:R-:W-:Y:S01]  /*9bc0*/  MUFU.EX2 R124, R124 ;  /* 0x0000007c007c7308 */ /* 0x000fe20000000800 */
[C---:B---3--:R-:W-:Y:S09]  /*9bd0*/  HMMA.16816.F32.BF16 R68, R92.reuse, R96, R68 ;  /* 0x000000605c44723c */ /* 0x048ff20000041844 */
[----:B------:R-:W1:Y:S01]  /*9be0*/  MUFU.EX2 R125, R125 ;  /* 0x0000007d007d7308 */ /* 0x000e620000000800 */
[----:B--2---:R-:W-:Y:S01]  /*9bf0*/  LDSM.16.MT88.4 R104, [R86+0xc00] ;  /* 0x000c00005668783b */ /* 0x004fe20000004200 */
[C---:B------:R-:W-:Y:S08]  /*9c00*/  HMMA.16816.F32.BF16 R72, R92.reuse, R98, R72 ;  /* 0x000000625c48723c */ /* 0x040ff00000041848 */
[----:B------:R-:W-:Y:S01]  /*9c10*/  MUFU.EX2 R130, R130 ;  /* 0x0000008200827308 */ /* 0x000fe20000000800 */
[----:B------:R-:W2:Y:S01]  /*9c20*/  LDSM.16.MT88.4 R96, [R133+0x3c00] ;  /* 0x003c00008560783b */ /* 0x000ea20000004200 */
[C---:B-----5:R-:W-:Y:S08]  /*9c30*/  HMMA.16816.F32.BF16 R76, R92.reuse, R100, R76 ;  /* 0x000000645c4c723c */ /* 0x060ff0000004184c */
[----:B------:R-:W3:Y:S01]  /*9c40*/  MUFU.EX2 R129, R129 ;  /* 0x0000008100817308 */ /* 0x000ee20000000800 */
[----:B------:R-:W-:Y:S01]  /*9c50*/  HMMA.16816.F32.BF16 R80, R92, R102, R80 ;  /* 0x000000665c50723c */ /* 0x000fe20000041850 */
[----:B------:R-:W4:Y:S02]  /*9c60*/  LDSM.16.MT88.4 R100, [R133+0x4000] ;  /* 0x004000008564783b */ /* 0x000f240000004200 */
[----:B-1----:R-:W-:Y:S06]  /*9c70*/  F2FP.BF16.F32.PACK_AB R92, R125, R124 ;  /* 0x0000007c7d5c723e */ /* 0x002fec00000010ff */
[----:B------:R-:W-:Y:S10]  /*9c80*/  MUFU.EX2 R158, R158 ;  /* 0x0000009e009e7308 */ /* 0x000ff40000000800 */
[----:B------:R-:W1:Y:S01]  /*9c90*/  MUFU.EX2 R159, R159 ;  /* 0x0000009f009f7308 */ /* 0x000e620000000800 */
[----:B---3--:R-:W-:Y:S09]  /*9ca0*/  F2FP.BF16.F32.PACK_AB R93, R129, R130 ;  /* 0x00000082815d723e */ /* 0x008ff200000010ff */
[----:B------:R-:W-:Y:S10]  /*9cb0*/  MUFU.EX2 R160, R160 ;  /* 0x000000a000a07308 */ /* 0x000ff40000000800 */
[----:B------:R-:W3:Y:S01]  /*9cc0*/  MUFU.EX2 R141, R141 ;  /* 0x0000008d008d7308 */ /* 0x000ee20000000800 */
[----:B-1----:R-:W-:Y:S09]  /*9cd0*/  F2FP.BF16.F32.PACK_AB R94, R159, R158 ;  /* 0x0000009e9f5e723e */ /* 0x002ff200000010ff */
[----:B------:R-:W-:Y:S10]  /*9ce0*/  MUFU.EX2 R156, R156 ;  /* 0x0000009c009c7308 */ /* 0x000ff40000000800 */
[----:B------:R-:W1:Y:S01]  /*9cf0*/  MUFU.EX2 R157, R157 ;  /* 0x0000009d009d7308 */ /* 0x000e620000000800 */
[----:B---3--:R-:W-:Y:S09]  /*9d00*/  F2FP.BF16.F32.PACK_AB R95, R141, R160 ;  /* 0x000000a08d5f723e */ /* 0x008ff200000010ff */
[----:B------:R-:W-:Y:S01]  /*9d10*/  MUFU.EX2 R161, R161 ;  /* 0x000000a100a17308 */ /* 0x000fe20000000800 */
[C---:B--2---:R-:W-:Y:S09]  /*9d20*/  HMMA.16816.F32.BF16 R68, R92.reuse, R96, R68 ;  /* 0x000000605c44723c */ /* 0x044ff20000041844 */
[----:B------:R-:W2:Y:S01]  /*9d30*/  MUFU.EX2 R162, R162 ;  /* 0x000000a200a27308 */ /* 0x000ea20000000800 */
[C---:B------:R-:W-:Y:S01]  /*9d40*/  HMMA.16816.F32.BF16 R72, R92.reuse, R98, R72 ;  /* 0x000000625c48723c */ /* 0x040fe20000041848 */
[----:B------:R-:W3:Y:S08]  /*9d50*/  LDSM.16.MT88.4 R96, [R86+0x1000] ;  /* 0x001000005660783b */ /* 0x000ef00000004200 */
[----:B------:R-:W-:Y:S01]  /*9d60*/  MUFU.EX2 R163, R163 ;  /* 0x000000a300a37308 */ /* 0x000fe20000000800 */
[C---:B------:R-:W-:Y:S03]  /*9d70*/  HMMA.16816.F32.BF16 R76, R92.reuse, R104, R76 ;  /* 0x000000685c4c723c */ /* 0x040fe6000004184c */
[----:B------:R-:W-:Y:S01]  /*9d80*/  FADD.FTZ R105, R126, R17 ;  /* 0x000000117e697221 */ /* 0x000fe20000010000 */
[----:B------:R-:W-:Y:S01]  /*9d90*/  FADD.FTZ R104, R127, R18 ;  /* 0x000000127f687221 */ /* 0x000fe20000010000 */
[----:B------:R-:W-:Y:S01]  /*9da0*/  FFMA.FTZ R126, R55, UR4, -R87 ;  /* 0x00000004377e7c23 */ /* 0x000fe20008010857 */
[----:B------:R-:W-:Y:S03]  /*9db0*/  FFMA.FTZ R127, R56, UR4, -R88 ;  /* 0x00000004387f7c23 */ /* 0x000fe60008010858 */
[----:B------:R-:W5:Y:S01]  /*9dc0*/  MUFU.EX2 R165, R165 ;  /* 0x000000a500a57308 */ /* 0x000f620000000800 */
[----:B------:R-:W-:Y:S03]  /*9dd0*/  HMMA.16816.F32.BF16 R80, R92, R106, R80 ;  /* 0x0000006a5c50723c */ /* 0x000fe60000041850 */
[----:B------:R-:W-:Y:S01]  /*9de0*/  FADD.FTZ R18, R128, R105 ;  /* 0x0000006980127221 */ /* 0x000fe20000010000 */
[----:B------:R-:W-:Y:S01]  /*9df0*/  FADD.FTZ R131, R131, R104 ;  /* 0x0000006883837221 */ /* 0x000fe20000010000 */
[----:B-1----:R-:W-:Y:S01]  /*9e00*/  F2FP.BF16.F32.PACK_AB R92, R157, R156 ;  /* 0x0000009c9d5c723e */ /* 0x002fe200000010ff */
[----:B------:R-:W1:Y:S03]  /*9e10*/  LDSM.16.MT88.4 R104, [R133+0x4400] ;  /* 0x004400008568783b */ /* 0x000e660000004200 */
[----:B------:R-:W-:Y:S01]  /*9e20*/  MUFU.EX2 R164, R164 ;  /* 0x000000a400a47308 */ /* 0x000fe20000000800 */
[----:B--2---:R-:W-:Y:S01]  /*9e30*/  F2FP.BF16.F32.PACK_AB R93, R162, R161 ;  /* 0x000000a1a25d723e */ /* 0x004fe200000010ff */
[----:B------:R-:W-:Y:S01]  /*9e40*/  FFMA.FTZ R128, R57, UR4, -R88 ;  /* 0x0000000439807c23 */ /* 0x000fe20008010858 */
[----:B------:R-:W-:Y:S01]  /*9e50*/  F2FP.BF16.F32.PACK_AB R95, R5, R6 ;  /* 0x00000006055f723e */ /* 0x000fe200000010ff */
[----:B------:R-:W-:Y:S06]  /*9e60*/  FADD.FTZ R122, R122, R131 ;  /* 0x000000837a7a7221 */ /* 0x000fec0000010000 */
[----:B------:R-:W2:Y:S01]  /*9e70*/  MUFU.EX2 R155, R45 ;  /* 0x0000002d009b7308 */ /* 0x000ea20000000800 */
[----:B-----5:R-:W-:Y:S01]  /*9e80*/  F2FP.BF16.F32.PACK_AB R94, R165, R163 ;  /* 0x000000a3a55e723e */ /* 0x020fe200000010ff */
[----:B------:R-:W-:Y:S01]  /*9e90*/  FADD.FTZ R131, R123, R122 ;  /* 0x0000007a7b837221 */ /* 0x000fe20000010000 */
[----:B------:R-:W-:Y:S07]  /*9ea0*/  FFMA.FTZ R123, R59, UR4, -R87 ;  /* 0x000000043b7b7c23 */ /* 0x000fee0008010857 */
[----:B------:R-:W-:Y:S01]  /*9eb0*/  MUFU.EX2 R84, R84 ;  /* 0x0000005400547308 */ /* 0x000fe20000000800 */
[C---:B----4-:R-:W-:Y:S03]  /*9ec0*/  HMMA.16816.F32.BF16 R68, R92.reuse, R100, R68 ;  /* 0x000000645c44723c */ /* 0x050fe60000041844 */
[----:B------:R-:W-:Y:S06]  /*9ed0*/  FADD.FTZ R101, R121, R18 ;  /* 0x0000001279657221 */ /* 0x000fec0000010000 */
[----:B------:R-:W4:Y:S01]  /*9ee0*/  MUFU.EX2 R9, R9 ;  /* 0x0000000900097308 */ /* 0x000f220000000800 */
[C---:B------:R-:W-:Y:S03]  /*9ef0*/  HMMA.16816.F32.BF16 R72, R92.reuse, R102, R72 ;  /* 0x000000665c48723c */ /* 0x040fe60000041848 */
[----:B------:R-:W-:Y:S02]  /*9f00*/  FADD.FTZ R120, R120, R101 ;  /* 0x0000006578787221 */ /* 0x000fe40000010000 */
[----:B------:R-:W5:Y:S04]  /*9f10*/  LDSM.16.MT88.4 R100, [R86+0x1400] ;  /* 0x001400005664783b */ /* 0x000f680000004200 */
[----:B------:R-:W-:Y:S01]  /*9f20*/  MUFU.EX2 R154, R154 ;  /* 0x0000009a009a7308 */ /* 0x000fe20000000800 */
[----:B------:R-:W-:Y:S01]  /*9f30*/  FADD.FTZ R120, R115, R120 ;  /* 0x0000007873787221 */ /* 0x000fe20000010000 */
[C---:B---3--:R-:W-:Y:S03]  /*9f40*/  HMMA.16816.F32.BF16 R76, R92.reuse, R96, R76 ;  /* 0x000000605c4c723c */ /* 0x048fe6000004184c */
[----:B------:R-:W-:Y:S01]  /*9f50*/  FADD.FTZ R97, R113, R120 ;  /* 0x0000007871617221 */ /* 0x000fe20000010000 */
[----:B------:R-:W-:Y:S01]  /*9f60*/  FADD.FTZ R115, R118, R131 ;  /* 0x0000008376737221 */ /* 0x000fe20000010000 */
[----:B------:R-:W-:Y:S03]  /*9f70*/  FFMA.FTZ R113, R60, UR4, -R88 ;  /* 0x000000043c717c23 */ /* 0x000fe60008010858 */
[----:B------:R-:W3:Y:S01]  /*9f80*/  MUFU.EX2 R7, R7 ;  /* 0x0000000700077308 */ /* 0x000ee20000000800 */
[----:B------:R-:W-:Y:S01]  /*9f90*/  FADD.FTZ R96, R114, R97 ;  /* 0x0000006172607221 */ /* 0x000fe20000010000 */
[----:B------:R-:W-:Y:S03]  /*9fa0*/  HMMA.16816.F32.BF16 R80, R92, R98, R80 ;  /* 0x000000625c50723c */ /* 0x000fe60000041850 */
[----:B------:R-:W-:Y:S01]  /*9fb0*/  FADD.FTZ R111, R111, R96 ;  /* 0x000000606f6f7221 */ /* 0x000fe20000010000 */
[----:B--2---:R-:W-:Y:S01]  /*9fc0*/  F2FP.BF16.F32.PACK_AB R92, R155, R164 ;  /* 0x000000a49b5c723e */ /* 0x004fe200000010ff */
[----:B------:R-:W2:Y:S03]  /*9fd0*/  LDSM.16.MT88.4 R96, [R133+0x4800] ;  /* 0x004800008560783b */ /* 0x000ea60000004200 */
[----:B------:R-:W-:Y:S01]  /*9fe0*/  MUFU.EX2 R11, R11 ;  /* 0x0000000b000b7308 */ /* 0x000fe20000000800 */
[----:B----4-:R-:W-:Y:S01]  /*9ff0*/  F2FP.BF16.F32.PACK_AB R93, R9, R84 ;  /* 0x00000054095d723e */ /* 0x010fe200000010ff */
[----:B------:R-:W-:Y:S01]  /*a000*/  FADD.FTZ R116, R116, R115 ;  /* 0x0000007374747221 */ /* 0x000fe20000010000 */
[----:B------:R-:W-:Y:S01]  /*a010*/  FADD.FTZ R108, R108, R111 ;  /* 0x0000006f6c6c7221 */ /* 0x000fe20000010000 */
[----:B------:R-:W-:Y:S02]  /*a020*/  FFMA.FTZ R115, R61, UR4, -R88 ;  /* 0x000000043d737c23 */ /* 0x000fe40008010858 */
[----:B------:R-:W-:Y:S01]  /*a030*/  FADD.FTZ R114, R117, R116 ;  /* 0x0000007475727221 */ /* 0x000fe20000010000 */
[----:B------:R-:W-:Y:S03]  /*a040*/  FADD.FTZ R91, R91, R108 ;  /* 0x0000006c5b5b7221 */ /* 0x000fe60000010000 */
[----:B------:R-:W4:Y:S01]  /*a050*/  MUFU.EX2 R10, R10 ;  /* 0x0000000a000a7308 */ /* 0x000f220000000800 */
[----:B---3--:R-:W-:Y:S01]  /*a060*/  F2FP.BF16.F32.PACK_AB R94, R7, R154 ;  /* 0x0000009a075e723e */ /* 0x008fe200000010ff */
[----:B------:R-:W-:Y:S01]  /*a070*/  FADD.FTZ R109, R109, R114 ;  /* 0x000000726d6d7221 */ /* 0x000fe20000010000 */
[----:B------:R-:W-:Y:S01]  /*a080*/  FADD.FTZ R91, R110, R91 ;  /* 0x0000005b6e5b7221 */ /* 0x000fe20000010000 */
[--C-:B------:R-:W-:Y:S01]  /*a090*/  FFMA.FTZ R108, R64, UR4, -R88.reuse ;  /* 0x00000004406c7c23 */ /* 0x100fe20008010858 */
[----:B------:R-:W-:Y:S01]  /*a0a0*/  FFMA.FTZ R88, R65, UR4, -R88 ;  /* 0x0000000441587c23 */ /* 0x000fe20008010858 */
[----:B------:R-:W-:Y:S01]  /*a0b0*/  FADD.FTZ R109, R90, R109 ;  /* 0x0000006d5a6d7221 */ /* 0x000fe20000010000 */
[----:B------:R-:W-:Y:S03]  /*a0c0*/  FADD.FTZ R124, R124, R91 ;  /* 0x0000005b7c7c7221 */ /* 0x000fe60000010000 */
[----:B------:R-:W-:Y:S01]  /*a0d0*/  MUFU.EX2 R13, R13 ;  /* 0x0000000d000d7308 */ /* 0x000fe20000000800 */
[----:B------:R-:W-:Y:S01]  /*a0e0*/  FFMA.FTZ R90, R62, UR4, -R87 ;  /* 0x000000043e5a7c23 */ /* 0x000fe20008010857 */
[----:B------:R-:W-:Y:S01]  /*a0f0*/  FADD.FTZ R112, R112, R109 ;  /* 0x0000006d70707221 */ /* 0x000fe20000010000 */
[--C-:B------:R-:W-:Y:S01]  /*a100*/  FFMA.FTZ R109, R63, UR4, -R87.reuse ;  /* 0x000000043f6d7c23 */ /* 0x100fe20008010857 */
[--C-:B------:R-:W-:Y:S01]  /*a110*/  FFMA.FTZ R110, R66, UR4, -R87.reuse ;  /* 0x00000004426e7c23 */ /* 0x100fe20008010857 */
[----:B------:R-:W-:Y:S01]  /*a120*/  FADD.FTZ R125, R125, R124 ;  /* 0x0000007c7d7d7221 */ /* 0x000fe20000010000 */
[----:B------:R-:W-:Y:S01]  /*a130*/  FADD.FTZ R119, R119, R112 ;  /* 0x0000007077777221 */ /* 0x000fe20000010000 */
[----:B------:R-:W-:Y:S03]  /*a140*/  FFMA.FTZ R87, R67, UR4, -R87 ;  /* 0x0000000443577c23 */ /* 0x000fe60008010857 */
[----:B------:R-:W3:Y:S01]  /*a150*/  MUFU.EX2 R14, R14 ;  /* 0x0000000e000e7308 */ /* 0x000ee20000000800 */
[----:B----4-:R-:W-:Y:S01]  /*a160*/  F2FP.BF16.F32.PACK_AB R95, R10, R11 ;  /* 0x0000000b0a5f723e */ /* 0x010fe200000010ff */
        /* <DEDUP_REMOVED lines=14> */
[C---:B-----5:R-:W-:Y:S03]  /*a250*/  HMMA.16816.F32.BF16 R76, R92.reuse, R100, R76 ;  /* 0x000000645c4c723c */ /* 0x060fe6000004184c */
[----:B------:R-:W-:Y:S01]  /*a260*/  FADD.FTZ R161, R161, R160 ;  /* 0x000000a0a1a17221 */ /* 0x000fe20000010000 */
[----:B------:R-:W-:Y:S05]  /*a270*/  FADD.FTZ R112, R163, R112 ;  /* 0x00000070a3707221 */ /* 0x000fea0000010000 */
[----:B------:R-:W5:Y:S01]  /*a280*/  MUFU.EX2 R128, R128 ;  /* 0x0000008000807308 */ /* 0x000f620000000800 */
[----:B------:R-:W-:Y:S01]  /*a290*/  HMMA.16816.F32.BF16 R80, R92, R102, R80 ;  /* 0x000000665c50723c */ /* 0x000fe20000041850 */
[----:B------:R-:W4:Y:S02]  /*a2a0*/  LDSM.16.MT88.4 R100, [R133+0x4c00] ;  /* 0x004c00008564783b */ /* 0x000f240000004200 */
        /* <DEDUP_REMOVED lines=8> */
[----:B-----5:R-:W-:Y:S01]  /*a330*/  F2FP.BF16.F32.PACK_AB R94, R128, R127 ;  /* 0x0000007f805e723e */ /* 0x020fe200000010ff */
[----:B------:R-:W-:Y:S08]  /*a340*/  FADD.FTZ R154, R154, R155 ;  /* 0x0000009b9a9a7221 */ /* 0x000ff00000010000 */
[----:B------:R-:W-:Y:S10]  /*a350*/  MUFU.EX2 R91, R109 ;  /* 0x0000006d005b7308 */ /* 0x000ff40000000800 */
[----:B------:R3:W-:Y:S01]  /*a360*/  MUFU.EX2 R109, R88 ;  /* 0x00000058006d7308 */ /* 0x0007e20000000800 */
[----:B-1----:R-:W-:Y:S07]  /*a370*/  F2FP.BF16.F32.PACK_AB R95, R118, R121 ;  /* 0x00000079765f723e */ /* 0x002fee00000010ff */
[C---:B--2---:R-:W-:Y:S02]  /*a380*/  HMMA.16816.F32.BF16 R68, R92.reuse, R96, R68 ;  /* 0x000000605c44723c */ /* 0x044fe40000041844 */
[----:B------:R-:W-:Y:S06]  /*a390*/  MUFU.EX2 R113, R113 ;  /* 0x0000007100717308 */ /* 0x000fec0000000800 */
[C---:B------:R-:W-:Y:S01]  /*a3a0*/  HMMA.16816.F32.BF16 R72, R92.reuse, R98, R72 ;  /* 0x000000625c48723c */ /* 0x040fe20000041848 */
[----:B------:R1:W2:Y:S03]  /*a3b0*/  LDSM.16.MT88.4 R96, [R86+0x1c00] ;  /* 0x001c00005660783b */ /* 0x0002a60000004200 */
[----:B------:R-:W5:Y:S01]  /*a3c0*/  MUFU.EX2 R114, R115 ;  /* 0x0000007300727308 */ /* 0x000f620000000800 */
[----:B---3--:R-:W-:Y:S04]  /*a3d0*/  FADD.FTZ R88, R6, R161 ;  /* 0x000000a106587221 */ /* 0x008fe80000010000 */
[----:B------:R-:W-:Y:S01]  /*a3e0*/  FADD.FTZ R111, R5, R88 ;  /* 0x00000058056f7221 */ /* 0x000fe20000010000 */
[C---:B----4-:R-:W-:Y:S04]  /*a3f0*/  HMMA.16816.F32.BF16 R76, R92.reuse, R104, R76 ;  /* 0x000000685c4c723c */ /* 0x050fe8000004184c */
[----:B------:R-:W3:Y:S01]  /*a400*/  MUFU.EX2 R90, R90 ;  /* 0x0000005a005a7308 */ /* 0x000ee20000000800 */
[----:B------:R-:W-:Y:S04]  /*a410*/  FADD.FTZ R84, R84, R111 ;  /* 0x0000006f54547221 */ /* 0x000fe80000010000 */
[----:B------:R-:W-:Y:S01]  /*a420*/  FADD.FTZ R84, R9, R84 ;  /* 0x0000005409547221 */ /* 0x000fe20000010000 */
[----:B------:R-:W-:Y:S04]  /*a430*/  HMMA.16816.F32.BF16 R80, R92, R106, R80 ;  /* 0x0000006a5c50723c */ /* 0x000fe80000041850 */
[----:B------:R-:W4:Y:S01]  /*a440*/  MUFU.EX2 R108, R108 ;  /* 0x0000006c006c7308 */ /* 0x000f220000000800 */
[----:B-----5:R-:W-:Y:S01]  /*a450*/  F2FP.BF16.F32.PACK_AB R92, R114, R113 ;  /* 0x00000071725c723e */ /* 0x020fe200000010ff */
[----:B------:R-:W-:Y:S01]  /*a460*/  FADD.FTZ R105, R11, R84 ;  /* 0x000000540b697221 */ /* 0x000fe20000010000 */
[----:B------:R-:W-:Y:S03]  /*a470*/  FADD.FTZ R84, R7, R154 ;  /* 0x0000009a07547221 */ /* 0x000fe60000010000 */
[----:B-1----:R-:W-:Y:S01]  /*a480*/  FADD.FTZ R86, R10, R105 ;  /* 0x000000690a567221 */ /* 0x002fe20000010000 */
[----:B------:R-:W-:Y:S03]  /*a490*/  FADD.FTZ R105, R13, R84 ;  /* 0x000000540d697221 */ /* 0x000fe60000010000 */
[----:B------:R-:W-:Y:S01]  /*a4a0*/  MUFU.EX2 R110, R110 ;  /* 0x0000006e006e7308 */ /* 0x000fe20000000800 */
[----:B---3--:R-:W-:Y:S01]  /*a4b0*/  F2FP.BF16.F32.PACK_AB R93, R91, R90 ;  /* 0x0000005a5b5d723e */ /* 0x008fe200000010ff */
[----:B------:R-:W-:Y:S04]  /*a4c0*/  FADD.FTZ R84, R14, R105 ;  /* 0x000000690e547221 */ /* 0x000fe80000010000 */
[----:B------:R-:W-:Y:S04]  /*a4d0*/  FADD.FTZ R127, R127, R84 ;  /* 0x000000547f7f7221 */ /* 0x000fe80000010000 */
[----:B------:R-:W1:Y:S01]  /*a4e0*/  MUFU.EX2 R87, R87 ;  /* 0x0000005700577308 */ /* 0x000e620000000800 */
[----:B----4-:R-:W-:Y:S01]  /*a4f0*/  F2FP.BF16.F32.PACK_AB R94, R109, R108 ;  /* 0x0000006c6d5e723e */ /* 0x010fe200000010ff */
[----:B------:R-:W-:Y:S01]  /*a500*/  FADD.FTZ R128, R128, R127 ;  /* 0x0000007f80807221 */ /* 0x000fe20000010000 */
[----:B-1----:R-:W-:Y:S07]  /*a510*/  F2FP.BF16.F32.PACK_AB R95, R87, R110 ;  /* 0x0000006e575f723e */ /* 0x002fee00000010ff */
[C---:B------:R-:W-:Y:S03]  /*a520*/  HMMA.16816.F32.BF16 R68, R92.reuse, R100, R68 ;  /* 0x000000645c44723c */ /* 0x040fe60000041844 */
[----:B------:R-:W-:Y:S04]  /*a530*/  FADD.FTZ R101, R15, R86 ;  /* 0x000000560f657221 */ /* 0x000fe80000010000 */
[----:B------:R-:W-:Y:S01]  /*a540*/  FADD.FTZ R126, R126, R101 ;  /* 0x000000657e7e7221 */ /* 0x000fe20000010000 */
[C---:B------:R-:W-:Y:S03]  /*a550*/  HMMA.16816.F32.BF16 R72, R92.reuse, R102, R72 ;  /* 0x000000665c48723c */ /* 0x040fe60000041848 */
[----:B------:R-:W-:Y:S04]  /*a560*/  FADD.FTZ R121, R121, R126 ;  /* 0x0000007e79797221 */ /* 0x000fe80000010000 */
        /* <DEDUP_REMOVED lines=11> */
[----:B------:R-:W-:Y:S08]  /*a620*/  @P0 BRA `(.L_x_3224) ;  /* 0xffffffd8001c0947 */ /* 0x000ff0000383ffff */
.L_x_3220:
[----:B------:R-:W1:Y:S01]  /*a630*/  SHFL.BFLY PT, R4, R155, 0x2, 0x1f ;  /* 0x0c401f009b047f89 */ /* 0x000e6200000e0000 */
[C---:B------:R-:W-:Y:S01]  /*a640*/  SHF.L.U32 R7, R132.reuse, 0x1, RZ ;  /* 0x0000000184077819 */ /* 0x040fe200000006ff */
[----:B------:R-:W2:Y:S01]  /*a650*/  LDC R15, c[0x0][0x434] ;  /* 0x00010d00ff0f7b82 */ /* 0x000ea20000000800 */
[----:B------:R-:W-:Y:S01]  /*a660*/  SHF.L.U32 R6, R132, 0x4, RZ ;  /* 0x0000000484067819 */ /* 0x000fe200000006ff */
[----:B------:R-:W3:Y:S01]  /*a670*/  SHFL.BFLY PT, R3, R154, 0x2, 0x1f ;  /* 0x0c401f009a037f89 */ /* 0x000ee200000e0000 */
[----:B------:R-:W-:Y:S01]  /*a680*/  LOP3.LUT R7, R7, 0x6, RZ, 0xc0, !PT ;  /* 0x0000000607077812 */ /* 0x000fe200078ec0ff */
[----:B------:R-:W-:Y:S01]  /*a690*/  BSSY.RECONVERGENT B0, `(.L_x_3225) ;  /* 0x0000068000007945 */ /* 0x000fe20003800200 */
[----:B------:R-:W-:Y:S01]  /*a6a0*/  ISETP.NE.AND P1, PT, R144, -0x1, PT ;  /* 0xffffffff9000780c */ /* 0x000fe20003f25270 */
[----:B------:R-:W4:Y:S01]  /*a6b0*/  S2R R11, SR_CTAID.Z ;  /* 0x00000000000b7919 */ /* 0x000f220000002700 */
[----:B------:R-:W-:Y:S01]  /*a6c0*/  LOP3.LUT R6, R7, 0x3e00, R6, 0xf8, !PT ;  /* 0x00003e0007067812 */ /* 0x000fe200078ef806 */
[----:B------:R-:W5:Y:S01]  /*a6d0*/  S2UR UR6, SR_CTAID.X ;  /* 0x00000000000679c3 */ /* 0x000f620000002500 */
[----:B------:R-:W-:-:S02]  /*a6e0*/  LOP3.LUT R146, R146, 0xc0, R137, 0xf8, !PT ;  /* 0x000000c092927812 */ /* 0x000fc400078ef889 */
[----:B------:R-:W-:Y:S02]  /*a6f0*/  LOP3.LUT R137, R6, 0x20, R137, 0xf8, !PT ;  /* 0x0000002006897812 */ /* 0x000fe400078ef889 */
[C---:B------:R-:W-:Y:S02]  /*a700*/  SHF.L.U32 R16, R132.reuse, 0x2, RZ ;  /* 0x0000000284107819 */ /* 0x040fe400000006ff */
[----:B------:R-:W-:Y:S01]  /*a710*/  LOP3.LUT P5, RZ, R132, 0x3, RZ, 0xc0, !PT ;  /* 0x0000000384ff7812 */ /* 0x000fe200078ac0ff */
[----:B------:R-:W4:Y:S01]  /*a720*/  LDC.U8 R7, c[0x0][0x548] ;  /* 0x00015200ff077b82 */ /* 0x000f220000000000 */
[C---:B------:R-:W-:Y:S02]  /*a730*/  LOP3.LUT R14, R16.reuse, 0x20, RZ, 0xc0, !PT ;  /* 0x00000020100e7812 */ /* 0x040fe400078ec0ff */
[----:B------:R-:W-:Y:S01]  /*a740*/  LOP3.LUT R16, R16, 0x40, RZ, 0xc0, !PT ;  /* 0x0000004010107812 */ /* 0x000fe200078ec0ff */
[----:B-1----:R-:W-:Y:S01]  /*a750*/  FADD.FTZ R9, R4, R155 ;  /* 0x0000009b04097221 */ /* 0x002fe20000010000 */
[----:B---3--:R-:W-:-:S04]  /*a760*/  FADD.FTZ R10, R3, R154 ;  /* 0x0000009a030a7221 */ /* 0x008fc80000010000 */
[----:B------:R-:W1:Y:S04]  /*a770*/  SHFL.BFLY PT, R4, R9, 0x1, 0x1f ;  /* 0x0c201f0009047f89 */ /* 0x000e6800000e0000 */
[----:B------:R-:W3:Y:S01]  /*a780*/  SHFL.BFLY PT, R3, R10, 0x1, 0x1f ;  /* 0x0c201f000a037f89 */ /* 0x000ee200000e0000 */
[----:B-----5:R-:W-:Y:S01]  /*a790*/  USHF.L.U32 UR6, UR6, 0x6, URZ ;  /* 0x0000000606067899 */ /* 0x020fe200080006ff */
[----:B----4-:R-:W-:-:S04]  /*a7a0*/  ISETP.NE.AND P2, PT, R7, RZ, PT ;  /* 0x000000ff0700720c */ /* 0x010fc80003f45270 */
[----:B------:R-:W-:Y:S01]  /*a7b0*/  ISETP.NE.OR P0, PT, R144, -0x1, !P2 ;  /* 0xffffffff9000780c */ /* 0x000fe20005705670 */
[----:B-1----:R-:W-:-:S08]  /*a7c0*/  FADD.FTZ R4, R9, R4 ;  /* 0x0000000409047221 */ /* 0x002fd00000010000 */
[----:B------:R-:W1:Y:S01]  /*a7d0*/  @!P2 LDC R12, c[0x0][0x3e0] ;  /* 0x0000f800ff0cab82 */ /* 0x000e620000000800 */
[----:B------:R-:W4:Y:S01]  /*a7e0*/  MUFU.RCP R8, R4 ;  /* 0x0000000400087308 */ /* 0x000f220000001000 */
[----:B------:R-:W-:Y:S01]  /*a7f0*/  FSETP.NE.FTZ.AND P4, PT, R4, RZ, PT ;  /* 0x000000ff0400720b */ /* 0x000fe20003f95000 */
[----:B---3--:R-:W-:Y:S02]  /*a800*/  FADD.FTZ R3, R10, R3 ;  /* 0x000000030a037221 */ /* 0x008fe40000010000 */
[----:B------:R-:W1:Y:S03]  /*a810*/  S2R R10, SR_CTAID.Y ;  /* 0x00000000000a7919 */ /* 0x000e660000002600 */
[----:B------:R-:W-:Y:S01]  /*a820*/  FSETP.NE.FTZ.AND P3, PT, R3, RZ, PT ;  /* 0x000000ff0300720b */ /* 0x000fe20003f75000 */
[----:B------:R-:W3:Y:S06]  /*a830*/  MUFU.RCP R5, R3 ;  /* 0x0000000300057308 */ /* 0x000eec0000001000 */
[----:B------:R-:W5:Y:S02]  /*a840*/  @P4 LDC R17, c[0x0][0x458] ;  /* 0x00011600ff114b82 */ /* 0x000f640000000800 */
[----:B------:R-:W-:Y:S01]  /*a850*/  @P4 MUFU.LG2 R4, R4 ;  /* 0x0000000400044308 */ /* 0x000fe20000000c00 */
[----:B----4-:R-:W-:-:S02]  /*a860*/  FSEL R6, R8, 1, P4 ;  /* 0x3f80000008067808 */ /* 0x010fc40002000000 */
        /* <DEDUP_REMOVED lines=10> */
[----:B------:R-:W4:Y:S01]  /*a910*/  @!P1 LDC.64 R6, c[0x0][0x400] ;  /* 0x00010000ff069b82 */ /* 0x000f220000000a00 */
[----:B---3--:R-:W-:Y:S01]  /*a920*/  FSEL R5, R5, 1, P3 ;  /* 0x3f80000005057808 */ /* 0x008fe20001800000 */
[----:B------:R-:W3:Y:S01]  /*a930*/  @P3 MUFU.LG2 R3, R3 ;  /* 0x0000000300033308 */ /* 0x000ee20000000c00 */
[----:B------:R-:W-:-:S02]  /*a940*/  IADD3 R19, PT, PT, R13, -R16, RZ ;  /* 0x800000100d137210 */ /* 0x000fc40007ffe0ff */
[----:B------:R-:W-:Y:S01]  /*a950*/  F2FP.BF16.F32.PACK_AB R68, R69, R68 ;  /* 0x000000444544723e */ /* 0x000fe200000010ff */
[C---:B------:R-:W-:Y:S01]  /*a960*/  FMUL.FTZ R70, R5.reuse, R70 ;  /* 0x0000004605467220 */ /* 0x040fe20000410000 */
[C---:B------:R-:W-:Y:S01]  /*a970*/  FMUL.FTZ R71, R5.reuse, R71 ;  /* 0x0000004705477220 */ /* 0x040fe20000410000 */
[----:B------:R-:W2:Y:S01]  /*a980*/  @P1 LDC.64 R8, c[0x0][0x408] ;  /* 0x00010200ff081b82 */ /* 0x000ea20000000a00 */
[C---:B------:R-:W-:Y:S01]  /*a990*/  FMUL.FTZ R74, R5.reuse, R74 ;  /* 0x0000004a054a7220 */ /* 0x040fe20000410000 */
[C---:B------:R-:W-:Y:S01]  /*a9a0*/  FMUL.FTZ R75, R5.reuse, R75 ;  /* 0x0000004b054b7220 */ /* 0x040fe20000410000 */
[C---:B------:R-:W-:Y:S01]  /*a9b0*/  FMUL.FTZ R78, R5.reuse, R78 ;  /* 0x0000004e054e7220 */ /* 0x040fe20000410000 */
[C---:B------:R-:W-:Y:S01]  /*a9c0*/  FMUL.FTZ R79, R5.reuse, R79 ;  /* 0x0000004f054f7220 */ /* 0x040fe20000410000 */
[C---:B------:R-:W-:Y:S01]  /*a9d0*/  FMUL.FTZ R82, R5.reuse, R82 ;  /* 0x0000005205527220 */ /* 0x040fe20000410000 */
[----:B------:R-:W-:Y:S01]  /*a9e0*/  FMUL.FTZ R5, R5, R83 ;  /* 0x0000005305057220 */ /* 0x000fe20000410000 */
[----:B------:R-:W-:Y:S01]  /*a9f0*/  F2FP.BF16.F32.PACK_AB R70, R71, R70 ;  /* 0x000000464746723e */ /* 0x000fe200000010ff */
[----:B------:R-:W5:Y:S01]  /*aa00*/  @P3 LDC R21, c[0x0][0x458] ;  /* 0x00011600ff153b82 */ /* 0x000f620000000800 */
[----:B------:R-:W-:Y:S01]  /*aa10*/  F2FP.BF16.F32.PACK_AB R72, R73, R72 ;  /* 0x000000484948723e */ /* 0x000fe200000010ff */
[----:B------:R-:W-:Y:S01]  /*aa20*/  STS [R13], R68 ;  /* 0x000000440d007388 */ /* 0x000fe20000000800 */
[----:B------:R-:W-:Y:S01]  /*aa30*/  F2FP.BF16.F32.PACK_AB R74, R75, R74 ;  /* 0x0000004a4b4a723e */ /* 0x000fe200000010ff */
[C---:B-1----:R-:W-:Y:S01]  /*aa40*/  @!P2 IMAD R12, R10.reuse, R12, R11 ;  /* 0x0000000c0a0ca224 */ /* 0x042fe200078e020b */
[----:B------:R-:W-:Y:S01]  /*aa50*/  IADD3 R23, PT, PT, R13, -R14, RZ ;  /* 0x8000000e0d177210 */ /* 0x000fe20007ffe0ff */
[----:B------:R1:W-:Y:S01]  /*aa60*/  STS [R13+0x200], R70 ;  /* 0x000200460d007388 */ /* 0x0003e20000000800 */
[----:B------:R-:W-:Y:S01]  /*aa70*/  F2FP.BF16.F32.PACK_AB R76, R77, R76 ;  /* 0x0000004c4d4c723e */ /* 0x000fe200000010ff */
[----:B------:R-:W1:Y:S01]  /*aa80*/  @P2 LDC R16, c[0x0][0x454] ;  /* 0x00011500ff102b82 */ /* 0x000e620000000800 */
[----:B------:R-:W-:Y:S01]  /*aa90*/  F2FP.BF16.F32.PACK_AB R78, R79, R78 ;  /* 0x0000004e4f4e723e */ /* 0x000fe200000010ff */
[C---:B----4-:R-:W-:Y:S01]  /*aaa0*/  @!P1 IMAD.WIDE.U32 R24, R10.reuse, R6, RZ ;  /* 0x000000060a189225 */ /* 0x050fe200078e00ff */
[----:B------:R-:W-:Y:S01]  /*aab0*/  F2FP.BF16.F32.PACK_AB R80, R81, R80 ;  /* 0x000000505150723e */ /* 0x000fe200000010ff */
[----:B------:R4:W-:Y:S01]  /*aac0*/  STS [R23+0x10], R72 ;  /* 0x0000104817007388 */ /* 0x0009e20000000800 */
[----:B------:R-:W-:Y:S01]  /*aad0*/  F2FP.BF16.F32.PACK_AB R5, R5, R82 ;  /* 0x000000520505723e */ /* 0x000fe200000010ff */
[----:B------:R-:W-:Y:S01]  /*aae0*/  @!P1 IMAD R7, R10, R7, R25 ;  /* 0x000000070a079224 */ /* 0x000fe200078e0219 */
[----:B------:R-:W-:Y:S01]  /*aaf0*/  IADD3 R14, PT, PT, -R14, R19, RZ ;  /* 0x000000130e0e7210 */ /* 0x000fe20007ffe1ff */
[C---:B--2---:R-:W-:Y:S01]  /*ab00*/  @P1 IMAD.WIDE.U32 R26, R144.reuse, R8, RZ ;  /* 0x00000008901a1225 */ /* 0x044fe200078e00ff */
[----:B------:R4:W-:Y:S03]  /*ab10*/  STS [R23+0x210], R74 ;  /* 0x0002104a17007388 */ /* 0x0009e60000000800 */
[----:B---3--:R-:W-:Y:S01]  /*ab20*/  @P3 FMUL.FTZ R3, R3, 0.69314718246459960938 ;  /* 0x3f31721803033820 */ /* 0x008fe20000410000 */
[----:B------:R-:W-:Y:S01]  /*ab30*/  MOV R8, 0x7f800000 ;  /* 0x7f80000000087802 */ /* 0x000fe20000000f00 */
[----:B------:R-:W-:Y:S01]  /*ab40*/  @P1 IMAD R7, R144, R9, R27 ;  /* 0x0000000990071224 */ /* 0x000fe200078e021b */
[----:B------:R4:W-:Y:S01]  /*ab50*/  STS [R19+0x20], R76 ;  /* 0x0000204c13007388 */ /* 0x0009e20000000800 */
[-C--:B------:R-:W-:Y:S01]  /*ab60*/  @!P0 IMAD R144, R10, R15.reuse, RZ ;  /* 0x0000000f0a908224 */ /* 0x080fe200078e02ff */
[----:B------:R-:W-:Y:S01]  /*ab70*/  MOV R9, 0x7f800000 ;  /* 0x7f80000000097802 */ /* 0x000fe20000000f00 */
[----:B------:R-:W-:Y:S01]  /*ab80*/  @!P2 IMAD R6, R12, R15, RZ ;  /* 0x0000000f0c06a224 */ /* 0x000fe200078e02ff */
[----:B------:R4:W-:Y:S01]  /*ab90*/  STS [R19+0x220], R78 ;  /* 0x0002204e13007388 */ /* 0x0009e20000000800 */
[----:B-----5:R-:W-:-:S03]  /*aba0*/  @P3 FFMA.FTZ R8, R0, R21, R3 ;  /* 0x0000001500083223 */ /* 0x020fc60000010003 */
[----:B------:R4:W-:Y:S01]  /*abb0*/  STS [R14+0x30], R80 ;  /* 0x000030500e007388 */ /* 0x0009e20000000800 */
[----:B-1----:R-:W-:Y:S01]  /*abc0*/  @P4 FMUL.FTZ R13, R4, 0.69314718246459960938 ;  /* 0x3f317218040d4820 */ /* 0x002fe20000410000 */
[----:B------:R-:W-:Y:S02]  /*abd0*/  @P2 IMAD R6, R11, R16, R144 ;  /* 0x000000100b062224 */ /* 0x000fe400078e0290 */
[----:B------:R4:W-:Y:S01]  /*abe0*/  STS [R14+0x230], R5 ;  /* 0x000230050e007388 */ /* 0x0009e20000000800 */
[----:B------:R-:W-:Y:S01]  /*abf0*/  @P4 FFMA.FTZ R9, R2, R17, R13 ;  /* 0x0000001102094223 */ /* 0x000fe2000001000d */
[----:B------:R-:W-:Y:S01]  /*ac00*/  SHF.R.U32.HI R17, RZ, 0x2, R132 ;  /* 0x00000002ff117819 */ /* 0x000fe20000011684 */
[----:B------:R-:W-:Y:S06]  /*ac10*/  BAR.SYNC.DEFER_BLOCKING 0x0 ;  /* 0x0000000000007b1d */ /* 0x000fec0000010000 */
[----:B------:R-:W-:Y:S05]  /*ac20*/  @P5 BRA `(.L_x_3226) ;  /* 0x0000000000385947 */ /* 0x000fea0003800000 */
[----:B------:R-:W-:Y:S01]  /*ac30*/  SHF.R.U32.HI R132, RZ, 0x1, R132 ;  /* 0x00000001ff847819 */ /* 0x000fe20000011684 */
[----:B------:R-:W1:Y:S01]  /*ac40*/  LDCU.64 UR4, c[0x0][0x420] ;  /* 0x00008400ff0477ac */ /* 0x000e620008000a00 */
[----:B------:R-:W-:Y:S02]  /*ac50*/  VIADD R6, R6, UR6 ;  /* 0x0000000606067c36 */ /* 0x000fe40008000000 */
[----:B------:R-:W-:-:S04]  /*ac60*/  LOP3.LUT R132, R132, 0x30, RZ, 0xc0, !PT ;  /* 0x0000003084847812 */ /* 0x000fc800078ec0ff */
[----:B------:R-:W-:-:S04]  /*ac70*/  LOP3.LUT R3, R132, 0x7, R17, 0xf8, !PT ;  /* 0x0000000784037812 */ /* 0x000fc800078ef811 */
[C---:B------:R-:W-:Y:S01]  /*ac80*/  IADD3 R0, P0, PT, R6.reuse, R3, RZ ;  /* 0x0000000306007210 */ /* 0x040fe20007f1e0ff */
[C---:B----4-:R-:W-:Y:S01]  /*ac90*/  VIADD R5, R3.reuse, 0x8 ;  /* 0x0000000803057836 */ /* 0x050fe20000000000 */
[-C--:B------:R-:W-:Y:S02]  /*aca0*/  ISETP.GE.AND P3, PT, R3, R136.reuse, PT ;  /* 0x000000880300720c */ /* 0x080fe40003f66270 */
[----:B------:R-:W-:Y:S02]  /*acb0*/  LEA.HI.X.SX32 R3, R6, RZ, 0x1, P0 ;  /* 0x000000ff06037211 */ /* 0x000fe400000f0eff */
[----:B------:R-:W-:Y:S02]  /*acc0*/  ISETP.GE.AND P2, PT, R5, R136, PT ;  /* 0x000000880500720c */ /* 0x000fe40003f46270 */
[----:B-1----:R-:W-:-:S04]  /*acd0*/  LEA R2, P0, R0, UR4, 0x2 ;  /* 0x0000000400027c11 */ /* 0x002fc8000f8010ff */
[----:B------:R-:W-:-:S05]  /*ace0*/  LEA.HI.X R3, R0, UR5, R3, 0x2, P0 ;  /* 0x0000000500037c11 */ /* 0x000fca00080f1403 */
[----:B------:R1:W-:Y:S04]  /*acf0*/  @!P3 STG.E desc[UR16][R2.64], R9 ;  /* 0x000000090200b986 */ /* 0x0003e8000c101910 */
[----:B------:R1:W-:Y:S02]  /*ad00*/  @!P2 STG.E desc[UR16][R2.64+0x20], R8 ;  /* 0x000020080200a986 */ /* 0x0003e4000c101910 */
.L_x_3226:
[----:B------:R-:W-:Y:S05]  /*ad10*/  BSYNC.RECONVERGENT B0 ;  /* 0x0000000000007941 */ /* 0x000fea0003800200 */
.L_x_3225:
[----:B------:R-:W2:Y:S01]  /*ad20*/  LDCU UR4, c[0x0][0x440] ;  /* 0x00008800ff0477ac */ /* 0x000ea20008000800 */
[----:B-1----:R-:W1:Y:S01]  /*ad30*/  LDC.64 R2, c[0x0][0x408] ;  /* 0x00010200ff027b82 */ /* 0x002e620000000a00 */
[----:B------:R-:W-:Y:S01]  /*ad40*/  MOV R139, RZ ;  /* 0x000000ff008b7202 */ /* 0x000fe20000000f00 */
[----:B----4-:R-:W3:Y:S01]  /*ad50*/  LDS.128 R12, [R145] ;  /* 0x00000000910c7984 */ /* 0x010ee20000000c00 */
[----:B------:R-:W-:Y:S02]  /*ad60*/  @P1 MOV R24, R26 ;  /* 0x0000001a00181202 */ /* 0x000fe40000000f00 */
[----:B--2---:R-:W-:Y:S01]  /*ad70*/  ISETP.GE.AND P0, PT, R138, UR4, PT ;  /* 0x000000048a007c0c */ /* 0x004fe2000bf06270 */
[----:B------:R-:W2:Y:S03]  /*ad80*/  LDCU.64 UR4, c[0x0][0x410] ;  /* 0x00008200ff0477ac */ /* 0x000ea60008000a00 */
[----:B------:R-:W-:Y:S01]  /*ad90*/  ISETP.GE.OR P2, PT, R17, R136, P0 ;  /* 0x000000881100720c */ /* 0x000fe20000746670 */
[----:B-1----:R-:W-:-:S04]  /*ada0*/  IMAD.WIDE.U32 R4, R2, UR6, R138 ;  /* 0x0000000602047c25 */ /* 0x002fc8000f8e008a */
[----:B------:R-:W-:Y:S01]  /*adb0*/  IMAD R0, R3, UR6, R5 ;  /* 0x0000000603007c24 */ /* 0x000fe2000f8e0205 */
[----:B------:R-:W-:-:S07]  /*adc0*/  IADD3 R8, P1, PT, R24, R4, RZ ;  /* 0x0000000418087210 */ /* 0x000fce0007f3e0ff */
[----:B------:R-:W1:Y:S01]  /*add0*/  @!P2 LDC.64 R4, c[0x0][0x3f0] ;  /* 0x0000fc00ff04ab82 */ /* 0x000e620000000a00 */
[----:B------:R-:W-:Y:S02]  /*ade0*/  IMAD.X R9, R7, 0x1, R0, P1 ;  /* 0x0000000107097824 */ /* 0x000fe400008e0600 */
[----:B------:R-:W-:Y:S02]  /*adf0*/  VIADD R7, R17, 0x20 ;  /* 0x0000002011077836 */ /* 0x000fe40000000000 */
        /* <DEDUP_REMOVED lines=23> */
.L_x_3227:
        /* <DEDUP_REMOVED lines=9> */
.L_x_4916:


//--------------------- .text._ZN5flash24flash_fwd_splitkv_kernelI23Flash_fwd_kernel_traitsILi32ELi64ELi128ELi4ELb0ELb0EN7cutlass10bfloat16_tE19Flash_kernel_traitsILi32ELi64ELi128ELi4ES3_EELb1ELb0ELb0ELb0ELb0ELb1ELb0ELb0EEEvNS_16Flash_fwd_paramsE --------------------------
	.section	.text._ZN5flash24flash_fwd_splitkv_kernelI23Flash_fwd_kernel_traitsILi32ELi64ELi128ELi4ELb0ELb0EN7cutlass10bfloat16_tE19Flash_kernel_traitsILi32ELi64ELi128ELi4ES3_EELb1ELb0ELb0ELb0ELb0ELb1ELb0ELb0EEEvNS_16Flash_fwd_paramsE,"ax",@progbits
	.align	128
        .global         _ZN5flash24flash_fwd_splitkv_kernelI23Flash_fwd_kernel_traitsILi32ELi64ELi128ELi4ELb0ELb0EN7cutlass10bfloat16_tE19Flash_kernel_traitsILi32ELi64ELi128ELi4ES3_EELb1ELb0ELb0ELb0ELb0ELb1ELb0ELb0EEEvNS_16Flash_fwd_paramsE
        .type           _ZN5flash24flash_fwd_splitkv_kernelI23Flash_fwd_kernel_traitsILi32ELi64ELi128ELi4ELb0ELb0EN7cutlass10bfloat16_tE19Flash_kernel_traitsILi32ELi64ELi128ELi4ES3_EELb1ELb0ELb0ELb0ELb0ELb1ELb0ELb0EEEvNS_16Flash_fwd_paramsE,@function
        .size           _ZN5flash24flash_fwd_splitkv_kernelI23Flash_fwd_kernel_traitsILi32ELi64ELi128ELi4ELb0ELb0EN7cutlass10bfloat16_tE19Flash_kernel_traitsILi32ELi64ELi128ELi4ES3_EELb1ELb0ELb0ELb0ELb0ELb1ELb0ELb0EEEvNS_16Flash_fwd_paramsE,(.L_x_4917 - _ZN5flash24flash_fwd_splitkv_kernelI23Flash_fwd_kernel_traitsILi32ELi64ELi128ELi4ELb0ELb0EN7cutlass10bfloat16_tE19Flash_kernel_traitsILi32ELi64ELi128ELi4ES3_EELb1ELb0ELb0ELb0ELb0ELb1ELb0ELb0EEEvNS_16Flash_fwd_paramsE)
        .other          _ZN5flash24flash_fwd_splitkv_kernelI23Flash_fwd_kernel_traitsILi32ELi64ELi128ELi4ELb0ELb0EN7cutlass10bfloat16_tE19Flash_kernel_traitsILi32ELi64ELi128ELi4ES3_EELb1ELb0ELb0ELb0ELb0ELb1ELb0ELb0EEEvNS_16Flash_fwd_paramsE,@"STO_CUDA_ENTRY STV_DEFAULT"
_ZN5flash24flash_fwd_splitkv_kernelI23Flash_fwd_kernel_traitsILi32ELi64ELi128ELi4ELb0ELb0EN7cutlass10bfloat16_tE19Flash_kernel_traitsILi32ELi64ELi128ELi4ES3_EELb1ELb0ELb0ELb0ELb0ELb1ELb0ELb0EEEvNS_16Flash_fwd_paramsE:
.text._ZN5flash24flash_fwd_splitkv_kernelI23Flash_fwd_kernel_traitsILi32ELi64ELi128ELi4ELb0ELb0EN7cutlass10bfloat16_tE19Flash_kernel_traitsILi32ELi64ELi128ELi4ES3_EELb1ELb0ELb0ELb0ELb0ELb1ELb0ELb0EEEvNS_16Flash_fwd_paramsE:
[----:B------:R-:W-:Y:S08]  /*0000*/  LDC R1, c[0x0][0x37c] ;  /* 0x0000df00ff017b82 */ /* 0x000ff00000000800 */
[----:B------:R-:W1:Y:S01]  /*0010*/  LDC.64 R2, c[0x0][0x460] ;  /* 0x00011800ff027b82 */ /* 0x000e620000000a00 */
[----:B------:R-:W2:Y:S01]  /*0020*/  S2R R9, SR_CTAID.Y ;  /* 0x0000000000097919 */ /* 0x000ea20000002600 */
[----:B------:R-:W3:Y:S01]  /*0030*/  LDCU.64 UR4, c[0x0][0x478] ;  /* 0x00008f00ff0477ac */ /* 0x000ee20008000a00 */
[----:B------:R-:W-:Y:S01]  /*0040*/  IMAD.MOV.U32 R110, RZ, RZ, -0x1 ;  /* 0xffffffffff6e7424 */ /* 0x000fe200078e00ff */
[----:B------:R-:W4:Y:S04]  /*0050*/  LDCU.64 UR16, c[0x0][0x358] ;  /* 0x00006b00ff1077ac */ /* 0x000f280008000a00 */
[----:B------:R-:W2:Y:S01]  /*0060*/  LDC.64 R4, c[0x0][0x460] ;  /* 0x00011800ff047b82 */ /* 0x000ea20000000a00 */
[----:B------:R-:W4:Y:S07]  /*0070*/  LDCU.64 UR6, c[0x0][0x470] ;  /* 0x00008e00ff0677ac */ /* 0x000f2e0008000a00 */
[----:B------:R-:W4:Y:S01]  /*0080*/  LDC.64 R6, c[0x0][0x468] ;  /* 0x00011a00ff067b82 */ /* 0x000f220000000a00 */
[----:B---3--:R-:W-:-:S02]  /*0090*/  ISETP.NE.U32.AND P2, PT, RZ, UR4, PT ;  /* 0x00000004ff007c0c */ /* 0x008fc4000bf45070 */
[C---:B-1----:R-:W-:Y:S02]  /*00a0*/  ISETP.NE.U32.AND P0, PT, R2.reuse, RZ, PT ;  /* 0x000000ff0200720c */ /* 0x042fe40003f05070 */
[----:B------:R-:W-:Y:S02]  /*00b0*/  ISETP.NE.U32.AND P4, PT, R2, RZ, PT ;  /* 0x000000ff0200720c */ /* 0x000fe40003f85070 */
[C---:B------:R-:W-:Y:S02]  /*00c0*/  ISETP.NE.AND.EX P0, PT, R3.reuse, RZ, PT, P0 ;  /* 0x000000ff0300720c */ /* 0x040fe40003f05300 */
[----:B------:R-:W-:Y:S02]  /*00d0*/  ISETP.NE.AND.EX P4, PT, R3, RZ, PT, P4 ;  /* 0x000000ff0300720c */ /* 0x000fe40003f85340 */
[----:B------:R-:W-:Y:S01]  /*00e0*/  ISETP.NE.AND.EX P2, PT, RZ, UR5, PT, P2 ;  /* 0x00000005ff007c0c */ /* 0x000fe2000bf45320 */
[----:B--2---:R-:W-:Y:S01]  /*00f0*/  IMAD.WIDE.U32 R4, R9, 0x4, R4 ;  /* 0x0000000409047825 */ /* 0x004fe200078e0004 */
[----:B------:R-:W-:-:S02]  /*0100*/  SHF.R.U32.HI R10, RZ, 0x1e, R9 ;  /* 0x0000001eff0a7819 */ /* 0x000fc40000011609 */
[----:B----4-:R-:W-:Y:S01]  /*0110*/  ISETP.NE.U32.AND P3, PT, RZ, UR6, PT ;  /* 0x00000006ff007c0c */ /* 0x010fe2000bf65070 */
[----:B------:R-:W-:-:S03]  /*0120*/  IMAD.SHL.U32 R11, R9, 0x4, RZ ;  /* 0x00000004090b7824 */ /* 0x000fc600078e00ff */
[----:B------:R-:W-:Y:S01]  /*0130*/  ISETP.NE.AND.EX P3, PT, RZ, UR7, PT, P3 ;  /* 0x00000007ff007c0c */ /* 0x000fe2000bf65330 */
[----:B------:R-:W2:Y:S04]  /*0140*/  @P0 LDG.E R110, desc[UR16][R4.64] ;  /* 0x00000010046e0981 */ /* 0x000ea8000c1e1900 */
[----:B------:R1:W2:Y:S01]  /*0150*/  @P4 LDG.E R0, desc[UR16][R4.64+0x4] ;  /* 0x0000041004004981 */ /* 0x0002a2000c1e1900 */
[C---:B------:R-:W-:Y:S01]  /*0160*/  @P2 IADD3 R14, P0, PT, R11.reuse, UR4, RZ ;  /* 0x000000040b0e2c10 */ /* 0x040fe2000ff1e0ff */
[----:B------:R-:W3:Y:S03]  /*0170*/  S2R R12, SR_CTAID.X ;  /* 0x00000000000c7919 */ /* 0x000ee60000002500 */
[----:B------:R-:W-:Y:S01]  /*0180*/  @P2 IADD3.X R15, PT, PT, R10, UR5, RZ, P0, !PT ;  /* 0x000000050a0f2c10 */ /* 0x000fe200087fe4ff */
[----:B------:R-:W4:Y:S02]  /*0190*/  @!P4 LDC R8, c[0x0][0x434] ;  /* 0x00010d00ff08cb82 */ /* 0x000f240000000800 */
[----:B------:R-:W-:-:S02]  /*01a0*/  @P3 IADD3 R2, P1, PT, R11, UR6, RZ ;  /* 0x000000060b023c10 */ /* 0x000fc4000ff3e0ff */
[----:B------:R-:W5:Y:S01]  /*01b0*/  @P2 LDG.E R14, desc[UR16][R14.64] ;  /* 0x000000100e0e2981 */ /* 0x000f62000c1e1900 */
[----:B------:R-:W-:Y:S01]  /*01c0*/  IADD3 R16, P0, PT, R11, R6, RZ ;  /* 0x000000060b107210 */ /* 0x000fe20007f1e0ff */
[----:B------:R-:W3:Y:S01]  /*01d0*/  LDCU.U8 UR4, c[0x0][0x532] ;  /* 0x0000a640ff0477ac */ /* 0x000ee20008000000 */
[C---:B------:R-:W-:Y:S01]  /*01e0*/  @P3 IADD3.X R3, PT, PT, R10.reuse, UR7, RZ, P1, !PT ;  /* 0x000000070a033c10 */ /* 0x040fe20008ffe4ff */
[----:B------:R-:W2:Y:S02]  /*01f0*/  @!P2 LDC R13, c[0x0][0x43c] ;  /* 0x00010f00ff0dab82 */ /* 0x000ea40000000800 */
[----:B------:R-:W-:Y:S01]  /*0200*/  IMAD.X R17, R10, 0x1, R7, P0 ;  /* 0x000000010a117824 */ /* 0x000fe200000e0607 */
[----:B------:R-:W-:-:S04]  /*0210*/  ISETP.NE.U32.AND P0, PT, R6, RZ, PT ;  /* 0x000000ff0600720c */ /* 0x000fc80003f05070 */
[----:B------:R-:W-:Y:S01]  /*0220*/  ISETP.NE.AND.EX P0, PT, R7, RZ, PT, P0 ;  /* 0x000000ff0700720c */ /* 0x000fe20003f05300 */
[----:B-1----:R-:W-:-:S06]  /*0230*/  IMAD.MOV.U32 R4, RZ, RZ, RZ ;  /* 0x000000ffff047224 */ /* 0x002fcc00078e00ff */
[----:B------:R1:W5:Y:S01]  /*0240*/  @P3 LDG.E R4, desc[UR16][R2.64] ;  /* 0x0000001002043981 */ /* 0x000362000c1e1900 */
[----:B------:R-:W-:-:S05]  /*0250*/  ISETP.EQ.U32.AND P3, PT, R6, RZ, PT ;  /* 0x000000ff0600720c */ /* 0x000fca0003f62070 */
[----:B------:R-:W2:Y:S01]  /*0260*/  @!P0 LDC R6, c[0x0][0x438] ;  /* 0x00010e00ff068b82 */ /* 0x000ea20000000800 */
[----:B---3--:R-:W-:-:S04]  /*0270*/  ISETP.NE.AND P1, PT, RZ, UR4, PT ;  /* 0x00000004ff007c0c */ /* 0x008fc8000bf25270 */
[----:B------:R-:W-:Y:S01]  /*0280*/  ISETP.EQ.OR.EX P3, PT, R7, RZ, !P1, P3 ;  /* 0x000000ff0700720c */ /* 0x000fe20004f62730 */
[----:B------:R-:W-:-:S12]  /*0290*/  IMAD.MOV.U32 R5, RZ, RZ, -0x1 ;  /* 0xffffffffff057424 */ /* 0x000fd800078e00ff */
[----:B------:R3:W5:Y:S01]  /*02a0*/  @!P3 LDG.E R5, desc[UR16][R16.64] ;  /* 0x000000101005b981 */ /* 0x000762000c1e1900 */
[----:B-1----:R-:W1:Y:S01]  /*02b0*/  @!P2 LDC.64 R2, c[0x0][0x488] ;  /* 0x00012200ff02ab82 */ /* 0x002e620000000a00 */
[----:B--2---:R-:W-:Y:S02]  /*02c0*/  @P4 IMAD.IADD R8, R0, 0x1, -R110 ;  /* 0x0000000100084824 */ /* 0x004fe400078e0a6e */
[----:B------:R-:W-:-:S05]  /*02d0*/  IMAD.SHL.U32 R0, R12, 0x40, RZ ;  /* 0x000000400c007824 */ /* 0x000fca00078e00ff */
[----:B----4-:R-:W-:Y:S01]  /*02e0*/  ISETP.GT.AND P3, PT, R8, R0, PT ;  /* 0x000000000800720c */ /* 0x010fe20003f64270 */
[----:B-1-3--:R-:W-:-:S12]  /*02f0*/  @!P0 BRA `(.L_x_3228) ;  /* 0x00000000000c8947 */ /* 0x00afd80003800000 */
[----:B------:R-:W2:Y:S02]  /*0300*/  @P1 LDG.E R6, desc[UR16][R16.64+0x4] ;  /* 0x0000041010061981 */ /* 0x000ea4000c1e1900 */
[----:B--2--5:R-:W-:-:S06]  /*0310*/  @P1 IADD3 R6, PT, PT, R6, -R5, RZ ;  /* 0x8000000506061210 */ /* 0x024fcc0007ffe0ff */
[----:B------:R1:W5:Y:S02]  /*0320*/  @!P1 LDG.E R6, desc[UR16][R16.64] ;  /* 0x0000001010069981 */ /* 0x000364000c1e1900 */
.L_x_3228:
        /* <DEDUP_REMOVED lines=8> */
[----:B------:R-:W4:Y:S03]  /*03b0*/  S2R R86, SR_TID.X ;  /* 0x0000000000567919 */ /* 0x000f260000002100 */
[----:B------:R-:W-:Y:S01]  /*03c0*/  @!P2 IADD3 R2, PT, PT, R13, R6, -R4 ;  /* 0x000000060d02a210 */ /* 0x000fe20007ffe804 */
[----:B------:R-:W-:-:S04]  /*03d0*/  VIADD R6, R12, 0x1 ;  /* 0x000000010c067836 */ /* 0x000fc80000000000 */
[----:B------:R-:W-:Y:S02]  /*03e0*/  VIADD R13, R2, 0x7f ;  /* 0x0000007f020d7836 */ /* 0x000fe40000000000 */
[----:B------:R-:W-:Y:S01]  /*03f0*/  IMAD R6, R6, 0x40, -R8 ;  /* 0x0000004006067824 */ /* 0x000fe200078e0a08 */
[----:B--2---:R-:W-:Y:S02]  /*0400*/  UIADD3 UR5, UPT, UPT, UR5, 0x7f, URZ ;  /* 0x0000007f05057890 */ /* 0x004fe4000fffe0ff */
[----:B------:R-:W-:Y:S02]  /*0410*/  SHF.R.S32.HI R7, RZ, 0x1f, R13 ;  /* 0x0000001fff077819 */ /* 0x000fe4000001140d */
[----:B---3--:R-:W-:Y:S01]  /*0420*/  IADD3 R6, PT, PT, R13, UR14, R6 ;  /* 0x0000000e0d067c10 */ /* 0x008fe2000fffe006 */
[----:B------:R-:W-:Y:S01]  /*0430*/  USHF.R.S32.HI UR4, URZ, 0x1f, UR5 ;  /* 0x0000001fff047899 */ /* 0x000fe20008011405 */
[----:B------:R-:W-:Y:S02]  /*0440*/  LEA.HI R7, R7, R13, RZ, 0x7 ;  /* 0x0000000d07077211 */ /* 0x000fe400078f38ff */
[----:B------:R-:W-:Y:S01]  /*0450*/  SHF.R.S32.HI R3, RZ, 0x1f, R6 ;  /* 0x0000001fff037819 */ /* 0x000fe20000011406 */
[----:B------:R-:W-:Y:S01]  /*0460*/  ULEA.HI UR4, UR4, UR5, URZ, 0x7 ;  /* 0x0000000504047291 */ /* 0x000fe2000f8f38ff */
[----:B------:R-:W-:-:S02]  /*0470*/  SHF.R.S32.HI R7, RZ, 0x7, R7 ;  /* 0x00000007ff077819 */ /* 0x000fc40000011407 */
[----:B------:R-:W-:Y:S01]  /*0480*/  LEA.HI R3, R3, R6, RZ, 0x7 ;  /* 0x0000000603037211 */ /* 0x000fe200078f38ff */
[----:B------:R-:W-:Y:S01]  /*0490*/  USHF.R.S32.HI UR4, URZ, 0x7, UR4 ;  /* 0x00000007ff047899 */ /* 0x000fe20008011404 */
[----:B------:R-:W-:Y:S02]  /*04a0*/  IMAD.MOV.U32 R6, RZ, RZ, R9 ;  /* 0x000000ffff067224 */ /* 0x000fe400078e0009 */
        /* <DEDUP_REMOVED lines=54> */
.L_x_3231:
[----:B------:R-:W-:Y:S05]  /*0810*/  BSYNC.RECONVERGENT B0 ;  /* 0x0000000000007941 */ /* 0x000fea0003800200 */
.L_x_3230:
[----:B------:R-:W2:Y:S01]  /*0820*/  LDCU.64 UR4, c[0x0][0x420] ;  /* 0x00008400ff0477ac */ /* 0x000ea20008000a00 */
[----:B------:R-:W-:-:S04]  /*0830*/  ISETP.NE.AND P2, PT, R10, RZ, PT ;  /* 0x000000ff0a00720c */ /* 0x000fc80003f45270 */
[----:B------:R-:W-:Y:S02]  /*0840*/  ISETP.GE.OR P1, PT, R86, R8, P2 ;  /* 0x000000085600720c */ /* 0x000fe40001726670 */
[C---:B------:R-:W-:Y:S02]  /*0850*/  IADD3 R86, P0, PT, R6.reuse, R86, RZ ;  /* 0x0000005606567210 */ /* 0x040fe40007f1e0ff */
[----:B------:R-:W-:Y:S02]  /*0860*/  ISETP.GE.OR P2, PT, R9, R8, P2 ;  /* 0x000000080900720c */ /* 0x000fe40001746670 */
[----:B------:R-:W-:Y:S02]  /*0870*/  LEA.HI.X.SX32 R6, R6, RZ, 0x1, P0 ;  /* 0x000000ff06067211 */ /* 0x000fe400000f0eff */
[----:B--2---:R-:W-:-:S05]  /*0880*/  LEA R2, P0, R86, UR4, 0x2 ;  /* 0x0000000456027c11 */ /* 0x004fca000f8010ff */
[----:B------:R-:W-:Y:S01]  /*0890*/  @!P1 IMAD.MOV.U32 R0, RZ, RZ, 0x7f800000 ;  /* 0x7f800000ff009424 */ /* 0x000fe200078e00ff */
[----:B------:R-:W-:-:S05]  /*08a0*/  LEA.HI.X R3, R86, UR5, R6, 0x2, P0 ;  /* 0x0000000556037c11 */ /* 0x000fca00080f1406 */
[----:B------:R2:W-:Y:S01]  /*08b0*/  @!P1 STG.E desc[UR16][R2.64], R0 ;  /* 0x0000000002009986 */ /* 0x0005e2000c101910 */
[----:B------:R-:W-:Y:S05]  /*08c0*/  @P2 EXIT ;  /* 0x000000000000294d */ /* 0x000fea0003800000 */
[----:B--2---:R-:W-:-:S05]  /*08d0*/  MOV R0, 0x7f800000 ;  /* 0x7f80000000007802 */ /* 0x004fca0000000f00 */
[----:B------:R-:W-:Y:S01]  /*08e0*/  STG.E desc[UR16][R2.64+0x80], R0 ;  /* 0x0000800002007986 */ /* 0x000fe2000c101910 */
[----:B------:R-:W-:Y:S05]  /*08f0*/  EXIT ;  /* 0x000000000000794d */ /* 0x000fea0003800000 */
.L_x_3229:
        /* <DEDUP_REMOVED lines=10> */
.L_x_3232:
        /* <DEDUP_REMOVED lines=102> */
.L_x_3233:
        /* <DEDUP_REMOVED lines=17> */
.L_x_3235:
[----:B------:R-:W2:Y:S01]  /*1110*/  LDC.64 R84, c[0x0][0x3b8] ;  /* 0x0000ee00ff547b82 */ /* 0x000ea20000000a00 */
[----:B------:R-:W-:-:S05]  /*1120*/  IADD3 R14, PT, PT, R4, R5, RZ ;  /* 0x00000005040e7210 */ /* 0x000fca0007ffe0ff */
[C---:B--2---:R-:W-:Y:S02]  /*1130*/  IMAD R13, R14.reuse, R85, RZ ;  /* 0x000000550e0d7224 */ /* 0x044fe400078e02ff */
[----:B------:R-:W-:-:S05]  /*1140*/  IMAD.WIDE.U32 R14, R14, R84, RZ ;  /* 0x000000540e0e7225 */ /* 0x000fca00078e00ff */
[----:B------:R-:W-:Y:S02]  /*1150*/  IADD3 R13, PT, PT, R15, R13, RZ ;  /* 0x0000000d0f0d7210 */ /* 0x000fe40007ffe0ff */
.L_x_3236:
        /* <DEDUP_REMOVED lines=15> */
.L_x_3237:
[----:B------:R-:W2:Y:S01]  /*1250*/  LDC.64 R20, c[0x0][0x3c0] ;  /* 0x0000f000ff147b82 */ /* 0x000ea20000000a00 */
[----:B------:R-:W-:-:S05]  /*1260*/  IADD3 R4, PT, PT, R4, R5, RZ ;  /* 0x0000000504047210 */ /* 0x000fca0007ffe0ff */
[C---:B--2---:R-:W-:Y:S02]  /*1270*/  IMAD R15, R4.reuse, R21, RZ ;  /* 0x00000015040f7224 */ /* 0x044fe400078e02ff */
[----:B------:R-:W-:-:S05]  /*1280*/  IMAD.WIDE.U32 R4, R4, R20, RZ ;  /* 0x0000001404047225 */ /* 0x000fca00078e00ff */
[----:B------:R-:W-:Y:S02]  /*1290*/  IADD3 R15, PT, PT, R5, R15, RZ ;  /* 0x0000000f050f7210 */ /* 0x000fe40007ffe0ff */
[----:B------:R-:W-:-:S07]  /*12a0*/  MOV R17, R4 ;  /* 0x0000000400117202 */ /* 0x000fce0000000f00 */
.L_x_3238:
[----:B------:R-:W2:Y:S01]  /*12b0*/  LDC R10, c[0x0][0x3e8] ;  /* 0x0000fa00ff0a7b82 */ /* 0x000ea20000000800 */
[----:B------:R-:W-:Y:S01]  /*12c0*/  IMAD.MOV.U32 R23, RZ, RZ, R15 ;  /* 0x000000ffff177224 */ /* 0x000fe200078e000f */
[----:B------:R-:W-:Y:S02]  /*12d0*/  LEA R11, R3, 0xffffff80, 0x7 ;  /* 0xffffff80030b7811 */ /* 0x000fe400078e38ff */
[----:B------:R-:W-:Y:S02]  /*12e0*/  CS2R R114, SRZ ;  /* 0x0000000000727805 */ /* 0x000fe4000001ff00 */
[----:B------:R-:W-:Y:S02]  /*12f0*/  MOV R22, R17 ;  /* 0x0000001100167202 */ /* 0x000fe40000000f00 */
[----:B------:R-:W-:-:S03]  /*1300*/  MOV R15, R13 ;  /* 0x0000000d000f7202 */ /* 0x000fc60000000f00 */
[----:B------:R-:W-:-:S04]  /*1310*/  IMAD.WIDE.U32 R22, R11, R20, R22 ;  /* 0x000000140b167225 */ /* 0x000fc800078e0016 */
[----:B------:R-:W-:-:S04]  /*1320*/  IMAD.WIDE.U32 R14, R11, R84, R14 ;  /* 0x000000540b0e7225 */ /* 0x000fc800078e000e */
[C---:B------:R-:W-:Y:S02]  /*1330*/  IMAD R23, R11.reuse, R21, R23 ;  /* 0x000000150b177224 */ /* 0x040fe400078e0217 */
[----:B------:R-:W-:Y:S01]  /*1340*/  IMAD R15, R11, R85, R15 ;  /* 0x000000550b0f7224 */ /* 0x000fe200078e020f */
[----:B--2---:R-:W-:-:S04]  /*1350*/  IABS R4, R10 ;  /* 0x0000000a00047213 */ /* 0x004fc80000000000 */
[----:B------:R-:W2:Y:S08]  /*1360*/  I2F.RP R18, R4 ;  /* 0x0000000400127306 */ /* 0x000eb00000209400 */
[----:B--2---:R-:W2:Y:S02]  /*1370*/  MUFU.RCP R18, R18 ;  /* 0x0000001200127308 */ /* 0x004ea40000001000 */
[----:B--2---:R-:W-:-:S06]  /*1380*/  IADD3 R18, PT, PT, R18, 0xffffffe, RZ ;  /* 0x0ffffffe12127810 */ /* 0x004fcc0007ffe0ff */
[----:B------:R-:W2:Y:S02]  /*1390*/  F2I.FTZ.U32.TRUNC.NTZ R19, R18 ;  /* 0x0000001200137305 */ /* 0x000ea4000021f000 */
[----:B--2---:R-:W-:Y:S01]  /*13a0*/  IMAD.MOV R5, RZ, RZ, -R19 ;  /* 0x000000ffff057224 */ /* 0x004fe200078e0a13 */
[----:B------:R-:W-:-:S03]  /*13b0*/  MOV R18, RZ ;  /* 0x000000ff00127202 */ /* 0x000fc60000000f00 */
[----:B-----5:R-:W-:Y:S01]  /*13c0*/  IMAD R6, R5, R4, RZ ;  /* 0x0000000405067224 */ /* 0x020fe200078e02ff */
[----:B------:R-:W-:-:S03]  /*13d0*/  IABS R5, R16 ;  /* 0x0000001000057213 */ /* 0x000fc60000000000 */
[----:B------:R-:W-:-:S04]  /*13e0*/  IMAD.HI.U32 R18, R19, R6, R18 ;  /* 0x0000000613127227 */ /* 0x000fc800078e0012 */
[----:B------:R-:W-:-:S04]  /*13f0*/  IMAD.MOV.U32 R6, RZ, RZ, R5 ;  /* 0x000000ffff067224 */ /* 0x000fc800078e0005 */
[----:B------:R-:W-:-:S05]  /*1400*/  IMAD.HI.U32 R18, R18, R6, RZ ;  /* 0x0000000612127227 */ /* 0x000fca00078e00ff */
[----:B------:R-:W-:-:S05]  /*1410*/  IADD3 R5, PT, PT, -R18, RZ, RZ ;  /* 0x000000ff12057210 */ /* 0x000fca0007ffe1ff */
[C---:B------:R-:W-:Y:S02]  /*1420*/  IMAD R5, R4.reuse, R5, R6 ;  /* 0x0000000504057224 */ /* 0x040fe400078e0206 */
[----:B-1----:R-:W1:Y:S03]  /*1430*/  LDC.64 R6, c[0x0][0x3d8] ;  /* 0x0000f600ff067b82 */ /* 0x002e660000000a00 */
        /* <DEDUP_REMOVED lines=22> */
.L_x_3234:
[----:B------:R-:W-:Y:S01]  /*15a0*/  ISETP.NE.AND P0, PT, R110, -0x1, PT ;  /* 0xffffffff6e00780c */ /* 0x000fe20003f05270 */
[----:B------:R-:W-:Y:S01]  /*15b0*/  IMAD.SHL.U32 R104, R86, 0x8, RZ ;  /* 0x0000000856687824 */ /* 0x000fe200078e00ff */
[----:B------:R-:W1:Y:S01]  /*15c0*/  S2UR UR5, SR_CgaCtaId ;  /* 0x00000000000579c3 */ /* 0x000e620000008800 */
[----:B------:R-:W2:Y:S01]  /*15d0*/  LDCU.64 UR12, c[0x0][0x388] ;  /* 0x00007100ff0c77ac */ /* 0x000ea20008000a00 */
[----:B------:R-:W-:Y:S01]  /*15e0*/  IMAD.IADD R102, R8, 0x1, -R0 ;  /* 0x0000000108667824 */ /* 0x000fe200078e0a00 */
[----:B------:R-:W-:Y:S01]  /*15f0*/  SHF.R.U32.HI R10, RZ, 0x2, R86 ;  /* 0x00000002ff0a7819 */ /* 0x000fe20000011656 */
[----:B------:R-:W-:Y:S01]  /*1600*/  IMAD.MOV.U32 R11, RZ, RZ, RZ ;  /* 0x000000ffff0b7224 */ /* 0x000fe200078e00ff */
[----:B------:R-:W-:Y:S01]  /*1610*/  LOP3.LUT R103, R104, 0x18, RZ, 0xc0, !PT ;  /* 0x0000001868677812 */ /* 0x000fe200078ec0ff */
[----:B------:R-:W3:Y:S01]  /*1620*/  LDCU.64 UR10, c[0x0][0x390] ;  /* 0x00007200ff0a77ac */ /* 0x000ee20008000a00 */
[----:B------:R-:W-:Y:S01]  /*1630*/  ISETP.GE.AND P2, PT, R10, R102, PT ;  /* 0x000000660a00720c */ /* 0x000fe20003f46270 */
[----:B------:R-:W-:Y:S01]  /*1640*/  BSSY.RECONVERGENT B0, `(.L_x_3239) ;  /* 0x0000039000007945 */ /* 0x000fe20003800200 */
[----:B------:R-:W-:Y:S01]  /*1650*/  LOP3.LUT R112, R86, 0x18, RZ, 0xc0, !PT ;  /* 0x0000001856707812 */ /* 0x000fe200078ec0ff */
[----:B------:R-:W4:Y:S01]  /*1660*/  LDCU.64 UR6, c[0x0][0x3c8] ;  /* 0x00007900ff0677ac */ /* 0x000f220008000a00 */
[----:B------:R-:W5:Y:S01]  /*1670*/  @!P0 LDC.64 R6, c[0x0][0x398] ;  /* 0x0000e600ff068b82 */ /* 0x000f620000000a00 */
[----:B------:R-:W-:Y:S01]  /*1680*/  LOP3.LUT R111, R104, 0xd8, RZ, 0xc0, !PT ;  /* 0x000000d8686f7812 */ /* 0x000fe200078ec0ff */
[----:B------:R-:W-:Y:S01]  /*1690*/  IMAD.WIDE.U32 R12, R12, 0x40, R10 ;  /* 0x000000400c0c7825 */ /* 0x000fe200078e000a */
[----:B------:R-:W-:Y:S01]  /*16a0*/  UMOV UR4, 0x400 ;  /* 0x0000040000047882 */ /* 0x000fe20000000000 */
[----:B------:R-:W-:-:S02]  /*16b0*/  LOP3.LUT R115, R115, R114, RZ, 0x3c, !PT ;  /* 0x0000007273737212 */ /* 0x000fc400078e3cff */
[----:B------:R-:W-:Y:S02]  /*16c0*/  LOP3.LUT R111, R111, R112, RZ, 0x3c, !PT ;  /* 0x000000706f6f7212 */ /* 0x000fe400078e3cff */
[----:B------:R-:W2:Y:S01]  /*16d0*/  @P0 LDC.64 R4, c[0x0][0x3b0] ;  /* 0x0000ec00ff040b82 */ /* 0x000ea20000000a00 */
[----:B------:R-:W-:Y:S01]  /*16e0*/  LOP3.LUT R114, R115, R114, RZ, 0x3c, !PT ;  /* 0x0000007273727212 */ /* 0x000fe200078e3cff */
[----:B-1----:R-:W-:-:S03]  /*16f0*/  ULEA UR5, UR5, UR4, 0x18 ;  /* 0x0000000405057291 */ /* 0x002fc6000f8ec0ff */
[----:B------:R-:W-:Y:S01]  /*1700*/  LOP3.LUT R115, R115, R114, RZ, 0x3c, !PT ;  /* 0x0000007273737212 */ /* 0x000fe200078e3cff */
[----:B-----5:R-:W-:-:S04]  /*1710*/  @!P0 IMAD.WIDE.U32 R22, R9, R6, RZ ;  /* 0x0000000609168225 */ /* 0x020fc800078e00ff */
[----:B------:R-:W-:Y:S02]  /*1720*/  @!P0 IMAD R9, R9, R7, R23 ;  /* 0x0000000709098224 */ /* 0x000fe400078e0217 */
[----:B------:R-:W-:Y:S02]  /*1730*/  @!P0 IMAD.MOV.U32 R6, RZ, RZ, R22 ;  /* 0x000000ffff068224 */ /* 0x000fe400078e0016 */
[----:B--2---:R-:W-:Y:S01]  /*1740*/  @P0 IMAD.WIDE.U32 R24, R110, R4, RZ ;  /* 0x000000046e180225 */ /* 0x004fe200078e00ff */
[----:B------:R-:W-:-:S03]  /*1750*/  LOP3.LUT R4, R104, 0x1f20, RZ, 0xc0, !PT ;  /* 0x00001f2068047812 */ /* 0x000fc600078ec0ff */
[----:B------:R-:W-:Y:S01]  /*1760*/  @P0 IMAD R9, R110, R5, R25 ;  /* 0x000000056e090224 */ /* 0x000fe200078e0219 */
[----:B------:R-:W-:Y:S01]  /*1770*/  LOP3.LUT R111, R4, R111, RZ, 0xfc, !PT ;  /* 0x0000006f046f7212 */ /* 0x000fe200078efcff */
[----:B------:R-:W-:Y:S01]  /*1780*/  @P0 IMAD.MOV.U32 R6, RZ, RZ, R24 ;  /* 0x000000ffff060224 */ /* 0x000fe200078e0018 */
[C---:B------:R-:W-:Y:S02]  /*1790*/  IADD3 R22, P0, PT, R103.reuse, R18, RZ ;  /* 0x0000001267167210 */ /* 0x040fe40007f1e0ff */
[----:B------:R-:W-:Y:S02]  /*17a0*/  IADD3 R24, P1, PT, R103, R17, RZ ;  /* 0x0000001167187210 */ /* 0x000fe40007f3e0ff */
[----:B------:R-:W-:Y:S01]  /*17b0*/  LEA R111, R111, UR5, 0x1 ;  /* 0x000000056f6f7c11 */ /* 0x000fe2000f8e08ff */
[----:B------:R-:W-:Y:S01]  /*17c0*/  IMAD.X R23, RZ, RZ, R14, P0 ;  /* 0x000000ffff177224 */ /* 0x000fe200000e060e */
[----:B------:R-:W-:Y:S01]  /*17d0*/  IADD3 R14, P0, PT, R103, R6, RZ ;  /* 0x00000006670e7210 */ /* 0x000fe20007f1e0ff */
[----:B------:R-:W-:-:S02]  /*17e0*/  IMAD.X R25, RZ, RZ, R15, P1 ;  /* 0x000000ffff197224 */ /* 0x000fc400008e060f */
[----:B------:R-:W-:-:S04]  /*17f0*/  IMAD.WIDE.U32 R6, R10, R20, R22 ;  /* 0x000000140a067225 */ /* 0x000fc800078e0016 */
[----:B------:R-:W-:-:S04]  /*1800*/  IMAD.WIDE.U32 R18, R10, R84, R24 ;  /* 0x000000540a127225 */ /* 0x000fc800078e0018 */
[----:B------:R-:W-:Y:S01]  /*1810*/  IMAD.X R15, RZ, RZ, R9, P0 ;  /* 0x000000ffff0f7224 */ /* 0x000fe200000e0609 */
[----:B------:R-:W-:Y:S01]  /*1820*/  LEA R106, P1, R18, UR12, 0x1 ;  /* 0x0000000c126a7c11 */ /* 0x000fe2000f8208ff */
[----:B------:R-:W-:Y:S01]  /*1830*/  IMAD R105, R10, R85, R19 ;  /* 0x000000550a697224 */ /* 0x000fe200078e0213 */
[----:B---3--:R-:W-:Y:S01]  /*1840*/  LEA R109, P0, R6, UR10, 0x1 ;  /* 0x0000000a066d7c11 */ /* 0x008fe2000f8008ff */
[----:B------:R-:W-:Y:S02]  /*1850*/  IMAD R108, R10, R21, R7 ;  /* 0x000000150a6c7224 */ /* 0x000fe400078e0207 */
[----:B----4-:R-:W-:Y:S01]  /*1860*/  IMAD.WIDE.U32 R14, R16, UR6, R14 ;  /* 0x00000006100e7c25 */ /* 0x010fe2000f8e000e */
        /* <DEDUP_REMOVED lines=21> */
.L_x_3241:
[----:B------:R2:W-:Y:S02]  /*19c0*/  STS.128 [R111], RZ ;  /* 0x000000ff6f007388 */ /* 0x0005e40000000c00 */
.L_x_3240:
[----:B------:R-:W-:Y:S05]  /*19d0*/  BSYNC.RECONVERGENT B0 ;  /* 0x0000000000007941 */ /* 0x000fea0003800200 */
.L_x_3239:
[----:B------:R-:W-:Y:S01]  /*19e0*/  VIADD R5, R10, 0x20 ;  /* 0x000000200a057836 */ /* 0x000fe20000000000 */
[----:B------:R-:W-:Y:S01]  /*19f0*/  BSSY.RECONVERGENT B0, `(.L_x_3242) ;  /* 0x000001a000007945 */ /* 0x000fe20003800200 */
[----:B------:R-:W-:-:S03]  /*1a00*/  IMAD R4, R3, -0x80, R2 ;  /* 0xffffff8003047824 */ /* 0x000fc600078e0202 */
[----:B------:R-:W-:Y:S02]  /*1a10*/  ISETP.GE.AND P0, PT, R5, R102, PT ;  /* 0x000000660500720c */ /* 0x000fe40003f06270 */
[----:B------:R-:W-:-:S04]  /*1a20*/  IADD3 R4, PT, PT, R4, 0x80, RZ ;  /* 0x0000008004047810 */ /* 0x000fc80007ffe0ff */
[----:B------:R-:W-:-:S07]  /*1a30*/  ISETP.GE.AND P4, PT, R10, R4, PT ;  /* 0x000000040a00720c */ /* 0x000fce0003f86270 */
[----:B------:R-:W-:Y:S06]  /*1a40*/  @P0 BRA `(.L_x_3243) ;  /* 0x0000000000500947 */ /* 0x000fec0003800000 */
        /* <DEDUP_REMOVED lines=20> */
.L_x_3243:
[----:B------:R-:W-:Y:S05]  /*1b90*/  BSYNC.RECONVERGENT B0 ;  /* 0x0000000000007941 */ /* 0x000fea0003800200 */
.L_x_3242:
[----:B------:R-:W-:Y:S01]  /*1ba0*/  BSSY.RECONVERGENT B0, `(.L_x_3244) ;  /* 0x000000f000007945 */ /* 0x000fe20003800200 */
[C---:B------:R-:W-:Y:S02]  /*1bb0*/  SHF.L.U64.HI R9, R84.reuse, 0x5, R85 ;  /* 0x0000000554097819 */ /* 0x040fe40000010255 */
[----:B------:R-:W-:Y:S01]  /*1bc0*/  SHF.L.U32 R12, R84, 0x5, RZ ;  /* 0x00000005540c7819 */ /* 0x000fe200000006ff */
[----:B------:R-:W-:Y:S05]  /*1bd0*/  @P4 BRA `(.L_x_3245) ;  /* 0x00000000002c4947 */ /* 0x000fea0003800000 */
[----:B------:R-:W5:Y:S02]  /*1be0*/  LDCU UR4, c[0x0][0x440] ;  /* 0x00008800ff0477ac */ /* 0x000f640008000800 */
[----:B-----5:R-:W-:-:S13]  /*1bf0*/  ISETP.GE.AND P0, PT, R103, UR4, PT ;  /* 0x0000000467007c0c */ /* 0x020fda000bf06270 */
        /* <DEDUP_REMOVED lines=8> */
.L_x_3246:
[----:B------:R1:W-:Y:S02]  /*1c80*/  STS.128 [R111+0x1000], RZ ;  /* 0x001000ff6f007388 */ /* 0x0003e40000000c00 */
.L_x_3245:
[----:B------:R-:W-:Y:S05]  /*1c90*/  BSYNC.RECONVERGENT B0 ;  /* 0x0000000000007941 */ /* 0x000fea0003800200 */
.L_x_3244:
[----:B------:R-:W-:Y:S01]  /*1ca0*/  ISETP.GE.AND P3, PT, R5, R4, PT ;  /* 0x000000040500720c */ /* 0x000fe20003f66270 */
[----:B----4-:R-:W-:Y:S01]  /*1cb0*/  VIADD R7, R10, 0x40 ;  /* 0x000000400a077836 */ /* 0x010fe20000000000 */
[----:B------:R-:W-:Y:S01]  /*1cc0*/  LEA R14, P0, R12, R106, 0x1 ;  /* 0x0000006a0c0e7211 */ /* 0x000fe200078008ff */
[----:B------:R-:W-:Y:S01]  /*1cd0*/  VIADD R6, R10, 0x60 ;  /* 0x000000600a067836 */ /* 0x000fe20000000000 */
[----:B------:R-:W-:Y:S02]  /*1ce0*/  BSSY.RECONVERGENT B0, `(.L_x_3247) ;  /* 0x000000d000007945 */ /* 0x000fe40003800200 */
[-C--:B------:R-:W-:Y:S02]  /*1cf0*/  ISETP.GE.AND P2, PT, R7, R4.reuse, PT ;  /* 0x000000040700720c */ /* 0x080fe40003f46270 */
[----:B------:R-:W-:Y:S02]  /*1d00*/  ISETP.GE.AND P1, PT, R6, R4, PT ;  /* 0x000000040600720c */ /* 0x000fe40003f26270 */
[----:B------:R-:W-:-:S03]  /*1d10*/  LEA.HI.X R15, R12, R105, R9, 0x1, P0 ;  /* 0x000000690c0f7211 */ /* 0x000fc600000f0c09 */
[----:B------:R-:W-:Y:S08]  /*1d20*/  @P3 BRA `(.L_x_3248) ;  /* 0x0000000000203947 */ /* 0x000ff00003800000 */
        /* <DEDUP_REMOVED lines=8> */
.L_x_3248:
[----:B------:R-:W-:Y:S05]  /*1db0*/  BSYNC.RECONVERGENT B0 ;  /* 0x0000000000007941 */ /* 0x000fea0003800200 */
.L_x_3247:
        /* <DEDUP_REMOVED lines=12> */
.L_x_3250:
[----:B------:R-:W-:Y:S05]  /*1e80*/  BSYNC.RECONVERGENT B0 ;  /* 0x0000000000007941 */ /* 0x000fea0003800200 */
.L_x_3249:
        /* <DEDUP_REMOVED lines=12> */
.L_x_3252:
[----:B------:R-:W-:Y:S05]  /*1f50*/  BSYNC.RECONVERGENT B0 ;  /* 0x0000000000007941 */ /* 0x000fea0003800200 */
.L_x_3251:
[----:B------:R-:W0:Y:S01]  /*1f60*/  LDGDEPBAR ;  /* 0x00000000000079af */ /* 0x000e220000000000 */
[----:B------:R-:W-:Y:S01]  /*1f70*/  SHF.R.U32.HI R42, RZ, 0x1, R86 ;  /* 0x00000001ff2a7819 */ /* 0x000fe20000011656 */
[----:B------:R-:W-:Y:S01]  /*1f80*/  BSSY.RECONVERGENT B0, `(.L_x_3253) ;  /* 0x0000018000007945 */ /* 0x000fe20003800200 */
[----:B------:R-:W-:Y:S02]  /*1f90*/  LOP3.LUT R10, R10, 0x7, RZ, 0xc0, !PT ;  /* 0x000000070a0a7812 */ /* 0x000fe400078ec0ff */
[----:B------:R-:W-:-:S04]  /*1fa0*/  LOP3.LUT R9, R42, 0x1f0, RZ, 0xc0, !PT ;  /* 0x000001f02a097812 */ /* 0x000fc800078ec0ff */
[----:B------:R-:W-:Y:S01]  /*1fb0*/  IADD3 R0, PT, PT, R9, 0x1, R0 ;  /* 0x0000000109007810 */ /* 0x000fe20007ffe000 */
[----:B------:R-:W-:-:S03]  /*1fc0*/  IMAD.SHL.U32 R9, R20, 0x20, RZ ;  /* 0x0000002014097824 */ /* 0x000fc600078e00ff */
[----:B------:R-:W-:Y:S02]  /*1fd0*/  IADD3 R0, PT, PT, -R8, R0, R10 ;  /* 0x0000000008007210 */ /* 0x000fe40007ffe10a */
        /* <DEDUP_REMOVED lines=15> */
.L_x_3255:
[----:B------:R1:W-:Y:S01]  /*20d0*/  STS.128 [R111+0x3000], RZ ;  /* 0x003000ff6f007388 */ /* 0x0003e20000000c00 */
[----:B------:R-:W-:Y:S05]  /*20e0*/  BRA `(.L_x_3256) ;  /* 0x0000000000047947 */ /* 0x000fea0003800000 */
.L_x_3254:
[----:B------:R1:W-:Y:S02]  /*20f0*/  STS.128 [R111+0x3000], RZ ;  /* 0x003000ff6f007388 */ /* 0x0003e40000000c00 */
.L_x_3256:
[----:B------:R-:W-:Y:S05]  /*2100*/  BSYNC.RECONVERGENT B0 ;  /* 0x0000000000007941 */ /* 0x000fea0003800200 */
.L_x_3253:
[-C--:B------:R-:W-:Y:S01]  /*2110*/  ISETP.GE.AND P3, PT, R5, R4.reuse, PT ;  /* 0x000000040500720c */ /* 0x080fe20003f66270 */
[C---:B------:R-:W-:Y:S01]  /*2120*/  IMAD.SHL.U32 R51, R86.reuse, 0x20, RZ ;  /* 0x0000002056337824 */ /* 0x040fe200078e00ff */
        /* <DEDUP_REMOVED lines=11> */
[----:B------:R-:W-:Y:S02]  /*21e0*/  LEA R4, P0, R9, R109, 0x1 ;  /* 0x0000006d09047211 */ /* 0x000fe400078008ff */
[----:B------:R-:W-:Y:S02]  /*21f0*/  LOP3.LUT R100, R100, 0x20, R51, 0xf8, !PT ;  /* 0x0000002064647812 */ /* 0x000fe400078ef833 */
        /* <DEDUP_REMOVED lines=14> */
.L_x_3258:
[----:B------:R-:W-:Y:S05]  /*22e0*/  BSYNC.RECONVERGENT B0 ;  /* 0x0000000000007941 */ /* 0x000fea0003800200 */
.L_x_3257:
        /* <DEDUP_REMOVED lines=15> */
.L_x_3260:
[----:B------:R-:W-:Y:S05]  /*23e0*/  BSYNC.RECONVERGENT B0 ;  /* 0x0000000000007941 */ /* 0x000fea0003800200 */
.L_x_3259:
        /* <DEDUP_REMOVED lines=13> */
.L_x_3262:
[----:B------:R-:W-:Y:S05]  /*24c0*/  BSYNC.RECONVERGENT B0 ;  /* 0x0000000000007941 */ /* 0x000fea0003800200 */
.L_x_3261:
[----:B------:R-:W-:Y:S01]  /*24d0*/  LDSM.16.M88.4 R28, [R101] ;  /* 0x00000000651c783b */ /* 0x000fe20000000200 */
[----:B------:R-:W-:Y:S01]  /*24e0*/  LOP3.LUT P6, RZ, R86, 0x4, RZ, 0xc0, !PT ;  /* 0x0000000456ff7812 */ /* 0x000fe200078cc0ff */
[----:B------:R-:W5:Y:S01]  /*24f0*/  LDCU UR4, c[0x0][0x50c] ;  /* 0x0000a180ff0477ac */ /* 0x000f620008000800 */
[----:B------:R-:W-:Y:S01]  /*2500*/  MOV R40, 0x20 ;  /* 0x0000002000287802 */ /* 0x000fe20000000f00 */
[----:B------:R-:W2:Y:S01]  /*2510*/  LDSM.16.M88.4 R32, [R100+0x1000] ;  /* 0x001000006420783b */ /* 0x000ea20000000200 */
[----:B------:R-:W-:Y:S02]  /*2520*/  ISETP.NE.AND P2, PT, R3, 0x1, PT ;  /* 0x000000010300780c */ /* 0x000fe40003f45270 */
[----:B------:R-:W-:Y:S01]  /*2530*/  SEL R40, R40, 0xffffffe0, !P6 ;  /* 0xffffffe028287807 */ /* 0x000fe20007000000 */
[----:B------:R-:W3:Y:S01]  /*2540*/  LDSM.16.M88.4 R24, [R100+0x1400] ;  /* 0x001400006418783b */ /* 0x000ee20000000200 */
[----:B------:R-:W-:Y:S02]  /*2550*/  VIMNMX R122, PT, PT, R0, R2, PT ;  /* 0x00000002007a7248 */ /* 0x000fe40003fe0100 */
[----:B------:R-:W-:Y:S01]  /*2560*/  IADD3 R22, PT, PT, R101, R40, RZ ;  /* 0x0000002865167210 */ /* 0x000fe20007ffe0ff */
[----:B------:R-:W0:Y:S01]  /*2570*/  LDGDEPBAR ;  /* 0x00000000000079af */ /* 0x000e220000000000 */
[----:B------:R-:W-:-:S02]  /*2580*/  IADD3 R123, PT, PT, R40, R100, RZ ;  /* 0x00000064287b7210 */ /* 0x000fc40007ffe0ff */
[----:B------:R-:W-:Y:S01]  /*2590*/  VIADDMNMX R113, R0, 0x8, R2, PT ;  /* 0x0000000800717846 */ /* 0x000fe20003800102 */
[----:B------:R-:W-:Y:S04]  /*25a0*/  LDSM.16.M88.4 R16, [R22] ;  /* 0x000000001610783b */ /* 0x000fe80000000200 */
[----:B-1----:R-:W1:Y:S04]  /*25b0*/  LDSM.16.M88.4 R4, [R123+0x1000] ;  /* 0x001000007b04783b */ /* 0x002e680000000200 */
[----:B------:R-:W4:Y:S01]  /*25c0*/  LDSM.16.M88.4 R36, [R123+0x1400] ;  /* 0x001400007b24783b */ /* 0x000f220000000200 */
[C---:B--2---:R-:W-:Y:S08]  /*25d0*/  HMMA.16816.F32.BF16 R8, R28.reuse, R32, RZ ;  /* 0x000000201c08723c */ /* 0x044ff000000418ff */
[C---:B------:R-:W-:Y:S08]  /*25e0*/  HMMA.16816.F32.BF16 R32, R28.reuse, R34, RZ ;  /* 0x000000221c20723c */ /* 0x040ff000000418ff */
[----:B---3--:R-:W-:Y:S08]  /*25f0*/  HMMA.16816.F32.BF16 R12, R28, R24, RZ ;  /* 0x000000181c0c723c */ /* 0x008ff000000418ff */
[C---:B-1----:R-:W-:Y:S08]  /*2600*/  HMMA.16816.F32.BF16 R8, R16.reuse, R4, R8 ;  /* 0x000000041008723c */ /* 0x042ff00000041808 */
[C---:B------:R-:W-:Y:S01]  /*2610*/  HMMA.16816.F32.BF16 R32, R16.reuse, R6, R32 ;  /* 0x000000061020723c */ /* 0x040fe20000041820 */
[----:B------:R-:W1:Y:S07]  /*2620*/  LDSM.16.M88.4 R4, [R100+0x1800] ;  /* 0x001800006404783b */ /* 0x000e6e0000000200 */
[----:B----4-:R-:W-:Y:S03]  /*2630*/  HMMA.16816.F32.BF16 R12, R16, R36, R12 ;  /* 0x00000024100c723c */ /* 0x010fe6000004180c */
[----:B-----5:R-:W-:Y:S01]  /*2640*/  FMUL.FTZ R8, R8, UR4 ;  /* 0x0000000408087c20 */ /* 0x020fe20008410000 */
        /* <DEDUP_REMOVED lines=13> */
[----:B------:R-:W4:Y:S08]  /*2720*/  MUFU.TANH R43, R10 ;  /* 0x0000000a002b7308 */ /* 0x000f300000002400 */
[----:B------:R5:W1:Y:S08]  /*2730*/  MUFU.TANH R44, R11 ;  /* 0x0000000b002c7308 */ /* 0x000a700000002400 */
[----:B------:R-:W1:Y:S08]  /*2740*/  MUFU.TANH R45, R32 ;  /* 0x00000020002d7308 */ /* 0x000e700000002400 */
[----:B------:R-:W1:Y:S01]  /*2750*/  MUFU.TANH R46, R33 ;  /* 0x00000021002e7308 */ /* 0x000e620000002400 */
[----:B-----5:R-:W-:Y:S01]  /*2760*/  HMMA.16816.F32.BF16 R8, R28, R26, RZ ;  /* 0x0000001a1c08723c */ /* 0x020fe200000418ff */
[----:B------:R-:W5:Y:S06]  /*2770*/  LDSM.16.M88.4 R24, [R123+0x1800] ;  /* 0x001800007b18783b */ /* 0x000f6c0000000200 */
[----:B------:R-:W1:Y:S08]  /*2780*/  MUFU.TANH R47, R34 ;  /* 0x00000022002f7308 */ /* 0x000e700000002400 */
[----:B------:R1:W1:Y:S05]  /*2790*/  MUFU.TANH R48, R35 ;  /* 0x0000002300307308 */ /* 0x00026a0000002400 */
[----:B------:R-:W-:Y:S01]  /*27a0*/  HMMA.16816.F32.BF16 R8, R16, R38, R8 ;  /* 0x000000261008723c */ /* 0x000fe20000041808 */
[----:B------:R-:W2:Y:S02]  /*27b0*/  LDSM.16.M88.4 R36, [R100+0x1c00] ;  /* 0x001c00006424783b */ /* 0x000ea40000000200 */
        /* <DEDUP_REMOVED lines=10> */
[C---:B-----5:R-:W-:Y:S03]  /*2860*/  HMMA.16816.F32.BF16 R32, R16.reuse, R24, R32 ;  /* 0x000000181020723c */ /* 0x060fe60000041820 */
[----:B------:R-:W1:Y:S05]  /*2870*/  MUFU.TANH R54, R8 ;  /* 0x0000000800367308 */ /* 0x000e6a0000002400 */
[----:B------:R-:W-:Y:S01]  /*2880*/  HMMA.16816.F32.BF16 R4, R16, R26, R4 ;  /* 0x0000001a1004723c */ /* 0x000fe20000041804 */
[----:B------:R-:W-:Y:S02]  /*2890*/  LDSM.16.M88.4 R24, [R100+0x2000] ;  /* 0x002000006418783b */ /* 0x000fe40000000200 */
[----:B------:R-:W1:Y:S02]  /*28a0*/  MUFU.TANH R55, R9 ;  /* 0x0000000900377308 */ /* 0x000e640000002400 */
[----:B---3--:R-:W3:Y:S06]  /*28b0*/  LDSM.16.M88.4 R12, [R123+0x1c00] ;  /* 0x001c00007b0c783b */ /* 0x008eec0000000200 */
        /* <DEDUP_REMOVED lines=12> */
[C---:B--2---:R-:W-:Y:S07]  /*2980*/  HMMA.16816.F32.BF16 R8, R28.reuse, R36, RZ ;  /* 0x000000241c08723c */ /* 0x044fee00000418ff */
[----:B------:R-:W2:Y:S01]  /*2990*/  MUFU.TANH R60, R34 ;  /* 0x00000022003c7308 */ /* 0x000ea20000002400 */
[----:B------:R-:W-:Y:S07]  /*29a0*/  HMMA.16816.F32.BF16 R36, R28, R38, RZ ;  /* 0x000000261c24723c */ /* 0x000fee00000418ff */
[----:B------:R5:W1:Y:S05]  /*29b0*/  MUFU.TANH R61, R35 ;  /* 0x00000023003d7308 */ /* 0x000a6a0000002400 */
[C---:B---3--:R-:W-:Y:S03]  /*29c0*/  HMMA.16816.F32.BF16 R8, R16.reuse, R12, R8 ;  /* 0x0000000c1008723c */ /* 0x048fe60000041808 */
[----:B------:R-:W3:Y:S05]  /*29d0*/  MUFU.TANH R62, R4 ;  /* 0x00000004003e7308 */ /* 0x000eea0000002400 */
[----:B------:R-:W-:Y:S01]  /*29e0*/  HMMA.16816.F32.BF16 R36, R16, R14, R36 ;  /* 0x0000000e1024723c */ /* 0x000fe20000041824 */
[----:B------:R-:W-:Y:S02]  /*29f0*/  LDSM.16.M88.4 R12, [R100+0x2400] ;  /* 0x00240000640c783b */ /* 0x000fe40000000200 */
[----:B------:R-:W1:Y:S02]  /*2a00*/  MUFU.TANH R63, R5 ;  /* 0x00000005003f7308 */ /* 0x000e640000002400 */
[----:B-----5:R-:W5:Y:S06]  /*2a10*/  LDSM.16.M88.4 R32, [R123+0x2000] ;  /* 0x002000007b20783b */ /* 0x020f6c0000000200 */
        /* <DEDUP_REMOVED lines=12> */
[C---:B----4-:R-:W-:Y:S07]  /*2ae0*/  HMMA.16816.F32.BF16 R4, R28.reuse, R24, RZ ;  /* 0x000000181c04723c */ /* 0x050fee00000418ff */
[----:B------:R-:W4:Y:S01]  /*2af0*/  MUFU.TANH R120, R10 ;  /* 0x0000000a00787308 */ /* 0x000f220000002400 */
[----:B------:R-:W-:Y:S07]  /*2b00*/  HMMA.16816.F32.BF16 R24, R28, R26, RZ ;  /* 0x0000001a1c18723c */ /* 0x000fee00000418ff */
[----:B------:R2:W1:Y:S05]  /*2b10*/  MUFU.TANH R95, R11 ;  /* 0x0000000b005f7308 */ /* 0x00046a0000002400 */
[C---:B-----5:R-:W-:Y:S03]  /*2b20*/  HMMA.16816.F32.BF16 R4, R16.reuse, R32, R4 ;  /* 0x000000201004723c */ /* 0x060fe60000041804 */
[----:B------:R-:W1:Y:S05]  /*2b30*/  MUFU.TANH R94, R36 ;  /* 0x00000024005e7308 */ /* 0x000e6a0000002400 */
        /* <DEDUP_REMOVED lines=17> */
[----:B-----5:R-:W5:Y:S07]  /*2c50*/  LDSM.16.M88.4 R36, [R100+0x2800] ;  /* 0x002800006424783b */ /* 0x020f6e0000000200 */
        /* <DEDUP_REMOVED lines=12> */
[----:B------:R-:W-:-:S03]  /*2d20*/  FMUL.FTZ R13, R13, UR4 ;  /* 0x000000040d0d7c20 */ /* 0x000fc60008410000 */
[----:B------:R-:W1:Y:S01]  /*2d30*/  MUFU.TANH R97, R26 ;  /* 0x0000001a00617308 */ /* 0x000e620000002400 */
[C---:B-----5:R-:W-:Y:S07]  /*2d40*/  HMMA.16816.F32.BF16 R8, R28.reuse, R36, RZ ;  /* 0x000000241c08723c */ /* 0x060fee00000418ff */
[----:B------:R5:W1:Y:S01]  /*2d50*/  MUFU.TANH R90, R27 ;  /* 0x0000001b005a7308 */ /* 0x000a620000002400 */
[----:B------:R-:W-:Y:S07]  /*2d60*/  HMMA.16816.F32.BF16 R36, R28, R38, RZ ;  /* 0x000000261c24723c */ /* 0x000fee00000418ff */
[----:B------:R-:W1:Y:S08]  /*2d70*/  MUFU.TANH R71, R32 ;  /* 0x0000002000477308 */ /* 0x000e700000002400 */
[----:B------:R-:W1:Y:S01]  /*2d80*/  MUFU.TANH R70, R33 ;  /* 0x0000002100467308 */ /* 0x000e620000002400 */
[----:B-----5:R-:W5:Y:S07]  /*2d90*/  LDSM.16.M88.4 R24, [R100+0x2c00] ;  /* 0x002c00006418783b */ /* 0x020f6e0000000200 */
[----:B------:R-:W1:Y:S01]  /*2da0*/  MUFU.TANH R69, R34 ;  /* 0x0000002200457308 */ /* 0x000e620000002400 */
[----:B--2---:R-:W-:Y:S01]  /*2db0*/  HMMA.16816.F32.BF16 R8, R16, R4, R8 ;  /* 0x000000041008723c */ /* 0x004fe20000041808 */
[----:B------:R-:W-:Y:S01]  /*2dc0*/  FMUL.FTZ R5, R14, UR4 ;  /* 0x000000040e057c20 */ /* 0x000fe20008410000 */
[----:B------:R-:W-:-:S05]  /*2dd0*/  FMUL.FTZ R4, R15, UR4 ;  /* 0x000000040f047c20 */ /* 0x000fca0008410000 */
[----:B------:R2:W1:Y:S01]  /*2de0*/  MUFU.TANH R68, R35 ;  /* 0x0000002300447308 */ /* 0x0004620000002400 */
[----:B------:R-:W-:Y:S07]  /*2df0*/  HMMA.16816.F32.BF16 R36, R16, R6, R36 ;  /* 0x000000061024723c */ /* 0x000fee0000041824 */
[----:B------:R-:W1:Y:S04]  /*2e00*/  MUFU.TANH R72, R12 ;  /* 0x0000000c00487308 */ /* 0x000e680000002400 */
[----:B------:R-:W-:Y:S01]  /*2e10*/  FMUL.FTZ R8, R8, UR4 ;  /* 0x0000000408087c20 */ /* 0x000fe20008410000 */
[----:B------:R-:W-:Y:S01]  /*2e20*/  FMUL.FTZ R7, R10, UR4 ;  /* 0x000000040a077c20 */ /* 0x000fe20008410000 */
[----:B------:R-:W-:Y:S01]  /*2e30*/  FMUL.FTZ R6, R11, UR4 ;  /* 0x000000040b067c20 */ /* 0x000fe20008410000 */
[----:B------:R-:W-:Y:S01]  /*2e40*/  FMUL.FTZ R9, R9, UR4 ;  /* 0x0000000409097c20 */ /* 0x000fe20008410000 */
[----:B------:R5:W1:Y:S01]  /*2e50*/  MUFU.TANH R73, R13 ;  /* 0x0000000d00497308 */ /* 0x000a620000002400 */
[----:B--2---:R-:W2:Y:S01]  /*2e60*/  LDSM.16.M88.4 R32, [R123+0x2c00] ;  /* 0x002c00007b20783b */ /* 0x004ea20000000200 */
[----:B------:R-:W-:-:S06]  /*2e70*/  DEPBAR.LE SB0, 0x0 ;  /* 0x000080000000791a */ /* 0x000fcc0000000000 */
[----:B------:R-:W1:Y:S08]  /*2e80*/  MUFU.TANH R5, R5 ;  /* 0x0000000500057308 */ /* 0x000e700000002400 */
[----:B------:R-:W1:Y:S01]  /*2e90*/  MUFU.TANH R4, R4 ;  /* 0x0000000400047308 */ /* 0x000e620000002400 */
[C---:B-----5:R-:W-:Y:S07]  /*2ea0*/  HMMA.16816.F32.BF16 R12, R28.reuse, R24, RZ ;  /* 0x000000181c0c723c */ /* 0x060fee00000418ff */
[----:B------:R-:W1:Y:S01]  /*2eb0*/  MUFU.TANH R8, R8 ;  /* 0x0000000800087308 */ /* 0x000e620000002400 */
[----:B------:R-:W-:Y:S01]  /*2ec0*/  HMMA.16816.F32.BF16 R24, R28, R26, RZ ;  /* 0x0000001a1c18723c */ /* 0x000fe200000418ff */
[----:B------:R-:W-:Y:S01]  /*2ed0*/  FMUL.FTZ R29, R38, UR4 ;  /* 0x00000004261d7c20 */ /* 0x000fe20008410000 */
[----:B------:R-:W-:Y:S01]  /*2ee0*/  FMUL.FTZ R30, R37, UR4 ;  /* 0x00000004251e7c20 */ /* 0x000fe20008410000 */
[----:B------:R-:W-:-:S04]  /*2ef0*/  FMUL.FTZ R28, R39, UR4 ;  /* 0x00000004271c7c20 */ /* 0x000fc80008410000 */
[----:B------:R-:W1:Y:S08]  /*2f00*/  MUFU.TANH R75, R9 ;  /* 0x00000009004b7308 */ /* 0x000e700000002400 */
[----:B------:R-:W1:Y:S01]  /*2f10*/  MUFU.TANH R7, R7 ;  /* 0x0000000700077308 */ /* 0x000e620000002400 */
[----:B--2---:R-:W-:Y:S01]  /*2f20*/  HMMA.16816.F32.BF16 R12, R16, R32, R12 ;  /* 0x00000020100c723c */ /* 0x004fe2000004180c */
[----:B------:R-:W-:-:S06]  /*2f30*/  FMUL.FTZ R32, R36, UR4 ;  /* 0x0000000424207c20 */ /* 0x000fcc0008410000 */
[----:B------:R-:W2:Y:S01]  /*2f40*/  MUFU.TANH R6, R6 ;  /* 0x0000000600067308 */ /* 0x000ea20000002400 */
        /* <DEDUP_REMOVED lines=9> */
[----:B------:R-:W-:-:S02]  /*2fe0*/  FMUL.FTZ R26, R26, UR4 ;  /* 0x000000041a1a7c20 */ /* 0x000fc40008410000 */
[----:B------:R5:W1:Y:S08]  /*2ff0*/  MUFU.TANH R38, R24 ;  /* 0x0000001800267308 */ /* 0x000a700000002400 */
[----:B------:R-:W1:Y:S08]  /*3000*/  MUFU.TANH R29, R29 ;  /* 0x0000001d001d7308 */ /* 0x000e700000002400 */
[----:B------:R-:W1:Y:S01]  /*3010*/  MUFU.TANH R28, R28 ;  /* 0x0000001c001c7308 */ /* 0x000e620000002400 */
[----:B-----5:R-:W-:-:S07]  /*3020*/  FMUL.FTZ R24, R27, UR4 ;  /* 0x000000041b187c20 */ /* 0x020fce0008410000 */
[----:B------:R1:W1:Y:S08]  /*3030*/  MUFU.TANH R33, R12 ;  /* 0x0000000c00217308 */ /* 0x0002700000002400 */
[----:B------:R1:W1:Y:S08]  /*3040*/  MUFU.TANH R39, R13 ;  /* 0x0000000d00277308 */ /* 0x0002700000002400 */
[----:B------:R1:W1:Y:S08]  /*3050*/  MUFU.TANH R16, R14 ;  /* 0x0000000e00107308 */ /* 0x0002700000002400 */
[----:B------:R-:W1:Y:S08]  /*3060*/  MUFU.TANH R15, R15 ;  /* 0x0000000f000f7308 */ /* 0x000e700000002400 */
[----:B------:R-:W1:Y:S08]  /*3070*/  MUFU.TANH R18, R18 ;  /* 0x0000001200127308 */ /* 0x000e700000002400 */
        /* <DEDUP_REMOVED lines=15> */
.L_x_3264:
[----:B------:R-:W2:Y:S01]  /*3170*/  LDC R2, c[0x0][0x4f0] ;  /* 0x00013c00ff027b82 */ /* 0x000ea20000000800 */
[C---:B-1----:R-:W-:Y:S01]  /*3180*/  LEA R14, R3.reuse, 0xffffff00, 0x7 ;  /* 0xffffff00030e7811 */ /* 0x042fe200078e38ff */
[----:B------:R-:W1:Y:S01]  /*3190*/  LDCU.64 UR6, c[0x0][0x3a0] ;  /* 0x00007400ff0677ac */ /* 0x000e620008000a00 */
[----:B------:R-:W-:Y:S02]  /*31a0*/  LEA R19, R3, 0xffffff80, 0x7 ;  /* 0xffffff8003137811 */ /* 0x000fe400078e38ff */
        /* <DEDUP_REMOVED lines=22> */
[-C--:B------:R-:W-:Y:S02]  /*3310*/  @!P1 IADD3 R9, PT, PT, R9, -R0.reuse, RZ ;  /* 0x8000000009099210 */ /* 0x080fe40007ffe0ff */
[----:B------:R-:W-:Y:S02]  /*3320*/  @!P1 IADD3 R13, PT, PT, R13, 0x1, RZ ;  /* 0x000000010d0d9810 */ /* 0x000fe40007ffe0ff */
[-C--:B------:R-:W-:Y:S02]  /*3330*/  ISETP.GE.U32.AND P4, PT, R9, R0.reuse, PT ;  /* 0x000000000900720c */ /* 0x080fe40003f86070 */
[----:B------:R-:W-:Y:S01]  /*3340*/  @!P0 IMAD.IADD R11, R11, 0x1, -R0 ;  /* 0x000000010b0b8824 */ /* 0x000fe200078e0a00 */
[----:B------:R-:W-:Y:S01]  /*3350*/  ISETP.NE.AND P1, PT, R2, RZ, PT ;  /* 0x000000ff0200720c */ /* 0x000fe20003f25270 */
[----:B------:R-:W-:Y:S01]  /*3360*/  @!P0 VIADD R17, R17, 0x1 ;  /* 0x0000000111118836 */ /* 0x000fe20000000000 */
[----:B------:R-:W-:Y:S02]  /*3370*/  ISETP.GE.AND P0, PT, R14, RZ, PT ;  /* 0x000000ff0e00720c */ /* 0x000fe40003f06270 */
[----:B------:R-:W-:-:S02]  /*3380*/  ISETP.GE.U32.AND P5, PT, R11, R0, PT ;  /* 0x000000000b00720c */ /* 0x000fc40003fa6070 */
        /* <DEDUP_REMOVED lines=21> */
[----:B-1----:R-:W-:Y:S02]  /*34e0*/  IMAD R2, R2, UR6, RZ ;  /* 0x0000000602027c24 */ /* 0x002fe4000f8e02ff */
[----:B------:R-:W-:-:S04]  /*34f0*/  IMAD.WIDE.U32 R10, R9, UR6, R10 ;  /* 0x00000006090a7c25 */ /* 0x000fc8000f8e000a */
[----:B------:R-:W-:Y:S01]  /*3500*/  IMAD R2, R9, UR7, R2 ;  /* 0x0000000709027c24 */ /* 0x000fe2000f8e0202 */
[----:B------:R-:W-:-:S04]  /*3510*/  LEA R106, P0, R10, R106, 0x1 ;  /* 0x0000006a0a6a7211 */ /* 0x000fc800078008ff */
[----:B------:R-:W-:-:S04]  /*3520*/  IADD3 R2, PT, PT, R11, R2, RZ ;  /* 0x000000020b027210 */ /* 0x000fc80007ffe0ff */
[----:B------:R-:W-:-:S07]  /*3530*/  LEA.HI.X R105, R10, R105, R2, 0x1, P0 ;  /* 0x000000690a697211 */ /* 0x000fce00000f0c02 */
.L_x_3265:
[----:B------:R-:W2:Y:S01]  /*3540*/  LDCU UR6, c[0x0][0x440] ;  /* 0x00008800ff0677ac */ /* 0x000ea20008000800 */
[----:B------:R-:W-:Y:S01]  /*3550*/  IMAD.WIDE.U32 R10, R84, 0x40, RZ ;  /* 0x00000040540a7825 */ /* 0x000fe200078e00ff */
[----:B------:R-:W-:Y:S03]  /*3560*/  BSSY.RECONVERGENT B0, `(.L_x_3266) ;  /* 0x0000025000007945 */ /* 0x000fe60003800200 */
[----:B------:R-:W-:Y:S01]  /*3570*/  IMAD.SHL.U32 R0, R85, 0x40, RZ ;  /* 0x0000004055007824 */ /* 0x000fe200078e00ff */
[C---:B--2---:R-:W-:Y:S02]  /*3580*/  ISETP.GE.AND P0, PT, R103.reuse, UR6, PT ;  /* 0x0000000667007c0c */ /* 0x044fe4000bf06270 */
[----:B------:R-:W-:-:S11]  /*3590*/  ISETP.GE.AND P1, PT, R103, UR6, PT ;  /* 0x0000000667007c0c */ /* 0x000fd6000bf26270 */
[----:B------:R-:W-:Y:S01]  /*35a0*/  @!P0 IMAD.SHL.U32 R9, R84, 0x40, RZ ;  /* 0x0000004054098824 */ /* 0x000fe200078e00ff */
[----:B------:R-:W-:Y:S01]  /*35b0*/  @!P0 IADD3 R10, P5, PT, R106, R10, RZ ;  /* 0x0000000a6a0a8210 */ /* 0x000fe20007fbe0ff */
[----:B------:R-:W-:Y:S01]  /*35c0*/  @!P1 IMAD.MOV.U32 R34, RZ, RZ, R106 ;  /* 0x000000ffff229224 */ /* 0x000fe200078e006a */
[----:B------:R-:W-:Y:S01]  /*35d0*/  @!P0 SHF.L.U64.HI R2, R84, 0x6, R85 ;  /* 0x0000000654028819 */ /* 0x000fe20000010255 */
[----:B------:R-:W-:Y:S01]  /*35e0*/  @!P1 IMAD.MOV.U32 R35, RZ, RZ, R105 ;  /* 0x000000ffff239224 */ /* 0x000fe200078e0069 */
[----:B-1----:R-:W-:Y:S02]  /*35f0*/  @!P0 IADD3 R12, P4, P3, R9, R106, R9 ;  /* 0x0000006a090c8210 */ /* 0x002fe40007b9e009 */
[----:B------:R-:W-:Y:S02]  /*3600*/  @!P0 IADD3.X R11, PT, PT, R105, R11, R0, P5, !PT ;  /* 0x0000000b690b8210 */ /* 0x000fe40002ffe400 */
[----:B------:R-:W-:Y:S01]  /*3610*/  @!P0 IADD3.X R13, PT, PT, R2, R105, R2, P4, P3 ;  /* 0x00000069020d8210 */ /* 0x000fe200027e6402 */
[----:B------:R-:W-:Y:S01]  /*3620*/  @!PT LDS RZ, [RZ] ;  /* 0x00000000fffff984 */ /* 0x000fe20000000800 */
[----:B------:R-:W-:Y:S01]  /*3630*/  @!PT LDS RZ, [RZ] ;  /* 0x00000000fffff984 */ /* 0x000fe20000000800 */
[----:B------:R-:W-:Y:S01]  /*3640*/  @!PT LDS RZ, [RZ] ;  /* 0x00000000fffff984 */ /* 0x000fe20000000800 */
[----:B------:R1:W-:Y:S04]  /*3650*/  @!P1 LDGSTS.E.BYPASS.LTC128B.128 [R111+0x1000], desc[UR16][R34.64] ;  /* 0x01000000226f9fae */ /* 0x0003e8000b981a10 */
        /* <DEDUP_REMOVED lines=21> */
.L_x_3267:
[----:B------:R-:W-:Y:S05]  /*37b0*/  BSYNC.RECONVERGENT B0 ;  /* 0x0000000000007941 */ /* 0x000fea0003800200 */
.L_x_3266:
[----:B------:R-:W0:Y:S02]  /*37c0*/  LDGDEPBAR ;  /* 0x00000000000079af */ /* 0x000e240000000000 */
.L_x_3263:
[----:B------:R-:W-:Y:S01]  /*37d0*/  IMAD.SHL.U32 R107, R86, 0x2, RZ ;  /* 0x00000002566b7824 */ /* 0x000fe200078e00ff */
[----:B------:R-:W3:Y:S01]  /*37e0*/  LDCU UR6, c[0x0][0x45c] ;  /* 0x00008b80ff0677ac */ /* 0x000ee20008000800 */
[----:B------:R-:W-:-:S03]  /*37f0*/  LOP3.LUT R87, R42, 0x120, R51, 0xf8, !PT ;  /* 0x000001202a577812 */ /* 0x000fc600078ef833 */
[----:B------:R-:W-:Y:S02]  /*3800*/  LOP3.LUT R107, R107, 0x6, RZ, 0xc0, !PT ;  /* 0x000000066b6b7812 */ /* 0x000fe400078ec0ff */
[----:B------:R-:W-:-:S03]  /*3810*/  LEA R87, R87, UR5, 0x1 ;  /* 0x0000000557577c11 */ /* 0x000fc6000f8e08ff */
[----:B------:R-:W-:Y:S02]  /*3820*/  IMAD R107, R3, 0x80, R107 ;  /* 0x00000080036b7824 */ /* 0x000fe400078e026b */
[----:B------:R-:W-:Y:S02]  /*3830*/  LDSM.16.MT88.4 R76, [R87+0x3000] ;  /* 0x00300000574c783b */ /* 0x000fe40000004200 */
[C---:B------:R-:W-:Y:S02]  /*3840*/  VIADD R0, R107.reuse, 0xffffff80 ;  /* 0xffffff806b007836 */ /* 0x040fe40000000000 */
[C---:B------:R-:W-:Y:S02]  /*3850*/  VIADD R2, R107.reuse, 0xffffff81 ;  /* 0xffffff816b027836 */ /* 0x040fe40000000000 */
[C---:B------:R-:W-:Y:S01]  /*3860*/  VIADD R9, R107.reuse, 0xffffff90 ;  /* 0xffffff906b097836 */ /* 0x040fe20000000000 */
[CC--:B------:R-:W-:Y:S01]  /*3870*/  ISETP.GE.AND P5, PT, R0.reuse, R122.reuse, PT ;  /* 0x0000007a0000720c */ /* 0x0c0fe20003fa6270 */
[C---:B-12---:R-:W-:Y:S01]  /*3880*/  VIADD R11, R107.reuse, 0xffffff98 ;  /* 0xffffff986b0b7836 */ /* 0x046fe20000000000 */
[-C--:B------:R-:W-:Y:S01]  /*3890*/  ISETP.GE.AND P1, PT, R0, R113.reuse, PT ;  /* 0x000000710000720c */ /* 0x080fe20003f26270 */
[C---:B------:R-:W-:Y:S01]  /*38a0*/  VIADD R0, R107.reuse, 0xffffff88 ;  /* 0xffffff886b007836 */ /* 0x040fe20000000000 */
[CC--:B------:R-:W-:Y:S01]  /*38b0*/  ISETP.GE.AND P4, PT, R2.reuse, R122.reuse, PT ;  /* 0x0000007a0200720c */ /* 0x0c0fe20003f86270 */
[C---:B------:R-:W-:Y:S01]  /*38c0*/  VIADD R19, R107.reuse, 0xffffffa0 ;  /* 0xffffffa06b137836 */ /* 0x040fe20000000000 */
[-C--:B------:R-:W-:Y:S01]  /*38d0*/  ISETP.GE.AND P0, PT, R2, R113.reuse, PT ;  /* 0x000000710200720c */ /* 0x080fe20003f06270 */
[----:B------:R-:W-:Y:S01]  /*38e0*/  VIADD R2, R107, 0xffffff89 ;  /* 0xffffff896b027836 */ /* 0x000fe20000000000 */
[----:B------:R-:W-:Y:S01]  /*38f0*/  FSEL R23, R23, -INF , !P5 ;  /* 0xff80000017177808 */ /* 0x000fe20006800000 */
[C---:B------:R-:W-:Y:S01]  /*3900*/  VIADD R37, R107.reuse, 0xffffffe9 ;  /* 0xffffffe96b257836 */ /* 0x040fe20000000000 */
[C---:B------:R-:W-:Y:S01]  /*3910*/  ISETP.GE.AND P3, PT, R0.reuse, R122, PT ;  /* 0x0000007a0000720c */ /* 0x040fe20003f66270 */
[C---:B------:R-:W-:Y:S01]  /*3920*/  VIADD R36, R107.reuse, 0xfffffff0 ;  /* 0xfffffff06b247836 */ /* 0x040fe20000000000 */
[----:B------:R-:W-:Y:S01]  /*3930*/  ISETP.GE.AND P5, PT, R0, R113, PT ;  /* 0x000000710000720c */ /* 0x000fe20003fa6270 */
[----:B------:R-:W-:Y:S01]  /*3940*/  VIADD R27, R107, 0xfffffff1 ;  /* 0xfffffff16b1b7836 */ /* 0x000fe20000000000 */
[----:B------:R-:W-:Y:S01]  /*3950*/  FSEL R14, R43, -INF , !P1 ;  /* 0xff8000002b0e7808 */ /* 0x000fe20004800000 */
[----:B------:R-:W-:Y:S01]  /*3960*/  VIADD R43, R107, 0xffffffe8 ;  /* 0xffffffe86b2b7836 */ /* 0x000fe20000000000 */
[----:B------:R-:W-:-:S02]  /*3970*/  FSEL R0, R41, -INF , !P4 ;  /* 0xff80000029007808 */ /* 0x000fc40006000000 */
[CC--:B------:R-:W-:Y:S02]  /*3980*/  ISETP.GE.AND P1, PT, R2.reuse, R122.reuse, PT ;  /* 0x0000007a0200720c */ /* 0x0c0fe40003f26270 */
[-C--:B------:R-:W-:Y:S01]  /*3990*/  ISETP.GE.AND P4, PT, R2, R113.reuse, PT ;  /* 0x000000710200720c */ /* 0x080fe20003f86270 */
[C---:B------:R-:W-:Y:S01]  /*39a0*/  VIADD R2, R107.reuse, 0xffffff91 ;  /* 0xffffff916b027836 */ /* 0x040fe20000000000 */
[----:B------:R-:W-:Y:S01]  /*39b0*/  FSEL R13, R44, -INF , !P0 ;  /* 0xff8000002c0d7808 */ /* 0x000fe20004000000 */
[----:B------:R-:W-:Y:S01]  /*39c0*/  VIADD R44, R107, 0xffffffe1 ;  /* 0xffffffe16b2c7836 */ /* 0x000fe20000000000 */
[----:B------:R-:W-:Y:S01]  /*39d0*/  FSEL R17, R45, -INF , !P3 ;  /* 0xff8000002d117808 */ /* 0x000fe20005800000 */
[----:B------:R-:W-:Y:S01]  /*39e0*/  VIADD R45, R107, 0xffffffe0 ;  /* 0xffffffe06b2d7836 */ /* 0x000fe20000000000 */
[C---:B------:R-:W-:Y:S02]  /*39f0*/  ISETP.GE.AND P0, PT, R9.reuse, R122, PT ;  /* 0x0000007a0900720c */ /* 0x040fe40003f06270 */
[----:B------:R-:W-:-:S02]  /*3a00*/  ISETP.GE.AND P3, PT, R9, R113, PT ;  /* 0x000000710900720c */ /* 0x000fc40003f66270 */
[----:B------:R-:W-:Y:S01]  /*3a10*/  FSEL R25, R46, -INF , !P1 ;  /* 0xff8000002e197808 */ /* 0x000fe20004800000 */
[----:B------:R-:W-:Y:S01]  /*3a20*/  VIADD R46, R107, 0xffffffd9 ;  /* 0xffffffd96b2e7836 */ /* 0x000fe20000000000 */
[----:B------:R-:W-:Y:S01]  /*3a30*/  FSEL R9, R47, -INF , !P5 ;  /* 0xff8000002f097808 */ /* 0x000fe20006800000 */
[C---:B------:R-:W-:Y:S01]  /*3a40*/  VIADD R47, R107.reuse, 0xffffffd8 ;  /* 0xffffffd86b2f7836 */ /* 0x040fe20000000000 */
[----:B------:R-:W-:Y:S02]  /*3a50*/  ISETP.GE.AND P1, PT, R2, R113, PT ;  /* 0x000000710200720c */ /* 0x000fe40003f26270 */
[----:B------:R-:W-:Y:S01]  /*3a60*/  FSEL R10, R48, -INF , !P4 ;  /* 0xff800000300a7808 */ /* 0x000fe20006000000 */
[C---:B------:R-:W-:Y:S01]  /*3a70*/  VIADD R48, R107.reuse, 0xffffffd1 ;  /* 0xffffffd16b307836 */ /* 0x040fe20000000000 */
[-C--:B------:R-:W-:Y:S01]  /*3a80*/  ISETP.GE.AND P5, PT, R2, R122.reuse, PT ;  /* 0x0000007a0200720c */ /* 0x080fe20003fa6270 */
[----:B------:R-:W-:Y:S01]  /*3a90*/  VIADD R2, R107, 0xffffff99 ;  /* 0xffffff996b027836 */ /* 0x000fe20000000000 */
[----:B------:R-:W-:-:S02]  /*3aa0*/  ISETP.GE.AND P4, PT, R11, R122, PT ;  /* 0x0000007a0b00720c */ /* 0x000fc40003f86270 */
[----:B------:R-:W-:Y:S02]  /*3ab0*/  FSEL R35, R49, -INF , !P0 ;  /* 0xff80000031237808 */ /* 0x000fe40004000000 */
[----:B------:R-:W-:Y:S02]  /*3ac0*/  FSEL R12, R53, -INF , !P1 ;  /* 0xff800000350c7808 */ /* 0x000fe40004800000 */
[----:B------:R-:W-:Y:S02]  /*3ad0*/  ISETP.GE.AND P0, PT, R11, R113, PT ;  /* 0x000000710b00720c */ /* 0x000fe40003f06270 */
[----:B------:R-:W-:Y:S01]  /*3ae0*/  FSEL R53, R54, -INF , !P4 ;  /* 0xff80000036357808 */ /* 0x000fe20006000000 */
[----:B------:R-:W-:Y:S01]  /*3af0*/  VIADD R54, R107, 0xffffffd0 ;  /* 0xffffffd06b367836 */ /* 0x000fe20000000000 */
[----:B------:R-:W-:Y:S02]  /*3b00*/  FSEL R11, R52, -INF , !P3 ;  /* 0xff800000340b7808 */ /* 0x000fe40005800000 */
[----:B------:R-:W-:-:S02]  /*3b10*/  FSEL R34, R50, -INF , !P5 ;  /* 0xff80000032227808 */ /* 0x000fc40006800000 */
[CC--:B------:R-:W-:Y:S02]  /*3b20*/  ISETP.GE.AND P1, PT, R19.reuse, R122.reuse, PT ;  /* 0x0000007a1300720c */ /* 0x0c0fe40003f26270 */
[-C--:B------:R-:W-:Y:S01]  /*3b30*/  ISETP.GE.AND P4, PT, R19, R113.reuse, PT ;  /* 0x000000711300720c */ /* 0x080fe20003f86270 */
[C---:B------:R-:W-:Y:S01]  /*3b40*/  VIADD R19, R107.reuse, 0xffffffa8 ;  /* 0xffffffa86b137836 */ /* 0x040fe20000000000 */
        /* <DEDUP_REMOVED lines=9> */
[C---:B------:R-:W-:Y:S01]  /*3be0*/  VIADD R19, R107.reuse, 0xffffffb0 ;  /* 0xffffffb06b137836 */ /* 0x040fe20000000000 */
[C---:B------:R-:W-:Y:S02]  /*3bf0*/  ISETP.GE.AND P0, PT, R2.reuse, R122, PT ;  /* 0x0000007a0200720c */ /* 0x040fe40003f06270 */
[----:B------:R-:W-:Y:S01]  /*3c00*/  ISETP.GE.AND P3, PT, R2, R113, PT ;  /* 0x000000710200720c */ /* 0x000fe20003f66270 */
[----:B------:R-:W-:Y:S01]  /*3c10*/  VIADD R2, R107, 0xffffffa9 ;  /* 0xffffffa96b027836 */ /* 0x000fe20000000000 */
[----:B------:R-:W-:-:S02]  /*3c20*/  FSEL R125, R62, -INF , !P5 ;  /* 0xff8000003e7d7808 */ /* 0x000fc40006800000 */
[----:B------:R-:W-:Y:S02]  /*3c30*/  FSEL R124, R61, -INF , !P3 ;  /* 0xff8000003d7c7808 */ /* 0x000fe40005800000 */
[----:B------:R-:W-:Y:S02]  /*3c40*/  FMNMX3.FTZ R41, R23, R0, R17, !PT ;  /* 0x0000000017297276 */ /* 0x000fe40007810011 */
[----:B------:R-:W-:Y:S02]  /*3c50*/  FSEL R88, R60, -INF , !P4 ;  /* 0xff8000003c587808 */ /* 0x000fe40006000000 */
[----:B------:R-:W-:Y:S02]  /*3c60*/  FSEL R67, R59, -INF , !P0 ;  /* 0xff8000003b437808 */ /* 0x000fe40004000000 */
[CC--:B------:R-:W-:Y:S02]  /*3c70*/  ISETP.GE.AND P3, PT, R19.reuse, R122.reuse, PT ;  /* 0x0000007a1300720c */ /* 0x0c0fe40003f66270 */
[----:B------:R-:W-:Y:S01]  /*3c80*/  ISETP.GE.AND P5, PT, R19, R113, PT ;  /* 0x000000711300720c */ /* 0x000fe20003fa6270 */
[----:B------:R-:W-:Y:S01]  /*3c90*/  VIADD R19, R107, 0xffffffb8 ;  /* 0xffffffb86b137836 */ /* 0x000fe20000000000 */
[----:B------:R-:W-:-:S02]  /*3ca0*/  ISETP.GE.AND P4, PT, R2, R122, PT ;  /* 0x0000007a0200720c */ /* 0x000fc40003f86270 */
[----:B------:R-:W-:Y:S01]  /*3cb0*/  ISETP.GE.AND P0, PT, R2, R113, PT ;  /* 0x000000710200720c */ /* 0x000fe20003f06270 */
[----:B------:R-:W-:Y:S01]  /*3cc0*/  VIADD R2, R107, 0xffffffb1 ;  /* 0xffffffb16b027836 */ /* 0x000fe20000000000 */
[----:B------:R-:W-:Y:S02]  /*3cd0*/  FMNMX3.FTZ R41, R41, R25, R35, !PT ;  /* 0x0000001929297276 */ /* 0x000fe40007810023 */
[----:B------:R-:W-:Y:S02]  /*3ce0*/  FSEL R62, R65, -INF , !P0 ;  /* 0xff800000413e7808 */ /* 0x000fe40004000000 */
[----:B------:R-:W-:Y:S02]  /*3cf0*/  FSEL R121, R121, -INF , !P3 ;  /* 0xff80000079797808 */ /* 0x000fe40005800000 */
        /* <DEDUP_REMOVED lines=8> */
[----:B------:R-:W-:Y:S02]  /*3d80*/  FMNMX3.FTZ R41, R41, R34, R53, !PT ;  /* 0x0000002229297276 */ /* 0x000fe40007810035 */
        /* <DEDUP_REMOVED lines=14> */
[----:B------:R-:W-:Y:S02]  /*3e70*/  ISETP.GE.AND P1, PT, R19, R122, PT ;  /* 0x0000007a1300720c */ /* 0x000fe40003f26270 */
[----:B------:R-:W-:-:S02]  /*3e80*/  FSEL R92, R92, -INF , !P3 ;  /* 0xff8000005c5c7808 */ /* 0x000fc40005800000 */
[C---:B------:R-:W-:Y:S02]  /*3e90*/  ISETP.GE.AND P5, PT, R2.reuse, R113, PT ;  /* 0x000000710200720c */ /* 0x040fe40003fa6270 */
[----:B------:R-:W-:Y:S02]  /*3ea0*/  FMNMX3.FTZ R41, R41, R63, R121, !PT ;  /* 0x0000003f29297276 */ /* 0x000fe40007810079 */
[----:B------:R-:W-:Y:S01]  /*3eb0*/  ISETP.GE.AND P3, PT, R2, R122, PT ;  /* 0x0000007a0200720c */ /* 0x000fe20003f66270 */
[----:B------:R-:W-:Y:S01]  /*3ec0*/  VIADD R2, R107, 0xffffffc9 ;  /* 0xffffffc96b027836 */ /* 0x000fe20000000000 */
[----:B------:R-:W-:Y:S02]  /*3ed0*/  FSEL R117, R117, -INF , !P1 ;  /* 0xff80000075757808 */ /* 0x000fe40004800000 */
[----:B------:R-:W-:Y:S02]  /*3ee0*/  FSEL R119, R119, -INF , !P4 ;  /* 0xff80000077777808 */ /* 0x000fe40006000000 */
[----:B------:R-:W-:-:S02]  /*3ef0*/  FSEL R98, R98, -INF , !P5 ;  /* 0xff80000062627808 */ /* 0x000fc40006800000 */
[----:B------:R-:W-:Y:S02]  /*3f00*/  ISETP.GE.AND P1, PT, R48, R122, PT ;  /* 0x0000007a3000720c */ /* 0x000fe40003f26270 */
        /* <DEDUP_REMOVED lines=8> */
[-C--:B------:R-:W-:Y:S02]  /*3f90*/  ISETP.GE.AND P1, PT, R45, R122.reuse, PT ;  /* 0x0000007a2d00720c */ /* 0x080fe40003f26270 */
[----:B------:R-:W-:Y:S02]  /*3fa0*/  ISETP.GE.AND P5, PT, R46, R122, PT ;  /* 0x0000007a2e00720c */ /* 0x000fe40003fa6270 */
[----:B------:R-:W-:-:S02]  /*3fb0*/  FSEL R116, R116, -INF , !P0 ;  /* 0xff80000074747808 */ /* 0x000fc40004000000 */
[----:B------:R-:W-:Y:S02]  /*3fc0*/  ISETP.GE.AND P0, PT, R47, R122, PT ;  /* 0x0000007a2f00720c */ /* 0x000fe40003f06270 */
[----:B------:R-:W-:Y:S02]  /*3fd0*/  FMNMX3.FTZ R41, R41, R118, R117, !PT ;  /* 0x0000007629297276 */ /* 0x000fe40007810075 */
[----:B------:R-:W-:Y:S02]  /*3fe0*/  FSEL R57, R8, -INF , !P1 ;  /* 0xff80000008397808 */ /* 0x000fe40004800000 */
[----:B------:R-:W-:Y:S02]  /*3ff0*/  FSEL R58, R73, -INF , !P5 ;  /* 0xff800000493a7808 */ /* 0x000fe40006800000 */
[----:B------:R-:W-:Y:S02]  /*4000*/  FMNMX3.FTZ R8, R14, R13, R9, !PT ;  /* 0x0000000d0e087276 */ /* 0x000fe40007810009 */
[----:B------:R-:W-:-:S02]  /*4010*/  ISETP.GE.AND P5, PT, R43, R122, PT ;  /* 0x0000007a2b00720c */ /* 0x000fc40003fa6270 */
[----:B------:R-:W-:Y:S02]  /*4020*/  FSEL R59, R72, -INF , !P0 ;  /* 0xff800000483b7808 */ /* 0x000fe40004000000 */
[----:B------:R-:W-:Y:S02]  /*4030*/  FMNMX3.FTZ R41, R41, R116, R61, !PT ;  /* 0x0000007429297276 */ /* 0x000fe4000781003d */
[----:B------:R-:W-:Y:S02]  /*4040*/  FMNMX3.FTZ R8, R8, R10, R11, !PT ;  /* 0x0000000a08087276 */ /* 0x000fe4000781000b */
[-C--:B------:R-:W-:Y:S02]  /*4050*/  ISETP.GE.AND P0, PT, R44, R122.reuse, PT ;  /* 0x0000007a2c00720c */ /* 0x080fe40003f06270 */
[----:B------:R-:W-:Y:S02]  /*4060*/  ISETP.GE.AND P1, PT, R37, R122, PT ;  /* 0x0000007a2500720c */ /* 0x000fe40003f26270 */
[----:B------:R-:W-:-:S02]  /*4070*/  FSEL R50, R32, -INF , !P5 ;  /* 0xff80000020327808 */ /* 0x000fc40006800000 */
[----:B------:R-:W-:Y:S02]  /*4080*/  FMNMX3.FTZ R32, R41, R60, R59, !PT ;  /* 0x0000003c29207276 */ /* 0x000fe4000781003b */
[----:B------:R-:W-:Y:S02]  /*4090*/  FMNMX3.FTZ R8, R8, R12, R31, !PT ;  /* 0x0000000c08087276 */ /* 0x000fe4000781001f */
[----:B------:R-:W-:Y:S01]  /*40a0*/  ISETP.GE.AND P3, PT, R2, R113, PT ;  /* 0x000000710200720c */ /* 0x000fe20003f66270 */
[----:B------:R-:W-:Y:S01]  /*40b0*/  VIADD R2, R107, 0xfffffff9 ;  /* 0xfffffff96b027836 */ /* 0x000fe20000000000 */
[----:B------:R-:W-:Y:S02]  /*40c0*/  FSEL R56, R75, -INF , !P0 ;  /* 0xff8000004b387808 */ /* 0x000fe40004000000 */
[----:B------:R-:W-:Y:S02]  /*40d0*/  FSEL R49, R30, -INF , !P1 ;  /* 0xff8000001e317808 */ /* 0x000fe40004800000 */
[----:B------:R-:W-:-:S02]  /*40e0*/  ISETP.GE.AND P0, PT, R36, R122, PT ;  /* 0x0000007a2400720c */ /* 0x000fc40003f06270 */
[----:B------:R-:W-:Y:S02]  /*40f0*/  FMNMX3.FTZ R30, R32, R58, R57, !PT ;  /* 0x0000003a201e7276 */ /* 0x000fe40007810039 */
[----:B------:R-:W-:Y:S02]  /*4100*/  FMNMX3.FTZ R8, R8, R74, R88, !PT ;  /* 0x0000004a08087276 */ /* 0x000fe40007810058 */
[----:B------:R-:W-:Y:S02]  /*4110*/  FSEL R41, R33, -INF , !P0 ;  /* 0xff80000021297808 */ /* 0x000fe40004000000 */
[----:B------:R-:W-:Y:S02]  /*4120*/  FMNMX3.FTZ R30, R30, R56, R50, !PT ;  /* 0x000000381e1e7276 */ /* 0x000fe40007810032 */
[----:B------:R-:W-:Y:S02]  /*4130*/  ISETP.GE.AND P0, PT, R2, R122, PT ;  /* 0x0000007a0200720c */ /* 0x000fe40003f06270 */
[----:B------:R-:W-:-:S02]  /*4140*/  FMNMX3.FTZ R8, R8, R124, R64, !PT ;  /* 0x0000007c08087276 */ /* 0x000fc40007810040 */
[----:B------:R-:W-:Y:S01]  /*4150*/  ISETP.GE.AND P4, PT, R19, R113, PT ;  /* 0x000000711300720c */ /* 0x000fe20003f86270 */
[----:B------:R-:W-:Y:S01]  /*4160*/  VIADD R19, R107, 0xfffffff8 ;  /* 0xfffffff86b137836 */ /* 0x000fe20000000000 */
[----:B------:R-:W-:Y:S02]  /*4170*/  FMNMX3.FTZ R32, R30, R49, R41, !PT ;  /* 0x000000311e207276 */ /* 0x000fe40007810029 */
[----:B------:R-:W-:Y:S02]  /*4180*/  FSEL R30, R18, -INF , !P0 ;  /* 0xff800000121e7808 */ /* 0x000fe40004000000 */
[----:B------:R-:W-:Y:S02]  /*4190*/  FMNMX3.FTZ R18, R8, R62, R120, !PT ;  /* 0x0000003e08127276 */ /* 0x000fe40007810078 */
[----:B------:R-:W-:Y:S02]  /*41a0*/  ISETP.GE.AND P1, PT, R19, R122, PT ;  /* 0x0000007a1300720c */ /* 0x000fe40003f26270 */
[----:B------:R-:W-:-:S02]  /*41b0*/  FMNMX3.FTZ R18, R18, R95, R92, !PT ;  /* 0x0000005f12127276 */ /* 0x000fc4000781005c */
[----:B------:R-:W-:Y:S02]  /*41c0*/  ISETP.GE.AND P5, PT, R27, R122, PT ;  /* 0x0000007a1b00720c */ /* 0x000fe40003fa6270 */
[----:B------:R-:W-:Y:S02]  /*41d0*/  FSEL R38, R38, -INF , !P1 ;  /* 0xff80000026267808 */ /* 0x000fe40004800000 */
[----:B------:R-:W-:Y:S02]  /*41e0*/  ISETP.GE.AND P1, PT, R54, R113, PT ;  /* 0x000000713600720c */ /* 0x000fe40003f26270 */
[----:B------:R-:W-:Y:S02]  /*41f0*/  FSEL R97, R97, -INF , !P4 ;  /* 0xff80000061617808 */ /* 0x000fe40006000000 */
[----:B------:R-:W-:Y:S02]  /*4200*/  FMNMX3.FTZ R18, R18, R91, R99, !PT ;  /* 0x0000005b12127276 */ /* 0x000fe40007810063 */
[----:B------:R-:W-:-:S02]  /*4210*/  FSEL R39, R39, -INF , !P5 ;  /* 0xff80000027277808 */ /* 0x000fc40006800000 */
        /* <DEDUP_REMOVED lines=12> */
[----:B------:R-:W-:Y:S02]  /*42e0*/  FMNMX3.FTZ R32, R32, R39, R38, !PT ;  /* 0x0000002720207276 */ /* 0x000fe40007810026 */
[-C--:B------:R-:W-:Y:S02]  /*42f0*/  ISETP.GE.AND P0, PT, R43, R113.reuse, PT ;  /* 0x000000712b00720c */ /* 0x080fe40003f06270 */
[----:B------:R-:W-:Y:S02]  /*4300*/  FSEL R47, R4, -INF , !P4 ;  /* 0xff800000042f7808 */ /* 0x000fe40006000000 */
[----:B------:R-:W-:Y:S02]  /*4310*/  FSEL R37, R7, -INF , !P3 ;  /* 0xff80000007257808 */ /* 0x000fe40005800000 */
[----:B------:R-:W-:Y:S02]  /*4320*/  FMNMX3.FTZ R18, R18, R54, R48, !PT ;  /* 0x0000003612127276 */ /* 0x000fe40007810030 */
[----:B------:R-:W-:-:S02]  /*4330*/  ISETP.GE.AND P4, PT, R36, R113, PT ;  /* 0x000000712400720c */ /* 0x000fc40003f86270 */
[----:B------:R-:W-:Y:S02]  /*4340*/  FSEL R36, R6, -INF , !P1 ;  /* 0xff80000006247808 */ /* 0x000fe40004800000 */
[----:B------:R-:W-:Y:S02]  /*4350*/  ISETP.GE.AND P1, PT, R19, R113, PT ;  /* 0x000000711300720c */ /* 0x000fe40003f26270 */
[----:B------:R-:W-:Y:S02]  /*4360*/  FMNMX.FTZ R8, R30, R32, !PT ;  /* 0x000000201e087209 */ /* 0x000fe40007810000 */
[----:B------:R-:W-:Y:S02]  /*4370*/  FSEL R19, R29, -INF , !P0 ;  /* 0xff8000001d137808 */ /* 0x000fe40004000000 */
[----:B------:R-:W-:Y:S01]  /*4380*/  FMNMX3.FTZ R4, R18, R47, R37, !PT ;  /* 0x0000002f12047276 */ /* 0x000fe20007810025 */
[----:B------:R-:W1:Y:S01]  /*4390*/  SHFL.BFLY PT, R32, R8, 0x2, 0x1f ;  /* 0x0c401f0008207f89 */ /* 0x000e6200000e0000 */
[----:B------:R-:W-:-:S02]  /*43a0*/  FSEL R18, R28, -INF , !P5 ;  /* 0xff8000001c127808 */ /* 0x000fc40006800000 */
[-C--:B------:R-:W-:Y:S02]  /*43b0*/  ISETP.GE.AND P3, PT, R27, R113.reuse, PT ;  /* 0x000000711b00720c */ /* 0x080fe40003f66270 */
[----:B------:R-:W-:Y:S02]  /*43c0*/  FSEL R28, R16, -INF , !P4 ;  /* 0xff800000101c7808 */ /* 0x000fe40006000000 */
[----:B------:R-:W-:Y:S02]  /*43d0*/  FMNMX3.FTZ R4, R4, R36, R19, !PT ;  /* 0x0000002404047276 */ /* 0x000fe40007810013 */
[----:B------:R-:W-:Y:S02]  /*43e0*/  ISETP.GE.AND P0, PT, R2, R113, PT ;  /* 0x000000710200720c */ /* 0x000fe40003f06270 */
[----:B------:R-:W-:Y:S02]  /*43f0*/  FSEL R27, R15, -INF , !P3 ;  /* 0xff8000000f1b7808 */ /* 0x000fe40005800000 */
[----:B------:R-:W-:-:S02]  /*4400*/  FSEL R26, R26, -INF , !P1 ;  /* 0xff8000001a1a7808 */ /* 0x000fc40004800000 */
[----:B------:R-:W-:Y:S02]  /*4410*/  FMNMX3.FTZ R4, R4, R18, R28, !PT ;  /* 0x0000001204047276 */ /* 0x000fe4000781001c */
[----:B------:R-:W-:Y:S02]  /*4420*/  FSEL R24, R24, -INF , !P0 ;  /* 0xff80000018187808 */ /* 0x000fe40004000000 */
[----:B------:R-:W-:-:S04]  /*4430*/  FMNMX3.FTZ R4, R4, R27, R26, !PT ;  /* 0x0000001b04047276 */ /* 0x000fc8000781001a */
[----:B------:R-:W-:Y:S02]  /*4440*/  FMNMX.FTZ R5, R24, R4, !PT ;  /* 0x0000000418057209 */ /* 0x000fe40007810000 */
[----:B-1----:R-:W-:-:S03]  /*4450*/  FMNMX.FTZ R32, R8, R32, !PT ;  /* 0x0000002008207209 */ /* 0x002fc60007810000 */
[----:B------:R-:W1:Y:S04]  /*4460*/  SHFL.BFLY PT, R4, R5, 0x2, 0x1f ;  /* 0x0c401f0005047f89 */ /* 0x000e6800000e0000 */
[----:B------:R-:W2:Y:S01]  /*4470*/  SHFL.BFLY PT, R2, R32, 0x1, 0x1f ;  /* 0x0c201f0020027f89 */ /* 0x000ea200000e0000 */
[----:B-1----:R-:W-:Y:S02]  /*4480*/  FMNMX.FTZ R4, R5, R4, !PT ;  /* 0x0000000405047209 */ /* 0x002fe40007810000 */
[----:B--2---:R-:W-:-:S03]  /*4490*/  FMNMX.FTZ R2, R32, R2, !PT ;  /* 0x0000000220027209 */ /* 0x004fc60007810000 */
[----:B------:R-:W1:Y:S01]  /*44a0*/  SHFL.BFLY PT, R5, R4, 0x1, 0x1f ;  /* 0x0c201f0004057f89 */ /* 0x000e6200000e0000 */
[C---:B------:R-:W-:Y:S01]  /*44b0*/  FSETP.NEU.FTZ.AND P0, PT, R2.reuse, -INF , PT ;  /* 0xff8000000200780b */ /* 0x040fe20003f1d000 */
[----:B---3--:R-:W-:-:S05]  /*44c0*/  FMUL.FTZ R29, R2, UR6 ;  /* 0x00000006021d7c20 */ /* 0x008fca0008410000 */
[----:B------:R-:W-:-:S05]  /*44d0*/  FSEL R29, R29, RZ, P0 ;  /* 0x000000ff1d1d7208 */ /* 0x000fca0000000000 */
[--C-:B------:R-:W-:Y:S01]  /*44e0*/  FFMA.FTZ R45, R0, UR6, -R29.reuse ;  /* 0x00000006002d7c23 */ /* 0x100fe2000801081d */
[----:B------:R-:W-:Y:S01]  /*44f0*/  FFMA.FTZ R43, R25, UR6, -R29 ;  /* 0x00000006192b7c23 */ /* 0x000fe2000801081d */
[----:B------:R-:W-:Y:S02]  /*4500*/  IMAD.IADD R25, R40, 0x1, R87 ;  /* 0x0000000128197824 */ /* 0x000fe400078e0257 */
[--C-:B------:R-:W-:Y:S01]  /*4510*/  FFMA.FTZ R46, R23, UR6, -R29.reuse ;  /* 0x00000006172e7c23 */ /* 0x100fe2000801081d */
[--C-:B------:R-:W-:Y:S01]  /*4520*/  FFMA.FTZ R44, R17, UR6, -R29.reuse ;  /* 0x00000006112c7c23 */ /* 0x100fe2000801081d */
[--C-:B------:R-:W-:Y:S01]  /*4530*/  FFMA.FTZ R17, R53, UR6, -R29.reuse ;  /* 0x0000000635117c23 */ /* 0x100fe2000801081d */
[--C-:B------:R-:W-:Y:S01]  /*4540*/  FFMA.FTZ R16, R52, UR6, -R29.reuse ;  /* 0x0000000634107c23 */ /* 0x100fe2000801081d */
[----:B------:R-:W-:Y:S01]  /*4550*/  MUFU.EX2 R45, R45 ;  /* 0x0000002d002d7308 */ /* 0x000fe20000000800 */
[--C-:B------:R-:W-:Y:S01]  /*4560*/  FFMA.FTZ R35, R35, UR6, -R29.reuse ;  /* 0x0000000623237c23 */ /* 0x100fe2000801081d */
[--C-:B------:R-:W-:Y:S01]  /*4570*/  FFMA.FTZ R34, R34, UR6, -R29.reuse ;  /* 0x0000000622227c23 */ /* 0x100fe2000801081d */
[----:B-1----:R-:W-:Y:S01]  /*4580*/  FMNMX.FTZ R0, R4, R5, !PT ;  /* 0x0000000504007209 */ /* 0x002fe20007810000 */
[--C-:B------:R-:W-:Y:S01]  /*4590*/  FFMA.FTZ R89, R66, UR6, -R29.reuse ;  /* 0x0000000642597c23 */ /* 0x100fe2000801081d */
[----:B------:R-:W1:Y:S01]  /*45a0*/  LDSM.16.MT88.4 R4, [R25+0x3000] ;  /* 0x003000001904783b */ /* 0x000e620000004200 */
[--C-:B------:R-:W-:Y:S01]  /*45b0*/  FFMA.FTZ R67, R67, UR6, -R29.reuse ;  /* 0x0000000643437c23 */ /* 0x100fe2000801081d */
[C---:B------:R-:W-:Y:S01]  /*45c0*/  FSETP.NEU.FTZ.AND P0, PT, R0.reuse, -INF , PT ;  /* 0xff8000000000780b */ /* 0x040fe20003f1d000 */
[----:B------:R-:W-:Y:S01]  /*45d0*/  FMUL.FTZ R23, R0, UR6 ;  /* 0x0000000600177c20 */ /* 0x000fe20008410000 */
[----:B------:R-:W2:Y:S01]  /*45e0*/  MUFU.EX2 R46, R46 ;  /* 0x0000002e002e7308 */ /* 0x000ea20000000800 */
[--C-:B------:R-:W-:Y:S01]  /*45f0*/  FFMA.FTZ R66, R125, UR6, -R29.reuse ;  /* 0x000000067d427c23 */ /* 0x100fe2000801081d */
[--C-:B------:R-:W-:Y:S01]  /*4600*/  FFMA.FTZ R63, R63, UR6, -R29.reuse ;  /* 0x000000063f3f7c23 */ /* 0x100fe2000801081d */
[--C-:B------:R-:W-:Y:S01]  /*4610*/  FFMA.FTZ R121, R121, UR6, -R29.reuse ;  /* 0x0000000679797c23 */ /* 0x100fe2000801081d */
[----:B------:R-:W-:Y:S01]  /*4620*/  FSEL R23, R23, RZ, P0 ;  /* 0x000000ff17177208 */ /* 0x000fe20000000000 */
[--C-:B------:R-:W-:Y:S01]  /*4630*/  FFMA.FTZ R96, R96, UR6, -R29.reuse ;  /* 0x0000000660607c23 */ /* 0x100fe2000801081d */
[--C-:B------:R-:W-:Y:S01]  /*4640*/  FFMA.FTZ R94, R94, UR6, -R29.reuse ;  /* 0x000000065e5e7c23 */ /* 0x100fe2000801081d */
[----:B------:R-:W-:Y:S01]  /*4650*/  FFMA.FTZ R93, R93, UR6, -R29 ;  /* 0x000000065d5d7c23 */ /* 0x000fe2000801081d */
[----:B------:R-:W-:Y:S01]  /*4660*/  MUFU.EX2 R44, R44 ;  /* 0x0000002c002c7308 */ /* 0x000fe20000000800 */
[--C-:B------:R-:W-:Y:S01]  /*4670*/  FFMA.FTZ R53, R13, UR6, -R23.reuse ;  /* 0x000000060d357c23 */ /* 0x100fe20008010817 */
[--C-:B------:R-:W-:Y:S01]  /*4680*/  FFMA.FTZ R52, R9, UR6, -R23.reuse ;  /* 0x0000000609347c23 */ /* 0x100fe20008010817 */
[--C-:B------:R-:W-:Y:S01]  /*4690*/  FFMA.FTZ R51, R10, UR6, -R23.reuse ;  /* 0x000000060a337c23 */ /* 0x100fe20008010817 */
[--C-:B------:R-:W-:Y:S01]  /*46a0*/  FFMA.FTZ R14, R14, UR6, -R23.reuse ;  /* 0x000000060e0e7c23 */ /* 0x100fe20008010817 */
[--C-:B------:R-:W-:Y:S01]  /*46b0*/  FFMA.FTZ R40, R11, UR6, -R23.reuse ;  /* 0x000000060b287c23 */ /* 0x100fe20008010817 */
[--C-:B------:R-:W-:Y:S01]  /*46c0*/  FFMA.FTZ R32, R31, UR6, -R23.reuse ;  /* 0x000000061f207c23 */ /* 0x100fe20008010817 */
[----:B------:R-:W3:Y:S01]  /*46d0*/  LDSM.16.MT88.4 R8, [R25+0x3400] ;  /* 0x003400001908783b */ /* 0x000ee20000004200 */
[----:B------:R-:W4:Y:S01]  /*46e0*/  MUFU.EX2 R43, R43 ;  /* 0x0000002b002b7308 */ /* 0x000f220000000800 */
[--C-:B------:R-:W-:Y:S01]  /*46f0*/  FFMA.FTZ R33, R12, UR6, -R23.reuse ;  /* 0x000000060c217c23 */ /* 0x100fe20008010817 */
[--C-:B------:R-:W-:Y:S01]  /*4700*/  FFMA.FTZ R31, R74, UR6, -R23.reuse ;  /* 0x000000064a1f7c23 */ /* 0x100fe20008010817 */
[----:B--2---:R-:W-:Y:S01]  /*4710*/  F2FP.BF16.F32.PACK_AB R68, R45, R46 ;  /* 0x0000002e2d44723e */ /* 0x004fe200000010ff */
[--C-:B------:R-:W-:Y:S01]  /*4720*/  FFMA.FTZ R88, R88, UR6, -R23.reuse ;  /* 0x0000000658587c23 */ /* 0x100fe20008010817 */
[--C-:B------:R-:W-:Y:S01]  /*4730*/  FFMA.FTZ R65, R124, UR6, -R23.reuse ;  /* 0x000000067c417c23 */ /* 0x100fe20008010817 */
[--C-:B------:R-:W-:Y:S01]  /*4740*/  FFMA.FTZ R64, R64, UR6, -R23.reuse ;  /* 0x0000000640407c23 */ /* 0x100fe20008010817 */
[--C-:B------:R-:W-:Y:S01]  /*4750*/  FFMA.FTZ R62, R62, UR6, -R23.reuse ;  /* 0x000000063e3e7c23 */ /* 0x100fe20008010817 */
[----:B------:R2:W-:Y:S01]  /*4760*/  MUFU.EX2 R42, R14 ;  /* 0x0000000e002a7308 */ /* 0x0005e20000000800 */
[--C-:B------:R-:W-:Y:S01]  /*4770*/  FFMA.FTZ R120, R120, UR6, -R23.reuse ;  /* 0x0000000678787c23 */ /* 0x100fe20008010817 */
[--C-:B------:R-:W-:Y:S01]  /*4780*/  FFMA.FTZ R95, R95, UR6, -R23.reuse ;  /* 0x000000065f5f7c23 */ /* 0x100fe20008010817 */
[--C-:B------:R-:W-:Y:S01]  /*4790*/  FFMA.FTZ R92, R92, UR6, -R23.reuse ;  /* 0x000000065c5c7c23 */ /* 0x100fe20008010817 */
[----:B------:R-:W-:Y:S01]  /*47a0*/  FFMA.FTZ R91, R91, UR6, -R23 ;  /* 0x000000065b5b7c23 */ /* 0x000fe20008010817 */
[--C-:B------:R-:W-:Y:S01]  /*47b0*/  FFMA.FTZ R119, R119, UR6, -R29.reuse ;  /* 0x0000000677777c23 */ /* 0x100fe2000801081d */
[--C-:B------:R-:W-:Y:S01]  /*47c0*/  FFMA.FTZ R118, R118, UR6, -R29.reuse ;  /* 0x0000000676767c23 */ /* 0x100fe2000801081d */
[--C-:B------:R-:W-:Y:S01]  /*47d0*/  FFMA.FTZ R117, R117, UR6, -R29.reuse ;  /* 0x0000000675757c23 */ /* 0x100fe2000801081d */
[----:B------:R-:W5:Y:S01]  /*47e0*/  MUFU.EX2 R53, R53 ;  /* 0x0000003500357308 */ /* 0x000f620000000800 */
[----:B----4-:R-:W-:Y:S01]  /*47f0*/  F2FP.BF16.F32.PACK_AB R70, R43, R44 ;  /* 0x0000002c2b46723e */ /* 0x010fe200000010ff */
[----:B------:R-:W-:Y:S01]  /*4800*/  FFMA.FTZ R116, R116, UR6, -R29 ;  /* 0x0000000674747c23 */ /* 0x000fe2000801081d */
[--C-:B------:R-:W-:Y:S01]  /*4810*/  FFMA.FTZ R99, R99, UR6, -R23.reuse ;  /* 0x0000000663637c23 */ /* 0x100fe20008010817 */
[--C-:B------:R-:W-:Y:S01]  /*4820*/  FFMA.FTZ R98, R98, UR6, -R23.reuse ;  /* 0x0000000662627c23 */ /* 0x100fe20008010817 */
[--C-:B------:R-:W-:Y:S01]  /*4830*/  FFMA.FTZ R97, R97, UR6, -R23.reuse ;  /* 0x0000000661617c23 */ /* 0x100fe20008010817 */
[----:B------:R-:W-:Y:S01]  /*4840*/  FFMA.FTZ R90, R90, UR6, -R23 ;  /* 0x000000065a5a7c23 */ /* 0x000fe20008010817 */
[----:B------:R-:W-:Y:S01]  /*4850*/  FADD.FTZ R45, R46, R45 ;  /* 0x0000002d2e2d7221 */ /* 0x000fe20000010000 */
[----:B------:R-:W4:Y:S01]  /*4860*/  MUFU.EX2 R52, R52 ;  /* 0x0000003400347308 */ /* 0x000f220000000800 */
[----:B--2---:R-:W2:Y:S01]  /*4870*/  LDSM.16.MT88.4 R12, [R87+0x3400] ;  /* 0x00340000570c783b */ /* 0x004ea20000004200 */
[----:B------:R-:W-:Y:S01]  /*4880*/  FFMA.FTZ R61, R61, UR6, -R29 ;  /* 0x000000063d3d7c23 */ /* 0x000fe2000801081d */
[----:B------:R-:W-:Y:S01]  /*4890*/  FADD.FTZ R44, R44, R45 ;  /* 0x0000002d2c2c7221 */ /* 0x000fe20000010000 */
[--C-:B------:R-:W-:Y:S01]  /*48a0*/  FFMA.FTZ R60, R60, UR6, -R29.reuse ;  /* 0x000000063c3c7c23 */ /* 0x100fe2000801081d */
[--C-:B------:R-:W-:Y:S01]  /*48b0*/  FFMA.FTZ R59, R59, UR6, -R29.reuse ;  /* 0x000000063b3b7c23 */ /* 0x100fe2000801081d */
[----:B------:R-:W-:Y:S01]  /*48c0*/  FFMA.FTZ R58, R58, UR6, -R29 ;  /* 0x000000063a3a7c23 */ /* 0x000fe2000801081d */
[----:B------:R-:W-:Y:S01]  /*48d0*/  FFMA.FTZ R55, R55, UR6, -R23 ;  /* 0x0000000637377c23 */ /* 0x000fe20008010817 */
[----:B------:R-:W1:Y:S01]  /*48e0*/  MUFU.EX2 R51, R51 ;  /* 0x0000003300337308 */ /* 0x000e620000000800 */
[----:B-----5:R-:W-:Y:S01]  /*48f0*/  F2FP.BF16.F32.PACK_AB R69, R53, R42 ;  /* 0x0000002a3545723e */ /* 0x020fe200000010ff */
[----:B------:R-:W-:Y:S01]  /*4900*/  FADD.FTZ R53, R42, R53 ;  /* 0x000000352a357221 */ /* 0x000fe20000010000 */
[--C-:B------:R-:W-:Y:S01]  /*4910*/  FFMA.FTZ R54, R54, UR6, -R23.reuse ;  /* 0x0000000636367c23 */ /* 0x100fe20008010817 */
[--C-:B------:R-:W-:Y:S01]  /*4920*/  FFMA.FTZ R48, R48, UR6, -R23.reuse ;  /* 0x0000000630307c23 */ /* 0x100fe20008010817 */
[----:B------:R-:W-:Y:S01]  /*4930*/  FFMA.FTZ R47, R47, UR6, -R23 ;  /* 0x000000062f2f7c23 */ /* 0x000fe20008010817 */
[----:B------:R-:W-:Y:S01]  /*4940*/  FADD.FTZ R44, R43, R44 ;  /* 0x0000002c2b2c7221 */ /* 0x000fe20000010000 */
[----:B------:R-:W-:Y:S01]  /*4950*/  FFMA.FTZ R57, R57, UR6, -R29 ;  /* 0x0000000639397c23 */ /* 0x000fe2000801081d */
[----:B------:R-:W5:Y:S01]  /*4960*/  MUFU.EX2 R35, R35 ;  /* 0x0000002300237308 */ /* 0x000f620000000800 */
[----:B----4-:R-:W-:Y:S01]  /*4970*/  FADD.FTZ R53, R52, R53 ;  /* 0x0000003534357221 */ /* 0x010fe20000010000 */
[----:B------:R-:W-:Y:S01]  /*4980*/  FFMA.FTZ R56, R56, UR6, -R29 ;  /* 0x0000000638387c23 */ /* 0x000fe2000801081d */
[----:B------:R-:W-:Y:S01]  /*4990*/  FFMA.FTZ R37, R37, UR6, -R23 ;  /* 0x0000000625257c23 */ /* 0x000fe20008010817 */
[--C-:B------:R-:W-:Y:S01]  /*49a0*/  FFMA.FTZ R50, R50, UR6, -R29.reuse ;  /* 0x0000000632327c23 */ /* 0x100fe2000801081d */
[----:B------:R-:W-:Y:S01]  /*49b0*/  FFMA.FTZ R49, R49, UR6, -R29 ;  /* 0x0000000631317c23 */ /* 0x000fe2000801081d */
[--C-:B------:R-:W-:Y:S01]  /*49c0*/  FFMA.FTZ R19, R19, UR6, -R23.reuse ;  /* 0x0000000613137c23 */ /* 0x100fe20008010817 */
[----:B------:R-:W-:Y:S01]  /*49d0*/  FFMA.FTZ R18, R18, UR6, -R23 ;  /* 0x0000000612127c23 */ /* 0x000fe20008010817 */
[----:B------:R-:W4:Y:S01]  /*49e0*/  MUFU.EX2 R34, R34 ;  /* 0x0000002200227308 */ /* 0x000f220000000800 */
[C---:B-1----:R-:W-:Y:S01]  /*49f0*/  F2FP.BF16.F32.PACK_AB R71, R51.reuse, R52 ;  /* 0x000000343347723e */ /* 0x042fe200000010ff */
[----:B------:R-:W-:Y:S01]  /*4a00*/  FADD.FTZ R51, R51, R53 ;  /* 0x0000003533337221 */ /* 0x000fe20000010000 */
[--C-:B------:R-:W-:Y:S01]  /*4a10*/  FFMA.FTZ R41, R41, UR6, -R29.reuse ;  /* 0x0000000629297c23 */ /* 0x100fe2000801081d */
[--C-:B------:R-:W-:Y:S01]  /*4a20*/  FFMA.FTZ R39, R39, UR6, -R29.reuse ;  /* 0x0000000627277c23 */ /* 0x100fe2000801081d */
[--C-:B------:R-:W-:Y:S01]  /*4a30*/  FFMA.FTZ R38, R38, UR6, -R29.reuse ;  /* 0x0000000626267c23 */ /* 0x100fe2000801081d */
[----:B------:R-:W-:Y:S01]  /*4a40*/  FFMA.FTZ R29, R30, UR6, -R29 ;  /* 0x000000061e1d7c23 */ /* 0x000fe2000801081d */
[----:B------:R-:W-:Y:S01]  /*4a50*/  FFMA.FTZ R26, R26, UR6, -R23 ;  /* 0x000000061a1a7c23 */ /* 0x000fe20008010817 */
[----:B------:R-:W1:Y:S01]  /*4a60*/  MUFU.EX2 R17, R17 ;  /* 0x0000001100117308 */ /* 0x000e620000000800 */
[----:B------:R-:W-:Y:S01]  /*4a70*/  HMMA.16816.F32.BF16 R80, R68, R76, RZ ;  /* 0x0000004c4450723c */ /* 0x000fe200000418ff */
[----:B-----5:R-:W-:-:S06]  /*4a80*/  FADD.FTZ R44, R35, R44 ;  /* 0x0000002c232c7221 */ /* 0x020fcc0000010000 */
[----:B------:R-:W5:Y:S01]  /*4a90*/  MUFU.EX2 R16, R16 ;  /* 0x0000001000107308 */ /* 0x000f620000000800 */
[C---:B------:R-:W-:Y:S07]  /*4aa0*/  HMMA.16816.F32.BF16 R76, R68.reuse, R78, RZ ;  /* 0x0000004e444c723c */ /* 0x040fee00000418ff */
[----:B------:R-:W3:Y:S01]  /*4ab0*/  MUFU.EX2 R40, R40 ;  /* 0x0000002800287308 */ /* 0x000ee20000000800 */
[----:B------:R-:W-:Y:S01]  /*4ac0*/  HMMA.16816.F32.BF16 R72, R68, R4, RZ ;  /* 0x000000044448723c */ /* 0x000fe200000418ff */
[C---:B----4-:R-:W-:Y:S01]  /*4ad0*/  F2FP.BF16.F32.PACK_AB R4, R34.reuse, R35 ;  /* 0x000000232204723e */ /* 0x050fe200000010ff */
[----:B------:R-:W-:Y:S01]  /*4ae0*/  FADD.FTZ R34, R34, R44 ;  /* 0x0000002c22227221 */ /* 0x000fe20000010000 */
[----:B------:R-:W-:-:S03]  /*4af0*/  FFMA.FTZ R35, R36, UR6, -R23 ;  /* 0x0000000624237c23 */ /* 0x000fc60008010817 */
[----:B-1----:R-:W-:Y:S01]  /*4b00*/  FADD.FTZ R34, R17, R34 ;  /* 0x0000002211227221 */ /* 0x002fe20000010000 */
[----:B------:R-:W1:Y:S01]  /*4b10*/  MUFU.EX2 R33, R33 ;  /* 0x0000002100217308 */ /* 0x000e620000000800 */
[----:B------:R-:W-:Y:S01]  /*4b20*/  HMMA.16816.F32.BF16 R68, R68, R6, RZ ;  /* 0x000000064444723c */ /* 0x000fe200000418ff */
[C---:B-----5:R-:W-:Y:S01]  /*4b30*/  F2FP.BF16.F32.PACK_AB R6, R16.reuse, R17 ;  /* 0x000000111006723e */ /* 0x060fe200000010ff */
[----:B------:R-:W-:-:S05]  /*4b40*/  FADD.FTZ R16, R16, R34 ;  /* 0x0000002210107221 */ /* 0x000fca0000010000 */
        /* <DEDUP_REMOVED lines=28> */
[----:B-----5:R-:W-:Y:S01]  /*4d10*/  F2FP.BF16.F32.PACK_AB R5, R65, R88 ;  /* 0x000000584105723e */ /* 0x020fe200000010ff */
[----:B------:R-:W-:-:S04]  /*4d20*/  FADD.FTZ R88, R88, R17 ;  /* 0x0000001158587221 */ /* 0x000fc80000010000 */
[----:B------:R-:W-:Y:S02]  /*4d30*/  FADD.FTZ R88, R65, R88 ;  /* 0x0000005841587221 */ /* 0x000fe40000010000 */
[----:B------:R-:W-:Y:S08]  /*4d40*/  MUFU.EX2 R121, R121 ;  /* 0x0000007900797308 */ /* 0x000ff00000000800 */
[----:B------:R-:W4:Y:S01]  /*4d50*/  MUFU.EX2 R96, R96 ;  /* 0x0000006000607308 */ /* 0x000f220000000800 */
[----:B-1----:R-:W-:Y:S01]  /*4d60*/  F2FP.BF16.F32.PACK_AB R7, R62, R64 ;  /* 0x000000403e07723e */ /* 0x002fe200000010ff */
[----:B------:R-:W-:-:S04]  /*4d70*/  FADD.FTZ R64, R64, R88 ;  /* 0x0000005840407221 */ /* 0x000fc80000010000 */
[----:B------:R-:W-:Y:S02]  /*4d80*/  FADD.FTZ R64, R62, R64 ;  /* 0x000000403e407221 */ /* 0x000fe40000010000 */
[C---:B---3--:R-:W-:Y:S01]  /*4d90*/  HMMA.16816.F32.BF16 R72, R4.reuse, R8, R72 ;  /* 0x000000080448723c */ /* 0x048fe20000041848 */
[----:B------:R-:W-:Y:S07]  /*4da0*/  MUFU.EX2 R94, R94 ;  /* 0x0000005e005e7308 */ /* 0x000fee0000000800 */
[C---:B------:R-:W-:Y:S01]  /*4db0*/  HMMA.16816.F32.BF16 R68, R4.reuse, R10, R68 ;  /* 0x0000000a0444723c */ /* 0x040fe20000041844 */
[----:B------:R-:W1:Y:S01]  /*4dc0*/  LDSM.16.MT88.4 R8, [R25+0x3c00] ;  /* 0x003c00001908783b */ /* 0x000e620000004200 */
[----:B------:R-:W3:Y:S06]  /*4dd0*/  MUFU.EX2 R93, R93 ;  /* 0x0000005d005d7308 */ /* 0x000eec0000000800 */
[C---:B--2---:R-:W-:Y:S02]  /*4de0*/  HMMA.16816.F32.BF16 R80, R4.reuse, R12, R80 ;  /* 0x0000000c0450723c */ /* 0x044fe40000041850 */
[----:B------:R-:W-:Y:S06]  /*4df0*/  MUFU.EX2 R120, R120 ;  /* 0x0000007800787308 */ /* 0x000fec0000000800 */
[----:B------:R-:W-:Y:S01]  /*4e00*/  HMMA.16816.F32.BF16 R76, R4, R14, R76 ;  /* 0x0000000e044c723c */ /* 0x000fe2000004184c */
[----:B------:R-:W2:Y:S01]  /*4e10*/  LDSM.16.MT88.4 R12, [R87+0x3c00] ;  /* 0x003c0000570c783b */ /* 0x000ea20000004200 */
[----:B------:R-:W5:Y:S01]  /*4e20*/  MUFU.EX2 R95, R95 ;  /* 0x0000005f005f7308 */ /* 0x000f620000000800 */
[----:B----4-:R-:W-:Y:S01]  /*4e30*/  F2FP.BF16.F32.PACK_AB R4, R96, R121 ;  /* 0x000000796004723e */ /* 0x010fe200000010ff */
[----:B------:R-:W-:Y:S01]  /*4e40*/  FADD.FTZ R121, R121, R66 ;  /* 0x0000004279797221 */ /* 0x000fe20000010000 */
[----:B---3--:R-:W-:-:S03]  /*4e50*/  F2FP.BF16.F32.PACK_AB R6, R93, R94 ;  /* 0x0000005e5d06723e */ /* 0x008fc600000010ff */
[----:B------:R-:W-:Y:S02]  /*4e60*/  FADD.FTZ R96, R96, R121 ;  /* 0x0000007960607221 */ /* 0x000fe40000010000 */
[----:B------:R-:W3:Y:S02]  /*4e70*/  MUFU.EX2 R92, R92 ;  /* 0x0000005c005c7308 */ /* 0x000ee40000000800 */
[----:B------:R-:W-:-:S04]  /*4e80*/  FADD.FTZ R96, R94, R96 ;  /* 0x000000605e607221 */ /* 0x000fc80000010000 */
[----:B------:R-:W-:Y:S02]  /*4e90*/  FADD.FTZ R93, R93, R96 ;  /* 0x000000605d5d7221 */ /* 0x000fe40000010000 */
[----:B------:R-:W4:Y:S01]  /*4ea0*/  MUFU.EX2 R91, R91 ;  /* 0x0000005b005b7308 */ /* 0x000f220000000800 */
[----:B-----5:R-:W-:Y:S01]  /*4eb0*/  F2FP.BF16.F32.PACK_AB R5, R95, R120 ;  /* 0x000000785f05723e */ /* 0x020fe200000010ff */
[----:B------:R-:W-:-:S04]  /*4ec0*/  FADD.FTZ R120, R120, R64 ;  /* 0x0000004078787221 */ /* 0x000fc80000010000 */
[----:B------:R-:W-:Y:S01]  /*4ed0*/  FADD.FTZ R95, R95, R120 ;  /* 0x000000785f5f7221 */ /* 0x000fe20000010000 */
[----:B------:R-:W-:Y:S01]  /*4ee0*/  FFMA.FTZ R120, R24, UR6, -R23 ;  /* 0x0000000618787c23 */ /* 0x000fe20008010817 */
[----:B------:R-:W5:Y:S02]  /*4ef0*/  MUFU.EX2 R119, R119 ;  /* 0x0000007700777308 */ /* 0x000f640000000800 */
[----:B---3--:R-:W-:-:S06]  /*4f00*/  FADD.FTZ R95, R92, R95 ;  /* 0x0000005f5c5f7221 */ /* 0x008fcc0000010000 */
[----:B------:R-:W3:Y:S01]  /*4f10*/  MUFU.EX2 R118, R118 ;  /* 0x0000007600767308 */ /* 0x000ee20000000800 */
[C---:B----4-:R-:W-:Y:S01]  /*4f20*/  F2FP.BF16.F32.PACK_AB R7, R91.reuse, R92 ;  /* 0x0000005c5b07723e */ /* 0x050fe200000010ff */
[----:B------:R-:W-:-:S06]  /*4f30*/  FADD.FTZ R91, R91, R95 ;  /* 0x0000005f5b5b7221 */ /* 0x000fcc0000010000 */
[----:B-1----:R-:W-:Y:S01]  /*4f40*/  HMMA.16816.F32.BF16 R72, R4, R8, R72 ;  /* 0x000000080448723c */ /* 0x002fe20000041848 */
[----:B------:R-:W1:Y:S01]  /*4f50*/  MUFU.EX2 R117, R117 ;  /* 0x0000007500757308 */ /* 0x000e620000000800 */
[----:B-----5:R-:W-:-:S06]  /*4f60*/  FADD.FTZ R93, R119, R93 ;  /* 0x0000005d775d7221 */ /* 0x020fcc0000010000 */
[----:B------:R-:W-:Y:S01]  /*4f70*/  HMMA.16816.F32.BF16 R68, R4, R10, R68 ;  /* 0x0000000a0444723c */ /* 0x000fe20000041844 */
[----:B------:R-:W4:Y:S01]  /*4f80*/  LDSM.16.MT88.4 R8, [R25+0x4000] ;  /* 0x004000001908783b */ /* 0x000f220000004200 */
[----:B------:R-:W5:Y:S01]  /*4f90*/  MUFU.EX2 R116, R116 ;  /* 0x0000007400747308 */ /* 0x000f620000000800 */
[----:B---3--:R-:W-:-:S05]  /*4fa0*/  FADD.FTZ R93, R118, R93 ;  /* 0x0000005d765d7221 */ /* 0x008fca0000010000 */
[----:B--2---:R-:W-:Y:S02]  /*4fb0*/  HMMA.16816.F32.BF16 R80, R4, R12, R80 ;  /* 0x0000000c0450723c */ /* 0x004fe40000041850 */
[----:B------:R-:W2:Y:S01]  /*4fc0*/  MUFU.EX2 R99, R99 ;  /* 0x0000006300637308 */ /* 0x000ea20000000800 */
[----:B-1----:R-:W-:-:S05]  /*4fd0*/  FADD.FTZ R93, R117, R93 ;  /* 0x0000005d755d7221 */ /* 0x002fca0000010000 */
[----:B------:R-:W-:Y:S01]  /*4fe0*/  HMMA.16816.F32.BF16 R76, R4, R14, R76 ;  /* 0x0000000e044c723c */ /* 0x000fe2000004184c */
[----:B------:R-:W1:Y:S01]  /*4ff0*/  LDSM.16.MT88.4 R12, [R87+0x4000] ;  /* 0x00400000570c783b */ /* 0x000e620000004200 */
[----:B------:R-:W3:Y:S01]  /*5000*/  MUFU.EX2 R98, R98 ;  /* 0x0000006200627308 */ /* 0x000ee20000000800 */
[----:B------:R-:W-:Y:S01]  /*5010*/  F2FP.BF16.F32.PACK_AB R4, R118, R119 ;  /* 0x000000777604723e */ /* 0x000fe200000010ff */
[----:B------:R-:W-:Y:S01]  /*5020*/  IMAD.MOV.U32 R118, RZ, RZ, -0x1 ;  /* 0xffffffffff767424 */ /* 0x000fe200078e00ff */
[C---:B-----5:R-:W-:Y:S01]  /*5030*/  F2FP.BF16.F32.PACK_AB R6, R116.reuse, R117 ;  /* 0x000000757406723e */ /* 0x060fe200000010ff */
[----:B------:R-:W-:-:S04]  /*5040*/  FADD.FTZ R116, R116, R93 ;  /* 0x0000005d74747221 */ /* 0x000fc80000010000 */
[----:B------:R-:W-:Y:S01]  /*5050*/  MUFU.EX2 R97, R97 ;  /* 0x0000006100617308 */ /* 0x000fe20000000800 */
[----:B--2---:R-:W-:-:S07]  /*5060*/  FADD.FTZ R91, R99, R91 ;  /* 0x0000005b635b7221 */ /* 0x004fce0000010000 */
[----:B------:R-:W2:Y:S01]  /*5070*/  MUFU.EX2 R90, R90 ;  /* 0x0000005a005a7308 */ /* 0x000ea20000000800 */
[C---:B---3--:R-:W-:Y:S01]  /*5080*/  F2FP.BF16.F32.PACK_AB R5, R98.reuse, R99 ;  /* 0x000000636205723e */ /* 0x048fe200000010ff */
[----:B------:R-:W-:-:S06]  /*5090*/  FADD.FTZ R91, R98, R91 ;  /* 0x0000005b625b7221 */ /* 0x000fcc0000010000 */
[----:B------:R-:W3:Y:S08]  /*50a0*/  MUFU.EX2 R61, R61 ;  /* 0x0000003d003d7308 */ /* 0x000ef00000000800 */
[----:B------:R-:W5:Y:S01]  /*50b0*/  MUFU.EX2 R60, R60 ;  /* 0x0000003c003c7308 */ /* 0x000f620000000800 */
[----:B--2---:R-:W-:Y:S01]  /*50c0*/  F2FP.BF16.F32.PACK_AB R7, R90, R97 ;  /* 0x000000615a07723e */ /* 0x004fe200000010ff */
[----:B------:R-:W-:-:S04]  /*50d0*/  FADD.FTZ R97, R97, R91 ;  /* 0x0000005b61617221 */ /* 0x000fc80000010000 */
[----:B------:R-:W-:Y:S02]  /*50e0*/  FADD.FTZ R97, R90, R97 ;  /* 0x000000615a617221 */ /* 0x000fe40000010000 */
[----:B----4-:R-:W-:Y:S01]  /*50f0*/  HMMA.16816.F32.BF16 R72, R4, R8, R72 ;  /* 0x000000080448723c */ /* 0x010fe20000041848 */
[----:B------:R-:W-:Y:S01]  /*5100*/  MUFU.EX2 R59, R59 ;  /* 0x0000003b003b7308 */ /* 0x000fe20000000800 */
[----:B---3--:R-:W-:-:S06]  /*5110*/  FADD.FTZ R116, R61, R116 ;  /* 0x000000743d747221 */ /* 0x008fcc0000010000 */
[C---:B------:R-:W-:Y:S01]  /*5120*/  HMMA.16816.F32.BF16 R68, R4.reuse, R10, R68 ;  /* 0x0000000a0444723c */ /* 0x040fe20000041844 */
[----:B------:R-:W2:Y:S01]  /*5130*/  LDSM.16.MT88.4 R8, [R87+0x4400] ;  /* 0x004400005708783b */ /* 0x000ea20000004200 */
[----:B------:R-:W3:Y:S06]  /*5140*/  MUFU.EX2 R58, R58 ;  /* 0x0000003a003a7308 */ /* 0x000eec0000000800 */
[C---:B-1----:R-:W-:Y:S02]  /*5150*/  HMMA.16816.F32.BF16 R80, R4.reuse, R12, R80 ;  /* 0x0000000c0450723c */ /* 0x042fe40000041850 */
[----:B------:R-:W1:Y:S06]  /*5160*/  MUFU.EX2 R55, R55 ;  /* 0x0000003700377308 */ /* 0x000e6c0000000800 */
[----:B------:R-:W-:Y:S01]  /*5170*/  HMMA.16816.F32.BF16 R76, R4, R14, R76 ;  /* 0x0000000e044c723c */ /* 0x000fe2000004184c */
[----:B------:R-:W4:Y:S01]  /*5180*/  LDSM.16.MT88.4 R12, [R25+0x4400] ;  /* 0x00440000190c783b */ /* 0x000f220000004200 */
[----:B------:R-:W2:Y:S01]  /*5190*/  MUFU.EX2 R54, R54 ;  /* 0x0000003600367308 */ /* 0x000ea20000000800 */
[C---:B-----5:R-:W-:Y:S01]  /*51a0*/  F2FP.BF16.F32.PACK_AB R4, R60.reuse, R61 ;  /* 0x0000003d3c04723e */ /* 0x060fe200000010ff */
[----:B------:R-:W-:Y:S01]  /*51b0*/  FADD.FTZ R60, R60, R116 ;  /* 0x000000743c3c7221 */ /* 0x000fe20000010000 */
[----:B---3--:R-:W-:-:S03]  /*51c0*/  F2FP.BF16.F32.PACK_AB R6, R58, R59 ;  /* 0x0000003b3a06723e */ /* 0x008fc600000010ff */
[----:B------:R-:W-:Y:S02]  /*51d0*/  FADD.FTZ R60, R59, R60 ;  /* 0x0000003c3b3c7221 */ /* 0x000fe40000010000 */
[----:B------:R-:W3:Y:S01]  /*51e0*/  MUFU.EX2 R48, R48 ;  /* 0x0000003000307308 */ /* 0x000ee20000000800 */
[----:B-1----:R-:W-:Y:S01]  /*51f0*/  FADD.FTZ R97, R55, R97 ;  /* 0x0000006137617221 */ /* 0x002fe20000010000 */
[----:B------:R-:W-:-:S06]  /*5200*/  FADD.FTZ R58, R58, R60 ;  /* 0x0000003c3a3a7221 */ /* 0x000fcc0000010000 */
[----:B------:R-:W1:Y:S01]  /*5210*/  MUFU.EX2 R47, R47 ;  /* 0x0000002f002f7308 */ /* 0x000e620000000800 */
[C---:B--2---:R-:W-:Y:S01]  /*5220*/  F2FP.BF16.F32.PACK_AB R5, R54.reuse, R55 ;  /* 0x000000373605723e */ /* 0x044fe200000010ff */
[----:B------:R-:W-:-:S06]  /*5230*/  FADD.FTZ R54, R54, R97 ;  /* 0x0000006136367221 */ /* 0x000fcc0000010000 */
[----:B------:R-:W2:Y:S01]  /*5240*/  MUFU.EX2 R57, R57 ;  /* 0x0000003900397308 */ /* 0x000ea20000000800 */
[----:B---3--:R-:W-:-:S07]  /*5250*/  FADD.FTZ R54, R48, R54 ;  /* 0x0000003630367221 */ /* 0x008fce0000010000 */
[----:B------:R-:W-:Y:S01]  /*5260*/  MUFU.EX2 R56, R56 ;  /* 0x0000003800387308 */ /* 0x000fe20000000800 */
[C---:B-1----:R-:W-:Y:S01]  /*5270*/  F2FP.BF16.F32.PACK_AB R7, R47.reuse, R48 ;  /* 0x000000302f07723e */ /* 0x042fe200000010ff */
[----:B------:R-:W-:-:S06]  /*5280*/  FADD.FTZ R47, R47, R54 ;  /* 0x000000362f2f7221 */ /* 0x000fcc0000010000 */
[----:B------:R-:W-:Y:S01]  /*5290*/  HMMA.16816.F32.BF16 R80, R4, R8, R80 ;  /* 0x000000080450723c */ /* 0x000fe20000041850 */
[----:B------:R-:W-:Y:S01]  /*52a0*/  MUFU.EX2 R42, R50 ;  /* 0x00000032002a7308 */ /* 0x000fe20000000800 */
[----:B--2---:R-:W-:-:S06]  /*52b0*/  FADD.FTZ R58, R57, R58 ;  /* 0x0000003a393a7221 */ /* 0x004fcc0000010000 */
[C---:B------:R-:W-:Y:S01]  /*52c0*/  HMMA.16816.F32.BF16 R76, R4.reuse, R10, R76 ;  /* 0x0000000a044c723c */ /* 0x040fe2000004184c */
[----:B------:R-:W1:Y:S01]  /*52d0*/  LDSM.16.MT88.4 R8, [R87+0x4800] ;  /* 0x004800005708783b */ /* 0x000e620000004200 */
[----:B------:R-:W2:Y:S06]  /*52e0*/  MUFU.EX2 R43, R49 ;  /* 0x00000031002b7308 */ /* 0x000eac0000000800 */
[C---:B----4-:R-:W-:Y:S02]  /*52f0*/  HMMA.16816.F32.BF16 R72, R4.reuse, R12, R72 ;  /* 0x0000000c0448723c */ /* 0x050fe40000041848 */
[----:B------:R-:W3:Y:S06]  /*5300*/  MUFU.EX2 R37, R37 ;  /* 0x0000002500257308 */ /* 0x000eec0000000800 */
[----:B------:R-:W-:Y:S01]  /*5310*/  HMMA.16816.F32.BF16 R68, R4, R14, R68 ;  /* 0x0000000e0444723c */ /* 0x000fe20000041844 */
[--C-:B------:R-:W-:Y:S01]  /*5320*/  FFMA.FTZ R4, R28, UR6, -R23.reuse ;  /* 0x000000061c047c23 */ /* 0x100fe20008010817 */
[----:B------:R-:W4:Y:S01]  /*5330*/  MUFU.EX2 R35, R35 ;  /* 0x0000002300237308 */ /* 0x000f220000000800 */
[----:B------:R-:W-:Y:S01]  /*5340*/  FFMA.FTZ R28, R27, UR6, -R23 ;  /* 0x000000061b1c7c23 */ /* 0x000fe20008010817 */
[----:B--2---:R-:W-:Y:S01]  /*5350*/  F2FP.BF16.F32.PACK_AB R6, R43, R42 ;  /* 0x0000002a2b06723e */ /* 0x004fe200000010ff */
[----:B------:R-:W-:Y:S05]  /*5360*/  LDSM.16.MT88.4 R12, [R87+0x4c00] ;  /* 0x004c0000570c783b */ /* 0x000fea0000004200 */
[----:B------:R-:W2:Y:S01]  /*5370*/  MUFU.EX2 R33, R19 ;  /* 0x0000001300217308 */ /* 0x000ea20000000800 */
[----:B---3--:R-:W-:-:S07]  /*5380*/  FADD.FTZ R47, R37, R47 ;  /* 0x0000002f252f7221 */ /* 0x008fce0000010000 */
[----:B------:R3:W5:Y:S01]  /*5390*/  MUFU.EX2 R31, R18 ;  /* 0x00000012001f7308 */ /* 0x0007620000000800 */
[C---:B----4-:R-:W-:Y:S01]  /*53a0*/  F2FP.BF16.F32.PACK_AB R5, R35.reuse, R37 ;  /* 0x000000252305723e */ /* 0x050fe200000010ff */
[----:B------:R-:W-:-:S06]  /*53b0*/  FADD.FTZ R35, R35, R47 ;  /* 0x0000002f23237221 */ /* 0x000fcc0000010000 */
[----:B------:R4:W1:Y:S01]  /*53c0*/  MUFU.EX2 R27, R4 ;  /* 0x00000004001b7308 */ /* 0x0008620000000800 */
[----:B--2---:R-:W-:-:S07]  /*53d0*/  FADD.FTZ R35, R33, R35 ;  /* 0x0000002321237221 */ /* 0x004fce0000010000 */
[----:B------:R-:W2:Y:S01]  /*53e0*/  MUFU.EX2 R41, R41 ;  /* 0x0000002900297308 */ /* 0x000ea20000000800 */
[----:B---3--:R-:W3:Y:S01]  /*53f0*/  LDSM.16.MT88.4 R16, [R25+0x4800] ;  /* 0x004800001910783b */ /* 0x008ee20000004200 */
[C---:B-----5:R-:W-:Y:S01]  /*5400*/  F2FP.BF16.F32.PACK_AB R7, R31.reuse, R33 ;  /* 0x000000211f07723e */ /* 0x060fe200000010ff */
[----:B------:R-:W-:-:S05]  /*5410*/  FADD.FTZ R31, R31, R35 ;  /* 0x000000231f1f7221 */ /* 0x000fca0000010000 */
[----:B------:R-:W5:Y:S01]  /*5420*/  MUFU.EX2 R39, R39 ;  /* 0x0000002700277308 */ /* 0x000f620000000800 */
[C---:B----4-:R-:W-:Y:S01]  /*5430*/  F2FP.BF16.F32.PACK_AB R4, R56.reuse, R57 ;  /* 0x000000393804723e */ /* 0x050fe200000010ff */
[----:B------:R-:W-:Y:S01]  /*5440*/  FADD.FTZ R56, R56, R58 ;  /* 0x0000003a38387221 */ /* 0x000fe20000010000 */
[----:B-1----:R-:W-:-:S03]  /*5450*/  FADD.FTZ R31, R27, R31 ;  /* 0x0000001f1b1f7221 */ /* 0x002fc60000010000 */
[----:B------:R-:W-:Y:S02]  /*5460*/  FADD.FTZ R56, R42, R56 ;  /* 0x000000382a387221 */ /* 0x000fe40000010000 */
[----:B------:R-:W-:Y:S01]  /*5470*/  HMMA.16816.F32.BF16 R80, R4, R8, R80 ;  /* 0x000000080450723c */ /* 0x000fe20000041850 */
[----:B------:R-:W1:Y:S01]  /*5480*/  MUFU.EX2 R38, R38 ;  /* 0x0000002600267308 */ /* 0x000e620000000800 */
[----:B------:R-:W-:-:S04]  /*5490*/  FADD.FTZ R43, R43, R56 ;  /* 0x000000382b2b7221 */ /* 0x000fc80000010000 */
[----:B--2---:R-:W-:Y:S02]  /*54a0*/  FADD.FTZ R43, R41, R43 ;  /* 0x0000002b292b7221 */ /* 0x004fe40000010000 */
[----:B------:R-:W-:Y:S01]  /*54b0*/  HMMA.16816.F32.BF16 R76, R4, R10, R76 ;  /* 0x0000000a044c723c */ /* 0x000fe2000004184c */
[----:B------:R-:W2:Y:S01]  /*54c0*/  LDSM.16.MT88.4 R8, [R25+0x4c00] ;  /* 0x004c00001908783b */ /* 0x000ea20000004200 */
[----:B------:R-:W4:Y:S01]  /*54d0*/  MUFU.EX2 R29, R29 ;  /* 0x0000001d001d7308 */ /* 0x000f220000000800 */
[----:B-----5:R-:W-:-:S07]  /*54e0*/  FADD.FTZ R43, R39, R43 ;  /* 0x0000002b272b7221 */ /* 0x020fce0000010000 */
[----:B------:R-:W5:Y:S01]  /*54f0*/  MUFU.EX2 R28, R28 ;  /* 0x0000001c001c7308 */ /* 0x000f620000000800 */
[----:B-1----:R-:W-:Y:S01]  /*5500*/  FADD.FTZ R43, R38, R43 ;  /* 0x0000002b262b7221 */ /* 0x002fe20000010000 */
[C---:B---3--:R-:W-:Y:S06]  /*5510*/  HMMA.16816.F32.BF16 R72, R4.reuse, R16, R72 ;  /* 0x000000100448723c */ /* 0x048fec0000041848 */
[----:B------:R-:W1:Y:S01]  /*5520*/  MUFU.EX2 R26, R26 ;  /* 0x0000001a001a7308 */ /* 0x000e620000000800 */
[----:B----4-:R-:W-:Y:S01]  /*5530*/  FADD.FTZ R121, R29, R43 ;  /* 0x0000002b1d797221 */ /* 0x010fe20000010000 */
[----:B------:R-:W-:Y:S06]  /*5540*/  HMMA.16816.F32.BF16 R68, R4, R18, R68 ;  /* 0x000000120444723c */ /* 0x000fec0000041844 */
[----:B------:R-:W3:Y:S01]  /*5550*/  MUFU.EX2 R120, R120 ;  /* 0x0000007800787308 */ /* 0x000ee20000000800 */
[----:B------:R-:W-:Y:S01]  /*5560*/  F2FP.BF16.F32.PACK_AB R4, R39, R41 ;  /* 0x000000292704723e */ /* 0x000fe200000010ff */
[----:B-----5:R-:W-:Y:S01]  /*5570*/  FADD.FTZ R31, R28, R31 ;  /* 0x0000001f1c1f7221 */ /* 0x020fe20000010000 */
[----:B------:R-:W-:-:S02]  /*5580*/  F2FP.BF16.F32.PACK_AB R6, R29, R38 ;  /* 0x000000261d06723e */ /* 0x000fc400000010ff */
[----:B------:R-:W-:Y:S01]  /*5590*/  F2FP.BF16.F32.PACK_AB R5, R28, R27 ;  /* 0x0000001b1c05723e */ /* 0x000fe200000010ff */
[----:B-1----:R-:W-:Y:S01]  /*55a0*/  FADD.FTZ R31, R26, R31 ;  /* 0x0000001f1a1f7221 */ /* 0x002fe20000010000 */
[----:B---3--:R-:W-:-:S03]  /*55b0*/  F2FP.BF16.F32.PACK_AB R7, R120, R26 ;  /* 0x0000001a7807723e */ /* 0x008fc600000010ff */
[----:B------:R-:W-:-:S04]  /*55c0*/  FADD.FTZ R120, R120, R31 ;  /* 0x0000001f78787221 */ /* 0x000fc80000010000 */
[C---:B------:R-:W-:Y:S08]  /*55d0*/  HMMA.16816.F32.BF16 R80, R4.reuse, R12, R80 ;  /* 0x0000000c0450723c */ /* 0x040ff00000041850 */
[C---:B------:R-:W-:Y:S08]  /*55e0*/  HMMA.16816.F32.BF16 R76, R4.reuse, R14, R76 ;  /* 0x0000000e044c723c */ /* 0x040ff0000004184c */
[C---:B--2---:R-:W-:Y:S08]  /*55f0*/  HMMA.16816.F32.BF16 R72, R4.reuse, R8, R72 ;  /* 0x000000080448723c */ /* 0x044ff00000041848 */
[----:B------:R-:W-:Y:S01]  /*5600*/  HMMA.16816.F32.BF16 R68, R4, R10, R68 ;  /* 0x0000000a0444723c */ /* 0x000fe20000041844 */
[----:B------:R-:W-:-:S04]  /*5610*/  NOP ;  /* 0x0000000000007918 */ /* 0x000fc80000000000 */
[----:B------:R-:W-:-:S15]  /*5620*/  @!P2 BRA `(.L_x_3268) ;  /* 0x00000038002ca947 */ /* 0x000fde0003800000 */
        /* <DEDUP_REMOVED lines=66> */
.L_x_3269:
[----:B------:R-:W-:Y:S01]  /*5a50*/  UMOV UR6, URZ ;  /* 0x000000ff00067c82 */ /* 0x000fe20008000000 */
[----:B------:R-:W-:Y:S01]  /*5a60*/  IMAD.SHL.U32 R4, R20, 0x80, RZ ;  /* 0x0000008014047824 */ /* 0x000fe200078e00ff */
[----:B------:R-:W-:-:S05]  /*5a70*/  IADD3 R5, P0, PT, RZ, -UR6, RZ ;  /* 0x80000006ff057c10 */ /* 0x000fca000ff1e0ff */
[----:B------:R-:W-:-:S05]  /*5a80*/  IMAD.X R4, RZ, RZ, ~R4, P0 ;  /* 0x000000ffff047224 */ /* 0x000fca00000e0e04 */
[----:B------:R-:W-:-:S04]  /*5a90*/  SHF.R.S64 R5, R5, 0x1f, R4 ;  /* 0x0000001f05057819 */ /* 0x000fc80000001004 */
[----:B------:R-:W-:-:S04]  /*5aa0*/  IADD3 R109, P0, PT, R5, R109, RZ ;  /* 0x0000006d056d7210 */ /* 0x000fc80007f1e0ff */
[----:B------:R-:W-:-:S09]  /*5ab0*/  LEA.HI.X.SX32 R108, R4, R108, 0x1, P0 ;  /* 0x0000006c046c7211 */ /* 0x000fd200000f0eff */
.L_x_3270:
[----:B------:R-:W1:Y:S01]  /*5ac0*/  LDCU UR6, c[0x0][0x440] ;  /* 0x00008800ff0677ac */ /* 0x000e620008000800 */
[C---:B------:R-:W-:Y:S01]  /*5ad0*/  IMAD.SHL.U32 R5, R20.reuse, 0x40, RZ ;  /* 0x0000004014057824 */ /* 0x040fe200078e00ff */
[----:B------:R-:W-:-:S04]  /*5ae0*/  SHF.L.U64.HI R4, R20, 0x6, R21 ;  /* 0x0000000614047819 */ /* 0x000fc80000010215 */
[----:B------:R-:W-:-:S05]  /*5af0*/  IADD3 R8, P1, PT, R5, R109, RZ ;  /* 0x0000006d05087210 */ /* 0x000fca0007f3e0ff */
[----:B------:R-:W-:Y:S01]  /*5b00*/  IMAD.X R9, R4, 0x1, R108, P1 ;  /* 0x0000000104097824 */ /* 0x000fe200008e066c */
[----:B-1----:R-:W-:-:S13]  /*5b10*/  ISETP.GE.AND P0, PT, R103, UR6, PT ;  /* 0x0000000667007c0c */ /* 0x002fda000bf06270 */
[----:B------:R-:W-:Y:S01]  /*5b20*/  @!P0 IADD3 R10, P2, PT, R8, R5, RZ ;  /* 0x00000005080a8210 */ /* 0x000fe20007f5e0ff */
[----:B------:R-:W-:Y:S01]  /*5b30*/  @!P0 IMAD.MOV.U32 R5, RZ, RZ, R108 ;  /* 0x000000ffff058224 */ /* 0x000fe200078e006c */
[C---:B------:R-:W-:Y:S01]  /*5b40*/  @!P0 LEA R6, P1, R20.reuse, R8, 0x7 ;  /* 0x0000000814068211 */ /* 0x040fe200078238ff */
[----:B------:R-:W-:Y:S02]  /*5b50*/  @P0 STS.128 [R111+0x3000], RZ ;  /* 0x003000ff6f000388 */ /* 0x000fe40000000c00 */
[----:B------:R-:W-:Y:S01]  /*5b60*/  @!P0 IMAD.X R11, R9, 0x1, R4, P2 ;  /* 0x00000001090b8824 */ /* 0x000fe200010e0604 */
[----:B------:R-:W-:Y:S01]  /*5b70*/  @!P0 LEA.HI.X R7, R20, R9, R21, 0x7, P1 ;  /* 0x0000000914078211 */ /* 0x000fe200008f3c15 */
[----:B------:R-:W-:-:S05]  /*5b80*/  @!P0 IMAD.MOV.U32 R4, RZ, RZ, R109 ;  /* 0x000000ffff048224 */ /* 0x000fca00078e006d */
        /* <DEDUP_REMOVED lines=35> */
[----:B------:R-:W0:Y:S01]  /*5dc0*/  LDGDEPBAR ;  /* 0x00000000000079af */ /* 0x000e220000000000 */
[C---:B---3--:R-:W-:Y:S08]  /*5dd0*/  HMMA.16816.F32.BF16 R16, R96.reuse, R12, RZ ;  /* 0x0000000c6010723c */ /* 0x048ff000000418ff */
[C---:B-1----:R-:W-:Y:S08]  /*5de0*/  HMMA.16816.F32.BF16 R8, R96.reuse, R4, RZ ;  /* 0x000000046008723c */ /* 0x042ff000000418ff */
[----:B------:R-:W-:Y:S08]  /*5df0*/  HMMA.16816.F32.BF16 R4, R96, R6, RZ ;  /* 0x000000066004723c */ /* 0x000ff000000418ff */
[C---:B------:R-:W-:Y:S08]  /*5e00*/  HMMA.16816.F32.BF16 R60, R92.reuse, R88, R60 ;  /* 0x000000585c3c723c */ /* 0x040ff0000004183c */
[----:B------:R-:W-:Y:S01]  /*5e10*/  HMMA.16816.F32.BF16 R56, R92, R90, R56 ;  /* 0x0000005a5c38723c */ /* 0x000fe20000041838 */
[----:B------:R-:W1:Y:S07]  /*5e20*/  LDSM.16.M88.4 R88, [R123+0x2000] ;  /* 0x002000007b58783b */ /* 0x000e6e0000000200 */
[----:B------:R-:W-:Y:S03]  /*5e30*/  HMMA.16816.F32.BF16 R12, R96, R14, RZ ;  /* 0x0000000e600c723c */ /* 0x000fe600000418ff */
[----:B------:R-:W-:Y:S01]  /*5e40*/  FMUL.FTZ R60, R60, UR4 ;  /* 0x000000043c3c7c20 */ /* 0x000fe20008410000 */
[----:B------:R-:W-:Y:S01]  /*5e50*/  FMUL.FTZ R61, R61, UR4 ;  /* 0x000000043d3d7c20 */ /* 0x000fe20008410000 */
[----:B------:R-:W-:Y:S01]  /*5e60*/  FMUL.FTZ R62, R62, UR4 ;  /* 0x000000043e3e7c20 */ /* 0x000fe20008410000 */
[----:B------:R-:W-:-:S02]  /*5e70*/  FMUL.FTZ R63, R63, UR4 ;  /* 0x000000043f3f7c20 */ /* 0x000fc40008410000 */
[----:B------:R-:W-:Y:S01]  /*5e80*/  HMMA.16816.F32.BF16 R4, R92, R22, R4 ;  /* 0x000000165c04723c */ /* 0x000fe20000041804 */
[----:B------:R-:W-:Y:S02]  /*5e90*/  MUFU.TANH R60, R60 ;  /* 0x0000003c003c7308 */ /* 0x000fe40000002400 */
[----:B------:R-:W-:Y:S01]  /*5ea0*/  FMUL.FTZ R58, R58, UR4 ;  /* 0x000000043a3a7c20 */ /* 0x000fe20008410000 */
[----:B------:R-:W-:-:S04]  /*5eb0*/  FMUL.FTZ R57, R57, UR4 ;  /* 0x0000000439397c20 */ /* 0x000fc80008410000 */
[C---:B----4-:R-:W-:Y:S01]  /*5ec0*/  HMMA.16816.F32.BF16 R52, R96.reuse, R48, RZ ;  /* 0x000000306034723c */ /* 0x050fe200000418ff */
[----:B------:R-:W-:Y:S07]  /*5ed0*/  MUFU.TANH R129, R61 ;  /* 0x0000003d00817308 */ /* 0x000fee0000002400 */
[----:B------:R-:W-:Y:S01]  /*5ee0*/  HMMA.16816.F32.BF16 R48, R96, R50, RZ ;  /* 0x000000326030723c */ /* 0x000fe200000418ff */
[----:B------:R-:W-:Y:S02]  /*5ef0*/  MUFU.TANH R127, R62 ;  /* 0x0000003e007f7308 */ /* 0x000fe40000002400 */
[----:B------:R-:W-:Y:S01]  /*5f00*/  FMUL.FTZ R4, R4, UR4 ;  /* 0x0000000404047c20 */ /* 0x000fe20008410000 */
[----:B------:R-:W-:Y:S01]  /*5f10*/  FMUL.FTZ R5, R5, UR4 ;  /* 0x0000000405057c20 */ /* 0x000fe20008410000 */
[----:B------:R-:W-:Y:S01]  /*5f20*/  FMUL.FTZ R6, R6, UR4 ;  /* 0x0000000406067c20 */ /* 0x000fe20008410000 */
[----:B------:R-:W-:-:S02]  /*5f30*/  FMUL.FTZ R7, R7, UR4 ;  /* 0x0000000407077c20 */ /* 0x000fc40008410000 */
[----:B-----5:R-:W-:Y:S01]  /*5f40*/  HMMA.16816.F32.BF16 R44, R96, R40, RZ ;  /* 0x00000028602c723c */ /* 0x020fe200000418ff */
[----:B------:R-:W-:Y:S07]  /*5f50*/  MUFU.TANH R130, R6 ;  /* 0x0000000600827308 */ /* 0x000fee0000002400 */
[C---:B------:R-:W-:Y:S01]  /*5f60*/  HMMA.16816.F32.BF16 R16, R92.reuse, R28, R16 ;  /* 0x0000001c5c10723c */ /* 0x040fe20000041810 */
[----:B------:R-:W-:Y:S07]  /*5f70*/  MUFU.TANH R126, R63 ;  /* 0x0000003f007e7308 */ /* 0x000fee0000002400 */
[C---:B------:R-:W-:Y:S01]  /*5f80*/  HMMA.16816.F32.BF16 R12, R92.reuse, R30, R12 ;  /* 0x0000001e5c0c723c */ /* 0x040fe2000004180c */
[----:B------:R-:W-:Y:S07]  /*5f90*/  MUFU.TANH R128, R58 ;  /* 0x0000003a00807308 */ /* 0x000fee0000002400 */
[----:B------:R-:W-:Y:S01]  /*5fa0*/  HMMA.16816.F32.BF16 R8, R92, R20, R8 ;  /* 0x000000145c08723c */ /* 0x000fe20000041808 */
[----:B------:R-:W-:Y:S02]  /*5fb0*/  MUFU.TANH R57, R57 ;  /* 0x0000003900397308 */ /* 0x000fe40000002400 */
[----:B------:R-:W-:Y:S01]  /*5fc0*/  FMUL.FTZ R16, R16, UR4 ;  /* 0x0000000410107c20 */ /* 0x000fe20008410000 */
[----:B------:R-:W-:Y:S01]  /*5fd0*/  FMUL.FTZ R17, R17, UR4 ;  /* 0x0000000411117c20 */ /* 0x000fe20008410000 */
[----:B------:R-:W-:Y:S01]  /*5fe0*/  FMUL.FTZ R18, R18, UR4 ;  /* 0x0000000412127c20 */ /* 0x000fe20008410000 */
[----:B------:R-:W-:-:S02]  /*5ff0*/  FMUL.FTZ R19, R19, UR4 ;  /* 0x0000000413137c20 */ /* 0x000fc40008410000 */
[C---:B------:R-:W-:Y:S01]  /*6000*/  HMMA.16816.F32.BF16 R36, R96.reuse, R32, RZ ;  /* 0x000000206024723c */ /* 0x040fe200000418ff */
[----:B------:R-:W3:Y:S02]  /*6010*/  MUFU.TANH R16, R16 ;  /* 0x0000001000107308 */ /* 0x000ee40000002400 */
[----:B------:R-:W-:Y:S01]  /*6020*/  FMUL.FTZ R12, R12, UR4 ;  /* 0x000000040c0c7c20 */ /* 0x000fe20008410000 */
[----:B------:R-:W-:Y:S01]  /*6030*/  FMUL.FTZ R13, R13, UR4 ;  /* 0x000000040d0d7c20 */ /* 0x000fe20008410000 */
[----:B------:R-:W-:Y:S01]  /*6040*/  FMUL.FTZ R14, R14, UR4 ;  /* 0x000000040e0e7c20 */ /* 0x000fe20008410000 */
[----:B------:R-:W-:Y:S02]  /*6050*/  FMUL.FTZ R15, R15, UR4 ;  /* 0x000000040f0f7c20 */ /* 0x000fe40008410000 */
[----:B--2---:R-:W-:Y:S01]  /*6060*/  HMMA.16816.F32.BF16 R28, R96, R24, RZ ;  /* 0x00000018601c723c */ /* 0x004fe200000418ff */
[----:B------:R-:W-:Y:S02]  /*6070*/  MUFU.TANH R17, R17 ;  /* 0x0000001100117308 */ /* 0x000fe40000002400 */
[----:B------:R-:W-:Y:S01]  /*6080*/  FMUL.FTZ R10, R10, UR4 ;  /* 0x000000040a0a7c20 */ /* 0x000fe20008410000 */
[----:B------:R-:W-:Y:S01]  /*6090*/  FMUL.FTZ R8, R8, UR4 ;  /* 0x0000000408087c20 */ /* 0x000fe20008410000 */
[----:B------:R-:W-:Y:S01]  /*60a0*/  FMUL.FTZ R11, R11, UR4 ;  /* 0x000000040b0b7c20 */ /* 0x000fe20008410000 */
[----:B------:R-:W-:-:S02]  /*60b0*/  FMUL.FTZ R9, R9, UR4 ;  /* 0x0000000409097c20 */ /* 0x000fc40008410000 */
[C---:B------:R-:W-:Y:S01]  /*60c0*/  HMMA.16816.F32.BF16 R40, R96.reuse, R42, RZ ;  /* 0x0000002a6028723c */ /* 0x040fe200000418ff */
[----:B------:R-:W2:Y:S07]  /*60d0*/  MUFU.TANH R18, R18 ;  /* 0x0000001200127308 */ /* 0x000eae0000002400 */
[C---:B------:R-:W-:Y:S01]  /*60e0*/  HMMA.16816.F32.BF16 R32, R96.reuse, R34, RZ ;  /* 0x000000226020723c */ /* 0x040fe200000418ff */
[----:B------:R-:W4:Y:S07]  /*60f0*/  MUFU.TANH R19, R19 ;  /* 0x0000001300137308 */ /* 0x000f2e0000002400 */
[C---:B------:R-:W-:Y:S08]  /*6100*/  HMMA.16816.F32.BF16 R24, R96.reuse, R26, RZ ;  /* 0x0000001a6018723c */ /* 0x040ff000000418ff */
[C---:B------:R-:W-:Y:S01]  /*6110*/  HMMA.16816.F32.BF16 R20, R96.reuse, R116, RZ ;  /* 0x000000746014723c */ /* 0x040fe200000418ff */
[----:B------:R-:W-:Y:S07]  /*6120*/  MUFU.TANH R116, R15 ;  /* 0x0000000f00747308 */ /* 0x000fee0000002400 */
[----:B------:R-:W-:Y:S01]  /*6130*/  HMMA.16816.F32.BF16 R96, R96, R118, RZ ;  /* 0x000000766060723c */ /* 0x000fe200000418ff */
[----:B------:R-:W-:Y:S07]  /*6140*/  MUFU.TANH R118, R7 ;  /* 0x0000000700767308 */ /* 0x000fee0000002400 */
[C---:B------:R-:W-:Y:S01]  /*6150*/  HMMA.16816.F32.BF16 R48, R92.reuse, R66, R48 ;  /* 0x000000425c30723c */ /* 0x040fe20000041830 */
[----:B------:R-:W-:Y:S07]  /*6160*/  MUFU.TANH R67, R5 ;  /* 0x0000000500437308 */ /* 0x000fee0000002400 */
[C---:B-1----:R-:W-:Y:S01]  /*6170*/  HMMA.16816.F32.BF16 R44, R92.reuse, R88, R44 ;  /* 0x000000585c2c723c */ /* 0x042fe2000004182c */
[----:B------:R1:W-:Y:S07]  /*6180*/  MUFU.TANH R89, R4 ;  /* 0x0000000400597308 */ /* 0x0003ee0000002400 */
[----:B------:R-:W-:Y:S01]  /*6190*/  HMMA.16816.F32.BF16 R52, R92, R64, R52 ;  /* 0x000000405c34723c */ /* 0x000fe20000041834 */
[----:B------:R-:W5:Y:S02]  /*61a0*/  MUFU.TANH R64, R12 ;  /* 0x0000000c00407308 */ /* 0x000f640000002400 */
[----:B------:R-:W-:Y:S01]  /*61b0*/  FMUL.FTZ R50, R50, UR4 ;  /* 0x0000000432327c20 */ /* 0x000fe20008410000 */
[----:B------:R-:W-:Y:S01]  /*61c0*/  FMUL.FTZ R48, R48, UR4 ;  /* 0x0000000430307c20 */ /* 0x000fe20008410000 */
[----:B------:R-:W-:-:S03]  /*61d0*/  FMUL.FTZ R49, R49, UR4 ;  /* 0x0000000431317c20 */ /* 0x000fc60008410000 */
[----:B------:R-:W-:Y:S01]  /*61e0*/  HMMA.16816.F32.BF16 R40, R92, R90, R40 ;  /* 0x0000005a5c28723c */ /* 0x000fe20000041828 */
[----:B------:R-:W-:Y:S01]  /*61f0*/  MUFU.TANH R65, R13 ;  /* 0x0000000d00417308 */ /* 0x000fe20000002400 */
[----:B-1----:R-:W1:Y:S01]  /*6200*/  LDSM.16.M88.4 R4, [R123+0x2800] ;  /* 0x002800007b04783b */ /* 0x002e620000000200 */
[----:B------:R-:W-:Y:S01]  /*6210*/  FMUL.FTZ R46, R46, UR4 ;  /* 0x000000042e2e7c20 */ /* 0x000fe20008410000 */
[----:B------:R-:W-:Y:S01]  /*6220*/  FMUL.FTZ R44, R44, UR4 ;  /* 0x000000042c2c7c20 */ /* 0x000fe20008410000 */
[----:B------:R-:W-:Y:S01]  /*6230*/  FMUL.FTZ R45, R45, UR4 ;  /* 0x000000042d2d7c20 */ /* 0x000fe20008410000 */
[----:B------:R-:W-:-:S03]  /*6240*/  FMUL.FTZ R47, R47, UR4 ;  /* 0x000000042f2f7c20 */ /* 0x000fc60008410000 */
[----:B------:R3:W5:Y:S02]  /*6250*/  MUFU.TANH R66, R14 ;  /* 0x0000000e00427308 */ /* 0x0007640000002400 */
[----:B------:R-:W-:Y:S01]  /*6260*/  FMUL.FTZ R52, R52, UR4 ;  /* 0x0000000434347c20 */ /* 0x000fe20008410000 */
[----:B------:R-:W-:Y:S01]  /*6270*/  FMUL.FTZ R54, R54, UR4 ;  /* 0x0000000436367c20 */ /* 0x000fe20008410000 */
[----:B------:R-:W-:-:S04]  /*6280*/  FMUL.FTZ R55, R55, UR4 ;  /* 0x0000000437377c20 */ /* 0x000fc80008410000 */
[----:B------:R-:W-:Y:S02]  /*6290*/  MUFU.TANH R117, R10 ;  /* 0x0000000a00757308 */ /* 0x000fe40000002400 */
[----:B------:R-:W-:-:S06]  /*62a0*/  FMUL.FTZ R40, R40, UR4 ;  /* 0x0000000428287c20 */ /* 0x000fcc0008410000 */
[----:B------:R-:W5:Y:S01]  /*62b0*/  MUFU.TANH R91, R8 ;  /* 0x00000008005b7308 */ /* 0x000f620000002400 */
[----:B---3--:R-:W3:Y:S07]  /*62c0*/  LDSM.16.M88.4 R12, [R123+0x2400] ;  /* 0x002400007b0c783b */ /* 0x008eee0000000200 */
[----:B------:R-:W-:Y:S08]  /*62d0*/  MUFU.TANH R90, R11 ;  /* 0x0000000b005a7308 */ /* 0x000ff00000002400 */
[----:B------:R-:W5:Y:S01]  /*62e0*/  MUFU.TANH R88, R9 ;  /* 0x0000000900587308 */ /* 0x000f620000002400 */
[C---:B-1----:R-:W-:Y:S07]  /*62f0*/  HMMA.16816.F32.BF16 R28, R92.reuse, R4, R28 ;  /* 0x000000045c1c723c */ /* 0x042fee000004181c */
[----:B------:R-:W-:Y:S01]  /*6300*/  MUFU.TANH R124, R48 ;  /* 0x00000030007c7308 */ /* 0x000fe20000002400 */
[----:B------:R-:W-:Y:S01]  /*6310*/  HMMA.16816.F32.BF16 R24, R92, R6, R24 ;  /* 0x000000065c18723c */ /* 0x000fe20000041818 */
[----:B------:R-:W1:Y:S01]  /*6320*/  LDSM.16.M88.4 R4, [R123+0x2c00] ;  /* 0x002c00007b04783b */ /* 0x000e620000000200 */
[----:B------:R-:W-:-:S05]  /*6330*/  DEPBAR.LE SB0, 0x0 ;  /* 0x000080000000791a */ /* 0x000fca0000000000 */
[----:B------:R-:W-:Y:S04]  /*6340*/  MUFU.TANH R48, R44 ;  /* 0x0000002c00307308 */ /* 0x000fe80000002400 */
[----:B------:R-:W-:Y:S01]  /*6350*/  FMUL.FTZ R28, R28, UR4 ;  /* 0x000000041c1c7c20 */ /* 0x000fe20008410000 */
[----:B------:R-:W-:Y:S01]  /*6360*/  FMUL.FTZ R29, R29, UR4 ;  /* 0x000000041d1d7c20 */ /* 0x000fe20008410000 */
[----:B------:R-:W-:Y:S01]  /*6370*/  FMUL.FTZ R30, R30, UR4 ;  /* 0x000000041e1e7c20 */ /* 0x000fe20008410000 */
[----:B------:R-:W-:Y:S01]  /*6380*/  FMUL.FTZ R31, R31, UR4 ;  /* 0x000000041f1f7c20 */ /* 0x000fe20008410000 */
[----:B------:R-:W-:Y:S01]  /*6390*/  MUFU.TANH R63, R45 ;  /* 0x0000002d003f7308 */ /* 0x000fe20000002400 */
[C---:B---3--:R-:W-:Y:S03]  /*63a0*/  HMMA.16816.F32.BF16 R36, R92.reuse, R12, R36 ;  /* 0x0000000c5c24723c */ /* 0x048fe60000041824 */
[----:B------:R-:W-:Y:S01]  /*63b0*/  FMUL.FTZ R24, R24, UR4 ;  /* 0x0000000418187c20 */ /* 0x000fe20008410000 */
[----:B------:R-:W-:Y:S01]  /*63c0*/  FMUL.FTZ R25, R25, UR4 ;  /* 0x0000000419197c20 */ /* 0x000fe20008410000 */
[----:B------:R-:W-:Y:S01]  /*63d0*/  FMUL.FTZ R26, R26, UR4 ;  /* 0x000000041a1a7c20 */ /* 0x000fe20008410000 */
[----:B------:R-:W-:Y:S01]  /*63e0*/  FMUL.FTZ R27, R27, UR4 ;  /* 0x000000041b1b7c20 */ /* 0x000fe20008410000 */
[----:B------:R-:W-:Y:S01]  /*63f0*/  MUFU.TANH R58, R54 ;  /* 0x00000036003a7308 */ /* 0x000fe20000002400 */
[----:B------:R-:W-:Y:S01]  /*6400*/  HMMA.16816.F32.BF16 R32, R92, R14, R32 ;  /* 0x0000000e5c20723c */ /* 0x000fe20000041820 */
[----:B------:R-:W-:Y:S01]  /*6410*/  FMUL.FTZ R15, R56, UR4 ;  /* 0x00000004380f7c20 */ /* 0x000fe20008410000 */
[----:B------:R-:W-:-:S05]  /*6420*/  FMUL.FTZ R14, R59, UR4 ;  /* 0x000000043b0e7c20 */ /* 0x000fca0008410000 */
[----:B------:R3:W-:Y:S04]  /*6430*/  MUFU.TANH R56, R52 ;  /* 0x0000003400387308 */ /* 0x0007e80000002400 */
[----:B------:R-:W-:Y:S01]  /*6440*/  FMUL.FTZ R36, R36, UR4 ;  /* 0x0000000424247c20 */ /* 0x000fe20008410000 */
[----:B------:R-:W-:Y:S01]  /*6450*/  FMUL.FTZ R37, R37, UR4 ;  /* 0x0000000425257c20 */ /* 0x000fe20008410000 */
[----:B------:R-:W-:Y:S02]  /*6460*/  FMUL.FTZ R38, R38, UR4 ;  /* 0x0000000426267c20 */ /* 0x000fe40008410000 */
[----:B------:R-:W5:Y:S01]  /*6470*/  MUFU.TANH R15, R15 ;  /* 0x0000000f000f7308 */ /* 0x000f620000002400 */
[----:B-1----:R-:W-:Y:S01]  /*6480*/  HMMA.16816.F32.BF16 R20, R92, R4, R20 ;  /* 0x000000045c14723c */ /* 0x002fe20000041814 */
[----:B------:R-:W-:-:S02]  /*6490*/  VIADD R4, R107, 0xffffff00 ;  /* 0xffffff006b047836 */ /* 0x000fc40000000000 */
[----:B------:R-:W-:Y:S01]  /*64a0*/  FMUL.FTZ R35, R35, UR4 ;  /* 0x0000000423237c20 */ /* 0x000fe20008410000 */
[----:B------:R-:W-:Y:S02]  /*64b0*/  VIADD R5, R107, 0xffffff01 ;  /* 0xffffff016b057836 */ /* 0x000fe40000000000 */
[----:B------:R-:W-:Y:S01]  /*64c0*/  FMUL.FTZ R32, R32, UR4 ;  /* 0x0000000420207c20 */ /* 0x000fe20008410000 */
[----:B------:R-:W-:Y:S01]  /*64d0*/  FMUL.FTZ R34, R34, UR4 ;  /* 0x0000000422227c20 */ /* 0x000fe20008410000 */
[CC--:B------:R-:W-:Y:S01]  /*64e0*/  ISETP.GE.AND P5, PT, R4.reuse, R122.reuse, PT ;  /* 0x0000007a0400720c */ /* 0x0c0fe20003fa6270 */
[----:B---3--:R-:W-:Y:S01]  /*64f0*/  FMUL.FTZ R52, R53, UR4 ;  /* 0x0000000435347c20 */ /* 0x008fe20008410000 */
[-C--:B------:R-:W-:Y:S01]  /*6500*/  ISETP.GE.AND P4, PT, R4, R113.reuse, PT ;  /* 0x000000710400720c */ /* 0x080fe20003f86270 */
[----:B------:R-:W-:Y:S01]  /*6510*/  VIADD R4, R107, 0xffffff08 ;  /* 0xffffff086b047836 */ /* 0x000fe20000000000 */
[----:B------:R-:W-:Y:S01]  /*6520*/  FSEL R10, R16, -INF , !P5 ;  /* 0xff800000100a7808 */ /* 0x000fe20006800000 */
[----:B------:R1:W-:Y:S01]  /*6530*/  MUFU.TANH R53, R50 ;  /* 0x0000003200357308 */ /* 0x0003e20000002400 */
[-C--:B------:R-:W-:Y:S01]  /*6540*/  ISETP.GE.AND P3, PT, R5, R122.reuse, PT ;  /* 0x0000007a0500720c */ /* 0x080fe20003f66270 */
[----:B------:R-:W-:Y:S01]  /*6550*/  FMUL.FTZ R16, R41, UR4 ;  /* 0x0000000429107c20 */ /* 0x000fe20008410000 */
[CC--:B------:R-:W-:Y:S01]  /*6560*/  ISETP.GE.AND P1, PT, R4.reuse, R122.reuse, PT ;  /* 0x0000007a0400720c */ /* 0x0c0fe20003f26270 */
[----:B------:R-:W-:Y:S01]  /*6570*/  FMUL.FTZ R33, R33, UR4 ;  /* 0x0000000421217c20 */ /* 0x000fe20008410000 */
[-C--:B------:R-:W-:Y:S01]  /*6580*/  ISETP.GE.AND P5, PT, R4, R113.reuse, PT ;  /* 0x000000710400720c */ /* 0x080fe20003fa6270 */
[----:B------:R-:W-:Y:S01]  /*6590*/  VIADD R4, R107, 0xffffff09 ;  /* 0xffffff096b047836 */ /* 0x000fe20000000000 */
[-C--:B------:R-:W-:Y:S01]  /*65a0*/  ISETP.GE.AND P2, PT, R5, R113.reuse, PT ;  /* 0x000000710500720c */ /* 0x080fe20003f46270 */
[----:B------:R-:W3:Y:S01]  /*65b0*/  MUFU.TANH R14, R14 ;  /* 0x0000000e000e7308 */ /* 0x000ee20000002400 */
[----:B--2---:R-:W-:Y:S01]  /*65c0*/  FSEL R5, R18, -INF , !P4 ;  /* 0xff80000012057808 */ /* 0x004fe20006000000 */
[----:B------:R-:W-:Y:S01]  /*65d0*/  FMUL.FTZ R18, R43, UR4 ;  /* 0x000000042b127c20 */ /* 0x000fe20008410000 */
[----:B------:R-:W-:Y:S01]  /*65e0*/  FSEL R11, R17, -INF , !P3 ;  /* 0xff800000110b7808 */ /* 0x000fe20005800000 */
[C---:B------:R-:W-:Y:S01]  /*65f0*/  VIADD R17, R107.reuse, 0xffffff18 ;  /* 0xffffff186b117836 */ /* 0x040fe20000000000 */
[CC--:B------:R-:W-:Y:S01]  /*6600*/  ISETP.GE.AND P4, PT, R4.reuse, R122.reuse, PT ;  /* 0x0000007a0400720c */ /* 0x0c0fe20003f86270 */
[----:B------:R-:W-:Y:S01]  /*6610*/  HMMA.16816.F32.BF16 R96, R92, R6, R96 ;  /* 0x000000065c60723c */ /* 0x000fe20000041860 */
[-C--:B------:R-:W-:Y:S01]  /*6620*/  ISETP.GE.AND P3, PT, R4, R113.reuse, PT ;  /* 0x000000710400720c */ /* 0x080fe20003f66270 */
[----:B------:R-:W-:Y:S01]  /*6630*/  VIADD R4, R107, 0xffffff10 ;  /* 0xffffff106b047836 */ /* 0x000fe20000000000 */
[----:B----4-:R-:W-:Y:S01]  /*6640*/  FSEL R8, R19, -INF , !P2 ;  /* 0xff80000013087808 */ /* 0x010fe20005000000 */
[----:B-1----:R-:W-:Y:S01]  /*6650*/  FMUL.FTZ R50, R51, UR4 ;  /* 0x0000000433327c20 */ /* 0x002fe20008410000 */
[----:B-----5:R-:W-:Y:S01]  /*6660*/  FSEL R12, R64, -INF , !P1 ;  /* 0xff800000400c7808 */ /* 0x020fe20004800000 */
[----:B------:R1:W-:Y:S01]  /*6670*/  MUFU.TANH R51, R46 ;  /* 0x0000002e00337308 */ /* 0x0003e20000002400 */
        /* <DEDUP_REMOVED lines=9> */
[C---:B------:R-:W-:Y:S01]  /*6710*/  VIADD R6, R107.reuse, 0xffffff68 ;  /* 0xffffff686b067836 */ /* 0x040fe20000000000 */
[-C--:B------:R-:W-:Y:S01]  /*6720*/  ISETP.GE.AND P4, PT, R4, R113.reuse, PT ;  /* 0x000000710400720c */ /* 0x080fe20003f86270 */
[----:B------:R-:W-:Y:S01]  /*6730*/  VIADD R7, R107, 0xffffff61 ;  /* 0xffffff616b077836 */ /* 0x000fe20000000000 */
[----:B------:R-:W-:Y:S01]  /*6740*/  FSEL R4, R116, -INF , !P3 ;  /* 0xff80000074047808 */ /* 0x000fe20005800000 */
[----:B------:R-:W-:Y:S01]  /*6750*/  FMUL.FTZ R22, R22, UR4 ;  /* 0x0000000416167c20 */ /* 0x000fe20008410000 */
[----:B------:R-:W-:Y:S01]  /*6760*/  ISETP.GE.AND P3, PT, R17, R122, PT ;  /* 0x0000007a1100720c */ /* 0x000fe20003f66270 */
[----:B------:R4:W-:Y:S01]  /*6770*/  MUFU.TANH R125, R49 ;  /* 0x00000031007d7308 */ /* 0x0009e20000002400 */
[----:B-1----:R-:W-:Y:S01]  /*6780*/  FSEL R46, R91, -INF , !P2 ;  /* 0xff8000005b2e7808 */ /* 0x002fe20005000000 */
[----:B------:R-:W-:Y:S01]  /*6790*/  FMUL.FTZ R21, R21, UR4 ;  /* 0x0000000415157c20 */ /* 0x000fe20008410000 */
[----:B------:R-:W-:Y:S01]  /*67a0*/  ISETP.GE.AND P2, PT, R17, R113, PT ;  /* 0x000000711100720c */ /* 0x000fe20003f46270 */
[----:B------:R-:W-:Y:S01]  /*67b0*/  VIADD R17, R107, 0xffffff19 ;  /* 0xffffff196b117836 */ /* 0x000fe20000000000 */
[----:B------:R-:W-:-:S02]  /*67c0*/  FSEL R64, R117, -INF , !P1 ;  /* 0xff80000075407808 */ /* 0x000fc40004800000 */
[----:B------:R-:W-:Y:S01]  /*67d0*/  FSEL R44, R88, -INF , !P5 ;  /* 0xff800000582c7808 */ /* 0x000fe20006800000 */
[----:B------:R-:W1:Y:S01]  /*67e0*/  MUFU.TANH R119, R55 ;  /* 0x0000003700777308 */ /* 0x000e620000002400 */
[CC--:B------:R-:W-:Y:S02]  /*67f0*/  ISETP.GE.AND P1, PT, R17.reuse, R122.reuse, PT ;  /* 0x0000007a1100720c */ /* 0x0c0fe40003f26270 */
[----:B------:R-:W-:Y:S01]  /*6800*/  ISETP.GE.AND P5, PT, R17, R113, PT ;  /* 0x000000711100720c */ /* 0x000fe20003fa6270 */
[----:B------:R-:W-:Y:S01]  /*6810*/  VIADD R17, R107, 0xffffff20 ;  /* 0xffffff206b117836 */ /* 0x000fe20000000000 */
[----:B------:R-:W-:Y:S02]  /*6820*/  FSEL R59, R90, -INF , !P4 ;  /* 0xff8000005a3b7808 */ /* 0x000fe40006000000 */
[----:B------:R-:W-:Y:S01]  /*6830*/  FSEL R41, R89, -INF , !P3 ;  /* 0xff80000059297808 */ /* 0x000fe20005800000 */
[----:B------:R-:W5:Y:S01]  /*6840*/  MUFU.TANH R50, R50 ;  /* 0x0000003200327308 */ /* 0x000f620000002400 */
[----:B------:R-:W-:-:S02]  /*6850*/  ISETP.GE.AND P4, PT, R17, R122, PT ;  /* 0x0000007a1100720c */ /* 0x000fc40003f86270 */
[-C--:B------:R-:W-:Y:S01]  /*6860*/  ISETP.GE.AND P3, PT, R17, R113.reuse, PT ;  /* 0x000000711100720c */ /* 0x080fe20003f66270 */
[----:B------:R-:W-:Y:S01]  /*6870*/  VIADD R17, R107, 0xffffff21 ;  /* 0xffffff216b117836 */ /* 0x000fe20000000000 */
[----:B------:R-:W-:Y:S02]  /*6880*/  FSEL R130, R130, -INF , !P2 ;  /* 0xff80000082827808 */ /* 0x000fe40005000000 */
[----:B------:R-:W-:Y:S01]  /*6890*/  FSEL R45, R67, -INF , !P1 ;  /* 0xff800000432d7808 */ /* 0x000fe20004800000 */
[----:B------:R-:W5:Y:S01]  /*68a0*/  MUFU.TANH R47, R47 ;  /* 0x0000002f002f7308 */ /* 0x000f620000002400 */
[C---:B------:R-:W-:Y:S02]  /*68b0*/  ISETP.GE.AND P2, PT, R17.reuse, R122, PT ;  /* 0x0000007a1100720c */ /* 0x040fe40003f46270 */
[----:B------:R-:W-:Y:S01]  /*68c0*/  ISETP.GE.AND P1, PT, R17, R113, PT ;  /* 0x000000711100720c */ /* 0x000fe20003f26270 */
[----:B------:R-:W-:Y:S01]  /*68d0*/  VIADD R17, R107, 0xffffff28 ;  /* 0xffffff286b117836 */ /* 0x000fe20000000000 */
[----:B------:R-:W-:-:S02]  /*68e0*/  FSEL R54, R118, -INF , !P5 ;  /* 0xff80000076367808 */ /* 0x000fc40006800000 */
[----:B------:R-:W-:Y:S01]  /*68f0*/  FSEL R60, R60, -INF , !P4 ;  /* 0xff8000003c3c7808 */ /* 0x000fe20006000000 */
[----:B------:R-:W5:Y:S01]  /*6900*/  MUFU.TANH R55, R40 ;  /* 0x0000002800377308 */ /* 0x000f620000002400 */
        /* <DEDUP_REMOVED lines=10> */
[----:B----4-:R-:W-:Y:S01]  /*69b0*/  FSEL R49, R15, -INF , !P5 ;  /* 0xff8000000f317808 */ /* 0x010fe20006800000 */
[----:B------:R-:W4:Y:S01]  /*69c0*/  MUFU.TANH R19, R19 ;  /* 0x0000001300137308 */ /* 0x000f220000002400 */
[C---:B------:R-:W-:Y:S02]  /*69d0*/  ISETP.GE.AND P1, PT, R17.reuse, R122, PT ;  /* 0x0000007a1100720c */ /* 0x040fe40003f26270 */
[----:B------:R-:W-:Y:S01]  /*69e0*/  ISETP.GE.AND P5, PT, R17, R113, PT ;  /* 0x000000711100720c */ /* 0x000fe20003fa6270 */
[----:B------:R-:W-:Y:S01]  /*69f0*/  VIADD R17, R107, 0xffffff31 ;  /* 0xffffff316b117836 */ /* 0x000fe20000000000 */
[----:B------:R-:W-:-:S02]  /*6a00*/  FSEL R128, R128, -INF , !P4 ;  /* 0xff80000080807808 */ /* 0x000fc40006000000 */
[----:B------:R-:W-:Y:S01]  /*6a10*/  FSEL R57, R57, -INF , !P3 ;  /* 0xff80000039397808 */ /* 0x000fe20005800000 */
[----:B------:R-:W4:Y:S01]  /*6a20*/  MUFU.TANH R18, R18 ;  /* 0x0000001200127308 */ /* 0x000f220000002400 */
[----:B---3--:R-:W-:Y:S01]  /*6a30*/  FSEL R67, R14, -INF , !P2 ;  /* 0xff8000000e437808 */ /* 0x008fe20005000000 */
[----:B------:R-:W-:Y:S01]  /*6a40*/  VIADD R14, R107, 0xffffff39 ;  /* 0xffffff396b0e7836 */ /* 0x000fe20000000000 */
[C---:B------:R-:W-:Y:S02]  /*6a50*/  ISETP.GE.AND P4, PT, R17.reuse, R122, PT ;  /* 0x0000007a1100720c */ /* 0x040fe40003f86270 */
[----:B------:R-:W-:Y:S01]  /*6a60*/  ISETP.GE.AND P3, PT, R17, R113, PT ;  /* 0x000000711100720c */ /* 0x000fe20003f66270 */
[----:B------:R-:W-:Y:S01]  /*6a70*/  VIADD R17, R107, 0xffffff38 ;  /* 0xffffff386b117836 */ /* 0x000fe20000000000 */
[----:B------:R-:W-:Y:S01]  /*6a80*/  FSEL R117, R58, -INF , !P5 ;  /* 0xff8000003a757808 */ /* 0x000fe20006800000 */
[----:B------:R-:W3:Y:S01]  /*6a90*/  MUFU.TANH R36, R36 ;  /* 0x0000002400247308 */ /* 0x000ee20000002400 */
[----:B--2---:R-:W-:-:S02]  /*6aa0*/  FSEL R123, R52, -INF , !P4 ;  /* 0xff800000347b7808 */ /* 0x004fc40006000000 */
[CC--:B------:R-:W-:Y:S02]  /*6ab0*/  ISETP.GE.AND P5, PT, R14.reuse, R122.reuse, PT ;  /* 0x0000007a0e00720c */ /* 0x0c0fe40003fa6270 */
[----:B------:R-:W-:Y:S01]  /*6ac0*/  ISETP.GE.AND P4, PT, R14, R113, PT ;  /* 0x000000710e00720c */ /* 0x000fe20003f86270 */
[----:B------:R-:W-:Y:S01]  /*6ad0*/  VIADD R14, R107, 0xffffff40 ;  /* 0xffffff406b0e7836 */ /* 0x000fe20000000000 */
[----:B------:R-:W-:Y:S01]  /*6ae0*/  ISETP.GE.AND P2, PT, R17, R122, PT ;  /* 0x0000007a1100720c */ /* 0x000fe20003f46270 */
[----:B------:R2:W3:Y:S01]  /*6af0*/  MUFU.TANH R40, R38 ;  /* 0x0000002600287308 */ /* 0x0004e20000002400 */
[----:B-1----:R-:W-:Y:S02]  /*6b00*/  FSEL R119, R119, -INF , !P3 ;  /* 0xff80000077777808 */ /* 0x002fe40005800000 */
[----:B------:R-:W-:Y:S02]  /*6b10*/  FSEL R124, R124, -INF , !P2 ;  /* 0xff8000007c7c7808 */ /* 0x000fe40005000000 */
[----:B------:R-:W-:-:S02]  /*6b20*/  FSEL R118, R56, -INF , !P1 ;  /* 0xff80000038767808 */ /* 0x000fc40004800000 */
[CC--:B------:R-:W-:Y:S01]  /*6b30*/  ISETP.GE.AND P3, PT, R14.reuse, R122.reuse, PT ;  /* 0x0000007a0e00720c */ /* 0x0c0fe20003f66270 */
[----:B------:R-:W1:Y:S01]  /*6b40*/  MUFU.TANH R37, R37 ;  /* 0x0000002500257308 */ /* 0x000e620000002400 */
[-C--:B------:R-:W-:Y:S01]  /*6b50*/  ISETP.GE.AND P2, PT, R14, R113.reuse, PT ;  /* 0x000000710e00720c */ /* 0x080fe20003f46270 */
[----:B------:R-:W-:Y:S01]  /*6b60*/  VIADD R14, R107, 0xffffff41 ;  /* 0xffffff416b0e7836 */ /* 0x000fe20000000000 */
[-C--:B------:R-:W-:Y:S01]  /*6b70*/  ISETP.GE.AND P1, PT, R17, R113.reuse, PT ;  /* 0x000000711100720c */ /* 0x080fe20003f26270 */
[----:B------:R-:W-:Y:S01]  /*6b80*/  VIADD R17, R107, 0xffffff49 ;  /* 0xffffff496b117836 */ /* 0x000fe20000000000 */
[----:B------:R-:W-:Y:S02]  /*6b90*/  FSEL R125, R125, -INF , !P5 ;  /* 0xff8000007d7d7808 */ /* 0x000fe40006800000 */
[----:B------:R-:W-:Y:S01]  /*6ba0*/  FSEL R116, R53, -INF , !P1 ;  /* 0xff80000035747808 */ /* 0x000fe20004800000 */
[----:B------:R-:W-:Y:S01]  /*6bb0*/  MUFU.TANH R88, R28 ;  /* 0x0000001c00587308 */ /* 0x000fe20000002400 */
[C---:B------:R-:W-:Y:S01]  /*6bc0*/  ISETP.GE.AND P1, PT, R14.reuse, R122, PT ;  /* 0x0000007a0e00720c */ /* 0x040fe20003f26270 */
[----:B--2---:R-:W-:Y:S01]  /*6bd0*/  FMUL.FTZ R38, R39, UR4 ;  /* 0x0000000427267c20 */ /* 0x004fe20008410000 */
[----:B------:R-:W-:Y:S01]  /*6be0*/  ISETP.GE.AND P5, PT, R14, R113, PT ;  /* 0x000000710e00720c */ /* 0x000fe20003fa6270 */
[----:B------:R-:W-:Y:S01]  /*6bf0*/  VIADD R14, R107, 0xffffff48 ;  /* 0xffffff486b0e7836 */ /* 0x000fe20000000000 */
[----:B-----5:R-:W-:-:S02]  /*6c00*/  FSEL R91, R50, -INF , !P4 ;  /* 0xff800000325b7808 */ /* 0x020fc40006000000 */
[----:B------:R-:W-:Y:S01]  /*6c10*/  FSEL R66, R48, -INF , !P3 ;  /* 0xff80000030427808 */ /* 0x000fe20005800000 */
[----:B------:R-:W-:Y:S01]  /*6c20*/  MUFU.TANH R38, R38 ;  /* 0x0000002600267308 */ /* 0x000fe20000002400 */
[CC--:B------:R-:W-:Y:S02]  /*6c30*/  ISETP.GE.AND P4, PT, R14.reuse, R122.reuse, PT ;  /* 0x0000007a0e00720c */ /* 0x0c0fe40003f86270 */
[-C--:B------:R-:W-:Y:S02]  /*6c40*/  ISETP.GE.AND P3, PT, R14, R113.reuse, PT ;  /* 0x000000710e00720c */ /* 0x080fe40003f66270 */
[----:B------:R-:W-:Y:S01]  /*6c50*/  FSEL R43, R51, -INF , !P2 ;  /* 0xff800000332b7808 */ /* 0x000fe20005000000 */
[----:B------:R-:W-:Y:S01]  /*6c60*/  FMUL.FTZ R51, R20, UR4 ;  /* 0x0000000414337c20 */ /* 0x000fe20008410000 */
[----:B------:R-:W-:Y:S01]  /*6c70*/  FSEL R63, R63, -INF , !P1 ;  /* 0xff8000003f3f7808 */ /* 0x000fe20004800000 */
[----:B------:R2:W-:Y:S01]  /*6c80*/  MUFU.TANH R14, R24 ;  /* 0x00000018000e7308 */ /* 0x0005e20000002400 */
[----:B------:R-:W-:Y:S01]  /*6c90*/  ISETP.GE.AND P2, PT, R17, R122, PT ;  /* 0x0000007a1100720c */ /* 0x000fe20003f46270 */
[----:B------:R-:W-:Y:S01]  /*6ca0*/  VIADD R20, R107, 0xffffff59 ;  /* 0xffffff596b147836 */ /* 0x000fe20000000000 */
[----:B------:R-:W-:-:S02]  /*6cb0*/  ISETP.GE.AND P1, PT, R17, R113, PT ;  /* 0x000000711100720c */ /* 0x000fc40003f26270 */
[----:B------:R-:W-:Y:S02]  /*6cc0*/  FSEL R17, R47, -INF , !P5 ;  /* 0xff8000002f117808 */ /* 0x000fe40006800000 */
[----:B------:R-:W-:Y:S01]  /*6cd0*/  FSEL R55, R55, -INF , !P4 ;  /* 0xff80000037377808 */ /* 0x000fe20006000000 */
[----:B------:R-:W5:Y:S01]  /*6ce0*/  MUFU.TANH R39, R35 ;  /* 0x0000002300277308 */ /* 0x000f620000002400 */
[----:B------:R-:W-:Y:S01]  /*6cf0*/  FSEL R52, R16, -INF , !P2 ;  /* 0xff80000010347808 */ /* 0x000fe20005000000 */
[----:B------:R-:W-:Y:S01]  /*6d00*/  VIADD R16, R107, 0xffffff58 ;  /* 0xffffff586b107836 */ /* 0x000fe20000000000 */
[----:B----4-:R-:W-:Y:S02]  /*6d10*/  FSEL R19, R19, -INF , !P3 ;  /* 0xff80000013137808 */ /* 0x010fe40005800000 */
[----:B------:R-:W-:Y:S02]  /*6d20*/  FSEL R18, R18, -INF , !P1 ;  /* 0xff80000012127808 */ /* 0x000fe40004800000 */
[----:B------:R-:W-:Y:S01]  /*6d30*/  ISETP.GE.AND P1, PT, R16, R122, PT ;  /* 0x0000007a1000720c */ /* 0x000fe20003f26270 */
[----:B------:R-:W4:Y:S01]  /*6d40*/  MUFU.TANH R65, R32 ;  /* 0x0000002000417308 */ /* 0x000f220000002400 */
[----:B--2---:R-:W-:-:S05]  /*6d50*/  VIADD R24, R107, 0xffffff50 ;  /* 0xffffff506b187836 */ /* 0x004fca0000000000 */
[CC--:B------:R-:W-:Y:S02]  /*6d60*/  ISETP.GE.AND P5, PT, R24.reuse, R122.reuse, PT ;  /* 0x0000007a1800720c */ /* 0x0c0fe40003fa6270 */
[-C--:B------:R-:W-:Y:S01]  /*6d70*/  ISETP.GE.AND P4, PT, R24, R113.reuse, PT ;  /* 0x000000711800720c */ /* 0x080fe20003f86270 */
[----:B------:R-:W-:Y:S01]  /*6d80*/  VIADD R24, R107, 0xffffff51 ;  /* 0xffffff516b187836 */ /* 0x000fe20000000000 */
[----:B------:R2:W4:Y:S01]  /*6d90*/  MUFU.TANH R15, R34 ;  /* 0x00000022000f7308 */ /* 0x0005220000002400 */
[----:B---3--:R-:W-:Y:S02]  /*6da0*/  FSEL R48, R36, -INF , !P5 ;  /* 0xff80000024307808 */ /* 0x008fe40006800000 */
[----:B------:R-:W-:Y:S02]  /*6db0*/  ISETP.GE.AND P5, PT, R16, R113, PT ;  /* 0x000000711000720c */ /* 0x000fe40003fa6270 */
[----:B------:R-:W-:Y:S02]  /*6dc0*/  ISETP.GE.AND P3, PT, R24, R122, PT ;  /* 0x0000007a1800720c */ /* 0x000fe40003f66270 */
[----:B------:R-:W-:Y:S01]  /*6dd0*/  FSEL R16, R40, -INF , !P4 ;  /* 0xff80000028107808 */ /* 0x000fe20006000000 */
[----:B------:R-:W3:Y:S01]  /*6de0*/  MUFU.TANH R89, R33 ;  /* 0x0000002100597308 */ /* 0x000ee20000002400 */
[----:B-1----:R-:W-:-:S02]  /*6df0*/  FSEL R50, R37, -INF , !P3 ;  /* 0xff80000025327808 */ /* 0x002fc40005800000 */
[CC--:B------:R-:W-:Y:S02]  /*6e00*/  ISETP.GE.AND P4, PT, R20.reuse, R122.reuse, PT ;  /* 0x0000007a1400720c */ /* 0x0c0fe40003f86270 */
[-C--:B------:R-:W-:Y:S01]  /*6e10*/  ISETP.GE.AND P3, PT, R20, R113.reuse, PT ;  /* 0x000000711400720c */ /* 0x080fe20003f66270 */
[----:B------:R-:W-:Y:S01]  /*6e20*/  VIADD R20, R107, 0xffffff60 ;  /* 0xffffff606b147836 */ /* 0x000fe20000000000 */
[----:B------:R-:W-:Y:S01]  /*6e30*/  ISETP.GE.AND P2, PT, R24, R113, PT ;  /* 0x000000711800720c */ /* 0x000fe20003f46270 */
[----:B------:R-:W1:Y:S01]  /*6e40*/  MUFU.TANH R90, R29 ;  /* 0x0000001d005a7308 */ /* 0x000e620000002400 */
[----:B-----5:R-:W-:Y:S01]  /*6e50*/  FSEL R39, R39, -INF , !P3 ;  /* 0xff80000027277808 */ /* 0x020fe20005800000 */
[----:B--2---:R-:W-:Y:S01]  /*6e60*/  FMUL.FTZ R34, R96, UR4 ;  /* 0x0000000460227c20 */ /* 0x004fe20008410000 */
[----:B------:R-:W-:Y:S01]  /*6e70*/  FSEL R37, R38, -INF , !P2 ;  /* 0xff80000026257808 */ /* 0x000fe20005000000 */
[----:B------:R-:W-:Y:S01]  /*6e80*/  FMUL.FTZ R24, R98, UR4 ;  /* 0x0000000462187c20 */ /* 0x000fe20008410000 */
[----:B------:R-:W-:-:S02]  /*6e90*/  ISETP.GE.AND P2, PT, R20, R122, PT ;  /* 0x0000007a1400720c */ /* 0x000fc40003f46270 */
[----:B----4-:R-:W-:Y:S01]  /*6ea0*/  FSEL R65, R65, -INF , !P1 ;  /* 0xff80000041417808 */ /* 0x010fe20004800000 */
[----:B------:R-:W2:Y:S01]  /*6eb0*/  MUFU.TANH R33, R30 ;  /* 0x0000001e00217308 */ /* 0x000ea20000002400 */
[----:B------:R-:W-:Y:S02]  /*6ec0*/  FSEL R88, R88, -INF , !P2 ;  /* 0xff80000058587808 */ /* 0x000fe40005000000 */
[----:B------:R-:W-:Y:S02]  /*6ed0*/  FSEL R40, R15, -INF , !P5 ;  /* 0xff8000000f287808 */ /* 0x000fe40006800000 */
[CC--:B------:R-:W-:Y:S02]  /*6ee0*/  ISETP.GE.AND P3, PT, R6.reuse, R122.reuse, PT ;  /* 0x0000007a0600720c */ /* 0x0c0fe40003f66270 */
[-C--:B------:R-:W-:Y:S01]  /*6ef0*/  ISETP.GE.AND P2, PT, R6, R113.reuse, PT ;  /* 0x000000710600720c */ /* 0x080fe20003f46270 */
[----:B------:R-:W4:Y:S01]  /*6f00*/  MUFU.TANH R53, R25 ;  /* 0x0000001900357308 */ /* 0x000f220000002400 */
[----:B------:R-:W-:Y:S01]  /*6f10*/  ISETP.GE.AND P1, PT, R20, R113, PT ;  /* 0x000000711400720c */ /* 0x000fe20003f26270 */
[----:B------:R-:W-:Y:S01]  /*6f20*/  VIADD R6, R107, 0xffffff69 ;  /* 0xffffff696b067836 */ /* 0x000fe20000000000 */
[----:B------:R-:W-:-:S02]  /*6f30*/  ISETP.GE.AND P5, PT, R7, R122, PT ;  /* 0x0000007a0700720c */ /* 0x000fc40003fa6270 */
[----:B---3--:R-:W-:Y:S02]  /*6f40*/  FSEL R89, R89, -INF , !P4 ;  /* 0xff80000059597808 */ /* 0x008fe40006000000 */
[----:B-1----:R-:W-:Y:S01]  /*6f50*/  FSEL R90, R90, -INF , !P5 ;  /* 0xff8000005a5a7808 */ /* 0x002fe20006800000 */
[----:B------:R-:W1:Y:S01]  /*6f60*/  MUFU.TANH R30, R26 ;  /* 0x0000001a001e7308 */ /* 0x000e620000002400 */
[----:B--2---:R-:W-:Y:S02]  /*6f70*/  FSEL R33, R33, -INF , !P1 ;  /* 0xff80000021217808 */ /* 0x004fe40004800000 */
[C---:B------:R-:W-:Y:S02]  /*6f80*/  ISETP.GE.AND P1, PT, R6.reuse, R122, PT ;  /* 0x0000007a0600720c */ /* 0x040fe40003f26270 */
[-C--:B------:R-:W-:Y:S01]  /*6f90*/  ISETP.GE.AND P5, PT, R6, R113.reuse, PT ;  /* 0x000000710600720c */ /* 0x080fe20003fa6270 */
[----:B------:R-:W-:Y:S01]  /*6fa0*/  VIADD R6, R107, 0xffffff71 ;  /* 0xffffff716b067836 */ /* 0x000fe20000000000 */
[-C--:B------:R-:W-:Y:S01]  /*6fb0*/  ISETP.GE.AND P4, PT, R7, R113.reuse, PT ;  /* 0x000000710700720c */ /* 0x080fe20003f86270 */
[----:B------:R-:W2:Y:S01]  /*6fc0*/  MUFU.TANH R26, R23 ;  /* 0x00000017001a7308 */ /* 0x000ea20000002400 */
[----:B----4-:R-:W-:Y:S01]  /*6fd0*/  FSEL R53, R53, -INF , !P1 ;  /* 0xff80000035357808 */ /* 0x010fe20004800000 */
[----:B------:R-:W-:Y:S01]  /*6fe0*/  VIADD R7, R107, 0xffffff70 ;  /* 0xffffff706b077836 */ /* 0x000fe20000000000 */
[----:B------:R-:W-:-:S02]  /*6ff0*/  ISETP.GE.AND P1, PT, R6, R113, PT ;  /* 0x000000710600720c */ /* 0x000fc40003f26270 */
[----:B------:R-:W-:Y:S02]  /*7000*/  FSEL R92, R14, -INF , !P3 ;  /* 0xff8000000e5c7808 */ /* 0x000fe40005800000 */
[----:B------:R-:W-:Y:S01]  /*7010*/  ISETP.GE.AND P3, PT, R7, R113, PT ;  /* 0x000000710700720c */ /* 0x000fe20003f66270 */
[----:B------:R-:W3:Y:S01]  /*7020*/  MUFU.TANH R31, R31 ;  /* 0x0000001f001f7308 */ /* 0x000ee20000002400 */
[----:B-1----:R-:W-:Y:S02]  /*7030*/  FSEL R30, R30, -INF , !P2 ;  /* 0xff8000001e1e7808 */ /* 0x002fe40005000000 */
[----:B------:R-:W-:Y:S01]  /*7040*/  ISETP.GE.AND P2, PT, R6, R122, PT ;  /* 0x0000007a0600720c */ /* 0x000fe20003f46270 */
[C---:B------:R-:W-:Y:S02]  /*7050*/  VIADD R6, R107.reuse, 0xffffff78 ;  /* 0xffffff786b067836 */ /* 0x040fe40000000000 */
[----:B------:R-:W-:Y:S02]  /*7060*/  VIADD R107, R107, 0xffffff79 ;  /* 0xffffff796b6b7836 */ /* 0x000fe40000000000 */
[----:B------:R1:W4:Y:S01]  /*7070*/  MUFU.TANH R29, R27 ;  /* 0x0000001b001d7308 */ /* 0x0003220000002400 */
[----:B--2---:R-:W-:-:S02]  /*7080*/  FSEL R26, R26, -INF , !P1 ;  /* 0xff8000001a1a7808 */ /* 0x004fc40004800000 */
[----:B------:R-:W-:-:S05]  /*7090*/  ISETP.GE.U32.AND P1, PT, R3, 0x3, PT ;  /* 0x000000030300780c */ /* 0x000fca0003f26070 */
[----:B------:R2:W5:Y:S01]  /*70a0*/  MUFU.TANH R25, R22 ;  /* 0x0000001600197308 */ /* 0x0005620000002400 */
[----:B---3--:R-:W-:Y:S02]  /*70b0*/  FSEL R31, R31, -INF , !P4 ;  /* 0xff8000001f1f7808 */ /* 0x008fe40006000000 */
[----:B------:R-:W-:-:S05]  /*70c0*/  ISETP.GE.AND P4, PT, R7, R122, PT ;  /* 0x0000007a0700720c */ /* 0x000fca0003f86270 */
[----:B------:R-:W3:Y:S01]  /*70d0*/  MUFU.TANH R51, R51 ;  /* 0x0000003300337308 */ /* 0x000ee20000002400 */
[----:B-1----:R-:W-:Y:S01]  /*70e0*/  FMUL.FTZ R27, R97, UR4 ;  /* 0x00000004611b7c20 */ /* 0x002fe20008410000 */
[----:B----4-:R-:W-:Y:S02]  /*70f0*/  FSEL R29, R29, -INF , !P5 ;  /* 0xff8000001d1d7808 */ /* 0x010fe40006800000 */
[----:B------:R-:W-:-:S04]  /*7100*/  ISETP.GE.AND P5, PT, R6, R122, PT ;  /* 0x0000007a0600720c */ /* 0x000fc80003fa6270 */
[----:B------:R-:W1:Y:S01]  /*7110*/  MUFU.TANH R47, R21 ;  /* 0x00000015002f7308 */ /* 0x000e620000002400 */
[----:B--2---:R-:W-:Y:S01]  /*7120*/  FMUL.FTZ R22, R99, UR4 ;  /* 0x0000000463167c20 */ /* 0x004fe20008410000 */
[----:B-----5:R-:W-:Y:S01]  /*7130*/  FSEL R25, R25, -INF , !P3 ;  /* 0xff80000019197808 */ /* 0x020fe20005800000 */
[----:B------:R-:W-:Y:S01]  /*7140*/  BAR.SYNC.DEFER_BLOCKING 0x0 ;  /* 0x0000000000007b1d */ /* 0x000fe20000010000 */
[----:B------:R-:W-:-:S05]  /*7150*/  ISETP.GE.AND P3, PT, R6, R113, PT ;  /* 0x000000710600720c */ /* 0x000fca0003f66270 */
[----:B------:R-:W2:Y:S01]  /*7160*/  MUFU.TANH R34, R34 ;  /* 0x0000002200227308 */ /* 0x000ea20000002400 */
[----:B---3--:R-:W-:Y:S02]  /*7170*/  FSEL R51, R51, -INF , !P4 ;  /* 0xff80000033337808 */ /* 0x008fe40006000000 */
[----:B------:R-:W-:-:S05]  /*7180*/  ISETP.GE.AND P4, PT, R107, R122, PT ;  /* 0x0000007a6b00720c */ /* 0x000fca0003f86270 */
[----:B------:R-:W3:Y:S01]  /*7190*/  MUFU.TANH R27, R27 ;  /* 0x0000001b001b7308 */ /* 0x000ee20000002400 */
[----:B-1----:R-:W-:Y:S02]  /*71a0*/  FSEL R47, R47, -INF , !P2 ;  /* 0xff8000002f2f7808 */ /* 0x002fe40005000000 */
[----:B------:R-:W-:-:S05]  /*71b0*/  ISETP.GE.AND P2, PT, R107, R113, PT ;  /* 0x000000716b00720c */ /* 0x000fca0003f46270 */
[----:B------:R-:W1:Y:S01]  /*71c0*/  MUFU.TANH R24, R24 ;  /* 0x0000001800187308 */ /* 0x000e620000002400 */
[----:B--2---:R-:W-:-:S07]  /*71d0*/  FSEL R34, R34, -INF , !P5 ;  /* 0xff80000022227808 */ /* 0x004fce0006800000 */
[----:B------:R-:W2:Y:S01]  /*71e0*/  MUFU.TANH R22, R22 ;  /* 0x0000001600167308 */ /* 0x000ea20000002400 */
[----:B---3--:R-:W-:Y:S02]  /*71f0*/  FSEL R27, R27, -INF , !P4 ;  /* 0xff8000001b1b7808 */ /* 0x008fe40006000000 */
[----:B-1----:R-:W-:Y:S02]  /*7200*/  FSEL R24, R24, -INF , !P3 ;  /* 0xff80000018187808 */ /* 0x002fe40005800000 */
[----:B--2---:R-:W-:Y:S01]  /*7210*/  FSEL R22, R22, -INF , !P2 ;  /* 0xff80000016167808 */ /* 0x004fe20005000000 */
[----:B------:R-:W-:Y:S06]  /*7220*/  @!P1 BRA `(.L_x_3271) ;  /* 0x0000000400b49947 */ /* 0x000fec0003800000 */
[----:B------:R-:W-:Y:S05]  /*7230*/  BRA.U !UP1, `(.L_x_3272) ;  /* 0x0000000109fc7547 */ /* 0x000fea000b800000 */
[----:B------:R-:W1:Y:S01]  /*7240*/  LDC R7, c[0x0][0x4f0] ;  /* 0x00013c00ff077b82 */ /* 0x000e620000000800 */
[----:B------:R-:W-:Y:S01]  /*7250*/  SHF.L.U32 R14, R3, 0x7, RZ ;  /* 0x00000007030e7819 */ /* 0x000fe200000006ff */
[----:B------:R-:W2:Y:S04]  /*7260*/  LDCU.64 UR6, c[0x0][0x3a0] ;  /* 0x00007400ff0677ac */ /* 0x000ea80008000a00 */
[C---:B------:R-:W-:Y:S01]  /*7270*/  VIADD R32, R14.reuse, 0xfffffe80 ;  /* 0xfffffe800e207836 */ /* 0x040fe20000000000 */
[----:B------:R-:W-:-:S04]  /*7280*/  IADD3 R14, PT, PT, R14, -0x100, RZ ;  /* 0xffffff000e0e7810 */ /* 0x000fc80007ffe0ff */
        /* <DEDUP_REMOVED lines=29> */
[----:B------:R-:W-:-:S02]  /*7460*/  ISETP.NE.AND P2, PT, R7, RZ, PT ;  /* 0x000000ff0700720c */ /* 0x000fc40003f45270 */
[----:B------:R-:W-:-:S05]  /*7470*/  LOP3.LUT R6, RZ, R7, RZ, 0x33, !PT ;  /* 0x00000007ff067212 */ /* 0x000fca00078e33ff */
[----:B------:R-:W-:-:S04]  /*7480*/  @P4 IADD3 R28, PT, PT, R28, 0x1, RZ ;  /* 0x000000011c1c4810 */ /* 0x000fc80007ffe0ff */
[----:B------:R-:W-:Y:S01]  /*7490*/  MOV R20, R28 ;  /* 0x0000001c00147202 */ /* 0x000fe20000000f00 */
[----:B------:R-:W-:-:S04]  /*74a0*/  @P5 VIADD R35, R35, 0x1 ;  /* 0x0000000123235836 */ /* 0x000fc80000000000 */
[----:B------:R-:W-:Y:S01]  /*74b0*/  @!P1 IMAD.MOV R20, RZ, RZ, -R20 ;  /* 0x000000ffff149224 */ /* 0x000fe200078e0a14 */
[----:B------:R-:W-:-:S04]  /*74c0*/  @!P3 IADD3 R35, PT, PT, -R35, RZ, RZ ;  /* 0x000000ff2323b210 */ /* 0x000fc80007ffe1ff */
        /* <DEDUP_REMOVED lines=22> */
.L_x_3272:
[----:B------:R-:W-:Y:S01]  /*7630*/  UMOV UR4, URZ ;  /* 0x000000ff00047c82 */ /* 0x000fe20008000000 */
[----:B------:R-:W-:Y:S01]  /*7640*/  IMAD.SHL.U32 R6, R84, 0x80, RZ ;  /* 0x0000008054067824 */ /* 0x000fe200078e00ff */
[----:B------:R-:W-:-:S05]  /*7650*/  IADD3 R7, P1, PT, RZ, -UR4, RZ ;  /* 0x80000004ff077c10 */ /* 0x000fca000ff3e0ff */
[----:B------:R-:W-:-:S05]  /*7660*/  IMAD.X R6, RZ, RZ, ~R6, P1 ;  /* 0x000000ffff067224 */ /* 0x000fca00008e0e06 */
[----:B------:R-:W-:-:S04]  /*7670*/  SHF.R.S64 R7, R7, 0x1f, R6 ;  /* 0x0000001f07077819 */ /* 0x000fc80000001006 */
[----:B------:R-:W-:-:S04]  /*7680*/  IADD3 R106, P1, PT, R7, R106, RZ ;  /* 0x0000006a076a7210 */ /* 0x000fc80007f3e0ff */
[----:B------:R-:W-:-:S09]  /*7690*/  LEA.HI.X.SX32 R105, R6, R105, 0x1, P1 ;  /* 0x0000006906697211 */ /* 0x000fd200008f0eff */
.L_x_3273:
[C---:B------:R-:W-:Y:S01]  /*76a0*/  IMAD.WIDE.U32 R20, R84.reuse, 0x40, RZ ;  /* 0x0000004054147825 */ /* 0x040fe200078e00ff */
[----:B------:R-:W-:Y:S01]  /*76b0*/  @!P0 SHF.L.U64.HI R7, R84, 0x6, R85 ;  /* 0x0000000654078819 */ /* 0x000fe20000010255 */
[----:B------:R1:W-:Y:S01]  /*76c0*/  @P0 STS.128 [R111+0x1000], RZ ;  /* 0x001000ff6f000388 */ /* 0x0003e20000000c00 */
[----:B------:R-:W-:Y:S01]  /*76d0*/  BSSY.RECONVERGENT B0, `(.L_x_3274) ;  /* 0x0000021000007945 */ /* 0x000fe20003800200 */
[----:B------:R-:W-:Y:S01]  /*76e0*/  IMAD.SHL.U32 R14, R85, 0x40, RZ ;  /* 0x00000040550e7824 */ /* 0x000fe200078e00ff */
[----:B------:R-:W-:Y:S01]  /*76f0*/  @!P0 IADD3 R20, P3, PT, R106, R20, RZ ;  /* 0x000000146a148210 */ /* 0x000fe20007f7e0ff */
[----:B------:R-:W-:Y:S02]  /*7700*/  @!P0 IMAD.SHL.U32 R6, R84, 0x40, RZ ;  /* 0x0000004054068824 */ /* 0x000fe400078e00ff */
[----:B------:R-:W-:Y:S01]  /*7710*/  @!P0 IMAD.MOV.U32 R15, RZ, RZ, R105 ;  /* 0x000000ffff0f8224 */ /* 0x000fe200078e0069 */
[----:B------:R-:W-:Y:S01]  /*7720*/  @!P0 IADD3.X R21, PT, PT, R105, R21, R14, P3, !PT ;  /* 0x0000001569158210 */ /* 0x000fe20001ffe40e */
[----:B------:R-:W-:Y:S01]  /*7730*/  @!P0 IMAD.MOV.U32 R14, RZ, RZ, R106 ;  /* 0x000000ffff0e8224 */ /* 0x000fe200078e006a */
[----:B------:R-:W-:-:S04]  /*7740*/  @!P0 IADD3 R6, P2, P1, R6, R106, R6 ;  /* 0x0000006a06068210 */ /* 0x000fc8000795e006 */
        /* <DEDUP_REMOVED lines=25> */
.L_x_3275:
[----:B------:R-:W-:Y:S05]  /*78e0*/  BSYNC.RECONVERGENT B0 ;  /* 0x0000000000007941 */ /* 0x000fea0003800200 */
.L_x_3274:
[----:B------:R-:W0:Y:S02]  /*78f0*/  LDGDEPBAR ;  /* 0x00000000000079af */ /* 0x000e240000000000 */
.L_x_3271:
[----:B-12---:R-:W-:Y:S01]  /*7900*/  FMNMX3.FTZ R15, R2, R10, R11, !PT ;  /* 0x0000000a020f7276 */ /* 0x006fe2000781000b */
[----:B------:R-:W1:Y:S01]  /*7910*/  LDCU UR4, c[0x0][0x45c] ;  /* 0x00008b80ff0477ac */ /* 0x000e620008000800 */
        /* <DEDUP_REMOVED lines=30> */
[----:B------:R-:W-:-:S03]  /*7b00*/  FMNMX3.FTZ R14, R14, R24, R22, !PT ;  /* 0x000000180e0e7276 */ /* 0x000fc60007810016 */
[----:B------:R-:W2:Y:S04]  /*7b10*/  SHFL.BFLY PT, R7, R15, 0x2, 0x1f ;  /* 0x0c401f000f077f89 */ /* 0x000ea800000e0000 */
[----:B------:R-:W3:Y:S01]  /*7b20*/  SHFL.BFLY PT, R6, R14, 0x2, 0x1f ;  /* 0x0c401f000e067f89 */ /* 0x000ee200000e0000 */
[----:B--2---:R-:W-:Y:S02]  /*7b30*/  FMNMX.FTZ R7, R15, R7, !PT ;  /* 0x000000070f077209 */ /* 0x004fe40007810000 */
[----:B---3--:R-:W-:-:S03]  /*7b40*/  FMNMX.FTZ R6, R14, R6, !PT ;  /* 0x000000060e067209 */ /* 0x008fc60007810000 */
[----:B------:R-:W2:Y:S04]  /*7b50*/  SHFL.BFLY PT, R21, R7, 0x1, 0x1f ;  /* 0x0c201f0007157f89 */ /* 0x000ea800000e0000 */
[----:B------:R-:W3:Y:S01]  /*7b60*/  SHFL.BFLY PT, R20, R6, 0x1, 0x1f ;  /* 0x0c201f0006147f89 */ /* 0x000ee200000e0000 */
[----:B--2---:R-:W-:-:S04]  /*7b70*/  FMNMX.FTZ R21, R7, R21, !PT ;  /* 0x0000001507157209 */ /* 0x004fc80007810000 */
[C---:B------:R-:W-:Y:S01]  /*7b80*/  FSETP.NEU.FTZ.AND P1, PT, R21.reuse, -INF , PT ;  /* 0xff8000001500780b */ /* 0x040fe20003f3d000 */
[C---:B-1----:R-:W-:Y:S01]  /*7b90*/  FMUL.FTZ R28, R21.reuse, UR4 ;  /* 0x00000004151c7c20 */ /* 0x042fe20008410000 */
[----:B---3--:R-:W-:Y:S02]  /*7ba0*/  FMNMX.FTZ R20, R6, R20, !PT ;  /* 0x0000001406147209 */ /* 0x008fe40007810000 */
[----:B------:R-:W-:Y:S02]  /*7bb0*/  FSEL R62, R21, RZ, P1 ;  /* 0x000000ff153e7208 */ /* 0x000fe40000800000 */
[C---:B------:R-:W-:Y:S01]  /*7bc0*/  FSETP.NEU.FTZ.AND P0, PT, R20.reuse, -INF , PT ;  /* 0xff8000001400780b */ /* 0x040fe20003f1d000 */
[----:B------:R-:W-:Y:S01]  /*7bd0*/  FMUL.FTZ R23, R20, UR4 ;  /* 0x0000000414177c20 */ /* 0x000fe20008410000 */
[----:B------:R-:W-:Y:S01]  /*7be0*/  FSEL R28, R28, RZ, P1 ;  /* 0x000000ff1c1c7208 */ /* 0x000fe20000800000 */
[----:B------:R-:W-:Y:S01]  /*7bf0*/  FADD.FTZ R62, R2, -R62 ;  /* 0x8000003e023e7221 */ /* 0x000fe20000010000 */
[----:B------:R-:W-:-:S02]  /*7c00*/  FSEL R2, R20, RZ, P0 ;  /* 0x000000ff14027208 */ /* 0x000fc40000000000 */
[----:B------:R-:W-:Y:S01]  /*7c10*/  FSEL R23, R23, RZ, P0 ;  /* 0x000000ff17177208 */ /* 0x000fe20000000000 */
[--C-:B------:R-:W-:Y:S01]  /*7c20*/  FFMA.FTZ R58, R10, UR4, -R28.reuse ;  /* 0x000000040a3a7c23 */ /* 0x100fe2000801081c */
[----:B------:R-:W-:Y:S01]  /*7c30*/  FFMA.FTZ R42, R11, UR4, -R28 ;  /* 0x000000040b2a7c23 */ /* 0x000fe2000801081c */
[----:B------:R-:W-:Y:S01]  /*7c40*/  FADD.FTZ R0, R0, -R2 ;  /* 0x8000000200007221 */ /* 0x000fe20000010000 */
[--C-:B------:R-:W-:Y:S01]  /*7c50*/  FFMA.FTZ R36, R12, UR4, -R28.reuse ;  /* 0x000000040c247c23 */ /* 0x100fe2000801081c */
[--C-:B------:R-:W-:Y:S01]  /*7c60*/  FFMA.FTZ R35, R8, UR4, -R23.reuse ;  /* 0x0000000408237c23 */ /* 0x100fe20008010817 */
[----:B------:R-:W-:Y:S01]  /*7c70*/  IADD3 R8, PT, PT, R87, 0x3000, RZ ;  /* 0x0000300057087810 */ /* 0x000fe20007ffe0ff */
[----:B------:R-:W-:Y:S01]  /*7c80*/  FMUL.FTZ R0, R0, UR4 ;  /* 0x0000000400007c20 */ /* 0x000fe20008410000 */
[--C-:B------:R-:W-:Y:S01]  /*7c90*/  FFMA.FTZ R38, R9, UR4, -R23.reuse ;  /* 0x0000000409267c23 */ /* 0x100fe20008010817 */
[--C-:B------:R-:W-:Y:S01]  /*7ca0*/  FFMA.FTZ R32, R13, UR4, -R28.reuse ;  /* 0x000000040d207c23 */ /* 0x100fe2000801081c */
[--C-:B------:R-:W-:Y:S01]  /*7cb0*/  FFMA.FTZ R56, R5, UR4, -R23.reuse ;  /* 0x0000000405387c23 */ /* 0x100fe20008010817 */
[----:B------:R1:W2:Y:S01]  /*7cc0*/  MUFU.EX2 R61, R0 ;  /* 0x00000000003d7308 */ /* 0x0002a20000000800 */
[----:B------:R-:W-:Y:S01]  /*7cd0*/  FMUL.FTZ R62, R62, UR4 ;  /* 0x000000043e3e7c20 */ /* 0x000fe20008410000 */
[--C-:B------:R-:W-:Y:S01]  /*7ce0*/  FFMA.FTZ R2, R4, UR4, -R23.reuse ;  /* 0x0000000404027c23 */ /* 0x100fe20008010817 */
[----:B------:R-:W-:Y:S01]  /*7cf0*/  LDSM.16.MT88.4 R12, [R87+0x3000] ;  /* 0x00300000570c783b */ /* 0x000fe20000004200 */
        /* <DEDUP_REMOVED lines=24> */
[-C--:B------:R-:W-:Y:S01]  /*7e80*/  FMUL.FTZ R79, R79, R61.reuse ;  /* 0x0000003d4f4f7220 */ /* 0x080fe20000410000 */
        /* <DEDUP_REMOVED lines=36> */
[----:B------:R-:W2:Y:S01]  /*80d0*/  MUFU.EX2 R62, R62 ;  /* 0x0000003e003e7308 */ /* 0x000ea20000000800 */
[----:B---3--:R-:W-:Y:S01]  /*80e0*/  F2FP.BF16.F32.PACK_AB R5, R35, R56 ;  /* 0x000000382305723e */ /* 0x008fe200000010ff */
[----:B------:R-:W-:Y:S01]  /*80f0*/  FFMA.FTZ R56, R120, R61, R56 ;  /* 0x0000003d78387223 */ /* 0x000fe20000010038 */
[----:B------:R-:W-:Y:S01]  /*8100*/  LDSM.16.MT88.4 R16, [R87+0x4400] ;  /* 0x004400005710783b */ /* 0x000fe20000004200 */
[--C-:B------:R-:W-:Y:S01]  /*8110*/  FFMA.FTZ R37, R37, UR4, -R23.reuse ;  /* 0x0000000425257c23 */ /* 0x100fe20008010817 */
[--C-:B------:R-:W-:Y:S01]  /*8120*/  FFMA.FTZ R40, R40, UR4, -R23.reuse ;  /* 0x0000000428287c23 */ /* 0x100fe20008010817 */
[----:B------:R-:W-:Y:S01]  /*8130*/  FADD.FTZ R56, R35, R56 ;  /* 0x0000003823387221 */ /* 0x000fe20000010000 */
[--C-:B------:R-:W-:Y:S01]  /*8140*/  FFMA.FTZ R39, R39, UR4, -R23.reuse ;  /* 0x0000000427277c23 */ /* 0x100fe20008010817 */
[----:B------:R-:W3:Y:S01]  /*8150*/  MUFU.EX2 R2, R2 ;  /* 0x0000000200027308 */ /* 0x000ee20000000800 */
[--C-:B------:R-:W-:Y:S01]  /*8160*/  FFMA.FTZ R33, R33, UR4, -R23.reuse ;  /* 0x0000000421217c23 */ /* 0x100fe20008010817 */
[--C-:B------:R-:W-:Y:S01]  /*8170*/  FFMA.FTZ R30, R30, UR4, -R23.reuse ;  /* 0x000000041e1e7c23 */ /* 0x100fe20008010817 */
[--C-:B------:R-:W-:Y:S01]  /*8180*/  FFMA.FTZ R29, R29, UR4, -R23.reuse ;  /* 0x000000041d1d7c23 */ /* 0x100fe20008010817 */
[--C-:B------:R-:W-:Y:S01]  /*8190*/  FFMA.FTZ R51, R51, UR4, -R28.reuse ;  /* 0x0000000433337c23 */ /* 0x100fe2000801081c */
[--C-:B------:R-:W-:Y:S01]  /*81a0*/  FFMA.FTZ R47, R47, UR4, -R28.reuse ;  /* 0x000000042f2f7c23 */ /* 0x100fe2000801081c */
[----:B------:R-:W-:Y:S01]  /*81b0*/  FFMA.FTZ R34, R34, UR4, -R28 ;  /* 0x0000000422227c23 */ /* 0x000fe2000801081c */
[--C-:B------:R-:W-:Y:S01]  /*81c0*/  FFMA.FTZ R24, R24, UR4, -R23.reuse ;  /* 0x0000000418187c23 */ /* 0x100fe20008010817 */
[----:B------:R-:W-:Y:S01]  /*81d0*/  MUFU.EX2 R46, R46 ;  /* 0x0000002e002e7308 */ /* 0x000fe20000000800 */
[-C--:B--2---:R-:W-:Y:S01]  /*81e0*/  FMUL.FTZ R72, R72, R62.reuse ;  /* 0x0000003e48487220 */ /* 0x084fe20000410000 */
[-C--:B------:R-:W-:Y:S01]  /*81f0*/  FMUL.FTZ R73, R73, R62.reuse ;  /* 0x0000003e49497220 */ /* 0x080fe20000410000 */
[-C--:B------:R-:W-:Y:S01]  /*8200*/  FMUL.FTZ R68, R68, R62.reuse ;  /* 0x0000003e44447220 */ /* 0x080fe20000410000 */
[-C--:B------:R-:W-:Y:S01]  /*8210*/  FMUL.FTZ R69, R69, R62.reuse ;  /* 0x0000003e45457220 */ /* 0x080fe20000410000 */
[-C--:B------:R-:W-:Y:S01]  /*8220*/  FMUL.FTZ R80, R80, R62.reuse ;  /* 0x0000003e50507220 */ /* 0x080fe20000410000 */
[-C--:B------:R-:W-:Y:S01]  /*8230*/  FMUL.FTZ R81, R81, R62.reuse ;  /* 0x0000003e51517220 */ /* 0x080fe20000410000 */
[-C--:B------:R-:W-:Y:S01]  /*8240*/  FMUL.FTZ R76, R76, R62.reuse ;  /* 0x0000003e4c4c7220 */ /* 0x080fe20000410000 */
[----:B------:R-:W-:Y:S01]  /*8250*/  FMUL.FTZ R77, R77, R62 ;  /* 0x0000003e4d4d7220 */ /* 0x000fe20000410000 */
[----:B---3--:R-:W-:Y:S01]  /*8260*/  F2FP.BF16.F32.PACK_AB R7, R2, R38 ;  /* 0x000000260207723e */ /* 0x008fe200000010ff */
[----:B------:R-:W2:Y:S01]  /*8270*/  MUFU.EX2 R44, R44 ;  /* 0x0000002c002c7308 */ /* 0x000ea20000000800 */
[----:B------:R-:W-:Y:S01]  /*8280*/  FFMA.FTZ R58, R121, R62, R58 ;  /* 0x0000003e793a7223 */ /* 0x000fe2000001003a */
[----:B------:R-:W-:Y:S01]  /*8290*/  FADD.FTZ R38, R38, R56 ;  /* 0x0000003826267221 */ /* 0x000fe20000010000 */
[----:B------:R-:W-:Y:S01]  /*82a0*/  FFMA.FTZ R121, R27, UR4, -R28 ;  /* 0x000000041b797c23 */ /* 0x000fe2000801081c */
[--C-:B------:R-:W-:Y:S01]  /*82b0*/  FFMA.FTZ R120, R22, UR4, -R23.reuse ;  /* 0x0000000416787c23 */ /* 0x100fe20008010817 */
[----:B------:R-:W-:Y:S01]  /*82c0*/  FADD.FTZ R58, R42, R58 ;  /* 0x0000003a2a3a7221 */ /* 0x000fe20000010000 */
[----:B-1----:R-:W-:Y:S01]  /*82d0*/  HMMA.16816.F32.BF16 R72, R4, R8, R72 ;  /* 0x000000080448723c */ /* 0x002fe20000041848 */
[----:B------:R-:W-:Y:S01]  /*82e0*/  FADD.FTZ R38, R2, R38 ;  /* 0x0000002602267221 */ /* 0x000fe20000010000 */
[----:B------:R-:W-:Y:S01]  /*82f0*/  MUFU.EX2 R41, R41 ;  /* 0x0000002900297308 */ /* 0x000fe20000000800 */
[----:B------:R-:W-:Y:S01]  /*8300*/  FADD.FTZ R58, R36, R58 ;  /* 0x0000003a243a7221 */ /* 0x000fe20000010000 */
[----:B------:R-:W-:-:S03]  /*8310*/  FFMA.FTZ R2, R31, UR4, -R23 ;  /* 0x000000041f027c23 */ /* 0x000fc60008010817 */
[----:B------:R-:W-:Y:S01]  /*8320*/  FADD.FTZ R58, R32, R58 ;  /* 0x0000003a203a7221 */ /* 0x000fe20000010000 */
[C---:B------:R-:W-:Y:S01]  /*8330*/  HMMA.16816.F32.BF16 R68, R4.reuse, R10, R68 ;  /* 0x0000000a0444723c */ /* 0x040fe20000041844 */
[----:B------:R-:W1:Y:S01]  /*8340*/  LDSM.16.MT88.4 R8, [R87+0x3400] ;  /* 0x003400005708783b */ /* 0x000e620000004200 */
[----:B------:R-:W3:Y:S06]  /*8350*/  MUFU.EX2 R45, R45 ;  /* 0x0000002d002d7308 */ /* 0x000eec0000000800 */
[C---:B------:R-:W-:Y:S02]  /*8360*/  HMMA.16816.F32.BF16 R80, R4.reuse, R12, R80 ;  /* 0x0000000c0450723c */ /* 0x040fe40000041850 */
[----:B------:R-:W-:Y:S06]  /*8370*/  MUFU.EX2 R64, R64 ;  /* 0x0000004000407308 */ /* 0x000fec0000000800 */
[----:B------:R-:W-:Y:S01]  /*8380*/  HMMA.16816.F32.BF16 R76, R4, R14, R76 ;  /* 0x0000000e044c723c */ /* 0x000fe2000004184c */
[----:B--2---:R-:W-:Y:S01]  /*8390*/  F2FP.BF16.F32.PACK_AB R4, R44, R46 ;  /* 0x0000002e2c04723e */ /* 0x004fe200000010ff */
[----:B------:R-:W2:Y:S01]  /*83a0*/  MUFU.EX2 R94, R94 ;  /* 0x0000005e005e7308 */ /* 0x000ea20000000800 */
[----:B---3--:R-:W-:Y:S01]  /*83b0*/  F2FP.BF16.F32.PACK_AB R6, R45, R41 ;  /* 0x000000292d06723e */ /* 0x008fe200000010ff */
[----:B------:R-:W3:Y:S01]  /*83c0*/  LDSM.16.MT88.4 R12, [R0+0x400] ;  /* 0x00040000000c783b */ /* 0x000ee20000004200 */
[----:B------:R-:W-:-:S04]  /*83d0*/  FADD.FTZ R46, R46, R58 ;  /* 0x0000003a2e2e7221 */ /* 0x000fc80000010000 */
[----:B------:R-:W-:Y:S01]  /*83e0*/  FADD.FTZ R46, R44, R46 ;  /* 0x0000002e2c2e7221 */ /* 0x000fe20000010000 */
[----:B------:R-:W-:Y:S03]  /*83f0*/  MUFU.EX2 R85, R85 ;  /* 0x0000005500557308 */ /* 0x000fe60000000800 */
[----:B------:R-:W-:-:S04]  /*8400*/  FADD.FTZ R41, R41, R46 ;  /* 0x0000002e29297221 */ /* 0x000fc80000010000 */
[----:B------:R-:W-:Y:S01]  /*8410*/  FADD.FTZ R41, R45, R41 ;  /* 0x000000292d297221 */ /* 0x000fe20000010000 */
        /* <DEDUP_REMOVED lines=17> */
[----:B--2---:R-:W-:Y:S01]  /*8530*/  F2FP.BF16.F32.PACK_AB R4, R54, R60 ;  /* 0x0000003c3604723e */ /* 0x004fe200000010ff */
[----:B------:R-:W2:Y:S01]  /*8540*/  MUFU.EX2 R93, R93 ;  /* 0x0000005d005d7308 */ /* 0x000ea20000000800 */
[----:B----4-:R-:W-:Y:S01]  /*8550*/  F2FP.BF16.F32.PACK_AB R6, R57, R49 ;  /* 0x000000313906723e */ /* 0x010fe200000010ff */
[----:B------:R-:W3:Y:S01]  /*8560*/  LDSM.16.MT88.4 R12, [R0+0x800] ;  /* 0x00080000000c783b */ /* 0x000ee20000004200 */
[----:B------:R-:W-:-:S04]  /*8570*/  FADD.FTZ R60, R60, R41 ;  /* 0x000000293c3c7221 */ /* 0x000fc80000010000 */
[----:B------:R-:W-:Y:S01]  /*8580*/  FADD.FTZ R60, R54, R60 ;  /* 0x0000003c363c7221 */ /* 0x000fe20000010000 */
[----:B------:R-:W4:Y:S03]  /*8590*/  MUFU.EX2 R84, R84 ;  /* 0x0000005400547308 */ /* 0x000f260000000800 */
[----:B------:R-:W-:-:S04]  /*85a0*/  FADD.FTZ R60, R49, R60 ;  /* 0x0000003c313c7221 */ /* 0x000fc80000010000 */
[----:B------:R-:W-:Y:S01]  /*85b0*/  FADD.FTZ R57, R57, R60 ;  /* 0x0000003c39397221 */ /* 0x000fe20000010000 */
[----:B------:R-:W5:Y:S01]  /*85c0*/  MUFU.EX2 R67, R67 ;  /* 0x0000004300437308 */ /* 0x000f620000000800 */
[----:B--2---:R-:W-:Y:S01]  /*85d0*/  F2FP.BF16.F32.PACK_AB R5, R93, R95 ;  /* 0x0000005f5d05723e */ /* 0x004fe200000010ff */
[----:B------:R-:W-:-:S04]  /*85e0*/  FADD.FTZ R95, R95, R85 ;  /* 0x000000555f5f7221 */ /* 0x000fc80000010000 */
[----:B------:R-:W-:Y:S02]  /*85f0*/  FADD.FTZ R95, R93, R95 ;  /* 0x0000005f5d5f7221 */ /* 0x000fe40000010000 */
[----:B------:R-:W2:Y:S02]  /*8600*/  MUFU.EX2 R99, R99 ;  /* 0x0000006300637308 */ /* 0x000ea40000000800 */
[----:B----4-:R-:W-:-:S06]  /*8610*/  FADD.FTZ R95, R84, R95 ;  /* 0x0000005f545f7221 */ /* 0x010fcc0000010000 */
[----:B------:R-:W4:Y:S01]  /*8620*/  MUFU.EX2 R98, R98 ;  /* 0x0000006200627308 */ /* 0x000f220000000800 */
[C---:B-----5:R-:W-:Y:S01]  /*8630*/  F2FP.BF16.F32.PACK_AB R7, R67.reuse, R84 ;  /* 0x000000544307723e */ /* 0x060fe200000010ff */
[----:B------:R-:W-:-:S06]  /*8640*/  FADD.FTZ R67, R67, R95 ;  /* 0x0000005f43437221 */ /* 0x000fcc0000010000 */
[----:B-1----:R-:W-:Y:S01]  /*8650*/  HMMA.16816.F32.BF16 R80, R4, R8, R80 ;  /* 0x000000080450723c */ /* 0x002fe20000041850 */
[----:B------:R-:W-:Y:S01]  /*8660*/  MUFU.EX2 R97, R97 ;  /* 0x0000006100617308 */ /* 0x000fe20000000800 */
[----:B--2---:R-:W-:-:S06]  /*8670*/  FADD.FTZ R57, R99, R57 ;  /* 0x0000003963397221 */ /* 0x004fcc0000010000 */
[C---:B------:R-:W-:Y:S01]  /*8680*/  HMMA.16816.F32.BF16 R76, R4.reuse, R10, R76 ;  /* 0x0000000a044c723c */ /* 0x040fe2000004184c */
[----:B------:R-:W1:Y:S01]  /*8690*/  LDSM.16.MT88.4 R8, [R87+0x3c00] ;  /* 0x003c00005708783b */ /* 0x000e620000004200 */
[----:B------:R-:W2:Y:S06]  /*86a0*/  MUFU.EX2 R96, R96 ;  /* 0x0000006000607308 */ /* 0x000eac0000000800 */
[C---:B---3--:R-:W-:Y:S02]  /*86b0*/  HMMA.16816.F32.BF16 R72, R4.reuse, R12, R72 ;  /* 0x0000000c0448723c */ /* 0x048fe40000041848 */
[----:B------:R-:W3:Y:S06]  /*86c0*/  MUFU.EX2 R113, R113 ;  /* 0x0000007100717308 */ /* 0x000eec0000000800 */
[----:B------:R-:W-:Y:S01]  /*86d0*/  HMMA.16816.F32.BF16 R68, R4, R14, R68 ;  /* 0x0000000e0444723c */ /* 0x000fe20000041844 */
[----:B----4-:R-:W-:Y:S01]  /*86e0*/  F2FP.BF16.F32.PACK_AB R4, R98, R99 ;  /* 0x000000636204723e */ /* 0x010fe200000010ff */
[----:B------:R-:W4:Y:S01]  /*86f0*/  MUFU.EX2 R117, R117 ;  /* 0x0000007500757308 */ /* 0x000f220000000800 */
[----:B--2---:R-:W-:Y:S01]  /*8700*/  F2FP.BF16.F32.PACK_AB R6, R96, R97 ;  /* 0x000000616006723e */ /* 0x004fe200000010ff */
[----:B------:R-:W-:Y:S01]  /*8710*/  LDSM.16.MT88.4 R12, [R87+0x4000] ;  /* 0x00400000570c783b */ /* 0x000fe20000004200 */
[----:B------:R-:W-:-:S04]  /*8720*/  FADD.FTZ R98, R98, R57 ;  /* 0x0000003962627221 */ /* 0x000fc80000010000 */
[----:B------:R-:W-:Y:S01]  /*8730*/  FADD.FTZ R97, R97, R98 ;  /* 0x0000006261617221 */ /* 0x000fe20000010000 */
[----:B------:R-:W-:Y:S01]  /*8740*/  MUFU.EX2 R107, R107 ;  /* 0x0000006b006b7308 */ /* 0x000fe20000000800 */
[----:B---3--:R-:W-:Y:S02]  /*8750*/  FADD.FTZ R67, R113, R67 ;  /* 0x0000004371437221 */ /* 0x008fe40000010000 */
[----:B------:R-:W-:-:S05]  /*8760*/  FADD.FTZ R97, R96, R97 ;  /* 0x0000006160617221 */ /* 0x000fca0000010000 */
[----:B------:R-:W2:Y:S01]  /*8770*/  MUFU.EX2 R91, R91 ;  /* 0x0000005b005b7308 */ /* 0x000ea20000000800 */
[C---:B----4-:R-:W-:Y:S01]  /*8780*/  F2FP.BF16.F32.PACK_AB R5, R117.reuse, R113 ;  /* 0x000000717505723e */ /* 0x050fe200000010ff */
[----:B------:R-:W-:-:S06]  /*8790*/  FADD.FTZ R117, R117, R67 ;  /* 0x0000004375757221 */ /* 0x000fcc0000010000 */
        /* <DEDUP_REMOVED lines=9> */
[----:B------:R-:W-:Y:S08]  /*8830*/  MUFU.EX2 R119, R119 ;  /* 0x0000007700777308 */ /* 0x000ff00000000800 */
[----:B------:R-:W-:Y:S08]  /*8840*/  MUFU.EX2 R89, R89 ;  /* 0x0000005900597308 */ /* 0x000ff00000000800 */
[----:B------:R-:W2:Y:S08]  /*8850*/  MUFU.EX2 R92, R92 ;  /* 0x0000005c005c7308 */ /* 0x000eb00000000800 */
[----:B------:R-:W-:Y:S08]  /*8860*/  MUFU.EX2 R88, R88 ;  /* 0x0000005800587308 */ /* 0x000ff00000000800 */
[----:B------:R-:W4:Y:S01]  /*8870*/  MUFU.EX2 R90, R90 ;  /* 0x0000005a005a7308 */ /* 0x000f220000000800 */
[C---:B-1----:R-:W-:Y:S07]  /*8880*/  HMMA.16816.F32.BF16 R72, R4.reuse, R8, R72 ;  /* 0x000000080448723c */ /* 0x042fee0000041848 */
[----:B------:R-:W-:Y:S01]  /*8890*/  MUFU.EX2 R122, R122 ;  /* 0x0000007a007a7308 */ /* 0x000fe20000000800 */
[----:B------:R-:W-:Y:S01]  /*88a0*/  HMMA.16816.F32.BF16 R68, R4, R10, R68 ;  /* 0x0000000a0444723c */ /* 0x000fe20000041844 */
[----:B------:R-:W1:Y:S01]  /*88b0*/  LDSM.16.MT88.4 R8, [R0+0x1000] ;  /* 0x001000000008783b */ /* 0x000e620000004200 */
[----:B---3--:R-:W-:-:S05]  /*88c0*/  F2FP.BF16.F32.PACK_AB R4, R63, R116 ;  /* 0x000000743f04723e */ /* 0x008fca00000010ff */
[----:B------:R-:W-:Y:S01]  /*88d0*/  MUFU.EX2 R118, R118 ;  /* 0x0000007600767308 */ /* 0x000fe20000000800 */
[----:B--2---:R-:W-:Y:S01]  /*88e0*/  F2FP.BF16.F32.PACK_AB R5, R92, R89 ;  /* 0x000000595c05723e */ /* 0x004fe200000010ff */
        /* <DEDUP_REMOVED lines=8> */
[----:B------:R-:W-:Y:S01]  /*8970*/  HMMA.16816.F32.BF16 R80, R4, R12, R80 ;  /* 0x0000000c0450723c */ /* 0x000fe20000041850 */
[----:B------:R-:W-:Y:S01]  /*8980*/  FADD.FTZ R89, R88, R89 ;  /* 0x0000005958597221 */ /* 0x000fe20000010000 */
[----:B------:R-:W-:Y:S02]  /*8990*/  FADD.FTZ R116, R119, R116 ;  /* 0x0000007477747221 */ /* 0x000fe40000010000 */
[----:B------:R-:W-:Y:S01]  /*89a0*/  MUFU.EX2 R52, R52 ;  /* 0x0000003400347308 */ /* 0x000fe20000000800 */
[----:B------:R-:W-:-:S03]  /*89b0*/  FADD.FTZ R90, R90, R89 ;  /* 0x000000595a5a7221 */ /* 0x000fc60000010000 */
[C---:B------:R-:W-:Y:S01]  /*89c0*/  HMMA.16816.F32.BF16 R76, R4.reuse, R14, R76 ;  /* 0x0000000e044c723c */ /* 0x040fe2000004184c */
[----:B------:R-:W2:Y:S03]  /*89d0*/  LDSM.16.MT88.4 R12, [R0+0x1400] ;  /* 0x00140000000c783b */ /* 0x000ea60000004200 */
[----:B------:R-:W3:Y:S08]  /*89e0*/  MUFU.EX2 R53, R53 ;  /* 0x0000003500357308 */ /* 0x000ef00000000800 */
[----:B------:R-:W4:Y:S01]  /*89f0*/  MUFU.EX2 R37, R37 ;  /* 0x0000002500257308 */ /* 0x000f220000000800 */
[C---:B-1----:R-:W-:Y:S07]  /*8a00*/  HMMA.16816.F32.BF16 R72, R4.reuse, R8, R72 ;  /* 0x000000080448723c */ /* 0x042fee0000041848 */
[----:B------:R-:W-:Y:S01]  /*8a10*/  MUFU.EX2 R40, R40 ;  /* 0x0000002800287308 */ /* 0x000fe20000000800 */
[----:B---3--:R-:W-:Y:S01]  /*8a20*/  FADD.FTZ R90, R53, R90 ;  /* 0x0000005a355a7221 */ /* 0x008fe20000010000 */
[----:B------:R-:W-:Y:S01]  /*8a30*/  HMMA.16816.F32.BF16 R68, R4, R10, R68 ;  /* 0x0000000a0444723c */ /* 0x000fe20000041844 */
[----:B------:R-:W1:Y:S05]  /*8a40*/  LDSM.16.MT88.4 R8, [R87+0x4800] ;  /* 0x004800005708783b */ /* 0x000e6a0000004200 */
[----:B------:R-:W3:Y:S01]  /*8a50*/  MUFU.EX2 R39, R39 ;  /* 0x0000002700277308 */ /* 0x000ee20000000800 */
[----:B------:R-:W-:Y:S01]  /*8a60*/  F2FP.BF16.F32.PACK_AB R4, R118, R122 ;  /* 0x0000007a7604723e */ /* 0x000fe200000010ff */
[----:B------:R-:W-:Y:S01]  /*8a70*/  FADD.FTZ R122, R122, R116 ;  /* 0x000000747a7a7221 */ /* 0x000fe20000010000 */
[C---:B----4-:R-:W-:Y:S01]  /*8a80*/  F2FP.BF16.F32.PACK_AB R5, R37.reuse, R53 ;  /* 0x000000352505723e */ /* 0x050fe200000010ff */
[----:B------:R-:W-:Y:S01]  /*8a90*/  FADD.FTZ R90, R37, R90 ;  /* 0x0000005a255a7221 */ /* 0x000fe20000010000 */
[----:B------:R-:W-:Y:S01]  /*8aa0*/  F2FP.BF16.F32.PACK_AB R6, R52, R65 ;  /* 0x000000413406723e */ /* 0x000fe200000010ff */
[----:B------:R-:W-:Y:S01]  /*8ab0*/  FADD.FTZ R122, R118, R122 ;  /* 0x0000007a767a7221 */ /* 0x000fe20000010000 */
[----:B------:R-:W-:Y:S01]  /*8ac0*/  IADD3 R118, PT, PT, R3, -0x3, RZ ;  /* 0xfffffffd03767810 */ /* 0x000fe20007ffe0ff */
[----:B------:R-:W-:Y:S02]  /*8ad0*/  MUFU.EX2 R55, R55 ;  /* 0x0000003700377308 */ /* 0x000fe40000000800 */
[----:B------:R-:W-:-:S04]  /*8ae0*/  FADD.FTZ R65, R65, R122 ;  /* 0x0000007a41417221 */ /* 0x000fc80000010000 */
[----:B------:R-:W-:Y:S02]  /*8af0*/  FADD.FTZ R65, R52, R65 ;  /* 0x0000004134417221 */ /* 0x000fe40000010000 */
[----:B------:R-:W-:Y:S01]  /*8b00*/  MUFU.EX2 R48, R48 ;  /* 0x0000003000307308 */ /* 0x000fe20000000800 */
        /* <DEDUP_REMOVED lines=9> */
[C---:B--2---:R-:W-:Y:S07]  /*8ba0*/  HMMA.16816.F32.BF16 R72, R4.reuse, R12, R72 ;  /* 0x0000000c0448723c */ /* 0x044fee0000041848 */
[----:B------:R-:W2:Y:S01]  /*8bb0*/  MUFU.EX2 R2, R2 ;  /* 0x0000000200027308 */ /* 0x000ea20000000800 */
[----:B------:R-:W-:Y:S01]  /*8bc0*/  HMMA.16816.F32.BF16 R68, R4, R14, R68 ;  /* 0x0000000e0444723c */ /* 0x000fe20000041844 */
[--C-:B------:R-:W-:Y:S01]  /*8bd0*/  FFMA.FTZ R4, R25, UR4, -R23.reuse ;  /* 0x0000000419047c23 */ /* 0x100fe20008010817 */
[----:B------:R-:W-:Y:S01]  /*8be0*/  FFMA.FTZ R25, R26, UR4, -R23 ;  /* 0x000000041a197c23 */ /* 0x000fe20008010817 */
[----:B---3--:R-:W-:Y:S01]  /*8bf0*/  F2FP.BF16.F32.PACK_AB R6, R43, R50 ;  /* 0x000000322b06723e */ /* 0x008fe200000010ff */
[----:B------:R-:W3:Y:S03]  /*8c00*/  LDSM.16.MT88.4 R12, [R87+0x4c00] ;  /* 0x004c0000570c783b */ /* 0x000ee60000004200 */
[----:B------:R-:W-:Y:S08]  /*8c10*/  MUFU.EX2 R30, R30 ;  /* 0x0000001e001e7308 */ /* 0x000ff00000000800 */
[----:B------:R-:W5:Y:S01]  /*8c20*/  MUFU.EX2 R29, R29 ;  /* 0x0000001d001d7308 */ /* 0x000f620000000800 */
[----:B--2---:R-:W-:Y:S01]  /*8c30*/  F2FP.BF16.F32.PACK_AB R5, R2, R33 ;  /* 0x000000210205723e */ /* 0x004fe200000010ff */
[----:B------:R-:W-:-:S04]  /*8c40*/  FADD.FTZ R33, R33, R40 ;  /* 0x0000002821217221 */ /* 0x000fc80000010000 */
[----:B------:R-:W-:Y:S01]  /*8c50*/  FADD.FTZ R33, R2, R33 ;  /* 0x0000002102217221 */ /* 0x000fe20000010000 */
[----:B------:R-:W-:Y:S01]  /*8c60*/  MOV R2, R21 ;  /* 0x0000001500027202 */ /* 0x000fe20000000f00 */
[----:B------:R2:W-:Y:S08]  /*8c70*/  MUFU.EX2 R26, R4 ;  /* 0x00000004001a7308 */ /* 0x0005f00000000800 */
[----:B------:R-:W-:Y:S01]  /*8c80*/  MUFU.EX2 R51, R51 ;  /* 0x0000003300337308 */ /* 0x000fe20000000800 */
[----:B-----5:R-:W-:Y:S01]  /*8c90*/  F2FP.BF16.F32.PACK_AB R7, R29, R30 ;  /* 0x0000001e1d07723e */ /* 0x020fe200000010ff */
[----:B------:R-:W-:-:S04]  /*8ca0*/  FADD.FTZ R30, R30, R33 ;  /* 0x000000211e1e7221 */ /* 0x000fc80000010000 */
[----:B------:R-:W-:Y:S02]  /*8cb0*/  FADD.FTZ R30, R29, R30 ;  /* 0x0000001e1d1e7221 */ /* 0x000fe40000010000 */
[----:B------:R-:W5:Y:S01]  /*8cc0*/  MUFU.EX2 R47, R47 ;  /* 0x0000002f002f7308 */ /* 0x000f620000000800 */
[----:B--2---:R-:W-:Y:S01]  /*8cd0*/  F2FP.BF16.F32.PACK_AB R4, R48, R55 ;  /* 0x000000373004723e */ /* 0x004fe200000010ff */
[----:B------:R-:W-:-:S04]  /*8ce0*/  FADD.FTZ R55, R55, R65 ;  /* 0x0000004137377221 */ /* 0x000fc80000010000 */
[----:B------:R-:W-:Y:S02]  /*8cf0*/  FADD.FTZ R55, R48, R55 ;  /* 0x0000003730377221 */ /* 0x000fe40000010000 */
[----:B-1----:R-:W-:Y:S01]  /*8d00*/  HMMA.16816.F32.BF16 R80, R4, R8, R80 ;  /* 0x000000080450723c */ /* 0x002fe20000041850 */
[----:B------:R-:W-:Y:S01]  /*8d10*/  MUFU.EX2 R34, R34 ;  /* 0x0000002200227308 */ /* 0x000fe20000000800 */
[----:B------:R-:W-:-:S04]  /*8d20*/  FADD.FTZ R50, R50, R55 ;  /* 0x0000003732327221 */ /* 0x000fc80000010000 */
[----:B------:R-:W-:Y:S02]  /*8d30*/  FADD.FTZ R50, R43, R50 ;  /* 0x000000322b327221 */ /* 0x000fe40000010000 */
[C---:B------:R-:W-:Y:S01]  /*8d40*/  HMMA.16816.F32.BF16 R76, R4.reuse, R10, R76 ;  /* 0x0000000a044c723c */ /* 0x040fe2000004184c */
[----:B------:R1:W2:Y:S01]  /*8d50*/  LDSM.16.MT88.4 R8, [R0+0x1c00] ;  /* 0x001c00000008783b */ /* 0x0002a20000004200 */
[----:B------:R-:W3:Y:S06]  /*8d60*/  MUFU.EX2 R121, R121 ;  /* 0x0000007900797308 */ /* 0x000eec0000000800 */
[C---:B----4-:R-:W-:Y:S02]  /*8d70*/  HMMA.16816.F32.BF16 R72, R4.reuse, R16, R72 ;  /* 0x000000100448723c */ /* 0x050fe40000041848 */
[----:B------:R-:W4:Y:S06]  /*8d80*/  MUFU.EX2 R25, R25 ;  /* 0x0000001900197308 */ /* 0x000f2c0000000800 */
[----:B------:R-:W-:Y:S01]  /*8d90*/  HMMA.16816.F32.BF16 R68, R4, R18, R68 ;  /* 0x000000120444723c */ /* 0x000fe20000041844 */
[----:B-----5:R-:W-:Y:S01]  /*8da0*/  F2FP.BF16.F32.PACK_AB R4, R47, R51 ;  /* 0x000000332f04723e */ /* 0x020fe200000010ff */
[----:B------:R-:W5:Y:S01]  /*8db0*/  MUFU.EX2 R24, R24 ;  /* 0x0000001800187308 */ /* 0x000f620000000800 */
[----:B---3--:R-:W-:Y:S01]  /*8dc0*/  F2FP.BF16.F32.PACK_AB R6, R121, R34 ;  /* 0x000000227906723e */ /* 0x008fe200000010ff */
[----:B------:R-:W-:-:S04]  /*8dd0*/  FADD.FTZ R51, R51, R50 ;  /* 0x0000003233337221 */ /* 0x000fc80000010000 */
[----:B------:R-:W-:Y:S01]  /*8de0*/  FADD.FTZ R51, R47, R51 ;  /* 0x000000332f337221 */ /* 0x000fe20000010000 */
[----:B-1----:R-:W-:Y:S01]  /*8df0*/  MOV R0, R20 ;  /* 0x0000001400007202 */ /* 0x002fe20000000f00 */
[----:B------:R-:W1:Y:S01]  /*8e00*/  MUFU.EX2 R120, R120 ;  /* 0x0000007800787308 */ /* 0x000e620000000800 */
[----:B----4-:R-:W-:Y:S01]  /*8e10*/  F2FP.BF16.F32.PACK_AB R5, R25, R26 ;  /* 0x0000001a1905723e */ /* 0x010fe200000010ff */
[----:B------:R-:W-:Y:S01]  /*8e20*/  FADD.FTZ R26, R26, R30 ;  /* 0x0000001e1a1a7221 */ /* 0x000fe20000010000 */
[----:B------:R-:W-:-:S03]  /*8e30*/  FADD.FTZ R51, R34, R51 ;  /* 0x0000003322337221 */ /* 0x000fc60000010000 */
[----:B------:R-:W-:Y:S01]  /*8e40*/  FADD.FTZ R26, R25, R26 ;  /* 0x0000001a191a7221 */ /* 0x000fe20000010000 */
[----:B------:R-:W-:-:S03]  /*8e50*/  FADD.FTZ R121, R121, R51 ;  /* 0x0000003379797221 */ /* 0x000fc60000010000 */
[----:B-----5:R-:W-:Y:S01]  /*8e60*/  FADD.FTZ R26, R24, R26 ;  /* 0x0000001a181a7221 */ /* 0x020fe20000010000 */
[----:B-1----:R-:W-:-:S03]  /*8e70*/  F2FP.BF16.F32.PACK_AB R7, R120, R24 ;  /* 0x000000187807723e */ /* 0x002fc600000010ff */
[----:B------:R-:W-:-:S04]  /*8e80*/  FADD.FTZ R120, R120, R26 ;  /* 0x0000001a78787221 */ /* 0x000fc80000010000 */
[C---:B------:R-:W-:Y:S08]  /*8e90*/  HMMA.16816.F32.BF16 R80, R4.reuse, R12, R80 ;  /* 0x0000000c0450723c */ /* 0x040ff00000041850 */
[C---:B------:R-:W-:Y:S08]  /*8ea0*/  HMMA.16816.F32.BF16 R76, R4.reuse, R14, R76 ;  /* 0x0000000e044c723c */ /* 0x040ff0000004184c */
[C---:B--2---:R-:W-:Y:S08]  /*8eb0*/  HMMA.16816.F32.BF16 R72, R4.reuse, R8, R72 ;  /* 0x000000080448723c */ /* 0x044ff00000041848 */
[----:B------:R-:W-:-:S15]  /*8ec0*/  HMMA.16816.F32.BF16 R68, R4, R10, R68 ;  /* 0x0000000a0444723c */ /* 0x000fde0000041844 */
[----:B------:R-:W-:-:S05]  /*8ed0*/  NOP ;  /* 0x0000000000007918 */ /* 0x000fca0000000000 */
.L_x_3268:
        /* <DEDUP_REMOVED lines=16> */
[----:B------:R-:W4:Y:S01]  /*8fe0*/  LDCU UR11, c[0x0][0x50c] ;  /* 0x0000a180ff0b77ac */ /* 0x000f220008000800 */
[----:B------:R-:W2:Y:S01]  /*8ff0*/  LDCU.64 UR6, c[0x0][0x3a0] ;  /* 0x00007400ff0677ac */ /* 0x000ea20008000a00 */
[----:B------:R-:W2:Y:S01]  /*9000*/  LDCU.64 UR8, c[0x0][0x3a8] ;  /* 0x00007500ff0877ac */ /* 0x000ea20008000a00 */
[----:B-1----:R-:W-:-:S12]  /*9010*/  ULEA UR5, UR5, UR12, 0x18 ;  /* 0x0000000c05057291 */ /* 0x002fd8000f8ec0ff */
.L_x_3280:
[----:B------:R-:W-:Y:S01]  /*9020*/  @!P6 IADD3 R4, P0, PT, RZ, -R117, RZ ;  /* 0x80000075ff04e210 */ /* 0x000fe20007f1e0ff */
[----:B------:R-:W1:Y:S01]  /*9030*/  @!P6 LDC R2, c[0x0][0x3c0] ;  /* 0x0000f000ff02eb82 */ /* 0x000e620000000800 */
[C---:B------:R-:W-:Y:S01]  /*9040*/  LOP3.LUT R112, R86.reuse, 0x18, RZ, 0xc0, !PT ;  /* 0x0000001856707812 */ /* 0x040fe200078ec0ff */
[----:B------:R-:W-:Y:S06]  /*9050*/  DEPBAR.LE SB0, 0x0 ;  /* 0x000080000000791a */ /* 0x000fec0000000000 */
[----:B------:R-:W2:Y:S08]  /*9060*/  LDC R0, c[0x0][0x3c4] ;  /* 0x0000f100ff007b82 */ /* 0x000eb00000000800 */
[----:B------:R-:W-:Y:S01]  /*9070*/  BAR.SYNC.DEFER_BLOCKING 0x0 ;  /* 0x0000000000007b1d */ /* 0x000fe20000010000 */
[----:B------:R-:W-:Y:S02]  /*9080*/  IMAD.MOV.U32 R5, RZ, RZ, R109 ;  /* 0x000000ffff057224 */ /* 0x000fe400078e006d */
[----:B------:R-:W-:Y:S05]  /*9090*/  IMAD.SHL.U32 R104, R86, 0x8, RZ ;  /* 0x0000000856687824 */ /* 0x000fea00078e00ff */
[C---:B------:R-:W-:Y:S02]  /*90a0*/  LOP3.LUT R103, R104.reuse, 0x18, RZ, 0xc0, !PT ;  /* 0x0000001868677812 */ /* 0x040fe400078ec0ff */
[----:B------:R-:W-:Y:S01]  /*90b0*/  LOP3.LUT R6, R104, 0xd8, RZ, 0xc0, !PT ;  /* 0x000000d868067812 */ /* 0x000fe200078ec0ff */
[----:B-1----:R-:W-:Y:S04]  /*90c0*/  @!P6 IMAD.SHL.U32 R3, R2, 0x80, RZ ;  /* 0x000000800203e824 */ /* 0x002fe800078e00ff */
[----:B------:R-:W-:Y:S05]  /*90d0*/  @!P6 IMAD.X R3, RZ, RZ, ~R3, P0 ;  /* 0x000000ffff03e224 */ /* 0x000fea00000e0e03 */
[----:B------:R-:W-:Y:S04]  /*90e0*/  @!P6 SHF.R.S64 R4, R4, 0x1f, R3 ;  /* 0x0000001f0404e819 */ /* 0x000fe80000001003 */
[----:B------:R-:W-:Y:S01]  /*90f0*/  @!P6 IADD3 R109, P0, PT, R109, R4, RZ ;  /* 0x000000046d6de210 */ /* 0x000fe20007f1e0ff */
[----:B------:R-:W-:Y:S03]  /*9100*/  IMAD.MOV.U32 R4, RZ, RZ, R108 ;  /* 0x000000ffff047224 */ /* 0x000fe600078e006c */
[----:B------:R-:W-:Y:S01]  /*9110*/  @!P6 LEA.HI.X.SX32 R108, R3, R108, 0x1, P0 ;  /* 0x0000006c036ce211 */ /* 0x000fe200000f0eff */
[----:B--2---:R-:W-:Y:S08]  /*9120*/  @!P6 BRA `(.L_x_3277) ;  /* 0x0000000000f4e947 */ /* 0x004ff00003800000 */
        /* <DEDUP_REMOVED lines=61> */
.L_x_3277:
[C---:B------:R-:W-:Y:S01]  /*9500*/  ISETP.GE.AND P5, PT, R103.reuse, UR10, PT ;  /* 0x0000000a67007c0c */ /* 0x040fe2000bfa6270 */
[----:B------:R-:W1:Y:S01]  /*9510*/  S2R R86, SR_TID.X ;  /* 0x0000000000567919 */ /* 0x000e620000002100 */
[----:B------:R-:W-:Y:S02]  /*9520*/  ISETP.GE.AND P4, PT, R103, UR10, PT ;  /* 0x0000000a67007c0c */ /* 0x000fe4000bf86270 */
[----:B------:R-:W-:Y:S02]  /*9530*/  LOP3.LUT R6, R6, R112, RZ, 0x3c, !PT ;  /* 0x0000007006067212 */ /* 0x000fe400078e3cff */
[C---:B------:R-:W-:Y:S02]  /*9540*/  SHF.L.U32 R3, R2.reuse, 0x6, RZ ;  /* 0x0000000602037819 */ /* 0x040fe400000006ff */
[--C-:B------:R-:W-:Y:S02]  /*9550*/  SHF.L.U64.HI R4, R2, 0x6, R0.reuse ;  /* 0x0000000602047819 */ /* 0x100fe40000010200 */
[----:B------:R-:W-:Y:S03]  /*9560*/  LOP3.LUT R111, R104, 0x1f20, RZ, 0xc0, !PT ;  /* 0x00001f20686f7812 */ /* 0x000fe600078ec0ff */
[-C--:B------:R-:W-:Y:S02]  /*9570*/  @!P5 MOV R10, R109.reuse ;  /* 0x0000006d000ad202 */ /* 0x080fe40000000f00 */
[----:B------:R-:W-:Y:S02]  /*9580*/  @!P5 MOV R11, R108 ;  /* 0x0000006c000bd202 */ /* 0x000fe40000000f00 */
[----:B------:R-:W-:Y:S02]  /*9590*/  LOP3.LUT R111, R111, R6, RZ, 0xfc, !PT ;  /* 0x000000066f6f7212 */ /* 0x000fe400078efcff */
[----:B------:R-:W-:Y:S02]  /*95a0*/  IADD3 R6, P0, PT, R3, R109, RZ ;  /* 0x0000006d03067210 */ /* 0x000fe40007f1e0ff */
[----:B------:R-:W-:Y:S02]  /*95b0*/  LEA R111, R111, UR5, 0x1 ;  /* 0x000000056f6f7c11 */ /* 0x000fe4000f8e08ff */
[----:B------:R-:W-:Y:S02]  /*95c0*/  IADD3.X R7, PT, PT, R4, R108, RZ, P0, !PT ;  /* 0x0000006c04077210 */ /* 0x000fe400007fe4ff */
[----:B------:R-:W-:Y:S01]  /*95d0*/  @!P4 IADD3 R12, P0, PT, R6, R3, RZ ;  /* 0x00000003060cc210 */ /* 0x000fe20007f1e0ff */
[----:B------:R-:W-:Y:S01]  /*95e0*/  @!PT LDS RZ, [RZ] ;  /* 0x00000000fffff984 */ /* 0x000fe20000000800 */
[----:B------:R-:W-:Y:S01]  /*95f0*/  @!PT LDS RZ, [RZ] ;  /* 0x00000000fffff984 */ /* 0x000fe20000000800 */
[----:B------:R-:W-:Y:S01]  /*9600*/  @!PT LDS RZ, [RZ] ;  /* 0x00000000fffff984 */ /* 0x000fe20000000800 */
[----:B------:R-:W-:Y:S01]  /*9610*/  @!P5 LDGSTS.E.BYPASS.LTC128B.128 [R111+0x3000], desc[UR16][R10.64] ;  /* 0x030000000a6fdfae */ /* 0x000fe2000b981a10 */
[C---:B------:R-:W-:Y:S02]  /*9620*/  @!P4 LEA R8, P1, R2.reuse, R6, 0x7 ;  /* 0x000000060208c211 */ /* 0x040fe400078238ff */
[----:B------:R-:W-:Y:S02]  /*9630*/  @!P4 IADD3.X R13, PT, PT, R7, R4, RZ, P0, !PT ;  /* 0x00000004070dc210 */ /* 0x000fe400007fe4ff */
[----:B------:R-:W-:Y:S02]  /*9640*/  @!P4 LEA.HI.X R9, R2, R7, R0, 0x7, P1 ;  /* 0x000000070209c211 */ /* 0x000fe400008f3c00 */
[----:B------:R-:W-:Y:S01]  /*9650*/  MOV R0, 0x20 ;  /* 0x0000002000007802 */ /* 0x000fe20000000f00 */
[----:B------:R-:W-:Y:S01]  /*9660*/  @P5 STS.128 [R111+0x3000], RZ ;  /* 0x003000ff6f005388 */ /* 0x000fe20000000c00 */
[----:B-1----:R-:W-:Y:S02]  /*9670*/  LOP3.LUT P0, RZ, R86, 0x4, RZ, 0xc0, !PT ;  /* 0x0000000456ff7812 */ /* 0x002fe4000780c0ff */
[----:B------:R-:W-:Y:S02]  /*9680*/  ISETP.NE.AND P1, PT, R118, 0x1, PT ;  /* 0x000000017600780c */ /* 0x000fe40003f25270 */
[----:B------:R-:W-:Y:S03]  /*9690*/  SEL R0, R0, 0xffffffe0, !P0 ;  /* 0xffffffe000007807 */ /* 0x000fe60004000000 */
[----:B------:R-:W-:Y:S01]  /*96a0*/  @P4 STS.128 [R111+0x3800], RZ ;  /* 0x003800ff6f004388 */ /* 0x000fe20000000c00 */
[----:B------:R-:W-:Y:S02]  /*96b0*/  IADD3 R92, PT, PT, R101, R0, RZ ;  /* 0x00000000655c7210 */ /* 0x000fe40007ffe0ff */
[----:B------:R-:W-:Y:S05]  /*96c0*/  IADD3 R0, PT, PT, R0, R100, RZ ;  /* 0x0000006400007210 */ /* 0x000fea0007ffe0ff */
        /* <DEDUP_REMOVED lines=26> */
[----:B------:R-:W-:Y:S01]  /*9870*/  LDSM.16.M88.4 R92, [R92] ;  /* 0x000000005c5c783b */ /* 0x000fe20000000200 */
[C---:B------:R-:W-:Y:S07]  /*9880*/  HMMA.16816.F32.BF16 R12, R64.reuse, R16, RZ ;  /* 0x00000010400c723c */ /* 0x040fee00000418ff */
[----:B------:R-:W1:Y:S01]  /*9890*/  LDSM.16.M88.4 R96, [R0+0x1000] ;  /* 0x001000000060783b */ /* 0x000e620000000200 */
        /* <DEDUP_REMOVED lines=11> */
[C---:B-1----:R-:W-:Y:S08]  /*9950*/  HMMA.16816.F32.BF16 R60, R64.reuse, R88, RZ ;  /* 0x00000058403c723c */ /* 0x042ff000000418ff */
        /* <DEDUP_REMOVED lines=21> */
[----:B------:R-:W-:Y:S01]  /*9ab0*/  FMUL.FTZ R16, R16, UR11 ;  /* 0x0000000b10107c20 */ /* 0x000fe20008410000 */
[----:B------:R-:W-:Y:S08]  /*9ac0*/  FMUL.FTZ R17, R17, UR11 ;  /* 0x0000000b11117c20 */ /* 0x000ff00008410000 */
[----:B------:R-:W1:Y:S01]  /*9ad0*/  MUFU.TANH R137, R9 ;  /* 0x0000000900897308 */ /* 0x000e620000002400 */
[----:B----4-:R-:W4:Y:S09]  /*9ae0*/  LDSM.16.M88.4 R4, [R0+0x1800] ;  /* 0x001800000004783b */ /* 0x010f320000000200 */
[----:B------:R-:W1:Y:S10]  /*9af0*/  MUFU.TANH R136, R10 ;  /* 0x0000000a00887308 */ /* 0x000e740000002400 */
[----:B------:R5:W1:Y:S10]  /*9b00*/  MUFU.TANH R135, R11 ;  /* 0x0000000b00877308 */ /* 0x000a740000002400 */
[----:B------:R2:W1:Y:S10]  /*9b10*/  MUFU.TANH R140, R13 ;  /* 0x0000000d008c7308 */ /* 0x0004740000002400 */
[----:B------:R3:W1:Y:S01]  /*9b20*/  MUFU.TANH R141, R12 ;  /* 0x0000000c008d7308 */ /* 0x0006620000002400 */
[----:B-----5:R-:W5:Y:S09]  /*9b30*/  LDSM.16.M88.4 R8, [R0+0x1c00] ;  /* 0x001c00000008783b */ /* 0x020f720000000200 */
[----:B------:R-:W1:Y:S01]  /*9b40*/  MUFU.TANH R144, R16 ;  /* 0x0000001000907308 */ /* 0x000e620000002400 */
[C---:B----4-:R-:W-:Y:S03]  /*9b50*/  HMMA.16816.F32.BF16 R20, R92.reuse, R4, R20 ;  /* 0x000000045c14723c */ /* 0x050fe60000041814 */
[----:B--2---:R-:W-:Y:S01]  /*9b60*/  FMUL.FTZ R13, R14, UR11 ;  /* 0x0000000b0e0d7c20 */ /* 0x004fe20008410000 */
[----:B------:R-:W-:Y:S05]  /*9b70*/  FMUL.FTZ R14, R19, UR11 ;  /* 0x0000000b130e7c20 */ /* 0x000fea0008410000 */
[----:B------:R2:W4:Y:S01]  /*9b80*/  MUFU.TANH R143, R17 ;  /* 0x00000011008f7308 */ /* 0x0005220000002400 */
[C---:B------:R-:W-:Y:S01]  /*9b90*/  HMMA.16816.F32.BF16 R24, R92.reuse, R6, R24 ;  /* 0x000000065c18723c */ /* 0x040fe20000041818 */
[----:B------:R-:W1:Y:S02]  /*9ba0*/  LDSM.16.M88.4 R4, [R0+0x2000] ;  /* 0x002000000004783b */ /* 0x000e640000000200 */
[----:B---3--:R-:W-:Y:S01]  /*9bb0*/  FMUL.FTZ R12, R15, UR11 ;  /* 0x0000000b0f0c7c20 */ /* 0x008fe20008410000 */
[----:B------:R-:W-:Y:S05]  /*9bc0*/  FMUL.FTZ R15, R18, UR11 ;  /* 0x0000000b120f7c20 */ /* 0x000fea0008410000 */
[----:B------:R-:W3:Y:S01]  /*9bd0*/  MUFU.TANH R13, R13 ;  /* 0x0000000d000d7308 */ /* 0x000ee20000002400 */
        /* <DEDUP_REMOVED lines=10> */
[C---:B-----5:R-:W-:Y:S09]  /*9c80*/  HMMA.16816.F32.BF16 R28, R92.reuse, R8, R28 ;  /* 0x000000085c1c723c */ /* 0x060ff2000004181c */
[----:B------:R-:W3:Y:S01]  /*9c90*/  MUFU.TANH R147, R21 ;  /* 0x0000001500937308 */ /* 0x000ee20000002400 */
[C---:B------:R-:W-:Y:S01]  /*9ca0*/  HMMA.16816.F32.BF16 R32, R92.reuse, R10, R32 ;  /* 0x0000000a5c20723c */ /* 0x040fe20000041820 */
[----:B------:R-:W5:Y:S08]  /*9cb0*/  LDSM.16.M88.4 R8, [R0+0x2400] ;  /* 0x002400000008783b */ /* 0x000f700000000200 */
[----:B------:R-:W3:Y:S01]  /*9cc0*/  MUFU.TANH R146, R22 ;  /* 0x0000001600927308 */ /* 0x000ee20000002400 */
[C---:B-1----:R-:W-:Y:S03]  /*9cd0*/  HMMA.16816.F32.BF16 R36, R92.reuse, R4, R36 ;  /* 0x000000045c24723c */ /* 0x042fe60000041824 */
[----:B------:R-:W-:Y:S01]  /*9ce0*/  FMUL.FTZ R18, R29, UR11 ;  /* 0x0000000b1d127c20 */ /* 0x000fe20008410000 */
[----:B--2---:R-:W-:Y:S01]  /*9cf0*/  FMUL.FTZ R17, R30, UR11 ;  /* 0x0000000b1e117c20 */ /* 0x004fe20008410000 */
[----:B------:R-:W-:Y:S04]  /*9d00*/  FMUL.FTZ R16, R31, UR11 ;  /* 0x0000000b1f107c20 */ /* 0x000fe80008410000 */
[----:B------:R-:W1:Y:S01]  /*9d10*/  MUFU.TANH R150, R25 ;  /* 0x0000001900967308 */ /* 0x000e620000002400 */
[----:B------:R-:W-:Y:S01]  /*9d20*/  FMUL.FTZ R28, R28, UR11 ;  /* 0x0000000b1c1c7c20 */ /* 0x000fe20008410000 */
[C---:B------:R-:W-:Y:S01]  /*9d30*/  HMMA.16816.F32.BF16 R40, R92.reuse, R6, R40 ;  /* 0x000000065c28723c */ /* 0x040fe20000041828 */
[----:B------:R-:W2:Y:S02]  /*9d40*/  LDSM.16.M88.4 R4, [R0+0x2800] ;  /* 0x002800000004783b */ /* 0x000ea40000000200 */
        /* <DEDUP_REMOVED lines=15> */
[----:B------:R5:W1:Y:S01]  /*9e40*/  MUFU.TANH R124, R41 ;  /* 0x00000029007c7308 */ /* 0x000a620000002400 */
[C---:B------:R-:W-:Y:S01]  /*9e50*/  HMMA.16816.F32.BF16 R48, R92.reuse, R10, R48 ;  /* 0x0000000a5c30723c */ /* 0x040fe20000041830 */
[----:B------:R-:W4:Y:S01]  /*9e60*/  LDSM.16.M88.4 R8, [R0+0x2c00] ;  /* 0x002c00000008783b */ /* 0x000f220000000200 */
[----:B------:R-:W-:Y:S07]  /*9e70*/  DEPBAR.LE SB0, 0x0 ;  /* 0x000080000000791a */ /* 0x000fee0000000000 */
[----:B------:R3:W1:Y:S10]  /*9e80*/  MUFU.TANH R122, R40 ;  /* 0x00000028007a7308 */ /* 0x0006740000002400 */
[----:B------:R-:W1:Y:S01]  /*9e90*/  MUFU.TANH R145, R23 ;  /* 0x0000001700917308 */ /* 0x000e620000002400 */
[----:B------:R-:W-:Y:S01]  /*9ea0*/  BAR.SYNC.DEFER_BLOCKING 0x0 ;  /* 0x0000000000007b1d */ /* 0x000fe20000010000 */
[C---:B--2---:R-:W-:Y:S05]  /*9eb0*/  HMMA.16816.F32.BF16 R52, R92.reuse, R4, R52 ;  /* 0x000000045c34723c */ /* 0x044fea0000041834 */
[----:B------:R-:W-:Y:S03]  /*9ec0*/  FMUL.FTZ R50, R50, UR11 ;  /* 0x0000000b32327c20 */ /* 0x000fe60008410000 */
[----:B------:R-:W2:Y:S01]  /*9ed0*/  MUFU.TANH R149, R24 ;  /* 0x0000001800957308 */ /* 0x000ea20000002400 */
[----:B------:R-:W-:Y:S01]  /*9ee0*/  FMUL.FTZ R51, R51, UR11 ;  /* 0x0000000b33337c20 */ /* 0x000fe20008410000 */
[C---:B------:R-:W-:Y:S03]  /*9ef0*/  HMMA.16816.F32.BF16 R56, R92.reuse, R6, R56 ;  /* 0x000000065c38723c */ /* 0x040fe60000041838 */
[----:B-----5:R-:W-:Y:S01]  /*9f00*/  FMUL.FTZ R41, R42, UR11 ;  /* 0x0000000b2a297c20 */ /* 0x020fe20008410000 */
[----:B------:R-:W-:Y:S01]  /*9f10*/  FMUL.FTZ R42, R45, UR11 ;  /* 0x0000000b2d2a7c20 */ /* 0x000fe20008410000 */
[----:B------:R-:W-:Y:S03]  /*9f20*/  FMUL.FTZ R27, R47, UR11 ;  /* 0x0000000b2f1b7c20 */ /* 0x000fe60008410000 */
[----:B------:R-:W1:Y:S01]  /*9f30*/  MUFU.TANH R98, R50 ;  /* 0x0000003200627308 */ /* 0x000e620000002400 */
[----:B------:R-:W-:Y:S01]  /*9f40*/  FMUL.FTZ R26, R48, UR11 ;  /* 0x0000000b301a7c20 */ /* 0x000fe20008410000 */
[----:B---3--:R-:W-:Y:S01]  /*9f50*/  FMUL.FTZ R40, R44, UR11 ;  /* 0x0000000b2c287c20 */ /* 0x008fe20008410000 */
[----:B------:R-:W-:Y:S01]  /*9f60*/  FMUL.FTZ R25, R46, UR11 ;  /* 0x0000000b2e197c20 */ /* 0x000fe20008410000 */
[----:B------:R-:W-:Y:S01]  /*9f70*/  FMUL.FTZ R49, R49, UR11 ;  /* 0x0000000b31317c20 */ /* 0x000fe20008410000 */
[----:B------:R-:W-:Y:S01]  /*9f80*/  FMUL.FTZ R52, R52, UR11 ;  /* 0x0000000b34347c20 */ /* 0x000fe20008410000 */
[----:B------:R-:W-:Y:S01]  /*9f90*/  FMUL.FTZ R53, R53, UR11 ;  /* 0x0000000b35357c20 */ /* 0x000fe20008410000 */
[----:B------:R-:W-:Y:S03]  /*9fa0*/  FMUL.FTZ R55, R55, UR11 ;  /* 0x0000000b37377c20 */ /* 0x000fe60008410000 */
[----:B------:R3:W1:Y:S01]  /*9fb0*/  MUFU.TANH R96, R51 ;  /* 0x0000003300607308 */ /* 0x0006620000002400 */
[----:B------:R-:W-:Y:S01]  /*9fc0*/  FMUL.FTZ R54, R54, UR11 ;  /* 0x0000000b36367c20 */ /* 0x000fe20008410000 */
[C---:B----4-:R-:W-:Y:S08]  /*9fd0*/  HMMA.16816.F32.BF16 R60, R92.reuse, R8, R60 ;  /* 0x000000085c3c723c */ /* 0x050ff0000004183c */
[----:B------:R4:W1:Y:S01]  /*9fe0*/  MUFU.TANH R91, R52 ;  /* 0x00000034005b7308 */ /* 0x0008620000002400 */
[----:B------:R-:W-:Y:S09]  /*9ff0*/  HMMA.16816.F32.BF16 R64, R92, R10, R64 ;  /* 0x0000000a5c40723c */ /* 0x000ff20000041840 */
[----:B------:R5:W1:Y:S01]  /*a000*/  MUFU.TANH R90, R53 ;  /* 0x00000035005a7308 */ /* 0x000a620000002400 */
[----:B---3--:R-:W-:Y:S01]  /*a010*/  FMUL.FTZ R51, R59, UR11 ;  /* 0x0000000b3b337c20 */ /* 0x008fe20008410000 */
[----:B------:R-:W-:Y:S01]  /*a020*/  FMUL.FTZ R48, R60, UR11 ;  /* 0x0000000b3c307c20 */ /* 0x000fe20008410000 */
[----:B------:R-:W-:Y:S07]  /*a030*/  FMUL.FTZ R50, R61, UR11 ;  /* 0x0000000b3d327c20 */ /* 0x000fee0008410000 */
[----:B------:R3:W1:Y:S01]  /*a040*/  MUFU.TANH R89, R55 ;  /* 0x0000003700597308 */ /* 0x0006620000002400 */
[----:B----4-:R-:W-:Y:S01]  /*a050*/  FMUL.FTZ R52, R57, UR11 ;  /* 0x0000000b39347c20 */ /* 0x010fe20008410000 */
[----:B------:R-:W-:Y:S01]  /*a060*/  FMUL.FTZ R22, R62, UR11 ;  /* 0x0000000b3e167c20 */ /* 0x000fe20008410000 */
[----:B------:R-:W-:Y:S01]  /*a070*/  FMUL.FTZ R21, R63, UR11 ;  /* 0x0000000b3f157c20 */ /* 0x000fe20008410000 */
[----:B------:R-:W-:Y:S01]  /*a080*/  FMUL.FTZ R45, R64, UR11 ;  /* 0x0000000b402d7c20 */ /* 0x000fe20008410000 */
[----:B------:R-:W-:Y:S05]  /*a090*/  FMUL.FTZ R47, R65, UR11 ;  /* 0x0000000b412f7c20 */ /* 0x000fea0008410000 */
[----:B------:R-:W4:Y:S01]  /*a0a0*/  MUFU.TANH R19, R19 ;  /* 0x0000001300137308 */ /* 0x000f220000002400 */
[----:B-----5:R-:W-:Y:S01]  /*a0b0*/  FMUL.FTZ R53, R58, UR11 ;  /* 0x0000000b3a357c20 */ /* 0x020fe20008410000 */
[----:B------:R-:W-:Y:S01]  /*a0c0*/  FMUL.FTZ R20, R66, UR11 ;  /* 0x0000000b42147c20 */ /* 0x000fe20008410000 */
[----:B------:R-:W-:Y:S07]  /*a0d0*/  FMUL.FTZ R3, R67, UR11 ;  /* 0x0000000b43037c20 */ /* 0x000fee0008410000 */
[----:B------:R1:W1:Y:S01]  /*a0e0*/  MUFU.TANH R139, R28 ;  /* 0x0000001c008b7308 */ /* 0x0002620000002400 */
[----:B---3--:R-:W-:Y:S09]  /*a0f0*/  FMUL.FTZ R55, R56, UR11 ;  /* 0x0000000b38377c20 */ /* 0x008ff20008410000 */
[----:B------:R-:W3:Y:S10]  /*a100*/  MUFU.TANH R18, R18 ;  /* 0x0000001200127308 */ /* 0x000ef40000002400 */
        /* <DEDUP_REMOVED lines=53> */
[----:B-1----:R-:W1:Y:S01]  /*a460*/  I2F.RP R28, R5 ;  /* 0x00000005001c7306 */ /* 0x002e620000209400 */
        /* <DEDUP_REMOVED lines=31> */
[----:B------:R-:W-:Y:S03]  /*a660*/  LEA R6, P2, R10, R114, 0x2 ;  /* 0x000000720a067211 */ /* 0x000fe600078410ff */
[----:B------:R-:W-:Y:S02]  /*a670*/  SEL R8, R8, R4, !P1 ;  /* 0x0000000408087207 */ /* 0x000fe40004800000 */
[-C--:B------:R-:W-:Y:S02]  /*a680*/  LEA.HI.X.SX32 R7, R10, R115.reuse, 0x2, P2 ;  /* 0x000000730a077211 */ /* 0x080fe400010f16ff */
[C---:B------:R-:W-:Y:S04]  /*a690*/  LEA R4, P1, R8.reuse, R114, 0x2 ;  /* 0x0000007208047211 */ /* 0x040fe800078210ff */
[----:B------:R-:W2:Y:S01]  /*a6a0*/  LDG.E R7, desc[UR16][R6.64] ;  /* 0x0000001006077981 */ /* 0x000ea2000c1e1900 */
[C---:B------:R-:W-:Y:S02]  /*a6b0*/  LEA.HI.X.SX32 R5, R8.reuse, R115, 0x2, P1 ;  /* 0x0000007308057211 */ /* 0x040fe400008f16ff */
[----:B------:R-:W-:Y:S05]  /*a6c0*/  IADD3 R8, PT, PT, R8, -R10, RZ ;  /* 0x8000000a08087210 */ /* 0x000fea0007ffe0ff */
        /* <DEDUP_REMOVED lines=16> */
.L_x_3279:
[C---:B------:R-:W-:Y:S01]  /*a7d0*/  LEA R8, P2, R4.reuse, RZ, 0x6 ;  /* 0x000000ff04087211 */ /* 0x040fe200078430ff */
[C---:B------:R-:W-:Y:S01]  /*a7e0*/  @!P4 IMAD.SHL.U32 R2, R4.reuse, 0x40, RZ ;  /* 0x000000400402c824 */ /* 0x040fe200078e00ff */
[C---:B------:R-:W-:Y:S01]  /*a7f0*/  @!P4 SHF.L.U64.HI R6, R4.reuse, 0x6, R0 ;  /* 0x000000060406c819 */ /* 0x040fe20000010200 */
[----:B------:R-:W-:Y:S01]  /*a800*/  @!P5 IMAD.MOV.U32 R107, RZ, RZ, R105 ;  /* 0x000000ffff6bd224 */ /* 0x000fe200078e0069 */
[----:B------:R-:W-:Y:S01]  /*a810*/  LEA.HI.X R9, R4, RZ, RZ, 0x6, P2 ;  /* 0x000000ff04097211 */ /* 0x000fe200010f34ff */
        /* <DEDUP_REMOVED lines=13> */
[C---:B-1----:R-:W-:Y:S03]  /*a8f0*/  @!P4 LEA R28, P1, R4.reuse, R5, 0x7 ;  /* 0x00000005041cc211 */ /* 0x042fe600078238ff */
        /* <DEDUP_REMOVED lines=16> */
.L_x_3278:
[----:B-1----:R-:W-:Y:S01]  /*aa00*/  LDSM.16.MT88.4 R36, [R87+0x3400] ;  /* 0x003400005724783b */ /* 0x002fe20000004200 */
[----:B------:R-:W-:Y:S02]  /*aa10*/  FMNMX3.FTZ R4, R85, R131, R130, !PT ;  /* 0x0000008355047276 */ /* 0x000fe40007810082 */
[----:B------:R-:W-:Y:S02]  /*aa20*/  MOV R44, R113 ;  /* 0x00000071002c7202 */ /* 0x000fe40000000f00 */
[----:B------:R-:W-:Y:S02]  /*aa30*/  @P0 IADD3 R44, PT, PT, R116, -0x20, RZ ;  /* 0xffffffe0742c0810 */ /* 0x000fe40007ffe0ff */
[----:B------:R-:W-:Y:S02]  /*aa40*/  FMNMX3.FTZ R0, R84, R132, R134, !PT ;  /* 0x0000008454007276 */ /* 0x000fe40007810086 */
[----:B------:R-:W-:Y:S01]  /*aa50*/  FMNMX3.FTZ R4, R4, R138, R137, !PT ;  /* 0x0000008a04047276 */ /* 0x000fe20007810089 */
[----:B------:R-:W-:Y:S01]  /*aa60*/  LDSM.16.MT88.4 R32, [R44] ;  /* 0x000000002c20783b */ /* 0x000fe20000004200 */
        /* <DEDUP_REMOVED lines=31> */
[----:B------:R-:W-:Y:S02]  /*ac60*/  IADD3 R119, PT, PT, R119, -0x80, RZ ;  /* 0xffffff8077777810 */ /* 0x000fe40007ffe0ff */
[----:B------:R-:W-:Y:S05]  /*ac70*/  ISETP.NE.AND P0, PT, R118, RZ, PT ;  /* 0x000000ff7600720c */ /* 0x000fea0003f05270 */
[----:B------:R-:W1:Y:S02]  /*ac80*/  SHFL.BFLY PT, R5, R0, 0x2, 0x1f ;  /* 0x0c401f0000057f89 */ /* 0x000e6400000e0000 */
[----:B-1----:R-:W-:Y:S02]  /*ac90*/  FMNMX.FTZ R5, R0, R5, !PT ;  /* 0x0000000500057209 */ /* 0x002fe40007810000 */
[----:B------:R-:W-:Y:S04]  /*aca0*/  FMNMX.FTZ R4, R4, R2, !PT ;  /* 0x0000000204047209 */ /* 0x000fe80007810000 */
[----:B------:R-:W1:Y:S08]  /*acb0*/  SHFL.BFLY PT, R0, R5, 0x1, 0x1f ;  /* 0x0c201f0005007f89 */ /* 0x000e7000000e0000 */
[----:B------:R-:W3:Y:S01]  /*acc0*/  SHFL.BFLY PT, R2, R4, 0x1, 0x1f ;  /* 0x0c201f0004027f89 */ /* 0x000ee200000e0000 */
[----:B-1----:R-:W-:Y:S02]  /*acd0*/  FMNMX.FTZ R0, R5, R0, !PT ;  /* 0x0000000005007209 */ /* 0x002fe40007810000 */
[----:B---3--:R-:W-:Y:S03]  /*ace0*/  FMNMX.FTZ R2, R4, R2, !PT ;  /* 0x0000000204027209 */ /* 0x008fe60007810000 */
        /* <DEDUP_REMOVED lines=11> */
[----:B------:R-:W-:Y:S01]  /*ada0*/  FSEL R46, R46, RZ, P1 ;  /* 0x000000ff2e2e7208 */ /* 0x000fe20000800000 */
        /* <DEDUP_REMOVED lines=10> */
[----:B------:R-:W3:Y:S01]  /*ae50*/  LDSM.16.MT88.4 R12, [R87+0x3000] ;  /* 0x00300000570c783b */ /* 0x000ee20000004200 */
[--C-:B------:R-:W-:Y:S01]  /*ae60*/  FFMA.FTZ R151, R132, UR4, -R46.reuse ;  /* 0x0000000484977c23 */ /* 0x100fe2000801082e */
[--C-:B------:R-:W-:Y:S03]  /*ae70*/  FFMA.FTZ R56, R146, UR4, -R46.reuse ;  /* 0x0000000492387c23 */ /* 0x100fe6000801082e */
[----:B------:R-:W-:Y:S01]  /*ae80*/  MUFU.EX2 R93, R93 ;  /* 0x0000005d005d7308 */ /* 0x000fe20000000800 */
[C---:B-1----:R-:W-:Y:S01]  /*ae90*/  FMUL.FTZ R8, R24.reuse, R76 ;  /* 0x0000004c18087220 */ /* 0x042fe20000410000 */
[C---:B------:R-:W-:Y:S01]  /*aea0*/  FMUL.FTZ R9, R24.reuse, R77 ;  /* 0x0000004d18097220 */ /* 0x040fe20000410000 */
[----:B------:R-:W-:Y:S01]  /*aeb0*/  FMUL.FTZ R5, R24, R81 ;  /* 0x0000005118057220 */ /* 0x000fe20000410000 */
[--C-:B------:R-:W-:Y:S01]  /*aec0*/  FFMA.FTZ R54, R145, UR4, -R46.reuse ;  /* 0x0000000491367c23 */ /* 0x100fe2000801082e */
[--C-:B------:R-:W-:Y:S01]  /*aed0*/  FFMA.FTZ R57, R150, UR4, -R49.reuse ;  /* 0x0000000496397c23 */ /* 0x100fe20008010831 */
[--C-:B------:R-:W-:Y:S01]  /*aee0*/  FFMA.FTZ R62, R142, UR4, -R46.reuse ;  /* 0x000000048e3e7c23 */ /* 0x100fe2000801082e */
[--C-:B------:R-:W-:Y:S03]  /*aef0*/  FFMA.FTZ R152, R131, UR4, -R49.reuse ;  /* 0x0000000483987c23 */ /* 0x100fe60008010831 */
[----:B------:R-:W-:Y:S01]  /*af00*/  MUFU.EX2 R151, R151 ;  /* 0x0000009700977308 */ /* 0x000fe20000000800 */
[C---:B--2---:R-:W-:Y:S01]  /*af10*/  FMUL.FTZ R6, R23.reuse, R82 ;  /* 0x0000005217067220 */ /* 0x044fe20000410000 */
[C---:B------:R-:W-:Y:S01]  /*af20*/  FMUL.FTZ R7, R23.reuse, R83 ;  /* 0x0000005317077220 */ /* 0x040fe20000410000 */
[C---:B------:R-:W-:Y:S01]  /*af30*/  FMUL.FTZ R10, R23.reuse, R78 ;  /* 0x0000004e170a7220 */ /* 0x040fe20000410000 */
[C---:B------:R-:W-:Y:S01]  /*af40*/  FMUL.FTZ R11, R23.reuse, R79 ;  /* 0x0000004f170b7220 */ /* 0x040fe20000410000 */
[C---:B------:R-:W-:Y:S01]  /*af50*/  FMUL.FTZ R18, R23.reuse, R70 ;  /* 0x0000004617127220 */ /* 0x040fe20000410000 */
[----:B------:R-:W-:Y:S01]  /*af60*/  LDSM.16.MT88.4 R76, [R87+0x4c00] ;  /* 0x004c0000574c783b */ /* 0x000fe20000004200 */
[----:B------:R-:W-:Y:S03]  /*af70*/  FMUL.FTZ R19, R23, R71 ;  /* 0x0000004717137220 */ /* 0x000fe60000410000 */
[----:B------:R-:W-:Y:S01]  /*af80*/  MUFU.EX2 R152, R152 ;  /* 0x0000009800987308 */ /* 0x000fe20000000800 */
[--C-:B------:R-:W-:Y:S01]  /*af90*/  FFMA.FTZ R83, R40, UR4, -R49.reuse ;  /* 0x0000000428537c23 */ /* 0x100fe20008010831 */
[--C-:B------:R-:W-:Y:S01]  /*afa0*/  FFMA.FTZ R82, R122, UR4, -R49.reuse ;  /* 0x000000047a527c23 */ /* 0x100fe20008010831 */
[--C-:B------:R-:W-:Y:S01]  /*afb0*/  FFMA.FTZ R122, R43, UR4, -R46.reuse ;  /* 0x000000042b7a7c23 */ /* 0x100fe2000801082e */
        /* <DEDUP_REMOVED lines=27> */
[----:B------:R-:W-:Y:S03]  /*b170*/  FFMA.FTZ R51, R51, UR4, -R46 ;  /* 0x0000000433337c23 */ /* 0x000fe6000801082e */
[----:B------:R-:W-:Y:S01]  /*b180*/  MUFU.EX2 R134, R134 ;  /* 0x0000008600867308 */ /* 0x000fe20000000800 */
[----:B-1----:R-:W-:Y:S01]  /*b190*/  F2FP.BF16.F32.PACK_AB R28, R130, R152 ;  /* 0x00000098821c723e */ /* 0x002fe200000010ff */
[----:B------:R-:W-:Y:S01]  /*b1a0*/  FFMA.FTZ R152, R24, R121, R152 ;  /* 0x0000007918987223 */ /* 0x000fe20000010098 */
[--C-:B------:R-:W-:Y:S01]  /*b1b0*/  FFMA.FTZ R48, R48, UR4, -R49.reuse ;  /* 0x0000000430307c23 */ /* 0x100fe20008010831 */
[----:B------:R-:W-:Y:S02]  /*b1c0*/  FFMA.FTZ R50, R50, UR4, -R49 ;  /* 0x0000000432327c23 */ /* 0x000fe40008010831 */
[----:B------:R-:W-:Y:S04]  /*b1d0*/  FADD.FTZ R152, R130, R152 ;  /* 0x0000009882987221 */ /* 0x000fe80000010000 */
[----:B------:R-:W1:Y:S01]  /*b1e0*/  MUFU.EX2 R107, R107 ;  /* 0x0000006b006b7308 */ /* 0x000e620000000800 */
[----:B--2---:R-:W-:Y:S01]  /*b1f0*/  F2FP.BF16.F32.PACK_AB R29, R132, R151 ;  /* 0x00000097841d723e */ /* 0x004fe200000010ff */
[----:B------:R-:W-:Y:S01]  /*b200*/  FFMA.FTZ R151, R23, R120, R151 ;  /* 0x0000007817977223 */ /* 0x000fe20000010097 */
[----:B------:R-:W-:Y:S03]  /*b210*/  FFMA.FTZ R120, R26, UR4, -R49 ;  /* 0x000000041a787c23 */ /* 0x000fe60008010831 */
[----:B------:R-:W-:Y:S04]  /*b220*/  FADD.FTZ R151, R132, R151 ;  /* 0x0000009784977221 */ /* 0x000fe80000010000 */
[----:B------:R-:W-:Y:S10]  /*b230*/  MUFU.EX2 R131, R131 ;  /* 0x0000008300837308 */ /* 0x000ff40000000800 */
[----:B------:R-:W2:Y:S01]  /*b240*/  MUFU.EX2 R95, R95 ;  /* 0x0000005f005f7308 */ /* 0x000ea20000000800 */
[C---:B-1----:R-:W-:Y:S01]  /*b250*/  F2FP.BF16.F32.PACK_AB R30, R107.reuse, R134 ;  /* 0x000000866b1e723e */ /* 0x042fe200000010ff */
[----:B------:R-:W-:Y:S04]  /*b260*/  FADD.FTZ R134, R134, R152 ;  /* 0x0000009886867221 */ /* 0x000fe80000010000 */
[----:B------:R-:W-:Y:S04]  /*b270*/  FADD.FTZ R134, R107, R134 ;  /* 0x000000866b867221 */ /* 0x000fe80000010000 */
[----:B------:R-:W1:Y:S10]  /*b280*/  MUFU.EX2 R94, R94 ;  /* 0x0000005e005e7308 */ /* 0x000e740000000800 */
[----:B------:R-:W4:Y:S01]  /*b290*/  MUFU.EX2 R92, R92 ;  /* 0x0000005c005c7308 */ /* 0x000f220000000800 */
[----:B--2---:R-:W-:Y:S01]  /*b2a0*/  F2FP.BF16.F32.PACK_AB R31, R95, R131 ;  /* 0x000000835f1f723e */ /* 0x004fe200000010ff */
[----:B------:R-:W-:Y:S04]  /*b2b0*/  FADD.FTZ R131, R131, R151 ;  /* 0x0000009783837221 */ /* 0x000fe80000010000 */
[----:B------:R-:W-:Y:S04]  /*b2c0*/  FADD.FTZ R131, R95, R131 ;  /* 0x000000835f837221 */ /* 0x000fe80000010000 */
[----:B------:R-:W-:Y:S01]  /*b2d0*/  MUFU.EX2 R84, R84 ;  /* 0x0000005400547308 */ /* 0x000fe20000000800 */
[C---:B---3--:R-:W-:Y:S05]  /*b2e0*/  HMMA.16816.F32.BF16 R4, R28.reuse, R12, R4 ;  /* 0x0000000c1c04723c */ /* 0x048fea0000041804 */
[C---:B------:R-:W-:Y:S01]  /*b2f0*/  FMUL.FTZ R12, R24.reuse, R72 ;  /* 0x00000048180c7220 */ /* 0x040fe20000410000 */
[C---:B------:R-:W-:Y:S03]  /*b300*/  FMUL.FTZ R13, R24.reuse, R73 ;  /* 0x00000049180d7220 */ /* 0x040fe60000410000 */
[----:B------:R-:W2:Y:S01]  /*b310*/  MUFU.EX2 R67, R67 ;  /* 0x0000004300437308 */ /* 0x000ea20000000800 */
[C---:B------:R-:W-:Y:S03]  /*b320*/  HMMA.16816.F32.BF16 R8, R28.reuse, R14, R8 ;  /* 0x0000000e1c08723c */ /* 0x040fe60000041808 */
[C---:B------:R-:W-:Y:S01]  /*b330*/  FMUL.FTZ R14, R23.reuse, R74 ;  /* 0x0000004a170e7220 */ /* 0x040fe20000410000 */
[----:B------:R-:W-:Y:S01]  /*b340*/  FMUL.FTZ R15, R23, R75 ;  /* 0x0000004b170f7220 */ /* 0x000fe20000410000 */
[--C-:B------:R-:W-:Y:S01]  /*b350*/  FFMA.FTZ R72, R17, UR4, -R46.reuse ;  /* 0x0000000411487c23 */ /* 0x100fe2000801082e */
[----:B------:R-:W-:Y:S03]  /*b360*/  FMUL.FTZ R17, R24, R69 ;  /* 0x0000004518117220 */ /* 0x000fe60000410000 */
[----:B------:R-:W-:Y:S01]  /*b370*/  MUFU.EX2 R64, R64 ;  /* 0x0000004000407308 */ /* 0x000fe20000000800 */
[--C-:B------:R-:W-:Y:S01]  /*b380*/  FFMA.FTZ R75, R133, UR4, -R49.reuse ;  /* 0x00000004854b7c23 */ /* 0x100fe20008010831 */
[--C-:B------:R-:W-:Y:S01]  /*b390*/  FFMA.FTZ R74, R128, UR4, -R49.reuse ;  /* 0x00000004804a7c23 */ /* 0x100fe20008010831 */
[--C-:B------:R-:W-:Y:S01]  /*b3a0*/  FFMA.FTZ R73, R127, UR4, -R46.reuse ;  /* 0x000000047f497c23 */ /* 0x100fe2000801082e */
[C---:B------:R-:W-:Y:S03]  /*b3b0*/  HMMA.16816.F32.BF16 R12, R28.reuse, R32, R12 ;  /* 0x000000201c0c723c */ /* 0x040fe6000004180c */
[--C-:B------:R-:W-:Y:S03]  /*b3c0*/  FFMA.FTZ R32, R16, UR4, -R46.reuse ;  /* 0x0000000410207c23 */ /* 0x100fe6000801082e */
[----:B------:R-:W3:Y:S01]  /*b3d0*/  MUFU.EX2 R63, R63 ;  /* 0x0000003f003f7308 */ /* 0x000ee20000000800 */
[----:B------:R-:W-:Y:S01]  /*b3e0*/  FMUL.FTZ R16, R24, R68 ;  /* 0x0000004418107220 */ /* 0x000fe20000410000 */
[----:B------:R-:W-:Y:S01]  /*b3f0*/  FFMA.FTZ R68, R126, UR4, -R46 ;  /* 0x000000047e447c23 */ /* 0x000fe2000801082e */
[----:B------:R-:W-:Y:S01]  /*b400*/  FFMA.FTZ R69, R129, UR4, -R49 ;  /* 0x0000000481457c23 */ /* 0x000fe20008010831 */
[----:B------:R-:W-:Y:S01]  /*b410*/  FADD.FTZ R131, R93, R131 ;  /* 0x000000835d837221 */ /* 0x000fe20000010000 */
[----:B-1----:R-:W-:Y:S05]  /*b420*/  FADD.FTZ R134, R94, R134 ;  /* 0x000000865e867221 */ /* 0x002fea0000010000 */
[----:B------:R1:W-:Y:S01]  /*b430*/  MUFU.EX2 R70, R32 ;  /* 0x0000002000467308 */ /* 0x0003e20000000800 */
[----:B------:R-:W-:Y:S03]  /*b440*/  HMMA.16816.F32.BF16 R16, R28, R34, R16 ;  /* 0x000000221c10723c */ /* 0x000fe60000041810 */
[C---:B----4-:R-:W-:Y:S01]  /*b450*/  F2FP.BF16.F32.PACK_AB R28, R92.reuse, R94 ;  /* 0x0000005e5c1c723e */ /* 0x050fe200000010ff */
[----:B------:R-:W-:Y:S01]  /*b460*/  FADD.FTZ R92, R92, R134 ;  /* 0x000000865c5c7221 */ /* 0x000fe20000010000 */
[C---:B------:R-:W-:Y:S01]  /*b470*/  F2FP.BF16.F32.PACK_AB R29, R85.reuse, R93 ;  /* 0x0000005d551d723e */ /* 0x040fe200000010ff */
[----:B------:R-:W-:Y:S03]  /*b480*/  FADD.FTZ R85, R85, R131 ;  /* 0x0000008355557221 */ /* 0x000fe60000010000 */
[----:B------:R-:W4:Y:S01]  /*b490*/  MUFU.EX2 R60, R60 ;  /* 0x0000003c003c7308 */ /* 0x000f220000000800 */
[----:B--2---:R-:W-:Y:S01]  /*b4a0*/  F2FP.BF16.F32.PACK_AB R30, R67, R84 ;  /* 0x00000054431e723e */ /* 0x004fe200000010ff */
[----:B------:R-:W-:Y:S01]  /*b4b0*/  FADD.FTZ R92, R84, R92 ;  /* 0x0000005c545c7221 */ /* 0x000fe20000010000 */
[----:B---3--:R-:W-:Y:S01]  /*b4c0*/  F2FP.BF16.F32.PACK_AB R31, R63, R64 ;  /* 0x000000403f1f723e */ /* 0x008fe200000010ff */
[----:B------:R-:W-:Y:S01]  /*b4d0*/  FADD.FTZ R85, R64, R85 ;  /* 0x0000005540557221 */ /* 0x000fe20000010000 */
[----:B------:R-:W-:Y:S01]  /*b4e0*/  MOV R84, R0 ;  /* 0x0000000000547202 */ /* 0x000fe20000000f00 */
[----:B------:R-:W-:Y:S04]  /*b4f0*/  FADD.FTZ R67, R67, R92 ;  /* 0x0000005c43437221 */ /* 0x000fe80000010000 */
[----:B------:R-:W-:Y:S01]  /*b500*/  MUFU.EX2 R59, R59 ;  /* 0x0000003b003b7308 */ /* 0x000fe20000000800 */
[----:B-1----:R-:W1:Y:S01]  /*b510*/  LDSM.16.MT88.4 R32, [R44+0x400] ;  /* 0x000400002c20783b */ /* 0x002e620000004200 */
[C---:B------:R-:W-:Y:S03]  /*b520*/  HMMA.16816.F32.BF16 R4, R28.reuse, R36, R4 ;  /* 0x000000241c04723c */ /* 0x040fe60000041804 */
[----:B------:R-:W-:Y:S01]  /*b530*/  FADD.FTZ R63, R63, R85 ;  /* 0x000000553f3f7221 */ /* 0x000fe20000010000 */
[----:B------:R-:W-:Y:S04]  /*b540*/  MOV R85, R2 ;  /* 0x0000000200557202 */ /* 0x000fe80000000f00 */
[----:B------:R-:W2:Y:S01]  /*b550*/  MUFU.EX2 R56, R56 ;  /* 0x0000003800387308 */ /* 0x000ea20000000800 */
[----:B----4-:R-:W-:Y:S01]  /*b560*/  FADD.FTZ R67, R60, R67 ;  /* 0x000000433c437221 */ /* 0x010fe20000010000 */
[C---:B------:R-:W-:Y:S01]  /*b570*/  HMMA.16816.F32.BF16 R8, R28.reuse, R38, R8 ;  /* 0x000000261c08723c */ /* 0x040fe20000041808 */
[----:B------:R-:W3:Y:S07]  /*b580*/  LDSM.16.MT88.4 R36, [R87+0x3800] ;  /* 0x003800005724783b */ /* 0x000eee0000004200 */
[----:B------:R-:W4:Y:S10]  /*b590*/  MUFU.EX2 R54, R54 ;  /* 0x0000003600367308 */ /* 0x000f340000000800 */
[----:B------:R-:W-:Y:S01]  /*b5a0*/  MUFU.EX2 R58, R58 ;  /* 0x0000003a003a7308 */ /* 0x000fe20000000800 */
[----:B--2---:R-:W-:Y:S09]  /*b5b0*/  FADD.FTZ R63, R56, R63 ;  /* 0x0000003f383f7221 */ /* 0x004ff20000010000 */
[----:B------:R-:W2:Y:S01]  /*b5c0*/  MUFU.EX2 R57, R57 ;  /* 0x0000003900397308 */ /* 0x000ea20000000800 */
[C---:B----4-:R-:W-:Y:S09]  /*b5d0*/  FADD.FTZ R63, R54.reuse, R63 ;  /* 0x0000003f363f7221 */ /* 0x050ff20000010000 */
[----:B------:R-:W-:Y:S01]  /*b5e0*/  MUFU.EX2 R62, R62 ;  /* 0x0000003e003e7308 */ /* 0x000fe20000000800 */
[C---:B-1----:R-:W-:Y:S09]  /*b5f0*/  HMMA.16816.F32.BF16 R12, R28.reuse, R32, R12 ;  /* 0x000000201c0c723c */ /* 0x042ff2000004180c */
[----:B------:R-:W1:Y:S01]  /*b600*/  MUFU.EX2 R61, R61 ;  /* 0x0000003d003d7308 */ /* 0x000e620000000800 */
[----:B------:R-:W-:Y:S01]  /*b610*/  HMMA.16816.F32.BF16 R16, R28, R34, R16 ;  /* 0x000000221c10723c */ /* 0x000fe20000041810 */
[----:B------:R-:W4:Y:S02]  /*b620*/  LDSM.16.MT88.4 R32, [R44+0x800] ;  /* 0x000800002c20783b */ /* 0x000f240000004200 */
[C---:B------:R-:W-:Y:S01]  /*b630*/  F2FP.BF16.F32.PACK_AB R28, R59.reuse, R60 ;  /* 0x0000003c3b1c723e */ /* 0x040fe200000010ff */
[----:B------:R-:W-:Y:S01]  /*b640*/  FADD.FTZ R59, R59, R67 ;  /* 0x000000433b3b7221 */ /* 0x000fe20000010000 */
[----:B------:R-:W-:Y:S01]  /*b650*/  F2FP.BF16.F32.PACK_AB R29, R54, R56 ;  /* 0x00000038361d723e */ /* 0x000fe200000010ff */
[----:B------:R-:W-:Y:S03]  /*b660*/  FFMA.FTZ R54, R21, UR4, -R46 ;  /* 0x0000000415367c23 */ /* 0x000fe6000801082e */
[----:B------:R5:W-:Y:S01]  /*b670*/  MUFU.EX2 R121, R42 ;  /* 0x0000002a00797308 */ /* 0x000be20000000800 */
[C---:B--2---:R-:W-:Y:S01]  /*b680*/  F2FP.BF16.F32.PACK_AB R30, R57.reuse, R58 ;  /* 0x0000003a391e723e */ /* 0x044fe200000010ff */
[----:B------:R-:W-:Y:S04]  /*b690*/  FADD.FTZ R59, R58, R59 ;  /* 0x0000003b3a3b7221 */ /* 0x000fe80000010000 */
[----:B------:R-:W-:Y:S04]  /*b6a0*/  FADD.FTZ R57, R57, R59 ;  /* 0x0000003b39397221 */ /* 0x000fe80000010000 */
[----:B------:R-:W2:Y:S01]  /*b6b0*/  MUFU.EX2 R66, R66 ;  /* 0x0000004200427308 */ /* 0x000ea20000000800 */
[C---:B-1----:R-:W-:Y:S01]  /*b6c0*/  F2FP.BF16.F32.PACK_AB R31, R61.reuse, R62 ;  /* 0x0000003e3d1f723e */ /* 0x042fe200000010ff */
[----:B------:R-:W-:Y:S04]  /*b6d0*/  FADD.FTZ R62, R62, R63 ;  /* 0x0000003f3e3e7221 */ /* 0x000fe80000010000 */
[----:B------:R-:W-:Y:S04]  /*b6e0*/  FADD.FTZ R62, R61, R62 ;  /* 0x0000003e3d3e7221 */ /* 0x000fe80000010000 */
[----:B------:R-:W1:Y:S01]  /*b6f0*/  MUFU.EX2 R65, R65 ;  /* 0x0000004100417308 */ /* 0x000e620000000800 */
[----:B-----5:R-:W-:Y:S01]  /*b700*/  LDSM.16.MT88.4 R40, [R44+0xc00] ;  /* 0x000c00002c28783b */ /* 0x020fe20000004200 */
[C---:B---3--:R-:W-:Y:S08]  /*b710*/  HMMA.16816.F32.BF16 R4, R28.reuse, R36, R4 ;  /* 0x000000241c04723c */ /* 0x048ff00000041804 */
[----:B------:R-:W3:Y:S01]  /*b720*/  MUFU.EX2 R72, R72 ;  /* 0x0000004800487308 */ /* 0x000ee20000000800 */
[----:B--2---:R-:W-:Y:S01]  /*b730*/  FADD.FTZ R57, R66, R57 ;  /* 0x0000003942397221 */ /* 0x004fe20000010000 */
[C---:B------:R-:W-:Y:S01]  /*b740*/  HMMA.16816.F32.BF16 R8, R28.reuse, R38, R8 ;  /* 0x000000261c08723c */ /* 0x040fe20000041808 */
[----:B------:R-:W2:Y:S07]  /*b750*/  LDSM.16.MT88.4 R36, [R87+0x3c00] ;  /* 0x003c00005724783b */ /* 0x000eae0000004200 */
[----:B------:R-:W5:Y:S01]  /*b760*/  MUFU.EX2 R75, R75 ;  /* 0x0000004b004b7308 */ /* 0x000f620000000800 */
[C---:B-1----:R-:W-:Y:S01]  /*b770*/  F2FP.BF16.F32.PACK_AB R24, R65.reuse, R66 ;  /* 0x000000424118723e */ /* 0x042fe200000010ff */
[C---:B----4-:R-:W-:Y:S03]  /*b780*/  HMMA.16816.F32.BF16 R12, R28.reuse, R32, R12 ;  /* 0x000000201c0c723c */ /* 0x050fe6000004180c */
[----:B------:R-:W-:Y:S05]  /*b790*/  FADD.FTZ R65, R65, R57 ;  /* 0x0000003941417221 */ /* 0x000fea0000010000 */
[----:B------:R-:W1:Y:S01]  /*b7a0*/  MUFU.EX2 R74, R74 ;  /* 0x0000004a004a7308 */ /* 0x000e620000000800 */
[----:B---3--:R-:W-:Y:S01]  /*b7b0*/  F2FP.BF16.F32.PACK_AB R25, R70, R72 ;  /* 0x000000484619723e */ /* 0x008fe200000010ff */
[----:B------:R-:W-:Y:S01]  /*b7c0*/  HMMA.16816.F32.BF16 R16, R28, R34, R16 ;  /* 0x000000221c10723c */ /* 0x000fe20000041810 */
[----:B------:R-:W3:Y:S02]  /*b7d0*/  LDSM.16.MT88.4 R28, [R87+0x4000] ;  /* 0x00400000571c783b */ /* 0x000ee40000004200 */
[----:B------:R-:W-:Y:S05]  /*b7e0*/  FADD.FTZ R72, R72, R62 ;  /* 0x0000003e48487221 */ /* 0x000fea0000010000 */
[----:B------:R-:W-:Y:S01]  /*b7f0*/  MUFU.EX2 R73, R73 ;  /* 0x0000004900497308 */ /* 0x000fe20000000800 */
[----:B------:R-:W-:Y:S01]  /*b800*/  FADD.FTZ R72, R70, R72 ;  /* 0x0000004846487221 */ /* 0x000fe20000010000 */
[----:B-----5:R-:W-:Y:S01]  /*b810*/  FADD.FTZ R65, R75, R65 ;  /* 0x000000414b417221 */ /* 0x020fe20000010000 */
[----:B------:R-:W4:Y:S07]  /*b820*/  LDSM.16.MT88.4 R32, [R44+0x1000] ;  /* 0x001000002c20783b */ /* 0x000f2e0000004200 */
[----:B------:R-:W5:Y:S01]  /*b830*/  MUFU.EX2 R68, R68 ;  /* 0x0000004400447308 */ /* 0x000f620000000800 */
[C---:B-1----:R-:W-:Y:S01]  /*b840*/  F2FP.BF16.F32.PACK_AB R26, R74.reuse, R75 ;  /* 0x0000004b4a1a723e */ /* 0x042fe200000010ff */
[----:B------:R-:W-:Y:S08]  /*b850*/  FADD.FTZ R74, R74, R65 ;  /* 0x000000414a4a7221 */ /* 0x000ff00000010000 */
[----:B------:R-:W1:Y:S10]  /*b860*/  MUFU.EX2 R69, R69 ;  /* 0x0000004500457308 */ /* 0x000e740000000800 */
[----:B------:R-:W3:Y:S01]  /*b870*/  MUFU.EX2 R71, R71 ;  /* 0x0000004700477308 */ /* 0x000ee20000000800 */
[C---:B-----5:R-:W-:Y:S01]  /*b880*/  F2FP.BF16.F32.PACK_AB R27, R68.reuse, R73 ;  /* 0x00000049441b723e */ /* 0x060fe200000010ff */
[----:B------:R-:W-:Y:S04]  /*b890*/  FADD.FTZ R73, R73, R72 ;  /* 0x0000004849497221 */ /* 0x000fe80000010000 */
[----:B------:R-:W-:Y:S04]  /*b8a0*/  FADD.FTZ R73, R68, R73 ;  /* 0x0000004944497221 */ /* 0x000fe80000010000 */
[----:B------:R-:W-:Y:S01]  /*b8b0*/  MUFU.EX2 R80, R80 ;  /* 0x0000005000507308 */ /* 0x000fe20000000800 */
[C---:B--2---:R-:W-:Y:S05]  /*b8c0*/  HMMA.16816.F32.BF16 R4, R24.reuse, R36, R4 ;  /* 0x000000241804723c */ /* 0x044fea0000041804 */
[----:B-1----:R-:W-:Y:S04]  /*b8d0*/  FADD.FTZ R74, R69, R74 ;  /* 0x0000004a454a7221 */ /* 0x002fe80000010000 */
[----:B------:R-:W1:Y:S01]  /*b8e0*/  MUFU.EX2 R81, R81 ;  /* 0x0000005100517308 */ /* 0x000e620000000800 */
[C---:B------:R-:W-:Y:S01]  /*b8f0*/  HMMA.16816.F32.BF16 R8, R24.reuse, R38, R8 ;  /* 0x000000261808723c */ /* 0x040fe20000041808 */
[----:B------:R-:W2:Y:S02]  /*b900*/  LDSM.16.MT88.4 R36, [R87+0x4400] ;  /* 0x004400005724783b */ /* 0x000ea40000004200 */
[----:B---3--:R-:W-:Y:S06]  /*b910*/  FADD.FTZ R74, R71, R74 ;  /* 0x0000004a474a7221 */ /* 0x008fec0000010000 */
[----:B------:R-:W-:Y:S01]  /*b920*/  MUFU.EX2 R82, R82 ;  /* 0x0000005200527308 */ /* 0x000fe20000000800 */
[C---:B------:R-:W-:Y:S03]  /*b930*/  HMMA.16816.F32.BF16 R12, R24.reuse, R40, R12 ;  /* 0x00000028180c723c */ /* 0x040fe6000004180c */
[--C-:B------:R-:W-:Y:S01]  /*b940*/  FFMA.FTZ R40, R88, UR4, -R46.reuse ;  /* 0x0000000458287c23 */ /* 0x100fe2000801082e */
[--C-:B------:R-:W-:Y:S05]  /*b950*/  FFMA.FTZ R41, R89, UR4, -R46.reuse ;  /* 0x0000000459297c23 */ /* 0x100fea000801082e */
[----:B------:R-:W3:Y:S01]  /*b960*/  MUFU.EX2 R99, R99 ;  /* 0x0000006300637308 */ /* 0x000ee20000000800 */
[----:B------:R-:W-:Y:S03]  /*b970*/  HMMA.16816.F32.BF16 R16, R24, R42, R16 ;  /* 0x0000002a1810723c */ /* 0x000fe60000041810 */
[----:B------:R-:W-:Y:S01]  /*b980*/  F2FP.BF16.F32.PACK_AB R24, R71, R69 ;  /* 0x000000454718723e */ /* 0x000fe200000010ff */
[--C-:B------:R-:W-:Y:S01]  /*b990*/  FFMA.FTZ R43, R52, UR4, -R49.reuse ;  /* 0x00000004342b7c23 */ /* 0x100fe20008010831 */
[----:B-1----:R-:W-:Y:S01]  /*b9a0*/  F2FP.BF16.F32.PACK_AB R25, R81, R80 ;  /* 0x000000505119723e */ /* 0x002fe200000010ff */
[--C-:B------:R-:W-:Y:S03]  /*b9b0*/  FFMA.FTZ R52, R53, UR4, -R46.reuse ;  /* 0x0000000435347c23 */ /* 0x100fe6000801082e */
[----:B------:R-:W-:Y:S01]  /*b9c0*/  MUFU.EX2 R123, R123 ;  /* 0x0000007b007b7308 */ /* 0x000fe20000000800 */
[----:B------:R-:W-:Y:S01]  /*b9d0*/  FFMA.FTZ R53, R22, UR4, -R46 ;  /* 0x0000000416357c23 */ /* 0x000fe2000801082e */
[----:B------:R-:W-:Y:S01]  /*b9e0*/  FFMA.FTZ R42, R55, UR4, -R49 ;  /* 0x00000004372a7c23 */ /* 0x000fe20008010831 */
[----:B------:R-:W-:Y:S04]  /*b9f0*/  FADD.FTZ R80, R80, R73 ;  /* 0x0000004950507221 */ /* 0x000fe80000010000 */
[----:B------:R-:W-:Y:S03]  /*ba00*/  FADD.FTZ R80, R81, R80 ;  /* 0x0000005051507221 */ /* 0x000fe60000010000 */
[----:B------:R-:W1:Y:S01]  /*ba10*/  MUFU.EX2 R122, R122 ;  /* 0x0000007a007a7308 */ /* 0x000e620000000800 */
[C---:B---3--:R-:W-:Y:S01]  /*ba20*/  F2FP.BF16.F32.PACK_AB R26, R99.reuse, R82 ;  /* 0x00000052631a723e */ /* 0x048fe200000010ff */
[----:B------:R-:W-:Y:S04]  /*ba30*/  FADD.FTZ R82, R82, R74 ;  /* 0x0000004a52527221 */ /* 0x000fe80000010000 */
[----:B------:R-:W-:Y:S04]  /*ba40*/  FADD.FTZ R82, R99, R82 ;  /* 0x0000005263527221 */ /* 0x000fe80000010000 */
[----:B------:R-:W3:Y:S10]  /*ba50*/  MUFU.EX2 R83, R83 ;  /* 0x0000005300537308 */ /* 0x000ef40000000800 */
[----:B------:R-:W5:Y:S01]  /*ba60*/  MUFU.EX2 R124, R124 ;  /* 0x0000007c007c7308 */ /* 0x000f620000000800 */
[C---:B-1----:R-:W-:Y:S01]  /*ba70*/  F2FP.BF16.F32.PACK_AB R27, R122.reuse, R123 ;  /* 0x0000007b7a1b723e */ /* 0x042fe200000010ff */
[----:B------:R-:W-:Y:S04]  /*ba80*/  FADD.FTZ R123, R123, R80 ;  /* 0x000000507b7b7221 */ /* 0x000fe80000010000 */
[----:B------:R-:W-:Y:S04]  /*ba90*/  FADD.FTZ R123, R122, R123 ;  /* 0x0000007b7a7b7221 */ /* 0x000fe80000010000 */
[----:B------:R-:W1:Y:S01]  /*baa0*/  MUFU.EX2 R125, R125 ;  /* 0x0000007d007d7308 */ /* 0x000e620000000800 */
[C---:B------:R-:W-:Y:S03]  /*bab0*/  HMMA.16816.F32.BF16 R4, R24.reuse, R28, R4 ;  /* 0x0000001c1804723c */ /* 0x040fe60000041804 */
[----:B---3--:R-:W-:Y:S06]  /*bac0*/  FADD.FTZ R82, R83, R82 ;  /* 0x0000005253527221 */ /* 0x008fec0000010000 */
[----:B------:R-:W-:Y:S01]  /*bad0*/  MUFU.EX2 R120, R120 ;  /* 0x0000007800787308 */ /* 0x000fe20000000800 */
[C---:B------:R-:W-:Y:S01]  /*bae0*/  HMMA.16816.F32.BF16 R8, R24.reuse, R30, R8 ;  /* 0x0000001e1808723c */ /* 0x040fe20000041808 */
[----:B------:R-:W3:Y:S02]  /*baf0*/  LDSM.16.MT88.4 R28, [R44+0x1400] ;  /* 0x001400002c1c783b */ /* 0x000ee40000004200 */
[----:B-----5:R-:W-:Y:S06]  /*bb00*/  FADD.FTZ R123, R124, R123 ;  /* 0x0000007b7c7b7221 */ /* 0x020fec0000010000 */
[----:B------:R-:W5:Y:S01]  /*bb10*/  MUFU.EX2 R97, R97 ;  /* 0x0000006100617308 */ /* 0x000f620000000800 */
[C---:B----4-:R-:W-:Y:S09]  /*bb20*/  HMMA.16816.F32.BF16 R12, R24.reuse, R32, R12 ;  /* 0x00000020180c723c */ /* 0x050ff2000004180c */
[----:B------:R-:W4:Y:S01]  /*bb30*/  MUFU.EX2 R98, R98 ;  /* 0x0000006200627308 */ /* 0x000f220000000800 */
[----:B------:R-:W-:Y:S01]  /*bb40*/  HMMA.16816.F32.BF16 R16, R24, R34, R16 ;  /* 0x000000221810723c */ /* 0x000fe20000041810 */
[----:B------:R-:W3:Y:S02]  /*bb50*/  LDSM.16.MT88.4 R32, [R87+0x4800] ;  /* 0x004800005720783b */ /* 0x000ee40000004200 */
[C---:B------:R-:W-:Y:S01]  /*bb60*/  F2FP.BF16.F32.PACK_AB R24, R121.reuse, R83 ;  /* 0x000000537918723e */ /* 0x040fe200000010ff */
[----:B------:R-:W-:Y:S01]  /*bb70*/  FADD.FTZ R121, R121, R82 ;  /* 0x0000005279797221 */ /* 0x000fe20000010000 */
[C---:B-1----:R-:W-:Y:S01]  /*bb80*/  F2FP.BF16.F32.PACK_AB R25, R125.reuse, R124 ;  /* 0x0000007c7d19723e */ /* 0x042fe200000010ff */
[----:B------:R-:W-:Y:S03]  /*bb90*/  FADD.FTZ R125, R125, R123 ;  /* 0x0000007b7d7d7221 */ /* 0x000fe60000010000 */
[----:B------:R-:W1:Y:S01]  /*bba0*/  MUFU.EX2 R96, R96 ;  /* 0x0000006000607308 */ /* 0x000e620000000800 */
[C---:B-----5:R-:W-:Y:S01]  /*bbb0*/  F2FP.BF16.F32.PACK_AB R26, R97.reuse, R120 ;  /* 0x00000078611a723e */ /* 0x060fe200000010ff */
[----:B------:R-:W-:Y:S04]  /*bbc0*/  FADD.FTZ R121, R120, R121 ;  /* 0x0000007978797221 */ /* 0x000fe80000010000 */
[----:B------:R-:W-:Y:S04]  /*bbd0*/  FADD.FTZ R97, R97, R121 ;  /* 0x0000007961617221 */ /* 0x000fe80000010000 */
[----:B------:R-:W5:Y:S01]  /*bbe0*/  MUFU.EX2 R91, R91 ;  /* 0x0000005b005b7308 */ /* 0x000f620000000800 */
[----:B----4-:R-:W-:Y:S09]  /*bbf0*/  FADD.FTZ R125, R98, R125 ;  /* 0x0000007d627d7221 */ /* 0x010ff20000010000 */
[----:B------:R-:W4:Y:S01]  /*bc00*/  MUFU.EX2 R90, R90 ;  /* 0x0000005a005a7308 */ /* 0x000f220000000800 */
[C---:B-1----:R-:W-:Y:S01]  /*bc10*/  F2FP.BF16.F32.PACK_AB R27, R96.reuse, R98 ;  /* 0x00000062601b723e */ /* 0x042fe200000010ff */
[----:B------:R-:W-:Y:S08]  /*bc20*/  FADD.FTZ R125, R96, R125 ;  /* 0x0000007d607d7221 */ /* 0x000ff00000010000 */
[----:B------:R-:W-:Y:S01]  /*bc30*/  MUFU.EX2 R40, R40 ;  /* 0x0000002800287308 */ /* 0x000fe20000000800 */
[C---:B--2---:R-:W-:Y:S03]  /*bc40*/  HMMA.16816.F32.BF16 R4, R24.reuse, R36, R4 ;  /* 0x000000241804723c */ /* 0x044fe60000041804 */
[----:B-----5:R-:W-:Y:S06]  /*bc50*/  FADD.FTZ R97, R91, R97 ;  /* 0x000000615b617221 */ /* 0x020fec0000010000 */
[----:B------:R-:W1:Y:S01]  /*bc60*/  MUFU.EX2 R41, R41 ;  /* 0x0000002900297308 */ /* 0x000e620000000800 */
[C---:B------:R-:W-:Y:S01]  /*bc70*/  HMMA.16816.F32.BF16 R8, R24.reuse, R38, R8 ;  /* 0x000000261808723c */ /* 0x040fe20000041808 */
[----:B------:R-:W2:Y:S08]  /*bc80*/  LDSM.16.MT88.4 R36, [R44+0x1800] ;  /* 0x001800002c24783b */ /* 0x000eb00000004200 */
[----:B------:R-:W5:Y:S01]  /*bc90*/  MUFU.EX2 R42, R42 ;  /* 0x0000002a002a7308 */ /* 0x000f620000000800 */
[C---:B---3--:R-:W-:Y:S03]  /*bca0*/  HMMA.16816.F32.BF16 R12, R24.reuse, R28, R12 ;  /* 0x0000001c180c723c */ /* 0x048fe6000004180c */
[--C-:B------:R-:W-:Y:S01]  /*bcb0*/  FFMA.FTZ R29, R20, UR4, -R46.reuse ;  /* 0x00000004141d7c23 */ /* 0x100fe2000801082e */
[--C-:B------:R-:W-:Y:S01]  /*bcc0*/  FFMA.FTZ R28, R45, UR4, -R49.reuse ;  /* 0x000000042d1c7c23 */ /* 0x100fe20008010831 */
[----:B------:R-:W3:Y:S01]  /*bcd0*/  LDSM.16.MT88.4 R20, [R44+0x1c00] ;  /* 0x001c00002c14783b */ /* 0x000ee20000004200 */
[----:B------:R-:W-:Y:S03]  /*bce0*/  FFMA.FTZ R49, R47, UR4, -R49 ;  /* 0x000000042f317c23 */ /* 0x000fe60008010831 */
[----:B------:R-:W2:Y:S01]  /*bcf0*/  MUFU.EX2 R43, R43 ;  /* 0x0000002b002b7308 */ /* 0x000ea20000000800 */
[----:B------:R-:W-:Y:S03]  /*bd00*/  HMMA.16816.F32.BF16 R16, R24, R30, R16 ;  /* 0x0000001e1810723c */ /* 0x000fe60000041810 */
[----:B----4-:R-:W-:Y:S01]  /*bd10*/  F2FP.BF16.F32.PACK_AB R24, R90, R91 ;  /* 0x0000005b5a18723e */ /* 0x010fe200000010ff */
[----:B------:R-:W-:Y:S01]  /*bd20*/  FFMA.FTZ R46, R3, UR4, -R46 ;  /* 0x00000004032e7c23 */ /* 0x000fe2000801082e */
[C---:B-1----:R-:W-:Y:S01]  /*bd30*/  F2FP.BF16.F32.PACK_AB R25, R41.reuse, R40 ;  /* 0x000000282919723e */ /* 0x042fe200000010ff */
[----:B------:R-:W-:Y:S03]  /*bd40*/  FADD.FTZ R40, R40, R125 ;  /* 0x0000007d28287221 */ /* 0x000fe60000010000 */
[----:B------:R-:W-:Y:S01]  /*bd50*/  MUFU.EX2 R52, R52 ;  /* 0x0000003400347308 */ /* 0x000fe20000000800 */
[----:B------:R-:W-:Y:S01]  /*bd60*/  FADD.FTZ R90, R90, R97 ;  /* 0x000000615a5a7221 */ /* 0x000fe20000010000 */
[----:B------:R-:W-:Y:S03]  /*bd70*/  FADD.FTZ R40, R41, R40 ;  /* 0x0000002829287221 */ /* 0x000fe60000010000 */
[----:B-----5:R-:W-:Y:S05]  /*bd80*/  FADD.FTZ R90, R42, R90 ;  /* 0x0000005a2a5a7221 */ /* 0x020fea0000010000 */
[----:B------:R-:W1:Y:S01]  /*bd90*/  MUFU.EX2 R51, R51 ;  /* 0x0000003300337308 */ /* 0x000e620000000800 */
[C---:B--2---:R-:W-:Y:S01]  /*bda0*/  F2FP.BF16.F32.PACK_AB R26, R43.reuse, R42 ;  /* 0x0000002a2b1a723e */ /* 0x044fe200000010ff */
[----:B------:R-:W-:Y:S08]  /*bdb0*/  FADD.FTZ R43, R43, R90 ;  /* 0x0000005a2b2b7221 */ /* 0x000ff00000010000 */
[----:B------:R-:W2:Y:S10]  /*bdc0*/  MUFU.EX2 R48, R48 ;  /* 0x0000003000307308 */ /* 0x000eb40000000800 */
[----:B------:R-:W4:Y:S01]  /*bdd0*/  MUFU.EX2 R50, R50 ;  /* 0x0000003200327308 */ /* 0x000f220000000800 */
[C---:B-1----:R-:W-:Y:S01]  /*bde0*/  F2FP.BF16.F32.PACK_AB R27, R51.reuse, R52 ;  /* 0x00000034331b723e */ /* 0x042fe200000010ff */
[----:B------:R-:W-:Y:S04]  /*bdf0*/  FADD.FTZ R52, R52, R40 ;  /* 0x0000002834347221 */ /* 0x000fe80000010000 */
[----:B------:R-:W-:Y:S02]  /*be00*/  FADD.FTZ R52, R51, R52 ;  /* 0x0000003433347221 */ /* 0x000fe40000010000 */
[C---:B------:R-:W-:Y:S02]  /*be10*/  HMMA.16816.F32.BF16 R4, R24.reuse, R32, R4 ;  /* 0x000000201804723c */ /* 0x040fe40000041804 */
[----:B------:R-:W-:Y:S01]  /*be20*/  MUFU.EX2 R53, R53 ;  /* 0x0000003500357308 */ /* 0x000fe20000000800 */
[----:B--2---:R-:W-:Y:S05]  /*be30*/  FADD.FTZ R43, R48, R43 ;  /* 0x0000002b302b7221 */ /* 0x004fea0000010000 */
[C---:B------:R-:W-:Y:S04]  /*be40*/  HMMA.16816.F32.BF16 R8, R24.reuse, R34, R8 ;  /* 0x000000221808723c */ /* 0x040fe80000041808 */
[----:B------:R-:W1:Y:S01]  /*be50*/  MUFU.EX2 R54, R54 ;  /* 0x0000003600367308 */ /* 0x000e620000000800 */
[C---:B----4-:R-:W-:Y:S01]  /*be60*/  F2FP.BF16.F32.PACK_AB R68, R50.reuse, R48 ;  /* 0x000000303244723e */ /* 0x050fe200000010ff */
[----:B------:R-:W-:Y:S02]  /*be70*/  FADD.FTZ R50, R50, R43 ;  /* 0x0000002b32327221 */ /* 0x000fe40000010000 */
[C---:B------:R-:W-:Y:S06]  /*be80*/  HMMA.16816.F32.BF16 R12, R24.reuse, R36, R12 ;  /* 0x00000024180c723c */ /* 0x040fec000004180c */
[----:B------:R-:W2:Y:S02]  /*be90*/  MUFU.EX2 R28, R28 ;  /* 0x0000001c001c7308 */ /* 0x000ea40000000800 */
[----:B------:R-:W-:Y:S08]  /*bea0*/  HMMA.16816.F32.BF16 R16, R24, R38, R16 ;  /* 0x000000261810723c */ /* 0x000ff00000041810 */
[----:B------:R-:W4:Y:S01]  /*beb0*/  MUFU.EX2 R49, R49 ;  /* 0x0000003100317308 */ /* 0x000f220000000800 */
[C---:B-1----:R-:W-:Y:S01]  /*bec0*/  F2FP.BF16.F32.PACK_AB R69, R54.reuse, R53 ;  /* 0x000000353645723e */ /* 0x042fe200000010ff */
[----:B------:R-:W-:Y:S04]  /*bed0*/  FADD.FTZ R53, R53, R52 ;  /* 0x0000003435357221 */ /* 0x000fe80000010000 */
[----:B------:R-:W-:Y:S04]  /*bee0*/  FADD.FTZ R53, R54, R53 ;  /* 0x0000003536357221 */ /* 0x000fe80000010000 */
[----:B------:R-:W1:Y:S01]  /*bef0*/  MUFU.EX2 R29, R29 ;  /* 0x0000001d001d7308 */ /* 0x000e620000000800 */
[----:B--2---:R-:W-:Y:S09]  /*bf00*/  FADD.FTZ R50, R28, R50 ;  /* 0x000000321c327221 */ /* 0x004ff20000010000 */
[----:B------:R-:W2:Y:S01]  /*bf10*/  MUFU.EX2 R46, R46 ;  /* 0x0000002e002e7308 */ /* 0x000ea20000000800 */
[C---:B----4-:R-:W-:Y:S01]  /*bf20*/  F2FP.BF16.F32.PACK_AB R70, R49.reuse, R28 ;  /* 0x0000001c3146723e */ /* 0x050fe200000010ff */
[----:B------:R-:W-:Y:S01]  /*bf30*/  FADD.FTZ R121, R49, R50 ;  /* 0x0000003231797221 */ /* 0x000fe20000010000 */
[----:B-1----:R-:W-:Y:S01]  /*bf40*/  FADD.FTZ R53, R29, R53 ;  /* 0x000000351d357221 */ /* 0x002fe20000010000 */
[C---:B--2---:R-:W-:Y:S03]  /*bf50*/  F2FP.BF16.F32.PACK_AB R71, R46.reuse, R29 ;  /* 0x0000001d2e47723e */ /* 0x044fe600000010ff */
[----:B------:R-:W-:Y:S04]  /*bf60*/  FADD.FTZ R120, R46, R53 ;  /* 0x000000352e787221 */ /* 0x000fe80000010000 */
[C---:B------:R-:W-:Y:S08]  /*bf70*/  HMMA.16816.F32.BF16 R80, R68.reuse, R76, R4 ;  /* 0x0000004c4450723c */ /* 0x040ff00000041804 */
[C---:B------:R-:W-:Y:S08]  /*bf80*/  HMMA.16816.F32.BF16 R76, R68.reuse, R78, R8 ;  /* 0x0000004e444c723c */ /* 0x040ff00000041808 */
[C---:B---3--:R-:W-:Y:S08]  /*bf90*/  HMMA.16816.F32.BF16 R72, R68.reuse, R20, R12 ;  /* 0x000000144448723c */ /* 0x048ff0000004180c */
[----:B------:R-:W-:Y:S01]  /*bfa0*/  HMMA.16816.F32.BF16 R68, R68, R22, R16 ;  /* 0x000000164444723c */ /* 0x000fe20000041810 */
[----:B------:R-:W-:Y:S08]  /*bfb0*/  @!UPT UIADD3 URZ, UPT, UPT, URZ, URZ, URZ ;  /* 0x000000fffffff290 */ /* 0x000ff0000fffe0ff */
[----:B------:R-:W-:Y:S11]  /*bfc0*/  @P0 BRA `(.L_x_3280) ;  /* 0xffffffd000140947 */ /* 0x000ff6000383ffff */
.L_x_3276:
        /* <DEDUP_REMOVED lines=8> */
[----:B------:R-:W4:Y:S01]  /*c050*/  S2R R10, SR_CTAID.Y ;  /* 0x00000000000a7919 */ /* 0x000f220000002600 */
[----:B------:R-:W-:Y:S01]  /*c060*/  LOP3.LUT R6, R7, 0x3e00, R6, 0xf8, !PT ;  /* 0x00003e0007067812 */ /* 0x000fe200078ef806 */
[----:B------:R-:W5:Y:S01]  /*c070*/  S2UR UR6, SR_CTAID.X ;  /* 0x00000000000679c3 */ /* 0x000f620000002500 */
[--C-:B------:R-:W-:Y:S01]  /*c080*/  LOP3.LUT R112, R112, 0xc0, R104.reuse, 0xf8, !PT ;  /* 0x000000c070707812 */ /* 0x100fe200078ef868 */
[----:B------:R-:W4:Y:S01]  /*c090*/  S2R R11, SR_CTAID.Z ;  /* 0x00000000000b7919 */ /* 0x000f220000002700 */
[----:B------:R-:W-:-:S02]  /*c0a0*/  LOP3.LUT R104, R6, 0x20, R104, 0xf8, !PT ;  /* 0x0000002006687812 */ /* 0x000fc400078ef868 */
        /* <DEDUP_REMOVED lines=14> */
[----:B---3--:R-:W-:Y:S01]  /*c190*/  FADD.FTZ R3, R120, R3 ;  /* 0x0000000378037221 */ /* 0x008fe20000010000 */
[----:B------:R-:W3:Y:S01]  /*c1a0*/  MUFU.RCP R8, R4 ;  /* 0x0000000400087308 */ /* 0x000ee20000001000 */
[----:B------:R-:W-:-:S03]  /*c1b0*/  FSETP.NE.FTZ.AND P4, PT, R4, RZ, PT ;  /* 0x000000ff0400720b */ /* 0x000fc60003f95000 */
[----:B------:R-:W-:Y:S02]  /*c1c0*/  FSETP.NE.FTZ.AND P3, PT, R3, RZ, PT ;  /* 0x000000ff0300720b */ /* 0x000fe40003f75000 */
[----:B------:R-:W4:Y:S02]  /*c1d0*/  @P2 LDC R18, c[0x0][0x454] ;  /* 0x00011500ff122b82 */ /* 0x000f240000000800 */
[----:B------:R-:W5:Y:S08]  /*c1e0*/  MUFU.RCP R5, R3 ;  /* 0x0000000300057308 */ /* 0x000f700000001000 */
[----:B------:R2:W2:Y:S01]  /*c1f0*/  @P4 MUFU.LG2 R17, R4 ;  /* 0x0000000400114308 */ /* 0x0004a20000000c00 */
[----:B---3--:R-:W-:-:S02]  /*c200*/  FSEL R6, R8, 1, P4 ;  /* 0x3f80000008067808 */ /* 0x008fc40002000000 */
[----:B------:R-:W-:Y:S01]  /*c210*/  LOP3.LUT R8, R104, R112, RZ, 0xfc, !PT ;  /* 0x0000007068087212 */ /* 0x000fe200078efcff */
[----:B-1----:R-:W-:Y:S02]  /*c220*/  @!P2 IMAD R13, R10, R13, R11 ;  /* 0x0000000d0a0da224 */ /* 0x002fe400078e020b */
        /* <DEDUP_REMOVED lines=8> */
[C---:B------:R-:W-:Y:S01]  /*c2b0*/  FMUL.FTZ R82, R5.reuse, R82 ;  /* 0x0000005205527220 */ /* 0x040fe20000410000 */
[----:B------:R-:W-:Y:S01]  /*c2c0*/  FMUL.FTZ R83, R5, R83 ;  /* 0x0000005305537220 */ /* 0x000fe20000410000 */
[----:B------:R-:W-:Y:S01]  /*c2d0*/  FMUL.FTZ R69, R6, R69 ;  /* 0x0000004506457220 */ /* 0x000fe20000410000 */
[----:B------:R-:W-:Y:S01]  /*c2e0*/  LEA R12, R8, UR5, 0x1 ;  /* 0x00000005080c7c11 */ /* 0x000fe2000f8e08ff */
[----:B------:R-:W1:Y:S01]  /*c2f0*/  @!P1 LDC.64 R6, c[0x0][0x400] ;  /* 0x00010000ff069b82 */ /* 0x000e620000000a00 */
[----:B------:R-:W-:Y:S01]  /*c300*/  F2FP.BF16.F32.PACK_AB R80, R81, R80 ;  /* 0x000000505150723e */ /* 0x000fe200000010ff */
[----:B------:R-:W3:Y:S01]  /*c310*/  @P3 MUFU.LG2 R3, R3 ;  /* 0x0000000300033308 */ /* 0x000ee20000000c00 */
[----:B------:R-:W-:Y:S01]  /*c320*/  F2FP.BF16.F32.PACK_AB R82, R83, R82 ;  /* 0x000000525352723e */ /* 0x000fe200000010ff */
[C---:B------:R-:W-:Y:S01]  /*c330*/  FMUL.FTZ R78, R5.reuse, R78 ;  /* 0x0000004e054e7220 */ /* 0x040fe20000410000 */
[C---:B------:R-:W-:Y:S01]  /*c340*/  IADD3 R16, PT, PT, R12.reuse, -R16, RZ ;  /* 0x800000100c107210 */ /* 0x040fe20007ffe0ff */
[----:B------:R-:W-:Y:S01]  /*c350*/  STS [R12], R80 ;  /* 0x000000500c007388 */ /* 0x000fe20000000800 */
[----:B------:R-:W-:Y:S01]  /*c360*/  IADD3 R19, PT, PT, R12, -R15, RZ ;  /* 0x8000000f0c137210 */ /* 0x000fe20007ffe0ff */
[----:B------:R-:W5:Y:S01]  /*c370*/  @P1 LDC.64 R8, c[0x0][0x408] ;  /* 0x00010200ff081b82 */ /* 0x000f620000000a00 */
[C---:B------:R-:W-:Y:S01]  /*c380*/  FMUL.FTZ R79, R5.reuse, R79 ;  /* 0x0000004f054f7220 */ /* 0x040fe20000410000 */
[----:B------:R4:W-:Y:S01]  /*c390*/  STS [R12+0x200], R82 ;  /* 0x000200520c007388 */ /* 0x0009e20000000800 */
[C---:B------:R-:W-:Y:S01]  /*c3a0*/  FMUL.FTZ R74, R5.reuse, R74 ;  /* 0x0000004a054a7220 */ /* 0x040fe20000410000 */
[C---:B------:R-:W-:Y:S01]  /*c3b0*/  FMUL.FTZ R75, R5.reuse, R75 ;  /* 0x0000004b054b7220 */ /* 0x040fe20000410000 */
[C---:B------:R-:W-:Y:S01]  /*c3c0*/  FMUL.FTZ R70, R5.reuse, R70 ;  /* 0x0000004605467220 */ /* 0x040fe20000410000 */
[----:B------:R-:W-:Y:S01]  /*c3d0*/  FMUL.FTZ R5, R5, R71 ;  /* 0x0000004705057220 */ /* 0x000fe20000410000 */
[----:B------:R-:W-:Y:S01]  /*c3e0*/  F2FP.BF16.F32.PACK_AB R76, R77, R76 ;  /* 0x0000004c4d4c723e */ /* 0x000fe200000010ff */
[----:B--2---:R-:W2:Y:S01]  /*c3f0*/  @P4 LDC R4, c[0x0][0x458] ;  /* 0x00011600ff044b82 */ /* 0x004ea20000000800 */
[----:B------:R-:W-:Y:S01]  /*c400*/  F2FP.BF16.F32.PACK_AB R78, R79, R78 ;  /* 0x0000004e4f4e723e */ /* 0x000fe200000010ff */
[----:B------:R-:W-:Y:S01]  /*c410*/  @P4 FMUL.FTZ R17, R17, 0.69314718246459960938 ;  /* 0x3f31721811114820 */ /* 0x000fe20000410000 */
[----:B------:R-:W-:Y:S01]  /*c420*/  F2FP.BF16.F32.PACK_AB R72, R73, R72 ;  /* 0x000000484948723e */ /* 0x000fe200000010ff */
[----:B------:R1:W-:Y:S01]  /*c430*/  STS [R19+0x10], R76 ;  /* 0x0000104c13007388 */ /* 0x0003e20000000800 */
[----:B------:R-:W-:Y:S01]  /*c440*/  F2FP.BF16.F32.PACK_AB R74, R75, R74 ;  /* 0x0000004a4b4a723e */ /* 0x000fe200000010ff */
[----:B---3--:R-:W-:Y:S01]  /*c450*/  @P3 FMUL.FTZ R3, R3, 0.69314718246459960938 ;  /* 0x3f31721803033820 */ /* 0x008fe20000410000 */
[----:B------:R-:W-:Y:S01]  /*c460*/  F2FP.BF16.F32.PACK_AB R68, R69, R68 ;  /* 0x000000444544723e */ /* 0x000fe200000010ff */
[C---:B-1----:R-:W-:Y:S01]  /*c470*/  @!P1 IMAD.WIDE.U32 R20, R10.reuse, R6, RZ ;  /* 0x000000060a149225 */ /* 0x042fe200078e00ff */
[----:B------:R-:W-:Y:S01]  /*c480*/  F2FP.BF16.F32.PACK_AB R5, R5, R70 ;  /* 0x000000460505723e */ /* 0x000fe200000010ff */
[----:B------:R1:W-:Y:S01]  /*c490*/  STS [R19+0x210], R78 ;  /* 0x0002104e13007388 */ /* 0x0003e20000000800 */
[----:B------:R-:W-:Y:S01]  /*c4a0*/  IADD3 R15, PT, PT, -R15, R16, RZ ;  /* 0x000000100f0f7210 */ /* 0x000fe20007ffe1ff */
[----:B------:R-:W-:-:S02]  /*c4b0*/  @!P1 IMAD R7, R10, R7, R21 ;  /* 0x000000070a079224 */ /* 0x000fc400078e0215 */
[----:B------:R1:W-:Y:S01]  /*c4c0*/  STS [R16+0x20], R72 ;  /* 0x0000204810007388 */ /* 0x0003e20000000800 */
[----:B------:R-:W-:Y:S02]  /*c4d0*/  @!P2 IMAD R6, R13, R14, RZ ;  /* 0x0000000e0d06a224 */ /* 0x000fe400078e02ff */
[C---:B-----5:R-:W-:Y:S01]  /*c4e0*/  @P1 IMAD.WIDE.U32 R22, R110.reuse, R8, RZ ;  /* 0x000000086e161225 */ /* 0x060fe200078e00ff */
[----:B------:R1:W-:Y:S01]  /*c4f0*/  STS [R16+0x220], R74 ;  /* 0x0002204a10007388 */ /* 0x0003e20000000800 */
[----:B----4-:R-:W3:Y:S01]  /*c500*/  @P3 LDC R12, c[0x0][0x458] ;  /* 0x00011600ff0c3b82 */ /* 0x010ee20000000800 */
[----:B------:R-:W-:Y:S01]  /*c510*/  MOV R8, 0x7f800000 ;  /* 0x7f80000000087802 */ /* 0x000fe20000000f00 */
[----:B------:R-:W-:Y:S01]  /*c520*/  @P1 IMAD R7, R110, R9, R23 ;  /* 0x000000096e071224 */ /* 0x000fe200078e0217 */
[----:B------:R1:W-:Y:S01]  /*c530*/  STS [R15+0x30], R68 ;  /* 0x000030440f007388 */ /* 0x0003e20000000800 */
[----:B------:R-:W-:Y:S01]  /*c540*/  @!P0 IMAD R110, R10, R14, RZ ;  /* 0x0000000e0a6e8224 */ /* 0x000fe200078e02ff */
[----:B------:R-:W-:Y:S01]  /*c550*/  MOV R9, 0x7f800000 ;  /* 0x7f80000000097802 */ /* 0x000fe20000000f00 */
[----:B--2---:R-:W-:Y:S01]  /*c560*/  @P4 FFMA.FTZ R9, R2, R4, R17 ;  /* 0x0000000402094223 */ /* 0x004fe20000010011 */
[----:B------:R1:W-:Y:S01]  /*c570*/  STS [R15+0x230], R5 ;  /* 0x000230050f007388 */ /* 0x0003e20000000800 */
[----:B------:R-:W-:-:S02]  /*c580*/  @P2 IMAD R6, R11, R18, R110 ;  /* 0x000000120b062224 */ /* 0x000fc400078e026e */
[----:B---3--:R-:W-:Y:S01]  /*c590*/  @P3 FFMA.FTZ R8, R0, R12, R3 ;  /* 0x0000000c00083223 */ /* 0x008fe20000010003 */
[----:B------:R-:W-:Y:S01]  /*c5a0*/  SHF.R.U32.HI R0, RZ, 0x2, R86 ;  /* 0x00000002ff007819 */ /* 0x000fe20000011656 */
[----:B------:R-:W-:Y:S06]  /*c5b0*/  BAR.SYNC.DEFER_BLOCKING 0x0 ;  /* 0x0000000000007b1d */ /* 0x000fec0000010000 */
[----:B-1----:R-:W-:Y:S05]  /*c5c0*/  @P5 BRA `(.L_x_3282) ;  /* 0x0000000000385947 */ /* 0x002fea0003800000 */
[----:B------:R-:W-:Y:S01]  /*c5d0*/  SHF.R.U32.HI R86, RZ, 0x1, R86 ;  /* 0x00000001ff567819 */ /* 0x000fe20000011656 */
[----:B------:R-:W1:Y:S01]  /*c5e0*/  LDCU.64 UR4, c[0x0][0x420] ;  /* 0x00008400ff0477ac */ /* 0x000e620008000a00 */
[----:B------:R-:W-:Y:S02]  /*c5f0*/  VIADD R6, R6, UR6 ;  /* 0x0000000606067c36 */ /* 0x000fe40008000000 */
        /* <DEDUP_REMOVED lines=11> */
.L_x_3282:
[----:B------:R-:W-:Y:S05]  /*c6b0*/  BSYNC.RECONVERGENT B0 ;  /* 0x0000000000007941 */ /* 0x000fea0003800200 */
.L_x_3281:
[----:B------:R-:W2:Y:S01]  /*c6c0*/  LDCU UR4, c[0x0][0x440] ;  /* 0x00008800ff0477ac */ /* 0x000ea20008000800 */
[----:B-1----:R-:W1:Y:S01]  /*c6d0*/  LDC.64 R2, c[0x0][0x408] ;  /* 0x00010200ff027b82 */ /* 0x002e620000000a00 */
[----:B------:R-:W-:Y:S01]  /*c6e0*/  IMAD.MOV.U32 R4, RZ, RZ, R103 ;  /* 0x000000ffff047224 */ /* 0x000fe200078e0067 */
        /* <DEDUP_REMOVED lines=23> */
[----:B------:R-:W3:Y:S01]  /*c860*/  LDCU.64 UR4, c[0x0][0x3f0] ;  /* 0x00007e00ff0477ac */ /* 0x000ee20008000a00 */
[----:B------:R-:W-:Y:S02]  /*c870*/  IADD3 R9, P0, PT, R0, 0x20, RZ ;  /* 0x0000002000097810 */ /* 0x000fe40007f1e0ff */
[----:B------:R-:W-:Y:S02]  /*c880*/  MOV R10, R8 ;  /* 0x00000008000a7202 */ /* 0x000fe40000000f00 */
[----:B------:R-:W-:-:S03]  /*c890*/  IADD3.X R0, PT, PT, RZ, RZ, RZ, P0, !PT ;  /* 0x000000ffff007210 */ /* 0x000fc600007fe4ff */
[----:B------:R-:W-:-:S04]  /*c8a0*/  IMAD.WIDE.U32 R10, R9, R2, R10 ;  /* 0x00000002090a7225 */ /* 0x000fc800078e000a */
[----:B------:R-:W-:-:S04]  /*c8b0*/  IMAD R0, R0, R2, RZ ;  /* 0x0000000200007224 */ /* 0x000fc800078e02ff */
[----:B------:R-:W-:Y:S01]  /*c8c0*/  IMAD R0, R9, R3, R0 ;  /* 0x0000000309007224 */ /* 0x000fe200078e0200 */
[----:B---3--:R-:W-:-:S04]  /*c8d0*/  LEA R2, P0, R10, UR4, 0x1 ;  /* 0x000000040a027c11 */ /* 0x008fc8000f8008ff */
[----:B------:R-:W-:-:S04]  /*c8e0*/  IADD3 R0, PT, PT, R0, R11, RZ ;  /* 0x0000000b00007210 */ /* 0x000fc80007ffe0ff */
[----:B------:R-:W-:-:S05]  /*c8f0*/  LEA.HI.X R3, R10, UR5, R0, 0x1, P0 ;  /* 0x000000050a037c11 */ /* 0x000fca00080f0c00 */
[----:B--2---:R-:W-:Y:S01]  /*c900*/  STG.E.128 desc[UR16][R2.64], R4 ;  /* 0x0000000402007986 */ /* 0x004fe2000c101d10 */
[----:B------:R-:W-:Y:S05]  /*c910*/  EXIT ;  /* 0x000000000000794d */ /* 0x000fea0003800000 */
.L_x_3283:
        /* <DEDUP_REMOVED lines=14> */
.L_x_4917:


//--------------------- .text._ZN5flash24flash_fwd_splitkv_kernelI23Flash_fwd_kernel_traitsILi32ELi64ELi128ELi4ELb0ELb0EN7cutlass10bfloat16_tE19Flash_kernel_traitsILi32ELi64ELi128ELi4ES3_EELb1ELb0ELb0ELb0ELb0ELb0ELb0ELb1EEEvNS_16Flash_fwd_paramsE --------------------------
	.section	.text._ZN5flash24flash_fwd_splitkv_kernelI23Flash_fwd_kernel_traitsILi32ELi64ELi128ELi4ELb0ELb0EN7cutlass10bfloat16_tE19Flash_kernel_traitsILi32ELi64ELi128ELi4ES3_EELb1ELb0ELb0ELb0ELb0ELb0ELb0ELb1EEEvNS_16Flash_fwd_paramsE,"ax",@progbits
	.align	128
        .global         _ZN5flash24flash_fwd_splitkv_kernelI23Flash_fwd_kernel_traitsILi32ELi64ELi128ELi4ELb0ELb0EN7cutlass10bfloat16_tE19Flash_kernel_traitsILi32ELi64ELi128ELi4ES3_EELb1ELb0ELb0ELb0ELb0ELb0ELb0ELb1EEEvNS_16Flash_fwd_paramsE
        .type           _ZN5flash24flash_fwd_splitkv_kernelI23Flash_fwd_kernel_traitsILi32ELi64ELi128ELi4ELb0ELb0EN7cutlass10bfloat16_tE19Flash_kernel_traitsILi32ELi64ELi128ELi4ES3_EELb1ELb0ELb0ELb0ELb0ELb0ELb0ELb1EEEvNS_16Flash_fwd_paramsE,@function
        .size           _ZN5flash24flash_fwd_splitkv_kernelI23Flash_fwd_kernel_traitsILi32ELi64ELi128ELi4ELb0ELb0EN7cutlass10bfloat16_tE19Flash_kernel_traitsILi32ELi64ELi128ELi4ES3_EELb1ELb0ELb0ELb0ELb0ELb0ELb0ELb1EEEvNS_16Flash_fwd_paramsE,(.L_x_4918 - _ZN5flash24flash_fwd_splitkv_kernelI23Flash_fwd_kernel_traitsILi32ELi64ELi128ELi4ELb0ELb0EN7cutlass10bfloat16_tE19Flash_kernel_traitsILi32ELi64ELi128ELi4ES3_EELb1ELb0ELb0ELb0ELb0ELb0ELb0ELb1EEEvNS_16Flash_fwd_paramsE)
        .other          _ZN5flash24flash_fwd_splitkv_kernelI23Flash_fwd_kernel_traitsILi32ELi64ELi128ELi4ELb0ELb0EN7cutlass10bfloat16_tE19Flash_kernel_traitsILi32ELi64ELi128ELi4ES3_EELb1ELb0ELb0ELb0ELb0ELb0ELb0ELb1EEEvNS_16Flash_fwd_paramsE,@"STO_CUDA_ENTRY STV_DEFAULT"
_ZN5flash24flash_fwd_splitkv_kernelI23Flash_fwd_kernel_traitsILi32ELi64ELi128ELi4ELb0ELb0EN7cutlass10bfloat16_tE19Flash_kernel_traitsILi32ELi64ELi128ELi4ES3_EELb1ELb0ELb0ELb0ELb0ELb0ELb0ELb1EEEvNS_16Flash_fwd_paramsE:
.text._ZN5flash24flash_fwd_splitkv_kernelI23Flash_fwd_kernel_traitsILi32ELi64ELi128ELi4ELb0ELb0EN7cutlass10bfloat16_tE19Flash_kernel_traitsILi32ELi64ELi128ELi4ES3_EELb1ELb0ELb0ELb0ELb0ELb0ELb0ELb1EEEvNS_16Flash_fwd_paramsE:
        /* <DEDUP_REMOVED lines=51> */
.L_x_3284:
[----:B------:R-:W-:Y:S01]  /*0330*/  @!P1 ISETP.NE.U32.AND P0, PT, R2, RZ, PT ;  /* 0x000000ff0200920c */ /* 0x000fe20003f05070 */
[----:B------:R-:W-:-:S12]  /*0340*/  @!P2 EXIT ;  /* 0x000000000000a94d */ /* 0x000fd80003800000 */
[----:B------:R-:W2:Y:S01]  /*0350*/  LDC R2, c[0x0][0x508] ;  /* 0x00014200ff027b82 */ /* 0x000ea20000000800 */
[----:B------:R-:W-:Y:S01]  /*0360*/  @!P1 ISETP.NE.AND.EX P0, PT, R3, RZ, PT, P0 ;  /* 0x000000ff0300920c */ /* 0x000fe20003f05300 */
[----:B------:R-:W3:Y:S01]  /*0370*/  LDCU UR5, c[0x0][0x438] ;  /* 0x00008700ff0577ac */ /* 0x000ee20008000800 */
[--C-:B-----5:R-:W-:Y:S01]  /*0380*/  IMAD.IADD R71, R71, 0x1, -R0.reuse ;  /* 0x0000000147477824 */ /* 0x120fe200078e0a00 */
[----:B------:R-:W4:Y:S01]  /*0390*/  S2R R70, SR_TID.X ;  /* 0x0000000000467919 */ /* 0x000f220000002100 */
[----:B------:R-:W-:Y:S01]  /*03a0*/  @!P1 SEL R8, R8, RZ, P0 ;  /* 0x000000ff08089207 */ /* 0x000fe20000000000 */
[----:B------:R-:W-:-:S04]  /*03b0*/  @P1 IMAD.IADD R67, R67, 0x1, -R0 ;  /* 0x0000000143431824 */ /* 0x000fc800078e0a00 */
[----:B------:R-:W-:Y:S02]  /*03c0*/  @!P1 IMAD.IADD R67, R71, 0x1, R8 ;  /* 0x0000000147439824 */ /* 0x000fe400078e0208 */
[----:B------:R-:W1:Y:S02]  /*03d0*/  S2R R8, SR_CTAID.Z ;  /* 0x0000000000087919 */ /* 0x000e640000002700 */
        /* <DEDUP_REMOVED lines=40> */
[----:B------:R-:W2:Y:S02]  /*0660*/  @!P0 LDC.64 R6, c[0x0][0x3f0] ;  /* 0x0000fc00ff068b82 */ /* 0x000ea40000000a00 */
        /* <DEDUP_REMOVED lines=25> */
[----:B------:R2:W-:Y:S02]  /*0800*/  STG.E.128 desc[UR6][R2.64], RZ ;  /* 0x000000ff02007986 */ /* 0x0005e4000c101d06 */
.L_x_3287:
[----:B------:R-:W-:Y:S05]  /*0810*/  BSYNC.RECONVERGENT B0 ;  /* 0x0000000000007941 */ /* 0x000fea0003800200 */
.L_x_3286:
[----:B------:R-:W2:Y:S01]  /*0820*/  LDCU.64 UR4, c[0x0][0x420] ;  /* 0x00008400ff0477ac */ /* 0x000ea20008000a00 */
[----:B------:R-:W-:-:S04]  /*0830*/  ISETP.NE.AND P0, PT, R10, RZ, PT ;  /* 0x000000ff0a00720c */ /* 0x000fc80003f05270 */
[-C--:B------:R-:W-:Y:S02]  /*0840*/  ISETP.GE.OR P2, PT, R9, R142.reuse, P0 ;  /* 0x0000008e0900720c */ /* 0x080fe40000746670 */
        /* <DEDUP_REMOVED lines=11> */
.L_x_3285:
        /* <DEDUP_REMOVED lines=8> */
[----:B------:R-:W-:-:S06]  /*0980*/  IADD3.X R3, PT, PT, R6, UR5, RZ, P0, !PT ;  /* 0x0000000506037c10 */ /* 0x000fcc00087fe4ff */
[----:B------:R1:W5:Y:S03]  /*0990*/  LDG.E R3, desc[UR6][R2.64] ;  /* 0x0000000602037981 */ /* 0x000366000c1e1900 */
.L_x_3288:
[----:B------:R-:W-:Y:S05]  /*09a0*/  BRA.U !UP0, `(.L_x_3289) ;  /* 0x0000000508847547 */ /* 0x000fea000b800000 */
[----:B------:R-:W2:Y:S01]  /*09b0*/  LDC R9, c[0x0][0x4f0] ;  /* 0x00013c00ff097b82 */ /* 0x000ea20000000800 */
[----:B-1----:R-:W-:Y:S01]  /*09c0*/  LEA R2, R66, 0xffffff80, 0x7 ;  /* 0xffffff8042027811 */ /* 0x002fe200078e38ff */
[----:B------:R-:W1:Y:S03]  /*09d0*/  LDCU.64 UR4, c[0x0][0x4e8] ;  /* 0x00009d00ff0477ac */ /* 0x000e660008000a00 */
[----:B------:R-:W-:Y:S01]  /*09e0*/  IABS R0, R2 ;  /* 0x0000000200007213 */ /* 0x000fe20000000000 */
[----:B------:R-:W3:Y:S02]  /*09f0*/  LDCU.64 UR10, c[0x0][0x3a0] ;  /* 0x00007400ff0a77ac */ /* 0x000ee40008000a00 */
[----:B------:R-:W4:Y:S01]  /*0a00*/  LDC.64 R60, c[0x0][0x3c0] ;  /* 0x0000f000ff3c7b82 */ /* 0x000f220000000a00 */
[----:B------:R-:W3:Y:S01]  /*0a10*/  LDCU.64 UR8, c[0x0][0x3a8] ;  /* 0x00007500ff0877ac */ /* 0x000ee20008000a00 */
[----:B--2---:R-:W-:-:S02]  /*0a20*/  IABS R4, R9 ;  /* 0x0000000900047213 */ /* 0x004fc40000000000 */
[----:B------:R-:W-:Y:S02]  /*0a30*/  ISETP.NE.AND P3, PT, R9, RZ, PT ;  /* 0x000000ff0900720c */ /* 0x000fe40003f65270 */
[----:B------:R-:W2:Y:S08]  /*0a40*/  I2F.RP R5, R4 ;  /* 0x0000000400057306 */ /* 0x000eb00000209400 */
[----:B--2---:R-:W2:Y:S02]  /*0a50*/  MUFU.RCP R6, R5 ;  /* 0x0000000500067308 */ /* 0x004ea40000001000 */
[----:B--2---:R-:W-:-:S06]  /*0a60*/  IADD3 R6, PT, PT, R6, 0xffffffe, RZ ;  /* 0x0ffffffe06067810 */ /* 0x004fcc0007ffe0ff */
[----:B------:R-:W2:Y:S02]  /*0a70*/  F2I.FTZ.U32.TRUNC.NTZ R7, R6 ;  /* 0x0000000600077305 */ /* 0x000ea4000021f000 */
[----:B--2--5:R-:W-:Y:S01]  /*0a80*/  IMAD.MOV R3, RZ, RZ, -R7 ;  /* 0x000000ffff037224 */ /* 0x024fe200078e0a07 */
        /* <DEDUP_REMOVED lines=12> */
[----:B-1----:R-:W-:-:S04]  /*0b50*/  IMAD.WIDE.U32 R4, R73, UR4, RZ ;  /* 0x0000000449047c25 */ /* 0x002fc8000f8e00ff */
        /* <DEDUP_REMOVED lines=9> */
[----:B------:R-:W3:Y:S01]  /*0bf0*/  LDG.E R16, desc[UR6][R16.64] ;  /* 0x0000000610107981 */ /* 0x000ee2000c1e1900 */
[----:B-1----:R-:W-:Y:S01]  /*0c00*/  IABS R6, R5 ;  /* 0x0000000500067213 */ /* 0x002fe20000000000 */
[----:B------:R-:W-:Y:S01]  /*0c10*/  IMAD.MOV R7, RZ, RZ, -R7 ;  /* 0x000000ffff077224 */ /* 0x000fe200078e0a07 */
[----:B--2---:R-:W-:Y:S01]  /*0c20*/  MOV R62, UR4 ;  /* 0x00000004003e7c02 */ /* 0x004fe20008000f00 */
[----:B------:R-:W-:Y:S01]  /*0c30*/  IMAD.U32 R63, RZ, RZ, UR5 ;  /* 0x00000005ff3f7e24 */ /* 0x000fe2000f8e00ff */
[----:B------:R-:W1:Y:S01]  /*0c40*/  I2F.RP R10, R6 ;  /* 0x00000006000a7306 */ /* 0x000e620000209400 */
[----:B------:R-:W-:Y:S01]  /*0c50*/  IMAD R2, R9, R7, R2 ;  /* 0x0000000709027224 */ /* 0x000fe200078e0202 */
[----:B------:R-:W-:-:S06]  /*0c60*/  ISETP.NE.AND P2, PT, R5, RZ, PT ;  /* 0x000000ff0500720c */ /* 0x000fcc0003f45270 */
[----:B-1----:R-:W1:Y:S02]  /*0c70*/  MUFU.RCP R12, R10 ;  /* 0x0000000a000c7308 */ /* 0x002e640000001000 */
[----:B-1----:R-:W-:-:S06]  /*0c80*/  IADD3 R12, PT, PT, R12, 0xffffffe, RZ ;  /* 0x0ffffffe0c0c7810 */ /* 0x002fcc0007ffe0ff */
[----:B------:R-:W1:Y:S02]  /*0c90*/  F2I.FTZ.U32.TRUNC.NTZ R13, R12 ;  /* 0x0000000c000d7305 */ /* 0x000e64000021f000 */
[----:B-1----:R-:W-:Y:S01]  /*0ca0*/  IADD3 R0, PT, PT, RZ, -R13, RZ ;  /* 0x8000000dff007210 */ /* 0x002fe20007ffe0ff */
[----:B------:R-:W-:-:S04]  /*0cb0*/  IMAD.MOV.U32 R12, RZ, RZ, RZ ;  /* 0x000000ffff0c7224 */ /* 0x000fc800078e00ff */
[----:B------:R-:W-:Y:S01]  /*0cc0*/  IMAD R3, R0, R6, RZ ;  /* 0x0000000600037224 */ /* 0x000fe200078e02ff */
[----:B------:R-:W-:-:S03]  /*0cd0*/  IABS R0, R8 ;  /* 0x0000000800007213 */ /* 0x000fc60000000000 */
[----:B------:R-:W-:-:S06]  /*0ce0*/  IMAD.HI.U32 R3, R13, R3, R12 ;  /* 0x000000030d037227 */ /* 0x000fcc00078e000c */
[----:B------:R-:W-:-:S05]  /*0cf0*/  IMAD.HI.U32 R4, R3, R0, RZ ;  /* 0x0000000003047227 */ /* 0x000fca00078e00ff */
[----:B------:R-:W-:-:S05]  /*0d00*/  IADD3 R13, PT, PT, -R4, RZ, RZ ;  /* 0x000000ff040d7210 */ /* 0x000fca0007ffe1ff */
[----:B------:R-:W-:-:S05]  /*0d10*/  IMAD R13, R6, R13, R0 ;  /* 0x0000000d060d7224 */ /* 0x000fca00078e0200 */
[----:B------:R-:W-:-:S13]  /*0d20*/  ISETP.GT.U32.AND P0, PT, R6, R13, PT ;  /* 0x0000000d0600720c */ /* 0x000fda0003f04070 */
[-C--:B------:R-:W-:Y:S02]  /*0d30*/  @!P0 IADD3 R13, PT, PT, R13, -R6.reuse, RZ ;  /* 0x800000060d0d8210 */ /* 0x080fe40007ffe0ff */
[----:B------:R-:W-:Y:S02]  /*0d40*/  @!P0 IADD3 R4, PT, PT, R4, 0x1, RZ ;  /* 0x0000000104048810 */ /* 0x000fe40007ffe0ff */
[----:B------:R-:W-:-:S13]  /*0d50*/  ISETP.GE.U32.AND P1, PT, R13, R6, PT ;  /* 0x000000060d00720c */ /* 0x000fda0003f26070 */
[----:B------:R-:W-:Y:S01]  /*0d60*/  @P1 VIADD R4, R4, 0x1 ;  /* 0x0000000104041836 */ /* 0x000fe20000000000 */
[----:B---3--:R-:W-:Y:S01]  /*0d70*/  SHF.R.S32.HI R0, RZ, 0x1f, R16 ;  /* 0x0000001fff007819 */ /* 0x008fe20000011410 */
[----:B------:R-:W-:-:S04]  /*0d80*/  IMAD.WIDE.U32 R12, R16, UR10, RZ ;  /* 0x0000000a100c7c25 */ /* 0x000fc8000f8e00ff */
[C---:B------:R-:W-:Y:S02]  /*0d90*/  IMAD R3, R0.reuse, UR10, RZ ;  /* 0x0000000a00037c24 */ /* 0x040fe4000f8e02ff */
[----:B------:R-:W-:Y:S01]  /*0da0*/  IMAD R7, R0, UR8, RZ ;  /* 0x0000000800077c24 */ /* 0x000fe2000f8e02ff */
[-C--:B------:R-:W-:Y:S01]  /*0db0*/  LOP3.LUT R0, RZ, R5.reuse, RZ, 0x33, !PT ;  /* 0x00000005ff007212 */ /* 0x080fe200078e33ff */
[----:B------:R-:W-:Y:S01]  /*0dc0*/  IMAD R14, R16, UR11, R3 ;  /* 0x0000000b100e7c24 */ /* 0x000fe2000f8e0203 */
[----:B------:R-:W-:-:S04]  /*0dd0*/  LOP3.LUT R3, R8, R5, RZ, 0x3c, !PT ;  /* 0x0000000508037212 */ /* 0x000fc800078e3cff */
[----:B------:R-:W-:Y:S02]  /*0de0*/  ISETP.GE.AND P4, PT, R3, RZ, PT ;  /* 0x000000ff0300720c */ /* 0x000fe40003f86270 */
[----:B------:R-:W-:Y:S02]  /*0df0*/  IADD3 R15, PT, PT, R13, R14, RZ ;  /* 0x0000000e0d0f7210 */ /* 0x000fe40007ffe0ff */
[----:B------:R-:W-:Y:S01]  /*0e00*/  MOV R14, R12 ;  /* 0x0000000c000e7202 */ /* 0x000fe20000000f00 */
[C---:B------:R-:W-:Y:S01]  /*0e10*/  IMAD R12, R16.reuse, UR9, R7 ;  /* 0x00000009100c7c24 */ /* 0x040fe2000f8e0207 */
[----:B------:R-:W-:Y:S01]  /*0e20*/  MOV R7, R4 ;  /* 0x0000000400077202 */ /* 0x000fe20000000f00 */
[----:B------:R-:W-:Y:S01]  /*0e30*/  IMAD.WIDE.U32 R16, R16, UR8, RZ ;  /* 0x0000000810107c25 */ /* 0x000fe2000f8e00ff */
[----:B------:R-:W1:Y:S01]  /*0e40*/  LDCU.128 UR8, c[0x0][0x3d0] ;  /* 0x00007a00ff0877ac */ /* 0x000e620008000c00 */
[----:B------:R-:W-:Y:S02]  /*0e50*/  SHF.R.S32.HI R3, RZ, 0x1f, R2 ;  /* 0x0000001fff037819 */ /* 0x000fe40000011402 */
[----:B------:R-:W-:Y:S01]  /*0e60*/  IMAD.WIDE.U32 R14, R2, R62, R14 ;  /* 0x0000003e020e7225 */ /* 0x000fe200078e000e */
[----:B------:R-:W-:-:S02]  /*0e70*/  IADD3 R13, PT, PT, R17, R12, RZ ;  /* 0x0000000c110d7210 */ /* 0x000fc40007ffe0ff */
[----:B------:R-:W-:Y:S01]  /*0e80*/  MOV R12, R16 ;  /* 0x00000010000c7202 */ /* 0x000fe20000000f00 */
[----:B------:R-:W-:Y:S02]  /*0e90*/  @!P4 IMAD.MOV R7, RZ, RZ, -R7 ;  /* 0x000000ffff07c224 */ /* 0x000fe400078e0a07 */
[C---:B------:R-:W-:Y:S02]  /*0ea0*/  IMAD R5, R3.reuse, R62, RZ ;  /* 0x0000003e03057224 */ /* 0x040fe400078e02ff */
[-C--:B----4-:R-:W-:Y:S01]  /*0eb0*/  IMAD R3, R3, R60.reuse, RZ ;  /* 0x0000003c03037224 */ /* 0x090fe200078e02ff */
[----:B------:R-:W-:Y:S01]  /*0ec0*/  SEL R6, R0, R7, !P2 ;  /* 0x0000000700067207 */ /* 0x000fe20005000000 */
[C---:B------:R-:W-:Y:S02]  /*0ed0*/  IMAD R5, R2.reuse, R63, R5 ;  /* 0x0000003f02057224 */ /* 0x040fe400078e0205 */
[C---:B------:R-:W-:Y:S02]  /*0ee0*/  IMAD R3, R2.reuse, R61, R3 ;  /* 0x0000003d02037224 */ /* 0x040fe400078e0203 */
[----:B------:R-:W-:Y:S01]  /*0ef0*/  IMAD.WIDE.U32 R12, R2, R60, R12 ;  /* 0x0000003c020c7225 */ /* 0x000fe200078e000c */
[----:B------:R-:W-:-:S02]  /*0f00*/  SHF.R.S32.HI R2, RZ, 0x1f, R6 ;  /* 0x0000001fff027819 */ /* 0x000fc40000011406 */
[----:B------:R-:W-:Y:S01]  /*0f10*/  IADD3 R15, PT, PT, R15, R5, RZ ;  /* 0x000000050f0f7210 */ /* 0x000fe20007ffe0ff */
        /* <DEDUP_REMOVED lines=10> */
.L_x_3289:
        /* <DEDUP_REMOVED lines=16> */
.L_x_3291:
[----:B------:R-:W2:Y:S01]  /*10c0*/  LDC.64 R62, c[0x0][0x3b8] ;  /* 0x0000ee00ff3e7b82 */ /* 0x000ea20000000a00 */
[----:B------:R-:W-:-:S05]  /*10d0*/  IADD3 R4, PT, PT, R0, R7, RZ ;  /* 0x0000000700047210 */ /* 0x000fca0007ffe0ff */
[C---:B--2---:R-:W-:Y:S02]  /*10e0*/  IMAD R9, R4.reuse, R63, RZ ;  /* 0x0000003f04097224 */ /* 0x044fe400078e02ff */
[----:B------:R-:W-:-:S05]  /*10f0*/  IMAD.WIDE.U32 R4, R4, R62, RZ ;  /* 0x0000003e04047225 */ /* 0x000fca00078e00ff */
[----:B------:R-:W-:Y:S02]  /*1100*/  IADD3 R9, PT, PT, R5, R9, RZ ;  /* 0x0000000905097210 */ /* 0x000fe40007ffe0ff */
[----:B------:R-:W-:Y:S02]  /*1110*/  MOV R10, R4 ;  /* 0x00000004000a7202 */ /* 0x000fe40000000f00 */
.L_x_3292:
        /* <DEDUP_REMOVED lines=14> */
.L_x_3293:
[----:B------:R-:W2:Y:S01]  /*1200*/  LDC.64 R60, c[0x0][0x3c0] ;  /* 0x0000f000ff3c7b82 */ /* 0x000ea20000000a00 */
[----:B------:R-:W-:-:S05]  /*1210*/  IADD3 R0, PT, PT, R0, R7, RZ ;  /* 0x0000000700007210 */ /* 0x000fca0007ffe0ff */
[C---:B--2---:R-:W-:Y:S02]  /*1220*/  IMAD R13, R0.reuse, R61, RZ ;  /* 0x0000003d000d7224 */ /* 0x044fe400078e02ff */
[----:B-1---5:R-:W-:-:S05]  /*1230*/  IMAD.WIDE.U32 R2, R0, R60, RZ ;  /* 0x0000003c00027225 */ /* 0x022fca00078e00ff */
[----:B------:R-:W-:Y:S02]  /*1240*/  IADD3 R13, PT, PT, R3, R13, RZ ;  /* 0x0000000d030d7210 */ /* 0x000fe40007ffe0ff */
[----:B------:R-:W-:-:S07]  /*1250*/  MOV R12, R2 ;  /* 0x00000002000c7202 */ /* 0x000fce0000000f00 */
.L_x_3294:
[----:B------:R-:W1:Y:S01]  /*1260*/  LDC R17, c[0x0][0x3e8] ;  /* 0x0000fa00ff117b82 */ /* 0x000e620000000800 */
[----:B------:R-:W-:Y:S02]  /*1270*/  MOV R4, RZ ;  /* 0x000000ff00047202 */ /* 0x000fe40000000f00 */
[----:B------:R-:W-:Y:S02]  /*1280*/  CS2R R148, SRZ ;  /* 0x0000000000947805 */ /* 0x000fe4000001ff00 */
[----:B------:R-:W-:Y:S02]  /*1290*/  MOV R16, R10 ;  /* 0x0000000a00107202 */ /* 0x000fe40000000f00 */
        /* <DEDUP_REMOVED lines=10> */
[----:B------:R-:W-:Y:S01]  /*1340*/  IMAD.HI.U32 R3, R5, R3, R4 ;  /* 0x0000000305037227 */ /* 0x000fe200078e0004 */
[----:B------:R-:W-:-:S05]  /*1350*/  LEA R5, R66, 0xffffff80, 0x7 ;  /* 0xffffff8042057811 */ /* 0x000fca00078e38ff */
[----:B------:R-:W-:-:S04]  /*1360*/  IMAD.HI.U32 R4, R3, R2, RZ ;  /* 0x0000000203047227 */ /* 0x000fc800078e00ff */
[----:B------:R-:W-:Y:S02]  /*1370*/  IMAD.MOV R3, RZ, RZ, -R4 ;  /* 0x000000ffff037224 */ /* 0x000fe400078e0a04 */
[----:B------:R-:W-:-:S04]  /*1380*/  IMAD.WIDE.U32 R12, R5, R60, R12 ;  /* 0x0000003c050c7225 */ /* 0x000fc800078e000c */
[----:B------:R-:W-:Y:S02]  /*1390*/  IMAD R3, R0, R3, R2 ;  /* 0x0000000300037224 */ /* 0x000fe400078e0202 */
[----:B------:R-:W-:-:S03]  /*13a0*/  IMAD R13, R5, R61, R13 ;  /* 0x0000003d050d7224 */ /* 0x000fc600078e020d */
[----:B------:R-:W-:-:S13]  /*13b0*/  ISETP.GT.U32.AND P0, PT, R0, R3, PT ;  /* 0x000000030000720c */ /* 0x000fda0003f04070 */
[----:B------:R-:W-:Y:S01]  /*13c0*/  @!P0 IADD3 R3, PT, PT, R3, -R0, RZ ;  /* 0x8000000003038210 */ /* 0x000fe20007ffe0ff */
[----:B------:R-:W-:-:S03]  /*13d0*/  @!P0 VIADD R4, R4, 0x1 ;  /* 0x0000000104048836 */ /* 0x000fc60000000000 */
[----:B------:R-:W-:Y:S02]  /*13e0*/  ISETP.GE.U32.AND P1, PT, R3, R0, PT ;  /* 0x000000000300720c */ /* 0x000fe40003f26070 */
[-C--:B------:R-:W-:Y:S01]  /*13f0*/  LOP3.LUT R0, R8, R17.reuse, RZ, 0x3c, !PT ;  /* 0x0000001108007212 */ /* 0x080fe200078e3cff */
[----:B------:R-:W2:Y:S03]  /*1400*/  LDC.64 R2, c[0x0][0x3d0] ;  /* 0x0000f400ff027b82 */ /* 0x000ea60000000a00 */
[----:B------:R-:W-:Y:S02]  /*1410*/  ISETP.GE.AND P4, PT, R0, RZ, PT ;  /* 0x000000ff0000720c */ /* 0x000fe40003f86270 */
[----:B------:R-:W-:Y:S01]  /*1420*/  LOP3.LUT R0, RZ, R17, RZ, 0x33, !PT ;  /* 0x00000011ff007212 */ /* 0x000fe200078e33ff */
[----:B------:R-:W-:-:S04]  /*1430*/  IMAD.MOV.U32 R17, RZ, RZ, R9 ;  /* 0x000000ffff117224 */ /* 0x000fc800078e0009 */
[----:B------:R-:W-:-:S05]  /*1440*/  @P1 IADD3 R4, PT, PT, R4, 0x1, RZ ;  /* 0x0000000104041810 */ /* 0x000fca0007ffe0ff */
[----:B------:R-:W-:-:S05]  /*1450*/  IMAD.MOV.U32 R15, RZ, RZ, R4 ;  /* 0x000000ffff0f7224 */ /* 0x000fca00078e0004 */
        /* <DEDUP_REMOVED lines=11> */
[----:B------:R-:W-:-:S04]  /*1510*/  IADD3 R10, PT, PT, R17, R5, RZ ;  /* 0x00000005110a7210 */ /* 0x000fc80007ffe0ff */
[----:B------:R-:W-:-:S07]  /*1520*/  IADD3 R9, PT, PT, R15, R9, RZ ;  /* 0x000000090f097210 */ /* 0x000fce0007ffe0ff */
.L_x_3290:
[----:B------:R-:W-:Y:S01]  /*1530*/  ISETP.NE.AND P0, PT, R141, -0x1, PT ;  /* 0xffffffff8d00780c */ /* 0x000fe20003f05270 */
[----:B------:R-:W1:Y:S01]  /*1540*/  LDC.64 R102, c[0x0][0x3b0] ;  /* 0x0000ec00ff667b82 */ /* 0x000e620000000a00 */
[----:B------:R-:W-:Y:S01]  /*1550*/  IMAD.SHL.U32 R12, R70, 0x8, RZ ;  /* 0x00000008460c7824 */ /* 0x000fe200078e00ff */
[----:B------:R-:W-:Y:S01]  /*1560*/  SHF.R.U32.HI R100, RZ, 0x2, R70 ;  /* 0x00000002ff647819 */ /* 0x000fe20000011646 */
[----:B------:R-:W-:Y:S01]  /*1570*/  IMAD.MOV.U32 R5, RZ, RZ, RZ ;  /* 0x000000ffff057224 */ /* 0x000fe200078e00ff */
[----:B------:R-:W-:Y:S01]  /*1580*/  MOV R101, RZ ;  /* 0x000000ff00657202 */ /* 0x000fe20000000f00 */
[----:B------:R-:W2:Y:S01]  /*1590*/  LDCU.64 UR4, c[0x0][0x390] ;  /* 0x00007200ff0477ac */ /* 0x000ea20008000a00 */
[----:B------:R-:W3:Y:S06]  /*15a0*/  LDCU.64 UR10, c[0x0][0x3c8] ;  /* 0x00007900ff0a77ac */ /* 0x000eec0008000a00 */
[----:B------:R-:W4:Y:S01]  /*15b0*/  @!P0 LDC.64 R2, c[0x0][0x398] ;  /* 0x0000e600ff028b82 */ /* 0x000f220000000a00 */
[----:B------:R-:W-:Y:S01]  /*15c0*/  LOP3.LUT R12, R12, 0x18, RZ, 0xc0, !PT ;  /* 0x000000180c0c7812 */ /* 0x000fe200078ec0ff */
[----:B------:R-:W-:Y:S01]  /*15d0*/  IMAD.WIDE.U32 R6, R11, 0x40, R100 ;  /* 0x000000400b067825 */ /* 0x000fe200078e0064 */
[----:B------:R1:W5:Y:S01]  /*15e0*/  @P5 LDG.E R5, desc[UR6][R20.64] ;  /* 0x0000000614055981 */ /* 0x000362000c1e1900 */
[----:B------:R-:W3:Y:S01]  /*15f0*/  LDCU.64 UR8, c[0x0][0x388] ;  /* 0x00007100ff0877ac */ /* 0x000ee20008000a00 */
[----:B------:R-:W-:-:S03]  /*1600*/  IADD3 R16, P1, PT, R12, R16, RZ ;  /* 0x000000100c107210 */ /* 0x000fc60007f3e0ff */
[----:B------:R-:W2:Y:S01]  /*1610*/  LDC R11, c[0x0][0x450] ;  /* 0x00011400ff0b7b82 */ /* 0x000ea20000000800 */
[----:B------:R-:W-:-:S03]  /*1620*/  IADD3.X R17, PT, PT, RZ, R10, RZ, P1, !PT ;  /* 0x0000000aff117210 */ /* 0x000fc60000ffe4ff */
[----:B------:R-:W-:-:S04]  /*1630*/  IMAD.WIDE.U32 R16, R100, R60, R16 ;  /* 0x0000003c64107225 */ /* 0x000fc800078e0010 */
[----:B------:R-:W-:Y:S01]  /*1640*/  IMAD R79, R100, R61, R17 ;  /* 0x0000003d644f7224 */ /* 0x000fe200078e0211 */
[----:B------:R-:W-:-:S04]  /*1650*/  SHF.L.U32 R80, R16, 0x1, RZ ;  /* 0x0000000110507819 */ /* 0x000fc800000006ff */
[----:B------:R-:W-:Y:S01]  /*1660*/  SHF.L.U64.HI R79, R16, 0x1, R79 ;  /* 0x00000001104f7819 */ /* 0x000fe2000001024f */
[----:B----4-:R-:W-:-:S04]  /*1670*/  @!P0 IMAD.WIDE.U32 R18, R73, R2, RZ ;  /* 0x0000000249128225 */ /* 0x010fc800078e00ff */
[----:B-1----:R-:W-:-:S04]  /*1680*/  @P0 IMAD.WIDE.U32 R20, R141, R102, RZ ;  /* 0x000000668d140225 */ /* 0x002fc800078e00ff */
[----:B------:R-:W-:Y:S01]  /*1690*/  @!P0 IMAD.MOV.U32 R2, RZ, RZ, R18 ;  /* 0x000000ffff028224 */ /* 0x000fe200078e0012 */
[C---:B------:R-:W-:Y:S01]  /*16a0*/  IADD3 R18, P3, PT, R12.reuse, R14, RZ ;  /* 0x0000000e0c127210 */ /* 0x040fe20007f7e0ff */
[----:B------:R-:W-:Y:S01]  /*16b0*/  @P0 IMAD.MOV.U32 R2, RZ, RZ, R20 ;  /* 0x000000ffff020224 */ /* 0x000fe200078e0014 */
[----:B--2---:R-:W-:Y:S01]  /*16c0*/  LEA.HI R11, R11, R11, RZ, 0x1 ;  /* 0x0000000b0b0b7211 */ /* 0x004fe200078f08ff */
[----:B------:R-:W-:Y:S02]  /*16d0*/  @!P0 IMAD R3, R73, R3, R19 ;  /* 0x0000000349038224 */ /* 0x000fe400078e0213 */
[----:B------:R-:W-:Y:S01]  /*16e0*/  @P0 IMAD R3, R141, R103, R21 ;  /* 0x000000678d030224 */ /* 0x000fe200078e0215 */
[----:B------:R-:W-:Y:S01]  /*16f0*/  IADD3 R14, P0, PT, R12, R2, RZ ;  /* 0x000000020c0e7210 */ /* 0x000fe20007f1e0ff */
[----:B------:R-:W-:Y:S01]  /*1700*/  IMAD.X R19, RZ, RZ, R9, P3 ;  /* 0x000000ffff137224 */ /* 0x000fe200018e0609 */
[----:B------:R-:W-:Y:S01]  /*1710*/  SHF.R.S32.HI R2, RZ, 0x1f, R71 ;  /* 0x0000001fff027819 */ /* 0x000fe20000011447 */
[----:B------:R-:W-:Y:S01]  /*1720*/  IMAD R9, R7, R102, RZ ;  /* 0x0000006607097224 */ /* 0x000fe200078e02ff */
[----:B------:R-:W-:Y:S01]  /*1730*/  IADD3.X R15, PT, PT, RZ, R3, RZ, P0, !PT ;  /* 0x00000003ff0f7210 */ /* 0x000fe200007fe4ff */
[----:B------:R-:W-:Y:S01]  /*1740*/  IMAD.WIDE.U32 R18, R100, R62, R18 ;  /* 0x0000003e64127225 */ /* 0x000fe200078e0012 */
[----:B------:R-:W-:-:S02]  /*1750*/  LEA.HI R2, R2, R71, RZ, 0x7 ;  /* 0x0000004702027211 */ /* 0x000fc400078f38ff */
[----:B------:R-:W-:Y:S01]  /*1760*/  IADD3 R80, P0, PT, R80, UR4, RZ ;  /* 0x0000000450507c10 */ /* 0x000fe2000ff1e0ff */
[----:B------:R-:W-:Y:S01]  /*1770*/  IMAD.SHL.U32 R7, R70, 0x4, RZ ;  /* 0x0000000446077824 */ /* 0x000fe200078e00ff */
[----:B------:R-:W-:Y:S01]  /*1780*/  SHF.R.S32.HI R3, RZ, 0x7, R2 ;  /* 0x00000007ff037819 */ /* 0x000fe20000011402 */
[----:B------:R-:W-:Y:S01]  /*1790*/  IMAD R83, R100, R63, R19 ;  /* 0x0000003f64537224 */ /* 0x000fe200078e0213 */
[----:B------:R-:W-:Y:S01]  /*17a0*/  IADD3.X R79, PT, PT, R79, UR5, RZ, P0, !PT ;  /* 0x000000054f4f7c10 */ /* 0x000fe200087fe4ff */
[----:B------:R-:W-:Y:S01]  /*17b0*/  IMAD.SHL.U32 R82, R18, 0x2, RZ ;  /* 0x0000000212527824 */ /* 0x000fe200078e00ff */
[----:B------:R-:W-:Y:S01]  /*17c0*/  ISETP.GE.AND P0, PT, R3, R66, PT ;  /* 0x000000420300720c */ /* 0x000fe20003f06270 */
[C---:B---3--:R-:W-:Y:S01]  /*17d0*/  IMAD.WIDE.U32 R14, R8.reuse, UR10, R14 ;  /* 0x0000000a080e7c25 */ /* 0x048fe2000f8e000e */
[----:B------:R-:W-:Y:S02]  /*17e0*/  LOP3.LUT R7, R7, 0xc, RZ, 0xc0, !PT ;  /* 0x0000000c07077812 */ /* 0x000fe400078ec0ff */
[----:B------:R-:W-:Y:S01]  /*17f0*/  SHF.R.S32.HI R11, RZ, 0x1, R11 ;  /* 0x00000001ff0b7819 */ /* 0x000fe2000001140b */
[----:B------:R-:W-:Y:S01]  /*1800*/  IMAD R15, R8, UR11, R15 ;  /* 0x0000000b080f7c24 */ /* 0x000fe2000f8e020f */
[----:B------:R-:W-:Y:S01]  /*1810*/  SHF.L.U64.HI R83, R18, 0x1, R83 ;  /* 0x0000000112537819 */ /* 0x000fe20000010253 */
[----:B------:R-:W-:Y:S01]  /*1820*/  IMAD R9, R6, R103, R9 ;  /* 0x0000006706097224 */ /* 0x000fe200078e0209 */
[----:B------:R-:W-:Y:S01]  /*1830*/  IADD3 R82, P1, PT, R82, UR8, RZ ;  /* 0x0000000852527c10 */ /* 0x000fe2000ff3e0ff */
[----:B------:R-:W-:-:S02]  /*1840*/  IMAD R76, R100, R11, R7 ;  /* 0x0000000b644c7224 */ /* 0x000fc400078e0207 */
[----:B------:R-:W-:Y:S01]  /*1850*/  IMAD.WIDE.U32 R102, R6, R102, R14 ;  /* 0x0000006606667225 */ /* 0x000fe200078e000e */
[----:B------:R-:W-:Y:S02]  /*1860*/  IADD3.X R83, PT, PT, R83, UR9, RZ, P1, !PT ;  /* 0x0000000953537c10 */ /* 0x000fe40008ffe4ff */
[----:B------:R-:W-:Y:S01]  /*1870*/  SHF.R.S32.HI R74, RZ, 0x1f, R76 ;  /* 0x0000001fff4a7819 */ /* 0x000fe2000001144c */
[----:B------:R-:W-:Y:S01]  /*1880*/  IMAD.MOV.U32 R146, RZ, RZ, R80 ;  /* 0x000000ffff927224 */ /* 0x000fe200078e0050 */
[----:B------:R-:W-:Y:S01]  /*1890*/  MOV R144, R82 ;  /* 0x0000005200907202 */ /* 0x000fe20000000f00 */
[----:B------:R-:W-:Y:S01]  /*18a0*/  IMAD.MOV.U32 R147, RZ, RZ, R79 ;  /* 0x000000ffff937224 */ /* 0x000fe200078e004f */
[----:B------:R-:W-:Y:S02]  /*18b0*/  MOV R143, R83 ;  /* 0x00000053008f7202 */ /* 0x000fe40000000f00 */
[----:B------:R-:W-:Y:S01]  /*18c0*/  IADD3 R72, PT, PT, R103, R9, RZ ;  /* 0x0000000967487210 */ /* 0x000fe20007ffe0ff */
[----:B------:R-:W-:Y:S06]  /*18d0*/  @P0 BRA `(.L_x_3295) ;  /* 0x0000003400e40947 */ /* 0x000fec0003800000 */
[----:B------:R-:W1:Y:S01]  /*18e0*/  LDCU.128 UR20, c[0x0][0x4a0] ;  /* 0x00009400ff1477ac */ /* 0x000e620008000c00 */
[----:B------:R-:W-:Y:S01]  /*18f0*/  IMAD.MOV.U32 R13, RZ, RZ, RZ ;  /* 0x000000ffff0d7224 */ /* 0x000fe200078e00ff */
[C---:B------:R-:W-:Y:S01]  /*1900*/  LEA R94, R66.reuse, 0xffffff80, 0x7 ;  /* 0xffffff80425e7811 */ /* 0x040fe200078e38ff */
[----:B------:R-:W-:Y:S01]  /*1910*/  @!P4 IMAD.MOV R4, RZ, RZ, -R4 ;  /* 0x000000ffff04c224 */ /* 0x000fe200078e0a04 */
[----:B------:R-:W2:Y:S01]  /*1920*/  LDCU.128 UR8, c[0x0][0x490] ;  /* 0x00009200ff0877ac */ /* 0x000ea20008000c00 */
[----:B------:R-:W3:Y:S01]  /*1930*/  LDC.64 R64, c[0x0][0x4b0] ;  /* 0x00012c00ff407b82 */ /* 0x000ee20000000a00 */
[----:B------:R-:W-:Y:S01]  /*1940*/  VIMNMX R78, PT, PT, RZ, R3, !PT ;  /* 0x00000003ff4e7248 */ /* 0x000fe20007fe0100 */
[----:B------:R-:W-:Y:S01]  /*1950*/  IMAD R95, R66, -0x80, R71 ;  /* 0xffffff80425f7824 */ /* 0x000fe200078e0247 */
[----:B------:R-:W4:Y:S01]  /*1960*/  LDCU.128 UR16, c[0x0][0x4b0] ;  /* 0x00009600ff1077ac */ /* 0x000f220008000c00 */
[----:B------:R-:W-:Y:S01]  /*1970*/  SEL R0, R0, R4, !P2 ;  /* 0x0000000400007207 */ /* 0x000fe20005000000 */
[----:B------:R-:W-:Y:S01]  /*1980*/  IMAD R92, R66, -0x80, R67 ;  /* 0xffffff80425c7824 */ /* 0x000fe200078e0243 */
[----:B------:R-:W-:Y:S01]  /*1990*/  IADD3 R4, P0, PT, -R71, R100, RZ ;  /* 0x0000006447047210 */ /* 0x000fe20007f1e1ff */
[----:B------:R-:W4:Y:S01]  /*19a0*/  LDCU.128 UR12, c[0x0][0x4c0] ;  /* 0x00009800ff0c77ac */ /* 0x000f220008000c00 */
[----:B------:R-:W-:Y:S01]  /*19b0*/  SHF.R.S32.HI R9, RZ, 0x1f, R0 ;  /* 0x0000001fff097819 */ /* 0x000fe20000011400 */
[----:B------:R-:W3:Y:S01]  /*19c0*/  LDC.64 R60, c[0x0][0x3c0] ;  /* 0x0000f000ff3c7b82 */ /* 0x000ee20000000a00 */
[----:B------:R-:W-:Y:S01]  /*19d0*/  MOV R93, R66 ;  /* 0x00000042005d7202 */ /* 0x000fe20000000f00 */
[----:B------:R-:W3:Y:S01]  /*19e0*/  LDCU.64 UR4, c[0x0][0x488] ;  /* 0x00009100ff0477ac */ /* 0x000ee20008000a00 */
[C---:B------:R-:W-:Y:S01]  /*19f0*/  VIADD R77, R100.reuse, 0x20 ;  /* 0x00000020644d7836 */ /* 0x040fe20000000000 */
[----:B------:R-:W-:Y:S01]  /*1a00*/  IADD3 R91, PT, PT, R100, 0x40, RZ ;  /* 0x00000040645b7810 */ /* 0x000fe20007ffe0ff */
[----:B-1----:R-:W-:-:S04]  /*1a10*/  IMAD.WIDE.U32 R20, R73, UR20, R12 ;  /* 0x0000001449147c25 */ /* 0x002fc8000f8e000c */
[----:B--2---:R-:W-:-:S04]  /*1a20*/  IMAD.WIDE.U32 R18, R73, UR10, R12 ;  /* 0x0000000a49127c25 */ /* 0x004fc8000f8e000c */
[C---:B------:R-:W-:Y:S02]  /*1a30*/  IMAD R21, R73.reuse, UR21, R21 ;  /* 0x0000001549157c24 */ /* 0x040fe4000f8e0215 */
[----:B------:R-:W-:Y:S01]  /*1a40*/  IMAD R19, R73, UR11, R19 ;  /* 0x0000000b49137c24 */ /* 0x000fe2000f8e0213 */
[----:B------:R-:W1:Y:S01]  /*1a50*/  LDCU.64 UR10, c[0x0][0x4d0] ;  /* 0x00009a00ff0a77ac */ /* 0x000e620008000a00 */
[----:B----4-:R-:W-:-:S04]  /*1a60*/  IMAD.WIDE.U32 R20, R94, UR16, R20 ;  /* 0x000000105e147c25 */ /* 0x010fc8000f8e0014 */
[----:B------:R-:W-:-:S04]  /*1a70*/  IMAD.WIDE.U32 R18, R94, UR22, R18 ;  /* 0x000000165e127c25 */ /* 0x000fc8000f8e0012 */
[C---:B------:R-:W-:Y:S02]  /*1a80*/  IMAD R15, R9.reuse, UR18, RZ ;  /* 0x00000012090f7c24 */ /* 0x040fe4000f8e02ff */
[C---:B------:R-:W-:Y:S02]  /*1a90*/  IMAD R21, R94.reuse, UR17, R21 ;  /* 0x000000115e157c24 */ /* 0x040fe4000f8e0215 */
[----:B------:R-:W-:Y:S02]  /*1aa0*/  IMAD R19, R94, UR23, R19 ;  /* 0x000000175e137c24 */ /* 0x000fe4000f8e0213 */
[----:B------:R-:W-:Y:S02]  /*1ab0*/  IMAD R9, R9, UR12, RZ ;  /* 0x0000000c09097c24 */ /* 0x000fe4000f8e02ff */
[C---:B------:R-:W-:Y:S02]  /*1ac0*/  IMAD R14, R0.reuse, UR19, R15 ;  /* 0x00000013000e7c24 */ /* 0x040fe4000f8e020f */
[C---:B------:R-:W-:Y:S01]  /*1ad0*/  IMAD R16, R0.reuse, UR13, R9 ;  /* 0x0000000d00107c24 */ /* 0x040fe2000f8e0209 */
[----:B------:R-:W-:Y:S01]  /*1ae0*/  SHF.R.S32.HI R9, RZ, 0x1f, R71 ;  /* 0x0000001fff097819 */ /* 0x000fe20000011447 */
[C---:B------:R-:W-:Y:S01]  /*1af0*/  IMAD.WIDE.U32 R20, R0.reuse, UR12, R20 ;  /* 0x0000000c00147c25 */ /* 0x040fe2000f8e0014 */
[----:B------:R-:W2:Y:S03]  /*1b00*/  LDCU.64 UR12, c[0x0][0x4e0] ;  /* 0x00009c00ff0c77ac */ /* 0x000ea60008000a00 */
[----:B------:R-:W-:Y:S01]  /*1b10*/  IMAD.WIDE.U32 R18, R0, UR18, R18 ;  /* 0x0000001200127c25 */ /* 0x000fe2000f8e0012 */
[----:B-----5:R-:W-:Y:S01]  /*1b20*/  IADD3 R0, PT, PT, R94, R5, RZ ;  /* 0x000000055e007210 */ /* 0x020fe20007ffe0ff */
[----:B------:R-:W-:Y:S01]  /*1b30*/  USHF.L.U32 UR18, UR16, 0x7, URZ ;  /* 0x0000000710127899 */ /* 0x000fe200080006ff */
[----:B------:R-:W-:Y:S01]  /*1b40*/  IADD3 R17, PT, PT, R21, R16, RZ ;  /* 0x0000001015117210 */ /* 0x000fe20007ffe0ff */
[----:B------:R-:W-:Y:S01]  /*1b50*/  IMAD.X R9, RZ, RZ, ~R9, P0 ;  /* 0x000000ffff097224 */ /* 0x000fe200000e0e09 */
[----:B------:R-:W-:Y:S01]  /*1b60*/  MOV R16, R20 ;  /* 0x0000001400107202 */ /* 0x000fe20000000f00 */
[----:B------:R-:W-:Y:S01]  /*1b70*/  IMAD R5, R0, R11, RZ ;  /* 0x0000000b00057224 */ /* 0x000fe200078e02ff */
[----:B------:R-:W-:Y:S01]  /*1b80*/  IADD3 R0, PT, PT, R7, R76, RZ ;  /* 0x0000004c07007210 */ /* 0x000fe20007ffe0ff */
[----:B------:R-:W-:-:S02]  /*1b90*/  IMAD R85, R9, UR16, RZ ;  /* 0x0000001009557c24 */ /* 0x000fc4000f8e02ff */
[----:B------:R-:W-:Y:S01]  /*1ba0*/  IMAD.IADD R15, R19, 0x1, R14 ;  /* 0x00000001130f7824 */ /* 0x000fe200078e020e */
[----:B------:R-:W-:Y:S01]  /*1bb0*/  SHF.R.S32.HI R51, RZ, 0x1f, R5 ;  /* 0x0000001fff337819 */ /* 0x000fe20000011405 */
[----:B------:R-:W-:Y:S01]  /*1bc0*/  IMAD R9, R9, UR22, RZ ;  /* 0x0000001609097c24 */ /* 0x000fe2000f8e02ff */
[C---:B------:R-:W-:Y:S01]  /*1bd0*/  IADD3 R86, P0, PT, R5.reuse, R0, RZ ;  /* 0x0000000005567210 */ /* 0x040fe20007f1e0ff */
[----:B------:R-:W-:Y:S01]  /*1be0*/  IMAD.MOV.U32 R14, RZ, RZ, R18 ;  /* 0x000000ffff0e7224 */ /* 0x000fe200078e0012 */
[----:B------:R-:W-:Y:S01]  /*1bf0*/  IADD3 R50, P1, PT, R5, R76, RZ ;  /* 0x0000004c05327210 */ /* 0x000fe20007f3e0ff */
[----:B------:R-:W-:Y:S01]  /*1c00*/  IMAD R85, R4, UR17, R85 ;  /* 0x0000001104557c24 */ /* 0x000fe2000f8e0255 */
[----:B------:R-:W-:Y:S01]  /*1c10*/  LEA.HI.X.SX32 R87, R0, R51, 0x1, P0 ;  /* 0x0000003300577211 */ /* 0x000fe200000f0eff */
[----:B------:R-:W-:Y:S01]  /*1c20*/  IMAD.WIDE.U32 R6, R4, UR16, R16 ;  /* 0x0000001004067c25 */ /* 0x000fe2000f8e0010 */
[----:B------:R-:W4:Y:S02]  /*1c30*/  LDCU UR17, c[0x0][0x450] ;  /* 0x00008a00ff1177ac */ /* 0x000f240008000800 */
[C---:B------:R-:W-:Y:S01]  /*1c40*/  SHF.L.U64.HI R87, R86.reuse, 0x1, R87 ;  /* 0x0000000156577819 */ /* 0x040fe20000010257 */
[----:B------:R-:W-:Y:S01]  /*1c50*/  IMAD.X R51, R51, 0x1, R74, P1 ;  /* 0x0000000133337824 */ /* 0x000fe200008e064a */
[----:B------:R-:W-:Y:S01]  /*1c60*/  SHF.L.U32 R86, R86, 0x1, RZ ;  /* 0x0000000156567819 */ /* 0x000fe200000006ff */
[C---:B------:R-:W-:Y:S01]  /*1c70*/  IMAD R9, R4.reuse, UR23, R9 ;  /* 0x0000001704097c24 */ /* 0x040fe2000f8e0209 */
[----:B------:R-:W-:Y:S01]  /*1c80*/  IADD3 R85, PT, PT, R7, R85, RZ ;  /* 0x0000005507557210 */ /* 0x000fe20007ffe0ff */
[----:B------:R-:W-:Y:S01]  /*1c90*/  IMAD.WIDE.U32 R4, R4, UR22, R14 ;  /* 0x0000001604047c25 */ /* 0x000fe2000f8e000e */
[----:B------:R-:W-:Y:S01]  /*1ca0*/  SHF.L.U64.HI R51, R50, 0x1, R51 ;  /* 0x0000000132337819 */ /* 0x000fe20000010233 */
[----:B------:R-:W-:Y:S01]  /*1cb0*/  USHF.L.U32 UR16, UR22, 0x7, URZ ;  /* 0x0000000716107899 */ /* 0x000fe200080006ff */
[----:B------:R-:W-:Y:S01]  /*1cc0*/  IADD3 R88, P0, PT, R86, UR14, RZ ;  /* 0x0000000e56587c10 */ /* 0x000fe2000ff1e0ff */
[----:B------:R-:W-:Y:S01]  /*1cd0*/  IMAD.SHL.U32 R50, R50, 0x2, RZ ;  /* 0x0000000232327824 */ /* 0x000fe200078e00ff */
[----:B---3--:R-:W-:Y:S01]  /*1ce0*/  LEA R10, P2, R4, UR4, 0x1 ;  /* 0x00000004040a7c11 */ /* 0x008fe2000f8408ff */
[----:B------:R-:W-:Y:S01]  /*1cf0*/  IMAD.IADD R9, R5, 0x1, R9 ;  /* 0x0000000105097824 */ /* 0x000fe200078e0209 */
[----:B------:R-:W-:Y:S01]  /*1d00*/  IADD3.X R89, PT, PT, R87, UR15, RZ, P0, !PT ;  /* 0x0000000f57597c10 */ /* 0x000fe200087fe4ff */
[----:B------:R-:W-:Y:S01]  /*1d10*/  VIADD R90, R100, 0x60 ;  /* 0x00000060645a7836 */ /* 0x000fe20000000000 */
[----:B------:R-:W-:Y:S01]  /*1d20*/  IADD3 R14, P1, PT, R50, UR14, RZ ;  /* 0x0000000e320e7c10 */ /* 0x000fe2000ff3e0ff */
[----:B------:R-:W3:Y:S01]  /*1d30*/  LDCU UR14, c[0x0][0x440] ;  /* 0x00008800ff0e77ac */ /* 0x000ee20008000800 */
[----:B------:R-:W-:-:S02]  /*1d40*/  LEA.HI.X R9, R4, UR5, R9, 0x1, P2 ;  /* 0x0000000504097c11 */ /* 0x000fc400090f0c09 */
[C---:B------:R-:W-:Y:S01]  /*1d50*/  LEA R84, P0, R6.reuse, UR8, 0x1 ;  /* 0x0000000806547c11 */ /* 0x040fe2000f8008ff */
[----:B------:R-:W2:Y:S01]  /*1d60*/  LDCU.U8 UR5, c[0x0][0x533] ;  /* 0x0000a660ff0577ac */ /* 0x000ea20008000000 */
[C---:B------:R-:W-:Y:S02]  /*1d70*/  IADD3.X R15, PT, PT, R51.reuse, UR15, RZ, P1, !PT ;  /* 0x0000000f330f7c10 */ /* 0x040fe40008ffe4ff */
[----:B------:R-:W-:Y:S01]  /*1d80*/  LEA.HI.X R85, R6, UR9, R85, 0x1, P0 ;  /* 0x0000000906557c11 */ /* 0x000fe200080f0c55 */
[----:B------:R-:W-:Y:S01]  /*1d90*/  UMOV UR15, URZ ;  /* 0x000000ff000f7c82 */ /* 0x000fe20008000000 */
[----:B-1----:R-:W-:Y:S01]  /*1da0*/  IADD3 R50, P0, PT, R50, UR10, RZ ;  /* 0x0000000a32327c10 */ /* 0x002fe2000ff1e0ff */
[----:B------:R-:W-:Y:S01]  /*1db0*/  UIADD3 UR15, UP0, UPT, URZ, -UR15, URZ ;  /* 0x8000000fff0f7290 */ /* 0x000fe2000ff1e0ff */
[----:B------:R-:W-:Y:S01]  /*1dc0*/  IADD3 R86, P1, PT, R86, UR10, RZ ;  /* 0x0000000a56567c10 */ /* 0x000fe2000ff3e0ff */
[----:B------:R-:W1:Y:S01]  /*1dd0*/  LDCU UR4, c[0x0][0x440] ;  /* 0x00008800ff0477ac */ /* 0x000e620008000800 */
[----:B------:R-:W-:-:S02]  /*1de0*/  IADD3.X R51, PT, PT, R51, UR11, RZ, P0, !PT ;  /* 0x0000000b33337c10 */ /* 0x000fc400087fe4ff */
[----:B----4-:R-:W-:Y:S01]  /*1df0*/  MOV R17, UR17 ;  /* 0x0000001100117c02 */ /* 0x010fe20008000f00 */
[----:B------:R-:W-:Y:S01]  /*1e00*/  UIADD3.X UR20, UPT, UPT, URZ, ~UR18, URZ, UP0, !UPT ;  /* 0x80000012ff147290 */ /* 0x000fe200087fe4ff */
[----:B------:R-:W-:Y:S01]  /*1e10*/  IADD3.X R87, PT, PT, R87, UR11, RZ, P1, !PT ;  /* 0x0000000b57577c10 */ /* 0x000fe20008ffe4ff */
[----:B------:R-:W-:Y:S01]  /*1e20*/  UIADD3.X UR19, UPT, UPT, URZ, ~UR16, URZ, UP0, !UPT ;  /* 0x80000010ff137290 */ /* 0x000fe200087fe4ff */
[----:B---3--:R-:W-:Y:S01]  /*1e30*/  ISETP.GE.AND P0, PT, R12, UR14, PT ;  /* 0x0000000e0c007c0c */ /* 0x008fe2000bf06270 */
[----:B------:R-:W-:Y:S02]  /*1e40*/  USHF.R.S64 UR18, UR15, 0x1f, UR20 ;  /* 0x0000001f0f127899 */ /* 0x000fe40008001014 */
[----:B------:R-:W-:Y:S01]  /*1e50*/  USHF.R.S64 UR15, UR15, 0x1f, UR19 ;  /* 0x0000001f0f0f7899 */ /* 0x000fe20008001013 */
[----:B------:R-:W-:Y:S01]  /*1e60*/  P2R R96, PR, RZ, 0x1 ;  /* 0x00000001ff607803 */ /* 0x000fe20000000000 */
[----:B------:R-:W3:Y:S01]  /*1e70*/  LDCU.128 UR8, c[0x0][0x3a0] ;  /* 0x00007400ff0877ac */ /* 0x000ee20008000c00 */
[----:B------:R-:W-:-:S02]  /*1e80*/  USHF.R.S32.HI UR16, URZ, 0x1f, UR20 ;  /* 0x0000001fff107899 */ /* 0x000fc40008011414 */
[----:B------:R-:W-:Y:S02]  /*1e90*/  USHF.R.S32.HI UR19, URZ, 0x1f, UR19 ;  /* 0x0000001fff137899 */ /* 0x000fe40008011413 */
[----:B--2---:R-:W-:-:S11]  /*1ea0*/  UISETP.NE.AND UP0, UPT, UR5, URZ, UPT ;  /* 0x000000ff0500728c */ /* 0x004fd6000bf05270 */
.L_x_3317:
[----:B------:R-:W-:Y:S01]  /*1eb0*/  ISETP.NE.AND P0, PT, R96, RZ, PT ;  /* 0x000000ff6000720c */ /* 0x000fe20003f05270 */
[----:B------:R-:W-:Y:S01]  /*1ec0*/  VIADD R92, R92, 0x80 ;  /* 0x000000805c5c7836 */ /* 0x000fe20000000000 */
[----:B-1----:R-:W-:Y:S01]  /*1ed0*/  ISETP.GE.AND P1, PT, R12, UR4, PT ;  /* 0x000000040c007c0c */ /* 0x002fe2000bf26270 */
[----:B------:R-:W-:Y:S01]  /*1ee0*/  VIADD R95, R95, 0x80 ;  /* 0x000000805f5f7836 */ /* 0x000fe20000000000 */
[----:B------:R-:W1:Y:S01]  /*1ef0*/  LDC.64 R62, c[0x0][0x3b8] ;  /* 0x0000ee00ff3e7b82 */ /* 0x000e620000000a00 */
[----:B------:R-:W-:Y:S01]  /*1f00*/  VIADD R93, R93, 0xffffffff ;  /* 0xffffffff5d5d7836 */ /* 0x000fe20000000000 */
[CC--:B------:R-:W-:Y:S01]  /*1f10*/  ISETP.GE.OR P0, PT, R100.reuse, R92.reuse, P0 ;  /* 0x0000005c6400720c */ /* 0x0c0fe20000706670 */
[----:B------:R-:W-:Y:S01]  /*1f20*/  BSSY.RECONVERGENT B1, `(.L_x_3296) ;  /* 0x00002b5000017945 */ /* 0x000fe20003800200 */
[----:B------:R-:W-:Y:S01]  /*1f30*/  P2R R96, PR, RZ, 0x2 ;  /* 0x00000002ff607803 */ /* 0x000fe20000000000 */
[----:B------:R-:W-:Y:S01]  /*1f40*/  IMAD.MOV.U32 R98, RZ, RZ, R94 ;  /* 0x000000ffff627224 */ /* 0x000fe200078e005e */
[-C--:B------:R-:W-:Y:S02]  /*1f50*/  ISETP.LT.OR P3, PT, R100, R95.reuse, P0 ;  /* 0x0000005f6400720c */ /* 0x080fe40000761670 */
[C---:B------:R-:W-:Y:S02]  /*1f60*/  ISETP.GE.OR P0, PT, R77.reuse, R92, P1 ;  /* 0x0000005c4d00720c */ /* 0x040fe40000f06670 */
[-C--:B------:R-:W-:Y:S02]  /*1f70*/  ISETP.GE.AND P6, PT, R90, R95.reuse, PT ;  /* 0x0000005f5a00720c */ /* 0x080fe40003fc6270 */
[----:B------:R-:W-:Y:S02]  /*1f80*/  ISETP.LT.OR P2, PT, R77, R95, P0 ;  /* 0x0000005f4d00720c */ /* 0x000fe40000741670 */
[C---:B------:R-:W-:Y:S02]  /*1f90*/  LEA R18, P0, R64.reuse, R84, 0x6 ;  /* 0x0000005440127211 */ /* 0x040fe400078030ff */
[----:B------:R-:W-:Y:S02]  /*1fa0*/  P2R R49, PR, RZ, 0x4 ;  /* 0x00000004ff317803 */ /* 0x000fe40000000000 */
[----:B------:R-:W-:Y:S01]  /*1fb0*/  LEA.HI.X R19, R64, R85, R65, 0x6, P0 ;  /* 0x0000005540137211 */ /* 0x000fe200000f3441 */
[----:B------:R-:W2:Y:S01]  /*1fc0*/  @!P3 LDG.E.128 R4, desc[UR6][R84.64] ;  /* 0x000000065404b981 */ /* 0x000ea2000c1e1d00 */
[C---:B------:R-:W-:Y:S01]  /*1fd0*/  ISETP.GE.OR P0, PT, R91.reuse, R92, P1 ;  /* 0x0000005c5b00720c */ /* 0x040fe20000f06670 */
[----:B------:R-:W-:Y:S01]  /*1fe0*/  @!P3 IMAD.MOV.U32 R81, RZ, RZ, R79 ;  /* 0x000000ffff51b224 */ /* 0x000fe200078e004f */
[C---:B------:R-:W-:Y:S02]  /*1ff0*/  LEA R2, P1, R60.reuse, R80, 0x6 ;  /* 0x000000503c027211 */ /* 0x040fe400078230ff */
[----:B------:R-:W-:Y:S02]  /*2000*/  ISETP.LT.OR P4, PT, R91, R95, P0 ;  /* 0x0000005f5b00720c */ /* 0x000fe40000781670 */
[----:B------:R-:W-:Y:S02]  /*2010*/  LEA.HI.X R3, R60, R79, R61, 0x6, P1 ;  /* 0x0000004f3c037211 */ /* 0x000fe400008f343d */
[----:B------:R-:W-:Y:S09]  /*2020*/  ISETP.GT.AND P1, PT, R93, R78, PT ;  /* 0x0000004e5d00720c */ /* 0x000ff20003f24270 */
[C---:B------:R-:W-:Y:S04]  /*2030*/  @!P4 LEA R30, P0, R64.reuse, R18, 0x6 ;  /* 0x00000012401ec211 */ /* 0x040fe800078030ff */
[--C-:B------:R-:W-:Y:S02]  /*2040*/  @!P4 LEA.HI.X R31, R64, R19, R65.reuse, 0x6, P0 ;  /* 0x00000013401fc211 */ /* 0x100fe400000f3441 */
[----:B------:R-:W-:Y:S04]  /*2050*/  ISETP.GE.AND P0, PT, R90, R92, PT ;  /* 0x0000005c5a00720c */ /* 0x000fe80003f06270 */
[----:B------:R-:W-:Y:S01]  /*2060*/  ISETP.GE.OR P5, PT, R12, UR4, P0 ;  /* 0x000000040c007c0c */ /* 0x000fe200087a6670 */
[----:B--2---:R2:W-:Y:S05]  /*2070*/  @!P3 STG.E.128 desc[UR6][R80.64], R4 ;  /* 0x000000045000b986 */ /* 0x0045ea000c101d06 */
[----:B----4-:R-:W4:Y:S01]  /*2080*/  @!P2 LDG.E.128 R24, desc[UR6][R18.64] ;  /* 0x000000061218a981 */ /* 0x010f22000c1e1d00 */
[----:B--2---:R-:W-:Y:S04]  /*2090*/  P2R R81, PR, RZ, 0x2 ;  /* 0x00000002ff517803 */ /* 0x004fe80000000000 */
[----:B----4-:R2:W-:Y:S01]  /*20a0*/  @!P2 STG.E.128 desc[UR6][R2.64], R24 ;  /* 0x000000180200a986 */ /* 0x0105e2000c101d06 */
[----:B------:R-:W-:Y:S04]  /*20b0*/  ISETP.LT.OR P2, PT, R90, R95, P5 ;  /* 0x0000005f5a00720c */ /* 0x000fe80002f41670 */
[----:B------:R-:W4:Y:S09]  /*20c0*/  @!P4 LDG.E.128 R20, desc[UR6][R30.64] ;  /* 0x000000061e14c981 */ /* 0x000f32000c1e1d00 */
[C---:B------:R-:W-:Y:S04]  /*20d0*/  @!P2 LEA R18, P0, R64.reuse, R18, 0x7 ;  /* 0x000000124012a211 */ /* 0x040fe800078038ff */
[----:B------:R-:W-:Y:S02]  /*20e0*/  @!P2 LEA.HI.X R19, R64, R19, R65, 0x7, P0 ;  /* 0x000000134013a211 */ /* 0x000fe400000f3c41 */
[CC--:B------:R-:W-:Y:S04]  /*20f0*/  @!P4 LEA R28, P0, R60.reuse, R2.reuse, 0x6 ;  /* 0x000000023c1cc211 */ /* 0x0c0fe800078030ff */
[CCC-:B------:R-:W-:Y:S02]  /*2100*/  @!P4 LEA.HI.X R29, R60.reuse, R3.reuse, R61.reuse, 0x6, P0 ;  /* 0x000000033c1dc211 */ /* 0x1c0fe400000f343d */
[C---:B--2---:R-:W-:Y:S04]  /*2110*/  @!P2 LEA R2, P0, R60.reuse, R2, 0x7 ;  /* 0x000000023c02a211 */ /* 0x044fe800078038ff */
[----:B------:R-:W-:Y:S02]  /*2120*/  @!P2 LEA.HI.X R3, R60, R3, R61, 0x7, P0 ;  /* 0x000000033c03a211 */ /* 0x000fe400000f3c3d */
[----:B------:R-:W-:Y:S01]  /*2130*/  ISETP.NE.AND P0, PT, R17, RZ, PT ;  /* 0x000000ff1100720c */ /* 0x000fe20003f05270 */
[----:B----4-:R2:W-:Y:S05]  /*2140*/  @!P4 STG.E.128 desc[UR6][R28.64], R20 ;  /* 0x000000141c00c986 */ /* 0x0105ea000c101d06 */
[----:B------:R-:W4:Y:S05]  /*2150*/  @!P2 LDG.E.128 R4, desc[UR6][R18.64] ;  /* 0x000000061204a981 */ /* 0x000f2a000c1e1d00 */
[----:B----4-:R2:W-:Y:S02]  /*2160*/  @!P2 STG.E.128 desc[UR6][R2.64], R4 ;  /* 0x000000040200a986 */ /* 0x0105e4000c101d06 */
[----:B-1----:R-:W-:Y:S05]  /*2170*/  @P0 BRA `(.L_x_3297) ;  /* 0x0000000000700947 */ /* 0x002fea0003800000 */
[----:B------:R-:W-:Y:S01]  /*2180*/  @!P3 IMAD.MOV.U32 R8, RZ, RZ, R10 ;  /* 0x000000ffff08b224 */ /* 0x000fe200078e000a */
[----:B--2---:R-:W1:Y:S01]  /*2190*/  LDC.64 R2, c[0x0][0x4a8] ;  /* 0x00012a00ff027b82 */ /* 0x004e620000000a00 */
[----:B------:R-:W-:Y:S01]  /*21a0*/  ISETP.NE.AND P6, PT, R49, RZ, PT ;  /* 0x000000ff3100720c */ /* 0x000fe20003fc5270 */
[C---:B------:R-:W-:Y:S01]  /*21b0*/  IMAD.SHL.U32 R19, R62.reuse, 0x20, RZ ;  /* 0x000000203e137824 */ /* 0x040fe200078e00ff */
[----:B------:R-:W-:Y:S01]  /*21c0*/  SHF.L.U64.HI R0, R62, 0x5, R63 ;  /* 0x000000053e007819 */ /* 0x000fe2000001023f */
[----:B------:R-:W2:Y:S01]  /*21d0*/  @!P3 LDG.E.128 R24, desc[UR6][R8.64] ;  /* 0x000000060818b981 */ /* 0x000ea2000c1e1d00 */
[----:B------:R-:W-:Y:S02]  /*21e0*/  IMAD.MOV.U32 R17, RZ, RZ, RZ ;  /* 0x000000ffff117224 */ /* 0x000fe400078e00ff */
[C---:B------:R-:W-:Y:S04]  /*21f0*/  LEA R28, P1, R19.reuse, R82, 0x1 ;  /* 0x00000052131c7211 */ /* 0x040fe800078208ff */
[----:B------:R-:W-:Y:S01]  /*2200*/  LEA.HI.X R29, R19, R83, R0, 0x1, P1 ;  /* 0x00000053131d7211 */ /* 0x000fe200008f0c00 */
[----:B--2---:R2:W-:Y:S01]  /*2210*/  @!P3 STG.E.128 desc[UR6][R82.64], R24 ;  /* 0x000000185200b986 */ /* 0x0045e2000c101d06 */
[C---:B-1----:R-:W-:Y:S04]  /*2220*/  LEA R30, P0, R2.reuse, R10, 0x6 ;  /* 0x0000000a021e7211 */ /* 0x042fe800078030ff */
[C-C-:B------:R-:W-:Y:S02]  /*2230*/  LEA.HI.X R31, R2.reuse, R9, R3.reuse, 0x6, P0 ;  /* 0x00000009021f7211 */ /* 0x140fe400000f3403 */
[C---:B------:R-:W-:Y:S03]  /*2240*/  @!P4 LEA R32, P0, R2.reuse, R30, 0x6 ;  /* 0x0000001e0220c211 */ /* 0x040fe600078030ff */
[----:B------:R-:W4:Y:S01]  /*2250*/  @!P6 LDG.E.128 R20, desc[UR6][R30.64] ;  /* 0x000000061e14e981 */ /* 0x000f22000c1e1d00 */
[----:B------:R-:W-:Y:S02]  /*2260*/  @!P4 LEA.HI.X R33, R2, R31, R3, 0x6, P0 ;  /* 0x0000001f0221c211 */ /* 0x000fe400000f3403 */
[C---:B------:R-:W-:Y:S04]  /*2270*/  @!P4 LEA R34, P0, R62.reuse, R28, 0x6 ;  /* 0x0000001c3e22c211 */ /* 0x040fe800078030ff */
[----:B------:R-:W-:Y:S01]  /*2280*/  @!P4 LEA.HI.X R35, R62, R29, R63, 0x6, P0 ;  /* 0x0000001d3e23c211 */ /* 0x000fe200000f343f */
[----:B----4-:R2:W-:Y:S04]  /*2290*/  @!P6 STG.E.128 desc[UR6][R28.64], R20 ;  /* 0x000000141c00e986 */ /* 0x0105e8000c101d06 */
[----:B------:R-:W4:Y:S04]  /*22a0*/  @!P4 LDG.E.128 R4, desc[UR6][R32.64] ;  /* 0x000000062004c981 */ /* 0x000f28000c1e1d00 */
[----:B----4-:R2:W-:Y:S01]  /*22b0*/  @!P4 STG.E.128 desc[UR6][R34.64], R4 ;  /* 0x000000042200c986 */ /* 0x0105e2000c101d06 */
[----:B------:R-:W-:Y:S05]  /*22c0*/  @P2 BRA `(.L_x_3298) ;  /* 0x0000002400e82947 */ /* 0x000fea0003800000 */
[C---:B------:R-:W-:Y:S04]  /*22d0*/  LEA R18, P0, R2.reuse, R30, 0x7 ;  /* 0x0000001e02127211 */ /* 0x040fe800078038ff */
[----:B------:R-:W-:Y:S02]  /*22e0*/  LEA.HI.X R19, R2, R31, R3, 0x7, P0 ;  /* 0x0000001f02137211 */ /* 0x000fe400000f3c03 */
[C---:B------:R-:W-:Y:S03]  /*22f0*/  LEA R2, P0, R62.reuse, R28, 0x7 ;  /* 0x0000001c3e027211 */ /* 0x040fe600078038ff */
[----:B--2---:R-:W2:Y:S01]  /*2300*/  LDG.E.128 R4, desc[UR6][R18.64] ;  /* 0x0000000612047981 */ /* 0x004ea2000c1e1d00 */
[----:B------:R-:W-:Y:S05]  /*2310*/  LEA.HI.X R3, R62, R29, R63, 0x7, P0 ;  /* 0x0000001d3e037211 */ /* 0x000fea00000f3c3f */
[----:B--2---:R1:W-:Y:S01]  /*2320*/  STG.E.128 desc[UR6][R2.64], R4 ;  /* 0x0000000402007986 */ /* 0x0043e2000c101d06 */
[----:B------:R-:W-:Y:S05]  /*2330*/  BRA `(.L_x_3298) ;  /* 0x0000002400cc7947 */ /* 0x000fea0003800000 */
.L_x_3297:
[----:B------:R-:W-:Y:S05]  /*2340*/  BRA.U !UP0, `(.L_x_3299) ;  /* 0x0000000d08a87547 */ /* 0x000fea000b800000 */
[----:B------:R-:W-:Y:S01]  /*2350*/  ISETP.NE.AND P0, PT, R96, RZ, PT ;  /* 0x000000ff6000720c */ /* 0x000fe20003f05270 */
[----:B------:R-:W1:Y:S01]  /*2360*/  LDC.64 R40, c[0x0][0x4a8] ;  /* 0x00012a00ff287b82 */ /* 0x000e620000000a00 */
[----:B------:R-:W-:Y:S01]  /*2370*/  PLOP3.LUT P6, PT, P5, P6, PT, 0xf2, 0x2f ;  /* 0x00000000002f781c */ /* 0x000fe20002fcde72 */
[----:B--2---:R-:W-:Y:S01]  /*2380*/  IMAD.SHL.U32 R5, R11, 0x20, RZ ;  /* 0x000000200b057824 */ /* 0x004fe200078e00ff */
[C---:B------:R-:W-:Y:S01]  /*2390*/  ISETP.GE.OR P1, PT, R100.reuse, R92, P0 ;  /* 0x0000005c6400720c */ /* 0x040fe20000726670 */
[----:B------:R-:W-:Y:S04]  /*23a0*/  BSSY.RECONVERGENT B0, `(.L_x_3300) ;  /* 0x0000036000007945 */ /* 0x000fe80003800200 */
[----:B------:R-:W2:Y:S01]  /*23b0*/  LDC R30, c[0x0][0x450] ;  /* 0x00011400ff1e7b82 */ /* 0x000ea20000000800 */
[----:B------:R-:W-:Y:S02]  /*23c0*/  ISETP.LT.OR P1, PT, R100, R95, P1 ;  /* 0x0000005f6400720c */ /* 0x000fe40000f21670 */
[C---:B------:R-:W-:Y:S04]  /*23d0*/  LEA R38, P0, R5.reuse, R50, 0x1 ;  /* 0x0000003205267211 */ /* 0x040fe800078008ff */
[----:B------:R-:W-:Y:S02]  /*23e0*/  LEA.HI.X.SX32 R39, R5, R51, 0x1, P0 ;  /* 0x0000003305277211 */ /* 0x000fe400000f0eff */
[C---:B-1----:R-:W-:Y:S04]  /*23f0*/  LEA R42, P0, R40.reuse, R10, 0x6 ;  /* 0x0000000a282a7211 */ /* 0x042fe800078030ff */
[----:B------:R-:W-:Y:S01]  /*2400*/  LEA.HI.X R43, R40, R9, R41, 0x6, P0 ;  /* 0x00000009282b7211 */ /* 0x000fe200000f3429 */
[----:B------:R-:W-:Y:S08]  /*2410*/  @P1 BRA `(.L_x_3301) ;  /* 0x0000000000b81947 */ /* 0x000ff00003800000 */
[----:B------:R-:W-:Y:S02]  /*2420*/  ISETP.GE.AND P0, PT, R12, R17, PT ;  /* 0x000000110c00720c */ /* 0x000fe40003f06270 */
[----:B------:R-:W-:Y:S05]  /*2430*/  MOV R8, R10 ;  /* 0x0000000a00087202 */ /* 0x000fea0000000f00 */
[----:B------:R-:W4:Y:S08]  /*2440*/  LDG.E.128 R20, desc[UR6][R8.64] ;  /* 0x0000000608147981 */ /* 0x000f30000c1e1d00 */
[----:B------:R-:W5:Y:S06]  /*2450*/  @!P0 LDG.E.64 R32, desc[UR6][R50.64] ;  /* 0x0000000632208981 */ /* 0x000f6c000c1e1b00 */
[----:B------:R-:W2:Y:S01]  /*2460*/  @!P0 LDG.E.64 R6, desc[UR6][R14.64] ;  /* 0x000000060e068981 */ /* 0x000ea2000c1e1b00 */
[C---:B----4-:R-:W-:Y:S01]  /*2470*/  @!P0 LOP3.LUT R19, R20.reuse, 0xffff0000, RZ, 0xc0, !PT ;  /* 0xffff000014138812 */ /* 0x050fe200078ec0ff */
[----:B------:R-:W-:Y:S01]  /*2480*/  @!P0 IMAD.U32 R29, R20, 0x10000, RZ ;  /* 0x00010000141d8824 */ /* 0x000fe200078e00ff */
[----:B------:R-:W-:Y:S02]  /*2490*/  @!P0 LOP3.LUT R25, R22, 0xffff0000, RZ, 0xc0, !PT ;  /* 0xffff000016198812 */ /* 0x000fe400078ec0ff */
[----:B------:R-:W-:Y:S02]  /*24a0*/  @!P0 SHF.L.U32 R26, R23, 0x10, RZ ;  /* 0x00000010171a8819 */ /* 0x000fe400000006ff */
[C---:B-----5:R-:W-:Y:S01]  /*24b0*/  @!P0 LOP3.LUT R31, R32.reuse, 0xffff0000, RZ, 0xc0, !PT ;  /* 0xffff0000201f8812 */ /* 0x060fe200078ec0ff */
[----:B------:R-:W-:Y:S01]  /*24c0*/  @!P0 IMAD.U32 R27, R32, 0x10000, RZ ;  /* 0x00010000201b8824 */ /* 0x000fe200078e00ff */
[C---:B------:R-:W-:Y:S02]  /*24d0*/  @!P0 SHF.L.U32 R24, R33.reuse, 0x10, RZ ;  /* 0x0000001021188819 */ /* 0x040fe400000006ff */
[----:B------:R-:W-:Y:S01]  /*24e0*/  @!P0 LOP3.LUT R33, R33, 0xffff0000, RZ, 0xc0, !PT ;  /* 0xffff000021218812 */ /* 0x000fe200078ec0ff */
[----:B------:R-:W-:Y:S01]  /*24f0*/  @!P0 FMUL.FTZ R35, R19, R27 ;  /* 0x0000001b13238220 */ /* 0x000fe20000410000 */
[C---:B--2---:R-:W-:Y:S01]  /*2500*/  @!P0 LOP3.LUT R16, R6.reuse, 0xffff0000, RZ, 0xc0, !PT ;  /* 0xffff000006108812 */ /* 0x044fe200078ec0ff */
[----:B------:R-:W-:Y:S01]  /*2510*/  @!P0 IMAD.U32 R18, R6, 0x10000, RZ ;  /* 0x0001000006128824 */ /* 0x000fe200078e00ff */
[----:B------:R-:W-:Y:S01]  /*2520*/  @!P0 SHF.L.U32 R6, R7, 0x10, RZ ;  /* 0x0000001007068819 */ /* 0x000fe200000006ff */
[----:B------:R-:W-:Y:S01]  /*2530*/  @!P0 FMUL.FTZ R8, R25, R24 ;  /* 0x0000001819088220 */ /* 0x000fe20000410000 */
[----:B------:R-:W-:Y:S01]  /*2540*/  @!P0 LOP3.LUT R7, R7, 0xffff0000, RZ, 0xc0, !PT ;  /* 0xffff000007078812 */ /* 0x000fe200078ec0ff */
[-C--:B------:R-:W-:Y:S01]  /*2550*/  @!P0 FMUL.FTZ R0, R19, R18.reuse ;  /* 0x0000001213008220 */ /* 0x080fe20000410000 */
[----:B------:R-:W-:Y:S01]  /*2560*/  @!P0 LOP3.LUT R19, R21, 0xffff0000, RZ, 0xc0, !PT ;  /* 0xffff000015138812 */ /* 0x000fe200078ec0ff */
[----:B------:R-:W-:Y:S01]  /*2570*/  @!P0 FFMA.FTZ R35, R29, R18, -R35 ;  /* 0x000000121d238223 */ /* 0x000fe20000010823 */
[----:B------:R-:W-:Y:S01]  /*2580*/  @!P0 LOP3.LUT R18, R23, 0xffff0000, RZ, 0xc0, !PT ;  /* 0xffff000017128812 */ /* 0x000fe200078ec0ff */
[----:B------:R-:W-:Y:S01]  /*2590*/  @!P0 FFMA.FTZ R0, R27, R29, R0 ;  /* 0x0000001d1b008223 */ /* 0x000fe20000010000 */
[----:B------:R-:W-:Y:S01]  /*25a0*/  @!P0 SHF.L.U32 R27, R21, 0x10, RZ ;  /* 0x00000010151b8819 */ /* 0x000fe200000006ff */
[C---:B------:R-:W-:Y:S01]  /*25b0*/  @!P0 FMUL.FTZ R2, R19.reuse, R16 ;  /* 0x0000001013028220 */ /* 0x040fe20000410000 */
[----:B------:R-:W-:Y:S02]  /*25c0*/  @!P0 IMAD.U32 R29, R22, 0x10000, RZ ;  /* 0x00010000161d8824 */ /* 0x000fe400078e00ff */
        /* <DEDUP_REMOVED lines=19> */
.L_x_3301:
[----:B---3--:R-:W-:Y:S05]  /*2700*/  BSYNC.RECONVERGENT B0 ;  /* 0x0000000000007941 */ /* 0x008fea0003800200 */
.L_x_3300:
[----:B------:R-:W-:Y:S01]  /*2710*/  ISETP.NE.AND P0, PT, R49, RZ, PT ;  /* 0x000000ff3100720c */ /* 0x000fe20003f05270 */
[----:B------:R-:W-:Y:S11]  /*2720*/  BSSY.RECONVERGENT B0, `(.L_x_3302) ;  /* 0x0000033000007945 */ /* 0x000ff60003800200 */
[----:B------:R-:W-:Y:S01]  /*2730*/  @!UPT UIADD3 URZ, UPT, UPT, URZ, URZ, URZ ;  /* 0x000000fffffff290 */ /* 0x000fe2000fffe0ff */
[----:B------:R-:W-:Y:S05]  /*2740*/  @P0 BRA `(.L_x_3303) ;  /* 0x0000000000c00947 */ /* 0x000fea0003800000 */
[----:B------:R-:W-:Y:S01]  /*2750*/  ISETP.GE.AND P0, PT, R12, R17, PT ;  /* 0x000000110c00720c */ /* 0x000fe20003f06270 */
[----:B-1----:R-:W3:Y:S01]  /*2760*/  LDG.E.128 R20, desc[UR6][R42.64] ;  /* 0x000000062a147981 */ /* 0x002ee2000c1e1d00 */
[----:B------:R-:W-:Y:S11]  /*2770*/  LEA R46, P1, R62, R82, 0x6 ;  /* 0x000000523e2e7211 */ /* 0x000ff600078230ff */
[----:B------:R-:W-:Y:S01]  /*2780*/  @!P0 IMAD.WIDE R24, R5, 0x2, R14 ;  /* 0x0000000205188825 */ /* 0x000fe200078e020e */
[----:B------:R-:W4:Y:S06]  /*2790*/  @!P0 LDG.E.64 R36, desc[UR6][R38.64] ;  /* 0x0000000626248981 */ /* 0x000f2c000c1e1b00 */
[----:B------:R1:W5:Y:S01]  /*27a0*/  @!P0 LDG.E.64 R6, desc[UR6][R24.64] ;  /* 0x0000000618068981 */ /* 0x000362000c1e1b00 */
[C---:B---3--:R-:W-:Y:S01]  /*27b0*/  @!P0 LOP3.LUT R19, R20.reuse, 0xffff0000, RZ, 0xc0, !PT ;  /* 0xffff000014138812 */ /* 0x048fe200078ec0ff */
[----:B------:R-:W-:Y:S01]  /*27c0*/  @!P0 IMAD.U32 R33, R21, 0x10000, RZ ;  /* 0x0001000015218824 */ /* 0x000fe200078e00ff */
[----:B------:R-:W-:Y:S01]  /*27d0*/  @!P0 SHF.L.U32 R29, R20, 0x10, RZ ;  /* 0x00000010141d8819 */ /* 0x000fe200000006ff */
[----:B------:R-:W-:Y:S01]  /*27e0*/  @!P0 IMAD.U32 R26, R23, 0x10000, RZ ;  /* 0x00010000171a8824 */ /* 0x000fe200078e00ff */
[----:B-1----:R-:W-:Y:S02]  /*27f0*/  @!P0 LOP3.LUT R25, R21, 0xffff0000, RZ, 0xc0, !PT ;  /* 0xffff000015198812 */ /* 0x002fe400078ec0ff */
[----:B------:R-:W-:Y:S02]  /*2800*/  @!P0 SHF.L.U32 R35, R22, 0x10, RZ ;  /* 0x0000001016238819 */ /* 0x000fe400000006ff */
[C---:B----4-:R-:W-:Y:S01]  /*2810*/  @!P0 SHF.L.U32 R27, R36.reuse, 0x10, RZ ;  /* 0x00000010241b8819 */ /* 0x050fe200000006ff */
[C---:B------:R-:W-:Y:S01]  /*2820*/  @!P0 IMAD.U32 R18, R37.reuse, 0x10000, RZ ;  /* 0x0001000025128824 */ /* 0x040fe200078e00ff */
[----:B------:R-:W-:Y:S02]  /*2830*/  @!P0 LOP3.LUT R31, R36, 0xffff0000, RZ, 0xc0, !PT ;  /* 0xffff0000241f8812 */ /* 0x000fe400078ec0ff */
[----:B------:R-:W-:Y:S01]  /*2840*/  @!P0 LOP3.LUT R37, R37, 0xffff0000, RZ, 0xc0, !PT ;  /* 0xffff000025258812 */ /* 0x000fe200078ec0ff */
[----:B------:R-:W-:Y:S01]  /*2850*/  @!P0 FMUL.FTZ R45, R19, R27 ;  /* 0x0000001b132d8220 */ /* 0x000fe20000410000 */
[C---:B-----5:R-:W-:Y:S01]  /*2860*/  @!P0 LOP3.LUT R8, R6.reuse, 0xffff0000, RZ, 0xc0, !PT ;  /* 0xffff000006088812 */ /* 0x060fe200078ec0ff */
        /* <DEDUP_REMOVED lines=8> */
[----:B------:R-:W-:Y:S01]  /*28f0*/  @!P0 FMUL.FTZ R2, R25, R8 ;  /* 0x0000000819028220 */ /* 0x000fe20000410000 */
[----:B------:R-:W-:Y:S01]  /*2900*/  @!P0 FFMA.FTZ R0, R27, R29, R0 ;  /* 0x0000001d1b008223 */ /* 0x000fe20000010000 */
[C---:B------:R-:W-:Y:S01]  /*2910*/  @!P0 FMUL.FTZ R3, R19.reuse, R6 ;  /* 0x0000000613038220 */ /* 0x040fe20000410000 */
[----:B------:R-:W-:Y:S01]  /*2920*/  @!P0 FMUL.FTZ R28, R19, R18 ;  /* 0x00000012131c8220 */ /* 0x000fe20000410000 */
[C---:B------:R-:W-:Y:S01]  /*2930*/  @!P0 FMUL.FTZ R49, R16.reuse, R37 ;  /* 0x0000002510318220 */ /* 0x040fe20000410000 */
[----:B------:R-:W-:Y:S01]  /*2940*/  @!P0 FMUL.FTZ R4, R16, R7 ;  /* 0x0000000710048220 */ /* 0x000fe20000410000 */
[----:B------:R-:W-:Y:S01]  /*2950*/  @!P0 F2FP.BF16.F32.PACK_AB R45, R0, R45 ;  /* 0x0000002d002d823e */ /* 0x000fe200000010ff */
[----:B------:R-:W-:Y:S01]  /*2960*/  @!P0 FFMA.FTZ R2, R31, R33, R2 ;  /* 0x000000211f028223 */ /* 0x000fe20000010002 */
[----:B------:R-:W-:Y:S01]  /*2970*/  @!P0 FFMA.FTZ R47, R33, R8, -R47 ;  /* 0x00000008212f8223 */ /* 0x000fe2000001082f */
[----:B------:R-:W-:Y:S01]  /*2980*/  @!P0 FFMA.FTZ R3, R18, R35, R3 ;  /* 0x0000002312038223 */ /* 0x000fe20000010003 */
[----:B------:R-:W-:Y:S01]  /*2990*/  @!P0 MOV R20, R45 ;  /* 0x0000002d00148202 */ /* 0x000fe20000000f00 */
[----:B------:R-:W-:Y:S01]  /*29a0*/  @!P0 FFMA.FTZ R28, R35, R6, -R28 ;  /* 0x00000006231c8223 */ /* 0x000fe2000001081c */
[----:B------:R-:W-:Y:S01]  /*29b0*/  @!P0 FFMA.FTZ R49, R26, R7, -R49 ;  /* 0x000000071a318223 */ /* 0x000fe20000010831 */
[----:B------:R-:W-:Y:S01]  /*29c0*/  @!P0 F2FP.BF16.F32.PACK_AB R32, R2, R47 ;  /* 0x0000002f0220823e */ /* 0x000fe200000010ff */
[----:B------:R-:W-:Y:S01]  /*29d0*/  @!P0 FFMA.FTZ R4, R37, R26, R4 ;  /* 0x0000001a25048223 */ /* 0x000fe20000010004 */
[----:B------:R-:W-:Y:S02]  /*29e0*/  LEA.HI.X R47, R62, R83, R63, 0x6, P1 ;  /* 0x000000533e2f7211 */ /* 0x000fe400008f343f */
[----:B------:R-:W-:Y:S01]  /*29f0*/  @!P0 F2FP.BF16.F32.PACK_AB R28, R3, R28 ;  /* 0x0000001c031c823e */ /* 0x000fe200000010ff */
[----:B------:R-:W-:Y:S01]  /*2a00*/  @!P0 IMAD.MOV.U32 R21, RZ, RZ, R32 ;  /* 0x000000ffff158224 */ /* 0x000fe200078e0020 */
[----:B------:R-:W-:Y:S02]  /*2a10*/  @!P0 F2FP.BF16.F32.PACK_AB R49, R4, R49 ;  /* 0x000000310431823e */ /* 0x000fe400000010ff */
[----:B------:R-:W-:Y:S02]  /*2a20*/  @!P0 MOV R22, R28 ;  /* 0x0000001c00168202 */ /* 0x000fe40000000f00 */
[----:B------:R-:W-:Y:S05]  /*2a30*/  @!P0 MOV R23, R49 ;  /* 0x0000003100178202 */ /* 0x000fea0000000f00 */
[----:B------:R3:W-:Y:S02]  /*2a40*/  STG.E.128 desc[UR6][R46.64], R20 ;  /* 0x000000142e007986 */ /* 0x0007e4000c101d06 */
.L_x_3303:
[----:B------:R-:W-:Y:S05]  /*2a50*/  BSYNC.RECONVERGENT B0 ;  /* 0x0000000000007941 */ /* 0x000fea0003800200 */
.L_x_3302:
[----:B------:R-:W-:Y:S04]  /*2a60*/  BSSY.RECONVERGENT B0, `(.L_x_3304) ;  /* 0x0000038000007945 */ /* 0x000fe80003800200 */
[----:B------:R-:W-:Y:S05]  /*2a70*/  @P4 BRA `(.L_x_3305) ;  /* 0x0000000000d84947 */ /* 0x000fea0003800000 */
[----:B------:R-:W-:Y:S01]  /*2a80*/  ISETP.GE.AND P0, PT, R12, R17, PT ;  /* 0x000000110c00720c */ /* 0x000fe20003f06270 */
[----:B---3--:R-:W-:Y:S01]  /*2a90*/  IMAD.SHL.U32 R47, R62, 0x40, RZ ;  /* 0x000000403e2f7824 */ /* 0x008fe200078e00ff */
[----:B------:R-:W-:Y:S02]  /*2aa0*/  LEA R36, P1, R40, R42, 0x6 ;  /* 0x0000002a28247211 */ /* 0x000fe400078230ff */
[----:B------:R-:W-:Y:S02]  /*2ab0*/  SHF.L.U64.HI R28, R62, 0x6, R63 ;  /* 0x000000063e1c7819 */ /* 0x000fe4000001023f */
[----:B------:R-:W-:Y:S05]  /*2ac0*/  LEA.HI.X R37, R40, R43, R41, 0x6, P1 ;  /* 0x0000002b28257211 */ /* 0x000fea00008f3429 */
[----:B-1----:R1:W3:Y:S02]  /*2ad0*/  LDG.E.128 R20, desc[UR6][R36.64] ;  /* 0x0000000624147981 */ /* 0x0022e4000c1e1d00 */
[----:B------:R-:W-:Y:S04]  /*2ae0*/  @!P0 IMAD.WIDE R6, R5, 0x2, R14 ;  /* 0x0000000205068825 */ /* 0x000fe800078e020e */
[C---:B------:R-:W-:Y:S04]  /*2af0*/  @!P0 IMAD.WIDE R32, R11.reuse, 0x40, R38 ;  /* 0x000000400b208825 */ /* 0x040fe800078e0226 */
[----:B------:R-:W-:Y:S02]  /*2b00*/  @!P0 IMAD.WIDE R6, R11, 0x40, R6 ;  /* 0x000000400b068825 */ /* 0x000fe400078e0206 */
[----:B------:R-:W4:Y:S06]  /*2b10*/  @!P0 LDG.E.64 R32, desc[UR6][R32.64] ;  /* 0x0000000620208981 */ /* 0x000f2c000c1e1b00 */
[----:B------:R-:W5:Y:S01]  /*2b20*/  @!P0 LDG.E.64 R6, desc[UR6][R6.64] ;  /* 0x0000000606068981 */ /* 0x000f62000c1e1b00 */
[----:B-1----:R-:W-:Y:S02]  /*2b30*/  IADD3 R36, P2, P1, R47, R82, R47 ;  /* 0x000000522f247210 */ /* 0x002fe4000795e02f */
[C---:B---3--:R-:W-:Y:S01]  /*2b40*/  @!P0 LOP3.LUT R19, R20.reuse, 0xffff0000, RZ, 0xc0, !PT ;  /* 0xffff000014138812 */ /* 0x048fe200078ec0ff */
[----:B------:R-:W-:Y:S01]  /*2b50*/  @!P0 IMAD.U32 R29, R20, 0x10000, RZ ;  /* 0x00010000141d8824 */ /* 0x000fe200078e00ff */
[----:B------:R-:W-:Y:S02]  /*2b60*/  @!P0 LOP3.LUT R25, R22, 0xffff0000, RZ, 0xc0, !PT ;  /* 0xffff000016198812 */ /* 0x000fe400078ec0ff */
[----:B------:R-:W-:Y:S02]  /*2b70*/  @!P0 SHF.L.U32 R24, R23, 0x10, RZ ;  /* 0x0000001017188819 */ /* 0x000fe400000006ff */
[C---:B----4-:R-:W-:Y:S02]  /*2b80*/  @!P0 SHF.L.U32 R27, R32.reuse, 0x10, RZ ;  /* 0x00000010201b8819 */ /* 0x050fe400000006ff */
[----:B------:R-:W-:Y:S02]  /*2b90*/  @!P0 SHF.L.U32 R18, R33, 0x10, RZ ;  /* 0x0000001021128819 */ /* 0x000fe400000006ff */
[----:B------:R-:W-:Y:S01]  /*2ba0*/  @!P0 LOP3.LUT R31, R32, 0xffff0000, RZ, 0xc0, !PT ;  /* 0xffff0000201f8812 */ /* 0x000fe200078ec0ff */
[----:B------:R-:W-:Y:S01]  /*2bb0*/  @!P0 FMUL.FTZ R35, R19, R27 ;  /* 0x0000001b13238220 */ /* 0x000fe20000410000 */
[C---:B-----5:R-:W-:Y:S01]  /*2bc0*/  @!P0 SHF.L.U32 R16, R6.reuse, 0x10, RZ ;  /* 0x0000001006108819 */ /* 0x060fe200000006ff */
[----:B------:R-:W-:Y:S01]  /*2bd0*/  @!P0 FMUL.FTZ R26, R25, R18 ;  /* 0x00000012191a8220 */ /* 0x000fe20000410000 */
[----:B------:R-:W-:Y:S01]  /*2be0*/  @!P0 LOP3.LUT R8, R6, 0xffff0000, RZ, 0xc0, !PT ;  /* 0xffff000006088812 */ /* 0x000fe200078ec0ff */
[C---:B------:R-:W-:Y:S01]  /*2bf0*/  @!P0 IMAD.U32 R6, R7.reuse, 0x10000, RZ ;  /* 0x0001000007068824 */ /* 0x040fe200078e00ff */
[----:B------:R-:W-:Y:S01]  /*2c00*/  @!P0 LOP3.LUT R7, R7, 0xffff0000, RZ, 0xc0, !PT ;  /* 0xffff000007078812 */ /* 0x000fe200078ec0ff */
[-C--:B------:R-:W-:Y:S01]  /*2c10*/  @!P0 FMUL.FTZ R0, R19, R16.reuse ;  /* 0x0000001013008220 */ /* 0x080fe20000410000 */
[----:B------:R-:W-:Y:S01]  /*2c20*/  @!P0 LOP3.LUT R19, R21, 0xffff0000, RZ, 0xc0, !PT ;  /* 0xffff000015138812 */ /* 0x000fe200078ec0ff */
[----:B------:R-:W-:Y:S01]  /*2c30*/  @!P0 FFMA.FTZ R35, R29, R16, -R35 ;  /* 0x000000101d238223 */ /* 0x000fe20000010823 */
[----:B------:R-:W-:Y:S01]  /*2c40*/  @!P0 LOP3.LUT R33, R33, 0xffff0000, RZ, 0xc0, !PT ;  /* 0xffff000021218812 */ /* 0x000fe200078ec0ff */
[----:B------:R-:W-:Y:S01]  /*2c50*/  @!P0 FFMA.FTZ R0, R27, R29, R0 ;  /* 0x0000001d1b008223 */ /* 0x000fe20000010000 */
[----:B------:R-:W-:Y:S01]  /*2c60*/  @!P0 LOP3.LUT R16, R23, 0xffff0000, RZ, 0xc0, !PT ;  /* 0xffff000017108812 */ /* 0x000fe200078ec0ff */
[----:B------:R-:W-:Y:S01]  /*2c70*/  @!P0 IMAD.U32 R29, R22, 0x10000, RZ ;  /* 0x00010000161d8824 */ /* 0x000fe200078e00ff */
[----:B------:R-:W-:Y:S01]  /*2c80*/  @!P0 SHF.L.U32 R27, R21, 0x10, RZ ;  /* 0x00000010151b8819 */ /* 0x000fe200000006ff */
[----:B------:R-:W-:Y:S01]  /*2c90*/  @!P0 FMUL.FTZ R2, R19, R8 ;  /* 0x0000000813028220 */ /* 0x000fe20000410000 */
[----:B------:R-:W-:Y:S01]  /*2ca0*/  @!P0 F2FP.BF16.F32.PACK_AB R35, R0, R35 ;  /* 0x000000230023823e */ /* 0x000fe200000010ff */
[----:B------:R-:W-:Y:S01]  /*2cb0*/  @!P0 FMUL.FTZ R3, R25, R6 ;  /* 0x0000000619038220 */ /* 0x000fe20000410000 */
[----:B------:R-:W-:Y:S01]  /*2cc0*/  @!P0 FMUL.FTZ R37, R19, R31 ;  /* 0x0000001f13258220 */ /* 0x000fe20000410000 */
[C---:B------:R-:W-:Y:S01]  /*2cd0*/  @!P0 FMUL.FTZ R45, R16.reuse, R33 ;  /* 0x00000021102d8220 */ /* 0x040fe20000410000 */
[----:B------:R-:W-:Y:S01]  /*2ce0*/  @!P0 MOV R20, R35 ;  /* 0x0000002300148202 */ /* 0x000fe20000000f00 */
[----:B------:R-:W-:Y:S01]  /*2cf0*/  @!P0 FMUL.FTZ R4, R16, R7 ;  /* 0x0000000710048220 */ /* 0x000fe20000410000 */
[----:B------:R-:W-:Y:S01]  /*2d00*/  @!P0 FFMA.FTZ R2, R31, R27, R2 ;  /* 0x0000001b1f028223 */ /* 0x000fe20000010002 */
[----:B------:R-:W-:Y:S01]  /*2d10*/  @!P0 FFMA.FTZ R3, R18, R29, R3 ;  /* 0x0000001d12038223 */ /* 0x000fe20000010003 */
[----:B------:R-:W-:Y:S01]  /*2d20*/  @!P0 FFMA.FTZ R37, R27, R8, -R37 ;  /* 0x000000081b258223 */ /* 0x000fe20000010825 */
[----:B------:R-:W-:Y:S01]  /*2d30*/  @!P0 FFMA.FTZ R45, R24, R7, -R45 ;  /* 0x00000007182d8223 */ /* 0x000fe2000001082d */
[----:B------:R-:W-:Y:S01]  /*2d40*/  @!P0 FFMA.FTZ R4, R33, R24, R4 ;  /* 0x0000001821048223 */ /* 0x000fe20000010004 */
[----:B------:R-:W-:Y:S02]  /*2d50*/  @!P0 FFMA.FTZ R26, R29, R6, -R26 ;  /* 0x000000061d1a8223 */ /* 0x000fe4000001081a */
[----:B------:R-:W-:Y:S02]  /*2d60*/  @!P0 F2FP.BF16.F32.PACK_AB R34, R2, R37 ;  /* 0x000000250222823e */ /* 0x000fe400000010ff */
[----:B------:R-:W-:Y:S02]  /*2d70*/  @!P0 F2FP.BF16.F32.PACK_AB R45, R4, R45 ;  /* 0x0000002d042d823e */ /* 0x000fe400000010ff */
[----:B------:R-:W-:Y:S01]  /*2d80*/  @!P0 F2FP.BF16.F32.PACK_AB R26, R3, R26 ;  /* 0x0000001a031a823e */ /* 0x000fe200000010ff */
[----:B------:R-:W-:Y:S01]  /*2d90*/  @!P0 IMAD.MOV.U32 R21, RZ, RZ, R34 ;  /* 0x000000ffff158224 */ /* 0x000fe200078e0022 */
[----:B------:R-:W-:Y:S01]  /*2da0*/  IADD3.X R37, PT, PT, R28, R83, R28, P2, P1 ;  /* 0x000000531c257210 */ /* 0x000fe200017e241c */
[----:B------:R-:W-:Y:S01]  /*2db0*/  @!P0 IMAD.MOV.U32 R23, RZ, RZ, R45 ;  /* 0x000000ffff178224 */ /* 0x000fe200078e002d */
[----:B------:R-:W-:Y:S05]  /*2dc0*/  @!P0 MOV R22, R26 ;  /* 0x0000001a00168202 */ /* 0x000fea0000000f00 */
[----:B------:R4:W-:Y:S02]  /*2dd0*/  STG.E.128 desc[UR6][R36.64], R20 ;  /* 0x0000001424007986 */ /* 0x0009e4000c101d06 */
.L_x_3305:
[----:B------:R-:W-:Y:S05]  /*2de0*/  BSYNC.RECONVERGENT B0 ;  /* 0x0000000000007941 */ /* 0x000fea0003800200 */
.L_x_3304:
[----:B------:R-:W-:Y:S04]  /*2df0*/  BSSY.RECONVERGENT B0, `(.L_x_3306) ;  /* 0x0000038000007945 */ /* 0x000fe80003800200 */
[----:B------:R-:W-:Y:S05]  /*2e00*/  @P6 BRA `(.L_x_3307) ;  /* 0x0000000000d86947 */ /* 0x000fea0003800000 */
[----:B------:R-:W-:Y:S02]  /*2e10*/  ISETP.GE.AND P0, PT, R12, R17, PT ;  /* 0x000000110c00720c */ /* 0x000fe40003f06270 */
[C---:B------:R-:W-:Y:S04]  /*2e20*/  LEA R32, P1, R40.reuse, R42, 0x7 ;  /* 0x0000002a28207211 */ /* 0x040fe800078238ff */
[----:B------:R-:W-:Y:S02]  /*2e30*/  LEA.HI.X R33, R40, R43, R41, 0x7, P1 ;  /* 0x0000002b28217211 */ /* 0x000fe400008f3c29 */
[C---:B----4-:R-:W-:Y:S03]  /*2e40*/  LEA R37, P1, R62.reuse, R82, 0x6 ;  /* 0x000000523e257211 */ /* 0x050fe600078230ff */
[----:B------:R-:W4:Y:S01]  /*2e50*/  LDG.E.128 R16, desc[UR6][R32.64] ;  /* 0x0000000620107981 */ /* 0x000f22000c1e1d00 */
[C---:B------:R-:W-:Y:S01]  /*2e60*/  LEA R42, P2, R62.reuse, R37, 0x7 ;  /* 0x000000253e2a7211 */ /* 0x040fe200078438ff */
[----:B-1-3--:R-:W-:Y:S01]  /*2e70*/  @!P0 IMAD.WIDE R22, R5, 0x2, R14 ;  /* 0x0000000205168825 */ /* 0x00afe200078e020e */
[C---:B------:R-:W-:Y:S03]  /*2e80*/  LEA.HI.X R34, R62.reuse, R83, R63, 0x6, P1 ;  /* 0x000000533e227211 */ /* 0x040fe600008f343f */
[C---:B------:R-:W-:Y:S01]  /*2e90*/  @!P0 IMAD.WIDE R38, R11.reuse, 0x80, R38 ;  /* 0x000000800b268825 */ /* 0x040fe200078e0226 */
[----:B------:R-:W-:Y:S03]  /*2ea0*/  LEA.HI.X R43, R62, R34, R63, 0x7, P2 ;  /* 0x000000223e2b7211 */ /* 0x000fe600010f3c3f */
[----:B------:R-:W-:Y:S02]  /*2eb0*/  @!P0 IMAD.WIDE R22, R11, 0x80, R22 ;  /* 0x000000800b168825 */ /* 0x000fe400078e0216 */
[----:B------:R-:W3:Y:S06]  /*2ec0*/  @!P0 LDG.E.64 R38, desc[UR6][R38.64] ;  /* 0x0000000626268981 */ /* 0x000eec000c1e1b00 */
[----:B------:R-:W5:Y:S01]  /*2ed0*/  @!P0 LDG.E.64 R6, desc[UR6][R22.64] ;  /* 0x0000000616068981 */ /* 0x000f62000c1e1b00 */
[C---:B----4-:R-:W-:Y:S01]  /*2ee0*/  @!P0 LOP3.LUT R21, R16.reuse, 0xffff0000, RZ, 0xc0, !PT ;  /* 0xffff000010158812 */ /* 0x050fe200078ec0ff */
[----:B------:R-:W-:Y:S01]  /*2ef0*/  @!P0 IMAD.U32 R28, R19, 0x10000, RZ ;  /* 0x00010000131c8824 */ /* 0x000fe200078e00ff */
[----:B------:R-:W-:Y:S02]  /*2f00*/  @!P0 SHF.L.U32 R27, R16, 0x10, RZ ;  /* 0x00000010101b8819 */ /* 0x000fe400000006ff */
[C---:B------:R-:W-:Y:S02]  /*2f10*/  @!P0 LOP3.LUT R20, R18.reuse, 0xffff0000, RZ, 0xc0, !PT ;  /* 0xffff000012148812 */ /* 0x040fe400078ec0ff */
[----:B------:R-:W-:Y:S02]  /*2f20*/  @!P0 SHF.L.U32 R26, R18, 0x10, RZ ;  /* 0x00000010121a8819 */ /* 0x000fe400000006ff */
[C---:B---3--:R-:W-:Y:S01]  /*2f30*/  @!P0 LOP3.LUT R29, R38.reuse, 0xffff0000, RZ, 0xc0, !PT ;  /* 0xffff0000261d8812 */ /* 0x048fe200078ec0ff */
[----:B------:R-:W-:Y:S01]  /*2f40*/  @!P0 IMAD.U32 R25, R38, 0x10000, RZ ;  /* 0x0001000026198824 */ /* 0x000fe200078e00ff */
[C---:B------:R-:W-:Y:S01]  /*2f50*/  @!P0 LOP3.LUT R31, R39.reuse, 0xffff0000, RZ, 0xc0, !PT ;  /* 0xffff0000271f8812 */ /* 0x040fe200078ec0ff */
[----:B------:R-:W-:Y:S02]  /*2f60*/  @!P0 IMAD.U32 R24, R39, 0x10000, RZ ;  /* 0x0001000027188824 */ /* 0x000fe400078e00ff */
        /* <DEDUP_REMOVED lines=32> */
.L_x_3307:
[----:B------:R-:W-:Y:S05]  /*3170*/  BSYNC.RECONVERGENT B0 ;  /* 0x0000000000007941 */ /* 0x000fea0003800200 */
.L_x_3306:
[----:B-1----:R-:W1:Y:S01]  /*3180*/  LDC R17, c[0x0][0x450] ;  /* 0x00011400ff117b82 */ /* 0x002e620000000800 */
[----:B--2---:R-:W-:Y:S05]  /*3190*/  IMAD.U32 R3, R30, -0x40, RZ ;  /* 0xffffffc01e037824 */ /* 0x004fea00078e00ff */
[C---:B------:R-:W-:Y:S02]  /*31a0*/  LEA R50, P0, R3.reuse, R50, 0x1 ;  /* 0x0000003203327211 */ /* 0x040fe400078008ff */
[C---:B------:R-:W-:Y:S02]  /*31b0*/  LEA R14, P1, R3.reuse, R14, 0x1 ;  /* 0x0000000e030e7211 */ /* 0x040fe400078208ff */
[C---:B------:R-:W-:Y:S02]  /*31c0*/  LEA.HI.X.SX32 R51, R3.reuse, R51, 0x1, P0 ;  /* 0x0000003303337211 */ /* 0x040fe400000f0eff */
[----:B------:R-:W-:Y:S01]  /*31d0*/  LEA.HI.X.SX32 R15, R3, R15, 0x1, P1 ;  /* 0x0000000f030f7211 */ /* 0x000fe200008f0eff */
[----:B------:R-:W-:Y:S05]  /*31e0*/  BRA `(.L_x_3298) ;  /* 0x0000001800207947 */ /* 0x000fea0003800000 */
.L_x_3299:
[----:B------:R-:W-:Y:S01]  /*31f0*/  ISETP.NE.AND P3, PT, R96, RZ, PT ;  /* 0x000000ff6000720c */ /* 0x000fe20003f65270 */
[----:B------:R-:W2:Y:S01]  /*3200*/  LDC.64 R68, c[0x0][0x4a8] ;  /* 0x00012a00ff447b82 */ /* 0x000ea20000000a00 */
[----:B------:R-:W-:Y:S01]  /*3210*/  LEA.HI R16, R17, R17, RZ, 0x1 ;  /* 0x0000001111107211 */ /* 0x000fe200078f08ff */
[----:B------:R-:W-:Y:S01]  /*3220*/  BSSY.RECONVERGENT B0, `(.L_x_3308) ;  /* 0x000005f000007945 */ /* 0x000fe20003800200 */
[C---:B------:R-:W-:Y:S02]  /*3230*/  ISETP.GE.OR P0, PT, R100.reuse, R92, P3 ;  /* 0x0000005c6400720c */ /* 0x040fe40001f06670 */
[----:B------:R-:W-:Y:S03]  /*3240*/  SHF.R.S32.HI R16, RZ, 0x1, R16 ;  /* 0x00000001ff107819 */ /* 0x000fe60000011410 */
[----:B------:R-:W1:Y:S01]  /*3250*/  LDC R97, c[0x0][0x450] ;  /* 0x00011400ff617b82 */ /* 0x000e620000000800 */
[----:B------:R-:W-:Y:S02]  /*3260*/  ISETP.LT.OR P2, PT, R100, R95, P0 ;  /* 0x0000005f6400720c */ /* 0x000fe40000741670 */
[----:B------:R-:W-:Y:S01]  /*3270*/  SHF.R.U32.HI R19, RZ, 0x1, R17 ;  /* 0x00000001ff137819 */ /* 0x000fe20000011611 */
[----:B------:R-:W-:Y:S03]  /*3280*/  IMAD.MOV R16, RZ, RZ, -R16 ;  /* 0x000000ffff107224 */ /* 0x000fe600078e0a10 */
[----:B------:R-:W-:Y:S04]  /*3290*/  ISETP.GE.U32.AND P1, PT, R12, R19, PT ;  /* 0x000000130c00720c */ /* 0x000fe80003f26070 */
[----:B------:R-:W-:Y:S02]  /*32a0*/  SEL R19, R19, R16, !P1 ;  /* 0x0000001013137207 */ /* 0x000fe40004800000 */
[C---:B--2---:R-:W-:Y:S04]  /*32b0*/  LEA R20, P0, R68.reuse, R10, 0x6 ;  /* 0x0000000a44147211 */ /* 0x044fe800078030ff */
[----:B------:R-:W-:Y:S01]  /*32c0*/  LEA.HI.X R21, R68, R9, R69, 0x6, P0 ;  /* 0x0000000944157211 */ /* 0x000fe200000f3445 */
[----:B------:R-:W-:Y:S08]  /*32d0*/  @P2 BRA `(.L_x_3309) ;  /* 0x00000004004c2947 */ /* 0x000ff00003800000 */
[----:B------:R-:W-:Y:S01]  /*32e0*/  ISETP.GE.AND P0, PT, R12, R17, PT ;  /* 0x000000110c00720c */ /* 0x000fe20003f06270 */
[----:B------:R-:W-:Y:S05]  /*32f0*/  IMAD.MOV.U32 R8, RZ, RZ, R10 ;  /* 0x000000ffff087224 */ /* 0x000fea00078e000a */
[----:B------:R-:W2:Y:S07]  /*3300*/  LDG.E.128 R52, desc[UR6][R8.64] ;  /* 0x0000000608347981 */ /* 0x000eae000c1e1d00 */
[----:B------:R-:W-:Y:S01]  /*3310*/  @!P0 SEL R57, R16, RZ, P1 ;  /* 0x000000ff10398207 */ /* 0x000fe20000800000 */
[----:B------:R-:W-:Y:S01]  /*3320*/  @!P0 IMAD.WIDE R24, R19, 0x2, R8 ;  /* 0x0000000213188825 */ /* 0x000fe200078e0208 */
[----:B------:R-:W-:Y:S03]  /*3330*/  @!P0 SHF.R.S32.HI R104, RZ, 0x1f, R16 ;  /* 0x0000001fff688819 */ /* 0x000fe60000011410 */
[C---:B------:R-:W-:Y:S01]  /*3340*/  @!P0 IMAD.SHL.U32 R99, R57.reuse, 0x2, RZ ;  /* 0x0000000239638824 */ /* 0x040fe200078e00ff */
[----:B------:R-:W-:Y:S01]  /*3350*/  @!P0 SEL R104, R104, RZ, P1 ;  /* 0x000000ff68688207 */ /* 0x000fe20000800000 */
[----:B------:R-:W4:Y:S03]  /*3360*/  @!P0 LDG.E.128 R24, desc[UR6][R24.64] ;  /* 0x0000000618188981 */ /* 0x000f26000c1e1d00 */
[----:B------:R-:W-:Y:S02]  /*3370*/  @!P0 SHF.L.U64.HI R104, R57, 0x1, R104 ;  /* 0x0000000139688819 */ /* 0x000fe40000010268 */
[C---:B------:R-:W-:Y:S04]  /*3380*/  @!P0 IADD3 R58, P2, PT, R99.reuse, R86, RZ ;  /* 0x00000056633a8210 */ /* 0x040fe80007f5e0ff */
[C---:B------:R-:W-:Y:S02]  /*3390*/  @!P0 IADD3.X R59, PT, PT, R104.reuse, R87, RZ, P2, !PT ;  /* 0x00000057683b8210 */ /* 0x040fe400017fe4ff */
[----:B------:R-:W-:Y:S04]  /*33a0*/  @!P0 IADD3 R38, P2, PT, R99, R88, RZ ;  /* 0x0000005863268210 */ /* 0x000fe80007f5e0ff */
[----:B------:R-:W5:Y:S01]  /*33b0*/  @!P0 LDG.E.128 R56, desc[UR6][R58.64] ;  /* 0x000000063a388981 */ /* 0x000f62000c1e1d00 */
[----:B------:R-:W-:Y:S01]  /*33c0*/  @!P0 IMAD.X R39, R104, 0x1, R89, P2 ;  /* 0x0000000168278824 */ /* 0x000fe200010e0659 */
[----:B------:R-:W-:Y:S02]  /*33d0*/  PLOP3.LUT P2, PT, PT, PT, PT, 0x80, 0x8 ;  /* 0x000000000008781c */ /* 0x000fe40003f4f070 */
[----:B------:R-:W-:Y:S04]  /*33e0*/  @!P0 PLOP3.LUT P2, PT, P1, PT, PT, 0x80, 0x8 ;  /* 0x000000000008881c */ /* 0x000fe80000f4f070 */
[----:B------:R1:W3:Y:S01]  /*33f0*/  @!P0 LDG.E.128 R44, desc[UR6][R38.64] ;  /* 0x00000006262c8981 */ /* 0x0002e2000c1e1d00 */
[C---:B--2---:R-:W-:Y:S01]  /*3400*/  @!P0 LOP3.LUT R41, R52.reuse, 0xffff0000, RZ, 0xc0, !PT ;  /* 0xffff000034298812 */ /* 0x044fe200078ec0ff */
[----:B-1----:R-:W-:Y:S01]  /*3410*/  @!P0 IMAD.U32 R39, R52, 0x10000, RZ ;  /* 0x0001000034278824 */ /* 0x002fe200078e00ff */
[----:B------:R-:W-:Y:S02]  /*3420*/  @!P0 SHF.L.U32 R40, R53, 0x10, RZ ;  /* 0x0000001035288819 */ /* 0x000fe400000006ff */
[----:B----4-:R-:W-:Y:S01]  /*3430*/  @!P0 LOP3.LUT R31, R24, 0xffff0000, RZ, 0xc0, !PT ;  /* 0xffff0000181f8812 */ /* 0x010fe200078ec0ff */
[----:B------:R-:W-:Y:S01]  /*3440*/  @!P0 IMAD.U32 R28, R26, 0x10000, RZ ;  /* 0x000100001a1c8824 */ /* 0x000fe200078e00ff */
[C---:B------:R-:W-:Y:S01]  /*3450*/  @!P0 SHF.L.U32 R18, R27.reuse, 0x10, RZ ;  /* 0x000000101b128819 */ /* 0x040fe200000006ff */
[----:B------:R-:W-:Y:S01]  /*3460*/  @!P0 IMAD.U32 R32, R24, 0x10000, RZ ;  /* 0x0001000018208824 */ /* 0x000fe200078e00ff */
[----:B------:R-:W-:Y:S02]  /*3470*/  @!P0 LOP3.LUT R24, R26, 0xffff0000, RZ, 0xc0, !PT ;  /* 0xffff00001a188812 */ /* 0x000fe400078ec0ff */
[----:B------:R-:W-:Y:S02]  /*3480*/  @!P0 LOP3.LUT R23, R27, 0xffff0000, RZ, 0xc0, !PT ;  /* 0xffff00001b178812 */ /* 0x000fe400078ec0ff */
[C---:B------:R-:W-:Y:S02]  /*3490*/  @!P0 SHF.L.U32 R29, R25.reuse, 0x10, RZ ;  /* 0x00000010191d8819 */ /* 0x040fe400000006ff */
[----:B------:R-:W-:Y:S02]  /*34a0*/  @!P0 LOP3.LUT R30, R25, 0xffff0000, RZ, 0xc0, !PT ;  /* 0xffff0000191e8812 */ /* 0x000fe400078ec0ff */
[C---:B-----5:R-:W-:Y:S01]  /*34b0*/  @!P0 LOP3.LUT R34, R56.reuse, 0xffff0000, RZ, 0xc0, !PT ;  /* 0xffff000038228812 */ /* 0x060fe200078ec0ff */
[----:B------:R-:W-:Y:S01]  /*34c0*/  @!P0 IMAD.U32 R37, R56, 0x10000, RZ ;  /* 0x0001000038258824 */ /* 0x000fe200078e00ff */
[C---:B------:R-:W-:Y:S01]  /*34d0*/  @!P0 SHF.L.U32 R26, R57.reuse, 0x10, RZ ;  /* 0x00000010391a8819 */ /* 0x040fe200000006ff */
[C---:B------:R-:W-:Y:S01]  /*34e0*/  @!P0 IMAD.U32 R33, R58.reuse, 0x10000, RZ ;  /* 0x000100003a218824 */ /* 0x040fe200078e00ff */
[----:B------:R-:W-:Y:S01]  /*34f0*/  @!P0 LOP3.LUT R35, R57, 0xffff0000, RZ, 0xc0, !PT ;  /* 0xffff000039238812 */ /* 0x000fe200078ec0ff */
[----:B------:R-:W-:Y:S01]  /*3500*/  @!P2 FADD.FTZ R37, -R37, -RZ ;  /* 0x800000ff2525a221 */ /* 0x000fe20000010100 */
[----:B------:R-:W-:Y:S01]  /*3510*/  @!P0 LOP3.LUT R27, R58, 0xffff0000, RZ, 0xc0, !PT ;  /* 0xffff00003a1b8812 */ /* 0x000fe200078ec0ff */
[----:B------:R-:W-:Y:S01]  /*3520*/  @!P2 FADD.FTZ R34, -R34, -RZ ;  /* 0x800000ff2222a221 */ /* 0x000fe20000010100 */
[C---:B------:R-:W-:Y:S01]  /*3530*/  @!P0 SHF.L.U32 R25, R59.reuse, 0x10, RZ ;  /* 0x000000103b198819 */ /* 0x040fe200000006ff */
[----:B---3--:R-:W-:Y:S01]  /*3540*/  @!P0 IMAD.U32 R36, R44, 0x10000, RZ ;  /* 0x000100002c248824 */ /* 0x008fe200078e00ff */
        /* <DEDUP_REMOVED lines=44> */
.L_x_3309:
[----:B---3--:R-:W-:Y:S05]  /*3810*/  BSYNC.RECONVERGENT B0 ;  /* 0x0000000000007941 */ /* 0x008fea0003800200 */
.L_x_3308:
[----:B------:R-:W-:Y:S01]  /*3820*/  ISETP.NE.AND P0, PT, R49, RZ, PT ;  /* 0x000000ff3100720c */ /* 0x000fe20003f05270 */
[----:B------:R-:W-:Y:S11]  /*3830*/  BSSY.RECONVERGENT B0, `(.L_x_3310) ;  /* 0x000005b000007945 */ /* 0x000ff60003800200 */
[----:B------:R-:W-:Y:S01]  /*3840*/  @!UPT UIADD3 URZ, UPT, UPT, URZ, URZ, URZ ;  /* 0x000000fffffff290 */ /* 0x000fe2000fffe0ff */
[----:B------:R-:W-:Y:S05]  /*3850*/  @P0 BRA `(.L_x_3311) ;  /* 0x0000000400600947 */ /* 0x000fea0003800000 */
[----:B------:R-:W-:Y:S01]  /*3860*/  ISETP.GE.AND P0, PT, R12, R17, PT ;  /* 0x000000110c00720c */ /* 0x000fe20003f06270 */
[----:B--2---:R-:W2:Y:S11]  /*3870*/  LDG.E.128 R52, desc[UR6][R20.64] ;  /* 0x0000000614347981 */ /* 0x004eb6000c1e1d00 */
[----:B------:R-:W-:Y:S01]  /*3880*/  @!UPT UIADD3 URZ, UPT, UPT, URZ, URZ, URZ ;  /* 0x000000fffffff290 */ /* 0x000fe2000fffe0ff */
[----:B------:R-:W-:Y:S01]  /*3890*/  @!P0 SHF.R.S32.HI R49, RZ, 0x1f, R16 ;  /* 0x0000001fff318819 */ /* 0x000fe20000011410 */
[----:B------:R-:W-:Y:S01]  /*38a0*/  @!P0 IMAD.SHL.U32 R48, R11, 0x20, RZ ;  /* 0x000000200b308824 */ /* 0x000fe200078e00ff */
[----:B------:R-:W-:Y:S01]  /*38b0*/  @!P0 SEL R57, R16, RZ, P1 ;  /* 0x000000ff10398207 */ /* 0x000fe20000800000 */
[----:B------:R-:W-:Y:S01]  /*38c0*/  @!P0 IMAD.WIDE R24, R19, 0x2, R20 ;  /* 0x0000000213188825 */ /* 0x000fe200078e0214 */
[----:B------:R-:W-:Y:S02]  /*38d0*/  @!P0 SEL R49, R49, RZ, P1 ;  /* 0x000000ff31318207 */ /* 0x000fe40000800000 */
[C---:B------:R-:W-:Y:S03]  /*38e0*/  @!P0 IADD3 R57, P2, PT, R48.reuse, R57, RZ ;  /* 0x0000003930398210 */ /* 0x040fe60007f5e0ff */
[----:B------:R-:W3:Y:S01]  /*38f0*/  @!P0 LDG.E.128 R24, desc[UR6][R24.64] ;  /* 0x0000000618188981 */ /* 0x000ee2000c1e1d00 */
[----:B------:R-:W-:Y:S01]  /*3900*/  @!P0 LEA.HI.X.SX32 R48, R48, R49, 0x1, P2 ;  /* 0x0000003130308211 */ /* 0x000fe200010f0eff */
[C---:B------:R-:W-:Y:S03]  /*3910*/  @!P0 IMAD.SHL.U32 R49, R57.reuse, 0x2, RZ ;  /* 0x0000000239318824 */ /* 0x040fe600078e00ff */
[----:B------:R-:W-:Y:S02]  /*3920*/  @!P0 SHF.L.U64.HI R48, R57, 0x1, R48 ;  /* 0x0000000139308819 */ /* 0x000fe40000010230 */
[C---:B------:R-:W-:Y:S04]  /*3930*/  @!P0 IADD3 R58, P2, PT, R49.reuse, R86, RZ ;  /* 0x00000056313a8210 */ /* 0x040fe80007f5e0ff */
[C---:B------:R-:W-:Y:S02]  /*3940*/  @!P0 IADD3.X R59, PT, PT, R48.reuse, R87, RZ, P2, !PT ;  /* 0x00000057303b8210 */ /* 0x040fe400017fe4ff */
[----:B------:R-:W-:Y:S04]  /*3950*/  @!P0 IADD3 R38, P2, PT, R49, R88, RZ ;  /* 0x0000005831268210 */ /* 0x000fe80007f5e0ff */
[----:B------:R-:W4:Y:S01]  /*3960*/  @!P0 LDG.E.128 R56, desc[UR6][R58.64] ;  /* 0x000000063a388981 */ /* 0x000f22000c1e1d00 */
[----:B------:R-:W-:Y:S01]  /*3970*/  @!P0 IMAD.X R39, R48, 0x1, R89, P2 ;  /* 0x0000000130278824 */ /* 0x000fe200010e0659 */
[----:B------:R-:W-:Y:S02]  /*3980*/  PLOP3.LUT P2, PT, PT, PT, PT, 0x80, 0x8 ;  /* 0x000000000008781c */ /* 0x000fe40003f4f070 */
[----:B------:R-:W-:Y:S04]  /*3990*/  @!P0 PLOP3.LUT P2, PT, P1, PT, PT, 0x80, 0x8 ;  /* 0x000000000008881c */ /* 0x000fe80000f4f070 */
[----:B------:R2:W5:Y:S02]  /*39a0*/  @!P0 LDG.E.128 R44, desc[UR6][R38.64] ;  /* 0x00000006262c8981 */ /* 0x000564000c1e1d00 */
[C---:B--2---:R-:W-:Y:S01]  /*39b0*/  @!P0 SHF.L.U32 R39, R52.reuse, 0x10, RZ ;  /* 0x0000001034278819 */ /* 0x044fe200000006ff */
[----:B------:R-:W-:Y:S01]  /*39c0*/  @!P0 IMAD.U32 R40, R53, 0x10000, RZ ;  /* 0x0001000035288824 */ /* 0x000fe200078e00ff */
[----:B------:R-:W-:Y:S02]  /*39d0*/  @!P0 LOP3.LUT R41, R52, 0xffff0000, RZ, 0xc0, !PT ;  /* 0xffff000034298812 */ /* 0x000fe400078ec0ff */
[----:B---3--:R-:W-:Y:S01]  /*39e0*/  @!P0 LOP3.LUT R31, R24, 0xffff0000, RZ, 0xc0, !PT ;  /* 0xffff0000181f8812 */ /* 0x008fe200078ec0ff */
[----:B------:R-:W-:Y:S01]  /*39f0*/  @!P0 IMAD.U32 R18, R27, 0x10000, RZ ;  /* 0x000100001b128824 */ /* 0x000fe200078e00ff */
[----:B------:R-:W-:Y:S01]  /*3a00*/  @!P0 SHF.L.U32 R29, R25, 0x10, RZ ;  /* 0x00000010191d8819 */ /* 0x000fe200000006ff */
[----:B------:R-:W-:Y:S01]  /*3a10*/  @!P0 IMAD.U32 R28, R26, 0x10000, RZ ;  /* 0x000100001a1c8824 */ /* 0x000fe200078e00ff */
[----:B------:R-:W-:Y:S01]  /*3a20*/  @!P0 LOP3.LUT R23, R27, 0xffff0000, RZ, 0xc0, !PT ;  /* 0xffff00001b178812 */ /* 0x000fe200078ec0ff */
[----:B------:R-:W-:Y:S01]  /*3a30*/  @!P0 IMAD.U32 R32, R24, 0x10000, RZ ;  /* 0x0001000018208824 */ /* 0x000fe200078e00ff */
[----:B------:R-:W-:Y:S02]  /*3a40*/  @!P0 LOP3.LUT R24, R26, 0xffff0000, RZ, 0xc0, !PT ;  /* 0xffff00001a188812 */ /* 0x000fe400078ec0ff */
[----:B------:R-:W-:Y:S02]  /*3a50*/  @!P0 LOP3.LUT R30, R25, 0xffff0000, RZ, 0xc0, !PT ;  /* 0xffff0000191e8812 */ /* 0x000fe400078ec0ff */
[----:B----4-:R-:W-:Y:S01]  /*3a60*/  @!P0 SHF.L.U32 R37, R56, 0x10, RZ ;  /* 0x0000001038258819 */ /* 0x010fe200000006ff */
[----:B------:R-:W-:Y:S01]  /*3a70*/  @!P0 IMAD.U32 R33, R58, 0x10000, RZ ;  /* 0x000100003a218824 */ /* 0x000fe200078e00ff */
[----:B------:R-:W-:Y:S01]  /*3a80*/  @!P0 LOP3.LUT R34, R56, 0xffff0000, RZ, 0xc0, !PT ;  /* 0xffff000038228812 */ /* 0x000fe200078ec0ff */
[C---:B------:R-:W-:Y:S01]  /*3a90*/  @!P0 IMAD.U32 R26, R57.reuse, 0x10000, RZ ;  /* 0x00010000391a8824 */ /* 0x040fe200078e00ff */
[----:B------:R-:W-:Y:S01]  /*3aa0*/  @!P0 LOP3.LUT R35, R57, 0xffff0000, RZ, 0xc0, !PT ;  /* 0xffff000039238812 */ /* 0x000fe200078ec0ff */
[----:B------:R-:W-:Y:S01]  /*3ab0*/  @!P2 FADD.FTZ R37, -R37, -RZ ;  /* 0x800000ff2525a221 */ /* 0x000fe20000010100 */
[----:B------:R-:W-:Y:S01]  /*3ac0*/  @!P0 LOP3.LUT R27, R58, 0xffff0000, RZ, 0xc0, !PT ;  /* 0xffff00003a1b8812 */ /* 0x000fe200078ec0ff */
[----:B------:R-:W-:Y:S01]  /*3ad0*/  @!P2 FADD.FTZ R34, -R34, -RZ ;  /* 0x800000ff2222a221 */ /* 0x000fe20000010100 */
[C---:B------:R-:W-:Y:S01]  /*3ae0*/  @!P0 SHF.L.U32 R25, R59.reuse, 0x10, RZ ;  /* 0x000000103b198819 */ /* 0x040fe200000006ff */
[----:B-----5:R-:W-:Y:S01]  /*3af0*/  @!P0 IMAD.U32 R36, R44, 0x10000, RZ ;  /* 0x000100002c248824 */ /* 0x020fe200078e00ff */
[----:B------:R-:W-:Y:S01]  /*3b00*/  @!P0 LOP3.LUT R22, R59, 0xffff0000, RZ, 0xc0, !PT ;  /* 0xffff00003b168812 */ /* 0x000fe200078ec0ff */
[----:B------:R-:W-:Y:S01]  /*3b10*/  @!P0 FMUL.FTZ R0, R32, R37 ;  /* 0x0000002520008220 */ /* 0x000fe20000410000 */
[----:B------:R-:W-:Y:S01]  /*3b20*/  @!P0 LOP3.LUT R38, R44, 0xffff0000, RZ, 0xc0, !PT ;  /* 0xffff00002c268812 */ /* 0x000fe200078ec0ff */
        /* <DEDUP_REMOVED lines=8> */
[----:B------:R-:W-:Y:S01]  /*3bb0*/  @!P0 IMAD.U32 R42, R45, 0x10000, RZ ;  /* 0x000100002d2a8824 */ /* 0x000fe200078e00ff */
[----:B------:R-:W-:Y:S01]  /*3bc0*/  @!P0 LOP3.LUT R45, R46, 0xffff0000, RZ, 0xc0, !PT ;  /* 0xffff00002e2d8812 */ /* 0x000fe200078ec0ff */
[----:B------:R-:W-:Y:S01]  /*3bd0*/  @!P2 FADD.FTZ R27, -R27, -RZ ;  /* 0x800000ff1b1ba221 */ /* 0x000fe20000010100 */
[----:B------:R-:W-:Y:S01]  /*3be0*/  @!P0 FMUL.FTZ R4, R30, R35 ;  /* 0x000000231e048220 */ /* 0x000fe20000410000 */
[----:B------:R-:W-:Y:S01]  /*3bf0*/  @!P2 FADD.FTZ R25, -R25, -RZ ;  /* 0x800000ff1919a221 */ /* 0x000fe20000010100 */
[----:B------:R-:W-:Y:S01]  /*3c00*/  @!P2 FADD.FTZ R22, -R22, -RZ ;  /* 0x800000ff1616a221 */ /* 0x000fe20000010100 */
[----:B------:R-:W-:Y:S01]  /*3c10*/  LEA R58, P2, R62, R82, 0x6 ;  /* 0x000000523e3a7211 */ /* 0x000fe200078430ff */
        /* <DEDUP_REMOVED lines=9> */
[----:B------:R-:W-:Y:S01]  /*3cb0*/  @!P0 SHF.L.U32 R46, R47, 0x10, RZ ;  /* 0x000000102f2e8819 */ /* 0x000fe200000006ff */
[----:B------:R-:W-:Y:S01]  /*3cc0*/  @!P0 FFMA.FTZ R4, R39, R43, R4 ;  /* 0x0000002b27048223 */ /* 0x000fe20000010004 */
[----:B------:R-:W-:Y:S01]  /*3cd0*/  @!P0 LOP3.LUT R47, R47, 0xffff0000, RZ, 0xc0, !PT ;  /* 0xffff00002f2f8812 */ /* 0x000fe200078ec0ff */
[----:B------:R-:W-:Y:S01]  /*3ce0*/  @!P0 FMUL.FTZ R6, R24, R27 ;  /* 0x0000001b18068220 */ /* 0x000fe20000410000 */
[----:B------:R-:W-:Y:S01]  /*3cf0*/  @!P0 LOP3.LUT R39, R55, 0xffff0000, RZ, 0xc0, !PT ;  /* 0xffff000037278812 */ /* 0x000fe200078ec0ff */
[----:B------:R-:W-:Y:S01]  /*3d00*/  @!P0 FMUL.FTZ R7, R18, R25 ;  /* 0x0000001912078220 */ /* 0x000fe20000410000 */
[----:B------:R-:W-:Y:S01]  /*3d10*/  @!P0 F2FP.BF16.F32.PACK_AB R49, R4, R3 ;  /* 0x000000030431823e */ /* 0x000fe200000010ff */
[----:B------:R-:W-:Y:S01]  /*3d20*/  @!P0 FMUL.FTZ R8, R23, R22 ;  /* 0x0000001617088220 */ /* 0x000fe20000410000 */
        /* <DEDUP_REMOVED lines=11> */
.L_x_3311:
[----:B------:R-:W-:Y:S05]  /*3de0*/  BSYNC.RECONVERGENT B0 ;  /* 0x0000000000007941 */ /* 0x000fea0003800200 */
.L_x_3310:
[C---:B------:R-:W-:Y:S01]  /*3df0*/  ISETP.GE.OR P0, PT, R90.reuse, R92, P3 ;  /* 0x0000005c5a00720c */ /* 0x040fe20001f06670 */
[----:B------:R-:W-:Y:S03]  /*3e00*/  BSSY.RECONVERGENT B0, `(.L_x_3312) ;  /* 0x0000062000007945 */ /* 0x000fe60003800200 */
[----:B------:R-:W-:Y:S01]  /*3e10*/  ISETP.LT.OR P5, PT, R90, R95, P0 ;  /* 0x0000005f5a00720c */ /* 0x000fe200007a1670 */
[----:B------:R-:W-:Y:S01]  /*3e20*/  @!UPT UIADD3 URZ, UPT, UPT, URZ, URZ, URZ ;  /* 0x000000fffffff290 */ /* 0x000fe2000fffe0ff */
[----:B------:R-:W-:Y:S11]  /*3e30*/  @P4 BRA `(.L_x_3313) ;  /* 0x0000000400784947 */ /* 0x000ff60003800000 */
[----:B------:R-:W-:Y:S11]  /*3e40*/  ISETP.GE.AND P0, PT, R12, R17, PT ;  /* 0x000000110c00720c */ /* 0x000ff60003f06270 */
[----:B------:R-:W-:Y:S02]  /*3e50*/  @!UPT UIADD3 URZ, UPT, UPT, URZ, URZ, URZ ;  /* 0x000000fffffff290 */ /* 0x000fe4000fffe0ff */
[----:B------:R-:W-:Y:S01]  /*3e60*/  @!P0 SHF.R.S32.HI R99, RZ, 0x1f, R16 ;  /* 0x0000001fff638819 */ /* 0x000fe20000011410 */
[----:B------:R-:W-:Y:S01]  /*3e70*/  @!P0 IMAD.SHL.U32 R104, R11, 0x40, RZ ;  /* 0x000000400b688824 */ /* 0x000fe200078e00ff */
[----:B------:R-:W-:Y:S02]  /*3e80*/  @!P0 SEL R105, R16, RZ, P1 ;  /* 0x000000ff10698207 */ /* 0x000fe40000800000 */
[----:B------:R-:W-:Y:S02]  /*3e90*/  @!P0 SEL R99, R99, RZ, P1 ;  /* 0x000000ff63638207 */ /* 0x000fe40000800000 */
[C---:B------:R-:W-:Y:S04]  /*3ea0*/  @!P0 IADD3 R108, P2, PT, R104.reuse, R105, RZ ;  /* 0x00000069686c8210 */ /* 0x040fe80007f5e0ff */
[----:B------:R-:W-:Y:S01]  /*3eb0*/  @!P0 LEA.HI.X.SX32 R105, R104, R99, 0x1, P2 ;  /* 0x0000006368698211 */ /* 0x000fe200010f0eff */
[----:B------:R-:W-:Y:S01]  /*3ec0*/  @!P0 IMAD.SHL.U32 R99, R108, 0x2, RZ ;  /* 0x000000026c638824 */ /* 0x000fe200078e00ff */
[----:B------:R-:W-:Y:S02]  /*3ed0*/  SHF.L.U64.HI R104, R68, 0x6, R69 ;  /* 0x0000000644687819 */ /* 0x000fe40000010245 */
[----:B------:R-:W-:Y:S01]  /*3ee0*/  @!P0 SHF.L.U64.HI R108, R108, 0x1, R105 ;  /* 0x000000016c6c8819 */ /* 0x000fe20000010269 */
[----:B------:R-:W-:Y:S01]  /*3ef0*/  IMAD.SHL.U32 R105, R68, 0x40, RZ ;  /* 0x0000004044697824 */ /* 0x000fe200078e00ff */
[----:B------:R-:W-:Y:S04]  /*3f00*/  @!P0 IADD3 R106, P2, PT, R99, R86, RZ ;  /* 0x00000056636a8210 */ /* 0x000fe80007f5e0ff */
[----:B------:R-:W-:Y:S02]  /*3f10*/  @!P0 IADD3.X R107, PT, PT, R108, R87, RZ, P2, !PT ;  /* 0x000000576c6b8210 */ /* 0x000fe400017fe4ff */
[----:B------:R-:W-:Y:S04]  /*3f20*/  IADD3 R34, P3, P2, R105, R10, R105 ;  /* 0x0000000a69227210 */ /* 0x000fe80007a7e069 */
[----:B------:R-:W-:Y:S02]  /*3f30*/  IADD3.X R35, PT, PT, R104, R9, R104, P3, P2 ;  /* 0x0000000968237210 */ /* 0x000fe40001fe4468 */
[----:B------:R-:W-:Y:S01]  /*3f40*/  @!P0 IADD3 R38, P2, PT, R99, R88, RZ ;  /* 0x0000005863268210 */ /* 0x000fe20007f5e0ff */
[----:B------:R-:W4:Y:S01]  /*3f50*/  @!P0 LDG.E.128 R104, desc[UR6][R106.64] ;  /* 0x000000066a688981 */ /* 0x000f22000c1e1d00 */
[----:B------:R-:W-:Y:S01]  /*3f60*/  SHF.L.U32 R99, R62, 0x6, RZ ;  /* 0x000000063e637819 */ /* 0x000fe200000006ff */
[----:B------:R-:W-:Y:S04]  /*3f70*/  @!P0 IMAD.WIDE R22, R19, 0x2, R34 ;  /* 0x0000000213168825 */ /* 0x000fe800078e0222 */
[----:B------:R-:W-:Y:S01]  /*3f80*/  @!P0 IMAD.X R39, R108, 0x1, R89, P2 ;  /* 0x000000016c278824 */ /* 0x000fe200010e0659 */
[----:B------:R-:W-:Y:S01]  /*3f90*/  PLOP3.LUT P2, PT, PT, PT, PT, 0x80, 0x8 ;  /* 0x000000000008781c */ /* 0x000fe20003f4f070 */
[----:B------:R5:W5:Y:S01]  /*3fa0*/  @!P0 LDG.E.128 R24, desc[UR6][R22.64] ;  /* 0x0000000616188981 */ /* 0x000b62000c1e1d00 */
[----:B------:R-:W-:Y:S07]  /*3fb0*/  @!P0 PLOP3.LUT P2, PT, P1, PT, PT, 0x80, 0x8 ;  /* 0x000000000008881c */ /* 0x000fee0000f4f070 */
[----:B--23--:R2:W3:Y:S08]  /*3fc0*/  LDG.E.128 R52, desc[UR6][R34.64] ;  /* 0x0000000622347981 */ /* 0x00c4f0000c1e1d00 */
[----:B------:R3:W3:Y:S01]  /*3fd0*/  @!P0 LDG.E.128 R56, desc[UR6][R38.64] ;  /* 0x0000000626388981 */ /* 0x0006e2000c1e1d00 */
[C---:B----4-:R-:W-:Y:S01]  /*3fe0*/  @!P0 LOP3.LUT R32, R104.reuse, 0xffff0000, RZ, 0xc0, !PT ;  /* 0xffff000068208812 */ /* 0x050fe200078ec0ff */
[----:B------:R-:W-:Y:S01]  /*3ff0*/  @!P0 IMAD.U32 R36, R104, 0x10000, RZ ;  /* 0x0001000068248824 */ /* 0x000fe200078e00ff */
[C---:B------:R-:W-:Y:S01]  /*4000*/  @!P0 SHF.L.U32 R30, R105.reuse, 0x10, RZ ;  /* 0x00000010691e8819 */ /* 0x040fe200000006ff */
[----:B------:R-:W-:Y:S01]  /*4010*/  @!P0 IMAD.U32 R28, R106, 0x10000, RZ ;  /* 0x000100006a1c8824 */ /* 0x000fe200078e00ff */
[----:B------:R-:W-:Y:S01]  /*4020*/  @!P0 LOP3.LUT R29, R105, 0xffff0000, RZ, 0xc0, !PT ;  /* 0xffff0000691d8812 */ /* 0x000fe200078ec0ff */
[----:B------:R-:W-:Y:S01]  /*4030*/  @!P2 FADD.FTZ R36, -R36, -RZ ;  /* 0x800000ff2424a221 */ /* 0x000fe20000010100 */
[----:B-----5:R-:W-:Y:S01]  /*4040*/  @!P0 LOP3.LUT R23, R106, 0xffff0000, RZ, 0xc0, !PT ;  /* 0xffff00006a178812 */ /* 0x020fe200078ec0ff */
[----:B------:R-:W-:Y:S01]  /*4050*/  @!P2 FADD.FTZ R32, -R32, -RZ ;  /* 0x800000ff2020a221 */ /* 0x000fe20000010100 */
[----:B------:R-:W-:Y:S01]  /*4060*/  @!P0 SHF.L.U32 R37, R24, 0x10, RZ ;  /* 0x0000001018258819 */ /* 0x000fe200000006ff */
[----:B------:R-:W-:Y:S01]  /*4070*/  @!P2 FADD.FTZ R30, -R30, -RZ ;  /* 0x800000ff1e1ea221 */ /* 0x000fe20000010100 */
[----:B--2---:R-:W-:Y:S01]  /*4080*/  @!P0 LOP3.LUT R35, R24, 0xffff0000, RZ, 0xc0, !PT ;  /* 0xffff000018238812 */ /* 0x004fe200078ec0ff */
[----:B------:R-:W-:Y:S01]  /*4090*/  @!P2 FADD.FTZ R29, -R29, -RZ ;  /* 0x800000ff1d1da221 */ /* 0x000fe20000010100 */
[----:B------:R-:W-:Y:S01]  /*40a0*/  @!P0 LOP3.LUT R18, R107, 0xffff0000, RZ, 0xc0, !PT ;  /* 0xffff00006b128812 */ /* 0x000fe200078ec0ff */
[----:B------:R-:W-:Y:S01]  /*40b0*/  @!P2 FADD.FTZ R28, -R28, -RZ ;  /* 0x800000ff1c1ca221 */ /* 0x000fe20000010100 */
[----:B------:R-:W-:Y:S01]  /*40c0*/  @!P0 LOP3.LUT R34, R25, 0xffff0000, RZ, 0xc0, !PT ;  /* 0xffff000019228812 */ /* 0x000fe200078ec0ff */
[----:B------:R-:W-:Y:S01]  /*40d0*/  @!P2 FADD.FTZ R23, -R23, -RZ ;  /* 0x800000ff1717a221 */ /* 0x000fe20000010100 */
[----:B---3--:R-:W-:Y:S01]  /*40e0*/  @!P0 SHF.L.U32 R39, R52, 0x10, RZ ;  /* 0x0000001034278819 */ /* 0x008fe200000006ff */
[----:B------:R-:W-:Y:S01]  /*40f0*/  @!P0 IMAD.U32 R22, R107, 0x10000, RZ ;  /* 0x000100006b168824 */ /* 0x000fe200078e00ff */
[----:B------:R-:W-:Y:S01]  /*4100*/  @!P0 LOP3.LUT R24, R26, 0xffff0000, RZ, 0xc0, !PT ;  /* 0xffff00001a188812 */ /* 0x000fe200078ec0ff */
[----:B------:R-:W-:Y:S01]  /*4110*/  @!P0 IMAD.U32 R33, R25, 0x10000, RZ ;  /* 0x0001000019218824 */ /* 0x000fe200078e00ff */
[----:B------:R-:W-:Y:S01]  /*4120*/  @!P0 LOP3.LUT R41, R52, 0xffff0000, RZ, 0xc0, !PT ;  /* 0xffff000034298812 */ /* 0x000fe200078ec0ff */
[----:B------:R-:W-:Y:S01]  /*4130*/  @!P0 FMUL.FTZ R0, R37, R36 ;  /* 0x0000002425008220 */ /* 0x000fe20000410000 */
[----:B------:R-:W-:Y:S01]  /*4140*/  @!P0 SHF.L.U32 R25, R27, 0x10, RZ ;  /* 0x000000101b198819 */ /* 0x000fe200000006ff */
[----:B------:R-:W-:Y:S01]  /*4150*/  @!P2 FADD.FTZ R22, -R22, -RZ ;  /* 0x800000ff1616a221 */ /* 0x000fe20000010100 */
[C---:B------:R-:W-:Y:S01]  /*4160*/  @!P0 LOP3.LUT R40, R56.reuse, 0xffff0000, RZ, 0xc0, !PT ;  /* 0xffff000038288812 */ /* 0x040fe200078ec0ff */
[----:B------:R-:W-:Y:S01]  /*4170*/  @!P0 IMAD.U32 R38, R56, 0x10000, RZ ;  /* 0x0001000038268824 */ /* 0x000fe200078e00ff */
[----:B------:R-:W-:Y:S01]  /*4180*/  @!P0 SHF.L.U32 R42, R53, 0x10, RZ ;  /* 0x00000010352a8819 */ /* 0x000fe200000006ff */
[----:B------:R-:W-:Y:S01]  /*4190*/  @!P0 IMAD.U32 R31, R26, 0x10000, RZ ;  /* 0x000100001a1f8824 */ /* 0x000fe200078e00ff */
[----:B------:R-:W-:Y:S01]  /*41a0*/  @!P0 LOP3.LUT R27, R27, 0xffff0000, RZ, 0xc0, !PT ;  /* 0xffff00001b1b8812 */ /* 0x000fe200078ec0ff */
[----:B------:R-:W-:Y:S01]  /*41b0*/  @!P0 FMUL.FTZ R2, R35, R32 ;  /* 0x0000002023028220 */ /* 0x000fe20000410000 */
[----:B------:R-:W-:Y:S01]  /*41c0*/  @!P0 LOP3.LUT R44, R57, 0xffff0000, RZ, 0xc0, !PT ;  /* 0xffff0000392c8812 */ /* 0x000fe200078ec0ff */
[----:B------:R-:W-:Y:S01]  /*41d0*/  @!P2 FADD.FTZ R18, -R18, -RZ ;  /* 0x800000ff1212a221 */ /* 0x000fe20000010100 */
[----:B------:R-:W-:Y:S01]  /*41e0*/  @!P0 LOP3.LUT R45, R53, 0xffff0000, RZ, 0xc0, !PT ;  /* 0xffff0000352d8812 */ /* 0x000fe200078ec0ff */
[----:B------:R-:W-:Y:S01]  /*41f0*/  @!P0 FMUL.FTZ R3, R33, R30 ;  /* 0x0000001e21038220 */ /* 0x000fe20000410000 */
[----:B------:R-:W-:Y:S01]  /*4200*/  @!P0 LOP3.LUT R47, R58, 0xffff0000, RZ, 0xc0, !PT ;  /* 0xffff00003a2f8812 */ /* 0x000fe200078ec0ff */
[----:B------:R-:W-:Y:S01]  /*4210*/  @!P0 IMAD.U32 R43, R57, 0x10000, RZ ;  /* 0x00010000392b8824 */ /* 0x000fe200078e00ff */
[----:B------:R-:W-:Y:S01]  /*4220*/  @!P0 LOP3.LUT R49, R59, 0xffff0000, RZ, 0xc0, !PT ;  /* 0xffff00003b318812 */ /* 0x000fe200078ec0ff */
[----:B------:R-:W-:Y:S01]  /*4230*/  @!P0 FFMA.FTZ R0, R39, R38, R0 ;  /* 0x0000002627008223 */ /* 0x000fe20000010000 */
[----:B------:R-:W-:Y:S01]  /*4240*/  @!P0 LOP3.LUT R39, R54, 0xffff0000, RZ, 0xc0, !PT ;  /* 0xffff000036278812 */ /* 0x000fe200078ec0ff */
[----:B------:R-:W-:Y:S01]  /*4250*/  @!P0 FMUL.FTZ R4, R34, R29 ;  /* 0x0000001d22048220 */ /* 0x000fe20000410000 */
[----:B------:R-:W-:Y:S01]  /*4260*/  SHF.L.U64.HI R104, R62, 0x6, R63 ;  /* 0x000000063e687819 */ /* 0x000fe2000001023f */
[----:B------:R-:W-:Y:S01]  /*4270*/  @!P0 IMAD.U32 R38, R54, 0x10000, RZ ;  /* 0x0001000036268824 */ /* 0x000fe200078e00ff */
[----:B------:R-:W-:Y:S01]  /*4280*/  IADD3 R108, P3, P2, R99, R82, R99 ;  /* 0x00000052636c7210 */ /* 0x000fe20007a7e063 */
[----:B------:R-:W-:Y:S01]  /*4290*/  @!P0 FMUL.FTZ R5, R31, R28 ;  /* 0x0000001c1f058220 */ /* 0x000fe20000410000 */
[----:B------:R-:W-:Y:S02]  /*42a0*/  @!P0 IMAD.U32 R46, R58, 0x10000, RZ ;  /* 0x000100003a2e8824 */ /* 0x000fe400078e00ff */
[----:B------:R-:W-:Y:S01]  /*42b0*/  @!P0 FFMA.FTZ R2, R41, R40, R2 ;  /* 0x0000002829028223 */ /* 0x000fe20000010002 */
[C---:B------:R-:W-:Y:S01]  /*42c0*/  @!P0 LOP3.LUT R41, R55.reuse, 0xffff0000, RZ, 0xc0, !PT ;  /* 0xffff000037298812 */ /* 0x040fe200078ec0ff */
[----:B------:R-:W-:Y:S01]  /*42d0*/  @!P0 FMUL.FTZ R6, R24, R23 ;  /* 0x0000001718068220 */ /* 0x000fe20000410000 */
[----:B------:R-:W-:Y:S01]  /*42e0*/  IADD3.X R109, PT, PT, R104, R83, R104, P3, P2 ;  /* 0x00000053686d7210 */ /* 0x000fe20001fe4468 */
[----:B------:R-:W-:Y:S01]  /*42f0*/  @!P0 IMAD.U32 R40, R55, 0x10000, RZ ;  /* 0x0001000037288824 */ /* 0x000fe200078e00ff */
[----:B------:R-:W-:Y:S01]  /*4300*/  @!P0 F2FP.BF16.F32.PACK_AB R99, R2, R0 ;  /* 0x000000000263823e */ /* 0x000fe200000010ff */
[----:B------:R-:W-:Y:S01]  /*4310*/  @!P0 FFMA.FTZ R3, R42, R43, R3 ;  /* 0x0000002b2a038223 */ /* 0x000fe20000010003 */
        /* <DEDUP_REMOVED lines=8> */
[----:B------:R-:W-:Y:S01]  /*43a0*/  @!P0 F2FP.BF16.F32.PACK_AB R106, R4, R3 ;  /* 0x00000003046a823e */ /* 0x000fe200000010ff */
[----:B------:R-:W-:Y:S01]  /*43b0*/  @!P0 IMAD.MOV.U32 R52, RZ, RZ, R99 ;  /* 0x000000ffff348224 */ /* 0x000fe200078e0063 */
[----:B------:R-:W-:Y:S02]  /*43c0*/  @!P0 F2FP.BF16.F32.PACK_AB R105, R6, R5 ;  /* 0x000000050669823e */ /* 0x000fe400000010ff */
[----:B------:R-:W-:Y:S01]  /*43d0*/  @!P0 F2FP.BF16.F32.PACK_AB R104, R8, R7 ;  /* 0x000000070868823e */ /* 0x000fe200000010ff */
[----:B------:R-:W-:Y:S01]  /*43e0*/  @!P0 IMAD.MOV.U32 R53, RZ, RZ, R106 ;  /* 0x000000ffff358224 */ /* 0x000fe200078e006a */
[----:B------:R-:W-:Y:S03]  /*43f0*/  @!P0 MOV R54, R105 ;  /* 0x0000006900368202 */ /* 0x000fe60000000f00 */
[----:B------:R-:W-:Y:S05]  /*4400*/  @!P0 IMAD.MOV.U32 R55, RZ, RZ, R104 ;  /* 0x000000ffff378224 */ /* 0x000fea00078e0068 */
[----:B------:R4:W-:Y:S02]  /*4410*/  STG.E.128 desc[UR6][R108.64], R52 ;  /* 0x000000346c007986 */ /* 0x0009e4000c101d06 */
.L_x_3313:
[----:B------:R-:W-:Y:S05]  /*4420*/  BSYNC.RECONVERGENT B0 ;  /* 0x0000000000007941 */ /* 0x000fea0003800200 */
.L_x_3312:
[----:B------:R-:W-:Y:S04]  /*4430*/  BSSY.RECONVERGENT B0, `(.L_x_3314) ;  /* 0x000005d000007945 */ /* 0x000fe80003800200 */
[----:B------:R-:W-:Y:S05]  /*4440*/  @P5 BRA `(.L_x_3315) ;  /* 0x00000004006c5947 */ /* 0x000fea0003800000 */
[----:B------:R-:W-:Y:S02]  /*4450*/  ISETP.GE.AND P0, PT, R12, R17, PT ;  /* 0x000000110c00720c */ /* 0x000fe40003f06270 */
[C---:B------:R-:W-:Y:S04]  /*4460*/  LEA R28, P3, R68.reuse, R20, 0x7 ;  /* 0x00000014441c7211 */ /* 0x040fe800078638ff */
[----:B------:R-:W-:Y:S05]  /*4470*/  LEA.HI.X R29, R68, R21, R69, 0x7, P3 ;  /* 0x00000015441d7211 */ /* 0x000fea00018f3c45 */
[----:B--234-:R-:W2:Y:S02]  /*4480*/  LDG.E.128 R52, desc[UR6][R28.64] ;  /* 0x000000061c347981 */ /* 0x01cea4000c1e1d00 */
[----:B------:R-:W-:Y:S01]  /*4490*/  @!P0 SHF.R.S32.HI R48, RZ, 0x1f, R16 ;  /* 0x0000001fff308819 */ /* 0x000fe20000011410 */
[----:B------:R-:W-:Y:S01]  /*44a0*/  @!P0 IMAD R49, R11, 0x60, RZ ;  /* 0x000000600b318824 */ /* 0x000fe200078e02ff */
[----:B------:R-:W-:Y:S01]  /*44b0*/  @!P0 SEL R56, R16, RZ, P1 ;  /* 0x000000ff10388207 */ /* 0x000fe20000800000 */
[----:B------:R-:W-:Y:S01]  /*44c0*/  @!P0 IMAD.WIDE R16, R19, 0x2, R28 ;  /* 0x0000000213108825 */ /* 0x000fe200078e021c */
[----:B------:R-:W-:Y:S02]  /*44d0*/  @!P0 SEL R48, R48, RZ, P1 ;  /* 0x000000ff30308207 */ /* 0x000fe40000800000 */
[C---:B------:R-:W-:Y:S02]  /*44e0*/  @!P0 IADD3 R56, P2, PT, R49.reuse, R56, RZ ;  /* 0x0000003831388210 */ /* 0x040fe40007f5e0ff */
[----:B------:R-:W3:Y:S02]  /*44f0*/  @!P0 LDG.E.128 R20, desc[UR6][R16.64] ;  /* 0x0000000610148981 */ /* 0x000ee4000c1e1d00 */
[----:B------:R-:W-:Y:S01]  /*4500*/  @!P0 LEA.HI.X.SX32 R57, R49, R48, 0x1, P2 ;  /* 0x0000003031398211 */ /* 0x000fe200010f0eff */
[C---:B------:R-:W-:Y:S03]  /*4510*/  @!P0 IMAD.SHL.U32 R49, R56.reuse, 0x2, RZ ;  /* 0x0000000238318824 */ /* 0x040fe600078e00ff */
[----:B------:R-:W-:Y:S02]  /*4520*/  @!P0 SHF.L.U64.HI R48, R56, 0x1, R57 ;  /* 0x0000000138308819 */ /* 0x000fe40000010239 */
[C---:B------:R-:W-:Y:S05]  /*4530*/  @!P0 IADD3 R58, P2, PT, R49.reuse, R86, RZ ;  /* 0x00000056313a8210 */ /* 0x040fea0007f5e0ff */
[C---:B------:R-:W-:Y:S01]  /*4540*/  @!P0 IMAD.X R59, R48.reuse, 0x1, R87, P2 ;  /* 0x00000001303b8824 */ /* 0x040fe200010e0657 */
[----:B------:R-:W-:Y:S05]  /*4550*/  @!P0 IADD3 R34, P2, PT, R49, R88, RZ ;  /* 0x0000005831228210 */ /* 0x000fea0007f5e0ff */
[----:B------:R-:W4:Y:S01]  /*4560*/  @!P0 LDG.E.128 R56, desc[UR6][R58.64] ;  /* 0x000000063a388981 */ /* 0x000f22000c1e1d00 */
[----:B------:R-:W-:Y:S01]  /*4570*/  @!P0 IMAD.X R35, R48, 0x1, R89, P2 ;  /* 0x0000000130238824 */ /* 0x000fe200010e0659 */
[----:B------:R-:W-:Y:S02]  /*4580*/  PLOP3.LUT P2, PT, PT, PT, PT, 0x80, 0x8 ;  /* 0x000000000008781c */ /* 0x000fe40003f4f070 */
[----:B------:R-:W-:Y:S04]  /*4590*/  @!P0 PLOP3.LUT P2, PT, P1, PT, PT, 0x80, 0x8 ;  /* 0x000000000008881c */ /* 0x000fe80000f4f070 */
[----:B------:R2:W5:Y:S02]  /*45a0*/  @!P0 LDG.E.128 R44, desc[UR6][R34.64] ;  /* 0x00000006222c8981 */ /* 0x000564000c1e1d00 */
[C---:B--2---:R-:W-:Y:S01]  /*45b0*/  @!P0 LOP3.LUT R35, R52.reuse, 0xffff0000, RZ, 0xc0, !PT ;  /* 0xffff000034238812 */ /* 0x044fe200078ec0ff */
[----:B------:R-:W-:Y:S01]  /*45c0*/  @!P0 IMAD.U32 R33, R52, 0x10000, RZ ;  /* 0x0001000034218824 */ /* 0x000fe200078e00ff */
[C---:B------:R-:W-:Y:S01]  /*45d0*/  @!P0 LOP3.LUT R39, R53.reuse, 0xffff0000, RZ, 0xc0, !PT ;  /* 0xffff000035278812 */ /* 0x040fe200078ec0ff */
[----:B------:R-:W-:Y:S01]  /*45e0*/  @!P0 IMAD.U32 R38, R53, 0x10000, RZ ;  /* 0x0001000035268824 */ /* 0x000fe200078e00ff */
[C---:B---3--:R-:W-:Y:S01]  /*45f0*/  @!P0 LOP3.LUT R30, R20.reuse, 0xffff0000, RZ, 0xc0, !PT ;  /* 0xffff0000141e8812 */ /* 0x048fe200078ec0ff */
[----:B------:R-:W-:Y:S01]  /*4600*/  @!P0 IMAD.U32 R32, R20, 0x10000, RZ ;  /* 0x0001000014208824 */ /* 0x000fe200078e00ff */
[C---:B------:R-:W-:Y:S01]  /*4610*/  @!P0 LOP3.LUT R29, R21.reuse, 0xffff0000, RZ, 0xc0, !PT ;  /* 0xffff0000151d8812 */ /* 0x040fe200078ec0ff */
[----:B------:R-:W-:Y:S01]  /*4620*/  @!P0 IMAD.U32 R28, R21, 0x10000, RZ ;  /* 0x00010000151c8824 */ /* 0x000fe200078e00ff */
[C---:B------:R-:W-:Y:S01]  /*4630*/  @!P0 SHF.L.U32 R26, R22.reuse, 0x10, RZ ;  /* 0x00000010161a8819 */ /* 0x040fe200000006ff */
[C---:B------:R-:W-:Y:S01]  /*4640*/  @!P0 IMAD.U32 R20, R23.reuse, 0x10000, RZ ;  /* 0x0001000017148824 */ /* 0x040fe200078e00ff */
        /* <DEDUP_REMOVED lines=12> */
[----:B------:R-:W-:Y:S01]  /*4710*/  @!P0 LOP3.LUT R16, R59, 0xffff0000, RZ, 0xc0, !PT ;  /* 0xffff00003b108812 */ /* 0x000fe200078ec0ff */
[----:B------:R-:W-:Y:S01]  /*4720*/  @!P2 FADD.FTZ R24, -R24, -RZ ;  /* 0x800000ff1818a221 */ /* 0x000fe20000010100 */
[C---:B-----5:R-:W-:Y:S01]  /*4730*/  @!P0 LOP3.LUT R36, R44.reuse, 0xffff0000, RZ, 0xc0, !PT ;  /* 0xffff00002c248812 */ /* 0x060fe200078ec0ff */
[----:B------:R-:W-:Y:S01]  /*4740*/  @!P0 IMAD.U32 R34, R44, 0x10000, RZ ;  /* 0x000100002c228824 */ /* 0x000fe200078e00ff */
[C---:B------:R-:W-:Y:S01]  /*4750*/  @!P0 SHF.L.U32 R37, R45.reuse, 0x10, RZ ;  /* 0x000000102d258819 */ /* 0x040fe200000006ff */
[----:B------:R-:W-:Y:S01]  /*4760*/  @!P0 FMUL.FTZ R0, R32, R31 ;  /* 0x0000001f20008220 */ /* 0x000fe20000410000 */
[----:B------:R-:W-:Y:S01]  /*4770*/  @!P0 LOP3.LUT R40, R45, 0xffff0000, RZ, 0xc0, !PT ;  /* 0xffff00002d288812 */ /* 0x000fe200078ec0ff */
[----:B------:R-:W-:Y:S01]  /*4780*/  @!P2 FADD.FTZ R19, -R19, -RZ ;  /* 0x800000ff1313a221 */ /* 0x000fe20000010100 */
[----:B------:R-:W-:Y:S01]  /*4790*/  @!P0 LOP3.LUT R42, R46, 0xffff0000, RZ, 0xc0, !PT ;  /* 0xffff00002e2a8812 */ /* 0x000fe200078ec0ff */
[----:B------:R-:W-:Y:S01]  /*47a0*/  @!P0 FMUL.FTZ R2, R30, R27 ;  /* 0x0000001b1e028220 */ /* 0x000fe20000410000 */
[C---:B------:R-:W-:Y:S01]  /*47b0*/  @!P0 SHF.L.U32 R43, R47.reuse, 0x10, RZ ;  /* 0x000000102f2b8819 */ /* 0x040fe200000006ff */
[----:B------:R-:W-:Y:S01]  /*47c0*/  @!P2 FADD.FTZ R18, -R18, -RZ ;  /* 0x800000ff1212a221 */ /* 0x000fe20000010100 */
[----:B------:R-:W-:Y:S01]  /*47d0*/  @!P0 LOP3.LUT R44, R47, 0xffff0000, RZ, 0xc0, !PT ;  /* 0xffff00002f2c8812 */ /* 0x000fe200078ec0ff */
[----:B------:R-:W-:Y:S01]  /*47e0*/  @!P2 FADD.FTZ R17, -R17, -RZ ;  /* 0x800000ff1111a221 */ /* 0x000fe20000010100 */
[----:B------:R-:W-:Y:S01]  /*47f0*/  @!P0 FMUL.FTZ R3, R28, R25 ;  /* 0x000000191c038220 */ /* 0x000fe20000410000 */
[----:B------:R-:W-:Y:S01]  /*4800*/  @!P2 FADD.FTZ R16, -R16, -RZ ;  /* 0x800000ff1010a221 */ /* 0x000fe20000010100 */
[----:B------:R-:W-:Y:S01]  /*4810*/  LEA R49, P2, R62, R82, 0x6 ;  /* 0x000000523e317211 */ /* 0x000fe200078430ff */
[----:B------:R-:W-:Y:S01]  /*4820*/  @!P0 FFMA.FTZ R0, R33, R34, R0 ;  /* 0x0000002221008223 */ /* 0x000fe20000010000 */
[----:B------:R-:W-:Y:S01]  /*4830*/  @!P0 LOP3.LUT R33, R54, 0xffff0000, RZ, 0xc0, !PT ;  /* 0xffff000036218812 */ /* 0x000fe200078ec0ff */
[----:B------:R-:W-:Y:S01]  /*4840*/  @!P0 FMUL.FTZ R4, R29, R24 ;  /* 0x000000181d048220 */ /* 0x000fe20000410000 */
[----:B------:R-:W-:Y:S01]  /*4850*/  LEA R58, P1, R62, R49, 0x7 ;  /* 0x000000313e3a7211 */ /* 0x000fe200078238ff */
[----:B------:R-:W-:Y:S01]  /*4860*/  @!P0 IMAD.U32 R34, R54, 0x10000, RZ ;  /* 0x0001000036228824 */ /* 0x000fe200078e00ff */
[--C-:B------:R-:W-:Y:S01]  /*4870*/  LEA.HI.X R48, R62, R83, R63.reuse, 0x6, P2 ;  /* 0x000000533e307211 */ /* 0x100fe200010f343f */
[----:B------:R-:W-:Y:S01]  /*4880*/  @!P0 FFMA.FTZ R2, R35, R36, R2 ;  /* 0x0000002423028223 */ /* 0x000fe20000010002 */
[C---:B------:R-:W-:Y:S01]  /*4890*/  @!P0 SHF.L.U32 R36, R55.reuse, 0x10, RZ ;  /* 0x0000001037248819 */ /* 0x040fe200000006ff */
[----:B------:R-:W-:Y:S01]  /*48a0*/  @!P0 FMUL.FTZ R5, R26, R19 ;  /* 0x000000131a058220 */ /* 0x000fe20000410000 */
[----:B------:R-:W-:Y:S01]  /*48b0*/  @!P0 LOP3.LUT R35, R55, 0xffff0000, RZ, 0xc0, !PT ;  /* 0xffff000037238812 */ /* 0x000fe200078ec0ff */
[----:B------:R-:W-:Y:S01]  /*48c0*/  @!P0 IMAD.U32 R41, R46, 0x10000, RZ ;  /* 0x000100002e298824 */ /* 0x000fe200078e00ff */
[----:B------:R-:W-:Y:S01]  /*48d0*/  LEA.HI.X R59, R62, R48, R63, 0x7, P1 ;  /* 0x000000303e3b7211 */ /* 0x000fe200008f3c3f */
[----:B------:R-:W-:Y:S01]  /*48e0*/  @!P0 FMUL.FTZ R6, R21, R18 ;  /* 0x0000001215068220 */ /* 0x000fe20000410000 */
[----:B------:R-:W-:Y:S01]  /*48f0*/  @!P0 F2FP.BF16.F32.PACK_AB R49, R2, R0 ;  /* 0x000000000231823e */ /* 0x000fe200000010ff */
        /* <DEDUP_REMOVED lines=16> */
.L_x_3315:
[----:B------:R-:W-:Y:S05]  /*4a00*/  BSYNC.RECONVERGENT B0 ;  /* 0x0000000000007941 */ /* 0x000fea0003800200 */
.L_x_3314:
[----:B------:R-:W2:Y:S01]  /*4a10*/  LDC R17, c[0x0][0x450] ;  /* 0x00011400ff117b82 */ /* 0x000ea20000000800 */
[----:B-1----:R-:W-:Y:S05]  /*4a20*/  IMAD.U32 R97, R97, -0x40, RZ ;  /* 0xffffffc061617824 */ /* 0x002fea00078e00ff */
[C---:B------:R-:W-:Y:S02]  /*4a30*/  LEA R88, P1, R97.reuse, R88, 0x1 ;  /* 0x0000005861587211 */ /* 0x040fe400078208ff */
[C---:B------:R-:W-:Y:S02]  /*4a40*/  LEA R86, P0, R97.reuse, R86, 0x1 ;  /* 0x0000005661567211 */ /* 0x040fe400078008ff */
[C---:B------:R-:W-:Y:S02]  /*4a50*/  LEA.HI.X.SX32 R89, R97.reuse, R89, 0x1, P1 ;  /* 0x0000005961597211 */ /* 0x040fe400008f0eff */
[----:B------:R-:W-:Y:S09]  /*4a60*/  LEA.HI.X.SX32 R87, R97, R87, 0x1, P0 ;  /* 0x0000005761577211 */ /* 0x000ff200000f0eff */
.L_x_3298:
[----:B---3--:R-:W-:Y:S05]  /*4a70*/  BSYNC.RECONVERGENT B1 ;  /* 0x0000000000017941 */ /* 0x008fea0003800200 */
.L_x_3296:
[----:B------:R-:W-:Y:S01]  /*4a80*/  ISETP.NE.U32.AND P0, PT, RZ, UR12, PT ;  /* 0x0000000cff007c0c */ /* 0x000fe2000bf05070 */
[----:B------:R-:W-:Y:S03]  /*4a90*/  VIADD R94, R94, 0xffffff80 ;  /* 0xffffff805e5e7836 */ /* 0x000fe60000000000 */
[----:B------:R-:W-:Y:S11]  /*4aa0*/  ISETP.NE.AND.EX P0, PT, RZ, UR13, PT, P0 ;  /* 0x0000000dff007c0c */ /* 0x000ff6000bf05300 */
[----:B------:R-:W-:Y:S02]  /*4ab0*/  @!UPT UIADD3 URZ, UPT, UPT, URZ, URZ, URZ ;  /* 0x000000fffffff290 */ /* 0x000fe4000fffe0ff */
[----:B-1----:R-:W-:Y:S02]  /*4ac0*/  @!P0 IMAD.MOV.U32 R3, RZ, RZ, RZ ;  /* 0x000000ffff038224 */ /* 0x002fe400078e00ff */
[----:B------:R-:W-:Y:S02]  /*4ad0*/  @!P0 IMAD.SHL.U32 R2, R60, 0x80, RZ ;  /* 0x000000803c028824 */ /* 0x000fe400078e00ff */
[----:B------:R-:W-:Y:S01]  /*4ae0*/  @!P0 IMAD.SHL.U32 R0, R62, 0x80, RZ ;  /* 0x000000803e008824 */ /* 0x000fe200078e00ff */
[----:B------:R-:W-:Y:S05]  /*4af0*/  @!P0 IADD3 R3, P1, PT, RZ, -R3, RZ ;  /* 0x80000003ff038210 */ /* 0x000fea0007f3e0ff */
[----:B------:R-:W-:Y:S02]  /*4b00*/  @!P0 IMAD.X R2, RZ, RZ, ~R2, P1 ;  /* 0x000000ffff028224 */ /* 0x000fe400008e0e02 */
[----:B------:R-:W-:Y:S03]  /*4b10*/  @!P0 IMAD.X R0, RZ, RZ, ~R0, P1 ;  /* 0x000000ffff008224 */ /* 0x000fe600008e0e00 */
[C---:B--2---:R-:W-:Y:S02]  /*4b20*/  @!P0 SHF.R.S64 R5, R3.reuse, 0x1f, R2 ;  /* 0x0000001f03058819 */ /* 0x044fe40000001002 */
        /* <DEDUP_REMOVED lines=14> */
[----:B-1----:R-:W4:Y:S02]  /*4c10*/  MUFU.RCP R8, R18 ;  /* 0x0000001200087308 */ /* 0x002f240000001000 */
[----:B----4-:R-:W-:Y:S08]  /*4c20*/  VIADD R20, R8, 0xffffffe ;  /* 0x0ffffffe08147836 */ /* 0x010ff00000000000 */
        /* <DEDUP_REMOVED lines=14> */
[----:B------:R-:W-:Y:S01]  /*4d10*/  @!P1 IADD3 R5, PT, PT, R5, 0x1, RZ ;  /* 0x0000000105059810 */ /* 0x000fe20007ffe0ff */
[----:B------:R-:W-:Y:S01]  /*4d20*/  @!P1 IMAD.IADD R16, R16, 0x1, -R6 ;  /* 0x0000000110109824 */ /* 0x000fe200078e0a06 */
[-C--:B------:R-:W-:Y:S01]  /*4d30*/  @!P0 IADD3 R8, PT, PT, R8, -R6.reuse, RZ ;  /* 0x8000000608088210 */ /* 0x080fe20007ffe0ff */
[----:B------:R-:W-:Y:S01]  /*4d40*/  @!P0 VIADD R7, R7, 0x1 ;  /* 0x0000000107078836 */ /* 0x000fe20000000000 */
[----:B------:R-:W-:Y:S02]  /*4d50*/  ISETP.NE.AND P0, PT, R3, RZ, PT ;  /* 0x000000ff0300720c */ /* 0x000fe40003f05270 */
[-C--:B------:R-:W-:Y:S02]  /*4d60*/  ISETP.GE.U32.AND P2, PT, R8, R6.reuse, PT ;  /* 0x000000060800720c */ /* 0x080fe40003f46070 */
[----:B------:R-:W-:Y:S02]  /*4d70*/  ISETP.GE.U32.AND P3, PT, R16, R6, PT ;  /* 0x000000061000720c */ /* 0x000fe40003f66070 */
[-C--:B------:R-:W-:Y:S02]  /*4d80*/  LOP3.LUT R6, R94, R3.reuse, RZ, 0x3c, !PT ;  /* 0x000000035e067212 */ /* 0x080fe400078e3cff */
[----:B------:R-:W-:Y:S02]  /*4d90*/  LOP3.LUT R8, R98, R3, RZ, 0x3c, !PT ;  /* 0x0000000362087212 */ /* 0x000fe400078e3cff */
[----:B------:R-:W-:Y:S02]  /*4da0*/  ISETP.GE.AND P4, PT, R6, RZ, PT ;  /* 0x000000ff0600720c */ /* 0x000fe40003f86270 */
[----:B------:R-:W-:Y:S03]  /*4db0*/  ISETP.GE.AND P5, PT, R8, RZ, PT ;  /* 0x000000ff0800720c */ /* 0x000fe60003fa6270 */
[----:B------:R-:W-:Y:S02]  /*4dc0*/  @P2 VIADD R7, R7, 0x1 ;  /* 0x0000000107072836 */ /* 0x000fe40000000000 */
[----:B------:R-:W-:Y:S06]  /*4dd0*/  @P3 IADD3 R5, PT, PT, R5, 0x1, RZ ;  /* 0x0000000105053810 */ /* 0x000fec0007ffe0ff */
        /* <DEDUP_REMOVED lines=10> */
[----:B------:R-:W2:Y:S02]  /*4e80*/  LDG.E R21, desc[UR6][R24.64] ;  /* 0x0000000618157981 */ /* 0x000ea4000c1e1900 */
[----:B------:R-:W-:Y:S02]  /*4e90*/  IMAD.WIDE.U32 R26, R0, R60, RZ ;  /* 0x0000003c001a7225 */ /* 0x000fe400078e00ff */
[----:B------:R-:W2:Y:S02]  /*4ea0*/  LDG.E R6, desc[UR6][R28.64] ;  /* 0x000000061c067981 */ /* 0x000ea4000c1e1900 */
[----:B--2---:R-:W-:Y:S02]  /*4eb0*/  IADD3 R23, PT, PT, R21, -R6, RZ ;  /* 0x8000000615177210 */ /* 0x004fe40007ffe0ff */
[----:B------:R-:W-:Y:S02]  /*4ec0*/  SHF.R.S32.HI R21, RZ, 0x1f, R0 ;  /* 0x0000001fff157819 */ /* 0x000fe40000011400 */
[----:B------:R-:W-:Y:S01]  /*4ed0*/  SHF.R.S32.HI R16, RZ, 0x1f, R23 ;  /* 0x0000001fff107819 */ /* 0x000fe20000011417 */
[----:B------:R-:W-:Y:S04]  /*4ee0*/  IMAD.WIDE.U32 R24, R23, UR8, RZ ;  /* 0x0000000817187c25 */ /* 0x000fe8000f8e00ff */
[----:B------:R-:W-:Y:S02]  /*4ef0*/  IMAD R6, R16, UR8, RZ ;  /* 0x0000000810067c24 */ /* 0x000fe4000f8e02ff */
[----:B------:R-:W-:Y:S02]  /*4f00*/  IMAD R8, R21, R60, RZ ;  /* 0x0000003c15087224 */ /* 0x000fe400078e02ff */
[----:B------:R-:W-:Y:S02]  /*4f10*/  IMAD R6, R23, UR9, R6 ;  /* 0x0000000917067c24 */ /* 0x000fe4000f8e0206 */
[----:B------:R-:W-:Y:S02]  /*4f20*/  IMAD R8, R0, R61, R8 ;  /* 0x0000003d00087224 */ /* 0x000fe400078e0208 */
[----:B------:R-:W-:Y:S01]  /*4f30*/  IMAD R21, R21, R62, RZ ;  /* 0x0000003e15157224 */ /* 0x000fe200078e02ff */
[----:B------:R-:W-:Y:S01]  /*4f40*/  IADD3 R25, PT, PT, R25, R6, RZ ;  /* 0x0000000619197210 */ /* 0x000fe20007ffe0ff */
[----:B------:R-:W-:Y:S02]  /*4f50*/  IMAD.IADD R27, R27, 0x1, R8 ;  /* 0x000000011b1b7824 */ /* 0x000fe400078e0208 */
[----:B------:R-:W-:Y:S02]  /*4f60*/  IMAD R16, R16, UR10, RZ ;  /* 0x0000000a10107c24 */ /* 0x000fe4000f8e02ff */
[C---:B------:R-:W-:Y:S04]  /*4f70*/  IMAD.WIDE.U32 R26, R23.reuse, UR10, R26 ;  /* 0x0000000a171a7c25 */ /* 0x040fe8000f8e001a */
[----:B------:R-:W-:Y:S01]  /*4f80*/  IMAD.WIDE.U32 R24, R0, R62, R24 ;  /* 0x0000003e00187225 */ /* 0x000fe200078e0018 */
[----:B------:R-:W-:Y:S03]  /*4f90*/  LEA R80, P1, R26, R80, 0x1 ;  /* 0x000000501a507211 */ /* 0x000fe600078208ff */
[----:B------:R-:W-:Y:S01]  /*4fa0*/  IMAD R16, R23, UR11, R16 ;  /* 0x0000000b17107c24 */ /* 0x000fe2000f8e0210 */
[----:B------:R-:W-:Y:S01]  /*4fb0*/  LEA R82, P0, R24, R82, 0x1 ;  /* 0x0000005218527211 */ /* 0x000fe200078008ff */
[----:B------:R-:W-:Y:S02]  /*4fc0*/  IMAD R21, R0, R63, R21 ;  /* 0x0000003f00157224 */ /* 0x000fe400078e0215 */
[----:B------:R-:W-:Y:S03]  /*4fd0*/  IMAD.IADD R16, R27, 0x1, R16 ;  /* 0x000000011b107824 */ /* 0x000fe600078e0210 */
[----:B------:R-:W-:Y:S02]  /*4fe0*/  IADD3 R21, PT, PT, R25, R21, RZ ;  /* 0x0000001519157210 */ /* 0x000fe40007ffe0ff */
[----:B------:R-:W-:Y:S02]  /*4ff0*/  LEA.HI.X R79, R26, R79, R16, 0x1, P1 ;  /* 0x0000004f1a4f7211 */ /* 0x000fe400008f0c10 */
[----:B------:R-:W-:Y:S07]  /*5000*/  LEA.HI.X R83, R24, R83, R21, 0x1, P0 ;  /* 0x0000005318537211 */ /* 0x000fee00000f0c15 */
.L_x_3316:
[----:B------:R-:W-:Y:S02]  /*5010*/  ISETP.NE.AND P2, PT, R81, RZ, PT ;  /* 0x000000ff5100720c */ /* 0x000fe40003f45270 */
[----:B------:R-:W-:Y:S02]  /*5020*/  IADD3 R84, P1, PT, R84, UR18, RZ ;  /* 0x0000001254547c10 */ /* 0x000fe4000ff3e0ff */
[----:B------:R-:W-:Y:S02]  /*5030*/  IADD3 R10, P0, PT, R10, UR15, RZ ;  /* 0x0000000f0a0a7c10 */ /* 0x000fe4000ff1e0ff */
[----:B------:R-:W-:Y:S02]  /*5040*/  IADD3.X R85, PT, PT, R85, UR16, RZ, P1, !PT ;  /* 0x0000001055557c10 */ /* 0x000fe40008ffe4ff */
[----:B------:R-:W-:Y:S05]  /*5050*/  IADD3.X R9, PT, PT, R9, UR19, RZ, P0, !PT ;  /* 0x0000001309097c10 */ /* 0x000fea00087fe4ff */
[----:B------:R-:W-:Y:S05]  /*5060*/  @P2 BRA `(.L_x_3317) ;  /* 0xffffffcc00902947 */ /* 0x000fea000383ffff */
.L_x_3295:
[----:B------:R-:W1:Y:S01]  /*5070*/  LDC R15, c[0x0][0x450] ;  /* 0x00011400ff0f7b82 */ /* 0x000e620000000800 */
[C---:B------:R-:W-:Y:S01]  /*5080*/  IMAD.SHL.U32 R150, R70.reuse, 0x8, RZ ;  /* 0x0000000846967824 */ /* 0x040fe200078e00ff */
[----:B------:R-:W-:Y:S01]  /*5090*/  LOP3.LUT R151, R70, 0x18, RZ, 0xc0, !PT ;  /* 0x0000001846977812 */ /* 0x000fe200078ec0ff */
[----:B------:R-:W-:Y:S01]  /*50a0*/  UMOV UR4, 0x400 ;  /* 0x0000040000047882 */ /* 0x000fe20000000000 */
[----:B------:R-:W-:Y:S02]  /*50b0*/  BSSY.RECONVERGENT B2, `(.L_x_3318) ;  /* 0x0000188000027945 */ /* 0x000fe40003800200 */
[C---:B------:R-:W-:Y:S02]  /*50c0*/  LOP3.LUT R0, R150.reuse, 0xd8, RZ, 0xc0, !PT ;  /* 0x000000d896007812 */ /* 0x040fe400078ec0ff */
[----:B------:R-:W2:Y:S01]  /*50d0*/  S2UR UR5, SR_CgaCtaId ;  /* 0x00000000000579c3 */ /* 0x000ea20000008800 */
[----:B------:R-:W-:Y:S02]  /*50e0*/  LOP3.LUT R153, R150, 0x1f20, RZ, 0xc0, !PT ;  /* 0x00001f2096997812 */ /* 0x000fe400078ec0ff */
[----:B------:R-:W-:-:S04]  /*50f0*/  LOP3.LUT R0, R0, R151, RZ, 0x3c, !PT ;  /* 0x0000009700007212 */ /* 0x000fc800078e3cff */
[----:B------:R-:W-:Y:S01]  /*5100*/  LOP3.LUT R153, R153, R0, RZ, 0xfc, !PT ;  /* 0x0000000099997212 */ /* 0x000fe200078efcff */
        /* <DEDUP_REMOVED lines=23> */
.L_x_3322:
[----:B------:R2:W-:Y:S02]  /*5280*/  STS.128 [R153], RZ ;  /* 0x000000ff99007388 */ /* 0x0005e40000000c00 */
.L_x_3321:
[----:B------:R-:W-:Y:S05]  /*5290*/  BSYNC.RECONVERGENT B0 ;  /* 0x0000000000007941 */ /* 0x000fea0003800200 */
.L_x_3320:
        /* <DEDUP_REMOVED lines=14> */
.L_x_3319:
[----:B------:R-:W1:Y:S01]  /*5380*/  LDC.64 R2, c[0x0][0x470] ;  /* 0x00011c00ff027b82 */ /* 0x000e620000000a00 */
[----:B------:R-:W2:Y:S01]  /*5390*/  LDCU.64 UR8, c[0x0][0x380] ;  /* 0x00007000ff0877ac */ /* 0x000ea20008000a00 */
[----:B-1----:R-:W-:-:S04]  /*53a0*/  ISETP.NE.U32.AND P0, PT, R2, RZ, PT ;  /* 0x000000ff0200720c */ /* 0x002fc80003f05070 */
[----:B------:R-:W-:-:S13]  /*53b0*/  ISETP.NE.AND.EX P0, PT, R3, RZ, PT, P0 ;  /* 0x000000ff0300720c */ /* 0x000fda0003f05300 */
[----:B------:R-:W-:Y:S01]  /*53c0*/  @P0 LEA R6, P1, R73, R2, 0x2 ;  /* 0x0000000249060211 */ /* 0x000fe200078210ff */
[----:B------:R-:W-:-:S03]  /*53d0*/  IMAD.MOV.U32 R2, RZ, RZ, RZ ;  /* 0x000000ffff027224 */ /* 0x000fc600078e00ff */
[----:B------:R-:W-:-:S05]  /*53e0*/  @P0 LEA.HI.X R7, R73, R3, RZ, 0x2, P1 ;  /* 0x0000000349070211 */ /* 0x000fca00008f14ff */
[----:B------:R-:W3:Y:S01]  /*53f0*/  @P0 LDG.E R2, desc[UR6][R6.64] ;  /* 0x0000000606020981 */ /* 0x000ee2000c1e1900 */
[----:B------:R-:W1:Y:S01]  /*5400*/  LDCU.U8 UR4, c[0x0][0x533] ;  /* 0x0000a660ff0477ac */ /* 0x000e620008000000 */
[----:B------:R-:W-:Y:S01]  /*5410*/  IMAD.SHL.U32 R3, R70, 0x4, RZ ;  /* 0x0000000446037824 */ /* 0x000fe200078e00ff */
[----:B--2---:R-:W-:Y:S01]  /*5420*/  LEA R34, P0, R102, UR8, 0x1 ;  /* 0x0000000866227c11 */ /* 0x004fe2000f8008ff */
[----:B------:R-:W-:-:S03]  /*5430*/  IMAD.SHL.U32 R27, R11, 0x20, RZ ;  /* 0x000000200b1b7824 */ /* 0x000fc600078e00ff */
[----:B------:R-:W-:Y:S02]  /*5440*/  LOP3.LUT R3, R3, 0xc, RZ, 0xc0, !PT ;  /* 0x0000000c03037812 */ /* 0x000fe400078ec0ff */
[----:B------:R-:W-:-:S03]  /*5450*/  LEA.HI.X R35, R102, UR9, R72, 0x1, P0 ;  /* 0x0000000966237c11 */ /* 0x000fc600080f0c48 */
[----:B------:R-:W-:-:S04]  /*5460*/  IMAD R4, R100, R11, R3 ;  /* 0x0000000b64047224 */ /* 0x000fc800078e0203 */
[----:B------:R-:W-:Y:S01]  /*5470*/  IMAD.IADD R3, R3, 0x1, R4 ;  /* 0x0000000103037824 */ /* 0x000fe200078e0204 */
[----:B-1----:R-:W-:Y:S01]  /*5480*/  UISETP.NE.AND UP0, UPT, UR4, URZ, UPT ;  /* 0x000000ff0400728c */ /* 0x002fe2000bf05270 */
[----:B---3--:R-:W-:-:S05]  /*5490*/  IADD3 R2, PT, PT, R2, R71, R75 ;  /* 0x0000004702027210 */ /* 0x008fca0007ffe04b */
[----:B------:R-:W-:-:S05]  /*54a0*/  IMAD R2, R11, R2, RZ ;  /* 0x000000020b027224 */ /* 0x000fca00078e02ff */
[-C--:B------:R-:W-:Y:S02]  /*54b0*/  IADD3 R76, P2, PT, R76, R2.reuse, RZ ;  /* 0x000000024c4c7210 */ /* 0x080fe40007f5e0ff */
[----:B------:R-:W-:Y:S02]  /*54c0*/  SHF.R.S32.HI R4, RZ, 0x1f, R2 ;  /* 0x0000001fff047819 */ /* 0x000fe40000011402 */
[----:B------:R-:W-:-:S03]  /*54d0*/  IADD3 R2, P1, PT, R3, R2, RZ ;  /* 0x0000000203027210 */ /* 0x000fc60007f3e0ff */
[----:B------:R-:W-:Y:S01]  /*54e0*/  IMAD.X R74, R74, 0x1, R4, P2 ;  /* 0x000000014a4a7824 */ /* 0x000fe200010e0604 */
[----:B------:R-:W-:Y:S01]  /*54f0*/  LEA.HI.X.SX32 R3, R3, R4, 0x1, P1 ;  /* 0x0000000403037211 */ /* 0x000fe200008f0eff */
[----:B------:R-:W-:Y:S08]  /*5500*/  BRA.U !UP0, `(.L_x_3324) ;  /* 0x0000000508fc7547 */ /* 0x000ff0000b800000 */
        /* <DEDUP_REMOVED lines=17> */
[----:B-----5:R-:W-:-:S02]  /*5620*/  IADD3.X R5, PT, PT, R2, UR11, RZ, P1, !PT ;  /* 0x0000000b02057c10 */ /* 0x020fc40008ffe4ff */
[----:B------:R-:W-:-:S04]  /*5630*/  IADD3.X R23, PT, PT, R2, UR9, RZ, P0, !PT ;  /* 0x0000000902177c10 */ /* 0x000fc800087fe4ff */
[----:B------:R-:W2:Y:S04]  /*5640*/  LDG.E.64 R4, desc[UR6][R4.64] ;  /* 0x0000000604047981 */ /* 0x000ea8000c1e1b00 */
[----:B------:R-:W3:Y:S01]  /*5650*/  LDG.E.64 R2, desc[UR6][R22.64] ;  /* 0x0000000616027981 */ /* 0x000ee2000c1e1b00 */
[C---:B------:R-:W-:Y:S01]  /*5660*/  LOP3.LUT R6, R9.reuse, 0xffff0000, RZ, 0xc0, !PT ;  /* 0xffff000009067812 */ /* 0x040fe200078ec0ff */
[----:B------:R-:W-:Y:S01]  /*5670*/  IMAD.U32 R20, R10, 0x10000, RZ ;  /* 0x000100000a147824 */ /* 0x000fe200078e00ff */
[----:B------:R-:W-:Y:S01]  /*5680*/  SHF.L.U32 R7, R9, 0x10, RZ ;  /* 0x0000001009077819 */ /* 0x000fe200000006ff */
[----:B------:R-:W-:Y:S01]  /*5690*/  IMAD.U32 R9, R8, 0x10000, RZ ;  /* 0x0001000008097824 */ /* 0x000fe200078e00ff */
[C---:B------:R-:W-:Y:S02]  /*56a0*/  SHF.L.U32 R19, R11.reuse, 0x10, RZ ;  /* 0x000000100b137819 */ /* 0x040fe400000006ff */
[----:B------:R-:W-:-:S02]  /*56b0*/  LOP3.LUT R18, R11, 0xffff0000, RZ, 0xc0, !PT ;  /* 0xffff00000b127812 */ /* 0x000fc400078ec0ff */
[----:B------:R-:W-:Y:S02]  /*56c0*/  LOP3.LUT R21, R8, 0xffff0000, RZ, 0xc0, !PT ;  /* 0xffff000008157812 */ /* 0x000fe400078ec0ff */
[----:B------:R-:W-:Y:S02]  /*56d0*/  LOP3.LUT R10, R10, 0xffff0000, RZ, 0xc0, !PT ;  /* 0xffff00000a0a7812 */ /* 0x000fe400078ec0ff */
[----:B--2---:R-:W-:Y:S02]  /*56e0*/  LOP3.LUT R17, R4, 0xffff0000, RZ, 0xc0, !PT ;  /* 0xffff000004117812 */ /* 0x004fe400078ec0ff */
[----:B---3--:R-:W-:-:S03]  /*56f0*/  LOP3.LUT R14, R2, 0xffff0000, RZ, 0xc0, !PT ;  /* 0xffff0000020e7812 */ /* 0x008fc600078ec0ff */
[-C--:B------:R-:W-:Y:S01]  /*5700*/  FMUL.FTZ R23, R6, R17.reuse ;  /* 0x0000001106177220 */ /* 0x080fe20000410000 */
[C---:B------:R-:W-:Y:S02]  /*5710*/  LOP3.LUT R11, R3.reuse, 0xffff0000, RZ, 0xc0, !PT ;  /* 0xffff0000030b7812 */ /* 0x040fe400078ec0ff */
[----:B------:R-:W-:Y:S01]  /*5720*/  SHF.L.U32 R2, R2, 0x10, RZ ;  /* 0x0000001002027819 */ /* 0x000fe200000006ff */
[-C--:B------:R-:W-:Y:S01]  /*5730*/  FMUL.FTZ R8, R6, R14.reuse ;  /* 0x0000000e06087220 */ /* 0x080fe20000410000 */
[----:B------:R-:W-:Y:S01]  /*5740*/  SHF.L.U32 R3, R3, 0x10, RZ ;  /* 0x0000001003037819 */ /* 0x000fe200000006ff */
[----:B------:R-:W-:Y:S01]  /*5750*/  IMAD.U32 R4, R4, 0x10000, RZ ;  /* 0x0001000004047824 */ /* 0x000fe200078e00ff */
[C---:B------:R-:W-:Y:S01]  /*5760*/  LOP3.LUT R16, R5.reuse, 0xffff0000, RZ, 0xc0, !PT ;  /* 0xffff000005107812 */ /* 0x040fe200078ec0ff */
[----:B------:R-:W-:Y:S02]  /*5770*/  IMAD.U32 R5, R5, 0x10000, RZ ;  /* 0x0001000005057824 */ /* 0x000fe400078e00ff */
        /* <DEDUP_REMOVED lines=18> */
.L_x_3329:
[----:B------:R-:W-:Y:S05]  /*58a0*/  BSYNC.RECONVERGENT B0 ;  /* 0x0000000000007941 */ /* 0x000fea0003800200 */
.L_x_3328:
[----:B-----5:R2:W-:Y:S01]  /*58b0*/  STS.128 [R153], R8 ;  /* 0x0000000899007388 */ /* 0x0205e20000000c00 */
[----:B------:R-:W-:Y:S05]  /*58c0*/  BRA `(.L_x_3326) ;  /* 0x0000000000047947 */ /* 0x000fea0003800000 */
.L_x_3327:
[----:B------:R1:W-:Y:S02]  /*58d0*/  STS.128 [R153], RZ ;  /* 0x000000ff99007388 */ /* 0x0003e40000000c00 */
.L_x_3326:
[----:B------:R-:W-:Y:S05]  /*58e0*/  BSYNC.RECONVERGENT B1 ;  /* 0x0000000000017941 */ /* 0x000fea0003800200 */
.L_x_3325:
        /* <DEDUP_REMOVED lines=22> */
[----:B-----5:R-:W-:-:S04]  /*5a50*/  IADD3.X R5, PT, PT, R27, UR11, RZ, P1, !PT ;  /* 0x0000000b1b057c10 */ /* 0x020fc80008ffe4ff */
[----:B------:R-:W2:Y:S04]  /*5a60*/  LDG.E.64 R2, desc[UR6][R2.64] ;  /* 0x0000000602027981 */ /* 0x000ea8000c1e1b00 */
[----:B------:R-:W3:Y:S01]  /*5a70*/  LDG.E.64 R4, desc[UR6][R4.64] ;  /* 0x0000000604047981 */ /* 0x000ee2000c1e1b00 */
[C---:B------:R-:W-:Y:S01]  /*5a80*/  IMAD.U32 R19, R11.reuse, 0x10000, RZ ;  /* 0x000100000b137824 */ /* 0x040fe200078e00ff */
[----:B------:R-:W-:Y:S01]  /*5a90*/  LOP3.LUT R17, R11, 0xffff0000, RZ, 0xc0, !PT ;  /* 0xffff00000b117812 */ /* 0x000fe200078ec0ff */
[C---:B------:R-:W-:Y:S01]  /*5aa0*/  IMAD.U32 R6, R9.reuse, 0x10000, RZ ;  /* 0x0001000009067824 */ /* 0x040fe200078e00ff */
[----:B------:R-:W-:Y:S02]  /*5ab0*/  LOP3.LUT R0, R9, 0xffff0000, RZ, 0xc0, !PT ;  /* 0xffff000009007812 */ /* 0x000fe400078ec0ff */
[----:B------:R-:W-:-:S02]  /*5ac0*/  SHF.L.U32 R7, R8, 0x10, RZ ;  /* 0x0000001008077819 */ /* 0x000fc400000006ff */
[----:B------:R-:W-:Y:S02]  /*5ad0*/  LOP3.LUT R18, R8, 0xffff0000, RZ, 0xc0, !PT ;  /* 0xffff000008127812 */ /* 0x000fe400078ec0ff */
[C---:B------:R-:W-:Y:S02]  /*5ae0*/  SHF.L.U32 R16, R10.reuse, 0x10, RZ ;  /* 0x000000100a107819 */ /* 0x040fe400000006ff */
[----:B----4-:R-:W-:Y:S02]  /*5af0*/  LOP3.LUT R20, R10, 0xffff0000, RZ, 0xc0, !PT ;  /* 0xffff00000a147812 */ /* 0x010fe400078ec0ff */
[C---:B--2---:R-:W-:Y:S01]  /*5b00*/  LOP3.LUT R11, R2.reuse, 0xffff0000, RZ, 0xc0, !PT ;  /* 0xffff0000020b7812 */ /* 0x044fe200078ec0ff */
[----:B------:R-:W-:Y:S01]  /*5b10*/  IMAD.U32 R2, R2, 0x10000, RZ ;  /* 0x0001000002027824 */ /* 0x000fe200078e00ff */
[C---:B------:R-:W-:Y:S01]  /*5b20*/  LOP3.LUT R8, R3.reuse, 0xffff0000, RZ, 0xc0, !PT ;  /* 0xffff000003087812 */ /* 0x040fe200078ec0ff */
[----:B------:R-:W-:Y:S01]  /*5b30*/  IMAD.U32 R3, R3, 0x10000, RZ ;  /* 0x0001000003037824 */ /* 0x000fe200078e00ff */
[----:B---3--:R-:W-:Y:S01]  /*5b40*/  LOP3.LUT R15, R4, 0xffff0000, RZ, 0xc0, !PT ;  /* 0xffff0000040f7812 */ /* 0x008fe200078ec0ff */
        /* <DEDUP_REMOVED lines=24> */
.L_x_3331:
[----:B------:R-:W-:Y:S05]  /*5cd0*/  BSYNC.RECONVERGENT B0 ;  /* 0x0000000000007941 */ /* 0x000fea0003800200 */
.L_x_3330:
[----:B-----5:R2:W-:Y:S01]  /*5ce0*/  STS.128 [R153+0x800], R8 ;  /* 0x0008000899007388 */ /* 0x0205e20000000c00 */
[----:B------:R-:W-:Y:S05]  /*5cf0*/  BRA `(.L_x_3323) ;  /* 0x0000000c000c7947 */ /* 0x000fea0003800000 */
.L_x_3324:
        /* <DEDUP_REMOVED lines=21> */
[----:B-----5:R-:W-:Y:S02]  /*5e50*/  SEL R5, R14, RZ, P1 ;  /* 0x000000ff0e057207 */ /* 0x020fe40000800000 */
        /* <DEDUP_REMOVED lines=75> */
.L_x_3336:
[----:B------:R-:W-:Y:S05]  /*6310*/  BSYNC.RECONVERGENT B0 ;  /* 0x0000000000007941 */ /* 0x000fea0003800200 */
.L_x_3335:
[----:B-----5:R2:W-:Y:S01]  /*6320*/  STS.128 [R153], R20 ;  /* 0x0000001499007388 */ /* 0x0205e20000000c00 */
[----:B------:R-:W-:Y:S05]  /*6330*/  BRA `(.L_x_3333) ;  /* 0x0000000000047947 */ /* 0x000fea0003800000 */
.L_x_3334:
[----:B------:R3:W-:Y:S02]  /*6340*/  STS.128 [R153], RZ ;  /* 0x000000ff99007388 */ /* 0x0007e40000000c00 */
.L_x_3333:
[----:B------:R-:W-:Y:S05]  /*6350*/  BSYNC.RECONVERGENT B1 ;  /* 0x0000000000017941 */ /* 0x000fea0003800200 */
.L_x_3332:
        /* <DEDUP_REMOVED lines=8> */
[----:B------:R-:W-:-:S05]  /*63e0*/  LEA.HI.X R9, R25, R35, R0, 0x1, P0 ;  /* 0x0000002319097211 */ /* 0x000fca00000f0c00 */
[----:B-----5:R1:W5:Y:S01]  /*63f0*/  LDG.E.128 R4, desc[UR6][R8.64] ;  /* 0x0000000608047981 */ /* 0x020362000c1e1d00 */
        /* <DEDUP_REMOVED lines=81> */
.L_x_3338:
[----:B------:R-:W-:Y:S05]  /*6910*/  BSYNC.RECONVERGENT B0 ;  /* 0x0000000000007941 */ /* 0x000fea0003800200 */
.L_x_3337:
[----:B-----5:R1:W-:Y:S02]  /*6920*/  STS.128 [R153+0x800], R4 ;  /* 0x0008000499007388 */ /* 0x0203e40000000c00 */
.L_x_3323:
[----:B------:R-:W-:Y:S05]  /*6930*/  BSYNC.RECONVERGENT B2 ;  /* 0x0000000000027941 */ /* 0x000fea0003800200 */
.L_x_3318:
[----:B-1---5:R-:W-:Y:S01]  /*6940*/  IMAD R5, R66, -0x80, R67 ;  /* 0xffffff8042057824 */ /* 0x022fe200078e0243 */
[----:B------:R-:W-:Y:S04]  /*6950*/  BSSY.RECONVERGENT B0, `(.L_x_3339) ;  /* 0x000000e000007945 */ /* 0x000fe80003800200 */
[----:B------:R-:W-:-:S04]  /*6960*/  IADD3 R5, PT, PT, R5, 0x80, RZ ;  /* 0x0000008005057810 */ /* 0x000fc80007ffe0ff */
        /* <DEDUP_REMOVED lines=11> */
.L_x_3341:
[----:B------:R1:W-:Y:S02]  /*6a20*/  STS.128 [R153+0x1000], RZ ;  /* 0x001000ff99007388 */ /* 0x0003e40000000c00 */
.L_x_3340:
[----:B------:R-:W-:Y:S05]  /*6a30*/  BSYNC.RECONVERGENT B0 ;  /* 0x0000000000007941 */ /* 0x000fea0003800200 */
.L_x_3339:
[----:B------:R-:W-:Y:S01]  /*6a40*/  ISETP.GE.AND P1, PT, R26, R5, PT ;  /* 0x000000051a00720c */ /* 0x000fe20003f26270 */
[C---:B------:R-:W-:Y:S01]  /*6a50*/  IMAD.SHL.U32 R3, R62.reuse, 0x40, RZ ;  /* 0x000000403e037824 */ /* 0x040fe200078e00ff */
[----:B------:R-:W-:Y:S01]  /*6a60*/  SHF.L.U64.HI R64, R62, 0x6, R63 ;  /* 0x000000063e407819 */ /* 0x000fe2000001023f */
[----:B------:R-:W-:Y:S03]  /*6a70*/  BSSY.RECONVERGENT B0, `(.L_x_3342) ;  /* 0x000000d000007945 */ /* 0x000fe60003800200 */
[----:B------:R-:W-:-:S05]  /*6a80*/  IADD3 R6, P0, PT, R3, R144, RZ ;  /* 0x0000009003067210 */ /* 0x000fca0007f1e0ff */
[----:B------:R-:W-:Y:S02]  /*6a90*/  IMAD.X R7, R64, 0x1, R143, P0 ;  /* 0x0000000140077824 */ /* 0x000fe400000e068f */
[----:B------:R-:W-:Y:S06]  /*6aa0*/  @P1 BRA `(.L_x_3343) ;  /* 0x0000000000241947 */ /* 0x000fec0003800000 */
        /* <DEDUP_REMOVED lines=8> */
.L_x_3344:
[----:B------:R1:W-:Y:S02]  /*6b30*/  STS.128 [R153+0x1800], RZ ;  /* 0x001800ff99007388 */ /* 0x0003e40000000c00 */
.L_x_3343:
[----:B------:R-:W-:Y:S05]  /*6b40*/  BSYNC.RECONVERGENT B0 ;  /* 0x0000000000007941 */ /* 0x000fea0003800200 */
.L_x_3342:
[----:B------:R-:W-:Y:S01]  /*6b50*/  IADD3 R0, PT, PT, R100, 0x40, RZ ;  /* 0x0000004064007810 */ /* 0x000fe20007ffe0ff */
[----:B------:R-:W-:Y:S03]  /*6b60*/  BSSY.RECONVERGENT B0, `(.L_x_3345) ;  /* 0x000000e000007945 */ /* 0x000fe60003800200 */
[----:B------:R-:W-:-:S13]  /*6b70*/  ISETP.GE.AND P0, PT, R0, R5, PT ;  /* 0x000000050000720c */ /* 0x000fda0003f06270 */
[----:B------:R-:W-:Y:S05]  /*6b80*/  @P0 BRA `(.L_x_3346) ;  /* 0x00000000002c0947 */ /* 0x000fea0003800000 */
[----:B------:R-:W5:Y:S02]  /*6b90*/  LDCU UR4, c[0x0][0x440] ;  /* 0x00008800ff0477ac */ /* 0x000f640008000800 */
[----:B-----5:R-:W-:-:S13]  /*6ba0*/  ISETP.GE.AND P0, PT, R12, UR4, PT ;  /* 0x000000040c007c0c */ /* 0x020fda000bf06270 */
[----:B------:R-:W-:Y:S05]  /*6bb0*/  @P0 BRA `(.L_x_3347) ;  /* 0x00000000001c0947 */ /* 0x000fea0003800000 */
[----:B--2---:R-:W-:-:S04]  /*6bc0*/  IADD3 R8, P0, PT, R6, R3, RZ ;  /* 0x0000000306087210 */ /* 0x004fc80007f1e0ff */
[----:B------:R-:W-:-:S05]  /*6bd0*/  IADD3.X R9, PT, PT, R7, R64, RZ, P0, !PT ;  /* 0x0000004007097210 */ /* 0x000fca00007fe4ff */
[----:B------:R-:W-:Y:S01]  /*6be0*/  @!PT LDS RZ, [RZ] ;  /* 0x00000000fffff984 */ /* 0x000fe20000000800 */
[----:B------:R-:W-:Y:S01]  /*6bf0*/  @!PT LDS RZ, [RZ] ;  /* 0x00000000fffff984 */ /* 0x000fe20000000800 */
[----:B------:R-:W-:Y:S01]  /*6c00*/  @!PT LDS RZ, [RZ] ;  /* 0x00000000fffff984 */ /* 0x000fe20000000800 */
[----:B------:R2:W-:Y:S01]  /*6c10*/  LDGSTS.E.BYPASS.LTC128B.128 [R153+0x2000], desc[UR6][R8.64] ;  /* 0x0200000008997fae */ /* 0x0005e2000b981a06 */
[----:B------:R-:W-:Y:S05]  /*6c20*/  BRA `(.L_x_3346) ;  /* 0x0000000000047947 */ /* 0x000fea0003800000 */
.L_x_3347:
[----:B------:R1:W-:Y:S02]  /*6c30*/  STS.128 [R153+0x2000], RZ ;  /* 0x002000ff99007388 */ /* 0x0003e40000000c00 */
.L_x_3346:
[----:B------:R-:W-:Y:S05]  /*6c40*/  BSYNC.RECONVERGENT B0 ;  /* 0x0000000000007941 */ /* 0x000fea0003800200 */
.L_x_3345:
[----:B------:R-:W-:Y:S01]  /*6c50*/  IADD3 R100, PT, PT, R100, 0x60, RZ ;  /* 0x0000006064647810 */ /* 0x000fe20007ffe0ff */
[----:B------:R-:W-:Y:S03]  /*6c60*/  BSSY.RECONVERGENT B0, `(.L_x_3348) ;  /* 0x000000e000007945 */ /* 0x000fe60003800200 */
[----:B------:R-:W-:-:S13]  /*6c70*/  ISETP.GE.AND P0, PT, R100, R5, PT ;  /* 0x000000056400720c */ /* 0x000fda0003f06270 */
[----:B------:R-:W-:Y:S05]  /*6c80*/  @P0 BRA `(.L_x_3349) ;  /* 0x00000000002c0947 */ /* 0x000fea0003800000 */
[----:B------:R-:W5:Y:S02]  /*6c90*/  LDCU UR4, c[0x0][0x440] ;  /* 0x00008800ff0477ac */ /* 0x000f640008000800 */
[----:B-----5:R-:W-:-:S13]  /*6ca0*/  ISETP.GE.AND P0, PT, R12, UR4, PT ;  /* 0x000000040c007c0c */ /* 0x020fda000bf06270 */
        /* <DEDUP_REMOVED lines=8> */
.L_x_3350:
[----:B------:R1:W-:Y:S02]  /*6d30*/  STS.128 [R153+0x2800], RZ ;  /* 0x002800ff99007388 */ /* 0x0003e40000000c00 */
.L_x_3349:
[----:B------:R-:W-:Y:S05]  /*6d40*/  BSYNC.RECONVERGENT B0 ;  /* 0x0000000000007941 */ /* 0x000fea0003800200 */
.L_x_3348:
        /* <DEDUP_REMOVED lines=13> */
.L_x_3353:
[----:B------:R1:W-:Y:S01]  /*6e20*/  STS.128 [R153+0x3000], RZ ;  /* 0x003000ff99007388 */ /* 0x0003e20000000c00 */
[----:B------:R-:W-:Y:S05]  /*6e30*/  BRA `(.L_x_3354) ;  /* 0x0000000000047947 */ /* 0x000fea0003800000 */
.L_x_3352:
[----:B------:R1:W-:Y:S02]  /*6e40*/  STS.128 [R153+0x3000], RZ ;  /* 0x003000ff99007388 */ /* 0x0003e40000000c00 */
.L_x_3354:
[----:B------:R-:W-:Y:S05]  /*6e50*/  BSYNC.RECONVERGENT B0 ;  /* 0x0000000000007941 */ /* 0x000fea0003800200 */
.L_x_3351:
[----:B------:R-:W-:Y:S01]  /*6e60*/  ISETP.GE.AND P0, PT, R26, R5, PT ;  /* 0x000000051a00720c */ /* 0x000fe20003f06270 */
[C---:B------:R-:W-:Y:S01]  /*6e70*/  IMAD.SHL.U32 R101, R60.reuse, 0x40, RZ ;  /* 0x000000403c657824 */ /* 0x040fe200078e00ff */
[----:B------:R-:W-:Y:S01]  /*6e80*/  SHF.L.U64.HI R102, R60, 0x6, R61 ;  /* 0x000000063c667819 */ /* 0x000fe2000001023d */
[----:B------:R-:W-:Y:S03]  /*6e90*/  BSSY.RECONVERGENT B0, `(.L_x_3355) ;  /* 0x000000e000007945 */ /* 0x000fe60003800200 */
[----:B-1----:R-:W-:-:S05]  /*6ea0*/  IADD3 R6, P1, PT, R101, R146, RZ ;  /* 0x0000009265067210 */ /* 0x002fca0007f3e0ff */
[----:B------:R-:W-:Y:S02]  /*6eb0*/  IMAD.X R7, R102, 0x1, R147, P1 ;  /* 0x0000000166077824 */ /* 0x000fe400008e0693 */
        /* <DEDUP_REMOVED lines=10> */
.L_x_3357:
[----:B------:R1:W-:Y:S02]  /*6f60*/  STS.128 [R153+0x3800], RZ ;  /* 0x003800ff99007388 */ /* 0x0003e40000000c00 */
.L_x_3356:
[----:B------:R-:W-:Y:S05]  /*6f70*/  BSYNC.RECONVERGENT B0 ;  /* 0x0000000000007941 */ /* 0x000fea0003800200 */
.L_x_3355:
[----:B------:R-:W-:Y:S01]  /*6f80*/  ISETP.GE.AND P0, PT, R0, R5, PT ;  /* 0x000000050000720c */ /* 0x000fe20003f06270 */
[----:B------:R-:W-:-:S12]  /*6f90*/  BSSY.RECONVERGENT B0, `(.L_x_3358) ;  /* 0x000000e000007945 */ /* 0x000fd80003800200 */
[----:B------:R1:W-:Y:S01]  /*6fa0*/  @P0 STS.128 [R153+0x4000], RZ ;  /* 0x004000ff99000388 */ /* 0x0003e20000000c00 */
        /* <DEDUP_REMOVED lines=11> */
.L_x_3360:
[----:B------:R1:W-:Y:S02]  /*7060*/  STS.128 [R153+0x4000], RZ ;  /* 0x004000ff99007388 */ /* 0x0003e40000000c00 */
.L_x_3359:
[----:B------:R-:W-:Y:S05]  /*7070*/  BSYNC.RECONVERGENT B0 ;  /* 0x0000000000007941 */ /* 0x000fea0003800200 */
.L_x_3358:
[----:B------:R-:W-:Y:S01]  /*7080*/  ISETP.GE.AND P0, PT, R100, R5, PT ;  /* 0x000000056400720c */ /* 0x000fe20003f06270 */
[----:B------:R-:W-:-:S12]  /*7090*/  BSSY.RECONVERGENT B0, `(.L_x_3361) ;  /* 0x000000e000007945 */ /* 0x000fd80003800200 */
[----:B------:R1:W-:Y:S01]  /*70a0*/  @P0 STS.128 [R153+0x4800], RZ ;  /* 0x004800ff99000388 */ /* 0x0003e20000000c00 */
[----:B------:R-:W-:Y:S05]  /*70b0*/  @P0 BRA `(.L_x_3362) ;  /* 0x00000000002c0947 */ /* 0x000fea0003800000 */
[----:B------:R-:W5:Y:S02]  /*70c0*/  LDCU UR4, c[0x0][0x440] ;  /* 0x00008800ff0477ac */ /* 0x000f640008000800 */
[----:B-----5:R-:W-:-:S13]  /*70d0*/  ISETP.GE.AND P0, PT, R12, UR4, PT ;  /* 0x000000040c007c0c */ /* 0x020fda000bf06270 */
        /* <DEDUP_REMOVED lines=8> */
.L_x_3363:
[----:B------:R1:W-:Y:S02]  /*7160*/  STS.128 [R153+0x4800], RZ ;  /* 0x004800ff99007388 */ /* 0x0003e40000000c00 */
.L_x_3362:
[----:B------:R-:W-:Y:S05]  /*7170*/  BSYNC.RECONVERGENT B0 ;  /* 0x0000000000007941 */ /* 0x000fea0003800200 */
.L_x_3361:
[----:B------:R-:W5:Y:S01]  /*7180*/  S2R R137, SR_TID.X ;  /* 0x0000000000897919 */ /* 0x000f620000002100 */
[----:B------:R-:W-:Y:S01]  /*7190*/  IMAD.MOV.U32 R103, RZ, RZ, 0x20 ;  /* 0x00000020ff677424 */ /* 0x000fe200078e00ff */
[----:B------:R-:W3:Y:S01]  /*71a0*/  LDCU UR4, c[0x0][0x508] ;  /* 0x0000a100ff0477ac */ /* 0x000ee20008000800 */
[----:B------:R-:W-:Y:S01]  /*71b0*/  LOP3.LUT R152, R150, 0x18, RZ, 0xc0, !PT ;  /* 0x0000001896987812 */ /* 0x000fe200078ec0ff */
[----:B------:R-:W0:Y:S01]  /*71c0*/  LDGDEPBAR ;  /* 0x00000000000079af */ /* 0x000e220000000000 */
[C---:B-----5:R-:W-:Y:S01]  /*71d0*/  IMAD.SHL.U32 R136, R137.reuse, 0x4, RZ ;  /* 0x0000000489887824 */ /* 0x060fe200078e00ff */
[----:B------:R-:W-:Y:S01]  /*71e0*/  SHF.R.U32.HI R0, RZ, 0x1, R137 ;  /* 0x00000001ff007819 */ /* 0x000fe20000011689 */
[C---:B------:R-:W-:Y:S01]  /*71f0*/  IMAD.SHL.U32 R140, R137.reuse, 0x10, RZ ;  /* 0x00000010898c7824 */ /* 0x040fe200078e00ff */
[C---:B-1----:R-:W-:Y:S01]  /*7200*/  LOP3.LUT R5, R137.reuse, 0x8, RZ, 0xc0, !PT ;  /* 0x0000000889057812 */ /* 0x042fe200078ec0ff */
[----:B------:R-:W-:Y:S01]  /*7210*/  IMAD.SHL.U32 R107, R137, 0x20, RZ ;  /* 0x00000020896b7824 */ /* 0x000fe200078e00ff */
[----:B------:R-:W-:-:S02]  /*7220*/  LOP3.LUT R6, R136, 0x18, RZ, 0xc0, !PT ;  /* 0x0000001888067812 */ /* 0x000fc400078ec0ff */
[C---:B------:R-:W-:Y:S02]  /*7230*/  LOP3.LUT R2, R140.reuse, 0x100, RZ, 0xc0, !PT ;  /* 0x000001008c027812 */ /* 0x040fe400078ec0ff */
[----:B------:R-:W-:Y:S02]  /*7240*/  LOP3.LUT R4, R140, 0x3e00, RZ, 0xc0, !PT ;  /* 0x00003e008c047812 */ /* 0x000fe400078ec0ff */
[--C-:B------:R-:W-:Y:S02]  /*7250*/  LOP3.LUT R7, R6, 0xc0, R107.reuse, 0xf8, !PT ;  /* 0x000000c006077812 */ /* 0x100fe400078ef86b */
[--C-:B------:R-:W-:Y:S02]  /*7260*/  LOP3.LUT R2, R2, 0x20, R107.reuse, 0xf8, !PT ;  /* 0x0000002002027812 */ /* 0x100fe400078ef86b */
[----:B------:R-:W-:Y:S02]  /*7270*/  LOP3.LUT R139, R4, 0x120, R107, 0xf8, !PT ;  /* 0x00000120048b7812 */ /* 0x000fe400078ef86b */
[----:B------:R-:W-:-:S02]  /*7280*/  LOP3.LUT R138, R7, 0x8, R0, 0x78, !PT ;  /* 0x00000008078a7812 */ /* 0x000fc400078e7800 */
[----:B------:R-:W-:Y:S02]  /*7290*/  LOP3.LUT R2, R2, R7, R5, 0xf6, !PT ;  /* 0x0000000702027212 */ /* 0x000fe400078ef605 */
[----:B------:R-:W-:Y:S02]  /*72a0*/  LOP3.LUT R139, R139, R138, RZ, 0xfc, !PT ;  /* 0x0000008a8b8b7212 */ /* 0x000fe400078efcff */
[----:B------:R-:W-:Y:S02]  /*72b0*/  LEA R104, R2, UR5, 0x1 ;  /* 0x0000000502687c11 */ /* 0x000fe4000f8e08ff */
[----:B------:R-:W-:Y:S02]  /*72c0*/  LEA R139, R139, UR5, 0x1 ;  /* 0x000000058b8b7c11 */ /* 0x000fe4000f8e08ff */
[----:B------:R-:W-:Y:S01]  /*72d0*/  LOP3.LUT P0, RZ, R137, 0x4, RZ, 0xc0, !PT ;  /* 0x0000000489ff7812 */ /* 0x000fe2000780c0ff */
[----:B------:R-:W-:Y:S03]  /*72e0*/  LDSM.16.M88.4 R16, [R104+0x1400] ;  /* 0x001400006810783b */ /* 0x000fe60000000200 */
[----:B------:R-:W-:Y:S01]  /*72f0*/  SEL R103, R103, 0xffffffe0, !P0 ;  /* 0xffffffe067677807 */ /* 0x000fe20004000000 */
[----:B------:R-:W4:Y:S01]  /*7300*/  LDSM.16.M88.4 R32, [R139] ;  /* 0x000000008b20783b */ /* 0x000f220000000200 */
[----:B------:R-:W-:-:S02]  /*7310*/  P2R R2, PR, RZ, 0x1 ;  /* 0x00000001ff027803 */ /* 0x000fc40000000000 */
[----:B------:R-:W-:Y:S01]  /*7320*/  ISETP.NE.AND P0, PT, R66, 0x1, PT ;  /* 0x000000014200780c */ /* 0x000fe20003f05270 */
[----:B--2---:R-:W1:Y:S01]  /*7330*/  LDSM.16.M88.4 R8, [R104+0x1800] ;  /* 0x001800006808783b */ /* 0x004e620000000200 */
[----:B------:R-:W-:Y:S02]  /*7340*/  IMAD.IADD R65, R103, 0x1, R104 ;  /* 0x0000000167417824 */ /* 0x000fe400078e0268 */
[----:B------:R-:W-:Y:S01]  /*7350*/  IMAD.IADD R100, R139, 0x1, R103 ;  /* 0x000000018b647824 */ /* 0x000fe200078e0267 */
[----:B------:R-:W2:Y:S04]  /*7360*/  LDSM.16.M88.4 R24, [R104+0x1000] ;  /* 0x001000006818783b */ /* 0x000ea80000000200 */
[----:B------:R-:W-:Y:S04]  /*7370*/  LDSM.16.M88.4 R92, [R100] ;  /* 0x00000000645c783b */ /* 0x000fe80000000200 */
[----:B------:R-:W5:Y:S04]  /*7380*/  LDSM.16.M88.4 R80, [R65+0x1400] ;  /* 0x001400004150783b */ /* 0x000f680000000200 */
[----:B------:R-:W3:Y:S04]  /*7390*/  LDSM.16.M88.4 R76, [R65+0x1800] ;  /* 0x00180000414c783b */ /* 0x000ee80000000200 */
[----:B------:R-:W3:Y:S04]  /*73a0*/  LDSM.16.M88.4 R72, [R104+0x1c00] ;  /* 0x001c00006848783b */ /* 0x000ee80000000200 */
[----:B------:R-:W3:Y:S04]  /*73b0*/  LDSM.16.M88.4 R56, [R104+0x2000] ;  /* 0x002000006838783b */ /* 0x000ee80000000200 */
[----:B------:R-:W3:Y:S04]  /*73c0*/  LDSM.16.M88.4 R48, [R104+0x2400] ;  /* 0x002400006830783b */ /* 0x000ee80000000200 */
[----:B------:R-:W3:Y:S04]  /*73d0*/  LDSM.16.M88.4 R40, [R104+0x2800] ;  /* 0x002800006828783b */ /* 0x000ee80000000200 */
[----:B------:R-:W3:Y:S01]  /*73e0*/  LDSM.16.M88.4 R88, [R104+0x2c00] ;  /* 0x002c00006858783b */ /* 0x000ee20000000200 */
[C---:B----4-:R-:W-:Y:S03]  /*73f0*/  HMMA.16816.F32.BF16 R20, R32.reuse, R16, RZ ;  /* 0x000000102014723c */ /* 0x050fe600000418ff */
[----:B------:R-:W4:Y:S01]  /*7400*/  LDSM.16.M88.4 R84, [R65+0x1000] ;  /* 0x001000004154783b */ /* 0x000f220000000200 */
[----:B------:R-:W4:Y:S04]  /*7410*/  S2R R2, SR_CTAID.X ;  /* 0x0000000000027919 */ /* 0x000f280000002500 */
[C---:B------:R-:W-:Y:S01]  /*7420*/  HMMA.16816.F32.BF16 R16, R32.reuse, R18, RZ ;  /* 0x000000122010723c */ /* 0x040fe200000418ff */
[----:B------:R-:W-:Y:S07]  /*7430*/  LDSM.16.M88.4 R96, [R65+0x1c00] ;  /* 0x001c00004160783b */ /* 0x000fee0000000200 */
[C---:B-1----:R-:W-:Y:S08]  /*7440*/  HMMA.16816.F32.BF16 R12, R32.reuse, R8, RZ ;  /* 0x00000008200c723c */ /* 0x042ff000000418ff */
[C---:B------:R-:W-:Y:S08]  /*7450*/  HMMA.16816.F32.BF16 R8, R32.reuse, R10, RZ ;  /* 0x0000000a2008723c */ /* 0x040ff000000418ff */
[C---:B--2---:R-:W-:Y:S08]  /*7460*/  HMMA.16816.F32.BF16 R28, R32.reuse, R24, RZ ;  /* 0x00000018201c723c */ /* 0x044ff000000418ff */
[----:B------:R-:W-:Y:S08]  /*7470*/  HMMA.16816.F32.BF16 R24, R32, R26, RZ ;  /* 0x0000001a2018723c */ /* 0x000ff000000418ff */
[C---:B-----5:R-:W-:Y:S08]  /*7480*/  HMMA.16816.F32.BF16 R20, R92.reuse, R80, R20 ;  /* 0x000000505c14723c */ /* 0x060ff00000041814 */
[C---:B------:R-:W-:Y:S01]  /*7490*/  HMMA.16816.F32.BF16 R16, R92.reuse, R82, R16 ;  /* 0x000000525c10723c */ /* 0x040fe20000041810 */
[----:B------:R-:W1:Y:S07]  /*74a0*/  LDSM.16.M88.4 R80, [R65+0x2800] ;  /* 0x002800004150783b */ /* 0x000e6e0000000200 */
[C---:B---3--:R-:W-:Y:S08]  /*74b0*/  HMMA.16816.F32.BF16 R12, R92.reuse, R76, R12 ;  /* 0x0000004c5c0c723c */ /* 0x048ff0000004180c */
        /* <DEDUP_REMOVED lines=12> */
[----:B------:R-:W3:Y:S07]  /*7580*/  LDSM.16.M88.4 R88, [R65+0x2000] ;  /* 0x002000004158783b */ /* 0x000eee0000000200 */
[C---:B----4-:R-:W-:Y:S08]  /*7590*/  HMMA.16816.F32.BF16 R28, R92.reuse, R84, R28 ;  /* 0x000000545c1c723c */ /* 0x050ff0000004181c */
[----:B------:R-:W-:Y:S01]  /*75a0*/  HMMA.16816.F32.BF16 R24, R92, R86, R24 ;  /* 0x000000565c18723c */ /* 0x000fe20000041818 */
[----:B------:R-:W4:Y:S01]  /*75b0*/  LDSM.16.M88.4 R84, [R65+0x2400] ;  /* 0x002400004154783b */ /* 0x000f220000000200 */
[----:B------:R-:W-:-:S06]  /*75c0*/  DEPBAR.LE SB0, 0x0 ;  /* 0x000080000000791a */ /* 0x000fcc0000000000 */
[----:B-1----:R-:W-:Y:S01]  /*75d0*/  HMMA.16816.F32.BF16 R44, R92, R80, R44 ;  /* 0x000000505c2c723c */ /* 0x002fe2000004182c */
[----:B------:R-:W-:-:S05]  /*75e0*/  LOP3.LUT R81, R0, 0x1f0, RZ, 0xc0, !PT ;  /* 0x000001f000517812 */ /* 0x000fca00078ec0ff */
[----:B------:R-:W-:Y:S02]  /*75f0*/  IMAD R2, R2, 0x40, R81 ;  /* 0x0000004002027824 */ /* 0x000fe400078e0251 */
[----:B--2---:R-:W-:Y:S01]  /*7600*/  HMMA.16816.F32.BF16 R36, R92, R76, R36 ;  /* 0x0000004c5c24723c */ /* 0x004fe20000041824 */
[----:B------:R-:W-:-:S04]  /*7610*/  SHF.R.U32.HI R77, RZ, 0x2, R137 ;  /* 0x00000002ff4d7819 */ /* 0x000fc80000011689 */
[----:B------:R-:W-:-:S03]  /*7620*/  LOP3.LUT R77, R77, 0x7, RZ, 0xc0, !PT ;  /* 0x000000074d4d7812 */ /* 0x000fc600078ec0ff */
[----:B------:R-:W-:Y:S01]  /*7630*/  HMMA.16816.F32.BF16 R4, R92, R96, R4 ;  /* 0x000000605c04723c */ /* 0x000fe20000041804 */
[----:B------:R-:W-:-:S04]  /*7640*/  IADD3 R2, PT, PT, -R142, R77, R2 ;  /* 0x0000004d8e027210 */ /* 0x000fc80007ffe102 */
[--C-:B------:R-:W-:Y:S02]  /*7650*/  IADD3 R106, PT, PT, R2, UR4, R67.reuse ;  /* 0x00000004026a7c10 */ /* 0x100fe4000fffe043 */
[----:B------:R-:W-:Y:S01]  /*7660*/  P2R R2, PR, RZ, 0x1 ;  /* 0x00000001ff027803 */ /* 0x000fe20000000000 */
[----:B------:R-:W-:Y:S01]  /*7670*/  HMMA.16816.F32.BF16 R72, R92, R98, R72 ;  /* 0x000000625c48723c */ /* 0x000fe20000041848 */
[C-C-:B------:R-:W-:Y:S02]  /*7680*/  VIADDMNMX R105, R106.reuse, 0x1, R67.reuse, PT ;  /* 0x000000016a697846 */ /* 0x140fe40003800143 */
[----:B------:R-:W-:-:S05]  /*7690*/  VIADDMNMX R106, R106, 0x9, R67, PT ;  /* 0x000000096a6a7846 */ /* 0x000fca0003800143 */
[C---:B---3--:R-:W-:Y:S08]  /*76a0*/  HMMA.16816.F32.BF16 R68, R92.reuse, R88, R68 ;  /* 0x000000585c44723c */ /* 0x048ff00000041844 */
[C---:B------:R-:W-:Y:S08]  /*76b0*/  HMMA.16816.F32.BF16 R56, R92.reuse, R90, R56 ;  /* 0x0000005a5c38723c */ /* 0x040ff00000041838 */
[C---:B----4-:R-:W-:Y:S08]  /*76c0*/  HMMA.16816.F32.BF16 R52, R92.reuse, R84, R52 ;  /* 0x000000545c34723c */ /* 0x050ff00000041834 */
        /* <DEDUP_REMOVED lines=16> */
.L_x_3365:
        /* <DEDUP_REMOVED lines=60> */
.L_x_3366:
[----:B------:R-:W1:Y:S02]  /*7b90*/  LDCU UR4, c[0x0][0x440] ;  /* 0x00008800ff0477ac */ /* 0x000e640008000800 */
[----:B-1----:R-:W-:-:S13]  /*7ba0*/  ISETP.GE.AND P0, PT, R152, UR4, PT ;  /* 0x0000000498007c0c */ /* 0x002fda000bf06270 */
[CC--:B------:R-:W-:Y:S01]  /*7bb0*/  @!P0 LEA R76, P1, R62.reuse, R144.reuse, 0x6 ;  /* 0x000000903e4c8211 */ /* 0x0c0fe200078230ff */
[----:B------:R-:W-:Y:S01]  /*7bc0*/  @!P0 IMAD.MOV.U32 R145, RZ, RZ, R143 ;  /* 0x000000ffff918224 */ /* 0x000fe200078e008f */
[CC--:B------:R-:W-:Y:S02]  /*7bd0*/  @!P0 LEA R78, P2, R62.reuse, R144.reuse, 0x6 ;  /* 0x000000903e4e8211 */ /* 0x0c0fe400078430ff */
[----:B------:R-:W-:Y:S02]  /*7be0*/  @!P0 LEA R0, P3, R62, R144, 0x6 ;  /* 0x000000903e008211 */ /* 0x000fe400078630ff */
[----:B------:R-:W-:Y:S01]  /*7bf0*/  @!P0 IADD3 R76, P4, PT, R76, R3, RZ ;  /* 0x000000034c4c8210 */ /* 0x000fe20007f9e0ff */
[----:B------:R-:W-:Y:S01]  /*7c00*/  @!PT LDS RZ, [RZ] ;  /* 0x00000000fffff984 */ /* 0x000fe20000000800 */
[----:B------:R-:W-:Y:S01]  /*7c10*/  @!PT LDS RZ, [RZ] ;  /* 0x00000000fffff984 */ /* 0x000fe20000000800 */
[----:B------:R-:W-:Y:S01]  /*7c20*/  @!PT LDS RZ, [RZ] ;  /* 0x00000000fffff984 */ /* 0x000fe20000000800 */
[----:B------:R1:W-:Y:S01]  /*7c30*/  @!P0 LDGSTS.E.BYPASS.LTC128B.128 [R153+0x1000], desc[UR6][R144.64] ;  /* 0x0100000090998fae */ /* 0x0003e2000b981a06 */
[CCC-:B------:R-:W-:Y:S02]  /*7c40*/  @!P0 LEA.HI.X R77, R62.reuse, R143.reuse, R63.reuse, 0x6, P1 ;  /* 0x0000008f3e4d8211 */ /* 0x1c0fe400008f343f */
[CC--:B------:R-:W-:Y:S01]  /*7c50*/  @!P0 LEA.HI.X R79, R62.reuse, R143.reuse, R63, 0x6, P2 ;  /* 0x0000008f3e4f8211 */ /* 0x0c0fe200010f343f */
[----:B------:R1:W-:Y:S01]  /*7c60*/  @P0 STS.128 [R153+0x1000], RZ ;  /* 0x001000ff99000388 */ /* 0x0003e20000000c00 */
[----:B------:R-:W-:Y:S01]  /*7c70*/  @!P0 IADD3 R80, P2, P1, R3, R0, R3 ;  /* 0x0000000003508210 */ /* 0x000fe2000795e003 */
[--C-:B------:R-:W-:Y:S01]  /*7c80*/  @!P0 IMAD.X R77, R77, 0x1, R64.reuse, P4 ;  /* 0x000000014d4d8824 */ /* 0x100fe200020e0640 */
[----:B------:R-:W-:Y:S01]  /*7c90*/  @!P0 LEA.HI.X R67, R62, R143, R63, 0x6, P3 ;  /* 0x0000008f3e438211 */ /* 0x000fe200018f343f */
[----:B------:R-:W-:Y:S01]  /*7ca0*/  @!PT LDS RZ, [RZ] ;  /* 0x00000000fffff984 */ /* 0x000fe20000000800 */
[----:B------:R-:W-:Y:S01]  /*7cb0*/  @!PT LDS RZ, [RZ] ;  /* 0x00000000fffff984 */ /* 0x000fe20000000800 */
[----:B------:R-:W-:Y:S01]  /*7cc0*/  @!PT LDS RZ, [RZ] ;  /* 0x00000000fffff984 */ /* 0x000fe20000000800 */
[----:B------:R1:W-:Y:S03]  /*7cd0*/  @!P0 LDGSTS.E.BYPASS.LTC128B.128 [R153+0x1800], desc[UR6][R78.64] ;  /* 0x018000004e998fae */ /* 0x0003e6000b981a06 */
[----:B------:R-:W-:Y:S01]  /*7ce0*/  @!P0 IADD3.X R81, PT, PT, R64, R67, R64, P2, P1 ;  /* 0x0000004340518210 */ /* 0x000fe200017e2440 */
        /* <DEDUP_REMOVED lines=12> */
.L_x_3364:
[----:B------:R-:W-:Y:S01]  /*7db0*/  IMAD.SHL.U32 R67, R137, 0x2, RZ ;  /* 0x0000000289437824 */ /* 0x000fe200078e00ff */
[----:B------:R-:W2:Y:S01]  /*7dc0*/  LDCU UR4, c[0x0][0x45c] ;  /* 0x00008b80ff0477ac */ /* 0x000ea20008000800 */
[----:B------:R-:W-:Y:S01]  /*7dd0*/  LOP3.LUT R138, R138, 0x120, R107, 0xf8, !PT ;  /* 0x000001208a8a7812 */ /* 0x000fe200078ef86b */
[----:B------:R-:W-:Y:S02]  /*7de0*/  IMAD.MOV.U32 R157, RZ, RZ, -0x1 ;  /* 0xffffffffff9d7424 */ /* 0x000fe400078e00ff */
[----:B------:R-:W-:Y:S02]  /*7df0*/  LOP3.LUT R67, R67, 0x6, RZ, 0xc0, !PT ;  /* 0x0000000643437812 */ /* 0x000fe400078ec0ff */
[----:B------:R-:W-:-:S03]  /*7e00*/  LEA R138, R138, UR5, 0x1 ;  /* 0x000000058a8a7c11 */ /* 0x000fc6000f8e08ff */
[----:B------:R-:W-:Y:S02]  /*7e10*/  IMAD R67, R66, 0x80, R67 ;  /* 0x0000008042437824 */ /* 0x000fe400078e0243 */
[----:B------:R-:W-:Y:S02]  /*7e20*/  IMAD.IADD R103, R103, 0x1, R138 ;  /* 0x0000000167677824 */ /* 0x000fe400078e028a */
[C---:B------:R-:W-:Y:S02]  /*7e30*/  VIADD R0, R67.reuse, 0xffffff80 ;  /* 0xffffff8043007836 */ /* 0x040fe40000000000 */
[C---:B-1----:R-:W-:Y:S02]  /*7e40*/  VIADD R76, R67.reuse, 0xffffff81 ;  /* 0xffffff81434c7836 */ /* 0x042fe40000000000 */
[C---:B------:R-:W-:Y:S01]  /*7e50*/  VIADD R77, R67.reuse, 0xffffff89 ;  /* 0xffffff89434d7836 */ /* 0x040fe20000000000 */
[CC--:B------:R-:W-:Y:S02]  /*7e60*/  ISETP.GE.AND P2, PT, R0.reuse, R105.reuse, PT ;  /* 0x000000690000720c */ /* 0x0c0fe40003f46270 */
[----:B------:R-:W-:Y:S01]  /*7e70*/  ISETP.GE.AND P0, PT, R0, R106, PT ;  /* 0x0000006a0000720c */ /* 0x000fe20003f06270 */
[----:B------:R-:W-:Y:S01]  /*7e80*/  VIADD R0, R67, 0xffffff88 ;  /* 0xffffff8843007836 */ /* 0x000fe20000000000 */
[----:B------:R-:W-:-:S02]  /*7e90*/  ISETP.GE.AND P1, PT, R76, R105, PT ;  /* 0x000000694c00720c */ /* 0x000fc40003f26270 */
[----:B------:R-:W-:Y:S01]  /*7ea0*/  FSEL R113, R30, -INF , !P0 ;  /* 0xff8000001e717808 */ /* 0x000fe20004000000 */
[----:B------:R-:W-:Y:S01]  /*7eb0*/  VIADD R30, R67, 0xffffff91 ;  /* 0xffffff91431e7836 */ /* 0x000fe20000000000 */
[-C--:B------:R-:W-:Y:S02]  /*7ec0*/  ISETP.GE.AND P5, PT, R0, R106.reuse, PT ;  /* 0x0000006a0000720c */ /* 0x080fe40003fa6270 */
[-C--:B------:R-:W-:Y:S02]  /*7ed0*/  ISETP.GE.AND P4, PT, R77, R105.reuse, PT ;  /* 0x000000694d00720c */ /* 0x080fe40003f86270 */
[----:B------:R-:W-:Y:S01]  /*7ee0*/  ISETP.GE.AND P3, PT, R76, R106, PT ;  /* 0x0000006a4c00720c */ /* 0x000fe20003f66270 */
[----:B------:R-:W-:Y:S01]  /*7ef0*/  VIADD R76, R67, 0xffffff90 ;  /* 0xffffff90434c7836 */ /* 0x000fe20000000000 */
[----:B------:R-:W-:Y:S02]  /*7f00*/  ISETP.GE.AND P6, PT, R0, R105, PT ;  /* 0x000000690000720c */ /* 0x000fe40003fc6270 */
[----:B------:R-:W-:-:S02]  /*7f10*/  FSEL R79, R26, -INF , !P5 ;  /* 0xff8000001a4f7808 */ /* 0x000fc40006800000 */
[----:B------:R-:W-:Y:S01]  /*7f20*/  FSEL R0, R29, -INF , !P1 ;  /* 0xff8000001d007808 */ /* 0x000fe20004800000 */
[----:B------:R-:W-:Y:S01]  /*7f30*/  VIADD R29, R67, 0xffffff98 ;  /* 0xffffff98431d7836 */ /* 0x000fe20000000000 */
[----:B------:R-:W-:Y:S01]  /*7f40*/  FSEL R26, R25, -INF , !P4 ;  /* 0xff800000191a7808 */ /* 0x000fe20006000000 */
[----:B------:R-:W-:Y:S01]  /*7f50*/  VIADD R25, R67, 0xffffffa0 ;  /* 0xffffffa043197836 */ /* 0x000fe20000000000 */
[-C--:B------:R-:W-:Y:S02]  /*7f60*/  ISETP.GE.AND P0, PT, R77, R106.reuse, PT ;  /* 0x0000006a4d00720c */ /* 0x080fe40003f06270 */
[C---:B------:R-:W-:Y:S02]  /*7f70*/  ISETP.GE.AND P5, PT, R30.reuse, R105, PT ;  /* 0x000000691e00720c */ /* 0x040fe40003fa6270 */
[----:B------:R-:W-:Y:S02]  /*7f80*/  ISETP.GE.AND P4, PT, R30, R106, PT ;  /* 0x0000006a1e00720c */ /* 0x000fe40003f86270 */
[----:B------:R-:W-:-:S02]  /*7f90*/  FSEL R28, R28, -INF , !P2 ;  /* 0xff8000001c1c7808 */ /* 0x000fc40005000000 */
[CC--:B------:R-:W-:Y:S02]  /*7fa0*/  ISETP.GE.AND P1, PT, R76.reuse, R105.reuse, PT ;  /* 0x000000694c00720c */ /* 0x0c0fe40003f26270 */
[----:B------:R-:W-:Y:S02]  /*7fb0*/  ISETP.GE.AND P2, PT, R76, R106, PT ;  /* 0x0000006a4c00720c */ /* 0x000fe40003f46270 */
[----:B------:R-:W-:Y:S02]  /*7fc0*/  FSEL R123, R31, -INF , !P3 ;  /* 0xff8000001f7b7808 */ /* 0x000fe40005800000 */
[----:B------:R-:W-:Y:S01]  /*7fd0*/  FSEL R83, R27, -INF , !P0 ;  /* 0xff8000001b537808 */ /* 0x000fe20004000000 */
[----:B------:R-:W-:Y:S01]  /*7fe0*/  VIADD R27, R67, 0xffffff99 ;  /* 0xffffff99431b7836 */ /* 0x000fe20000000000 */
[----:B------:R-:W-:Y:S01]  /*7ff0*/  FSEL R76, R21, -INF , !P5 ;  /* 0xff800000154c7808 */ /* 0x000fe20006800000 */
[----:B------:R-:W-:Y:S01]  /*8000*/  VIADD R21, R67, 0xffffffa8 ;  /* 0xffffffa843157836 */ /* 0x000fe20000000000 */
[----:B------:R-:W-:Y:S01]  /*8010*/  FSEL R121, R23, -INF , !P4 ;  /* 0xff80000017797808 */ /* 0x000fe20006000000 */
[----:B------:R-:W-:Y:S01]  /*8020*/  VIADD R23, R67, 0xffffffa1 ;  /* 0xffffffa143177836 */ /* 0x000fe20000000000 */
[----:B------:R-:W-:-:S02]  /*8030*/  ISETP.GE.AND P3, PT, R29, R105, PT ;  /* 0x000000691d00720c */ /* 0x000fc40003f66270 */
[----:B------:R-:W-:Y:S02]  /*8040*/  ISETP.GE.AND P5, PT, R25, R105, PT ;  /* 0x000000691900720c */ /* 0x000fe40003fa6270 */
[----:B------:R-:W-:Y:S02]  /*8050*/  FSEL R91, R22, -INF , !P2 ;  /* 0xff800000165b7808 */ /* 0x000fe40005000000 */
[----:B------:R-:W-:Y:S01]  /*8060*/  FSEL R22, R16, -INF , !P3 ;  /* 0xff80000010167808 */ /* 0x000fe20005800000 */
[C---:B------:R-:W-:Y:S01]  /*8070*/  VIADD R16, R67.reuse, 0xffffffa9 ;  /* 0xffffffa943107836 */ /* 0x040fe20000000000 */
[----:B------:R-:W-:Y:S01]  /*8080*/  FSEL R96, R12, -INF , !P5 ;  /* 0xff8000000c607808 */ /* 0x000fe20006800000 */
[----:B------:R-:W-:Y:S01]  /*8090*/  VIADD R12, R67, 0xffffffb0 ;  /* 0xffffffb0430c7836 */ /* 0x000fe20000000000 */
[----:B------:R-:W-:Y:S02]  /*80a0*/  FSEL R20, R20, -INF , !P1 ;  /* 0xff80000014147808 */ /* 0x000fe40004800000 */
[----:B------:R-:W-:-:S02]  /*80b0*/  ISETP.GE.AND P2, PT, R27, R106, PT ;  /* 0x0000006a1b00720c */ /* 0x000fc40003f46270 */
[-C--:B------:R-:W-:Y:S02]  /*80c0*/  ISETP.GE.AND P3, PT, R23, R105.reuse, PT ;  /* 0x000000691700720c */ /* 0x080fe40003f66270 */
[----:B------:R-:W-:Y:S02]  /*80d0*/  ISETP.GE.AND P0, PT, R29, R106, PT ;  /* 0x0000006a1d00720c */ /* 0x000fe40003f06270 */
[----:B------:R-:W-:Y:S02]  /*80e0*/  ISETP.GE.AND P1, PT, R27, R105, PT ;  /* 0x000000691b00720c */ /* 0x000fe40003f26270 */
[----:B------:R-:W-:Y:S02]  /*80f0*/  FSEL R24, R24, -INF , !P6 ;  /* 0xff80000018187808 */ /* 0x000fe40007000000 */
[----:B------:R-:W-:Y:S02]  /*8100*/  FSEL R81, R19, -INF , !P2 ;  /* 0xff80000013517808 */ /* 0x000fe40005000000 */
[----:B------:R-:W-:Y:S01]  /*8110*/  FSEL R98, R13, -INF , !P3 ;  /* 0xff8000000d627808 */ /* 0x000fe20005800000 */
[----:B------:R-:W-:Y:S01]  /*8120*/  VIADD R13, R67, 0xffffffb1 ;  /* 0xffffffb1430d7836 */ /* 0x000fe20000000000 */
[----:B------:R-:W-:-:S02]  /*8130*/  FSEL R77, R18, -INF , !P0 ;  /* 0xff800000124d7808 */ /* 0x000fc40004000000 */
[----:B------:R-:W-:Y:S02]  /*8140*/  FSEL R78, R17, -INF , !P1 ;  /* 0xff800000114e7808 */ /* 0x000fe40004800000 */
[-C--:B------:R-:W-:Y:S02]  /*8150*/  ISETP.GE.AND P2, PT, R21, R106.reuse, PT ;  /* 0x0000006a1500720c */ /* 0x080fe40003f46270 */
[-C--:B------:R-:W-:Y:S02]  /*8160*/  ISETP.GE.AND P3, PT, R12, R105.reuse, PT ;  /* 0x000000690c00720c */ /* 0x080fe40003f66270 */
[----:B------:R-:W-:Y:S01]  /*8170*/  ISETP.GE.AND P0, PT, R23, R106, PT ;  /* 0x0000006a1700720c */ /* 0x000fe20003f06270 */
[----:B------:R-:W-:Y:S01]  /*8180*/  VIADD R23, R67, 0xffffffd0 ;  /* 0xffffffd043177836 */ /* 0x000fe20000000000 */
[----:B------:R-:W-:Y:S01]  /*8190*/  ISETP.GE.AND P1, PT, R21, R105, PT ;  /* 0x000000691500720c */ /* 0x000fe20003f26270 */
[----:B------:R-:W-:Y:S01]  /*81a0*/  VIADD R21, R67, 0xffffffd1 ;  /* 0xffffffd143157836 */ /* 0x000fe20000000000 */
[----:B------:R-:W-:-:S02]  /*81b0*/  FMNMX3.FTZ R17, R28, R0, R24, !PT ;  /* 0x000000001c117276 */ /* 0x000fc40007810018 */
        /* <DEDUP_REMOVED lines=8> */
[-C--:B------:R-:W-:Y:S02]  /*8240*/  ISETP.GE.AND P2, PT, R13, R106.reuse, PT ;  /* 0x0000006a0d00720c */ /* 0x080fe40003f46270 */
[----:B------:R-:W-:Y:S01]  /*8250*/  ISETP.GE.AND P0, PT, R12, R106, PT ;  /* 0x0000006a0c00720c */ /* 0x000fe20003f06270 */
[----:B------:R-:W-:Y:S01]  /*8260*/  VIADD R12, R67, 0xffffffb8 ;  /* 0xffffffb8430c7836 */ /* 0x000fe20000000000 */
[----:B------:R-:W-:-:S02]  /*8270*/  FMNMX3.FTZ R17, R17, R26, R20, !PT ;  /* 0x0000001a11117276 */ /* 0x000fc40007810014 */
[----:B------:R-:W-:Y:S01]  /*8280*/  FSEL R97, R7, -INF , !P2 ;  /* 0xff80000007617808 */ /* 0x000fe20005000000 */
[C---:B------:R-:W-:Y:S01]  /*8290*/  VIADD R7, R67.reuse, 0xfffffff0 ;  /* 0xfffffff043077836 */ /* 0x040fe20000000000 */
[----:B------:R-:W-:Y:S01]  /*82a0*/  FSEL R93, R6, -INF , !P0 ;  /* 0xff800000065d7808 */ /* 0x000fe20004000000 */
[C---:B------:R-:W-:Y:S01]  /*82b0*/  VIADD R6, R67.reuse, 0xfffffff1 ;  /* 0xfffffff143067836 */ /* 0x040fe20000000000 */
[CC--:B------:R-:W-:Y:S02]  /*82c0*/  ISETP.GE.AND P2, PT, R4.reuse, R105.reuse, PT ;  /* 0x000000690400720c */ /* 0x0c0fe40003f46270 */
[-C--:B------:R-:W-:Y:S01]  /*82d0*/  ISETP.GE.AND P6, PT, R4, R106.reuse, PT ;  /* 0x0000006a0400720c */ /* 0x080fe20003fc6270 */
[----:B------:R-:W-:Y:S01]  /*82e0*/  VIADD R4, R67, 0xffffffc8 ;  /* 0xffffffc843047836 */ /* 0x000fe20000000000 */
[----:B------:R-:W-:Y:S01]  /*82f0*/  ISETP.GE.AND P1, PT, R13, R105, PT ;  /* 0x000000690d00720c */ /* 0x000fe20003f26270 */
[----:B------:R-:W-:Y:S01]  /*8300*/  VIADD R13, R67, 0xffffffd9 ;  /* 0xffffffd9430d7836 */ /* 0x000fe20000000000 */
[----:B------:R-:W-:-:S02]  /*8310*/  ISETP.GE.AND P0, PT, R8, R106, PT ;  /* 0x0000006a0800720c */ /* 0x000fc40003f06270 */
[----:B------:R-:W-:Y:S02]  /*8320*/  FMNMX3.FTZ R17, R17, R76, R22, !PT ;  /* 0x0000004c11117276 */ /* 0x000fe40007810016 */
[----:B------:R-:W-:Y:S01]  /*8330*/  ISETP.GE.AND P4, PT, R25, R106, PT ;  /* 0x0000006a1900720c */ /* 0x000fe20003f86270 */
[----:B------:R-:W-:Y:S01]  /*8340*/  VIADD R25, R67, 0xffffffc9 ;  /* 0xffffffc943197836 */ /* 0x000fe20000000000 */
[----:B------:R-:W-:Y:S02]  /*8350*/  ISETP.GE.AND P5, PT, R16, R105, PT ;  /* 0x000000691000720c */ /* 0x000fe40003fa6270 */
[----:B------:R-:W-:Y:S01]  /*8360*/  FSEL R90, R5, -INF , !P1 ;  /* 0xff800000055a7808 */ /* 0x000fe20004800000 */
[----:B------:R-:W-:Y:S01]  /*8370*/  VIADD R5, R67, 0xffffffc1 ;  /* 0xffffffc143057836 */ /* 0x000fe20000000000 */
[----:B------:R-:W-:Y:S02]  /*8380*/  FSEL R95, R75, -INF , !P0 ;  /* 0xff8000004b5f7808 */ /* 0x000fe40004000000 */
[----:B------:R-:W-:-:S02]  /*8390*/  FMNMX3.FTZ R17, R17, R78, R96, !PT ;  /* 0x0000004e11117276 */ /* 0x000fc40007810060 */
[-C--:B------:R-:W-:Y:S02]  /*83a0*/  ISETP.GE.AND P0, PT, R4, R105.reuse, PT ;  /* 0x000000690400720c */ /* 0x080fe40003f06270 */
[----:B------:R-:W-:Y:S02]  /*83b0*/  FSEL R89, R14, -INF , !P4 ;  /* 0xff8000000e597808 */ /* 0x000fe40006000000 */
[----:B------:R-:W-:Y:S02]  /*83c0*/  ISETP.GE.AND P4, PT, R16, R106, PT ;  /* 0x0000006a1000720c */ /* 0x000fe40003f86270 */
[----:B------:R-:W-:Y:S01]  /*83d0*/  FSEL R110, R9, -INF , !P5 ;  /* 0xff800000096e7808 */ /* 0x000fe20006800000 */
[----:B------:R-:W-:Y:S01]  /*83e0*/  VIADD R9, R67, 0xffffffe8 ;  /* 0xffffffe843097836 */ /* 0x000fe20000000000 */
[----:B------:R-:W-:Y:S02]  /*83f0*/  ISETP.GE.AND P5, PT, R12, R105, PT ;  /* 0x000000690c00720c */ /* 0x000fe40003fa6270 */
[----:B------:R-:W-:-:S02]  /*8400*/  FMNMX3.FTZ R17, R17, R98, R108, !PT ;  /* 0x0000006211117276 */ /* 0x000fc4000781006c */
[----:B------:R-:W-:Y:S02]  /*8410*/  FSEL R56, R56, -INF , !P0 ;  /* 0xff80000038387808 */ /* 0x000fe40004000000 */
[-C--:B------:R-:W-:Y:S02]  /*8420*/  ISETP.GE.AND P1, PT, R5, R105.reuse, PT ;  /* 0x000000690500720c */ /* 0x080fe40003f26270 */
[-C--:B------:R-:W-:Y:S02]  /*8430*/  ISETP.GE.AND P0, PT, R23, R105.reuse, PT ;  /* 0x000000691700720c */ /* 0x080fe40003f06270 */
[----:B------:R-:W-:Y:S01]  /*8440*/  FSEL R115, R11, -INF , !P4 ;  /* 0xff8000000b737808 */ /* 0x000fe20006000000 */
[C---:B------:R-:W-:Y:S01]  /*8450*/  VIADD R11, R67.reuse, 0xffffffe0 ;  /* 0xffffffe0430b7836 */ /* 0x040fe20000000000 */
[----:B------:R-:W-:Y:S01]  /*8460*/  ISETP.GE.AND P4, PT, R8, R105, PT ;  /* 0x000000690800720c */ /* 0x000fe20003f86270 */
[----:B------:R-:W-:Y:S01]  /*8470*/  VIADD R8, R67, 0xffffffe9 ;  /* 0xffffffe943087836 */ /* 0x000fe20000000000 */
[----:B------:R-:W-:-:S02]  /*8480*/  FSEL R92, R72, -INF , !P5 ;  /* 0xff800000485c7808 */ /* 0x000fc40006800000 */
[----:B------:R-:W-:Y:S02]  /*8490*/  FMNMX3.FTZ R17, R17, R110, R88, !PT ;  /* 0x0000006e11117276 */ /* 0x000fe40007810058 */
[----:B------:R-:W-:Y:S02]  /*84a0*/  FSEL R84, R69, -INF , !P1 ;  /* 0xff80000045547808 */ /* 0x000fe40004800000 */
[----:B------:R-:W-:Y:S02]  /*84b0*/  FSEL R52, R52, -INF , !P0 ;  /* 0xff80000034347808 */ /* 0x000fe40004000000 */
[-C--:B------:R-:W-:Y:S02]  /*84c0*/  ISETP.GE.AND P1, PT, R25, R105.reuse, PT ;  /* 0x000000691900720c */ /* 0x080fe40003f26270 */
[----:B------:R-:W-:Y:S02]  /*84d0*/  ISETP.GE.AND P0, PT, R15, R105, PT ;  /* 0x000000690f00720c */ /* 0x000fe40003f06270 */
[----:B------:R-:W-:-:S02]  /*84e0*/  FSEL R94, R73, -INF , !P4 ;  /* 0xff800000495e7808 */ /* 0x000fc40006000000 */
[----:B------:R-:W-:Y:S02]  /*84f0*/  FSEL R30, R68, -INF , !P2 ;  /* 0xff800000441e7808 */ /* 0x000fe40005000000 */
[----:B------:R-:W-:Y:S02]  /*8500*/  FMNMX3.FTZ R17, R17, R90, R92, !PT ;  /* 0x0000005a11117276 */ /* 0x000fe4000781005c */
[----:B------:R-:W-:Y:S02]  /*8510*/  FSEL R86, R57, -INF , !P1 ;  /* 0xff80000039567808 */ /* 0x000fe40004800000 */
[----:B------:R-:W-:Y:S02]  /*8520*/  FSEL R48, R48, -INF , !P0 ;  /* 0xff80000030307808 */ /* 0x000fe40004000000 */
[----:B------:R-:W-:Y:S02]  /*8530*/  ISETP.GE.AND P1, PT, R21, R105, PT ;  /* 0x000000691500720c */ /* 0x000fe40003f26270 */
[----:B------:R-:W-:-:S02]  /*8540*/  FMNMX3.FTZ R17, R17, R94, R30, !PT ;  /* 0x0000005e11117276 */ /* 0x000fc4000781001e */
[-C--:B------:R-:W-:Y:S02]  /*8550*/  ISETP.GE.AND P0, PT, R11, R105.reuse, PT ;  /* 0x000000690b00720c */ /* 0x080fe40003f06270 */
[----:B------:R-:W-:Y:S02]  /*8560*/  ISETP.GE.AND P3, PT, R12, R106, PT ;  /* 0x0000006a0c00720c */ /* 0x000fe40003f66270 */
[----:B------:R-:W-:Y:S02]  /*8570*/  FSEL R12, R53, -INF , !P1 ;  /* 0xff800000350c7808 */ /* 0x000fe40004800000 */
[----:B------:R-:W-:Y:S02]  /*8580*/  FMNMX3.FTZ R19, R17, R84, R56, !PT ;  /* 0x0000005411137276 */ /* 0x000fe40007810038 */
[----:B------:R-:W-:Y:S02]  /*8590*/  FSEL R44, R44, -INF , !P0 ;  /* 0xff8000002c2c7808 */ /* 0x000fe40004000000 */
[----:B------:R-:W-:-:S02]  /*85a0*/  ISETP.GE.AND P1, PT, R13, R105, PT ;  /* 0x000000690d00720c */ /* 0x000fc40003f26270 */
[-C--:B------:R-:W-:Y:S02]  /*85b0*/  ISETP.GE.AND P0, PT, R9, R105.reuse, PT ;  /* 0x000000690900720c */ /* 0x080fe40003f06270 */
[----:B------:R-:W-:Y:S02]  /*85c0*/  FMNMX3.FTZ R19, R19, R86, R52, !PT ;  /* 0x0000005613137276 */ /* 0x000fe40007810034 */
[----:B------:R-:W-:Y:S02]  /*85d0*/  FSEL R14, R49, -INF , !P1 ;  /* 0xff800000310e7808 */ /* 0x000fe40004800000 */
[----:B------:R-:W-:Y:S02]  /*85e0*/  FSEL R18, R40, -INF , !P0 ;  /* 0xff80000028127808 */ /* 0x000fe40004000000 */
[----:B------:R-:W-:Y:S02]  /*85f0*/  ISETP.GE.AND P1, PT, R10, R105, PT ;  /* 0x000000690a00720c */ /* 0x000fe40003f26270 */
[----:B------:R-:W-:-:S02]  /*8600*/  FMNMX3.FTZ R40, R113, R123, R79, !PT ;  /* 0x0000007b71287276 */ /* 0x000fc4000781004f */
[----:B------:R-:W-:Y:S02]  /*8610*/  FMNMX3.FTZ R27, R19, R12, R48, !PT ;  /* 0x0000000c131b7276 */ /* 0x000fe40007810030 */
[----:B------:R-:W-:Y:S01]  /*8620*/  ISETP.GE.AND P5, PT, R5, R106, PT ;  /* 0x0000006a0500720c */ /* 0x000fe20003fa6270 */
[----:B------:R-:W-:Y:S01]  /*8630*/  VIADD R5, R67, 0xfffffff8 ;  /* 0xfffffff843057836 */ /* 0x000fe20000000000 */
[----:B------:R-:W-:Y:S02]  /*8640*/  FSEL R17, R45, -INF , !P1 ;  /* 0xff8000002d117808 */ /* 0x000fe40004800000 */
[----:B------:R-:W-:Y:S02]  /*8650*/  FMNMX3.FTZ R40, R40, R83, R91, !PT ;  /* 0x0000005328287276 */ /* 0x000fe4000781005b */
[-C--:B------:R-:W-:Y:S02]  /*8660*/  ISETP.GE.AND P1, PT, R8, R105.reuse, PT ;  /* 0x000000690800720c */ /* 0x080fe40003f26270 */
[----:B------:R-:W-:-:S02]  /*8670*/  ISETP.GE.AND P0, PT, R7, R105, PT ;  /* 0x000000690700720c */ /* 0x000fc40003f06270 */
[----:B------:R-:W-:Y:S02]  /*8680*/  FMNMX3.FTZ R16, R27, R14, R44, !PT ;  /* 0x0000000e1b107276 */ /* 0x000fe4000781002c */
[----:B------:R-:W-:Y:S01]  /*8690*/  ISETP.GE.AND P4, PT, R4, R106, PT ;  /* 0x0000006a0400720c */ /* 0x000fe20003f86270 */
[----:B------:R-:W-:Y:S01]  /*86a0*/  VIADD R4, R67, 0xfffffff9 ;  /* 0xfffffff943047836 */ /* 0x000fe20000000000 */
[----:B------:R-:W-:Y:S02]  /*86b0*/  FMNMX3.FTZ R40, R40, R121, R77, !PT ;  /* 0x0000007928287276 */ /* 0x000fe4000781004d */
[----:B------:R-:W-:Y:S02]  /*86c0*/  FSEL R19, R41, -INF , !P1 ;  /* 0xff80000029137808 */ /* 0x000fe40004800000 */
[----:B------:R-:W-:Y:S02]  /*86d0*/  ISETP.GE.AND P2, PT, R6, R105, PT ;  /* 0x000000690600720c */ /* 0x000fe40003f46270 */
[----:B------:R-:W-:-:S02]  /*86e0*/  FSEL R36, R36, -INF , !P0 ;  /* 0xff80000024247808 */ /* 0x000fc40004000000 */
[----:B------:R-:W-:Y:S02]  /*86f0*/  ISETP.GE.AND P1, PT, R5, R105, PT ;  /* 0x000000690500720c */ /* 0x000fe40003f26270 */
[----:B------:R-:W-:Y:S02]  /*8700*/  FMNMX3.FTZ R16, R16, R17, R18, !PT ;  /* 0x0000001110107276 */ /* 0x000fe40007810012 */
[----:B------:R-:W-:Y:S02]  /*8710*/  FMNMX3.FTZ R40, R40, R81, R89, !PT ;  /* 0x0000005128287276 */ /* 0x000fe40007810059 */
[----:B------:R-:W-:Y:S02]  /*8720*/  FSEL R37, R37, -INF , !P2 ;  /* 0xff80000025257808 */ /* 0x000fe40005000000 */
[----:B------:R-:W-:Y:S02]  /*8730*/  ISETP.GE.AND P0, PT, R4, R105, PT ;  /* 0x000000690400720c */ /* 0x000fe40003f06270 */
[----:B------:R-:W-:-:S02]  /*8740*/  FSEL R32, R32, -INF , !P1 ;  /* 0xff80000020207808 */ /* 0x000fc40004800000 */
[----:B------:R-:W-:Y:S02]  /*8750*/  FMNMX3.FTZ R27, R16, R19, R36, !PT ;  /* 0x00000013101b7276 */ /* 0x000fe40007810024 */
[----:B------:R-:W-:Y:S02]  /*8760*/  FMNMX3.FTZ R68, R40, R117, R119, !PT ;  /* 0x0000007528447276 */ /* 0x000fe40007810077 */
[----:B------:R-:W-:Y:S02]  /*8770*/  FSEL R16, R33, -INF , !P0 ;  /* 0xff80000021107808 */ /* 0x000fe40004000000 */
[----:B------:R-:W-:Y:S02]  /*8780*/  FMNMX3.FTZ R27, R27, R37, R32, !PT ;  /* 0x000000251b1b7276 */ /* 0x000fe40007810020 */
[----:B------:R-:W-:Y:S02]  /*8790*/  FSEL R99, R74, -INF , !P3 ;  /* 0xff8000004a637808 */ /* 0x000fe40005800000 */
[----:B------:R-:W-:Y:S01]  /*87a0*/  FMNMX3.FTZ R68, R68, R115, R93, !PT ;  /* 0x0000007344447276 */ /* 0x000fe2000781005d */
[----:B------:R-:W-:Y:S01]  /*87b0*/  LDSM.16.MT88.4 R72, [R138+0x3000] ;  /* 0x003000008a48783b */ /* 0x000fe20000004200 */
[----:B------:R-:W-:-:S02]  /*87c0*/  ISETP.GE.AND P2, PT, R23, R106, PT ;  /* 0x0000006a1700720c */ /* 0x000fc40003f46270 */
[----:B------:R-:W-:Y:S02]  /*87d0*/  FMNMX.FTZ R23, R16, R27, !PT ;  /* 0x0000001b10177209 */ /* 0x000fe40007810000 */
[----:B------:R-:W-:Y:S02]  /*87e0*/  FSEL R87, R58, -INF , !P4 ;  /* 0xff8000003a577808 */ /* 0x000fe40006000000 */
[-C--:B------:R-:W-:Y:S01]  /*87f0*/  ISETP.GE.AND P4, PT, R13, R106.reuse, PT ;  /* 0x0000006a0d00720c */ /* 0x080fe20003f86270 */
[----:B------:R-:W1:Y:S01]  /*8800*/  SHFL.BFLY PT, R40, R23, 0x2, 0x1f ;  /* 0x0c401f0017287f89 */ /* 0x000e6200000e0000 */
[----:B------:R-:W-:Y:S02]  /*8810*/  FSEL R57, R70, -INF , !P6 ;  /* 0xff80000046397808 */ /* 0x000fe40007000000 */
[----:B------:R-:W-:Y:S02]  /*8820*/  FMNMX3.FTZ R68, R68, R97, R99, !PT ;  /* 0x0000006144447276 */ /* 0x000fe40007810063 */
[----:B------:R-:W-:-:S02]  /*8830*/  ISETP.GE.AND P3, PT, R25, R106, PT ;  /* 0x0000006a1900720c */ /* 0x000fc40003f66270 */
[----:B------:R-:W-:Y:S02]  /*8840*/  P2R R13, PR, RZ, 0x10 ;  /* 0x00000010ff0d7803 */ /* 0x000fe40000000000 */
[----:B------:R-:W-:Y:S02]  /*8850*/  FSEL R85, R71, -INF , !P5 ;  /* 0xff80000047557808 */ /* 0x000fe40006800000 */
[----:B------:R-:W-:Y:S02]  /*8860*/  ISETP.GE.AND P4, PT, R11, R106, PT ;  /* 0x0000006a0b00720c */ /* 0x000fe40003f86270 */
[----:B------:R-:W-:Y:S02]  /*8870*/  FMNMX3.FTZ R68, R68, R95, R57, !PT ;  /* 0x0000005f44447276 */ /* 0x000fe40007810039 */
[----:B------:R-:W-:Y:S02]  /*8880*/  FSEL R59, R59, -INF , !P3 ;  /* 0xff8000003b3b7808 */ /* 0x000fe40005800000 */
[----:B------:R-:W-:-:S02]  /*8890*/  ISETP.NE.AND P3, PT, R13, RZ, PT ;  /* 0x000000ff0d00720c */ /* 0x000fc40003f65270 */
[-C--:B------:R-:W-:Y:S02]  /*88a0*/  ISETP.GE.AND P1, PT, R21, R106.reuse, PT ;  /* 0x0000006a1500720c */ /* 0x080fe40003f26270 */
[----:B------:R-:W-:Y:S02]  /*88b0*/  ISETP.GE.AND P0, PT, R15, R106, PT ;  /* 0x0000006a0f00720c */ /* 0x000fe40003f06270 */
[----:B------:R-:W-:Y:S02]  /*88c0*/  FSEL R13, R54, -INF , !P2 ;  /* 0xff800000360d7808 */ /* 0x000fe40005000000 */
[----:B------:R-:W-:Y:S02]  /*88d0*/  P2R R11, PR, RZ, 0x10 ;  /* 0x00000010ff0b7803 */ /* 0x000fe40000000000 */
[----:B------:R-:W-:Y:S02]  /*88e0*/  FMNMX3.FTZ R68, R68, R85, R87, !PT ;  /* 0x0000005544447276 */ /* 0x000fe40007810057 */
[----:B------:R-:W-:-:S02]  /*88f0*/  ISETP.NE.AND P2, PT, R11, RZ, PT ;  /* 0x000000ff0b00720c */ /* 0x000fc40003f45270 */
        /* <DEDUP_REMOVED lines=8> */
[----:B------:R-:W-:Y:S02]  /*8980*/  FSEL R47, R47, -INF , !P6 ;  /* 0xff8000002f2f7808 */ /* 0x000fe40007000000 */
[----:B------:R-:W-:Y:S02]  /*8990*/  ISETP.NE.AND P6, PT, R2, RZ, PT ;  /* 0x000000ff0200720c */ /* 0x000fe40003fc5270 */
[-C--:B------:R-:W-:Y:S02]  /*89a0*/  ISETP.GE.AND P4, PT, R8, R106.reuse, PT ;  /* 0x0000006a0800720c */ /* 0x080fe40003f86270 */
[----:B------:R-:W-:Y:S01]  /*89b0*/  ISETP.GE.AND P3, PT, R7, R106, PT ;  /* 0x0000006a0700720c */ /* 0x000fe20003f66270 */
[----:B------:R-:W-:Y:S01]  /*89c0*/  LDSM.16.MT88.4 R8, [R138+0x3400] ;  /* 0x003400008a08783b */ /* 0x000fe20000004200 */
        /* <DEDUP_REMOVED lines=11> */
[----:B------:R-:W-:Y:S02]  /*8a80*/  FSEL R23, R34, -INF , !P1 ;  /* 0xff80000022177808 */ /* 0x000fe40004800000 */
[----:B------:R-:W-:Y:S02]  /*8a90*/  FMNMX3.FTZ R2, R2, R43, R25, !PT ;  /* 0x0000002b02027276 */ /* 0x000fe40007810019 */
[----:B------:R-:W-:-:S02]  /*8aa0*/  FSEL R21, R35, -INF , !P0 ;  /* 0xff80000023157808 */ /* 0x000fc40004000000 */
[----:B------:R-:W-:-:S04]  /*8ab0*/  FMNMX3.FTZ R2, R2, R39, R23, !PT ;  /* 0x0000002702027276 */ /* 0x000fc80007810017 */
[----:B------:R-:W-:-:S05]  /*8ac0*/  FMNMX.FTZ R7, R21, R2, !PT ;  /* 0x0000000215077209 */ /* 0x000fca0007810000 */
[----:B------:R-:W3:Y:S01]  /*8ad0*/  SHFL.BFLY PT, R4, R7, 0x2, 0x1f ;  /* 0x0c401f0007047f89 */ /* 0x000ee200000e0000 */
[----:B-1----:R-:W-:-:S04]  /*8ae0*/  FMNMX.FTZ R2, R40, R5, !PT ;  /* 0x0000000528027209 */ /* 0x002fc80007810000 */
[C---:B------:R-:W-:Y:S01]  /*8af0*/  FSETP.NEU.FTZ.AND P0, PT, R2.reuse, -INF , PT ;  /* 0xff8000000200780b */ /* 0x040fe20003f1d000 */
[----:B--2---:R-:W-:-:S05]  /*8b00*/  FMUL.FTZ R29, R2, UR4 ;  /* 0x00000004021d7c20 */ /* 0x004fca0008410000 */
[----:B------:R-:W-:-:S05]  /*8b10*/  FSEL R29, R29, RZ, P0 ;  /* 0x000000ff1d1d7208 */ /* 0x000fca0000000000 */
[--C-:B------:R-:W-:Y:S01]  /*8b20*/  FFMA.FTZ R54, R0, UR4, -R29.reuse ;  /* 0x0000000400367c23 */ /* 0x100fe2000801081d */
[----:B---3--:R-:W-:Y:S01]  /*8b30*/  FMNMX.FTZ R4, R7, R4, !PT ;  /* 0x0000000407047209 */ /* 0x008fe20007810000 */
        /* <DEDUP_REMOVED lines=17> */
[----:B------:R-:W-:-:S04]  /*8c50*/  FFMA.FTZ R32, R32, UR4, -R29 ;  /* 0x0000000420207c23 */ /* 0x000fc8000801081d */
[----:B------:R-:W-:Y:S01]  /*8c60*/  MUFU.EX2 R109, R109 ;  /* 0x0000006d006d7308 */ /* 0x000fe20000000800 */
[----:B-1----:R-:W-:-:S07]  /*8c70*/  FMNMX.FTZ R0, R4, R5, !PT ;  /* 0x0000000504007209 */ /* 0x002fce0007810000 */
[----:B------:R-:W1:Y:S01]  /*8c80*/  MUFU.EX2 R28, R28 ;  /* 0x0000001c001c7308 */ /* 0x000e620000000800 */
[----:B--2---:R-:W-:Y:S01]  /*8c90*/  F2FP.BF16.F32.PACK_AB R4, R54, R111 ;  /* 0x0000006f3604723e */ /* 0x004fe200000010ff */
[----:B------:R-:W-:Y:S01]  /*8ca0*/  FADD.FTZ R54, R111, R54 ;  /* 0x000000366f367221 */ /* 0x000fe20000010000 */
[C---:B------:R-:W-:Y:S01]  /*8cb0*/  FSETP.NEU.FTZ.AND P0, PT, R0.reuse, -INF , PT ;  /* 0xff8000000000780b */ /* 0x040fe20003f1d000 */
[----:B------:R-:W-:-:S04]  /*8cc0*/  FMUL.FTZ R20, R0, UR4 ;  /* 0x0000000400147c20 */ /* 0x000fc80008410000 */
        /* <DEDUP_REMOVED lines=11> */
[----:B-1----:R-:W-:Y:S01]  /*8d80*/  F2FP.BF16.F32.PACK_AB R6, R28, R109 ;  /* 0x0000006d1c06723e */ /* 0x002fe200000010ff */
        /* <DEDUP_REMOVED lines=21> */
[----:B-1----:R-:W-:Y:S01]  /*8ee0*/  F2FP.BF16.F32.PACK_AB R5, R58, R113 ;  /* 0x000000713a05723e */ /* 0x002fe200000010ff */
[----:B------:R-:W-:Y:S01]  /*8ef0*/  FFMA.FTZ R56, R59, UR4, -R20 ;  /* 0x000000043b387c23 */ /* 0x000fe20008010814 */
[----:B------:R-:W-:Y:S01]  /*8f00*/  FADD.FTZ R58, R113, R58 ;  /* 0x0000003a713a7221 */ /* 0x000fe20000010000 */
[----:B------:R-:W-:Y:S01]  /*8f10*/  FADD.FTZ R109, R109, R54 ;  /* 0x000000366d6d7221 */ /* 0x000fe20000010000 */
[--C-:B------:R-:W-:Y:S01]  /*8f20*/  FFMA.FTZ R87, R52, UR4, -R29.reuse ;  /* 0x0000000434577c23 */ /* 0x100fe2000801081d */
[--C-:B------:R-:W-:Y:S01]  /*8f30*/  FFMA.FTZ R52, R12, UR4, -R29.reuse ;  /* 0x000000040c347c23 */ /* 0x100fe2000801081d */
[----:B------:R-:W-:Y:S01]  /*8f40*/  FFMA.FTZ R59, R14, UR4, -R29 ;  /* 0x000000040e3b7c23 */ /* 0x000fe2000801081d */
[----:B------:R-:W1:Y:S01]  /*8f50*/  MUFU.EX2 R26, R26 ;  /* 0x0000001a001a7308 */ /* 0x000e620000000800 */
[--C-:B------:R-:W-:Y:S01]  /*8f60*/  FFMA.FTZ R54, R15, UR4, -R20.reuse ;  /* 0x000000040f367c23 */ /* 0x100fe20008010814 */
[--C-:B------:R-:W-:Y:S01]  /*8f70*/  FFMA.FTZ R55, R55, UR4, -R20.reuse ;  /* 0x0000000437377c23 */ /* 0x100fe20008010814 */
[--C-:B------:R-:W-:Y:S01]  /*8f80*/  FFMA.FTZ R51, R51, UR4, -R20.reuse ;  /* 0x0000000433337c23 */ /* 0x100fe20008010814 */
[----:B------:R-:W-:Y:S01]  /*8f90*/  FADD.FTZ R28, R28, R109 ;  /* 0x0000006d1c1c7221 */ /* 0x000fe20000010000 */
[--C-:B------:R-:W-:Y:S01]  /*8fa0*/  FFMA.FTZ R31, R31, UR4, -R20.reuse ;  /* 0x000000041f1f7c23 */ /* 0x100fe20008010814 */
[--C-:B------:R-:W-:Y:S01]  /*8fb0*/  FFMA.FTZ R27, R27, UR4, -R20.reuse ;  /* 0x000000041b1b7c23 */ /* 0x100fe20008010814 */
[----:B------:R-:W-:Y:S01]  /*8fc0*/  FFMA.FTZ R23, R23, UR4, -R20 ;  /* 0x0000000417177c23 */ /* 0x000fe20008010814 */
[----:B------:R-:W-:Y:S01]  /*8fd0*/  MUFU.EX2 R33, R33 ;  /* 0x0000002100217308 */ /* 0x000fe20000000800 */
[C---:B--2---:R-:W-:Y:S01]  /*8fe0*/  F2FP.BF16.F32.PACK_AB R7, R38.reuse, R107 ;  /* 0x0000006b2607723e */ /* 0x044fe200000010ff */
[----:B------:R-:W-:Y:S01]  /*8ff0*/  FADD.FTZ R107, R107, R58 ;  /* 0x0000003a6b6b7221 */ /* 0x000fe20000010000 */
[--C-:B------:R-:W-:Y:S01]  /*9000*/  FFMA.FTZ R58, R13, UR4, -R20.reuse ;  /* 0x000000040d3a7c23 */ /* 0x100fe20008010814 */
[----:B------:R-:W-:Y:S01]  /*9010*/  FFMA.FTZ R160, R21, UR4, -R20 ;  /* 0x0000000415a07c23 */ /* 0x000fe20008010814 */
[----:B------:R-:W-:Y:S01]  /*9020*/  LDSM.16.MT88.4 R12, [R103+0x4400] ;  /* 0x00440000670c783b */ /* 0x000fe20000004200 */
[----:B------:R-:W-:-:S02]  /*9030*/  FADD.FTZ R38, R38, R107 ;  /* 0x0000006b26267221 */ /* 0x000fc40000010000 */
[----:B------:R-:W2:Y:S01]  /*9040*/  MUFU.EX2 R22, R22 ;  /* 0x0000001600167308 */ /* 0x000ea20000000800 */
[C---:B------:R-:W-:Y:S01]  /*9050*/  HMMA.16816.F32.BF16 R68, R4.reuse, R72, RZ ;  /* 0x000000480444723c */ /* 0x040fe200000418ff */
[----:B-1----:R-:W-:Y:S01]  /*9060*/  F2FP.BF16.F32.PACK_AB R80, R26, R35 ;  /* 0x000000231a50723e */ /* 0x002fe200000010ff */
[----:B------:R-:W-:Y:S01]  /*9070*/  FADD.FTZ R35, R35, R28 ;  /* 0x0000001c23237221 */ /* 0x000fe20000010000 */
[----:B------:R-:W-:Y:S01]  /*9080*/  FFMA.FTZ R28, R36, UR4, -R29 ;  /* 0x00000004241c7c23 */ /* 0x000fe2000801081d */
[----:B------:R-:W-:Y:S02]  /*9090*/  FFMA.FTZ R36, R47, UR4, -R20 ;  /* 0x000000042f247c23 */ /* 0x000fe40008010814 */
[----:B------:R-:W-:Y:S01]  /*90a0*/  FADD.FTZ R26, R26, R35 ;  /* 0x000000231a1a7221 */ /* 0x000fe20000010000 */
[----:B------:R-:W-:Y:S01]  /*90b0*/  MUFU.EX2 R45, R45 ;  /* 0x0000002d002d7308 */ /* 0x000fe20000000800 */
[----:B------:R-:W-:Y:S01]  /*90c0*/  HMMA.16816.F32.BF16 R72, R4, R74, RZ ;  /* 0x0000004a0448723c */ /* 0x000fe200000418ff */
[----:B------:R-:W-:-:S06]  /*90d0*/  FFMA.FTZ R35, R19, UR4, -R29 ;  /* 0x0000000413237c23 */ /* 0x000fcc000801081d */
[----:B------:R-:W1:Y:S01]  /*90e0*/  MUFU.EX2 R34, R34 ;  /* 0x0000002200227308 */ /* 0x000e620000000800 */
[----:B--2---:R-:W-:-:S07]  /*90f0*/  F2FP.BF16.F32.PACK_AB R82, R22, R33 ;  /* 0x000000211652723e */ /* 0x004fce00000010ff */
[----:B------:R-:W2:Y:S08]  /*9100*/  MUFU.EX2 R41, R41 ;  /* 0x0000002900297308 */ /* 0x000eb00000000800 */
[----:B------:R-:W3:Y:S01]  /*9110*/  MUFU.EX2 R24, R24 ;  /* 0x0000001800187308 */ /* 0x000ee20000000800 */
[----:B-1----:R-:W-:Y:S01]  /*9120*/  F2FP.BF16.F32.PACK_AB R81, R34, R45 ;  /* 0x0000002d2251723e */ /* 0x002fe200000010ff */
[----:B------:R-:W-:-:S04]  /*9130*/  FADD.FTZ R45, R45, R38 ;  /* 0x000000262d2d7221 */ /* 0x000fc80000010000 */
[----:B------:R-:W-:Y:S01]  /*9140*/  FADD.FTZ R34, R34, R45 ;  /* 0x0000002d22227221 */ /* 0x000fe20000010000 */
[----:B------:R-:W-:Y:S01]  /*9150*/  FADD.FTZ R45, R33, R26 ;  /* 0x0000001a212d7221 */ /* 0x000fe20000010000 */
[----:B------:R-:W-:Y:S01]  /*9160*/  MUFU.EX2 R91, R91 ;  /* 0x0000005b005b7308 */ /* 0x000fe20000000800 */
[--C-:B------:R-:W-:Y:S01]  /*9170*/  FFMA.FTZ R26, R44, UR4, -R29.reuse ;  /* 0x000000042c1a7c23 */ /* 0x100fe2000801081d */
[----:B--2---:R-:W-:Y:S01]  /*9180*/  FADD.FTZ R99, R41, R34 ;  /* 0x0000002229637221 */ /* 0x004fe20000010000 */
[--C-:B------:R-:W-:Y:S01]  /*9190*/  FFMA.FTZ R34, R18, UR4, -R29.reuse ;  /* 0x0000000412227c23 */ /* 0x100fe2000801081d */
[----:B------:R-:W-:-:S04]  /*91a0*/  FFMA.FTZ R33, R37, UR4, -R29 ;  /* 0x0000000425217c23 */ /* 0x000fc8000801081d */
[----:B------:R-:W1:Y:S01]  /*91b0*/  MUFU.EX2 R50, R50 ;  /* 0x0000003200327308 */ /* 0x000e620000000800 */
[C---:B---3--:R-:W-:Y:S01]  /*91c0*/  F2FP.BF16.F32.PACK_AB R83, R24.reuse, R41 ;  /* 0x000000291853723e */ /* 0x048fe200000010ff */
[----:B------:R-:W-:Y:S01]  /*91d0*/  FFMA.FTZ R41, R17, UR4, -R29 ;  /* 0x0000000411297c23 */ /* 0x000fe2000801081d */
[----:B------:R-:W-:Y:S01]  /*91e0*/  FADD.FTZ R24, R24, R99 ;  /* 0x0000006318187221 */ /* 0x000fe20000010000 */
[----:B------:R-:W-:Y:S04]  /*91f0*/  LDSM.16.MT88.4 R16, [R103+0x4800] ;  /* 0x004800006710783b */ /* 0x000fe80000004200 */
[C---:B------:R-:W-:Y:S01]  /*9200*/  HMMA.16816.F32.BF16 R68, R80.reuse, R8, R68 ;  /* 0x000000085044723c */ /* 0x040fe20000041844 */
[----:B------:R-:W-:Y:S07]  /*9210*/  MUFU.EX2 R53, R53 ;  /* 0x0000003500357308 */ /* 0x000fee0000000800 */
[----:B------:R-:W-:Y:S01]  /*9220*/  HMMA.16816.F32.BF16 R72, R80, R10, R72 ;  /* 0x0000000a5048723c */ /* 0x000fe20000041848 */
[----:B------:R-:W2:Y:S01]  /*9230*/  LDSM.16.MT88.4 R8, [R103+0x3000] ;  /* 0x003000006708783b */ /* 0x000ea20000004200 */
[----:B------:R-:W3:Y:S08]  /*9240*/  MUFU.EX2 R42, R42 ;  /* 0x0000002a002a7308 */ /* 0x000ef00000000800 */
[----:B------:R-:W-:Y:S08]  /*9250*/  MUFU.EX2 R89, R89 ;  /* 0x0000005900597308 */ /* 0x000ff00000000800 */
[----:B------:R-:W4:Y:S08]  /*9260*/  MUFU.EX2 R46, R46 ;  /* 0x0000002e002e7308 */ /* 0x000f300000000800 */
[----:B------:R-:W-:Y:S08]  /*9270*/  MUFU.EX2 R49, R49 ;  /* 0x0000003100317308 */ /* 0x000ff00000000800 */
[----:B------:R-:W5:Y:S01]  /*9280*/  MUFU.EX2 R40, R40 ;  /* 0x0000002800287308 */ /* 0x000f620000000800 */
[C---:B--2---:R-:W-:Y:S07]  /*9290*/  HMMA.16816.F32.BF16 R76, R4.reuse, R8, RZ ;  /* 0x00000008044c723c */ /* 0x044fee00000418ff */
[----:B------:R-:W-:Y:S01]  /*92a0*/  MUFU.EX2 R117, R117 ;  /* 0x0000007500757308 */ /* 0x000fe20000000800 */
[----:B------:R-:W-:Y:S01]  /*92b0*/  HMMA.16816.F32.BF16 R4, R4, R10, RZ ;  /* 0x0000000a0404723c */ /* 0x000fe200000418ff */
[----:B------:R-:W2:Y:S06]  /*92c0*/  LDSM.16.MT88.4 R8, [R103+0x3400] ;  /* 0x003400006708783b */ /* 0x000eac0000004200 */
[----:B------:R-:W-:Y:S08]  /*92d0*/  MUFU.EX2 R90, R90 ;  /* 0x0000005a005a7308 */ /* 0x000ff00000000800 */
[----:B------:R-:W-:Y:S08]  /*92e0*/  MUFU.EX2 R88, R88 ;  /* 0x0000005800587308 */ /* 0x000ff00000000800 */
[----:B------:R-:W-:Y:S08]  /*92f0*/  MUFU.EX2 R115, R115 ;  /* 0x0000007300737308 */ /* 0x000ff00000000800 */
[----:B------:R-:W5:Y:S08]  /*9300*/  MUFU.EX2 R119, R119 ;  /* 0x0000007700777308 */ /* 0x000f700000000800 */
[----:B------:R-:W5:Y:S01]  /*9310*/  MUFU.EX2 R94, R94 ;  /* 0x0000005e005e7308 */ /* 0x000f620000000800 */
[C---:B--2---:R-:W-:Y:S07]  /*9320*/  HMMA.16816.F32.BF16 R76, R80.reuse, R8, R76 ;  /* 0x00000008504c723c */ /* 0x044fee000004184c */
[----:B------:R-:W-:Y:S01]  /*9330*/  MUFU.EX2 R92, R92 ;  /* 0x0000005c005c7308 */ /* 0x000fe20000000800 */
[----:B------:R-:W-:Y:S01]  /*9340*/  HMMA.16816.F32.BF16 R80, R80, R10, R4 ;  /* 0x0000000a5050723c */ /* 0x000fe20000041804 */
[----:B------:R-:W2:Y:S01]  /*9350*/  LDSM.16.MT88.4 R8, [R138+0x3800] ;  /* 0x003800008a08783b */ /* 0x000ea20000004200 */
[----:B-1----:R-:W-:-:S05]  /*9360*/  F2FP.BF16.F32.PACK_AB R4, R50, R91 ;  /* 0x0000005b3204723e */ /* 0x002fca00000010ff */
[----:B------:R-:W1:Y:S01]  /*9370*/  MUFU.EX2 R93, R93 ;  /* 0x0000005d005d7308 */ /* 0x000e620000000800 */
[----:B---3--:R-:W-:Y:S02]  /*9380*/  F2FP.BF16.F32.PACK_AB R6, R42, R53 ;  /* 0x000000352a06723e */ /* 0x008fe400000010ff */
[----:B----4-:R-:W-:Y:S01]  /*9390*/  F2FP.BF16.F32.PACK_AB R5, R46, R89 ;  /* 0x000000592e05723e */ /* 0x010fe200000010ff */
[----:B------:R-:W-:Y:S01]  /*93a0*/  FADD.FTZ R89, R89, R24 ;  /* 0x0000001859597221 */ /* 0x000fe20000010000 */
[----:B-----5:R-:W-:Y:S01]  /*93b0*/  F2FP.BF16.F32.PACK_AB R7, R40, R49 ;  /* 0x000000312807723e */ /* 0x020fe200000010ff */
[--C-:B------:R-:W-:Y:S01]  /*93c0*/  FFMA.FTZ R24, R25, UR4, -R20.reuse ;  /* 0x0000000419187c23 */ /* 0x100fe20008010814 */
[----:B------:R-:W-:Y:S01]  /*93d0*/  FFMA.FTZ R25, R39, UR4, -R20 ;  /* 0x0000000427197c23 */ /* 0x000fe20008010814 */
[----:B------:R-:W-:Y:S01]  /*93e0*/  MUFU.EX2 R97, R97 ;  /* 0x0000006100617308 */ /* 0x000fe20000000800 */
[----:B------:R-:W-:-:S04]  /*93f0*/  FADD.FTZ R46, R46, R89 ;  /* 0x000000592e2e7221 */ /* 0x000fc80000010000 */
[----:B------:R-:W-:-:S03]  /*9400*/  FADD.FTZ R49, R49, R46 ;  /* 0x0000002e31317221 */ /* 0x000fc60000010000 */
[----:B------:R-:W3:Y:S01]  /*9410*/  MUFU.EX2 R84, R84 ;  /* 0x0000005400547308 */ /* 0x000ee20000000800 */
[----:B------:R-:W-:-:S04]  /*9420*/  FADD.FTZ R40, R40, R49 ;  /* 0x0000003128287221 */ /* 0x000fc80000010000 */
[----:B------:R-:W-:-:S03]  /*9430*/  FADD.FTZ R37, R119, R40 ;  /* 0x0000002877257221 */ /* 0x000fc60000010000 */
[----:B------:R-:W-:Y:S01]  /*9440*/  MUFU.EX2 R30, R30 ;  /* 0x0000001e001e7308 */ /* 0x000fe20000000800 */
[----:B------:R-:W-:-:S07]  /*9450*/  FADD.FTZ R37, R94, R37 ;  /* 0x000000255e257221 */ /* 0x000fce0000010000 */
[----:B------:R-:W4:Y:S01]  /*9460*/  MUFU.EX2 R95, R95 ;  /* 0x0000005f005f7308 */ /* 0x000f220000000800 */
[C---:B--2---:R-:W-:Y:S07]  /*9470*/  HMMA.16816.F32.BF16 R68, R4.reuse, R8, R68 ;  /* 0x000000080444723c */ /* 0x044fee0000041844 */
[----:B------:R-:W-:Y:S01]  /*9480*/  MUFU.EX2 R86, R86 ;  /* 0x0000005600567308 */ /* 0x000fe20000000800 */
[C---:B------:R-:W-:Y:S01]  /*9490*/  HMMA.16816.F32.BF16 R72, R4.reuse, R10, R72 ;  /* 0x0000000a0448723c */ /* 0x040fe20000041848 */
[----:B------:R-:W2:Y:S06]  /*94a0*/  LDSM.16.MT88.4 R8, [R103+0x3800] ;  /* 0x003800006708783b */ /* 0x000eac0000004200 */
[----:B------:R-:W5:Y:S08]  /*94b0*/  MUFU.EX2 R85, R85 ;  /* 0x0000005500557308 */ /* 0x000f700000000800 */
[----:B------:R-:W-:Y:S08]  /*94c0*/  MUFU.EX2 R57, R57 ;  /* 0x0000003900397308 */ /* 0x000ff00000000800 */
[----:B------:R-:W5:Y:S08]  /*94d0*/  MUFU.EX2 R56, R56 ;  /* 0x0000003800387308 */ /* 0x000f700000000800 */
[----:B------:R-:W-:Y:S08]  /*94e0*/  MUFU.EX2 R87, R87 ;  /* 0x0000005700577308 */ /* 0x000ff00000000800 */
[----:B------:R-:W5:Y:S01]  /*94f0*/  MUFU.EX2 R52, R52 ;  /* 0x0000003400347308 */ /* 0x000f620000000800 */
[C---:B--2---:R-:W-:Y:S07]  /*9500*/  HMMA.16816.F32.BF16 R76, R4.reuse, R8, R76 ;  /* 0x00000008044c723c */ /* 0x044fee000004184c */
[----:B------:R-:W-:Y:S01]  /*9510*/  MUFU.EX2 R48, R48 ;  /* 0x0000003000307308 */ /* 0x000fe20000000800 */
[----:B------:R-:W-:Y:S01]  /*9520*/  HMMA.16816.F32.BF16 R80, R4, R10, R80 ;  /* 0x0000000a0450723c */ /* 0x000fe20000041850 */
[----:B------:R-:W2:Y:S01]  /*9530*/  LDSM.16.MT88.4 R8, [R138+0x3c00] ;  /* 0x003c00008a08783b */ /* 0x000ea20000004200 */
[----:B------:R-:W-:-:S05]  /*9540*/  F2FP.BF16.F32.PACK_AB R4, R90, R117 ;  /* 0x000000755a04723e */ /* 0x000fca00000010ff */
[----:B------:R-:W5:Y:S01]  /*9550*/  MUFU.EX2 R59, R59 ;  /* 0x0000003b003b7308 */ /* 0x000f620000000800 */
[----:B------:R-:W-:Y:S02]  /*9560*/  F2FP.BF16.F32.PACK_AB R6, R115, R88 ;  /* 0x000000587306723e */ /* 0x000fe400000010ff */
[----:B------:R-:W-:Y:S02]  /*9570*/  F2FP.BF16.F32.PACK_AB R5, R94, R119 ;  /* 0x000000775e05723e */ /* 0x000fe400000010ff */
[C---:B-1----:R-:W-:Y:S01]  /*9580*/  F2FP.BF16.F32.PACK_AB R7, R93.reuse, R92 ;  /* 0x0000005c5d07723e */ /* 0x042fe200000010ff */
[----:B------:R-:W-:Y:S02]  /*9590*/  FADD.FTZ R92, R92, R37 ;  /* 0x000000255c5c7221 */ /* 0x000fe40000010000 */
[----:B------:R-:W-:Y:S02]  /*95a0*/  MUFU.EX2 R58, R58 ;  /* 0x0000003a003a7308 */ /* 0x000fe40000000800 */
[----:B------:R-:W-:-:S06]  /*95b0*/  FADD.FTZ R93, R93, R92 ;  /* 0x0000005c5d5d7221 */ /* 0x000fcc0000010000 */
[----:B------:R-:W1:Y:S08]  /*95c0*/  MUFU.EX2 R55, R55 ;  /* 0x0000003700377308 */ /* 0x000e700000000800 */
[----:B------:R-:W-:Y:S08]  /*95d0*/  MUFU.EX2 R54, R54 ;  /* 0x0000003600367308 */ /* 0x000ff00000000800 */
[----:B------:R-:W1:Y:S01]  /*95e0*/  MUFU.EX2 R51, R51 ;  /* 0x0000003300337308 */ /* 0x000e620000000800 */
[C---:B--2---:R-:W-:Y:S07]  /*95f0*/  HMMA.16816.F32.BF16 R68, R4.reuse, R8, R68 ;  /* 0x000000080444723c */ /* 0x044fee0000041844 */
[----:B------:R-:W-:Y:S01]  /*9600*/  MUFU.EX2 R26, R26 ;  /* 0x0000001a001a7308 */ /* 0x000fe20000000800 */
[C---:B------:R-:W-:Y:S01]  /*9610*/  HMMA.16816.F32.BF16 R72, R4.reuse, R10, R72 ;  /* 0x0000000a0448723c */ /* 0x040fe20000041848 */
[----:B------:R-:W2:Y:S06]  /*9620*/  LDSM.16.MT88.4 R8, [R103+0x3c00] ;  /* 0x003c00006708783b */ /* 0x000eac0000004200 */
[----:B------:R-:W1:Y:S08]  /*9630*/  MUFU.EX2 R41, R41 ;  /* 0x0000002900297308 */ /* 0x000e700000000800 */
[----:B------:R-:W-:Y:S08]  /*9640*/  MUFU.EX2 R34, R34 ;  /* 0x0000002200227308 */ /* 0x000ff00000000800 */
[----:B------:R-:W1:Y:S08]  /*9650*/  MUFU.EX2 R35, R35 ;  /* 0x0000002300237308 */ /* 0x000e700000000800 */
[----:B------:R-:W-:Y:S08]  /*9660*/  MUFU.EX2 R31, R31 ;  /* 0x0000001f001f7308 */ /* 0x000ff00000000800 */
[----:B------:R-:W1:Y:S01]  /*9670*/  MUFU.EX2 R36, R36 ;  /* 0x0000002400247308 */ /* 0x000e620000000800 */
[C---:B--2---:R-:W-:Y:S07]  /*9680*/  HMMA.16816.F32.BF16 R76, R4.reuse, R8, R76 ;  /* 0x00000008044c723c */ /* 0x044fee000004184c */
[----:B------:R-:W-:Y:S01]  /*9690*/  MUFU.EX2 R27, R27 ;  /* 0x0000001b001b7308 */ /* 0x000fe20000000800 */
[----:B------:R-:W-:Y:S01]  /*96a0*/  HMMA.16816.F32.BF16 R80, R4, R10, R80 ;  /* 0x0000000a0450723c */ /* 0x000fe20000041850 */
[----:B------:R-:W2:Y:S01]  /*96b0*/  LDSM.16.MT88.4 R8, [R138+0x4000] ;  /* 0x004000008a08783b */ /* 0x000ea20000004200 */
[----:B---3--:R-:W-:-:S05]  /*96c0*/  F2FP.BF16.F32.PACK_AB R4, R84, R97 ;  /* 0x000000615404723e */ /* 0x008fca00000010ff */
[----:B------:R-:W-:Y:S01]  /*96d0*/  MUFU.EX2 R28, R28 ;  /* 0x0000001c001c7308 */ /* 0x000fe20000000800 */
[----:B----4-:R-:W-:Y:S02]  /*96e0*/  F2FP.BF16.F32.PACK_AB R6, R95, R30 ;  /* 0x0000001e5f06723e */ /* 0x010fe400000010ff */
[----:B-----5:R-:W-:Y:S01]  /*96f0*/  F2FP.BF16.F32.PACK_AB R5, R85, R86 ;  /* 0x000000565505723e */ /* 0x020fe200000010ff */
[----:B------:R-:W-:Y:S01]  /*9700*/  FADD.FTZ R86, R86, R93 ;  /* 0x0000005d56567221 */ /* 0x000fe20000010000 */
[----:B------:R-:W-:-:S03]  /*9710*/  F2FP.BF16.F32.PACK_AB R7, R56, R57 ;  /* 0x000000393807723e */ /* 0x000fc600000010ff */
[----:B------:R-:W-:Y:S01]  /*9720*/  MUFU.EX2 R33, R33 ;  /* 0x0000002100217308 */ /* 0x000fe20000000800 */
[----:B------:R-:W-:-:S04]  /*9730*/  FADD.FTZ R86, R85, R86 ;  /* 0x0000005655567221 */ /* 0x000fc80000010000 */
[----:B------:R-:W-:-:S03]  /*9740*/  FADD.FTZ R57, R57, R86 ;  /* 0x0000005639397221 */ /* 0x000fc60000010000 */
[----:B------:R-:W-:Y:S01]  /*9750*/  MUFU.EX2 R32, R32 ;  /* 0x0000002000207308 */ /* 0x000fe20000000800 */
[----:B------:R-:W-:-:S07]  /*9760*/  FADD.FTZ R57, R56, R57 ;  /* 0x0000003938397221 */ /* 0x000fce0000010000 */
[----:B------:R-:W-:Y:S08]  /*9770*/  MUFU.EX2 R159, R159 ;  /* 0x0000009f009f7308 */ /* 0x000ff00000000800 */
[----:B------:R-:W-:Y:S01]  /*9780*/  MUFU.EX2 R24, R24 ;  /* 0x0000001800187308 */ /* 0x000fe20000000800 */
[C---:B--2---:R-:W-:Y:S07]  /*9790*/  HMMA.16816.F32.BF16 R68, R4.reuse, R8, R68 ;  /* 0x000000080444723c */ /* 0x044fee0000041844 */
[----:B------:R-:W-:Y:S01]  /*97a0*/  MUFU.EX2 R25, R25 ;  /* 0x0000001900197308 */ /* 0x000fe20000000800 */
[C---:B------:R-:W-:Y:S01]  /*97b0*/  HMMA.16816.F32.BF16 R72, R4.reuse, R10, R72 ;  /* 0x0000000a0448723c */ /* 0x040fe20000041848 */
[----:B------:R-:W2:Y:S06]  /*97c0*/  LDSM.16.MT88.4 R8, [R103+0x4000] ;  /* 0x004000006708783b */ /* 0x000eac0000004200 */
[----:B------:R-:W-:Y:S08]  /*97d0*/  MUFU.EX2 R23, R23 ;  /* 0x0000001700177308 */ /* 0x000ff00000000800 */
[----:B------:R-:W-:Y:S01]  /*97e0*/  MUFU.EX2 R160, R160 ;  /* 0x000000a000a07308 */ /* 0x000fe20000000800 */
[C---:B--2---:R-:W-:Y:S08]  /*97f0*/  HMMA.16816.F32.BF16 R76, R4.reuse, R8, R76 ;  /* 0x00000008044c723c */ /* 0x044ff0000004184c */
[----:B------:R-:W-:Y:S01]  /*9800*/  HMMA.16816.F32.BF16 R80, R4, R10, R80 ;  /* 0x0000000a0450723c */ /* 0x000fe20000041850 */
[----:B------:R-:W2:Y:S01]  /*9810*/  LDSM.16.MT88.4 R8, [R138+0x4400] ;  /* 0x004400008a08783b */ /* 0x000ea20000004200 */
[----:B------:R-:W-:-:S02]  /*9820*/  F2FP.BF16.F32.PACK_AB R4, R52, R87 ;  /* 0x000000573404723e */ /* 0x000fc400000010ff */
[----:B------:R-:W-:Y:S02]  /*9830*/  F2FP.BF16.F32.PACK_AB R6, R59, R48 ;  /* 0x000000303b06723e */ /* 0x000fe400000010ff */
[----:B-1----:R-:W-:Y:S01]  /*9840*/  F2FP.BF16.F32.PACK_AB R5, R55, R58 ;  /* 0x0000003a3705723e */ /* 0x002fe200000010ff */
[----:B------:R-:W-:Y:S01]  /*9850*/  FADD.FTZ R58, R58, R57 ;  /* 0x000000393a3a7221 */ /* 0x000fe20000010000 */
[----:B------:R-:W-:-:S03]  /*9860*/  F2FP.BF16.F32.PACK_AB R7, R51, R54 ;  /* 0x000000363307723e */ /* 0x000fc600000010ff */
[----:B------:R-:W-:-:S04]  /*9870*/  FADD.FTZ R55, R55, R58 ;  /* 0x0000003a37377221 */ /* 0x000fc80000010000 */
[----:B------:R-:W-:Y:S01]  /*9880*/  HMMA.16816.F32.BF16 R76, R4, R12, R76 ;  /* 0x0000000c044c723c */ /* 0x000fe2000004184c */
[----:B------:R-:W-:Y:S01]  /*9890*/  FADD.FTZ R12, R22, R45 ;  /* 0x0000002d160c7221 */ /* 0x000fe20000010000 */
[----:B------:R-:W-:-:S03]  /*98a0*/  FFMA.FTZ R22, R43, UR4, -R20 ;  /* 0x000000042b167c23 */ /* 0x000fc60008010814 */
[----:B------:R-:W-:-:S03]  /*98b0*/  FADD.FTZ R91, R91, R12 ;  /* 0x0000000c5b5b7221 */ /* 0x000fc60000010000 */
[----:B------:R-:W1:Y:S01]  /*98c0*/  MUFU.EX2 R22, R22 ;  /* 0x0000001600167308 */ /* 0x000e620000000800 */
[----:B------:R-:W-:Y:S01]  /*98d0*/  FADD.FTZ R50, R50, R91 ;  /* 0x0000005b32327221 */ /* 0x000fe20000010000 */
[----:B------:R-:W-:Y:S01]  /*98e0*/  HMMA.16816.F32.BF16 R80, R4, R14, R80 ;  /* 0x0000000e0450723c */ /* 0x000fe20000041850 */
[----:B------:R-:W-:Y:S02]  /*98f0*/  LDSM.16.MT88.4 R12, [R138+0x4c00] ;  /* 0x004c00008a0c783b */ /* 0x000fe40000004200 */
[----:B------:R-:W-:-:S04]  /*9900*/  FADD.FTZ R53, R53, R50 ;  /* 0x0000003235357221 */ /* 0x000fc80000010000 */
[----:B------:R-:W-:-:S04]  /*9910*/  FADD.FTZ R42, R42, R53 ;  /* 0x000000352a2a7221 */ /* 0x000fc80000010000 */
[----:B------:R-:W-:-:S04]  /*9920*/  FADD.FTZ R29, R117, R42 ;  /* 0x0000002a751d7221 */ /* 0x000fc80000010000 */
[----:B------:R-:W-:Y:S01]  /*9930*/  FADD.FTZ R29, R90, R29 ;  /* 0x0000001d5a1d7221 */ /* 0x000fe20000010000 */
[C---:B--2---:R-:W-:Y:S08]  /*9940*/  HMMA.16816.F32.BF16 R68, R4.reuse, R8, R68 ;  /* 0x000000080444723c */ /* 0x044ff00000041844 */
[----:B------:R-:W-:Y:S01]  /*9950*/  HMMA.16816.F32.BF16 R72, R4, R10, R72 ;  /* 0x0000000a0448723c */ /* 0x000fe20000041848 */
[----:B------:R-:W2:Y:S01]  /*9960*/  LDSM.16.MT88.4 R8, [R138+0x4800] ;  /* 0x004800008a08783b */ /* 0x000ea20000004200 */
[----:B------:R-:W-:-:S02]  /*9970*/  F2FP.BF16.F32.PACK_AB R4, R41, R26 ;  /* 0x0000001a2904723e */ /* 0x000fc400000010ff */
[----:B------:R-:W-:Y:S02]  /*9980*/  F2FP.BF16.F32.PACK_AB R6, R35, R34 ;  /* 0x000000222306723e */ /* 0x000fe400000010ff */
[----:B------:R-:W-:Y:S02]  /*9990*/  F2FP.BF16.F32.PACK_AB R5, R36, R31 ;  /* 0x0000001f2405723e */ /* 0x000fe400000010ff */
[----:B-1----:R-:W-:-:S07]  /*99a0*/  F2FP.BF16.F32.PACK_AB R7, R22, R27 ;  /* 0x0000001b1607723e */ /* 0x002fce00000010ff */
[C---:B------:R-:W-:Y:S08]  /*99b0*/  HMMA.16816.F32.BF16 R76, R4.reuse, R16, R76 ;  /* 0x00000010044c723c */ /* 0x040ff0000004184c */
[C---:B------:R-:W-:Y:S08]  /*99c0*/  HMMA.16816.F32.BF16 R80, R4.reuse, R18, R80 ;  /* 0x000000120450723c */ /* 0x040ff00000041850 */
[----:B--2---:R-:W-:Y:S01]  /*99d0*/  HMMA.16816.F32.BF16 R68, R4, R8, R68 ;  /* 0x000000080444723c */ /* 0x004fe20000041844 */
[----:B------:R-:W-:-:S04]  /*99e0*/  FADD.FTZ R8, R88, R29 ;  /* 0x0000001d58087221 */ /* 0x000fc80000010000 */
[----:B------:R-:W-:-:S03]  /*99f0*/  FADD.FTZ R8, R115, R8 ;  /* 0x0000000873087221 */ /* 0x000fc60000010000 */
[----:B------:R-:W-:Y:S01]  /*9a00*/  HMMA.16816.F32.BF16 R72, R4, R10, R72 ;  /* 0x0000000a0448723c */ /* 0x000fe20000041848 */
[----:B------:R-:W-:Y:S01]  /*9a10*/  FADD.FTZ R97, R97, R8 ;  /* 0x0000000861617221 */ /* 0x000fe20000010000 */
[----:B------:R-:W-:Y:S01]  /*9a20*/  F2FP.BF16.F32.PACK_AB R4, R33, R28 ;  /* 0x0000001c2104723e */ /* 0x000fe200000010ff */
[----:B------:R-:W1:Y:S01]  /*9a30*/  LDSM.16.MT88.4 R8, [R103+0x4c00] ;  /* 0x004c00006708783b */ /* 0x000e620000004200 */
[----:B------:R-:W-:Y:S01]  /*9a40*/  F2FP.BF16.F32.PACK_AB R6, R159, R32 ;  /* 0x000000209f06723e */ /* 0x000fe200000010ff */
[----:B------:R-:W-:Y:S01]  /*9a50*/  FADD.FTZ R97, R84, R97 ;  /* 0x0000006154617221 */ /* 0x000fe20000010000 */
[----:B------:R-:W-:Y:S02]  /*9a60*/  F2FP.BF16.F32.PACK_AB R5, R25, R24 ;  /* 0x000000181905723e */ /* 0x000fe400000010ff */
[----:B------:R-:W-:Y:S01]  /*9a70*/  F2FP.BF16.F32.PACK_AB R7, R160, R23 ;  /* 0x00000017a007723e */ /* 0x000fe200000010ff */
[----:B------:R-:W-:-:S04]  /*9a80*/  FADD.FTZ R16, R30, R97 ;  /* 0x000000611e107221 */ /* 0x000fc80000010000 */
        /* <DEDUP_REMOVED lines=10> */
[----:B------:R-:W-:-:S04]  /*9b30*/  FADD.FTZ R59, R59, R48 ;  /* 0x000000303b3b7221 */ /* 0x000fc80000010000 */
[----:B------:R-:W-:-:S04]  /*9b40*/  FADD.FTZ R26, R26, R59 ;  /* 0x0000003b1a1a7221 */ /* 0x000fc80000010000 */
[----:B------:R-:W-:-:S04]  /*9b50*/  FADD.FTZ R41, R41, R26 ;  /* 0x0000001a29297221 */ /* 0x000fc80000010000 */
[----:B------:R-:W-:Y:S01]  /*9b60*/  FADD.FTZ R34, R34, R41 ;  /* 0x0000002922227221 */ /* 0x000fe20000010000 */
[C---:B-1----:R-:W-:Y:S01]  /*9b70*/  HMMA.16816.F32.BF16 R76, R4.reuse, R8, R76 ;  /* 0x00000008044c723c */ /* 0x042fe2000004184c */
[----:B------:R-:W-:Y:S02]  /*9b80*/  FADD.FTZ R9, R27, R36 ;  /* 0x000000241b097221 */ /* 0x000fe40000010000 */
[----:B------:R-:W-:Y:S02]  /*9b90*/  FADD.FTZ R35, R35, R34 ;  /* 0x0000002223237221 */ /* 0x000fe40000010000 */
[----:B------:R-:W-:Y:S02]  /*9ba0*/  FADD.FTZ R9, R22, R9 ;  /* 0x0000000916097221 */ /* 0x000fe40000010000 */
[----:B------:R-:W-:Y:S01]  /*9bb0*/  FADD.FTZ R28, R28, R35 ;  /* 0x000000231c1c7221 */ /* 0x000fe20000010000 */
[----:B------:R-:W-:Y:S01]  /*9bc0*/  HMMA.16816.F32.BF16 R80, R4, R10, R80 ;  /* 0x0000000a0450723c */ /* 0x000fe20000041850 */
[----:B------:R-:W-:-:S02]  /*9bd0*/  FADD.FTZ R24, R24, R9 ;  /* 0x0000000918187221 */ /* 0x000fc40000010000 */
[----:B------:R-:W-:Y:S02]  /*9be0*/  FADD.FTZ R33, R33, R28 ;  /* 0x0000001c21217221 */ /* 0x000fe40000010000 */
[----:B------:R-:W-:Y:S02]  /*9bf0*/  FADD.FTZ R24, R25, R24 ;  /* 0x0000001819187221 */ /* 0x000fe40000010000 */
[----:B------:R-:W-:Y:S02]  /*9c00*/  FADD.FTZ R32, R32, R33 ;  /* 0x0000002120207221 */ /* 0x000fe40000010000 */
[----:B------:R-:W-:Y:S02]  /*9c10*/  FADD.FTZ R23, R23, R24 ;  /* 0x0000001817177221 */ /* 0x000fe40000010000 */
[----:B------:R-:W-:Y:S02]  /*9c20*/  FADD.FTZ R159, R159, R32 ;  /* 0x000000209f9f7221 */ /* 0x000fe40000010000 */
[----:B------:R-:W-:Y:S01]  /*9c30*/  FADD.FTZ R160, R160, R23 ;  /* 0x00000017a0a07221 */ /* 0x000fe20000010000 */
[----:B------:R-:W-:Y:S06]  /*9c40*/  @!P6 BRA `(.L_x_3367) ;  /* 0x00000030000ce947 */ /* 0x000fec0003800000 */
[----:B------:R-:W-:-:S04]  /*9c50*/  DEPBAR.LE SB0, 0x0 ;  /* 0x000080000000791a */ /* 0x000fc80000000000 */
[----:B------:R-:W-:Y:S01]  /*9c60*/  UISETP.NE.U32.AND UP0, UPT, UR12, URZ, UPT ;  /* 0x000000ff0c00728c */ /* 0x000fe2000bf05070 */
[----:B------:R-:W-:-:S03]  /*9c70*/  SHF.L.U32 R14, R66, 0x7, RZ ;  /* 0x00000007420e7819 */ /* 0x000fc600000006ff */
        /* <DEDUP_REMOVED lines=64> */
.L_x_3368:
[----:B------:R-:W-:Y:S01]  /*a080*/  UMOV UR4, URZ ;  /* 0x000000ff00047c82 */ /* 0x000fe20008000000 */
[----:B------:R-:W-:Y:S01]  /*a090*/  IMAD.SHL.U32 R60, R60, 0x80, RZ ;  /* 0x000000803c3c7824 */ /* 0x000fe200078e00ff */
[----:B------:R-:W-:-:S05]  /*a0a0*/  IADD3 R4, P0, PT, RZ, -UR4, RZ ;  /* 0x80000004ff047c10 */ /* 0x000fca000ff1e0ff */
[----:B------:R-:W-:-:S05]  /*a0b0*/  IMAD.X R60, RZ, RZ, ~R60, P0 ;  /* 0x000000ffff3c7224 */ /* 0x000fca00000e0e3c */
[----:B------:R-:W-:-:S04]  /*a0c0*/  SHF.R.S64 R5, R4, 0x1f, R60 ;  /* 0x0000001f04057819 */ /* 0x000fc8000000103c */
[----:B------:R-:W-:-:S04]  /*a0d0*/  IADD3 R146, P0, PT, R5, R146, RZ ;  /* 0x0000009205927210 */ /* 0x000fc80007f1e0ff */
[----:B------:R-:W-:-:S09]  /*a0e0*/  LEA.HI.X.SX32 R147, R60, R147, 0x1, P0 ;  /* 0x000000933c937211 */ /* 0x000fd200000f0eff */
.L_x_3369:
[----:B------:R-:W1:Y:S01]  /*a0f0*/  LDCU UR4, c[0x0][0x440] ;  /* 0x00008800ff0477ac */ /* 0x000e620008000800 */
[----:B------:R-:W-:Y:S01]  /*a100*/  IADD3 R6, P0, PT, R101, R146, RZ ;  /* 0x0000009265067210 */ /* 0x000fe20007f1e0ff */
[----:B------:R-:W-:-:S03]  /*a110*/  VIADD R61, R67, 0xffffff01 ;  /* 0xffffff01433d7836 */ /* 0x000fc60000000000 */
[----:B------:R-:W-:Y:S01]  /*a120*/  IADD3 R4, P1, PT, R6, R101, RZ ;  /* 0x0000006506047210 */ /* 0x000fe20007f3e0ff */
[----:B------:R-:W-:Y:S01]  /*a130*/  IMAD.X R7, R102, 0x1, R147, P0 ;  /* 0x0000000166077824 */ /* 0x000fe200000e0693 */
[----:B------:R-:W-:-:S03]  /*a140*/  ISETP.GE.AND P4, PT, R61, R106, PT ;  /* 0x0000006a3d00720c */ /* 0x000fc60003f86270 */
[----:B------:R-:W-:Y:S01]  /*a150*/  IMAD.X R5, R7, 0x1, R102, P1 ;  /* 0x0000000107057824 */ /* 0x000fe200008e0666 */
[----:B------:R-:W-:Y:S01]  /*a160*/  ISETP.GE.AND P1, PT, R61, R105, PT ;  /* 0x000000693d00720c */ /* 0x000fe20003f26270 */
[----:B------:R-:W-:-:S05]  /*a170*/  VIADD R61, R67, 0xffffff09 ;  /* 0xffffff09433d7836 */ /* 0x000fca0000000000 */
[----:B------:R-:W-:Y:S02]  /*a180*/  ISETP.GE.AND P5, PT, R61, R105, PT ;  /* 0x000000693d00720c */ /* 0x000fe40003fa6270 */
[----:B-1----:R-:W-:-:S04]  /*a190*/  ISETP.GE.AND P2, PT, R152, UR4, PT ;  /* 0x0000000498007c0c */ /* 0x002fc8000bf46270 */
[----:B------:R-:W-:-:S09]  /*a1a0*/  P2R R60, PR, RZ, 0x4 ;  /* 0x00000004ff3c7803 */ /* 0x000fd20000000000 */
[----:B------:R-:W-:Y:S01]  /*a1b0*/  @!P2 IADD3 R8, P0, PT, R4, R101, RZ ;  /* 0x000000650408a210 */ /* 0x000fe20007f1e0ff */
[----:B------:R-:W-:Y:S01]  /*a1c0*/  @!PT LDS RZ, [RZ] ;  /* 0x00000000fffff984 */ /* 0x000fe20000000800 */
[----:B------:R-:W-:Y:S01]  /*a1d0*/  @!PT LDS RZ, [RZ] ;  /* 0x00000000fffff984 */ /* 0x000fe20000000800 */
[----:B------:R-:W-:Y:S01]  /*a1e0*/  @!PT LDS RZ, [RZ] ;  /* 0x00000000fffff984 */ /* 0x000fe20000000800 */
[----:B------:R-:W-:Y:S04]  /*a1f0*/  @!P2 LDGSTS.E.BYPASS.LTC128B.128 [R153+0x3000], desc[UR6][R146.64] ;  /* 0x030000009299afae */ /* 0x000fe8000b981a06 */
[----:B------:R-:W-:Y:S01]  /*a200*/  @!P2 IMAD.X R9, R5, 0x1, R102, P0 ;  /* 0x000000010509a824 */ /* 0x000fe200000e0666 */
        /* <DEDUP_REMOVED lines=18> */
[----:B------:R-:W-:Y:S04]  /*a330*/  LDSM.16.M88.4 R100, [R100] ;  /* 0x000000006464783b */ /* 0x000fe80000000200 */
[----:B------:R-:W-:Y:S04]  /*a340*/  LDSM.16.M88.4 R24, [R65+0x1000] ;  /* 0x001000004118783b */ /* 0x000fe80000000200 */
[----:B------:R-:W-:Y:S04]  /*a350*/  LDSM.16.M88.4 R20, [R104+0x1c00] ;  /* 0x001c00006814783b */ /* 0x000fe80000000200 */
[----:B------:R-:W3:Y:S04]  /*a360*/  LDSM.16.M88.4 R36, [R104+0x1400] ;  /* 0x001400006824783b */ /* 0x000ee80000000200 */
        /* <DEDUP_REMOVED lines=11> */
[----:B---3--:R-:W-:Y:S03]  /*a420*/  HMMA.16816.F32.BF16 R40, R52, R36, RZ ;  /* 0x000000243428723c */ /* 0x008fe600000418ff */
[----:B------:R-:W3:Y:S04]  /*a430*/  LDSM.16.M88.4 R96, [R104+0x2c00] ;  /* 0x002c00006860783b */ /* 0x000ee80000000200 */
[----:B------:R-:W0:Y:S01]  /*a440*/  LDGDEPBAR ;  /* 0x00000000000079af */ /* 0x000e220000000000 */
[C---:B------:R-:W-:Y:S08]  /*a450*/  HMMA.16816.F32.BF16 R48, R100.reuse, R24, R48 ;  /* 0x000000186430723c */ /* 0x040ff00000041830 */
[----:B------:R-:W-:Y:S08]  /*a460*/  HMMA.16816.F32.BF16 R44, R100, R26, R44 ;  /* 0x0000001a642c723c */ /* 0x000ff0000004182c */
[----:B------:R-:W-:Y:S03]  /*a470*/  HMMA.16816.F32.BF16 R24, R52, R20, RZ ;  /* 0x000000143418723c */ /* 0x000fe600000418ff */
[----:B------:R-:W-:-:S05]  /*a480*/  FSEL R122, R51, -INF , !P4 ;  /* 0xff800000337a7808 */ /* 0x000fca0006000000 */
[----:B------:R-:W-:Y:S03]  /*a490*/  HMMA.16816.F32.BF16 R20, R52, R22, RZ ;  /* 0x000000163414723c */ /* 0x000fe600000418ff */
[----:B------:R-:W-:-:S05]  /*a4a0*/  FSEL R121, R45, -INF , !P5 ;  /* 0xff8000002d797808 */ /* 0x000fca0006800000 */
[----:B------:R-:W-:Y:S08]  /*a4b0*/  HMMA.16816.F32.BF16 R36, R52, R38, RZ ;  /* 0x000000263424723c */ /* 0x000ff000000418ff */
[C---:B-1----:R-:W-:Y:S08]  /*a4c0*/  HMMA.16816.F32.BF16 R24, R100.reuse, R8, R24 ;  /* 0x000000086418723c */ /* 0x042ff00000041818 */
[----:B------:R-:W-:Y:S08]  /*a4d0*/  HMMA.16816.F32.BF16 R20, R100, R10, R20 ;  /* 0x0000000a6414723c */ /* 0x000ff00000041814 */
[C---:B----4-:R-:W-:Y:S08]  /*a4e0*/  HMMA.16816.F32.BF16 R8, R52.reuse, R4, RZ ;  /* 0x000000043408723c */ /* 0x050ff000000418ff */
[C---:B------:R-:W-:Y:S08]  /*a4f0*/  HMMA.16816.F32.BF16 R4, R52.reuse, R6, RZ ;  /* 0x000000063404723c */ /* 0x040ff000000418ff */
[----:B-----5:R-:W-:Y:S08]  /*a500*/  HMMA.16816.F32.BF16 R32, R52, R28, RZ ;  /* 0x0000001c3420723c */ /* 0x020ff000000418ff */
[C---:B------:R-:W-:Y:S08]  /*a510*/  HMMA.16816.F32.BF16 R40, R100.reuse, R16, R40 ;  /* 0x000000106428723c */ /* 0x040ff00000041828 */
[----:B------:R-:W-:Y:S08]  /*a520*/  HMMA.16816.F32.BF16 R36, R100, R18, R36 ;  /* 0x000000126424723c */ /* 0x000ff00000041824 */
[C---:B------:R-:W-:Y:S08]  /*a530*/  HMMA.16816.F32.BF16 R28, R52.reuse, R30, RZ ;  /* 0x0000001e341c723c */ /* 0x040ff000000418ff */
[C---:B------:R-:W-:Y:S08]  /*a540*/  HMMA.16816.F32.BF16 R16, R52.reuse, R12, RZ ;  /* 0x0000000c3410723c */ /* 0x040ff000000418ff */
[----:B------:R-:W-:Y:S08]  /*a550*/  HMMA.16816.F32.BF16 R12, R52, R14, RZ ;  /* 0x0000000e340c723c */ /* 0x000ff000000418ff */
[C---:B--2---:R-:W-:Y:S08]  /*a560*/  HMMA.16816.F32.BF16 R8, R100.reuse, R92, R8 ;  /* 0x0000005c6408723c */ /* 0x044ff00000041808 */
[C---:B------:R-:W-:Y:S01]  /*a570*/  HMMA.16816.F32.BF16 R4, R100.reuse, R94, R4 ;  /* 0x0000005e6404723c */ /* 0x040fe20000041804 */
[----:B------:R-:W1:Y:S07]  /*a580*/  LDSM.16.M88.4 R92, [R65+0x2c00] ;  /* 0x002c0000415c783b */ /* 0x000e6e0000000200 */
[C---:B------:R-:W-:Y:S08]  /*a590*/  HMMA.16816.F32.BF16 R32, R100.reuse, R88, R32 ;  /* 0x000000586420723c */ /* 0x040ff00000041820 */
[C---:B------:R-:W-:Y:S08]  /*a5a0*/  HMMA.16816.F32.BF16 R28, R100.reuse, R90, R28 ;  /* 0x0000005a641c723c */ /* 0x040ff0000004181c */
[C---:B------:R-:W-:Y:S08]  /*a5b0*/  HMMA.16816.F32.BF16 R16, R100.reuse, R56, R16 ;  /* 0x000000386410723c */ /* 0x040ff00000041810 */
[----:B------:R-:W-:Y:S08]  /*a5c0*/  HMMA.16816.F32.BF16 R12, R100, R58, R12 ;  /* 0x0000003a640c723c */ /* 0x000ff0000004180c */
[C---:B------:R-:W-:Y:S08]  /*a5d0*/  HMMA.16816.F32.BF16 R88, R52.reuse, R84, RZ ;  /* 0x000000543458723c */ /* 0x040ff000000418ff */
[C---:B------:R-:W-:Y:S08]  /*a5e0*/  HMMA.16816.F32.BF16 R84, R52.reuse, R86, RZ ;  /* 0x000000563454723c */ /* 0x040ff000000418ff */
[C---:B---3--:R-:W-:Y:S08]  /*a5f0*/  HMMA.16816.F32.BF16 R56, R52.reuse, R96, RZ ;  /* 0x000000603438723c */ /* 0x048ff000000418ff */
[----:B------:R-:W-:Y:S01]  /*a600*/  HMMA.16816.F32.BF16 R52, R52, R98, RZ ;  /* 0x000000623434723c */ /* 0x000fe200000418ff */
[----:B------:R-:W2:Y:S01]  /*a610*/  LDSM.16.M88.4 R96, [R65+0x2800] ;  /* 0x002800004160783b */ /* 0x000ea20000000200 */
[----:B------:R-:W-:-:S10]  /*a620*/  DEPBAR.LE SB0, 0x0 ;  /* 0x000080000000791a */ /* 0x000fd40000000000 */
[C---:B-1----:R-:W-:Y:S01]  /*a630*/  HMMA.16816.F32.BF16 R56, R100.reuse, R92, R56 ;  /* 0x0000005c6438723c */ /* 0x042fe20000041838 */
[C---:B------:R-:W-:Y:S01]  /*a640*/  VIADD R92, R67.reuse, 0xffffff00 ;  /* 0xffffff00435c7836 */ /* 0x040fe20000000000 */
[----:B------:R-:W-:Y:S04]  /*a650*/  BAR.SYNC.DEFER_BLOCKING 0x0 ;  /* 0x0000000000007b1d */ /* 0x000fe80000010000 */
[C---:B------:R-:W-:Y:S02]  /*a660*/  ISETP.GE.AND P3, PT, R92.reuse, R105, PT ;  /* 0x000000695c00720c */ /* 0x040fe40003f66270 */
[----:B------:R-:W-:Y:S01]  /*a670*/  ISETP.GE.AND P0, PT, R92, R106, PT ;  /* 0x0000006a5c00720c */ /* 0x000fe20003f06270 */
[C---:B------:R-:W-:Y:S01]  /*a680*/  VIADD R92, R67.reuse, 0xffffff08 ;  /* 0xffffff08435c7836 */ /* 0x040fe20000000000 */
[----:B------:R-:W-:Y:S01]  /*a690*/  FSEL R119, R48, -INF , !P3 ;  /* 0xff80000030777808 */ /* 0x000fe20005800000 */
[----:B------:R-:W-:Y:S01]  /*a6a0*/  VIADD R48, R67, 0xffffff10 ;  /* 0xffffff1043307836 */ /* 0x000fe20000000000 */
[----:B------:R-:W-:Y:S01]  /*a6b0*/  HMMA.16816.F32.BF16 R52, R100, R94, R52 ;  /* 0x0000005e6434723c */ /* 0x000fe20000041834 */
[----:B------:R-:W-:-:S02]  /*a6c0*/  FSEL R120, R50, -INF , !P0 ;  /* 0xff80000032787808 */ /* 0x000fc40004000000 */
[-C--:B------:R-:W-:Y:S02]  /*a6d0*/  ISETP.GE.AND P6, PT, R92, R106.reuse, PT ;  /* 0x0000006a5c00720c */ /* 0x080fe40003fc6270 */
[-C--:B------:R-:W-:Y:S02]  /*a6e0*/  ISETP.GE.AND P3, PT, R48, R106.reuse, PT ;  /* 0x0000006a3000720c */ /* 0x080fe40003f66270 */
[----:B------:R-:W-:Y:S02]  /*a6f0*/  FSEL R124, R46, -INF , !P6 ;  /* 0xff8000002e7c7808 */ /* 0x000fe40007000000 */
[----:B------:R-:W-:Y:S02]  /*a700*/  ISETP.GE.AND P2, PT, R92, R105, PT ;  /* 0x000000695c00720c */ /* 0x000fe40003f46270 */
[----:B------:R-:W-:Y:S02]  /*a710*/  ISETP.GE.AND P0, PT, R61, R106, PT ;  /* 0x0000006a3d00720c */ /* 0x000fe40003f06270 */
[----:B------:R-:W-:Y:S01]  /*a720*/  FSEL R123, R44, -INF , !P2 ;  /* 0xff8000002c7b7808 */ /* 0x000fe20005000000 */
[C---:B------:R-:W-:Y:S01]  /*a730*/  VIADD R44, R67.reuse, 0xffffff19 ;  /* 0xffffff19432c7836 */ /* 0x040fe20000000000 */
[----:B------:R-:W-:Y:S01]  /*a740*/  FSEL R114, R42, -INF , !P3 ;  /* 0xff8000002a727808 */ /* 0x000fe20005800000 */
[----:B------:R-:W-:Y:S01]  /*a750*/  VIADD R42, R67, 0xffffff21 ;  /* 0xffffff21432a7836 */ /* 0x000fe20000000000 */
[----:B--2---:R-:W-:Y:S01]  /*a760*/  HMMA.16816.F32.BF16 R88, R100, R96, R88 ;  /* 0x000000606458723c */ /* 0x004fe20000041858 */
[----:B------:R-:W-:-:S02]  /*a770*/  FSEL R118, R47, -INF , !P0 ;  /* 0xff8000002f767808 */ /* 0x000fc40004000000 */
[----:B------:R-:W-:-:S04]  /*a780*/  ISETP.GE.AND P3, PT, R44, R106, PT ;  /* 0x0000006a2c00720c */ /* 0x000fc80003f66270 */
[----:B------:R-:W-:Y:S01]  /*a790*/  FSEL R110, R39, -INF , !P3 ;  /* 0xff800000276e7808 */ /* 0x000fe20005800000 */
[----:B------:R-:W-:Y:S01]  /*a7a0*/  HMMA.16816.F32.BF16 R84, R100, R98, R84 ;  /* 0x000000626454723c */ /* 0x000fe20000041854 */
[----:B------:R-:W-:Y:S01]  /*a7b0*/  FSEL R103, R49, -INF , !P1 ;  /* 0xff80000031677808 */ /* 0x000fe20004800000 */
[C---:B------:R-:W-:Y:S01]  /*a7c0*/  VIADD R49, R67.reuse, 0xffffff11 ;  /* 0xffffff1143317836 */ /* 0x040fe20000000000 */
[----:B------:R-:W-:Y:S01]  /*a7d0*/  ISETP.GE.AND P1, PT, R48, R105, PT ;  /* 0x000000693000720c */ /* 0x000fe20003f26270 */
[----:B------:R-:W-:-:S03]  /*a7e0*/  VIADD R48, R67, 0xffffff18 ;  /* 0xffffff1843307836 */ /* 0x000fc60000000000 */
[----:B------:R-:W-:Y:S01]  /*a7f0*/  FSEL R117, R40, -INF , !P1 ;  /* 0xff80000028757808 */ /* 0x000fe20004800000 */
[----:B------:R-:W-:Y:S01]  /*a800*/  VIADD R40, R67, 0xffffff20 ;  /* 0xffffff2043287836 */ /* 0x000fe20000000000 */
[CC--:B------:R-:W-:Y:S02]  /*a810*/  ISETP.GE.AND P6, PT, R49.reuse, R105.reuse, PT ;  /* 0x000000693100720c */ /* 0x0c0fe40003fc6270 */
[----:B------:R-:W-:Y:S02]  /*a820*/  ISETP.GE.AND P5, PT, R49, R106, PT ;  /* 0x0000006a3100720c */ /* 0x000fe40003fa6270 */
[----:B------:R-:W-:Y:S02]  /*a830*/  FSEL R41, R41, -INF , !P6 ;  /* 0xff80000029297808 */ /* 0x000fe40007000000 */
[-C--:B------:R-:W-:Y:S02]  /*a840*/  ISETP.GE.AND P4, PT, R48, R105.reuse, PT ;  /* 0x000000693000720c */ /* 0x080fe40003f86270 */
[----:B------:R-:W-:-:S02]  /*a850*/  ISETP.GE.AND P6, PT, R40, R105, PT ;  /* 0x000000692800720c */ /* 0x000fc40003fc6270 */
[----:B------:R-:W-:Y:S02]  /*a860*/  FSEL R116, R43, -INF , !P5 ;  /* 0xff8000002b747808 */ /* 0x000fe40006800000 */
[-C--:B------:R-:W-:Y:S02]  /*a870*/  ISETP.GE.AND P0, PT, R48, R106.reuse, PT ;  /* 0x0000006a3000720c */ /* 0x080fe40003f06270 */
[----:B------:R-:W-:Y:S01]  /*a880*/  FSEL R45, R36, -INF , !P4 ;  /* 0xff800000242d7808 */ /* 0x000fe20006000000 */
[C---:B------:R-:W-:Y:S01]  /*a890*/  VIADD R36, R67.reuse, 0xffffff29 ;  /* 0xffffff2943247836 */ /* 0x040fe20000000000 */
[----:B------:R-:W-:Y:S01]  /*a8a0*/  ISETP.GE.AND P5, PT, R40, R106, PT ;  /* 0x0000006a2800720c */ /* 0x000fe20003fa6270 */
[C---:B------:R-:W-:Y:S01]  /*a8b0*/  VIADD R40, R67.reuse, 0xffffff28 ;  /* 0xffffff2843287836 */ /* 0x040fe20000000000 */
[----:B------:R-:W-:Y:S01]  /*a8c0*/  FSEL R113, R32, -INF , !P6 ;  /* 0xff80000020717808 */ /* 0x000fe20007000000 */
[----:B------:R-:W-:Y:S01]  /*a8d0*/  VIADD R32, R67, 0xffffff30 ;  /* 0xffffff3043207836 */ /* 0x000fe20000000000 */
[----:B------:R-:W-:-:S02]  /*a8e0*/  ISETP.GE.AND P1, PT, R44, R105, PT ;  /* 0x000000692c00720c */ /* 0x000fc40003f26270 */
[-C--:B------:R-:W-:Y:S02]  /*a8f0*/  ISETP.GE.AND P4, PT, R42, R105.reuse, PT ;  /* 0x000000692a00720c */ /* 0x080fe40003f86270 */
[----:B------:R-:W-:Y:S02]  /*a900*/  FSEL R112, R38, -INF , !P0 ;  /* 0xff80000026707808 */ /* 0x000fe40004000000 */
[----:B------:R-:W-:Y:S02]  /*a910*/  FSEL R115, R37, -INF , !P1 ;  /* 0xff80000025737808 */ /* 0x000fe40004800000 */
[----:B------:R-:W-:Y:S02]  /*a920*/  ISETP.GE.AND P0, PT, R42, R106, PT ;  /* 0x0000006a2a00720c */ /* 0x000fe40003f06270 */
[----:B------:R-:W-:Y:S01]  /*a930*/  FSEL R111, R33, -INF , !P4 ;  /* 0xff800000216f7808 */ /* 0x000fe20006000000 */
[----:B------:R-:W-:Y:S01]  /*a940*/  VIADD R33, R67, 0xffffff31 ;  /* 0xffffff3143217836 */ /* 0x000fe20000000000 */
[----:B------:R-:W-:-:S02]  /*a950*/  ISETP.GE.AND P1, PT, R40, R105, PT ;  /* 0x000000692800720c */ /* 0x000fc40003f26270 */
[-C--:B------:R-:W-:Y:S02]  /*a960*/  ISETP.GE.AND P4, PT, R32, R105.reuse, PT ;  /* 0x000000692000720c */ /* 0x080fe40003f86270 */
[----:B------:R-:W-:Y:S02]  /*a970*/  FSEL R102, R35, -INF , !P0 ;  /* 0xff80000023667808 */ /* 0x000fe40004000000 */
[-C--:B------:R-:W-:Y:S02]  /*a980*/  ISETP.GE.AND P3, PT, R40, R106.reuse, PT ;  /* 0x0000006a2800720c */ /* 0x080fe40003f66270 */
[----:B------:R-:W-:Y:S02]  /*a990*/  FSEL R108, R34, -INF , !P5 ;  /* 0xff800000226c7808 */ /* 0x000fe40006800000 */
        /* <DEDUP_REMOVED lines=8> */
[----:B------:R-:W-:Y:S02]  /*aa20*/  ISETP.GE.AND P1, PT, R33, R105, PT ;  /* 0x000000692100720c */ /* 0x000fe40003f26270 */
[----:B------:R-:W-:Y:S02]  /*aa30*/  FSEL R104, R30, -INF , !P3 ;  /* 0xff8000001e687808 */ /* 0x000fe40005800000 */
[----:B------:R-:W-:Y:S02]  /*aa40*/  FSEL R109, R29, -INF , !P6 ;  /* 0xff8000001d6d7808 */ /* 0x000fe40007000000 */
[----:B------:R-:W-:Y:S02]  /*aa50*/  ISETP.GE.AND P3, PT, R33, R106, PT ;  /* 0x0000006a2100720c */ /* 0x000fe40003f66270 */
[----:B------:R-:W-:-:S02]  /*aa60*/  FSEL R100, R31, -INF , !P5 ;  /* 0xff8000001f647808 */ /* 0x000fc40006800000 */
[----:B------:R-:W-:Y:S01]  /*aa70*/  FSEL R97, R25, -INF , !P1 ;  /* 0xff80000019617808 */ /* 0x000fe20004800000 */
[----:B------:R-:W-:Y:S01]  /*aa80*/  VIADD R25, R67, 0xffffff41 ;  /* 0xffffff4143197836 */ /* 0x000fe20000000000 */
[CC--:B------:R-:W-:Y:S02]  /*aa90*/  ISETP.GE.AND P6, PT, R32.reuse, R105.reuse, PT ;  /* 0x000000692000720c */ /* 0x0c0fe40003fc6270 */
[-C--:B------:R-:W-:Y:S02]  /*aaa0*/  ISETP.GE.AND P5, PT, R32, R106.reuse, PT ;  /* 0x0000006a2000720c */ /* 0x080fe40003fa6270 */
[----:B------:R-:W-:Y:S02]  /*aab0*/  ISETP.GE.AND P1, PT, R24, R105, PT ;  /* 0x000000691800720c */ /* 0x000fe40003f26270 */
[----:B------:R-:W-:Y:S02]  /*aac0*/  FSEL R98, R27, -INF , !P3 ;  /* 0xff8000001b627808 */ /* 0x000fe40005800000 */
[----:B------:R-:W-:Y:S01]  /*aad0*/  FSEL R99, R20, -INF , !P6 ;  /* 0xff80000014637808 */ /* 0x000fe20007000000 */
[C---:B------:R-:W-:Y:S01]  /*aae0*/  VIADD R20, R67.reuse, 0xffffff49 ;  /* 0xffffff4943147836 */ /* 0x040fe20000000000 */
[----:B------:R-:W-:Y:S01]  /*aaf0*/  ISETP.GE.AND P3, PT, R24, R106, PT ;  /* 0x0000006a1800720c */ /* 0x000fe20003f66270 */
[----:B------:R-:W-:Y:S01]  /*ab00*/  VIADD R24, R67, 0xffffff48 ;  /* 0xffffff4843187836 */ /* 0x000fe20000000000 */
[----:B------:R-:W-:-:S02]  /*ab10*/  FSEL R92, R22, -INF , !P5 ;  /* 0xff800000165c7808 */ /* 0x000fc40006800000 */
[----:B------:R-:W-:Y:S01]  /*ab20*/  FSEL R93, R16, -INF , !P1 ;  /* 0xff800000105d7808 */ /* 0x000fe20004800000 */
[----:B------:R-:W-:Y:S01]  /*ab30*/  VIADD R16, R67, 0xffffff50 ;  /* 0xffffff5043107836 */ /* 0x000fe20000000000 */
[CC--:B------:R-:W-:Y:S02]  /*ab40*/  ISETP.GE.AND P6, PT, R25.reuse, R105.reuse, PT ;  /* 0x000000691900720c */ /* 0x0c0fe40003fc6270 */
[----:B------:R-:W-:Y:S02]  /*ab50*/  ISETP.GE.AND P5, PT, R25, R106, PT ;  /* 0x0000006a1900720c */ /* 0x000fe40003fa6270 */
[----:B------:R-:W-:Y:S02]  /*ab60*/  ISETP.GE.AND P4, PT, R28, R105, PT ;  /* 0x000000691c00720c */ /* 0x000fe40003f86270 */
[----:B------:R-:W-:Y:S02]  /*ab70*/  FSEL R96, R26, -INF , !P0 ;  /* 0xff8000001a607808 */ /* 0x000fe40004000000 */
[----:B------:R-:W-:-:S02]  /*ab80*/  FSEL R48, R18, -INF , !P3 ;  /* 0xff80000012307808 */ /* 0x000fc40005800000 */
[-C--:B------:R-:W-:Y:S02]  /*ab90*/  ISETP.GE.AND P0, PT, R28, R106.reuse, PT ;  /* 0x0000006a1c00720c */ /* 0x080fe40003f06270 */
[----:B------:R-:W-:Y:S02]  /*aba0*/  FSEL R61, R17, -INF , !P6 ;  /* 0xff800000113d7808 */ /* 0x000fe40007000000 */
[----:B------:R-:W-:Y:S01]  /*abb0*/  FSEL R18, R19, -INF , !P5 ;  /* 0xff80000013127808 */ /* 0x000fe20006800000 */
[----:B------:R-:W-:Y:S01]  /*abc0*/  VIADD R19, R67, 0xffffff51 ;  /* 0xffffff5143137836 */ /* 0x000fe20000000000 */
[----:B------:R-:W-:Y:S02]  /*abd0*/  FSEL R101, R21, -INF , !P4 ;  /* 0xff80000015657808 */ /* 0x000fe40006000000 */
[CC--:B------:R-:W-:Y:S02]  /*abe0*/  ISETP.GE.AND P6, PT, R16.reuse, R105.reuse, PT ;  /* 0x000000691000720c */ /* 0x0c0fe40003fc6270 */
[----:B------:R-:W-:Y:S01]  /*abf0*/  ISETP.GE.AND P5, PT, R16, R106, PT ;  /* 0x0000006a1000720c */ /* 0x000fe20003fa6270 */
[----:B------:R-:W-:Y:S01]  /*ac00*/  VIADD R16, R67, 0xffffff58 ;  /* 0xffffff5843107836 */ /* 0x000fe20000000000 */
[----:B------:R-:W-:-:S02]  /*ac10*/  ISETP.GE.AND P4, PT, R24, R105, PT ;  /* 0x000000691800720c */ /* 0x000fc40003f86270 */
[----:B------:R-:W-:Y:S02]  /*ac20*/  ISETP.GE.AND P1, PT, R20, R105, PT ;  /* 0x000000691400720c */ /* 0x000fe40003f26270 */
[----:B------:R-:W-:Y:S02]  /*ac30*/  FSEL R94, R23, -INF , !P0 ;  /* 0xff800000175e7808 */ /* 0x000fe40004000000 */
[-C--:B------:R-:W-:Y:S02]  /*ac40*/  ISETP.GE.AND P0, PT, R24, R106.reuse, PT ;  /* 0x0000006a1800720c */ /* 0x080fe40003f06270 */
[----:B------:R-:W-:Y:S02]  /*ac50*/  ISETP.GE.AND P3, PT, R20, R106, PT ;  /* 0x0000006a1400720c */ /* 0x000fe40003f66270 */
[----:B------:R-:W-:Y:S01]  /*ac60*/  FSEL R49, R12, -INF , !P4 ;  /* 0xff8000000c317808 */ /* 0x000fe20006000000 */
[----:B------:R-:W-:Y:S01]  /*ac70*/  VIADD R12, R67, 0xffffff59 ;  /* 0xffffff59430c7836 */ /* 0x000fe20000000000 */
[----:B------:R-:W-:-:S02]  /*ac80*/  FSEL R17, R13, -INF , !P1 ;  /* 0xff8000000d117808 */ /* 0x000fc40004800000 */
[-C--:B------:R-:W-:Y:S02]  /*ac90*/  ISETP.GE.AND P1, PT, R16, R105.reuse, PT ;  /* 0x000000691000720c */ /* 0x080fe40003f26270 */
[----:B------:R-:W-:Y:S02]  /*aca0*/  FSEL R44, R14, -INF , !P0 ;  /* 0xff8000000e2c7808 */ /* 0x000fe40004000000 */
[----:B------:R-:W-:Y:S02]  /*acb0*/  FSEL R46, R15, -INF , !P3 ;  /* 0xff8000000f2e7808 */ /* 0x000fe40005800000 */
[C---:B------:R-:W-:Y:S02]  /*acc0*/  ISETP.GE.AND P4, PT, R19.reuse, R105, PT ;  /* 0x000000691300720c */ /* 0x040fe40003f86270 */
[-C--:B------:R-:W-:Y:S02]  /*acd0*/  ISETP.GE.AND P0, PT, R19, R106.reuse, PT ;  /* 0x0000006a1300720c */ /* 0x080fe40003f06270 */
[----:B------:R-:W-:-:S02]  /*ace0*/  ISETP.GE.AND P3, PT, R16, R106, PT ;  /* 0x0000006a1000720c */ /* 0x000fc40003f66270 */
[----:B------:R-:W-:Y:S01]  /*acf0*/  FSEL R19, R8, -INF , !P6 ;  /* 0xff80000008137808 */ /* 0x000fe20007000000 */
[C---:B------:R-:W-:Y:S01]  /*ad00*/  VIADD R8, R67.reuse, 0xffffff60 ;  /* 0xffffff6043087836 */ /* 0x040fe20000000000 */
[----:B------:R-:W-:Y:S02]  /*ad10*/  FSEL R16, R10, -INF , !P5 ;  /* 0xff8000000a107808 */ /* 0x000fe40006800000 */
[----:B------:R-:W-:Y:S01]  /*ad20*/  FSEL R47, R4, -INF , !P1 ;  /* 0xff800000042f7808 */ /* 0x000fe20004800000 */
[----:B------:R-:W-:Y:S01]  /*ad30*/  VIADD R4, R67, 0xffffff68 ;  /* 0xffffff6843047836 */ /* 0x000fe20000000000 */
[C---:B------:R-:W-:Y:S02]  /*ad40*/  ISETP.GE.AND P6, PT, R12.reuse, R105, PT ;  /* 0x000000690c00720c */ /* 0x040fe40003fc6270 */
[----:B------:R-:W-:Y:S02]  /*ad50*/  ISETP.GE.AND P5, PT, R12, R106, PT ;  /* 0x0000006a0c00720c */ /* 0x000fe40003fa6270 */
[----:B------:R-:W-:Y:S01]  /*ad60*/  FSEL R51, R5, -INF , !P6 ;  /* 0xff80000005337808 */ /* 0x000fe20007000000 */
[----:B------:R-:W-:Y:S01]  /*ad70*/  VIADD R5, R67, 0xffffff69 ;  /* 0xffffff6943057836 */ /* 0x000fe20000000000 */
[----:B------:R-:W-:-:S02]  /*ad80*/  FSEL R42, R7, -INF , !P5 ;  /* 0xff800000072a7808 */ /* 0x000fc40006800000 */
[----:B------:R-:W-:Y:S02]  /*ad90*/  FSEL R38, R11, -INF , !P0 ;  /* 0xff8000000b267808 */ /* 0x000fe40004000000 */
[C---:B------:R-:W-:Y:S02]  /*ada0*/  ISETP.GE.AND P6, PT, R4.reuse, R105, PT ;  /* 0x000000690400720c */ /* 0x040fe40003fc6270 */
[-C--:B------:R-:W-:Y:S01]  /*adb0*/  ISETP.GE.AND P5, PT, R4, R106.reuse, PT ;  /* 0x0000006a0400720c */ /* 0x080fe20003fa6270 */
[----:B------:R-:W-:Y:S01]  /*adc0*/  VIADD R4, R67, 0xffffff70 ;  /* 0xffffff7043047836 */ /* 0x000fe20000000000 */
[----:B------:R-:W-:Y:S02]  /*add0*/  ISETP.GE.AND P0, PT, R8, R106, PT ;  /* 0x0000006a0800720c */ /* 0x000fe40003f06270 */
[----:B------:R-:W-:Y:S01]  /*ade0*/  FSEL R43, R9, -INF , !P4 ;  /* 0xff800000092b7808 */ /* 0x000fe20006000000 */
[----:B------:R-:W-:Y:S01]  /*adf0*/  VIADD R9, R67, 0xffffff61 ;  /* 0xffffff6143097836 */ /* 0x000fe20000000000 */
[----:B------:R-:W-:-:S02]  /*ae00*/  FSEL R36, R90, -INF , !P0 ;  /* 0xff8000005a247808 */ /* 0x000fc40004000000 */
[-C--:B------:R-:W-:Y:S02]  /*ae10*/  ISETP.GE.AND P0, PT, R4, R106.reuse, PT ;  /* 0x0000006a0400720c */ /* 0x080fe40003f06270 */
[----:B------:R-:W-:Y:S02]  /*ae20*/  FSEL R40, R6, -INF , !P3 ;  /* 0xff80000006287808 */ /* 0x000fe40005800000 */
[-C--:B------:R-:W-:Y:S02]  /*ae30*/  ISETP.GE.AND P4, PT, R8, R105.reuse, PT ;  /* 0x000000690800720c */ /* 0x080fe40003f86270 */
[C---:B------:R-:W-:Y:S02]  /*ae40*/  ISETP.GE.AND P1, PT, R9.reuse, R105, PT ;  /* 0x000000690900720c */ /* 0x040fe40003f26270 */
[----:B------:R-:W-:Y:S02]  /*ae50*/  ISETP.GE.AND P3, PT, R9, R106, PT ;  /* 0x0000006a0900720c */ /* 0x000fe40003f66270 */
[----:B------:R-:W-:-:S02]  /*ae60*/  FSEL R24, R58, -INF , !P0 ;  /* 0xff8000003a187808 */ /* 0x000fc40004000000 */
[----:B------:R-:W-:Y:S02]  /*ae70*/  ISETP.GE.AND P0, PT, R66, 0x3, PT ;  /* 0x000000034200780c */ /* 0x000fe40003f06270 */
[----:B------:R-:W-:Y:S02]  /*ae80*/  FSEL R65, R88, -INF , !P4 ;  /* 0xff80000058417808 */ /* 0x000fe40006000000 */
[----:B------:R-:W-:Y:S02]  /*ae90*/  FSEL R89, R89, -INF , !P1 ;  /* 0xff80000059597808 */ /* 0x000fe40004800000 */
[----:B------:R-:W-:Y:S02]  /*aea0*/  FSEL R32, R91, -INF , !P3 ;  /* 0xff8000005b207808 */ /* 0x000fe40005800000 */
[CC--:B------:R-:W-:Y:S02]  /*aeb0*/  ISETP.GE.AND P4, PT, R5.reuse, R105.reuse, PT ;  /* 0x000000690500720c */ /* 0x0c0fe40003f86270 */
[----:B------:R-:W-:Y:S01]  /*aec0*/  ISETP.GE.AND P1, PT, R5, R106, PT ;  /* 0x0000006a0500720c */ /* 0x000fe20003f26270 */
[C---:B------:R-:W-:Y:S01]  /*aed0*/  VIADD R5, R67.reuse, 0xffffff71 ;  /* 0xffffff7143057836 */ /* 0x040fe20000000000 */
[----:B------:R-:W-:Y:S01]  /*aee0*/  ISETP.GE.AND P3, PT, R4, R105, PT ;  /* 0x000000690400720c */ /* 0x000fe20003f66270 */
[C---:B------:R-:W-:Y:S01]  /*aef0*/  VIADD R4, R67.reuse, 0xffffff78 ;  /* 0xffffff7843047836 */ /* 0x040fe20000000000 */
[----:B------:R-:W-:Y:S01]  /*af00*/  FSEL R91, R84, -INF , !P6 ;  /* 0xff800000545b7808 */ /* 0x000fe20007000000 */
[----:B------:R-:W-:Y:S01]  /*af10*/  VIADD R67, R67, 0xffffff79 ;  /* 0xffffff7943437836 */ /* 0x000fe20000000000 */
[----:B------:R-:W-:-:S02]  /*af20*/  FSEL R30, R86, -INF , !P5 ;  /* 0xff800000561e7808 */ /* 0x000fc40006800000 */
[-C--:B------:R-:W-:Y:S02]  /*af30*/  ISETP.GE.AND P2, PT, R5, R105.reuse, PT ;  /* 0x000000690500720c */ /* 0x080fe40003f46270 */
[----:B------:R-:W-:Y:S02]  /*af40*/  FSEL R85, R85, -INF , !P4 ;  /* 0xff80000055557808 */ /* 0x000fe40006000000 */
[----:B------:R-:W-:Y:S02]  /*af50*/  FSEL R28, R87, -INF , !P1 ;  /* 0xff800000571c7808 */ /* 0x000fe40004800000 */
[----:B------:R-:W-:Y:S02]  /*af60*/  FSEL R37, R56, -INF , !P3 ;  /* 0xff80000038257808 */ /* 0x000fe40005800000 */
[----:B------:R-:W-:Y:S02]  /*af70*/  ISETP.GE.AND P5, PT, R5, R106, PT ;  /* 0x0000006a0500720c */ /* 0x000fe40003fa6270 */
[----:B------:R-:W-:-:S02]  /*af80*/  ISETP.GE.AND P6, PT, R4, R105, PT ;  /* 0x000000690400720c */ /* 0x000fc40003fc6270 */
[C---:B------:R-:W-:Y:S02]  /*af90*/  ISETP.GE.AND P4, PT, R67.reuse, R105, PT ;  /* 0x000000694300720c */ /* 0x040fe40003f86270 */
[-C--:B------:R-:W-:Y:S02]  /*afa0*/  ISETP.GE.AND P3, PT, R4, R106.reuse, PT ;  /* 0x0000006a0400720c */ /* 0x080fe40003f66270 */
[----:B------:R-:W-:Y:S02]  /*afb0*/  ISETP.GE.AND P1, PT, R67, R106, PT ;  /* 0x0000006a4300720c */ /* 0x000fe40003f26270 */
[----:B------:R-:W-:Y:S02]  /*afc0*/  FSEL R57, R57, -INF , !P2 ;  /* 0xff80000039397808 */ /* 0x000fe40005000000 */
[----:B------:R-:W-:Y:S02]  /*afd0*/  ISETP.NE.AND P2, PT, R60, RZ, PT ;  /* 0x000000ff3c00720c */ /* 0x000fe40003f45270 */
        /* <DEDUP_REMOVED lines=9> */
[----:B------:R-:W2:Y:S01]  /*b070*/  LDCU.64 UR8, c[0x0][0x3a0] ;  /* 0x00007400ff0877ac */ /* 0x000ea20008000a00 */
[----:B------:R-:W-:-:S03]  /*b080*/  MOV R8, RZ ;  /* 0x000000ff00087202 */ /* 0x000fc60000000f00 */
[C---:B------:R-:W-:Y:S02]  /*b090*/  VIADD R12, R6.reuse, 0xfffffe80 ;  /* 0xfffffe80060c7836 */ /* 0x040fe40000000000 */
[----:B------:R-:W-:-:S05]  /*b0a0*/  VIADD R6, R6, 0xffffff00 ;  /* 0xffffff0006067836 */ /* 0x000fca0000000000 */
        /* <DEDUP_REMOVED lines=8> */
[----:B-1----:R-:W-:-:S04]  /*b130*/  IMAD.MOV R13, RZ, RZ, -R9 ;  /* 0x000000ffff0d7224 */ /* 0x002fc800078e0a09 */
[----:B------:R-:W-:-:S04]  /*b140*/  IMAD R13, R13, R4, RZ ;  /* 0x000000040d0d7224 */ /* 0x000fc800078e02ff */
[----:B------:R-:W-:Y:S01]  /*b150*/  IMAD.HI.U32 R13, R9, R13, R8 ;  /* 0x0000000d090d7227 */ /* 0x000fe200078e0008 */
[----:B------:R-:W-:Y:S02]  /*b160*/  IABS R8, R12 ;  /* 0x0000000c00087213 */ /* 0x000fe40000000000 */
[----:B------:R-:W-:-:S03]  /*b170*/  LOP3.LUT R12, R12, R5, RZ, 0x3c, !PT ;  /* 0x000000050c0c7212 */ /* 0x000fc600078e3cff */
        /* <DEDUP_REMOVED lines=43> */
.L_x_3371:
[----:B------:R-:W-:Y:S01]  /*b430*/  UMOV UR4, URZ ;  /* 0x000000ff00047c82 */ /* 0x000fe20008000000 */
[----:B------:R-:W-:Y:S01]  /*b440*/  IMAD.SHL.U32 R4, R62, 0x80, RZ ;  /* 0x000000803e047824 */ /* 0x000fe200078e00ff */
[----:B------:R-:W-:-:S05]  /*b450*/  IADD3 R5, P0, PT, RZ, -UR4, RZ ;  /* 0x80000004ff057c10 */ /* 0x000fca000ff1e0ff */
[----:B------:R-:W-:-:S05]  /*b460*/  IMAD.X R4, RZ, RZ, ~R4, P0 ;  /* 0x000000ffff047224 */ /* 0x000fca00000e0e04 */
[----:B------:R-:W-:-:S04]  /*b470*/  SHF.R.S64 R5, R5, 0x1f, R4 ;  /* 0x0000001f05057819 */ /* 0x000fc80000001004 */
[----:B------:R-:W-:-:S04]  /*b480*/  IADD3 R144, P0, PT, R5, R144, RZ ;  /* 0x0000009005907210 */ /* 0x000fc80007f1e0ff */
[----:B------:R-:W-:-:S09]  /*b490*/  LEA.HI.X.SX32 R143, R4, R143, 0x1, P0 ;  /* 0x0000008f048f7211 */ /* 0x000fd200000f0eff */
.L_x_3372:
[CC--:B------:R-:W-:Y:S01]  /*b4a0*/  @!P2 LEA R6, P0, R62.reuse, R144.reuse, 0x6 ;  /* 0x000000903e06a211 */ /* 0x0c0fe200078030ff */
[----:B------:R-:W-:Y:S01]  /*b4b0*/  @!P2 IMAD.MOV.U32 R145, RZ, RZ, R143 ;  /* 0x000000ffff91a224 */ /* 0x000fe200078e008f */
[CC--:B------:R-:W-:Y:S02]  /*b4c0*/  @!P2 IADD3 R4, P3, P1, R3.reuse, R144.reuse, R3 ;  /* 0x000000900304a210 */ /* 0x0c0fe4000797e003 */
[----:B------:R-:W-:Y:S02]  /*b4d0*/  @!P2 LEA.HI.X R7, R62, R143, R63, 0x6, P0 ;  /* 0x0000008f3e07a211 */ /* 0x000fe400000f343f */
[----:B------:R-:W-:Y:S01]  /*b4e0*/  @!P2 IADD3 R8, P5, P4, R3, R144, R3 ;  /* 0x000000900308a210 */ /* 0x000fe20007cbe003 */
[----:B------:R-:W-:Y:S01]  /*b4f0*/  @!PT LDS RZ, [RZ] ;  /* 0x00000000fffff984 */ /* 0x000fe20000000800 */
[----:B------:R-:W-:Y:S01]  /*b500*/  @!PT LDS RZ, [RZ] ;  /* 0x00000000fffff984 */ /* 0x000fe20000000800 */
[----:B------:R-:W-:Y:S01]  /*b510*/  @!PT LDS RZ, [RZ] ;  /* 0x00000000fffff984 */ /* 0x000fe20000000800 */
[----:B------:R1:W-:Y:S01]  /*b520*/  @!P2 LDGSTS.E.BYPASS.LTC128B.128 [R153+0x1000], desc[UR6][R144.64] ;  /* 0x010000009099afae */ /* 0x0003e2000b981a06 */
[----:B------:R-:W-:Y:S02]  /*b530*/  @!P2 IADD3 R4, P0, PT, R4, R3, RZ ;  /* 0x000000030404a210 */ /* 0x000fe40007f1e0ff */
[CCC-:B------:R-:W-:Y:S01]  /*b540*/  @!P2 IADD3.X R3, PT, PT, R64.reuse, R143.reuse, R64.reuse, P3, P1 ;  /* 0x0000008f4003a210 */ /* 0x1c0fe20001fe2440 */
[----:B------:R1:W-:Y:S01]  /*b550*/  @P2 STS.128 [R153+0x1000], RZ ;  /* 0x001000ff99002388 */ /* 0x0003e20000000c00 */
[----:B------:R-:W-:-:S03]  /*b560*/  @!P2 IADD3.X R9, PT, PT, R64, R143, R64, P5, P4 ;  /* 0x0000008f4009a210 */ /* 0x000fc60002fe8440 */
[----:B------:R-:W-:Y:S01]  /*b570*/  @!P2 IMAD.X R5, R3, 0x1, R64, P0 ;  /* 0x000000010305a824 */ /* 0x000fe200000e0640 */
        /* <DEDUP_REMOVED lines=16> */
.L_x_3370:
        /* <DEDUP_REMOVED lines=34> */
[----:B------:R-:W-:Y:S01]  /*b8a0*/  LOP3.LUT P2, RZ, R137, 0x4, RZ, 0xc0, !PT ;  /* 0x0000000489ff7812 */ /* 0x000fe2000784c0ff */
[----:B------:R-:W2:Y:S01]  /*b8b0*/  SHFL.BFLY PT, R5, R6, 0x2, 0x1f ;  /* 0x0c401f0006057f89 */ /* 0x000ea200000e0000 */
[----:B------:R-:W-:-:S03]  /*b8c0*/  VIMNMX R66, PT, PT, R66, 0x2, !PT ;  /* 0x0000000242427848 */ /* 0x000fc60007fe0100 */
[----:B------:R-:W3:Y:S01]  /*b8d0*/  SHFL.BFLY PT, R4, R7, 0x2, 0x1f ;  /* 0x0c401f0007047f89 */ /* 0x000ee200000e0000 */
[----:B------:R-:W-:Y:S02]  /*b8e0*/  IADD3 R157, PT, PT, R66, -0x3, RZ ;  /* 0xfffffffd429d7810 */ /* 0x000fe40007ffe0ff */
[----:B--2---:R-:W-:Y:S02]  /*b8f0*/  FMNMX.FTZ R5, R6, R5, !PT ;  /* 0x0000000506057209 */ /* 0x004fe40007810000 */
[----:B---3--:R-:W-:-:S03]  /*b900*/  FMNMX.FTZ R4, R7, R4, !PT ;  /* 0x0000000407047209 */ /* 0x008fc60007810000 */
[----:B------:R-:W2:Y:S04]  /*b910*/  SHFL.BFLY PT, R20, R5, 0x1, 0x1f ;  /* 0x0c201f0005147f89 */ /* 0x000ea800000e0000 */
[----:B------:R-:W3:Y:S01]  /*b920*/  SHFL.BFLY PT, R3, R4, 0x1, 0x1f ;  /* 0x0c201f0004037f89 */ /* 0x000ee200000e0000 */
[----:B--2---:R-:W-:-:S04]  /*b930*/  FMNMX.FTZ R20, R5, R20, !PT ;  /* 0x0000001405147209 */ /* 0x004fc80007810000 */
[C---:B------:R-:W-:Y:S01]  /*b940*/  FSETP.NEU.FTZ.AND P1, PT, R20.reuse, -INF , PT ;  /* 0xff8000001400780b */ /* 0x040fe20003f3d000 */
[----:B-1----:R-:W-:Y:S01]  /*b950*/  FMUL.FTZ R34, R20, UR4 ;  /* 0x0000000414227c20 */ /* 0x002fe20008410000 */
[----:B---3--:R-:W-:-:S04]  /*b960*/  FMNMX.FTZ R3, R4, R3, !PT ;  /* 0x0000000304037209 */ /* 0x008fc80007810000 */
[----:B------:R-:W-:Y:S01]  /*b970*/  FSEL R34, R34, RZ, P1 ;  /* 0x000000ff22227208 */ /* 0x000fe20000800000 */
[C---:B------:R-:W-:Y:S01]  /*b980*/  FMUL.FTZ R23, R3.reuse, UR4 ;  /* 0x0000000403177c20 */ /* 0x040fe20008410000 */
[----:B------:R-:W-:-:S03]  /*b990*/  FSETP.NEU.FTZ.AND P0, PT, R3, -INF , PT ;  /* 0xff8000000300780b */ /* 0x000fc60003f1d000 */
[--C-:B------:R-:W-:Y:S01]  /*b9a0*/  FFMA.FTZ R60, R103, UR4, -R34.reuse ;  /* 0x00000004673c7c23 */ /* 0x100fe20008010822 */
[----:B------:R-:W-:Y:S01]  /*b9b0*/  FSEL R103, R20, RZ, P1 ;  /* 0x000000ff14677208 */ /* 0x000fe20000800000 */
[--C-:B------:R-:W-:Y:S01]  /*b9c0*/  FFMA.FTZ R106, R119, UR4, -R34.reuse ;  /* 0x00000004776a7c23 */ /* 0x100fe20008010822 */
[----:B------:R-:W-:Y:S01]  /*b9d0*/  FSEL R5, R3, RZ, P0 ;  /* 0x000000ff03057208 */ /* 0x000fe20000000000 */
[--C-:B------:R-:W-:Y:S01]  /*b9e0*/  FFMA.FTZ R50, R123, UR4, -R34.reuse ;  /* 0x000000047b327c23 */ /* 0x100fe20008010822 */
[----:B------:R-:W-:Y:S01]  /*b9f0*/  FSEL R23, R23, RZ, P0 ;  /* 0x000000ff17177208 */ /* 0x000fe20000000000 */
[----:B------:R-:W-:Y:S01]  /*ba00*/  FADD.FTZ R103, R2, -R103 ;  /* 0x8000006702677221 */ /* 0x000fe20000010000 */
[--C-:B------:R-:W-:Y:S01]  /*ba10*/  FFMA.FTZ R29, R121, UR4, -R34.reuse ;  /* 0x00000004791d7c23 */ /* 0x100fe20008010822 */
[----:B------:R-:W-:Y:S01]  /*ba20*/  FADD.FTZ R0, R0, -R5 ;  /* 0x8000000500007221 */ /* 0x000fe20000010000 */
[----:B------:R-:W-:Y:S01]  /*ba30*/  MUFU.EX2 R106, R106 ;  /* 0x0000006a006a7308 */ /* 0x000fe20000000800 */
[--C-:B------:R-:W-:Y:S01]  /*ba40*/  FFMA.FTZ R55, R120, UR4, -R23.reuse ;  /* 0x0000000478377c23 */ /* 0x100fe20008010817 */
[--C-:B------:R-:W-:Y:S01]  /*ba50*/  FFMA.FTZ R35, R122, UR4, -R23.reuse ;  /* 0x000000047a237c23 */ /* 0x100fe20008010817 */
[--C-:B------:R-:W-:Y:S01]  /*ba60*/  FFMA.FTZ R31, R124, UR4, -R23.reuse ;  /* 0x000000047c1f7c23 */ /* 0x100fe20008010817 */
[----:B------:R-:W-:Y:S01]  /*ba70*/  FMUL.FTZ R103, R103, UR4 ;  /* 0x0000000467677c20 */ /* 0x000fe20008410000 */
[--C-:B------:R-:W-:Y:S01]  /*ba80*/  FFMA.FTZ R2, R118, UR4, -R23.reuse ;  /* 0x0000000476027c23 */ /* 0x100fe20008010817 */
[----:B------:R-:W-:Y:S01]  /*ba90*/  FMUL.FTZ R0, R0, UR4 ;  /* 0x0000000400007c20 */ /* 0x000fe20008410000 */
        /* <DEDUP_REMOVED lines=58> */
[--C-:B------:R-:W-:Y:S01]  /*be40*/  FFMA.FTZ R22, R22, UR4, -R23.reuse ;  /* 0x0000000416167c23 */ /* 0x100fe20008010817 */
[----:B------:R-:W-:-:S06]  /*be50*/  FFMA.FTZ R21, R21, UR4, -R23 ;  /* 0x0000000415157c23 */ /* 0x000fcc0008010817 */
[----:B------:R-:W3:Y:S01]  /*be60*/  MUFU.EX2 R2, R2 ;  /* 0x0000000200027308 */ /* 0x000ee20000000800 */
[-C--:B--2---:R-:W-:Y:S01]  /*be70*/  FMUL.FTZ R68, R68, R103.reuse ;  /* 0x0000006744447220 */ /* 0x084fe20000410000 */
[-C--:B------:R-:W-:Y:S01]  /*be80*/  FMUL.FTZ R69, R69, R103.reuse ;  /* 0x0000006745457220 */ /* 0x080fe20000410000 */
[-C--:B------:R-:W-:Y:S01]  /*be90*/  FMUL.FTZ R72, R72, R103.reuse ;  /* 0x0000006748487220 */ /* 0x080fe20000410000 */
[-C--:B------:R-:W-:Y:S01]  /*bea0*/  FMUL.FTZ R73, R73, R103.reuse ;  /* 0x0000006749497220 */ /* 0x080fe20000410000 */
[-C--:B------:R-:W-:Y:S01]  /*beb0*/  FMUL.FTZ R76, R76, R103.reuse ;  /* 0x000000674c4c7220 */ /* 0x080fe20000410000 */
[-C--:B------:R-:W-:Y:S01]  /*bec0*/  FMUL.FTZ R77, R77, R103.reuse ;  /* 0x000000674d4d7220 */ /* 0x080fe20000410000 */
[----:B------:R-:W-:Y:S01]  /*bed0*/  FMUL.FTZ R80, R80, R103 ;  /* 0x0000006750507220 */ /* 0x000fe20000410000 */
[----:B------:R-:W-:Y:S01]  /*bee0*/  MUFU.EX2 R56, R56 ;  /* 0x0000003800387308 */ /* 0x000fe20000000800 */
[-C--:B-1----:R-:W-:Y:S01]  /*bef0*/  FMUL.FTZ R70, R70, R63.reuse ;  /* 0x0000003f46467220 */ /* 0x082fe20000410000 */
[-C--:B------:R-:W-:Y:S01]  /*bf00*/  FMUL.FTZ R71, R71, R63.reuse ;  /* 0x0000003f47477220 */ /* 0x080fe20000410000 */
[----:B------:R-:W-:Y:S01]  /*bf10*/  IADD3 R0, PT, PT, R138, 0x3020, RZ ;  /* 0x000030208a007810 */ /* 0x000fe20007ffe0ff */
[-C--:B------:R-:W-:Y:S01]  /*bf20*/  FMUL.FTZ R74, R74, R63.reuse ;  /* 0x0000003f4a4a7220 */ /* 0x080fe20000410000 */
[-C--:B------:R-:W-:Y:S01]  /*bf30*/  FMUL.FTZ R75, R75, R63.reuse ;  /* 0x0000003f4b4b7220 */ /* 0x080fe20000410000 */
[-C--:B------:R-:W-:Y:S01]  /*bf40*/  FMUL.FTZ R78, R78, R63.reuse ;  /* 0x0000003f4e4e7220 */ /* 0x080fe20000410000 */
[----:B------:R-:W-:Y:S01]  /*bf50*/  FMUL.FTZ R79, R79, R63 ;  /* 0x0000003f4f4f7220 */ /* 0x000fe20000410000 */
[----:B------:R-:W1:Y:S01]  /*bf60*/  MUFU.EX2 R41, R41 ;  /* 0x0000002900297308 */ /* 0x000e620000000800 */
[----:B---3--:R-:W-:Y:S01]  /*bf70*/  F2FP.BF16.F32.PACK_AB R7, R2, R31 ;  /* 0x0000001f0207723e */ /* 0x008fe200000010ff */
[----:B------:R-:W-:Y:S01]  /*bf80*/  FMUL.FTZ R81, R81, R103 ;  /* 0x0000006751517220 */ /* 0x000fe20000410000 */
[-C--:B------:R-:W-:Y:S01]  /*bf90*/  FMUL.FTZ R82, R82, R63.reuse ;  /* 0x0000003f52527220 */ /* 0x080fe20000410000 */
[----:B------:R-:W-:Y:S01]  /*bfa0*/  FMUL.FTZ R83, R83, R63 ;  /* 0x0000003f53537220 */ /* 0x000fe20000410000 */
[----:B------:R-:W-:Y:S01]  /*bfb0*/  FFMA.FTZ R103, R159, R103, R106 ;  /* 0x000000679f677223 */ /* 0x000fe2000001006a */
[----:B------:R-:W-:Y:S01]  /*bfc0*/  FFMA.FTZ R106, R18, UR4, -R23 ;  /* 0x00000004126a7c23 */ /* 0x000fe20008010817 */
[----:B------:R-:W-:Y:S01]  /*bfd0*/  FFMA.FTZ R160, R160, R63, R55 ;  /* 0x0000003fa0a07223 */ /* 0x000fe20000010037 */
[C---:B------:R-:W-:Y:S01]  /*bfe0*/  HMMA.16816.F32.BF16 R68, R4.reuse, R8, R68 ;  /* 0x000000080444723c */ /* 0x040fe20000041844 */
[----:B------:R-:W-:Y:S01]  /*bff0*/  IADD3 R8, PT, PT, R138, 0x3000, RZ ;  /* 0x000030008a087810 */ /* 0x000fe20007ffe0ff */
[----:B------:R-:W-:Y:S01]  /*c000*/  MUFU.EX2 R52, R52 ;  /* 0x0000003400347308 */ /* 0x000fe20000000800 */
[----:B------:R-:W-:Y:S01]  /*c010*/  FFMA.FTZ R55, R16, UR4, -R23 ;  /* 0x0000000410377c23 */ /* 0x000fe20008010817 */
[----:B------:R-:W-:Y:S01]  /*c020*/  FADD.FTZ R103, R60, R103 ;  /* 0x000000673c677221 */ /* 0x000fe20000010000 */
[----:B------:R-:W-:Y:S01]  /*c030*/  @P2 IADD3 R0, PT, PT, R8, -0x20, RZ ;  /* 0xffffffe008002810 */ /* 0x000fe20007ffe0ff */
[----:B------:R-:W-:Y:S01]  /*c040*/  LDSM.16.MT88.4 R16, [R138+0x4400] ;  /* 0x004400008a10783b */ /* 0x000fe20000004200 */
[----:B------:R-:W-:Y:S01]  /*c050*/  FADD.FTZ R160, R35, R160 ;  /* 0x000000a023a07221 */ /* 0x000fe20000010000 */
[----:B------:R-:W-:Y:S01]  /*c060*/  HMMA.16816.F32.BF16 R72, R4, R10, R72 ;  /* 0x0000000a0448723c */ /* 0x000fe20000041848 */
[----:B------:R-:W-:Y:S01]  /*c070*/  FADD.FTZ R50, R50, R103 ;  /* 0x0000006732327221 */ /* 0x000fe20000010000 */
[----:B------:R-:W2:Y:S01]  /*c080*/  LDSM.16.MT88.4 R12, [R0] ;  /* 0x00000000000c783b */ /* 0x000ea20000004200 */
[----:B------:R-:W-:Y:S01]  /*c090*/  MUFU.EX2 R33, R33 ;  /* 0x0000002100217308 */ /* 0x000fe20000000800 */
[----:B------:R-:W-:-:S02]  /*c0a0*/  FADD.FTZ R31, R31, R160 ;  /* 0x000000a01f1f7221 */ /* 0x000fc40000010000 */
[----:B------:R-:W3:Y:S02]  /*c0b0*/  LDSM.16.MT88.4 R8, [R138+0x3400] ;  /* 0x003400008a08783b */ /* 0x000ee40000004200 */
[----:B------:R-:W-:Y:S01]  /*c0c0*/  FADD.FTZ R31, R2, R31 ;  /* 0x0000001f021f7221 */ /* 0x000fe20000010000 */
[----:B------:R-:W-:Y:S02]  /*c0d0*/  FFMA.FTZ R2, R32, UR4, -R23 ;  /* 0x0000000420027c23 */ /* 0x000fe40008010817 */
[----:B------:R-:W-:Y:S08]  /*c0e0*/  MUFU.EX2 R54, R54 ;  /* 0x0000003600367308 */ /* 0x000ff00000000800 */
[----:B------:R-:W4:Y:S08]  /*c0f0*/  MUFU.EX2 R39, R39 ;  /* 0x0000002700277308 */ /* 0x000f300000000800 */
[----:B------:R-:W-:Y:S08]  /*c100*/  MUFU.EX2 R58, R58 ;  /* 0x0000003a003a7308 */ /* 0x000ff00000000800 */
[----:B------:R-:W5:Y:S01]  /*c110*/  MUFU.EX2 R45, R45 ;  /* 0x0000002d002d7308 */ /* 0x000f620000000800 */
[C---:B--2---:R-:W-:Y:S07]  /*c120*/  HMMA.16816.F32.BF16 R76, R4.reuse, R12, R76 ;  /* 0x0000000c044c723c */ /* 0x044fee000004184c */
[----:B------:R-:W-:Y:S01]  /*c130*/  MUFU.EX2 R62, R62 ;  /* 0x0000003e003e7308 */ /* 0x000fe20000000800 */
[----:B------:R-:W-:Y:S01]  /*c140*/  HMMA.16816.F32.BF16 R80, R4, R14, R80 ;  /* 0x0000000e0450723c */ /* 0x000fe20000041850 */
[----:B-1----:R-:W-:Y:S01]  /*c150*/  F2FP.BF16.F32.PACK_AB R4, R41, R56 ;  /* 0x000000382904723e */ /* 0x002fe200000010ff */
[----:B------:R-:W1:Y:S01]  /*c160*/  LDSM.16.MT88.4 R12, [R0+0x400] ;  /* 0x00040000000c783b */ /* 0x000e620000004200 */
[----:B----4-:R-:W-:-:S04]  /*c170*/  F2FP.BF16.F32.PACK_AB R5, R39, R54 ;  /* 0x000000362705723e */ /* 0x010fc800000010ff */
[----:B------:R-:W2:Y:S01]  /*c180*/  MUFU.EX2 R53, R53 ;  /* 0x0000003500357308 */ /* 0x000ea20000000800 */
[----:B------:R-:W-:Y:S01]  /*c190*/  F2FP.BF16.F32.PACK_AB R6, R33, R52 ;  /* 0x000000342106723e */ /* 0x000fe200000010ff */
[----:B------:R-:W-:Y:S01]  /*c1a0*/  FADD.FTZ R54, R54, R31 ;  /* 0x0000001f36367221 */ /* 0x000fe20000010000 */
[----:B-----5:R-:W-:Y:S01]  /*c1b0*/  F2FP.BF16.F32.PACK_AB R7, R45, R58 ;  /* 0x0000003a2d07723e */ /* 0x020fe200000010ff */
[--C-:B------:R-:W-:Y:S01]  /*c1c0*/  FFMA.FTZ R31, R28, UR4, -R23.reuse ;  /* 0x000000041c1f7c23 */ /* 0x100fe20008010817 */
[----:B------:R-:W-:Y:S01]  /*c1d0*/  FFMA.FTZ R28, R25, UR4, -R34 ;  /* 0x00000004191c7c23 */ /* 0x000fe20008010822 */
[----:B------:R-:W-:Y:S01]  /*c1e0*/  FADD.FTZ R39, R39, R54 ;  /* 0x0000003627277221 */ /* 0x000fe20000010000 */
[--C-:B------:R-:W-:Y:S01]  /*c1f0*/  FFMA.FTZ R25, R24, UR4, -R23.reuse ;  /* 0x0000000418197c23 */ /* 0x100fe20008010817 */
[----:B------:R-:W-:Y:S01]  /*c200*/  MUFU.EX2 R59, R59 ;  /* 0x0000003b003b7308 */ /* 0x000fe20000000800 */
[----:B------:R-:W-:Y:S01]  /*c210*/  FFMA.FTZ R24, R26, UR4, -R23 ;  /* 0x000000041a187c23 */ /* 0x000fe20008010817 */
[----:B---3--:R-:W-:Y:S01]  /*c220*/  HMMA.16816.F32.BF16 R68, R4, R8, R68 ;  /* 0x000000080444723c */ /* 0x008fe20000041844 */
[----:B------:R-:W-:-:S04]  /*c230*/  FADD.FTZ R58, R58, R39 ;  /* 0x000000273a3a7221 */ /* 0x000fc80000010000 */
[----:B------:R-:W-:Y:S01]  /*c240*/  FADD.FTZ R58, R45, R58 ;  /* 0x0000003a2d3a7221 */ /* 0x000fe20000010000 */
[----:B------:R-:W-:Y:S02]  /*c250*/  MUFU.EX2 R84, R84 ;  /* 0x0000005400547308 */ /* 0x000fe40000000800 */
[C---:B------:R-:W-:Y:S01]  /*c260*/  HMMA.16816.F32.BF16 R72, R4.reuse, R10, R72 ;  /* 0x0000000a0448723c */ /* 0x040fe20000041848 */
[----:B------:R-:W3:Y:S05]  /*c270*/  LDSM.16.MT88.4 R8, [R138+0x3800] ;  /* 0x003800008a08783b */ /* 0x000eea0000004200 */
[----:B------:R-:W-:Y:S08]  /*c280*/  MUFU.EX2 R87, R87 ;  /* 0x0000005700577308 */ /* 0x000ff00000000800 */
[----:B------:R-:W4:Y:S01]  /*c290*/  MUFU.EX2 R86, R86 ;  /* 0x0000005600567308 */ /* 0x000f220000000800 */
[C---:B-1----:R-:W-:Y:S07]  /*c2a0*/  HMMA.16816.F32.BF16 R76, R4.reuse, R12, R76 ;  /* 0x0000000c044c723c */ /* 0x042fee000004184c */
[----:B------:R-:W-:Y:S01]  /*c2b0*/  MUFU.EX2 R67, R67 ;  /* 0x0000004300437308 */ /* 0x000fe20000000800 */
[----:B------:R-:W-:Y:S01]  /*c2c0*/  HMMA.16816.F32.BF16 R80, R4, R14, R80 ;  /* 0x0000000e0450723c */ /* 0x000fe20000041850 */
[----:B--2---:R-:W-:-:S06]  /*c2d0*/  F2FP.BF16.F32.PACK_AB R4, R53, R62 ;  /* 0x0000003e3504723e */ /* 0x004fcc00000010ff */
[----:B------:R-:W1:Y:S01]  /*c2e0*/  MUFU.EX2 R64, R64 ;  /* 0x0000004000407308 */ /* 0x000e620000000800 */
[----:B----4-:R-:W-:Y:S01]  /*c2f0*/  F2FP.BF16.F32.PACK_AB R5, R86, R87 ;  /* 0x000000575605723e */ /* 0x010fe200000010ff */
[----:B------:R-:W2:Y:S01]  /*c300*/  LDSM.16.MT88.4 R12, [R0+0x800] ;  /* 0x00080000000c783b */ /* 0x000ea20000004200 */
[----:B------:R-:W-:Y:S01]  /*c310*/  F2FP.BF16.F32.PACK_AB R6, R84, R59 ;  /* 0x0000003b5406723e */ /* 0x000fe200000010ff */
[----:B------:R-:W-:-:S04]  /*c320*/  FADD.FTZ R87, R87, R58 ;  /* 0x0000003a57577221 */ /* 0x000fc80000010000 */
[----:B------:R-:W-:Y:S01]  /*c330*/  MUFU.EX2 R105, R105 ;  /* 0x0000006900697308 */ /* 0x000fe20000000800 */
[----:B------:R-:W-:-:S07]  /*c340*/  FADD.FTZ R86, R86, R87 ;  /* 0x0000005756567221 */ /* 0x000fce0000010000 */
[----:B------:R-:W4:Y:S01]  /*c350*/  MUFU.EX2 R90, R90 ;  /* 0x0000005a005a7308 */ /* 0x000f220000000800 */
[----:B-1----:R-:W-:-:S07]  /*c360*/  F2FP.BF16.F32.PACK_AB R7, R64, R67 ;  /* 0x000000434007723e */ /* 0x002fce00000010ff */
[C---:B---3--:R-:W-:Y:S01]  /*c370*/  HMMA.16816.F32.BF16 R68, R4.reuse, R8, R68 ;  /* 0x000000080444723c */ /* 0x048fe20000041844 */
[----:B------:R-:W-:Y:S07]  /*c380*/  MUFU.EX2 R95, R95 ;  /* 0x0000005f005f7308 */ /* 0x000fee0000000800 */
[C---:B------:R-:W-:Y:S01]  /*c390*/  HMMA.16816.F32.BF16 R72, R4.reuse, R10, R72 ;  /* 0x0000000a0448723c */ /* 0x040fe20000041848 */
[----:B------:R-:W1:Y:S01]  /*c3a0*/  LDSM.16.MT88.4 R8, [R138+0x3c00] ;  /* 0x003c00008a08783b */ /* 0x000e620000004200 */
[----:B------:R-:W3:Y:S08]  /*c3b0*/  MUFU.EX2 R88, R88 ;  /* 0x0000005800587308 */ /* 0x000ef00000000800 */
[----:B------:R-:W-:Y:S01]  /*c3c0*/  MUFU.EX2 R96, R96 ;  /* 0x0000006000607308 */ /* 0x000fe20000000800 */
[C---:B--2---:R-:W-:Y:S07]  /*c3d0*/  HMMA.16816.F32.BF16 R76, R4.reuse, R12, R76 ;  /* 0x0000000c044c723c */ /* 0x044fee000004184c */
[----:B------:R-:W2:Y:S01]  /*c3e0*/  MUFU.EX2 R99, R99 ;  /* 0x0000006300637308 */ /* 0x000ea20000000800 */
[----:B------:R-:W-:Y:S01]  /*c3f0*/  HMMA.16816.F32.BF16 R80, R4, R14, R80 ;  /* 0x0000000e0450723c */ /* 0x000fe20000041850 */
[----:B----4-:R-:W-:Y:S01]  /*c400*/  F2FP.BF16.F32.PACK_AB R4, R90, R105 ;  /* 0x000000695a04723e */ /* 0x010fe200000010ff */
[----:B------:R-:W-:Y:S01]  /*c410*/  LDSM.16.MT88.4 R12, [R138+0x4000] ;  /* 0x004000008a0c783b */ /* 0x000fe20000004200 */
        /* <DEDUP_REMOVED lines=11> */
[----:B------:R-:W-:Y:S08]  /*c4d0*/  MUFU.EX2 R102, R102 ;  /* 0x0000006600667308 */ /* 0x000ff00000000800 */
[----:B------:R-:W-:Y:S08]  /*c4e0*/  MUFU.EX2 R51, R51 ;  /* 0x0000003300337308 */ /* 0x000ff00000000800 */
[----:B------:R-:W3:Y:S08]  /*c4f0*/  MUFU.EX2 R106, R106 ;  /* 0x0000006a006a7308 */ /* 0x000ef00000000800 */
[----:B------:R-:W-:Y:S08]  /*c500*/  MUFU.EX2 R48, R48 ;  /* 0x0000003000307308 */ /* 0x000ff00000000800 */
[----:B------:R-:W4:Y:S01]  /*c510*/  MUFU.EX2 R65, R65 ;  /* 0x0000004100417308 */ /* 0x000f220000000800 */
[C---:B-1----:R-:W-:Y:S07]  /*c520*/  HMMA.16816.F32.BF16 R76, R4.reuse, R8, R76 ;  /* 0x00000008044c723c */ /* 0x042fee000004184c */
[----:B------:R-:W-:Y:S01]  /*c530*/  MUFU.EX2 R104, R104 ;  /* 0x0000006800687308 */ /* 0x000fe20000000800 */
[----:B------:R-:W-:Y:S01]  /*c540*/  HMMA.16816.F32.BF16 R80, R4, R10, R80 ;  /* 0x0000000a0450723c */ /* 0x000fe20000041850 */
[----:B------:R-:W1:Y:S01]  /*c550*/  LDSM.16.MT88.4 R8, [R0+0x1000] ;  /* 0x001000000008783b */ /* 0x000e620000004200 */
[----:B--2---:R-:W-:-:S05]  /*c560*/  F2FP.BF16.F32.PACK_AB R4, R61, R100 ;  /* 0x000000643d04723e */ /* 0x004fca00000010ff */
[----:B------:R-:W2:Y:S01]  /*c570*/  MUFU.EX2 R101, R101 ;  /* 0x0000006500657308 */ /* 0x000ea20000000800 */
[----:B---3--:R-:W-:Y:S02]  /*c580*/  F2FP.BF16.F32.PACK_AB R5, R106, R51 ;  /* 0x000000336a05723e */ /* 0x008fe400000010ff */
[----:B------:R-:W-:Y:S02]  /*c590*/  F2FP.BF16.F32.PACK_AB R6, R102, R93 ;  /* 0x0000005d6606723e */ /* 0x000fe400000010ff */
[----:B----4-:R-:W-:-:S03]  /*c5a0*/  F2FP.BF16.F32.PACK_AB R7, R65, R48 ;  /* 0x000000304107723e */ /* 0x010fc600000010ff */
[----:B------:R-:W-:Y:S04]  /*c5b0*/  MUFU.EX2 R98, R98 ;  /* 0x0000006200627308 */ /* 0x000fe80000000800 */
[C---:B------:R-:W-:Y:S04]  /*c5c0*/  HMMA.16816.F32.BF16 R68, R4.reuse, R12, R68 ;  /* 0x0000000c0444723c */ /* 0x040fe80000041844 */
[----:B------:R-:W-:Y:S04]  /*c5d0*/  MUFU.EX2 R49, R49 ;  /* 0x0000003100317308 */ /* 0x000fe80000000800 */
[C---:B------:R-:W-:Y:S01]  /*c5e0*/  HMMA.16816.F32.BF16 R72, R4.reuse, R14, R72 ;  /* 0x0000000e0448723c */ /* 0x040fe20000041848 */
[----:B------:R-:W3:Y:S03]  /*c5f0*/  LDSM.16.MT88.4 R12, [R0+0x1400] ;  /* 0x00140000000c783b */ /* 0x000ee60000004200 */
[----:B------:R-:W-:Y:S08]  /*c600*/  MUFU.EX2 R55, R55 ;  /* 0x0000003700377308 */ /* 0x000ff00000000800 */
[----:B------:R-:W4:Y:S01]  /*c610*/  MUFU.EX2 R38, R38 ;  /* 0x0000002600267308 */ /* 0x000f220000000800 */
[----:B-1----:R-:W-:Y:S01]  /*c620*/  HMMA.16816.F32.BF16 R76, R4, R8, R76 ;  /* 0x00000008044c723c */ /* 0x002fe2000004184c */
[----:B------:R-:W-:-:S06]  /*c630*/  FADD.FTZ R9, R29, R50 ;  /* 0x000000321d097221 */ /* 0x000fcc0000010000 */
[----:B------:R-:W-:Y:S01]  /*c640*/  MUFU.EX2 R40, R40 ;  /* 0x0000002800287308 */ /* 0x000fe20000000800 */
[----:B------:R-:W-:Y:S01]  /*c650*/  FADD.FTZ R56, R56, R9 ;  /* 0x0000000938387221 */ /* 0x000fe20000010000 */
[----:B------:R-:W-:Y:S03]  /*c660*/  HMMA.16816.F32.BF16 R80, R4, R10, R80 ;  /* 0x0000000a0450723c */ /* 0x000fe60000041850 */
[----:B------:R-:W-:-:S03]  /*c670*/  FADD.FTZ R41, R41, R56 ;  /* 0x0000003829297221 */ /* 0x000fc60000010000 */
[----:B------:R-:W1:Y:S01]  /*c680*/  MUFU.EX2 R35, R42 ;  /* 0x0000002a00237308 */ /* 0x000e620000000800 */
[----:B--2---:R-:W-:Y:S01]  /*c690*/  F2FP.BF16.F32.PACK_AB R4, R101, R104 ;  /* 0x000000686504723e */ /* 0x004fe200000010ff */
[----:B------:R-:W2:Y:S01]  /*c6a0*/  LDSM.16.MT88.4 R8, [R138+0x4800] ;  /* 0x004800008a08783b */ /* 0x000ea20000004200 */
[----:B----4-:R-:W-:Y:S01]  /*c6b0*/  F2FP.BF16.F32.PACK_AB R5, R38, R55 ;  /* 0x000000372605723e */ /* 0x010fe200000010ff */
[----:B------:R-:W-:Y:S01]  /*c6c0*/  FADD.FTZ R52, R52, R41 ;  /* 0x0000002934347221 */ /* 0x000fe20000010000 */
[----:B------:R-:W-:-:S03]  /*c6d0*/  F2FP.BF16.F32.PACK_AB R6, R49, R98 ;  /* 0x000000623106723e */ /* 0x000fc600000010ff */
[----:B------:R-:W-:Y:S01]  /*c6e0*/  FADD.FTZ R33, R33, R52 ;  /* 0x0000003421217221 */ /* 0x000fe20000010000 */
[----:B------:R-:W-:Y:S03]  /*c6f0*/  MUFU.EX2 R94, R94 ;  /* 0x0000005e005e7308 */ /* 0x000fe60000000800 */
[----:B------:R-:W-:-:S04]  /*c700*/  FADD.FTZ R62, R62, R33 ;  /* 0x000000213e3e7221 */ /* 0x000fc80000010000 */
[----:B------:R-:W-:Y:S01]  /*c710*/  FADD.FTZ R62, R53, R62 ;  /* 0x0000003e353e7221 */ /* 0x000fe20000010000 */
[----:B-1----:R-:W-:Y:S01]  /*c720*/  F2FP.BF16.F32.PACK_AB R7, R35, R40 ;  /* 0x000000282307723e */ /* 0x002fe200000010ff */
[----:B------:R-:W1:Y:S02]  /*c730*/  MUFU.EX2 R43, R43 ;  /* 0x0000002b002b7308 */ /* 0x000e640000000800 */
[----:B------:R-:W-:-:S04]  /*c740*/  FADD.FTZ R59, R59, R62 ;  /* 0x0000003e3b3b7221 */ /* 0x000fc80000010000 */
[----:B------:R-:W-:Y:S01]  /*c750*/  HMMA.16816.F32.BF16 R68, R4, R16, R68 ;  /* 0x000000100444723c */ /* 0x000fe20000041844 */
[----:B------:R-:W-:Y:S01]  /*c760*/  FADD.FTZ R84, R84, R59 ;  /* 0x0000003b54547221 */ /* 0x000fe20000010000 */
[----:B------:R-:W-:Y:S03]  /*c770*/  MUFU.EX2 R47, R47 ;  /* 0x0000002f002f7308 */ /* 0x000fe60000000800 */
[----:B------:R-:W-:-:S03]  /*c780*/  FADD.FTZ R105, R105, R84 ;  /* 0x0000005469697221 */ /* 0x000fc60000010000 */
[----:B------:R-:W-:Y:S01]  /*c790*/  HMMA.16816.F32.BF16 R72, R4, R18, R72 ;  /* 0x000000120448723c */ /* 0x000fe20000041848 */
[----:B------:R-:W4:Y:S01]  /*c7a0*/  LDSM.16.MT88.4 R16, [R0+0x1800] ;  /* 0x001800000010783b */ /* 0x000f220000004200 */
[----:B------:R-:W5:Y:S01]  /*c7b0*/  MUFU.EX2 R44, R44 ;  /* 0x0000002c002c7308 */ /* 0x000f620000000800 */
        /* <DEDUP_REMOVED lines=14> */
[----:B-----5:R-:W-:Y:S01]  /*c8a0*/  F2FP.BF16.F32.PACK_AB R6, R44, R47 ;  /* 0x0000002f2c06723e */ /* 0x020fe200000010ff */
[----:B------:R-:W-:-:S02]  /*c8b0*/  FADD.FTZ R100, R61, R100 ;  /* 0x000000643d647221 */ /* 0x000fc40000010000 */
[----:B------:R-:W-:Y:S01]  /*c8c0*/  FADD.FTZ R97, R97, R26 ;  /* 0x0000001a61617221 */ /* 0x000fe20000010000 */
[----:B------:R-:W-:Y:S01]  /*c8d0*/  MUFU.EX2 R30, R30 ;  /* 0x0000001e001e7308 */ /* 0x000fe20000000800 */
[----:B------:R-:W-:Y:S02]  /*c8e0*/  FADD.FTZ R93, R93, R100 ;  /* 0x000000645d5d7221 */ /* 0x000fe40000010000 */
[----:B------:R-:W-:Y:S02]  /*c8f0*/  FADD.FTZ R92, R92, R97 ;  /* 0x000000615c5c7221 */ /* 0x000fe40000010000 */
[----:B------:R-:W-:Y:S02]  /*c900*/  FADD.FTZ R93, R102, R93 ;  /* 0x0000005d665d7221 */ /* 0x000fe40000010000 */
[----:B------:R-:W-:Y:S01]  /*c910*/  FADD.FTZ R51, R51, R92 ;  /* 0x0000005c33337221 */ /* 0x000fe20000010000 */
[----:B------:R-:W5:Y:S01]  /*c920*/  MUFU.EX2 R31, R31 ;  /* 0x0000001f001f7308 */ /* 0x000f620000000800 */
[----:B---3--:R-:W-:Y:S01]  /*c930*/  F2FP.BF16.F32.PACK_AB R5, R2, R29 ;  /* 0x0000001d0205723e */ /* 0x008fe200000010ff */
[----:B------:R-:W-:Y:S01]  /*c940*/  FADD.FTZ R104, R104, R93 ;  /* 0x0000005d68687221 */ /* 0x000fe20000010000 */
[----:B------:R-:W-:-:S03]  /*c950*/  FADD.FTZ R51, R106, R51 ;  /* 0x000000336a337221 */ /* 0x000fc60000010000 */
[----:B------:R-:W-:Y:S02]  /*c960*/  FADD.FTZ R101, R101, R104 ;  /* 0x0000006865657221 */ /* 0x000fe40000010000 */
[----:B------:R-:W-:Y:S02]  /*c970*/  MUFU.EX2 R46, R46 ;  /* 0x0000002e002e7308 */ /* 0x000fe40000000800 */
[----:B------:R-:W-:-:S04]  /*c980*/  FADD.FTZ R98, R98, R101 ;  /* 0x0000006562627221 */ /* 0x000fc80000010000 */
[----:B------:R-:W-:Y:S02]  /*c990*/  FADD.FTZ R49, R49, R98 ;  /* 0x0000006231317221 */ /* 0x000fe40000010000 */
[----:B------:R-:W3:Y:S01]  /*c9a0*/  MUFU.EX2 R37, R37 ;  /* 0x0000002500257308 */ /* 0x000ee20000000800 */
[----:B-----5:R-:W-:Y:S01]  /*c9b0*/  F2FP.BF16.F32.PACK_AB R7, R31, R30 ;  /* 0x0000001e1f07723e */ /* 0x020fe200000010ff */
[----:B------:R-:W-:-:S04]  /*c9c0*/  FADD.FTZ R94, R94, R49 ;  /* 0x000000315e5e7221 */ /* 0x000fc80000010000 */
[----:B------:R-:W-:Y:S02]  /*c9d0*/  FADD.FTZ R94, R43, R94 ;  /* 0x0000005e2b5e7221 */ /* 0x000fe40000010000 */
[----:B--2---:R-:W-:Y:S01]  /*c9e0*/  HMMA.16816.F32.BF16 R68, R4, R8, R68 ;  /* 0x000000080444723c */ /* 0x004fe20000041844 */
[----:B------:R-:W-:Y:S01]  /*c9f0*/  MUFU.EX2 R27, R27 ;  /* 0x0000001b001b7308 */ /* 0x000fe20000000800 */
[----:B------:R-:W-:-:S04]  /*ca00*/  FADD.FTZ R47, R47, R94 ;  /* 0x0000005e2f2f7221 */ /* 0x000fc80000010000 */
[----:B------:R-:W-:Y:S02]  /*ca10*/  FADD.FTZ R47, R44, R47 ;  /* 0x0000002f2c2f7221 */ /* 0x000fe40000010000 */
[C---:B------:R-:W-:Y:S01]  /*ca20*/  HMMA.16816.F32.BF16 R72, R4.reuse, R10, R72 ;  /* 0x0000000a0448723c */ /* 0x040fe20000041848 */
[----:B------:R2:W5:Y:S01]  /*ca30*/  LDSM.16.MT88.4 R8, [R0+0x1c00] ;  /* 0x001c00000008783b */ /* 0x0005620000004200 */
[----:B------:R-:W1:Y:S06]  /*ca40*/  MUFU.EX2 R28, R28 ;  /* 0x0000001c001c7308 */ /* 0x000e6c0000000800 */
[----:B----4-:R-:W-:Y:S01]  /*ca50*/  HMMA.16816.F32.BF16 R76, R4, R16, R76 ;  /* 0x00000010044c723c */ /* 0x010fe2000004184c */
[----:B------:R-:W-:Y:S01]  /*ca60*/  FADD.FTZ R16, R48, R51 ;  /* 0x0000003330107221 */ /* 0x000fe20000010000 */
[----:B------:R-:W-:Y:S03]  /*ca70*/  MUFU.EX2 R25, R25 ;  /* 0x0000001900197308 */ /* 0x000fe60000000800 */
[----:B------:R-:W-:-:S03]  /*ca80*/  FADD.FTZ R16, R65, R16 ;  /* 0x0000001041107221 */ /* 0x000fc60000010000 */
[----:B------:R-:W-:Y:S01]  /*ca90*/  HMMA.16816.F32.BF16 R80, R4, R18, R80 ;  /* 0x000000120450723c */ /* 0x000fe20000041850 */
[----:B------:R-:W-:Y:S01]  /*caa0*/  FADD.FTZ R55, R55, R16 ;  /* 0x0000001037377221 */ /* 0x000fe20000010000 */
[----:B------:R-:W4:Y:S01]  /*cab0*/  MUFU.EX2 R24, R24 ;  /* 0x0000001800187308 */ /* 0x000f220000000800 */
[C---:B---3--:R-:W-:Y:S01]  /*cac0*/  F2FP.BF16.F32.PACK_AB R4, R37.reuse, R46 ;  /* 0x0000002e2504723e */ /* 0x048fe200000010ff */
[----:B------:R-:W-:Y:S01]  /*cad0*/  FADD.FTZ R46, R46, R47 ;  /* 0x0000002f2e2e7221 */ /* 0x000fe20000010000 */
[----:B------:R-:W-:Y:S01]  /*cae0*/  FADD.FTZ R55, R38, R55 ;  /* 0x0000003726377221 */ /* 0x000fe20000010000 */
[----:B-1----:R-:W-:Y:S02]  /*caf0*/  F2FP.BF16.F32.PACK_AB R6, R28, R27 ;  /* 0x0000001b1c06723e */ /* 0x002fe400000010ff */
[----:B------:R-:W-:Y:S01]  /*cb00*/  FADD.FTZ R46, R37, R46 ;  /* 0x0000002e252e7221 */ /* 0x000fe20000010000 */
[----:B------:R-:W-:Y:S01]  /*cb10*/  FADD.FTZ R40, R40, R55 ;  /* 0x0000003728287221 */ /* 0x000fe20000010000 */
[----:B------:R-:W-:Y:S01]  /*cb20*/  MUFU.EX2 R22, R22 ;  /* 0x0000001600167308 */ /* 0x000fe20000000800 */
[----:B--2---:R-:W-:Y:S01]  /*cb30*/  MOV R0, R3 ;  /* 0x0000000300007202 */ /* 0x004fe20000000f00 */
[----:B------:R-:W-:Y:S01]  /*cb40*/  FADD.FTZ R27, R27, R46 ;  /* 0x0000002e1b1b7221 */ /* 0x000fe20000010000 */
[----:B------:R-:W-:-:S03]  /*cb50*/  FADD.FTZ R40, R35, R40 ;  /* 0x0000002823287221 */ /* 0x000fc60000010000 */
[----:B------:R-:W-:Y:S01]  /*cb60*/  FADD.FTZ R159, R28, R27 ;  /* 0x0000001b1c9f7221 */ /* 0x000fe20000010000 */
[----:B------:R-:W-:Y:S01]  /*cb70*/  FADD.FTZ R29, R29, R40 ;  /* 0x000000281d1d7221 */ /* 0x000fe20000010000 */
[----:B------:R-:W1:Y:S01]  /*cb80*/  MUFU.EX2 R21, R21 ;  /* 0x0000001500157308 */ /* 0x000e620000000800 */
[----:B----4-:R-:W-:Y:S02]  /*cb90*/  F2FP.BF16.F32.PACK_AB R5, R24, R25 ;  /* 0x000000191805723e */ /* 0x010fe400000010ff */
[----:B------:R-:W-:Y:S01]  /*cba0*/  FADD.FTZ R29, R2, R29 ;  /* 0x0000001d021d7221 */ /* 0x000fe20000010000 */
[----:B------:R-:W-:-:S03]  /*cbb0*/  MOV R2, R20 ;  /* 0x0000001400027202 */ /* 0x000fc60000000f00 */
[----:B------:R-:W-:-:S04]  /*cbc0*/  FADD.FTZ R30, R30, R29 ;  /* 0x0000001d1e1e7221 */ /* 0x000fc80000010000 */
[----:B------:R-:W-:-:S04]  /*cbd0*/  FADD.FTZ R30, R31, R30 ;  /* 0x0000001e1f1e7221 */ /* 0x000fc80000010000 */
[----:B------:R-:W-:Y:S01]  /*cbe0*/  FADD.FTZ R25, R25, R30 ;  /* 0x0000001e19197221 */ /* 0x000fe20000010000 */
[----:B-1----:R-:W-:-:S03]  /*cbf0*/  F2FP.BF16.F32.PACK_AB R7, R21, R22 ;  /* 0x000000161507723e */ /* 0x002fc600000010ff */
[----:B------:R-:W-:-:S04]  /*cc00*/  FADD.FTZ R25, R24, R25 ;  /* 0x0000001918197221 */ /* 0x000fc80000010000 */
[----:B------:R-:W-:Y:S01]  /*cc10*/  FADD.FTZ R22, R22, R25 ;  /* 0x0000001916167221 */ /* 0x000fe20000010000 */
[----:B------:R-:W-:Y:S03]  /*cc20*/  HMMA.16816.F32.BF16 R68, R4, R12, R68 ;  /* 0x0000000c0444723c */ /* 0x000fe60000041844 */
[----:B------:R-:W-:-:S05]  /*cc30*/  FADD.FTZ R160, R21, R22 ;  /* 0x0000001615a07221 */ /* 0x000fca0000010000 */
[C---:B------:R-:W-:Y:S08]  /*cc40*/  HMMA.16816.F32.BF16 R72, R4.reuse, R14, R72 ;  /* 0x0000000e0448723c */ /* 0x040ff00000041848 */
[C---:B-----5:R-:W-:Y:S08]  /*cc50*/  HMMA.16816.F32.BF16 R76, R4.reuse, R8, R76 ;  /* 0x00000008044c723c */ /* 0x060ff0000004184c */
[----:B------:R-:W-:-:S15]  /*cc60*/  HMMA.16816.F32.BF16 R80, R4, R10, R80 ;  /* 0x0000000a0450723c */ /* 0x000fde0000041850 */
[----:B------:R-:W-:-:S05]  /*cc70*/  NOP ;  /* 0x0000000000007918 */ /* 0x000fca0000000000 */
.L_x_3367:
        /* <DEDUP_REMOVED lines=19> */
.L_x_3377:
[----:B------:R-:W1:Y:S01]  /*cdb0*/  @!P2 LDC R86, c[0x0][0x3c0] ;  /* 0x0000f000ff56ab82 */ /* 0x000e620000000800 */
[C---:B------:R-:W-:Y:S01]  /*cdc0*/  IMAD.SHL.U32 R150, R137.reuse, 0x8, RZ ;  /* 0x0000000889967824 */ /* 0x040fe200078e00ff */
[----:B------:R-:W-:Y:S01]  /*cdd0*/  LOP3.LUT R151, R137, 0x18, RZ, 0xc0, !PT ;  /* 0x0000001889977812 */ /* 0x000fe200078ec0ff */
[----:B------:R-:W-:Y:S04]  /*cde0*/  DEPBAR.LE SB0, 0x0 ;  /* 0x000080000000791a */ /* 0x000fe80000000000 */
[----:B------:R-:W1:Y:S01]  /*cdf0*/  S2R R137, SR_TID.X ;  /* 0x0000000000897919 */ /* 0x000e620000002100 */
[----:B------:R-:W-:Y:S01]  /*ce00*/  BAR.SYNC.DEFER_BLOCKING 0x0 ;  /* 0x0000000000007b1d */ /* 0x000fe20000010000 */
[----:B------:R-:W-:Y:S01]  /*ce10*/  @!P2 IADD3 R5, P0, PT, RZ, -R156, RZ ;  /* 0x8000009cff05a210 */ /* 0x000fe20007f1e0ff */
[----:B------:R-:W-:Y:S01]  /*ce20*/  IMAD.MOV.U32 R2, RZ, RZ, R146 ;  /* 0x000000ffff027224 */ /* 0x000fe200078e0092 */
[----:B------:R-:W-:Y:S01]  /*ce30*/  LOP3.LUT R164, R150, 0xd8, RZ, 0xc0, !PT ;  /* 0x000000d896a47812 */ /* 0x000fe200078ec0ff */
[----:B------:R-:W-:Y:S02]  /*ce40*/  IMAD.MOV.U32 R0, RZ, RZ, R147 ;  /* 0x000000ffff007224 */ /* 0x000fe400078e0093 */
[----:B-1----:R-:W-:Y:S04]  /*ce50*/  @!P2 IMAD.SHL.U32 R4, R86, 0x80, RZ ;  /* 0x000000805604a824 */ /* 0x002fe800078e00ff */
[----:B------:R-:W-:Y:S05]  /*ce60*/  @!P2 IMAD.X R4, RZ, RZ, ~R4, P0 ;  /* 0x000000ffff04a224 */ /* 0x000fea00000e0e04 */
[----:B------:R-:W-:Y:S01]  /*ce70*/  @!P2 SHF.R.S64 R5, R5, 0x1f, R4 ;  /* 0x0000001f0505a819 */ /* 0x000fe20000001004 */
[----:B------:R-:W1:Y:S03]  /*ce80*/  LDC R153, c[0x0][0x3c4] ;  /* 0x0000f100ff997b82 */ /* 0x000e660000000800 */
[----:B------:R-:W-:Y:S04]  /*ce90*/  @!P2 IADD3 R146, P0, PT, R146, R5, RZ ;  /* 0x000000059292a210 */ /* 0x000fe80007f1e0ff */
[----:B------:R-:W-:Y:S01]  /*cea0*/  @!P2 LEA.HI.X.SX32 R147, R4, R147, 0x1, P0 ;  /* 0x000000930493a211 */ /* 0x000fe200000f0eff */
[----:B------:R-:W-:Y:S08]  /*ceb0*/  @!P2 BRA `(.L_x_3374) ;  /* 0x0000000000f4a947 */ /* 0x000ff00003800000 */
[----:B------:R-:W5:Y:S01]  /*cec0*/  LDC R5, c[0x0][0x4f0] ;  /* 0x00013c00ff057b82 */ /* 0x000f620000000800 */
[----:B------:R-:W-:Y:S07]  /*ced0*/  IABS R10, R158 ;  /* 0x0000009e000a7213 */ /* 0x000fee0000000000 */
[----:B------:R-:W2:Y:S01]  /*cee0*/  LDC.64 R86, c[0x0][0x3c0] ;  /* 0x0000f000ff567b82 */ /* 0x000ea20000000a00 */
        /* <DEDUP_REMOVED lines=58> */
.L_x_3374:
[----:B------:R-:W-:Y:S01]  /*d290*/  LOP3.LUT R152, R150, 0x18, RZ, 0xc0, !PT ;  /* 0x0000001896987812 */ /* 0x000fe200078ec0ff */
[----:B------:R-:W-:Y:S01]  /*d2a0*/  IMAD.SHL.U32 R145, R86, 0x40, RZ ;  /* 0x0000004056917824 */ /* 0x000fe200078e00ff */
[----:B------:R-:W-:Y:S01]  /*d2b0*/  LOP3.LUT R162, R150, 0x1f20, RZ, 0xc0, !PT ;  /* 0x00001f2096a27812 */ /* 0x000fe200078ec0ff */
[C---:B------:R-:W-:Y:S01]  /*d2c0*/  IMAD.SHL.U32 R140, R137.reuse, 0x10, RZ ;  /* 0x00000010898c7824 */ /* 0x040fe200078e00ff */
[----:B--2---:R-:W-:Y:S01]  /*d2d0*/  ISETP.GE.AND P1, PT, R152, UR12, PT ;  /* 0x0000000c98007c0c */ /* 0x004fe2000bf26270 */
[C---:B------:R-:W-:Y:S01]  /*d2e0*/  IMAD.SHL.U32 R136, R137.reuse, 0x4, RZ ;  /* 0x0000000489887824 */ /* 0x040fe200078e00ff */
[----:B------:R-:W-:Y:S01]  /*d2f0*/  LOP3.LUT R161, R164, R151, RZ, 0x3c, !PT ;  /* 0x00000097a4a17212 */ /* 0x000fe200078e3cff */
[----:B------:R-:W-:Y:S01]  /*d300*/  IMAD.SHL.U32 R0, R137, 0x20, RZ ;  /* 0x0000002089007824 */ /* 0x000fe200078e00ff */
[----:B-1----:R-:W-:Y:S01]  /*d310*/  SHF.L.U64.HI R86, R86, 0x6, R153 ;  /* 0x0000000656567819 */ /* 0x002fe20000010299 */
[----:B------:R-:W-:Y:S01]  /*d320*/  IMAD.MOV.U32 R84, RZ, RZ, 0x20 ;  /* 0x00000020ff547424 */ /* 0x000fe200078e00ff */
[----:B------:R-:W-:Y:S02]  /*d330*/  LOP3.LUT R161, R162, R161, RZ, 0xfc, !PT ;  /* 0x000000a1a2a17212 */ /* 0x000fe400078efcff */
        /* <DEDUP_REMOVED lines=8> */
[----:B------:R-:W-:Y:S01]  /*d3c0*/  @!P1 LDGSTS.E.BYPASS.LTC128B.128 [R153+0x3000], desc[UR6][R146.64] ;  /* 0x0300000092999fae */ /* 0x000fe2000b981a06 */
[----:B------:R-:W-:Y:S01]  /*d3d0*/  @!P1 IADD3 R114, P0, PT, R164, R145, RZ ;  /* 0x00000091a4729210 */ /* 0x000fe20007f1e0ff */
[----:B------:R-:W-:Y:S01]  /*d3e0*/  IMAD.X R165, R163, 0x1, R86, P3 ;  /* 0x00000001a3a57824 */ /* 0x000fe200018e0656 */
[----:B------:R-:W-:Y:S02]  /*d3f0*/  LOP3.LUT R87, R136, 0x18, RZ, 0xc0, !PT ;  /* 0x0000001888577812 */ /* 0x000fe400078ec0ff */
[----:B------:R-:W-:Y:S01]  /*d400*/  @P1 STS.128 [R153+0x3000], RZ ;  /* 0x003000ff99001388 */ /* 0x000fe20000000c00 */
[----:B------:R-:W-:Y:S01]  /*d410*/  LOP3.LUT R2, R89, 0x20, R0, 0xf8, !PT ;  /* 0x0000002059027812 */ /* 0x000fe200078ef800 */
[----:B------:R-:W-:Y:S01]  /*d420*/  @!P1 IMAD.X R115, R165, 0x1, R86, P0 ;  /* 0x00000001a5739824 */ /* 0x000fe200000e0656 */
[----:B------:R-:W-:Y:S02]  /*d430*/  LOP3.LUT R87, R87, 0xc0, R0, 0xf8, !PT ;  /* 0x000000c057577812 */ /* 0x000fe400078ef800 */
[----:B------:R-:W-:Y:S01]  /*d440*/  @!PT LDS RZ, [RZ] ;  /* 0x00000000fffff984 */ /* 0x000fe20000000800 */
[----:B------:R-:W-:Y:S01]  /*d450*/  @!PT LDS RZ, [RZ] ;  /* 0x00000000fffff984 */ /* 0x000fe20000000800 */
[----:B------:R-:W-:Y:S01]  /*d460*/  @!PT LDS RZ, [RZ] ;  /* 0x00000000fffff984 */ /* 0x000fe20000000800 */
[----:B------:R-:W-:Y:S01]  /*d470*/  @!P1 LDGSTS.E.BYPASS.LTC128B.128 [R153+0x3800], desc[UR6][R162.64] ;  /* 0x03800000a2999fae */ /* 0x000fe2000b981a06 */
[C---:B------:R-:W-:Y:S02]  /*d480*/  LOP3.LUT R0, R137.reuse, 0x8, RZ, 0xc0, !PT ;  /* 0x0000000889007812 */ /* 0x040fe400078ec0ff */
[----:B------:R-:W-:Y:S02]  /*d490*/  LOP3.LUT P0, RZ, R137, 0x4, RZ, 0xc0, !PT ;  /* 0x0000000489ff7812 */ /* 0x000fe4000780c0ff */
[----:B------:R-:W-:Y:S01]  /*d4a0*/  @P1 STS.128 [R153+0x3800], RZ ;  /* 0x003800ff99001388 */ /* 0x000fe20000000c00 */
[----:B------:R-:W-:Y:S02]  /*d4b0*/  LOP3.LUT R2, R2, R87, R0, 0xf6, !PT ;  /* 0x0000005702027212 */ /* 0x000fe400078ef600 */
[----:B------:R-:W-:Y:S02]  /*d4c0*/  SEL R84, R84, 0xffffffe0, !P0 ;  /* 0xffffffe054547807 */ /* 0x000fe40004000000 */
[----:B------:R-:W-:Y:S01]  /*d4d0*/  @!PT LDS RZ, [RZ] ;  /* 0x00000000fffff984 */ /* 0x000fe20000000800 */
[----:B------:R-:W-:Y:S01]  /*d4e0*/  @!PT LDS RZ, [RZ] ;  /* 0x00000000fffff984 */ /* 0x000fe20000000800 */
[----:B------:R-:W-:Y:S01]  /*d4f0*/  @!PT LDS RZ, [RZ] ;  /* 0x00000000fffff984 */ /* 0x000fe20000000800 */
[----:B------:R-:W-:Y:S01]  /*d500*/  @!P1 LDGSTS.E.BYPASS.LTC128B.128 [R153+0x4000], desc[UR6][R164.64] ;  /* 0x04000000a4999fae */ /* 0x000fe2000b981a06 */
[----:B------:R-:W-:Y:S02]  /*d510*/  LEA R2, R2, UR5, 0x1 ;  /* 0x0000000502027c11 */ /* 0x000fe4000f8e08ff */
[----:B------:R-:W-:Y:S02]  /*d520*/  ISETP.NE.AND P3, PT, R157, 0x1, PT ;  /* 0x000000019d00780c */ /* 0x000fe40003f65270 */
[----:B------:R-:W-:Y:S01]  /*d530*/  @P1 STS.128 [R153+0x4000], RZ ;  /* 0x004000ff99001388 */ /* 0x000fe20000000c00 */
[----:B------:R-:W-:Y:S02]  /*d540*/  IMAD.IADD R124, R139, 0x1, R84 ;  /* 0x000000018b7c7824 */ /* 0x000fe400078e0254 */
[----:B------:R-:W-:Y:S02]  /*d550*/  IMAD.IADD R0, R84, 0x1, R2 ;  /* 0x0000000154007824 */ /* 0x000fe400078e0202 */
[----:B------:R-:W-:Y:S01]  /*d560*/  @!PT LDS RZ, [RZ] ;  /* 0x00000000fffff984 */ /* 0x000fe20000000800 */
[----:B------:R-:W-:Y:S01]  /*d570*/  @!PT LDS RZ, [RZ] ;  /* 0x00000000fffff984 */ /* 0x000fe20000000800 */
[----:B------:R-:W-:Y:S01]  /*d580*/  @!PT LDS RZ, [RZ] ;  /* 0x00000000fffff984 */ /* 0x000fe20000000800 */
[----:B------:R1:W-:Y:S05]  /*d590*/  @!P1 LDGSTS.E.BYPASS.LTC128B.128 [R153+0x4800], desc[UR6][R114.64] ;  /* 0x0480000072999fae */ /* 0x0003ea000b981a06 */
[----:B------:R-:W-:Y:S05]  /*d5a0*/  @P1 STS.128 [R153+0x4800], RZ ;  /* 0x004800ff99001388 */ /* 0x000fea0000000c00 */
[----:B------:R-:W-:Y:S05]  /*d5b0*/  LDSM.16.M88.4 R88, [R139] ;  /* 0x000000008b58783b */ /* 0x000fea0000000200 */
[----:B------:R-:W2:Y:S05]  /*d5c0*/  LDSM.16.M88.4 R92, [R2+0x1000] ;  /* 0x00100000025c783b */ /* 0x000eaa0000000200 */
[----:B------:R-:W5:Y:S05]  /*d5d0*/  LDSM.16.M88.4 R96, [R2+0x1400] ;  /* 0x001400000260783b */ /* 0x000f6a0000000200 */
[----:B------:R-:W3:Y:S05]  /*d5e0*/  LDSM.16.M88.4 R100, [R2+0x1800] ;  /* 0x001800000264783b */ /* 0x000eea0000000200 */
[----:B------:R-:W0:Y:S05]  /*d5f0*/  LDGDEPBAR ;  /* 0x00000000000079af */ /* 0x000e2a0000000000 */
[----:B------:R-:W4:Y:S05]  /*d600*/  LDSM.16.M88.4 R104, [R2+0x1c00] ;  /* 0x001c00000268783b */ /* 0x000f2a0000000200 */
[----:B------:R-:W4:Y:S05]  /*d610*/  LDSM.16.M88.4 R108, [R2+0x2000] ;  /* 0x00200000026c783b */ /* 0x000f2a0000000200 */
[----:B-1----:R-:W1:Y:S05]  /*d620*/  LDSM.16.M88.4 R112, [R2+0x2400] ;  /* 0x002400000270783b */ /* 0x002e6a0000000200 */
[----:B------:R-:W1:Y:S05]  /*d630*/  LDSM.16.M88.4 R116, [R2+0x2800] ;  /* 0x002800000274783b */ /* 0x000e6a0000000200 */
[----:B------:R-:W1:Y:S01]  /*d640*/  LDSM.16.M88.4 R120, [R2+0x2c00] ;  /* 0x002c00000278783b */ /* 0x000e620000000200 */
[C---:B--2---:R-:W-:Y:S04]  /*d650*/  HMMA.16816.F32.BF16 R4, R88.reuse, R92, RZ ;  /* 0x0000005c5804723c */ /* 0x044fe800000418ff */
[----:B------:R-:W-:Y:S04]  /*d660*/  LDSM.16.M88.4 R124, [R124] ;  /* 0x000000007c7c783b */ /* 0x000fe80000000200 */
[C---:B------:R-:W-:Y:S01]  /*d670*/  HMMA.16816.F32.BF16 R8, R88.reuse, R94, RZ ;  /* 0x0000005e5808723c */ /* 0x040fe200000418ff */
[----:B------:R-:W2:Y:S05]  /*d680*/  LDSM.16.M88.4 R128, [R0+0x1000] ;  /* 0x001000000080783b */ /* 0x000eaa0000000200 */
[----:B------:R-:W2:Y:S02]  /*d690*/  LDSM.16.M88.4 R132, [R0+0x1400] ;  /* 0x001400000084783b */ /* 0x000ea40000000200 */
[C---:B-----5:R-:W-:Y:S03]  /*d6a0*/  HMMA.16816.F32.BF16 R12, R88.reuse, R96, RZ ;  /* 0x00000060580c723c */ /* 0x060fe600000418ff */
[----:B------:R-:W-:Y:S05]  /*d6b0*/  LDSM.16.M88.4 R92, [R0+0x1c00] ;  /* 0x001c0000005c783b */ /* 0x000fea0000000200 */
[C---:B------:R-:W-:Y:S01]  /*d6c0*/  HMMA.16816.F32.BF16 R16, R88.reuse, R98, RZ ;  /* 0x000000625810723c */ /* 0x040fe200000418ff */
[----:B------:R-:W-:Y:S07]  /*d6d0*/  LDSM.16.M88.4 R96, [R0+0x2400] ;  /* 0x002400000060783b */ /* 0x000fee0000000200 */
[C---:B---3--:R-:W-:Y:S08]  /*d6e0*/  HMMA.16816.F32.BF16 R20, R88.reuse, R100, RZ ;  /* 0x000000645814723c */ /* 0x048ff000000418ff */
[C---:B------:R-:W-:Y:S08]  /*d6f0*/  HMMA.16816.F32.BF16 R24, R88.reuse, R102, RZ ;  /* 0x000000665818723c */ /* 0x040ff000000418ff */
[C---:B----4-:R-:W-:Y:S08]  /*d700*/  HMMA.16816.F32.BF16 R28, R88.reuse, R104, RZ ;  /* 0x00000068581c723c */ /* 0x050ff000000418ff */
        /* <DEDUP_REMOVED lines=8> */
[----:B------:R-:W-:Y:S01]  /*d790*/  HMMA.16816.F32.BF16 R64, R88, R122, RZ ;  /* 0x0000007a5840723c */ /* 0x000fe200000418ff */
[----:B------:R-:W1:Y:S07]  /*d7a0*/  LDSM.16.M88.4 R88, [R0+0x1800] ;  /* 0x001800000058783b */ /* 0x000e6e0000000200 */
[C---:B--2---:R-:W-:Y:S08]  /*d7b0*/  HMMA.16816.F32.BF16 R4, R124.reuse, R128, R4 ;  /* 0x000000807c04723c */ /* 0x044ff00000041804 */
[C---:B------:R-:W-:Y:S08]  /*d7c0*/  HMMA.16816.F32.BF16 R8, R124.reuse, R130, R8 ;  /* 0x000000827c08723c */ /* 0x040ff00000041808 */
[C---:B------:R-:W-:Y:S08]  /*d7d0*/  HMMA.16816.F32.BF16 R12, R124.reuse, R132, R12 ;  /* 0x000000847c0c723c */ /* 0x040ff0000004180c */
[C---:B------:R-:W-:Y:S08]  /*d7e0*/  HMMA.16816.F32.BF16 R16, R124.reuse, R134, R16 ;  /* 0x000000867c10723c */ /* 0x040ff00000041810 */
[C---:B-1----:R-:W-:Y:S08]  /*d7f0*/  HMMA.16816.F32.BF16 R20, R124.reuse, R88, R20 ;  /* 0x000000587c14723c */ /* 0x042ff00000041814 */
[C---:B------:R-:W-:Y:S01]  /*d800*/  HMMA.16816.F32.BF16 R24, R124.reuse, R90, R24 ;  /* 0x0000005a7c18723c */ /* 0x040fe20000041818 */
[----:B------:R-:W1:Y:S07]  /*d810*/  LDSM.16.M88.4 R88, [R0+0x2000] ;  /* 0x002000000058783b */ /* 0x000e6e0000000200 */
[C---:B------:R-:W-:Y:S08]  /*d820*/  HMMA.16816.F32.BF16 R28, R124.reuse, R92, R28 ;  /* 0x0000005c7c1c723c */ /* 0x040ff0000004181c */
[C---:B------:R-:W-:Y:S01]  /*d830*/  HMMA.16816.F32.BF16 R32, R124.reuse, R94, R32 ;  /* 0x0000005e7c20723c */ /* 0x040fe20000041820 */
[----:B------:R-:W-:Y:S07]  /*d840*/  LDSM.16.M88.4 R92, [R0+0x2c00] ;  /* 0x002c0000005c783b */ /* 0x000fee0000000200 */
[C---:B-1----:R-:W-:Y:S08]  /*d850*/  HMMA.16816.F32.BF16 R36, R124.reuse, R88, R36 ;  /* 0x000000587c24723c */ /* 0x042ff00000041824 */
[C---:B------:R-:W-:Y:S01]  /*d860*/  HMMA.16816.F32.BF16 R40, R124.reuse, R90, R40 ;  /* 0x0000005a7c28723c */ /* 0x040fe20000041828 */
[----:B------:R-:W1:Y:S01]  /*d870*/  LDSM.16.M88.4 R88, [R0+0x2800] ;  /* 0x002800000058783b */ /* 0x000e620000000200 */
[----:B------:R-:W-:Y:S04]  /*d880*/  DEPBAR.LE SB0, 0x0 ;  /* 0x000080000000791a */ /* 0x000fe80000000000 */
[----:B------:R-:W-:Y:S02]  /*d890*/  BAR.SYNC.DEFER_BLOCKING 0x0 ;  /* 0x0000000000007b1d */ /* 0x000fe40000010000 */
[C---:B------:R-:W-:Y:S08]  /*d8a0*/  HMMA.16816.F32.BF16 R44, R124.reuse, R96, R44 ;  /* 0x000000607c2c723c */ /* 0x040ff0000004182c */
[C---:B------:R-:W-:Y:S08]  /*d8b0*/  HMMA.16816.F32.BF16 R48, R124.reuse, R98, R48 ;  /* 0x000000627c30723c */ /* 0x040ff00000041830 */
[C---:B-1----:R-:W-:Y:S08]  /*d8c0*/  HMMA.16816.F32.BF16 R52, R124.reuse, R88, R52 ;  /* 0x000000587c34723c */ /* 0x042ff00000041834 */
[C---:B------:R-:W-:Y:S08]  /*d8d0*/  HMMA.16816.F32.BF16 R56, R124.reuse, R90, R56 ;  /* 0x0000005a7c38723c */ /* 0x040ff00000041838 */
[C---:B------:R-:W-:Y:S08]  /*d8e0*/  HMMA.16816.F32.BF16 R60, R124.reuse, R92, R60 ;  /* 0x0000005c7c3c723c */ /* 0x040ff0000004183c */
[----:B------:R-:W-:Y:S01]  /*d8f0*/  HMMA.16816.F32.BF16 R64, R124, R94, R64 ;  /* 0x0000005e7c40723c */ /* 0x000fe20000041840 */
[----:B------:R-:W-:Y:S08]  /*d900*/  @!UPT UIADD3 URZ, UPT, UPT, URZ, URZ, URZ ;  /* 0x000000fffffff290 */ /* 0x000ff0000fffe0ff */
[----:B------:R-:W-:Y:S11]  /*d910*/  @!P3 BRA `(.L_x_3375) ;  /* 0x0000000400c4b947 */ /* 0x000ff60003800000 */
[----:B------:R-:W1:Y:S08]  /*d920*/  LDC.64 R86, c[0x0][0x4e0] ;  /* 0x00013800ff567b82 */ /* 0x000e700000000a00 */
[----:B------:R-:W2:Y:S08]  /*d930*/  @!P1 LDC R89, c[0x0][0x3bc] ;  /* 0x0000ef00ff599b82 */ /* 0x000eb00000000800 */
[----:B------:R-:W3:Y:S08]  /*d940*/  @!P1 LDC R91, c[0x0][0x3bc] ;  /* 0x0000ef00ff5b9b82 */ /* 0x000ef00000000800 */
[----:B------:R-:W4:Y:S01]  /*d950*/  @!P1 LDC R0, c[0x0][0x3bc] ;  /* 0x0000ef00ff009b82 */ /* 0x000f220000000800 */
        /* <DEDUP_REMOVED lines=11> */
[----:B--234-:R-:W-:Y:S08]  /*da10*/  @!P2 BRA `(.L_x_3376) ;  /* 0x000000040000a947 */ /* 0x01cff00003800000 */
        /* <DEDUP_REMOVED lines=31> */
[----:B------:R-:W-:Y:S02]  /*dc10*/  P2R R84, PR, RZ, 0x20 ;  /* 0x00000020ff547803 */ /* 0x000fe40000000000 */
[----:B------:R-:W-:Y:S02]  /*dc20*/  ISETP.GE.AND P5, PT, R97, RZ, PT ;  /* 0x000000ff6100720c */ /* 0x000fe40003fa6270 */
[----:B------:R-:W-:Y:S02]  /*dc30*/  ISETP.NE.AND P4, PT, R84, RZ, PT ;  /* 0x000000ff5400720c */ /* 0x000fe40003f85270 */
[----:B------:R-:W-:Y:S02]  /*dc40*/  ISETP.GE.AND P3, PT, R87, RZ, PT ;  /* 0x000000ff5700720c */ /* 0x000fe40003f66270 */
[----:B------:R-:W1:Y:S03]  /*dc50*/  LDC.64 R86, c[0x0][0x3b8] ;  /* 0x0000ee00ff567b82 */ /* 0x000e660000000a00 */
        /* <DEDUP_REMOVED lines=14> */
[----:B------:R-:W2:Y:S03]  /*dd40*/  LDG.E R84, desc[UR6][R98.64] ;  /* 0x0000000662547981 */ /* 0x000ea6000c1e1900 */
[----:B------:R-:W-:Y:S05]  /*dd50*/  SHF.R.S32.HI R97, RZ, 0x1f, R95 ;  /* 0x0000001fff617819 */ /* 0x000fea000001145f */
        /* <DEDUP_REMOVED lines=12> */
.L_x_3376:
[----:B------:R-:W-:Y:S01]  /*de20*/  @!P1 IMAD.MOV.U32 R145, RZ, RZ, R143 ;  /* 0x000000ffff919224 */ /* 0x000fe200078e008f */
[CC--:B------:R-:W-:Y:S01]  /*de30*/  @!P1 LEA R90, P6, R86.reuse, R144.reuse, 0x6 ;  /* 0x00000090565a9211 */ /* 0x0c0fe200078c30ff */
[C---:B------:R-:W-:Y:S01]  /*de40*/  @!P1 IMAD.SHL.U32 R87, R86.reuse, 0x40, RZ ;  /* 0x0000004056579824 */ /* 0x040fe200078e00ff */
[C---:B------:R-:W-:Y:S02]  /*de50*/  @!P1 SHF.L.U64.HI R2, R86.reuse, 0x6, R89 ;  /* 0x0000000656029819 */ /* 0x040fe40000010259 */
[----:B------:R-:W-:Y:S01]  /*de60*/  @!PT LDS RZ, [RZ] ;  /* 0x00000000fffff984 */ /* 0x000fe20000000800 */
[----:B------:R-:W-:Y:S01]  /*de70*/  @!PT LDS RZ, [RZ] ;  /* 0x00000000fffff984 */ /* 0x000fe20000000800 */
[----:B------:R-:W-:Y:S01]  /*de80*/  @!PT LDS RZ, [RZ] ;  /* 0x00000000fffff984 */ /* 0x000fe20000000800 */
[----:B------:R1:W-:Y:S01]  /*de90*/  @!P1 LDGSTS.E.BYPASS.LTC128B.128 [R153+0x1000], desc[UR6][R144.64] ;  /* 0x0100000090999fae */ /* 0x0003e2000b981a06 */
[C---:B------:R-:W-:Y:S02]  /*dea0*/  @!P1 SHF.L.U64.HI R84, R86.reuse, 0x6, R91 ;  /* 0x0000000656549819 */ /* 0x040fe4000001025b */
[CCC-:B------:R-:W-:Y:S01]  /*deb0*/  @!P1 IADD3 R88, P4, P3, R87.reuse, R144.reuse, R87.reuse ;  /* 0x0000009057589210 */ /* 0x1c0fe20007b9e057 */
[----:B------:R1:W-:Y:S01]  /*dec0*/  @P1 STS.128 [R153+0x1000], RZ ;  /* 0x001000ff99001388 */ /* 0x0003e20000000c00 */
[-C--:B------:R-:W-:Y:S02]  /*ded0*/  @!P1 LEA.HI.X R91, R86, R143.reuse, R0, 0x6, P6 ;  /* 0x0000008f565b9211 */ /* 0x080fe400030f3400 */
[----:B------:R-:W-:Y:S02]  /*dee0*/  @!P1 IADD3.X R89, PT, PT, R2, R143, R2, P4, P3 ;  /* 0x0000008f02599210 */ /* 0x000fe400027e6402 */
[----:B------:R-:W-:Y:S01]  /*def0*/  @!P1 IADD3 R92, P4, P3, R87, R144, R87 ;  /* 0x00000090575c9210 */ /* 0x000fe20007b9e057 */
[----:B------:R-:W-:Y:S01]  /*df00*/  @!PT LDS RZ, [RZ] ;  /* 0x00000000fffff984 */ /* 0x000fe20000000800 */
[----:B------:R-:W-:Y:S01]  /*df10*/  @!PT LDS RZ, [RZ] ;  /* 0x00000000fffff984 */ /* 0x000fe20000000800 */
[----:B------:R-:W-:Y:S01]  /*df20*/  @!PT LDS RZ, [RZ] ;  /* 0x00000000fffff984 */ /* 0x000fe20000000800 */
[----:B------:R1:W-:Y:S01]  /*df30*/  @!P1 LDGSTS.E.BYPASS.LTC128B.128 [R153+0x1800], desc[UR6][R90.64] ;  /* 0x018000005a999fae */ /* 0x0003e2000b981a06 */
[----:B------:R-:W-:Y:S02]  /*df40*/  @!P1 IADD3 R88, P5, PT, R88, R87, RZ ;  /* 0x0000005758589210 */ /* 0x000fe40007fbe0ff */
[----:B------:R-:W-:Y:S01]  /*df50*/  @!P1 IADD3.X R93, PT, PT, R84, R143, R84, P4, P3 ;  /* 0x0000008f545d9210 */ /* 0x000fe200027e6454 */
        /* <DEDUP_REMOVED lines=13> */
.L_x_3375:
        /* <DEDUP_REMOVED lines=38> */
[----:B------:R-:W-:Y:S08]  /*e290*/  LDSM.16.MT88.4 R92, [R138+0x3000] ;  /* 0x003000008a5c783b */ /* 0x000ff00000004200 */
        /* <DEDUP_REMOVED lines=14> */
[----:B------:R-:W-:Y:S01]  /*e380*/  FSEL R87, R87, RZ, P1 ;  /* 0x000000ff57577208 */ /* 0x000fe20000800000 */
[----:B------:R-:W-:Y:S01]  /*e390*/  FMUL.FTZ R86, R3, UR4 ;  /* 0x0000000403567c20 */ /* 0x000fe20008410000 */
[--C-:B------:R-:W-:Y:S01]  /*e3a0*/  FFMA.FTZ R115, R12, UR4, -R100.reuse ;  /* 0x000000040c737c23 */ /* 0x100fe20008010864 */
[--C-:B------:R-:W-:Y:S01]  /*e3b0*/  FFMA.FTZ R110, R13, UR4, -R100.reuse ;  /* 0x000000040d6e7c23 */ /* 0x100fe20008010864 */
[--C-:B------:R-:W-:Y:S01]  /*e3c0*/  FFMA.FTZ R108, R16, UR4, -R100.reuse ;  /* 0x00000004106c7c23 */ /* 0x100fe20008010864 */
[--C-:B------:R-:W-:Y:S03]  /*e3d0*/  FFMA.FTZ R132, R42, UR4, -R87.reuse ;  /* 0x000000042a847c23 */ /* 0x100fe60008010857 */
[----:B------:R2:W3:Y:S01]  /*e3e0*/  MUFU.EX2 R3, R86 ;  /* 0x0000005600037308 */ /* 0x0004e20000000800 */
        /* <DEDUP_REMOVED lines=14> */
[C---:B------:R-:W-:Y:S03]  /*e4d0*/  FMUL.FTZ R80, R84.reuse, R80 ;  /* 0x0000005054507220 */ /* 0x040fe60000410000 */
[----:B------:R-:W-:Y:S01]  /*e4e0*/  MUFU.EX2 R126, R126 ;  /* 0x0000007e007e7308 */ /* 0x000fe20000000800 */
[----:B--2---:R-:W-:Y:S01]  /*e4f0*/  MOV R86, R154 ;  /* 0x0000009a00567202 */ /* 0x004fe20000000f00 */
[----:B---3--:R-:W-:Y:S01]  /*e500*/  FMUL.FTZ R70, R3, R70 ;  /* 0x0000004603467220 */ /* 0x008fe20000410000 */
[----:B------:R-:W-:Y:S01]  /*e510*/  @P0 IADD3 R86, PT, PT, R155, -0x20, RZ ;  /* 0xffffffe09b560810 */ /* 0x000fe20007ffe0ff */
[C---:B------:R-:W-:Y:S01]  /*e520*/  FMUL.FTZ R71, R3.reuse, R71 ;  /* 0x0000004703477220 */ /* 0x040fe20000410000 */
[C---:B------:R-:W-:Y:S01]  /*e530*/  FMUL.FTZ R74, R3.reuse, R74 ;  /* 0x0000004a034a7220 */ /* 0x040fe20000410000 */
[C---:B------:R-:W-:Y:S01]  /*e540*/  FMUL.FTZ R75, R3.reuse, R75 ;  /* 0x0000004b034b7220 */ /* 0x040fe20000410000 */
[C---:B------:R-:W-:Y:S03]  /*e550*/  FMUL.FTZ R78, R3.reuse, R78 ;  /* 0x0000004e034e7220 */ /* 0x040fe60000410000 */
[----:B------:R-:W-:Y:S01]  /*e560*/  MUFU.EX2 R115, R115 ;  /* 0x0000007300737308 */ /* 0x000fe20000000800 */
[----:B------:R-:W1:Y:S01]  /*e570*/  LDSM.16.MT88.4 R96, [R86] ;  /* 0x000000005660783b */ /* 0x000e620000004200 */
[C---:B------:R-:W-:Y:S01]  /*e580*/  FMUL.FTZ R79, R3.reuse, R79 ;  /* 0x0000004f034f7220 */ /* 0x040fe20000410000 */
[----:B------:R-:W-:Y:S01]  /*e590*/  FMUL.FTZ R81, R84, R81 ;  /* 0x0000005154517220 */ /* 0x000fe20000410000 */
        /* <DEDUP_REMOVED lines=37> */
[----:B--2---:R-:W-:Y:S01]  /*e7f0*/  F2FP.BF16.F32.PACK_AB R88, R131, R133 ;  /* 0x000000858358723e */ /* 0x004fe200000010ff */
[----:B------:R-:W-:Y:S01]  /*e800*/  FFMA.FTZ R133, R84, R159, R133 ;  /* 0x0000009f54857223 */ /* 0x000fe20000010085 */
[--C-:B------:R-:W-:Y:S01]  /*e810*/  FFMA.FTZ R84, R44, UR4, -R100.reuse ;  /* 0x000000042c547c23 */ /* 0x100fe20008010864 */
[--C-:B------:R-:W-:Y:S01]  /*e820*/  FFMA.FTZ R102, R24, UR4, -R100.reuse ;  /* 0x0000000418667c23 */ /* 0x100fe20008010864 */
[----:B------:R-:W-:Y:S01]  /*e830*/  FFMA.FTZ R105, R25, UR4, -R100 ;  /* 0x0000000419697c23 */ /* 0x000fe20008010864 */
[--C-:B------:R-:W-:Y:S01]  /*e840*/  FFMA.FTZ R107, R26, UR4, -R87.reuse ;  /* 0x000000041a6b7c23 */ /* 0x100fe20008010857 */
[--C-:B------:R-:W-:Y:S03]  /*e850*/  FFMA.FTZ R114, R27, UR4, -R87.reuse ;  /* 0x000000041b727c23 */ /* 0x100fe60008010857 */
[----:B------:R-:W2:Y:S01]  /*e860*/  MUFU.EX2 R124, R124 ;  /* 0x0000007c007c7308 */ /* 0x000ea20000000800 */
[----:B---3--:R-:W-:Y:S01]  /*e870*/  F2FP.BF16.F32.PACK_AB R89, R120, R134 ;  /* 0x000000867859723e */ /* 0x008fe200000010ff */
[----:B------:R-:W-:Y:S01]  /*e880*/  FFMA.FTZ R134, R3, R160, R134 ;  /* 0x000000a003867223 */ /* 0x000fe20000010086 */
[--C-:B------:R-:W-:Y:S01]  /*e890*/  FFMA.FTZ R62, R62, UR4, -R87.reuse ;  /* 0x000000043e3e7c23 */ /* 0x100fe20008010857 */
[----:B------:R-:W-:Y:S01]  /*e8a0*/  ISETP.NE.AND P0, PT, R157, RZ, PT ;  /* 0x000000ff9d00720c */ /* 0x000fe20003f05270 */
[--C-:B------:R-:W-:Y:S01]  /*e8b0*/  FFMA.FTZ R63, R63, UR4, -R87.reuse ;  /* 0x000000043f3f7c23 */ /* 0x100fe20008010857 */
[--C-:B------:R-:W-:Y:S01]  /*e8c0*/  FFMA.FTZ R60, R60, UR4, -R100.reuse ;  /* 0x000000043c3c7c23 */ /* 0x100fe20008010864 */
[--C-:B------:R-:W-:Y:S03]  /*e8d0*/  FFMA.FTZ R61, R61, UR4, -R100.reuse ;  /* 0x000000043d3d7c23 */ /* 0x100fe60008010864 */
[----:B------:R-:W3:Y:S01]  /*e8e0*/  MUFU.EX2 R117, R117 ;  /* 0x0000007500757308 */ /* 0x000ee20000000800 */
[--C-:B------:R-:W-:Y:S01]  /*e8f0*/  FFMA.FTZ R64, R64, UR4, -R100.reuse ;  /* 0x0000000440407c23 */ /* 0x100fe20008010864 */
[----:B------:R-:W-:Y:S02]  /*e900*/  MOV R3, R0 ;  /* 0x0000000000037202 */ /* 0x000fe40000000f00 */
[----:B------:R-:W-:Y:S06]  /*e910*/  MOV R85, R2 ;  /* 0x0000000200557202 */ /* 0x000fec0000000f00 */
[----:B------:R-:W-:Y:S01]  /*e920*/  MUFU.EX2 R116, R116 ;  /* 0x0000007400747308 */ /* 0x000fe20000000800 */
[----:B--2---:R-:W-:Y:S09]  /*e930*/  F2FP.BF16.F32.PACK_AB R90, R124, R121 ;  /* 0x000000797c5a723e */ /* 0x004ff200000010ff */
[----:B------:R-:W2:Y:S01]  /*e940*/  MUFU.EX2 R113, R113 ;  /* 0x0000007100717308 */ /* 0x000ea20000000800 */
[----:B---3--:R-:W-:Y:S09]  /*e950*/  F2FP.BF16.F32.PACK_AB R91, R117, R126 ;  /* 0x0000007e755b723e */ /* 0x008ff200000010ff */
[----:B------:R-:W-:Y:S01]  /*e960*/  MUFU.EX2 R108, R108 ;  /* 0x0000006c006c7308 */ /* 0x000fe20000000800 */
[C---:B------:R-:W-:Y:S09]  /*e970*/  HMMA.16816.F32.BF16 R68, R88.reuse, R92, R68 ;  /* 0x0000005c5844723c */ /* 0x040ff20000041844 */
[----:B------:R-:W3:Y:S01]  /*e980*/  MUFU.EX2 R109, R109 ;  /* 0x0000006d006d7308 */ /* 0x000ee20000000800 */
[C---:B------:R-:W-:Y:S01]  /*e990*/  HMMA.16816.F32.BF16 R72, R88.reuse, R94, R72 ;  /* 0x0000005e5848723c */ /* 0x040fe20000041848 */
[----:B------:R-:W4:Y:S08]  /*e9a0*/  LDSM.16.MT88.4 R92, [R138+0x3400] ;  /* 0x003400008a5c783b */ /* 0x000f300000004200 */
[----:B------:R-:W-:Y:S01]  /*e9b0*/  MUFU.EX2 R111, R111 ;  /* 0x0000006f006f7308 */ /* 0x000fe20000000800 */
[C---:B-1----:R-:W-:Y:S09]  /*e9c0*/  HMMA.16816.F32.BF16 R76, R88.reuse, R96, R76 ;  /* 0x00000060584c723c */ /* 0x042ff2000004184c */
[----:B------:R-:W1:Y:S01]  /*e9d0*/  MUFU.EX2 R112, R112 ;  /* 0x0000007000707308 */ /* 0x000e620000000800 */
[----:B------:R-:W-:Y:S01]  /*e9e0*/  HMMA.16816.F32.BF16 R80, R88, R98, R80 ;  /* 0x000000625850723c */ /* 0x000fe20000041850 */
[----:B------:R-:W5:Y:S02]  /*e9f0*/  LDSM.16.MT88.4 R96, [R86+0x400] ;  /* 0x000400005660783b */ /* 0x000f640000004200 */
[----:B------:R-:W-:Y:S02]  /*ea00*/  F2FP.BF16.F32.PACK_AB R88, R110, R115 ;  /* 0x000000736e58723e */ /* 0x000fe400000010ff */
[----:B--2---:R-:W-:Y:S04]  /*ea10*/  F2FP.BF16.F32.PACK_AB R89, R113, R116 ;  /* 0x000000747159723e */ /* 0x004fe800000010ff */
[----:B------:R-:W-:Y:S01]  /*ea20*/  MUFU.EX2 R106, R106 ;  /* 0x0000006a006a7308 */ /* 0x000fe20000000800 */
[----:B---3--:R-:W-:Y:S09]  /*ea30*/  F2FP.BF16.F32.PACK_AB R90, R109, R108 ;  /* 0x0000006c6d5a723e */ /* 0x008ff200000010ff */
[----:B------:R-:W2:Y:S01]  /*ea40*/  MUFU.EX2 R103, R103 ;  /* 0x0000006700677308 */ /* 0x000ea20000000800 */
[----:B-1----:R-:W-:Y:S09]  /*ea50*/  F2FP.BF16.F32.PACK_AB R91, R112, R111 ;  /* 0x0000006f705b723e */ /* 0x002ff200000010ff */
[----:B------:R-:W-:Y:S01]  /*ea60*/  MUFU.EX2 R104, R104 ;  /* 0x0000006800687308 */ /* 0x000fe20000000800 */
[C---:B----4-:R-:W-:Y:S09]  /*ea70*/  HMMA.16816.F32.BF16 R68, R88.reuse, R92, R68 ;  /* 0x0000005c5844723c */ /* 0x050ff20000041844 */
[----:B------:R-:W1:Y:S01]  /*ea80*/  MUFU.EX2 R101, R101 ;  /* 0x0000006500657308 */ /* 0x000e620000000800 */
[----:B--2---:R-:W-:Y:S01]  /*ea90*/  F2FP.BF16.F32.PACK_AB R36, R103, R106 ;  /* 0x0000006a6724723e */ /* 0x004fe200000010ff */
[C---:B------:R-:W-:Y:S01]  /*eaa0*/  HMMA.16816.F32.BF16 R72, R88.reuse, R94, R72 ;  /* 0x0000005e5848723c */ /* 0x040fe20000041848 */
[----:B------:R-:W2:Y:S07]  /*eab0*/  LDSM.16.MT88.4 R92, [R138+0x3800] ;  /* 0x003800008a5c783b */ /* 0x000eae0000004200 */
[----:B------:R-:W-:Y:S01]  /*eac0*/  MUFU.EX2 R102, R102 ;  /* 0x0000006600667308 */ /* 0x000fe20000000800 */
[C---:B-----5:R-:W-:Y:S03]  /*ead0*/  HMMA.16816.F32.BF16 R76, R88.reuse, R96, R76 ;  /* 0x00000060584c723c */ /* 0x060fe6000004184c */
[--C-:B------:R-:W-:Y:S01]  /*eae0*/  FFMA.FTZ R97, R40, UR4, -R100.reuse ;  /* 0x0000000428617c23 */ /* 0x100fe20008010864 */
[--C-:B------:R-:W-:Y:S05]  /*eaf0*/  FFMA.FTZ R96, R39, UR4, -R87.reuse ;  /* 0x0000000427607c23 */ /* 0x100fea0008010857 */
[----:B------:R-:W3:Y:S01]  /*eb00*/  MUFU.EX2 R105, R105 ;  /* 0x0000006900697308 */ /* 0x000ee20000000800 */
[----:B-1----:R-:W-:Y:S01]  /*eb10*/  F2FP.BF16.F32.PACK_AB R37, R101, R104 ;  /* 0x000000686525723e */ /* 0x002fe200000010ff */
[----:B------:R-:W-:Y:S01]  /*eb20*/  HMMA.16816.F32.BF16 R80, R88, R98, R80 ;  /* 0x000000625850723c */ /* 0x000fe20000041850 */
[----:B------:R-:W1:Y:S02]  /*eb30*/  LDSM.16.MT88.4 R88, [R86+0x800] ;  /* 0x000800005658783b */ /* 0x000e640000004200 */
[--C-:B------:R-:W-:Y:S05]  /*eb40*/  FFMA.FTZ R99, R43, UR4, -R87.reuse ;  /* 0x000000042b637c23 */ /* 0x100fea0008010857 */
[----:B------:R-:W-:Y:S10]  /*eb50*/  MUFU.EX2 R107, R107 ;  /* 0x0000006b006b7308 */ /* 0x000ff40000000800 */
[----:B------:R-:W4:Y:S01]  /*eb60*/  MUFU.EX2 R114, R114 ;  /* 0x0000007200727308 */ /* 0x000f220000000800 */
[----:B---3--:R-:W-:Y:S09]  /*eb70*/  F2FP.BF16.F32.PACK_AB R38, R105, R102 ;  /* 0x000000666926723e */ /* 0x008ff200000010ff */
[----:B------:R3:W-:Y:S10]  /*eb80*/  MUFU.EX2 R98, R41 ;  /* 0x0000002900627308 */ /* 0x0007f40000000800 */
[----:B------:R-:W-:Y:S01]  /*eb90*/  MUFU.EX2 R118, R118 ;  /* 0x0000007600767308 */ /* 0x000fe20000000800 */
[----:B----4-:R-:W-:Y:S09]  /*eba0*/  F2FP.BF16.F32.PACK_AB R39, R114, R107 ;  /* 0x0000006b7227723e */ /* 0x010ff200000010ff */
[----:B------:R-:W4:Y:S01]  /*ebb0*/  MUFU.EX2 R119, R119 ;  /* 0x0000007700777308 */ /* 0x000f220000000800 */
[----:B---3--:R-:W3:Y:S01]  /*ebc0*/  LDSM.16.MT88.4 R40, [R138+0x3c00] ;  /* 0x003c00008a28783b */ /* 0x008ee20000004200 */
[C---:B--2---:R-:W-:Y:S05]  /*ebd0*/  HMMA.16816.F32.BF16 R68, R36.reuse, R92, R68 ;  /* 0x0000005c2444723c */ /* 0x044fea0000041844 */
[--C-:B------:R-:W-:Y:S03]  /*ebe0*/  FFMA.FTZ R93, R45, UR4, -R100.reuse ;  /* 0x000000042d5d7c23 */ /* 0x100fe60008010864 */
[----:B------:R-:W-:Y:S01]  /*ebf0*/  MUFU.EX2 R123, R123 ;  /* 0x0000007b007b7308 */ /* 0x000fe20000000800 */
[--C-:B------:R-:W-:Y:S01]  /*ec00*/  FFMA.FTZ R92, R46, UR4, -R87.reuse ;  /* 0x000000042e5c7c23 */ /* 0x100fe20008010857 */
[C---:B------:R-:W-:Y:S03]  /*ec10*/  HMMA.16816.F32.BF16 R72, R36.reuse, R94, R72 ;  /* 0x0000005e2448723c */ /* 0x040fe60000041848 */
[----:B------:R-:W-:Y:S01]  /*ec20*/  FFMA.FTZ R95, R47, UR4, -R87 ;  /* 0x000000042f5f7c23 */ /* 0x000fe20008010857 */
[----:B------:R-:W-:Y:S01]  /*ec30*/  FADD.FTZ R94, R131, R133 ;  /* 0x00000085835e7221 */ /* 0x000fe20000010000 */
[----:B------:R-:W2:Y:S03]  /*ec40*/  LDSM.16.MT88.4 R44, [R86+0xc00] ;  /* 0x000c0000562c783b */ /* 0x000ea60000004200 */
[----:B------:R-:W5:Y:S01]  /*ec50*/  MUFU.EX2 R122, R122 ;  /* 0x0000007a007a7308 */ /* 0x000f620000000800 */
[C---:B-1----:R-:W-:Y:S03]  /*ec60*/  HMMA.16816.F32.BF16 R76, R36.reuse, R88, R76 ;  /* 0x00000058244c723c */ /* 0x042fe6000004184c */
[--C-:B------:R-:W-:Y:S01]  /*ec70*/  FFMA.FTZ R88, R48, UR4, -R100.reuse ;  /* 0x0000000430587c23 */ /* 0x100fe20008010864 */
[----:B------:R-:W-:Y:S01]  /*ec80*/  FFMA.FTZ R89, R49, UR4, -R100 ;  /* 0x0000000431597c23 */ /* 0x000fe20008010864 */
[----:B------:R-:W-:Y:S04]  /*ec90*/  FADD.FTZ R121, R121, R94 ;  /* 0x0000005e79797221 */ /* 0x000fe80000010000 */
[----:B------:R-:W-:Y:S01]  /*eca0*/  MUFU.EX2 R125, R125 ;  /* 0x0000007d007d7308 */ /* 0x000fe20000000800 */
[----:B------:R-:W-:Y:S01]  /*ecb0*/  FFMA.FTZ R100, R65, UR4, -R100 ;  /* 0x0000000441647c23 */ /* 0x000fe20008010864 */
[----:B------:R-:W-:Y:S03]  /*ecc0*/  HMMA.16816.F32.BF16 R80, R36, R90, R80 ;  /* 0x0000005a2450723c */ /* 0x000fe60000041850 */
[----:B------:R-:W-:Y:S01]  /*ecd0*/  FFMA.FTZ R90, R51, UR4, -R87 ;  /* 0x00000004335a7c23 */ /* 0x000fe20008010857 */
[----:B----4-:R-:W-:Y:S01]  /*ece0*/  F2FP.BF16.F32.PACK_AB R36, R119, R118 ;  /* 0x000000767724723e */ /* 0x010fe200000010ff */
[----:B------:R-:W1:Y:S03]  /*ecf0*/  LDSM.16.MT88.4 R48, [R138+0x4000] ;  /* 0x004000008a30783b */ /* 0x000e660000004200 */
[----:B------:R-:W4:Y:S01]  /*ed00*/  MUFU.EX2 R130, R130 ;  /* 0x0000008200827308 */ /* 0x000f220000000800 */
[----:B-----5:R-:W-:Y:S01]  /*ed10*/  F2FP.BF16.F32.PACK_AB R37, R122, R123 ;  /* 0x0000007b7a25723e */ /* 0x020fe200000010ff */
[----:B------:R-:W-:Y:S04]  /*ed20*/  FADD.FTZ R124, R124, R121 ;  /* 0x000000797c7c7221 */ /* 0x000fe80000010000 */
[----:B------:R-:W-:Y:S04]  /*ed30*/  FADD.FTZ R115, R115, R124 ;  /* 0x0000007c73737221 */ /* 0x000fe80000010000 */
[----:B------:R-:W-:Y:S01]  /*ed40*/  MUFU.EX2 R127, R127 ;  /* 0x0000007f007f7308 */ /* 0x000fe20000000800 */
[----:B------:R-:W-:Y:S04]  /*ed50*/  FADD.FTZ R115, R110, R115 ;  /* 0x000000736e737221 */ /* 0x000fe80000010000 */
[----:B------:R-:W-:Y:S05]  /*ed60*/  FADD.FTZ R108, R108, R115 ;  /* 0x000000736c6c7221 */ /* 0x000fea0000010000 */
[----:B------:R-:W5:Y:S01]  /*ed70*/  MUFU.EX2 R34, R34 ;  /* 0x0000002200227308 */ /* 0x000f620000000800 */
[----:B----4-:R-:W-:Y:S09]  /*ed80*/  F2FP.BF16.F32.PACK_AB R38, R130, R125 ;  /* 0x0000007d8226723e */ /* 0x010ff200000010ff */
[----:B------:R-:W-:Y:S10]  /*ed90*/  MUFU.EX2 R35, R35 ;  /* 0x0000002300237308 */ /* 0x000ff40000000800 */
[----:B------:R-:W4:Y:S01]  /*eda0*/  MUFU.EX2 R128, R128 ;  /* 0x0000008000807308 */ /* 0x000f220000000800 */
[----:B-----5:R-:W-:Y:S09]  /*edb0*/  F2FP.BF16.F32.PACK_AB R39, R34, R127 ;  /* 0x0000007f2227723e */ /* 0x020ff200000010ff */
[----:B------:R-:W-:Y:S01]  /*edc0*/  MUFU.EX2 R129, R129 ;  /* 0x0000008100817308 */ /* 0x000fe20000000800 */
[C---:B---3--:R-:W-:Y:S09]  /*edd0*/  HMMA.16816.F32.BF16 R68, R36.reuse, R40, R68 ;  /* 0x000000282444723c */ /* 0x048ff20000041844 */
[----:B------:R-:W3:Y:S01]  /*ede0*/  MUFU.EX2 R96, R96 ;  /* 0x0000006000607308 */ /* 0x000ee20000000800 */
[C---:B------:R-:W-:Y:S01]  /*edf0*/  HMMA.16816.F32.BF16 R72, R36.reuse, R42, R72 ;  /* 0x0000002a2448723c */ /* 0x040fe20000041848 */
[----:B------:R-:W5:Y:S08]  /*ee00*/  LDSM.16.MT88.4 R40, [R86+0x1000] ;  /* 0x001000005628783b */ /* 0x000f700000004200 */
[----:B------:R-:W1:Y:S01]  /*ee10*/  MUFU.EX2 R97, R97 ;  /* 0x0000006100617308 */ /* 0x000e620000000800 */
[C---:B--2---:R-:W-:Y:S03]  /*ee20*/  HMMA.16816.F32.BF16 R76, R36.reuse, R44, R76 ;  /* 0x0000002c244c723c */ /* 0x044fe6000004184c */
[----:B------:R-:W-:Y:S06]  /*ee30*/  FADD.FTZ R45, R120, R134 ;  /* 0x00000086782d7221 */ /* 0x000fec0000010000 */
[----:B------:R-:W-:Y:S01]  /*ee40*/  MUFU.EX2 R132, R132 ;  /* 0x0000008400847308 */ /* 0x000fe20000000800 */
[----:B------:R-:W-:Y:S01]  /*ee50*/  FADD.FTZ R126, R126, R45 ;  /* 0x0000002d7e7e7221 */ /* 0x000fe20000010000 */
[----:B------:R-:W-:Y:S01]  /*ee60*/  HMMA.16816.F32.BF16 R80, R36, R46, R80 ;  /* 0x0000002e2450723c */ /* 0x000fe20000041850 */
[----:B------:R-:W2:Y:S02]  /*ee70*/  LDSM.16.MT88.4 R44, [R138+0x4400] ;  /* 0x004400008a2c783b */ /* 0x000ea40000004200 */
[----:B----4-:R-:W-:Y:S01]  /*ee80*/  F2FP.BF16.F32.PACK_AB R36, R128, R35 ;  /* 0x000000238024723e */ /* 0x010fe200000010ff */
[----:B------:R-:W-:Y:S01]  /*ee90*/  FADD.FTZ R117, R117, R126 ;  /* 0x0000007e75757221 */ /* 0x000fe20000010000 */
[----:B---3--:R-:W-:Y:S03]  /*eea0*/  F2FP.BF16.F32.PACK_AB R37, R96, R129 ;  /* 0x000000816025723e */ /* 0x008fe600000010ff */
[----:B------:R-:W3:Y:S01]  /*eeb0*/  MUFU.EX2 R99, R99 ;  /* 0x0000006300637308 */ /* 0x000ee20000000800 */
[----:B-1----:R-:W-:Y:S01]  /*eec0*/  F2FP.BF16.F32.PACK_AB R38, R98, R97 ;  /* 0x000000616226723e */ /* 0x002fe200000010ff */
[----:B------:R-:W-:Y:S04]  /*eed0*/  FADD.FTZ R94, R116, R117 ;  /* 0x00000075745e7221 */ /* 0x000fe80000010000 */
[----:B------:R-:W-:Y:S04]  /*eee0*/  FADD.FTZ R94, R113, R94 ;  /* 0x0000005e715e7221 */ /* 0x000fe80000010000 */
[----:B------:R-:W-:Y:S01]  /*eef0*/  MUFU.EX2 R84, R84 ;  /* 0x0000005400547308 */ /* 0x000fe20000000800 */
[----:B------:R-:W-:Y:S09]  /*ef00*/  FADD.FTZ R111, R111, R94 ;  /* 0x0000005e6f6f7221 */ /* 0x000ff20000010000 */
[----:B------:R-:W1:Y:S01]  /*ef10*/  MUFU.EX2 R93, R93 ;  /* 0x0000005d005d7308 */ /* 0x000e620000000800 */
[----:B---3--:R-:W-:Y:S09]  /*ef20*/  F2FP.BF16.F32.PACK_AB R39, R99, R132 ;  /* 0x000000846327723e */ /* 0x008ff200000010ff */
[----:B------:R-:W-:Y:S01]  /*ef30*/  MUFU.EX2 R92, R92 ;  /* 0x0000005c005c7308 */ /* 0x000fe20000000800 */
[C---:B------:R-:W-:Y:S09]  /*ef40*/  HMMA.16816.F32.BF16 R68, R36.reuse, R48, R68 ;  /* 0x000000302444723c */ /* 0x040ff20000041844 */
[----:B------:R-:W3:Y:S01]  /*ef50*/  MUFU.EX2 R95, R95 ;  /* 0x0000005f005f7308 */ /* 0x000ee20000000800 */
[C---:B------:R-:W-:Y:S01]  /*ef60*/  HMMA.16816.F32.BF16 R72, R36.reuse, R50, R72 ;  /* 0x000000322448723c */ /* 0x040fe20000041848 */
[----:B------:R-:W4:Y:S08]  /*ef70*/  LDSM.16.MT88.4 R48, [R86+0x1400] ;  /* 0x001400005630783b */ /* 0x000f300000004200 */
[----:B------:R-:W-:Y:S01]  /*ef80*/  MUFU.EX2 R88, R88 ;  /* 0x0000005800587308 */ /* 0x000fe20000000800 */
[C---:B-----5:R-:W-:Y:S03]  /*ef90*/  HMMA.16816.F32.BF16 R76, R36.reuse, R40, R76 ;  /* 0x00000028244c723c */ /* 0x060fe6000004184c */
[----:B------:R-:W-:Y:S01]  /*efa0*/  FADD.FTZ R41, R109, R108 ;  /* 0x0000006c6d297221 */ /* 0x000fe20000010000 */
[----:B------:R-:W-:Y:S05]  /*efb0*/  FADD.FTZ R109, R112, R111 ;  /* 0x0000006f706d7221 */ /* 0x000fea0000010000 */
[----:B------:R-:W5:Y:S01]  /*efc0*/  MUFU.EX2 R89, R89 ;  /* 0x0000005900597308 */ /* 0x000f620000000800 */
[----:B------:R-:W-:Y:S01]  /*efd0*/  FADD.FTZ R106, R106, R41 ;  /* 0x000000296a6a7221 */ /* 0x000fe20000010000 */
[----:B------:R-:W-:Y:S01]  /*efe0*/  HMMA.16816.F32.BF16 R80, R36, R42, R80 ;  /* 0x0000002a2450723c */ /* 0x000fe20000041850 */
[----:B------:R-:W4:Y:S02]  /*eff0*/  LDSM.16.MT88.4 R40, [R138+0x4800] ;  /* 0x004800008a28783b */ /* 0x000f240000004200 */
[----:B-1----:R-:W-:Y:S01]  /*f000*/  F2FP.BF16.F32.PACK_AB R36, R93, R84 ;  /* 0x000000545d24723e */ /* 0x002fe200000010ff */
[----:B------:R-:W-:Y:S01]  /*f010*/  FADD.FTZ R104, R104, R109 ;  /* 0x0000006d68687221 */ /* 0x000fe20000010000 */
[----:B---3--:R-:W-:Y:S03]  /*f020*/  F2FP.BF16.F32.PACK_AB R37, R95, R92 ;  /* 0x0000005c5f25723e */ /* 0x008fe600000010ff */
        /* <DEDUP_REMOVED lines=19> */
[--C-:B------:R-:W-:Y:S01]  /*f160*/  FFMA.FTZ R34, R66, UR4, -R87.reuse ;  /* 0x0000000442227c23 */ /* 0x100fe20008010857 */
[----:B------:R-:W-:Y:S01]  /*f170*/  FFMA.FTZ R87, R67, UR4, -R87 ;  /* 0x0000000443577c23 */ /* 0x000fe20008010857 */
[----:B------:R-:W-:Y:S01]  /*f180*/  FADD.FTZ R130, R130, R125 ;  /* 0x0000007d82827221 */ /* 0x000fe20000010000 */
[----:B------:R-:W-:Y:S04]  /*f190*/  FADD.FTZ R129, R129, R94 ;  /* 0x0000005e81817221 */ /* 0x000fe80000010000 */
        /* <DEDUP_REMOVED lines=10> */
[C---:B----4-:R-:W-:Y:S03]  /*f240*/  HMMA.16816.F32.BF16 R76, R36.reuse, R48, R76 ;  /* 0x00000030244c723c */ /* 0x050fe6000004184c */
[----:B------:R-:W-:Y:S01]  /*f250*/  FADD.FTZ R97, R97, R128 ;  /* 0x0000008061617221 */ /* 0x000fe20000010000 */
[----:B------:R-:W-:Y:S05]  /*f260*/  FADD.FTZ R99, R99, R132 ;  /* 0x0000008463637221 */ /* 0x000fea0000010000 */
        /* <DEDUP_REMOVED lines=20> */
[C---:B------:R-:W-:Y:S02]  /*f3b0*/  HMMA.16816.F32.BF16 R68, R36.reuse, R40, R68 ;  /* 0x000000282444723c */ /* 0x040fe40000041844 */
[----:B------:R-:W-:Y:S06]  /*f3c0*/  MUFU.EX2 R62, R62 ;  /* 0x0000003e003e7308 */ /* 0x000fec0000000800 */
[C---:B------:R-:W-:Y:S01]  /*f3d0*/  HMMA.16816.F32.BF16 R72, R36.reuse, R42, R72 ;  /* 0x0000002a2448723c */ /* 0x040fe20000041848 */
[----:B------:R-:W1:Y:S03]  /*f3e0*/  LDSM.16.MT88.4 R40, [R86+0x1c00] ;  /* 0x001c00005628783b */ /* 0x000e660000004200 */
[----:B------:R-:W4:Y:S04]  /*f3f0*/  MUFU.EX2 R63, R63 ;  /* 0x0000003f003f7308 */ /* 0x000f280000000800 */
[C---:B--2---:R-:W-:Y:S06]  /*f400*/  HMMA.16816.F32.BF16 R76, R36.reuse, R44, R76 ;  /* 0x0000002c244c723c */ /* 0x044fec000004184c */
[----:B------:R-:W-:Y:S01]  /*f410*/  MUFU.EX2 R64, R64 ;  /* 0x0000004000407308 */ /* 0x000fe20000000800 */
[----:B------:R-:W-:Y:S04]  /*f420*/  FADD.FTZ R44, R92, R99 ;  /* 0x000000635c2c7221 */ /* 0x000fe80000010000 */
[----:B------:R-:W-:Y:S01]  /*f430*/  FADD.FTZ R44, R95, R44 ;  /* 0x0000002c5f2c7221 */ /* 0x000fe20000010000 */
[----:B------:R-:W-:Y:S04]  /*f440*/  HMMA.16816.F32.BF16 R80, R36, R46, R80 ;  /* 0x0000002e2450723c */ /* 0x000fe80000041850 */
[----:B------:R-:W2:Y:S01]  /*f450*/  MUFU.EX2 R159, R100 ;  /* 0x00000064009f7308 */ /* 0x000ea20000000800 */
[----:B---3--:R-:W-:Y:S01]  /*f460*/  F2FP.BF16.F32.PACK_AB R36, R61, R60 ;  /* 0x0000003c3d24723e */ /* 0x008fe200000010ff */
[----:B------:R-:W-:Y:S01]  /*f470*/  FADD.FTZ R91, R91, R44 ;  /* 0x0000002c5b5b7221 */ /* 0x000fe20000010000 */
[----:B----4-:R-:W-:Y:S01]  /*f480*/  F2FP.BF16.F32.PACK_AB R37, R63, R62 ;  /* 0x0000003e3f25723e */ /* 0x010fe200000010ff */
[----:B------:R-:W-:Y:S02]  /*f490*/  FADD.FTZ R60, R60, R57 ;  /* 0x000000393c3c7221 */ /* 0x000fe40000010000 */
[----:B------:R-:W-:Y:S04]  /*f4a0*/  FADD.FTZ R91, R90, R91 ;  /* 0x0000005b5a5b7221 */ /* 0x000fe80000010000 */
[----:B------:R-:W-:Y:S01]  /*f4b0*/  MUFU.EX2 R34, R34 ;  /* 0x0000002200227308 */ /* 0x000fe20000000800 */
[----:B------:R-:W-:Y:S01]  /*f4c0*/  FADD.FTZ R61, R61, R60 ;  /* 0x0000003c3d3d7221 */ /* 0x000fe20000010000 */
[----:B------:R-:W-:Y:S04]  /*f4d0*/  FADD.FTZ R54, R54, R91 ;  /* 0x0000005b36367221 */ /* 0x000fe80000010000 */
[----:B------:R-:W-:Y:S04]  /*f4e0*/  FADD.FTZ R55, R55, R54 ;  /* 0x0000003637377221 */ /* 0x000fe80000010000 */
[----:B------:R-:W3:Y:S01]  /*f4f0*/  MUFU.EX2 R87, R87 ;  /* 0x0000005700577308 */ /* 0x000ee20000000800 */
[----:B--2---:R-:W-:Y:S01]  /*f500*/  F2FP.BF16.F32.PACK_AB R38, R159, R64 ;  /* 0x000000409f26723e */ /* 0x004fe200000010ff */
[----:B------:R-:W-:Y:S01]  /*f510*/  FADD.FTZ R58, R58, R55 ;  /* 0x000000373a3a7221 */ /* 0x000fe20000010000 */
[----:B------:R-:W-:Y:S03]  /*f520*/  FADD.FTZ R64, R64, R61 ;  /* 0x0000003d40407221 */ /* 0x000fe60000010000 */
[----:B------:R-:W-:Y:S01]  /*f530*/  FADD.FTZ R59, R59, R58 ;  /* 0x0000003a3b3b7221 */ /* 0x000fe20000010000 */
[----:B------:R-:W-:Y:S03]  /*f540*/  FADD.FTZ R159, R159, R64 ;  /* 0x000000409f9f7221 */ /* 0x000fe60000010000 */
[----:B------:R-:W-:Y:S04]  /*f550*/  FADD.FTZ R62, R62, R59 ;  /* 0x0000003b3e3e7221 */ /* 0x000fe80000010000 */
[----:B------:R-:W-:Y:S01]  /*f560*/  FADD.FTZ R63, R63, R62 ;  /* 0x0000003e3f3f7221 */ /* 0x000fe20000010000 */
[C---:B---3--:R-:W-:Y:S03]  /*f570*/  F2FP.BF16.F32.PACK_AB R39, R87.reuse, R34 ;  /* 0x000000225727723e */ /* 0x048fe600000010ff */
[----:B------:R-:W-:Y:S04]  /*f580*/  FADD.FTZ R34, R34, R63 ;  /* 0x0000003f22227221 */ /* 0x000fe80000010000 */
[----:B------:R-:W-:Y:S01]  /*f590*/  FADD.FTZ R160, R87, R34 ;  /* 0x0000002257a07221 */ /* 0x000fe20000010000 */
[C---:B-----5:R-:W-:Y:S08]  /*f5a0*/  HMMA.16816.F32.BF16 R68, R36.reuse, R48, R68 ;  /* 0x000000302444723c */ /* 0x060ff00000041844 */
[C---:B------:R-:W-:Y:S08]  /*f5b0*/  HMMA.16816.F32.BF16 R72, R36.reuse, R50, R72 ;  /* 0x000000322448723c */ /* 0x040ff00000041848 */
[C---:B-1----:R-:W-:Y:S08]  /*f5c0*/  HMMA.16816.F32.BF16 R76, R36.reuse, R40, R76 ;  /* 0x00000028244c723c */ /* 0x042ff0000004184c */
[----:B------:R-:W-:Y:S01]  /*f5d0*/  HMMA.16816.F32.BF16 R80, R36, R42, R80 ;  /* 0x0000002a2450723c */ /* 0x000fe20000041850 */
[----:B------:R-:W-:Y:S08]  /*f5e0*/  @!UPT UIADD3 URZ, UPT, UPT, URZ, URZ, URZ ;  /* 0x000000fffffff290 */ /* 0x000ff0000fffe0ff */
[----:B------:R-:W-:Y:S11]  /*f5f0*/  @P0 BRA `(.L_x_3377) ;  /* 0xffffffd400ec0947 */ /* 0x000ff6000383ffff */
.L_x_3373:
[----:B------:R-:W1:Y:S01]  /*f600*/  SHFL.BFLY PT, R4, R159, 0x2, 0x1f ;  /* 0x0c401f009f047f89 */ /* 0x000e6200000e0000 */
[----:B------:R-:W-:Y:S01]  /*f610*/  SHF.L.U32 R7, R137, 0x1, RZ ;  /* 0x0000000189077819 */ /* 0x000fe200000006ff */
[----:B------:R-:W2:Y:S01]  /*f620*/  LDC R15, c[0x0][0x434] ;  /* 0x00010d00ff0f7b82 */ /* 0x000ea20000000800 */
[----:B------:R-:W-:Y:S01]  /*f630*/  ISETP.NE.AND P2, PT, R141, -0x1, PT ;  /* 0xffffffff8d00780c */ /* 0x000fe20003f45270 */
[----:B------:R-:W3:Y:S01]  /*f640*/  SHFL.BFLY PT, R3, R160, 0x2, 0x1f ;  /* 0x0c401f00a0037f89 */ /* 0x000ee200000e0000 */
[----:B------:R-:W-:Y:S01]  /*f650*/  LOP3.LUT R7, R7, 0x6, RZ, 0xc0, !PT ;  /* 0x0000000607077812 */ /* 0x000fe200078ec0ff */
[----:B------:R-:W-:Y:S01]  /*f660*/  BSSY.RECONVERGENT B0, `(.L_x_3378) ;  /* 0x0000067000007945 */ /* 0x000fe20003800200 */
[----:B------:R-:W-:Y:S01]  /*f670*/  LOP3.LUT R8, R151, 0xc0, R150, 0xf8, !PT ;  /* 0x000000c097087812 */ /* 0x000fe200078ef896 */
[----:B------:R-:W4:Y:S01]  /*f680*/  S2R R11, SR_CTAID.Z ;  /* 0x00000000000b7919 */ /* 0x000f220000002700 */
[----:B------:R-:W-:Y:S01]  /*f690*/  LOP3.LUT R7, R7, 0x3e00, R140, 0xf8, !PT ;  /* 0x00003e0007077812 */ /* 0x000fe200078ef88c */
[----:B------:R-:W5:Y:S01]  /*f6a0*/  S2UR UR8, SR_CTAID.X ;  /* 0x00000000000879c3 */ /* 0x000f620000002500 */
[----:B------:R-:W-:-:S02]  /*f6b0*/  LOP3.LUT R14, R136, 0x20, RZ, 0xc0, !PT ;  /* 0x00000020880e7812 */ /* 0x000fc400078ec0ff */
[----:B------:R-:W-:Y:S02]  /*f6c0*/  LOP3.LUT R136, R136, 0x40, RZ, 0xc0, !PT ;  /* 0x0000004088887812 */ /* 0x000fe400078ec0ff */
[----:B------:R-:W-:Y:S01]  /*f6d0*/  LOP3.LUT P5, RZ, R137, 0x3, RZ, 0xc0, !PT ;  /* 0x0000000389ff7812 */ /* 0x000fe200078ac0ff */
[----:B-1----:R-:W-:Y:S01]  /*f6e0*/  FADD.FTZ R9, R4, R159 ;  /* 0x0000009f04097221 */ /* 0x002fe20000010000 */
[----:B---3--:R-:W-:-:S04]  /*f6f0*/  FADD.FTZ R10, R3, R160 ;  /* 0x000000a0030a7221 */ /* 0x008fc80000010000 */
[----:B------:R-:W1:Y:S04]  /*f700*/  SHFL.BFLY PT, R4, R9, 0x1, 0x1f ;  /* 0x0c201f0009047f89 */ /* 0x000e6800000e0000 */
[----:B------:R-:W3:Y:S01]  /*f710*/  SHFL.BFLY PT, R3, R10, 0x1, 0x1f ;  /* 0x0c201f000a037f89 */ /* 0x000ee200000e0000 */
[----:B-----5:R-:W-:Y:S01]  /*f720*/  USHF.L.U32 UR8, UR8, 0x6, URZ ;  /* 0x0000000608087899 */ /* 0x020fe200080006ff */
[----:B-1----:R-:W-:Y:S01]  /*f730*/  FADD.FTZ R4, R9, R4 ;  /* 0x0000000409047221 */ /* 0x002fe20000010000 */
[----:B------:R-:W-:Y:S02]  /*f740*/  LOP3.LUT R9, R7, 0x20, R150, 0xf8, !PT ;  /* 0x0000002007097812 */ /* 0x000fe400078ef896 */
[----:B------:R-:W1:Y:S01]  /*f750*/  LDC.U8 R7, c[0x0][0x548] ;  /* 0x00015200ff077b82 */ /* 0x000e620000000000 */
[----:B------:R-:W5:Y:S01]  /*f760*/  MUFU.RCP R6, R4 ;  /* 0x0000000400067308 */ /* 0x000f620000001000 */
[----:B------:R-:W-:Y:S01]  /*f770*/  FSETP.NE.FTZ.AND P1, PT, R4, RZ, PT ;  /* 0x000000ff0400720b */ /* 0x000fe20003f35000 */
[----:B---3--:R-:W-:Y:S01]  /*f780*/  FADD.FTZ R3, R10, R3 ;  /* 0x000000030a037221 */ /* 0x008fe20000010000 */
[----:B------:R-:W-:Y:S01]  /*f790*/  LOP3.LUT R8, R9, R8, RZ, 0xfc, !PT ;  /* 0x0000000809087212 */ /* 0x000fe200078efcff */
[----:B------:R-:W3:Y:S03]  /*f7a0*/  S2R R10, SR_CTAID.Y ;  /* 0x00000000000a7919 */ /* 0x000ee60000002600 */
[----:B------:R-:W-:Y:S01]  /*f7b0*/  FSETP.NE.FTZ.AND P0, PT, R3, RZ, PT ;  /* 0x000000ff0300720b */ /* 0x000fe20003f15000 */
[----:B------:R-:W4:Y:S01]  /*f7c0*/  MUFU.RCP R5, R3 ;  /* 0x0000000300057308 */ /* 0x000f220000001000 */
[----:B------:R-:W-:-:S02]  /*f7d0*/  LEA R13, R8, UR5, 0x1 ;  /* 0x00000005080d7c11 */ /* 0x000fc4000f8e08ff */
[----:B------:R-:W2:Y:S02]  /*f7e0*/  @P2 LDC.64 R8, c[0x0][0x408] ;  /* 0x00010200ff082b82 */ /* 0x000ea40000000a00 */
[C---:B------:R-:W-:Y:S02]  /*f7f0*/  IADD3 R19, PT, PT, R13.reuse, -R136, RZ ;  /* 0x800000880d137210 */ /* 0x040fe40007ffe0ff */
[----:B------:R-:W-:Y:S01]  /*f800*/  IADD3 R23, PT, PT, R13, -R14, RZ ;  /* 0x8000000e0d177210 */ /* 0x000fe20007ffe0ff */
[----:B------:R-:W-:Y:S01]  /*f810*/  @P1 MUFU.LG2 R4, R4 ;  /* 0x0000000400041308 */ /* 0x000fe20000000c00 */
[----:B-----5:R-:W-:Y:S02]  /*f820*/  FSEL R6, R6, 1, P1 ;  /* 0x3f80000006067808 */ /* 0x020fe40000800000 */
[----:B------:R-:W5:Y:S01]  /*f830*/  @P1 LDC R17, c[0x0][0x458] ;  /* 0x00011600ff111b82 */ /* 0x000f620000000800 */
[----:B------:R-:W-:Y:S02]  /*f840*/  IADD3 R14, PT, PT, -R14, R19, RZ ;  /* 0x000000130e0e7210 */ /* 0x000fe40007ffe1ff */
[C---:B------:R-:W-:Y:S01]  /*f850*/  FMUL.FTZ R68, R6.reuse, R68 ;  /* 0x0000004406447220 */ /* 0x040fe20000410000 */
[----:B-1----:R-:W-:Y:S01]  /*f860*/  ISETP.NE.AND P3, PT, R7, RZ, PT ;  /* 0x000000ff0700720c */ /* 0x002fe20003f65270 */
[C---:B------:R-:W-:Y:S01]  /*f870*/  FMUL.FTZ R69, R6.reuse, R69 ;  /* 0x0000004506457220 */ /* 0x040fe20000410000 */
[C---:B------:R-:W-:Y:S01]  /*f880*/  FMUL.FTZ R72, R6.reuse, R72 ;  /* 0x0000004806487220 */ /* 0x040fe20000410000 */
[C---:B------:R-:W-:Y:S01]  /*f890*/  FMUL.FTZ R73, R6.reuse, R73 ;  /* 0x0000004906497220 */ /* 0x040fe20000410000 */
[C---:B------:R-:W-:Y:S01]  /*f8a0*/  FMUL.FTZ R76, R6.reuse, R76 ;  /* 0x0000004c064c7220 */ /* 0x040fe20000410000 */
[C---:B------:R-:W-:Y:S01]  /*f8b0*/  FMUL.FTZ R77, R6.reuse, R77 ;  /* 0x0000004d064d7220 */ /* 0x040fe20000410000 */
[C---:B------:R-:W-:Y:S01]  /*f8c0*/  FMUL.FTZ R80, R6.reuse, R80 ;  /* 0x0000005006507220 */ /* 0x040fe20000410000 */
[----:B------:R-:W-:Y:S01]  /*f8d0*/  FMUL.FTZ R81, R6, R81 ;  /* 0x0000005106517220 */ /* 0x000fe20000410000 */
[----:B------:R-:W1:Y:S01]  /*f8e0*/  @P0 LDC R21, c[0x0][0x458] ;  /* 0x00011600ff150b82 */ /* 0x000e620000000800 */
[----:B----4-:R-:W-:Y:S01]  /*f8f0*/  FSEL R5, R5, 1, P0 ;  /* 0x3f80000005057808 */ /* 0x010fe20000000000 */
[----:B------:R-:W4:Y:S01]  /*f900*/  @P0 MUFU.LG2 R3, R3 ;  /* 0x0000000300030308 */ /* 0x000f220000000c00 */
[C---:B------:R-:W-:Y:S01]  /*f910*/  ISETP.NE.OR P4, PT, R141.reuse, -0x1, !P3 ;  /* 0xffffffff8d00780c */ /* 0x040fe20005f85670 */
[----:B--2---:R-:W-:Y:S01]  /*f920*/  @P2 IMAD.WIDE.U32 R26, R141, R8, RZ ;  /* 0x000000088d1a2225 */ /* 0x004fe200078e00ff */
[----:B------:R-:W-:-:S03]  /*f930*/  F2FP.BF16.F32.PACK_AB R68, R69, R68 ;  /* 0x000000444544723e */ /* 0x000fc600000010ff */
[C---:B------:R-:W-:Y:S01]  /*f940*/  FMUL.FTZ R70, R5.reuse, R70 ;  /* 0x0000004605467220 */ /* 0x040fe20000410000 */
[C---:B------:R-:W-:Y:S01]  /*f950*/  FMUL.FTZ R71, R5.reuse, R71 ;  /* 0x0000004705477220 */ /* 0x040fe20000410000 */
[----:B------:R-:W3:Y:S01]  /*f960*/  @!P2 LDC.64 R6, c[0x0][0x400] ;  /* 0x00010000ff06ab82 */ /* 0x000ee20000000a00 */
[C---:B------:R-:W-:Y:S01]  /*f970*/  FMUL.FTZ R74, R5.reuse, R74 ;  /* 0x0000004a054a7220 */ /* 0x040fe20000410000 */
[C---:B------:R-:W-:Y:S01]  /*f980*/  FMUL.FTZ R75, R5.reuse, R75 ;  /* 0x0000004b054b7220 */ /* 0x040fe20000410000 */
[C---:B------:R-:W-:Y:S01]  /*f990*/  FMUL.FTZ R78, R5.reuse, R78 ;  /* 0x0000004e054e7220 */ /* 0x040fe20000410000 */
[C---:B------:R-:W-:Y:S01]  /*f9a0*/  FMUL.FTZ R79, R5.reuse, R79 ;  /* 0x0000004f054f7220 */ /* 0x040fe20000410000 */
[C---:B------:R-:W-:Y:S01]  /*f9b0*/  FMUL.FTZ R82, R5.reuse, R82 ;  /* 0x0000005205527220 */ /* 0x040fe20000410000 */
[----:B------:R-:W-:Y:S01]  /*f9c0*/  FMUL.FTZ R5, R5, R83 ;  /* 0x0000005305057220 */ /* 0x000fe20000410000 */
[----:B------:R-:W-:Y:S01]  /*f9d0*/  F2FP.BF16.F32.PACK_AB R70, R71, R70 ;  /* 0x000000464746723e */ /* 0x000fe200000010ff */
[----:B------:R-:W2:Y:S01]  /*f9e0*/  @!P3 LDC R12, c[0x0][0x3e0] ;  /* 0x0000f800ff0cbb82 */ /* 0x000ea20000000800 */
[----:B------:R-:W-:Y:S01]  /*f9f0*/  F2FP.BF16.F32.PACK_AB R72, R73, R72 ;  /* 0x000000484948723e */ /* 0x000fe200000010ff */
[----:B------:R-:W-:Y:S01]  /*fa00*/  STS [R13], R68 ;  /* 0x000000440d007388 */ /* 0x000fe20000000800 */
[----:B------:R-:W-:Y:S01]  /*fa10*/  F2FP.BF16.F32.PACK_AB R74, R75, R74 ;  /* 0x0000004a4b4a723e */ /* 0x000fe200000010ff */
[----:B----4-:R-:W-:Y:S01]  /*fa20*/  @P0 FMUL.FTZ R3, R3, 0.69314718246459960938 ;  /* 0x3f31721803030820 */ /* 0x010fe20000410000 */
[----:B------:R-:W-:Y:S01]  /*fa30*/  F2FP.BF16.F32.PACK_AB R76, R77, R76 ;  /* 0x0000004c4d4c723e */ /* 0x000fe200000010ff */
[----:B------:R4:W-:Y:S01]  /*fa40*/  STS [R13+0x200], R70 ;  /* 0x000200460d007388 */ /* 0x0009e20000000800 */
[----:B------:R-:W-:Y:S01]  /*fa50*/  F2FP.BF16.F32.PACK_AB R78, R79, R78 ;  /* 0x0000004e4f4e723e */ /* 0x000fe200000010ff */
[----:B------:R-:W5:Y:S01]  /*fa60*/  @P3 LDC R16, c[0x0][0x454] ;  /* 0x00011500ff103b82 */ /* 0x000f620000000800 */
[----:B------:R-:W-:Y:S01]  /*fa70*/  F2FP.BF16.F32.PACK_AB R80, R81, R80 ;  /* 0x000000505150723e */ /* 0x000fe200000010ff */
[----:B------:R2:W-:Y:S01]  /*fa80*/  STS [R23+0x10], R72 ;  /* 0x0000104817007388 */ /* 0x0005e20000000800 */
[----:B------:R-:W-:-:S02]  /*fa90*/  F2FP.BF16.F32.PACK_AB R5, R5, R82 ;  /* 0x000000520505723e */ /* 0x000fc400000010ff */
[----:B------:R-:W-:Y:S01]  /*faa0*/  MOV R8, 0x7f800000 ;  /* 0x7f80000000087802 */ /* 0x000fe20000000f00 */
[----:B------:R2:W-:Y:S01]  /*fab0*/  STS [R23+0x210], R74 ;  /* 0x0002104a17007388 */ /* 0x0005e20000000800 */
[----:B-1----:R-:W-:Y:S01]  /*fac0*/  @P0 FFMA.FTZ R8, R0, R21, R3 ;  /* 0x0000001500080223 */ /* 0x002fe20000010003 */
[C---:B---3--:R-:W-:Y:S01]  /*fad0*/  @!P2 IMAD.WIDE.U32 R24, R10.reuse, R6, RZ ;  /* 0x000000060a18a225 */ /* 0x048fe200078e00ff */
[----:B------:R-:W-:Y:S01]  /*fae0*/  SHF.R.U32.HI R0, RZ, 0x2, R137 ;  /* 0x00000002ff007819 */ /* 0x000fe20000011689 */
[----:B------:R1:W-:Y:S02]  /*faf0*/  STS [R19+0x20], R76 ;  /* 0x0000204c13007388 */ /* 0x0003e40000000800 */
[C---:B------:R-:W-:Y:S02]  /*fb00*/  @!P2 IMAD R7, R10.reuse, R7, R25 ;  /* 0x000000070a07a224 */ /* 0x040fe400078e0219 */
[----:B------:R1:W-:Y:S01]  /*fb10*/  STS [R19+0x220], R78 ;  /* 0x0002204e13007388 */ /* 0x0003e20000000800 */
[----:B------:R-:W-:Y:S01]  /*fb20*/  @P2 IMAD R7, R141, R9, R27 ;  /* 0x000000098d072224 */ /* 0x000fe200078e021b */
[----:B------:R-:W-:Y:S01]  /*fb30*/  MOV R9, 0x7f800000 ;  /* 0x7f80000000097802 */ /* 0x000fe20000000f00 */
[C---:B--2---:R-:W-:Y:S01]  /*fb40*/  @!P3 IMAD R12, R10.reuse, R12, R11 ;  /* 0x0000000c0a0cb224 */ /* 0x044fe200078e020b */
[----:B------:R1:W-:Y:S01]  /*fb50*/  STS [R14+0x30], R80 ;  /* 0x000030500e007388 */ /* 0x0003e20000000800 */
[----:B------:R-:W-:-:S02]  /*fb60*/  @!P4 IMAD R141, R10, R15, RZ ;  /* 0x0000000f0a8dc224 */ /* 0x000fc400078e02ff */
[----:B------:R-:W-:Y:S01]  /*fb70*/  @!P3 IMAD R6, R12, R15, RZ ;  /* 0x0000000f0c06b224 */ /* 0x000fe200078e02ff */
[----:B------:R1:W-:Y:S01]  /*fb80*/  STS [R14+0x230], R5 ;  /* 0x000230050e007388 */ /* 0x0003e20000000800 */
[----:B----4-:R-:W-:Y:S01]  /*fb90*/  @P1 FMUL.FTZ R13, R4, 0.69314718246459960938 ;  /* 0x3f317218040d1820 */ /* 0x010fe20000410000 */
[----:B-----5:R-:W-:-:S03]  /*fba0*/  @P3 IMAD R6, R11, R16, R141 ;  /* 0x000000100b063224 */ /* 0x020fc600078e028d */
[----:B------:R-:W-:Y:S01]  /*fbb0*/  @P1 FFMA.FTZ R9, R2, R17, R13 ;  /* 0x0000001102091223 */ /* 0x000fe2000001000d */
[----:B------:R-:W-:Y:S06]  /*fbc0*/  BAR.SYNC.DEFER_BLOCKING 0x0 ;  /* 0x0000000000007b1d */ /* 0x000fec0000010000 */
[----:B------:R-:W-:Y:S05]  /*fbd0*/  @P5 BRA `(.L_x_3379) ;  /* 0x00000000003c5947 */ /* 0x000fea0003800000 */
[----:B------:R-:W-:Y:S01]  /*fbe0*/  SHF.R.U32.HI R137, RZ, 0x1, R137 ;  /* 0x00000001ff897819 */ /* 0x000fe20000011689 */
[----:B------:R-:W2:Y:S01]  /*fbf0*/  LDCU.64 UR4, c[0x0][0x420] ;  /* 0x00008400ff0477ac */ /* 0x000ea20008000a00 */
[----:B-1----:R-:W-:Y:S02]  /*fc00*/  VIADD R5, R6, UR8 ;  /* 0x0000000806057c36 */ /* 0x002fe40008000000 */
[----:B------:R-:W-:Y:S01]  /*fc10*/  LOP3.LUT R137, R137, 0x30, RZ, 0xc0, !PT ;  /* 0x0000003089897812 */ /* 0x000fe200078ec0ff */
[----:B------:R-:W-:-:S03]  /*fc20*/  VIADD R3, R142, -UR8 ;  /* 0x800000088e037c36 */ /* 0x000fc60008000000 */
        /* <DEDUP_REMOVED lines=10> */
.L_x_3379:
[----:B------:R-:W-:Y:S05]  /*fcd0*/  BSYNC.RECONVERGENT B0 ;  /* 0x0000000000007941 */ /* 0x000fea0003800200 */
.L_x_3378:
[----:B------:R-:W3:Y:S01]  /*fce0*/  LDCU UR4, c[0x0][0x440] ;  /* 0x00008800ff0477ac */ /* 0x000ee20008000800 */
[----:B--2---:R-:W2:Y:S01]  /*fcf0*/  LDC.64 R2, c[0x0][0x408] ;  /* 0x00010200ff027b82 */ /* 0x004ea20000000a00 */
[----:B------:R-:W-:Y:S01]  /*fd00*/  IADD3 R9, PT, PT, R142, -UR8, RZ ;  /* 0x800000088e097c10 */ /* 0x000fe2000fffe0ff */
[----:B-1----:R-:W-:Y:S01]  /*fd10*/  IMAD.MOV.U32 R5, RZ, RZ, RZ ;  /* 0x000000ffff057224 */ /* 0x002fe200078e00ff */
[----:B------:R-:W-:Y:S01]  /*fd20*/  MOV R4, R152 ;  /* 0x0000009800047202 */ /* 0x000fe20000000f00 */
[----:B------:R-:W1:Y:S01]  /*fd30*/  LDS.128 R12, [R153] ;  /* 0x00000000990c7984 */ /* 0x000e620000000c00 */
[----:B------:R-:W-:Y:S02]  /*fd40*/  @P2 MOV R24, R26 ;  /* 0x0000001a00182202 */ /* 0x000fe40000000f00 */
[----:B---3--:R-:W-:Y:S01]  /*fd50*/  ISETP.GE.AND P1, PT, R152, UR4, PT ;  /* 0x0000000498007c0c */ /* 0x008fe2000bf26270 */
[----:B------:R-:W3:Y:S03]  /*fd60*/  LDCU.64 UR4, c[0x0][0x410] ;  /* 0x00008200ff0477ac */ /* 0x000ee60008000a00 */
[----:B------:R-:W-:Y:S01]  /*fd70*/  ISETP.GE.OR P0, PT, R0, R9, P1 ;  /* 0x000000090000720c */ /* 0x000fe20000f06670 */
[----:B--2---:R-:W-:-:S04]  /*fd80*/  IMAD.WIDE.U32 R4, R2, UR8, R4 ;  /* 0x0000000802047c25 */ /* 0x004fc8000f8e0004 */
[----:B------:R-:W-:Y:S01]  /*fd90*/  IMAD R6, R3, UR8, R5 ;  /* 0x0000000803067c24 */ /* 0x000fe2000f8e0205 */
[----:B------:R-:W-:-:S07]  /*fda0*/  IADD3 R16, P2, PT, R24, R4, RZ ;  /* 0x0000000418107210 */ /* 0x000fce0007f5e0ff */
[----:B------:R-:W2:Y:S01]  /*fdb0*/  @!P0 LDC.64 R4, c[0x0][0x3f0] ;  /* 0x0000fc00ff048b82 */ /* 0x000ea20000000a00 */
[----:B------:R-:W-:Y:S02]  /*fdc0*/  IMAD.X R17, R7, 0x1, R6, P2 ;  /* 0x0000000107117824 */ /* 0x000fe400010e0606 */
[----:B------:R-:W-:Y:S02]  /*fdd0*/  VIADD R6, R0, 0x20 ;  /* 0x0000002000067836 */ /* 0x000fe40000000000 */
[----:B---3--:R-:W-:-:S03]  /*fde0*/  IMAD.WIDE.U32 R16, R11, UR4, R16 ;  /* 0x000000040b107c25 */ /* 0x008fc6000f8e0010 */
[----:B------:R-:W-:Y:S01]  /*fdf0*/  ISETP.GE.OR P1, PT, R6, R9, P1 ;  /* 0x000000090600720c */ /* 0x000fe20000f26670 */
[----:B------:R-:W-:Y:S01]  /*fe00*/  IMAD R11, R11, UR5, R17 ;  /* 0x000000050b0b7c24 */ /* 0x000fe2000f8e0211 */
[----:B------:R-:W-:-:S05]  /*fe10*/  @!P0 MOV R10, R16 ;  /* 0x00000010000a8202 */ /* 0x000fca0000000f00 */
[----:B------:R-:W-:-:S04]  /*fe20*/  @!P0 IMAD.WIDE.U32 R20, R0, R2, R10 ;  /* 0x0000000200148225 */ /* 0x000fc800078e000a */
[----:B------:R-:W-:Y:S01]  /*fe30*/  @!P0 IMAD R8, R0, R3, R21 ;  /* 0x0000000300088224 */ /* 0x000fe200078e0215 */
[----:B--2---:R-:W-:-:S04]  /*fe40*/  @!P0 LEA R18, P2, R20, R4, 0x1 ;  /* 0x0000000414128211 */ /* 0x004fc800078408ff */
[----:B------:R-:W-:Y:S02]  /*fe50*/  @!P0 LEA.HI.X R19, R20, R5, R8, 0x1, P2 ;  /* 0x0000000514138211 */ /* 0x000fe400010f0c08 */
[----:B------:R2:W3:Y:S04]  /*fe60*/  LDS.128 R4, [R153+0x800] ;  /* 0x0008000099047984 */ /* 0x0004e80000000c00 */
[----:B-1----:R2:W-:Y:S01]  /*fe70*/  @!P0 STG.E.128 desc[UR6][R18.64], R12 ;  /* 0x0000000c12008986 */ /* 0x0025e2000c101d06 */
[----:B------:R-:W-:Y:S05]  /*fe80*/  @P1 EXIT ;  /* 0x000000000000194d */ /* 0x000fea0003800000 */
[----:B------:R-:W1:Y:S01]  /*fe90*/  LDCU.64 UR4, c[0x0][0x3f0] ;  /* 0x00007e00ff0477ac */ /* 0x000e620008000a00 */
[----:B------:R-:W-:Y:S02]  /*fea0*/  IADD3 R9, P0, PT, R0, 0x20, RZ ;  /* 0x0000002000097810 */ /* 0x000fe40007f1e0ff */
[----:B------:R-:W-:Y:S02]  /*feb0*/  MOV R10, R16 ;  /* 0x00000010000a7202 */ /* 0x000fe40000000f00 */
[----:B--2---:R-:W-:-:S03]  /*fec0*/  IADD3.X R13, PT, PT, RZ, RZ, RZ, P0, !PT ;  /* 0x000000ffff0d7210 */ /* 0x004fc600007fe4ff */
        /* <DEDUP_REMOVED lines=8> */
.L_x_3380:
        /* <DEDUP_REMOVED lines=11> */
.L_x_4918:


//--------------------- .text._ZN5flash24flash_fwd_splitkv_kernelI23Flash_fwd_kernel_traitsILi32ELi64ELi128ELi4ELb0ELb0EN7cutlass10bfloat16_tE19Flash_kernel_traitsILi32ELi64ELi128ELi4ES3_EELb1ELb0ELb0ELb0ELb0ELb1ELb0ELb1EEEvNS_16Flash_fwd_paramsE --------------------------
	.section	.text._ZN5flash24flash_fwd_splitkv_kernelI23Flash_fwd_kernel_traitsILi32ELi64ELi128ELi4ELb0ELb0EN7cutlass10bfloat16_tE19Flash_kernel_traitsILi32ELi64ELi128ELi4ES3_EELb1ELb0ELb0ELb0ELb0ELb1ELb0ELb1EEEvNS_16Flash_fwd_paramsE,"ax",@progbits
	.align	128
        .global         _ZN5flash24flash_fwd_splitkv_kernelI23Flash_fwd_kernel_traitsILi32ELi64ELi128ELi4ELb0ELb0EN7cutlass10bfloat16_tE19Flash_kernel_traitsILi32ELi64ELi128ELi4ES3_EELb1ELb0ELb0ELb0ELb0ELb1ELb0ELb1EEEvNS_16Flash_fwd_paramsE
        .type           _ZN5flash24flash_fwd_splitkv_kernelI23Flash_fwd_kernel_traitsILi32ELi64ELi128ELi4ELb0ELb0EN7cutlass10bfloat16_tE19Flash_kernel_traitsILi32ELi64ELi128ELi4ES3_EELb1ELb0ELb0ELb0ELb0ELb1ELb0ELb1EEEvNS_16Flash_fwd_paramsE,@function
        .size           _ZN5flash24flash_fwd_splitkv_kernelI23Flash_fwd_kernel_traitsILi32ELi64ELi128ELi4ELb0ELb0EN7cutlass10bfloat16_tE19Flash_kernel_traitsILi32ELi64ELi128ELi4ES3_EELb1ELb0ELb0ELb0ELb0ELb1ELb0ELb1EEEvNS_16Flash_fwd_paramsE,(.L_x_4919 - _ZN5flash24flash_fwd_splitkv_kernelI23Flash_fwd_kernel_traitsILi32ELi64ELi128ELi4ELb0ELb0EN7cutlass10bfloat16_tE19Flash_kernel_traitsILi32ELi64ELi128ELi4ES3_EELb1ELb0ELb0ELb0ELb0ELb1ELb0ELb1EEEvNS_16Flash_fwd_paramsE)
        .other          _ZN5flash24flash_fwd_splitkv_kernelI23Flash_fwd_kernel_traitsILi32ELi64ELi128ELi4ELb0ELb0EN7cutlass10bfloat16_tE19Flash_kernel_traitsILi32ELi64ELi128ELi4ES3_EELb1ELb0ELb0ELb0ELb0ELb1ELb0ELb1EEEvNS_16Flash_fwd_paramsE,@"STO_CUDA_ENTRY STV_DEFAULT"
_ZN5flash24flash_fwd_splitkv_kernelI23Flash_fwd_kernel_traitsILi32ELi64ELi128ELi4ELb0ELb0EN7cutlass10bfloat16_tE19Flash_kernel_traitsILi32ELi64ELi128ELi4ES3_EELb1ELb0ELb0ELb0ELb0ELb1ELb0ELb1EEEvNS_16Flash_fwd_paramsE:
.text._ZN5flash24flash_fwd_splitkv_kernelI23Flash_fwd_kernel_traitsILi32ELi64ELi128ELi4ELb0ELb0EN7cutlass10bfloat16_tE19Flash_kernel_traitsILi32ELi64ELi128ELi4ES3_EELb1ELb0ELb0ELb0ELb0ELb1ELb0ELb1EEEvNS_16Flash_fwd_paramsE:
        /* <DEDUP_REMOVED lines=41> */
[----:B---3--:R-:W1:Y:S01]  /*0290*/  @!P0 LDC R53, c[0x0][0x438] ;  /* 0x00010e00ff358b82 */ /* 0x008e620000000800 */
[----:B------:R-:W-:Y:S02]  /*02a0*/  IMAD.MOV.U32 R6, RZ, RZ, -0x1 ;  /* 0xffffffffff067424 */ /* 0x000fe400078e00ff */
[----:B------:R-:W-:-:S04]  /*02b0*/  IMAD.SHL.U32 R56, R10, 0x40, RZ ;  /* 0x000000400a387824 */ /* 0x000fc800078e00ff */
[----:B------:R3:W5:Y:S01]  /*02c0*/  @!P2 LDG.E R6, desc[UR6][R12.64] ;  /* 0x000000060c06a981 */ /* 0x000762000c1e1900 */
[----:B--2---:R-:W-:-:S05]  /*02d0*/  @P3 IMAD.IADD R104, R11, 0x1, -R103 ;  /* 0x000000010b683824 */ /* 0x004fca00078e0a67 */
[----:B------:R-:W-:Y:S01]  /*02e0*/  ISETP.GT.AND P2, PT, R104, R56, PT ;  /* 0x000000386800720c */ /* 0x000fe20003f44270 */
[----:B-1-34-:R-:W-:-:S12]  /*02f0*/  @!P0 BRA `(.L_x_3381) ;  /* 0x00000000000c8947 */ /* 0x01afd80003800000 */
[----:B------:R-:W2:Y:S02]  /*0300*/  @P4 LDG.E R53, desc[UR6][R12.64+0x4] ;  /* 0x000004060c354981 */ /* 0x000ea4000c1e1900 */
[----:B--2--5:R-:W-:-:S06]  /*0310*/  @P4 IADD3 R53, PT, PT, R53, -R6, RZ ;  /* 0x8000000635354210 */ /* 0x024fcc0007ffe0ff */
[----:B------:R1:W5:Y:S02]  /*0320*/  @!P4 LDG.E R53, desc[UR6][R12.64] ;  /* 0x000000060c35c981 */ /* 0x000364000c1e1900 */
.L_x_3381:
        /* <DEDUP_REMOVED lines=52> */
[----:B------:R-:W-:Y:S01]  /*0670*/  IADD3 R3, PT, PT, R54, 0x20, RZ ;  /* 0x0000002036037810 */ /* 0x000fe20007ffe0ff */
[----:B------:R-:W2:Y:S02]  /*0680*/  @!P0 LDC.64 R6, c[0x0][0x3f0] ;  /* 0x0000fc00ff068b82 */ /* 0x000ea40000000a00 */
        /* <DEDUP_REMOVED lines=24> */
.L_x_3384:
[----:B------:R-:W-:Y:S05]  /*0810*/  BSYNC.RECONVERGENT B0 ;  /* 0x0000000000007941 */ /* 0x000fea0003800200 */
.L_x_3383:
        /* <DEDUP_REMOVED lines=14> */
.L_x_3382:
        /* <DEDUP_REMOVED lines=10> */
.L_x_3385:
[----:B------:R-:W-:Y:S05]  /*09a0*/  BRA.U !UP0, `(.L_x_3386) ;  /* 0x00000005089c7547 */ /* 0x000fea000b800000 */
[----:B------:R-:W2:Y:S01]  /*09b0*/  LDC R5, c[0x0][0x4f0] ;  /* 0x00013c00ff057b82 */ /* 0x000ea20000000800 */
[----:B-----5:R-:W-:Y:S01]  /*09c0*/  LEA R2, R33, 0xffffff80, 0x7 ;  /* 0xffffff8021027811 */ /* 0x020fe200078e38ff */
[----:B------:R-:W3:Y:S03]  /*09d0*/  LDCU.64 UR4, c[0x0][0x4e8] ;  /* 0x00009d00ff0477ac */ /* 0x000ee60008000a00 */
[----:B------:R-:W-:Y:S01]  /*09e0*/  IABS R0, R2 ;  /* 0x0000000200007213 */ /* 0x000fe20000000000 */
[----:B------:R-:W4:Y:S02]  /*09f0*/  LDCU.64 UR10, c[0x0][0x3a0] ;  /* 0x00007400ff0a77ac */ /* 0x000f240008000a00 */
[----:B------:R-:W4:Y:S01]  /*0a00*/  LDC.64 R44, c[0x0][0x3c0] ;  /* 0x0000f000ff2c7b82 */ /* 0x000f220000000a00 */
[----:B------:R-:W4:Y:S01]  /*0a10*/  LDCU.64 UR8, c[0x0][0x3a8] ;  /* 0x00007500ff0877ac */ /* 0x000f220008000a00 */
[----:B---3--:R-:W-:Y:S01]  /*0a20*/  IMAD.WIDE.U32 R12, R55, UR4, RZ ;  /* 0x00000004370c7c25 */ /* 0x008fe2000f8e00ff */
[----:B--2---:R-:W-:-:S03]  /*0a30*/  IABS R4, R5 ;  /* 0x0000000500047213 */ /* 0x004fc60000000000 */
[----:B------:R-:W-:Y:S01]  /*0a40*/  IMAD R110, R55, UR5, R13 ;  /* 0x00000005376e7c24 */ /* 0x000fe2000f8e020d */
[----:B------:R-:W-:Y:S01]  /*0a50*/  ISETP.NE.AND P3, PT, R5, RZ, PT ;  /* 0x000000ff0500720c */ /* 0x000fe20003f65270 */
[----:B------:R-:W2:Y:S01]  /*0a60*/  LDCU.64 UR4, c[0x0][0x3b8] ;  /* 0x00007700ff0477ac */ /* 0x000ea20008000a00 */
[----:B------:R-:W3:Y:S08]  /*0a70*/  I2F.RP R6, R4 ;  /* 0x0000000400067306 */ /* 0x000ef00000209400 */
[----:B---3--:R-:W3:Y:S02]  /*0a80*/  MUFU.RCP R6, R6 ;  /* 0x0000000600067308 */ /* 0x008ee40000001000 */
[----:B---3--:R-:W-:-:S06]  /*0a90*/  IADD3 R6, PT, PT, R6, 0xffffffe, RZ ;  /* 0x0ffffffe06067810 */ /* 0x008fcc0007ffe0ff */
        /* <DEDUP_REMOVED lines=16> */
[----:B------:R-:W-:-:S03]  /*0ba0*/  ISETP.GE.AND P2, PT, R0, RZ, PT ;  /* 0x000000ff0000720c */ /* 0x000fc60003f46270 */
[----:B------:R-:W-:-:S04]  /*0bb0*/  IMAD.MOV.U32 R7, RZ, RZ, R110 ;  /* 0x000000ffff077224 */ /* 0x000fc800078e006e */
[----:B------:R-:W-:-:S05]  /*0bc0*/  @P1 VIADD R6, R6, 0x1 ;  /* 0x0000000106061836 */ /* 0x000fca0000000000 */
[----:B------:R-:W-:Y:S02]  /*0bd0*/  MOV R4, R6 ;  /* 0x0000000600047202 */ /* 0x000fe40000000f00 */
[----:B------:R-:W-:-:S03]  /*0be0*/  MOV R6, R111 ;  /* 0x0000006f00067202 */ /* 0x000fc60000000f00 */
[----:B------:R-:W-:Y:S01]  /*0bf0*/  @!P2 IMAD.MOV R4, RZ, RZ, -R4 ;  /* 0x000000ffff04a224 */ /* 0x000fe200078e0a04 */
[----:B------:R-:W-:-:S05]  /*0c00*/  @!P3 LOP3.LUT R4, RZ, R5, RZ, 0x33, !PT ;  /* 0x00000005ff04b212 */ /* 0x000fca00078e33ff */
[C---:B------:R-:W-:Y:S02]  /*0c10*/  IMAD.WIDE R18, R4.reuse, 0x4, R6 ;  /* 0x0000000404127825 */ /* 0x040fe400078e0206 */
[----:B------:R-:W1:Y:S04]  /*0c20*/  LDC R6, c[0x0][0x3e8] ;  /* 0x0000fa00ff067b82 */ /* 0x000e680000000800 */
[----:B------:R-:W3:Y:S01]  /*0c30*/  LDG.E R18, desc[UR6][R18.64] ;  /* 0x0000000612127981 */ /* 0x000ee2000c1e1900 */
[----:B------:R-:W-:Y:S01]  /*0c40*/  IADD3 R4, PT, PT, -R4, RZ, RZ ;  /* 0x000000ff04047210 */ /* 0x000fe20007ffe1ff */
[----:B--2---:R-:W-:Y:S01]  /*0c50*/  IMAD.U32 R46, RZ, RZ, UR4 ;  /* 0x00000004ff2e7e24 */ /* 0x004fe2000f8e00ff */
[----:B------:R-:W-:-:S03]  /*0c60*/  MOV R47, UR5 ;  /* 0x00000005002f7c02 */ /* 0x000fc60008000f00 */
[----:B------:R-:W-:Y:S01]  /*0c70*/  IMAD R2, R5, R4, R2 ;  /* 0x0000000405027224 */ /* 0x000fe200078e0202 */
        /* <DEDUP_REMOVED lines=21> */
[----:B------:R-:W-:-:S04]  /*0dd0*/  @P1 IADD3 R7, PT, PT, R7, 0x1, RZ ;  /* 0x0000000107071810 */ /* 0x000fc80007ffe0ff */
[----:B------:R-:W-:-:S04]  /*0de0*/  MOV R4, R7 ;  /* 0x0000000700047202 */ /* 0x000fc80000000f00 */
[----:B------:R-:W-:-:S04]  /*0df0*/  @!P4 IADD3 R4, PT, PT, -R4, RZ, RZ ;  /* 0x000000ff0404c210 */ /* 0x000fc80007ffe1ff */
[----:B------:R-:W-:Y:S02]  /*0e00*/  SEL R4, R6, R4, !P2 ;  /* 0x0000000406047207 */ /* 0x000fe40005000000 */
[----:B---3--:R-:W-:Y:S01]  /*0e10*/  SHF.R.S32.HI R0, RZ, 0x1f, R18 ;  /* 0x0000001fff007819 */ /* 0x008fe20000011412 */
[----:B----4-:R-:W-:-:S04]  /*0e20*/  IMAD.WIDE.U32 R12, R18, UR10, RZ ;  /* 0x0000000a120c7c25 */ /* 0x010fc8000f8e00ff */
[C---:B------:R-:W-:Y:S02]  /*0e30*/  IMAD R16, R0.reuse, UR10, RZ ;  /* 0x0000000a00107c24 */ /* 0x040fe4000f8e02ff */
[----:B------:R-:W-:Y:S02]  /*0e40*/  IMAD R0, R0, UR8, RZ ;  /* 0x0000000800007c24 */ /* 0x000fe4000f8e02ff */
[----:B------:R-:W-:-:S04]  /*0e50*/  IMAD R16, R18, UR11, R16 ;  /* 0x0000000b12107c24 */ /* 0x000fc8000f8e0210 */
[----:B------:R-:W-:Y:S01]  /*0e60*/  IMAD.IADD R17, R13, 0x1, R16 ;  /* 0x000000010d117824 */ /* 0x000fe200078e0210 */
[----:B------:R-:W-:Y:S01]  /*0e70*/  MOV R16, R12 ;  /* 0x0000000c00107202 */ /* 0x000fe20000000f00 */
[C---:B------:R-:W-:Y:S01]  /*0e80*/  IMAD R12, R18.reuse, UR9, R0 ;  /* 0x00000009120c7c24 */ /* 0x040fe2000f8e0200 */
[----:B------:R-:W-:Y:S01]  /*0e90*/  SHF.R.S32.HI R0, RZ, 0x1f, R2 ;  /* 0x0000001fff007819 */ /* 0x000fe20000011402 */
[----:B------:R-:W-:Y:S01]  /*0ea0*/  IMAD.WIDE.U32 R18, R18, UR8, RZ ;  /* 0x0000000812127c25 */ /* 0x000fe2000f8e00ff */
[----:B------:R-:W1:Y:S03]  /*0eb0*/  LDCU.128 UR8, c[0x0][0x3d0] ;  /* 0x00007a00ff0877ac */ /* 0x000e660008000c00 */
[----:B------:R-:W-:Y:S01]  /*0ec0*/  IMAD.IADD R13, R19, 0x1, R12 ;  /* 0x00000001130d7824 */ /* 0x000fe200078e020c */
[----:B------:R-:W-:Y:S01]  /*0ed0*/  MOV R12, R18 ;  /* 0x00000012000c7202 */ /* 0x000fe20000000f00 */
[----:B------:R-:W-:-:S02]  /*0ee0*/  IMAD R3, R0, R46, RZ ;  /* 0x0000002e00037224 */ /* 0x000fc400078e02ff */
        /* <DEDUP_REMOVED lines=10> */
[----:B------:R-:W-:-:S04]  /*0f90*/  IMAD.WIDE.U32 R12, R4, UR10, R12 ;  /* 0x0000000a040c7c25 */ /* 0x000fc8000f8e000c */
[C---:B------:R-:W-:Y:S02]  /*0fa0*/  IMAD R2, R4.reuse, UR11, R2 ;  /* 0x0000000b04027c24 */ /* 0x040fe4000f8e0202 */
[C---:B------:R-:W-:Y:S02]  /*0fb0*/  IMAD R0, R4.reuse, UR9, R0 ;  /* 0x0000000904007c24 */ /* 0x040fe4000f8e0200 */
[----:B------:R-:W-:Y:S01]  /*0fc0*/  IMAD.WIDE.U32 R16, R4, UR8, R16 ;  /* 0x0000000804107c25 */ /* 0x000fe2000f8e0010 */
[----:B------:R-:W-:Y:S02]  /*0fd0*/  IADD3 R4, PT, PT, R13, R2, RZ ;  /* 0x000000020d047210 */ /* 0x000fe40007ffe0ff */
[----:B------:R-:W-:Y:S01]  /*0fe0*/  MOV R13, R12 ;  /* 0x0000000c000d7202 */ /* 0x000fe20000000f00 */
[----:B------:R-:W-:Y:S01]  /*0ff0*/  IMAD.MOV.U32 R9, RZ, RZ, R16 ;  /* 0x000000ffff097224 */ /* 0x000fe200078e0010 */
[----:B------:R-:W-:Y:S01]  /*1000*/  IADD3 R0, PT, PT, R17, R0, RZ ;  /* 0x0000000011007210 */ /* 0x000fe20007ffe0ff */
[----:B------:R-:W-:Y:S06]  /*1010*/  BRA `(.L_x_3387) ;  /* 0x0000000400807947 */ /* 0x000fec0003800000 */
.L_x_3386:
        /* <DEDUP_REMOVED lines=17> */
.L_x_3388:
[----:B------:R-:W2:Y:S01]  /*1130*/  LDC.64 R46, c[0x0][0x3b8] ;  /* 0x0000ee00ff2e7b82 */ /* 0x000ea20000000a00 */
[----:B------:R-:W-:-:S05]  /*1140*/  IADD3 R4, PT, PT, R0, R6, RZ ;  /* 0x0000000600047210 */ /* 0x000fca0007ffe0ff */
[C---:B--2---:R-:W-:Y:S02]  /*1150*/  IMAD R9, R4.reuse, R47, RZ ;  /* 0x0000002f04097224 */ /* 0x044fe400078e02ff */
[----:B------:R-:W-:-:S05]  /*1160*/  IMAD.WIDE.U32 R4, R4, R46, RZ ;  /* 0x0000002e04047225 */ /* 0x000fca00078e00ff */
[----:B------:R-:W-:Y:S02]  /*1170*/  IADD3 R9, PT, PT, R5, R9, RZ ;  /* 0x0000000905097210 */ /* 0x000fe40007ffe0ff */
[----:B------:R-:W-:Y:S02]  /*1180*/  MOV R11, R4 ;  /* 0x00000004000b7202 */ /* 0x000fe40000000f00 */
.L_x_3389:
        /* <DEDUP_REMOVED lines=16> */
.L_x_3390:
[----:B------:R-:W2:Y:S01]  /*1290*/  LDC.64 R44, c[0x0][0x3c0] ;  /* 0x0000f000ff2c7b82 */ /* 0x000ea20000000a00 */
[----:B------:R-:W-:-:S05]  /*12a0*/  IADD3 R0, PT, PT, R0, R6, RZ ;  /* 0x0000000600007210 */ /* 0x000fca0007ffe0ff */
[C---:B--2---:R-:W-:Y:S02]  /*12b0*/  IMAD R12, R0.reuse, R45, RZ ;  /* 0x0000002d000c7224 */ /* 0x044fe400078e02ff */
[----:B-1---5:R-:W-:-:S05]  /*12c0*/  IMAD.WIDE.U32 R2, R0, R44, RZ ;  /* 0x0000002c00027225 */ /* 0x022fca00078e00ff */
[----:B------:R-:W-:Y:S02]  /*12d0*/  IADD3 R12, PT, PT, R3, R12, RZ ;  /* 0x0000000c030c7210 */ /* 0x000fe40007ffe0ff */
[----:B------:R-:W-:-:S07]  /*12e0*/  MOV R13, R2 ;  /* 0x00000002000d7202 */ /* 0x000fce0000000f00 */
.L_x_3391:
[----:B------:R-:W1:Y:S01]  /*12f0*/  LDC R6, c[0x0][0x3e8] ;  /* 0x0000fa00ff067b82 */ /* 0x000e620000000800 */
[-C--:B------:R-:W-:Y:S01]  /*1300*/  LOP3.LUT R13, R13, R12.reuse, RZ, 0x3c, !PT ;  /* 0x0000000c0d0d7212 */ /* 0x080fe200078e3cff */
[----:B------:R-:W-:Y:S01]  /*1310*/  IMAD.MOV.U32 R19, RZ, RZ, R9 ;  /* 0x000000ffff137224 */ /* 0x000fe200078e0009 */
[----:B------:R-:W-:Y:S02]  /*1320*/  MOV R18, R11 ;  /* 0x0000000b00127202 */ /* 0x000fe40000000f00 */
[----:B------:R-:W-:Y:S02]  /*1330*/  CS2R R110, SRZ ;  /* 0x00000000006e7805 */ /* 0x000fe4000001ff00 */
[----:B------:R-:W-:-:S04]  /*1340*/  LOP3.LUT R12, R13, R12, RZ, 0x3c, !PT ;  /* 0x0000000c0d0c7212 */ /* 0x000fc800078e3cff */
[----:B------:R-:W-:Y:S02]  /*1350*/  LOP3.LUT R13, R13, R12, RZ, 0x3c, !PT ;  /* 0x0000000c0d0d7212 */ /* 0x000fe400078e3cff */
[----:B-1----:R-:W-:Y:S02]  /*1360*/  IABS R0, R6 ;  /* 0x0000000600007213 */ /* 0x002fe40000000000 */
[----:B------:R-:W-:Y:S02]  /*1370*/  ISETP.NE.AND P2, PT, R6, RZ, PT ;  /* 0x000000ff0600720c */ /* 0x000fe40003f45270 */
[----:B------:R-:W1:Y:S08]  /*1380*/  I2F.RP R4, R0 ;  /* 0x0000000000047306 */ /* 0x000e700000209400 */
[----:B-1----:R-:W1:Y:S02]  /*1390*/  MUFU.RCP R4, R4 ;  /* 0x0000000400047308 */ /* 0x002e640000001000 */
[----:B-1----:R-:W-:-:S06]  /*13a0*/  VIADD R4, R4, 0xffffffe ;  /* 0x0ffffffe04047836 */ /* 0x002fcc0000000000 */
        /* <DEDUP_REMOVED lines=23> */
[----:B------:R-:W-:-:S04]  /*1520*/  IMAD R13, R0, R45, R13 ;  /* 0x0000002d000d7224 */ /* 0x000fc800078e020d */
        /* <DEDUP_REMOVED lines=15> */
.L_x_3387:
[----:B------:R-:W-:Y:S01]  /*1620*/  ISETP.NE.AND P0, PT, R103, -0x1, PT ;  /* 0xffffffff6700780c */ /* 0x000fe20003f05270 */
[----:B------:R-:W1:Y:S01]  /*1630*/  LDC.64 R84, c[0x0][0x3b0] ;  /* 0x0000ec00ff547b82 */ /* 0x000e620000000a00 */
[----:B------:R-:W-:Y:S01]  /*1640*/  IMAD.MOV.U32 R5, RZ, RZ, RZ ;  /* 0x000000ffff057224 */ /* 0x000fe200078e00ff */
[----:B------:R-:W2:Y:S01]  /*1650*/  LDCU.64 UR10, c[0x0][0x3c8] ;  /* 0x00007900ff0a77ac */ /* 0x000ea20008000a00 */
[----:B------:R-:W-:Y:S01]  /*1660*/  IMAD.SHL.U32 R12, R54, 0x8, RZ ;  /* 0x00000008360c7824 */ /* 0x000fe200078e00ff */
[----:B------:R-:W3:Y:S03]  /*1670*/  LDCU.64 UR4, c[0x0][0x390] ;  /* 0x00007200ff0477ac */ /* 0x000ee60008000a00 */
[----:B------:R4:W5:Y:S01]  /*1680*/  @P5 LDG.E R5, desc[UR6][R14.64] ;  /* 0x000000060e055981 */ /* 0x000962000c1e1900 */
[----:B------:R-:W-:Y:S02]  /*1690*/  LOP3.LUT R12, R12, 0x18, RZ, 0xc0, !PT ;  /* 0x000000180c0c7812 */ /* 0x000fe400078ec0ff */
[----:B------:R-:W-:Y:S01]  /*16a0*/  SHF.R.U32.HI R82, RZ, 0x2, R54 ;  /* 0x00000002ff527819 */ /* 0x000fe20000011636 */
[----:B------:R-:W2:Y:S01]  /*16b0*/  LDCU.64 UR8, c[0x0][0x388] ;  /* 0x00007100ff0877ac */ /* 0x000ea20008000a00 */
[----:B------:R-:W4:Y:S01]  /*16c0*/  @!P0 LDC.64 R2, c[0x0][0x398] ;  /* 0x0000e600ff028b82 */ /* 0x000f220000000a00 */
[----:B------:R-:W-:-:S02]  /*16d0*/  IADD3 R18, P1, PT, R12, R13, RZ ;  /* 0x0000000d0c127210 */ /* 0x000fc40007f3e0ff */
[----:B------:R-:W-:Y:S01]  /*16e0*/  IADD3 R20, P3, PT, R12, R9, RZ ;  /* 0x000000090c147210 */ /* 0x000fe20007f7e0ff */
[----:B------:R-:W-:Y:S01]  /*16f0*/  IMAD.SHL.U32 R9, R54, 0x4, RZ ;  /* 0x0000000436097824 */ /* 0x000fe200078e00ff */
[----:B------:R-:W-:Y:S02]  /*1700*/  IADD3.X R19, PT, PT, RZ, R4, RZ, P1, !PT ;  /* 0x00000004ff137210 */ /* 0x000fe40000ffe4ff */
[----:B------:R-:W-:Y:S01]  /*1710*/  MOV R83, RZ ;  /* 0x000000ff00537202 */ /* 0x000fe20000000f00 */
[----:B------:R-:W-:Y:S01]  /*1720*/  IMAD.X R21, RZ, RZ, R0, P3 ;  /* 0x000000ffff157224 */ /* 0x000fe200018e0600 */
[----:B------:R-:W-:Y:S01]  /*1730*/  LOP3.LUT R111, R111, R110, RZ, 0x3c, !PT ;  /* 0x0000006e6f6f7212 */ /* 0x000fe200078e3cff */
[----:B------:R-:W-:-:S03]  /*1740*/  IMAD.WIDE.U32 R18, R82, R44, R18 ;  /* 0x0000002c52127225 */ /* 0x000fc600078e0012 */
[----:B------:R-:W-:Y:S01]  /*1750*/  LOP3.LUT R110, R111, R110, RZ, 0x3c, !PT ;  /* 0x0000006e6f6e7212 */ /* 0x000fe200078e3cff */
[----:B-1----:R-:W-:-:S03]  /*1760*/  @P0 IMAD.WIDE.U32 R16, R103, R84, RZ ;  /* 0x0000005467100225 */ /* 0x002fc600078e00ff */
[----:B------:R-:W-:Y:S01]  /*1770*/  LOP3.LUT R111, R111, R110, RZ, 0x3c, !PT ;  /* 0x0000006e6f6f7212 */ /* 0x000fe200078e3cff */
[----:B------:R-:W-:Y:S02]  /*1780*/  IMAD.SHL.U32 R4, R18, 0x2, RZ ;  /* 0x0000000212047824 */ /* 0x000fe400078e00ff */
[----:B------:R-:W-:-:S04]  /*1790*/  IMAD.WIDE.U32 R10, R10, 0x40, R82 ;  /* 0x000000400a0a7825 */ /* 0x000fc800078e0052 */
[----:B----4-:R-:W-:-:S04]  /*17a0*/  @!P0 IMAD.WIDE.U32 R14, R55, R2, RZ ;  /* 0x00000002370e8225 */ /* 0x010fc800078e00ff */
[----:B------:R-:W-:Y:S02]  /*17b0*/  @!P0 IMAD.MOV.U32 R2, RZ, RZ, R14 ;  /* 0x000000ffff028224 */ /* 0x000fe400078e000e */
[----:B------:R-:W-:Y:S01]  /*17c0*/  @P0 IMAD.MOV.U32 R2, RZ, RZ, R16 ;  /* 0x000000ffff020224 */ /* 0x000fe200078e0010 */
[----:B------:R-:W1:Y:S01]  /*17d0*/  LDC R14, c[0x0][0x450] ;  /* 0x00011400ff0e7b82 */ /* 0x000e620000000800 */
[----:B------:R-:W-:Y:S02]  /*17e0*/  @!P0 IMAD R3, R55, R3, R15 ;  /* 0x0000000337038224 */ /* 0x000fe400078e020f */
[----:B------:R-:W-:Y:S01]  /*17f0*/  @P0 IMAD R3, R103, R85, R17 ;  /* 0x0000005567030224 */ /* 0x000fe200078e0211 */
[----:B------:R-:W-:Y:S01]  /*1800*/  IADD3 R16, P0, PT, R12, R2, RZ ;  /* 0x000000020c107210 */ /* 0x000fe20007f1e0ff */
[----:B------:R-:W-:-:S04]  /*1810*/  IMAD.WIDE.U32 R20, R82, R46, R20 ;  /* 0x0000002e52147225 */ /* 0x000fc800078e0014 */
[----:B------:R-:W-:Y:S01]  /*1820*/  IMAD.X R17, RZ, RZ, R3, P0 ;  /* 0x000000ffff117224 */ /* 0x000fe200000e0603 */
[----:B---3--:R-:W-:Y:S01]  /*1830*/  IADD3 R4, P0, PT, R4, UR4, RZ ;  /* 0x0000000404047c10 */ /* 0x008fe2000ff1e0ff */
[----:B------:R-:W-:Y:S01]  /*1840*/  IMAD R3, R82, R45, R19 ;  /* 0x0000002d52037224 */ /* 0x000fe200078e0213 */
[----:B------:R-:W-:Y:S01]  /*1850*/  SHF.L.U32 R2, R20, 0x1, RZ ;  /* 0x0000000114027819 */ /* 0x000fe200000006ff */
[----:B--2---:R-:W-:-:S03]  /*1860*/  IMAD.WIDE.U32 R16, R8, UR10, R16 ;  /* 0x0000000a08107c25 */ /* 0x004fc6000f8e0010 */
[----:B------:R-:W-:Y:S01]  /*1870*/  SHF.L.U64.HI R3, R18, 0x1, R3 ;  /* 0x0000000112037819 */ /* 0x000fe20000010203 */
[----:B------:R-:W-:Y:S01]  /*1880*/  IMAD R15, R8, UR11, R17 ;  /* 0x0000000b080f7c24 */ /* 0x000fe2000f8e0211 */
[----:B------:R-:W-:Y:S01]  /*1890*/  SHF.R.S32.HI R8, RZ, 0x1f, R53 ;  /* 0x0000001fff087819 */ /* 0x000fe20000011435 */
[----:B------:R-:W-:Y:S01]  /*18a0*/  IMAD R57, R11, R84, RZ ;  /* 0x000000540b397224 */ /* 0x000fe200078e02ff */
[----:B------:R-:W-:Y:S01]  /*18b0*/  IADD3.X R3, PT, PT, R3, UR5, RZ, P0, !PT ;  /* 0x0000000503037c10 */ /* 0x000fe200087fe4ff */
[----:B------:R-:W-:Y:S01]  /*18c0*/  IMAD R0, R82, R47, R21 ;  /* 0x0000002f52007224 */ /* 0x000fe200078e0215 */
[----:B------:R-:W-:Y:S01]  /*18d0*/  LEA.HI R61, R8, R53, RZ, 0x7 ;  /* 0x00000035083d7211 */ /* 0x000fe200078f38ff */
[----:B------:R-:W-:Y:S01]  /*18e0*/  IMAD R57, R10, R85, R57 ;  /* 0x000000550a397224 */ /* 0x000fe200078e0239 */
[----:B-1----:R-:W-:Y:S01]  /*18f0*/  LEA.HI R11, R14, R14, RZ, 0x1 ;  /* 0x0000000e0e0b7211 */ /* 0x002fe200078f08ff */
[----:B------:R-:W-:Y:S01]  /*1900*/  IMAD.MOV.U32 R109, RZ, RZ, R4 ;  /* 0x000000ffff6d7224 */ /* 0x000fe200078e0004 */
[----:B------:R-:W-:Y:S01]  /*1910*/  SHF.R.S32.HI R61, RZ, 0x7, R61 ;  /* 0x00000007ff3d7819 */ /* 0x000fe2000001143d */
[----:B------:R-:W-:Y:S01]  /*1920*/  IMAD.MOV.U32 R108, RZ, RZ, R3 ;  /* 0x000000ffff6c7224 */ /* 0x000fe200078e0003 */
[----:B------:R-:W-:-:S02]  /*1930*/  LOP3.LUT R8, R9, 0xc, RZ, 0xc0, !PT ;  /* 0x0000000c09087812 */ /* 0x000fc400078ec0ff */
[----:B------:R-:W-:Y:S02]  /*1940*/  ISETP.GE.AND P0, PT, R61, R33, PT ;  /* 0x000000213d00720c */ /* 0x000fe40003f06270 */
[----:B------:R-:W-:Y:S02]  /*1950*/  SHF.R.S32.HI R11, RZ, 0x1, R11 ;  /* 0x00000001ff0b7819 */ /* 0x000fe4000001140b */
[----:B------:R-:W-:Y:S02]  /*1960*/  MOV R14, R16 ;  /* 0x00000010000e7202 */ /* 0x000fe40000000f00 */
[----:B------:R-:W-:Y:S01]  /*1970*/  SHF.L.U64.HI R0, R20, 0x1, R0 ;  /* 0x0000000114007819 */ /* 0x000fe20000010200 */
[----:B------:R-:W-:Y:S01]  /*1980*/  IMAD R59, R82, R11, R8 ;  /* 0x0000000b523b7224 */ /* 0x000fe200078e0208 */
[----:B------:R-:W-:Y:S01]  /*1990*/  IADD3 R2, P1, PT, R2, UR8, RZ ;  /* 0x0000000802027c10 */ /* 0x000fe2000ff3e0ff */
[----:B------:R-:W-:-:S03]  /*19a0*/  IMAD.WIDE.U32 R84, R10, R84, R14 ;  /* 0x000000540a547225 */ /* 0x000fc600078e000e */
[----:B------:R-:W-:Y:S01]  /*19b0*/  IADD3.X R0, PT, PT, R0, UR9, RZ, P1, !PT ;  /* 0x0000000900007c10 */ /* 0x000fe20008ffe4ff */
[----:B------:R-:W-:Y:S01]  /*19c0*/  IMAD.MOV.U32 R106, RZ, RZ, R2 ;  /* 0x000000ffff6a7224 */ /* 0x000fe200078e0002 */
[----:B------:R-:W-:Y:S02]  /*19d0*/  SHF.R.S32.HI R58, RZ, 0x1f, R59 ;  /* 0x0000001fff3a7819 */ /* 0x000fe4000001143b */
[----:B------:R-:W-:Y:S02]  /*19e0*/  MOV R105, R0 ;  /* 0x0000000000697202 */ /* 0x000fe40000000f00 */
[----:B------:R-:W-:Y:S01]  /*19f0*/  IADD3 R57, PT, PT, R85, R57, RZ ;  /* 0x0000003955397210 */ /* 0x000fe20007ffe0ff */
[----:B------:R-:W-:Y:S06]  /*1a00*/  @P0 BRA `(.L_x_3392) ;  /* 0x00000038004c0947 */ /* 0x000fec0003800000 */
[----:B------:R-:W1:Y:S01]  /*1a10*/  LDCU.128 UR20, c[0x0][0x4a0] ;  /* 0x00009400ff1477ac */ /* 0x000e620008000c00 */
[----:B------:R-:W-:Y:S01]  /*1a20*/  IMAD.MOV.U32 R13, RZ, RZ, RZ ;  /* 0x000000ffff0d7224 */ /* 0x000fe200078e00ff */
[----:B------:R-:W-:Y:S01]  /*1a30*/  LEA R77, R33, 0xffffff80, 0x7 ;  /* 0xffffff80214d7811 */ /* 0x000fe200078e38ff */
[----:B------:R-:W-:Y:S01]  /*1a40*/  @!P4 IMAD.MOV R7, RZ, RZ, -R7 ;  /* 0x000000ffff07c224 */ /* 0x000fe200078e0a07 */
[----:B------:R-:W2:Y:S01]  /*1a50*/  LDCU.128 UR8, c[0x0][0x490] ;  /* 0x00009200ff0877ac */ /* 0x000ea20008000c00 */
[----:B------:R-:W-:Y:S01]  /*1a60*/  SHF.R.S32.HI R9, RZ, 0x1f, R53 ;  /* 0x0000001fff097819 */ /* 0x000fe20000011435 */
[----:B------:R-:W3:Y:S01]  /*1a70*/  LDC.64 R48, c[0x0][0x4b0] ;  /* 0x00012c00ff307b82 */ /* 0x000ee20000000a00 */
[----:B-----5:R-:W-:Y:S01]  /*1a80*/  IMAD.IADD R5, R77, 0x1, R5 ;  /* 0x000000014d057824 */ /* 0x020fe200078e0205 */
[----:B------:R-:W4:Y:S01]  /*1a90*/  LDCU.128 UR16, c[0x0][0x4b0] ;  /* 0x00009600ff1077ac */ /* 0x000f220008000c00 */
[----:B------:R-:W-:Y:S01]  /*1aa0*/  SEL R6, R6, R7, !P2 ;  /* 0x0000000706067207 */ /* 0x000fe20005000000 */
[----:B------:R-:W-:Y:S01]  /*1ab0*/  IMAD.MOV.U32 R62, RZ, RZ, R3 ;  /* 0x000000ffff3e7224 */ /* 0x000fe200078e0003 */
[----:B------:R-:W-:Y:S01]  /*1ac0*/  IADD3 R8, PT, PT, R8, R59, RZ ;  /* 0x0000003b08087210 */ /* 0x000fe20007ffe0ff */
[----:B------:R-:W4:Y:S01]  /*1ad0*/  LDCU.128 UR12, c[0x0][0x4c0] ;  /* 0x00009800ff0c77ac */ /* 0x000f220008000c00 */
[----:B------:R-:W-:Y:S01]  /*1ae0*/  SHF.R.S32.HI R16, RZ, 0x1f, R6 ;  /* 0x0000001fff107819 */ /* 0x000fe20000011406 */
[----:B------:R-:W-:Y:S01]  /*1af0*/  IMAD R35, R5, R11, RZ ;  /* 0x0000000b05237224 */ /* 0x000fe200078e02ff */
[----:B------:R-:W3:Y:S01]  /*1b00*/  LDC.64 R44, c[0x0][0x3c0] ;  /* 0x0000f000ff2c7b82 */ /* 0x000ee20000000a00 */
[----:B------:R-:W3:Y:S01]  /*1b10*/  LDCU.64 UR4, c[0x0][0x488] ;  /* 0x00009100ff0477ac */ /* 0x000ee20008000a00 */
[----:B------:R-:W-:Y:S01]  /*1b20*/  MOV R63, R4 ;  /* 0x00000004003f7202 */ /* 0x000fe20000000f00 */
[----:B-1----:R-:W-:Y:S01]  /*1b30*/  IMAD.WIDE.U32 R20, R55, UR20, R12 ;  /* 0x0000001437147c25 */ /* 0x002fe2000f8e000c */
[----:B------:R-:W-:-:S02]  /*1b40*/  SHF.R.S32.HI R34, RZ, 0x1f, R35 ;  /* 0x0000001fff227819 */ /* 0x000fc40000011423 */
[----:B------:R-:W-:Y:S01]  /*1b50*/  MOV R64, R0 ;  /* 0x0000000000407202 */ /* 0x000fe20000000f00 */
[C---:B--2---:R-:W-:Y:S01]  /*1b60*/  IMAD.WIDE.U32 R18, R55.reuse, UR10, R12 ;  /* 0x0000000a37127c25 */ /* 0x044fe2000f8e000c */
[----:B------:R-:W-:Y:S02]  /*1b70*/  VIMNMX R61, PT, PT, RZ, R61, !PT ;  /* 0x0000003dff3d7248 */ /* 0x000fe40007fe0100 */
[----:B------:R-:W-:Y:S01]  /*1b80*/  IADD3 R73, PT, PT, R82, 0x40, RZ ;  /* 0x0000004052497810 */ /* 0x000fe20007ffe0ff */
        /* <DEDUP_REMOVED lines=10> */
[----:B------:R-:W-:-:S02]  /*1c30*/  IMAD R16, R6, UR13, R16 ;  /* 0x0000000d06107c24 */ /* 0x000fc4000f8e0210 */
[C---:B------:R-:W-:Y:S01]  /*1c40*/  IMAD.WIDE.U32 R20, R6.reuse, UR12, R20 ;  /* 0x0000000c06147c25 */ /* 0x040fe2000f8e0014 */
[----:B------:R-:W2:Y:S03]  /*1c50*/  LDCU.64 UR12, c[0x0][0x4e0] ;  /* 0x00009c00ff0c77ac */ /* 0x000ea60008000a00 */
[----:B------:R-:W-:Y:S01]  /*1c60*/  IMAD.WIDE.U32 R18, R6, UR18, R18 ;  /* 0x0000001206127c25 */ /* 0x000fe2000f8e0012 */
[----:B------:R-:W-:Y:S01]  /*1c70*/  IADD3 R6, P0, PT, -R53, R82, RZ ;  /* 0x0000005235067210 */ /* 0x000fe20007f1e1ff */
[----:B------:R-:W-:Y:S01]  /*1c80*/  USHF.L.U32 UR18, UR16, 0x7, URZ ;  /* 0x0000000710127899 */ /* 0x000fe200080006ff */
[----:B------:R-:W-:Y:S01]  /*1c90*/  IADD3 R17, PT, PT, R21, R16, RZ ;  /* 0x0000001015117210 */ /* 0x000fe20007ffe0ff */
[----:B------:R-:W-:Y:S01]  /*1ca0*/  IMAD.IADD R15, R19, 0x1, R14 ;  /* 0x00000001130f7824 */ /* 0x000fe200078e020e */
[----:B------:R-:W-:Y:S01]  /*1cb0*/  IADD3.X R9, PT, PT, RZ, ~R9, RZ, P0, !PT ;  /* 0x80000009ff097210 */ /* 0x000fe200007fe4ff */
[----:B------:R-:W-:Y:S01]  /*1cc0*/  IMAD.MOV.U32 R16, RZ, RZ, R20 ;  /* 0x000000ffff107224 */ /* 0x000fe200078e0014 */
[C---:B------:R-:W-:Y:S01]  /*1cd0*/  IADD3 R69, P0, PT, R35.reuse, R8, RZ ;  /* 0x0000000823457210 */ /* 0x040fe20007f1e0ff */
[----:B------:R-:W-:Y:S01]  /*1ce0*/  IMAD.MOV.U32 R14, RZ, RZ, R18 ;  /* 0x000000ffff0e7224 */ /* 0x000fe200078e0012 */
[----:B------:R-:W-:Y:S01]  /*1cf0*/  IADD3 R35, P1, PT, R35, R59, RZ ;  /* 0x0000003b23237210 */ /* 0x000fe20007f3e0ff */
[C---:B------:R-:W-:Y:S01]  /*1d00*/  IMAD R66, R9.reuse, UR16, RZ ;  /* 0x0000001009427c24 */ /* 0x040fe2000f8e02ff */
[----:B------:R-:W-:Y:S01]  /*1d10*/  LEA.HI.X.SX32 R68, R8, R34, 0x1, P0 ;  /* 0x0000002208447211 */ /* 0x000fe200000f0eff */
[----:B------:R-:W-:-:S02]  /*1d20*/  IMAD R9, R9, UR22, RZ ;  /* 0x0000001609097c24 */ /* 0x000fc4000f8e02ff */
[----:B------:R-:W-:Y:S01]  /*1d30*/  IMAD.X R34, R34, 0x1, R58, P1 ;  /* 0x0000000122227824 */ /* 0x000fe200008e063a */
[C---:B------:R-:W-:Y:S01]  /*1d40*/  SHF.L.U64.HI R68, R69.reuse, 0x1, R68 ;  /* 0x0000000145447819 */ /* 0x040fe20000010244 */
[----:B------:R-:W-:Y:S02]  /*1d50*/  IMAD.SHL.U32 R69, R69, 0x2, RZ ;  /* 0x0000000245457824 */ /* 0x000fe400078e00ff */
[C---:B------:R-:W-:Y:S01]  /*1d60*/  IMAD R66, R6.reuse, UR17, R66 ;  /* 0x0000001106427c24 */ /* 0x040fe2000f8e0242 */
[C---:B------:R-:W-:Y:S01]  /*1d70*/  SHF.L.U64.HI R34, R35.reuse, 0x1, R34 ;  /* 0x0000000123227819 */ /* 0x040fe20000010222 */
[C---:B------:R-:W-:Y:S01]  /*1d80*/  IMAD.WIDE.U32 R16, R6.reuse, UR16, R16 ;  /* 0x0000001006107c25 */ /* 0x040fe2000f8e0010 */
[----:B------:R-:W-:Y:S01]  /*1d90*/  SHF.L.U32 R35, R35, 0x1, RZ ;  /* 0x0000000123237819 */ /* 0x000fe200000006ff */
[----:B------:R-:W4:Y:S01]  /*1da0*/  LDCU UR17, c[0x0][0x450] ;  /* 0x00008a00ff1177ac */ /* 0x000f220008000800 */
[----:B------:R-:W-:Y:S01]  /*1db0*/  IADD3 R71, P0, PT, R69, UR14, RZ ;  /* 0x0000000e45477c10 */ /* 0x000fe2000ff1e0ff */
[----:B------:R-:W-:-:S02]  /*1dc0*/  IMAD R9, R6, UR23, R9 ;  /* 0x0000001706097c24 */ /* 0x000fc4000f8e0209 */
[----:B------:R-:W-:Y:S01]  /*1dd0*/  IMAD.WIDE.U32 R6, R6, UR22, R14 ;  /* 0x0000001606067c25 */ /* 0x000fe2000f8e000e */
[----:B------:R-:W-:Y:S01]  /*1de0*/  IADD3 R15, P1, PT, R35, UR14, RZ ;  /* 0x0000000e230f7c10 */ /* 0x000fe2000ff3e0ff */
[----:B------:R-:W2:Y:S01]  /*1df0*/  LDCU UR14, c[0x0][0x440] ;  /* 0x00008800ff0e77ac */ /* 0x000ea20008000800 */
[----:B------:R-:W-:Y:S01]  /*1e00*/  IADD3.X R70, PT, PT, R68, UR15, RZ, P0, !PT ;  /* 0x0000000f44467c10 */ /* 0x000fe200087fe4ff */
[----:B------:R-:W-:Y:S01]  /*1e10*/  IMAD.IADD R66, R17, 0x1, R66 ;  /* 0x0000000111427824 */ /* 0x000fe200078e0242 */
[----:B------:R-:W-:Y:S01]  /*1e20*/  LEA R67, P0, R16, UR8, 0x1 ;  /* 0x0000000810437c11 */ /* 0x000fe2000f8008ff */
[----:B------:R-:W-:Y:S01]  /*1e30*/  IMAD.IADD R9, R7, 0x1, R9 ;  /* 0x0000000107097824 */ /* 0x000fe200078e0209 */
[----:B---3--:R-:W-:Y:S01]  /*1e40*/  LEA R10, P2, R6, UR4, 0x1 ;  /* 0x00000004060a7c11 */ /* 0x008fe2000f8408ff */
[----:B------:R-:W-:Y:S01]  /*1e50*/  USHF.L.U32 UR16, UR22, 0x7, URZ ;  /* 0x0000000716107899 */ /* 0x000fe200080006ff */
[----:B------:R-:W-:Y:S01]  /*1e60*/  LEA.HI.X R66, R16, UR9, R66, 0x1, P0 ;  /* 0x0000000910427c11 */ /* 0x000fe200080f0c42 */
[----:B------:R-:W-:Y:S01]  /*1e70*/  IMAD.MOV.U32 R65, RZ, RZ, R2 ;  /* 0x000000ffff417224 */ /* 0x000fe200078e0002 */
[----:B-1----:R-:W-:Y:S01]  /*1e80*/  IADD3 R35, P0, PT, R35, UR10, RZ ;  /* 0x0000000a23237c10 */ /* 0x002fe2000ff1e0ff */
[C---:B------:R-:W-:Y:S01]  /*1e90*/  IMAD R76, R33.reuse, -0x80, R53 ;  /* 0xffffff80214c7824 */ /* 0x040fe200078e0235 */
[----:B------:R-:W-:Y:S01]  /*1ea0*/  LEA.HI.X R9, R6, UR5, R9, 0x1, P2 ;  /* 0x0000000506097c11 */ /* 0x000fe200090f0c09 */
[----:B------:R-:W1:Y:S01]  /*1eb0*/  LDCU.U8 UR5, c[0x0][0x533] ;  /* 0x0000a660ff0577ac */ /* 0x000e620008000000 */
[C---:B------:R-:W-:Y:S01]  /*1ec0*/  IADD3.X R14, PT, PT, R34.reuse, UR15, RZ, P1, !PT ;  /* 0x0000000f220e7c10 */ /* 0x040fe20008ffe4ff */
[----:B------:R-:W-:Y:S01]  /*1ed0*/  IMAD R75, R33, -0x80, R52 ;  /* 0xffffff80214b7824 */ /* 0x000fe200078e0234 */
[----:B------:R-:W-:Y:S01]  /*1ee0*/  IADD3.X R34, PT, PT, R34, UR11, RZ, P0, !PT ;  /* 0x0000000b22227c10 */ /* 0x000fe200087fe4ff */
[----:B------:R-:W-:Y:S01]  /*1ef0*/  UMOV UR15, URZ ;  /* 0x000000ff000f7c82 */ /* 0x000fe20008000000 */
[----:B------:R-:W-:Y:S01]  /*1f00*/  LOP3.LUT R15, R15, R14, RZ, 0x3c, !PT ;  /* 0x0000000e0f0f7212 */ /* 0x000fe200078e3cff */
[----:B------:R-:W-:Y:S01]  /*1f10*/  UIADD3 UR15, UP0, UPT, URZ, -UR15, URZ ;  /* 0x8000000fff0f7290 */ /* 0x000fe2000ff1e0ff */
[-C--:B------:R-:W-:Y:S01]  /*1f20*/  LOP3.LUT R35, R35, R34.reuse, RZ, 0x3c, !PT ;  /* 0x0000002223237212 */ /* 0x080fe200078e3cff */
[----:B------:R-:W-:Y:S01]  /*1f30*/  IMAD.MOV.U32 R74, RZ, RZ, R33 ;  /* 0x000000ffff4a7224 */ /* 0x000fe200078e0021 */
[----:B--2---:R-:W-:Y:S01]  /*1f40*/  ISETP.GE.AND P0, PT, R12, UR14, PT ;  /* 0x0000000e0c007c0c */ /* 0x004fe2000bf06270 */
[----:B------:R-:W-:Y:S01]  /*1f50*/  UIADD3.X UR20, UPT, UPT, URZ, ~UR18, URZ, UP0, !UPT ;  /* 0x80000012ff147290 */ /* 0x000fe200087fe4ff */
[----:B------:R-:W-:Y:S01]  /*1f60*/  LOP3.LUT R34, R35, R34, RZ, 0x3c, !PT ;  /* 0x0000002223227212 */ /* 0x000fe200078e3cff */
[----:B------:R-:W-:Y:S01]  /*1f70*/  UIADD3.X UR19, UPT, UPT, URZ, ~UR16, URZ, UP0, !UPT ;  /* 0x80000010ff137290 */ /* 0x000fe200087fe4ff */
[----:B------:R-:W-:Y:S01]  /*1f80*/  LOP3.LUT R14, R15, R14, RZ, 0x3c, !PT ;  /* 0x0000000e0f0e7212 */ /* 0x000fe200078e3cff */
[C---:B------:R-:W-:Y:S01]  /*1f90*/  VIADD R60, R82.reuse, 0x20 ;  /* 0x00000020523c7836 */ /* 0x040fe20000000000 */
[----:B------:R-:W-:Y:S01]  /*1fa0*/  IADD3 R69, P1, PT, R69, UR10, RZ ;  /* 0x0000000a45457c10 */ /* 0x000fe2000ff3e0ff */
[----:B------:R-:W-:Y:S01]  /*1fb0*/  VIADD R72, R82, 0x60 ;  /* 0x0000006052487836 */ /* 0x000fe20000000000 */
[----:B------:R-:W-:Y:S01]  /*1fc0*/  P2R R78, PR, RZ, 0x1 ;  /* 0x00000001ff4e7803 */ /* 0x000fe20000000000 */
[----:B------:R-:W-:Y:S01]  /*1fd0*/  USHF.R.S64 UR18, UR15, 0x1f, UR20 ;  /* 0x0000001f0f127899 */ /* 0x000fe20008001014 */
[----:B----4-:R-:W-:Y:S01]  /*1fe0*/  MOV R16, UR17 ;  /* 0x0000001100107c02 */ /* 0x010fe20008000f00 */
[----:B------:R-:W-:Y:S01]  /*1ff0*/  USHF.R.S64 UR15, UR15, 0x1f, UR19 ;  /* 0x0000001f0f0f7899 */ /* 0x000fe20008001013 */
[----:B------:R-:W-:Y:S01]  /*2000*/  LOP3.LUT R35, R35, R34, RZ, 0x3c, !PT ;  /* 0x0000002223237212 */ /* 0x000fe200078e3cff */
[----:B------:R-:W2:Y:S01]  /*2010*/  LDCU UR4, c[0x0][0x440] ;  /* 0x00008800ff0477ac */ /* 0x000ea20008000800 */
[----:B------:R-:W-:-:S02]  /*2020*/  LOP3.LUT R15, R15, R14, RZ, 0x3c, !PT ;  /* 0x0000000e0f0f7212 */ /* 0x000fc400078e3cff */
[----:B------:R-:W-:Y:S01]  /*2030*/  IADD3.X R68, PT, PT, R68, UR11, RZ, P1, !PT ;  /* 0x0000000b44447c10 */ /* 0x000fe20008ffe4ff */
[----:B------:R-:W3:Y:S01]  /*2040*/  LDCU.128 UR8, c[0x0][0x3a0] ;  /* 0x00007400ff0877ac */ /* 0x000ee20008000c00 */
[----:B------:R-:W-:Y:S02]  /*2050*/  USHF.R.S32.HI UR16, URZ, 0x1f, UR20 ;  /* 0x0000001fff107899 */ /* 0x000fe40008011414 */
[----:B------:R-:W-:Y:S02]  /*2060*/  USHF.R.S32.HI UR19, URZ, 0x1f, UR19 ;  /* 0x0000001fff137899 */ /* 0x000fe40008011413 */
[----:B-1----:R-:W-:-:S11]  /*2070*/  UISETP.NE.AND UP0, UPT, UR5, URZ, UPT ;  /* 0x000000ff0500728c */ /* 0x002fd6000bf05270 */
.L_x_3414:
[----:B------:R-:W-:Y:S01]  /*2080*/  ISETP.NE.AND P0, PT, R78, RZ, PT ;  /* 0x000000ff4e00720c */ /* 0x000fe20003f05270 */
[----:B------:R-:W-:Y:S01]  /*2090*/  VIADD R75, R75, 0x80 ;  /* 0x000000804b4b7836 */ /* 0x000fe20000000000 */
[----:B--2---:R-:W-:Y:S01]  /*20a0*/  ISETP.GE.AND P1, PT, R12, UR4, PT ;  /* 0x000000040c007c0c */ /* 0x004fe2000bf26270 */
        /* <DEDUP_REMOVED lines=8> */
[----:B------:R-:W-:Y:S02]  /*2130*/  ISETP.GE.OR P0, PT, R60, R75, P1 ;  /* 0x0000004b3c00720c */ /* 0x000fe40000f06670 */
[-C--:B------:R-:W-:Y:S02]  /*2140*/  ISETP.GE.AND P6, PT, R72, R76.reuse, PT ;  /* 0x0000004c4800720c */ /* 0x080fe40003fc6270 */
[----:B------:R-:W-:Y:S02]  /*2150*/  ISETP.LT.OR P2, PT, R60, R76, P0 ;  /* 0x0000004c3c00720c */ /* 0x000fe40000741670 */
[C---:B------:R-:W-:Y:S02]  /*2160*/  LEA R18, P0, R48.reuse, R67, 0x6 ;  /* 0x0000004330127211 */ /* 0x040fe400078030ff */
[----:B------:R-:W-:Y:S02]  /*2170*/  P2R R86, PR, RZ, 0x4 ;  /* 0x00000004ff567803 */ /* 0x000fe40000000000 */
[C---:B------:R-:W-:Y:S01]  /*2180*/  LEA.HI.X R19, R48.reuse, R66, R49, 0x6, P0 ;  /* 0x0000004230137211 */ /* 0x040fe200000f3431 */
[----:B------:R-:W-:Y:S01]  /*2190*/  @!P3 IMAD.MOV.U32 R2, RZ, RZ, R67 ;  /* 0x000000ffff02b224 */ /* 0x000fe200078e0043 */
[C---:B------:R-:W-:Y:S01]  /*21a0*/  ISETP.GE.OR P0, PT, R73.reuse, R75, P1 ;  /* 0x0000004b4900720c */ /* 0x040fe20000f06670 */
[----:B------:R-:W-:Y:S03]  /*21b0*/  @!P3 IMAD.MOV.U32 R3, RZ, RZ, R66 ;  /* 0x000000ffff03b224 */ /* 0x000fe600078e0042 */
[----:B------:R-:W-:Y:S02]  /*21c0*/  ISETP.LT.OR P4, PT, R73, R76, P0 ;  /* 0x0000004c4900720c */ /* 0x000fe40000781670 */
[----:B----4-:R2:W4:Y:S11]  /*21d0*/  @!P3 LDG.E.128 R4, desc[UR6][R2.64] ;  /* 0x000000060204b981 */ /* 0x010536000c1e1d00 */
[C---:B------:R-:W-:Y:S04]  /*21e0*/  @!P4 LEA R20, P0, R48.reuse, R18, 0x6 ;  /* 0x000000123014c211 */ /* 0x040fe800078030ff */
[----:B------:R-:W-:Y:S02]  /*21f0*/  @!P4 LEA.HI.X R21, R48, R19, R49, 0x6, P0 ;  /* 0x000000133015c211 */ /* 0x000fe400000f3431 */
[----:B------:R-:W-:Y:S04]  /*2200*/  ISETP.GE.AND P0, PT, R72, R75, PT ;  /* 0x0000004b4800720c */ /* 0x000fe80003f06270 */
[----:B------:R-:W-:Y:S01]  /*2210*/  ISETP.GE.OR P5, PT, R12, UR4, P0 ;  /* 0x000000040c007c0c */ /* 0x000fe200087a6670 */
[----:B--2---:R-:W-:Y:S02]  /*2220*/  @!P3 IMAD.MOV.U32 R2, RZ, RZ, R63 ;  /* 0x000000ffff02b224 */ /* 0x004fe400078e003f */
[----:B------:R-:W-:Y:S05]  /*2230*/  @!P3 IMAD.MOV.U32 R3, RZ, RZ, R62 ;  /* 0x000000ffff03b224 */ /* 0x000fea00078e003e */
[----:B----4-:R2:W-:Y:S05]  /*2240*/  @!P3 STG.E.128 desc[UR6][R2.64], R4 ;  /* 0x000000040200b986 */ /* 0x0105ea000c101d06 */
[----:B--2---:R-:W2:Y:S01]  /*2250*/  @!P2 LDG.E.128 R4, desc[UR6][R18.64] ;  /* 0x000000061204a981 */ /* 0x004ea2000c1e1d00 */
[C---:B------:R-:W-:Y:S04]  /*2260*/  LEA R2, P1, R44.reuse, R63, 0x6 ;  /* 0x0000003f2c027211 */ /* 0x040fe800078230ff */
[----:B------:R-:W-:Y:S02]  /*2270*/  LEA.HI.X R3, R44, R62, R45, 0x6, P1 ;  /* 0x0000003e2c037211 */ /* 0x000fe400008f342d */
[----:B------:R-:W-:Y:S04]  /*2280*/  ISETP.GT.AND P1, PT, R74, R61, PT ;  /* 0x0000003d4a00720c */ /* 0x000fe80003f24270 */
[----:B------:R-:W-:Y:S01]  /*2290*/  P2R R79, PR, RZ, 0x2 ;  /* 0x00000002ff4f7803 */ /* 0x000fe20000000000 */
[----:B--2---:R2:W-:Y:S01]  /*22a0*/  @!P2 STG.E.128 desc[UR6][R2.64], R4 ;  /* 0x000000040200a986 */ /* 0x0045e2000c101d06 */
[----:B------:R-:W-:Y:S11]  /*22b0*/  ISETP.LT.OR P2, PT, R72, R76, P5 ;  /* 0x0000004c4800720c */ /* 0x000ff60002f41670 */
[----:B------:R-:W-:Y:S02]  /*22c0*/  @!UPT UIADD3 URZ, UPT, UPT, URZ, URZ, URZ ;  /* 0x000000fffffff290 */ /* 0x000fe4000fffe0ff */
[C---:B------:R-:W-:Y:S04]  /*22d0*/  @!P2 LEA R18, P0, R48.reuse, R18, 0x7 ;  /* 0x000000123012a211 */ /* 0x040fe800078038ff */
[----:B------:R-:W-:Y:S01]  /*22e0*/  @!P2 LEA.HI.X R19, R48, R19, R49, 0x7, P0 ;  /* 0x000000133013a211 */ /* 0x000fe200000f3c31 */
[----:B--2---:R2:W4:Y:S02]  /*22f0*/  @!P4 LDG.E.128 R4, desc[UR6][R20.64] ;  /* 0x000000061404c981 */ /* 0x004524000c1e1d00 */
[CC--:B--2---:R-:W-:Y:S04]  /*2300*/  @!P4 LEA R20, P0, R44.reuse, R2.reuse, 0x6 ;  /* 0x000000022c14c211 */ /* 0x0c4fe800078030ff */
[CCC-:B------:R-:W-:Y:S02]  /*2310*/  @!P4 LEA.HI.X R21, R44.reuse, R3.reuse, R45.reuse, 0x6, P0 ;  /* 0x000000032c15c211 */ /* 0x1c0fe400000f342d */
[C---:B------:R-:W-:Y:S04]  /*2320*/  @!P2 LEA R2, P0, R44.reuse, R2, 0x7 ;  /* 0x000000022c02a211 */ /* 0x040fe800078038ff */
[----:B------:R-:W-:Y:S02]  /*2330*/  @!P2 LEA.HI.X R3, R44, R3, R45, 0x7, P0 ;  /* 0x000000032c03a211 */ /* 0x000fe400000f3c2d */
[----:B------:R-:W-:Y:S01]  /*2340*/  ISETP.NE.AND P0, PT, R16, RZ, PT ;  /* 0x000000ff1000720c */ /* 0x000fe20003f05270 */
[----:B----4-:R2:W-:Y:S05]  /*2350*/  @!P4 STG.E.128 desc[UR6][R20.64], R4 ;  /* 0x000000041400c986 */ /* 0x0105ea000c101d06 */
[----:B--2---:R-:W2:Y:S05]  /*2360*/  @!P2 LDG.E.128 R4, desc[UR6][R18.64] ;  /* 0x000000061204a981 */ /* 0x004eaa000c1e1d00 */
[----:B--2---:R2:W-:Y:S02]  /*2370*/  @!P2 STG.E.128 desc[UR6][R2.64], R4 ;  /* 0x000000040200a986 */ /* 0x0045e4000c101d06 */
[----:B-1----:R-:W-:Y:S05]  /*2380*/  @P0 BRA `(.L_x_3394) ;  /* 0x0000000000780947 */ /* 0x002fea0003800000 */
[----:B------:R-:W-:Y:S01]  /*2390*/  @!P3 IMAD.MOV.U32 R8, RZ, RZ, R10 ;  /* 0x000000ffff08b224 */ /* 0x000fe200078e000a */
[----:B--2---:R-:W1:Y:S01]  /*23a0*/  LDC.64 R2, c[0x0][0x4a8] ;  /* 0x00012a00ff027b82 */ /* 0x004e620000000a00 */
[----:B------:R-:W-:Y:S01]  /*23b0*/  @!P3 IMAD.MOV.U32 R16, RZ, RZ, R65 ;  /* 0x000000ffff10b224 */ /* 0x000fe200078e0041 */
[----:B------:R-:W-:Y:S01]  /*23c0*/  ISETP.NE.AND P6, PT, R86, RZ, PT ;  /* 0x000000ff5600720c */ /* 0x000fe20003fc5270 */
[----:B------:R-:W-:Y:S01]  /*23d0*/  @!P3 IMAD.MOV.U32 R17, RZ, RZ, R64 ;  /* 0x000000ffff11b224 */ /* 0x000fe200078e0040 */
[----:B------:R2:W4:Y:S01]  /*23e0*/  @!P3 LDG.E.128 R4, desc[UR6][R8.64] ;  /* 0x000000060804b981 */ /* 0x000522000c1e1d00 */
[C---:B------:R-:W-:Y:S01]  /*23f0*/  SHF.L.U64.HI R0, R46.reuse, 0x5, R47 ;  /* 0x000000052e007819 */ /* 0x040fe2000001022f */
[----:B--2---:R-:W-:Y:S05]  /*2400*/  IMAD.SHL.U32 R8, R46, 0x20, RZ ;  /* 0x000000202e087824 */ /* 0x004fea00078e00ff */
[C---:B------:R-:W-:Y:S04]  /*2410*/  LEA R18, P1, R8.reuse, R65, 0x1 ;  /* 0x0000004108127211 */ /* 0x040fe800078208ff */
[----:B------:R-:W-:Y:S01]  /*2420*/  LEA.HI.X R19, R8, R64, R0, 0x1, P1 ;  /* 0x0000004008137211 */ /* 0x000fe200008f0c00 */
[----:B----4-:R2:W-:Y:S01]  /*2430*/  @!P3 STG.E.128 desc[UR6][R16.64], R4 ;  /* 0x000000041000b986 */ /* 0x0105e2000c101d06 */
[C---:B-1----:R-:W-:Y:S04]  /*2440*/  LEA R20, P0, R2.reuse, R10, 0x6 ;  /* 0x0000000a02147211 */ /* 0x042fe800078030ff */
[C-C-:B------:R-:W-:Y:S05]  /*2450*/  LEA.HI.X R21, R2.reuse, R9, R3.reuse, 0x6, P0 ;  /* 0x0000000902157211 */ /* 0x140fea00000f3403 */
[----:B--2---:R-:W2:Y:S01]  /*2460*/  @!P6 LDG.E.128 R4, desc[UR6][R20.64] ;  /* 0x000000061404e981 */ /* 0x004ea2000c1e1d00 */
[C---:B------:R-:W-:Y:S04]  /*2470*/  @!P4 LEA R16, P0, R2.reuse, R20, 0x6 ;  /* 0x000000140210c211 */ /* 0x040fe800078030ff */
[----:B------:R-:W-:Y:S01]  /*2480*/  @!P4 LEA.HI.X R17, R2, R21, R3, 0x6, P0 ;  /* 0x000000150211c211 */ /* 0x000fe200000f3403 */
[----:B--2---:R1:W-:Y:S04]  /*2490*/  @!P6 STG.E.128 desc[UR6][R18.64], R4 ;  /* 0x000000041200e986 */ /* 0x0043e8000c101d06 */
[----:B-1----:R1:W2:Y:S02]  /*24a0*/  @!P4 LDG.E.128 R4, desc[UR6][R16.64] ;  /* 0x000000061004c981 */ /* 0x0022a4000c1e1d00 */
[C---:B-1----:R-:W-:Y:S04]  /*24b0*/  @!P4 LEA R16, P0, R46.reuse, R18, 0x6 ;  /* 0x000000122e10c211 */ /* 0x042fe800078030ff */
[----:B------:R-:W-:Y:S05]  /*24c0*/  @!P4 LEA.HI.X R17, R46, R19, R47, 0x6, P0 ;  /* 0x000000132e11c211 */ /* 0x000fea00000f342f */
[----:B--2---:R1:W-:Y:S02]  /*24d0*/  @!P4 STG.E.128 desc[UR6][R16.64], R4 ;  /* 0x000000041000c986 */ /* 0x0043e4000c101d06 */
[----:B-1----:R-:W-:Y:S01]  /*24e0*/  IMAD.MOV.U32 R16, RZ, RZ, RZ ;  /* 0x000000ffff107224 */ /* 0x002fe200078e00ff */
[----:B------:R-:W-:Y:S06]  /*24f0*/  @P2 BRA `(.L_x_3395) ;  /* 0x0000002800102947 */ /* 0x000fec0003800000 */
[C---:B------:R-:W-:Y:S04]  /*2500*/  LEA R4, P0, R2.reuse, R20, 0x7 ;  /* 0x0000001402047211 */ /* 0x040fe800078038ff */
[----:B------:R-:W-:Y:S02]  /*2510*/  LEA.HI.X R5, R2, R21, R3, 0x7, P0 ;  /* 0x0000001502057211 */ /* 0x000fe400000f3c03 */
[C---:B------:R-:W-:Y:S04]  /*2520*/  LEA R2, P0, R46.reuse, R18, 0x7 ;  /* 0x000000122e027211 */ /* 0x040fe800078038ff */
[----:B------:R-:W2:Y:S01]  /*2530*/  LDG.E.128 R4, desc[UR6][R4.64] ;  /* 0x0000000604047981 */ /* 0x000ea2000c1e1d00 */
[----:B------:R-:W-:Y:S05]  /*2540*/  LEA.HI.X R3, R46, R19, R47, 0x7, P0 ;  /* 0x000000132e037211 */ /* 0x000fea00000f3c2f */
[----:B--2---:R1:W-:Y:S01]  /*2550*/  STG.E.128 desc[UR6][R2.64], R4 ;  /* 0x0000000402007986 */ /* 0x0043e2000c101d06 */
[----:B------:R-:W-:Y:S05]  /*2560*/  BRA `(.L_x_3395) ;  /* 0x0000002400f47947 */ /* 0x000fea0003800000 */
.L_x_3394:
        /* <DEDUP_REMOVED lines=19> */
[----:B----4-:R-:W-:Y:S02]  /*26a0*/  @!P0 LOP3.LUT R0, R20, 0xffff0000, RZ, 0xc0, !PT ;  /* 0xffff000014008812 */ /* 0x010fe400078ec0ff */
[C---:B-----5:R-:W-:Y:S01]  /*26b0*/  @!P0 LOP3.LUT R18, R24.reuse, 0xffff0000, RZ, 0xc0, !PT ;  /* 0xffff000018128812 */ /* 0x060fe200078ec0ff */
[----:B------:R-:W-:Y:S01]  /*26c0*/  @!P0 IMAD.U32 R17, R24, 0x10000, RZ ;  /* 0x0001000018118824 */ /* 0x000fe200078e00ff */
[C---:B------:R-:W-:Y:S02]  /*26d0*/  @!P0 SHF.L.U32 R19, R25.reuse, 0x10, RZ ;  /* 0x0000001019138819 */ /* 0x040fe400000006ff */
[----:B------:R-:W-:Y:S01]  /*26e0*/  @!P0 LOP3.LUT R24, R25, 0xffff0000, RZ, 0xc0, !PT ;  /* 0xffff000019188812 */ /* 0x000fe200078ec0ff */
[----:B------:R-:W-:Y:S01]  /*26f0*/  @!P0 FMUL.FTZ R26, R0, R17 ;  /* 0x00000011001a8220 */ /* 0x000fe20000410000 */
[C---:B--2---:R-:W-:Y:S01]  /*2700*/  @!P0 SHF.L.U32 R4, R3.reuse, 0x10, RZ ;  /* 0x0000001003048819 */ /* 0x044fe200000006ff */
        /* <DEDUP_REMOVED lines=13> */
[----:B------:R-:W-:Y:S01]  /*27e0*/  @!P0 SHF.L.U32 R25, R23, 0x10, RZ ;  /* 0x0000001017198819 */ /* 0x000fe200000006ff */
[----:B------:R-:W-:Y:S01]  /*27f0*/  @!P0 FFMA.FTZ R27, R17, R7, -R27 ;  /* 0x00000007111b8223 */ /* 0x000fe2000001081b */
[----:B------:R-:W-:Y:S01]  /*2800*/  @!P0 F2FP.BF16.F32.PACK_AB R0, R0, R26 ;  /* 0x0000001a0000823e */ /* 0x000fe200000010ff */
        /* <DEDUP_REMOVED lines=11> */
[----:B------:R-:W-:Y:S01]  /*28c0*/  MOV R6, R65 ;  /* 0x0000004100067202 */ /* 0x000fe20000000f00 */
[----:B------:R-:W-:Y:S01]  /*28d0*/  @!P0 IMAD.MOV.U32 R20, RZ, RZ, R0 ;  /* 0x000000ffff148224 */ /* 0x000fe200078e0000 */
[----:B------:R-:W-:Y:S01]  /*28e0*/  @!P0 F2FP.BF16.F32.PACK_AB R3, R3, R38 ;  /* 0x000000260303823e */ /* 0x000fe200000010ff */
[----:B------:R-:W-:Y:S01]  /*28f0*/  IMAD.MOV.U32 R7, RZ, RZ, R64 ;  /* 0x000000ffff077224 */ /* 0x000fe200078e0040 */
[----:B------:R-:W-:Y:S02]  /*2900*/  @!P0 F2FP.BF16.F32.PACK_AB R4, R4, R39 ;  /* 0x000000270404823e */ /* 0x000fe400000010ff */
[----:B------:R-:W-:Y:S02]  /*2910*/  @!P0 MOV R21, R2 ;  /* 0x0000000200158202 */ /* 0x000fe40000000f00 */
[----:B------:R-:W-:Y:S02]  /*2920*/  @!P0 MOV R22, R3 ;  /* 0x0000000300168202 */ /* 0x000fe40000000f00 */
[----:B------:R-:W-:Y:S05]  /*2930*/  @!P0 MOV R23, R4 ;  /* 0x0000000400178202 */ /* 0x000fea0000000f00 */
[----:B------:R1:W-:Y:S02]  /*2940*/  STG.E.128 desc[UR6][R6.64], R20 ;  /* 0x0000001406007986 */ /* 0x0003e4000c101d06 */
.L_x_3398:
[----:B---3--:R-:W-:Y:S05]  /*2950*/  BSYNC.RECONVERGENT B0 ;  /* 0x0000000000007941 */ /* 0x008fea0003800200 */
.L_x_3397:
[----:B------:R-:W-:Y:S01]  /*2960*/  ISETP.NE.AND P0, PT, R86, RZ, PT ;  /* 0x000000ff5600720c */ /* 0x000fe20003f05270 */
[----:B------:R-:W-:Y:S11]  /*2970*/  BSSY.RECONVERGENT B0, `(.L_x_3399) ;  /* 0x0000034000007945 */ /* 0x000ff60003800200 */
[----:B------:R-:W-:Y:S01]  /*2980*/  @!UPT UIADD3 URZ, UPT, UPT, URZ, URZ, URZ ;  /* 0x000000fffffff290 */ /* 0x000fe2000fffe0ff */
[----:B------:R-:W-:Y:S05]  /*2990*/  @P0 BRA `(.L_x_3400) ;  /* 0x0000000000c40947 */ /* 0x000fea0003800000 */
[----:B------:R-:W-:Y:S01]  /*29a0*/  ISETP.GE.AND P0, PT, R12, R16, PT ;  /* 0x000000100c00720c */ /* 0x000fe20003f06270 */
[----:B-1----:R-:W3:Y:S11]  /*29b0*/  LDG.E.128 R20, desc[UR6][R36.64] ;  /* 0x0000000624147981 */ /* 0x002ef6000c1e1d00 */
[----:B------:R-:W-:Y:S01]  /*29c0*/  @!UPT UIADD3 URZ, UPT, UPT, URZ, URZ, URZ ;  /* 0x000000fffffff290 */ /* 0x000fe2000fffe0ff */
[----:B------:R-:W-:Y:S01]  /*29d0*/  @!P0 IMAD.WIDE R2, R5, 0x2, R14 ;  /* 0x0000000205028825 */ /* 0x000fe200078e020e */
[----:B------:R-:W4:Y:S06]  /*29e0*/  @!P0 LDG.E.64 R26, desc[UR6][R28.64] ;  /* 0x000000061c1a8981 */ /* 0x000f2c000c1e1b00 */
[----:B------:R-:W5:Y:S01]  /*29f0*/  @!P0 LDG.E.64 R2, desc[UR6][R2.64] ;  /* 0x0000000602028981 */ /* 0x000f62000c1e1b00 */
[C---:B---3--:R-:W-:Y:S01]  /*2a00*/  @!P0 LOP3.LUT R0, R20.reuse, 0xffff0000, RZ, 0xc0, !PT ;  /* 0xffff000014008812 */ /* 0x048fe200078ec0ff */
[----:B------:R-:W-:Y:S01]  /*2a10*/  @!P0 IMAD.U32 R24, R21, 0x10000, RZ ;  /* 0x0001000015188824 */ /* 0x000fe200078e00ff */
[----:B------:R-:W-:Y:S02]  /*2a20*/  @!P0 SHF.L.U32 R18, R20, 0x10, RZ ;  /* 0x0000001014128819 */ /* 0x000fe400000006ff */
[C---:B----4-:R-:W-:Y:S01]  /*2a30*/  @!P0 LOP3.LUT R19, R26.reuse, 0xffff0000, RZ, 0xc0, !PT ;  /* 0xffff00001a138812 */ /* 0x050fe200078ec0ff */
[C---:B------:R-:W-:Y:S01]  /*2a40*/  @!P0 IMAD.U32 R25, R27.reuse, 0x10000, RZ ;  /* 0x000100001b198824 */ /* 0x040fe200078e00ff */
[----:B------:R-:W-:Y:S02]  /*2a50*/  @!P0 SHF.L.U32 R17, R26, 0x10, RZ ;  /* 0x000000101a118819 */ /* 0x000fe400000006ff */
[----:B------:R-:W-:Y:S01]  /*2a60*/  @!P0 LOP3.LUT R26, R27, 0xffff0000, RZ, 0xc0, !PT ;  /* 0xffff00001b1a8812 */ /* 0x000fe200078ec0ff */
[----:B------:R-:W-:Y:S01]  /*2a70*/  @!P0 IMAD.U32 R27, R23, 0x10000, RZ ;  /* 0x00010000171b8824 */ /* 0x000fe200078e00ff */
[C---:B-----5:R-:W-:Y:S01]  /*2a80*/  @!P0 LOP3.LUT R7, R2.reuse, 0xffff0000, RZ, 0xc0, !PT ;  /* 0xffff000002078812 */ /* 0x060fe200078ec0ff */
[----:B------:R-:W-:Y:S01]  /*2a90*/  @!P0 IMAD.U32 R8, R2, 0x10000, RZ ;  /* 0x0001000002088824 */ /* 0x000fe200078e00ff */
[----:B------:R-:W-:Y:S01]  /*2aa0*/  @!P0 LOP3.LUT R2, R21, 0xffff0000, RZ, 0xc0, !PT ;  /* 0xffff000015028812 */ /* 0x000fe200078ec0ff */
[C---:B------:R-:W-:Y:S01]  /*2ab0*/  @!P0 FMUL.FTZ R38, R0.reuse, R17 ;  /* 0x0000001100268220 */ /* 0x040fe20000410000 */
[C---:B------:R-:W-:Y:S01]  /*2ac0*/  @!P0 SHF.L.U32 R4, R3.reuse, 0x10, RZ ;  /* 0x0000001003048819 */ /* 0x040fe200000006ff */
[-C--:B------:R-:W-:Y:S01]  /*2ad0*/  @!P0 FMUL.FTZ R0, R0, R8.reuse ;  /* 0x0000000800008220 */ /* 0x080fe20000410000 */
[----:B------:R-:W-:Y:S01]  /*2ae0*/  @!P0 LOP3.LUT R6, R3, 0xffff0000, RZ, 0xc0, !PT ;  /* 0xffff000003068812 */ /* 0x000fe200078ec0ff */
[----:B------:R-:W-:Y:S01]  /*2af0*/  @!P0 FMUL.FTZ R39, R2, R19 ;  /* 0x0000001302278220 */ /* 0x000fe20000410000 */
[----:B------:R-:W-:Y:S01]  /*2b00*/  @!P0 LOP3.LUT R3, R22, 0xffff0000, RZ, 0xc0, !PT ;  /* 0xffff000016038812 */ /* 0x000fe200078ec0ff */
[-C--:B------:R-:W-:Y:S01]  /*2b10*/  @!P0 FMUL.FTZ R2, R2, R7.reuse ;  /* 0x0000000702028220 */ /* 0x080fe20000410000 */
[----:B------:R-:W-:Y:S01]  /*2b20*/  @!P0 FFMA.FTZ R38, R18, R8, -R38 ;  /* 0x0000000812268223 */ /* 0x000fe20000010826 */
[----:B------:R-:W-:Y:S01]  /*2b30*/  @!P0 LOP3.LUT R8, R23, 0xffff0000, RZ, 0xc0, !PT ;  /* 0xffff000017088812 */ /* 0x000fe200078ec0ff */
[----:B------:R-:W-:Y:S01]  /*2b40*/  @!P0 FFMA.FTZ R39, R24, R7, -R39 ;  /* 0x0000000718278223 */ /* 0x000fe20000010827 */
[----:B------:R-:W-:Y:S01]  /*2b50*/  @!P0 SHF.L.U32 R7, R22, 0x10, RZ ;  /* 0x0000001016078819 */ /* 0x000fe200000006ff */
[C---:B------:R-:W-:Y:S01]  /*2b60*/  @!P0 FMUL.FTZ R40, R3.reuse, R25 ;  /* 0x0000001903288220 */ /* 0x040fe20000410000 */
[----:B------:R-:W-:Y:S01]  /*2b70*/  @!P0 FMUL.FTZ R3, R3, R4 ;  /* 0x0000000403038220 */ /* 0x000fe20000410000 */
[----:B------:R-:W-:Y:S01]  /*2b80*/  @!P0 FMUL.FTZ R41, R8, R26 ;  /* 0x0000001a08298220 */ /* 0x000fe20000410000 */
[----:B------:R-:W-:Y:S01]  /*2b90*/  @!P0 FFMA.FTZ R0, R17, R18, R0 ;  /* 0x0000001211008223 */ /* 0x000fe20000010000 */
[----:B------:R-:W-:Y:S01]  /*2ba0*/  LEA R18, P1, R46, R65, 0x6 ;  /* 0x000000412e127211 */ /* 0x000fe200078230ff */
[----:B------:R-:W-:Y:S01]  /*2bb0*/  @!P0 FFMA.FTZ R40, R7, R4, -R40 ;  /* 0x0000000407288223 */ /* 0x000fe20000010828 */
[----:B------:R-:W-:Y:S01]  /*2bc0*/  @!P0 FMUL.FTZ R4, R8, R6 ;  /* 0x0000000608048220 */ /* 0x000fe20000410000 */
[----:B------:R-:W-:Y:S01]  /*2bd0*/  @!P0 FFMA.FTZ R2, R19, R24, R2 ;  /* 0x0000001813028223 */ /* 0x000fe20000010002 */
[----:B------:R-:W-:Y:S01]  /*2be0*/  @!P0 F2FP.BF16.F32.PACK_AB R0, R0, R38 ;  /* 0x000000260000823e */ /* 0x000fe200000010ff */
[----:B------:R-:W-:Y:S01]  /*2bf0*/  @!P0 FFMA.FTZ R3, R25, R7, R3 ;  /* 0x0000000719038223 */ /* 0x000fe20000010003 */
[----:B------:R-:W-:Y:S01]  /*2c00*/  LEA.HI.X R19, R46, R64, R47, 0x6, P1 ;  /* 0x000000402e137211 */ /* 0x000fe200008f342f */
[----:B------:R-:W-:Y:S01]  /*2c10*/  @!P0 FFMA.FTZ R6, R27, R6, -R41 ;  /* 0x000000061b068223 */ /* 0x000fe20000010829 */
[----:B------:R-:W-:Y:S01]  /*2c20*/  @!P0 F2FP.BF16.F32.PACK_AB R2, R2, R39 ;  /* 0x000000270202823e */ /* 0x000fe200000010ff */
[----:B------:R-:W-:Y:S01]  /*2c30*/  @!P0 FFMA.FTZ R4, R26, R27, R4 ;  /* 0x0000001b1a048223 */ /* 0x000fe20000010004 */
[----:B------:R-:W-:Y:S02]  /*2c40*/  @!P0 F2FP.BF16.F32.PACK_AB R3, R3, R40 ;  /* 0x000000280303823e */ /* 0x000fe400000010ff */
[----:B------:R-:W-:Y:S01]  /*2c50*/  @!P0 MOV R20, R0 ;  /* 0x0000000000148202 */ /* 0x000fe20000000f00 */
[----:B------:R-:W-:Y:S01]  /*2c60*/  @!P0 IMAD.MOV.U32 R21, RZ, RZ, R2 ;  /* 0x000000ffff158224 */ /* 0x000fe200078e0002 */
[----:B------:R-:W-:Y:S02]  /*2c70*/  @!P0 F2FP.BF16.F32.PACK_AB R4, R4, R6 ;  /* 0x000000060404823e */ /* 0x000fe400000010ff */
[----:B------:R-:W-:Y:S02]  /*2c80*/  @!P0 MOV R22, R3 ;  /* 0x0000000300168202 */ /* 0x000fe40000000f00 */
[----:B------:R-:W-:Y:S05]  /*2c90*/  @!P0 MOV R23, R4 ;  /* 0x0000000400178202 */ /* 0x000fea0000000f00 */
[----:B------:R3:W-:Y:S02]  /*2ca0*/  STG.E.128 desc[UR6][R18.64], R20 ;  /* 0x0000001412007986 */ /* 0x0007e4000c101d06 */
.L_x_3400:
[----:B------:R-:W-:Y:S05]  /*2cb0*/  BSYNC.RECONVERGENT B0 ;  /* 0x0000000000007941 */ /* 0x000fea0003800200 */
.L_x_3399:
[----:B------:R-:W-:Y:S04]  /*2cc0*/  BSSY.RECONVERGENT B0, `(.L_x_3401) ;  /* 0x0000038000007945 */ /* 0x000fe80003800200 */
[----:B------:R-:W-:Y:S05]  /*2cd0*/  @P4 BRA `(.L_x_3402) ;  /* 0x0000000000d84947 */ /* 0x000fea0003800000 */
[----:B------:R-:W-:Y:S02]  /*2ce0*/  ISETP.GE.AND P0, PT, R12, R16, PT ;  /* 0x000000100c00720c */ /* 0x000fe40003f06270 */
[C---:B-1-3--:R-:W-:Y:S04]  /*2cf0*/  LEA R20, P1, R30.reuse, R36, 0x6 ;  /* 0x000000241e147211 */ /* 0x04afe800078230ff */
[----:B------:R-:W-:Y:S06]  /*2d00*/  LEA.HI.X R21, R30, R37, R31, 0x6, P1 ;  /* 0x000000251e157211 */ /* 0x000fec00008f341f */
[----:B------:R-:W3:Y:S01]  /*2d10*/  LDG.E.128 R20, desc[UR6][R20.64] ;  /* 0x0000000614147981 */ /* 0x000ee2000c1e1d00 */
[----:B------:R-:W-:Y:S04]  /*2d20*/  @!P0 IMAD.WIDE R2, R5, 0x2, R14 ;  /* 0x0000000205028825 */ /* 0x000fe800078e020e */
[C---:B------:R-:W-:Y:S04]  /*2d30*/  @!P0 IMAD.WIDE R24, R11.reuse, 0x40, R28 ;  /* 0x000000400b188825 */ /* 0x040fe800078e021c */
[----:B------:R-:W-:Y:S02]  /*2d40*/  @!P0 IMAD.WIDE R2, R11, 0x40, R2 ;  /* 0x000000400b028825 */ /* 0x000fe400078e0202 */
[----:B------:R-:W4:Y:S06]  /*2d50*/  @!P0 LDG.E.64 R24, desc[UR6][R24.64] ;  /* 0x0000000618188981 */ /* 0x000f2c000c1e1b00 */
[----:B------:R-:W5:Y:S01]  /*2d60*/  @!P0 LDG.E.64 R2, desc[UR6][R2.64] ;  /* 0x0000000602028981 */ /* 0x000f62000c1e1b00 */
[----:B---3--:R-:W-:Y:S02]  /*2d70*/  @!P0 LOP3.LUT R0, R20, 0xffff0000, RZ, 0xc0, !PT ;  /* 0xffff000014008812 */ /* 0x008fe400078ec0ff */
[C---:B----4-:R-:W-:Y:S02]  /*2d80*/  @!P0 SHF.L.U32 R17, R24.reuse, 0x10, RZ ;  /* 0x0000001018118819 */ /* 0x050fe400000006ff */
[----:B------:R-:W-:Y:S02]  /*2d90*/  @!P0 LOP3.LUT R18, R24, 0xffff0000, RZ, 0xc0, !PT ;  /* 0xffff000018128812 */ /* 0x000fe400078ec0ff */
[----:B------:R-:W-:Y:S01]  /*2da0*/  @!P0 SHF.L.U32 R19, R25, 0x10, RZ ;  /* 0x0000001019138819 */ /* 0x000fe200000006ff */
[----:B------:R-:W-:Y:S01]  /*2db0*/  @!P0 FMUL.FTZ R26, R0, R17 ;  /* 0x00000011001a8220 */ /* 0x000fe20000410000 */
[----:B-----5:R-:W-:Y:S01]  /*2dc0*/  @!P0 SHF.L.U32 R8, R2, 0x10, RZ ;  /* 0x0000001002088819 */ /* 0x020fe200000006ff */
[C---:B------:R-:W-:Y:S01]  /*2dd0*/  @!P0 IMAD.U32 R4, R3.reuse, 0x10000, RZ ;  /* 0x0001000003048824 */ /* 0x040fe200078e00ff */
        /* <DEDUP_REMOVED lines=12> */
[----:B------:R-:W-:Y:S01]  /*2ea0*/  @!P0 LOP3.LUT R8, R23, 0xffff0000, RZ, 0xc0, !PT ;  /* 0xffff000017088812 */ /* 0x000fe200078ec0ff */
[----:B------:R-:W-:Y:S01]  /*2eb0*/  @!P0 FFMA.FTZ R27, R17, R7, -R27 ;  /* 0x00000007111b8223 */ /* 0x000fe2000001081b */
[----:B------:R-:W-:Y:S01]  /*2ec0*/  @!P0 SHF.L.U32 R25, R23, 0x10, RZ ;  /* 0x0000001017198819 */ /* 0x000fe200000006ff */
[----:B------:R-:W-:Y:S01]  /*2ed0*/  @!P0 IMAD.U32 R7, R22, 0x10000, RZ ;  /* 0x0001000016078824 */ /* 0x000fe200078e00ff */
[----:B------:R-:W-:Y:S01]  /*2ee0*/  @!P0 F2FP.BF16.F32.PACK_AB R0, R0, R26 ;  /* 0x0000001a0000823e */ /* 0x000fe200000010ff */
[C---:B------:R-:W-:Y:S01]  /*2ef0*/  @!P0 FMUL.FTZ R38, R3.reuse, R19 ;  /* 0x0000001303268220 */ /* 0x040fe20000410000 */
[----:B------:R-:W-:Y:S01]  /*2f00*/  @!P0 FMUL.FTZ R3, R3, R4 ;  /* 0x0000000403038220 */ /* 0x000fe20000410000 */
[C---:B------:R-:W-:Y:S01]  /*2f10*/  @!P0 FMUL.FTZ R39, R8.reuse, R24 ;  /* 0x0000001808278220 */ /* 0x040fe20000410000 */
[----:B------:R-:W-:Y:S01]  /*2f20*/  @!P0 MOV R20, R0 ;  /* 0x0000000000148202 */ /* 0x000fe20000000f00 */
[----:B------:R-:W-:Y:S01]  /*2f30*/  @!P0 FFMA.FTZ R38, R7, R4, -R38 ;  /* 0x0000000407268223 */ /* 0x000fe20000010826 */
[-C--:B------:R-:W-:Y:S01]  /*2f40*/  @!P0 FMUL.FTZ R4, R8, R6.reuse ;  /* 0x0000000608048220 */ /* 0x080fe20000410000 */
[----:B------:R-:W-:Y:S01]  /*2f50*/  @!P0 FFMA.FTZ R2, R18, R17, R2 ;  /* 0x0000001112028223 */ /* 0x000fe20000010002 */
[----:B------:R-:W-:Y:S01]  /*2f60*/  @!P0 FFMA.FTZ R3, R19, R7, R3 ;  /* 0x0000000713038223 */ /* 0x000fe20000010003 */
[----:B------:R-:W-:Y:S01]  /*2f70*/  SHF.L.U64.HI R7, R46, 0x6, R47 ;  /* 0x000000062e077819 */ /* 0x000fe2000001022f */
[----:B------:R-:W-:Y:S01]  /*2f80*/  @!P0 FFMA.FTZ R39, R25, R6, -R39 ;  /* 0x0000000619278223 */ /* 0x000fe20000010827 */
[----:B------:R-:W-:Y:S01]  /*2f90*/  @!P0 FFMA.FTZ R4, R24, R25, R4 ;  /* 0x0000001918048223 */ /* 0x000fe20000010004 */
[----:B------:R-:W-:Y:S01]  /*2fa0*/  @!P0 F2FP.BF16.F32.PACK_AB R2, R2, R27 ;  /* 0x0000001b0202823e */ /* 0x000fe200000010ff */
[----:B------:R-:W-:Y:S01]  /*2fb0*/  IMAD.SHL.U32 R6, R46, 0x40, RZ ;  /* 0x000000402e067824 */ /* 0x000fe200078e00ff */
[----:B------:R-:W-:Y:S02]  /*2fc0*/  @!P0 F2FP.BF16.F32.PACK_AB R3, R3, R38 ;  /* 0x000000260303823e */ /* 0x000fe400000010ff */
[----:B------:R-:W-:Y:S01]  /*2fd0*/  @!P0 F2FP.BF16.F32.PACK_AB R4, R4, R39 ;  /* 0x000000270404823e */ /* 0x000fe200000010ff */
[----:B------:R-:W-:Y:S01]  /*2fe0*/  @!P0 IMAD.MOV.U32 R21, RZ, RZ, R2 ;  /* 0x000000ffff158224 */ /* 0x000fe200078e0002 */
[----:B------:R-:W-:Y:S02]  /*2ff0*/  IADD3 R6, P2, P1, R6, R65, R6 ;  /* 0x0000004106067210 */ /* 0x000fe4000795e006 */
[----:B------:R-:W-:Y:S01]  /*3000*/  @!P0 MOV R22, R3 ;  /* 0x0000000300168202 */ /* 0x000fe20000000f00 */
[----:B------:R-:W-:Y:S01]  /*3010*/  @!P0 IMAD.MOV.U32 R23, RZ, RZ, R4 ;  /* 0x000000ffff178224 */ /* 0x000fe200078e0004 */
[----:B------:R-:W-:Y:S05]  /*3020*/  IADD3.X R7, PT, PT, R7, R64, R7, P2, P1 ;  /* 0x0000004007077210 */ /* 0x000fea00017e2407 */
[----:B------:R4:W-:Y:S04]  /*3030*/  STG.E.128 desc[UR6][R6.64], R20 ;  /* 0x0000001406007986 */ /* 0x0009e8000c101d06 */
.L_x_3402:
[----:B------:R-:W-:Y:S05]  /*3040*/  BSYNC.RECONVERGENT B0 ;  /* 0x0000000000007941 */ /* 0x000fea0003800200 */
.L_x_3401:
[----:B------:R-:W-:Y:S04]  /*3050*/  BSSY.RECONVERGENT B0, `(.L_x_3403) ;  /* 0x0000038000007945 */ /* 0x000fe80003800200 */
[----:B------:R-:W-:Y:S05]  /*3060*/  @P6 BRA `(.L_x_3404) ;  /* 0x0000000000d86947 */ /* 0x000fea0003800000 */
[----:B------:R-:W-:Y:S02]  /*3070*/  ISETP.GE.AND P0, PT, R12, R16, PT ;  /* 0x000000100c00720c */ /* 0x000fe40003f06270 */
[C---:B------:R-:W-:Y:S04]  /*3080*/  LEA R16, P1, R30.reuse, R36, 0x7 ;  /* 0x000000241e107211 */ /* 0x040fe800078238ff */
[----:B------:R-:W-:Y:S06]  /*3090*/  LEA.HI.X R17, R30, R37, R31, 0x7, P1 ;  /* 0x000000251e117211 */ /* 0x000fec00008f3c1f */
[----:B---3--:R-:W3:Y:S01]  /*30a0*/  LDG.E.128 R16, desc[UR6][R16.64] ;  /* 0x0000000610107981 */ /* 0x008ee2000c1e1d00 */
[----:B------:R-:W-:Y:S04]  /*30b0*/  @!P0 IMAD.WIDE R2, R5, 0x2, R14 ;  /* 0x0000000205028825 */ /* 0x000fe800078e020e */
[C---:B------:R-:W-:Y:S04]  /*30c0*/  @!P0 IMAD.WIDE R28, R11.reuse, 0x80, R28 ;  /* 0x000000800b1c8825 */ /* 0x040fe800078e021c */
[----:B------:R-:W-:Y:S02]  /*30d0*/  @!P0 IMAD.WIDE R2, R11, 0x80, R2 ;  /* 0x000000800b028825 */ /* 0x000fe400078e0202 */
[----:B------:R-:W5:Y:S06]  /*30e0*/  @!P0 LDG.E.64 R28, desc[UR6][R28.64] ;  /* 0x000000061c1c8981 */ /* 0x000f6c000c1e1b00 */
[----:B------:R-:W2:Y:S01]  /*30f0*/  @!P0 LDG.E.64 R2, desc[UR6][R2.64] ;  /* 0x0000000602028981 */ /* 0x000ea2000c1e1b00 */
[C---:B---3--:R-:W-:Y:S02]  /*3100*/  @!P0 LOP3.LUT R0, R16.reuse, 0xffff0000, RZ, 0xc0, !PT ;  /* 0xffff000010008812 */ /* 0x048fe400078ec0ff */
[----:B-1--4-:R-:W-:Y:S02]  /*3110*/  @!P0 SHF.L.U32 R20, R16, 0x10, RZ ;  /* 0x0000001010148819 */ /* 0x012fe400000006ff */
[C---:B-----5:R-:W-:Y:S01]  /*3120*/  @!P0 LOP3.LUT R21, R28.reuse, 0xffff0000, RZ, 0xc0, !PT ;  /* 0xffff00001c158812 */ /* 0x060fe200078ec0ff */
[----:B------:R-:W-:Y:S01]  /*3130*/  @!P0 IMAD.U32 R8, R28, 0x10000, RZ ;  /* 0x000100001c088824 */ /* 0x000fe200078e00ff */
[C---:B------:R-:W-:Y:S01]  /*3140*/  @!P0 LOP3.LUT R23, R29.reuse, 0xffff0000, RZ, 0xc0, !PT ;  /* 0xffff00001d178812 */ /* 0x040fe200078ec0ff */
[----:B------:R-:W-:Y:S02]  /*3150*/  @!P0 IMAD.U32 R22, R29, 0x10000, RZ ;  /* 0x000100001d168824 */ /* 0x000fe400078e00ff */
[----:B------:R-:W-:Y:S01]  /*3160*/  @!P0 FMUL.FTZ R24, R0, R8 ;  /* 0x0000000800188220 */ /* 0x000fe20000410000 */
[C---:B--2---:R-:W-:Y:S01]  /*3170*/  @!P0 SHF.L.U32 R7, R2.reuse, 0x10, RZ ;  /* 0x0000001002078819 */ /* 0x044fe200000006ff */
[----:B------:R-:W-:Y:S01]  /*3180*/  @!P0 IMAD.U32 R4, R3, 0x10000, RZ ;  /* 0x0001000003048824 */ /* 0x000fe200078e00ff */
[----:B------:R-:W-:Y:S02]  /*3190*/  @!P0 LOP3.LUT R6, R2, 0xffff0000, RZ, 0xc0, !PT ;  /* 0xffff000002068812 */ /* 0x000fe400078ec0ff */
        /* <DEDUP_REMOVED lines=14> */
[----:B------:R-:W-:Y:S01]  /*3280*/  @!P0 IMAD.U32 R20, R19, 0x10000, RZ ;  /* 0x0001000013148824 */ /* 0x000fe200078e00ff */
[----:B------:R-:W-:Y:S01]  /*3290*/  @!P0 MOV R16, R0 ;  /* 0x0000000000108202 */ /* 0x000fe20000000f00 */
[----:B------:R-:W-:Y:S01]  /*32a0*/  @!P0 FMUL.FTZ R27, R7, R23 ;  /* 0x00000017071b8220 */ /* 0x000fe20000410000 */
[-C--:B------:R-:W-:Y:S01]  /*32b0*/  @!P0 FMUL.FTZ R3, R3, R4.reuse ;  /* 0x0000000403038220 */ /* 0x080fe20000410000 */
[----:B------:R-:W-:Y:S01]  /*32c0*/  @!P0 FFMA.FTZ R26, R6, R4, -R26 ;  /* 0x00000004061a8223 */ /* 0x000fe2000001081a */
[-C--:B------:R-:W-:Y:S01]  /*32d0*/  @!P0 FMUL.FTZ R4, R7, R5.reuse ;  /* 0x0000000507048220 */ /* 0x080fe20000410000 */
[----:B------:R-:W-:Y:S01]  /*32e0*/  @!P0 FFMA.FTZ R2, R21, R8, R2 ;  /* 0x0000000815028223 */ /* 0x000fe20000010002 */
[----:B------:R-:W-:Y:S01]  /*32f0*/  @!P0 FFMA.FTZ R7, R20, R5, -R27 ;  /* 0x0000000514078223 */ /* 0x000fe2000001081b */
[----:B------:R-:W-:Y:S01]  /*3300*/  LEA R5, P1, R46, R65, 0x6 ;  /* 0x000000412e057211 */ /* 0x000fe200078230ff */
[----:B------:R-:W-:Y:S01]  /*3310*/  @!P0 FFMA.FTZ R3, R22, R6, R3 ;  /* 0x0000000616038223 */ /* 0x000fe20000010003 */
[----:B------:R-:W-:Y:S01]  /*3320*/  @!P0 FFMA.FTZ R4, R23, R20, R4 ;  /* 0x0000001417048223 */ /* 0x000fe20000010004 */
[----:B------:R-:W-:Y:S02]  /*3330*/  @!P0 F2FP.BF16.F32.PACK_AB R2, R2, R25 ;  /* 0x000000190202823e */ /* 0x000fe400000010ff */
[C---:B------:R-:W-:Y:S02]  /*3340*/  LEA R20, P2, R46.reuse, R5, 0x7 ;  /* 0x000000052e147211 */ /* 0x040fe400078438ff */
[--C-:B------:R-:W-:Y:S01]  /*3350*/  LEA.HI.X R5, R46, R64, R47.reuse, 0x6, P1 ;  /* 0x000000402e057211 */ /* 0x100fe200008f342f */
[----:B------:R-:W-:Y:S01]  /*3360*/  @!P0 IMAD.MOV.U32 R17, RZ, RZ, R2 ;  /* 0x000000ffff118224 */ /* 0x000fe200078e0002 */
[----:B------:R-:W-:Y:S02]  /*3370*/  @!P0 F2FP.BF16.F32.PACK_AB R3, R3, R26 ;  /* 0x0000001a0303823e */ /* 0x000fe400000010ff */
[----:B------:R-:W-:Y:S02]  /*3380*/  @!P0 F2FP.BF16.F32.PACK_AB R4, R4, R7 ;  /* 0x000000070404823e */ /* 0x000fe400000010ff */
[----:B------:R-:W-:Y:S02]  /*3390*/  LEA.HI.X R21, R46, R5, R47, 0x7, P2 ;  /* 0x000000052e157211 */ /* 0x000fe400010f3c2f */
[----:B------:R-:W-:Y:S02]  /*33a0*/  @!P0 MOV R18, R3 ;  /* 0x0000000300128202 */ /* 0x000fe40000000f00 */
[----:B------:R-:W-:Y:S05]  /*33b0*/  @!P0 MOV R19, R4 ;  /* 0x0000000400138202 */ /* 0x000fea0000000f00 */
[----:B------:R1:W-:Y:S02]  /*33c0*/  STG.E.128 desc[UR6][R20.64], R16 ;  /* 0x0000001014007986 */ /* 0x0003e4000c101d06 */
.L_x_3404:
[----:B------:R-:W-:Y:S05]  /*33d0*/  BSYNC.RECONVERGENT B0 ;  /* 0x0000000000007941 */ /* 0x000fea0003800200 */
.L_x_3403:
[----:B-1----:R-:W1:Y:S01]  /*33e0*/  LDC R16, c[0x0][0x450] ;  /* 0x00011400ff107b82 */ /* 0x002e620000000800 */
[----:B--2---:R-:W-:Y:S05]  /*33f0*/  IMAD.U32 R32, R32, -0x40, RZ ;  /* 0xffffffc020207824 */ /* 0x004fea00078e00ff */
[C---:B------:R-:W-:Y:S02]  /*3400*/  LEA R34, P0, R32.reuse, R34, 0x1 ;  /* 0x0000002220227211 */ /* 0x040fe400078008ff */
[C---:B------:R-:W-:Y:S02]  /*3410*/  LEA R14, P1, R32.reuse, R14, 0x1 ;  /* 0x0000000e200e7211 */ /* 0x040fe400078208ff */
[C---:B------:R-:W-:Y:S02]  /*3420*/  LEA.HI.X.SX32 R35, R32.reuse, R35, 0x1, P0 ;  /* 0x0000002320237211 */ /* 0x040fe400000f0eff */
[----:B------:R-:W-:Y:S01]  /*3430*/  LEA.HI.X.SX32 R15, R32, R15, 0x1, P1 ;  /* 0x0000000f200f7211 */ /* 0x000fe200008f0eff */
[----:B------:R-:W-:Y:S05]  /*3440*/  BRA `(.L_x_3395) ;  /* 0x00000018003c7947 */ /* 0x000fea0003800000 */
.L_x_3396:
[----:B------:R-:W-:Y:S01]  /*3450*/  ISETP.NE.AND P3, PT, R78, RZ, PT ;  /* 0x000000ff4e00720c */ /* 0x000fe20003f65270 */
[----:B------:R-:W1:Y:S01]  /*3460*/  LDC.64 R50, c[0x0][0x4a8] ;  /* 0x00012a00ff327b82 */ /* 0x000e620000000a00 */
[----:B------:R-:W-:Y:S01]  /*3470*/  LEA.HI R18, R16, R16, RZ, 0x1 ;  /* 0x0000001010127211 */ /* 0x000fe200078f08ff */
[----:B------:R-:W-:Y:S01]  /*3480*/  BSSY.RECONVERGENT B0, `(.L_x_3405) ;  /* 0x0000061000007945 */ /* 0x000fe20003800200 */
[C---:B------:R-:W-:Y:S02]  /*3490*/  ISETP.GE.OR P0, PT, R82.reuse, R75, P3 ;  /* 0x0000004b5200720c */ /* 0x040fe40001f06670 */
[----:B------:R-:W-:Y:S03]  /*34a0*/  SHF.R.S32.HI R18, RZ, 0x1, R18 ;  /* 0x00000001ff127819 */ /* 0x000fe60000011412 */
[----:B------:R-:W4:Y:S01]  /*34b0*/  LDC R81, c[0x0][0x450] ;  /* 0x00011400ff517b82 */ /* 0x000f220000000800 */
[----:B------:R-:W-:Y:S02]  /*34c0*/  ISETP.LT.OR P2, PT, R82, R76, P0 ;  /* 0x0000004c5200720c */ /* 0x000fe40000741670 */
[----:B------:R-:W-:Y:S01]  /*34d0*/  SHF.R.U32.HI R17, RZ, 0x1, R16 ;  /* 0x00000001ff117819 */ /* 0x000fe20000011610 */
[----:B------:R-:W-:Y:S03]  /*34e0*/  IMAD.MOV R18, RZ, RZ, -R18 ;  /* 0x000000ffff127224 */ /* 0x000fe600078e0a12 */
[----:B------:R-:W-:Y:S04]  /*34f0*/  ISETP.GE.U32.AND P1, PT, R12, R17, PT ;  /* 0x000000110c00720c */ /* 0x000fe80003f26070 */
[----:B------:R-:W-:Y:S02]  /*3500*/  SEL R17, R17, R18, !P1 ;  /* 0x0000001211117207 */ /* 0x000fe40004800000 */
[C---:B-1----:R-:W-:Y:S04]  /*3510*/  LEA R20, P0, R50.reuse, R10, 0x6 ;  /* 0x0000000a32147211 */ /* 0x042fe800078030ff */
[----:B------:R-:W-:Y:S01]  /*3520*/  LEA.HI.X R21, R50, R9, R51, 0x6, P0 ;  /* 0x0000000932157211 */ /* 0x000fe200000f3433 */
[----:B------:R-:W-:Y:S08]  /*3530*/  @P2 BRA `(.L_x_3406) ;  /* 0x0000000400542947 */ /* 0x000ff00003800000 */
[----:B------:R-:W-:Y:S01]  /*3540*/  ISETP.GE.AND P0, PT, R12, R16, PT ;  /* 0x000000100c00720c */ /* 0x000fe20003f06270 */
[----:B------:R-:W-:Y:S05]  /*3550*/  IMAD.MOV.U32 R8, RZ, RZ, R10 ;  /* 0x000000ffff087224 */ /* 0x000fea00078e000a */
[----:B------:R1:W5:Y:S07]  /*3560*/  LDG.E.128 R36, desc[UR6][R8.64] ;  /* 0x0000000608247981 */ /* 0x00036e000c1e1d00 */
[----:B--2---:R-:W-:Y:S01]  /*3570*/  @!P0 SEL R3, R18, RZ, P1 ;  /* 0x000000ff12038207 */ /* 0x004fe20000800000 */
[----:B------:R-:W-:Y:S01]  /*3580*/  @!P0 IMAD.WIDE R4, R17, 0x2, R8 ;  /* 0x0000000211048825 */ /* 0x000fe200078e0208 */
[----:B------:R-:W-:Y:S03]  /*3590*/  @!P0 SHF.R.S32.HI R0, RZ, 0x1f, R18 ;  /* 0x0000001fff008819 */ /* 0x000fe60000011412 */
[C---:B------:R-:W-:Y:S01]  /*35a0*/  @!P0 IMAD.SHL.U32 R2, R3.reuse, 0x2, RZ ;  /* 0x0000000203028824 */ /* 0x040fe200078e00ff */
[----:B------:R-:W-:Y:S01]  /*35b0*/  @!P0 SEL R0, R0, RZ, P1 ;  /* 0x000000ff00008207 */ /* 0x000fe20000800000 */
[----:B------:R-:W1:Y:S03]  /*35c0*/  @!P0 LDG.E.128 R4, desc[UR6][R4.64] ;  /* 0x0000000604048981 */ /* 0x000e66000c1e1d00 */
        /* <DEDUP_REMOVED lines=8> */
[----:B------:R3:W4:Y:S01]  /*3650*/  @!P0 LDG.E.128 R40, desc[UR6][R2.64] ;  /* 0x0000000602288981 */ /* 0x000722000c1e1d00 */
[C---:B-1----:R-:W-:Y:S01]  /*3660*/  @!P0 SHF.L.U32 R8, R7.reuse, 0x10, RZ ;  /* 0x0000001007088819 */ /* 0x042fe200000006ff */
[C---:B------:R-:W-:Y:S01]  /*3670*/  @!P0 IMAD.U32 R0, R4.reuse, 0x10000, RZ ;  /* 0x0001000004008824 */ /* 0x040fe200078e00ff */
[----:B------:R-:W-:Y:S02]  /*3680*/  @!P0 LOP3.LUT R22, R7, 0xffff0000, RZ, 0xc0, !PT ;  /* 0xffff000007168812 */ /* 0x000fe400078ec0ff */
[----:B---3--:R-:W-:Y:S02]  /*3690*/  @!P0 LOP3.LUT R2, R4, 0xffff0000, RZ, 0xc0, !PT ;  /* 0xffff000004028812 */ /* 0x008fe400078ec0ff */
[C---:B------:R-:W-:Y:S02]  /*36a0*/  @!P0 SHF.L.U32 R3, R5.reuse, 0x10, RZ ;  /* 0x0000001005038819 */ /* 0x040fe400000006ff */
[----:B------:R-:W-:Y:S01]  /*36b0*/  @!P0 LOP3.LUT R4, R5, 0xffff0000, RZ, 0xc0, !PT ;  /* 0xffff000005048812 */ /* 0x000fe200078ec0ff */
[C---:B------:R-:W-:Y:S01]  /*36c0*/  @!P0 IMAD.U32 R5, R6.reuse, 0x10000, RZ ;  /* 0x0001000006058824 */ /* 0x040fe200078e00ff */
[----:B------:R-:W-:Y:S02]  /*36d0*/  @!P0 LOP3.LUT R6, R6, 0xffff0000, RZ, 0xc0, !PT ;  /* 0xffff000006068812 */ /* 0x000fe400078ec0ff */
[C---:B--2---:R-:W-:Y:S01]  /*36e0*/  @!P0 SHF.L.U32 R7, R91.reuse, 0x10, RZ ;  /* 0x000000105b078819 */ /* 0x044fe200000006ff */
[----:B------:R-:W-:Y:S01]  /*36f0*/  @!P0 IMAD.U32 R24, R90, 0x10000, RZ ;  /* 0x000100005a188824 */ /* 0x000fe200078e00ff */
[----:B------:R-:W-:Y:S01]  /*3700*/  @!P0 LOP3.LUT R19, R91, 0xffff0000, RZ, 0xc0, !PT ;  /* 0xffff00005b138812 */ /* 0x000fe200078ec0ff */
[----:B------:R-:W-:Y:S01]  /*3710*/  @!P0 IMAD.U32 R28, R88, 0x10000, RZ ;  /* 0x00010000581c8824 */ /* 0x000fe200078e00ff */
        /* <DEDUP_REMOVED lines=8> */
[----:B----4-:R-:W-:Y:S01]  /*37a0*/  @!P0 LOP3.LUT R29, R42, 0xffff0000, RZ, 0xc0, !PT ;  /* 0xffff00002a1d8812 */ /* 0x010fe200078ec0ff */
[----:B------:R-:W-:Y:S01]  /*37b0*/  @!P2 FADD.FTZ R28, -R28, -RZ ;  /* 0x800000ff1c1ca221 */ /* 0x000fe20000010100 */
[----:B------:R-:W-:Y:S01]  /*37c0*/  @!P0 SHF.L.U32 R30, R43, 0x10, RZ ;  /* 0x000000102b1e8819 */ /* 0x000fe200000006ff */
[----:B------:R-:W-:Y:S01]  /*37d0*/  @!P2 FADD.FTZ R25, -R25, -RZ ;  /* 0x800000ff1919a221 */ /* 0x000fe20000010100 */
[----:B------:R-:W-:Y:S01]  /*37e0*/  @!P0 LOP3.LUT R31, R43, 0xffff0000, RZ, 0xc0, !PT ;  /* 0xffff00002b1f8812 */ /* 0x000fe200078ec0ff */
[----:B------:R-:W-:Y:S01]  /*37f0*/  @!P2 FADD.FTZ R27, -R27, -RZ ;  /* 0x800000ff1b1ba221 */ /* 0x000fe20000010100 */
[----:B------:R-:W-:Y:S01]  /*3800*/  @!P0 FMUL.FTZ R7, R8, R7 ;  /* 0x0000000708078220 */ /* 0x000fe20000410000 */
[----:B------:R-:W-:Y:S01]  /*3810*/  @!P2 FADD.FTZ R26, -R26, -RZ ;  /* 0x800000ff1a1aa221 */ /* 0x000fe20000010100 */
[----:B------:R-:W-:Y:S01]  /*3820*/  @!P0 FMUL.FTZ R8, R22, R19 ;  /* 0x0000001316088220 */ /* 0x000fe20000410000 */
[----:B-----5:R-:W-:Y:S02]  /*3830*/  @!P0 IMAD.U32 R19, R36, 0x10000, RZ ;  /* 0x0001000024138824 */ /* 0x020fe400078e00ff */
[----:B------:R-:W-:Y:S01]  /*3840*/  @!P0 FMUL.FTZ R6, R6, R23 ;  /* 0x0000001706068220 */ /* 0x000fe20000410000 */
[----:B------:R-:W-:Y:S01]  /*3850*/  @!P0 LOP3.LUT R23, R36, 0xffff0000, RZ, 0xc0, !PT ;  /* 0xffff000024178812 */ /* 0x000fe200078ec0ff */
[----:B------:R-:W-:Y:S02]  /*3860*/  @!P0 IMAD.U32 R22, R40, 0x10000, RZ ;  /* 0x0001000028168824 */ /* 0x000fe400078e00ff */
[----:B------:R-:W-:Y:S01]  /*3870*/  @!P0 FMUL.FTZ R0, R0, R28 ;  /* 0x0000001c00008220 */ /* 0x000fe20000410000 */
[----:B------:R-:W-:Y:S01]  /*3880*/  @!P0 FMUL.FTZ R5, R5, R24 ;  /* 0x0000001805058220 */ /* 0x000fe20000410000 */
[----:B------:R-:W-:Y:S01]  /*3890*/  @!P0 LOP3.LUT R24, R40, 0xffff0000, RZ, 0xc0, !PT ;  /* 0xffff000028188812 */ /* 0x000fe200078ec0ff */
        /* <DEDUP_REMOVED lines=23> */
[----:B------:R-:W-:Y:S01]  /*3a10*/  @!P0 F2FP.BF16.F32.PACK_AB R5, R6, R5 ;  /* 0x000000050605823e */ /* 0x000fe200000010ff */
[----:B------:R-:W-:Y:S01]  /*3a20*/  IMAD.MOV.U32 R2, RZ, RZ, R65 ;  /* 0x000000ffff027224 */ /* 0x000fe200078e0041 */
[----:B------:R-:W-:Y:S02]  /*3a30*/  @!P0 F2FP.BF16.F32.PACK_AB R7, R8, R7 ;  /* 0x000000070807823e */ /* 0x000fe400000010ff */
[----:B------:R-:W-:Y:S01]  /*3a40*/  @!P0 MOV R37, R3 ;  /* 0x0000000300258202 */ /* 0x000fe20000000f00 */
[----:B------:R-:W-:Y:S01]  /*3a50*/  @!P0 IMAD.MOV.U32 R38, RZ, RZ, R5 ;  /* 0x000000ffff268224 */ /* 0x000fe200078e0005 */
[----:B------:R-:W-:Y:S02]  /*3a60*/  MOV R3, R64 ;  /* 0x0000004000037202 */ /* 0x000fe40000000f00 */
[----:B------:R-:W-:Y:S05]  /*3a70*/  @!P0 MOV R39, R7 ;  /* 0x0000000700278202 */ /* 0x000fea0000000f00 */
[----:B------:R1:W-:Y:S02]  /*3a80*/  STG.E.128 desc[UR6][R2.64], R36 ;  /* 0x0000002402007986 */ /* 0x0003e4000c101d06 */
.L_x_3406:
[----:B---3--:R-:W-:Y:S05]  /*3a90*/  BSYNC.RECONVERGENT B0 ;  /* 0x0000000000007941 */ /* 0x008fea0003800200 */
.L_x_3405:
[----:B------:R-:W-:Y:S01]  /*3aa0*/  ISETP.NE.AND P0, PT, R86, RZ, PT ;  /* 0x000000ff5600720c */ /* 0x000fe20003f05270 */
[----:B------:R-:W-:Y:S11]  /*3ab0*/  BSSY.RECONVERGENT B0, `(.L_x_3407) ;  /* 0x000005b000007945 */ /* 0x000ff60003800200 */
[----:B------:R-:W-:Y:S01]  /*3ac0*/  @!UPT UIADD3 URZ, UPT, UPT, URZ, URZ, URZ ;  /* 0x000000fffffff290 */ /* 0x000fe2000fffe0ff */
[----:B------:R-:W-:Y:S05]  /*3ad0*/  @P0 BRA `(.L_x_3408) ;  /* 0x0000000400600947 */ /* 0x000fea0003800000 */
[----:B------:R-:W-:Y:S01]  /*3ae0*/  ISETP.GE.AND P0, PT, R12, R16, PT ;  /* 0x000000100c00720c */ /* 0x000fe20003f06270 */
[----:B-1----:R-:W3:Y:S11]  /*3af0*/  LDG.E.128 R36, desc[UR6][R20.64] ;  /* 0x0000000614247981 */ /* 0x002ef6000c1e1d00 */
[----:B------:R-:W-:Y:S01]  /*3b00*/  @!UPT UIADD3 URZ, UPT, UPT, URZ, URZ, URZ ;  /* 0x000000fffffff290 */ /* 0x000fe2000fffe0ff */
[----:B--2---:R-:W-:Y:S01]  /*3b10*/  @!P0 SHF.R.S32.HI R2, RZ, 0x1f, R18 ;  /* 0x0000001fff028819 */ /* 0x004fe20000011412 */
[----:B------:R-:W-:Y:S01]  /*3b20*/  @!P0 IMAD.SHL.U32 R0, R11, 0x20, RZ ;  /* 0x000000200b008824 */ /* 0x000fe200078e00ff */
[----:B------:R-:W-:Y:S01]  /*3b30*/  @!P0 SEL R3, R18, RZ, P1 ;  /* 0x000000ff12038207 */ /* 0x000fe20000800000 */
[----:B------:R-:W-:Y:S01]  /*3b40*/  @!P0 IMAD.WIDE R4, R17, 0x2, R20 ;  /* 0x0000000211048825 */ /* 0x000fe200078e0214 */
[----:B------:R-:W-:Y:S02]  /*3b50*/  @!P0 SEL R2, R2, RZ, P1 ;  /* 0x000000ff02028207 */ /* 0x000fe40000800000 */
[C---:B------:R-:W-:Y:S03]  /*3b60*/  @!P0 IADD3 R3, P2, PT, R0.reuse, R3, RZ ;  /* 0x0000000300038210 */ /* 0x040fe60007f5e0ff */
[----:B------:R-:W2:Y:S01]  /*3b70*/  @!P0 LDG.E.128 R4, desc[UR6][R4.64] ;  /* 0x0000000604048981 */ /* 0x000ea2000c1e1d00 */
[----:B------:R-:W-:Y:S01]  /*3b80*/  @!P0 LEA.HI.X.SX32 R0, R0, R2, 0x1, P2 ;  /* 0x0000000200008211 */ /* 0x000fe200010f0eff */
        /* <DEDUP_REMOVED lines=9> */
[----:B------:R1:W4:Y:S01]  /*3c20*/  @!P0 LDG.E.128 R40, desc[UR6][R2.64] ;  /* 0x0000000602288981 */ /* 0x000322000c1e1d00 */
[C---:B--2---:R-:W-:Y:S01]  /*3c30*/  @!P0 LOP3.LUT R22, R7.reuse, 0xffff0000, RZ, 0xc0, !PT ;  /* 0xffff000007168812 */ /* 0x044fe200078ec0ff */
[----:B------:R-:W-:Y:S01]  /*3c40*/  @!P0 IMAD.U32 R8, R7, 0x10000, RZ ;  /* 0x0001000007088824 */ /* 0x000fe200078e00ff */
[C---:B-1----:R-:W-:Y:S01]  /*3c50*/  @!P0 LOP3.LUT R2, R4.reuse, 0xffff0000, RZ, 0xc0, !PT ;  /* 0xffff000004028812 */ /* 0x042fe200078ec0ff */
[----:B------:R-:W-:Y:S01]  /*3c60*/  @!P0 IMAD.U32 R0, R4, 0x10000, RZ ;  /* 0x0001000004008824 */ /* 0x000fe200078e00ff */
[C---:B------:R-:W-:Y:S02]  /*3c70*/  @!P0 SHF.L.U32 R3, R5.reuse, 0x10, RZ ;  /* 0x0000001005038819 */ /* 0x040fe400000006ff */
[----:B------:R-:W-:Y:S01]  /*3c80*/  @!P0 LOP3.LUT R4, R5, 0xffff0000, RZ, 0xc0, !PT ;  /* 0xffff000005048812 */ /* 0x000fe200078ec0ff */
[C---:B------:R-:W-:Y:S01]  /*3c90*/  @!P0 IMAD.U32 R5, R6.reuse, 0x10000, RZ ;  /* 0x0001000006058824 */ /* 0x040fe200078e00ff */
[----:B------:R-:W-:Y:S02]  /*3ca0*/  @!P0 LOP3.LUT R6, R6, 0xffff0000, RZ, 0xc0, !PT ;  /* 0xffff000006068812 */ /* 0x000fe400078ec0ff */
[C---:B-----5:R-:W-:Y:S01]  /*3cb0*/  @!P0 SHF.L.U32 R7, R91.reuse, 0x10, RZ ;  /* 0x000000105b078819 */ /* 0x060fe200000006ff */
[----:B------:R-:W-:Y:S01]  /*3cc0*/  @!P0 IMAD.U32 R24, R90, 0x10000, RZ ;  /* 0x000100005a188824 */ /* 0x000fe200078e00ff */
[----:B------:R-:W-:Y:S01]  /*3cd0*/  @!P0 LOP3.LUT R19, R91, 0xffff0000, RZ, 0xc0, !PT ;  /* 0xffff00005b138812 */ /* 0x000fe200078ec0ff */
[----:B------:R-:W-:Y:S01]  /*3ce0*/  @!P0 IMAD.U32 R26, R89, 0x10000, RZ ;  /* 0x00010000591a8824 */ /* 0x000fe200078e00ff */
        /* <DEDUP_REMOVED lines=8> */
[----:B----4-:R-:W-:Y:S01]  /*3d70*/  @!P0 LOP3.LUT R29, R42, 0xffff0000, RZ, 0xc0, !PT ;  /* 0xffff00002a1d8812 */ /* 0x010fe200078ec0ff */
[----:B------:R-:W-:Y:S01]  /*3d80*/  @!P2 FADD.FTZ R24, -R24, -RZ ;  /* 0x800000ff1818a221 */ /* 0x000fe20000010100 */
[----:B------:R-:W-:Y:S01]  /*3d90*/  @!P0 SHF.L.U32 R30, R43, 0x10, RZ ;  /* 0x000000102b1e8819 */ /* 0x000fe200000006ff */
[----:B------:R-:W-:Y:S01]  /*3da0*/  @!P2 FADD.FTZ R23, -R23, -RZ ;  /* 0x800000ff1717a221 */ /* 0x000fe20000010100 */
[----:B------:R-:W-:Y:S01]  /*3db0*/  @!P0 LOP3.LUT R31, R43, 0xffff0000, RZ, 0xc0, !PT ;  /* 0xffff00002b1f8812 */ /* 0x000fe200078ec0ff */
[----:B------:R-:W-:Y:S01]  /*3dc0*/  @!P0 FMUL.FTZ R8, R22, R19 ;  /* 0x0000001316088220 */ /* 0x000fe20000410000 */
[----:B---3--:R-:W-:Y:S01]  /*3dd0*/  @!P0 SHF.L.U32 R19, R36, 0x10, RZ ;  /* 0x0000001024138819 */ /* 0x008fe200000006ff */
[----:B------:R-:W-:Y:S01]  /*3de0*/  @!P2 FADD.FTZ R27, -R27, -RZ ;  /* 0x800000ff1b1ba221 */ /* 0x000fe20000010100 */
[----:B------:R-:W-:Y:S01]  /*3df0*/  @!P2 FADD.FTZ R26, -R26, -RZ ;  /* 0x800000ff1a1aa221 */ /* 0x000fe20000010100 */
[----:B------:R-:W-:Y:S01]  /*3e00*/  @!P2 FADD.FTZ R25, -R25, -RZ ;  /* 0x800000ff1919a221 */ /* 0x000fe20000010100 */
[----:B------:R-:W-:Y:S02]  /*3e10*/  @!P0 IMAD.U32 R22, R40, 0x10000, RZ ;  /* 0x0001000028168824 */ /* 0x000fe400078e00ff */
[----:B------:R-:W-:Y:S01]  /*3e20*/  @!P0 FMUL.FTZ R0, R0, R28 ;  /* 0x0000001c00008220 */ /* 0x000fe20000410000 */
[----:B------:R-:W-:Y:S01]  /*3e30*/  @!P0 FMUL.FTZ R5, R5, R24 ;  /* 0x0000001805058220 */ /* 0x000fe20000410000 */
[----:B------:R-:W-:Y:S01]  /*3e40*/  @!P0 LOP3.LUT R24, R40, 0xffff0000, RZ, 0xc0, !PT ;  /* 0xffff000028188812 */ /* 0x000fe200078ec0ff */
[----:B------:R-:W-:Y:S01]  /*3e50*/  @!P0 FMUL.FTZ R6, R6, R23 ;  /* 0x0000001706068220 */ /* 0x000fe20000410000 */
[----:B------:R-:W-:Y:S01]  /*3e60*/  @!P0 LOP3.LUT R23, R36, 0xffff0000, RZ, 0xc0, !PT ;  /* 0xffff000024178812 */ /* 0x000fe200078ec0ff */
[----:B------:R-:W-:Y:S01]  /*3e70*/  @!P0 FMUL.FTZ R4, R4, R25 ;  /* 0x0000001904048220 */ /* 0x000fe20000410000 */
[----:B------:R-:W-:Y:S01]  /*3e80*/  @!P0 FFMA.FTZ R0, R19, R22, R0 ;  /* 0x0000001613008223 */ /* 0x000fe20000010000 */
[----:B------:R-:W-:Y:S01]  /*3e90*/  @!P0 LOP3.LUT R19, R37, 0xffff0000, RZ, 0xc0, !PT ;  /* 0xffff000025138812 */ /* 0x000fe200078ec0ff */
[----:B------:R-:W-:Y:S01]  /*3ea0*/  @!P0 FMUL.FTZ R2, R2, R27 ;  /* 0x0000001b02028220 */ /* 0x000fe20000410000 */
[----:B------:R-:W-:Y:S01]  /*3eb0*/  @!P0 LOP3.LUT R27, R41, 0xffff0000, RZ, 0xc0, !PT ;  /* 0xffff0000291b8812 */ /* 0x000fe200078ec0ff */
[----:B------:R-:W-:Y:S01]  /*3ec0*/  @!P0 FMUL.FTZ R3, R3, R26 ;  /* 0x0000001a03038220 */ /* 0x000fe20000410000 */
[----:B------:R-:W-:Y:S02]  /*3ed0*/  @!P0 IMAD.U32 R25, R37, 0x10000, RZ ;  /* 0x0001000025198824 */ /* 0x000fe400078e00ff */
[----:B------:R-:W-:Y:S01]  /*3ee0*/  @!P0 FFMA.FTZ R2, R23, R24, R2 ;  /* 0x0000001817028223 */ /* 0x000fe20000010002 */
[C---:B------:R-:W-:Y:S01]  /*3ef0*/  @!P0 LOP3.LUT R23, R38.reuse, 0xffff0000, RZ, 0xc0, !PT ;  /* 0xffff000026178812 */ /* 0x040fe200078ec0ff */
[----:B------:R-:W-:Y:S01]  /*3f00*/  @!P0 IMAD.U32 R26, R41, 0x10000, RZ ;  /* 0x00010000291a8824 */ /* 0x000fe200078e00ff */
[----:B------:R-:W-:Y:S01]  /*3f10*/  @!P0 SHF.L.U32 R24, R39, 0x10, RZ ;  /* 0x0000001027188819 */ /* 0x000fe200000006ff */
[----:B------:R-:W-:Y:S01]  /*3f20*/  @!P0 IMAD.U32 R22, R38, 0x10000, RZ ;  /* 0x0001000026168824 */ /* 0x000fe200078e00ff */
[----:B------:R-:W-:Y:S01]  /*3f30*/  @!P0 F2FP.BF16.F32.PACK_AB R0, R2, R0 ;  /* 0x000000000200823e */ /* 0x000fe200000010ff */
[----:B------:R-:W-:Y:S02]  /*3f40*/  @!P0 IMAD.U32 R28, R42, 0x10000, RZ ;  /* 0x000100002a1c8824 */ /* 0x000fe400078e00ff */
[----:B------:R-:W-:Y:S01]  /*3f50*/  @!P0 FFMA.FTZ R3, R25, R26, R3 ;  /* 0x0000001a19038223 */ /* 0x000fe20000010003 */
[----:B------:R-:W-:Y:S01]  /*3f60*/  @!P0 FFMA.FTZ R4, R19, R27, R4 ;  /* 0x0000001b13048223 */ /* 0x000fe20000010004 */
[----:B------:R-:W-:Y:S01]  /*3f70*/  @!P0 LOP3.LUT R19, R39, 0xffff0000, RZ, 0xc0, !PT ;  /* 0xffff000027138812 */ /* 0x000fe200078ec0ff */
[----:B------:R-:W-:Y:S01]  /*3f80*/  @!P0 FFMA.FTZ R5, R22, R28, R5 ;  /* 0x0000001c16058223 */ /* 0x000fe20000010005 */
[----:B------:R-:W-:Y:S01]  /*3f90*/  LEA R22, P2, R46, R65, 0x6 ;  /* 0x000000412e167211 */ /* 0x000fe200078430ff */
        /* <DEDUP_REMOVED lines=12> */
.L_x_3408:
[----:B------:R-:W-:Y:S05]  /*4060*/  BSYNC.RECONVERGENT B0 ;  /* 0x0000000000007941 */ /* 0x000fea0003800200 */
.L_x_3407:
[C---:B------:R-:W-:Y:S01]  /*4070*/  ISETP.GE.OR P0, PT, R72.reuse, R75, P3 ;  /* 0x0000004b4800720c */ /* 0x040fe20001f06670 */
[----:B------:R-:W-:Y:S03]  /*4080*/  BSSY.RECONVERGENT B0, `(.L_x_3409) ;  /* 0x0000062000007945 */ /* 0x000fe60003800200 */
[----:B------:R-:W-:Y:S01]  /*4090*/  ISETP.LT.OR P5, PT, R72, R76, P0 ;  /* 0x0000004c4800720c */ /* 0x000fe200007a1670 */
[----:B------:R-:W-:Y:S01]  /*40a0*/  @!UPT UIADD3 URZ, UPT, UPT, URZ, URZ, URZ ;  /* 0x000000fffffff290 */ /* 0x000fe2000fffe0ff */
[----:B------:R-:W-:Y:S11]  /*40b0*/  @P4 BRA `(.L_x_3410) ;  /* 0x0000000400784947 */ /* 0x000ff60003800000 */
[----:B------:R-:W-:Y:S11]  /*40c0*/  ISETP.GE.AND P0, PT, R12, R16, PT ;  /* 0x000000100c00720c */ /* 0x000ff60003f06270 */
[----:B------:R-:W-:Y:S02]  /*40d0*/  @!UPT UIADD3 URZ, UPT, UPT, URZ, URZ, URZ ;  /* 0x000000fffffff290 */ /* 0x000fe4000fffe0ff */
[----:B------:R-:W-:Y:S01]  /*40e0*/  @!P0 SEL R0, R18, RZ, P1 ;  /* 0x000000ff12008207 */ /* 0x000fe20000800000 */
[----:B-12---:R-:W-:Y:S01]  /*40f0*/  @!P0 IMAD.SHL.U32 R3, R11, 0x40, RZ ;  /* 0x000000400b038824 */ /* 0x006fe200078e00ff */
[----:B------:R-:W-:Y:S04]  /*4100*/  @!P0 SHF.R.S32.HI R2, RZ, 0x1f, R18 ;  /* 0x0000001fff028819 */ /* 0x000fe80000011412 */
[C---:B------:R-:W-:Y:S02]  /*4110*/  @!P0 IADD3 R0, P2, PT, R3.reuse, R0, RZ ;  /* 0x0000000003008210 */ /* 0x040fe40007f5e0ff */
[----:B------:R-:W-:Y:S03]  /*4120*/  @!P0 SEL R2, R2, RZ, P1 ;  /* 0x000000ff02028207 */ /* 0x000fe60000800000 */
[----:B---3--:R-:W-:Y:S01]  /*4130*/  @!P0 IMAD.SHL.U32 R22, R0, 0x2, RZ ;  /* 0x0000000200168824 */ /* 0x008fe200078e00ff */
[----:B------:R-:W-:Y:S02]  /*4140*/  @!P0 LEA.HI.X.SX32 R2, R3, R2, 0x1, P2 ;  /* 0x0000000203028211 */ /* 0x000fe400010f0eff */
[----:B------:R-:W-:Y:S02]  /*4150*/  SHF.L.U64.HI R3, R50, 0x6, R51 ;  /* 0x0000000632037819 */ /* 0x000fe40000010233 */
[----:B------:R-:W-:Y:S01]  /*4160*/  @!P0 SHF.L.U64.HI R0, R0, 0x1, R2 ;  /* 0x0000000100008819 */ /* 0x000fe20000010202 */
[----:B------:R-:W-:Y:S01]  /*4170*/  IMAD.SHL.U32 R2, R50, 0x40, RZ ;  /* 0x0000004032027824 */ /* 0x000fe200078e00ff */
[----:B------:R-:W-:Y:S04]  /*4180*/  @!P0 IADD3 R24, P2, PT, R22, R69, RZ ;  /* 0x0000004516188210 */ /* 0x000fe80007f5e0ff */
[----:B------:R-:W-:Y:S02]  /*4190*/  @!P0 IADD3.X R25, PT, PT, R0, R68, RZ, P2, !PT ;  /* 0x0000004400198210 */ /* 0x000fe400017fe4ff */
[----:B------:R-:W-:Y:S04]  /*41a0*/  IADD3 R2, P3, P2, R2, R10, R2 ;  /* 0x0000000a02027210 */ /* 0x000fe80007a7e002 */
[----:B------:R-:W-:Y:S01]  /*41b0*/  IADD3.X R3, PT, PT, R3, R9, R3, P3, P2 ;  /* 0x0000000903037210 */ /* 0x000fe20001fe4403 */
[----:B------:R-:W2:Y:S01]  /*41c0*/  @!P0 LDG.E.128 R24, desc[UR6][R24.64] ;  /* 0x0000000618188981 */ /* 0x000ea2000c1e1d00 */
[----:B------:R-:W-:Y:S01]  /*41d0*/  @!P0 IADD3 R22, P2, PT, R22, R71, RZ ;  /* 0x0000004716168210 */ /* 0x000fe20007f5e0ff */
[----:B------:R-:W-:Y:S04]  /*41e0*/  @!P0 IMAD.WIDE R4, R17, 0x2, R2 ;  /* 0x0000000211048825 */ /* 0x000fe800078e0202 */
[----:B------:R-:W-:Y:S01]  /*41f0*/  @!P0 IMAD.X R23, R0, 0x1, R70, P2 ;  /* 0x0000000100178824 */ /* 0x000fe200010e0646 */
[----:B------:R-:W-:Y:S01]  /*4200*/  PLOP3.LUT P2, PT, PT, PT, PT, 0x80, 0x8 ;  /* 0x000000000008781c */ /* 0x000fe20003f4f070 */
[----:B------:R-:W3:Y:S01]  /*4210*/  @!P0 LDG.E.128 R4, desc[UR6][R4.64] ;  /* 0x0000000604048981 */ /* 0x000ee2000c1e1d00 */
[----:B------:R-:W-:Y:S07]  /*4220*/  @!P0 PLOP3.LUT P2, PT, P1, PT, PT, 0x80, 0x8 ;  /* 0x000000000008881c */ /* 0x000fee0000f4f070 */
[----:B------:R-:W5:Y:S08]  /*4230*/  LDG.E.128 R36, desc[UR6][R2.64] ;  /* 0x0000000602247981 */ /* 0x000f70000c1e1d00 */
[----:B------:R2:W4:Y:S02]  /*4240*/  @!P0 LDG.E.128 R40, desc[UR6][R22.64] ;  /* 0x0000000616288981 */ /* 0x000524000c1e1d00 */
[----:B--2---:R-:W-:Y:S01]  /*4250*/  @!P0 LOP3.LUT R22, R26, 0xffff0000, RZ, 0xc0, !PT ;  /* 0xffff00001a168812 */ /* 0x004fe200078ec0ff */
[----:B------:R-:W-:Y:S01]  /*4260*/  @!P0 IMAD.U32 R19, R27, 0x10000, RZ ;  /* 0x000100001b138824 */ /* 0x000fe200078e00ff */
[----:B------:R-:W-:Y:S01]  /*4270*/  @!P0 SHF.L.U32 R3, R25, 0x10, RZ ;  /* 0x0000001019038819 */ /* 0x000fe200000006ff */
[C---:B------:R-:W-:Y:S01]  /*4280*/  @!P0 IMAD.U32 R0, R24.reuse, 0x10000, RZ ;  /* 0x0001000018008824 */ /* 0x040fe200078e00ff */
[----:B------:R-:W-:Y:S01]  /*4290*/  @!P0 LOP3.LUT R8, R27, 0xffff0000, RZ, 0xc0, !PT ;  /* 0xffff00001b088812 */ /* 0x000fe200078ec0ff */
[----:B------:R-:W-:Y:S01]  /*42a0*/  @!P2 FADD.FTZ R19, -R19, -RZ ;  /* 0x800000ff1313a221 */ /* 0x000fe20000010100 */
[----:B------:R-:W-:Y:S01]  /*42b0*/  @!P0 LOP3.LUT R2, R24, 0xffff0000, RZ, 0xc0, !PT ;  /* 0xffff000018028812 */ /* 0x000fe200078ec0ff */
[----:B------:R-:W-:Y:S01]  /*42c0*/  @!P2 FADD.FTZ R22, -R22, -RZ ;  /* 0x800000ff1616a221 */ /* 0x000fe20000010100 */
[----:B------:R-:W-:Y:S01]  /*42d0*/  @!P0 LOP3.LUT R25, R25, 0xffff0000, RZ, 0xc0, !PT ;  /* 0xffff000019198812 */ /* 0x000fe200078ec0ff */
[----:B------:R-:W-:Y:S01]  /*42e0*/  @!P2 FADD.FTZ R0, -R0, -RZ ;  /* 0x800000ff0000a221 */ /* 0x000fe20000010100 */
[C---:B---3--:R-:W-:Y:S01]  /*42f0*/  @!P0 SHF.L.U32 R29, R4.reuse, 0x10, RZ ;  /* 0x00000010041d8819 */ /* 0x048fe200000006ff */
[----:B------:R-:W-:Y:S01]  /*4300*/  @!P2 FADD.FTZ R3, -R3, -RZ ;  /* 0x800000ff0303a221 */ /* 0x000fe20000010100 */
[----:B------:R-:W-:Y:S01]  /*4310*/  @!P0 LOP3.LUT R28, R4, 0xffff0000, RZ, 0xc0, !PT ;  /* 0xffff0000041c8812 */ /* 0x000fe200078ec0ff */
[----:B------:R-:W-:Y:S01]  /*4320*/  @!P2 FADD.FTZ R25, -R25, -RZ ;  /* 0x800000ff1919a221 */ /* 0x000fe20000010100 */
[----:B------:R-:W-:Y:S01]  /*4330*/  @!P0 LOP3.LUT R27, R5, 0xffff0000, RZ, 0xc0, !PT ;  /* 0xffff0000051b8812 */ /* 0x000fe200078ec0ff */
[----:B------:R-:W-:Y:S01]  /*4340*/  @!P0 IMAD.U32 R23, R26, 0x10000, RZ ;  /* 0x000100001a178824 */ /* 0x000fe200078e00ff */
[----:B------:R-:W-:Y:S01]  /*4350*/  @!P0 SHF.L.U32 R24, R7, 0x10, RZ ;  /* 0x0000001007188819 */ /* 0x000fe200000006ff */
[----:B------:R-:W-:Y:S01]  /*4360*/  @!P0 IMAD.U32 R4, R5, 0x10000, RZ ;  /* 0x0001000005048824 */ /* 0x000fe200078e00ff */
[----:B------:R-:W-:Y:S01]  /*4370*/  @!P0 LOP3.LUT R26, R7, 0xffff0000, RZ, 0xc0, !PT ;  /* 0xffff0000071a8812 */ /* 0x000fe200078ec0ff */
[C---:B------:R-:W-:Y:S01]  /*4380*/  @!P0 IMAD.U32 R5, R6.reuse, 0x10000, RZ ;  /* 0x0001000006058824 */ /* 0x040fe200078e00ff */
[----:B------:R-:W-:Y:S01]  /*4390*/  @!P0 LOP3.LUT R6, R6, 0xffff0000, RZ, 0xc0, !PT ;  /* 0xffff000006068812 */ /* 0x000fe200078ec0ff */
[----:B------:R-:W-:Y:S01]  /*43a0*/  @!P2 FADD.FTZ R23, -R23, -RZ ;  /* 0x800000ff1717a221 */ /* 0x000fe20000010100 */
[----:B------:R-:W-:Y:S01]  /*43b0*/  @!P2 FADD.FTZ R2, -R2, -RZ ;  /* 0x800000ff0202a221 */ /* 0x000fe20000010100 */
[----:B------:R-:W-:Y:S01]  /*43c0*/  @!P2 FADD.FTZ R8, -R8, -RZ ;  /* 0x800000ff0808a221 */ /* 0x000fe20000010100 */
[----:B------:R-:W-:Y:S01]  /*43d0*/  @!P0 FMUL.FTZ R7, R24, R19 ;  /* 0x0000001318078220 */ /* 0x000fe20000410000 */
[----:B-----5:R-:W-:Y:S01]  /*43e0*/  @!P0 SHF.L.U32 R19, R36, 0x10, RZ ;  /* 0x0000001024138819 */ /* 0x020fe200000006ff */
[----:B------:R-:W-:Y:S01]  /*43f0*/  @!P0 FMUL.FTZ R6, R6, R22 ;  /* 0x0000001606068220 */ /* 0x000fe20000410000 */
[----:B----4-:R-:W-:Y:S01]  /*4400*/  @!P0 LOP3.LUT R24, R40, 0xffff0000, RZ, 0xc0, !PT ;  /* 0xffff000028188812 */ /* 0x010fe200078ec0ff */
[----:B------:R-:W-:Y:S01]  /*4410*/  @!P0 FMUL.FTZ R3, R4, R3 ;  /* 0x0000000304038220 */ /* 0x000fe20000410000 */
[----:B------:R-:W-:Y:S01]  /*4420*/  @!P0 LOP3.LUT R30, R42, 0xffff0000, RZ, 0xc0, !PT ;  /* 0xffff00002a1e8812 */ /* 0x000fe200078ec0ff */
[----:B------:R-:W-:Y:S01]  /*4430*/  @!P0 FMUL.FTZ R5, R5, R23 ;  /* 0x0000001705058220 */ /* 0x000fe20000410000 */
[----:B------:R-:W-:Y:S01]  /*4440*/  @!P0 LOP3.LUT R23, R36, 0xffff0000, RZ, 0xc0, !PT ;  /* 0xffff000024178812 */ /* 0x000fe200078ec0ff */
[----:B------:R-:W-:Y:S01]  /*4450*/  @!P0 IMAD.U32 R22, R40, 0x10000, RZ ;  /* 0x0001000028168824 */ /* 0x000fe200078e00ff */
[----:B------:R-:W-:Y:S01]  /*4460*/  @!P0 LOP3.LUT R32, R43, 0xffff0000, RZ, 0xc0, !PT ;  /* 0xffff00002b208812 */ /* 0x000fe200078ec0ff */
[----:B------:R-:W-:Y:S01]  /*4470*/  @!P0 FMUL.FTZ R0, R29, R0 ;  /* 0x000000001d008220 */ /* 0x000fe20000410000 */
[----:B------:R-:W-:Y:S01]  /*4480*/  @!P0 FMUL.FTZ R4, R27, R25 ;  /* 0x000000191b048220 */ /* 0x000fe20000410000 */
[----:B------:R-:W-:Y:S01]  /*4490*/  @!P0 SHF.L.U32 R25, R37, 0x10, RZ ;  /* 0x0000001025198819 */ /* 0x000fe200000006ff */
[----:B------:R-:W-:Y:S01]  /*44a0*/  @!P0 FMUL.FTZ R2, R28, R2 ;  /* 0x000000021c028220 */ /* 0x000fe20000410000 */
[----:B------:R-:W-:Y:S01]  /*44b0*/  @!P0 LOP3.LUT R28, R41, 0xffff0000, RZ, 0xc0, !PT ;  /* 0xffff0000291c8812 */ /* 0x000fe200078ec0ff */
[----:B------:R-:W-:Y:S01]  /*44c0*/  @!P0 FMUL.FTZ R8, R26, R8 ;  /* 0x000000081a088220 */ /* 0x000fe20000410000 */
[----:B------:R-:W-:Y:S01]  /*44d0*/  @!P0 LOP3.LUT R27, R37, 0xffff0000, RZ, 0xc0, !PT ;  /* 0xffff0000251b8812 */ /* 0x000fe200078ec0ff */
[----:B------:R-:W-:Y:S02]  /*44e0*/  @!P0 IMAD.U32 R26, R41, 0x10000, RZ ;  /* 0x00010000291a8824 */ /* 0x000fe400078e00ff */
[----:B------:R-:W-:Y:S01]  /*44f0*/  @!P0 FFMA.FTZ R0, R19, R22, R0 ;  /* 0x0000001613008223 */ /* 0x000fe20000010000 */
[C---:B------:R-:W-:Y:S01]  /*4500*/  @!P0 LOP3.LUT R22, R38.reuse, 0xffff0000, RZ, 0xc0, !PT ;  /* 0xffff000026168812 */ /* 0x040fe200078ec0ff */
[----:B------:R-:W-:Y:S02]  /*4510*/  @!P0 IMAD.U32 R19, R38, 0x10000, RZ ;  /* 0x0001000026138824 */ /* 0x000fe400078e00ff */
[----:B------:R-:W-:Y:S01]  /*4520*/  @!P0 FFMA.FTZ R2, R23, R24, R2 ;  /* 0x0000001817028223 */ /* 0x000fe20000010002 */
[----:B------:R-:W-:Y:S01]  /*4530*/  SHF.L.U32 R24, R46, 0x6, RZ ;  /* 0x000000062e187819 */ /* 0x000fe200000006ff */
[----:B------:R-:W-:Y:S02]  /*4540*/  @!P0 IMAD.U32 R29, R42, 0x10000, RZ ;  /* 0x000100002a1d8824 */ /* 0x000fe400078e00ff */
[----:B------:R-:W-:Y:S01]  /*4550*/  @!P0 FFMA.FTZ R3, R25, R26, R3 ;  /* 0x0000001a19038223 */ /* 0x000fe20000010003 */
[----:B------:R-:W-:Y:S01]  /*4560*/  @!P0 FFMA.FTZ R4, R27, R28, R4 ;  /* 0x0000001c1b048223 */ /* 0x000fe20000010004 */
[----:B------:R-:W-:Y:S01]  /*4570*/  @!P0 F2FP.BF16.F32.PACK_AB R0, R2, R0 ;  /* 0x000000000200823e */ /* 0x000fe200000010ff */
[----:B------:R-:W-:Y:S01]  /*4580*/  @!P0 FFMA.FTZ R5, R19, R29, R5 ;  /* 0x0000001d13058223 */ /* 0x000fe20000010005 */
[C---:B------:R-:W-:Y:S01]  /*4590*/  @!P0 LOP3.LUT R19, R39.reuse, 0xffff0000, RZ, 0xc0, !PT ;  /* 0xffff000027138812 */ /* 0x040fe200078ec0ff */
[----:B------:R-:W-:Y:S01]  /*45a0*/  @!P0 IMAD.U32 R23, R39, 0x10000, RZ ;  /* 0x0001000027178824 */ /* 0x000fe200078e00ff */
[----:B------:R-:W-:Y:S01]  /*45b0*/  @!P0 F2FP.BF16.F32.PACK_AB R3, R4, R3 ;  /* 0x000000030403823e */ /* 0x000fe200000010ff */
[----:B------:R-:W-:Y:S01]  /*45c0*/  @!P0 IMAD.U32 R31, R43, 0x10000, RZ ;  /* 0x000100002b1f8824 */ /* 0x000fe200078e00ff */
[----:B------:R-:W-:Y:S01]  /*45d0*/  IADD3 R24, P3, P2, R24, R65, R24 ;  /* 0x0000004118187210 */ /* 0x000fe20007a7e018 */
[----:B------:R-:W-:Y:S01]  /*45e0*/  @!P0 FFMA.FTZ R6, R22, R30, R6 ;  /* 0x0000001e16068223 */ /* 0x000fe20000010006 */
[----:B------:R-:W-:Y:S01]  /*45f0*/  SHF.L.U64.HI R22, R46, 0x6, R47 ;  /* 0x000000062e167819 */ /* 0x000fe2000001022f */
[----:B------:R-:W-:Y:S01]  /*4600*/  @!P0 FFMA.FTZ R7, R23, R31, R7 ;  /* 0x0000001f17078223 */ /* 0x000fe20000010007 */
[----:B------:R-:W-:Y:S01]  /*4610*/  @!P0 FFMA.FTZ R8, R19, R32, R8 ;  /* 0x0000002013088223 */ /* 0x000fe20000010008 */
[----:B------:R-:W-:Y:S01]  /*4620*/  @!P0 IMAD.MOV.U32 R36, RZ, RZ, R0 ;  /* 0x000000ffff248224 */ /* 0x000fe200078e0000 */
[----:B------:R-:W-:Y:S01]  /*4630*/  @!P0 F2FP.BF16.F32.PACK_AB R5, R6, R5 ;  /* 0x000000050605823e */ /* 0x000fe200000010ff */
[----:B------:R-:W-:Y:S01]  /*4640*/  @!P0 IMAD.MOV.U32 R37, RZ, RZ, R3 ;  /* 0x000000ffff258224 */ /* 0x000fe200078e0003 */
[----:B------:R-:W-:Y:S02]  /*4650*/  IADD3.X R25, PT, PT, R22, R64, R22, P3, P2 ;  /* 0x0000004016197210 */ /* 0x000fe40001fe4416 */
[----:B------:R-:W-:Y:S02]  /*4660*/  @!P0 F2FP.BF16.F32.PACK_AB R7, R8, R7 ;  /* 0x000000070807823e */ /* 0x000fe400000010ff */
[----:B------:R-:W-:Y:S03]  /*4670*/  @!P0 MOV R38, R5 ;  /* 0x0000000500268202 */ /* 0x000fe60000000f00 */
[----:B------:R-:W-:Y:S05]  /*4680*/  @!P0 IMAD.MOV.U32 R39, RZ, RZ, R7 ;  /* 0x000000ffff278224 */ /* 0x000fea00078e0007 */
[----:B------:R1:W-:Y:S02]  /*4690*/  STG.E.128 desc[UR6][R24.64], R36 ;  /* 0x0000002418007986 */ /* 0x0003e4000c101d06 */
.L_x_3410:
[----:B------:R-:W-:Y:S05]  /*46a0*/  BSYNC.RECONVERGENT B0 ;  /* 0x0000000000007941 */ /* 0x000fea0003800200 */
.L_x_3409:
[----:B------:R-:W-:Y:S04]  /*46b0*/  BSSY.RECONVERGENT B0, `(.L_x_3411) ;  /* 0x000005e000007945 */ /* 0x000fe80003800200 */
[----:B------:R-:W-:Y:S05]  /*46c0*/  @P5 BRA `(.L_x_3412) ;  /* 0x0000000400705947 */ /* 0x000fea0003800000 */
[----:B------:R-:W-:Y:S11]  /*46d0*/  ISETP.GE.AND P0, PT, R12, R16, PT ;  /* 0x000000100c00720c */ /* 0x000ff60003f06270 */
[----:B------:R-:W-:Y:S02]  /*46e0*/  @!UPT UIADD3 URZ, UPT, UPT, URZ, URZ, URZ ;  /* 0x000000fffffff290 */ /* 0x000fe4000fffe0ff */
[----:B------:R-:W-:Y:S01]  /*46f0*/  @!P0 SHF.R.S32.HI R0, RZ, 0x1f, R18 ;  /* 0x0000001fff008819 */ /* 0x000fe20000011412 */
[----:B-12---:R-:W-:Y:S01]  /*4700*/  @!P0 IMAD R2, R11, 0x60, RZ ;  /* 0x000000600b028824 */ /* 0x006fe200078e02ff */
[----:B------:R-:W-:Y:S02]  /*4710*/  @!P0 SEL R18, R18, RZ, P1 ;  /* 0x000000ff12128207 */ /* 0x000fe40000800000 */
[----:B------:R-:W-:Y:S02]  /*4720*/  @!P0 SEL R0, R0, RZ, P1 ;  /* 0x000000ff00008207 */ /* 0x000fe40000800000 */
[C---:B------:R-:W-:Y:S04]  /*4730*/  @!P0 IADD3 R18, P2, PT, R2.reuse, R18, RZ ;  /* 0x0000001202128210 */ /* 0x040fe80007f5e0ff */
[----:B------:R-:W-:Y:S01]  /*4740*/  @!P0 LEA.HI.X.SX32 R0, R2, R0, 0x1, P2 ;  /* 0x0000000002008211 */ /* 0x000fe200010f0eff */
[----:B------:R-:W-:Y:S01]  /*4750*/  @!P0 IMAD.SHL.U32 R6, R18, 0x2, RZ ;  /* 0x0000000212068824 */ /* 0x000fe200078e00ff */
[----:B------:R-:W-:Y:S02]  /*4760*/  LEA R2, P3, R50, R20, 0x7 ;  /* 0x0000001432027211 */ /* 0x000fe400078638ff */
[----:B------:R-:W-:Y:S02]  /*4770*/  @!P0 SHF.L.U64.HI R0, R18, 0x1, R0 ;  /* 0x0000000112008819 */ /* 0x000fe40000010200 */
[----:B------:R-:W-:Y:S02]  /*4780*/  LEA.HI.X R3, R50, R21, R51, 0x7, P3 ;  /* 0x0000001532037211 */ /* 0x000fe400018f3c33 */
[----:B---3--:R-:W-:Y:S01]  /*4790*/  @!P0 IADD3 R22, P2, PT, R6, R69, RZ ;  /* 0x0000004506168210 */ /* 0x008fe20007f5e0ff */
[----:B------:R-:W-:Y:S02]  /*47a0*/  @!P0 IMAD.WIDE R4, R17, 0x2, R2 ;  /* 0x0000000211048825 */ /* 0x000fe400078e0202 */
[----:B------:R-:W2:Y:S02]  /*47b0*/  LDG.E.128 R28, desc[UR6][R2.64] ;  /* 0x00000006021c7981 */ /* 0x000ea4000c1e1d00 */
[----:B------:R-:W-:Y:S06]  /*47c0*/  @!P0 IMAD.X R23, R0, 0x1, R68, P2 ;  /* 0x0000000100178824 */ /* 0x000fec00010e0644 */
[----:B------:R1:W3:Y:S08]  /*47d0*/  @!P0 LDG.E.128 R16, desc[UR6][R4.64] ;  /* 0x0000000604108981 */ /* 0x0002f0000c1e1d00 */
[----:B------:R-:W5:Y:S01]  /*47e0*/  @!P0 LDG.E.128 R20, desc[UR6][R22.64] ;  /* 0x0000000616148981 */ /* 0x000f62000c1e1d00 */
[----:B-1----:R-:W-:Y:S05]  /*47f0*/  @!P0 IADD3 R4, P2, PT, R6, R71, RZ ;  /* 0x0000004706048210 */ /* 0x002fea0007f5e0ff */
[----:B------:R-:W-:Y:S01]  /*4800*/  @!P0 IMAD.X R5, R0, 0x1, R70, P2 ;  /* 0x0000000100058824 */ /* 0x000fe200010e0646 */
[----:B------:R-:W-:Y:S02]  /*4810*/  PLOP3.LUT P2, PT, PT, PT, PT, 0x80, 0x8 ;  /* 0x000000000008781c */ /* 0x000fe40003f4f070 */
[----:B------:R-:W-:Y:S02]  /*4820*/  @!P0 PLOP3.LUT P2, PT, P1, PT, PT, 0x80, 0x8 ;  /* 0x000000000008881c */ /* 0x000fe40000f4f070 */
[----:B------:R1:W4:Y:S01]  /*4830*/  @!P0 LDG.E.128 R36, desc[UR6][R4.64] ;  /* 0x0000000604248981 */ /* 0x000322000c1e1d00 */
[C---:B-----5:R-:W-:Y:S01]  /*4840*/  @!P0 LOP3.LUT R6, R22.reuse, 0xffff0000, RZ, 0xc0, !PT ;  /* 0xffff000016068812 */ /* 0x060fe200078ec0ff */
[----:B------:R-:W-:Y:S01]  /*4850*/  @!P0 IMAD.U32 R3, R21, 0x10000, RZ ;  /* 0x0001000015038824 */ /* 0x000fe200078e00ff */
[C---:B------:R-:W-:Y:S01]  /*4860*/  @!P0 SHF.L.U32 R7, R23.reuse, 0x10, RZ ;  /* 0x0000001017078819 */ /* 0x040fe200000006ff */
[----:B-1----:R-:W-:Y:S01]  /*4870*/  @!P0 IMAD.U32 R5, R22, 0x10000, RZ ;  /* 0x0001000016058824 */ /* 0x002fe200078e00ff */
[----:B------:R-:W-:Y:S06]  /*4880*/  @!P0 SHF.L.U32 R0, R20, 0x10, RZ ;  /* 0x0000001014008819 */ /* 0x000fec00000006ff */
[----:B------:R-:W-:Y:S01]  /*4890*/  @!P2 FADD.FTZ R6, -R6, -RZ ;  /* 0x800000ff0606a221 */ /* 0x000fe20000010100 */
[----:B------:R-:W-:Y:S01]  /*48a0*/  @!P0 LOP3.LUT R8, R23, 0xffff0000, RZ, 0xc0, !PT ;  /* 0xffff000017088812 */ /* 0x000fe200078ec0ff */
[----:B------:R-:W-:Y:S01]  /*48b0*/  @!P2 FADD.FTZ R7, -R7, -RZ ;  /* 0x800000ff0707a221 */ /* 0x000fe20000010100 */
[----:B------:R-:W-:Y:S01]  /*48c0*/  @!P0 LOP3.LUT R4, R21, 0xffff0000, RZ, 0xc0, !PT ;  /* 0xffff000015048812 */ /* 0x000fe200078ec0ff */
[----:B------:R-:W-:Y:S01]  /*48d0*/  @!P2 FADD.FTZ R0, -R0, -RZ ;  /* 0x800000ff0000a221 */ /* 0x000fe20000010100 */
[----:B------:R-:W-:Y:S01]  /*48e0*/  @!P0 LOP3.LUT R2, R20, 0xffff0000, RZ, 0xc0, !PT ;  /* 0xffff000014028812 */ /* 0x000fe200078ec0ff */
[----:B------:R-:W-:Y:S01]  /*48f0*/  @!P2 FADD.FTZ R8, -R8, -RZ ;  /* 0x800000ff0808a221 */ /* 0x000fe20000010100 */
[C---:B---3--:R-:W-:Y:S01]  /*4900*/  @!P0 LOP3.LUT R22, R17.reuse, 0xffff0000, RZ, 0xc0, !PT ;  /* 0xffff000011168812 */ /* 0x048fe200078ec0ff */
[----:B------:R-:W-:Y:S01]  /*4910*/  @!P0 IMAD.U32 R21, R17, 0x10000, RZ ;  /* 0x0001000011158824 */ /* 0x000fe200078e00ff */
[----:B------:R-:W-:Y:S01]  /*4920*/  @!P0 LOP3.LUT R23, R16, 0xffff0000, RZ, 0xc0, !PT ;  /* 0xffff000010178812 */ /* 0x000fe200078ec0ff */
[----:B------:R-:W-:Y:S01]  /*4930*/  @!P2 FADD.FTZ R3, -R3, -RZ ;  /* 0x800000ff0303a221 */ /* 0x000fe20000010100 */
[----:B------:R-:W-:Y:S01]  /*4940*/  @!P0 SHF.L.U32 R20, R18, 0x10, RZ ;  /* 0x0000001012148819 */ /* 0x000fe200000006ff */
[----:B------:R-:W-:Y:S01]  /*4950*/  @!P2 FADD.FTZ R2, -R2, -RZ ;  /* 0x800000ff0202a221 */ /* 0x000fe20000010100 */
[----:B------:R-:W-:Y:S01]  /*4960*/  @!P0 LOP3.LUT R17, R18, 0xffff0000, RZ, 0xc0, !PT ;  /* 0xffff000012118812 */ /* 0x000fe200078ec0ff */
[----:B------:R-:W-:Y:S01]  /*4970*/  @!P0 IMAD.U32 R24, R16, 0x10000, RZ ;  /* 0x0001000010188824 */ /* 0x000fe200078e00ff */
[C---:B------:R-:W-:Y:S01]  /*4980*/  @!P0 LOP3.LUT R18, R19.reuse, 0xffff0000, RZ, 0xc0, !PT ;  /* 0xffff000013128812 */ /* 0x040fe200078ec0ff */
[----:B------:R-:W-:Y:S02]  /*4990*/  @!P0 IMAD.U32 R16, R19, 0x10000, RZ ;  /* 0x0001000013108824 */ /* 0x000fe400078e00ff */
[----:B------:R-:W-:Y:S01]  /*49a0*/  @!P2 FADD.FTZ R4, -R4, -RZ ;  /* 0x800000ff0404a221 */ /* 0x000fe20000010100 */
[----:B------:R-:W-:Y:S01]  /*49b0*/  @!P2 FADD.FTZ R5, -R5, -RZ ;  /* 0x800000ff0505a221 */ /* 0x000fe20000010100 */
[----:B------:R-:W-:Y:S01]  /*49c0*/  @!P0 FMUL.FTZ R6, R17, R6 ;  /* 0x0000000611068220 */ /* 0x000fe20000410000 */
[----:B------:R-:W-:Y:S01]  /*49d0*/  @!P0 FMUL.FTZ R7, R16, R7 ;  /* 0x0000000710078220 */ /* 0x000fe20000410000 */
[----:B--2---:R-:W-:Y:S01]  /*49e0*/  @!P0 IMAD.U32 R16, R28, 0x10000, RZ ;  /* 0x000100001c108824 */ /* 0x004fe200078e00ff */
[----:B----4-:R-:W-:Y:S01]  /*49f0*/  @!P0 LOP3.LUT R19, R36, 0xffff0000, RZ, 0xc0, !PT ;  /* 0xffff000024138812 */ /* 0x010fe200078ec0ff */
[----:B------:R-:W-:Y:S01]  /*4a00*/  @!P0 FMUL.FTZ R8, R18, R8 ;  /* 0x0000000812088220 */ /* 0x000fe20000410000 */
[----:B------:R-:W-:Y:S01]  /*4a10*/  @!P0 LOP3.LUT R18, R28, 0xffff0000, RZ, 0xc0, !PT ;  /* 0xffff00001c128812 */ /* 0x000fe200078ec0ff */
[----:B------:R-:W-:Y:S01]  /*4a20*/  @!P0 IMAD.U32 R17, R36, 0x10000, RZ ;  /* 0x0001000024118824 */ /* 0x000fe200078e00ff */
[----:B------:R-:W-:Y:S01]  /*4a30*/  @!P0 LOP3.LUT R25, R38, 0xffff0000, RZ, 0xc0, !PT ;  /* 0xffff000026198812 */ /* 0x000fe200078ec0ff */
[----:B------:R-:W-:Y:S01]  /*4a40*/  @!P0 FMUL.FTZ R0, R24, R0 ;  /* 0x0000000018008220 */ /* 0x000fe20000410000 */
[----:B------:R-:W-:Y:S01]  /*4a50*/  @!P0 SHF.L.U32 R26, R39, 0x10, RZ ;  /* 0x00000010271a8819 */ /* 0x000fe200000006ff */
        /* <DEDUP_REMOVED lines=13> */
[C---:B------:R-:W-:Y:S01]  /*4b30*/  @!P0 SHF.L.U32 R18, R31.reuse, 0x10, RZ ;  /* 0x000000101f128819 */ /* 0x040fe200000006ff */
[----:B------:R-:W-:Y:S01]  /*4b40*/  @!P0 IMAD.U32 R24, R38, 0x10000, RZ ;  /* 0x0001000026188824 */ /* 0x000fe200078e00ff */
[----:B------:R-:W-:Y:S01]  /*4b50*/  LEA R19, P2, R46, R65, 0x6 ;  /* 0x000000412e137211 */ /* 0x000fe200078430ff */
[----:B------:R-:W-:Y:S01]  /*4b60*/  @!P0 FFMA.FTZ R3, R20, R21, R3 ;  /* 0x0000001514038223 */ /* 0x000fe20000010003 */
[----:B------:R-:W-:Y:S01]  /*4b70*/  @!P0 F2FP.BF16.F32.PACK_AB R0, R2, R0 ;  /* 0x000000000200823e */ /* 0x000fe200000010ff */
[----:B------:R-:W-:Y:S01]  /*4b80*/  @!P0 FFMA.FTZ R4, R22, R23, R4 ;  /* 0x0000001716048223 */ /* 0x000fe20000010004 */
[----:B------:R-:W-:Y:S01]  /*4b90*/  @!P0 FFMA.FTZ R5, R16, R24, R5 ;  /* 0x0000001810058223 */ /* 0x000fe20000010005 */
[----:B------:R-:W-:Y:S01]  /*4ba0*/  @!P0 LOP3.LUT R16, R31, 0xffff0000, RZ, 0xc0, !PT ;  /* 0xffff00001f108812 */ /* 0x000fe200078ec0ff */
[----:B------:R-:W-:Y:S01]  /*4bb0*/  @!P0 FFMA.FTZ R6, R17, R25, R6 ;  /* 0x0000001911068223 */ /* 0x000fe20000010006 */
[----:B------:R-:W-:Y:S01]  /*4bc0*/  LEA.HI.X R17, R46, R64, R47, 0x6, P2 ;  /* 0x000000402e117211 */ /* 0x000fe200010f342f */
[----:B------:R-:W-:Y:S01]  /*4bd0*/  @!P0 FFMA.FTZ R7, R18, R26, R7 ;  /* 0x0000001a12078223 */ /* 0x000fe20000010007 */
[----:B------:R-:W-:Y:S01]  /*4be0*/  @!P0 F2FP.BF16.F32.PACK_AB R3, R4, R3 ;  /* 0x000000030403823e */ /* 0x000fe200000010ff */
[----:B------:R-:W-:Y:S01]  /*4bf0*/  @!P0 FFMA.FTZ R8, R16, R27, R8 ;  /* 0x0000001b10088223 */ /* 0x000fe20000010008 */
[----:B------:R-:W-:Y:S01]  /*4c00*/  LEA R18, P1, R46, R19, 0x7 ;  /* 0x000000132e127211 */ /* 0x000fe200078238ff */
[----:B------:R-:W-:Y:S01]  /*4c10*/  @!P0 IMAD.MOV.U32 R28, RZ, RZ, R0 ;  /* 0x000000ffff1c8224 */ /* 0x000fe200078e0000 */
[----:B------:R-:W-:Y:S01]  /*4c20*/  @!P0 F2FP.BF16.F32.PACK_AB R5, R6, R5 ;  /* 0x000000050605823e */ /* 0x000fe200000010ff */
[----:B------:R-:W-:Y:S01]  /*4c30*/  @!P0 IMAD.MOV.U32 R29, RZ, RZ, R3 ;  /* 0x000000ffff1d8224 */ /* 0x000fe200078e0003 */
[----:B------:R-:W-:Y:S02]  /*4c40*/  @!P0 F2FP.BF16.F32.PACK_AB R7, R8, R7 ;  /* 0x000000070807823e */ /* 0x000fe400000010ff */
[----:B------:R-:W-:Y:S02]  /*4c50*/  LEA.HI.X R19, R46, R17, R47, 0x7, P1 ;  /* 0x000000112e137211 */ /* 0x000fe400008f3c2f */
[----:B------:R-:W-:Y:S01]  /*4c60*/  @!P0 MOV R30, R5 ;  /* 0x00000005001e8202 */ /* 0x000fe20000000f00 */
[----:B------:R-:W-:Y:S05]  /*4c70*/  @!P0 IMAD.MOV.U32 R31, RZ, RZ, R7 ;  /* 0x000000ffff1f8224 */ /* 0x000fea00078e0007 */
[----:B------:R1:W-:Y:S02]  /*4c80*/  STG.E.128 desc[UR6][R18.64], R28 ;  /* 0x0000001c12007986 */ /* 0x0003e4000c101d06 */
.L_x_3412:
[----:B------:R-:W-:Y:S05]  /*4c90*/  BSYNC.RECONVERGENT B0 ;  /* 0x0000000000007941 */ /* 0x000fea0003800200 */
.L_x_3411:
[----:B--2---:R-:W-:Y:S01]  /*4ca0*/  MOV R5, R70 ;  /* 0x0000004600057202 */ /* 0x004fe20000000f00 */
[----:B------:R-:W2:Y:S01]  /*4cb0*/  LDC R16, c[0x0][0x450] ;  /* 0x00011400ff107b82 */ /* 0x000ea20000000800 */
[----:B-1----:R-:W-:Y:S01]  /*4cc0*/  MOV R3, R68 ;  /* 0x0000004400037202 */ /* 0x002fe20000000f00 */
[----:B----4-:R-:W-:Y:S02]  /*4cd0*/  IMAD.U32 R81, R81, -0x40, RZ ;  /* 0xffffffc051517824 */ /* 0x010fe400078e00ff */
[----:B------:R-:W-:Y:S02]  /*4ce0*/  IMAD.MOV.U32 R4, RZ, RZ, R71 ;  /* 0x000000ffff047224 */ /* 0x000fe400078e0047 */
[----:B------:R-:W-:Y:S03]  /*4cf0*/  IMAD.MOV.U32 R2, RZ, RZ, R69 ;  /* 0x000000ffff027224 */ /* 0x000fe600078e0045 */
[C---:B------:R-:W-:Y:S02]  /*4d00*/  LEA R71, P1, R81.reuse, R4, 0x1 ;  /* 0x0000000451477211 */ /* 0x040fe400078208ff */
[C---:B------:R-:W-:Y:S02]  /*4d10*/  LEA R69, P0, R81.reuse, R2, 0x1 ;  /* 0x0000000251457211 */ /* 0x040fe400078008ff */
[C---:B------:R-:W-:Y:S02]  /*4d20*/  LEA.HI.X.SX32 R70, R81.reuse, R5, 0x1, P1 ;  /* 0x0000000551467211 */ /* 0x040fe400008f0eff */
[----:B------:R-:W-:Y:S09]  /*4d30*/  LEA.HI.X.SX32 R68, R81, R3, 0x1, P0 ;  /* 0x0000000351447211 */ /* 0x000ff200000f0eff */
.L_x_3395:
[----:B---3--:R-:W-:Y:S05]  /*4d40*/  BSYNC.RECONVERGENT B1 ;  /* 0x0000000000017941 */ /* 0x008fea0003800200 */
.L_x_3393:
        /* <DEDUP_REMOVED lines=22> */
[----:B----4-:R-:W-:Y:S02]  /*4eb0*/  IABS R6, R77 ;  /* 0x0000004d00067213 */ /* 0x010fe40000000000 */
        /* <DEDUP_REMOVED lines=40> */
[----:B------:R-:W3:Y:S01]  /*5140*/  LDG.E R5, desc[UR6][R4.64] ;  /* 0x0000000604057981 */ /* 0x000ee2000c1e1900 */
[----:B------:R-:W-:Y:S04]  /*5150*/  IMAD R0, R0, R2, -0x80 ;  /* 0xffffff8000007424 */ /* 0x000fe800078e0202 */
[----:B------:R-:W-:Y:S01]  /*5160*/  IMAD.WIDE.U32 R20, R0, R44, RZ ;  /* 0x0000002c00147225 */ /* 0x000fe200078e00ff */
[----:B------:R-:W3:Y:S02]  /*5170*/  LDG.E R4, desc[UR6][R6.64] ;  /* 0x0000000606047981 */ /* 0x000ee4000c1e1900 */
[----:B---3--:R-:W-:Y:S02]  /*5180*/  IADD3 R6, PT, PT, R5, -R4, RZ ;  /* 0x8000000405067210 */ /* 0x008fe40007ffe0ff */
        /* <DEDUP_REMOVED lines=11> */
[----:B------:R-:W-:Y:S04]  /*5240*/  IMAD.WIDE.U32 R20, R6, UR10, R20 ;  /* 0x0000000a06147c25 */ /* 0x000fe8000f8e0014 */
        /* <DEDUP_REMOVED lines=9> */
.L_x_3413:
[----:B------:R-:W-:Y:S02]  /*52e0*/  ISETP.NE.AND P2, PT, R79, RZ, PT ;  /* 0x000000ff4f00720c */ /* 0x000fe40003f45270 */
[----:B------:R-:W-:Y:S02]  /*52f0*/  IADD3 R67, P1, PT, R67, UR18, RZ ;  /* 0x0000001243437c10 */ /* 0x000fe4000ff3e0ff */
[----:B------:R-:W-:Y:S02]  /*5300*/  IADD3 R10, P0, PT, R10, UR15, RZ ;  /* 0x0000000f0a0a7c10 */ /* 0x000fe4000ff1e0ff */
[----:B------:R-:W-:Y:S02]  /*5310*/  IADD3.X R66, PT, PT, R66, UR16, RZ, P1, !PT ;  /* 0x0000001042427c10 */ /* 0x000fe40008ffe4ff */
[----:B------:R-:W-:Y:S05]  /*5320*/  IADD3.X R9, PT, PT, R9, UR19, RZ, P0, !PT ;  /* 0x0000001309097c10 */ /* 0x000fea00087fe4ff */
[----:B------:R-:W-:Y:S05]  /*5330*/  @P2 BRA `(.L_x_3414) ;  /* 0xffffffcc00502947 */ /* 0x000fea000383ffff */
.L_x_3392:
[----:B------:R-:W1:Y:S01]  /*5340*/  LDC R0, c[0x0][0x450] ;  /* 0x00011400ff007b82 */ /* 0x000e620000000800 */
[C---:B------:R-:W-:Y:S01]  /*5350*/  IMAD.SHL.U32 R112, R54.reuse, 0x8, RZ ;  /* 0x0000000836707824 */ /* 0x040fe200078e00ff */
[----:B------:R-:W-:Y:S01]  /*5360*/  LOP3.LUT R113, R54, 0x18, RZ, 0xc0, !PT ;  /* 0x0000001836717812 */ /* 0x000fe200078ec0ff */
[----:B------:R-:W-:Y:S01]  /*5370*/  UMOV UR4, 0x400 ;  /* 0x0000040000047882 */ /* 0x000fe20000000000 */
[----:B------:R-:W-:Y:S02]  /*5380*/  BSSY.RECONVERGENT B2, `(.L_x_3415) ;  /* 0x0000196000027945 */ /* 0x000fe40003800200 */
[C---:B------:R-:W-:Y:S02]  /*5390*/  LOP3.LUT R4, R112.reuse, 0xd8, RZ, 0xc0, !PT ;  /* 0x000000d870047812 */ /* 0x040fe400078ec0ff */
[----:B------:R-:W3:Y:S01]  /*53a0*/  S2UR UR5, SR_CgaCtaId ;  /* 0x00000000000579c3 */ /* 0x000ee20000008800 */
[----:B------:R-:W-:Y:S02]  /*53b0*/  LOP3.LUT R114, R112, 0x1f20, RZ, 0xc0, !PT ;  /* 0x00001f2070727812 */ /* 0x000fe400078ec0ff */
[----:B------:R-:W-:-:S04]  /*53c0*/  LOP3.LUT R4, R4, R113, RZ, 0x3c, !PT ;  /* 0x0000007104047212 */ /* 0x000fc800078e3cff */
[----:B------:R-:W-:Y:S01]  /*53d0*/  LOP3.LUT R114, R114, R4, RZ, 0xfc, !PT ;  /* 0x0000000472727212 */ /* 0x000fe200078efcff */
        /* <DEDUP_REMOVED lines=23> */
.L_x_3419:
[----:B------:R2:W-:Y:S02]  /*5550*/  STS.128 [R114], RZ ;  /* 0x000000ff72007388 */ /* 0x0005e40000000c00 */
.L_x_3418:
[----:B------:R-:W-:Y:S05]  /*5560*/  BSYNC.RECONVERGENT B0 ;  /* 0x0000000000007941 */ /* 0x000fea0003800200 */
.L_x_3417:
        /* <DEDUP_REMOVED lines=14> */
.L_x_3416:
[----:B------:R-:W1:Y:S01]  /*5650*/  LDC.64 R2, c[0x0][0x470] ;  /* 0x00011c00ff027b82 */ /* 0x000e620000000a00 */
[----:B------:R-:W2:Y:S01]  /*5660*/  LDCU.64 UR8, c[0x0][0x380] ;  /* 0x00007000ff0877ac */ /* 0x000ea20008000a00 */
[----:B-1----:R-:W-:-:S04]  /*5670*/  ISETP.NE.U32.AND P0, PT, R2, RZ, PT ;  /* 0x000000ff0200720c */ /* 0x002fc80003f05070 */
[----:B------:R-:W-:-:S13]  /*5680*/  ISETP.NE.AND.EX P0, PT, R3, RZ, PT, P0 ;  /* 0x000000ff0300720c */ /* 0x000fda0003f05300 */
[----:B------:R-:W-:Y:S01]  /*5690*/  @P0 LEA R4, P1, R55, R2, 0x2 ;  /* 0x0000000237040211 */ /* 0x000fe200078210ff */
[----:B------:R-:W-:-:S03]  /*56a0*/  IMAD.MOV.U32 R2, RZ, RZ, RZ ;  /* 0x000000ffff027224 */ /* 0x000fc600078e00ff */
[----:B-----5:R-:W-:-:S05]  /*56b0*/  @P0 LEA.HI.X R5, R55, R3, RZ, 0x2, P1 ;  /* 0x0000000337050211 */ /* 0x020fca00008f14ff */
[----:B------:R1:W3:Y:S01]  /*56c0*/  @P0 LDG.E R2, desc[UR6][R4.64] ;  /* 0x0000000604020981 */ /* 0x0002e2000c1e1900 */
[----:B------:R-:W4:Y:S01]  /*56d0*/  LDCU.U8 UR4, c[0x0][0x533] ;  /* 0x0000a660ff0477ac */ /* 0x000f220008000000 */
[----:B------:R-:W-:Y:S01]  /*56e0*/  IMAD.SHL.U32 R3, R54, 0x4, RZ ;  /* 0x0000000436037824 */ /* 0x000fe200078e00ff */
[----:B--2---:R-:W-:Y:S01]  /*56f0*/  LEA R36, P0, R84, UR8, 0x1 ;  /* 0x0000000854247c11 */ /* 0x004fe2000f8008ff */
[----:B------:R-:W-:-:S03]  /*5700*/  IMAD.SHL.U32 R24, R11, 0x20, RZ ;  /* 0x000000200b187824 */ /* 0x000fc600078e00ff */
[----:B------:R-:W-:Y:S02]  /*5710*/  LOP3.LUT R3, R3, 0xc, RZ, 0xc0, !PT ;  /* 0x0000000c03037812 */ /* 0x000fe400078ec0ff */
[----:B------:R-:W-:Y:S01]  /*5720*/  LEA.HI.X R37, R84, UR9, R57, 0x1, P0 ;  /* 0x0000000954257c11 */ /* 0x000fe200080f0c39 */
[----:B----4-:R-:W-:Y:S02]  /*5730*/  UISETP.NE.AND UP0, UPT, UR4, URZ, UPT ;  /* 0x000000ff0400728c */ /* 0x010fe4000bf05270 */
[----:B-1----:R-:W-:-:S04]  /*5740*/  IMAD R4, R82, R11, R3 ;  /* 0x0000000b52047224 */ /* 0x002fc800078e0203 */
[----:B------:R-:W-:Y:S01]  /*5750*/  IMAD.IADD R3, R3, 0x1, R4 ;  /* 0x0000000103037824 */ /* 0x000fe200078e0204 */
        /* <DEDUP_REMOVED lines=29> */
[C---:B-----5:R-:W-:Y:S01]  /*5930*/  IMAD.U32 R20, R11.reuse, 0x10000, RZ ;  /* 0x000100000b147824 */ /* 0x060fe200078e00ff */
[----:B------:R-:W-:Y:S02]  /*5940*/  LOP3.LUT R19, R11, 0xffff0000, RZ, 0xc0, !PT ;  /* 0xffff00000b137812 */ /* 0x000fe400078ec0ff */
[C---:B------:R-:W-:Y:S02]  /*5950*/  SHF.L.U32 R21, R10.reuse, 0x10, RZ ;  /* 0x000000100a157819 */ /* 0x040fe400000006ff */
[----:B------:R-:W-:-:S02]  /*5960*/  LOP3.LUT R23, R10, 0xffff0000, RZ, 0xc0, !PT ;  /* 0xffff00000a177812 */ /* 0x000fc400078ec0ff */
[C---:B------:R-:W-:Y:S02]  /*5970*/  LOP3.LUT R22, R8.reuse, 0xffff0000, RZ, 0xc0, !PT ;  /* 0xffff000008167812 */ /* 0x040fe400078ec0ff */
[C---:B---3--:R-:W-:Y:S01]  /*5980*/  LOP3.LUT R6, R9.reuse, 0xffff0000, RZ, 0xc0, !PT ;  /* 0xffff000009067812 */ /* 0x048fe200078ec0ff */
[----:B------:R-:W-:Y:S01]  /*5990*/  IMAD.U32 R7, R9, 0x10000, RZ ;  /* 0x0001000009077824 */ /* 0x000fe200078e00ff */
[----:B------:R-:W-:Y:S02]  /*59a0*/  SHF.L.U32 R9, R8, 0x10, RZ ;  /* 0x0000001008097819 */ /* 0x000fe400000006ff */
[----:B--2---:R-:W-:Y:S02]  /*59b0*/  LOP3.LUT R17, R5, 0xffff0000, RZ, 0xc0, !PT ;  /* 0xffff000005117812 */ /* 0x004fe400078ec0ff */
[C---:B----4-:R-:W-:Y:S01]  /*59c0*/  LOP3.LUT R11, R3.reuse, 0xffff0000, RZ, 0xc0, !PT ;  /* 0xffff0000030b7812 */ /* 0x050fe200078ec0ff */
[----:B------:R-:W-:Y:S01]  /*59d0*/  IMAD.U32 R3, R3, 0x10000, RZ ;  /* 0x0001000003037824 */ /* 0x000fe200078e00ff */
[----:B------:R-:W-:-:S03]  /*59e0*/  SHF.L.U32 R5, R5, 0x10, RZ ;  /* 0x0000001005057819 */ /* 0x000fc600000006ff */
[C---:B------:R-:W-:Y:S01]  /*59f0*/  FMUL.FTZ R10, R19.reuse, R11 ;  /* 0x0000000b130a7220 */ /* 0x040fe20000410000 */
[----:B------:R-:W-:Y:S01]  /*5a00*/  FMUL.FTZ R19, R19, R17 ;  /* 0x0000001113137220 */ /* 0x000fe20000410000 */
[----:B------:R-:W-:Y:S02]  /*5a10*/  LOP3.LUT R16, R2, 0xffff0000, RZ, 0xc0, !PT ;  /* 0xffff000002107812 */ /* 0x000fe400078ec0ff */
[----:B------:R-:W-:Y:S01]  /*5a20*/  LOP3.LUT R18, R4, 0xffff0000, RZ, 0xc0, !PT ;  /* 0xffff000004127812 */ /* 0x000fe200078ec0ff */
[----:B------:R-:W-:Y:S01]  /*5a30*/  FFMA.FTZ R19, R20, R11, R19 ;  /* 0x0000000b14137223 */ /* 0x000fe20000010013 */
[C---:B------:R-:W-:Y:S01]  /*5a40*/  FMUL.FTZ R11, R23.reuse, R3 ;  /* 0x00000003170b7220 */ /* 0x040fe20000410000 */
[----:B------:R-:W-:Y:S01]  /*5a50*/  FMUL.FTZ R23, R23, R5 ;  /* 0x0000000517177220 */ /* 0x000fe20000410000 */
[C---:B------:R-:W-:Y:S01]  /*5a60*/  FMUL.FTZ R8, R6.reuse, R16 ;  /* 0x0000001006087220 */ /* 0x040fe20000410000 */
[-C--:B------:R-:W-:Y:S01]  /*5a70*/  FMUL.FTZ R6, R6, R18.reuse ;  /* 0x0000001206067220 */ /* 0x080fe20000410000 */
[----:B------:R-:W-:Y:S01]  /*5a80*/  IMAD.U32 R2, R2, 0x10000, RZ ;  /* 0x0001000002027824 */ /* 0x000fe200078e00ff */
[----:B------:R-:W-:Y:S01]  /*5a90*/  SHF.L.U32 R4, R4, 0x10, RZ ;  /* 0x0000001004047819 */ /* 0x000fe200000006ff */
[----:B------:R-:W-:Y:S01]  /*5aa0*/  FFMA.FTZ R10, R20, R17, -R10 ;  /* 0x00000011140a7223 */ /* 0x000fe2000001080a */
[C---:B------:R-:W-:Y:S01]  /*5ab0*/  FFMA.FTZ R11, R21.reuse, R5, -R11 ;  /* 0x00000005150b7223 */ /* 0x040fe2000001080b */
[----:B------:R-:W-:Y:S01]  /*5ac0*/  FFMA.FTZ R23, R21, R3, R23 ;  /* 0x0000000315177223 */ /* 0x000fe20000010017 */
[C---:B------:R-:W-:Y:S01]  /*5ad0*/  FFMA.FTZ R8, R7.reuse, R18, -R8 ;  /* 0x0000001207087223 */ /* 0x040fe20000010808 */
[----:B------:R-:W-:Y:S01]  /*5ae0*/  FFMA.FTZ R6, R7, R16, R6 ;  /* 0x0000001007067223 */ /* 0x000fe20000010006 */
[C---:B------:R-:W-:Y:S01]  /*5af0*/  FMUL.FTZ R7, R22.reuse, R2 ;  /* 0x0000000216077220 */ /* 0x040fe20000410000 */
[----:B------:R-:W-:Y:S01]  /*5b00*/  FMUL.FTZ R22, R22, R4 ;  /* 0x0000000416167220 */ /* 0x000fe20000410000 */
[----:B------:R-:W-:-:S02]  /*5b10*/  F2FP.BF16.F32.PACK_AB R10, R19, R10 ;  /* 0x0000000a130a723e */ /* 0x000fc400000010ff */
[----:B------:R-:W-:Y:S01]  /*5b20*/  F2FP.BF16.F32.PACK_AB R11, R23, R11 ;  /* 0x0000000b170b723e */ /* 0x000fe200000010ff */
[C---:B------:R-:W-:Y:S01]  /*5b30*/  FFMA.FTZ R7, R9.reuse, R4, -R7 ;  /* 0x0000000409077223 */ /* 0x040fe20000010807 */
[----:B------:R-:W-:Y:S02]  /*5b40*/  FFMA.FTZ R22, R9, R2, R22 ;  /* 0x0000000209167223 */ /* 0x000fe40000010016 */
[----:B------:R-:W-:Y:S02]  /*5b50*/  LOP3.LUT R11, R11, R10, RZ, 0x3c, !PT ;  /* 0x0000000a0b0b7212 */ /* 0x000fe400078e3cff */
[----:B------:R-:W-:Y:S02]  /*5b60*/  F2FP.BF16.F32.PACK_AB R8, R6, R8 ;  /* 0x000000080608723e */ /* 0x000fe400000010ff */
[----:B------:R-:W-:Y:S02]  /*5b70*/  F2FP.BF16.F32.PACK_AB R7, R22, R7 ;  /* 0x000000071607723e */ /* 0x000fe400000010ff */
[----:B------:R-:W-:Y:S01]  /*5b80*/  LOP3.LUT R10, R11, R10, RZ, 0x3c, !PT ;  /* 0x0000000a0b0a7212 */ /* 0x000fe200078e3cff */
[----:B------:R-:W-:Y:S01]  /*5b90*/  IMAD.MOV.U32 R9, RZ, RZ, R8 ;  /* 0x000000ffff097224 */ /* 0x000fe200078e0008 */
[----:B------:R-:W-:-:S02]  /*5ba0*/  MOV R8, R7 ;  /* 0x0000000700087202 */ /* 0x000fc40000000f00 */
[----:B------:R-:W-:Y:S02]  /*5bb0*/  LOP3.LUT R11, R11, R10, RZ, 0x3c, !PT ;  /* 0x0000000a0b0b7212 */ /* 0x000fe400078e3cff */
.L_x_3426:
[----:B------:R-:W-:Y:S05]  /*5bc0*/  BSYNC.RECONVERGENT B0 ;  /* 0x0000000000007941 */ /* 0x000fea0003800200 */
.L_x_3425:
[----:B-----5:R2:W-:Y:S01]  /*5bd0*/  STS.128 [R114], R8 ;  /* 0x0000000872007388 */ /* 0x0205e20000000c00 */
[----:B------:R-:W-:Y:S05]  /*5be0*/  BRA `(.L_x_3423) ;  /* 0x0000000000047947 */ /* 0x000fea0003800000 */
.L_x_3424:
[----:B------:R1:W-:Y:S02]  /*5bf0*/  STS.128 [R114], RZ ;  /* 0x000000ff72007388 */ /* 0x0003e40000000c00 */
.L_x_3423:
[----:B------:R-:W-:Y:S05]  /*5c00*/  BSYNC.RECONVERGENT B1 ;  /* 0x0000000000017941 */ /* 0x000fea0003800200 */
.L_x_3422:
        /* <DEDUP_REMOVED lines=65> */
.L_x_3428:
[----:B------:R-:W-:Y:S05]  /*6020*/  BSYNC.RECONVERGENT B0 ;  /* 0x0000000000007941 */ /* 0x000fea0003800200 */
.L_x_3427:
[----:B-----5:R4:W-:Y:S01]  /*6030*/  STS.128 [R114+0x800], R8 ;  /* 0x0008000872007388 */ /* 0x0209e20000000c00 */
[----:B------:R-:W-:Y:S05]  /*6040*/  BRA `(.L_x_3420) ;  /* 0x0000000c00247947 */ /* 0x000fea0003800000 */
.L_x_3421:
        /* <DEDUP_REMOVED lines=100> */
.L_x_3433:
[----:B------:R-:W-:Y:S05]  /*6690*/  BSYNC.RECONVERGENT B0 ;  /* 0x0000000000007941 */ /* 0x000fea0003800200 */
.L_x_3432:
[----:B-----5:R2:W-:Y:S01]  /*66a0*/  STS.128 [R114], R20 ;  /* 0x0000001472007388 */ /* 0x0205e20000000c00 */
[----:B------:R-:W-:Y:S05]  /*66b0*/  BRA `(.L_x_3430) ;  /* 0x0000000000047947 */ /* 0x000fea0003800000 */
.L_x_3431:
[----:B------:R3:W-:Y:S02]  /*66c0*/  STS.128 [R114], RZ ;  /* 0x000000ff72007388 */ /* 0x0007e40000000c00 */
.L_x_3430:
[----:B------:R-:W-:Y:S05]  /*66d0*/  BSYNC.RECONVERGENT B1 ;  /* 0x0000000000017941 */ /* 0x000fea0003800200 */
.L_x_3429:
        /* <DEDUP_REMOVED lines=94> */
.L_x_3435:
[----:B------:R-:W-:Y:S05]  /*6cc0*/  BSYNC.RECONVERGENT B0 ;  /* 0x0000000000007941 */ /* 0x000fea0003800200 */
.L_x_3434:
[----:B-----5:R1:W-:Y:S02]  /*6cd0*/  STS.128 [R114+0x800], R4 ;  /* 0x0008000472007388 */ /* 0x0203e40000000c00 */
.L_x_3420:
[----:B------:R-:W-:Y:S05]  /*6ce0*/  BSYNC.RECONVERGENT B2 ;  /* 0x0000000000027941 */ /* 0x000fea0003800200 */
.L_x_3415:
[----:B-1----:R-:W-:Y:S01]  /*6cf0*/  IMAD R2, R33, -0x80, R52 ;  /* 0xffffff8021027824 */ /* 0x002fe200078e0234 */
[----:B------:R-:W-:Y:S04]  /*6d00*/  BSSY.RECONVERGENT B0, `(.L_x_3436) ;  /* 0x000000f000007945 */ /* 0x000fe80003800200 */
[----:B------:R-:W-:-:S04]  /*6d10*/  IADD3 R2, PT, PT, R2, 0x80, RZ ;  /* 0x0000008002027810 */ /* 0x000fc80007ffe0ff */
[----:B------:R-:W-:-:S13]  /*6d20*/  ISETP.GE.AND P2, PT, R82, R2, PT ;  /* 0x000000025200720c */ /* 0x000fda0003f46270 */
[----:B------:R-:W-:Y:S05]  /*6d30*/  @P2 BRA `(.L_x_3437) ;  /* 0x00000000002c2947 */ /* 0x000fea0003800000 */
[----:B------:R-:W1:Y:S02]  /*6d40*/  LDCU UR4, c[0x0][0x440] ;  /* 0x00008800ff0477ac */ /* 0x000e640008000800 */
[----:B-1----:R-:W-:-:S13]  /*6d50*/  ISETP.GE.AND P0, PT, R12, UR4, PT ;  /* 0x000000040c007c0c */ /* 0x002fda000bf06270 */
[----:B------:R-:W-:Y:S05]  /*6d60*/  @P0 BRA `(.L_x_3438) ;  /* 0x00000000001c0947 */ /* 0x000fea0003800000 */
[----:B------:R-:W-:Y:S02]  /*6d70*/  MOV R4, R106 ;  /* 0x0000006a00047202 */ /* 0x000fe40000000f00 */
[----:B-----5:R-:W-:-:S05]  /*6d80*/  MOV R5, R105 ;  /* 0x0000006900057202 */ /* 0x020fca0000000f00 */
[----:B------:R-:W-:Y:S01]  /*6d90*/  @!PT LDS RZ, [RZ] ;  /* 0x00000000fffff984 */ /* 0x000fe20000000800 */
[----:B------:R-:W-:Y:S01]  /*6da0*/  @!PT LDS RZ, [RZ] ;  /* 0x00000000fffff984 */ /* 0x000fe20000000800 */
[----:B------:R-:W-:Y:S01]  /*6db0*/  @!PT LDS RZ, [RZ] ;  /* 0x00000000fffff984 */ /* 0x000fe20000000800 */
[----:B------:R1:W-:Y:S01]  /*6dc0*/  LDGSTS.E.BYPASS.LTC128B.128 [R114+0x1000], desc[UR6][R4.64] ;  /* 0x0100000004727fae */ /* 0x0003e2000b981a06 */
[----:B------:R-:W-:Y:S05]  /*6dd0*/  BRA `(.L_x_3437) ;  /* 0x0000000000047947 */ /* 0x000fea0003800000 */
.L_x_3438:
[----:B------:R1:W-:Y:S02]  /*6de0*/  STS.128 [R114+0x1000], RZ ;  /* 0x001000ff72007388 */ /* 0x0003e40000000c00 */
.L_x_3437:
[----:B------:R-:W-:Y:S05]  /*6df0*/  BSYNC.RECONVERGENT B0 ;  /* 0x0000000000007941 */ /* 0x000fea0003800200 */
.L_x_3436:
[----:B------:R-:W-:Y:S01]  /*6e00*/  ISETP.GE.AND P1, PT, R27, R2, PT ;  /* 0x000000021b00720c */ /* 0x000fe20003f26270 */
[C---:B------:R-:W-:Y:S01]  /*6e10*/  IMAD.SHL.U32 R3, R46.reuse, 0x40, RZ ;  /* 0x000000402e037824 */ /* 0x040fe200078e00ff */
[----:B------:R-:W-:Y:S01]  /*6e20*/  SHF.L.U64.HI R32, R46, 0x6, R47 ;  /* 0x000000062e207819 */ /* 0x000fe2000001022f */
[----:B------:R-:W-:Y:S03]  /*6e30*/  BSSY.RECONVERGENT B0, `(.L_x_3439) ;  /* 0x000000d000007945 */ /* 0x000fe60003800200 */
[----:B-1----:R-:W-:-:S05]  /*6e40*/  IADD3 R4, P0, PT, R3, R106, RZ ;  /* 0x0000006a03047210 */ /* 0x002fca0007f1e0ff */
[----:B-----5:R-:W-:Y:S02]  /*6e50*/  IMAD.X R5, R32, 0x1, R105, P0 ;  /* 0x0000000120057824 */ /* 0x020fe400000e0669 */
[----:B------:R-:W-:Y:S06]  /*6e60*/  @P1 BRA `(.L_x_3440) ;  /* 0x0000000000241947 */ /* 0x000fec0003800000 */
        /* <DEDUP_REMOVED lines=8> */
.L_x_3441:
[----:B------:R1:W-:Y:S02]  /*6ef0*/  STS.128 [R114+0x1800], RZ ;  /* 0x001800ff72007388 */ /* 0x0003e40000000c00 */
.L_x_3440:
[----:B------:R-:W-:Y:S05]  /*6f00*/  BSYNC.RECONVERGENT B0 ;  /* 0x0000000000007941 */ /* 0x000fea0003800200 */
.L_x_3439:
[----:B------:R-:W-:Y:S01]  /*6f10*/  IADD3 R0, PT, PT, R82, 0x40, RZ ;  /* 0x0000004052007810 */ /* 0x000fe20007ffe0ff */
[----:B------:R-:W-:Y:S03]  /*6f20*/  BSSY.RECONVERGENT B0, `(.L_x_3442) ;  /* 0x000000e000007945 */ /* 0x000fe60003800200 */
[----:B------:R-:W-:-:S13]  /*6f30*/  ISETP.GE.AND P0, PT, R0, R2, PT ;  /* 0x000000020000720c */ /* 0x000fda0003f06270 */
[----:B------:R-:W-:Y:S05]  /*6f40*/  @P0 BRA `(.L_x_3443) ;  /* 0x00000000002c0947 */ /* 0x000fea0003800000 */
[----:B------:R-:W5:Y:S02]  /*6f50*/  LDCU UR4, c[0x0][0x440] ;  /* 0x00008800ff0477ac */ /* 0x000f640008000800 */
[----:B-----5:R-:W-:-:S13]  /*6f60*/  ISETP.GE.AND P0, PT, R12, UR4, PT ;  /* 0x000000040c007c0c */ /* 0x020fda000bf06270 */
[----:B------:R-:W-:Y:S05]  /*6f70*/  @P0 BRA `(.L_x_3444) ;  /* 0x00000000001c0947 */ /* 0x000fea0003800000 */
[----:B----4-:R-:W-:-:S04]  /*6f80*/  IADD3 R6, P0, PT, R4, R3, RZ ;  /* 0x0000000304067210 */ /* 0x010fc80007f1e0ff */
[----:B------:R-:W-:-:S05]  /*6f90*/  IADD3.X R7, PT, PT, R5, R32, RZ, P0, !PT ;  /* 0x0000002005077210 */ /* 0x000fca00007fe4ff */
[----:B------:R-:W-:Y:S01]  /*6fa0*/  @!PT LDS RZ, [RZ] ;  /* 0x00000000fffff984 */ /* 0x000fe20000000800 */
[----:B------:R-:W-:Y:S01]  /*6fb0*/  @!PT LDS RZ, [RZ] ;  /* 0x00000000fffff984 */ /* 0x000fe20000000800 */
[----:B------:R-:W-:Y:S01]  /*6fc0*/  @!PT LDS RZ, [RZ] ;  /* 0x00000000fffff984 */ /* 0x000fe20000000800 */
[----:B------:R4:W-:Y:S01]  /*6fd0*/  LDGSTS.E.BYPASS.LTC128B.128 [R114+0x2000], desc[UR6][R6.64] ;  /* 0x0200000006727fae */ /* 0x0009e2000b981a06 */
[----:B------:R-:W-:Y:S05]  /*6fe0*/  BRA `(.L_x_3443) ;  /* 0x0000000000047947 */ /* 0x000fea0003800000 */
.L_x_3444:
[----:B------:R1:W-:Y:S02]  /*6ff0*/  STS.128 [R114+0x2000], RZ ;  /* 0x002000ff72007388 */ /* 0x0003e40000000c00 */
.L_x_3443:
[----:B------:R-:W-:Y:S05]  /*7000*/  BSYNC.RECONVERGENT B0 ;  /* 0x0000000000007941 */ /* 0x000fea0003800200 */
.L_x_3442:
        /* <DEDUP_REMOVED lines=14> */
.L_x_3447:
[----:B------:R1:W-:Y:S02]  /*70f0*/  STS.128 [R114+0x2800], RZ ;  /* 0x002800ff72007388 */ /* 0x0003e40000000c00 */
.L_x_3446:
[----:B------:R-:W-:Y:S05]  /*7100*/  BSYNC.RECONVERGENT B0 ;  /* 0x0000000000007941 */ /* 0x000fea0003800200 */
.L_x_3445:
        /* <DEDUP_REMOVED lines=15> */
.L_x_3450:
[----:B------:R1:W-:Y:S01]  /*7200*/  STS.128 [R114+0x3000], RZ ;  /* 0x003000ff72007388 */ /* 0x0003e20000000c00 */
[----:B------:R-:W-:Y:S05]  /*7210*/  BRA `(.L_x_3451) ;  /* 0x0000000000047947 */ /* 0x000fea0003800000 */
.L_x_3449:
[----:B------:R1:W-:Y:S02]  /*7220*/  STS.128 [R114+0x3000], RZ ;  /* 0x003000ff72007388 */ /* 0x0003e40000000c00 */
.L_x_3451:
[----:B------:R-:W-:Y:S05]  /*7230*/  BSYNC.RECONVERGENT B0 ;  /* 0x0000000000007941 */ /* 0x000fea0003800200 */
.L_x_3448:
[----:B------:R-:W-:Y:S01]  /*7240*/  ISETP.GE.AND P0, PT, R27, R2, PT ;  /* 0x000000021b00720c */ /* 0x000fe20003f06270 */
[C---:B--2-4-:R-:W-:Y:S01]  /*7250*/  IMAD.SHL.U32 R22, R44.reuse, 0x40, RZ ;  /* 0x000000402c167824 */ /* 0x054fe200078e00ff */
[----:B------:R-:W-:Y:S01]  /*7260*/  SHF.L.U64.HI R21, R44, 0x6, R45 ;  /* 0x000000062c157819 */ /* 0x000fe2000001022d */
[----:B------:R-:W-:Y:S03]  /*7270*/  BSSY.RECONVERGENT B0, `(.L_x_3452) ;  /* 0x000000e000007945 */ /* 0x000fe60003800200 */
[----:B-1----:R-:W-:-:S05]  /*7280*/  IADD3 R4, P1, PT, R22, R109, RZ ;  /* 0x0000006d16047210 */ /* 0x002fca0007f3e0ff */
[----:B------:R-:W-:Y:S02]  /*7290*/  IMAD.X R5, R21, 0x1, R108, P1 ;  /* 0x0000000115057824 */ /* 0x000fe400008e066c */
        /* <DEDUP_REMOVED lines=10> */
.L_x_3454:
[----:B------:R4:W-:Y:S02]  /*7340*/  STS.128 [R114+0x3800], RZ ;  /* 0x003800ff72007388 */ /* 0x0009e40000000c00 */
.L_x_3453:
[----:B------:R-:W-:Y:S05]  /*7350*/  BSYNC.RECONVERGENT B0 ;  /* 0x0000000000007941 */ /* 0x000fea0003800200 */
.L_x_3452:
[----:B------:R-:W-:Y:S01]  /*7360*/  ISETP.GE.AND P0, PT, R0, R2, PT ;  /* 0x000000020000720c */ /* 0x000fe20003f06270 */
[----:B------:R-:W-:-:S12]  /*7370*/  BSSY.RECONVERGENT B0, `(.L_x_3455) ;  /* 0x000000e000007945 */ /* 0x000fd80003800200 */
[----:B------:R1:W-:Y:S01]  /*7380*/  @P0 STS.128 [R114+0x4000], RZ ;  /* 0x004000ff72000388 */ /* 0x0003e20000000c00 */
[----:B------:R-:W-:Y:S05]  /*7390*/  @P0 BRA `(.L_x_3456) ;  /* 0x00000000002c0947 */ /* 0x000fea0003800000 */
[----:B------:R-:W5:Y:S02]  /*73a0*/  LDCU UR4, c[0x0][0x440] ;  /* 0x00008800ff0477ac */ /* 0x000f640008000800 */
[----:B-----5:R-:W-:-:S13]  /*73b0*/  ISETP.GE.AND P0, PT, R12, UR4, PT ;  /* 0x000000040c007c0c */ /* 0x020fda000bf06270 */
[----:B------:R-:W-:Y:S05]  /*73c0*/  @P0 BRA `(.L_x_3457) ;  /* 0x00000000001c0947 */ /* 0x000fea0003800000 */
[----:B------:R-:W-:-:S04]  /*73d0*/  IADD3 R6, P0, PT, R4, R22, RZ ;  /* 0x0000001604067210 */ /* 0x000fc80007f1e0ff */
[----:B------:R-:W-:-:S05]  /*73e0*/  IADD3.X R7, PT, PT, R5, R21, RZ, P0, !PT ;  /* 0x0000001505077210 */ /* 0x000fca00007fe4ff */
[----:B------:R-:W-:Y:S01]  /*73f0*/  @!PT LDS RZ, [RZ] ;  /* 0x00000000fffff984 */ /* 0x000fe20000000800 */
[----:B------:R-:W-:Y:S01]  /*7400*/  @!PT LDS RZ, [RZ] ;  /* 0x00000000fffff984 */ /* 0x000fe20000000800 */
[----:B------:R-:W-:Y:S01]  /*7410*/  @!PT LDS RZ, [RZ] ;  /* 0x00000000fffff984 */ /* 0x000fe20000000800 */
[----:B------:R1:W-:Y:S01]  /*7420*/  LDGSTS.E.BYPASS.LTC128B.128 [R114+0x4000], desc[UR6][R6.64] ;  /* 0x0400000006727fae */ /* 0x0003e2000b981a06 */
[----:B------:R-:W-:Y:S05]  /*7430*/  BRA `(.L_x_3456) ;  /* 0x0000000000047947 */ /* 0x000fea0003800000 */
.L_x_3457:
[----:B------:R1:W-:Y:S02]  /*7440*/  STS.128 [R114+0x4000], RZ ;  /* 0x004000ff72007388 */ /* 0x0003e40000000c00 */
.L_x_3456:
[----:B------:R-:W-:Y:S05]  /*7450*/  BSYNC.RECONVERGENT B0 ;  /* 0x0000000000007941 */ /* 0x000fea0003800200 */
.L_x_3455:
[----:B------:R-:W-:Y:S01]  /*7460*/  ISETP.GE.AND P0, PT, R82, R2, PT ;  /* 0x000000025200720c */ /* 0x000fe20003f06270 */
[----:B------:R-:W-:-:S12]  /*7470*/  BSSY.RECONVERGENT B0, `(.L_x_3458) ;  /* 0x000000e000007945 */ /* 0x000fd80003800200 */
[----:B------:R1:W-:Y:S01]  /*7480*/  @P0 STS.128 [R114+0x4800], RZ ;  /* 0x004800ff72000388 */ /* 0x0003e20000000c00 */
[----:B------:R-:W-:Y:S05]  /*7490*/  @P0 BRA `(.L_x_3459) ;  /* 0x00000000002c0947 */ /* 0x000fea0003800000 */
[----:B------:R-:W5:Y:S02]  /*74a0*/  LDCU UR4, c[0x0][0x440] ;  /* 0x00008800ff0477ac */ /* 0x000f640008000800 */
[----:B-----5:R-:W-:-:S13]  /*74b0*/  ISETP.GE.AND P0, PT, R12, UR4, PT ;  /* 0x000000040c007c0c */ /* 0x020fda000bf06270 */
        /* <DEDUP_REMOVED lines=8> */
.L_x_3460:
[----:B------:R1:W-:Y:S02]  /*7540*/  STS.128 [R114+0x4800], RZ ;  /* 0x004800ff72007388 */ /* 0x0003e40000000c00 */
.L_x_3459:
[----:B------:R-:W-:Y:S05]  /*7550*/  BSYNC.RECONVERGENT B0 ;  /* 0x0000000000007941 */ /* 0x000fea0003800200 */
.L_x_3458:
[----:B------:R-:W5:Y:S01]  /*7560*/  S2R R87, SR_TID.X ;  /* 0x0000000000577919 */ /* 0x000f620000002100 */
[----:B------:R-:W-:Y:S01]  /*7570*/  MOV R23, 0x20 ;  /* 0x0000002000177802 */ /* 0x000fe20000000f00 */
[----:B------:R-:W3:Y:S01]  /*7580*/  LDCU.64 UR10, c[0x0][0x508] ;  /* 0x0000a100ff0a77ac */ /* 0x000ee20008000a00 */
[----:B------:R-:W-:Y:S01]  /*7590*/  LOP3.LUT R115, R112, 0x18, RZ, 0xc0, !PT ;  /* 0x0000001870737812 */ /* 0x000fe200078ec0ff */
[----:B------:R-:W0:Y:S01]  /*75a0*/  LDGDEPBAR ;  /* 0x00000000000079af */ /* 0x000e220000000000 */
[C---:B-----5:R-:W-:Y:S02]  /*75b0*/  SHF.L.U32 R86, R87.reuse, 0x2, RZ ;  /* 0x0000000257567819 */ /* 0x060fe400000006ff */
[C---:B------:R-:W-:Y:S02]  /*75c0*/  SHF.L.U32 R102, R87.reuse, 0x4, RZ ;  /* 0x0000000457667819 */ /* 0x040fe400000006ff */
[----:B------:R-:W-:Y:S02]  /*75d0*/  SHF.L.U32 R49, R87, 0x5, RZ ;  /* 0x0000000557317819 */ /* 0x000fe400000006ff */
[----:B--2---:R-:W-:-:S02]  /*75e0*/  LOP3.LUT R5, R86, 0x18, RZ, 0xc0, !PT ;  /* 0x0000001856057812 */ /* 0x004fc400078ec0ff */
[----:B------:R-:W-:Y:S02]  /*75f0*/  SHF.R.U32.HI R0, RZ, 0x1, R87 ;  /* 0x00000001ff007819 */ /* 0x000fe40000011657 */
[C---:B------:R-:W-:Y:S02]  /*7600*/  LOP3.LUT R2, R102.reuse, 0x100, RZ, 0xc0, !PT ;  /* 0x0000010066027812 */ /* 0x040fe400078ec0ff */
[----:B------:R-:W-:Y:S02]  /*7610*/  LOP3.LUT R101, R102, 0x3e00, RZ, 0xc0, !PT ;  /* 0x00003e0066657812 */ /* 0x000fe400078ec0ff */
[--C-:B------:R-:W-:Y:S02]  /*7620*/  LOP3.LUT R5, R5, 0xc0, R49.reuse, 0xf8, !PT ;  /* 0x000000c005057812 */ /* 0x100fe400078ef831 */
[----:B------:R-:W-:Y:S02]  /*7630*/  LOP3.LUT R4, R87, 0x8, RZ, 0xc0, !PT ;  /* 0x0000000857047812 */ /* 0x000fe400078ec0ff */
[----:B------:R-:W-:-:S02]  /*7640*/  LOP3.LUT R2, R2, 0x20, R49, 0xf8, !PT ;  /* 0x0000002002027812 */ /* 0x000fc400078ef831 */
[----:B------:R-:W-:Y:S02]  /*7650*/  LOP3.LUT R101, R101, 0x120, R49, 0xf8, !PT ;  /* 0x0000012065657812 */ /* 0x000fe400078ef831 */
[----:B------:R-:W-:Y:S02]  /*7660*/  LOP3.LUT R48, R5, 0x8, R0, 0x78, !PT ;  /* 0x0000000805307812 */ /* 0x000fe400078e7800 */
[----:B------:R-:W-:Y:S02]  /*7670*/  LOP3.LUT R2, R2, R5, R4, 0xf6, !PT ;  /* 0x0000000502027212 */ /* 0x000fe400078ef604 */
[----:B------:R-:W-:Y:S02]  /*7680*/  LOP3.LUT R101, R101, R48, RZ, 0xfc, !PT ;  /* 0x0000003065657212 */ /* 0x000fe400078efcff */
[----:B------:R-:W-:Y:S02]  /*7690*/  LEA R96, R2, UR5, 0x1 ;  /* 0x0000000502607c11 */ /* 0x000fe4000f8e08ff */
[----:B------:R-:W-:-:S02]  /*76a0*/  LEA R101, R101, UR5, 0x1 ;  /* 0x0000000565657c11 */ /* 0x000fc4000f8e08ff */
[----:B------:R-:W-:Y:S01]  /*76b0*/  LOP3.LUT P0, RZ, R87, 0x4, RZ, 0xc0, !PT ;  /* 0x0000000457ff7812 */ /* 0x000fe2000780c0ff */
[----:B------:R-:W-:Y:S01]  /*76c0*/  LDSM.16.M88.4 R36, [R96+0x1000] ;  /* 0x001000006024783b */ /* 0x000fe20000000200 */
[----:B------:R-:W-:Y:S02]  /*76d0*/  LOP3.LUT R0, R0, 0x1f0, RZ, 0xc0, !PT ;  /* 0x000001f000007812 */ /* 0x000fe400078ec0ff */
[----:B------:R-:W-:Y:S01]  /*76e0*/  SEL R23, R23, 0xffffffe0, !P0 ;  /* 0xffffffe017177807 */ /* 0x000fe20004000000 */
[----:B------:R-:W2:Y:S01]  /*76f0*/  LDSM.16.M88.4 R28, [R101] ;  /* 0x00000000651c783b */ /* 0x000ea20000000200 */
[----:B------:R-:W-:Y:S02]  /*7700*/  P2R R2, PR, RZ, 0x1 ;  /* 0x00000001ff027803 */ /* 0x000fe40000000000 */
[----:B------:R-:W-:Y:S01]  /*7710*/  IADD3 R85, PT, PT, R23, R96, RZ ;  /* 0x0000006017557210 */ /* 0x000fe20007ffe0ff */
[----:B------:R-:W5:Y:S01]  /*7720*/  LDSM.16.M88.4 R24, [R96+0x1400] ;  /* 0x001400006018783b */ /* 0x000f620000000200 */
[----:B------:R-:W-:-:S02]  /*7730*/  IADD3 R20, PT, PT, R101, R23, RZ ;  /* 0x0000001765147210 */ /* 0x000fc40007ffe0ff */
[----:B------:R-:W-:Y:S01]  /*7740*/  ISETP.NE.AND P0, PT, R33, 0x1, PT ;  /* 0x000000012100780c */ /* 0x000fe20003f05270 */
[----:B-1----:R-:W-:Y:S04]  /*7750*/  LDSM.16.M88.4 R4, [R85+0x1000] ;  /* 0x001000005504783b */ /* 0x002fe80000000200 */
[----:B------:R-:W1:Y:S04]  /*7760*/  LDSM.16.M88.4 R16, [R20] ;  /* 0x000000001410783b */ /* 0x000e680000000200 */
[----:B------:R-:W4:Y:S01]  /*7770*/  LDSM.16.M88.4 R40, [R85+0x1400] ;  /* 0x001400005528783b */ /* 0x000f220000000200 */
[C---:B--2---:R-:W-:Y:S08]  /*7780*/  HMMA.16816.F32.BF16 R8, R28.reuse, R36, RZ ;  /* 0x000000241c08723c */ /* 0x044ff000000418ff */
[C---:B------:R-:W-:Y:S08]  /*7790*/  HMMA.16816.F32.BF16 R36, R28.reuse, R38, RZ ;  /* 0x000000261c24723c */ /* 0x040ff000000418ff */
[----:B-----5:R-:W-:Y:S08]  /*77a0*/  HMMA.16816.F32.BF16 R12, R28, R24, RZ ;  /* 0x000000181c0c723c */ /* 0x020ff000000418ff */
[C---:B-1----:R-:W-:Y:S08]  /*77b0*/  HMMA.16816.F32.BF16 R8, R16.reuse, R4, R8 ;  /* 0x000000041008723c */ /* 0x042ff00000041808 */
[C---:B------:R-:W-:Y:S01]  /*77c0*/  HMMA.16816.F32.BF16 R36, R16.reuse, R6, R36 ;  /* 0x000000061024723c */ /* 0x040fe20000041824 */
[----:B------:R-:W1:Y:S07]  /*77d0*/  LDSM.16.M88.4 R4, [R96+0x1800] ;  /* 0x001800006004783b */ /* 0x000e6e0000000200 */
[----:B----4-:R-:W-:Y:S03]  /*77e0*/  HMMA.16816.F32.BF16 R12, R16, R40, R12 ;  /* 0x00000028100c723c */ /* 0x010fe6000004180c */
[----:B---3--:R-:W-:Y:S01]  /*77f0*/  FMUL.FTZ R9, R9, UR11 ;  /* 0x0000000b09097c20 */ /* 0x008fe20008410000 */
        /* <DEDUP_REMOVED lines=13> */
[----:B------:R4:W1:Y:S08]  /*78d0*/  MUFU.TANH R53, R11 ;  /* 0x0000000b00357308 */ /* 0x0008700000002400 */
[----:B------:R-:W1:Y:S08]  /*78e0*/  MUFU.TANH R54, R36 ;  /* 0x0000002400367308 */ /* 0x000e700000002400 */
[----:B------:R-:W1:Y:S01]  /*78f0*/  MUFU.TANH R55, R37 ;  /* 0x0000002500377308 */ /* 0x000e620000002400 */
[----:B----4-:R-:W-:Y:S01]  /*7900*/  HMMA.16816.F32.BF16 R8, R28, R26, RZ ;  /* 0x0000001a1c08723c */ /* 0x010fe200000418ff */
[----:B------:R-:W4:Y:S06]  /*7910*/  LDSM.16.M88.4 R24, [R85+0x1800] ;  /* 0x001800005518783b */ /* 0x000f2c0000000200 */
[----:B------:R-:W1:Y:S08]  /*7920*/  MUFU.TANH R56, R38 ;  /* 0x0000002600387308 */ /* 0x000e700000002400 */
[----:B------:R1:W1:Y:S05]  /*7930*/  MUFU.TANH R57, R39 ;  /* 0x0000002700397308 */ /* 0x00026a0000002400 */
[----:B------:R-:W-:Y:S01]  /*7940*/  HMMA.16816.F32.BF16 R8, R16, R42, R8 ;  /* 0x0000002a1008723c */ /* 0x000fe20000041808 */
[----:B------:R-:W5:Y:S02]  /*7950*/  LDSM.16.M88.4 R40, [R96+0x1c00] ;  /* 0x001c00006028783b */ /* 0x000f640000000200 */
        /* <DEDUP_REMOVED lines=28> */
[C---:B-----5:R-:W-:Y:S07]  /*7b20*/  HMMA.16816.F32.BF16 R8, R28.reuse, R40, RZ ;  /* 0x000000281c08723c */ /* 0x060fee00000418ff */
        /* <DEDUP_REMOVED lines=21> */
[C---:B--2---:R-:W-:Y:S07]  /*7c80*/  HMMA.16816.F32.BF16 R4, R28.reuse, R24, RZ ;  /* 0x000000181c04723c */ /* 0x044fee00000418ff */
[----:B------:R-:W2:Y:S01]  /*7c90*/  MUFU.TANH R124, R10 ;  /* 0x0000000a007c7308 */ /* 0x000ea20000002400 */
[----:B------:R-:W-:Y:S07]  /*7ca0*/  HMMA.16816.F32.BF16 R24, R28, R26, RZ ;  /* 0x0000001a1c18723c */ /* 0x000fee00000418ff */
[----:B------:R4:W1:Y:S05]  /*7cb0*/  MUFU.TANH R107, R11 ;  /* 0x0000000b006b7308 */ /* 0x00086a0000002400 */
[C---:B-----5:R-:W-:Y:S03]  /*7cc0*/  HMMA.16816.F32.BF16 R4, R16.reuse, R36, R4 ;  /* 0x000000241004723c */ /* 0x060fe60000041804 */
[----:B------:R-:W1:Y:S05]  /*7cd0*/  MUFU.TANH R91, R40 ;  /* 0x00000028005b7308 */ /* 0x000e6a0000002400 */
        /* <DEDUP_REMOVED lines=39> */
[----:B----4-:R-:W-:Y:S01]  /*7f50*/  HMMA.16816.F32.BF16 R8, R16, R4, R8 ;  /* 0x000000041008723c */ /* 0x010fe20000041808 */
[----:B------:R-:W-:Y:S01]  /*7f60*/  FMUL.FTZ R5, R14, UR11 ;  /* 0x0000000b0e057c20 */ /* 0x000fe20008410000 */
[----:B------:R-:W-:-:S05]  /*7f70*/  FMUL.FTZ R4, R15, UR11 ;  /* 0x0000000b0f047c20 */ /* 0x000fca0008410000 */
[----:B------:R4:W1:Y:S01]  /*7f80*/  MUFU.TANH R74, R39 ;  /* 0x00000027004a7308 */ /* 0x0008620000002400 */
[----:B------:R-:W-:Y:S07]  /*7f90*/  HMMA.16816.F32.BF16 R40, R16, R6, R40 ;  /* 0x000000061028723c */ /* 0x000fee0000041828 */
[----:B------:R-:W1:Y:S04]  /*7fa0*/  MUFU.TANH R78, R12 ;  /* 0x0000000c004e7308 */ /* 0x000e680000002400 */
[----:B------:R-:W-:Y:S01]  /*7fb0*/  FMUL.FTZ R6, R11, UR11 ;  /* 0x0000000b0b067c20 */ /* 0x000fe20008410000 */
[----:B------:R-:W-:Y:S01]  /*7fc0*/  FMUL.FTZ R9, R9, UR11 ;  /* 0x0000000b09097c20 */ /* 0x000fe20008410000 */
[----:B------:R-:W3:Y:S01]  /*7fd0*/  S2R R11, SR_CTAID.X ;  /* 0x00000000000b7919 */ /* 0x000ee20000002500 */
[----:B------:R-:W-:Y:S01]  /*7fe0*/  FMUL.FTZ R7, R10, UR11 ;  /* 0x0000000b0a077c20 */ /* 0x000fe20008410000 */
[----:B------:R5:W1:Y:S01]  /*7ff0*/  MUFU.TANH R79, R13 ;  /* 0x0000000d004f7308 */ /* 0x000a620000002400 */
[----:B------:R-:W-:Y:S01]  /*8000*/  FMUL.FTZ R8, R8, UR11 ;  /* 0x0000000b08087c20 */ /* 0x000fe20008410000 */
[----:B----4-:R-:W4:Y:S01]  /*8010*/  LDSM.16.M88.4 R36, [R85+0x2c00] ;  /* 0x002c00005524783b */ /* 0x010f220000000200 */
[----:B------:R-:W-:-:S04]  /*8020*/  DEPBAR.LE SB0, 0x0 ;  /* 0x000080000000791a */ /* 0x000fc80000000000 */
[----:B------:R-:W-:Y:S01]  /*8030*/  FMUL.FTZ R10, R42, UR11 ;  /* 0x0000000b2a0a7c20 */ /* 0x000fe20008410000 */
[----:B------:R2:W1:Y:S08]  /*8040*/  MUFU.TANH R80, R9 ;  /* 0x0000000900507308 */ /* 0x0004700000002400 */
[----:B------:R-:W1:Y:S01]  /*8050*/  MUFU.TANH R2, R2 ;  /* 0x0000000200027308 */ /* 0x000e620000002400 */
[C---:B-----5:R-:W-:Y:S07]  /*8060*/  HMMA.16816.F32.BF16 R12, R28.reuse, R24, RZ ;  /* 0x000000181c0c723c */ /* 0x060fee00000418ff */
[----:B------:R-:W1:Y:S01]  /*8070*/  MUFU.TANH R5, R5 ;  /* 0x0000000500057308 */ /* 0x000e620000002400 */
[----:B------:R-:W-:Y:S01]  /*8080*/  HMMA.16816.F32.BF16 R24, R28, R26, RZ ;  /* 0x0000001a1c18723c */ /* 0x000fe200000418ff */
[----:B--2---:R-:W-:Y:S01]  /*8090*/  FMUL.FTZ R9, R43, UR11 ;  /* 0x0000000b2b097c20 */ /* 0x004fe20008410000 */
[----:B---3--:R-:W-:-:S05]  /*80a0*/  LEA R0, R11, R0, 0x6 ;  /* 0x000000000b007211 */ /* 0x008fca00078e30ff */
[----:B------:R-:W2:Y:S08]  /*80b0*/  MUFU.TANH R4, R4 ;  /* 0x0000000400047308 */ /* 0x000eb00000002400 */
[----:B------:R-:W3:Y:S01]  /*80c0*/  MUFU.TANH R8, R8 ;  /* 0x0000000800087308 */ /* 0x000ee20000002400 */
[----:B----4-:R-:W-:Y:S01]  /*80d0*/  HMMA.16816.F32.BF16 R12, R16, R36, R12 ;  /* 0x00000024100c723c */ /* 0x010fe2000004180c */
[----:B------:R-:W-:Y:S01]  /*80e0*/  FMUL.FTZ R36, R40, UR11 ;  /* 0x0000000b28247c20 */ /* 0x000fe20008410000 */
[----:B------:R-:W-:-:S05]  /*80f0*/  FMUL.FTZ R40, R41, UR11 ;  /* 0x0000000b29287c20 */ /* 0x000fca0008410000 */
[----:B------:R-:W4:Y:S01]  /*8100*/  MUFU.TANH R7, R7 ;  /* 0x0000000700077308 */ /* 0x000f220000002400 */
[----:B------:R-:W-:Y:S01]  /*8110*/  HMMA.16816.F32.BF16 R24, R16, R38, R24 ;  /* 0x000000261018723c */ /* 0x000fe20000041818 */
[----:B------:R-:W-:-:S06]  /*8120*/  P2R R17, PR, RZ, 0x1 ;  /* 0x00000001ff117803 */ /* 0x000fcc0000000000 */
[----:B------:R-:W1:Y:S04]  /*8130*/  MUFU.TANH R6, R6 ;  /* 0x0000000600067308 */ /* 0x000e680000002400 */
[----:B------:R-:W-:Y:S01]  /*8140*/  FMUL.FTZ R13, R13, UR11 ;  /* 0x0000000b0d0d7c20 */ /* 0x000fe20008410000 */
[----:B------:R-:W-:Y:S01]  /*8150*/  FMUL.FTZ R12, R12, UR11 ;  /* 0x0000000b0c0c7c20 */ /* 0x000fe20008410000 */
[----:B------:R-:W-:Y:S02]  /*8160*/  FMUL.FTZ R14, R14, UR11 ;  /* 0x0000000b0e0e7c20 */ /* 0x000fe40008410000 */
[----:B------:R-:W1:Y:S04]  /*8170*/  MUFU.TANH R36, R36 ;  /* 0x0000002400247308 */ /* 0x000e680000002400 */
[----:B------:R-:W-:Y:S01]  /*8180*/  FMUL.FTZ R18, R25, UR11 ;  /* 0x0000000b19127c20 */ /* 0x000fe20008410000 */
[----:B------:R-:W-:Y:S01]  /*8190*/  FMUL.FTZ R26, R26, UR11 ;  /* 0x0000000b1a1a7c20 */ /* 0x000fe20008410000 */
[----:B------:R-:W-:-:S02]  /*81a0*/  FMUL.FTZ R25, R27, UR11 ;  /* 0x0000000b1b197c20 */ /* 0x000fc40008410000 */
[----:B------:R5:W1:Y:S01]  /*81b0*/  MUFU.TANH R38, R13 ;  /* 0x0000000d00267308 */ /* 0x000a620000002400 */
[----:B------:R-:W-:-:S07]  /*81c0*/  FMUL.FTZ R24, R24, UR11 ;  /* 0x0000000b18187c20 */ /* 0x000fce0008410000 */
[----:B------:R2:W1:Y:S08]  /*81d0*/  MUFU.TANH R29, R12 ;  /* 0x0000000c001d7308 */ /* 0x0004700000002400 */
[----:B------:R-:W1:Y:S01]  /*81e0*/  MUFU.TANH R40, R40 ;  /* 0x0000002800287308 */ /* 0x000e620000002400 */
[----:B-----5:R-:W-:-:S07]  /*81f0*/  FMUL.FTZ R13, R15, UR11 ;  /* 0x0000000b0f0d7c20 */ /* 0x020fce0008410000 */
[----:B------:R-:W1:Y:S01]  /*8200*/  MUFU.TANH R10, R10 ;  /* 0x0000000a000a7308 */ /* 0x000e620000002400 */
[----:B--2---:R-:W-:-:S04]  /*8210*/  SHF.R.U32.HI R12, RZ, 0x2, R87 ;  /* 0x00000002ff0c7819 */ /* 0x004fc80000011657 */
[----:B------:R-:W-:-:S03]  /*8220*/  LOP3.LUT R12, R12, 0x7, RZ, 0xc0, !PT ;  /* 0x000000070c0c7812 */ /* 0x000fc600078ec0ff */
[----:B------:R-:W2:Y:S01]  /*8230*/  MUFU.TANH R9, R9 ;  /* 0x0000000900097308 */ /* 0x000ea20000002400 */
[----:B------:R-:W-:-:S04]  /*8240*/  IADD3 R0, PT, PT, -R104, R12, R0 ;  /* 0x0000000c68007210 */ /* 0x000fc80007ffe100 */
[----:B------:R-:W-:-:S03]  /*8250*/  IADD3 R84, PT, PT, R0, UR10, R52 ;  /* 0x0000000a00547c10 */ /* 0x000fc6000fffe034 */
[----:B------:R1:W1:Y:S01]  /*8260*/  MUFU.TANH R28, R14 ;  /* 0x0000000e001c7308 */ /* 0x0002620000002400 */
[C-C-:B------:R-:W-:Y:S02]  /*8270*/  VIADDMNMX R34, R84.reuse, 0x1, R52.reuse, PT ;  /* 0x0000000154227846 */ /* 0x140fe40003800134 */
[----:B------:R-:W-:-:S05]  /*8280*/  VIADDMNMX R84, R84, 0x9, R52, PT ;  /* 0x0000000954547846 */ /* 0x000fca0003800134 */
[----:B------:R-:W1:Y:S08]  /*8290*/  MUFU.TANH R13, R13 ;  /* 0x0000000d000d7308 */ /* 0x000e700000002400 */
[----:B------:R1:W1:Y:S08]  /*82a0*/  MUFU.TANH R37, R24 ;  /* 0x0000001800257308 */ /* 0x0002700000002400 */
        /* <DEDUP_REMOVED lines=16> */
.L_x_3462:
[----:B------:R-:W2:Y:S01]  /*83b0*/  LDC R11, c[0x0][0x4f0] ;  /* 0x00013c00ff0b7b82 */ /* 0x000ea20000000800 */
[C---:B------:R-:W-:Y:S01]  /*83c0*/  LEA R27, R33.reuse, 0xffffff00, 0x7 ;  /* 0xffffff00211b7811 */ /* 0x040fe200078e38ff */
[----:B------:R-:W3:Y:S01]  /*83d0*/  LDCU.64 UR8, c[0x0][0x3a0] ;  /* 0x00007400ff0877ac */ /* 0x000ee20008000a00 */
        /* <DEDUP_REMOVED lines=15> */
[----:B-1----:R-:W-:-:S04]  /*84d0*/  IMAD.HI.U32 R24, R30, R15, RZ ;  /* 0x0000000f1e187227 */ /* 0x002fc800078e00ff */
        /* <DEDUP_REMOVED lines=31> */
[C---:B------:R-:W-:Y:S01]  /*86d0*/  IMAD R0, R11.reuse, R47, R0 ;  /* 0x0000002f0b007224 */ /* 0x040fe200078e0200 */
        /* <DEDUP_REMOVED lines=10> */
.L_x_3463:
[----:B------:R-:W2:Y:S02]  /*8780*/  LDCU UR4, c[0x0][0x440] ;  /* 0x00008800ff0477ac */ /* 0x000ea40008000800 */
[----:B--2---:R-:W-:-:S13]  /*8790*/  ISETP.GE.AND P0, PT, R115, UR4, PT ;  /* 0x0000000473007c0c */ /* 0x004fda000bf06270 */
[CC--:B-1----:R-:W-:Y:S01]  /*87a0*/  @!P0 LEA R14, P1, R46.reuse, R106.reuse, 0x6 ;  /* 0x0000006a2e0e8211 */ /* 0x0c2fe200078230ff */
[----:B------:R-:W-:Y:S01]  /*87b0*/  @!P0 IMAD.MOV.U32 R42, RZ, RZ, R106 ;  /* 0x000000ffff2a8224 */ /* 0x000fe200078e006a */
[CC--:B------:R-:W-:Y:S01]  /*87c0*/  @!P0 LEA R30, P2, R46.reuse, R106.reuse, 0x6 ;  /* 0x0000006a2e1e8211 */ /* 0x0c0fe200078430ff */
[----:B------:R-:W-:Y:S01]  /*87d0*/  @!P0 IMAD.MOV.U32 R43, RZ, RZ, R105 ;  /* 0x000000ffff2b8224 */ /* 0x000fe200078e0069 */
[----:B------:R-:W-:Y:S02]  /*87e0*/  @!P0 LEA R0, P3, R46, R106, 0x6 ;  /* 0x0000006a2e008211 */ /* 0x000fe400078630ff */
[----:B------:R-:W-:Y:S02]  /*87f0*/  @!P0 IADD3 R14, P4, PT, R14, R3, RZ ;  /* 0x000000030e0e8210 */ /* 0x000fe40007f9e0ff */
[CCC-:B------:R-:W-:Y:S01]  /*8800*/  @!P0 LEA.HI.X R11, R46.reuse, R105.reuse, R47.reuse, 0x6, P1 ;  /* 0x000000692e0b8211 */ /* 0x1c0fe200008f342f */
[----:B------:R-:W-:Y:S01]  /*8810*/  @!PT LDS RZ, [RZ] ;  /* 0x00000000fffff984 */ /* 0x000fe20000000800 */
[----:B------:R-:W-:Y:S01]  /*8820*/  @!PT LDS RZ, [RZ] ;  /* 0x00000000fffff984 */ /* 0x000fe20000000800 */
[----:B------:R-:W-:Y:S01]  /*8830*/  @!PT LDS RZ, [RZ] ;  /* 0x00000000fffff984 */ /* 0x000fe20000000800 */
[----:B------:R2:W-:Y:S01]  /*8840*/  @!P0 LDGSTS.E.BYPASS.LTC128B.128 [R114+0x1000], desc[UR6][R42.64] ;  /* 0x010000002a728fae */ /* 0x0005e2000b981a06 */
[----:B------:R-:W-:-:S02]  /*8850*/  @!P0 LEA.HI.X R31, R46, R105, R47, 0x6, P2 ;  /* 0x000000692e1f8211 */ /* 0x000fc400010f342f */
[----:B------:R-:W-:Y:S01]  /*8860*/  @!P0 IADD3 R82, P2, P1, R3, R0, R3 ;  /* 0x0000000003528210 */ /* 0x000fe2000795e003 */
[--C-:B------:R-:W-:Y:S01]  /*8870*/  @!P0 IMAD.X R15, R11, 0x1, R32.reuse, P4 ;  /* 0x000000010b0f8824 */ /* 0x100fe200020e0620 */
[----:B------:R-:W-:Y:S01]  /*8880*/  @!P0 LEA.HI.X R0, R46, R105, R47, 0x6, P3 ;  /* 0x000000692e008211 */ /* 0x000fe200018f342f */
[----:B------:R2:W-:Y:S03]  /*8890*/  @P0 STS.128 [R114+0x1000], RZ ;  /* 0x001000ff72000388 */ /* 0x0005e60000000c00 */
        /* <DEDUP_REMOVED lines=17> */
.L_x_3461:
[----:B------:R-:W-:Y:S01]  /*89b0*/  IMAD.SHL.U32 R35, R87, 0x2, RZ ;  /* 0x0000000257237824 */ /* 0x000fe200078e00ff */
[----:B------:R-:W3:Y:S01]  /*89c0*/  LDCU UR4, c[0x0][0x45c] ;  /* 0x00008b80ff0477ac */ /* 0x000ee20008000800 */
[----:B------:R-:W-:-:S03]  /*89d0*/  LOP3.LUT R100, R48, 0x120, R49, 0xf8, !PT ;  /* 0x0000012030647812 */ /* 0x000fc600078ef831 */
[----:B------:R-:W-:Y:S02]  /*89e0*/  LOP3.LUT R35, R35, 0x6, RZ, 0xc0, !PT ;  /* 0x0000000623237812 */ /* 0x000fe400078ec0ff */
[----:B------:R-:W-:-:S03]  /*89f0*/  LEA R100, R100, UR5, 0x1 ;  /* 0x0000000564647c11 */ /* 0x000fc6000f8e08ff */
[----:B------:R-:W-:Y:S02]  /*8a00*/  IMAD R35, R33, 0x80, R35 ;  /* 0x0000008021237824 */ /* 0x000fe400078e0223 */
[----:B------:R-:W-:Y:S02]  /*8a10*/  IMAD.IADD R23, R23, 0x1, R100 ;  /* 0x0000000117177824 */ /* 0x000fe400078e0264 */
[C---:B------:R-:W-:Y:S02]  /*8a20*/  VIADD R11, R35.reuse, 0xffffff80 ;  /* 0xffffff80230b7836 */ /* 0x040fe40000000000 */
[C---:B------:R-:W-:Y:S02]  /*8a30*/  VIADD R0, R35.reuse, 0xffffff81 ;  /* 0xffffff8123007836 */ /* 0x040fe40000000000 */
[----:B------:R-:W-:Y:S01]  /*8a40*/  VIADD R12, R35, 0xffffff88 ;  /* 0xffffff88230c7836 */ /* 0x000fe20000000000 */
[----:B------:R-:W-:Y:S01]  /*8a50*/  ISETP.GE.AND P2, PT, R11, R34, PT ;  /* 0x000000220b00720c */ /* 0x000fe20003f46270 */
[----:B--2---:R-:W-:Y:S01]  /*8a60*/  VIADD R31, R35, 0xfffffff0 ;  /* 0xfffffff0231f7836 */ /* 0x004fe20000000000 */
[----:B------:R-:W-:Y:S01]  /*8a70*/  ISETP.GE.AND P0, PT, R11, R84, PT ;  /* 0x000000540b00720c */ /* 0x000fe20003f06270 */
[C---:B------:R-:W-:Y:S01]  /*8a80*/  VIADD R11, R35.reuse, 0xffffff89 ;  /* 0xffffff89230b7836 */ /* 0x040fe20000000000 */
[C---:B------:R-:W-:Y:S01]  /*8a90*/  ISETP.GE.AND P1, PT, R0.reuse, R34, PT ;  /* 0x000000220000720c */ /* 0x040fe20003f26270 */
[C---:B------:R-:W-:Y:S01]  /*8aa0*/  VIADD R43, R35.reuse, 0xffffffe9 ;  /* 0xffffffe9232b7836 */ /* 0x040fe20000000000 */
[----:B------:R-:W-:Y:S01]  /*8ab0*/  ISETP.GE.AND P3, PT, R0, R84, PT ;  /* 0x000000540000720c */ /* 0x000fe20003f66270 */
[C---:B------:R-:W-:Y:S01]  /*8ac0*/  VIADD R27, R35.reuse, 0xfffffff1 ;  /* 0xfffffff1231b7836 */ /* 0x040fe20000000000 */
[C---:B------:R-:W-:Y:S01]  /*8ad0*/  ISETP.GE.AND P6, PT, R12.reuse, R34, PT ;  /* 0x000000220c00720c */ /* 0x040fe20003fc6270 */
[C---:B------:R-:W-:Y:S01]  /*8ae0*/  VIADD R19, R35.reuse, 0xfffffff8 ;  /* 0xfffffff823137836 */ /* 0x040fe20000000000 */
[----:B------:R-:W-:Y:S01]  /*8af0*/  ISETP.GE.AND P5, PT, R12, R84, PT ;  /* 0x000000540c00720c */ /* 0x000fe20003fa6270 */
[C---:B------:R-:W-:Y:S01]  /*8b00*/  VIADD R12, R35.reuse, 0xffffff91 ;  /* 0xffffff91230c7836 */ /* 0x040fe20000000000 */
[----:B-1----:R-:W-:Y:S01]  /*8b10*/  FSEL R0, R2, -INF , !P2 ;  /* 0xff80000002007808 */ /* 0x002fe20005000000 */
[----:B------:R-:W-:Y:S01]  /*8b20*/  VIADD R2, R35, 0xffffff90 ;  /* 0xffffff9023027836 */ /* 0x000fe20000000000 */
[----:B------:R-:W-:-:S02]  /*8b30*/  ISETP.GE.AND P4, PT, R11, R34, PT ;  /* 0x000000220b00720c */ /* 0x000fc40003f86270 */
[----:B------:R-:W-:Y:S02]  /*8b40*/  FSEL R83, R51, -INF , !P0 ;  /* 0xff80000033537808 */ /* 0x000fe40004000000 */
[----:B------:R-:W-:Y:S02]  /*8b50*/  ISETP.GE.AND P0, PT, R11, R84, PT ;  /* 0x000000540b00720c */ /* 0x000fe40003f06270 */
[----:B------:R-:W-:Y:S02]  /*8b60*/  FSEL R11, R56, -INF , !P5 ;  /* 0xff800000380b7808 */ /* 0x000fe40006800000 */
[----:B------:R-:W-:Y:S01]  /*8b70*/  FSEL R16, R55, -INF , !P4 ;  /* 0xff80000037107808 */ /* 0x000fe20006000000 */
[C---:B------:R-:W-:Y:S01]  /*8b80*/  VIADD R55, R35.reuse, 0xffffffd9 ;  /* 0xffffffd923377836 */ /* 0x040fe20000000000 */
[----:B------:R-:W-:Y:S01]  /*8b90*/  FSEL R14, R50, -INF , !P1 ;  /* 0xff800000320e7808 */ /* 0x000fe20004800000 */
[----:B------:R-:W-:Y:S01]  /*8ba0*/  VIADD R50, R35, 0xffffffe8 ;  /* 0xffffffe823327836 */ /* 0x000fe20000000000 */
[----:B------:R-:W-:-:S02]  /*8bb0*/  ISETP.GE.AND P5, PT, R12, R34, PT ;  /* 0x000000220c00720c */ /* 0x000fc40003fa6270 */
[----:B------:R-:W-:Y:S01]  /*8bc0*/  ISETP.GE.AND P4, PT, R12, R84, PT ;  /* 0x000000540c00720c */ /* 0x000fe20003f86270 */
[C---:B------:R-:W-:Y:S01]  /*8bd0*/  VIADD R12, R35.reuse, 0xffffff99 ;  /* 0xffffff99230c7836 */ /* 0x040fe20000000000 */
[C---:B------:R-:W-:Y:S02]  /*8be0*/  ISETP.GE.AND P1, PT, R2.reuse, R34, PT ;  /* 0x000000220200720c */ /* 0x040fe40003f26270 */
[----:B------:R-:W-:Y:S01]  /*8bf0*/  ISETP.GE.AND P2, PT, R2, R84, PT ;  /* 0x000000540200720c */ /* 0x000fe20003f46270 */
[----:B------:R-:W-:Y:S01]  /*8c00*/  VIADD R2, R35, 0xffffff98 ;  /* 0xffffff9823027836 */ /* 0x000fe20000000000 */
[----:B------:R-:W-:Y:S02]  /*8c10*/  FSEL R24, R58, -INF , !P1 ;  /* 0xff8000003a187808 */ /* 0x000fe40004800000 */
[----:B------:R-:W-:Y:S02]  /*8c20*/  FSEL R81, R60, -INF , !P2 ;  /* 0xff8000003c517808 */ /* 0x000fe40005000000 */
[----:B------:R-:W-:Y:S01]  /*8c30*/  FSEL R52, R53, -INF , !P3 ;  /* 0xff80000035347808 */ /* 0x000fe20005800000 */
[----:B------:R-:W-:Y:S01]  /*8c40*/  VIADD R53, R35, 0xffffffe1 ;  /* 0xffffffe123357836 */ /* 0x000fe20000000000 */
[----:B------:R-:W-:-:S02]  /*8c50*/  FSEL R51, R57, -INF , !P0 ;  /* 0xff80000039337808 */ /* 0x000fc40004000000 */
[C---:B------:R-:W-:Y:S02]  /*8c60*/  ISETP.GE.AND P1, PT, R12.reuse, R34, PT ;  /* 0x000000220c00720c */ /* 0x040fe40003f26270 */
[----:B------:R-:W-:Y:S01]  /*8c70*/  ISETP.GE.AND P2, PT, R12, R84, PT ;  /* 0x000000540c00720c */ /* 0x000fe20003f46270 */
        /* <DEDUP_REMOVED lines=8> */
[C---:B------:R-:W-:Y:S02]  /*8d00*/  ISETP.GE.AND P3, PT, R12.reuse, R34, PT ;  /* 0x000000220c00720c */ /* 0x040fe40003f66270 */
[----:B------:R-:W-:Y:S01]  /*8d10*/  ISETP.GE.AND P0, PT, R12, R84, PT ;  /* 0x000000540c00720c */ /* 0x000fe20003f06270 */
[C---:B------:R-:W-:Y:S01]  /*8d20*/  VIADD R12, R35.reuse, 0xffffffa9 ;  /* 0xffffffa9230c7836 */ /* 0x040fe20000000000 */
[C---:B------:R-:W-:Y:S02]  /*8d30*/  ISETP.GE.AND P5, PT, R2.reuse, R34, PT ;  /* 0x000000220200720c */ /* 0x040fe40003fa6270 */
[----:B------:R-:W-:Y:S01]  /*8d40*/  ISETP.GE.AND P4, PT, R2, R84, PT ;  /* 0x000000540200720c */ /* 0x000fe20003f86270 */
[----:B------:R-:W-:Y:S01]  /*8d50*/  VIADD R2, R35, 0xffffffa8 ;  /* 0xffffffa823027836 */ /* 0x000fe20000000000 */
[----:B------:R-:W-:-:S02]  /*8d60*/  FSEL R66, R66, -INF , !P5 ;  /* 0xff80000042427808 */ /* 0x000fc40006800000 */
[----:B------:R-:W-:Y:S01]  /*8d70*/  FSEL R62, R68, -INF , !P4 ;  /* 0xff800000443e7808 */ /* 0x000fe20006000000 */
[----:B------:R-:W-:Y:S01]  /*8d80*/  VIADD R68, R35, 0xffffffd1 ;  /* 0xffffffd123447836 */ /* 0x000fe20000000000 */
[----:B------:R-:W-:Y:S02]  /*8d90*/  FSEL R99, R63, -INF , !P1 ;  /* 0xff8000003f637808 */ /* 0x000fe40004800000 */
[----:B------:R-:W-:Y:S02]  /*8da0*/  FSEL R65, R65, -INF , !P2 ;  /* 0xff80000041417808 */ /* 0x000fe40005000000 */
[C---:B------:R-:W-:Y:S02]  /*8db0*/  ISETP.GE.AND P5, PT, R12.reuse, R34, PT ;  /* 0x000000220c00720c */ /* 0x040fe40003fa6270 */
[----:B------:R-:W-:Y:S01]  /*8dc0*/  ISETP.GE.AND P4, PT, R12, R84, PT ;  /* 0x000000540c00720c */ /* 0x000fe20003f86270 */
[----:B------:R-:W-:Y:S01]  /*8dd0*/  VIADD R12, R35, 0xffffffb1 ;  /* 0xffffffb1230c7836 */ /* 0x000fe20000000000 */
[----:B------:R-:W-:-:S02]  /*8de0*/  ISETP.GE.AND P1, PT, R2, R34, PT ;  /* 0x000000220200720c */ /* 0x000fc40003f26270 */
[----:B------:R-:W-:Y:S01]  /*8df0*/  ISETP.GE.AND P2, PT, R2, R84, PT ;  /* 0x000000540200720c */ /* 0x000fe20003f46270 */
[C---:B------:R-:W-:Y:S01]  /*8e00*/  VIADD R2, R35.reuse, 0xffffffb0 ;  /* 0xffffffb023027836 */ /* 0x040fe20000000000 */
[----:B------:R-:W-:Y:S01]  /*8e10*/  FSEL R64, R70, -INF , !P1 ;  /* 0xff80000046407808 */ /* 0x000fe20004800000 */
[----:B------:R-:W-:Y:S01]  /*8e20*/  VIADD R70, R35, 0xffffffc9 ;  /* 0xffffffc923467836 */ /* 0x000fe20000000000 */
[----:B------:R-:W-:Y:S02]  /*8e30*/  FSEL R126, R72, -INF , !P2 ;  /* 0xff800000487e7808 */ /* 0x000fe40005000000 */
[----:B------:R-:W-:Y:S01]  /*8e40*/  FSEL R61, R67, -INF , !P3 ;  /* 0xff800000433d7808 */ /* 0x000fe20005800000 */
[----:B------:R-:W-:Y:S01]  /*8e50*/  VIADD R67, R35, 0xffffffd8 ;  /* 0xffffffd823437836 */ /* 0x000fe20000000000 */
        /* <DEDUP_REMOVED lines=10> */
[----:B------:R-:W-:-:S02]  /*8f00*/  FSEL R127, R71, -INF , !P5 ;  /* 0xff800000477f7808 */ /* 0x000fc40006800000 */
[C---:B------:R-:W-:Y:S02]  /*8f10*/  ISETP.GE.AND P4, PT, R12.reuse, R34, PT ;  /* 0x000000220c00720c */ /* 0x040fe40003f86270 */
[----:B------:R-:W-:Y:S01]  /*8f20*/  ISETP.GE.AND P0, PT, R12, R84, PT ;  /* 0x000000540c00720c */ /* 0x000fe20003f06270 */
[C---:B------:R-:W-:Y:S01]  /*8f30*/  VIADD R12, R35.reuse, 0xffffffc1 ;  /* 0xffffffc1230c7836 */ /* 0x040fe20000000000 */
[----:B------:R-:W-:Y:S02]  /*8f40*/  ISETP.GE.AND P5, PT, R2, R34, PT ;  /* 0x000000220200720c */ /* 0x000fe40003fa6270 */
[----:B------:R-:W-:Y:S01]  /*8f50*/  FSEL R15, R54, -INF , !P6 ;  /* 0xff800000360f7808 */ /* 0x000fe20007000000 */
[----:B------:R-:W-:Y:S01]  /*8f60*/  VIADD R54, R35, 0xffffffe0 ;  /* 0xffffffe023367836 */ /* 0x000fe20000000000 */
[----:B------:R-:W-:Y:S02]  /*8f70*/  FSEL R116, R116, -INF , !P1 ;  /* 0xff80000074747808 */ /* 0x000fe40004800000 */
[----:B------:R-:W-:-:S02]  /*8f80*/  FSEL R91, R91, -INF , !P5 ;  /* 0xff8000005b5b7808 */ /* 0x000fc40006800000 */
[C---:B------:R-:W-:Y:S02]  /*8f90*/  ISETP.GE.AND P1, PT, R12.reuse, R34, PT ;  /* 0x000000220c00720c */ /* 0x040fe40003f26270 */
[----:B------:R-:W-:Y:S02]  /*8fa0*/  ISETP.GE.AND P5, PT, R12, R84, PT ;  /* 0x000000540c00720c */ /* 0x000fe40003fa6270 */
[----:B------:R-:W-:Y:S02]  /*8fb0*/  FMNMX3.FTZ R12, R0, R14, R15, !PT ;  /* 0x0000000e000c7276 */ /* 0x000fe4000781000f */
[----:B------:R-:W-:Y:S02]  /*8fc0*/  FSEL R125, R125, -INF , !P3 ;  /* 0xff8000007d7d7808 */ /* 0x000fe40005800000 */
[----:B------:R-:W-:Y:S01]  /*8fd0*/  ISETP.GE.AND P3, PT, R2, R84, PT ;  /* 0x000000540200720c */ /* 0x000fe20003f66270 */
[----:B------:R-:W-:Y:S01]  /*8fe0*/  VIADD R2, R35, 0xffffffc0 ;  /* 0xffffffc023027836 */ /* 0x000fe20000000000 */
[----:B------:R-:W-:-:S02]  /*8ff0*/  FMNMX3.FTZ R12, R12, R16, R24, !PT ;  /* 0x000000100c0c7276 */ /* 0x000fc40007810018 */
[----:B------:R-:W-:Y:S02]  /*9000*/  FSEL R107, R107, -INF , !P2 ;  /* 0xff8000006b6b7808 */ /* 0x000fe40005000000 */
[C---:B------:R-:W-:Y:S02]  /*9010*/  ISETP.GE.AND P2, PT, R2.reuse, R34, PT ;  /* 0x000000220200720c */ /* 0x040fe40003f46270 */
[----:B------:R-:W-:Y:S01]  /*9020*/  ISETP.GE.AND P6, PT, R2, R84, PT ;  /* 0x000000540200720c */ /* 0x000fe20003fc6270 */
[----:B------:R-:W-:Y:S01]  /*9030*/  VIADD R2, R35, 0xffffffc8 ;  /* 0xffffffc823027836 */ /* 0x000fe20000000000 */
[----:B------:R-:W-:Y:S02]  /*9040*/  FMNMX3.FTZ R12, R12, R98, R97, !PT ;  /* 0x000000620c0c7276 */ /* 0x000fe40007810061 */
[----:B------:R-:W-:Y:S02]  /*9050*/  FSEL R88, R88, -INF , !P0 ;  /* 0xff80000058587808 */ /* 0x000fe40004000000 */
[----:B------:R-:W-:-:S02]  /*9060*/  FMNMX3.FTZ R12, R12, R99, R66, !PT ;  /* 0x000000630c0c7276 */ /* 0x000fc40007810042 */
[-C--:B------:R-:W-:Y:S02]  /*9070*/  ISETP.GE.AND P0, PT, R2, R34.reuse, PT ;  /* 0x000000220200720c */ /* 0x080fe40003f06270 */
[----:B------:R-:W-:Y:S02]  /*9080*/  FMNMX3.FTZ R12, R12, R61, R64, !PT ;  /* 0x0000003d0c0c7276 */ /* 0x000fe40007810040 */
[----:B------:R-:W-:Y:S02]  /*9090*/  FSEL R121, R121, -INF , !P0 ;  /* 0xff80000079797808 */ /* 0x000fe40004000000 */
[----:B------:R-:W-:Y:S02]  /*90a0*/  ISETP.GE.AND P0, PT, R69, R34, PT ;  /* 0x000000224500720c */ /* 0x000fe40003f06270 */
[----:B------:R-:W-:Y:S02]  /*90b0*/  FMNMX3.FTZ R12, R12, R127, R125, !PT ;  /* 0x0000007f0c0c7276 */ /* 0x000fe4000781007d */
[----:B------:R-:W-:-:S02]  /*90c0*/  FSEL R122, R122, -INF , !P1 ;  /* 0xff8000007a7a7808 */ /* 0x000fc40004800000 */
[-C--:B------:R-:W-:Y:S02]  /*90d0*/  ISETP.GE.AND P1, PT, R70, R34.reuse, PT ;  /* 0x000000224600720c */ /* 0x080fe40003f26270 */
[----:B------:R-:W-:Y:S02]  /*90e0*/  FSEL R59, R77, -INF , !P0 ;  /* 0xff8000004d3b7808 */ /* 0x000fe40004000000 */
[----:B------:R-:W-:Y:S02]  /*90f0*/  FSEL R90, R90, -INF , !P4 ;  /* 0xff8000005a5a7808 */ /* 0x000fe40006000000 */
[----:B------:R-:W-:Y:S02]  /*9100*/  FSEL R123, R123, -INF , !P2 ;  /* 0xff8000007b7b7808 */ /* 0x000fe40005000000 */
[----:B------:R-:W-:Y:S02]  /*9110*/  ISETP.GE.AND P0, PT, R67, R34, PT ;  /* 0x000000224300720c */ /* 0x000fe40003f06270 */
[----:B------:R-:W-:-:S02]  /*9120*/  FMNMX3.FTZ R12, R12, R116, R91, !PT ;  /* 0x000000740c0c7276 */ /* 0x000fc4000781005b */
[----:B------:R-:W-:Y:S02]  /*9130*/  FSEL R120, R120, -INF , !P1 ;  /* 0xff80000078787808 */ /* 0x000fe40004800000 */
[----:B------:R-:W-:Y:S02]  /*9140*/  ISETP.GE.AND P1, PT, R68, R34, PT ;  /* 0x000000224400720c */ /* 0x000fe40003f26270 */
[----:B------:R-:W-:Y:S02]  /*9150*/  FSEL R57, R78, -INF , !P0 ;  /* 0xff8000004e397808 */ /* 0x000fe40004000000 */
[----:B------:R-:W-:Y:S02]  /*9160*/  FMNMX3.FTZ R12, R12, R90, R123, !PT ;  /* 0x0000005a0c0c7276 */ /* 0x000fe4000781007b */
[----:B------:R-:W-:Y:S02]  /*9170*/  ISETP.GE.AND P0, PT, R54, R34, PT ;  /* 0x000000223600720c */ /* 0x000fe40003f06270 */
[----:B------:R-:W-:-:S02]  /*9180*/  FSEL R58, R76, -INF , !P1 ;  /* 0xff8000004c3a7808 */ /* 0x000fc40004800000 */
[----:B------:R-:W-:Y:S02]  /*9190*/  FMNMX3.FTZ R39, R12, R122, R121, !PT ;  /* 0x0000007a0c277276 */ /* 0x000fe40007810079 */
[-C--:B------:R-:W-:Y:S02]  /*91a0*/  ISETP.GE.AND P1, PT, R55, R34.reuse, PT ;  /* 0x000000223700720c */ /* 0x080fe40003f26270 */
[----:B------:R-:W-:Y:S02]  /*91b0*/  FSEL R12, R8, -INF , !P0 ;  /* 0xff800000080c7808 */ /* 0x000fe40004000000 */
[----:B------:R-:W-:Y:S02]  /*91c0*/  ISETP.GE.AND P0, PT, R50, R34, PT ;  /* 0x000000223200720c */ /* 0x000fe40003f06270 */
[----:B------:R-:W-:Y:S02]  /*91d0*/  FMNMX3.FTZ R8, R39, R120, R59, !PT ;  /* 0x0000007827087276 */ /* 0x000fe4000781003b */
[----:B------:R-:W-:-:S02]  /*91e0*/  FSEL R56, R79, -INF , !P1 ;  /* 0xff8000004f387808 */ /* 0x000fc40004800000 */
[-C--:B------:R-:W-:Y:S01]  /*91f0*/  ISETP.GE.AND P1, PT, R53, R34.reuse, PT ;  /* 0x000000223500720c */ /* 0x080fe20003f26270 */
[----:B------:R-:W-:Y:S01]  /*9200*/  LDSM.16.MT88.4 R76, [R100+0x3000] ;  /* 0x00300000644c783b */ /* 0x000fe20000004200 */
[----:B------:R-:W-:Y:S02]  /*9210*/  FSEL R41, R36, -INF , !P0 ;  /* 0xff80000024297808 */ /* 0x000fe40004000000 */
[----:B------:R-:W-:Y:S02]  /*9220*/  ISETP.GE.AND P0, PT, R31, R34, PT ;  /* 0x000000221f00720c */ /* 0x000fe40003f06270 */
[----:B------:R-:W-:Y:S02]  /*9230*/  FMNMX3.FTZ R8, R8, R58, R57, !PT ;  /* 0x0000003a08087276 */ /* 0x000fe40007810039 */
[----:B------:R-:W-:Y:S02]  /*9240*/  FSEL R42, R80, -INF , !P1 ;  /* 0xff800000502a7808 */ /* 0x000fe40004800000 */
[----:B------:R-:W-:-:S02]  /*9250*/  ISETP.GE.AND P1, PT, R43, R34, PT ;  /* 0x000000222b00720c */ /* 0x000fc40003f26270 */
[----:B------:R-:W-:Y:S02]  /*9260*/  FSEL R39, R29, -INF , !P0 ;  /* 0xff8000001d277808 */ /* 0x000fe40004000000 */
[----:B------:R-:W-:Y:S02]  /*9270*/  FMNMX3.FTZ R29, R8, R56, R12, !PT ;  /* 0x00000038081d7276 */ /* 0x000fe4000781000c */
[----:B------:R-:W-:Y:S02]  /*9280*/  FMNMX3.FTZ R8, R83, R52, R11, !PT ;  /* 0x0000003453087276 */ /* 0x000fe4000781000b */
[----:B------:R-:W-:Y:S01]  /*9290*/  ISETP.GE.AND P4, PT, R2, R84, PT ;  /* 0x000000540200720c */ /* 0x000fe20003f86270 */
[----:B------:R-:W-:Y:S01]  /*92a0*/  VIADD R2, R35, 0xfffffff9 ;  /* 0xfffffff923027836 */ /* 0x000fe20000000000 */
[----:B------:R-:W-:Y:S02]  /*92b0*/  FSEL R40, R40, -INF , !P1 ;  /* 0xff80000028287808 */ /* 0x000fe40004800000 */
[----:B------:R-:W-:-:S02]  /*92c0*/  ISETP.GE.AND P2, PT, R27, R34, PT ;  /* 0x000000221b00720c */ /* 0x000fc40003f46270 */
        /* <DEDUP_REMOVED lines=10> */
[----:B------:R-:W-:Y:S02]  /*9370*/  FMNMX3.FTZ R18, R8, R65, R62, !PT ;  /* 0x0000004108127276 */ /* 0x000fe4000781003e */
[----:B------:R-:W-:-:S02]  /*9380*/  FMNMX.FTZ R8, R29, R36, !PT ;  /* 0x000000241d087209 */ /* 0x000fc40007810000 */
[----:B------:R-:W-:Y:S02]  /*9390*/  FMNMX3.FTZ R36, R18, R63, R126, !PT ;  /* 0x0000003f12247276 */ /* 0x000fe4000781007e */
[----:B------:R-:W-:Y:S01]  /*93a0*/  FSEL R89, R89, -INF , !P3 ;  /* 0xff80000059597808 */ /* 0x000fe20005800000 */
[----:B------:R-:W1:Y:S01]  /*93b0*/  SHFL.BFLY PT, R18, R8, 0x2, 0x1f ;  /* 0x0c401f0008127f89 */ /* 0x000e6200000e0000 */
[----:B------:R-:W-:Y:S02]  /*93c0*/  FMNMX3.FTZ R36, R36, R60, R124, !PT ;  /* 0x0000003c24247276 */ /* 0x000fe4000781007c */
[----:B------:R-:W-:Y:S02]  /*93d0*/  FSEL R117, R117, -INF , !P4 ;  /* 0xff80000075757808 */ /* 0x000fe40006000000 */
[----:B------:R-:W-:Y:S02]  /*93e0*/  ISETP.GE.AND P4, PT, R55, R84, PT ;  /* 0x000000543700720c */ /* 0x000fe40003f86270 */
[----:B------:R-:W-:-:S02]  /*93f0*/  FSEL R119, R119, -INF , !P6 ;  /* 0xff80000077777808 */ /* 0x000fc40007000000 */
[----:B------:R-:W-:Y:S02]  /*9400*/  FMNMX3.FTZ R36, R36, R107, R89, !PT ;  /* 0x0000006b24247276 */ /* 0x000fe40007810059 */
[-C--:B------:R-:W-:Y:S02]  /*9410*/  ISETP.GE.AND P3, PT, R70, R84.reuse, PT ;  /* 0x000000544600720c */ /* 0x080fe40003f66270 */
[----:B------:R-:W-:Y:S02]  /*9420*/  P2R R55, PR, RZ, 0x10 ;  /* 0x00000010ff377803 */ /* 0x000fe40000000000 */
[-C--:B------:R-:W-:Y:S02]  /*9430*/  ISETP.GE.AND P4, PT, R54, R84.reuse, PT ;  /* 0x000000543600720c */ /* 0x080fe40003f86270 */
[----:B------:R-:W-:Y:S02]  /*9440*/  ISETP.GE.AND P2, PT, R69, R84, PT ;  /* 0x000000544500720c */ /* 0x000fe40003f46270 */
[----:B------:R-:W-:-:S02]  /*9450*/  FSEL R118, R118, -INF , !P5 ;  /* 0xff80000076767808 */ /* 0x000fc40006800000 */
[----:B------:R-:W-:Y:S02]  /*9460*/  FMNMX3.FTZ R36, R36, R88, R119, !PT ;  /* 0x0000005824247276 */ /* 0x000fe40007810077 */
[----:B------:R-:W-:Y:S02]  /*9470*/  FSEL R95, R95, -INF , !P3 ;  /* 0xff8000005f5f7808 */ /* 0x000fe40005800000 */
[----:B------:R-:W-:Y:S02]  /*9480*/  ISETP.NE.AND P3, PT, R55, RZ, PT ;  /* 0x000000ff3700720c */ /* 0x000fe40003f65270 */
[----:B------:R-:W-:Y:S02]  /*9490*/  P2R R54, PR, RZ, 0x10 ;  /* 0x00000010ff367803 */ /* 0x000fe40000000000 */
[-C--:B------:R-:W-:Y:S02]  /*94a0*/  ISETP.GE.AND P1, PT, R68, R84.reuse, PT ;  /* 0x000000544400720c */ /* 0x080fe40003f26270 */
[----:B------:R-:W-:-:S02]  /*94b0*/  ISETP.GE.AND P0, PT, R67, R84, PT ;  /* 0x000000544300720c */ /* 0x000fc40003f06270 */
[----:B------:R-:W-:Y:S02]  /*94c0*/  FSEL R55, R75, -INF , !P2 ;  /* 0xff8000004b377808 */ /* 0x000fe40005000000 */
[----:B------:R-:W-:Y:S02]  /*94d0*/  FMNMX3.FTZ R36, R36, R118, R117, !PT ;  /* 0x0000007624247276 */ /* 0x000fe40007810075 */
[-C--:B------:R-:W-:Y:S02]  /*94e0*/  ISETP.GE.AND P5, PT, R50, R84.reuse, PT ;  /* 0x000000543200720c */ /* 0x080fe40003fa6270 */
[----:B------:R-:W-:Y:S02]  /*94f0*/  ISETP.NE.AND P2, PT, R54, RZ, PT ;  /* 0x000000ff3600720c */ /* 0x000fe40003f45270 */
[----:B------:R-:W-:Y:S02]  /*9500*/  ISETP.GE.AND P6, PT, R53, R84, PT ;  /* 0x000000543500720c */ /* 0x000fe40003fc6270 */
[----:B------:R-:W-:-:S02]  /*9510*/  FSEL R50, R4, -INF , !P3 ;  /* 0xff80000004327808 */ /* 0x000fc40005800000 */
[----:B------:R-:W-:Y:S02]  /*9520*/  FSEL R54, R74, -INF , !P1 ;  /* 0xff8000004a367808 */ /* 0x000fe40004800000 */
[----:B------:R-:W-:Y:S02]  /*9530*/  FSEL R53, R5, -INF , !P0 ;  /* 0xff80000005357808 */ /* 0x000fe40004000000 */
[----:B------:R-:W-:Y:S02]  /*9540*/  FMNMX3.FTZ R4, R36, R95, R55, !PT ;  /* 0x0000005f24047276 */ /* 0x000fe40007810037 */
[----:B------:R-:W-:Y:S02]  /*9550*/  FSEL R36, R7, -INF , !P2 ;  /* 0xff80000007247808 */ /* 0x000fe40005000000 */
[----:B------:R-:W-:Y:S02]  /*9560*/  FMNMX3.FTZ R4, R4, R54, R53, !PT ;  /* 0x0000003604047276 */ /* 0x000fe40007810035 */
[----:B------:R-:W-:-:S02]  /*9570*/  ISETP.GE.AND P3, PT, R31, R84, PT ;  /* 0x000000541f00720c */ /* 0x000fc40003f66270 */
[-C--:B------:R-:W-:Y:S02]  /*9580*/  ISETP.GE.AND P1, PT, R19, R84.reuse, PT ;  /* 0x000000541300720c */ /* 0x080fe40003f26270 */
[----:B------:R-:W-:Y:S02]  /*9590*/  ISETP.GE.AND P4, PT, R43, R84, PT ;  /* 0x000000542b00720c */ /* 0x000fe40003f86270 */
[----:B------:R-:W-:Y:S02]  /*95a0*/  FSEL R31, R6, -INF , !P6 ;  /* 0xff800000061f7808 */ /* 0x000fe40007000000 */
[----:B-1----:R-:W-:Y:S02]  /*95b0*/  FMNMX.FTZ R8, R8, R18, !PT ;  /* 0x0000001208087209 */ /* 0x002fe40007810000 */
[----:B------:R-:W-:Y:S02]  /*95c0*/  FSEL R19, R10, -INF , !P5 ;  /* 0xff8000000a137808 */ /* 0x000fe40006800000 */
[----:B------:R-:W-:-:S02]  /*95d0*/  FMNMX3.FTZ R4, R4, R50, R36, !PT ;  /* 0x0000003204047276 */ /* 0x000fc40007810024 */
[-C--:B------:R-:W-:Y:S02]  /*95e0*/  ISETP.GE.AND P2, PT, R27, R84.reuse, PT ;  /* 0x000000541b00720c */ /* 0x080fe40003f46270 */
[----:B------:R-:W-:Y:S02]  /*95f0*/  ISETP.GE.AND P0, PT, R2, R84, PT ;  /* 0x000000540200720c */ /* 0x000fe40003f06270 */
[----:B------:R-:W-:Y:S01]  /*9600*/  FSEL R18, R9, -INF , !P4 ;  /* 0xff80000009127808 */ /* 0x000fe20006000000 */
[----:B------:R-:W1:Y:S01]  /*9610*/  SHFL.BFLY PT, R2, R8, 0x1, 0x1f ;  /* 0x0c201f0008027f89 */ /* 0x000e6200000e0000 */
[----:B------:R-:W-:Y:S02]  /*9620*/  FSEL R28, R28, -INF , !P3 ;  /* 0xff8000001c1c7808 */ /* 0x000fe40005800000 */
[----:B------:R-:W-:Y:S02]  /*9630*/  FMNMX3.FTZ R4, R4, R31, R19, !PT ;  /* 0x0000001f04047276 */ /* 0x000fe40007810013 */
[----:B------:R-:W-:-:S02]  /*9640*/  FSEL R27, R13, -INF , !P2 ;  /* 0xff8000000d1b7808 */ /* 0x000fc40005000000 */
[----:B------:R-:W-:Y:S02]  /*9650*/  FSEL R26, R26, -INF , !P1 ;  /* 0xff8000001a1a7808 */ /* 0x000fe40004800000 */
[----:B------:R-:W-:Y:S02]  /*9660*/  FMNMX3.FTZ R4, R4, R18, R28, !PT ;  /* 0x0000001204047276 */ /* 0x000fe4000781001c */
[----:B------:R-:W-:Y:S02]  /*9670*/  FSEL R25, R25, -INF , !P0 ;  /* 0xff80000019197808 */ /* 0x000fe40004000000 */
[----:B------:R-:W-:Y:S02]  /*9680*/  FMNMX3.FTZ R4, R4, R27, R26, !PT ;  /* 0x0000001b04047276 */ /* 0x000fe4000781001a */
[----:B------:R-:W-:Y:S02]  /*9690*/  ISETP.NE.AND P6, PT, R17, RZ, PT ;  /* 0x000000ff1100720c */ /* 0x000fe40003fc5270 */
[----:B------:R-:W-:-:S05]  /*96a0*/  FMNMX.FTZ R5, R25, R4, !PT ;  /* 0x0000000419057209 */ /* 0x000fca0007810000 */
[----:B------:R-:W2:Y:S01]  /*96b0*/  SHFL.BFLY PT, R4, R5, 0x2, 0x1f ;  /* 0x0c401f0005047f89 */ /* 0x000ea200000e0000 */
[----:B-1----:R-:W-:-:S04]  /*96c0*/  FMNMX.FTZ R2, R8, R2, !PT ;  /* 0x0000000208027209 */ /* 0x002fc80007810000 */
[C---:B------:R-:W-:Y:S01]  /*96d0*/  FSETP.NEU.FTZ.AND P0, PT, R2.reuse, -INF , PT ;  /* 0xff8000000200780b */ /* 0x040fe20003f1d000 */
[----:B---3--:R-:W-:-:S05]  /*96e0*/  FMUL.FTZ R17, R2, UR4 ;  /* 0x0000000402117c20 */ /* 0x008fca0008410000 */
[----:B------:R-:W-:-:S05]  /*96f0*/  FSEL R17, R17, RZ, P0 ;  /* 0x000000ff11117208 */ /* 0x000fca0000000000 */
[--C-:B------:R-:W-:Y:S01]  /*9700*/  FFMA.FTZ R94, R0, UR4, -R17.reuse ;  /* 0x00000004005e7c23 */ /* 0x100fe20008010811 */
[--C-:B------:R-:W-:Y:S01]  /*9710*/  FFMA.FTZ R92, R15, UR4, -R17.reuse ;  /* 0x000000040f5c7c23 */ /* 0x100fe20008010811 */
[--C-:B------:R-:W-:Y:S01]  /*9720*/  FFMA.FTZ R15, R24, UR4, -R17.reuse ;  /* 0x00000004180f7c23 */ /* 0x100fe20008010811 */
[--C-:B------:R-:W-:Y:S01]  /*9730*/  FFMA.FTZ R93, R14, UR4, -R17.reuse ;  /* 0x000000040e5d7c23 */ /* 0x100fe20008010811 */
[--C-:B------:R-:W-:Y:S01]  /*9740*/  FFMA.FTZ R43, R16, UR4, -R17.reuse ;  /* 0x00000004102b7c23 */ /* 0x100fe20008010811 */
[--C-:B------:R-:W-:Y:S01]  /*9750*/  FFMA.FTZ R14, R98, UR4, -R17.reuse ;  /* 0x00000004620e7c23 */ /* 0x100fe20008010811 */
[--C-:B------:R-:W-:Y:S01]  /*9760*/  FFMA.FTZ R13, R97, UR4, -R17.reuse ;  /* 0x00000004610d7c23 */ /* 0x100fe20008010811 */
[----:B--2---:R-:W-:Y:S01]  /*9770*/  FMNMX.FTZ R0, R5, R4, !PT ;  /* 0x0000000405007209 */ /* 0x004fe20007810000 */
[--C-:B------:R-:W-:Y:S01]  /*9780*/  FFMA.FTZ R16, R99, UR4, -R17.reuse ;  /* 0x0000000463107c23 */ /* 0x100fe20008010811 */
[----:B------:R-:W-:Y:S01]  /*9790*/  MUFU.EX2 R94, R94 ;  /* 0x0000005e005e7308 */ /* 0x000fe20000000800 */
[--C-:B------:R-:W-:Y:S01]  /*97a0*/  FFMA.FTZ R67, R66, UR4, -R17.reuse ;  /* 0x0000000442437c23 */ /* 0x100fe20008010811 */
[--C-:B------:R-:W-:Y:S01]  /*97b0*/  FFMA.FTZ R64, R64, UR4, -R17.reuse ;  /* 0x0000000440407c23 */ /* 0x100fe20008010811 */
[----:B------:R-:W1:Y:S01]  /*97c0*/  SHFL.BFLY PT, R4, R0, 0x1, 0x1f ;  /* 0x0c201f0000047f89 */ /* 0x000e6200000e0000 */
        /* <DEDUP_REMOVED lines=21> */
[----:B--2---:R-:W-:Y:S01]  /*9920*/  F2FP.BF16.F32.PACK_AB R68, R93, R94 ;  /* 0x0000005e5d44723e */ /* 0x004fe200000010ff */
[----:B------:R-:W-:Y:S01]  /*9930*/  FADD.FTZ R93, R94, R93 ;  /* 0x0000005d5e5d7221 */ /* 0x000fe20000010000 */
[----:B-1----:R-:W-:-:S04]  /*9940*/  FMNMX.FTZ R0, R0, R4, !PT ;  /* 0x0000000400007209 */ /* 0x002fc80007810000 */
[C---:B------:R-:W-:Y:S01]  /*9950*/  FSETP.NEU.FTZ.AND P0, PT, R0.reuse, -INF , PT ;  /* 0xff8000000000780b */ /* 0x040fe20003f1d000 */
[----:B------:R-:W-:Y:S01]  /*9960*/  FMUL.FTZ R24, R0, UR4 ;  /* 0x0000000400187c20 */ /* 0x000fe20008410000 */
[----:B------:R-:W-:Y:S04]  /*9970*/  MUFU.EX2 R15, R15 ;  /* 0x0000000f000f7308 */ /* 0x000fe80000000800 */
[----:B------:R-:W-:Y:S02]  /*9980*/  FSEL R24, R24, RZ, P0 ;  /* 0x000000ff18187208 */ /* 0x000fe40000000000 */
[----:B---3--:R-:W-:-:S03]  /*9990*/  F2FP.BF16.F32.PACK_AB R70, R43, R92 ;  /* 0x0000005c2b46723e */ /* 0x008fc600000010ff */
[--C-:B------:R-:W-:Y:S01]  /*99a0*/  FFMA.FTZ R98, R52, UR4, -R24.reuse ;  /* 0x0000000434627c23 */ /* 0x100fe20008010818 */
[--C-:B------:R-:W-:Y:S01]  /*99b0*/  FFMA.FTZ R99, R83, UR4, -R24.reuse ;  /* 0x0000000453637c23 */ /* 0x100fe20008010818 */
[--C-:B------:R-:W-:Y:S01]  /*99c0*/  FFMA.FTZ R97, R11, UR4, -R24.reuse ;  /* 0x000000040b617c23 */ /* 0x100fe20008010818 */
[--C-:B------:R-:W-:Y:S01]  /*99d0*/  FFMA.FTZ R52, R51, UR4, -R24.reuse ;  /* 0x0000000433347c23 */ /* 0x100fe20008010818 */
[----:B------:R-:W1:Y:S01]  /*99e0*/  LDSM.16.MT88.4 R8, [R100+0x3400] ;  /* 0x003400006408783b */ /* 0x000e620000004200 */
        /* <DEDUP_REMOVED lines=21> */
[----:B------:R-:W-:Y:S01]  /*9b40*/  FADD.FTZ R92, R92, R93 ;  /* 0x0000005d5c5c7221 */ /* 0x000fe20000010000 */
[--C-:B------:R-:W-:Y:S01]  /*9b50*/  FFMA.FTZ R55, R55, UR4, -R24.reuse ;  /* 0x0000000437377c23 */ /* 0x100fe20008010818 */
[--C-:B------:R-:W-:Y:S01]  /*9b60*/  FFMA.FTZ R54, R54, UR4, -R24.reuse ;  /* 0x0000000436367c23 */ /* 0x100fe20008010818 */
[----:B------:R-:W-:Y:S01]  /*9b70*/  FFMA.FTZ R53, R53, UR4, -R24 ;  /* 0x0000000435357c23 */ /* 0x000fe20008010818 */
[----:B------:R-:W3:Y:S01]  /*9b80*/  MUFU.EX2 R52, R52 ;  /* 0x0000003400347308 */ /* 0x000ee20000000800 */
[----:B--2---:R-:W-:Y:S01]  /*9b90*/  F2FP.BF16.F32.PACK_AB R69, R98, R99 ;  /* 0x000000636245723e */ /* 0x004fe200000010ff */
[----:B------:R-:W-:Y:S01]  /*9ba0*/  FADD.FTZ R98, R99, R98 ;  /* 0x0000006263627221 */ /* 0x000fe20000010000 */
[----:B------:R-:W-:Y:S01]  /*9bb0*/  FADD.FTZ R92, R43, R92 ;  /* 0x0000005c2b5c7221 */ /* 0x000fe20000010000 */
[--C-:B------:R-:W-:Y:S01]  /*9bc0*/  FFMA.FTZ R43, R50, UR4, -R24.reuse ;  /* 0x00000004322b7c23 */ /* 0x100fe20008010818 */
[--C-:B------:R-:W-:Y:S01]  /*9bd0*/  FFMA.FTZ R36, R36, UR4, -R24.reuse ;  /* 0x0000000424247c23 */ /* 0x100fe20008010818 */
[----:B------:R-:W-:Y:S01]  /*9be0*/  FFMA.FTZ R18, R18, UR4, -R24 ;  /* 0x0000000412127c23 */ /* 0x000fe20008010818 */
[----:B------:R-:W-:Y:S01]  /*9bf0*/  FADD.FTZ R92, R15, R92 ;  /* 0x0000005c0f5c7221 */ /* 0x000fe20000010000 */
[----:B------:R-:W2:Y:S01]  /*9c00*/  MUFU.EX2 R14, R14 ;  /* 0x0000000e000e7308 */ /* 0x000ea20000000800 */
[----:B------:R-:W-:-:S07]  /*9c10*/  FFMA.FTZ R26, R26, UR4, -R24 ;  /* 0x000000041a1a7c23 */ /* 0x000fce0008010818 */
[----:B------:R-:W4:Y:S01]  /*9c20*/  MUFU.EX2 R13, R13 ;  /* 0x0000000d000d7308 */ /* 0x000f220000000800 */
[----:B---3--:R-:W-:Y:S01]  /*9c30*/  F2FP.BF16.F32.PACK_AB R71, R52, R97 ;  /* 0x000000613447723e */ /* 0x008fe200000010ff */
[----:B------:R-:W-:-:S04]  /*9c40*/  FADD.FTZ R97, R97, R98 ;  /* 0x0000006261617221 */ /* 0x000fc80000010000 */
[----:B------:R-:W-:Y:S02]  /*9c50*/  FADD.FTZ R97, R52, R97 ;  /* 0x0000006134617221 */ /* 0x000fe40000010000 */
[----:B------:R-:W3:Y:S01]  /*9c60*/  MUFU.EX2 R16, R16 ;  /* 0x0000001000107308 */ /* 0x000ee20000000800 */
[----:B------:R-:W-:Y:S01]  /*9c70*/  HMMA.16816.F32.BF16 R80, R68, R76, RZ ;  /* 0x0000004c4450723c */ /* 0x000fe200000418ff */
[C---:B--2---:R-:W-:Y:S01]  /*9c80*/  F2FP.BF16.F32.PACK_AB R4, R14.reuse, R15 ;  /* 0x0000000f0e04723e */ /* 0x044fe200000010ff */
[----:B------:R-:W-:-:S05]  /*9c90*/  FADD.FTZ R50, R14, R92 ;  /* 0x0000005c0e327221 */ /* 0x000fca0000010000 */
[----:B------:R-:W2:Y:S01]  /*9ca0*/  MUFU.EX2 R51, R51 ;  /* 0x0000003300337308 */ /* 0x000ea20000000800 */
[----:B------:R-:W-:Y:S01]  /*9cb0*/  HMMA.16816.F32.BF16 R76, R68, R78, RZ ;  /* 0x0000004e444c723c */ /* 0x000fe200000418ff */
[----:B----4-:R-:W-:-:S06]  /*9cc0*/  FADD.FTZ R50, R13, R50 ;  /* 0x000000320d327221 */ /* 0x010fcc0000010000 */
[----:B------:R-:W4:Y:S01]  /*9cd0*/  MUFU.EX2 R49, R49 ;  /* 0x0000003100317308 */ /* 0x000f220000000800 */
[C---:B---3--:R-:W-:Y:S01]  /*9ce0*/  F2FP.BF16.F32.PACK_AB R6, R16.reuse, R13 ;  /* 0x0000000d1006723e */ /* 0x048fe200000010ff */
[----:B------:R-:W-:-:S06]  /*9cf0*/  FADD.FTZ R50, R16, R50 ;  /* 0x0000003210327221 */ /* 0x000fcc0000010000 */
[----:B------:R-:W3:Y:S01]  /*9d00*/  MUFU.EX2 R48, R48 ;  /* 0x0000003000307308 */ /* 0x000ee20000000800 */
[----:B--2---:R-:W-:-:S07]  /*9d10*/  FADD.FTZ R97, R51, R97 ;  /* 0x0000006133617221 */ /* 0x004fce0000010000 */
[----:B------:R-:W2:Y:S01]  /*9d20*/  MUFU.EX2 R30, R30 ;  /* 0x0000001e001e7308 */ /* 0x000ea20000000800 */
[C---:B----4-:R-:W-:Y:S01]  /*9d30*/  F2FP.BF16.F32.PACK_AB R5, R49.reuse, R51 ;  /* 0x000000333105723e */ /* 0x050fe200000010ff */
[----:B------:R-:W-:Y:S01]  /*9d40*/  FADD.FTZ R51, R49, R97 ;  /* 0x0000006131337221 */ /* 0x000fe20000010000 */
[--C-:B------:R-:W-:Y:S01]  /*9d50*/  FFMA.FTZ R49, R31, UR4, -R24.reuse ;  /* 0x000000041f317c23 */ /* 0x100fe20008010818 */
[----:B------:R-:W-:-:S04]  /*9d60*/  FFMA.FTZ R31, R19, UR4, -R24 ;  /* 0x00000004131f7c23 */ /* 0x000fc80008010818 */
[----:B------:R-:W4:Y:S01]  /*9d70*/  MUFU.EX2 R67, R67 ;  /* 0x0000004300437308 */ /* 0x000f220000000800 */
[----:B---3--:R-:W-:-:S07]  /*9d80*/  FADD.FTZ R51, R48, R51 ;  /* 0x0000003330337221 */ /* 0x008fce0000010000 */
[----:B------:R-:W3:Y:S01]  /*9d90*/  MUFU.EX2 R65, R65 ;  /* 0x0000004100417308 */ /* 0x000ee20000000800 */
[----:B--2---:R-:W-:Y:S01]  /*9da0*/  F2FP.BF16.F32.PACK_AB R7, R30, R48 ;  /* 0x000000301e07723e */ /* 0x004fe200000010ff */
[----:B------:R-:W-:Y:S01]  /*9db0*/  FFMA.FTZ R48, R12, UR4, -R17 ;  /* 0x000000040c307c23 */ /* 0x000fe20008010811 */
[----:B------:R-:W-:Y:S01]  /*9dc0*/  FADD.FTZ R51, R30, R51 ;  /* 0x000000331e337221 */ /* 0x000fe20000010000 */
[----:B------:R-:W-:Y:S01]  /*9dd0*/  LDSM.16.MT88.4 R12, [R23+0x4400] ;  /* 0x00440000170c783b */ /* 0x000fe20000004200 */
[----:B------:R-:W-:-:S03]  /*9de0*/  FFMA.FTZ R30, R29, UR4, -R17 ;  /* 0x000000041d1e7c23 */ /* 0x000fc60008010811 */
[----:B-1----:R-:W-:Y:S01]  /*9df0*/  HMMA.16816.F32.BF16 R80, R4, R8, R80 ;  /* 0x000000080450723c */ /* 0x002fe20000041850 */
[----:B------:R-:W-:Y:S01]  /*9e00*/  MUFU.EX2 R64, R64 ;  /* 0x0000004000407308 */ /* 0x000fe20000000800 */
[----:B----4-:R-:W-:-:S06]  /*9e10*/  FADD.FTZ R50, R67, R50 ;  /* 0x0000003243327221 */ /* 0x010fcc0000010000 */
[----:B------:R-:W-:Y:S01]  /*9e20*/  HMMA.16816.F32.BF16 R76, R4, R10, R76 ;  /* 0x0000000a044c723c */ /* 0x000fe2000004184c */
[----:B------:R-:W1:Y:S01]  /*9e30*/  LDSM.16.MT88.4 R8, [R23+0x3000] ;  /* 0x003000001708783b */ /* 0x000e620000004200 */
[----:B------:R-:W-:Y:S01]  /*9e40*/  MUFU.EX2 R61, R61 ;  /* 0x0000003d003d7308 */ /* 0x000fe20000000800 */
[----:B---3--:R-:W-:-:S07]  /*9e50*/  FADD.FTZ R50, R65, R50 ;  /* 0x0000003241327221 */ /* 0x008fce0000010000 */
[----:B------:R-:W2:Y:S08]  /*9e60*/  MUFU.EX2 R66, R66 ;  /* 0x0000004200427308 */ /* 0x000eb00000000800 */
[----:B------:R-:W3:Y:S08]  /*9e70*/  MUFU.EX2 R63, R63 ;  /* 0x0000003f003f7308 */ /* 0x000ef00000000800 */
[----:B------:R-:W-:Y:S01]  /*9e80*/  MUFU.EX2 R62, R62 ;  /* 0x0000003e003e7308 */ /* 0x000fe20000000800 */
[----:B--2---:R-:W-:-:S07]  /*9e90*/  FADD.FTZ R51, R66, R51 ;  /* 0x0000003342337221 */ /* 0x004fce0000010000 */
[----:B------:R-:W2:Y:S01]  /*9ea0*/  MUFU.EX2 R60, R60 ;  /* 0x0000003c003c7308 */ /* 0x000ea20000000800 */
[----:B---3--:R-:W-:Y:S01]  /*9eb0*/  FADD.FTZ R51, R63, R51 ;  /* 0x000000333f337221 */ /* 0x008fe20000010000 */
[C---:B-1----:R-:W-:Y:S06]  /*9ec0*/  HMMA.16816.F32.BF16 R72, R68.reuse, R8, RZ ;  /* 0x000000084448723c */ /* 0x042fec00000418ff */
[----:B------:R-:W-:Y:S02]  /*9ed0*/  MUFU.EX2 R125, R125 ;  /* 0x0000007d007d7308 */ /* 0x000fe40000000800 */
[----:B------:R-:W-:Y:S01]  /*9ee0*/  HMMA.16816.F32.BF16 R68, R68, R10, RZ ;  /* 0x0000000a4444723c */ /* 0x000fe200000418ff */
[----:B------:R-:W1:Y:S05]  /*9ef0*/  LDSM.16.MT88.4 R8, [R23+0x3400] ;  /* 0x003400001708783b */ /* 0x000e6a0000004200 */
[----:B------:R-:W3:Y:S08]  /*9f00*/  MUFU.EX2 R116, R116 ;  /* 0x0000007400747308 */ /* 0x000ef00000000800 */
[----:B------:R-:W-:Y:S08]  /*9f10*/  MUFU.EX2 R91, R91 ;  /* 0x0000005b005b7308 */ /* 0x000ff00000000800 */
[----:B------:R-:W4:Y:S08]  /*9f20*/  MUFU.EX2 R90, R90 ;  /* 0x0000005a005a7308 */ /* 0x000f300000000800 */
[----:B------:R-:W-:Y:S08]  /*9f30*/  MUFU.EX2 R124, R124 ;  /* 0x0000007c007c7308 */ /* 0x000ff00000000800 */
[----:B------:R-:W5:Y:S01]  /*9f40*/  MUFU.EX2 R107, R107 ;  /* 0x0000006b006b7308 */ /* 0x000f620000000800 */
[C---:B-1----:R-:W-:Y:S07]  /*9f50*/  HMMA.16816.F32.BF16 R72, R4.reuse, R8, R72 ;  /* 0x000000080448723c */ /* 0x042fee0000041848 */
[----:B------:R-:W-:Y:S01]  /*9f60*/  MUFU.EX2 R89, R89 ;  /* 0x0000005900597308 */ /* 0x000fe20000000800 */
[----:B------:R-:W-:Y:S01]  /*9f70*/  HMMA.16816.F32.BF16 R68, R4, R10, R68 ;  /* 0x0000000a0444723c */ /* 0x000fe20000041844 */
[----:B------:R-:W1:Y:S01]  /*9f80*/  LDSM.16.MT88.4 R8, [R100+0x3800] ;  /* 0x003800006408783b */ /* 0x000e620000004200 */
[----:B------:R-:W-:-:S05]  /*9f90*/  F2FP.BF16.F32.PACK_AB R4, R65, R67 ;  /* 0x000000434104723e */ /* 0x000fca00000010ff */
[----:B------:R-:W5:Y:S01]  /*9fa0*/  MUFU.EX2 R88, R88 ;  /* 0x0000005800587308 */ /* 0x000f620000000800 */
[----:B------:R-:W-:Y:S01]  /*9fb0*/  F2FP.BF16.F32.PACK_AB R6, R61, R64 ;  /* 0x000000403d06723e */ /* 0x000fe200000010ff */
[----:B------:R-:W-:Y:S01]  /*9fc0*/  FADD.FTZ R64, R64, R50 ;  /* 0x0000003240407221 */ /* 0x000fe20000010000 */
[----:B------:R-:W-:Y:S02]  /*9fd0*/  F2FP.BF16.F32.PACK_AB R5, R63, R66 ;  /* 0x000000423f05723e */ /* 0x000fe400000010ff */
[----:B--2---:R-:W-:Y:S01]  /*9fe0*/  F2FP.BF16.F32.PACK_AB R7, R60, R62 ;  /* 0x0000003e3c07723e */ /* 0x004fe200000010ff */
[----:B------:R-:W-:Y:S01]  /*9ff0*/  FADD.FTZ R62, R62, R51 ;  /* 0x000000333e3e7221 */ /* 0x000fe20000010000 */
[----:B------:R-:W-:Y:S01]  /*a000*/  FADD.FTZ R64, R61, R64 ;  /* 0x000000403d407221 */ /* 0x000fe20000010000 */
[----:B------:R-:W2:Y:S02]  /*a010*/  MUFU.EX2 R123, R123 ;  /* 0x0000007b007b7308 */ /* 0x000ea40000000800 */
[----:B------:R-:W-:-:S06]  /*a020*/  FADD.FTZ R62, R60, R62 ;  /* 0x0000003e3c3e7221 */ /* 0x000fcc0000010000 */
[----:B------:R-:W-:Y:S08]  /*a030*/  MUFU.EX2 R122, R122 ;  /* 0x0000007a007a7308 */ /* 0x000ff00000000800 */
[----:B------:R-:W-:Y:S08]  /*a040*/  MUFU.EX2 R121, R121 ;  /* 0x0000007900797308 */ /* 0x000ff00000000800 */
[----:B------:R-:W-:Y:S01]  /*a050*/  MUFU.EX2 R120, R120 ;  /* 0x0000007800787308 */ /* 0x000fe20000000800 */
[C---:B-1----:R-:W-:Y:S07]  /*a060*/  HMMA.16816.F32.BF16 R80, R4.reuse, R8, R80 ;  /* 0x000000080450723c */ /* 0x042fee0000041850 */
[----:B------:R-:W1:Y:S01]  /*a070*/  MUFU.EX2 R119, R119 ;  /* 0x0000007700777308 */ /* 0x000e620000000800 */
[C---:B------:R-:W-:Y:S01]  /*a080*/  HMMA.16816.F32.BF16 R76, R4.reuse, R10, R76 ;  /* 0x0000000a044c723c */ /* 0x040fe2000004184c */
[----:B------:R-:W3:Y:S06]  /*a090*/  LDSM.16.MT88.4 R8, [R23+0x3800] ;  /* 0x003800001708783b */ /* 0x000eec0000004200 */
[----:B------:R-:W1:Y:S08]  /*a0a0*/  MUFU.EX2 R118, R118 ;  /* 0x0000007600767308 */ /* 0x000e700000000800 */
[----:B------:R-:W-:Y:S08]  /*a0b0*/  MUFU.EX2 R117, R117 ;  /* 0x0000007500757308 */ /* 0x000ff00000000800 */
[----:B------:R-:W1:Y:S08]  /*a0c0*/  MUFU.EX2 R95, R95 ;  /* 0x0000005f005f7308 */ /* 0x000e700000000800 */
[----:B------:R-:W1:Y:S08]  /*a0d0*/  MUFU.EX2 R59, R59 ;  /* 0x0000003b003b7308 */ /* 0x000e700000000800 */
[----:B------:R-:W-:Y:S01]  /*a0e0*/  MUFU.EX2 R58, R58 ;  /* 0x0000003a003a7308 */ /* 0x000fe20000000800 */
[C---:B---3--:R-:W-:Y:S07]  /*a0f0*/  HMMA.16816.F32.BF16 R72, R4.reuse, R8, R72 ;  /* 0x000000080448723c */ /* 0x048fee0000041848 */
[----:B------:R-:W-:Y:S01]  /*a100*/  MUFU.EX2 R57, R57 ;  /* 0x0000003900397308 */ /* 0x000fe20000000800 */
[----:B------:R-:W-:Y:S01]  /*a110*/  HMMA.16816.F32.BF16 R68, R4, R10, R68 ;  /* 0x0000000a0444723c */ /* 0x000fe20000041844 */
[----:B------:R-:W3:Y:S01]  /*a120*/  LDSM.16.MT88.4 R8, [R100+0x3c00] ;  /* 0x003c00006408783b */ /* 0x000ee20000004200 */
[----:B------:R-:W-:-:S05]  /*a130*/  F2FP.BF16.F32.PACK_AB R4, R116, R125 ;  /* 0x0000007d7404723e */ /* 0x000fca00000010ff */
[----:B------:R-:W-:Y:S01]  /*a140*/  MUFU.EX2 R56, R56 ;  /* 0x0000003800387308 */ /* 0x000fe20000000800 */
[----:B----4-:R-:W-:Y:S01]  /*a150*/  F2FP.BF16.F32.PACK_AB R6, R90, R91 ;  /* 0x0000005b5a06723e */ /* 0x010fe200000010ff */
[----:B------:R-:W-:Y:S01]  /*a160*/  FADD.FTZ R125, R125, R64 ;  /* 0x000000407d7d7221 */ /* 0x000fe20000010000 */
[C---:B-----5:R-:W-:Y:S01]  /*a170*/  F2FP.BF16.F32.PACK_AB R5, R107.reuse, R124 ;  /* 0x0000007c6b05723e */ /* 0x060fe200000010ff */
[----:B------:R-:W-:Y:S01]  /*a180*/  FADD.FTZ R124, R124, R62 ;  /* 0x0000003e7c7c7221 */ /* 0x000fe20000010000 */
[----:B------:R-:W-:Y:S01]  /*a190*/  F2FP.BF16.F32.PACK_AB R7, R88, R89 ;  /* 0x000000595807723e */ /* 0x000fe200000010ff */
[----:B------:R-:W-:Y:S02]  /*a1a0*/  FADD.FTZ R116, R116, R125 ;  /* 0x0000007d74747221 */ /* 0x000fe40000010000 */
[----:B------:R-:W4:Y:S01]  /*a1b0*/  MUFU.EX2 R55, R55 ;  /* 0x0000003700377308 */ /* 0x000f220000000800 */
[----:B------:R-:W-:Y:S01]  /*a1c0*/  FADD.FTZ R107, R107, R124 ;  /* 0x0000007c6b6b7221 */ /* 0x000fe20000010000 */
[----:B------:R-:W-:Y:S01]  /*a1d0*/  FADD.FTZ R116, R91, R116 ;  /* 0x000000745b747221 */ /* 0x000fe20000010000 */
[----:B------:R-:W-:-:S02]  /*a1e0*/  FFMA.FTZ R124, R25, UR4, -R24 ;  /* 0x00000004197c7c23 */ /* 0x000fc40008010818 */
[----:B------:R-:W-:Y:S01]  /*a1f0*/  FADD.FTZ R107, R89, R107 ;  /* 0x0000006b596b7221 */ /* 0x000fe20000010000 */
[----:B------:R-:W-:Y:S02]  /*a200*/  FADD.FTZ R90, R90, R116 ;  /* 0x000000745a5a7221 */ /* 0x000fe40000010000 */
[----:B------:R-:W5:Y:S01]  /*a210*/  MUFU.EX2 R54, R54 ;  /* 0x0000003600367308 */ /* 0x000f620000000800 */
[----:B------:R-:W-:Y:S01]  /*a220*/  FADD.FTZ R88, R88, R107 ;  /* 0x0000006b58587221 */ /* 0x000fe20000010000 */
[----:B--2---:R-:W-:-:S03]  /*a230*/  FADD.FTZ R90, R123, R90 ;  /* 0x0000005a7b5a7221 */ /* 0x004fc60000010000 */
[----:B-1----:R-:W-:Y:S01]  /*a240*/  FADD.FTZ R88, R119, R88 ;  /* 0x0000005877587221 */ /* 0x002fe20000010000 */
[----:B------:R-:W-:Y:S02]  /*a250*/  FADD.FTZ R90, R122, R90 ;  /* 0x0000005a7a5a7221 */ /* 0x000fe40000010000 */
[----:B------:R-:W-:Y:S01]  /*a260*/  MUFU.EX2 R53, R53 ;  /* 0x0000003500357308 */ /* 0x000fe20000000800 */
[----:B------:R-:W-:Y:S01]  /*a270*/  FADD.FTZ R88, R118, R88 ;  /* 0x0000005876587221 */ /* 0x000fe20000010000 */
[----:B------:R-:W-:-:S06]  /*a280*/  FADD.FTZ R90, R121, R90 ;  /* 0x0000005a795a7221 */ /* 0x000fcc0000010000 */
[----:B------:R-:W1:Y:S01]  /*a290*/  MUFU.EX2 R43, R43 ;  /* 0x0000002b002b7308 */ /* 0x000e620000000800 */
[C---:B---3--:R-:W-:Y:S07]  /*a2a0*/  HMMA.16816.F32.BF16 R80, R4.reuse, R8, R80 ;  /* 0x000000080450723c */ /* 0x048fee0000041850 */
[----:B------:R-:W2:Y:S01]  /*a2b0*/  MUFU.EX2 R48, R48 ;  /* 0x0000003000307308 */ /* 0x000ea20000000800 */
[C---:B------:R-:W-:Y:S01]  /*a2c0*/  HMMA.16816.F32.BF16 R76, R4.reuse, R10, R76 ;  /* 0x0000000a044c723c */ /* 0x040fe2000004184c */
[----:B------:R-:W3:Y:S06]  /*a2d0*/  LDSM.16.MT88.4 R8, [R23+0x3c00] ;  /* 0x003c00001708783b */ /* 0x000eec0000004200 */
[----:B------:R-:W-:Y:S08]  /*a2e0*/  MUFU.EX2 R42, R42 ;  /* 0x0000002a002a7308 */ /* 0x000ff00000000800 */
[----:B------:R-:W-:Y:S08]  /*a2f0*/  MUFU.EX2 R41, R41 ;  /* 0x0000002900297308 */ /* 0x000ff00000000800 */
[----:B------:R-:W-:Y:S08]  /*a300*/  MUFU.EX2 R40, R40 ;  /* 0x0000002800287308 */ /* 0x000ff00000000800 */
[----:B------:R-:W2:Y:S08]  /*a310*/  MUFU.EX2 R36, R36 ;  /* 0x0000002400247308 */ /* 0x000eb00000000800 */
[----:B------:R-:W2:Y:S01]  /*a320*/  MUFU.EX2 R49, R49 ;  /* 0x0000003100317308 */ /* 0x000ea20000000800 */
[C---:B---3--:R-:W-:Y:S07]  /*a330*/  HMMA.16816.F32.BF16 R72, R4.reuse, R8, R72 ;  /* 0x000000080448723c */ /* 0x048fee0000041848 */
[----:B------:R-:W-:Y:S01]  /*a340*/  MUFU.EX2 R31, R31 ;  /* 0x0000001f001f7308 */ /* 0x000fe20000000800 */
[----:B------:R-:W-:Y:S01]  /*a350*/  HMMA.16816.F32.BF16 R68, R4, R10, R68 ;  /* 0x0000000a0444723c */ /* 0x000fe20000041844 */
[----:B------:R-:W3:Y:S01]  /*a360*/  LDSM.16.MT88.4 R8, [R100+0x4000] ;  /* 0x004000006408783b */ /* 0x000ee20000004200 */
[----:B------:R-:W-:-:S05]  /*a370*/  F2FP.BF16.F32.PACK_AB R4, R122, R123 ;  /* 0x0000007b7a04723e */ /* 0x000fca00000010ff */
[----:B------:R5:W2:Y:S01]  /*a380*/  MUFU.EX2 R29, R18 ;  /* 0x00000012001d7308 */ /* 0x000aa20000000800 */
[C---:B------:R-:W-:Y:S01]  /*a390*/  F2FP.BF16.F32.PACK_AB R6, R120.reuse, R121 ;  /* 0x000000797806723e */ /* 0x040fe200000010ff */
[----:B------:R-:W-:Y:S01]  /*a3a0*/  FADD.FTZ R120, R120, R90 ;  /* 0x0000005a78787221 */ /* 0x000fe20000010000 */
[----:B------:R-:W-:Y:S01]  /*a3b0*/  F2FP.BF16.F32.PACK_AB R5, R118, R119 ;  /* 0x000000777605723e */ /* 0x000fe200000010ff */
[----:B------:R-:W-:Y:S01]  /*a3c0*/  IMAD.MOV.U32 R119, RZ, RZ, -0x1 ;  /* 0xffffffffff777424 */ /* 0x000fe200078e00ff */
[----:B------:R-:W-:Y:S01]  /*a3d0*/  F2FP.BF16.F32.PACK_AB R7, R95, R117 ;  /* 0x000000755f07723e */ /* 0x000fe200000010ff */
[----:B------:R-:W-:Y:S01]  /*a3e0*/  FADD.FTZ R117, R117, R88 ;  /* 0x0000005875757221 */ /* 0x000fe20000010000 */
[----:B------:R-:W-:Y:S01]  /*a3f0*/  FADD.FTZ R120, R59, R120 ;  /* 0x000000783b787221 */ /* 0x000fe20000010000 */
[----:B------:R-:W-:Y:S02]  /*a400*/  MUFU.EX2 R39, R39 ;  /* 0x0000002700277308 */ /* 0x000fe40000000800 */
[----:B------:R-:W-:-:S04]  /*a410*/  FADD.FTZ R117, R95, R117 ;  /* 0x000000755f757221 */ /* 0x000fc80000010000 */
[----:B----4-:R-:W-:Y:S02]  /*a420*/  FADD.FTZ R117, R55, R117 ;  /* 0x0000007537757221 */ /* 0x010fe40000010000 */
[----:B------:R-:W-:Y:S01]  /*a430*/  MUFU.EX2 R38, R38 ;  /* 0x0000002600267308 */ /* 0x000fe20000000800 */
[----:B-----5:R-:W-:Y:S07]  /*a440*/  LDSM.16.MT88.4 R16, [R23+0x4800] ;  /* 0x004800001710783b */ /* 0x020fee0000004200 */
[----:B------:R-:W-:Y:S08]  /*a450*/  MUFU.EX2 R37, R37 ;  /* 0x0000002500257308 */ /* 0x000ff00000000800 */
[----:B------:R-:W-:Y:S01]  /*a460*/  MUFU.EX2 R30, R30 ;  /* 0x0000001e001e7308 */ /* 0x000fe20000000800 */
[C---:B---3--:R-:W-:Y:S07]  /*a470*/  HMMA.16816.F32.BF16 R80, R4.reuse, R8, R80 ;  /* 0x000000080450723c */ /* 0x048fee0000041850 */
[----:B------:R-:W-:Y:S01]  /*a480*/  MUFU.EX2 R26, R26 ;  /* 0x0000001a001a7308 */ /* 0x000fe20000000800 */
[C---:B------:R-:W-:Y:S01]  /*a490*/  HMMA.16816.F32.BF16 R76, R4.reuse, R10, R76 ;  /* 0x0000000a044c723c */ /* 0x040fe2000004184c */
[----:B------:R-:W3:Y:S06]  /*a4a0*/  LDSM.16.MT88.4 R8, [R23+0x4000] ;  /* 0x004000001708783b */ /* 0x000eec0000004200 */
[----:B------:R-:W-:Y:S01]  /*a4b0*/  MUFU.EX2 R124, R124 ;  /* 0x0000007c007c7308 */ /* 0x000fe20000000800 */
[C---:B---3--:R-:W-:Y:S08]  /*a4c0*/  HMMA.16816.F32.BF16 R72, R4.reuse, R8, R72 ;  /* 0x000000080448723c */ /* 0x048ff00000041848 */
[----:B------:R-:W-:Y:S01]  /*a4d0*/  HMMA.16816.F32.BF16 R68, R4, R10, R68 ;  /* 0x0000000a0444723c */ /* 0x000fe20000041844 */
[----:B------:R-:W3:Y:S01]  /*a4e0*/  LDSM.16.MT88.4 R8, [R100+0x4400] ;  /* 0x004400006408783b */ /* 0x000ee20000004200 */
[C---:B------:R-:W-:Y:S01]  /*a4f0*/  F2FP.BF16.F32.PACK_AB R4, R58.reuse, R59 ;  /* 0x0000003b3a04723e */ /* 0x040fe200000010ff */
[----:B------:R-:W-:Y:S01]  /*a500*/  FADD.FTZ R58, R58, R120 ;  /* 0x000000783a3a7221 */ /* 0x000fe20000010000 */
[----:B------:R-:W-:-:S02]  /*a510*/  F2FP.BF16.F32.PACK_AB R6, R56, R57 ;  /* 0x000000393806723e */ /* 0x000fc400000010ff */
[C---:B------:R-:W-:Y:S01]  /*a520*/  F2FP.BF16.F32.PACK_AB R5, R54.reuse, R55 ;  /* 0x000000373605723e */ /* 0x040fe200000010ff */
[----:B------:R-:W-:Y:S01]  /*a530*/  FADD.FTZ R54, R54, R117 ;  /* 0x0000007536367221 */ /* 0x000fe20000010000 */
[----:B-1----:R-:W-:Y:S01]  /*a540*/  F2FP.BF16.F32.PACK_AB R7, R43, R53 ;  /* 0x000000352b07723e */ /* 0x002fe200000010ff */
[----:B------:R-:W-:Y:S02]  /*a550*/  FADD.FTZ R58, R57, R58 ;  /* 0x0000003a393a7221 */ /* 0x000fe40000010000 */
[----:B------:R-:W-:Y:S02]  /*a560*/  FADD.FTZ R54, R53, R54 ;  /* 0x0000003635367221 */ /* 0x000fe40000010000 */
[----:B------:R-:W-:Y:S02]  /*a570*/  FADD.FTZ R56, R56, R58 ;  /* 0x0000003a38387221 */ /* 0x000fe40000010000 */
[----:B------:R-:W-:Y:S01]  /*a580*/  HMMA.16816.F32.BF16 R72, R4, R12, R72 ;  /* 0x0000000c0448723c */ /* 0x000fe20000041848 */
[----:B------:R-:W-:Y:S01]  /*a590*/  FADD.FTZ R43, R43, R54 ;  /* 0x000000362b2b7221 */ /* 0x000fe20000010000 */
[----:B--2---:R-:W-:-:S03]  /*a5a0*/  FADD.FTZ R56, R48, R56 ;  /* 0x0000003830387221 */ /* 0x004fc60000010000 */
[----:B------:R-:W-:-:S03]  /*a5b0*/  FADD.FTZ R43, R36, R43 ;  /* 0x0000002b242b7221 */ /* 0x000fc60000010000 */
[C---:B------:R-:W-:Y:S01]  /*a5c0*/  HMMA.16816.F32.BF16 R68, R4.reuse, R14, R68 ;  /* 0x0000000e0444723c */ /* 0x040fe20000041844 */
[----:B------:R-:W-:Y:S07]  /*a5d0*/  LDSM.16.MT88.4 R12, [R100+0x4c00] ;  /* 0x004c0000640c783b */ /* 0x000fee0000004200 */
[C---:B---3--:R-:W-:Y:S08]  /*a5e0*/  HMMA.16816.F32.BF16 R80, R4.reuse, R8, R80 ;  /* 0x000000080450723c */ /* 0x048ff00000041850 */
[----:B------:R-:W-:Y:S01]  /*a5f0*/  HMMA.16816.F32.BF16 R76, R4, R10, R76 ;  /* 0x0000000a044c723c */ /* 0x000fe2000004184c */
[----:B------:R-:W1:Y:S01]  /*a600*/  LDSM.16.MT88.4 R8, [R100+0x4800] ;  /* 0x004800006408783b */ /* 0x000e620000004200 */
[--C-:B------:R-:W-:Y:S01]  /*a610*/  FFMA.FTZ R4, R28, UR4, -R24.reuse ;  /* 0x000000041c047c23 */ /* 0x100fe20008010818 */
[----:B------:R-:W-:Y:S01]  /*a620*/  FFMA.FTZ R28, R27, UR4, -R24 ;  /* 0x000000041b1c7c23 */ /* 0x000fe20008010818 */
[----:B------:R-:W-:-:S02]  /*a630*/  F2FP.BF16.F32.PACK_AB R6, R40, R41 ;  /* 0x000000292806723e */ /* 0x000fc400000010ff */
[----:B------:R2:W3:Y:S01]  /*a640*/  MUFU.EX2 R27, R4 ;  /* 0x00000004001b7308 */ /* 0x0004e20000000800 */
[C---:B------:R-:W-:Y:S01]  /*a650*/  F2FP.BF16.F32.PACK_AB R5, R49.reuse, R36 ;  /* 0x000000243105723e */ /* 0x040fe200000010ff */
[----:B------:R-:W-:Y:S01]  /*a660*/  FADD.FTZ R49, R49, R43 ;  /* 0x0000002b31317221 */ /* 0x000fe20000010000 */
[----:B------:R-:W-:-:S03]  /*a670*/  F2FP.BF16.F32.PACK_AB R7, R29, R31 ;  /* 0x0000001f1d07723e */ /* 0x000fc600000010ff */
[----:B------:R-:W-:Y:S02]  /*a680*/  FADD.FTZ R49, R31, R49 ;  /* 0x000000311f317221 */ /* 0x000fe40000010000 */
[----:B------:R-:W4:Y:S02]  /*a690*/  MUFU.EX2 R28, R28 ;  /* 0x0000001c001c7308 */ /* 0x000f240000000800 */
[----:B------:R-:W-:Y:S01]  /*a6a0*/  FADD.FTZ R29, R29, R49 ;  /* 0x000000311d1d7221 */ /* 0x000fe20000010000 */
[C---:B--2---:R-:W-:Y:S01]  /*a6b0*/  F2FP.BF16.F32.PACK_AB R4, R42.reuse, R48 ;  /* 0x000000302a04723e */ /* 0x044fe200000010ff */
[----:B------:R-:W-:Y:S02]  /*a6c0*/  FADD.FTZ R42, R42, R56 ;  /* 0x000000382a2a7221 */ /* 0x000fe40000010000 */
[----:B---3--:R-:W-:Y:S02]  /*a6d0*/  FADD.FTZ R29, R27, R29 ;  /* 0x0000001d1b1d7221 */ /* 0x008fe40000010000 */
[----:B------:R-:W-:-:S02]  /*a6e0*/  FADD.FTZ R42, R41, R42 ;  /* 0x0000002a292a7221 */ /* 0x000fc40000010000 */
[----:B------:R-:W-:Y:S01]  /*a6f0*/  HMMA.16816.F32.BF16 R72, R4, R16, R72 ;  /* 0x000000100448723c */ /* 0x000fe20000041848 */
[----:B----4-:R-:W-:Y:S01]  /*a700*/  FADD.FTZ R29, R28, R29 ;  /* 0x0000001d1c1d7221 */ /* 0x010fe20000010000 */
[----:B------:R-:W-:-:S03]  /*a710*/  FADD.FTZ R40, R40, R42 ;  /* 0x0000002a28287221 */ /* 0x000fc60000010000 */
[----:B------:R-:W-:Y:S01]  /*a720*/  FADD.FTZ R29, R26, R29 ;  /* 0x0000001d1a1d7221 */ /* 0x000fe20000010000 */
[----:B------:R-:W-:Y:S02]  /*a730*/  FADD.FTZ R40, R39, R40 ;  /* 0x0000002827287221 */ /* 0x000fe40000010000 */
[----:B------:R-:W-:Y:S02]  /*a740*/  HMMA.16816.F32.BF16 R68, R4, R18, R68 ;  /* 0x000000120444723c */ /* 0x000fe40000041844 */
[----:B------:R-:W-:-:S04]  /*a750*/  FADD.FTZ R40, R38, R40 ;  /* 0x0000002826287221 */ /* 0x000fc80000010000 */
[----:B------:R-:W-:Y:S02]  /*a760*/  FADD.FTZ R40, R37, R40 ;  /* 0x0000002825287221 */ /* 0x000fe40000010000 */
[----:B-1----:R-:W-:Y:S02]  /*a770*/  HMMA.16816.F32.BF16 R80, R4, R8, R80 ;  /* 0x000000080450723c */ /* 0x002fe40000041850 */
[----:B------:R-:W-:-:S06]  /*a780*/  FADD.FTZ R125, R30, R40 ;  /* 0x000000281e7d7221 */ /* 0x000fcc0000010000 */
[----:B------:R-:W-:Y:S01]  /*a790*/  HMMA.16816.F32.BF16 R76, R4, R10, R76 ;  /* 0x0000000a044c723c */ /* 0x000fe2000004184c */
[----:B------:R-:W1:Y:S01]  /*a7a0*/  LDSM.16.MT88.4 R8, [R23+0x4c00] ;  /* 0x004c00001708783b */ /* 0x000e620000004200 */
[----:B------:R-:W-:Y:S02]  /*a7b0*/  F2FP.BF16.F32.PACK_AB R4, R38, R39 ;  /* 0x000000272604723e */ /* 0x000fe400000010ff */
[----:B------:R-:W-:Y:S02]  /*a7c0*/  F2FP.BF16.F32.PACK_AB R6, R30, R37 ;  /* 0x000000251e06723e */ /* 0x000fe400000010ff */
[----:B------:R-:W-:Y:S02]  /*a7d0*/  F2FP.BF16.F32.PACK_AB R5, R28, R27 ;  /* 0x0000001b1c05723e */ /* 0x000fe400000010ff */
[C---:B------:R-:W-:Y:S01]  /*a7e0*/  F2FP.BF16.F32.PACK_AB R7, R124.reuse, R26 ;  /* 0x0000001a7c07723e */ /* 0x040fe200000010ff */
[----:B------:R-:W-:-:S06]  /*a7f0*/  FADD.FTZ R124, R124, R29 ;  /* 0x0000001d7c7c7221 */ /* 0x000fcc0000010000 */
[C---:B------:R-:W-:Y:S08]  /*a800*/  HMMA.16816.F32.BF16 R80, R4.reuse, R12, R80 ;  /* 0x0000000c0450723c */ /* 0x040ff00000041850 */
[C---:B------:R-:W-:Y:S08]  /*a810*/  HMMA.16816.F32.BF16 R76, R4.reuse, R14, R76 ;  /* 0x0000000e044c723c */ /* 0x040ff0000004184c */
[C---:B-1----:R-:W-:Y:S08]  /*a820*/  HMMA.16816.F32.BF16 R72, R4.reuse, R8, R72 ;  /* 0x000000080448723c */ /* 0x042ff00000041848 */
[----:B------:R-:W-:Y:S01]  /*a830*/  HMMA.16816.F32.BF16 R68, R4, R10, R68 ;  /* 0x0000000a0444723c */ /* 0x000fe20000041844 */
[----:B------:R-:W-:-:S04]  /*a840*/  NOP ;  /* 0x0000000000007918 */ /* 0x000fc80000000000 */
[----:B------:R-:W-:-:S15]  /*a850*/  @!P6 BRA `(.L_x_3464) ;  /* 0x000000380020e947 */ /* 0x000fde0003800000 */
        /* <DEDUP_REMOVED lines=68> */
.L_x_3465:
[----:B------:R-:W-:Y:S01]  /*aca0*/  UMOV UR4, URZ ;  /* 0x000000ff00047c82 */ /* 0x000fe20008000000 */
[----:B------:R-:W-:Y:S01]  /*acb0*/  IMAD.SHL.U32 R44, R44, 0x80, RZ ;  /* 0x000000802c2c7824 */ /* 0x000fe200078e00ff */
[----:B------:R-:W-:-:S05]  /*acc0*/  IADD3 R4, P0, PT, RZ, -UR4, RZ ;  /* 0x80000004ff047c10 */ /* 0x000fca000ff1e0ff */
[----:B------:R-:W-:-:S05]  /*acd0*/  IMAD.X R44, RZ, RZ, ~R44, P0 ;  /* 0x000000ffff2c7224 */ /* 0x000fca00000e0e2c */
[----:B------:R-:W-:-:S04]  /*ace0*/  SHF.R.S64 R4, R4, 0x1f, R44 ;  /* 0x0000001f04047819 */ /* 0x000fc8000000102c */
[----:B------:R-:W-:-:S04]  /*acf0*/  IADD3 R109, P0, PT, R4, R109, RZ ;  /* 0x0000006d046d7210 */ /* 0x000fc80007f1e0ff */
[----:B------:R-:W-:-:S09]  /*ad00*/  LEA.HI.X.SX32 R108, R44, R108, 0x1, P0 ;  /* 0x0000006c2c6c7211 */ /* 0x000fd200000f0eff */
.L_x_3466:
[----:B------:R-:W1:Y:S01]  /*ad10*/  LDCU UR4, c[0x0][0x440] ;  /* 0x00008800ff0477ac */ /* 0x000e620008000800 */
[----:B------:R-:W-:-:S04]  /*ad20*/  IADD3 R6, P0, PT, R22, R109, RZ ;  /* 0x0000006d16067210 */ /* 0x000fc80007f1e0ff */
[----:B------:R-:W-:Y:S01]  /*ad30*/  IADD3 R4, P1, PT, R6, R22, RZ ;  /* 0x0000001606047210 */ /* 0x000fe20007f3e0ff */
[----:B------:R-:W-:-:S04]  /*ad40*/  IMAD.X R7, R21, 0x1, R108, P0 ;  /* 0x0000000115077824 */ /* 0x000fc800000e066c */
[----:B------:R-:W-:Y:S01]  /*ad50*/  IMAD.X R5, R7, 0x1, R21, P1 ;  /* 0x0000000107057824 */ /* 0x000fe200008e0615 */
[----:B-1----:R-:W-:-:S04]  /*ad60*/  ISETP.GE.AND P2, PT, R115, UR4, PT ;  /* 0x0000000473007c0c */ /* 0x002fc8000bf46270 */
[----:B------:R-:W-:-:S09]  /*ad70*/  P2R R44, PR, RZ, 0x4 ;  /* 0x00000004ff2c7803 */ /* 0x000fd20000000000 */
[----:B------:R-:W-:Y:S01]  /*ad80*/  @!P2 IMAD.MOV.U32 R8, RZ, RZ, R109 ;  /* 0x000000ffff08a224 */ /* 0x000fe200078e006d */
[----:B------:R-:W-:Y:S01]  /*ad90*/  @!P2 IADD3 R22, P0, PT, R4, R22, RZ ;  /* 0x000000160416a210 */ /* 0x000fe20007f1e0ff */
[----:B------:R-:W-:-:S04]  /*ada0*/  @!P2 IMAD.MOV.U32 R9, RZ, RZ, R108 ;  /* 0x000000ffff09a224 */ /* 0x000fc800078e006c */
[----:B------:R-:W-:Y:S01]  /*adb0*/  @!P2 IMAD.X R23, R5, 0x1, R21, P0 ;  /* 0x000000010517a824 */ /* 0x000fe200000e0615 */
        /* <DEDUP_REMOVED lines=23> */
[----:B------:R-:W-:Y:S04]  /*af30*/  LDSM.16.M88.4 R120, [R20] ;  /* 0x000000001478783b */ /* 0x000fe80000000200 */
[----:B------:R-:W4:Y:S04]  /*af40*/  LDSM.16.M88.4 R24, [R85+0x1000] ;  /* 0x001000005518783b */ /* 0x000f280000000200 */
[----:B-1----:R-:W1:Y:S04]  /*af50*/  LDSM.16.M88.4 R20, [R96+0x1c00] ;  /* 0x001c00006014783b */ /* 0x002e680000000200 */
        /* <DEDUP_REMOVED lines=13> */
[----:B------:R-:W0:Y:S01]  /*b030*/  LDGDEPBAR ;  /* 0x00000000000079af */ /* 0x000e220000000000 */
[----:B------:R-:W-:Y:S08]  /*b040*/  HMMA.16816.F32.BF16 R40, R60, R42, RZ ;  /* 0x0000002a3c28723c */ /* 0x000ff000000418ff */
[C---:B----4-:R-:W-:Y:S08]  /*b050*/  HMMA.16816.F32.BF16 R56, R120.reuse, R24, R56 ;  /* 0x000000187838723c */ /* 0x050ff00000041838 */
[----:B------:R-:W-:Y:S08]  /*b060*/  HMMA.16816.F32.BF16 R52, R120, R26, R52 ;  /* 0x0000001a7834723c */ /* 0x000ff00000041834 */
[----:B-1----:R-:W-:Y:S03]  /*b070*/  HMMA.16816.F32.BF16 R24, R60, R20, RZ ;  /* 0x000000143c18723c */ /* 0x002fe600000418ff */
[----:B------:R-:W-:Y:S01]  /*b080*/  FMUL.FTZ R58, R58, UR11 ;  /* 0x0000000b3a3a7c20 */ /* 0x000fe20008410000 */
[----:B------:R-:W-:Y:S01]  /*b090*/  FMUL.FTZ R59, R59, UR11 ;  /* 0x0000000b3b3b7c20 */ /* 0x000fe20008410000 */
[----:B------:R-:W-:Y:S01]  /*b0a0*/  FMUL.FTZ R56, R56, UR11 ;  /* 0x0000000b38387c20 */ /* 0x000fe20008410000 */
[----:B------:R-:W-:-:S02]  /*b0b0*/  FMUL.FTZ R57, R57, UR11 ;  /* 0x0000000b39397c20 */ /* 0x000fc40008410000 */
[C---:B------:R-:W-:Y:S01]  /*b0c0*/  HMMA.16816.F32.BF16 R20, R60.reuse, R22, RZ ;  /* 0x000000163c14723c */ /* 0x040fe200000418ff */
[----:B------:R-:W-:Y:S02]  /*b0d0*/  MUFU.TANH R58, R58 ;  /* 0x0000003a003a7308 */ /* 0x000fe40000002400 */
[----:B------:R-:W-:Y:S01]  /*b0e0*/  FMUL.FTZ R54, R54, UR11 ;  /* 0x0000000b36367c20 */ /* 0x000fe20008410000 */
[----:B------:R-:W-:Y:S01]  /*b0f0*/  FMUL.FTZ R45, R53, UR11 ;  /* 0x0000000b352d7c20 */ /* 0x000fe20008410000 */
[----:B------:R-:W-:Y:S01]  /*b100*/  FMUL.FTZ R55, R55, UR11 ;  /* 0x0000000b37377c20 */ /* 0x000fe20008410000 */
[----:B------:R-:W-:Y:S02]  /*b110*/  FMUL.FTZ R52, R52, UR11 ;  /* 0x0000000b34347c20 */ /* 0x000fe40008410000 */
[----:B-----5:R-:W-:Y:S01]  /*b120*/  HMMA.16816.F32.BF16 R36, R60, R28, RZ ;  /* 0x0000001c3c24723c */ /* 0x020fe200000418ff */
[----:B------:R-:W1:Y:S07]  /*b130*/  MUFU.TANH R59, R59 ;  /* 0x0000003b003b7308 */ /* 0x000e6e0000002400 */
[C---:B------:R-:W-:Y:S01]  /*b140*/  HMMA.16816.F32.BF16 R48, R120.reuse, R16, R48 ;  /* 0x000000107830723c */ /* 0x040fe20000041830 */
[----:B------:R-:W-:Y:S07]  /*b150*/  MUFU.TANH R45, R45 ;  /* 0x0000002d002d7308 */ /* 0x000fee0000002400 */
[----:B------:R-:W-:Y:S01]  /*b160*/  HMMA.16816.F32.BF16 R40, R120, R18, R40 ;  /* 0x000000127828723c */ /* 0x000fe20000041828 */
[----:B------:R-:W-:Y:S07]  /*b170*/  MUFU.TANH R55, R55 ;  /* 0x0000003700377308 */ /* 0x000fee0000002400 */
[----:B------:R-:W-:Y:S03]  /*b180*/  HMMA.16816.F32.BF16 R28, R60, R30, RZ ;  /* 0x0000001e3c1c723c */ /* 0x000fe600000418ff */
[----:B------:R-:W-:Y:S01]  /*b190*/  FMUL.FTZ R49, R49, UR11 ;  /* 0x0000000b31317c20 */ /* 0x000fe20008410000 */
[----:B------:R-:W-:Y:S01]  /*b1a0*/  FMUL.FTZ R48, R48, UR11 ;  /* 0x0000000b30307c20 */ /* 0x000fe20008410000 */
[----:B------:R-:W-:-:S02]  /*b1b0*/  FMUL.FTZ R50, R50, UR11 ;  /* 0x0000000b32327c20 */ /* 0x000fc40008410000 */
[----:B------:R4:W-:Y:S01]  /*b1c0*/  MUFU.TANH R127, R49 ;  /* 0x00000031007f7308 */ /* 0x0009e20000002400 */
[----:B------:R-:W-:Y:S03]  /*b1d0*/  HMMA.16816.F32.BF16 R16, R60, R12, RZ ;  /* 0x0000000c3c10723c */ /* 0x000fe600000418ff */
[----:B------:R-:W-:Y:S01]  /*b1e0*/  FMUL.FTZ R40, R40, UR11 ;  /* 0x0000000b28287c20 */ /* 0x000fe20008410000 */
[----:B------:R-:W-:-:S03]  /*b1f0*/  FMUL.FTZ R42, R42, UR11 ;  /* 0x0000000b2a2a7c20 */ /* 0x000fc60008410000 */
[----:B------:R-:W-:Y:S01]  /*b200*/  MUFU.TANH R126, R50 ;  /* 0x00000032007e7308 */ /* 0x000fe20000002400 */
[----:B------:R-:W-:Y:S07]  /*b210*/  HMMA.16816.F32.BF16 R12, R60, R14, RZ ;  /* 0x0000000e3c0c723c */ /* 0x000fee00000418ff */
[----:B------:R5:W-:Y:S01]  /*b220*/  MUFU.TANH R50, R42 ;  /* 0x0000002a00327308 */ /* 0x000be20000002400 */
[----:B------:R-:W-:Y:S01]  /*b230*/  HMMA.16816.F32.BF16 R24, R120, R8, R24 ;  /* 0x000000087818723c */ /* 0x000fe20000041818 */
[----:B----4-:R-:W-:-:S06]  /*b240*/  FMUL.FTZ R49, R51, UR11 ;  /* 0x0000000b33317c20 */ /* 0x010fcc0008410000 */
[----:B------:R-:W-:Y:S01]  /*b250*/  MUFU.TANH R49, R49 ;  /* 0x0000003100317308 */ /* 0x000fe20000002400 */
[----:B------:R-:W-:Y:S08]  /*b260*/  HMMA.16816.F32.BF16 R20, R120, R10, R20 ;  /* 0x0000000a7814723c */ /* 0x000ff00000041814 */
[----:B------:R-:W-:Y:S01]  /*b270*/  HMMA.16816.F32.BF16 R8, R60, R4, RZ ;  /* 0x000000043c08723c */ /* 0x000fe200000418ff */
[----:B-----5:R-:W-:-:S02]  /*b280*/  FMUL.FTZ R42, R43, UR11 ;  /* 0x0000000b2b2a7c20 */ /* 0x020fc40008410000 */
[----:B------:R-:W-:Y:S01]  /*b290*/  FMUL.FTZ R24, R24, UR11 ;  /* 0x0000000b18187c20 */ /* 0x000fe20008410000 */
[----:B------:R-:W-:Y:S01]  /*b2a0*/  FMUL.FTZ R25, R25, UR11 ;  /* 0x0000000b19197c20 */ /* 0x000fe20008410000 */
[----:B------:R-:W-:Y:S01]  /*b2b0*/  FMUL.FTZ R27, R27, UR11 ;  /* 0x0000000b1b1b7c20 */ /* 0x000fe20008410000 */
[----:B------:R-:W-:Y:S01]  /*b2c0*/  FMUL.FTZ R26, R26, UR11 ;  /* 0x0000000b1a1a7c20 */ /* 0x000fe20008410000 */
[----:B------:R-:W-:Y:S01]  /*b2d0*/  MUFU.TANH R42, R42 ;  /* 0x0000002a002a7308 */ /* 0x000fe20000002400 */
[----:B------:R-:W-:Y:S03]  /*b2e0*/  HMMA.16816.F32.BF16 R4, R60, R6, RZ ;  /* 0x000000063c04723c */ /* 0x000fe600000418ff */
[----:B------:R-:W-:Y:S01]  /*b2f0*/  FMUL.FTZ R22, R22, UR11 ;  /* 0x0000000b16167c20 */ /* 0x000fe20008410000 */
[----:B------:R-:W-:-:S04]  /*b300*/  FMUL.FTZ R20, R20, UR11 ;  /* 0x0000000b14147c20 */ /* 0x000fc80008410000 */
[C---:B--2---:R-:W-:Y:S01]  /*b310*/  HMMA.16816.F32.BF16 R36, R120.reuse, R92, R36 ;  /* 0x0000005c7824723c */ /* 0x044fe20000041824 */
[----:B------:R2:W-:Y:S07]  /*b320*/  MUFU.TANH R107, R20 ;  /* 0x00000014006b7308 */ /* 0x0005ee0000002400 */
[C---:B------:R-:W-:Y:S08]  /*b330*/  HMMA.16816.F32.BF16 R28, R120.reuse, R94, R28 ;  /* 0x0000005e781c723c */ /* 0x040ff0000004181c */
[----:B------:R-:W-:Y:S01]  /*b340*/  HMMA.16816.F32.BF16 R16, R120, R64, R16 ;  /* 0x000000407810723c */ /* 0x000fe20000041810 */
[----:B--2---:R-:W-:-:S02]  /*b350*/  FMUL.FTZ R20, R21, UR11 ;  /* 0x0000000b15147c20 */ /* 0x004fc40008410000 */
[----:B------:R-:W-:Y:S01]  /*b360*/  FMUL.FTZ R39, R39, UR11 ;  /* 0x0000000b27277c20 */ /* 0x000fe20008410000 */
[----:B------:R-:W-:Y:S01]  /*b370*/  FMUL.FTZ R36, R36, UR11 ;  /* 0x0000000b24247c20 */ /* 0x000fe20008410000 */
[----:B------:R-:W-:Y:S01]  /*b380*/  FMUL.FTZ R38, R38, UR11 ;  /* 0x0000000b26267c20 */ /* 0x000fe20008410000 */
[----:B------:R-:W-:Y:S02]  /*b390*/  FMUL.FTZ R37, R37, UR11 ;  /* 0x0000000b25257c20 */ /* 0x000fe40008410000 */
[----:B------:R-:W-:Y:S01]  /*b3a0*/  HMMA.16816.F32.BF16 R12, R120, R66, R12 ;  /* 0x00000042780c723c */ /* 0x000fe2000004180c */
[----:B------:R-:W-:Y:S02]  /*b3b0*/  MUFU.TANH R20, R20 ;  /* 0x0000001400147308 */ /* 0x000fe40000002400 */
[----:B------:R-:W-:Y:S01]  /*b3c0*/  FMUL.FTZ R29, R29, UR11 ;  /* 0x0000000b1d1d7c20 */ /* 0x000fe20008410000 */
[----:B------:R-:W-:Y:S01]  /*b3d0*/  FMUL.FTZ R31, R31, UR11 ;  /* 0x0000000b1f1f7c20 */ /* 0x000fe20008410000 */
[----:B------:R-:W-:Y:S01]  /*b3e0*/  FMUL.FTZ R28, R28, UR11 ;  /* 0x0000000b1c1c7c20 */ /* 0x000fe20008410000 */
[----:B------:R-:W-:-:S02]  /*b3f0*/  FMUL.FTZ R30, R30, UR11 ;  /* 0x0000000b1e1e7c20 */ /* 0x000fc40008410000 */
[----:B------:R-:W-:Y:S01]  /*b400*/  HMMA.16816.F32.BF16 R92, R60, R88, RZ ;  /* 0x000000583c5c723c */ /* 0x000fe200000418ff */
[----:B------:R-:W-:Y:S02]  /*b410*/  MUFU.TANH R53, R37 ;  /* 0x0000002500357308 */ /* 0x000fe40000002400 */
[----:B------:R-:W-:Y:S01]  /*b420*/  FMUL.FTZ R18, R18, UR11 ;  /* 0x0000000b12127c20 */ /* 0x000fe20008410000 */
[----:B------:R-:W-:-:S04]  /*b430*/  FMUL.FTZ R16, R16, UR11 ;  /* 0x0000000b10107c20 */ /* 0x000fc80008410000 */
[C---:B------:R-:W-:Y:S01]  /*b440*/  HMMA.16816.F32.BF16 R88, R60.reuse, R90, RZ ;  /* 0x0000005a3c58723c */ /* 0x040fe200000418ff */
[----:B------:R-:W-:Y:S02]  /*b450*/  MUFU.TANH R51, R18 ;  /* 0x0000001200337308 */ /* 0x000fe40000002400 */
[----:B------:R-:W-:Y:S01]  /*b460*/  FMUL.FTZ R13, R13, UR11 ;  /* 0x0000000b0d0d7c20 */ /* 0x000fe20008410000 */
[----:B------:R-:W-:Y:S01]  /*b470*/  FMUL.FTZ R12, R12, UR11 ;  /* 0x0000000b0c0c7c20 */ /* 0x000fe20008410000 */
[----:B------:R-:W-:Y:S01]  /*b480*/  FMUL.FTZ R14, R14, UR11 ;  /* 0x0000000b0e0e7c20 */ /* 0x000fe20008410000 */
[----:B------:R-:W-:Y:S02]  /*b490*/  FMUL.FTZ R15, R15, UR11 ;  /* 0x0000000b0f0f7c20 */ /* 0x000fe40008410000 */
[C---:B------:R-:W-:Y:S01]  /*b4a0*/  HMMA.16816.F32.BF16 R64, R60.reuse, R116, RZ ;  /* 0x000000743c40723c */ /* 0x040fe200000418ff */
[----:B------:R2:W-:Y:S07]  /*b4b0*/  MUFU.TANH R18, R12 ;  /* 0x0000000c00127308 */ /* 0x0005ee0000002400 */
[----:B------:R-:W-:Y:S01]  /*b4c0*/  HMMA.16816.F32.BF16 R60, R60, R118, RZ ;  /* 0x000000763c3c723c */ /* 0x000fe200000418ff */
[----:B------:R-:W4:Y:S01]  /*b4d0*/  LDSM.16.M88.4 R116, [R85+0x2800] ;  /* 0x002800005574783b */ /* 0x000f220000000200 */
[----:B------:R5:W-:Y:S06]  /*b4e0*/  MUFU.TANH R21, R16 ;  /* 0x0000001000157308 */ /* 0x000bec0000002400 */
[----:B---3--:R-:W-:Y:S01]  /*b4f0*/  HMMA.16816.F32.BF16 R8, R120, R96, R8 ;  /* 0x000000607808723c */ /* 0x008fe20000041808 */
[----:B--2---:R-:W-:-:S05]  /*b500*/  VIADD R12, R35, 0xffffff01 ;  /* 0xffffff01230c7836 */ /* 0x004fca0000000000 */
[C---:B------:R-:W-:Y:S02]  /*b510*/  ISETP.GE.AND P1, PT, R12.reuse, R34, PT ;  /* 0x000000220c00720c */ /* 0x040fe40003f26270 */
[----:B------:R-:W-:Y:S01]  /*b520*/  HMMA.16816.F32.BF16 R4, R120, R98, R4 ;  /* 0x000000627804723c */ /* 0x000fe20000041804 */
[----:B------:R2:W3:Y:S01]  /*b530*/  LDSM.16.M88.4 R96, [R85+0x2c00] ;  /* 0x002c00005560783b */ /* 0x0004e20000000200 */
[----:B------:R-:W-:Y:S01]  /*b540*/  ISETP.GE.AND P4, PT, R12, R84, PT ;  /* 0x000000540c00720c */ /* 0x000fe20003f86270 */
[----:B------:R-:W-:Y:S02]  /*b550*/  VIADD R12, R35, 0xffffff09 ;  /* 0xffffff09230c7836 */ /* 0x000fe40000000000 */
[----:B-----5:R-:W-:Y:S01]  /*b560*/  FMUL.FTZ R16, R17, UR11 ;  /* 0x0000000b11107c20 */ /* 0x020fe20008410000 */
[----:B------:R-:W-:Y:S01]  /*b570*/  FMUL.FTZ R17, R19, UR11 ;  /* 0x0000000b13117c20 */ /* 0x000fe20008410000 */
[----:B------:R-:W-:-:S04]  /*b580*/  DEPBAR.LE SB0, 0x0 ;  /* 0x000080000000791a */ /* 0x000fc80000000000 */
[----:B------:R-:W-:Y:S01]  /*b590*/  ISETP.GE.AND P5, PT, R12, R34, PT ;  /* 0x000000220c00720c */ /* 0x000fe20003fa6270 */
[----:B------:R-:W-:Y:S01]  /*b5a0*/  FMUL.FTZ R8, R8, UR11 ;  /* 0x0000000b08087c20 */ /* 0x000fe20008410000 */
[----:B------:R-:W-:Y:S06]  /*b5b0*/  MUFU.TANH R16, R16 ;  /* 0x0000001000107308 */ /* 0x000fec0000002400 */
[----:B------:R-:W-:Y:S01]  /*b5c0*/  FMUL.FTZ R7, R7, UR11 ;  /* 0x0000000b07077c20 */ /* 0x000fe20008410000 */
[----:B------:R-:W-:Y:S01]  /*b5d0*/  FMUL.FTZ R6, R6, UR11 ;  /* 0x0000000b06067c20 */ /* 0x000fe20008410000 */
[----:B------:R-:W-:Y:S01]  /*b5e0*/  MUFU.TANH R17, R17 ;  /* 0x0000001100117308 */ /* 0x000fe20000002400 */
[----:B------:R-:W-:Y:S01]  /*b5f0*/  FMUL.FTZ R4, R4, UR11 ;  /* 0x0000000b04047c20 */ /* 0x000fe20008410000 */
[----:B------:R-:W-:Y:S01]  /*b600*/  FMUL.FTZ R5, R5, UR11 ;  /* 0x0000000b05057c20 */ /* 0x000fe20008410000 */
[C---:B----4-:R-:W-:Y:S05]  /*b610*/  HMMA.16816.F32.BF16 R92, R120.reuse, R116, R92 ;  /* 0x00000074785c723c */ /* 0x050fea000004185c */
[----:B--2---:R-:W2:Y:S03]  /*b620*/  MUFU.TANH R85, R57 ;  /* 0x0000003900557308 */ /* 0x004ea60000002400 */
[C---:B------:R-:W-:Y:S05]  /*b630*/  HMMA.16816.F32.BF16 R88, R120.reuse, R118, R88 ;  /* 0x000000767858723c */ /* 0x040fea0000041858 */
[----:B------:R-:W-:Y:S03]  /*b640*/  MUFU.TANH R118, R56 ;  /* 0x0000003800767308 */ /* 0x000fe60000002400 */
[----:B---3--:R-:W-:Y:S03]  /*b650*/  HMMA.16816.F32.BF16 R64, R120, R96, R64 ;  /* 0x000000607840723c */ /* 0x008fe60000041840 */
[----:B------:R-:W-:-:S02]  /*b660*/  FMUL.FTZ R93, R93, UR11 ;  /* 0x0000000b5d5d7c20 */ /* 0x000fc40008410000 */
[----:B------:R-:W-:Y:S01]  /*b670*/  MUFU.TANH R117, R54 ;  /* 0x0000003600757308 */ /* 0x000fe20000002400 */
[----:B------:R-:W-:Y:S02]  /*b680*/  FMUL.FTZ R92, R92, UR11 ;  /* 0x0000000b5c5c7c20 */ /* 0x000fe40008410000 */
[----:B------:R-:W-:Y:S05]  /*b690*/  HMMA.16816.F32.BF16 R60, R120, R98, R60 ;  /* 0x00000062783c723c */ /* 0x000fea000004183c */
[----:B------:R3:W-:Y:S08]  /*b6a0*/  MUFU.TANH R54, R13 ;  /* 0x0000000d00367308 */ /* 0x0007f00000002400 */
[----:B------:R-:W-:Y:S08]  /*b6b0*/  MUFU.TANH R57, R52 ;  /* 0x0000003400397308 */ /* 0x000ff00000002400 */
[----:B------:R-:W-:Y:S01]  /*b6c0*/  MUFU.TANH R52, R48 ;  /* 0x0000003000347308 */ /* 0x000fe20000002400 */
[----:B---3--:R-:W-:-:S05]  /*b6d0*/  VIADD R13, R35, 0xffffff00 ;  /* 0xffffff00230d7836 */ /* 0x008fca0000000000 */
[C---:B------:R-:W-:Y:S02]  /*b6e0*/  ISETP.GE.AND P3, PT, R13.reuse, R34, PT ;  /* 0x000000220d00720c */ /* 0x040fe40003f66270 */
[----:B------:R3:W4:Y:S01]  /*b6f0*/  MUFU.TANH R48, R40 ;  /* 0x0000002800307308 */ /* 0x0007220000002400 */
[----:B------:R-:W-:Y:S01]  /*b700*/  ISETP.GE.AND P0, PT, R13, R84, PT ;  /* 0x000000540d00720c */ /* 0x000fe20003f06270 */
[----:B------:R-:W-:-:S05]  /*b710*/  VIADD R13, R35, 0xffffff08 ;  /* 0xffffff08230d7836 */ /* 0x000fca0000000000 */
[C---:B------:R-:W-:Y:S01]  /*b720*/  ISETP.GE.AND P2, PT, R13.reuse, R34, PT ;  /* 0x000000220d00720c */ /* 0x040fe20003f46270 */
[----:B------:R-:W-:Y:S01]  /*b730*/  MUFU.TANH R96, R24 ;  /* 0x0000001800607308 */ /* 0x000fe20000002400 */
[----:B------:R-:W-:Y:S01]  /*b740*/  ISETP.GE.AND P6, PT, R13, R84, PT ;  /* 0x000000540d00720c */ /* 0x000fe20003fc6270 */
[----:B------:R-:W-:Y:S01]  /*b750*/  FMUL.FTZ R13, R9, UR11 ;  /* 0x0000000b090d7c20 */ /* 0x000fe20008410000 */
[----:B-1----:R-:W-:-:S05]  /*b760*/  FSEL R9, R59, -INF , !P4 ;  /* 0xff8000003b097808 */ /* 0x002fca0006000000 */
[----:B------:R1:W-:Y:S01]  /*b770*/  MUFU.TANH R24, R14 ;  /* 0x0000000e00187308 */ /* 0x0003e20000002400 */
[----:B---3--:R-:W-:-:S07]  /*b780*/  FMUL.FTZ R40, R41, UR11 ;  /* 0x0000000b29287c20 */ /* 0x008fce0008410000 */
[----:B------:R-:W3:Y:S08]  /*b790*/  MUFU.TANH R40, R40 ;  /* 0x0000002800287308 */ /* 0x000ef00000002400 */
[----:B------:R-:W-:Y:S01]  /*b7a0*/  MUFU.TANH R99, R25 ;  /* 0x0000001900637308 */ /* 0x000fe20000002400 */
[----:B-1----:R-:W-:Y:S02]  /*b7b0*/  FSEL R14, R58, -INF , !P0 ;  /* 0xff8000003a0e7808 */ /* 0x002fe40004000000 */
[----:B------:R-:W-:Y:S01]  /*b7c0*/  ISETP.GE.AND P0, PT, R12, R84, PT ;  /* 0x000000540c00720c */ /* 0x000fe20003f06270 */
[----:B------:R-:W-:-:S04]  /*b7d0*/  VIADD R12, R35, 0xffffff11 ;  /* 0xffffff11230c7836 */ /* 0x000fc80000000000 */
[----:B------:R1:W-:Y:S08]  /*b7e0*/  MUFU.TANH R58, R8 ;  /* 0x00000008003a7308 */ /* 0x0003f00000002400 */
[----:B------:R5:W-:Y:S08]  /*b7f0*/  MUFU.TANH R98, R27 ;  /* 0x0000001b00627308 */ /* 0x000bf00000002400 */
[----:B------:R2:W-:Y:S01]  /*b800*/  MUFU.TANH R25, R22 ;  /* 0x0000001600197308 */ /* 0x0005e20000002400 */
[----:B-1----:R-:W-:-:S07]  /*b810*/  VIADD R8, R35, 0xffffff10 ;  /* 0xffffff1023087836 */ /* 0x002fce0000000000 */
[----:B------:R1:W-:Y:S01]  /*b820*/  MUFU.TANH R119, R39 ;  /* 0x0000002700777308 */ /* 0x0003e20000002400 */
[----:B-----5:R-:W-:-:S05]  /*b830*/  VIADD R27, R35, 0xffffff18 ;  /* 0xffffff18231b7836 */ /* 0x020fca0000000000 */
[-C--:B------:R-:W-:Y:S02]  /*b840*/  ISETP.GE.AND P4, PT, R27, R34.reuse, PT ;  /* 0x000000221b00720c */ /* 0x080fe40003f86270 */
[----:B------:R5:W-:Y:S01]  /*b850*/  MUFU.TANH R97, R26 ;  /* 0x0000001a00617308 */ /* 0x000be20000002400 */
[----:B--2---:R-:W-:Y:S01]  /*b860*/  FMUL.FTZ R22, R23, UR11 ;  /* 0x0000000b17167c20 */ /* 0x004fe20008410000 */
[----:B------:R-:W-:Y:S01]  /*b870*/  FSEL R23, R85, -INF , !P1 ;  /* 0xff80000055177808 */ /* 0x000fe20004800000 */
[----:B------:R-:W-:Y:S01]  /*b880*/  FMUL.FTZ R85, R88, UR11 ;  /* 0x0000000b58557c20 */ /* 0x000fe20008410000 */
[----:B------:R-:W-:Y:S02]  /*b890*/  ISETP.GE.AND P1, PT, R8, R34, PT ;  /* 0x000000220800720c */ /* 0x000fe40003f26270 */
[----:B----4-:R-:W-:Y:S01]  /*b8a0*/  FSEL R41, R48, -INF , !P4 ;  /* 0xff80000030297808 */ /* 0x010fe20006000000 */
[----:B------:R-:W-:Y:S01]  /*b8b0*/  FMUL.FTZ R48, R65, UR11 ;  /* 0x0000000b41307c20 */ /* 0x000fe20008410000 */
[----:B------:R2:W4:Y:S01]  /*b8c0*/  MUFU.TANH R123, R36 ;  /* 0x00000024007b7308 */ /* 0x0005220000002400 */
[----:B-1----:R-:W-:-:S02]  /*b8d0*/  FSEL R39, R118, -INF , !P3 ;  /* 0xff80000076277808 */ /* 0x002fc40005800000 */
[----:B------:R-:W-:Y:S02]  /*b8e0*/  ISETP.GE.AND P3, PT, R8, R84, PT ;  /* 0x000000540800720c */ /* 0x000fe40003f66270 */
[----:B------:R-:W-:Y:S02]  /*b8f0*/  FSEL R8, R117, -INF , !P6 ;  /* 0xff80000075087808 */ /* 0x000fe40007000000 */
[----:B------:R-:W-:Y:S01]  /*b900*/  ISETP.GE.AND P6, PT, R12, R34, PT ;  /* 0x000000220c00720c */ /* 0x000fe20003fc6270 */
[----:B------:R1:W-:Y:S01]  /*b910*/  MUFU.TANH R59, R13 ;  /* 0x0000000d003b7308 */ /* 0x0003e20000002400 */
[----:B-----5:R-:W-:Y:S01]  /*b920*/  FMUL.FTZ R26, R10, UR11 ;  /* 0x0000000b0a1a7c20 */ /* 0x020fe20008410000 */
[----:B------:R-:W-:Y:S02]  /*b930*/  FSEL R10, R45, -INF , !P5 ;  /* 0xff8000002d0a7808 */ /* 0x000fe40006800000 */
[----:B------:R-:W-:Y:S02]  /*b940*/  ISETP.GE.AND P5, PT, R12, R84, PT ;  /* 0x000000540c00720c */ /* 0x000fe40003fa6270 */
[----:B------:R-:W-:-:S02]  /*b950*/  FSEL R127, R127, -INF , !P6 ;  /* 0xff8000007f7f7808 */ /* 0x000fc40007000000 */
[----:B------:R-:W5:Y:S01]  /*b960*/  MUFU.TANH R121, R38 ;  /* 0x0000002600797308 */ /* 0x000f620000002400 */
[----:B--2---:R-:W-:Y:S01]  /*b970*/  FMUL.FTZ R36, R11, UR11 ;  /* 0x0000000b0b247c20 */ /* 0x004fe20008410000 */
[----:B------:R-:W-:Y:S01]  /*b980*/  VIADD R11, R35, 0xffffff20 ;  /* 0xffffff20230b7836 */ /* 0x000fe20000000000 */
[----:B------:R-:W-:Y:S02]  /*b990*/  FSEL R43, R49, -INF , !P5 ;  /* 0xff800000312b7808 */ /* 0x000fe40006800000 */
[----:B------:R-:W-:Y:S01]  /*b9a0*/  FSEL R12, R52, -INF , !P1 ;  /* 0xff800000340c7808 */ /* 0x000fe20004800000 */
[----:B------:R-:W-:Y:S01]  /*b9b0*/  FMUL.FTZ R52, R89, UR11 ;  /* 0x0000000b59347c20 */ /* 0x000fe20008410000 */
[----:B------:R-:W-:Y:S01]  /*b9c0*/  FSEL R126, R126, -INF , !P3 ;  /* 0xff8000007e7e7808 */ /* 0x000fe20005800000 */
[----:B------:R2:W5:Y:S01]  /*b9d0*/  MUFU.TANH R122, R29 ;  /* 0x0000001d007a7308 */ /* 0x0005620000002400 */
[----:B-1----:R-:W-:Y:S02]  /*b9e0*/  FSEL R13, R55, -INF , !P0 ;  /* 0xff800000370d7808 */ /* 0x002fe40004000000 */
[----:B------:R-:W-:Y:S01]  /*b9f0*/  ISETP.GE.AND P0, PT, R27, R84, PT ;  /* 0x000000541b00720c */ /* 0x000fe20003f06270 */
[----:B------:R-:W-:Y:S01]  /*ba00*/  VIADD R27, R35, 0xffffff19 ;  /* 0xffffff19231b7836 */ /* 0x000fe20000000000 */
[----:B------:R-:W-:-:S02]  /*ba10*/  ISETP.GE.AND P6, PT, R11, R34, PT ;  /* 0x000000220b00720c */ /* 0x000fc40003fc6270 */
[----:B------:R-:W-:Y:S01]  /*ba20*/  ISETP.GE.AND P5, PT, R11, R84, PT ;  /* 0x000000540b00720c */ /* 0x000fe20003fa6270 */
[----:B------:R1:W1:Y:S01]  /*ba30*/  MUFU.TANH R116, R31 ;  /* 0x0000001f00747308 */ /* 0x0002620000002400 */
[----:B------:R-:W-:Y:S01]  /*ba40*/  ISETP.GE.AND P1, PT, R27, R34, PT ;  /* 0x000000221b00720c */ /* 0x000fe20003f26270 */
[----:B------:R-:W-:Y:S01]  /*ba50*/  VIADD R11, R35, 0xffffff28 ;  /* 0xffffff28230b7836 */ /* 0x000fe20000000000 */
[----:B------:R-:W-:Y:S01]  /*ba60*/  ISETP.GE.AND P3, PT, R27, R84, PT ;  /* 0x000000541b00720c */ /* 0x000fe20003f66270 */
[----:B------:R-:W-:Y:S01]  /*ba70*/  VIADD R27, R35, 0xffffff21 ;  /* 0xffffff21231b7836 */ /* 0x000fe20000000000 */
[----:B---3--:R-:W-:Y:S02]  /*ba80*/  FSEL R40, R40, -INF , !P1 ;  /* 0xff80000028287808 */ /* 0x008fe40004800000 */
[----:B------:R-:W-:Y:S01]  /*ba90*/  FSEL R45, R42, -INF , !P3 ;  /* 0xff8000002a2d7808 */ /* 0x000fe20005800000 */
[----:B------:R3:W3:Y:S01]  /*baa0*/  MUFU.TANH R56, R28 ;  /* 0x0000001c00387308 */ /* 0x0006e20000002400 */
[C---:B------:R-:W-:Y:S01]  /*bab0*/  ISETP.GE.AND P1, PT, R11.reuse, R34, PT ;  /* 0x000000220b00720c */ /* 0x040fe20003f26270 */
[----:B--2---:R-:W-:Y:S01]  /*bac0*/  FMUL.FTZ R29, R90, UR11 ;  /* 0x0000000b5a1d7c20 */ /* 0x004fe20008410000 */
[----:B------:R-:W-:Y:S01]  /*bad0*/  ISETP.GE.AND P3, PT, R11, R84, PT ;  /* 0x000000540b00720c */ /* 0x000fe20003f66270 */
[----:B------:R-:W-:Y:S01]  /*bae0*/  VIADD R11, R35, 0xffffff29 ;  /* 0xffffff29230b7836 */ /* 0x000fe20000000000 */
[----:B----4-:R-:W-:-:S02]  /*baf0*/  FSEL R123, R123, -INF , !P6 ;  /* 0xff8000007b7b7808 */ /* 0x010fc40007000000 */
[----:B-----5:R-:W-:Y:S01]  /*bb00*/  FSEL R121, R121, -INF , !P5 ;  /* 0xff80000079797808 */ /* 0x020fe20006800000 */
[----:B------:R-:W2:Y:S01]  /*bb10*/  MUFU.TANH R120, R30 ;  /* 0x0000001e00787308 */ /* 0x000ea20000002400 */
[C---:B------:R-:W-:Y:S01]  /*bb20*/  ISETP.GE.AND P6, PT, R11.reuse, R34, PT ;  /* 0x000000220b00720c */ /* 0x040fe20003fc6270 */
[----:B-1----:R-:W-:Y:S01]  /*bb30*/  FMUL.FTZ R31, R94, UR11 ;  /* 0x0000000b5e1f7c20 */ /* 0x002fe20008410000 */
[----:B------:R-:W-:Y:S01]  /*bb40*/  ISETP.GE.AND P5, PT, R11, R84, PT ;  /* 0x000000540b00720c */ /* 0x000fe20003fa6270 */
[----:B------:R-:W-:Y:S01]  /*bb50*/  VIADD R11, R35, 0xffffff38 ;  /* 0xffffff38230b7836 */ /* 0x000fe20000000000 */
[----:B------:R-:W-:Y:S01]  /*bb60*/  FSEL R49, R50, -INF , !P0 ;  /* 0xff80000032317808 */ /* 0x000fe20004000000 */
[----:B------:R-:W-:Y:S01]  /*bb70*/  FMUL.FTZ R50, R64, UR11 ;  /* 0x0000000b40327c20 */ /* 0x000fe20008410000 */
[C---:B------:R-:W-:Y:S01]  /*bb80*/  ISETP.GE.AND P4, PT, R27.reuse, R34, PT ;  /* 0x000000221b00720c */ /* 0x040fe20003f86270 */
[----:B------:R-:W1:Y:S01]  /*bb90*/  MUFU.TANH R22, R22 ;  /* 0x0000001600167308 */ /* 0x000e620000002400 */
[----:B------:R-:W-:Y:S01]  /*bba0*/  ISETP.GE.AND P0, PT, R27, R84, PT ;  /* 0x000000541b00720c */ /* 0x000fe20003f06270 */
[----:B------:R-:W-:Y:S01]  /*bbb0*/  VIADD R27, R35, 0xffffff39 ;  /* 0xffffff39231b7836 */ /* 0x000fe20000000000 */
[----:B------:R-:W-:Y:S01]  /*bbc0*/  FSEL R122, R122, -INF , !P6 ;  /* 0xff8000007a7a7808 */ /* 0x000fe20007000000 */
[----:B---3--:R-:W-:Y:S01]  /*bbd0*/  FMUL.FTZ R28, R91, UR11 ;  /* 0x0000000b5b1c7c20 */ /* 0x008fe20008410000 */
[----:B------:R-:W-:-:S02]  /*bbe0*/  FSEL R116, R116, -INF , !P5 ;  /* 0xff80000074747808 */ /* 0x000fc40006800000 */
[----:B------:R-:W-:Y:S01]  /*bbf0*/  FSEL R56, R56, -INF , !P1 ;  /* 0xff80000038387808 */ /* 0x000fe20004800000 */
[----:B------:R3:W-:Y:S01]  /*bc00*/  MUFU.TANH R37, R7 ;  /* 0x0000000700257308 */ /* 0x0007e20000002400 */
[----:B--2---:R-:W-:Y:S01]  /*bc10*/  FSEL R120, R120, -INF , !P3 ;  /* 0xff80000078787808 */ /* 0x004fe20005800000 */
[----:B------:R-:W-:Y:S01]  /*bc20*/  FMUL.FTZ R30, R95, UR11 ;  /* 0x0000000b5f1e7c20 */ /* 0x000fe20008410000 */
[C---:B------:R-:W-:Y:S02]  /*bc30*/  ISETP.GE.AND P6, PT, R11.reuse, R34, PT ;  /* 0x000000220b00720c */ /* 0x040fe40003fc6270 */
[----:B------:R-:W-:Y:S01]  /*bc40*/  ISETP.GE.AND P5, PT, R11, R84, PT ;  /* 0x000000540b00720c */ /* 0x000fe20003fa6270 */
[----:B------:R-:W-:Y:S01]  /*bc50*/  VIADD R11, R35, 0xffffff40 ;  /* 0xffffff40230b7836 */ /* 0x000fe20000000000 */
[----:B------:R-:W-:Y:S01]  /*bc60*/  FSEL R53, R53, -INF , !P4 ;  /* 0xff80000035357808 */ /* 0x000fe20006000000 */
[----:B------:R2:W-:Y:S01]  /*bc70*/  MUFU.TANH R38, R6 ;  /* 0x0000000600267308 */ /* 0x0005e20000002400 */
[----:B------:R-:W-:-:S02]  /*bc80*/  FSEL R119, R119, -INF , !P0 ;  /* 0xff80000077777808 */ /* 0x000fc40004000000 */
[----:B------:R-:W-:Y:S02]  /*bc90*/  FSEL R107, R107, -INF , !P6 ;  /* 0xff8000006b6b7808 */ /* 0x000fe40007000000 */
[----:B------:R-:W-:Y:S01]  /*bca0*/  FSEL R94, R25, -INF , !P5 ;  /* 0xff800000195e7808 */ /* 0x000fe20006800000 */
[----:B------:R-:W-:Y:S02]  /*bcb0*/  FMUL.FTZ R25, R67, UR11 ;  /* 0x0000000b43197c20 */ /* 0x000fe40008410000 */
[----:B------:R-:W4:Y:S01]  /*bcc0*/  MUFU.TANH R19, R15 ;  /* 0x0000000f00137308 */ /* 0x000f220000002400 */
[----:B---3--:R-:W-:-:S05]  /*bcd0*/  VIADD R7, R35, 0xffffff31 ;  /* 0xffffff3123077836 */ /* 0x008fca0000000000 */
[C---:B------:R-:W-:Y:S02]  /*bce0*/  ISETP.GE.AND P1, PT, R7.reuse, R34, PT ;  /* 0x000000220700720c */ /* 0x040fe40003f26270 */
[----:B------:R-:W-:Y:S01]  /*bcf0*/  ISETP.GE.AND P3, PT, R7, R84, PT ;  /* 0x000000540700720c */ /* 0x000fe20003f66270 */
[----:B--2---:R-:W-:Y:S01]  /*bd00*/  VIADD R6, R35, 0xffffff30 ;  /* 0xffffff3023067836 */ /* 0x004fe20000000000 */
[----:B------:R-:W-:Y:S01]  /*bd10*/  FSEL R99, R99, -INF , !P1 ;  /* 0xff80000063637808 */ /* 0x000fe20004800000 */
[----:B------:R1:W-:Y:S01]  /*bd20*/  MUFU.TANH R7, R93 ;  /* 0x0000005d00077308 */ /* 0x0003e20000002400 */
[----:B------:R-:W-:Y:S02]  /*bd30*/  FSEL R98, R98, -INF , !P3 ;  /* 0xff80000062627808 */ /* 0x000fe40005800000 */
[C---:B------:R-:W-:Y:S02]  /*bd40*/  ISETP.GE.AND P4, PT, R6.reuse, R34, PT ;  /* 0x000000220600720c */ /* 0x040fe40003f86270 */
[----:B------:R-:W-:-:S02]  /*bd50*/  ISETP.GE.AND P0, PT, R6, R84, PT ;  /* 0x000000540600720c */ /* 0x000fc40003f06270 */
[----:B------:R-:W-:Y:S01]  /*bd60*/  FSEL R96, R96, -INF , !P4 ;  /* 0xff80000060607808 */ /* 0x000fe20006000000 */
[----:B------:R-:W2:Y:S01]  /*bd70*/  MUFU.TANH R26, R26 ;  /* 0x0000001a001a7308 */ /* 0x000ea20000002400 */
[----:B------:R-:W-:Y:S02]  /*bd80*/  FSEL R97, R97, -INF , !P0 ;  /* 0xff80000061617808 */ /* 0x000fe40004000000 */
[C---:B------:R-:W-:Y:S02]  /*bd90*/  ISETP.GE.AND P1, PT, R11.reuse, R34, PT ;  /* 0x000000220b00720c */ /* 0x040fe40003f26270 */
[----:B------:R-:W-:Y:S01]  /*bda0*/  ISETP.GE.AND P3, PT, R11, R84, PT ;  /* 0x000000540b00720c */ /* 0x000fe20003f66270 */
[----:B------:R-:W-:Y:S01]  /*bdb0*/  VIADD R11, R35, 0xffffff48 ;  /* 0xffffff48230b7836 */ /* 0x000fe20000000000 */
[C---:B------:R-:W-:Y:S01]  /*bdc0*/  ISETP.GE.AND P4, PT, R27.reuse, R34, PT ;  /* 0x000000221b00720c */ /* 0x040fe20003f86270 */
[----:B------:R-:W3:Y:S01]  /*bdd0*/  MUFU.TANH R4, R4 ;  /* 0x0000000400047308 */ /* 0x000ee20000002400 */
[----:B------:R-:W-:Y:S01]  /*bde0*/  ISETP.GE.AND P0, PT, R27, R84, PT ;  /* 0x000000541b00720c */ /* 0x000fe20003f06270 */
[C---:B------:R-:W-:Y:S01]  /*bdf0*/  VIADD R27, R35.reuse, 0xffffff41 ;  /* 0xffffff41231b7836 */ /* 0x040fe20000000000 */
[----:B------:R-:W-:Y:S01]  /*be00*/  FSEL R95, R20, -INF , !P4 ;  /* 0xff800000145f7808 */ /* 0x000fe20006000000 */
[----:B------:R-:W-:Y:S01]  /*be10*/  VIADD R20, R35, 0xffffff49 ;  /* 0xffffff4923147836 */ /* 0x000fe20000000000 */
[----:B-1----:R-:W-:Y:S01]  /*be20*/  FSEL R93, R22, -INF , !P0 ;  /* 0xff800000165d7808 */ /* 0x002fe20004000000 */
[----:B------:R-:W-:Y:S01]  /*be30*/  FMUL.FTZ R22, R62, UR11 ;  /* 0x0000000b3e167c20 */ /* 0x000fe20008410000 */
[C---:B------:R-:W-:Y:S01]  /*be40*/  ISETP.GE.AND P4, PT, R11.reuse, R34, PT ;  /* 0x000000220b00720c */ /* 0x040fe20003f86270 */
[----:B------:R-:W1:Y:S01]  /*be50*/  MUFU.TANH R36, R36 ;  /* 0x0000002400247308 */ /* 0x000e620000002400 */
[----:B------:R-:W-:Y:S01]  /*be60*/  ISETP.GE.AND P0, PT, R11, R84, PT ;  /* 0x000000540b00720c */ /* 0x000fe20003f06270 */
[----:B------:R-:W-:Y:S01]  /*be70*/  VIADD R11, R35, 0xffffff50 ;  /* 0xffffff50230b7836 */ /* 0x000fe20000000000 */
[----:B------:R-:W-:-:S02]  /*be80*/  ISETP.GE.AND P6, PT, R27, R34, PT ;  /* 0x000000221b00720c */ /* 0x000fc40003fc6270 */
[----:B------:R-:W-:Y:S02]  /*be90*/  ISETP.GE.AND P5, PT, R27, R84, PT ;  /* 0x000000541b00720c */ /* 0x000fe40003fa6270 */
[----:B------:R-:W-:Y:S01]  /*bea0*/  FSEL R90, R16, -INF , !P6 ;  /* 0xff800000105a7808 */ /* 0x000fe20007000000 */
[----:B------:R5:W1:Y:S01]  /*beb0*/  MUFU.TANH R6, R92 ;  /* 0x0000005c00067308 */ /* 0x000a620000002400 */
[----:B------:R-:W-:Y:S01]  /*bec0*/  FSEL R17, R17, -INF , !P5 ;  /* 0xff80000011117808 */ /* 0x000fe20006800000 */
[----:B------:R-:W-:Y:S01]  /*bed0*/  VIADD R16, R35, 0xffffff51 ;  /* 0xffffff5123107836 */ /* 0x000fe20000000000 */
[----:B------:R-:W-:Y:S02]  /*bee0*/  FSEL R51, R51, -INF , !P3 ;  /* 0xff80000033337808 */ /* 0x000fe40005800000 */
[C---:B------:R-:W-:Y:S02]  /*bef0*/  ISETP.GE.AND P6, PT, R11.reuse, R34, PT ;  /* 0x000000220b00720c */ /* 0x040fe40003fc6270 */
[-C--:B------:R-:W-:Y:S01]  /*bf00*/  ISETP.GE.AND P5, PT, R11, R84.reuse, PT ;  /* 0x000000540b00720c */ /* 0x080fe20003fa6270 */
[----:B------:R-:W1:Y:S01]  /*bf10*/  MUFU.TANH R5, R5 ;  /* 0x0000000500057308 */ /* 0x000e620000002400 */
[----:B------:R-:W-:Y:S01]  /*bf20*/  ISETP.GE.AND P3, PT, R20, R84, PT ;  /* 0x000000541400720c */ /* 0x000fe20003f66270 */
[----:B------:R-:W-:Y:S01]  /*bf30*/  VIADD R11, R35, 0xffffff58 ;  /* 0xffffff58230b7836 */ /* 0x000fe20000000000 */
[----:B------:R-:W-:-:S02]  /*bf40*/  FSEL R88, R18, -INF , !P4 ;  /* 0xff80000012587808 */ /* 0x000fc40006000000 */
[----:B------:R-:W-:Y:S01]  /*bf50*/  FSEL R18, R24, -INF , !P0 ;  /* 0xff80000018127808 */ /* 0x000fe20004000000 */
[----:B------:R-:W-:Y:S01]  /*bf60*/  FMUL.FTZ R24, R66, UR11 ;  /* 0x0000000b42187c20 */ /* 0x000fe20008410000 */
[----:B----4-:R-:W-:Y:S01]  /*bf70*/  FSEL R19, R19, -INF , !P3 ;  /* 0xff80000013137808 */ /* 0x010fe20005800000 */
[----:B------:R-:W4:Y:S01]  /*bf80*/  MUFU.TANH R31, R31 ;  /* 0x0000001f001f7308 */ /* 0x000f220000002400 */
[----:B-----5:R-:W-:Y:S01]  /*bf90*/  FSEL R92, R21, -INF , !P1 ;  /* 0xff800000155c7808 */ /* 0x020fe20004800000 */
[----:B------:R-:W-:Y:S01]  /*bfa0*/  FMUL.FTZ R21, R63, UR11 ;  /* 0x0000000b3f157c20 */ /* 0x000fe20008410000 */
[----:B------:R-:W-:Y:S01]  /*bfb0*/  ISETP.GE.AND P1, PT, R20, R34, PT ;  /* 0x000000221400720c */ /* 0x000fe20003f26270 */
[----:B------:R-:W-:Y:S01]  /*bfc0*/  VIADD R20, R35, 0xffffff59 ;  /* 0xffffff5923147836 */ /* 0x000fe20000000000 */
[C---:B------:R-:W-:Y:S02]  /*bfd0*/  ISETP.GE.AND P3, PT, R11.reuse, R84, PT ;  /* 0x000000540b00720c */ /* 0x040fe40003f66270 */
[----:B------:R-:W-:Y:S01]  /*bfe0*/  FSEL R54, R54, -INF , !P1 ;  /* 0xff80000036367808 */ /* 0x000fe20004800000 */
[----:B------:R-:W5:Y:S01]  /*bff0*/  MUFU.TANH R24, R24 ;  /* 0x0000001800187308 */ /* 0x000f620000002400 */
[-C--:B------:R-:W-:Y:S01]  /*c000*/  ISETP.GE.AND P1, PT, R11, R34.reuse, PT ;  /* 0x000000220b00720c */ /* 0x080fe20003f26270 */
[----:B------:R-:W-:Y:S01]  /*c010*/  VIADD R11, R35, 0xffffff60 ;  /* 0xffffff60230b7836 */ /* 0x000fe20000000000 */
[----:B------:R-:W-:-:S02]  /*c020*/  ISETP.GE.AND P4, PT, R16, R34, PT ;  /* 0x000000221000720c */ /* 0x000fc40003f86270 */
[----:B------:R-:W-:Y:S02]  /*c030*/  ISETP.GE.AND P0, PT, R16, R84, PT ;  /* 0x000000541000720c */ /* 0x000fe40003f06270 */
[----:B------:R-:W-:Y:S01]  /*c040*/  FSEL R59, R59, -INF , !P4 ;  /* 0xff8000003b3b7808 */ /* 0x000fe20006000000 */
[----:B------:R-:W5:Y:S01]  /*c050*/  MUFU.TANH R29, R29 ;  /* 0x0000001d001d7308 */ /* 0x000f620000002400 */
[----:B------:R-:W-:Y:S02]  /*c060*/  FSEL R58, R58, -INF , !P6 ;  /* 0xff8000003a3a7808 */ /* 0x000fe40007000000 */
[----:B--2---:R-:W-:Y:S01]  /*c070*/  FSEL R16, R26, -INF , !P5 ;  /* 0xff8000001a107808 */ /* 0x004fe20006800000 */
[----:B------:R-:W-:Y:S01]  /*c080*/  FMUL.FTZ R26, R61, UR11 ;  /* 0x0000000b3d1a7c20 */ /* 0x000fe20008410000 */
[-C--:B------:R-:W-:Y:S02]  /*c090*/  ISETP.GE.AND P4, PT, R11, R34.reuse, PT ;  /* 0x000000220b00720c */ /* 0x080fe40003f86270 */
[----:B---3--:R-:W-:Y:S01]  /*c0a0*/  FSEL R64, R4, -INF , !P1 ;  /* 0xff80000004407808 */ /* 0x008fe20004800000 */
[----:B------:R-:W-:Y:S01]  /*c0b0*/  VIADD R4, R35, 0xffffff68 ;  /* 0xffffff6823047836 */ /* 0x000fe20000000000 */
[C---:B------:R-:W-:Y:S01]  /*c0c0*/  ISETP.GE.AND P6, PT, R20.reuse, R34, PT ;  /* 0x000000221400720c */ /* 0x040fe20003fc6270 */
[----:B------:R-:W2:Y:S01]  /*c0d0*/  MUFU.TANH R30, R30 ;  /* 0x0000001e001e7308 */ /* 0x000ea20000002400 */
[----:B------:R-:W-:-:S02]  /*c0e0*/  ISETP.GE.AND P5, PT, R20, R84, PT ;  /* 0x000000541400720c */ /* 0x000fc40003fa6270 */
[----:B-1----:R-:W-:Y:S02]  /*c0f0*/  FSEL R36, R36, -INF , !P0 ;  /* 0xff80000024247808 */ /* 0x002fe40004000000 */
[----:B------:R-:W-:Y:S01]  /*c100*/  ISETP.GE.AND P0, PT, R11, R84, PT ;  /* 0x000000540b00720c */ /* 0x000fe20003f06270 */
[C---:B------:R-:W-:Y:S01]  /*c110*/  VIADD R11, R35.reuse, 0xffffff61 ;  /* 0xffffff61230b7836 */ /* 0x040fe20000000000 */
[----:B------:R-:W-:Y:S01]  /*c120*/  FSEL R65, R6, -INF , !P4 ;  /* 0xff80000006417808 */ /* 0x000fe20006000000 */
[----:B------:R-:W-:Y:S01]  /*c130*/  VIADD R6, R35, 0xffffff70 ;  /* 0xffffff7023067836 */ /* 0x000fe20000000000 */
[----:B------:R-:W-:Y:S01]  /*c140*/  FSEL R66, R5, -INF , !P6 ;  /* 0xff80000005427808 */ /* 0x000fe20007000000 */
[----:B------:R-:W1:Y:S01]  /*c150*/  MUFU.TANH R85, R85 ;  /* 0x0000005500557308 */ /* 0x000e620000002400 */
[----:B------:R-:W-:Y:S01]  /*c160*/  FSEL R37, R37, -INF , !P5 ;  /* 0xff80000025257808 */ /* 0x000fe20006800000 */
[----:B------:R-:W-:Y:S01]  /*c170*/  VIADD R5, R35, 0xffffff69 ;  /* 0xffffff6923057836 */ /* 0x000fe20000000000 */
[----:B------:R-:W-:-:S02]  /*c180*/  ISETP.GE.AND P6, PT, R4, R34, PT ;  /* 0x000000220400720c */ /* 0x000fc40003fc6270 */
[----:B------:R-:W-:Y:S01]  /*c190*/  ISETP.GE.AND P5, PT, R4, R84, PT ;  /* 0x000000540400720c */ /* 0x000fe20003fa6270 */
[----:B------:R-:W-:Y:S01]  /*c1a0*/  FMUL.FTZ R4, R60, UR11 ;  /* 0x0000000b3c047c20 */ /* 0x000fe20008410000 */
[----:B------:R-:W-:Y:S01]  /*c1b0*/  ISETP.GE.AND P1, PT, R11, R34, PT ;  /* 0x000000220b00720c */ /* 0x000fe20003f26270 */
[----:B------:R-:W3:Y:S01]  /*c1c0*/  MUFU.TANH R52, R52 ;  /* 0x0000003400347308 */ /* 0x000ee20000002400 */
[----:B----4-:R-:W-:Y:S02]  /*c1d0*/  FSEL R31, R31, -INF , !P0 ;  /* 0xff8000001f1f7808 */ /* 0x010fe40004000000 */
[----:B------:R-:W-:Y:S02]  /*c1e0*/  ISETP.GE.AND P0, PT, R6, R84, PT ;  /* 0x000000540600720c */ /* 0x000fe40003f06270 */
[----:B------:R-:W-:Y:S02]  /*c1f0*/  FSEL R67, R7, -INF , !P1 ;  /* 0xff80000007437808 */ /* 0x000fe40004800000 */
[C---:B------:R-:W-:Y:S01]  /*c200*/  ISETP.GE.AND P4, PT, R5.reuse, R34, PT ;  /* 0x000000220500720c */ /* 0x040fe20003f86270 */
[----:B------:R-:W4:Y:S01]  /*c210*/  MUFU.TANH R28, R28 ;  /* 0x0000001c001c7308 */ /* 0x000f220000002400 */
[----:B------:R-:W-:Y:S01]  /*c220*/  ISETP.GE.AND P1, PT, R5, R84, PT ;  /* 0x000000540500720c */ /* 0x000fe20003f26270 */
[----:B------:R-:W-:Y:S01]  /*c230*/  VIADD R5, R35, 0xffffff71 ;  /* 0xffffff7123057836 */ /* 0x000fe20000000000 */
[----:B-----5:R-:W-:-:S02]  /*c240*/  FSEL R24, R24, -INF , !P0 ;  /* 0xff80000018187808 */ /* 0x020fc40004000000 */
[----:B------:R-:W-:Y:S02]  /*c250*/  FSEL R38, R38, -INF , !P3 ;  /* 0xff80000026267808 */ /* 0x000fe40005800000 */
[----:B------:R-:W-:Y:S01]  /*c260*/  ISETP.GE.AND P0, PT, R33, 0x3, PT ;  /* 0x000000032100780c */ /* 0x000fe20003f06270 */
[----:B------:R-:W5:Y:S01]  /*c270*/  MUFU.TANH R50, R50 ;  /* 0x0000003200327308 */ /* 0x000f620000002400 */
[----:B------:R-:W-:Y:S02]  /*c280*/  ISETP.GE.AND P3, PT, R11, R84, PT ;  /* 0x000000540b00720c */ /* 0x000fe40003f66270 */
[----:B------:R-:W-:Y:S02]  /*c290*/  FSEL R15, R57, -INF , !P2 ;  /* 0xff800000390f7808 */ /* 0x000fe40005000000 */
[----:B------:R-:W-:Y:S02]  /*c2a0*/  FSEL R29, R29, -INF , !P5 ;  /* 0xff8000001d1d7808 */ /* 0x000fe40006800000 */
[C---:B------:R-:W-:Y:S01]  /*c2b0*/  ISETP.GE.AND P2, PT, R5.reuse, R34, PT ;  /* 0x000000220500720c */ /* 0x040fe20003f46270 */
[----:B------:R-:W5:Y:S01]  /*c2c0*/  MUFU.TANH R48, R48 ;  /* 0x0000003000307308 */ /* 0x000f620000002400 */
[----:B------:R-:W-:Y:S01]  /*c2d0*/  ISETP.GE.AND P5, PT, R5, R84, PT ;  /* 0x000000540500720c */ /* 0x000fe20003fa6270 */
[C---:B------:R-:W-:Y:S01]  /*c2e0*/  VIADD R5, R35.reuse, 0xffffff78 ;  /* 0xffffff7823057836 */ /* 0x040fe20000000000 */
[----:B--2---:R-:W-:Y:S01]  /*c2f0*/  FSEL R30, R30, -INF , !P3 ;  /* 0xff8000001e1e7808 */ /* 0x004fe20005800000 */
[----:B------:R-:W-:Y:S01]  /*c300*/  VIADD R35, R35, 0xffffff79 ;  /* 0xffffff7923237836 */ /* 0x000fe20000000000 */
[----:B------:R-:W-:-:S02]  /*c310*/  ISETP.GE.AND P3, PT, R6, R34, PT ;  /* 0x000000220600720c */ /* 0x000fc40003f66270 */
[----:B-1----:R-:W-:Y:S01]  /*c320*/  FSEL R85, R85, -INF , !P6 ;  /* 0xff80000055557808 */ /* 0x002fe20007000000 */
[----:B------:R-:W1:Y:S01]  /*c330*/  MUFU.TANH R25, R25 ;  /* 0x0000001900197308 */ /* 0x000e620000002400 */
[----:B---3--:R-:W-:Y:S02]  /*c340*/  FSEL R52, R52, -INF , !P4 ;  /* 0xff80000034347808 */ /* 0x008fe40006000000 */
[----:B----4-:R-:W-:Y:S02]  /*c350*/  FSEL R28, R28, -INF , !P1 ;  /* 0xff8000001c1c7808 */ /* 0x010fe40004800000 */
[----:B-----5:R-:W-:Y:S02]  /*c360*/  FSEL R50, R50, -INF , !P3 ;  /* 0xff80000032327808 */ /* 0x020fe40005800000 */
[-C--:B------:R-:W-:Y:S01]  /*c370*/  ISETP.GE.AND P6, PT, R5, R34.reuse, PT ;  /* 0x000000220500720c */ /* 0x080fe20003fc6270 */
[----:B------:R-:W2:Y:S01]  /*c380*/  MUFU.TANH R4, R4 ;  /* 0x0000000400047308 */ /* 0x000ea20000002400 */
[----:B------:R-:W-:-:S02]  /*c390*/  ISETP.GE.AND P4, PT, R35, R34, PT ;  /* 0x000000222300720c */ /* 0x000fc40003f86270 */
[-C--:B------:R-:W-:Y:S01]  /*c3a0*/  ISETP.GE.AND P3, PT, R5, R84.reuse, PT ;  /* 0x000000540500720c */ /* 0x080fe20003f66270 */
[----:B------:R-:W-:Y:S01]  /*c3b0*/  BAR.SYNC.DEFER_BLOCKING 0x0 ;  /* 0x0000000000007b1d */ /* 0x000fe20000010000 */
[----:B------:R-:W-:Y:S02]  /*c3c0*/  ISETP.GE.AND P1, PT, R35, R84, PT ;  /* 0x000000542300720c */ /* 0x000fe40003f26270 */
[----:B------:R-:W-:Y:S02]  /*c3d0*/  FSEL R48, R48, -INF , !P2 ;  /* 0xff80000030307808 */ /* 0x000fe40005000000 */
[----:B------:R-:W-:Y:S01]  /*c3e0*/  ISETP.NE.AND P2, PT, R44, RZ, PT ;  /* 0x000000ff2c00720c */ /* 0x000fe20003f45270 */
[----:B------:R-:W3:Y:S01]  /*c3f0*/  MUFU.TANH R26, R26 ;  /* 0x0000001a001a7308 */ /* 0x000ee20000002400 */
[----:B-1----:R-:W-:Y:S02]  /*c400*/  FSEL R25, R25, -INF , !P5 ;  /* 0xff80000019197808 */ /* 0x002fe40006800000 */
[----:B--2---:R-:W-:-:S05]  /*c410*/  FSEL R34, R4, -INF , !P6 ;  /* 0xff80000004227808 */ /* 0x004fca0007000000 */
[----:B------:R-:W1:Y:S08]  /*c420*/  MUFU.TANH R22, R22 ;  /* 0x0000001600167308 */ /* 0x000e700000002400 */
[----:B------:R-:W2:Y:S01]  /*c430*/  MUFU.TANH R21, R21 ;  /* 0x0000001500157308 */ /* 0x000ea20000002400 */
[----:B---3--:R-:W-:Y:S02]  /*c440*/  FSEL R26, R26, -INF , !P4 ;  /* 0xff8000001a1a7808 */ /* 0x008fe40006000000 */
[----:B-1----:R-:W-:-:S02]  /*c450*/  FSEL R22, R22, -INF , !P3 ;  /* 0xff80000016167808 */ /* 0x002fc40005800000 */
        /* <DEDUP_REMOVED lines=49> */
[----:B------:R1:W3:Y:S01]  /*c770*/  LDG.E R6, desc[UR6][R60.64] ;  /* 0x000000063c067981 */ /* 0x0002e2000c1e1900 */
[----:B------:R-:W-:-:S04]  /*c780*/  IMAD.IADD R4, R4, 0x1, -R11 ;  /* 0x0000000104047824 */ /* 0x000fc800078e0a0b */
[----:B------:R-:W-:-:S05]  /*c790*/  IMAD R5, R4, R5, -0x80 ;  /* 0xffffff8004057424 */ /* 0x000fca00078e0205 */
[----:B------:R-:W-:-:S05]  /*c7a0*/  SHF.R.S32.HI R4, RZ, 0x1f, R5 ;  /* 0x0000001fff047819 */ /* 0x000fca0000011405 */
[----:B------:R-:W-:-:S04]  /*c7b0*/  IMAD R4, R4, R46, RZ ;  /* 0x0000002e04047224 */ /* 0x000fc800078e02ff */
[C---:B------:R-:W-:Y:S02]  /*c7c0*/  IMAD R4, R5.reuse, R47, R4 ;  /* 0x0000002f05047224 */ /* 0x040fe400078e0204 */
[----:B-1----:R-:W-:-:S04]  /*c7d0*/  IMAD.WIDE.U32 R60, R5, R46, RZ ;  /* 0x0000002e053c7225 */ /* 0x002fc800078e00ff */
        /* <DEDUP_REMOVED lines=10> */
.L_x_3468:
[----:B------:R-:W-:Y:S01]  /*c880*/  UMOV UR4, URZ ;  /* 0x000000ff00047c82 */ /* 0x000fe20008000000 */
[----:B------:R-:W-:Y:S01]  /*c890*/  IMAD.SHL.U32 R4, R46, 0x80, RZ ;  /* 0x000000802e047824 */ /* 0x000fe200078e00ff */
[----:B------:R-:W-:-:S05]  /*c8a0*/  IADD3 R5, P0, PT, RZ, -UR4, RZ ;  /* 0x80000004ff057c10 */ /* 0x000fca000ff1e0ff */
[----:B------:R-:W-:-:S05]  /*c8b0*/  IMAD.X R4, RZ, RZ, ~R4, P0 ;  /* 0x000000ffff047224 */ /* 0x000fca00000e0e04 */
[----:B------:R-:W-:-:S04]  /*c8c0*/  SHF.R.S64 R5, R5, 0x1f, R4 ;  /* 0x0000001f05057819 */ /* 0x000fc80000001004 */
[----:B------:R-:W-:-:S04]  /*c8d0*/  IADD3 R106, P0, PT, R5, R106, RZ ;  /* 0x0000006a056a7210 */ /* 0x000fc80007f1e0ff */
[----:B------:R-:W-:-:S09]  /*c8e0*/  LEA.HI.X.SX32 R105, R4, R105, 0x1, P0 ;  /* 0x0000006904697211 */ /* 0x000fd200000f0eff */
.L_x_3469:
[CC--:B------:R-:W-:Y:S01]  /*c8f0*/  @!P2 LEA R6, P0, R46.reuse, R106.reuse, 0x6 ;  /* 0x0000006a2e06a211 */ /* 0x0c0fe200078030ff */
[----:B------:R-:W-:Y:S01]  /*c900*/  @!P2 IMAD.MOV.U32 R5, RZ, RZ, R105 ;  /* 0x000000ffff05a224 */ /* 0x000fe200078e0069 */
[CC--:B------:R-:W-:Y:S02]  /*c910*/  @!P2 IADD3 R4, P3, P1, R3.reuse, R106.reuse, R3 ;  /* 0x0000006a0304a210 */ /* 0x0c0fe4000797e003 */
[----:B------:R-:W-:Y:S02]  /*c920*/  @!P2 LEA.HI.X R7, R46, R105, R47, 0x6, P0 ;  /* 0x000000692e07a211 */ /* 0x000fe400000f342f */
[----:B------:R-:W-:Y:S01]  /*c930*/  @!P2 IADD3 R46, P0, PT, R4, R3, RZ ;  /* 0x00000003042ea210 */ /* 0x000fe20007f1e0ff */
[----:B------:R-:W-:Y:S01]  /*c940*/  @!P2 IMAD.MOV.U32 R4, RZ, RZ, R106 ;  /* 0x000000ffff04a224 */ /* 0x000fe200078e006a */
[----:B------:R-:W-:Y:S02]  /*c950*/  @!P2 IADD3 R60, P5, P4, R3, R106, R3 ;  /* 0x0000006a033ca210 */ /* 0x000fe40007cbe003 */
[----:B------:R-:W-:-:S02]  /*c960*/  @!P2 IADD3.X R3, PT, PT, R32, R105, R32, P3, P1 ;  /* 0x000000692003a210 */ /* 0x000fc40001fe2420 */
[--C-:B------:R-:W-:Y:S01]  /*c970*/  @!P2 IADD3.X R61, PT, PT, R32, R105, R32.reuse, P5, P4 ;  /* 0x00000069203da210 */ /* 0x100fe20002fe8420 */
        /* <DEDUP_REMOVED lines=22> */
.L_x_3467:
[----:B-1----:R-:W-:Y:S01]  /*cae0*/  FMNMX3.FTZ R6, R2, R39, R23, !PT ;  /* 0x0000002702067276 */ /* 0x002fe20007810017 */
        /* <DEDUP_REMOVED lines=36> */
[----:B--2---:R-:W-:Y:S02]  /*cd30*/  FMNMX.FTZ R5, R6, R5, !PT ;  /* 0x0000000506057209 */ /* 0x004fe40007810000 */
[----:B---3--:R-:W-:-:S03]  /*cd40*/  FMNMX.FTZ R4, R3, R4, !PT ;  /* 0x0000000403047209 */ /* 0x008fc60007810000 */
[----:B------:R-:W2:Y:S04]  /*cd50*/  SHFL.BFLY PT, R20, R5, 0x1, 0x1f ;  /* 0x0c201f0005147f89 */ /* 0x000ea800000e0000 */
[----:B------:R-:W3:Y:S01]  /*cd60*/  SHFL.BFLY PT, R3, R4, 0x1, 0x1f ;  /* 0x0c201f0004037f89 */ /* 0x000ee200000e0000 */
[----:B--2---:R-:W-:-:S04]  /*cd70*/  FMNMX.FTZ R20, R5, R20, !PT ;  /* 0x0000001405147209 */ /* 0x004fc80007810000 */
[C---:B------:R-:W-:Y:S01]  /*cd80*/  FSETP.NEU.FTZ.AND P1, PT, R20.reuse, -INF , PT ;  /* 0xff8000001400780b */ /* 0x040fe20003f3d000 */
[----:B-1----:R-:W-:Y:S01]  /*cd90*/  FMUL.FTZ R27, R20, UR4 ;  /* 0x00000004141b7c20 */ /* 0x002fe20008410000 */
[----:B---3--:R-:W-:Y:S02]  /*cda0*/  FMNMX.FTZ R3, R4, R3, !PT ;  /* 0x0000000304037209 */ /* 0x008fe40007810000 */
[----:B------:R-:W-:Y:S02]  /*cdb0*/  FSEL R118, R20, RZ, P1 ;  /* 0x000000ff14767208 */ /* 0x000fe40000800000 */
[----:B------:R-:W-:Y:S02]  /*cdc0*/  FSEL R27, R27, RZ, P1 ;  /* 0x000000ff1b1b7208 */ /* 0x000fe40000800000 */
[----:B------:R-:W-:Y:S01]  /*cdd0*/  FSETP.NEU.FTZ.AND P0, PT, R3, -INF , PT ;  /* 0xff8000000300780b */ /* 0x000fe20003f1d000 */
[----:B------:R-:W-:Y:S02]  /*cde0*/  FADD.FTZ R118, R2, -R118 ;  /* 0x8000007602767221 */ /* 0x000fe40000010000 */
[--C-:B------:R-:W-:Y:S01]  /*cdf0*/  FFMA.FTZ R57, R23, UR4, -R27.reuse ;  /* 0x0000000417397c23 */ /* 0x100fe2000801081b */
[----:B------:R-:W-:Y:S01]  /*ce00*/  FMUL.FTZ R23, R3, UR4 ;  /* 0x0000000403177c20 */ /* 0x000fe20008410000 */
[--C-:B------:R-:W-:Y:S01]  /*ce10*/  FFMA.FTZ R117, R39, UR4, -R27.reuse ;  /* 0x0000000427757c23 */ /* 0x100fe2000801081b */
[--C-:B------:R-:W-:Y:S01]  /*ce20*/  FFMA.FTZ R32, R10, UR4, -R27.reuse ;  /* 0x000000040a207c23 */ /* 0x100fe2000801081b */
[----:B------:R-:W-:Y:S01]  /*ce30*/  FSEL R2, R3, RZ, P0 ;  /* 0x000000ff03027208 */ /* 0x000fe20000000000 */
[--C-:B------:R-:W-:Y:S01]  /*ce40*/  FFMA.FTZ R35, R15, UR4, -R27.reuse ;  /* 0x000000040f237c23 */ /* 0x100fe2000801081b */
[----:B------:R-:W-:Y:S01]  /*ce50*/  FSEL R23, R23, RZ, P0 ;  /* 0x000000ff17177208 */ /* 0x000fe20000000000 */
[----:B------:R-:W-:Y:S01]  /*ce60*/  FMUL.FTZ R118, R118, UR4 ;  /* 0x0000000476767c20 */ /* 0x000fe20008410000 */
[----:B------:R-:W-:Y:S01]  /*ce70*/  MUFU.EX2 R117, R117 ;  /* 0x0000007500757308 */ /* 0x000fe20000000800 */
[----:B------:R-:W-:Y:S01]  /*ce80*/  FADD.FTZ R0, R0, -R2 ;  /* 0x8000000200007221 */ /* 0x000fe20000010000 */
[----:B------:R-:W-:Y:S01]  /*ce90*/  FFMA.FTZ R47, R12, UR4, -R27 ;  /* 0x000000040c2f7c23 */ /* 0x000fe2000801081b */
[--C-:B------:R-:W-:Y:S01]  /*cea0*/  FFMA.FTZ R42, R9, UR4, -R23.reuse ;  /* 0x00000004092a7c23 */ /* 0x100fe20008010817 */
[--C-:B------:R-:W-:Y:S01]  /*ceb0*/  FFMA.FTZ R39, R8, UR4, -R23.reuse ;  /* 0x0000000408277c23 */ /* 0x100fe20008010817 */
[--C-:B------:R-:W-:Y:S01]  /*cec0*/  FFMA.FTZ R55, R14, UR4, -R23.reuse ;  /* 0x000000040e377c23 */ /* 0x100fe20008010817 */
[----:B------:R-:W1:Y:S01]  /*ced0*/  LDSM.16.MT88.4 R8, [R100+0x3000] ;  /* 0x003000006408783b */ /* 0x000e620000004200 */
[----:B------:R-:W-:Y:S01]  /*cee0*/  FFMA.FTZ R2, R13, UR4, -R23 ;  /* 0x000000040d027c23 */ /* 0x000fe20008010817 */
[----:B------:R-:W-:Y:S01]  /*cef0*/  FMUL.FTZ R0, R0, UR4 ;  /* 0x0000000400007c20 */ /* 0x000fe20008410000 */
[----:B------:R-:W2:Y:S01]  /*cf00*/  MUFU.EX2 R57, R57 ;  /* 0x0000003900397308 */ /* 0x000ea20000000800 */
        /* <DEDUP_REMOVED lines=16> */
[----:B--2---:R-:W-:Y:S01]  /*d010*/  F2FP.BF16.F32.PACK_AB R4, R57, R117 ;  /* 0x000000753904723e */ /* 0x004fe200000010ff */
[----:B------:R-:W-:Y:S01]  /*d020*/  FFMA.FTZ R62, R116, UR4, -R23 ;  /* 0x00000004743e7c23 */ /* 0x000fe20008010817 */
[--C-:B------:R-:W-:Y:S01]  /*d030*/  FFMA.FTZ R116, R96, UR4, -R27.reuse ;  /* 0x0000000460747c23 */ /* 0x100fe2000801081b */
[--C-:B------:R-:W-:Y:S01]  /*d040*/  FFMA.FTZ R99, R99, UR4, -R27.reuse ;  /* 0x0000000463637c23 */ /* 0x100fe2000801081b */
[--C-:B------:R-:W-:Y:S01]  /*d050*/  FFMA.FTZ R96, R107, UR4, -R27.reuse ;  /* 0x000000046b607c23 */ /* 0x100fe2000801081b */
[----:B------:R-:W-:Y:S01]  /*d060*/  FFMA.FTZ R95, R95, UR4, -R27 ;  /* 0x000000045f5f7c23 */ /* 0x000fe2000801081b */
[--C-:B------:R-:W-:Y:S01]  /*d070*/  FFMA.FTZ R97, R97, UR4, -R23.reuse ;  /* 0x0000000461617c23 */ /* 0x100fe20008010817 */
[----:B------:R-:W-:Y:S01]  /*d080*/  MUFU.EX2 R55, R55 ;  /* 0x0000003700377308 */ /* 0x000fe20000000800 */
[--C-:B------:R-:W-:Y:S01]  /*d090*/  FFMA.FTZ R98, R98, UR4, -R23.reuse ;  /* 0x0000000462627c23 */ /* 0x100fe20008010817 */
[--C-:B------:R-:W-:Y:S01]  /*d0a0*/  FFMA.FTZ R94, R94, UR4, -R23.reuse ;  /* 0x000000045e5e7c23 */ /* 0x100fe20008010817 */
[----:B------:R-:W-:Y:S01]  /*d0b0*/  FFMA.FTZ R93, R93, UR4, -R23 ;  /* 0x000000045d5d7c23 */ /* 0x000fe20008010817 */
        /* <DEDUP_REMOVED lines=20> */
[----:B------:R-:W3:Y:S01]  /*d200*/  MUFU.EX2 R118, R118 ;  /* 0x0000007600767308 */ /* 0x000ee20000000800 */
[----:B--2---:R-:W-:Y:S01]  /*d210*/  F2FP.BF16.F32.PACK_AB R5, R42, R55 ;  /* 0x000000372a05723e */ /* 0x004fe200000010ff */
[----:B------:R-:W-:Y:S01]  /*d220*/  FFMA.FTZ R34, R34, UR4, -R27 ;  /* 0x0000000422227c23 */ /* 0x000fe2000801081b */
[----:B------:R-:W-:-:S05]  /*d230*/  FFMA.FTZ R22, R22, UR4, -R23 ;  /* 0x0000000416167c23 */ /* 0x000fca0008010817 */
[----:B------:R-:W2:Y:S08]  /*d240*/  MUFU.EX2 R61, R0 ;  /* 0x00000000003d7308 */ /* 0x000eb00000000800 */
        /* <DEDUP_REMOVED lines=8> */
[----:B------:R-:W3:Y:S01]  /*d2d0*/  MUFU.EX2 R47, R47 ;  /* 0x0000002f002f7308 */ /* 0x000ee20000000800 */
[-C--:B--2---:R-:W-:Y:S01]  /*d2e0*/  FMUL.FTZ R82, R82, R61.reuse ;  /* 0x0000003d52527220 */ /* 0x084fe20000410000 */
[-C--:B------:R-:W-:Y:S01]  /*d2f0*/  FMUL.FTZ R83, R83, R61.reuse ;  /* 0x0000003d53537220 */ /* 0x080fe20000410000 */
[----:B------:R-:W-:Y:S01]  /*d300*/  IADD3 R0, PT, PT, R100, 0x3020, RZ ;  /* 0x0000302064007810 */ /* 0x000fe20007ffe0ff */
[-C--:B------:R-:W-:Y:S01]  /*d310*/  FMUL.FTZ R78, R78, R61.reuse ;  /* 0x0000003d4e4e7220 */ /* 0x080fe20000410000 */
[-C--:B------:R-:W-:Y:S01]  /*d320*/  FMUL.FTZ R79, R79, R61.reuse ;  /* 0x0000003d4f4f7220 */ /* 0x080fe20000410000 */
[-C--:B------:R-:W-:Y:S01]  /*d330*/  FMUL.FTZ R74, R74, R61.reuse ;  /* 0x0000003d4a4a7220 */ /* 0x080fe20000410000 */
[----:B------:R-:W-:Y:S01]  /*d340*/  FMUL.FTZ R75, R75, R61 ;  /* 0x0000003d4b4b7220 */ /* 0x000fe20000410000 */
[----:B------:R-:W2:Y:S01]  /*d350*/  MUFU.EX2 R44, R44 ;  /* 0x0000002c002c7308 */ /* 0x000ea20000000800 */
[----:B----4-:R-:W-:Y:S01]  /*d360*/  F2FP.BF16.F32.PACK_AB R7, R2, R39 ;  /* 0x000000270207723e */ /* 0x010fe200000010ff */
[-C--:B------:R-:W-:Y:S01]  /*d370*/  FMUL.FTZ R69, R69, R118.reuse ;  /* 0x0000007645457220 */ /* 0x080fe20000410000 */
[-C--:B------:R-:W-:Y:S01]  /*d380*/  FMUL.FTZ R70, R70, R61.reuse ;  /* 0x0000003d46467220 */ /* 0x080fe20000410000 */
[-C--:B------:R-:W-:Y:S01]  /*d390*/  FMUL.FTZ R71, R71, R61.reuse ;  /* 0x0000003d47477220 */ /* 0x080fe20000410000 */
[----:B------:R-:W-:Y:S01]  /*d3a0*/  FFMA.FTZ R125, R125, R118, R117 ;  /* 0x000000767d7d7223 */ /* 0x000fe20000010075 */
[--C-:B------:R-:W-:Y:S01]  /*d3b0*/  FFMA.FTZ R118, R54, UR4, -R27.reuse ;  /* 0x0000000436767c23 */ /* 0x100fe2000801081b */
[--C-:B------:R-:W-:Y:S01]  /*d3c0*/  FFMA.FTZ R117, R59, UR4, -R27.reuse ;  /* 0x000000043b757c23 */ /* 0x100fe2000801081b */
[C---:B-1----:R-:W-:Y:S01]  /*d3d0*/  HMMA.16816.F32.BF16 R80, R4.reuse, R8, R80 ;  /* 0x000000080450723c */ /* 0x042fe20000041850 */
[----:B------:R-:W-:Y:S01]  /*d3e0*/  IADD3 R8, PT, PT, R100, 0x3000, RZ ;  /* 0x0000300064087810 */ /* 0x000fe20007ffe0ff */
[----:B------:R-:W-:Y:S01]  /*d3f0*/  MUFU.EX2 R41, R41 ;  /* 0x0000002900297308 */ /* 0x000fe20000000800 */
[--C-:B------:R-:W-:Y:S01]  /*d400*/  FFMA.FTZ R59, R66, UR4, -R27.reuse ;  /* 0x00000004423b7c23 */ /* 0x100fe2000801081b */
[----:B------:R-:W-:Y:S01]  /*d410*/  FFMA.FTZ R54, R67, UR4, -R27 ;  /* 0x0000000443367c23 */ /* 0x000fe2000801081b */
[----:B------:R-:W-:Y:S01]  /*d420*/  @P2 IADD3 R0, PT, PT, R8, -0x20, RZ ;  /* 0xffffffe008002810 */ /* 0x000fe20007ffe0ff */
[--C-:B------:R-:W-:Y:S01]  /*d430*/  FFMA.FTZ R66, R51, UR4, -R23.reuse ;  /* 0x0000000433427c23 */ /* 0x100fe20008010817 */
[----:B------:R-:W-:Y:S01]  /*d440*/  FFMA.FTZ R67, R19, UR4, -R23 ;  /* 0x0000000413437c23 */ /* 0x000fe20008010817 */
[----:B------:R-:W-:Y:S01]  /*d450*/  HMMA.16816.F32.BF16 R76, R4, R10, R76 ;  /* 0x0000000a044c723c */ /* 0x000fe2000004184c */
[----:B------:R-:W-:Y:S01]  /*d460*/  LDSM.16.MT88.4 R8, [R100+0x3400] ;  /* 0x003400006408783b */ /* 0x000fe20000004200 */
[----:B------:R-:W-:Y:S01]  /*d470*/  MUFU.EX2 R40, R40 ;  /* 0x0000002800287308 */ /* 0x000fe20000000800 */
[----:B------:R-:W-:Y:S01]  /*d480*/  FFMA.FTZ R55, R124, R61, R55 ;  /* 0x0000003d7c377223 */ /* 0x000fe20000010037 */
[----:B------:R-:W-:Y:S01]  /*d490*/  FFMA.FTZ R51, R52, UR4, -R27 ;  /* 0x0000000434337c23 */ /* 0x000fe2000801081b */
[----:B------:R-:W1:Y:S01]  /*d4a0*/  LDSM.16.MT88.4 R12, [R0] ;  /* 0x00000000000c783b */ /* 0x000e620000004200 */
[----:B------:R-:W-:Y:S01]  /*d4b0*/  FADD.FTZ R125, R57, R125 ;  /* 0x0000007d397d7221 */ /* 0x000fe20000010000 */
[----:B------:R-:W-:Y:S01]  /*d4c0*/  FFMA.FTZ R52, R16, UR4, -R23 ;  /* 0x0000000410347c23 */ /* 0x000fe20008010817 */
[----:B------:R-:W-:Y:S01]  /*d4d0*/  FADD.FTZ R55, R42, R55 ;  /* 0x000000372a377221 */ /* 0x000fe20000010000 */
[----:B------:R-:W-:Y:S01]  /*d4e0*/  LDSM.16.MT88.4 R16, [R100+0x4400] ;  /* 0x004400006410783b */ /* 0x000fe20000004200 */
[----:B------:R-:W-:Y:S01]  /*d4f0*/  MUFU.EX2 R46, R46 ;  /* 0x0000002e002e7308 */ /* 0x000fe20000000800 */
[----:B------:R-:W-:Y:S01]  /*d500*/  FADD.FTZ R125, R35, R125 ;  /* 0x0000007d237d7221 */ /* 0x000fe20000010000 */
[----:B------:R-:W-:Y:S01]  /*d510*/  FADD.FTZ R55, R39, R55 ;  /* 0x0000003727377221 */ /* 0x000fe20000010000 */
[----:B------:R-:W-:-:S02]  /*d520*/  FFMA.FTZ R124, R21, UR4, -R23 ;  /* 0x00000004157c7c23 */ /* 0x000fc40008010817 */
[----:B------:R-:W-:Y:S01]  /*d530*/  FADD.FTZ R32, R32, R125 ;  /* 0x0000007d20207221 */ /* 0x000fe20000010000 */
[----:B------:R-:W-:Y:S01]  /*d540*/  FADD.FTZ R55, R2, R55 ;  /* 0x0000003702377221 */ /* 0x000fe20000010000 */
[----:B------:R-:W-:Y:S01]  /*d550*/  FFMA.FTZ R2, R30, UR4, -R23 ;  /* 0x000000041e027c23 */ /* 0x000fe20008010817 */
[----:B------:R-:W4:Y:S01]  /*d560*/  MUFU.EX2 R43, R43 ;  /* 0x0000002b002b7308 */ /* 0x000f220000000800 */
[----:B---3--:R-:W-:Y:S01]  /*d570*/  FADD.FTZ R32, R47, R32 ;  /* 0x000000202f207221 */ /* 0x008fe20000010000 */
[----:B------:R-:W-:-:S03]  /*d580*/  FFMA.FTZ R125, R26, UR4, -R27 ;  /* 0x000000041a7d7c23 */ /* 0x000fc6000801081b */
[----:B--2---:R-:W-:-:S03]  /*d590*/  FADD.FTZ R32, R44, R32 ;  /* 0x000000202c207221 */ /* 0x004fc60000010000 */
[----:B------:R-:W-:Y:S08]  /*d5a0*/  MUFU.EX2 R49, R49 ;  /* 0x0000003100317308 */ /* 0x000ff00000000800 */
[----:B------:R-:W2:Y:S08]  /*d5b0*/  MUFU.EX2 R45, R45 ;  /* 0x0000002d002d7308 */ /* 0x000eb00000000800 */
[----:B------:R-:W-:Y:S01]  /*d5c0*/  MUFU.EX2 R60, R60 ;  /* 0x0000003c003c7308 */ /* 0x000fe20000000800 */
[C---:B-1----:R-:W-:Y:S07]  /*d5d0*/  HMMA.16816.F32.BF16 R72, R4.reuse, R12, R72 ;  /* 0x0000000c0448723c */ /* 0x042fee0000041848 */
[----:B------:R-:W1:Y:S01]  /*d5e0*/  MUFU.EX2 R53, R53 ;  /* 0x0000003500357308 */ /* 0x000e620000000800 */
[----:B------:R-:W-:Y:S01]  /*d5f0*/  HMMA.16816.F32.BF16 R68, R4, R14, R68 ;  /* 0x0000000e0444723c */ /* 0x000fe20000041844 */
[----:B------:R-:W-:Y:S01]  /*d600*/  F2FP.BF16.F32.PACK_AB R4, R44, R47 ;  /* 0x0000002f2c04723e */ /* 0x000fe200000010ff */
[----:B------:R-:W3:Y:S01]  /*d610*/  LDSM.16.MT88.4 R12, [R0+0x400] ;  /* 0x00040000000c783b */ /* 0x000ee20000004200 */
[----:B----4-:R-:W-:Y:S01]  /*d620*/  F2FP.BF16.F32.PACK_AB R5, R43, R46 ;  /* 0x0000002e2b05723e */ /* 0x010fe200000010ff */
[----:B------:R-:W-:Y:S01]  /*d630*/  FADD.FTZ R46, R46, R55 ;  /* 0x000000372e2e7221 */ /* 0x000fe20000010000 */
[----:B------:R-:W-:-:S02]  /*d640*/  F2FP.BF16.F32.PACK_AB R6, R40, R41 ;  /* 0x000000292806723e */ /* 0x000fc400000010ff */
[----:B------:R-:W-:Y:S01]  /*d650*/  MUFU.EX2 R56, R56 ;  /* 0x0000003800387308 */ /* 0x000fe20000000800 */
[----:B--2---:R-:W-:Y:S01]  /*d660*/  F2FP.BF16.F32.PACK_AB R7, R45, R49 ;  /* 0x000000312d07723e */ /* 0x004fe200000010ff */
[----:B------:R-:W-:Y:S01]  /*d670*/  FADD.FTZ R46, R43, R46 ;  /* 0x0000002e2b2e7221 */ /* 0x000fe20000010000 */
[----:B------:R-:W-:-:S03]  /*d680*/  FADD.FTZ R41, R41, R32 ;  /* 0x0000002029297221 */ /* 0x000fc60000010000 */
[----:B------:R-:W-:Y:S01]  /*d690*/  FADD.FTZ R49, R49, R46 ;  /* 0x0000002e31317221 */ /* 0x000fe20000010000 */
[----:B------:R-:W-:Y:S01]  /*d6a0*/  FADD.FTZ R41, R40, R41 ;  /* 0x0000002928297221 */ /* 0x000fe20000010000 */
[----:B------:R-:W-:Y:S01]  /*d6b0*/  HMMA.16816.F32.BF16 R80, R4, R8, R80 ;  /* 0x000000080450723c */ /* 0x000fe20000041850 */
[----:B------:R-:W-:Y:S01]  /*d6c0*/  MUFU.EX2 R84, R84 ;  /* 0x0000005400547308 */ /* 0x000fe20000000800 */
[----:B------:R-:W-:-:S06]  /*d6d0*/  FADD.FTZ R49, R45, R49 ;  /* 0x000000312d317221 */ /* 0x000fcc0000010000 */
[C---:B------:R-:W-:Y:S01]  /*d6e0*/  HMMA.16816.F32.BF16 R76, R4.reuse, R10, R76 ;  /* 0x0000000a044c723c */ /* 0x040fe2000004184c */
[----:B------:R-:W2:Y:S01]  /*d6f0*/  LDSM.16.MT88.4 R8, [R100+0x3800] ;  /* 0x003800006408783b */ /* 0x000ea20000004200 */
[----:B------:R-:W-:Y:S08]  /*d700*/  MUFU.EX2 R91, R91 ;  /* 0x0000005b005b7308 */ /* 0x000ff00000000800 */
[----:B------:R-:W4:Y:S08]  /*d710*/  MUFU.EX2 R89, R89 ;  /* 0x0000005900597308 */ /* 0x000f300000000800 */
[----:B------:R-:W-:Y:S01]  /*d720*/  MUFU.EX2 R63, R63 ;  /* 0x0000003f003f7308 */ /* 0x000fe20000000800 */
[C---:B---3--:R-:W-:Y:S07]  /*d730*/  HMMA.16816.F32.BF16 R72, R4.reuse, R12, R72 ;  /* 0x0000000c0448723c */ /* 0x048fee0000041848 */
[----:B------:R-:W3:Y:S01]  /*d740*/  MUFU.EX2 R62, R62 ;  /* 0x0000003e003e7308 */ /* 0x000ee20000000800 */
[----:B------:R-:W-:Y:S01]  /*d750*/  HMMA.16816.F32.BF16 R68, R4, R14, R68 ;  /* 0x0000000e0444723c */ /* 0x000fe20000041844 */
[----:B-1----:R-:W-:Y:S01]  /*d760*/  F2FP.BF16.F32.PACK_AB R4, R53, R60 ;  /* 0x0000003c3504723e */ /* 0x002fe200000010ff */
[----:B------:R-:W1:Y:S01]  /*d770*/  LDSM.16.MT88.4 R12, [R0+0x800] ;  /* 0x00080000000c783b */ /* 0x000e620000004200 */
[----:B----4-:R-:W-:Y:S01]  /*d780*/  F2FP.BF16.F32.PACK_AB R5, R89, R91 ;  /* 0x0000005b5905723e */ /* 0x010fe200000010ff */
[----:B------:R-:W-:Y:S01]  /*d790*/  FADD.FTZ R60, R60, R41 ;  /* 0x000000293c3c7221 */ /* 0x000fe20000010000 */
[----:B------:R-:W-:-:S02]  /*d7a0*/  F2FP.BF16.F32.PACK_AB R6, R84, R56 ;  /* 0x000000385406723e */ /* 0x000fc400000010ff */
[----:B------:R-:W4:Y:S01]  /*d7b0*/  MUFU.EX2 R116, R116 ;  /* 0x0000007400747308 */ /* 0x000f220000000800 */
        /* <DEDUP_REMOVED lines=8> */
[----:B------:R-:W-:Y:S02]  /*d840*/  FADD.FTZ R62, R62, R91 ;  /* 0x0000005b3e3e7221 */ /* 0x000fe40000010000 */
[----:B--2---:R-:W-:Y:S01]  /*d850*/  HMMA.16816.F32.BF16 R80, R4, R8, R80 ;  /* 0x000000080450723c */ /* 0x004fe20000041850 */
[----:B------:R-:W-:Y:S01]  /*d860*/  MUFU.EX2 R96, R96 ;  /* 0x0000006000607308 */ /* 0x000fe20000000800 */
[----:B----4-:R-:W-:-:S06]  /*d870*/  FADD.FTZ R84, R116, R84 ;  /* 0x0000005474547221 */ /* 0x010fcc0000010000 */
[C---:B------:R-:W-:Y:S01]  /*d880*/  HMMA.16816.F32.BF16 R76, R4.reuse, R10, R76 ;  /* 0x0000000a044c723c */ /* 0x040fe2000004184c */
[----:B------:R-:W2:Y:S01]  /*d890*/  LDSM.16.MT88.4 R8, [R100+0x3c00] ;  /* 0x003c00006408783b */ /* 0x000ea20000004200 */
[----:B------:R-:W3:Y:S08]  /*d8a0*/  MUFU.EX2 R95, R95 ;  /* 0x0000005f005f7308 */ /* 0x000ef00000000800 */
[----:B------:R-:W4:Y:S01]  /*d8b0*/  MUFU.EX2 R97, R97 ;  /* 0x0000006100617308 */ /* 0x000f220000000800 */
[C---:B-1----:R-:W-:Y:S07]  /*d8c0*/  HMMA.16816.F32.BF16 R72, R4.reuse, R12, R72 ;  /* 0x0000000c0448723c */ /* 0x042fee0000041848 */
[----:B------:R-:W1:Y:S01]  /*d8d0*/  MUFU.EX2 R98, R98 ;  /* 0x0000006200627308 */ /* 0x000e620000000800 */
[----:B------:R-:W-:Y:S01]  /*d8e0*/  HMMA.16816.F32.BF16 R68, R4, R14, R68 ;  /* 0x0000000e0444723c */ /* 0x000fe20000041844 */
[----:B-----5:R-:W-:Y:S01]  /*d8f0*/  F2FP.BF16.F32.PACK_AB R4, R99, R116 ;  /* 0x000000746304723e */ /* 0x020fe200000010ff */
[----:B------:R-:W-:Y:S01]  /*d900*/  LDSM.16.MT88.4 R12, [R100+0x4000] ;  /* 0x00400000640c783b */ /* 0x000fe20000004200 */
[----:B---3--:R-:W-:Y:S01]  /*d910*/  F2FP.BF16.F32.PACK_AB R6, R95, R96 ;  /* 0x000000605f06723e */ /* 0x008fe200000010ff */
[----:B------:R-:W-:-:S03]  /*d920*/  FADD.FTZ R99, R99, R84 ;  /* 0x0000005463637221 */ /* 0x000fc60000010000 */
[----:B------:R-:W-:Y:S01]  /*d930*/  MUFU.EX2 R94, R94 ;  /* 0x0000005e005e7308 */ /* 0x000fe20000000800 */
[----:B----4-:R-:W-:Y:S01]  /*d940*/  FADD.FTZ R62, R97, R62 ;  /* 0x0000003e613e7221 */ /* 0x010fe20000010000 */
[----:B------:R-:W-:-:S04]  /*d950*/  FADD.FTZ R96, R96, R99 ;  /* 0x0000006360607221 */ /* 0x000fc80000010000 */
[----:B------:R-:W-:Y:S02]  /*d960*/  FADD.FTZ R96, R95, R96 ;  /* 0x000000605f607221 */ /* 0x000fe40000010000 */
[----:B------:R-:W3:Y:S01]  /*d970*/  MUFU.EX2 R93, R93 ;  /* 0x0000005d005d7308 */ /* 0x000ee20000000800 */
[C---:B-1----:R-:W-:Y:S01]  /*d980*/  F2FP.BF16.F32.PACK_AB R5, R98.reuse, R97 ;  /* 0x000000616205723e */ /* 0x042fe200000010ff */
[----:B------:R-:W-:-:S06]  /*d990*/  FADD.FTZ R98, R98, R62 ;  /* 0x0000003e62627221 */ /* 0x000fcc0000010000 */
[----:B------:R-:W-:Y:S08]  /*d9a0*/  MUFU.EX2 R107, R107 ;  /* 0x0000006b006b7308 */ /* 0x000ff00000000800 */
[----:B------:R-:W1:Y:S01]  /*d9b0*/  MUFU.EX2 R90, R90 ;  /* 0x0000005a005a7308 */ /* 0x000e620000000800 */
[----:B---3--:R-:W-:Y:S01]  /*d9c0*/  F2FP.BF16.F32.PACK_AB R7, R93, R94 ;  /* 0x0000005e5d07723e */ /* 0x008fe200000010ff */
[----:B------:R-:W-:-:S04]  /*d9d0*/  FADD.FTZ R94, R94, R98 ;  /* 0x000000625e5e7221 */ /* 0x000fc80000010000 */
[----:B------:R-:W-:Y:S02]  /*d9e0*/  FADD.FTZ R94, R93, R94 ;  /* 0x0000005e5d5e7221 */ /* 0x000fe40000010000 */
[C---:B--2---:R-:W-:Y:S01]  /*d9f0*/  HMMA.16816.F32.BF16 R80, R4.reuse, R8, R80 ;  /* 0x000000080450723c */ /* 0x044fe20000041850 */
[----:B------:R-:W-:Y:S07]  /*da00*/  MUFU.EX2 R92, R92 ;  /* 0x0000005c005c7308 */ /* 0x000fee0000000800 */
[C---:B------:R-:W-:Y:S01]  /*da10*/  HMMA.16816.F32.BF16 R76, R4.reuse, R10, R76 ;  /* 0x0000000a044c723c */ /* 0x040fe2000004184c */
[----:B------:R-:W2:Y:S01]  /*da20*/  LDSM.16.MT88.4 R8, [R0+0xc00] ;  /* 0x000c00000008783b */ /* 0x000ea20000004200 */
[----:B------:R-:W-:Y:S08]  /*da30*/  MUFU.EX2 R118, R118 ;  /* 0x0000007600767308 */ /* 0x000ff00000000800 */
[----:B------:R-:W-:Y:S08]  /*da40*/  MUFU.EX2 R66, R66 ;  /* 0x0000004200427308 */ /* 0x000ff00000000800 */
[----:B------:R-:W3:Y:S08]  /*da50*/  MUFU.EX2 R85, R85 ;  /* 0x0000005500557308 */ /* 0x000ef00000000800 */
[----:B------:R-:W-:Y:S08]  /*da60*/  MUFU.EX2 R65, R65 ;  /* 0x0000004100417308 */ /* 0x000ff00000000800 */
[----:B------:R-:W4:Y:S01]  /*da70*/  MUFU.EX2 R67, R67 ;  /* 0x0000004300437308 */ /* 0x000f220000000800 */
[C---:B--2---:R-:W-:Y:S07]  /*da80*/  HMMA.16816.F32.BF16 R72, R4.reuse, R8, R72 ;  /* 0x000000080448723c */ /* 0x044fee0000041848 */
[----:B------:R-:W-:Y:S01]  /*da90*/  MUFU.EX2 R119, R119 ;  /* 0x0000007700777308 */ /* 0x000fe20000000800 */
[----:B------:R-:W-:Y:S01]  /*daa0*/  HMMA.16816.F32.BF16 R68, R4, R10, R68 ;  /* 0x0000000a0444723c */ /* 0x000fe20000041844 */
[----:B------:R-:W2:Y:S01]  /*dab0*/  LDSM.16.MT88.4 R8, [R0+0x1000] ;  /* 0x001000000008783b */ /* 0x000ea20000004200 */
[----:B-1----:R-:W-:-:S05]  /*dac0*/  F2FP.BF16.F32.PACK_AB R4, R90, R107 ;  /* 0x0000006b5a04723e */ /* 0x002fca00000010ff */
[----:B------:R-:W-:Y:S01]  /*dad0*/  MUFU.EX2 R117, R117 ;  /* 0x0000007500757308 */ /* 0x000fe20000000800 */
[----:B---3--:R-:W-:Y:S01]  /*dae0*/  F2FP.BF16.F32.PACK_AB R5, R85, R66 ;  /* 0x000000425505723e */ /* 0x008fe200000010ff */
        /* <DEDUP_REMOVED lines=14> */
[----:B------:R-:W1:Y:S03]  /*dbd0*/  LDSM.16.MT88.4 R12, [R0+0x1400] ;  /* 0x00140000000c783b */ /* 0x000e660000004200 */
[----:B------:R-:W3:Y:S08]  /*dbe0*/  MUFU.EX2 R52, R52 ;  /* 0x0000003400347308 */ /* 0x000ef00000000800 */
[----:B------:R-:W4:Y:S01]  /*dbf0*/  MUFU.EX2 R36, R36 ;  /* 0x0000002400247308 */ /* 0x000f220000000800 */
[C---:B--2---:R-:W-:Y:S07]  /*dc00*/  HMMA.16816.F32.BF16 R72, R4.reuse, R8, R72 ;  /* 0x000000080448723c */ /* 0x044fee0000041848 */
[----:B------:R-:W-:Y:S01]  /*dc10*/  MUFU.EX2 R38, R38 ;  /* 0x0000002600267308 */ /* 0x000fe20000000800 */
[----:B---3--:R-:W-:Y:S01]  /*dc20*/  FADD.FTZ R67, R52, R67 ;  /* 0x0000004334437221 */ /* 0x008fe20000010000 */
[----:B------:R-:W-:Y:S01]  /*dc30*/  HMMA.16816.F32.BF16 R68, R4, R10, R68 ;  /* 0x0000000a0444723c */ /* 0x000fe20000041844 */
[----:B------:R-:W2:Y:S05]  /*dc40*/  LDSM.16.MT88.4 R8, [R100+0x4800] ;  /* 0x004800006408783b */ /* 0x000eaa0000004200 */
[----:B------:R-:W3:Y:S01]  /*dc50*/  MUFU.EX2 R37, R37 ;  /* 0x0000002500257308 */ /* 0x000ee20000000800 */
[----:B------:R-:W-:Y:S01]  /*dc60*/  F2FP.BF16.F32.PACK_AB R4, R117, R119 ;  /* 0x000000777504723e */ /* 0x000fe200000010ff */
[----:B------:R-:W-:Y:S01]  /*dc70*/  FADD.FTZ R119, R119, R107 ;  /* 0x0000006b77777221 */ /* 0x000fe20000010000 */
[C---:B----4-:R-:W-:Y:S01]  /*dc80*/  F2FP.BF16.F32.PACK_AB R5, R36.reuse, R52 ;  /* 0x000000342405723e */ /* 0x050fe200000010ff */
[----:B------:R-:W-:Y:S01]  /*dc90*/  FADD.FTZ R67, R36, R67 ;  /* 0x0000004324437221 */ /* 0x000fe20000010000 */
[----:B------:R-:W-:Y:S01]  /*dca0*/  F2FP.BF16.F32.PACK_AB R6, R59, R88 ;  /* 0x000000583b06723e */ /* 0x000fe200000010ff */
[----:B------:R-:W-:-:S02]  /*dcb0*/  FADD.FTZ R119, R117, R119 ;  /* 0x0000007775777221 */ /* 0x000fc40000010000 */
[----:B------:R-:W-:Y:S02]  /*dcc0*/  MUFU.EX2 R64, R64 ;  /* 0x0000004000407308 */ /* 0x000fe40000000800 */
[----:B------:R-:W-:Y:S01]  /*dcd0*/  FADD.FTZ R88, R88, R119 ;  /* 0x0000007758587221 */ /* 0x000fe20000010000 */
[----:B------:R-:W-:-:S03]  /*dce0*/  IADD3 R119, PT, PT, R33, -0x3, RZ ;  /* 0xfffffffd21777810 */ /* 0x000fc60007ffe0ff */
        /* <DEDUP_REMOVED lines=14> */
[--C-:B------:R-:W-:Y:S01]  /*ddd0*/  FFMA.FTZ R4, R24, UR4, -R23.reuse ;  /* 0x0000000418047c23 */ /* 0x100fe20008010817 */
[----:B------:R-:W-:Y:S01]  /*dde0*/  FFMA.FTZ R24, R25, UR4, -R23 ;  /* 0x0000000419187c23 */ /* 0x000fe20008010817 */
[----:B---3--:R-:W-:Y:S01]  /*ddf0*/  F2FP.BF16.F32.PACK_AB R6, R51, R58 ;  /* 0x0000003a3306723e */ /* 0x008fe200000010ff */
[----:B------:R-:W3:Y:S03]  /*de00*/  LDSM.16.MT88.4 R12, [R100+0x4c00] ;  /* 0x004c0000640c783b */ /* 0x000ee60000004200 */
[----:B------:R-:W-:Y:S08]  /*de10*/  MUFU.EX2 R29, R29 ;  /* 0x0000001d001d7308 */ /* 0x000ff00000000800 */
[----:B------:R-:W5:Y:S01]  /*de20*/  MUFU.EX2 R28, R28 ;  /* 0x0000001c001c7308 */ /* 0x000f620000000800 */
[----:B-1----:R-:W-:Y:S01]  /*de30*/  F2FP.BF16.F32.PACK_AB R5, R2, R31 ;  /* 0x0000001f0205723e */ /* 0x002fe200000010ff */
        /* <DEDUP_REMOVED lines=9> */
[----:B-1----:R-:W-:Y:S01]  /*ded0*/  F2FP.BF16.F32.PACK_AB R4, R54, R64 ;  /* 0x000000403604723e */ /* 0x002fe200000010ff */
[----:B------:R-:W-:-:S04]  /*dee0*/  FADD.FTZ R64, R64, R88 ;  /* 0x0000005840407221 */ /* 0x000fc80000010000 */
[----:B------:R-:W-:Y:S02]  /*def0*/  FADD.FTZ R64, R54, R64 ;  /* 0x0000004036407221 */ /* 0x000fe40000010000 */
[----:B--2---:R-:W-:Y:S01]  /*df00*/  HMMA.16816.F32.BF16 R80, R4, R8, R80 ;  /* 0x000000080450723c */ /* 0x004fe20000041850 */
        /* <DEDUP_REMOVED lines=29> */
.L_x_3464:
        /* <DEDUP_REMOVED lines=20> */
.L_x_3474:
        /* <DEDUP_REMOVED lines=9> */
[----:B-1----:R-:W-:Y:S04]  /*e2b0*/  @!P2 IMAD.SHL.U32 R3, R4, 0x80, RZ ;  /* 0x000000800403a824 */ /* 0x002fe800078e00ff */
        /* <DEDUP_REMOVED lines=52> */
[----:B-----5:R-:W-:Y:S04]  /*e600*/  IMAD.IADD R9, R12, 0x1, -R11 ;  /* 0x000000010c097824 */ /* 0x020fe800078e0a0b */
[----:B------:R-:W-:Y:S01]  /*e610*/  IMAD R9, R9, R3, -0x80 ;  /* 0xffffff8009097424 */ /* 0x000fe200078e0203 */
[----:B---3--:R-:W3:Y:S04]  /*e620*/  LDC.64 R4, c[0x0][0x3c0] ;  /* 0x0000f000ff047b82 */ /* 0x008ee80000000a00 */
[----:B------:R-:W-:Y:S05]  /*e630*/  SHF.R.S32.HI R3, RZ, 0x1f, R9 ;  /* 0x0000001fff037819 */ /* 0x000fea0000011409 */
[-C--:B---3--:R-:W-:Y:S02]  /*e640*/  IMAD R3, R3, R4.reuse, RZ ;  /* 0x0000000403037224 */ /* 0x088fe400078e02ff */
        /* <DEDUP_REMOVED lines=11> */
.L_x_3471:
[----:B------:R-:W-:Y:S02]  /*e700*/  LOP3.LUT R115, R112, 0x18, RZ, 0xc0, !PT ;  /* 0x0000001870737812 */ /* 0x000fe400078ec0ff */
[C---:B------:R-:W-:Y:S02]  /*e710*/  SHF.L.U32 R5, R4.reuse, 0x6, RZ ;  /* 0x0000000604057819 */ /* 0x040fe400000006ff */
[----:B--2---:R-:W-:Y:S02]  /*e720*/  ISETP.GE.AND P1, PT, R115, UR12, PT ;  /* 0x0000000c73007c0c */ /* 0x004fe4000bf26270 */
[----:B------:R-:W-:Y:S02]  /*e730*/  IADD3 R8, P0, PT, R5, R109, RZ ;  /* 0x0000006d05087210 */ /* 0x000fe40007f1e0ff */
[----:B-1----:R-:W-:Y:S02]  /*e740*/  SHF.L.U64.HI R6, R4, 0x6, R6 ;  /* 0x0000000604067819 */ /* 0x002fe40000010206 */
[----:B------:R-:W-:Y:S02]  /*e750*/  IADD3 R4, P3, PT, R8, R5, RZ ;  /* 0x0000000508047210 */ /* 0x000fe40007f7e0ff */
[-C--:B------:R-:W-:Y:S02]  /*e760*/  IADD3.X R9, PT, PT, R6, R108.reuse, RZ, P0, !PT ;  /* 0x0000006c06097210 */ /* 0x080fe400007fe4ff */
[----:B------:R-:W-:Y:S02]  /*e770*/  LOP3.LUT R7, R112, 0x1f20, RZ, 0xc0, !PT ;  /* 0x00001f2070077812 */ /* 0x000fe400078ec0ff */
[----:B------:R-:W-:Y:S02]  /*e780*/  LOP3.LUT R114, R114, R113, RZ, 0x3c, !PT ;  /* 0x0000007172727212 */ /* 0x000fe400078e3cff */
[----:B------:R-:W-:Y:S02]  /*e790*/  @!P1 MOV R10, R109 ;  /* 0x0000006d000a9202 */ /* 0x000fe40000000f00 */
[----:B------:R-:W-:Y:S02]  /*e7a0*/  @!P1 MOV R11, R108 ;  /* 0x0000006c000b9202 */ /* 0x000fe40000000f00 */
[----:B------:R-:W-:Y:S02]  /*e7b0*/  LOP3.LUT R114, R7, R114, RZ, 0xfc, !PT ;  /* 0x0000007207727212 */ /* 0x000fe400078efcff */
[C---:B------:R-:W-:Y:S02]  /*e7c0*/  SHF.L.U32 R0, R87.reuse, 0x5, RZ ;  /* 0x0000000557007819 */ /* 0x040fe400000006ff */
[----:B------:R-:W-:Y:S02]  /*e7d0*/  LEA R114, R114, UR5, 0x1 ;  /* 0x0000000572727c11 */ /* 0x000fe4000f8e08ff */
[C---:B------:R-:W-:Y:S02]  /*e7e0*/  SHF.L.U32 R102, R87.reuse, 0x4, RZ ;  /* 0x0000000457667819 */ /* 0x040fe400000006ff */
[----:B------:R-:W-:Y:S01]  /*e7f0*/  SHF.L.U32 R86, R87, 0x2, RZ ;  /* 0x0000000257567819 */ /* 0x000fe200000006ff */
[----:B------:R-:W-:Y:S01]  /*e800*/  @!PT LDS RZ, [RZ] ;  /* 0x00000000fffff984 */ /* 0x000fe20000000800 */
[----:B------:R-:W-:Y:S01]  /*e810*/  @!PT LDS RZ, [RZ] ;  /* 0x00000000fffff984 */ /* 0x000fe20000000800 */
[----:B------:R-:W-:Y:S01]  /*e820*/  @!PT LDS RZ, [RZ] ;  /* 0x00000000fffff984 */ /* 0x000fe20000000800 */
[----:B------:R-:W-:Y:S01]  /*e830*/  @!P1 LDGSTS.E.BYPASS.LTC128B.128 [R114+0x3000], desc[UR6][R10.64] ;  /* 0x030000000a729fae */ /* 0x000fe2000b981a06 */
[----:B------:R-:W-:Y:S02]  /*e840*/  LOP3.LUT R3, R102, 0x100, RZ, 0xc0, !PT ;  /* 0x0000010066037812 */ /* 0x000fe400078ec0ff */
[----:B------:R-:W-:Y:S02]  /*e850*/  LOP3.LUT R2, R86, 0x18, RZ, 0xc0, !PT ;  /* 0x0000001856027812 */ /* 0x000fe400078ec0ff */
[--C-:B------:R-:W-:Y:S02]  /*e860*/  LOP3.LUT R3, R3, 0x20, R0.reuse, 0xf8, !PT ;  /* 0x0000002003037812 */ /* 0x100fe400078ef800 */
[----:B------:R-:W-:Y:S01]  /*e870*/  LOP3.LUT R2, R2, 0xc0, R0, 0xf8, !PT ;  /* 0x000000c002027812 */ /* 0x000fe200078ef800 */
[----:B------:R-:W-:Y:S01]  /*e880*/  @P1 STS.128 [R114+0x3000], RZ ;  /* 0x003000ff72001388 */ /* 0x000fe20000000c00 */
[----:B------:R-:W-:Y:S04]  /*e890*/  LOP3.LUT R0, R87, 0x8, RZ, 0xc0, !PT ;  /* 0x0000000857007812 */ /* 0x000fe800078ec0ff */
[----:B------:R-:W-:Y:S02]  /*e8a0*/  LOP3.LUT R0, R3, R2, R0, 0xf6, !PT ;  /* 0x0000000203007212 */ /* 0x000fe400078ef600 */
[----:B------:R-:W-:Y:S01]  /*e8b0*/  @!P1 IADD3 R2, P0, PT, R4, R5, RZ ;  /* 0x0000000504029210 */ /* 0x000fe20007f1e0ff */
[----:B------:R-:W-:Y:S01]  /*e8c0*/  @!PT LDS RZ, [RZ] ;  /* 0x00000000fffff984 */ /* 0x000fe20000000800 */
[----:B------:R-:W-:Y:S01]  /*e8d0*/  @!PT LDS RZ, [RZ] ;  /* 0x00000000fffff984 */ /* 0x000fe20000000800 */
[----:B------:R-:W-:Y:S01]  /*e8e0*/  @!PT LDS RZ, [RZ] ;  /* 0x00000000fffff984 */ /* 0x000fe20000000800 */
[----:B------:R1:W-:Y:S01]  /*e8f0*/  @!P1 LDGSTS.E.BYPASS.LTC128B.128 [R114+0x3800], desc[UR6][R8.64] ;  /* 0x0380000008729fae */ /* 0x0003e2000b981a06 */
[----:B------:R-:W-:Y:S02]  /*e900*/  LEA R88, R0, UR5, 0x1 ;  /* 0x0000000500587c11 */ /* 0x000fe4000f8e08ff */
[-C--:B------:R-:W-:Y:S02]  /*e910*/  IADD3.X R5, PT, PT, R9, R6.reuse, RZ, P3, !PT ;  /* 0x0000000609057210 */ /* 0x080fe40001ffe4ff */
[----:B------:R-:W-:Y:S02]  /*e920*/  MOV R0, 0x20 ;  /* 0x0000002000007802 */ /* 0x000fe40000000f00 */
[----:B------:R-:W-:Y:S01]  /*e930*/  @!P1 IADD3.X R3, PT, PT, R5, R6, RZ, P0, !PT ;  /* 0x0000000605039210 */ /* 0x000fe200007fe4ff */
[----:B------:R-:W-:Y:S01]  /*e940*/  @P1 STS.128 [R114+0x3800], RZ ;  /* 0x003800ff72001388 */ /* 0x000fe20000000c00 */
[----:B------:R-:W-:Y:S02]  /*e950*/  LOP3.LUT P0, RZ, R87, 0x4, RZ, 0xc0, !PT ;  /* 0x0000000457ff7812 */ /* 0x000fe4000780c0ff */
[----:B------:R-:W-:Y:S02]  /*e960*/  ISETP.NE.AND P3, PT, R119, 0x1, PT ;  /* 0x000000017700780c */ /* 0x000fe40003f65270 */
[----:B------:R-:W-:Y:S03]  /*e970*/  SEL R0, R0, 0xffffffe0, !P0 ;  /* 0xffffffe000007807 */ /* 0x000fe60004000000 */
[----:B------:R-:W-:Y:S01]  /*e980*/  @!PT LDS RZ, [RZ] ;  /* 0x00000000fffff984 */ /* 0x000fe20000000800 */
[----:B------:R-:W-:Y:S01]  /*e990*/  @!PT LDS RZ, [RZ] ;  /* 0x00000000fffff984 */ /* 0x000fe20000000800 */
[----:B------:R-:W-:Y:S01]  /*e9a0*/  @!PT LDS RZ, [RZ] ;  /* 0x00000000fffff984 */ /* 0x000fe20000000800 */
[----:B------:R2:W-:Y:S01]  /*e9b0*/  @!P1 LDGSTS.E.BYPASS.LTC128B.128 [R114+0x4000], desc[UR6][R4.64] ;  /* 0x0400000004729fae */ /* 0x0005e2000b981a06 */
[----:B------:R-:W-:Y:S02]  /*e9c0*/  IADD3 R92, PT, PT, R101, R0, RZ ;  /* 0x00000000655c7210 */ /* 0x000fe40007ffe0ff */
[----:B------:R-:W-:Y:S05]  /*e9d0*/  IADD3 R0, PT, PT, R0, R88, RZ ;  /* 0x0000005800007210 */ /* 0x000fea0007ffe0ff */
        /* <DEDUP_REMOVED lines=9> */
[----:B------:R-:W1:Y:S08]  /*ea70*/  LDSM.16.M88.4 R16, [R88+0x1400] ;  /* 0x001400005810783b */ /* 0x000e700000000200 */
[----:B------:R-:W3:Y:S08]  /*ea80*/  LDSM.16.M88.4 R24, [R88+0x1800] ;  /* 0x001800005818783b */ /* 0x000ef00000000200 */
[----:B------:R-:W4:Y:S08]  /*ea90*/  LDSM.16.M88.4 R32, [R88+0x1c00] ;  /* 0x001c00005820783b */ /* 0x000f300000000200 */
[----:B------:R-:W5:Y:S08]  /*eaa0*/  LDSM.16.M88.4 R40, [R88+0x2000] ;  /* 0x002000005828783b */ /* 0x000f700000000200 */
[----:B------:R-:W5:Y:S08]  /*eab0*/  LDSM.16.M88.4 R48, [R88+0x2400] ;  /* 0x002400005830783b */ /* 0x000f700000000200 */
[----:B------:R-:W5:Y:S08]  /*eac0*/  LDSM.16.M88.4 R56, [R88+0x2800] ;  /* 0x002800005838783b */ /* 0x000f700000000200 */
[----:B------:R-:W5:Y:S08]  /*ead0*/  LDSM.16.M88.4 R88, [R88+0x2c00] ;  /* 0x002c00005858783b */ /* 0x000f700000000200 */
[----:B------:R-:W-:Y:S08]  /*eae0*/  LDSM.16.M88.4 R92, [R92] ;  /* 0x000000005c5c783b */ /* 0x000ff00000000200 */
[----:B------:R-:W5:Y:S01]  /*eaf0*/  LDSM.16.M88.4 R96, [R0+0x1000] ;  /* 0x001000000060783b */ /* 0x000f620000000200 */
[C---:B--2---:R-:W-:Y:S08]  /*eb00*/  HMMA.16816.F32.BF16 R4, R64.reuse, R8, RZ ;  /* 0x000000084004723c */ /* 0x044ff000000418ff */
[C---:B------:R-:W-:Y:S08]  /*eb10*/  HMMA.16816.F32.BF16 R8, R64.reuse, R10, RZ ;  /* 0x0000000a4008723c */ /* 0x040ff000000418ff */
[C---:B-1----:R-:W-:Y:S08]  /*eb20*/  HMMA.16816.F32.BF16 R12, R64.reuse, R16, RZ ;  /* 0x00000010400c723c */ /* 0x042ff000000418ff */
[C---:B------:R-:W-:Y:S08]  /*eb30*/  HMMA.16816.F32.BF16 R16, R64.reuse, R18, RZ ;  /* 0x000000124010723c */ /* 0x040ff000000418ff */
[C---:B---3--:R-:W-:Y:S08]  /*eb40*/  HMMA.16816.F32.BF16 R20, R64.reuse, R24, RZ ;  /* 0x000000184014723c */ /* 0x048ff000000418ff */
[C---:B------:R-:W-:Y:S08]  /*eb50*/  HMMA.16816.F32.BF16 R24, R64.reuse, R26, RZ ;  /* 0x0000001a4018723c */ /* 0x040ff000000418ff */
[C---:B----4-:R-:W-:Y:S08]  /*eb60*/  HMMA.16816.F32.BF16 R28, R64.reuse, R32, RZ ;  /* 0x00000020401c723c */ /* 0x050ff000000418ff */
        /* <DEDUP_REMOVED lines=62> */
[----:B------:R4:W3:Y:S01]  /*ef50*/  MUFU.TANH R153, R25 ;  /* 0x0000001900997308 */ /* 0x0008e20000002400 */
[C---:B-1----:R-:W-:Y:S03]  /*ef60*/  HMMA.16816.F32.BF16 R36, R92.reuse, R4, R36 ;  /* 0x000000045c24723c */ /* 0x042fe60000041824 */
[----:B------:R-:W-:Y:S01]  /*ef70*/  FMUL.FTZ R18, R29, UR13 ;  /* 0x0000000d1d127c20 */ /* 0x000fe20008410000 */
[----:B--2---:R-:W-:Y:S01]  /*ef80*/  FMUL.FTZ R17, R30, UR13 ;  /* 0x0000000d1e117c20 */ /* 0x004fe20008410000 */
[----:B------:R-:W-:Y:S04]  /*ef90*/  FMUL.FTZ R16, R31, UR13 ;  /* 0x0000000d1f107c20 */ /* 0x000fe80008410000 */
[----:B------:R1:W2:Y:S01]  /*efa0*/  MUFU.TANH R145, R26 ;  /* 0x0000001a00917308 */ /* 0x0002a20000002400 */
[----:B------:R-:W-:Y:S01]  /*efb0*/  FMUL.FTZ R28, R28, UR13 ;  /* 0x0000000d1c1c7c20 */ /* 0x000fe20008410000 */
[C---:B------:R-:W-:Y:S01]  /*efc0*/  HMMA.16816.F32.BF16 R40, R92.reuse, R6, R40 ;  /* 0x000000065c28723c */ /* 0x040fe20000041828 */
[----:B------:R-:W3:Y:S02]  /*efd0*/  LDSM.16.M88.4 R4, [R0+0x2800] ;  /* 0x002800000004783b */ /* 0x000ee40000000200 */
[----:B------:R-:W-:Y:S01]  /*efe0*/  FMUL.FTZ R32, R32, UR13 ;  /* 0x0000000d20207c20 */ /* 0x000fe20008410000 */
[----:B------:R-:W-:Y:S01]  /*eff0*/  FMUL.FTZ R33, R33, UR13 ;  /* 0x0000000d21217c20 */ /* 0x000fe20008410000 */
[----:B------:R-:W-:Y:S03]  /*f000*/  FMUL.FTZ R34, R34, UR13 ;  /* 0x0000000d22227c20 */ /* 0x000fe60008410000 */
[----:B------:R-:W2:Y:S01]  /*f010*/  MUFU.TANH R12, R12 ;  /* 0x0000000c000c7308 */ /* 0x000ea20000002400 */
[----:B------:R-:W-:Y:S01]  /*f020*/  FMUL.FTZ R35, R35, UR13 ;  /* 0x0000000d23237c20 */ /* 0x000fe20008410000 */
[----:B----4-:R-:W-:Y:S01]  /*f030*/  FMUL.FTZ R25, R39, UR13 ;  /* 0x0000000d27197c20 */ /* 0x010fe20008410000 */
[----:B------:R-:W-:Y:S01]  /*f040*/  FMUL.FTZ R36, R36, UR13 ;  /* 0x0000000d24247c20 */ /* 0x000fe20008410000 */
[----:B------:R-:W-:Y:S06]  /*f050*/  FMUL.FTZ R37, R37, UR13 ;  /* 0x0000000d25257c20 */ /* 0x000fec0008410000 */
[----:B------:R-:W4:Y:S01]  /*f060*/  MUFU.TANH R15, R15 ;  /* 0x0000000f000f7308 */ /* 0x000f220000002400 */
[----:B------:R-:W-:Y:S01]  /*f070*/  FMUL.FTZ R38, R38, UR13 ;  /* 0x0000000d26267c20 */ /* 0x000fe20008410000 */
[----:B------:R-:W-:Y:S01]  /*f080*/  FMUL.FTZ R41, R41, UR13 ;  /* 0x0000000d29297c20 */ /* 0x000fe20008410000 */
[----:B------:R-:W-:Y:S01]  /*f090*/  FMUL.FTZ R27, R43, UR13 ;  /* 0x0000000d2b1b7c20 */ /* 0x000fe20008410000 */
[----:B-1----:R-:W-:Y:S06]  /*f0a0*/  FMUL.FTZ R26, R42, UR13 ;  /* 0x0000000d2a1a7c20 */ /* 0x002fec0008410000 */
[----:B------:R-:W1:Y:S01]  /*f0b0*/  MUFU.TANH R14, R14 ;  /* 0x0000000e000e7308 */ /* 0x000e620000002400 */
[----:B------:R-:W-:Y:S01]  /*f0c0*/  FMUL.FTZ R40, R40, UR13 ;  /* 0x0000000d28287c20 */ /* 0x000fe20008410000 */
[C---:B-----5:R-:W-:Y:S08]  /*f0d0*/  HMMA.16816.F32.BF16 R44, R92.reuse, R8, R44 ;  /* 0x000000085c2c723c */ /* 0x060ff0000004182c */
[----:B------:R-:W1:Y:S01]  /*f0e0*/  MUFU.TANH R127, R41 ;  /* 0x00000029007f7308 */ /* 0x000e620000002400 */
[C---:B------:R-:W-:Y:S01]  /*f0f0*/  HMMA.16816.F32.BF16 R48, R92.reuse, R10, R48 ;  /* 0x0000000a5c30723c */ /* 0x040fe20000041830 */
[----:B------:R-:W5:Y:S01]  /*f100*/  LDSM.16.M88.4 R8, [R0+0x2c00] ;  /* 0x002c00000008783b */ /* 0x000f620000000200 */
[----:B------:R-:W-:Y:S07]  /*f110*/  DEPBAR.LE SB0, 0x0 ;  /* 0x000080000000791a */ /* 0x000fee0000000000 */
[----:B------:R-:W1:Y:S10]  /*f120*/  MUFU.TANH R148, R23 ;  /* 0x0000001700947308 */ /* 0x000e740000002400 */
[----:B------:R-:W1:Y:S01]  /*f130*/  MUFU.TANH R152, R24 ;  /* 0x0000001800987308 */ /* 0x000e620000002400 */
[----:B------:R-:W-:Y:S01]  /*f140*/  BAR.SYNC.DEFER_BLOCKING 0x0 ;  /* 0x0000000000007b1d */ /* 0x000fe20000010000 */
[C---:B---3--:R-:W-:Y:S05]  /*f150*/  HMMA.16816.F32.BF16 R52, R92.reuse, R4, R52 ;  /* 0x000000045c34723c */ /* 0x048fea0000041834 */
[----:B------:R-:W-:Y:S03]  /*f160*/  FMUL.FTZ R44, R44, UR13 ;  /* 0x0000000d2c2c7c20 */ /* 0x000fe60008410000 */
[----:B------:R-:W3:Y:S01]  /*f170*/  MUFU.TANH R19, R19 ;  /* 0x0000001300137308 */ /* 0x000ee20000002400 */
[----:B------:R-:W-:Y:S01]  /*f180*/  FMUL.FTZ R46, R46, UR13 ;  /* 0x0000000d2e2e7c20 */ /* 0x000fe20008410000 */
        /* <DEDUP_REMOVED lines=10> */
[----:B------:R4:W1:Y:S01]  /*f230*/  MUFU.TANH R91, R46 ;  /* 0x0000002e005b7308 */ /* 0x0008620000002400 */
[C---:B-----5:R-:W-:Y:S09]  /*f240*/  HMMA.16816.F32.BF16 R60, R92.reuse, R8, R60 ;  /* 0x000000085c3c723c */ /* 0x060ff2000004183c */
[----:B------:R5:W1:Y:S01]  /*f250*/  MUFU.TANH R97, R47 ;  /* 0x0000002f00617308 */ /* 0x000a620000002400 */
[----:B------:R-:W-:Y:S09]  /*f260*/  HMMA.16816.F32.BF16 R64, R92, R10, R64 ;  /* 0x0000000a5c40723c */ /* 0x000ff20000041840 */
[----:B------:R3:W1:Y:S01]  /*f270*/  MUFU.TANH R96, R48 ;  /* 0x0000003000607308 */ /* 0x0006620000002400 */
[----:B--2---:R-:W-:Y:S01]  /*f280*/  FMUL.FTZ R44, R60, UR13 ;  /* 0x0000000d3c2c7c20 */ /* 0x004fe20008410000 */
[----:B----4-:R-:W-:Y:S08]  /*f290*/  FMUL.FTZ R46, R61, UR13 ;  /* 0x0000000d3d2e7c20 */ /* 0x010ff00008410000 */
[----:B------:R2:W4:Y:S01]  /*f2a0*/  MUFU.TANH R98, R49 ;  /* 0x0000003100627308 */ /* 0x0005220000002400 */
[----:B-----5:R-:W-:Y:S01]  /*f2b0*/  FMUL.FTZ R47, R59, UR13 ;  /* 0x0000000d3b2f7c20 */ /* 0x020fe20008410000 */
[----:B------:R-:W-:Y:S01]  /*f2c0*/  FMUL.FTZ R22, R62, UR13 ;  /* 0x0000000d3e167c20 */ /* 0x000fe20008410000 */
[----:B------:R-:W-:Y:S01]  /*f2d0*/  FMUL.FTZ R21, R63, UR13 ;  /* 0x0000000d3f157c20 */ /* 0x000fe20008410000 */
[----:B------:R-:W-:Y:S01]  /*f2e0*/  FMUL.FTZ R41, R64, UR13 ;  /* 0x0000000d40297c20 */ /* 0x000fe20008410000 */
[----:B------:R-:W-:Y:S05]  /*f2f0*/  FMUL.FTZ R43, R65, UR13 ;  /* 0x0000000d412b7c20 */ /* 0x000fea0008410000 */
[----:B------:R5:W1:Y:S01]  /*f300*/  MUFU.TANH R90, R51 ;  /* 0x00000033005a7308 */ /* 0x000a620000002400 */
[----:B---3--:R-:W-:Y:S01]  /*f310*/  FMUL.FTZ R48, R57, UR13 ;  /* 0x0000000d39307c20 */ /* 0x008fe20008410000 */
[----:B------:R-:W-:Y:S01]  /*f320*/  FMUL.FTZ R20, R66, UR13 ;  /* 0x0000000d42147c20 */ /* 0x000fe20008410000 */
[----:B------:R-:W-:Y:S07]  /*f330*/  FMUL.FTZ R3, R67, UR13 ;  /* 0x0000000d43037c20 */ /* 0x000fee0008410000 */
[----:B------:R3:W1:Y:S01]  /*f340*/  MUFU.TANH R89, R52 ;  /* 0x0000003400597308 */ /* 0x0006620000002400 */
[----:B--2---:R-:W-:Y:S09]  /*f350*/  FMUL.FTZ R49, R58, UR13 ;  /* 0x0000000d3a317c20 */ /* 0x004ff20008410000 */
[----:B------:R2:W1:Y:S01]  /*f360*/  MUFU.TANH R88, R53 ;  /* 0x0000003500587308 */ /* 0x0004620000002400 */
[----:B-----5:R-:W-:Y:S09]  /*f370*/  FMUL.FTZ R51, R56, UR13 ;  /* 0x0000000d38337c20 */ /* 0x020ff20008410000 */
[----:B------:R1:W1:Y:S01]  /*f380*/  MUFU.TANH R142, R28 ;  /* 0x0000001c008e7308 */ /* 0x0002620000002400 */
[----:B---3--:R-:W-:Y:S09]  /*f390*/  FMUL.FTZ R52, R54, UR13 ;  /* 0x0000000d36347c20 */ /* 0x008ff20008410000 */
[----:B------:R-:W3:Y:S01]  /*f3a0*/  MUFU.TANH R18, R18 ;  /* 0x0000001200127308 */ /* 0x000ee20000002400 */
[----:B--2---:R-:W-:Y:S09]  /*f3b0*/  FMUL.FTZ R53, R55, UR13 ;  /* 0x0000000d37357c20 */ /* 0x004ff20008410000 */
[----:B------:R-:W2:Y:S10]  /*f3c0*/  MUFU.TANH R17, R17 ;  /* 0x0000001100117308 */ /* 0x000eb40000002400 */
        /* <DEDUP_REMOVED lines=30> */
[----:B------:R-:W3:Y:S08]  /*f5b0*/  @!P1 LDC R0, c[0x0][0x3bc] ;  /* 0x0000ef00ff009b82 */ /* 0x000ef00000000800 */
[----:B------:R-:W4:Y:S08]  /*f5c0*/  @!P1 LDC R2, c[0x0][0x3bc] ;  /* 0x0000ef00ff029b82 */ /* 0x000f300000000800 */
[----:B------:R-:W1:Y:S01]  /*f5d0*/  @!P1 LDC R6, c[0x0][0x3bc] ;  /* 0x0000ef00ff069b82 */ /* 0x000e620000000800 */
        /* <DEDUP_REMOVED lines=11> */
[----:B-1-34-:R-:W-:Y:S08]  /*f690*/  @!P2 BRA `(.L_x_3473) ;  /* 0x000000040000a947 */ /* 0x01aff00003800000 */
        /* <DEDUP_REMOVED lines=64> */
.L_x_3473:
[----:B------:R-:W-:Y:S01]  /*faa0*/  @!P1 IMAD.MOV.U32 R107, RZ, RZ, R105 ;  /* 0x000000ffff6b9224 */ /* 0x000fe200078e0069 */
[CC--:B------:R-:W-:Y:S01]  /*fab0*/  @!P1 LEA R10, P6, R4.reuse, R106.reuse, 0x6 ;  /* 0x0000006a040a9211 */ /* 0x0c0fe200078c30ff */
[C---:B------:R-:W-:Y:S01]  /*fac0*/  @!P1 IMAD.SHL.U32 R9, R4.reuse, 0x40, RZ ;  /* 0x0000004004099824 */ /* 0x040fe200078e00ff */
[C---:B------:R-:W-:Y:S01]  /*fad0*/  @!P1 SHF.L.U64.HI R0, R4.reuse, 0x6, R0 ;  /* 0x0000000604009819 */ /* 0x040fe20000010200 */
[C---:B------:R-:W-:Y:S01]  /*fae0*/  @!P1 IMAD.SHL.U32 R5, R4.reuse, 0x40, RZ ;  /* 0x0000004004059824 */ /* 0x040fe200078e00ff */
[----:B------:R-:W-:Y:S01]  /*faf0*/  @!PT LDS RZ, [RZ] ;  /* 0x00000000fffff984 */ /* 0x000fe20000000800 */
[----:B------:R-:W-:Y:S01]  /*fb00*/  @!PT LDS RZ, [RZ] ;  /* 0x00000000fffff984 */ /* 0x000fe20000000800 */
[----:B------:R-:W-:Y:S01]  /*fb10*/  @!PT LDS RZ, [RZ] ;  /* 0x00000000fffff984 */ /* 0x000fe20000000800 */
[----:B------:R2:W-:Y:S01]  /*fb20*/  @!P1 LDGSTS.E.BYPASS.LTC128B.128 [R114+0x1000], desc[UR6][R106.64] ;  /* 0x010000006a729fae */ /* 0x0005e2000b981a06 */
[CC--:B------:R-:W-:Y:S02]  /*fb30*/  @!P1 LEA.HI.X R11, R4.reuse, R105.reuse, R6, 0x6, P6 ;  /* 0x00000069040b9211 */ /* 0x0c0fe400030f3406 */
[-C--:B------:R-:W-:Y:S01]  /*fb40*/  @!P1 IADD3 R8, P4, P3, R9, R106.reuse, R9 ;  /* 0x0000006a09089210 */ /* 0x080fe20007b9e009 */
[----:B------:R2:W-:Y:S01]  /*fb50*/  @P1 STS.128 [R114+0x1000], RZ ;  /* 0x001000ff72001388 */ /* 0x0005e20000000c00 */
[----:B------:R-:W-:Y:S02]  /*fb60*/  @!P1 SHF.L.U64.HI R7, R4, 0x6, R2 ;  /* 0x0000000604079819 */ /* 0x000fe40000010202 */
[--C-:B------:R-:W-:Y:S01]  /*fb70*/  @!P1 IADD3.X R2, PT, PT, R0, R105, R0.reuse, P4, P3 ;  /* 0x0000006900029210 */ /* 0x100fe200027e6400 */
[----:B------:R-:W-:Y:S01]  /*fb80*/  @!PT LDS RZ, [RZ] ;  /* 0x00000000fffff984 */ /* 0x000fe20000000800 */
[----:B------:R-:W-:Y:S01]  /*fb90*/  @!PT LDS RZ, [RZ] ;  /* 0x00000000fffff984 */ /* 0x000fe20000000800 */
[----:B------:R-:W-:Y:S01]  /*fba0*/  @!PT LDS RZ, [RZ] ;  /* 0x00000000fffff984 */ /* 0x000fe20000000800 */
[----:B------:R2:W-:Y:S01]  /*fbb0*/  @!P1 LDGSTS.E.BYPASS.LTC128B.128 [R114+0x1800], desc[UR6][R10.64] ;  /* 0x018000000a729fae */ /* 0x0005e2000b981a06 */
[----:B------:R-:W-:Y:S02]  /*fbc0*/  @!P1 IADD3 R28, P4, P3, R5, R106, R5 ;  /* 0x0000006a051c9210 */ /* 0x000fe40007b9e005 */
[----:B------:R-:W-:Y:S01]  /*fbd0*/  @!P1 IADD3 R8, P5, PT, R8, R9, RZ ;  /* 0x0000000908089210 */ /* 0x000fe20007fbe0ff */
[----:B------:R2:W-:Y:S01]  /*fbe0*/  @P1 STS.128 [R114+0x1800], RZ ;  /* 0x001800ff72001388 */ /* 0x0005e20000000c00 */
[----:B------:R-:W-:Y:S03]  /*fbf0*/  @!P1 IADD3.X R29, PT, PT, R7, R105, R7, P4, P3 ;  /* 0x00000069071d9210 */ /* 0x000fe600027e6407 */
        /* <DEDUP_REMOVED lines=12> */
.L_x_3472:
        /* <DEDUP_REMOVED lines=37> */
[----:B------:R-:W-:Y:S02]  /*ff10*/  FMNMX3.FTZ R4, R4, R41, R43, !PT ;  /* 0x0000002904047276 */ /* 0x000fe4000781002b */
[----:B------:R-:W-:Y:S02]  /*ff20*/  ISETP.NE.AND P0, PT, R119, RZ, PT ;  /* 0x000000ff7700720c */ /* 0x000fe40003f05270 */
[----:B------:R-:W-:Y:S03]  /*ff30*/  IADD3 R120, PT, PT, R120, -0x80, RZ ;  /* 0xffffff8078787810 */ /* 0x000fe60007ffe0ff */
[----:B------:R-:W1:Y:S02]  /*ff40*/  SHFL.BFLY PT, R2, R4, 0x2, 0x1f ;  /* 0x0c401f0004027f89 */ /* 0x000e6400000e0000 */
[----:B-1----:R-:W-:Y:S02]  /*ff50*/  FMNMX.FTZ R4, R4, R2, !PT ;  /* 0x0000000204047209 */ /* 0x002fe40007810000 */
[----:B------:R-:W-:Y:S04]  /*ff60*/  FMNMX.FTZ R5, R0, R5, !PT ;  /* 0x0000000500057209 */ /* 0x000fe80007810000 */
[----:B------:R-:W1:Y:S08]  /*ff70*/  SHFL.BFLY PT, R2, R4, 0x1, 0x1f ;  /* 0x0c201f0004027f89 */ /* 0x000e7000000e0000 */
[----:B------:R-:W3:Y:S01]  /*ff80*/  SHFL.BFLY PT, R0, R5, 0x1, 0x1f ;  /* 0x0c201f0005007f89 */ /* 0x000ee200000e0000 */
[----:B-1----:R-:W-:Y:S02]  /*ff90*/  FMNMX.FTZ R2, R4, R2, !PT ;  /* 0x0000000204027209 */ /* 0x002fe40007810000 */
[----:B---3--:R-:W-:Y:S03]  /*ffa0*/  FMNMX.FTZ R0, R5, R0, !PT ;  /* 0x0000000005007209 */ /* 0x008fe60007810000 */
[C---:B------:R-:W-:Y:S01]  /*ffb0*/  FADD.FTZ R4, -R2.reuse, R85 ;  /* 0x0000005502047221 */ /* 0x040fe20000010100 */
[C---:B------:R-:W-:Y:S01]  /*ffc0*/  FMUL.FTZ R45, R2.reuse, UR4 ;  /* 0x00000004022d7c20 */ /* 0x040fe20008410000 */
[----:B------:R-:W-:Y:S01]  /*ffd0*/  FSETP.NEU.FTZ.AND P1, PT, R2, -INF , PT ;  /* 0xff8000000200780b */ /* 0x000fe20003f3d000 */
[----:B------:R-:W-:Y:S01]  /*ffe0*/  FMUL.FTZ R42, R0, UR4 ;  /* 0x00000004002a7c20 */ /* 0x000fe20008410000 */
[----:B------:R-:W-:Y:S01]  /*fff0*/  FMUL.FTZ R24, R4, UR4 ;  /* 0x0000000404187c20 */ /* 0x000fe20008410000 */
[C---:B------:R-:W-:Y:S01]  /*10000*/  FADD.FTZ R4, -R0.reuse, R84 ;  /* 0x0000005400047221 */ /* 0x040fe20000010100 */
[----:B------:R-:W-:Y:S02]  /*10010*/  FSEL R45, R45, RZ, P1 ;  /* 0x000000ff2d2d7208 */ /* 0x000fe40000800000 */
[----:B------:R-:W-:Y:S01]  /*10020*/  FSETP.NEU.FTZ.AND P1, PT, R0, -INF , PT ;  /* 0xff8000000000780b */ /* 0x000fe20003f3d000 */
[----:B------:R-:W-:Y:S01]  /*10030*/  FMUL.FTZ R4, R4, UR4 ;  /* 0x0000000404047c20 */ /* 0x000fe20008410000 */
[----:B------:R-:W2:Y:S01]  /*10040*/  MUFU.EX2 R24, R24 ;  /* 0x0000001800187308 */ /* 0x000ea20000000800 */
[--C-:B------:R-:W-:Y:S01]  /*10050*/  FFMA.FTZ R63, R18, UR4, -R45.reuse ;  /* 0x00000004123f7c23 */ /* 0x100fe2000801082d */
[----:B------:R-:W-:Y:S01]  /*10060*/  FSEL R42, R42, RZ, P1 ;  /* 0x000000ff2a2a7208 */ /* 0x000fe20000800000 */
        /* <DEDUP_REMOVED lines=14> */
[C---:B--2---:R-:W-:Y:S01]  /*10150*/  FMUL.FTZ R8, R24.reuse, R76 ;  /* 0x0000004c18087220 */ /* 0x044fe20000410000 */
[C---:B------:R-:W-:Y:S01]  /*10160*/  FMUL.FTZ R9, R24.reuse, R77 ;  /* 0x0000004d18097220 */ /* 0x040fe20000410000 */
[----:B------:R-:W-:Y:S01]  /*10170*/  FMUL.FTZ R5, R24, R81 ;  /* 0x0000005118057220 */ /* 0x000fe20000410000 */
        /* <DEDUP_REMOVED lines=10> */
[----:B------:R-:W-:Y:S01]  /*10220*/  LDSM.16.MT88.4 R76, [R100+0x4c00] ;  /* 0x004c0000644c783b */ /* 0x000fe20000004200 */
[----:B------:R-:W-:Y:S03]  /*10230*/  FMUL.FTZ R19, R23, R71 ;  /* 0x0000004717137220 */ /* 0x000fe60000410000 */
        /* <DEDUP_REMOVED lines=22> */
[----:B------:R-:W-:Y:S01]  /*103a0*/  FFMA.FTZ R121, R122, UR4, -R45 ;  /* 0x000000047a797c23 */ /* 0x000fe2000801082d */
[--C-:B------:R-:W-:Y:S03]  /*103b0*/  FFMA.FTZ R122, R97, UR4, -R42.reuse ;  /* 0x00000004617a7c23 */ /* 0x100fe6000801082a */
[----:B------:R-:W4:Y:S01]  /*103c0*/  MUFU.EX2 R134, R134 ;  /* 0x0000008600867308 */ /* 0x000f220000000800 */
[----:B-1----:R-:W-:Y:S01]  /*103d0*/  F2FP.BF16.F32.PACK_AB R28, R154, R155 ;  /* 0x0000009b9a1c723e */ /* 0x002fe200000010ff */
[----:B------:R-:W-:Y:S01]  /*103e0*/  FFMA.FTZ R155, R24, R125, R155 ;  /* 0x0000007d189b7223 */ /* 0x000fe2000001009b */
[--C-:B------:R-:W-:Y:S01]  /*103f0*/  FFMA.FTZ R97, R98, UR4, -R45.reuse ;  /* 0x0000000462617c23 */ /* 0x100fe2000801082d */
[--C-:B------:R-:W-:Y:S01]  /*10400*/  FFMA.FTZ R91, R91, UR4, -R42.reuse ;  /* 0x000000045b5b7c23 */ /* 0x100fe2000801082a */
[----:B------:R-:W-:Y:S01]  /*10410*/  FFMA.FTZ R96, R96, UR4, -R45 ;  /* 0x0000000460607c23 */ /* 0x000fe2000801082d */
[--C-:B------:R-:W-:Y:S01]  /*10420*/  FFMA.FTZ R98, R99, UR4, -R42.reuse ;  /* 0x0000000463627c23 */ /* 0x100fe2000801082a */
[--C-:B------:R-:W-:Y:S03]  /*10430*/  FFMA.FTZ R90, R90, UR4, -R42.reuse ;  /* 0x000000045a5a7c23 */ /* 0x100fe6000801082a */
[----:B------:R-:W1:Y:S01]  /*10440*/  MUFU.EX2 R133, R133 ;  /* 0x0000008500857308 */ /* 0x000e620000000800 */
[----:B--2---:R-:W-:Y:S01]  /*10450*/  F2FP.BF16.F32.PACK_AB R29, R107, R135 ;  /* 0x000000876b1d723e */ /* 0x004fe200000010ff */
[----:B------:R-:W-:Y:S01]  /*10460*/  FFMA.FTZ R135, R23, R124, R135 ;  /* 0x0000007c17877223 */ /* 0x000fe20000010087 */
[----:B------:R-:W-:Y:S01]  /*10470*/  FADD.FTZ R155, R154, R155 ;  /* 0x0000009b9a9b7221 */ /* 0x000fe20000010000 */
[--C-:B------:R-:W-:Y:S01]  /*10480*/  FFMA.FTZ R89, R89, UR4, -R45.reuse ;  /* 0x0000000459597c23 */ /* 0x100fe2000801082d */
[----:B------:R-:W-:Y:S01]  /*10490*/  FFMA.FTZ R88, R88, UR4, -R45 ;  /* 0x0000000458587c23 */ /* 0x000fe2000801082d */
[----:B------:R-:W-:Y:S01]  /*104a0*/  FADD.FTZ R135, R107, R135 ;  /* 0x000000876b877221 */ /* 0x000fe20000010000 */
[--C-:B------:R-:W-:Y:S03]  /*104b0*/  FFMA.FTZ R52, R52, UR4, -R42.reuse ;  /* 0x0000000434347c23 */ /* 0x100fe6000801082a */
[----:B------:R-:W-:Y:S01]  /*104c0*/  MUFU.EX2 R95, R95 ;  /* 0x0000005f005f7308 */ /* 0x000fe20000000800 */
[----:B----4-:R-:W-:Y:S01]  /*104d0*/  FADD.FTZ R155, R134, R155 ;  /* 0x0000009b869b7221 */ /* 0x010fe20000010000 */
[--C-:B------:R-:W-:Y:S01]  /*104e0*/  FFMA.FTZ R53, R53, UR4, -R42.reuse ;  /* 0x0000000435357c23 */ /* 0x100fe2000801082a */
[--C-:B------:R-:W-:Y:S01]  /*104f0*/  FFMA.FTZ R51, R51, UR4, -R45.reuse ;  /* 0x0000000433337c23 */ /* 0x100fe2000801082d */
[--C-:B------:R-:W-:Y:S01]  /*10500*/  FFMA.FTZ R48, R48, UR4, -R45.reuse ;  /* 0x0000000430307c23 */ /* 0x100fe2000801082d */
[--C-:B------:R-:W-:Y:S01]  /*10510*/  FFMA.FTZ R49, R49, UR4, -R42.reuse ;  /* 0x0000000431317c23 */ /* 0x100fe2000801082a */
[--C-:B------:R-:W-:Y:S01]  /*10520*/  FFMA.FTZ R47, R47, UR4, -R42.reuse ;  /* 0x000000042f2f7c23 */ /* 0x100fe2000801082a */
[----:B------:R-:W-:Y:S03]  /*10530*/  FFMA.FTZ R44, R44, UR4, -R45 ;  /* 0x000000042c2c7c23 */ /* 0x000fe6000801082d */
[----:B------:R-:W2:Y:S01]  /*10540*/  MUFU.EX2 R94, R94 ;  /* 0x0000005e005e7308 */ /* 0x000ea20000000800 */
[C---:B-1----:R-:W-:Y:S01]  /*10550*/  F2FP.BF16.F32.PACK_AB R30, R133.reuse, R134 ;  /* 0x00000086851e723e */ /* 0x042fe200000010ff */
[----:B------:R-:W-:Y:S01]  /*10560*/  FADD.FTZ R133, R133, R155 ;  /* 0x0000009b85857221 */ /* 0x000fe20000010000 */
[----:B------:R-:W-:Y:S03]  /*10570*/  FFMA.FTZ R46, R46, UR4, -R45 ;  /* 0x000000042e2e7c23 */ /* 0x000fe6000801082d */
[----:B------:R-:W-:Y:S04]  /*10580*/  FADD.FTZ R133, R93, R133 ;  /* 0x000000855d857221 */ /* 0x000fe80000010000 */
[----:B------:R-:W-:Y:S10]  /*10590*/  MUFU.EX2 R85, R85 ;  /* 0x0000005500557308 */ /* 0x000ff40000000800 */
[----:B------:R-:W1:Y:S01]  /*105a0*/  MUFU.EX2 R92, R92 ;  /* 0x0000005c005c7308 */ /* 0x000e620000000800 */
[C---:B--2---:R-:W-:Y:S01]  /*105b0*/  F2FP.BF16.F32.PACK_AB R31, R94.reuse, R95 ;  /* 0x0000005f5e1f723e */ /* 0x044fe200000010ff */
[----:B------:R-:W-:Y:S04]  /*105c0*/  FADD.FTZ R95, R95, R135 ;  /* 0x000000875f5f7221 */ /* 0x000fe80000010000 */
[----:B------:R-:W-:Y:S04]  /*105d0*/  FADD.FTZ R95, R94, R95 ;  /* 0x0000005f5e5f7221 */ /* 0x000fe80000010000 */
[----:B------:R-:W2:Y:S01]  /*105e0*/  MUFU.EX2 R84, R84 ;  /* 0x0000005400547308 */ /* 0x000ea20000000800 */
[C---:B---3--:R-:W-:Y:S05]  /*105f0*/  HMMA.16816.F32.BF16 R4, R28.reuse, R12, R4 ;  /* 0x0000000c1c04723c */ /* 0x048fea0000041804 */
[C---:B------:R-:W-:Y:S01]  /*10600*/  FMUL.FTZ R12, R24.reuse, R72 ;  /* 0x00000048180c7220 */ /* 0x040fe20000410000 */
[C---:B------:R-:W-:Y:S03]  /*10610*/  FMUL.FTZ R13, R24.reuse, R73 ;  /* 0x00000049180d7220 */ /* 0x040fe60000410000 */
[----:B------:R-:W-:Y:S01]  /*10620*/  MUFU.EX2 R66, R66 ;  /* 0x0000004200427308 */ /* 0x000fe20000000800 */
[C---:B------:R-:W-:Y:S03]  /*10630*/  HMMA.16816.F32.BF16 R8, R28.reuse, R14, R8 ;  /* 0x0000000e1c08723c */ /* 0x040fe60000041808 */
[C---:B------:R-:W-:Y:S01]  /*10640*/  FMUL.FTZ R14, R23.reuse, R74 ;  /* 0x0000004a170e7220 */ /* 0x040fe20000410000 */
[----:B------:R-:W-:Y:S01]  /*10650*/  FMUL.FTZ R15, R23, R75 ;  /* 0x0000004b170f7220 */ /* 0x000fe20000410000 */
[--C-:B------:R-:W-:Y:S01]  /*10660*/  FFMA.FTZ R72, R17, UR4, -R42.reuse ;  /* 0x0000000411487c23 */ /* 0x100fe2000801082a */
[----:B------:R-:W-:Y:S03]  /*10670*/  FMUL.FTZ R17, R24, R69 ;  /* 0x0000004518117220 */ /* 0x000fe60000410000 */
[----:B------:R-:W3:Y:S01]  /*10680*/  MUFU.EX2 R65, R65 ;  /* 0x0000004100417308 */ /* 0x000ee20000000800 */
[--C-:B------:R-:W-:Y:S01]  /*10690*/  FFMA.FTZ R75, R126, UR4, -R42.reuse ;  /* 0x000000047e4b7c23 */ /* 0x100fe2000801082a */
[--C-:B------:R-:W-:Y:S01]  /*106a0*/  FFMA.FTZ R126, R26, UR4, -R42.reuse ;  /* 0x000000041a7e7c23 */ /* 0x100fe2000801082a */
[--C-:B------:R-:W-:Y:S01]  /*106b0*/  FFMA.FTZ R74, R137, UR4, -R45.reuse ;  /* 0x00000004894a7c23 */ /* 0x100fe2000801082d */
[C---:B------:R-:W-:Y:S03]  /*106c0*/  HMMA.16816.F32.BF16 R12, R28.reuse, R32, R12 ;  /* 0x000000201c0c723c */ /* 0x040fe6000004180c */
[----:B------:R-:W-:Y:S03]  /*106d0*/  FFMA.FTZ R32, R16, UR4, -R42 ;  /* 0x0000000410207c23 */ /* 0x000fe6000801082a */
[----:B------:R-:W4:Y:S01]  /*106e0*/  MUFU.EX2 R62, R62 ;  /* 0x0000003e003e7308 */ /* 0x000f220000000800 */
[----:B------:R-:W-:Y:S01]  /*106f0*/  FMUL.FTZ R16, R24, R68 ;  /* 0x0000004418107220 */ /* 0x000fe20000410000 */
[--C-:B------:R-:W-:Y:S01]  /*10700*/  FFMA.FTZ R73, R131, UR4, -R45.reuse ;  /* 0x0000000483497c23 */ /* 0x100fe2000801082d */
[----:B------:R-:W-:Y:S01]  /*10710*/  FFMA.FTZ R68, R132, UR4, -R45 ;  /* 0x0000000484447c23 */ /* 0x000fe2000801082d */
[----:B-1----:R-:W-:Y:S06]  /*10720*/  FADD.FTZ R95, R92, R95 ;  /* 0x0000005f5c5f7221 */ /* 0x002fec0000010000 */
[----:B------:R1:W-:Y:S01]  /*10730*/  MUFU.EX2 R69, R32 ;  /* 0x0000002000457308 */ /* 0x0003e20000000800 */
[----:B------:R-:W-:Y:S03]  /*10740*/  HMMA.16816.F32.BF16 R16, R28, R34, R16 ;  /* 0x000000221c10723c */ /* 0x000fe60000041810 */
[C---:B------:R-:W-:Y:S01]  /*10750*/  F2FP.BF16.F32.PACK_AB R28, R85.reuse, R93 ;  /* 0x0000005d551c723e */ /* 0x040fe200000010ff */
[----:B------:R-:W-:Y:S01]  /*10760*/  FADD.FTZ R85, R85, R133 ;  /* 0x0000008555557221 */ /* 0x000fe20000010000 */
[C---:B--2---:R-:W-:Y:S01]  /*10770*/  F2FP.BF16.F32.PACK_AB R29, R84.reuse, R92 ;  /* 0x0000005c541d723e */ /* 0x044fe200000010ff */
[----:B------:R-:W-:Y:S03]  /*10780*/  FADD.FTZ R84, R84, R95 ;  /* 0x0000005f54547221 */ /* 0x000fe60000010000 */
[----:B------:R-:W2:Y:S01]  /*10790*/  MUFU.EX2 R61, R61 ;  /* 0x0000003d003d7308 */ /* 0x000ea20000000800 */
[C---:B---3--:R-:W-:Y:S01]  /*107a0*/  F2FP.BF16.F32.PACK_AB R30, R65.reuse, R66 ;  /* 0x00000042411e723e */ /* 0x048fe200000010ff */
[----:B------:R-:W-:Y:S01]  /*107b0*/  FADD.FTZ R85, R66, R85 ;  /* 0x0000005542557221 */ /* 0x000fe20000010000 */
[----:B----4-:R-:W-:Y:S03]  /*107c0*/  FADD.FTZ R84, R62, R84 ;  /* 0x000000543e547221 */ /* 0x010fe60000010000 */
[----:B------:R-:W-:Y:S01]  /*107d0*/  FADD.FTZ R65, R65, R85 ;  /* 0x0000005541417221 */ /* 0x000fe20000010000 */
[----:B------:R-:W-:Y:S03]  /*107e0*/  MOV R85, R2 ;  /* 0x0000000200557202 */ /* 0x000fe60000000f00 */
[----:B------:R-:W3:Y:S01]  /*107f0*/  MUFU.EX2 R58, R58 ;  /* 0x0000003a003a7308 */ /* 0x000ee20000000800 */
[----:B-1----:R-:W1:Y:S09]  /*10800*/  LDSM.16.MT88.4 R32, [R40+0x400] ;  /* 0x000400002820783b */ /* 0x002e720000004200 */
[----:B------:R-:W4:Y:S01]  /*10810*/  MUFU.EX2 R57, R57 ;  /* 0x0000003900397308 */ /* 0x000f220000000800 */
[C---:B--2---:R-:W-:Y:S01]  /*10820*/  F2FP.BF16.F32.PACK_AB R31, R61.reuse, R62 ;  /* 0x0000003e3d1f723e */ /* 0x044fe200000010ff */
[----:B------:R-:W-:Y:S01]  /*10830*/  FADD.FTZ R61, R61, R84 ;  /* 0x000000543d3d7221 */ /* 0x000fe20000010000 */
[----:B------:R-:W-:Y:S07]  /*10840*/  MOV R84, R0 ;  /* 0x0000000000547202 */ /* 0x000fee0000000f00 */
[----:B------:R-:W2:Y:S01]  /*10850*/  MUFU.EX2 R54, R54 ;  /* 0x0000003600367308 */ /* 0x000ea20000000800 */
[C---:B------:R-:W-:Y:S03]  /*10860*/  HMMA.16816.F32.BF16 R4, R28.reuse, R36, R4 ;  /* 0x000000241c04723c */ /* 0x040fe60000041804 */
[----:B---3--:R-:W-:Y:S06]  /*10870*/  FADD.FTZ R65, R58, R65 ;  /* 0x000000413a417221 */ /* 0x008fec0000010000 */
[----:B------:R-:W3:Y:S01]  /*10880*/  MUFU.EX2 R50, R50 ;  /* 0x0000003200327308 */ /* 0x000ee20000000800 */
[C---:B------:R-:W-:Y:S01]  /*10890*/  HMMA.16816.F32.BF16 R8, R28.reuse, R38, R8 ;  /* 0x000000261c08723c */ /* 0x040fe20000041808 */
[----:B------:R-:W5:Y:S02]  /*108a0*/  LDSM.16.MT88.4 R36, [R100+0x3800] ;  /* 0x003800006424783b */ /* 0x000f640000004200 */
[C---:B----4-:R-:W-:Y:S01]  /*108b0*/  F2FP.BF16.F32.PACK_AB R24, R57.reuse, R58 ;  /* 0x0000003a3918723e */ /* 0x050fe200000010ff */
[----:B------:R-:W-:Y:S05]  /*108c0*/  FADD.FTZ R57, R57, R65 ;  /* 0x0000004139397221 */ /* 0x000fea0000010000 */
[----:B------:R-:W4:Y:S01]  /*108d0*/  MUFU.EX2 R56, R56 ;  /* 0x0000003800387308 */ /* 0x000f220000000800 */
[----:B--2---:R-:W-:Y:S09]  /*108e0*/  FADD.FTZ R61, R54, R61 ;  /* 0x0000003d363d7221 */ /* 0x004ff20000010000 */
[----:B------:R-:W2:Y:S01]  /*108f0*/  MUFU.EX2 R55, R55 ;  /* 0x0000003700377308 */ /* 0x000ea20000000800 */
[C---:B-1----:R-:W-:Y:S03]  /*10900*/  HMMA.16816.F32.BF16 R12, R28.reuse, R32, R12 ;  /* 0x000000201c0c723c */ /* 0x042fe6000004180c */
[C---:B---3--:R-:W-:Y:S01]  /*10910*/  F2FP.BF16.F32.PACK_AB R25, R50.reuse, R54 ;  /* 0x000000363219723e */ /* 0x048fe200000010ff */
[--C-:B------:R-:W-:Y:S01]  /*10920*/  FFMA.FTZ R54, R21, UR4, -R42.reuse ;  /* 0x0000000415367c23 */ /* 0x100fe2000801082a */
[----:B------:R-:W-:Y:S01]  /*10930*/  FADD.FTZ R61, R50, R61 ;  /* 0x0000003d323d7221 */ /* 0x000fe20000010000 */
[----:B------:R-:W-:Y:S03]  /*10940*/  FFMA.FTZ R50, R22, UR4, -R42 ;  /* 0x0000000416327c23 */ /* 0x000fe6000801082a */
[----:B------:R-:W-:Y:S01]  /*10950*/  MUFU.EX2 R60, R60 ;  /* 0x0000003c003c7308 */ /* 0x000fe20000000800 */
[----:B------:R-:W-:Y:S01]  /*10960*/  HMMA.16816.F32.BF16 R16, R28, R34, R16 ;  /* 0x000000221c10723c */ /* 0x000fe20000041810 */
[----:B------:R-:W1:Y:S02]  /*10970*/  LDSM.16.MT88.4 R28, [R40+0x800] ;  /* 0x00080000281c783b */ /* 0x000e640000004200 */
[----:B----4-:R-:W-:Y:S06]  /*10980*/  FADD.FTZ R57, R56, R57 ;  /* 0x0000003938397221 */ /* 0x010fec0000010000 */
[----:B------:R-:W3:Y:S01]  /*10990*/  MUFU.EX2 R59, R59 ;  /* 0x0000003b003b7308 */ /* 0x000ee20000000800 */
[C---:B--2---:R-:W-:Y:S01]  /*109a0*/  F2FP.BF16.F32.PACK_AB R26, R55.reuse, R56 ;  /* 0x00000038371a723e */ /* 0x044fe200000010ff */
[----:B------:R-:W2:Y:S01]  /*109b0*/  LDSM.16.MT88.4 R32, [R100+0x3c00] ;  /* 0x003c00006420783b */ /* 0x000ea20000004200 */
[----:B------:R-:W-:Y:S07]  /*109c0*/  FADD.FTZ R55, R55, R57 ;  /* 0x0000003937377221 */ /* 0x000fee0000010000 */
[----:B------:R-:W4:Y:S10]  /*109d0*/  MUFU.EX2 R64, R64 ;  /* 0x0000004000407308 */ /* 0x000f340000000800 */
[----:B------:R-:W2:Y:S01]  /*109e0*/  MUFU.EX2 R63, R63 ;  /* 0x0000003f003f7308 */ /* 0x000ea20000000800 */
[C---:B---3--:R-:W-:Y:S01]  /*109f0*/  F2FP.BF16.F32.PACK_AB R27, R59.reuse, R60 ;  /* 0x0000003c3b1b723e */ /* 0x048fe200000010ff */
[----:B------:R-:W-:Y:S04]  /*10a00*/  FADD.FTZ R60, R60, R61 ;  /* 0x0000003d3c3c7221 */ /* 0x000fe80000010000 */
[----:B------:R-:W-:Y:S04]  /*10a10*/  FADD.FTZ R60, R59, R60 ;  /* 0x0000003c3b3c7221 */ /* 0x000fe80000010000 */
[----:B------:R-:W3:Y:S01]  /*10a20*/  MUFU.EX2 R72, R72 ;  /* 0x0000004800487308 */ /* 0x000ee20000000800 */
[C---:B-----5:R-:W-:Y:S05]  /*10a30*/  HMMA.16816.F32.BF16 R4, R24.reuse, R36, R4 ;  /* 0x000000241804723c */ /* 0x060fea0000041804 */
[----:B----4-:R-:W-:Y:S04]  /*10a40*/  FADD.FTZ R55, R64, R55 ;  /* 0x0000003740377221 */ /* 0x010fe80000010000 */
[----:B------:R-:W-:Y:S01]  /*10a50*/  MUFU.EX2 R74, R74 ;  /* 0x0000004a004a7308 */ /* 0x000fe20000000800 */
[C---:B------:R-:W-:Y:S01]  /*10a60*/  HMMA.16816.F32.BF16 R8, R24.reuse, R38, R8 ;  /* 0x000000261808723c */ /* 0x040fe20000041808 */
[----:B------:R-:W4:Y:S08]  /*10a70*/  LDSM.16.MT88.4 R36, [R40+0xc00] ;  /* 0x000c00002824783b */ /* 0x000f300000004200 */
[----:B------:R-:W5:Y:S01]  /*10a80*/  MUFU.EX2 R73, R73 ;  /* 0x0000004900497308 */ /* 0x000f620000000800 */
[C---:B-1----:R-:W-:Y:S09]  /*10a90*/  HMMA.16816.F32.BF16 R12, R24.reuse, R28, R12 ;  /* 0x0000001c180c723c */ /* 0x042ff2000004180c */
[----:B------:R-:W-:Y:S01]  /*10aa0*/  MUFU.EX2 R71, R71 ;  /* 0x0000004700477308 */ /* 0x000fe20000000800 */
[----:B------:R-:W-:Y:S01]  /*10ab0*/  HMMA.16816.F32.BF16 R16, R24, R30, R16 ;  /* 0x0000001e1810723c */ /* 0x000fe20000041810 */
[----:B------:R-:W1:Y:S02]  /*10ac0*/  LDSM.16.MT88.4 R28, [R100+0x4000] ;  /* 0x00400000641c783b */ /* 0x000e640000004200 */
[C---:B--2---:R-:W-:Y:S01]  /*10ad0*/  F2FP.BF16.F32.PACK_AB R24, R63.reuse, R64 ;  /* 0x000000403f18723e */ /* 0x044fe200000010ff */
[----:B------:R-:W-:Y:S01]  /*10ae0*/  FADD.FTZ R63, R63, R55 ;  /* 0x000000373f3f7221 */ /* 0x000fe20000010000 */
[----:B---3--:R-:W-:Y:S01]  /*10af0*/  F2FP.BF16.F32.PACK_AB R25, R69, R72 ;  /* 0x000000484519723e */ /* 0x008fe200000010ff */
[----:B------:R-:W-:Y:S03]  /*10b00*/  FADD.FTZ R72, R72, R60 ;  /* 0x0000003c48487221 */ /* 0x000fe60000010000 */
[----:B------:R-:W2:Y:S01]  /*10b10*/  MUFU.EX2 R67, R67 ;  /* 0x0000004300437308 */ /* 0x000ea20000000800 */
[----:B-----5:R-:W-:Y:S01]  /*10b20*/  F2FP.BF16.F32.PACK_AB R26, R73, R74 ;  /* 0x0000004a491a723e */ /* 0x020fe200000010ff */
[----:B------:R-:W-:Y:S01]  /*10b30*/  FADD.FTZ R63, R74, R63 ;  /* 0x0000003f4a3f7221 */ /* 0x000fe20000010000 */
[----:B------:R-:W-:Y:S03]  /*10b40*/  FADD.FTZ R72, R69, R72 ;  /* 0x0000004845487221 */ /* 0x000fe60000010000 */
[----:B------:R-:W-:Y:S04]  /*10b50*/  FADD.FTZ R73, R73, R63 ;  /* 0x0000003f49497221 */ /* 0x000fe80000010000 */
[----:B------:R-:W3:Y:S10]  /*10b60*/  MUFU.EX2 R68, R68 ;  /* 0x0000004400447308 */ /* 0x000ef40000000800 */
[----:B------:R-:W5:Y:S01]  /*10b70*/  MUFU.EX2 R70, R70 ;  /* 0x0000004600467308 */ /* 0x000f620000000800 */
[----:B--2---:R-:W-:Y:S01]  /*10b80*/  F2FP.BF16.F32.PACK_AB R27, R67, R71 ;  /* 0x00000047431b723e */ /* 0x004fe200000010ff */
[----:B------:R-:W-:Y:S04]  /*10b90*/  FADD.FTZ R71, R71, R72 ;  /* 0x0000004847477221 */ /* 0x000fe80000010000 */
[----:B------:R-:W-:Y:S04]  /*10ba0*/  FADD.FTZ R71, R67, R71 ;  /* 0x0000004743477221 */ /* 0x000fe80000010000 */
[----:B------:R-:W-:Y:S01]  /*10bb0*/  MUFU.EX2 R75, R75 ;  /* 0x0000004b004b7308 */ /* 0x000fe20000000800 */
[C---:B------:R-:W-:Y:S03]  /*10bc0*/  HMMA.16816.F32.BF16 R4, R24.reuse, R32, R4 ;  /* 0x000000201804723c */ /* 0x040fe60000041804 */
[----:B---3--:R-:W-:Y:S06]  /*10bd0*/  FADD.FTZ R73, R68, R73 ;  /* 0x0000004944497221 */ /* 0x008fec0000010000 */
[----:B------:R-:W2:Y:S01]  /*10be0*/  MUFU.EX2 R80, R80 ;  /* 0x0000005000507308 */ /* 0x000ea20000000800 */
[C---:B------:R-:W-:Y:S01]  /*10bf0*/  HMMA.16816.F32.BF16 R8, R24.reuse, R34, R8 ;  /* 0x000000221808723c */ /* 0x040fe20000041808 */
[----:B------:R-:W3:Y:S02]  /*10c00*/  LDSM.16.MT88.4 R32, [R40+0x1000] ;  /* 0x001000002820783b */ /* 0x000ee40000004200 */
[C---:B-----5:R-:W-:Y:S06]  /*10c10*/  FADD.FTZ R73, R70.reuse, R73 ;  /* 0x0000004946497221 */ /* 0x060fec0000010000 */
[----:B------:R-:W-:Y:S01]  /*10c20*/  MUFU.EX2 R81, R81 ;  /* 0x0000005100517308 */ /* 0x000fe20000000800 */
[C---:B----4-:R-:W-:Y:S09]  /*10c30*/  HMMA.16816.F32.BF16 R12, R24.reuse, R36, R12 ;  /* 0x00000024180c723c */ /* 0x050ff2000004180c */
[----:B------:R-:W4:Y:S01]  /*10c40*/  MUFU.EX2 R82, R82 ;  /* 0x0000005200527308 */ /* 0x000f220000000800 */
[----:B------:R-:W-:Y:S01]  /*10c50*/  HMMA.16816.F32.BF16 R16, R24, R38, R16 ;  /* 0x000000261810723c */ /* 0x000fe20000041810 */
[----:B------:R-:W5:Y:S02]  /*10c60*/  LDSM.16.MT88.4 R36, [R100+0x4400] ;  /* 0x004400006424783b */ /* 0x000f640000004200 */
[----:B------:R-:W-:Y:S02]  /*10c70*/  F2FP.BF16.F32.PACK_AB R24, R70, R68 ;  /* 0x000000444618723e */ /* 0x000fe400000010ff */
[C---:B--2---:R-:W-:Y:S01]  /*10c80*/  F2FP.BF16.F32.PACK_AB R25, R80.reuse, R75 ;  /* 0x0000004b5019723e */ /* 0x044fe200000010ff */
[----:B------:R-:W-:Y:S03]  /*10c90*/  FADD.FTZ R75, R75, R71 ;  /* 0x000000474b4b7221 */ /* 0x000fe60000010000 */
[----:B------:R-:W-:Y:S01]  /*10ca0*/  MUFU.EX2 R126, R126 ;  /* 0x0000007e007e7308 */ /* 0x000fe20000000800 */
[----:B------:R-:W-:Y:S09]  /*10cb0*/  FADD.FTZ R75, R80, R75 ;  /* 0x0000004b504b7221 */ /* 0x000ff20000010000 */
[----:B------:R-:W2:Y:S01]  /*10cc0*/  MUFU.EX2 R123, R123 ;  /* 0x0000007b007b7308 */ /* 0x000ea20000000800 */
[C---:B----4-:R-:W-:Y:S01]  /*10cd0*/  F2FP.BF16.F32.PACK_AB R26, R82.reuse, R81 ;  /* 0x00000051521a723e */ /* 0x050fe200000010ff */
[----:B------:R-:W-:Y:S04]  /*10ce0*/  FADD.FTZ R81, R81, R73 ;  /* 0x0000004951517221 */ /* 0x000fe80000010000 */
[----:B------:R-:W-:Y:S04]  /*10cf0*/  FADD.FTZ R81, R82, R81 ;  /* 0x0000005152517221 */ /* 0x000fe80000010000 */
[----:B------:R-:W4:Y:S10]  /*10d00*/  MUFU.EX2 R83, R83 ;  /* 0x0000005300537308 */ /* 0x000f340000000800 */
[----:B------:R-:W-:Y:S01]  /*10d10*/  MUFU.EX2 R121, R121 ;  /* 0x0000007900797308 */ /* 0x000fe20000000800 */
[C---:B--2---:R-:W-:Y:S01]  /*10d20*/  F2FP.BF16.F32.PACK_AB R27, R123.reuse, R126 ;  /* 0x0000007e7b1b723e */ /* 0x044fe200000010ff */
[----:B------:R-:W-:Y:S04]  /*10d30*/  FADD.FTZ R126, R126, R75 ;  /* 0x0000004b7e7e7221 */ /* 0x000fe80000010000 */
[----:B------:R-:W-:Y:S04]  /*10d40*/  FADD.FTZ R126, R123, R126 ;  /* 0x0000007e7b7e7221 */ /* 0x000fe80000010000 */
[----:B------:R-:W2:Y:S01]  /*10d50*/  MUFU.EX2 R91, R91 ;  /* 0x0000005b005b7308 */ /* 0x000ea20000000800 */
[C---:B-1----:R-:W-:Y:S03]  /*10d60*/  HMMA.16816.F32.BF16 R4, R24.reuse, R28, R4 ;  /* 0x0000001c1804723c */ /* 0x042fe60000041804 */
[----:B----4-:R-:W-:Y:S06]  /*10d70*/  FADD.FTZ R81, R83, R81 ;  /* 0x0000005153517221 */ /* 0x010fec0000010000 */
[----:B------:R-:W1:Y:S01]  /*10d80*/  MUFU.EX2 R122, R122 ;  /* 0x0000007a007a7308 */ /* 0x000e620000000800 */
[C---:B------:R-:W-:Y:S01]  /*10d90*/  HMMA.16816.F32.BF16 R8, R24.reuse, R30, R8 ;  /* 0x0000001e1808723c */ /* 0x040fe20000041808 */
[----:B------:R-:W4:Y:S08]  /*10da0*/  LDSM.16.MT88.4 R28, [R40+0x1400] ;  /* 0x00140000281c783b */ /* 0x000f300000004200 */
[----:B------:R-:W5:Y:S01]  /*10db0*/  MUFU.EX2 R96, R96 ;  /* 0x0000006000607308 */ /* 0x000f620000000800 */
        /* <DEDUP_REMOVED lines=9> */
[----:B------:R-:W1:Y:S01]  /*10e50*/  MUFU.EX2 R98, R98 ;  /* 0x0000006200627308 */ /* 0x000e620000000800 */
[----:B-----5:R-:W-:Y:S09]  /*10e60*/  FADD.FTZ R121, R96, R121 ;  /* 0x0000007960797221 */ /* 0x020ff20000010000 */
[----:B------:R-:W5:Y:S01]  /*10e70*/  MUFU.EX2 R90, R90 ;  /* 0x0000005a005a7308 */ /* 0x000f620000000800 */
[C---:B--2---:R-:W-:Y:S01]  /*10e80*/  F2FP.BF16.F32.PACK_AB R26, R97.reuse, R96 ;  /* 0x00000060611a723e */ /* 0x044fe200000010ff */
[----:B------:R-:W-:Y:S08]  /*10e90*/  FADD.FTZ R97, R97, R121 ;  /* 0x0000007961617221 */ /* 0x000ff00000010000 */
[----:B------:R-:W2:Y:S01]  /*10ea0*/  MUFU.EX2 R89, R89 ;  /* 0x0000005900597308 */ /* 0x000ea20000000800 */
[----:B-1----:R-:W-:Y:S09]  /*10eb0*/  FADD.FTZ R122, R98, R122 ;  /* 0x0000007a627a7221 */ /* 0x002ff20000010000 */
[----:B------:R-:W1:Y:S01]  /*10ec0*/  MUFU.EX2 R88, R88 ;  /* 0x0000005800587308 */ /* 0x000e620000000800 */
[C---:B-----5:R-:W-:Y:S01]  /*10ed0*/  F2FP.BF16.F32.PACK_AB R27, R90.reuse, R98 ;  /* 0x000000625a1b723e */ /* 0x060fe200000010ff */
[----:B------:R-:W-:Y:S08]  /*10ee0*/  FADD.FTZ R122, R90, R122 ;  /* 0x0000007a5a7a7221 */ /* 0x000ff00000010000 */
[----:B------:R-:W-:Y:S01]  /*10ef0*/  MUFU.EX2 R52, R52 ;  /* 0x0000003400347308 */ /* 0x000fe20000000800 */
[C---:B------:R-:W-:Y:S03]  /*10f00*/  HMMA.16816.F32.BF16 R4, R24.reuse, R36, R4 ;  /* 0x000000241804723c */ /* 0x040fe60000041804 */
[----:B--2---:R-:W-:Y:S06]  /*10f10*/  FADD.FTZ R97, R89, R97 ;  /* 0x0000006159617221 */ /* 0x004fec0000010000 */
[----:B------:R-:W2:Y:S01]  /*10f20*/  MUFU.EX2 R53, R53 ;  /* 0x0000003500357308 */ /* 0x000ea20000000800 */
[C---:B------:R-:W-:Y:S01]  /*10f30*/  HMMA.16816.F32.BF16 R8, R24.reuse, R38, R8 ;  /* 0x000000261808723c */ /* 0x040fe20000041808 */
[----:B------:R-:W5:Y:S08]  /*10f40*/  LDSM.16.MT88.4 R36, [R40+0x1800] ;  /* 0x001800002824783b */ /* 0x000f700000004200 */
[----:B------:R-:W3:Y:S01]  /*10f50*/  MUFU.EX2 R51, R51 ;  /* 0x0000003300337308 */ /* 0x000ee20000000800 */
[C---:B----4-:R-:W-:Y:S03]  /*10f60*/  HMMA.16816.F32.BF16 R12, R24.reuse, R28, R12 ;  /* 0x0000001c180c723c */ /* 0x050fe6000004180c */
[--C-:B------:R-:W-:Y:S01]  /*10f70*/  FFMA.FTZ R29, R20, UR4, -R42.reuse ;  /* 0x00000004141d7c23 */ /* 0x100fe2000801082a */
[--C-:B------:R-:W-:Y:S01]  /*10f80*/  FFMA.FTZ R28, R41, UR4, -R45.reuse ;  /* 0x00000004291c7c23 */ /* 0x100fe2000801082d */
[----:B------:R-:W4:Y:S01]  /*10f90*/  LDSM.16.MT88.4 R20, [R40+0x1c00] ;  /* 0x001c00002814783b */ /* 0x000f220000004200 */
[----:B------:R-:W-:Y:S03]  /*10fa0*/  FFMA.FTZ R45, R43, UR4, -R45 ;  /* 0x000000042b2d7c23 */ /* 0x000fe6000801082d */
[----:B------:R-:W5:Y:S01]  /*10fb0*/  MUFU.EX2 R48, R48 ;  /* 0x0000003000307308 */ /* 0x000f620000000800 */
[----:B------:R-:W-:Y:S03]  /*10fc0*/  HMMA.16816.F32.BF16 R16, R24, R30, R16 ;  /* 0x0000001e1810723c */ /* 0x000fe60000041810 */
[----:B-1----:R-:W-:Y:S01]  /*10fd0*/  F2FP.BF16.F32.PACK_AB R24, R88, R89 ;  /* 0x000000595818723e */ /* 0x002fe200000010ff */
[----:B------:R-:W-:Y:S01]  /*10fe0*/  FFMA.FTZ R42, R3, UR4, -R42 ;  /* 0x00000004032a7c23 */ /* 0x000fe2000801082a */
[C---:B--2---:R-:W-:Y:S01]  /*10ff0*/  F2FP.BF16.F32.PACK_AB R25, R53.reuse, R52 ;  /* 0x000000343519723e */ /* 0x044fe200000010ff */
        /* <DEDUP_REMOVED lines=10> */
[----:B-1----:R-:W-:Y:S01]  /*110a0*/  F2FP.BF16.F32.PACK_AB R27, R47, R49 ;  /* 0x000000312f1b723e */ /* 0x002fe200000010ff */
[----:B------:R-:W-:Y:S04]  /*110b0*/  FADD.FTZ R49, R49, R52 ;  /* 0x0000003431317221 */ /* 0x000fe80000010000 */
[----:B------:R-:W-:Y:S02]  /*110c0*/  FADD.FTZ R49, R47, R49 ;  /* 0x000000312f317221 */ /* 0x000fe40000010000 */
[C---:B------:R-:W-:Y:S02]  /*110d0*/  HMMA.16816.F32.BF16 R4, R24.reuse, R32, R4 ;  /* 0x000000201804723c */ /* 0x040fe40000041804 */
[----:B------:R-:W-:Y:S01]  /*110e0*/  MUFU.EX2 R50, R50 ;  /* 0x0000003200327308 */ /* 0x000fe20000000800 */
[----:B--2---:R-:W-:Y:S05]  /*110f0*/  FADD.FTZ R48, R44, R48 ;  /* 0x000000302c307221 */ /* 0x004fea0000010000 */
[C---:B------:R-:W-:Y:S04]  /*11100*/  HMMA.16816.F32.BF16 R8, R24.reuse, R34, R8 ;  /* 0x000000221808723c */ /* 0x040fe80000041808 */
[----:B------:R-:W1:Y:S01]  /*11110*/  MUFU.EX2 R54, R54 ;  /* 0x0000003600367308 */ /* 0x000e620000000800 */
[C---:B---3--:R-:W-:Y:S01]  /*11120*/  F2FP.BF16.F32.PACK_AB R68, R46.reuse, R44 ;  /* 0x0000002c2e44723e */ /* 0x048fe200000010ff */
[----:B------:R-:W-:Y:S02]  /*11130*/  FADD.FTZ R46, R46, R48 ;  /* 0x000000302e2e7221 */ /* 0x000fe40000010000 */
[C---:B------:R-:W-:Y:S06]  /*11140*/  HMMA.16816.F32.BF16 R12, R24.reuse, R36, R12 ;  /* 0x00000024180c723c */ /* 0x040fec000004180c */
[----:B------:R-:W2:Y:S02]  /*11150*/  MUFU.EX2 R28, R28 ;  /* 0x0000001c001c7308 */ /* 0x000ea40000000800 */
[----:B------:R-:W-:Y:S08]  /*11160*/  HMMA.16816.F32.BF16 R16, R24, R38, R16 ;  /* 0x000000261810723c */ /* 0x000ff00000041810 */
[----:B------:R-:W3:Y:S01]  /*11170*/  MUFU.EX2 R45, R45 ;  /* 0x0000002d002d7308 */ /* 0x000ee20000000800 */
[----:B-1----:R-:W-:Y:S01]  /*11180*/  F2FP.BF16.F32.PACK_AB R69, R54, R50 ;  /* 0x000000323645723e */ /* 0x002fe200000010ff */
[----:B------:R-:W-:Y:S04]  /*11190*/  FADD.FTZ R50, R50, R49 ;  /* 0x0000003132327221 */ /* 0x000fe80000010000 */
[----:B------:R-:W-:Y:S04]  /*111a0*/  FADD.FTZ R50, R54, R50 ;  /* 0x0000003236327221 */ /* 0x000fe80000010000 */
[----:B------:R-:W1:Y:S01]  /*111b0*/  MUFU.EX2 R29, R29 ;  /* 0x0000001d001d7308 */ /* 0x000e620000000800 */
[----:B--2---:R-:W-:Y:S09]  /*111c0*/  FADD.FTZ R46, R28, R46 ;  /* 0x0000002e1c2e7221 */ /* 0x004ff20000010000 */
[----:B------:R-:W2:Y:S01]  /*111d0*/  MUFU.EX2 R42, R42 ;  /* 0x0000002a002a7308 */ /* 0x000ea20000000800 */
[C---:B---3--:R-:W-:Y:S01]  /*111e0*/  F2FP.BF16.F32.PACK_AB R70, R45.reuse, R28 ;  /* 0x0000001c2d46723e */ /* 0x048fe200000010ff */
[----:B------:R-:W-:Y:S01]  /*111f0*/  FADD.FTZ R125, R45, R46 ;  /* 0x0000002e2d7d7221 */ /* 0x000fe20000010000 */
[----:B-1----:R-:W-:Y:S01]  /*11200*/  FADD.FTZ R50, R29, R50 ;  /* 0x000000321d327221 */ /* 0x002fe20000010000 */
[C---:B--2---:R-:W-:Y:S03]  /*11210*/  F2FP.BF16.F32.PACK_AB R71, R42.reuse, R29 ;  /* 0x0000001d2a47723e */ /* 0x044fe600000010ff */
[----:B------:R-:W-:Y:S04]  /*11220*/  FADD.FTZ R124, R42, R50 ;  /* 0x000000322a7c7221 */ /* 0x000fe80000010000 */
[C---:B------:R-:W-:Y:S08]  /*11230*/  HMMA.16816.F32.BF16 R80, R68.reuse, R76, R4 ;  /* 0x0000004c4450723c */ /* 0x040ff00000041804 */
[C---:B------:R-:W-:Y:S08]  /*11240*/  HMMA.16816.F32.BF16 R76, R68.reuse, R78, R8 ;  /* 0x0000004e444c723c */ /* 0x040ff00000041808 */
[C---:B----4-:R-:W-:Y:S08]  /*11250*/  HMMA.16816.F32.BF16 R72, R68.reuse, R20, R12 ;  /* 0x000000144448723c */ /* 0x050ff0000004180c */
[----:B------:R-:W-:Y:S01]  /*11260*/  HMMA.16816.F32.BF16 R68, R68, R22, R16 ;  /* 0x000000164444723c */ /* 0x000fe20000041810 */
[----:B------:R-:W-:Y:S08]  /*11270*/  @!UPT UIADD3 URZ, UPT, UPT, URZ, URZ, URZ ;  /* 0x000000fffffff290 */ /* 0x000ff0000fffe0ff */
[----:B------:R-:W-:Y:S11]  /*11280*/  @P0 BRA `(.L_x_3474) ;  /* 0xffffffcc00e40947 */ /* 0x000ff6000383ffff */
.L_x_3470:
[----:B------:R-:W1:Y:S01]  /*11290*/  SHFL.BFLY PT, R4, R125, 0x2, 0x1f ;  /* 0x0c401f007d047f89 */ /* 0x000e6200000e0000 */
[----:B------:R-:W-:Y:S01]  /*112a0*/  SHF.L.U32 R7, R87, 0x1, RZ ;  /* 0x0000000157077819 */ /* 0x000fe200000006ff */
[----:B------:R-:W2:Y:S01]  /*112b0*/  LDC R15, c[0x0][0x434] ;  /* 0x00010d00ff0f7b82 */ /* 0x000ea20000000800 */
[----:B------:R-:W-:Y:S01]  /*112c0*/  LOP3.LUT R8, R113, 0xc0, R112, 0xf8, !PT ;  /* 0x000000c071087812 */ /* 0x000fe200078ef870 */
[----:B------:R-:W3:Y:S01]  /*112d0*/  SHFL.BFLY PT, R3, R124, 0x2, 0x1f ;  /* 0x0c401f007c037f89 */ /* 0x000ee200000e0000 */
[----:B------:R-:W-:Y:S01]  /*112e0*/  LOP3.LUT R7, R7, 0x6, RZ, 0xc0, !PT ;  /* 0x0000000607077812 */ /* 0x000fe200078ec0ff */
[----:B------:R-:W-:Y:S01]  /*112f0*/  BSSY.RECONVERGENT B0, `(.L_x_3475) ;  /* 0x0000067000007945 */ /* 0x000fe20003800200 */
[----:B------:R-:W-:Y:S01]  /*11300*/  ISETP.NE.AND P2, PT, R103, -0x1, PT ;  /* 0xffffffff6700780c */ /* 0x000fe20003f45270 */
[----:B------:R-:W4:Y:S01]  /*11310*/  S2R R10, SR_CTAID.Y ;  /* 0x00000000000a7919 */ /* 0x000f220000002600 */
[----:B------:R-:W-:Y:S01]  /*11320*/  LOP3.LUT R7, R7, 0x3e00, R102, 0xf8, !PT ;  /* 0x00003e0007077812 */ /* 0x000fe200078ef866 */
[----:B------:R-:W5:Y:S01]  /*11330*/  S2UR UR8, SR_CTAID.X ;  /* 0x00000000000879c3 */ /* 0x000f620000002500 */
[----:B------:R-:W-:Y:S01]  /*11340*/  LOP3.LUT R14, R86, 0x20, RZ, 0xc0, !PT ;  /* 0x00000020560e7812 */ /* 0x000fe200078ec0ff */
[----:B------:R-:W4:Y:S01]  /*11350*/  S2R R11, SR_CTAID.Z ;  /* 0x00000000000b7919 */ /* 0x000f220000002700 */
[----:B------:R-:W-:-:S02]  /*11360*/  LOP3.LUT R112, R7, 0x20, R112, 0xf8, !PT ;  /* 0x0000002007707812 */ /* 0x000fc400078ef870 */
[----:B------:R-:W-:Y:S02]  /*11370*/  LOP3.LUT R16, R86, 0x40, RZ, 0xc0, !PT ;  /* 0x0000004056107812 */ /* 0x000fe400078ec0ff */
[----:B------:R-:W-:Y:S01]  /*11380*/  LOP3.LUT R8, R112, R8, RZ, 0xfc, !PT ;  /* 0x0000000870087212 */ /* 0x000fe200078efcff */
[----:B------:R-:W4:Y:S01]  /*11390*/  LDC.U8 R7, c[0x0][0x548] ;  /* 0x00015200ff077b82 */ /* 0x000f220000000000 */
[----:B------:R-:W-:Y:S02]  /*113a0*/  LOP3.LUT P5, RZ, R87, 0x3, RZ, 0xc0, !PT ;  /* 0x0000000357ff7812 */ /* 0x000fe400078ac0ff */
[----:B------:R-:W-:Y:S01]  /*113b0*/  LEA R12, R8, UR5, 0x1 ;  /* 0x00000005080c7c11 */ /* 0x000fe2000f8e08ff */
[----:B-1----:R-:W-:-:S03]  /*113c0*/  FADD.FTZ R4, R4, R125 ;  /* 0x0000007d04047221 */ /* 0x002fc60000010000 */
[C---:B------:R-:W-:Y:S01]  /*113d0*/  IADD3 R16, PT, PT, R12.reuse, -R16, RZ ;  /* 0x800000100c107210 */ /* 0x040fe20007ffe0ff */
[----:B------:R-:W1:Y:S01]  /*113e0*/  @P2 LDC.64 R8, c[0x0][0x408] ;  /* 0x00010200ff082b82 */ /* 0x000e620000000a00 */
[----:B------:R-:W-:Y:S01]  /*113f0*/  IADD3 R19, PT, PT, R12, -R14, RZ ;  /* 0x8000000e0c137210 */ /* 0x000fe20007ffe0ff */
[----:B---3--:R-:W-:Y:S01]  /*11400*/  FADD.FTZ R124, R3, R124 ;  /* 0x0000007c037c7221 */ /* 0x008fe20000010000 */
[----:B------:R-:W3:Y:S01]  /*11410*/  SHFL.BFLY PT, R5, R4, 0x1, 0x1f ;  /* 0x0c201f0004057f89 */ /* 0x000ee200000e0000 */
[----:B------:R-:W-:-:S03]  /*11420*/  IADD3 R14, PT, PT, -R14, R16, RZ ;  /* 0x000000100e0e7210 */ /* 0x000fc60007ffe1ff */
[----:B------:R-:W2:Y:S01]  /*11430*/  SHFL.BFLY PT, R3, R124, 0x1, 0x1f ;  /* 0x0c201f007c037f89 */ /* 0x000ea200000e0000 */
[----:B-----5:R-:W-:Y:S01]  /*11440*/  USHF.L.U32 UR8, UR8, 0x6, URZ ;  /* 0x0000000608087899 */ /* 0x020fe200080006ff */
[----:B----4-:R-:W-:-:S04]  /*11450*/  ISETP.NE.AND P3, PT, R7, RZ, PT ;  /* 0x000000ff0700720c */ /* 0x010fc80003f65270 */
[C---:B------:R-:W-:Y:S01]  /*11460*/  ISETP.NE.OR P4, PT, R103.reuse, -0x1, !P3 ;  /* 0xffffffff6700780c */ /* 0x040fe20005f85670 */
[----:B-1----:R-:W-:Y:S01]  /*11470*/  @P2 IMAD.WIDE.U32 R22, R103, R8, RZ ;  /* 0x0000000867162225 */ /* 0x002fe200078e00ff */
[----:B------:R-:W-:-:S03]  /*11480*/  MOV R8, 0x7f800000 ;  /* 0x7f80000000087802 */ /* 0x000fc60000000f00 */
[----:B---3--:R-:W-:-:S04]  /*11490*/  FADD.FTZ R4, R4, R5 ;  /* 0x0000000504047221 */ /* 0x008fc80000010000 */
[----:B------:R-:W1:Y:S01]  /*114a0*/  @!P3 LDC R13, c[0x0][0x3e0] ;  /* 0x0000f800ff0dbb82 */ /* 0x000e620000000800 */
[----:B--2---:R-:W-:Y:S01]  /*114b0*/  FADD.FTZ R3, R124, R3 ;  /* 0x000000037c037221 */ /* 0x004fe20000010000 */
[----:B------:R-:W2:Y:S01]  /*114c0*/  MUFU.RCP R6, R4 ;  /* 0x0000000400067308 */ /* 0x000ea20000001000 */
[----:B------:R-:W-:-:S03]  /*114d0*/  FSETP.NE.FTZ.AND P1, PT, R4, RZ, PT ;  /* 0x000000ff0400720b */ /* 0x000fc60003f35000 */
[----:B------:R-:W-:Y:S02]  /*114e0*/  FSETP.NE.FTZ.AND P0, PT, R3, RZ, PT ;  /* 0x000000ff0300720b */ /* 0x000fe40003f15000 */
[----:B------:R-:W3:Y:S02]  /*114f0*/  @P3 LDC R18, c[0x0][0x454] ;  /* 0x00011500ff123b82 */ /* 0x000ee40000000800 */
[----:B------:R-:W4:Y:S08]  /*11500*/  MUFU.RCP R5, R3 ;  /* 0x0000000300057308 */ /* 0x000f300000001000 */
[----:B------:R5:W5:Y:S01]  /*11510*/  @P1 MUFU.LG2 R17, R4 ;  /* 0x0000000400111308 */ /* 0x000b620000000c00 */
[----:B--2---:R-:W-:Y:S01]  /*11520*/  FSEL R6, R6, 1, P1 ;  /* 0x3f80000006067808 */ /* 0x004fe20000800000 */
[----:B-1----:R-:W-:-:S04]  /*11530*/  @!P3 IMAD R13, R10, R13, R11 ;  /* 0x0000000d0a0db224 */ /* 0x002fc800078e020b */
[C---:B------:R-:W-:Y:S01]  /*11540*/  FMUL.FTZ R80, R6.reuse, R80 ;  /* 0x0000005006507220 */ /* 0x040fe20000410000 */
[C---:B------:R-:W-:Y:S01]  /*11550*/  FMUL.FTZ R81, R6.reuse, R81 ;  /* 0x0000005106517220 */ /* 0x040fe20000410000 */
[C---:B------:R-:W-:Y:S01]  /*11560*/  FMUL.FTZ R76, R6.reuse, R76 ;  /* 0x0000004c064c7220 */ /* 0x040fe20000410000 */
[----:B----4-:R-:W-:Y:S01]  /*11570*/  FSEL R5, R5, 1, P0 ;  /* 0x3f80000005057808 */ /* 0x010fe20000000000 */
        /* <DEDUP_REMOVED lines=8> */
[----:B------:R-:W1:Y:S01]  /*11600*/  @!P2 LDC.64 R6, c[0x0][0x400] ;  /* 0x00010000ff06ab82 */ /* 0x000e620000000a00 */
[----:B------:R-:W2:Y:S01]  /*11610*/  @P0 MUFU.LG2 R3, R3 ;  /* 0x0000000300030308 */ /* 0x000ea20000000c00 */
[----:B------:R-:W-:Y:S01]  /*11620*/  F2FP.BF16.F32.PACK_AB R82, R83, R82 ;  /* 0x000000525352723e */ /* 0x000fe200000010ff */
[C---:B------:R-:W-:Y:S01]  /*11630*/  FMUL.FTZ R78, R5.reuse, R78 ;  /* 0x0000004e054e7220 */ /* 0x040fe20000410000 */
[----:B------:R-:W-:Y:S01]  /*11640*/  STS [R12], R80 ;  /* 0x000000500c007388 */ /* 0x000fe20000000800 */
[C---:B------:R-:W-:Y:S01]  /*11650*/  FMUL.FTZ R79, R5.reuse, R79 ;  /* 0x0000004f054f7220 */ /* 0x040fe20000410000 */
[C---:B------:R-:W-:Y:S01]  /*11660*/  FMUL.FTZ R74, R5.reuse, R74 ;  /* 0x0000004a054a7220 */ /* 0x040fe20000410000 */
[C---:B------:R-:W-:Y:S01]  /*11670*/  FMUL.FTZ R75, R5.reuse, R75 ;  /* 0x0000004b054b7220 */ /* 0x040fe20000410000 */
[----:B------:R4:W-:Y:S01]  /*11680*/  STS [R12+0x200], R82 ;  /* 0x000200520c007388 */ /* 0x0009e20000000800 */
[----:B-----5:R-:W5:Y:S01]  /*11690*/  @P1 LDC R4, c[0x0][0x458] ;  /* 0x00011600ff041b82 */ /* 0x020f620000000800 */
[C---:B------:R-:W-:Y:S01]  /*116a0*/  FMUL.FTZ R70, R5.reuse, R70 ;  /* 0x0000004605467220 */ /* 0x040fe20000410000 */
[----:B------:R-:W-:Y:S01]  /*116b0*/  FMUL.FTZ R5, R5, R71 ;  /* 0x0000004705057220 */ /* 0x000fe20000410000 */
[----:B------:R-:W-:Y:S01]  /*116c0*/  F2FP.BF16.F32.PACK_AB R76, R77, R76 ;  /* 0x0000004c4d4c723e */ /* 0x000fe200000010ff */
[----:B------:R-:W-:Y:S01]  /*116d0*/  @P1 FMUL.FTZ R17, R17, 0.69314718246459960938 ;  /* 0x3f31721811111820 */ /* 0x000fe20000410000 */
[----:B------:R-:W-:-:S02]  /*116e0*/  F2FP.BF16.F32.PACK_AB R78, R79, R78 ;  /* 0x0000004e4f4e723e */ /* 0x000fc400000010ff */
[----:B------:R-:W-:Y:S01]  /*116f0*/  F2FP.BF16.F32.PACK_AB R72, R73, R72 ;  /* 0x000000484948723e */ /* 0x000fe200000010ff */
[----:B------:R1:W-:Y:S01]  /*11700*/  STS [R19+0x10], R76 ;  /* 0x0000104c13007388 */ /* 0x0003e20000000800 */
[----:B------:R-:W-:Y:S01]  /*11710*/  F2FP.BF16.F32.PACK_AB R74, R75, R74 ;  /* 0x0000004a4b4a723e */ /* 0x000fe200000010ff */
[----:B--2---:R-:W-:Y:S01]  /*11720*/  @P0 FMUL.FTZ R3, R3, 0.69314718246459960938 ;  /* 0x3f31721803030820 */ /* 0x004fe20000410000 */
[----:B------:R-:W-:Y:S01]  /*11730*/  F2FP.BF16.F32.PACK_AB R68, R69, R68 ;  /* 0x000000444544723e */ /* 0x000fe200000010ff */
[----:B------:R2:W-:Y:S01]  /*11740*/  STS [R19+0x210], R78 ;  /* 0x0002104e13007388 */ /* 0x0005e20000000800 */
[----:B------:R-:W-:Y:S01]  /*11750*/  F2FP.BF16.F32.PACK_AB R5, R5, R70 ;  /* 0x000000460505723e */ /* 0x000fe200000010ff */
[C---:B-1----:R-:W-:Y:S02]  /*11760*/  @!P2 IMAD.WIDE.U32 R20, R10.reuse, R6, RZ ;  /* 0x000000060a14a225 */ /* 0x042fe400078e00ff */
[----:B------:R2:W-:Y:S02]  /*11770*/  STS [R16+0x20], R72 ;  /* 0x0000204810007388 */ /* 0x0005e40000000800 */
[----:B------:R-:W-:-:S02]  /*11780*/  @!P2 IMAD R7, R10, R7, R21 ;  /* 0x000000070a07a224 */ /* 0x000fc400078e0215 */
[----:B------:R2:W-:Y:S01]  /*11790*/  STS [R16+0x220], R74 ;  /* 0x0002204a10007388 */ /* 0x0005e20000000800 */
[----:B------:R-:W-:Y:S01]  /*117a0*/  @P2 IMAD R7, R103, R9, R23 ;  /* 0x0000000967072224 */ /* 0x000fe200078e0217 */
[----:B------:R-:W-:Y:S01]  /*117b0*/  MOV R9, 0x7f800000 ;  /* 0x7f80000000097802 */ /* 0x000fe20000000f00 */
[-C--:B------:R-:W-:Y:S01]  /*117c0*/  @!P4 IMAD R103, R10, R15.reuse, RZ ;  /* 0x0000000f0a67c224 */ /* 0x080fe200078e02ff */
[----:B----4-:R-:W1:Y:S01]  /*117d0*/  @P0 LDC R12, c[0x0][0x458] ;  /* 0x00011600ff0c0b82 */ /* 0x010e620000000800 */
[----:B------:R2:W-:Y:S01]  /*117e0*/  STS [R14+0x30], R68 ;  /* 0x000030440e007388 */ /* 0x0005e20000000800 */
[----:B------:R-:W-:Y:S02]  /*117f0*/  @!P3 IMAD R6, R13, R15, RZ ;  /* 0x0000000f0d06b224 */ /* 0x000fe400078e02ff */
[----:B-----5:R-:W-:Y:S01]  /*11800*/  @P1 FFMA.FTZ R9, R2, R4, R17 ;  /* 0x0000000402091223 */ /* 0x020fe20000010011 */
[----:B---3--:R-:W-:Y:S01]  /*11810*/  @P3 IMAD R6, R11, R18, R103 ;  /* 0x000000120b063224 */ /* 0x008fe200078e0267 */
[----:B------:R2:W-:Y:S01]  /*11820*/  STS [R14+0x230], R5 ;  /* 0x000230050e007388 */ /* 0x0005e20000000800 */
[----:B-1----:R-:W-:Y:S01]  /*11830*/  @P0 FFMA.FTZ R8, R0, R12, R3 ;  /* 0x0000000c00080223 */ /* 0x002fe20000010003 */
[----:B------:R-:W-:Y:S01]  /*11840*/  SHF.R.U32.HI R0, RZ, 0x2, R87 ;  /* 0x00000002ff007819 */ /* 0x000fe20000011657 */
[----:B------:R-:W-:Y:S06]  /*11850*/  BAR.SYNC.DEFER_BLOCKING 0x0 ;  /* 0x0000000000007b1d */ /* 0x000fec0000010000 */
[----:B--2---:R-:W-:Y:S05]  /*11860*/  @P5 BRA `(.L_x_3476) ;  /* 0x00000000003c5947 */ /* 0x004fea0003800000 */
[----:B------:R-:W-:Y:S01]  /*11870*/  SHF.R.U32.HI R87, RZ, 0x1, R87 ;  /* 0x00000001ff577819 */ /* 0x000fe20000011657 */
[----:B------:R-:W1:Y:S01]  /*11880*/  LDCU.64 UR4, c[0x0][0x420] ;  /* 0x00008400ff0477ac */ /* 0x000e620008000a00 */
[----:B------:R-:W-:Y:S02]  /*11890*/  VIADD R6, R6, UR8 ;  /* 0x0000000806067c36 */ /* 0x000fe40008000000 */
        /* <DEDUP_REMOVED lines=12> */
.L_x_3476:
[----:B------:R-:W-:Y:S05]  /*11960*/  BSYNC.RECONVERGENT B0 ;  /* 0x0000000000007941 */ /* 0x000fea0003800200 */
.L_x_3475:
[----:B------:R-:W2:Y:S01]  /*11970*/  LDCU UR4, c[0x0][0x440] ;  /* 0x00008800ff0477ac */ /* 0x000ea20008000800 */
[----:B-1----:R-:W1:Y:S01]  /*11980*/  LDC.64 R2, c[0x0][0x408] ;  /* 0x00010200ff027b82 */ /* 0x002e620000000a00 */
[----:B------:R-:W-:Y:S01]  /*11990*/  IADD3 R104, PT, PT, R104, -UR8, RZ ;  /* 0x8000000868687c10 */ /* 0x000fe2000fffe0ff */
[----:B------:R-:W-:Y:S01]  /*119a0*/  IMAD.MOV.U32 R5, RZ, RZ, RZ ;  /* 0x000000ffff057224 */ /* 0x000fe200078e00ff */
[----:B------:R-:W-:Y:S01]  /*119b0*/  MOV R4, R115 ;  /* 0x0000007300047202 */ /* 0x000fe20000000f00 */
[----:B------:R-:W3:Y:S01]  /*119c0*/  LDS.128 R12, [R114] ;  /* 0x00000000720c7984 */ /* 0x000ee20000000c00 */
[----:B------:R-:W-:Y:S02]  /*119d0*/  @P2 MOV R20, R22 ;  /* 0x0000001600142202 */ /* 0x000fe40000000f00 */
[----:B--2---:R-:W-:Y:S01]  /*119e0*/  ISETP.GE.AND P1, PT, R115, UR4, PT ;  /* 0x0000000473007c0c */ /* 0x004fe2000bf26270 */
[----:B------:R-:W2:Y:S01]  /*119f0*/  LDCU.64 UR4, c[0x0][0x410] ;  /* 0x00008200ff0477ac */ /* 0x000ea20008000a00 */
[----:B------:R-:W4:Y:S02]  /*11a00*/  LDS.128 R112, [R114+0x800] ;  /* 0x0008000072707984 */ /* 0x000f240000000c00 */
        /* <DEDUP_REMOVED lines=14> */
[----:B------:R-:W-:-:S05]  /*11af0*/  @!P0 LEA.HI.X R5, R16, R5, R7, 0x1, P2 ;  /* 0x0000000510058211 */ /* 0x000fca00010f0c07 */
[----:B---3--:R1:W-:Y:S01]  /*11b00*/  @!P0 STG.E.128 desc[UR6][R4.64], R12 ;  /* 0x0000000c04008986 */ /* 0x0083e2000c101d06 */
[----:B----4-:R-:W-:Y:S05]  /*11b10*/  @P1 EXIT ;  /* 0x000000000000194d */ /* 0x010fea0003800000 */
        /* <DEDUP_REMOVED lines=10> */
[----:B------:R-:W-:Y:S01]  /*11bc0*/  STG.E.128 desc[UR6][R2.64], R112 ;  /* 0x0000007002007986 */ /* 0x000fe2000c101d06 */
[----:B------:R-:W-:Y:S05]  /*11bd0*/  EXIT ;  /* 0x000000000000794d */ /* 0x000fea0003800000 */
.L_x_3477:
        /* <DEDUP_REMOVED lines=10> */
.L_x_4919:


//--------------------- .text._ZN5flash24flash_fwd_splitkv_kernelI23Flash_fwd_kernel_traitsILi32ELi64ELi128ELi4ELb0ELb0EN7cutlass10bfloat16_tE19Flash_kernel_traitsILi32ELi64ELi128ELi4ES3_EELb1ELb0ELb0ELb0ELb0ELb0ELb1ELb0EEEvNS_16Flash_fwd_paramsE --------------------------
	.section	.text._ZN5flash24flash_fwd_splitkv_kernelI23Flash_fwd_kernel_traitsILi32ELi64ELi128ELi4ELb0ELb0EN7cutlass10bfloat16_tE19Flash_kernel_traitsILi32ELi64ELi128ELi4ES3_EELb1ELb0ELb0ELb0ELb0ELb0ELb1ELb0EEEvNS_16Flash_fwd_paramsE,"ax",@progbits
	.align	128
        .global         _ZN5flash24flash_fwd_splitkv_kernelI23Flash_fwd_kernel_traitsILi32ELi64ELi128ELi4ELb0ELb0EN7cutlass10bfloat16_tE19Flash_kernel_traitsILi32ELi64ELi128ELi4ES3_EELb1ELb0ELb0ELb0ELb0ELb0ELb1ELb0EEEvNS_16Flash_fwd_paramsE
        .type           _ZN5flash24flash_fwd_splitkv_kernelI23Flash_fwd_kernel_traitsILi32ELi64ELi128ELi4ELb0ELb0EN7cutlass10bfloat16_tE19Flash_kernel_traitsILi32ELi64ELi128ELi4ES3_EELb1ELb0ELb0ELb0ELb0ELb0ELb1ELb0EEEvNS_16Flash_fwd_paramsE,@function
        .size           _ZN5flash24flash_fwd_splitkv_kernelI23Flash_fwd_kernel_traitsILi32ELi64ELi128ELi4ELb0ELb0EN7cutlass10bfloat16_tE19Flash_kernel_traitsILi32ELi64ELi128ELi4ES3_EELb1ELb0ELb0ELb0ELb0ELb0ELb1ELb0EEEvNS_16Flash_fwd_paramsE,(.L_x_4920 - _ZN5flash24flash_fwd_splitkv_kernelI23Flash_fwd_kernel_traitsILi32ELi64ELi128ELi4ELb0ELb0EN7cutlass10bfloat16_tE19Flash_kernel_traitsILi32ELi64ELi128ELi4ES3_EELb1ELb0ELb0ELb0ELb0ELb0ELb1ELb0EEEvNS_16Flash_fwd_paramsE)
        .other          _ZN5flash24flash_fwd_splitkv_kernelI23Flash_fwd_kernel_traitsILi32ELi64ELi128ELi4ELb0ELb0EN7cutlass10bfloat16_tE19Flash_kernel_traitsILi32ELi64ELi128ELi4ES3_EELb1ELb0ELb0ELb0ELb0ELb0ELb1ELb0EEEvNS_16Flash_fwd_paramsE,@"STO_CUDA_ENTRY STV_DEFAULT"
_ZN5flash24flash_fwd_splitkv_kernelI23Flash_fwd_kernel_traitsILi32ELi64ELi128ELi4ELb0ELb0EN7cutlass10bfloat16_tE19Flash_kernel_traitsILi32ELi64ELi128ELi4ES3_EELb1ELb0ELb0ELb0ELb0ELb0ELb1ELb0EEEvNS_16Flash_fwd_paramsE:
.text._ZN5flash24flash_fwd_splitkv_kernelI23Flash_fwd_kernel_traitsILi32ELi64ELi128ELi4ELb0ELb0EN7cutlass10bfloat16_tE19Flash_kernel_traitsILi32ELi64ELi128ELi4ES3_EELb1ELb0ELb0ELb0ELb0ELb0ELb1ELb0EEEvNS_16Flash_fwd_paramsE:
[----:B------:R-:W-:Y:S08]  /*0000*/  LDC R1, c[0x0][0x37c] ;  /* 0x0000df00ff017b82 */ /* 0x000ff00000000800 */
[----:B------:R-:W1:Y:S01]  /*0010*/  LDC R8, c[0x0][0x3e0] ;  /* 0x0000f800ff087b82 */ /* 0x000e620000000800 */
[----:B------:R-:W2:Y:S01]  /*0020*/  S2R R9, SR_CTAID.Z ;  /* 0x0000000000097919 */ /* 0x000ea20000002700 */
[----:B------:R-:W-:Y:S01]  /*0030*/  IMAD.MOV.U32 R2, RZ, RZ, RZ ;  /* 0x000000ffff027224 */ /* 0x000fe200078e00ff */
[----:B------:R-:W3:Y:S01]  /*0040*/  LDCU.64 UR14, c[0x0][0x358] ;  /* 0x00006b00ff0e77ac */ /* 0x000ee20008000a00 */
[----:B------:R-:W-:Y:S01]  /*0050*/  IMAD.MOV.U32 R11, RZ, RZ, -0x1 ;  /* 0xffffffffff0b7424 */ /* 0x000fe200078e00ff */
[----:B------:R-:W4:Y:S01]  /*0060*/  LDCU.64 UR4, c[0x0][0x470] ;  /* 0x00008e00ff0477ac */ /* 0x000f220008000a00 */
[----:B-1----:R-:W1:Y:S01]  /*0070*/  I2F.U32.RP R4, R8 ;  /* 0x0000000800047306 */ /* 0x002e620000209000 */
[----:B------:R-:W-:-:S07]  /*0080*/  ISETP.NE.U32.AND P1, PT, R8, RZ, PT ;  /* 0x000000ff0800720c */ /* 0x000fce0003f25070 */
[----:B-1----:R-:W1:Y:S02]  /*0090*/  MUFU.RCP R3, R4 ;  /* 0x0000000400037308 */ /* 0x002e640000001000 */
[----:B-1----:R-:W-:-:S06]  /*00a0*/  VIADD R3, R3, 0xffffffe ;  /* 0x0ffffffe03037836 */ /* 0x002fcc0000000000 */
[----:B------:R-:W1:Y:S02]  /*00b0*/  F2I.FTZ.U32.TRUNC.NTZ R3, R3 ;  /* 0x0000000300037305 */ /* 0x000e64000021f000 */
[----:B-1----:R-:W-:-:S04]  /*00c0*/  IMAD.MOV R0, RZ, RZ, -R3 ;  /* 0x000000ffff007224 */ /* 0x002fc800078e0a03 */
[----:B------:R-:W-:-:S04]  /*00d0*/  IMAD R5, R0, R8, RZ ;  /* 0x0000000800057224 */ /* 0x000fc800078e02ff */
[----:B------:R-:W-:Y:S01]  /*00e0*/  IMAD.HI.U32 R2, R3, R5, R2 ;  /* 0x0000000503027227 */ /* 0x000fe200078e0002 */
[----:B------:R-:W1:Y:S01]  /*00f0*/  LDCU.U8 UR6, c[0x0][0x532] ;  /* 0x0000a640ff0677ac */ /* 0x000e620008000000 */
[----:B------:R-:W3:Y:S04]  /*0100*/  LDC.64 R4, c[0x0][0x460] ;  /* 0x00011800ff047b82 */ /* 0x000ee80000000a00 */
[----:B--2---:R-:W-:-:S04]  /*0110*/  IMAD.HI.U32 R149, R2, R9, RZ ;  /* 0x0000000902957227 */ /* 0x004fc800078e00ff */
[----:B------:R-:W2:Y:S01]  /*0120*/  LDC.64 R2, c[0x0][0x460] ;  /* 0x00011800ff027b82 */ /* 0x000ea20000000a00 */
[----:B------:R-:W-:-:S04]  /*0130*/  IMAD.MOV R7, RZ, RZ, -R149 ;  /* 0x000000ffff077224 */ /* 0x000fc800078e0a95 */
[----:B------:R-:W-:-:S05]  /*0140*/  IMAD R7, R8, R7, R9 ;  /* 0x0000000708077224 */ /* 0x000fca00078e0209 */
[----:B------:R-:W-:-:S13]  /*0150*/  ISETP.GE.U32.AND P0, PT, R7, R8, PT ;  /* 0x000000080700720c */ /* 0x000fda0003f06070 */
[----:B------:R-:W-:Y:S01]  /*0160*/  @P0 IMAD.IADD R7, R7, 0x1, -R8 ;  /* 0x0000000107070824 */ /* 0x000fe200078e0a08 */
[C---:B--2---:R-:W-:Y:S01]  /*0170*/  ISETP.NE.U32.AND P4, PT, R2.reuse, RZ, PT ;  /* 0x000000ff0200720c */ /* 0x044fe20003f85070 */
[----:B------:R-:W-:Y:S01]  /*0180*/  @P0 VIADD R149, R149, 0x1 ;  /* 0x0000000195950836 */ /* 0x000fe20000000000 */
[----:B------:R-:W-:Y:S02]  /*0190*/  ISETP.NE.U32.AND P0, PT, R2, RZ, PT ;  /* 0x000000ff0200720c */ /* 0x000fe40003f05070 */
[C---:B------:R-:W-:Y:S02]  /*01a0*/  ISETP.NE.AND.EX P4, PT, R3.reuse, RZ, PT, P4 ;  /* 0x000000ff0300720c */ /* 0x040fe40003f85340 */
[----:B------:R-:W-:Y:S02]  /*01b0*/  ISETP.NE.AND.EX P0, PT, R3, RZ, PT, P0 ;  /* 0x000000ff0300720c */ /* 0x000fe40003f05300 */
[----:B------:R-:W2:Y:S01]  /*01c0*/  LDC.64 R2, c[0x0][0x468] ;  /* 0x00011a00ff027b82 */ /* 0x000ea20000000a00 */
[----:B------:R-:W-:-:S02]  /*01d0*/  ISETP.GE.U32.AND P2, PT, R7, R8, PT ;  /* 0x000000080700720c */ /* 0x000fc40003f46070 */
[----:B-1----:R-:W-:-:S11]  /*01e0*/  ISETP.NE.AND P5, PT, RZ, UR6, PT ;  /* 0x00000006ff007c0c */ /* 0x002fd6000bfa5270 */
[----:B------:R-:W-:Y:S01]  /*01f0*/  @P2 VIADD R149, R149, 0x1 ;  /* 0x0000000195952836 */ /* 0x000fe20000000000 */
[----:B------:R-:W-:-:S05]  /*0200*/  @!P1 LOP3.LUT R149, RZ, R8, RZ, 0x33, !PT ;  /* 0x00000008ff959212 */ /* 0x000fca00078e33ff */
[C---:B------:R-:W-:Y:S01]  /*0210*/  IMAD.SHL.U32 R13, R149.reuse, 0x4, RZ ;  /* 0x00000004950d7824 */ /* 0x040fe200078e00ff */
[C---:B--2---:R-:W-:Y:S01]  /*0220*/  ISETP.EQ.U32.AND P6, PT, R2.reuse, RZ, PT ;  /* 0x000000ff0200720c */ /* 0x044fe20003fc2070 */
[----:B---3--:R-:W-:Y:S01]  /*0230*/  IMAD.WIDE.U32 R4, R149, 0x4, R4 ;  /* 0x0000000495047825 */ /* 0x008fe200078e0004 */
[----:B------:R-:W-:Y:S02]  /*0240*/  SHF.R.U32.HI R10, RZ, 0x1e, R149 ;  /* 0x0000001eff0a7819 */ /* 0x000fe40000011695 */
[----:B------:R-:W-:Y:S02]  /*0250*/  ISETP.EQ.OR.EX P6, PT, R3, RZ, !P5, P6 ;  /* 0x000000ff0300720c */ /* 0x000fe40006fc2760 */
[----:B------:R-:W-:Y:S01]  /*0260*/  IADD3 R6, P1, PT, R13, R2, RZ ;  /* 0x000000020d067210 */ /* 0x000fe20007f3e0ff */
[----:B------:R-:W5:Y:S01]  /*0270*/  @P0 LDG.E R11, desc[UR14][R4.64] ;  /* 0x0000000e040b0981 */ /* 0x000f62000c1e1900 */
[----:B------:R-:W-:-:S03]  /*0280*/  ISETP.NE.U32.AND P2, PT, R2, RZ, PT ;  /* 0x000000ff0200720c */ /* 0x000fc60003f45070 */
[----:B------:R-:W-:Y:S01]  /*0290*/  IMAD.X R7, R10, 0x1, R3, P1 ;  /* 0x000000010a077824 */ /* 0x000fe200008e0603 */
[----:B------:R-:W-:Y:S01]  /*02a0*/  ISETP.NE.AND.EX P2, PT, R3, RZ, PT, P2 ;  /* 0x000000ff0300720c */ /* 0x000fe20003f45320 */
[----:B------:R-:W-:Y:S01]  /*02b0*/  IMAD.MOV.U32 R3, RZ, RZ, -0x1 ;  /* 0xffffffffff037424 */ /* 0x000fe200078e00ff */
[----:B----4-:R-:W-:Y:S01]  /*02c0*/  ISETP.NE.U32.AND P3, PT, RZ, UR4, PT ;  /* 0x00000004ff007c0c */ /* 0x010fe2000bf65070 */
[----:B------:R1:W5:Y:S03]  /*02d0*/  @P4 LDG.E R0, desc[UR14][R4.64+0x4] ;  /* 0x0000040e04004981 */ /* 0x000366000c1e1900 */
[----:B------:R-:W-:Y:S01]  /*02e0*/  ISETP.NE.AND.EX P3, PT, RZ, UR5, PT, P3 ;  /* 0x00000005ff007c0c */ /* 0x000fe2000bf65330 */
[----:B------:R2:W5:Y:S06]  /*02f0*/  @!P6 LDG.E R3, desc[UR14][R6.64] ;  /* 0x0000000e0603e981 */ /* 0x00056c000c1e1900 */
[----:B------:R-:W3:Y:S06]  /*0300*/  @!P2 LDC R15, c[0x0][0x438] ;  /* 0x00010e00ff0fab82 */ /* 0x000eec0000000800 */
[----:B-1----:R-:W-:-:S04]  /*0310*/  @P3 IADD3 R4, P0, PT, R13, UR4, RZ ;  /* 0x000000040d043c10 */ /* 0x002fc8000ff1e0ff */
[----:B------:R-:W-:Y:S01]  /*0320*/  @P3 IADD3.X R5, PT, PT, R10, UR5, RZ, P0, !PT ;  /* 0x000000050a053c10 */ /* 0x000fe200087fe4ff */
[----:B--2---:R-:W-:Y:S08]  /*0330*/  @!P2 BRA `(.L_x_3478) ;  /* 0x00000000000ca947 */ /* 0x004ff00003800000 */
[----:B------:R-:W3:Y:S02]  /*0340*/  @P5 LDG.E R2, desc[UR14][R6.64+0x4] ;  /* 0x0000040e06025981 */ /* 0x000ee4000c1e1900 */
[----:B---3-5:R-:W-:-:S06]  /*0350*/  @P5 IADD3 R15, PT, PT, R2, -R3, RZ ;  /* 0x80000003020f5210 */ /* 0x028fcc0007ffe0ff */
[----:B------:R1:W5:Y:S02]  /*0360*/  @!P5 LDG.E R15, desc[UR14][R6.64] ;  /* 0x0000000e060fd981 */ /* 0x000364000c1e1900 */
.L_x_3478:
[----:B------:R-:W2:Y:S01]  /*0370*/  LDCU.64 UR4, c[0x0][0x478] ;  /* 0x00008f00ff0477ac */ /* 0x000ea20008000a00 */
[----:B------:R-:W-:-:S06]  /*0380*/  IMAD.MOV.U32 R2, RZ, RZ, RZ ;  /* 0x000000ffff027224 */ /* 0x000fcc00078e00ff */
[----:B------:R4:W5:Y:S01]  /*0390*/  @P3 LDG.E R2, desc[UR14][R4.64] ;  /* 0x0000000e04023981 */ /* 0x000962000c1e1900 */
[----:B--2---:R-:W-:-:S04]  /*03a0*/  ISETP.NE.U32.AND P0, PT, RZ, UR4, PT ;  /* 0x00000004ff007c0c */ /* 0x004fc8000bf05070 */
[----:B------:R-:W-:-:S13]  /*03b0*/  ISETP.NE.AND.EX P0, PT, RZ, UR5, PT, P0 ;  /* 0x00000005ff007c0c */ /* 0x000fda000bf05300 */
[----:B------:R-:W-:-:S04]  /*03c0*/  @P0 IADD3 R16, P1, PT, R13, UR4, RZ ;  /* 0x000000040d100c10 */ /* 0x000fc8000ff3e0ff */
[----:B------:R-:W-:-:S05]  /*03d0*/  @P0 IADD3.X R17, PT, PT, R10, UR5, RZ, P1, !PT ;  /* 0x000000050a110c10 */ /* 0x000fca0008ffe4ff */
[----:B------:R4:W5:Y:S01]  /*03e0*/  @P0 LDG.E R107, desc[UR14][R16.64] ;  /* 0x0000000e106b0981 */ /* 0x000962000c1e1900 */
[----:B-1----:R-:W1:Y:S01]  /*03f0*/  S2R R6, SR_CTAID.X ;  /* 0x0000000000067919 */ /* 0x002e620000002500 */
[----:B------:R-:W2:Y:S01]  /*0400*/  @!P4 LDC R7, c[0x0][0x434] ;  /* 0x00010d00ff07cb82 */ /* 0x000ea20000000800 */
[----:B-----5:R-:W-:Y:S02]  /*0410*/  @P4 IMAD.IADD R7, R0, 0x1, -R11 ;  /* 0x0000000100074824 */ /* 0x020fe400078e0a0b */
[----:B-1----:R-:W-:-:S05]  /*0420*/  IMAD.SHL.U32 R0, R6, 0x40, RZ ;  /* 0x0000004006007824 */ /* 0x002fca00078e00ff */
[----:B--2---:R-:W-:-:S13]  /*0430*/  ISETP.GT.AND P1, PT, R7, R0, PT ;  /* 0x000000000700720c */ /* 0x004fda0003f24270 */
[----:B----4-:R-:W-:Y:S05]  /*0440*/  @!P1 EXIT ;  /* 0x000000000000994d */ /* 0x010fea0003800000 */
[----:B------:R-:W1:Y:S01]  /*0450*/  LDC R12, c[0x0][0x374] ;  /* 0x0000dd00ff0c7b82 */ /* 0x000e620000000800 */
[----:B------:R-:W-:Y:S01]  /*0460*/  @P0 IMAD.IADD R107, R107, 0x1, -R2 ;  /* 0x000000016b6b0824 */ /* 0x000fe200078e0a02 */
[----:B------:R-:W2:Y:S06]  /*0470*/  S2R R136, SR_TID.X ;  /* 0x0000000000887919 */ /* 0x000eac0000002100 */
[----:B------:R-:W4:Y:S08]  /*0480*/  LDC R4, c[0x0][0x438] ;  /* 0x00010e00ff047b82 */ /* 0x000f300000000800 */
[----:B------:R-:W5:Y:S01]  /*0490*/  LDC R104, c[0x0][0x508] ;  /* 0x00014200ff687b82 */ /* 0x000f620000000800 */
[----:B-1----:R-:W-:-:S02]  /*04a0*/  IABS R16, R12 ;  /* 0x0000000c00107213 */ /* 0x002fc40000000000 */
[----:B------:R-:W-:Y:S02]  /*04b0*/  IABS R19, R12 ;  /* 0x0000000c00137213 */ /* 0x000fe40000000000 */
[----:B------:R-:W1:Y:S03]  /*04c0*/  I2F.RP R14, R16 ;  /* 0x00000010000e7306 */ /* 0x000e660000209400 */
[----:B------:R-:W-:Y:S02]  /*04d0*/  IMAD.MOV R19, RZ, RZ, -R19 ;  /* 0x000000ffff137224 */ /* 0x000fe400078e0a13 */
[----:B----4-:R-:W-:-:S05]  /*04e0*/  VIADD R4, R4, 0x7f ;  /* 0x0000007f04047836 */ /* 0x010fca0000000000 */
        /* <DEDUP_REMOVED lines=17> */
[----:B------:R-:W4:Y:S03]  /*0600*/  @!P0 LDC R17, c[0x0][0x43c] ;  /* 0x00010f00ff118b82 */ /* 0x000f260000000800 */
        /* <DEDUP_REMOVED lines=9> */
[----:B----4-:R-:W-:-:S03]  /*06a0*/  @!P0 SEL R17, R17, RZ, P3 ;  /* 0x000000ff11118207 */ /* 0x010fc60001800000 */
[----:B------:R-:W-:Y:S01]  /*06b0*/  IMAD R5, R16, 0x40, -R7 ;  /* 0x0000004010057824 */ /* 0x000fe200078e0a07 */
[----:B---3--:R-:W-:-:S05]  /*06c0*/  @!P0 IADD3 R107, PT, PT, R17, R15, -R2 ;  /* 0x0000000f116b8210 */ /* 0x008fca0007ffe802 */
[----:B------:R-:W-:Y:S02]  /*06d0*/  VIADD R16, R107, 0x7f ;  /* 0x0000007f6b107836 */ /* 0x000fe40000000000 */
[----:B------:R-:W-:-:S03]  /*06e0*/  @P4 VIADD R14, R14, 0x1 ;  /* 0x000000010e0e4836 */ /* 0x000fc60000000000 */
[----:B-----5:R-:W-:Y:S01]  /*06f0*/  IADD3 R5, PT, PT, R16, R104, R5 ;  /* 0x0000006810057210 */ /* 0x020fe20007ffe005 */
        /* <DEDUP_REMOVED lines=19> */
[----:B------:R-:W-:Y:S01]  /*0830*/  IMAD.IADD R7, R7, 0x1, -R0 ;  /* 0x0000000107077824 */ /* 0x000fe200078e0a00 */
[----:B------:R-:W3:Y:S01]  /*0840*/  LDCU UR4, c[0x0][0x440] ;  /* 0x00008800ff0477ac */ /* 0x000ee20008000800 */
[----:B------:R-:W4:Y:S01]  /*0850*/  LDCU.64 UR6, c[0x0][0x3f8] ;  /* 0x00007f00ff0677ac */ /* 0x000f220008000a00 */
[----:B-1----:R-:W-:Y:S02]  /*0860*/  IMAD R2, R4, R2, R149 ;  /* 0x0000000204027224 */ /* 0x002fe400078e0295 */
[----:B------:R-:W-:Y:S02]  /*0870*/  VIADD R4, R136, 0x10 ;  /* 0x0000001088047836 */ /* 0x000fe40000000000 */
[----:B------:R-:W-:-:S04]  /*0880*/  IMAD R2, R2, R8, R9 ;  /* 0x0000000802027224 */ /* 0x000fc800078e0209 */
[----:B------:R-:W-:Y:S01]  /*0890*/  IMAD R3, R2, R3, R0 ;  /* 0x0000000302037224 */ /* 0x000fe200078e0200 */
[C---:B------:R-:W-:Y:S02]  /*08a0*/  LOP3.LUT R2, R5.reuse, 0x1c, RZ, 0xc0, !PT ;  /* 0x0000001c05027812 */ /* 0x040fe400078ec0ff */
[----:B------:R-:W-:Y:S01]  /*08b0*/  LOP3.LUT R5, R5, 0xffc, RZ, 0xc0, !PT ;  /* 0x00000ffc05057812 */ /* 0x000fe200078ec0ff */
[----:B--2---:R-:W-:Y:S01]  /*08c0*/  IMAD R6, R3, UR5, RZ ;  /* 0x0000000503067c24 */ /* 0x004fe2000f8e02ff */
[C---:B---3--:R-:W-:Y:S01]  /*08d0*/  ISETP.GE.AND P5, PT, R2.reuse, UR4, PT ;  /* 0x0000000402007c0c */ /* 0x048fe2000bfa6270 */
[----:B------:R-:W1:Y:S01]  /*08e0*/  LDCU.64 UR4, c[0x0][0x428] ;  /* 0x00008500ff0477ac */ /* 0x000e620008000a00 */
[----:B------:R-:W-:Y:S01]  /*08f0*/  ISETP.NE.AND P4, PT, R2, RZ, PT ;  /* 0x000000ff0200720c */ /* 0x000fe20003f85270 */
[----:B------:R-:W-:Y:S01]  /*0900*/  VIADD R2, R136, 0x20 ;  /* 0x0000002088027836 */ /* 0x000fe20000000000 */
[----:B------:R-:W-:Y:S02]  /*0910*/  IADD3 R5, P1, PT, R6, R5, RZ ;  /* 0x0000000506057210 */ /* 0x000fe40007f3e0ff */
[----:B------:R-:W-:-:S02]  /*0920*/  ISETP.GE.OR P3, PT, R136, R7, P5 ;  /* 0x000000078800720c */ /* 0x000fc40002f66670 */
[-C--:B------:R-:W-:Y:S02]  /*0930*/  ISETP.GE.OR P0, PT, R4, R7.reuse, P5 ;  /* 0x000000070400720c */ /* 0x080fe40002f06670 */
[----:B------:R-:W-:Y:S02]  /*0940*/  LEA.HI.X.SX32 R0, R6, RZ, 0x1, P1 ;  /* 0x000000ff06007211 */ /* 0x000fe400008f0eff */
[C---:B----4-:R-:W-:Y:S02]  /*0950*/  LEA R8, P1, R5.reuse, UR6, 0x2 ;  /* 0x0000000605087c11 */ /* 0x050fe4000f8210ff */
[-C--:B------:R-:W-:Y:S02]  /*0960*/  ISETP.GE.OR P2, PT, R4, R7.reuse, P4 ;  /* 0x000000070400720c */ /* 0x080fe40002746670 */
[----:B------:R-:W-:Y:S01]  /*0970*/  LEA.HI.X R9, R5, UR7, R0, 0x2, P1 ;  /* 0x0000000705097c11 */ /* 0x000fe200088f1400 */
[----:B------:R-:W-:Y:S01]  /*0980*/  VIADD R0, R136, 0x30 ;  /* 0x0000003088007836 */ /* 0x000fe20000000000 */
[----:B------:R-:W-:-:S02]  /*0990*/  ISETP.GE.OR P1, PT, R2, R7, P4 ;  /* 0x000000070200720c */ /* 0x000fc40002726670 */
[-C--:B------:R-:W-:Y:S01]  /*09a0*/  ISETP.GE.OR P6, PT, R2, R7.reuse, P5 ;  /* 0x000000070200720c */ /* 0x080fe20002fc6670 */
[----:B------:R2:W-:Y:S01]  /*09b0*/  @!P3 STG.E.128 desc[UR14][R8.64], RZ ;  /* 0x000000ff0800b986 */ /* 0x0005e2000c101d0e */
[-C--:B------:R-:W-:Y:S02]  /*09c0*/  ISETP.GE.OR P3, PT, R136, R7.reuse, P4 ;  /* 0x000000078800720c */ /* 0x080fe40002766670 */
[CC--:B------:R-:W-:Y:S01]  /*09d0*/  ISETP.GE.OR P5, PT, R0.reuse, R7.reuse, P5 ;  /* 0x000000070000720c */ /* 0x0c0fe20002fa6670 */
[----:B------:R2:W-:Y:S01]  /*09e0*/  @!P0 STG.E.128 desc[UR14][R8.64+0x800], RZ ;  /* 0x000800ff08008986 */ /* 0x0005e2000c101d0e */
[C---:B------:R-:W-:Y:S02]  /*09f0*/  IADD3 R136, P0, PT, R3.reuse, R136, RZ ;  /* 0x0000008803887210 */ /* 0x040fe40007f1e0ff */
[----:B------:R-:W-:Y:S02]  /*0a00*/  ISETP.GE.OR P4, PT, R0, R7, P4 ;  /* 0x000000070000720c */ /* 0x000fe40002786670 */
[----:B------:R-:W-:Y:S01]  /*0a10*/  LEA.HI.X.SX32 R3, R3, RZ, 0x1, P0 ;  /* 0x000000ff03037211 */ /* 0x000fe200000f0eff */
[----:B------:R-:W-:Y:S01]  /*0a20*/  @!P1 IMAD.MOV.U32 R2, RZ, RZ, -0x800000 ;  /* 0xff800000ff029424 */ /* 0x000fe200078e00ff */
        /* <DEDUP_REMOVED lines=13> */
.L_x_3479:
        /* <DEDUP_REMOVED lines=9> */
.L_x_3480:
[----:B------:R-:W-:-:S04]  /*0b90*/  UISETP.NE.U32.AND UP1, UPT, UR8, URZ, UPT ;  /* 0x000000ff0800728c */ /* 0x000fc8000bf25070 */
[----:B------:R-:W-:-:S09]  /*0ba0*/  UISETP.NE.AND.EX UP1, UPT, UR9, URZ, UPT, UP1 ;  /* 0x000000ff0900728c */ /* 0x000fd2000bf25310 */
[----:B------:R-:W-:Y:S05]  /*0bb0*/  BRA.U !UP1, `(.L_x_3481) ;  /* 0x0000000509847547 */ /* 0x000fea000b800000 */
[----:B------:R-:W1:Y:S01]  /*0bc0*/  LDC R13, c[0x0][0x4f0] ;  /* 0x00013c00ff0d7b82 */ /* 0x000e620000000800 */
[----:B------:R-:W-:Y:S01]  /*0bd0*/  LEA R2, R102, 0xffffff80, 0x7 ;  /* 0xffffff8066027811 */ /* 0x000fe200078e38ff */
[----:B------:R-:W2:Y:S03]  /*0be0*/  LDCU.64 UR4, c[0x0][0x4e8] ;  /* 0x00009d00ff0477ac */ /* 0x000ea60008000a00 */
[----:B------:R-:W-:Y:S01]  /*0bf0*/  IABS R3, R2 ;  /* 0x0000000200037213 */ /* 0x000fe20000000000 */
[----:B------:R-:W3:Y:S04]  /*0c00*/  LDCU.64 UR6, c[0x0][0x3a0] ;  /* 0x00007400ff0677ac */ /* 0x000ee80008000a00 */
[----:B------:R-:W-:Y:S01]  /*0c10*/  IMAD.MOV.U32 R8, RZ, RZ, R3 ;  /* 0x000000ffff087224 */ /* 0x000fe200078e0003 */
        /* <DEDUP_REMOVED lines=24> */
[----:B------:R-:W-:Y:S02]  /*0da0*/  @P0 IADD3 R3, PT, PT, R3, 0x1, RZ ;  /* 0x0000000103030810 */ /* 0x000fe40007ffe0ff */
[----:B------:R-:W-:-:S04]  /*0db0*/  LEA R150, P0, R4, UR8, 0x2 ;  /* 0x0000000804967c11 */ /* 0x000fc8000f8010ff */
[----:B------:R-:W-:Y:S01]  /*0dc0*/  @!P1 IMAD.MOV R3, RZ, RZ, -R3 ;  /* 0x000000ffff039224 */ /* 0x000fe200078e0a03 */
[----:B------:R-:W-:Y:S02]  /*0dd0*/  LEA.HI.X R151, R4, UR9, R151, 0x2, P0 ;  /* 0x0000000904977c11 */ /* 0x000fe400080f1497 */
[----:B------:R-:W-:Y:S01]  /*0de0*/  @!P2 LOP3.LUT R3, RZ, R13, RZ, 0x33, !PT ;  /* 0x0000000dff03a212 */ /* 0x000fe200078e33ff */
[----:B------:R-:W2:Y:S04]  /*0df0*/  LDC R4, c[0x0][0x3e8] ;  /* 0x0000fa00ff047b82 */ /* 0x000ea80000000800 */
[----:B------:R-:W-:-:S05]  /*0e00*/  IMAD.WIDE R18, R3, 0x4, R150 ;  /* 0x0000000403127825 */ /* 0x000fca00078e0296 */
[----:B------:R-:W2:Y:S01]  /*0e10*/  LDG.E R12, desc[UR14][R18.64] ;  /* 0x0000000e120c7981 */ /* 0x000ea2000c1e1900 */
[----:B------:R-:W-:Y:S01]  /*0e20*/  IMAD.MOV R3, RZ, RZ, -R3 ;  /* 0x000000ffff037224 */ /* 0x000fe200078e0a03 */
[----:B---3--:R-:W-:Y:S01]  /*0e30*/  MOV R96, UR10 ;  /* 0x0000000a00607c02 */ /* 0x008fe20008000f00 */
[----:B----4-:R-:W-:Y:S01]  /*0e40*/  IMAD.U32 R100, RZ, RZ, UR12 ;  /* 0x0000000cff647e24 */ /* 0x010fe2000f8e00ff */
[----:B------:R-:W-:Y:S01]  /*0e50*/  MOV R97, UR11 ;  /* 0x0000000b00617c02 */ /* 0x000fe20008000f00 */
[----:B------:R-:W-:Y:S02]  /*0e60*/  IMAD R2, R13, R3, R2 ;  /* 0x000000030d027224 */ /* 0x000fe400078e0202 */
[----:B------:R-:W-:-:S03]  /*0e70*/  IMAD.U32 R101, RZ, RZ, UR13 ;  /* 0x0000000dff657e24 */ /* 0x000fc6000f8e00ff */
[----:B------:R-:W-:Y:S02]  /*0e80*/  SHF.R.S32.HI R3, RZ, 0x1f, R2 ;  /* 0x0000001fff037819 */ /* 0x000fe40000011402 */
[----:B--2---:R-:W-:-:S04]  /*0e90*/  IABS R8, R4 ;  /* 0x0000000400087213 */ /* 0x004fc80000000000 */
[----:B------:R-:W2:Y:S08]  /*0ea0*/  I2F.RP R16, R8 ;  /* 0x0000000800107306 */ /* 0x000eb00000209400 */
[----:B--2---:R-:W2:Y:S02]  /*0eb0*/  MUFU.RCP R14, R16 ;  /* 0x00000010000e7308 */ /* 0x004ea40000001000 */
[----:B--2---:R-:W-:-:S06]  /*0ec0*/  IADD3 R14, PT, PT, R14, 0xffffffe, RZ ;  /* 0x0ffffffe0e0e7810 */ /* 0x004fcc0007ffe0ff */
[----:B------:R-:W2:Y:S02]  /*0ed0*/  F2I.FTZ.U32.TRUNC.NTZ R15, R14 ;  /* 0x0000000e000f7305 */ /* 0x000ea4000021f000 */
[----:B--2---:R-:W-:Y:S01]  /*0ee0*/  IADD3 R5, PT, PT, RZ, -R15, RZ ;  /* 0x8000000fff057210 */ /* 0x004fe20007ffe0ff */
        /* <DEDUP_REMOVED lines=41> */
[----:B------:R-:W-:Y:S01]  /*1180*/  IMAD R2, R5, UR7, R2 ;  /* 0x0000000705027c24 */ /* 0x000fe2000f8e0202 */
[----:B------:R-:W-:Y:S01]  /*1190*/  IADD3 R10, PT, PT, R15, R4, RZ ;  /* 0x000000040f0a7210 */ /* 0x000fe20007ffe0ff */
[----:B------:R-:W-:-:S05]  /*11a0*/  IMAD.WIDE.U32 R12, R5, UR6, R12 ;  /* 0x00000006050c7c25 */ /* 0x000fca000f8e000c */
[----:B------:R-:W-:Y:S01]  /*11b0*/  IADD3 R8, PT, PT, R13, R2, RZ ;  /* 0x000000020d087210 */ /* 0x000fe20007ffe0ff */
[----:B------:R-:W-:Y:S06]  /*11c0*/  BRA `(.L_x_3482) ;  /* 0x0000000400647947 */ /* 0x000fec0003800000 */
.L_x_3481:
        /* <DEDUP_REMOVED lines=15> */
.L_x_3483:
[----:B------:R-:W2:Y:S01]  /*12c0*/  LDC.64 R100, c[0x0][0x3b8] ;  /* 0x0000ee00ff647b82 */ /* 0x000ea20000000a00 */
[----:B------:R-:W-:-:S05]  /*12d0*/  IADD3 R12, PT, PT, R2, R3, RZ ;  /* 0x00000003020c7210 */ /* 0x000fca0007ffe0ff */
[C---:B--2---:R-:W-:Y:S02]  /*12e0*/  IMAD R17, R12.reuse, R101, RZ ;  /* 0x000000650c117224 */ /* 0x044fe400078e02ff */
[----:B------:R-:W-:-:S05]  /*12f0*/  IMAD.WIDE.U32 R12, R12, R100, RZ ;  /* 0x000000640c0c7225 */ /* 0x000fca00078e00ff */
[----:B------:R-:W-:Y:S02]  /*1300*/  IADD3 R17, PT, PT, R13, R17, RZ ;  /* 0x000000110d117210 */ /* 0x000fe40007ffe0ff */
[----:B------:R-:W-:Y:S02]  /*1310*/  MOV R16, R12 ;  /* 0x0000000c00107202 */ /* 0x000fe40000000f00 */
.L_x_3484:
        /* <DEDUP_REMOVED lines=14> */
.L_x_3485:
[----:B------:R-:W2:Y:S01]  /*1400*/  LDC.64 R96, c[0x0][0x3c0] ;  /* 0x0000f000ff607b82 */ /* 0x000ea20000000a00 */
[----:B------:R-:W-:-:S05]  /*1410*/  IADD3 R2, PT, PT, R2, R3, RZ ;  /* 0x0000000302027210 */ /* 0x000fca0007ffe0ff */
[C---:B--2---:R-:W-:Y:S02]  /*1420*/  IMAD R19, R2.reuse, R97, RZ ;  /* 0x0000006102137224 */ /* 0x044fe400078e02ff */
[----:B------:R-:W-:-:S05]  /*1430*/  IMAD.WIDE.U32 R2, R2, R96, RZ ;  /* 0x0000006002027225 */ /* 0x000fca00078e00ff */
[----:B------:R-:W-:Y:S02]  /*1440*/  IADD3 R19, PT, PT, R3, R19, RZ ;  /* 0x0000001303137210 */ /* 0x000fe40007ffe0ff */
[----:B------:R-:W-:-:S07]  /*1450*/  MOV R18, R2 ;  /* 0x0000000200127202 */ /* 0x000fce0000000f00 */
.L_x_3486:
[----:B------:R-:W2:Y:S01]  /*1460*/  LDC R8, c[0x0][0x3e8] ;  /* 0x0000fa00ff087b82 */ /* 0x000ea20000000800 */
[----:B------:R-:W-:Y:S02]  /*1470*/  LEA R10, R102, 0xffffff80, 0x7 ;  /* 0xffffff80660a7811 */ /* 0x000fe400078e38ff */
[----:B------:R-:W-:-:S03]  /*1480*/  CS2R R150, SRZ ;  /* 0x0000000000967805 */ /* 0x000fc6000001ff00 */
[----:B------:R-:W-:-:S04]  /*1490*/  IMAD.WIDE.U32 R18, R10, R96, R18 ;  /* 0x000000600a127225 */ /* 0x000fc800078e0012 */
[----:B------:R-:W-:Y:S01]  /*14a0*/  IMAD.WIDE.U32 R16, R10, R100, R16 ;  /* 0x000000640a107225 */ /* 0x000fe200078e0010 */
        /* <DEDUP_REMOVED lines=11> */
[----:B------:R-:W-:Y:S01]  /*1560*/  IMAD.HI.U32 R14, R13, R4, RZ ;  /* 0x000000040d0e7227 */ /* 0x000fe200078e00ff */
[----:B------:R-:W-:-:S04]  /*1570*/  SHF.R.S32.HI R13, RZ, 0x1f, R10 ;  /* 0x0000001fff0d7819 */ /* 0x000fc8000001140a */
[----:B------:R-:W-:Y:S01]  /*1580*/  IADD3 R3, PT, PT, -R14, RZ, RZ ;  /* 0x000000ff0e037210 */ /* 0x000fe20007ffe1ff */
[C---:B------:R-:W-:Y:S02]  /*1590*/  IMAD R12, R13.reuse, R96, RZ ;  /* 0x000000600d0c7224 */ /* 0x040fe400078e02ff */
[----:B------:R-:W-:Y:S02]  /*15a0*/  IMAD R13, R13, R100, RZ ;  /* 0x000000640d0d7224 */ /* 0x000fe400078e02ff */
[----:B------:R-:W-:Y:S02]  /*15b0*/  IMAD R3, R2, R3, R4 ;  /* 0x0000000302037224 */ /* 0x000fe400078e0204 */
[----:B------:R-:W1:Y:S01]  /*15c0*/  LDC.64 R4, c[0x0][0x3d8] ;  /* 0x0000f600ff047b82 */ /* 0x000e620000000a00 */
[----:B------:R-:W-:Y:S02]  /*15d0*/  IMAD R15, R10, R97, R12 ;  /* 0x000000610a0f7224 */ /* 0x000fe400078e020c */
[----:B------:R-:W-:Y:S01]  /*15e0*/  ISETP.GT.U32.AND P0, PT, R2, R3, PT ;  /* 0x000000030200720c */ /* 0x000fe20003f04070 */
[----:B------:R-:W-:-:S02]  /*15f0*/  IMAD R13, R10, R101, R13 ;  /* 0x000000650a0d7224 */ /* 0x000fc400078e020d */
[----:B------:R-:W-:-:S03]  /*1600*/  IADD3 R19, PT, PT, R19, R15, RZ ;  /* 0x0000000f13137210 */ /* 0x000fc60007ffe0ff */
[----:B------:R-:W-:-:S07]  /*1610*/  IADD3 R17, PT, PT, R17, R13, RZ ;  /* 0x0000000d11117210 */ /* 0x000fce0007ffe0ff */
        /* <DEDUP_REMOVED lines=20> */
.L_x_3482:
[----:B------:R-:W-:Y:S01]  /*1760*/  ISETP.NE.AND P0, PT, R11, -0x1, PT ;  /* 0xffffffff0b00780c */ /* 0x000fe20003f05270 */
[C---:B------:R-:W-:Y:S01]  /*1770*/  IMAD.SHL.U32 R147, R136.reuse, 0x8, RZ ;  /* 0x0000000888937824 */ /* 0x040fe200078e00ff */
[----:B------:R-:W1:Y:S01]  /*1780*/  LDCU.64 UR4, c[0x0][0x3c8] ;  /* 0x00007900ff0477ac */ /* 0x000e620008000a00 */
[----:B------:R-:W-:Y:S01]  /*1790*/  LOP3.LUT R146, R136, 0x18, RZ, 0xc0, !PT ;  /* 0x0000001888927812 */ /* 0x000fe200078ec0ff */
[----:B------:R-:W2:Y:S01]  /*17a0*/  S2UR UR12, SR_CgaCtaId ;  /* 0x00000000000c79c3 */ /* 0x000ea20000008800 */
[----:B------:R-:W-:Y:S01]  /*17b0*/  IADD3 R140, PT, PT, -R0, R7, RZ ;  /* 0x00000007008c7210 */ /* 0x000fe20007ffe1ff */
[----:B------:R-:W3:Y:S01]  /*17c0*/  LDCU.64 UR10, c[0x0][0x388] ;  /* 0x00007100ff0a77ac */ /* 0x000ee20008000a00 */
[----:B------:R-:W-:Y:S01]  /*17d0*/  LOP3.LUT R99, R147, 0x18, RZ, 0xc0, !PT ;  /* 0x0000001893637812 */ /* 0x000fe200078ec0ff */
[----:B------:R-:W-:Y:S01]  /*17e0*/  BSSY.RECONVERGENT B0, `(.L_x_3487) ;  /* 0x000003b000007945 */ /* 0x000fe20003800200 */
[----:B------:R-:W4:Y:S04]  /*17f0*/  LDCU.64 UR6, c[0x0][0x390] ;  /* 0x00007200ff0677ac */ /* 0x000f280008000a00 */
[----:B------:R-:W5:Y:S08]  /*1800*/  @!P0 LDC.64 R4, c[0x0][0x398] ;  /* 0x0000e600ff048b82 */ /* 0x000f700000000a00 */
[----:B------:R-:W1:Y:S01]  /*1810*/  @P0 LDC.64 R2, c[0x0][0x3b0] ;  /* 0x0000ec00ff020b82 */ /* 0x000e620000000a00 */
[----:B-----5:R-:W-:-:S04]  /*1820*/  @!P0 IMAD.WIDE.U32 R18, R149, R4, RZ ;  /* 0x0000000495128225 */ /* 0x020fc800078e00ff */
[----:B------:R-:W-:Y:S02]  /*1830*/  @!P0 IMAD R5, R149, R5, R19 ;  /* 0x0000000595058224 */ /* 0x000fe400078e0213 */
[----:B------:R-:W-:Y:S02]  /*1840*/  @!P0 IMAD.MOV.U32 R4, RZ, RZ, R18 ;  /* 0x000000ffff048224 */ /* 0x000fe400078e0012 */
[----:B-1----:R-:W-:Y:S01]  /*1850*/  @P0 IMAD.WIDE.U32 R16, R11, R2, RZ ;  /* 0x000000020b100225 */ /* 0x002fe200078e00ff */
[----:B------:R-:W-:-:S03]  /*1860*/  SHF.R.S32.HI R2, RZ, 0x1f, R9 ;  /* 0x0000001fff027819 */ /* 0x000fc60000011409 */
[----:B------:R-:W-:Y:S01]  /*1870*/  @P0 IMAD R5, R11, R3, R17 ;  /* 0x000000030b050224 */ /* 0x000fe200078e0211 */
[C---:B------:R-:W-:Y:S01]  /*1880*/  LOP3.LUT R3, R147.reuse, 0xd8, RZ, 0xc0, !PT ;  /* 0x000000d893037812 */ /* 0x040fe200078ec0ff */
[----:B------:R-:W-:Y:S01]  /*1890*/  @P0 IMAD.MOV.U32 R4, RZ, RZ, R16 ;  /* 0x000000ffff040224 */ /* 0x000fe200078e0010 */
[----:B------:R-:W-:Y:S01]  /*18a0*/  LOP3.LUT R16, R147, 0x1f20, RZ, 0xc0, !PT ;  /* 0x00001f2093107812 */ /* 0x000fe200078ec0ff */
[----:B------:R-:W-:Y:S01]  /*18b0*/  IMAD R2, R2, UR4, RZ ;  /* 0x0000000402027c24 */ /* 0x000fe2000f8e02ff */
[----:B------:R-:W-:Y:S01]  /*18c0*/  LOP3.LUT R3, R3, R146, RZ, 0x3c, !PT ;  /* 0x0000009203037212 */ /* 0x000fe200078e3cff */
[----:B------:R-:W-:Y:S01]  /*18d0*/  IMAD.MOV.U32 R11, RZ, RZ, RZ ;  /* 0x000000ffff0b7224 */ /* 0x000fe200078e00ff */
[----:B------:R-:W-:Y:S01]  /*18e0*/  IADD3 R4, P0, PT, R99, R4, RZ ;  /* 0x0000000463047210 */ /* 0x000fe20007f1e0ff */
[----:B------:R-:W-:Y:S01]  /*18f0*/  IMAD R13, R9, UR5, R2 ;  /* 0x00000005090d7c24 */ /* 0x000fe2000f8e0202 */
[----:B------:R-:W-:Y:S01]  /*1900*/  LOP3.LUT R3, R16, R3, RZ, 0xfc, !PT ;  /* 0x0000000310037212 */ /* 0x000fe200078efcff */
[----:B------:R-:W-:Y:S01]  /*1910*/  UMOV UR5, 0x400 ;  /* 0x0000040000057882 */ /* 0x000fe20000000000 */
[----:B------:R-:W-:Y:S01]  /*1920*/  IADD3 R16, P1, PT, R99, R14, RZ ;  /* 0x0000000e63107210 */ /* 0x000fe20007f3e0ff */
[----:B--2---:R-:W-:Y:S01]  /*1930*/  ULEA UR5, UR12, UR5, 0x18 ;  /* 0x000000050c057291 */ /* 0x004fe2000f8ec0ff */
[----:B------:R-:W-:-:S02]  /*1940*/  IADD3.X R5, PT, PT, RZ, R5, RZ, P0, !PT ;  /* 0x00000005ff057210 */ /* 0x000fc400007fe4ff */
[----:B------:R-:W-:Y:S01]  /*1950*/  IADD3 R14, P0, PT, R99, R12, RZ ;  /* 0x0000000c630e7210 */ /* 0x000fe20007f1e0ff */
[----:B------:R-:W-:Y:S01]  /*1960*/  IMAD.X R17, RZ, RZ, R10, P1 ;  /* 0x000000ffff117224 */ /* 0x000fe200008e060a */
[----:B------:R-:W-:Y:S01]  /*1970*/  SHF.R.U32.HI R10, RZ, 0x2, R136 ;  /* 0x00000002ff0a7819 */ /* 0x000fe20000011688 */
[----:B------:R-:W-:Y:S01]  /*1980*/  IMAD.WIDE.U32 R4, R9, UR4, R4 ;  /* 0x0000000409047c25 */ /* 0x000fe2000f8e0004 */
[----:B------:R-:W-:Y:S02]  /*1990*/  LEA R3, R3, UR5, 0x1 ;  /* 0x0000000503037c11 */ /* 0x000fe4000f8e08ff */
[C---:B------:R-:W-:Y:S01]  /*19a0*/  ISETP.GE.AND P2, PT, R10.reuse, R140, PT ;  /* 0x0000008c0a00720c */ /* 0x040fe20003f46270 */
[----:B------:R-:W-:Y:S01]  /*19b0*/  IMAD.X R15, RZ, RZ, R8, P0 ;  /* 0x000000ffff0f7224 */ /* 0x000fe200000e0608 */
[----:B------:R-:W-:Y:S01]  /*19c0*/  IADD3 R13, PT, PT, R5, R13, RZ ;  /* 0x0000000d050d7210 */ /* 0x000fe20007ffe0ff */
[----:B------:R-:W-:-:S04]  /*19d0*/  IMAD.WIDE.U32 R16, R10, R100, R16 ;  /* 0x000000640a107225 */ /* 0x000fc800078e0010 */
[----:B------:R-:W-:Y:S01]  /*19e0*/  IMAD.WIDE.U32 R8, R10, R96, R14 ;  /* 0x000000600a087225 */ /* 0x000fe200078e000e */
[----:B---3--:R-:W-:-:S03]  /*19f0*/  LEA R142, P1, R16, UR10, 0x1 ;  /* 0x0000000a108e7c11 */ /* 0x008fc6000f8208ff */
[----:B------:R-:W-:Y:S01]  /*1a00*/  IMAD R143, R10, R101, R17 ;  /* 0x000000650a8f7224 */ /* 0x000fe200078e0211 */
[----:B----4-:R-:W-:Y:S01]  /*1a10*/  LEA R144, P0, R8, UR6, 0x1 ;  /* 0x0000000608907c11 */ /* 0x010fe2000f8008ff */
[----:B------:R-:W-:Y:S02]  /*1a20*/  IMAD R145, R10, R97, R9 ;  /* 0x000000610a917224 */ /* 0x000fe400078e0209 */
[----:B------:R-:W-:Y:S01]  /*1a30*/  IMAD.WIDE.U32 R14, R6, 0x40, R10 ;  /* 0x00000040060e7825 */ /* 0x000fe200078e000a */
[----:B------:R-:W-:Y:S02]  /*1a40*/  LEA.HI.X R143, R16, UR11, R143, 0x1, P1 ;  /* 0x0000000b108f7c11 */ /* 0x000fe400088f0c8f */
[----:B------:R-:W-:Y:S01]  /*1a50*/  LEA.HI.X R145, R8, UR7, R145, 0x1, P0 ;  /* 0x0000000708917c11 */ /* 0x000fe200080f0c91 */
        /* <DEDUP_REMOVED lines=18> */
.L_x_3489:
[----:B------:R2:W-:Y:S02]  /*1b80*/  STS.128 [R3], RZ ;  /* 0x000000ff03007388 */ /* 0x0005e40000000c00 */
.L_x_3488:
[----:B------:R-:W-:Y:S05]  /*1b90*/  BSYNC.RECONVERGENT B0 ;  /* 0x0000000000007941 */ /* 0x000fea0003800200 */
.L_x_3487:
[----:B-1----:R-:W-:Y:S01]  /*1ba0*/  VIADD R9, R10, 0x20 ;  /* 0x000000200a097836 */ /* 0x002fe20000000000 */
[----:B------:R-:W-:Y:S01]  /*1bb0*/  BSSY.RECONVERGENT B0, `(.L_x_3490) ;  /* 0x0000019000007945 */ /* 0x000fe20003800200 */
[----:B------:R-:W-:-:S03]  /*1bc0*/  IMAD R2, R102, -0x80, R107 ;  /* 0xffffff8066027824 */ /* 0x000fc600078e026b */
        /* <DEDUP_REMOVED lines=23> */
.L_x_3491:
[----:B------:R-:W-:Y:S05]  /*1d40*/  BSYNC.RECONVERGENT B0 ;  /* 0x0000000000007941 */ /* 0x000fea0003800200 */
.L_x_3490:
[----:B------:R-:W-:Y:S01]  /*1d50*/  BSSY.RECONVERGENT B0, `(.L_x_3492) ;  /* 0x000000d000007945 */ /* 0x000fe20003800200 */
[C---:B---3--:R-:W-:Y:S02]  /*1d60*/  SHF.L.U64.HI R4, R100.reuse, 0x5, R101 ;  /* 0x0000000564047819 */ /* 0x048fe40000010265 */
[----:B------:R-:W-:Y:S01]  /*1d70*/  SHF.L.U32 R15, R100, 0x5, RZ ;  /* 0x00000005640f7819 */ /* 0x000fe200000006ff */
        /* <DEDUP_REMOVED lines=9> */
.L_x_3494:
[----:B------:R4:W-:Y:S02]  /*1e10*/  STS.128 [R3+0x1000], RZ ;  /* 0x001000ff03007388 */ /* 0x0009e40000000c00 */
.L_x_3493:
[----:B------:R-:W-:Y:S05]  /*1e20*/  BSYNC.RECONVERGENT B0 ;  /* 0x0000000000007941 */ /* 0x000fea0003800200 */
.L_x_3492:
[----:B------:R-:W-:Y:S01]  /*1e30*/  ISETP.GE.AND P3, PT, R9, R2, PT ;  /* 0x000000020900720c */ /* 0x000fe20003f66270 */
[C---:B------:R-:W-:Y:S01]  /*1e40*/  VIADD R13, R10.reuse, 0x40 ;  /* 0x000000400a0d7836 */ /* 0x040fe20000000000 */
[----:B------:R-:W-:Y:S01]  /*1e50*/  LEA R14, P0, R15, R142, 0x1 ;  /* 0x0000008e0f0e7211 */ /* 0x000fe200078008ff */
        /* <DEDUP_REMOVED lines=14> */
.L_x_3496:
[----:B------:R-:W-:Y:S05]  /*1f40*/  BSYNC.RECONVERGENT B0 ;  /* 0x0000000000007941 */ /* 0x000fea0003800200 */
.L_x_3495:
        /* <DEDUP_REMOVED lines=12> */
.L_x_3498:
[----:B------:R-:W-:Y:S05]  /*2010*/  BSYNC.RECONVERGENT B0 ;  /* 0x0000000000007941 */ /* 0x000fea0003800200 */
.L_x_3497:
        /* <DEDUP_REMOVED lines=12> */
.L_x_3500:
[----:B------:R-:W-:Y:S05]  /*20e0*/  BSYNC.RECONVERGENT B0 ;  /* 0x0000000000007941 */ /* 0x000fea0003800200 */
.L_x_3499:
        /* <DEDUP_REMOVED lines=9> */
[----:B------:R-:W-:Y:S01]  /*2180*/  IADD3 R104, PT, PT, R10, R104, R107 ;  /* 0x000000680a687210 */ /* 0x000fe20007ffe06b */
        /* <DEDUP_REMOVED lines=11> */
.L_x_3503:
[----:B------:R1:W-:Y:S01]  /*2240*/  STS.128 [R3+0x3000], RZ ;  /* 0x003000ff03007388 */ /* 0x0003e20000000c00 */
[----:B------:R-:W-:Y:S05]  /*2250*/  BRA `(.L_x_3504) ;  /* 0x0000000000047947 */ /* 0x000fea0003800000 */
.L_x_3502:
[----:B------:R1:W-:Y:S02]  /*2260*/  STS.128 [R3+0x3000], RZ ;  /* 0x003000ff03007388 */ /* 0x0003e40000000c00 */
.L_x_3504:
[----:B------:R-:W-:Y:S05]  /*2270*/  BSYNC.RECONVERGENT B0 ;  /* 0x0000000000007941 */ /* 0x000fea0003800200 */
.L_x_3501:
[-C--:B------:R-:W-:Y:S01]  /*2280*/  ISETP.GE.AND P3, PT, R9, R2.reuse, PT ;  /* 0x000000020900720c */ /* 0x080fe20003f66270 */
[C---:B------:R-:W-:Y:S01]  /*2290*/  IMAD.SHL.U32 R109, R136.reuse, 0x20, RZ ;  /* 0x00000020886d7824 */ /* 0x040fe200078e00ff */
[-C--:B------:R-:W-:Y:S01]  /*22a0*/  ISETP.GE.AND P2, PT, R13, R2.reuse, PT ;  /* 0x000000020d00720c */ /* 0x080fe20003f46270 */
[C---:B------:R-:W-:Y:S01]  /*22b0*/  IMAD.SHL.U32 R6, R136.reuse, 0x4, RZ ;  /* 0x0000000488067824 */ /* 0x040fe200078e00ff */
[----:B------:R-:W-:Y:S01]  /*22c0*/  ISETP.GE.AND P1, PT, R5, R2, PT ;  /* 0x000000020500720c */ /* 0x000fe20003f26270 */
[----:B------:R-:W-:Y:S01]  /*22d0*/  IMAD.SHL.U32 R4, R136, 0x10, RZ ;  /* 0x0000001088047824 */ /* 0x000fe200078e00ff */
[C---:B------:R-:W-:Y:S01]  /*22e0*/  LOP3.LUT R9, R109.reuse, 0xc0, RZ, 0xc0, !PT ;  /* 0x000000c06d097812 */ /* 0x040fe200078ec0ff */
        /* <DEDUP_REMOVED lines=22> */
.L_x_3506:
[----:B------:R-:W-:Y:S05]  /*2450*/  BSYNC.RECONVERGENT B0 ;  /* 0x0000000000007941 */ /* 0x000fea0003800200 */
.L_x_3505:
        /* <DEDUP_REMOVED lines=15> */
.L_x_3508:
[----:B------:R-:W-:Y:S05]  /*2550*/  BSYNC.RECONVERGENT B0 ;  /* 0x0000000000007941 */ /* 0x000fea0003800200 */
.L_x_3507:
        /* <DEDUP_REMOVED lines=13> */
.L_x_3510:
[----:B------:R-:W-:Y:S05]  /*2630*/  BSYNC.RECONVERGENT B0 ;  /* 0x0000000000007941 */ /* 0x000fea0003800200 */
.L_x_3509:
[----:B------:R-:W-:Y:S01]  /*2640*/  LDSM.16.M88.4 R28, [R139] ;  /* 0x000000008b1c783b */ /* 0x000fe20000000200 */
[----:B------:R-:W-:Y:S01]  /*2650*/  IMAD.MOV.U32 R108, RZ, RZ, 0x20 ;  /* 0x00000020ff6c7424 */ /* 0x000fe200078e00ff */
[----:B------:R-:W-:Y:S01]  /*2660*/  UIADD3 UR4, UPT, UPT, UR5, 0x1000, URZ ;  /* 0x0000100005047890 */ /* 0x000fe2000fffe0ff */
[----:B------:R-:W-:Y:S01]  /*2670*/  LOP3.LUT P4, RZ, R136, 0x4, RZ, 0xc0, !PT ;  /* 0x0000000488ff7812 */ /* 0x000fe2000788c0ff */
[----:B------:R-:W5:Y:S01]  /*2680*/  LDSM.16.M88.4 R20, [R2+0x1000] ;  /* 0x001000000214783b */ /* 0x000f620000000200 */
[----:B------:R-:W-:Y:S02]  /*2690*/  VIMNMX R105, PT, PT, R104, R107, PT ;  /* 0x0000006b68697248 */ /* 0x000fe40003fe0100 */
[----:B------:R-:W-:Y:S01]  /*26a0*/  SEL R103, R108, 0xffffffe0, !P4 ;  /* 0xffffffe06c677807 */ /* 0x000fe20006000000 */
[----:B-1----:R-:W1:Y:S01]  /*26b0*/  LDSM.16.M88.4 R12, [R2+0x1400] ;  /* 0x00140000020c783b */ /* 0x002e620000000200 */
[----:B------:R-:W-:Y:S02]  /*26c0*/  LEA R138, R0, UR4, 0x1 ;  /* 0x00000004008a7c11 */ /* 0x000fe4000f8e08ff */
        /* <DEDUP_REMOVED lines=10> */
[----:B------:R-:W4:Y:S01]  /*2770*/  LDSM.16.M88.4 R72, [R103] ;  /* 0x000000006748783b */ /* 0x000f220000000200 */
        /* <DEDUP_REMOVED lines=29> */
[----:B------:R-:W-:Y:S01]  /*2950*/  HMMA.16816.F32.BF16 R64, R88, R84, R64 ;  /* 0x000000545840723c */ /* 0x000fe20000041840 */
[----:B------:R-:W-:-:S05]  /*2960*/  VIADD R84, R102, 0xffffffff ;  /* 0xffffffff66547836 */ /* 0x000fca0000000000 */
[----:B------:R-:W-:Y:S02]  /*2970*/  ISETP.GT.AND P0, PT, R84, R141, PT ;  /* 0x0000008d5400720c */ /* 0x000fe40003f04270 */
[C---:B-1----:R-:W-:Y:S08]  /*2980*/  HMMA.16816.F32.BF16 R8, R88.reuse, R92, R8 ;  /* 0x0000005c5808723c */ /* 0x042ff00000041808 */
        /* <DEDUP_REMOVED lines=23> */
.L_x_3512:
        /* <DEDUP_REMOVED lines=35> */
[----:B------:R-:W-:-:S04]  /*2d30*/  @P5 VIADD R72, R72, 0x1 ;  /* 0x0000000148485836 */ /* 0x000fc80000000000 */
[----:B------:R-:W-:Y:S01]  /*2d40*/  @P6 IADD3 R74, PT, PT, R74, 0x1, RZ ;  /* 0x000000014a4a6810 */ /* 0x000fe20007ffe0ff */
[----:B------:R-:W-:-:S03]  /*2d50*/  @!P0 IMAD.MOV R72, RZ, RZ, -R72 ;  /* 0x000000ffff488224 */ /* 0x000fc600078e0a48 */
        /* <DEDUP_REMOVED lines=22> */
.L_x_3513:
        /* <DEDUP_REMOVED lines=8> */
[----:B------:R-:W-:Y:S01]  /*2f40*/  @!PT LDS RZ, [RZ] ;  /* 0x00000000fffff984 */ /* 0x000fe20000000800 */
[----:B------:R-:W-:Y:S01]  /*2f50*/  @!PT LDS RZ, [RZ] ;  /* 0x00000000fffff984 */ /* 0x000fe20000000800 */
[----:B------:R-:W-:Y:S01]  /*2f60*/  @!PT LDS RZ, [RZ] ;  /* 0x00000000fffff984 */ /* 0x000fe20000000800 */
[----:B------:R1:W-:Y:S01]  /*2f70*/  @!P1 LDGSTS.E.BYPASS.LTC128B.128 [R3+0x1000], desc[UR14][R142.64] ;  /* 0x010000008e039fae */ /* 0x0003e2000b981a0e */
[----:B------:R-:W-:Y:S02]  /*2f80*/  @!P0 SHF.L.U64.HI R2, R100, 0x6, R101 ;  /* 0x0000000664028819 */ /* 0x000fe40000010265 */
[----:B------:R-:W-:Y:S01]  /*2f90*/  @!P0 IADD3 R70, P3, P2, R69, R142, R69 ;  /* 0x0000008e45468210 */ /* 0x000fe20007a7e045 */
[----:B------:R1:W-:Y:S01]  /*2fa0*/  @P1 STS.128 [R3+0x1000], RZ ;  /* 0x001000ff03001388 */ /* 0x0003e20000000c00 */
[----:B------:R-:W-:Y:S02]  /*2fb0*/  @!P0 IADD3.X R69, PT, PT, R143, R71, R0, P5, !PT ;  /* 0x000000478f458210 */ /* 0x000fe40002ffe400 */
        /* <DEDUP_REMOVED lines=21> */
.L_x_3515:
[----:B------:R-:W-:Y:S05]  /*3110*/  BSYNC.RECONVERGENT B0 ;  /* 0x0000000000007941 */ /* 0x000fea0003800200 */
.L_x_3514:
[----:B------:R-:W0:Y:S02]  /*3120*/  LDGDEPBAR ;  /* 0x00000000000079af */ /* 0x000e240000000000 */
.L_x_3511:
[----:B------:R-:W-:Y:S01]  /*3130*/  IMAD.SHL.U32 R107, R136, 0x2, RZ ;  /* 0x00000002886b7824 */ /* 0x000fe200078e00ff */
[----:B------:R-:W3:Y:S01]  /*3140*/  LDCU UR4, c[0x0][0x45c] ;  /* 0x00008b80ff0477ac */ /* 0x000ee20008000800 */
[----:B------:R-:W-:-:S03]  /*3150*/  LOP3.LUT R106, R106, 0x120, R109, 0xf8, !PT ;  /* 0x000001206a6a7812 */ /* 0x000fc600078ef86d */
[----:B------:R-:W-:-:S05]  /*3160*/  LOP3.LUT R107, R107, 0x6, RZ, 0xc0, !PT ;  /* 0x000000066b6b7812 */ /* 0x000fca00078ec0ff */
[----:B------:R-:W-:-:S04]  /*3170*/  IMAD R0, R84, 0x80, R107 ;  /* 0x0000008054007824 */ /* 0x000fc800078e026b */
[C---:B------:R-:W-:Y:S02]  /*3180*/  VIADD R2, R0.reuse, 0x8 ;  /* 0x0000000800027836 */ /* 0x040fe40000000000 */
[----:B-12---:R-:W-:-:S03]  /*3190*/  VIADD R68, R0, 0x1 ;  /* 0x0000000100447836 */ /* 0x006fc60000000000 */
[CC--:B------:R-:W-:Y:S02]  /*31a0*/  ISETP.GE.AND P6, PT, R2.reuse, R105.reuse, PT ;  /* 0x000000690200720c */ /* 0x0c0fe40003fc6270 */
[-C--:B------:R-:W-:Y:S01]  /*31b0*/  ISETP.GE.AND P1, PT, R2, R104.reuse, PT ;  /* 0x000000680200720c */ /* 0x080fe20003f26270 */
[----:B------:R-:W-:Y:S01]  /*31c0*/  VIADD R2, R0, 0x10 ;  /* 0x0000001000027836 */ /* 0x000fe20000000000 */
[CC--:B------:R-:W-:Y:S02]  /*31d0*/  ISETP.GE.AND P2, PT, R68.reuse, R105.reuse, PT ;  /* 0x000000694400720c */ /* 0x0c0fe40003f46270 */
[----:B------:R-:W-:Y:S01]  /*31e0*/  ISETP.GE.AND P3, PT, R68, R104, PT ;  /* 0x000000684400720c */ /* 0x000fe20003f66270 */
[----:B------:R-:W-:Y:S01]  /*31f0*/  VIADD R68, R0, 0x9 ;  /* 0x0000000900447836 */ /* 0x000fe20000000000 */
[----:B------:R-:W-:Y:S02]  /*3200*/  FSEL R75, R25, -INF , !P2 ;  /* 0xff800000194b7808 */ /* 0x000fe40005000000 */
[----:B------:R-:W-:Y:S01]  /*3210*/  FSEL R73, R20, -INF , !P6 ;  /* 0xff80000014497808 */ /* 0x000fe20007000000 */
[----:B------:R-:W-:Y:S01]  /*3220*/  VIADD R20, R0, 0x19 ;  /* 0x0000001900147836 */ /* 0x000fe20000000000 */
[----:B------:R-:W-:-:S02]  /*3230*/  ISETP.GE.AND P2, PT, R2, R105, PT ;  /* 0x000000690200720c */ /* 0x000fc40003f46270 */
[-C--:B------:R-:W-:Y:S01]  /*3240*/  ISETP.GE.AND P6, PT, R2, R104.reuse, PT ;  /* 0x000000680200720c */ /* 0x080fe20003fc6270 */
[----:B------:R-:W-:Y:S01]  /*3250*/  VIADD R2, R0, 0x18 ;  /* 0x0000001800027836 */ /* 0x000fe20000000000 */
[C---:B------:R-:W-:Y:S02]  /*3260*/  ISETP.GE.AND P0, PT, R68.reuse, R105, PT ;  /* 0x000000694400720c */ /* 0x040fe40003f06270 */
[----:B------:R-:W-:Y:S01]  /*3270*/  ISETP.GE.AND P5, PT, R68, R104, PT ;  /* 0x000000684400720c */ /* 0x000fe20003fa6270 */
[----:B------:R-:W-:Y:S01]  /*3280*/  VIADD R68, R0, 0x11 ;  /* 0x0000001100447836 */ /* 0x000fe20000000000 */
[----:B------:R-:W-:Y:S01]  /*3290*/  FSEL R93, R16, -INF , !P2 ;  /* 0xff800000105d7808 */ /* 0x000fe20005000000 */
[----:B------:R-:W-:Y:S01]  /*32a0*/  VIADD R16, R0, 0x21 ;  /* 0x0000002100107836 */ /* 0x000fe20000000000 */
[----:B------:R-:W-:Y:S02]  /*32b0*/  FSEL R77, R23, -INF , !P5 ;  /* 0xff800000174d7808 */ /* 0x000fe40006800000 */
[----:B------:R-:W-:-:S02]  /*32c0*/  FSEL R89, R21, -INF , !P0 ;  /* 0xff80000015597808 */ /* 0x000fc40004000000 */
[CC--:B------:R-:W-:Y:S02]  /*32d0*/  ISETP.GE.AND P5, PT, R2.reuse, R105.reuse, PT ;  /* 0x000000690200720c */ /* 0x0c0fe40003fa6270 */
[-C--:B------:R-:W-:Y:S01]  /*32e0*/  ISETP.GE.AND P2, PT, R2, R104.reuse, PT ;  /* 0x000000680200720c */ /* 0x080fe20003f46270 */
[----:B------:R-:W-:Y:S01]  /*32f0*/  VIADD R2, R0, 0x20 ;  /* 0x0000002000027836 */ /* 0x000fe20000000000 */
[----:B------:R-:W-:Y:S02]  /*3300*/  FSEL R83, R22, -INF , !P1 ;  /* 0xff80000016537808 */ /* 0x000fe40004800000 */
[C---:B------:R-:W-:Y:S02]  /*3310*/  ISETP.GE.AND P0, PT, R68.reuse, R104, PT ;  /* 0x000000684400720c */ /* 0x040fe40003f06270 */
[----:B------:R-:W-:Y:S02]  /*3320*/  ISETP.GE.AND P1, PT, R68, R105, PT ;  /* 0x000000694400720c */ /* 0x000fe40003f26270 */
[----:B------:R-:W-:-:S02]  /*3330*/  FSEL R81, R19, -INF , !P0 ;  /* 0xff80000013517808 */ /* 0x000fc40004000000 */
[----:B------:R-:W-:Y:S01]  /*3340*/  FSEL R137, R12, -INF , !P5 ;  /* 0xff8000000c897808 */ /* 0x000fe20006800000 */
[----:B------:R-:W-:Y:S01]  /*3350*/  VIADD R12, R0, 0x29 ;  /* 0x00000029000c7836 */ /* 0x000fe20000000000 */
[----:B------:R-:W-:Y:S02]  /*3360*/  FSEL R91, R17, -INF , !P1 ;  /* 0xff800000115b7808 */ /* 0x000fe40004800000 */
[C---:B------:R-:W-:Y:S02]  /*3370*/  ISETP.GE.AND P0, PT, R2.reuse, R105, PT ;  /* 0x000000690200720c */ /* 0x040fe40003f06270 */
[-C--:B------:R-:W-:Y:S01]  /*3380*/  ISETP.GE.AND P5, PT, R2, R104.reuse, PT ;  /* 0x000000680200720c */ /* 0x080fe20003fa6270 */
[----:B------:R-:W-:Y:S01]  /*3390*/  VIADD R2, R0, 0x28 ;  /* 0x0000002800027836 */ /* 0x000fe20000000000 */
[----:B------:R-:W-:Y:S01]  /*33a0*/  FSEL R79, R18, -INF , !P6 ;  /* 0xff800000124f7808 */ /* 0x000fe20007000000 */
[----:B------:R-:W-:Y:S01]  /*33b0*/  VIADD R18, R0, 0x68 ;  /* 0x0000006800127836 */ /* 0x000fe20000000000 */
[----:B------:R-:W-:-:S02]  /*33c0*/  ISETP.GE.AND P1, PT, R20, R104, PT ;  /* 0x000000681400720c */ /* 0x000fc40003f26270 */
[-C--:B------:R-:W-:Y:S02]  /*33d0*/  ISETP.GE.AND P6, PT, R20, R105.reuse, PT ;  /* 0x000000691400720c */ /* 0x080fe40003fc6270 */
[----:B------:R-:W-:Y:S02]  /*33e0*/  FSEL R71, R15, -INF , !P1 ;  /* 0xff8000000f477808 */ /* 0x000fe40004800000 */
        /* <DEDUP_REMOVED lines=9> */
[-C--:B------:R-:W-:Y:S01]  /*3480*/  ISETP.GE.AND P2, PT, R16, R105.reuse, PT ;  /* 0x000000691000720c */ /* 0x080fe20003f46270 */
[C---:B------:R-:W-:Y:S01]  /*3490*/  VIADD R16, R0.reuse, 0x61 ;  /* 0x0000006100107836 */ /* 0x040fe20000000000 */
[----:B------:R-:W-:Y:S01]  /*34a0*/  FSEL R161, R11, -INF , !P6 ;  /* 0xff8000000ba17808 */ /* 0x000fe20007000000 */
[----:B------:R-:W-:Y:S01]  /*34b0*/  VIADD R11, R0, 0x51 ;  /* 0x00000051000b7836 */ /* 0x000fe20000000000 */
        /* <DEDUP_REMOVED lines=10> */
[----:B------:R-:W-:Y:S01]  /*3560*/  VIADD R12, R0, 0x70 ;  /* 0x00000070000c7836 */ /* 0x000fe20000000000 */
[----:B------:R-:W-:Y:S01]  /*3570*/  FSEL R163, R6, -INF , !P0 ;  /* 0xff80000006a37808 */ /* 0x000fe20004000000 */
[----:B------:R-:W-:Y:S01]  /*3580*/  VIADD R6, R0, 0x58 ;  /* 0x0000005800067836 */ /* 0x000fe20000000000 */
[----:B------:R-:W-:Y:S02]  /*3590*/  FSEL R159, R7, -INF , !P2 ;  /* 0xff800000079f7808 */ /* 0x000fe40005000000 */
[----:B------:R-:W-:Y:S02]  /*35a0*/  FSEL R119, R64, -INF , !P6 ;  /* 0xff80000040777808 */ /* 0x000fe40007000000 */
[----:B------:R-:W-:Y:S02]  /*35b0*/  ISETP.GE.AND P0, PT, R8, R105, PT ;  /* 0x000000690800720c */ /* 0x000fe40003f06270 */
[----:B------:R-:W-:-:S02]  /*35c0*/  FSEL R88, R5, -INF , !P5 ;  /* 0xff80000005587808 */ /* 0x000fc40006800000 */
[C---:B------:R-:W-:Y:S02]  /*35d0*/  ISETP.GE.AND P2, PT, R2.reuse, R105, PT ;  /* 0x000000690200720c */ /* 0x040fe40003f46270 */
[-C--:B------:R-:W-:Y:S01]  /*35e0*/  ISETP.GE.AND P6, PT, R2, R104.reuse, PT ;  /* 0x000000680200720c */ /* 0x080fe20003fc6270 */
[----:B------:R-:W-:Y:S01]  /*35f0*/  VIADD R2, R0, 0x40 ;  /* 0x0000004000027836 */ /* 0x000fe20000000000 */
[-C--:B------:R-:W-:Y:S02]  /*3600*/  ISETP.GE.AND P5, PT, R8, R104.reuse, PT ;  /* 0x000000680800720c */ /* 0x080fe40003fa6270 */
[----:B------:R-:W-:Y:S02]  /*3610*/  FSEL R127, R65, -INF , !P0 ;  /* 0xff800000417f7808 */ /* 0x000fe40004000000 */
[----:B------:R-:W-:Y:S02]  /*3620*/  ISETP.GE.AND P0, PT, R4, R104, PT ;  /* 0x000000680400720c */ /* 0x000fe40003f06270 */
[----:B------:R-:W-:-:S02]  /*3630*/  FSEL R131, R67, -INF , !P5 ;  /* 0xff80000043837808 */ /* 0x000fc40006800000 */
[-C--:B------:R-:W-:Y:S02]  /*3640*/  ISETP.GE.AND P5, PT, R2, R105.reuse, PT ;  /* 0x000000690200720c */ /* 0x080fe40003fa6270 */
[----:B------:R-:W-:Y:S02]  /*3650*/  FSEL R129, R63, -INF , !P0 ;  /* 0xff8000003f817808 */ /* 0x000fe40004000000 */
[----:B------:R-:W-:Y:S02]  /*3660*/  FSEL R63, R56, -INF , !P5 ;  /* 0xff800000383f7808 */ /* 0x000fe40006800000 */
[----:B------:R-:W-:Y:S02]  /*3670*/  ISETP.GE.AND P5, PT, R0, R105, PT ;  /* 0x000000690000720c */ /* 0x000fe40003fa6270 */
[----:B------:R-:W-:Y:S02]  /*3680*/  FSEL R125, R66, -INF , !P1 ;  /* 0xff800000427d7808 */ /* 0x000fe40004800000 */
[----:B------:R-:W-:-:S02]  /*3690*/  FSEL R9, R24, -INF , !P5 ;  /* 0xff80000018097808 */ /* 0x000fc40006800000 */
[----:B------:R-:W-:Y:S01]  /*36a0*/  ISETP.GE.AND P1, PT, R4, R105, PT ;  /* 0x000000690400720c */ /* 0x000fe20003f26270 */
[----:B------:R-:W-:Y:S01]  /*36b0*/  VIADD R4, R0, 0x41 ;  /* 0x0000004100047836 */ /* 0x000fe20000000000 */
[----:B------:R-:W-:Y:S02]  /*36c0*/  FMNMX3.FTZ R8, R9, R75, R73, !PT ;  /* 0x0000004b09087276 */ /* 0x000fe40007810049 */
[----:B------:R-:W-:Y:S02]  /*36d0*/  FSEL R153, R62, -INF , !P6 ;  /* 0xff8000003e997808 */ /* 0x000fe40007000000 */
[----:B------:R-:W-:Y:S02]  /*36e0*/  FMNMX3.FTZ R8, R8, R89, R93, !PT ;  /* 0x0000005908087276 */ /* 0x000fe4000781005d */
[----:B------:R-:W-:Y:S02]  /*36f0*/  FSEL R155, R61, -INF , !P1 ;  /* 0xff8000003d9b7808 */ /* 0x000fe40004800000 */
[----:B------:R-:W-:-:S02]  /*3700*/  FSEL R133, R60, -INF , !P2 ;  /* 0xff8000003c857808 */ /* 0x000fc40005000000 */
[C---:B------:R-:W-:Y:S02]  /*3710*/  ISETP.GE.AND P6, PT, R4.reuse, R105, PT ;  /* 0x000000690400720c */ /* 0x040fe40003fc6270 */
[-C--:B------:R-:W-:Y:S01]  /*3720*/  ISETP.GE.AND P1, PT, R4, R104.reuse, PT ;  /* 0x000000680400720c */ /* 0x080fe20003f26270 */
[----:B------:R-:W-:Y:S01]  /*3730*/  VIADD R4, R0, 0x49 ;  /* 0x0000004900047836 */ /* 0x000fe20000000000 */
[----:B------:R-:W-:Y:S01]  /*3740*/  ISETP.GE.AND P2, PT, R2, R104, PT ;  /* 0x000000680200720c */ /* 0x000fe20003f46270 */
[----:B------:R-:W-:Y:S01]  /*3750*/  VIADD R2, R0, 0x48 ;  /* 0x0000004800027836 */ /* 0x000fe20000000000 */
[----:B------:R-:W-:Y:S02]  /*3760*/  FMNMX3.FTZ R8, R8, R91, R137, !PT ;  /* 0x0000005b08087276 */ /* 0x000fe40007810089 */
[----:B------:R-:W-:Y:S02]  /*3770*/  FSEL R85, R58, -INF , !P2 ;  /* 0xff8000003a557808 */ /* 0x000fe40005000000 */
[----:B------:R-:W-:-:S02]  /*3780*/  ISETP.GE.AND P2, PT, R4, R105, PT ;  /* 0x000000690400720c */ /* 0x000fc40003f46270 */
[----:B------:R-:W-:Y:S01]  /*3790*/  FMNMX3.FTZ R22, R8, R135, R113, !PT ;  /* 0x0000008708167276 */ /* 0x000fe20007810071 */
[----:B------:R-:W-:Y:S01]  /*37a0*/  VIADD R8, R0, 0x78 ;  /* 0x0000007800087836 */ /* 0x000fe20000000000 */
[----:B------:R-:W-:Y:S02]  /*37b0*/  FSEL R5, R27, -INF , !P3 ;  /* 0xff8000001b057808 */ /* 0x000fe40005800000 */
[C---:B------:R-:W-:Y:S02]  /*37c0*/  ISETP.GE.AND P3, PT, R2.reuse, R105, PT ;  /* 0x000000690200720c */ /* 0x040fe40003f66270 */
[-C--:B------:R-:W-:Y:S01]  /*37d0*/  ISETP.GE.AND P0, PT, R2, R104.reuse, PT ;  /* 0x000000680200720c */ /* 0x080fe20003f06270 */
[----:B------:R-:W-:Y:S01]  /*37e0*/  VIADD R2, R0, 0x50 ;  /* 0x0000005000027836 */ /* 0x000fe20000000000 */
[----:B------:R-:W-:Y:S02]  /*37f0*/  FSEL R87, R57, -INF , !P6 ;  /* 0xff80000039577808 */ /* 0x000fe40007000000 */
[----:B------:R-:W-:Y:S01]  /*3800*/  ISETP.GE.AND P6, PT, R4, R104, PT ;  /* 0x000000680400720c */ /* 0x000fe20003fc6270 */
[----:B------:R-:W-:Y:S01]  /*3810*/  VIADD R4, R0, 0x59 ;  /* 0x0000005900047836 */ /* 0x000fe20000000000 */
[----:B------:R-:W-:-:S02]  /*3820*/  FSEL R111, R53, -INF , !P2 ;  /* 0xff800000356f7808 */ /* 0x000fc40005000000 */
[----:B------:R-:W-:Y:S02]  /*3830*/  FMNMX3.FTZ R22, R22, R165, R86, !PT ;  /* 0x000000a516167276 */ /* 0x000fe40007810056 */
[-C--:B------:R-:W-:Y:S02]  /*3840*/  ISETP.GE.AND P2, PT, R11, R105.reuse, PT ;  /* 0x000000690b00720c */ /* 0x080fe40003f46270 */
[----:B------:R-:W-:Y:S02]  /*3850*/  FSEL R95, R52, -INF , !P3 ;  /* 0xff800000345f7808 */ /* 0x000fe40005800000 */
[----:B------:R-:W-:Y:S02]  /*3860*/  FMNMX3.FTZ R22, R22, R88, R119, !PT ;  /* 0x0000005816167276 */ /* 0x000fe40007810077 */
[C---:B------:R-:W-:Y:S02]  /*3870*/  ISETP.GE.AND P3, PT, R2.reuse, R105, PT ;  /* 0x000000690200720c */ /* 0x040fe40003f66270 */
[----:B------:R-:W-:Y:S01]  /*3880*/  ISETP.GE.AND P5, PT, R2, R104, PT ;  /* 0x000000680200720c */ /* 0x000fe20003fa6270 */
[----:B------:R-:W-:Y:S01]  /*3890*/  VIADD R2, R0, 0x60 ;  /* 0x0000006000027836 */ /* 0x000fe20000000000 */
[----:B------:R-:W-:-:S02]  /*38a0*/  FSEL R49, R49, -INF , !P2 ;  /* 0xff80000031317808 */ /* 0x000fc40005000000 */
[----:B------:R-:W-:Y:S02]  /*38b0*/  ISETP.GE.AND P2, PT, R4, R105, PT ;  /* 0x000000690400720c */ /* 0x000fe40003f46270 */
[----:B------:R-:W-:Y:S02]  /*38c0*/  FMNMX3.FTZ R22, R22, R127, R133, !PT ;  /* 0x0000007f16167276 */ /* 0x000fe40007810085 */
[----:B------:R-:W-:Y:S02]  /*38d0*/  FSEL R13, R48, -INF , !P3 ;  /* 0xff800000300d7808 */ /* 0x000fe40005800000 */
[----:B------:R-:W-:Y:S02]  /*38e0*/  FSEL R45, R45, -INF , !P2 ;  /* 0xff8000002d2d7808 */ /* 0x000fe40005000000 */
[-C--:B------:R-:W-:Y:S02]  /*38f0*/  ISETP.GE.AND P3, PT, R6, R105.reuse, PT ;  /* 0x000000690600720c */ /* 0x080fe40003f66270 */
[----:B------:R-:W-:-:S02]  /*3900*/  ISETP.GE.AND P2, PT, R2, R105, PT ;  /* 0x000000690200720c */ /* 0x000fc40003f46270 */
[----:B------:R-:W-:Y:S02]  /*3910*/  FMNMX3.FTZ R22, R22, R155, R63, !PT ;  /* 0x0000009b16167276 */ /* 0x000fe4000781003f */
[----:B------:R-:W-:Y:S02]  /*3920*/  FSEL R27, R44, -INF , !P3 ;  /* 0xff8000002c1b7808 */ /* 0x000fe40005800000 */
[----:B------:R-:W-:Y:S02]  /*3930*/  FSEL R53, R40, -INF , !P2 ;  /* 0xff80000028357808 */ /* 0x000fe40005000000 */
[C---:B------:R-:W-:Y:S01]  /*3940*/  ISETP.GE.AND P3, PT, R0.reuse, R104, PT ;  /* 0x000000680000720c */ /* 0x040fe20003f66270 */
[----:B------:R-:W-:Y:S01]  /*3950*/  VIADD R0, R0, 0x79 ;  /* 0x0000007900007836 */ /* 0x000fe20000000000 */
[----:B------:R-:W-:Y:S02]  /*3960*/  ISETP.GE.AND P2, PT, R16, R105, PT ;  /* 0x000000691000720c */ /* 0x000fe40003f46270 */
[----:B------:R-:W-:-:S02]  /*3970*/  FMNMX3.FTZ R22, R22, R87, R95, !PT ;  /* 0x0000005716167276 */ /* 0x000fc4000781005f */
[----:B------:R-:W-:Y:S02]  /*3980*/  FSEL R7, R26, -INF , !P3 ;  /* 0xff8000001a077808 */ /* 0x000fe40005800000 */
[----:B------:R-:W-:Y:S02]  /*3990*/  FSEL R57, R41, -INF , !P2 ;  /* 0xff80000029397808 */ /* 0x000fe40005000000 */
[----:B------:R-:W-:Y:S02]  /*39a0*/  FMNMX3.FTZ R22, R22, R111, R13, !PT ;  /* 0x0000006f16167276 */ /* 0x000fe4000781000d */
[----:B------:R-:W-:Y:S02]  /*39b0*/  ISETP.GE.AND P2, PT, R18, R105, PT ;  /* 0x000000691200720c */ /* 0x000fe40003f46270 */
[----:B------:R-:W-:Y:S02]  /*39c0*/  FMNMX3.FTZ R20, R7, R5, R83, !PT ;  /* 0x0000000507147276 */ /* 0x000fe40007810053 */
[----:B------:R-:W-:-:S02]  /*39d0*/  FMNMX3.FTZ R22, R22, R49, R27, !PT ;  /* 0x0000003116167276 */ /* 0x000fc4000781001b */
[----:B------:R-:W-:Y:S02]  /*39e0*/  FSEL R41, R36, -INF , !P2 ;  /* 0xff80000024297808 */ /* 0x000fe40005000000 */
[-C--:B------:R-:W-:Y:S02]  /*39f0*/  ISETP.GE.AND P2, PT, R14, R105.reuse, PT ;  /* 0x000000690e00720c */ /* 0x080fe40003f46270 */
[----:B------:R-:W-:Y:S02]  /*3a00*/  ISETP.GE.AND P3, PT, R12, R105, PT ;  /* 0x000000690c00720c */ /* 0x000fe40003f66270 */
[----:B------:R-:W-:Y:S02]  /*3a10*/  FMNMX3.FTZ R20, R20, R77, R79, !PT ;  /* 0x0000004d14147276 */ /* 0x000fe4000781004f */
[----:B------:R-:W-:Y:S02]  /*3a20*/  FMNMX3.FTZ R22, R22, R45, R53, !PT ;  /* 0x0000002d16167276 */ /* 0x000fe40007810035 */
[----:B------:R-:W-:-:S02]  /*3a30*/  FSEL R37, R37, -INF , !P2 ;  /* 0xff80000025257808 */ /* 0x000fc40005000000 */
[-C--:B------:R-:W-:Y:S02]  /*3a40*/  ISETP.GE.AND P2, PT, R10, R105.reuse, PT ;  /* 0x000000690a00720c */ /* 0x080fe40003f46270 */
[----:B------:R-:W-:Y:S02]  /*3a50*/  FSEL R15, R32, -INF , !P3 ;  /* 0xff800000200f7808 */ /* 0x000fe40005800000 */
[----:B------:R-:W-:Y:S02]  /*3a60*/  ISETP.GE.AND P3, PT, R8, R105, PT ;  /* 0x000000690800720c */ /* 0x000fe40003f66270 */
[----:B------:R-:W-:Y:S02]  /*3a70*/  FMNMX3.FTZ R20, R20, R81, R69, !PT ;  /* 0x0000005114147276 */ /* 0x000fe40007810045 */
[----:B------:R-:W-:Y:S02]  /*3a80*/  FMNMX3.FTZ R22, R22, R57, R41, !PT ;  /* 0x0000003916167276 */ /* 0x000fe40007810029 */
[----:B------:R-:W-:-:S02]  /*3a90*/  FSEL R33, R33, -INF , !P2 ;  /* 0xff80000021217808 */ /* 0x000fc40005000000 */
[----:B------:R-:W-:Y:S02]  /*3aa0*/  ISETP.GE.AND P2, PT, R0, R105, PT ;  /* 0x000000690000720c */ /* 0x000fe40003f46270 */
[----:B------:R-:W-:Y:S02]  /*3ab0*/  FSEL R17, R28, -INF , !P3 ;  /* 0xff8000001c117808 */ /* 0x000fe40005800000 */
[----:B------:R-:W-:Y:S02]  /*3ac0*/  FMNMX3.FTZ R20, R20, R71, R121, !PT ;  /* 0x0000004714147276 */ /* 0x000fe40007810079 */
[----:B------:R-:W-:Y:S02]  /*3ad0*/  FMNMX3.FTZ R22, R22, R37, R15, !PT ;  /* 0x0000002516167276 */ /* 0x000fe4000781000f */
[----:B------:R-:W-:Y:S02]  /*3ae0*/  ISETP.GE.AND P3, PT, R11, R104, PT ;  /* 0x000000680b00720c */ /* 0x000fe40003f66270 */
[----:B------:R-:W-:-:S02]  /*3af0*/  FSEL R24, R29, -INF , !P2 ;  /* 0xff8000001d187808 */ /* 0x000fc40005000000 */
[----:B------:R-:W-:Y:S02]  /*3b00*/  FMNMX3.FTZ R20, R20, R161, R163, !PT ;  /* 0x000000a114147276 */ /* 0x000fe400078100a3 */
[----:B------:R-:W-:Y:S02]  /*3b10*/  FMNMX3.FTZ R11, R22, R33, R17, !PT ;  /* 0x00000021160b7276 */ /* 0x000fe40007810011 */
[----:B------:R-:W-:Y:S02]  /*3b20*/  ISETP.GE.AND P2, PT, R6, R104, PT ;  /* 0x000000680600720c */ /* 0x000fe40003f46270 */
[----:B------:R-:W-:Y:S02]  /*3b30*/  FMNMX3.FTZ R20, R20, R159, R125, !PT ;  /* 0x0000009f14147276 */ /* 0x000fe4000781007d */
[----:B------:R-:W-:Y:S02]  /*3b40*/  FMNMX.FTZ R6, R24, R11, !PT ;  /* 0x0000000b18067209 */ /* 0x000fe40007810000 */
[----:B------:R-:W-:-:S02]  /*3b50*/  FSEL R123, R54, -INF , !P0 ;  /* 0xff800000367b7808 */ /* 0x000fc40004000000 */
[----:B------:R-:W-:Y:S01]  /*3b60*/  ISETP.GE.AND P0, PT, R2, R104, PT ;  /* 0x000000680200720c */ /* 0x000fe20003f06270 */
[----:B------:R-:W1:Y:S01]  /*3b70*/  SHFL.BFLY PT, R11, R6, 0x2, 0x1f ;  /* 0x0c401f00060b7f89 */ /* 0x000e6200000e0000 */
[----:B------:R-:W-:Y:S02]  /*3b80*/  FMNMX3.FTZ R2, R20, R131, R153, !PT ;  /* 0x0000008314027276 */ /* 0x000fe40007810099 */
[----:B------:R-:W-:Y:S02]  /*3b90*/  FSEL R117, R59, -INF , !P1 ;  /* 0xff8000003b757808 */ /* 0x000fe40004800000 */
[----:B------:R-:W-:Y:S02]  /*3ba0*/  FMNMX3.FTZ R2, R2, R129, R85, !PT ;  /* 0x0000008102027276 */ /* 0x000fe40007810055 */
[----:B------:R-:W-:Y:S02]  /*3bb0*/  FSEL R115, R55, -INF , !P6 ;  /* 0xff80000037737808 */ /* 0x000fe40007000000 */
[----:B------:R-:W-:-:S02]  /*3bc0*/  FSEL R55, R50, -INF , !P5 ;  /* 0xff80000032377808 */ /* 0x000fc40006800000 */
[----:B------:R-:W-:Y:S02]  /*3bd0*/  FMNMX3.FTZ R2, R2, R117, R123, !PT ;  /* 0x0000007502027276 */ /* 0x000fe4000781007b */
        /* <DEDUP_REMOVED lines=19> */
[----:B-1----:R-:W-:Y:S02]  /*3d10*/  FMNMX.FTZ R11, R6, R11, !PT ;  /* 0x0000000b060b7209 */ /* 0x002fe40007810000 */
[----:B------:R-:W-:Y:S02]  /*3d20*/  ISETP.GE.AND P5, PT, R0, R104, PT ;  /* 0x000000680000720c */ /* 0x000fe40003fa6270 */
[----:B------:R-:W-:Y:S02]  /*3d30*/  FSEL R35, R35, -INF , !P1 ;  /* 0xff80000023237808 */ /* 0x000fe40004800000 */
[----:B------:R-:W-:-:S02]  /*3d40*/  FSEL R23, R30, -INF , !P0 ;  /* 0xff8000001e177808 */ /* 0x000fc40004000000 */
[----:B------:R-:W-:Y:S02]  /*3d50*/  FMNMX3.FTZ R0, R2, R39, R25, !PT ;  /* 0x0000002702007276 */ /* 0x000fe40007810019 */
[----:B------:R-:W1:Y:S01]  /*3d60*/  SHFL.BFLY PT, R2, R11, 0x1, 0x1f ;  /* 0x0c201f000b027f89 */ /* 0x000e6200000e0000 */
[----:B------:R-:W-:Y:S02]  /*3d70*/  FSEL R21, R31, -INF , !P5 ;  /* 0xff8000001f157808 */ /* 0x000fe40006800000 */
[----:B------:R-:W-:Y:S02]  /*3d80*/  FMNMX3.FTZ R0, R0, R35, R23, !PT ;  /* 0x0000002300007276 */ /* 0x000fe40007810017 */
[----:B------:R-:W-:Y:S02]  /*3d90*/  SEL R22, R108, 0xffffffe0, !P4 ;  /* 0xffffffe06c167807 */ /* 0x000fe40006000000 */
[----:B------:R-:W-:-:S05]  /*3da0*/  FMNMX.FTZ R31, R21, R0, !PT ;  /* 0x00000000151f7209 */ /* 0x000fca0007810000 */
[----:B------:R-:W2:Y:S01]  /*3db0*/  SHFL.BFLY PT, R4, R31, 0x2, 0x1f ;  /* 0x0c401f001f047f89 */ /* 0x000ea200000e0000 */
[----:B-1----:R-:W-:-:S04]  /*3dc0*/  FMNMX.FTZ R2, R11, R2, !PT ;  /* 0x000000020b027209 */ /* 0x002fc80007810000 */
[C---:B------:R-:W-:Y:S01]  /*3dd0*/  FSETP.NEU.FTZ.AND P0, PT, R2.reuse, -INF , PT ;  /* 0xff8000000200780b */ /* 0x040fe20003f1d000 */
[----:B---3--:R-:W-:-:S05]  /*3de0*/  FMUL.FTZ R26, R2, UR4 ;  /* 0x00000004021a7c20 */ /* 0x008fca0008410000 */
[----:B------:R-:W-:Y:S02]  /*3df0*/  FSEL R26, R26, RZ, P0 ;  /* 0x000000ff1a1a7208 */ /* 0x000fe40000000000 */
[----:B--2---:R-:W-:-:S03]  /*3e00*/  FMNMX.FTZ R4, R31, R4, !PT ;  /* 0x000000041f047209 */ /* 0x004fc60007810000 */
[--C-:B------:R-:W-:Y:S01]  /*3e10*/  FFMA.FTZ R157, R9, UR4, -R26.reuse ;  /* 0x00000004099d7c23 */ /* 0x100fe2000801081a */
[--C-:B------:R-:W-:Y:S01]  /*3e20*/  FFMA.FTZ R47, R137, UR4, -R26.reuse ;  /* 0x00000004892f7c23 */ /* 0x100fe2000801081a */
[----:B------:R-:W1:Y:S01]  /*3e30*/  SHFL.BFLY PT, R9, R4, 0x1, 0x1f ;  /* 0x0c201f0004097f89 */ /* 0x000e6200000e0000 */
[----:B------:R-:W-:Y:S01]  /*3e40*/  LEA R137, R106, UR5, 0x1 ;  /* 0x000000056a897c11 */ /* 0x000fe2000f8e08ff */
[--C-:B------:R-:W-:Y:S01]  /*3e50*/  FFMA.FTZ R42, R75, UR4, -R26.reuse ;  /* 0x000000044b2a7c23 */ /* 0x100fe2000801081a */
[--C-:B------:R-:W-:Y:S01]  /*3e60*/  FFMA.FTZ R67, R73, UR4, -R26.reuse ;  /* 0x0000000449437c23 */ /* 0x100fe2000801081a */
[--C-:B------:R-:W-:Y:S01]  /*3e70*/  FFMA.FTZ R65, R93, UR4, -R26.reuse ;  /* 0x000000045d417c23 */ /* 0x100fe2000801081a */
[--C-:B------:R-:W-:Y:S01]  /*3e80*/  FFMA.FTZ R12, R91, UR4, -R26.reuse ;  /* 0x000000045b0c7c23 */ /* 0x100fe2000801081a */
[----:B------:R-:W2:Y:S01]  /*3e90*/  LDSM.16.MT88.4 R72, [R137+0x3000] ;  /* 0x003000008948783b */ /* 0x000ea20000004200 */
[----:B------:R-:W-:Y:S02]  /*3ea0*/  IMAD.IADD R22, R22, 0x1, R137 ;  /* 0x0000000116167824 */ /* 0x000fe400078e0289 */
        /* <DEDUP_REMOVED lines=16> */
[----:B-1----:R-:W-:Y:S01]  /*3fb0*/  FMNMX.FTZ R0, R4, R9, !PT ;  /* 0x0000000904007209 */ /* 0x002fe20007810000 */
[----:B------:R-:W-:Y:S01]  /*3fc0*/  MUFU.EX2 R67, R67 ;  /* 0x0000004300437308 */ /* 0x000fe20000000800 */
[----:B------:R-:W-:Y:S01]  /*3fd0*/  LDSM.16.MT88.4 R8, [R137+0x3400] ;  /* 0x003400008908783b */ /* 0x000fe20000004200 */
[--C-:B------:R-:W-:Y:S01]  /*3fe0*/  FFMA.FTZ R27, R57, UR4, -R26.reuse ;  /* 0x00000004391b7c23 */ /* 0x100fe2000801081a */
[C---:B------:R-:W-:Y:S01]  /*3ff0*/  FSETP.NEU.FTZ.AND P0, PT, R0.reuse, -INF , PT ;  /* 0xff8000000000780b */ /* 0x040fe20003f1d000 */
[----:B------:R-:W-:Y:S01]  /*4000*/  FMUL.FTZ R20, R0, UR4 ;  /* 0x0000000400147c20 */ /* 0x000fe20008410000 */
[--C-:B------:R-:W-:Y:S01]  /*4010*/  FFMA.FTZ R37, R37, UR4, -R26.reuse ;  /* 0x0000000425257c23 */ /* 0x100fe2000801081a */
[----:B------:R-:W-:-:S02]  /*4020*/  FFMA.FTZ R24, R24, UR4, -R26 ;  /* 0x0000000418187c23 */ /* 0x000fc4000801081a */
[----:B------:R-:W1:Y:S01]  /*4030*/  MUFU.EX2 R14, R14 ;  /* 0x0000000e000e7308 */ /* 0x000e620000000800 */
[----:B------:R-:W-:Y:S01]  /*4040*/  FSEL R20, R20, RZ, P0 ;  /* 0x000000ff14147208 */ /* 0x000fe20000000000 */
[----:B---3--:R-:W-:Y:S01]  /*4050*/  FADD.FTZ R64, R157, R42 ;  /* 0x0000002a9d407221 */ /* 0x008fe20000010000 */
[----:B------:R-:W-:Y:S01]  /*4060*/  F2FP.BF16.F32.PACK_AB R80, R42, R157 ;  /* 0x0000009d2a50723e */ /* 0x000fe200000010ff */
[----:B------:R-:W-:Y:S01]  /*4070*/  FFMA.FTZ R42, R45, UR4, -R26 ;  /* 0x000000042d2a7c23 */ /* 0x000fe2000801081a */
[----:B------:R-:W-:Y:S01]  /*4080*/  ISETP.GT.AND P0, PT, R84, R141, PT ;  /* 0x0000008d5400720c */ /* 0x000fe20003f04270 */
[--C-:B------:R-:W-:Y:S01]  /*4090*/  FFMA.FTZ R30, R7, UR4, -R20.reuse ;  /* 0x00000004071e7c23 */ /* 0x100fe20008010814 */
[--C-:B------:R-:W-:Y:S01]  /*40a0*/  FFMA.FTZ R93, R5, UR4, -R20.reuse ;  /* 0x00000004055d7c23 */ /* 0x100fe20008010814 */
[--C-:B------:R-:W-:Y:S01]  /*40b0*/  FFMA.FTZ R91, R83, UR4, -R20.reuse ;  /* 0x00000004535b7c23 */ /* 0x100fe20008010814 */
[--C-:B------:R-:W-:Y:S01]  /*40c0*/  FFMA.FTZ R32, R77, UR4, -R20.reuse ;  /* 0x000000044d207c23 */ /* 0x100fe20008010814 */
[----:B------:R-:W3:Y:S01]  /*40d0*/  LDSM.16.MT88.4 R4, [R22+0x3000] ;  /* 0x003000001604783b */ /* 0x000ee20000004200 */
[--C-:B------:R-:W-:Y:S01]  /*40e0*/  FFMA.FTZ R89, R79, UR4, -R20.reuse ;  /* 0x000000044f597c23 */ /* 0x100fe20008010814 */
[----:B------:R-:W-:Y:S01]  /*40f0*/  MUFU.EX2 R30, R30 ;  /* 0x0000001e001e7308 */ /* 0x000fe20000000800 */
[--C-:B------:R-:W-:Y:S01]  /*4100*/  FFMA.FTZ R28, R81, UR4, -R20.reuse ;  /* 0x00000004511c7c23 */ /* 0x100fe20008010814 */
[--C-:B------:R-:W-:Y:S01]  /*4110*/  FFMA.FTZ R31, R69, UR4, -R20.reuse ;  /* 0x00000004451f7c23 */ /* 0x100fe20008010814 */
[--C-:B------:R-:W-:Y:S01]  /*4120*/  FFMA.FTZ R18, R71, UR4, -R20.reuse ;  /* 0x0000000447127c23 */ /* 0x100fe20008010814 */
[--C-:B------:R-:W-:Y:S01]  /*4130*/  FFMA.FTZ R121, R121, UR4, -R20.reuse ;  /* 0x0000000479797c23 */ /* 0x100fe20008010814 */
[----:B-1----:R-:W-:Y:S01]  /*4140*/  F2FP.BF16.F32.PACK_AB R82, R14, R67 ;  /* 0x000000430e52723e */ /* 0x002fe200000010ff */
[--C-:B------:R-:W-:Y:S01]  /*4150*/  FFMA.FTZ R36, R161, UR4, -R20.reuse ;  /* 0x00000004a1247c23 */ /* 0x100fe20008010814 */
[--C-:B------:R-:W-:Y:S01]  /*4160*/  FFMA.FTZ R109, R163, UR4, -R20.reuse ;  /* 0x00000004a36d7c23 */ /* 0x100fe20008010814 */
[----:B------:R-:W1:Y:S01]  /*4170*/  MUFU.EX2 R93, R93 ;  /* 0x0000005d005d7308 */ /* 0x000e620000000800 */
[----:B------:R-:W-:Y:S01]  /*4180*/  FFMA.FTZ R34, R159, UR4, -R20 ;  /* 0x000000049f227c23 */ /* 0x000fe20008010814 */
[----:B------:R-:W-:Y:S01]  /*4190*/  FFMA.FTZ R159, R119, UR4, -R26 ;  /* 0x00000004779f7c23 */ /* 0x000fe2000801081a */
[----:B------:R-:W-:Y:S01]  /*41a0*/  FFMA.FTZ R127, R125, UR4, -R20 ;  /* 0x000000047d7f7c23 */ /* 0x000fe20008010814 */
[----:B------:R-:W-:Y:S01]  /*41b0*/  FFMA.FTZ R119, R133, UR4, -R26 ;  /* 0x0000000485777c23 */ /* 0x000fe2000801081a */
[--C-:B------:R-:W-:Y:S01]  /*41c0*/  FFMA.FTZ R50, R131, UR4, -R20.reuse ;  /* 0x0000000483327c23 */ /* 0x100fe20008010814 */
[--C-:B------:R-:W-:Y:S01]  /*41d0*/  FFMA.FTZ R46, R153, UR4, -R20.reuse ;  /* 0x00000004992e7c23 */ /* 0x100fe20008010814 */
[----:B------:R-:W-:Y:S01]  /*41e0*/  FFMA.FTZ R125, R129, UR4, -R20 ;  /* 0x00000004817d7c23 */ /* 0x000fe20008010814 */
[----:B------:R-:W-:Y:S01]  /*41f0*/  MUFU.EX2 R91, R91 ;  /* 0x0000005b005b7308 */ /* 0x000fe20000000800 */
[----:B------:R-:W-:Y:S01]  /*4200*/  FFMA.FTZ R129, R63, UR4, -R26 ;  /* 0x000000043f817c23 */ /* 0x000fe2000801081a */
[----:B------:R-:W-:Y:S01]  /*4210*/  FFMA.FTZ R87, R85, UR4, -R20 ;  /* 0x0000000455577c23 */ /* 0x000fe20008010814 */
[----:B------:R-:W-:Y:S01]  /*4220*/  FFMA.FTZ R63, R111, UR4, -R26 ;  /* 0x000000046f3f7c23 */ /* 0x000fe2000801081a */
        /* <DEDUP_REMOVED lines=8> */
[----:B------:R-:W-:Y:S01]  /*42b0*/  FFMA.FTZ R51, R51, UR4, -R20 ;  /* 0x0000000433337c23 */ /* 0x000fe20008010814 */
[----:B------:R-:W-:Y:S01]  /*42c0*/  FADD.FTZ R67, R67, R64 ;  /* 0x0000004043437221 */ /* 0x000fe20000010000 */
[----:B------:R-:W-:Y:S01]  /*42d0*/  FADD.FTZ R30, R30, R93 ;  /* 0x0000005d1e1e7221 */ /* 0x000fe20000010000 */
[--C-:B------:R-:W-:Y:S01]  /*42e0*/  FFMA.FTZ R29, R29, UR4, -R20.reuse ;  /* 0x000000041d1d7c23 */ /* 0x100fe20008010814 */
[----:B------:R-:W-:Y:S01]  /*42f0*/  MUFU.EX2 R65, R65 ;  /* 0x0000004100417308 */ /* 0x000fe20000000800 */
[----:B------:R-:W-:Y:S01]  /*4300*/  FADD.FTZ R14, R14, R67 ;  /* 0x000000430e0e7221 */ /* 0x000fe20000010000 */
[--C-:B------:R-:W-:Y:S01]  /*4310*/  FFMA.FTZ R43, R43, UR4, -R20.reuse ;  /* 0x000000042b2b7c23 */ /* 0x100fe20008010814 */
[--C-:B------:R-:W-:Y:S01]  /*4320*/  FFMA.FTZ R25, R25, UR4, -R20.reuse ;  /* 0x0000000419197c23 */ /* 0x100fe20008010814 */
[--C-:B------:R-:W-:Y:S01]  /*4330*/  FFMA.FTZ R23, R23, UR4, -R20.reuse ;  /* 0x0000000417177c23 */ /* 0x100fe20008010814 */
[----:B------:R-:W-:-:S03]  /*4340*/  FFMA.FTZ R156, R21, UR4, -R20 ;  /* 0x00000004159c7c23 */ /* 0x000fc60008010814 */
[----:B------:R-:W1:Y:S01]  /*4350*/  MUFU.EX2 R12, R12 ;  /* 0x0000000c000c7308 */ /* 0x000e620000000800 */
[C---:B----4-:R-:W-:Y:S01]  /*4360*/  F2FP.BF16.F32.PACK_AB R83, R32.reuse, R91 ;  /* 0x0000005b2053723e */ /* 0x050fe200000010ff */
[----:B------:R-:W-:Y:S01]  /*4370*/  FADD.FTZ R91, R91, R30 ;  /* 0x0000001e5b5b7221 */ /* 0x000fe20000010000 */
[--C-:B------:R-:W-:Y:S01]  /*4380*/  FFMA.FTZ R30, R41, UR4, -R26.reuse ;  /* 0x00000004291e7c23 */ /* 0x100fe2000801081a */
[----:B------:R-:W-:Y:S02]  /*4390*/  FFMA.FTZ R41, R15, UR4, -R26 ;  /* 0x000000040f297c23 */ /* 0x000fe4000801081a */
[----:B------:R-:W-:Y:S02]  /*43a0*/  FADD.FTZ R32, R32, R91 ;  /* 0x0000005b20207221 */ /* 0x000fe40000010000 */
[----:B------:R-:W-:Y:S01]  /*43b0*/  MUFU.EX2 R47, R47 ;  /* 0x0000002f002f7308 */ /* 0x000fe20000000800 */
[C---:B--2---:R-:W-:Y:S07]  /*43c0*/  HMMA.16816.F32.BF16 R68, R80.reuse, R72, RZ ;  /* 0x000000485044723c */ /* 0x044fee00000418ff */
[----:B------:R-:W2:Y:S01]  /*43d0*/  MUFU.EX2 R16, R16 ;  /* 0x0000001000107308 */ /* 0x000ea20000000800 */
[C---:B------:R-:W-:Y:S07]  /*43e0*/  HMMA.16816.F32.BF16 R72, R80.reuse, R74, RZ ;  /* 0x0000004a5048723c */ /* 0x040fee00000418ff */
[----:B------:R-:W-:Y:S01]  /*43f0*/  MUFU.EX2 R89, R89 ;  /* 0x0000005900597308 */ /* 0x000fe20000000800 */
[----:B---3--:R-:W-:Y:S01]  /*4400*/  HMMA.16816.F32.BF16 R76, R80, R4, RZ ;  /* 0x00000004504c723c */ /* 0x008fe200000418ff */
[----:B-1----:R-:W-:Y:S01]  /*4410*/  F2FP.BF16.F32.PACK_AB R4, R12, R65 ;  /* 0x000000410c04723e */ /* 0x002fe200000010ff */
[----:B------:R-:W-:-:S04]  /*4420*/  FADD.FTZ R65, R65, R14 ;  /* 0x0000000e41417221 */ /* 0x000fc80000010000 */
[----:B------:R-:W-:Y:S01]  /*4430*/  FADD.FTZ R86, R12, R65 ;  /* 0x000000410c567221 */ /* 0x000fe20000010000 */
[----:B------:R-:W1:Y:S01]  /*4440*/  MUFU.EX2 R28, R28 ;  /* 0x0000001c001c7308 */ /* 0x000e620000000800 */
[----:B------:R-:W-:Y:S01]  /*4450*/  HMMA.16816.F32.BF16 R80, R80, R6, RZ ;  /* 0x000000065050723c */ /* 0x000fe200000418ff */
[----:B--2---:R-:W-:Y:S01]  /*4460*/  F2FP.BF16.F32.PACK_AB R6, R16, R47 ;  /* 0x0000002f1006723e */ /* 0x004fe200000010ff */
[----:B------:R-:W-:Y:S01]  /*4470*/  LDSM.16.MT88.4 R12, [R22+0x4400] ;  /* 0x00440000160c783b */ /* 0x000fe20000004200 */
[----:B------:R-:W-:-:S04]  /*4480*/  FADD.FTZ R47, R47, R86 ;  /* 0x000000562f2f7221 */ /* 0x000fc80000010000 */
[----:B------:R-:W2:Y:S01]  /*4490*/  MUFU.EX2 R31, R31 ;  /* 0x0000001f001f7308 */ /* 0x000ea20000000800 */
[----:B------:R-:W-:-:S07]  /*44a0*/  FADD.FTZ R16, R16, R47 ;  /* 0x0000002f10107221 */ /* 0x000fce0000010000 */
[----:B------:R-:W3:Y:S01]  /*44b0*/  MUFU.EX2 R18, R18 ;  /* 0x0000001200127308 */ /* 0x000ee20000000800 */
[C---:B-1----:R-:W-:Y:S01]  /*44c0*/  F2FP.BF16.F32.PACK_AB R5, R28.reuse, R89 ;  /* 0x000000591c05723e */ /* 0x042fe200000010ff */
[----:B------:R-:W-:Y:S01]  /*44d0*/  FADD.FTZ R89, R89, R32 ;  /* 0x0000002059597221 */ /* 0x000fe20000010000 */
[--C-:B------:R-:W-:Y:S01]  /*44e0*/  FFMA.FTZ R32, R33, UR4, -R26.reuse ;  /* 0x0000000421207c23 */ /* 0x100fe2000801081a */
[----:B------:R-:W-:Y:S01]  /*44f0*/  FFMA.FTZ R33, R17, UR4, -R26 ;  /* 0x0000000411217c23 */ /* 0x000fe2000801081a */
[----:B------:R-:W-:Y:S01]  /*4500*/  FFMA.FTZ R26, R35, UR4, -R20 ;  /* 0x00000004231a7c23 */ /* 0x000fe20008010814 */
[----:B------:R-:W-:Y:S02]  /*4510*/  FADD.FTZ R28, R28, R89 ;  /* 0x000000591c1c7221 */ /* 0x000fe40000010000 */
[----:B------:R-:W-:Y:S02]  /*4520*/  MUFU.EX2 R135, R135 ;  /* 0x0000008700877308 */ /* 0x000fe40000000800 */
[----:B--2---:R-:W-:-:S06]  /*4530*/  FADD.FTZ R17, R31, R28 ;  /* 0x0000001c1f117221 */ /* 0x004fcc0000010000 */
[----:B------:R-:W1:Y:S01]  /*4540*/  MUFU.EX2 R40, R40 ;  /* 0x0000002800287308 */ /* 0x000e620000000800 */
[C---:B---3--:R-:W-:Y:S01]  /*4550*/  F2FP.BF16.F32.PACK_AB R7, R18.reuse, R31 ;  /* 0x0000001f1207723e */ /* 0x048fe200000010ff */
[----:B------:R-:W-:Y:S01]  /*4560*/  FFMA.FTZ R31, R39, UR4, -R20 ;  /* 0x00000004271f7c23 */ /* 0x000fe20008010814 */
[----:B------:R-:W-:-:S05]  /*4570*/  FADD.FTZ R18, R18, R17 ;  /* 0x0000001112127221 */ /* 0x000fca0000010000 */
[C---:B------:R-:W-:Y:S01]  /*4580*/  HMMA.16816.F32.BF16 R68, R4.reuse, R8, R68 ;  /* 0x000000080444723c */ /* 0x040fe20000041844 */
[----:B------:R-:W-:Y:S07]  /*4590*/  MUFU.EX2 R113, R113 ;  /* 0x0000007100717308 */ /* 0x000fee0000000800 */
[C---:B------:R-:W-:Y:S01]  /*45a0*/  HMMA.16816.F32.BF16 R72, R4.reuse, R10, R72 ;  /* 0x0000000a0448723c */ /* 0x040fe20000041848 */
[----:B------:R-:W2:Y:S01]  /*45b0*/  LDSM.16.MT88.4 R8, [R22+0x3400] ;  /* 0x003400001608783b */ /* 0x000ea20000004200 */
[----:B------:R-:W3:Y:S08]  /*45c0*/  MUFU.EX2 R38, R38 ;  /* 0x0000002600267308 */ /* 0x000ef00000000800 */
[----:B------:R-:W-:Y:S08]  /*45d0*/  MUFU.EX2 R121, R121 ;  /* 0x0000007900797308 */ /* 0x000ff00000000800 */
[----:B------:R-:W4:Y:S08]  /*45e0*/  MUFU.EX2 R36, R36 ;  /* 0x0000002400247308 */ /* 0x000f300000000800 */
[----:B------:R-:W-:Y:S08]  /*45f0*/  MUFU.EX2 R109, R109 ;  /* 0x0000006d006d7308 */ /* 0x000ff00000000800 */
[----:B------:R-:W5:Y:S01]  /*4600*/  MUFU.EX2 R34, R34 ;  /* 0x0000002200227308 */ /* 0x000f620000000800 */
        /* <DEDUP_REMOVED lines=8> */
[----:B----4-:R-:W-:Y:S01]  /*4690*/  F2FP.BF16.F32.PACK_AB R5, R36, R121 ;  /* 0x000000792405723e */ /* 0x010fe200000010ff */
[----:B------:R-:W-:Y:S01]  /*46a0*/  FADD.FTZ R121, R121, R18 ;  /* 0x0000001279797221 */ /* 0x000fe20000010000 */
[----:B-----5:R-:W-:Y:S01]  /*46b0*/  F2FP.BF16.F32.PACK_AB R7, R34, R109 ;  /* 0x0000006d2207723e */ /* 0x020fe200000010ff */
[----:B------:R-:W-:Y:S02]  /*46c0*/  FADD.FTZ R40, R40, R135 ;  /* 0x0000008728287221 */ /* 0x000fe40000010000 */
[----:B------:R-:W-:Y:S01]  /*46d0*/  MUFU.EX2 R119, R119 ;  /* 0x0000007700777308 */ /* 0x000fe20000000800 */
[----:B------:R-:W-:Y:S01]  /*46e0*/  FADD.FTZ R36, R36, R121 ;  /* 0x0000007924247221 */ /* 0x000fe20000010000 */
[----:B------:R-:W-:Y:S01]  /*46f0*/  FADD.FTZ R113, R113, R40 ;  /* 0x0000002871717221 */ /* 0x000fe20000010000 */
[----:B------:R-:W-:-:S02]  /*4700*/  IMAD.MOV.U32 R40, RZ, RZ, R84 ;  /* 0x000000ffff287224 */ /* 0x000fc400078e0054 */
[----:B------:R-:W-:Y:S01]  /*4710*/  FADD.FTZ R109, R109, R36 ;  /* 0x000000246d6d7221 */ /* 0x000fe20000010000 */
[----:B------:R-:W-:Y:S02]  /*4720*/  FADD.FTZ R38, R38, R113 ;  /* 0x0000007126267221 */ /* 0x000fe40000010000 */
[----:B------:R-:W-:Y:S01]  /*4730*/  MUFU.EX2 R44, R44 ;  /* 0x0000002c002c7308 */ /* 0x000fe20000000800 */
[----:B------:R-:W-:-:S07]  /*4740*/  FADD.FTZ R34, R34, R109 ;  /* 0x0000006d22227221 */ /* 0x000fce0000010000 */
[----:B------:R-:W1:Y:S08]  /*4750*/  MUFU.EX2 R127, R127 ;  /* 0x0000007f007f7308 */ /* 0x000e700000000800 */
[----:B------:R-:W3:Y:S01]  /*4760*/  MUFU.EX2 R50, R50 ;  /* 0x0000003200327308 */ /* 0x000ee20000000800 */
[C---:B--2---:R-:W-:Y:S07]  /*4770*/  HMMA.16816.F32.BF16 R68, R4.reuse, R8, R68 ;  /* 0x000000080444723c */ /* 0x044fee0000041844 */
[----:B------:R-:W-:Y:S01]  /*4780*/  MUFU.EX2 R46, R46 ;  /* 0x0000002e002e7308 */ /* 0x000fe20000000800 */
[----:B-1----:R-:W-:Y:S01]  /*4790*/  FADD.FTZ R35, R127, R34 ;  /* 0x000000227f237221 */ /* 0x002fe20000010000 */
[----:B------:R-:W-:Y:S01]  /*47a0*/  HMMA.16816.F32.BF16 R72, R4, R10, R72 ;  /* 0x0000000a0448723c */ /* 0x000fe20000041848 */
[----:B------:R-:W1:Y:S05]  /*47b0*/  LDSM.16.MT88.4 R8, [R22+0x3800] ;  /* 0x003800001608783b */ /* 0x000e6a0000004200 */
[----:B------:R-:W2:Y:S01]  /*47c0*/  MUFU.EX2 R125, R125 ;  /* 0x0000007d007d7308 */ /* 0x000ea20000000800 */
[----:B---3--:R-:W-:-:S07]  /*47d0*/  FADD.FTZ R35, R50, R35 ;  /* 0x0000002332237221 */ /* 0x008fce0000010000 */
        /* <DEDUP_REMOVED lines=14> */
[----:B------:R-:W-:Y:S02]  /*48c0*/  FADD.FTZ R48, R48, R159 ;  /* 0x0000009f30307221 */ /* 0x000fe40000010000 */
[----:B------:R-:W-:Y:S02]  /*48d0*/  MUFU.EX2 R54, R54 ;  /* 0x0000003600367308 */ /* 0x000fe40000000800 */
[----:B------:R-:W-:-:S04]  /*48e0*/  FADD.FTZ R119, R119, R48 ;  /* 0x0000003077777221 */ /* 0x000fc80000010000 */
[----:B------:R-:W-:Y:S02]  /*48f0*/  FADD.FTZ R44, R44, R119 ;  /* 0x000000772c2c7221 */ /* 0x000fe40000010000 */
[----:B------:R-:W2:Y:S08]  /*4900*/  MUFU.EX2 R85, R85 ;  /* 0x0000005500557308 */ /* 0x000eb00000000800 */
[----:B------:R-:W-:Y:S08]  /*4910*/  MUFU.EX2 R62, R62 ;  /* 0x0000003e003e7308 */ /* 0x000ff00000000800 */
[----:B------:R-:W2:Y:S01]  /*4920*/  MUFU.EX2 R49, R49 ;  /* 0x0000003100317308 */ /* 0x000ea20000000800 */
[C---:B-1----:R-:W-:Y:S07]  /*4930*/  HMMA.16816.F32.BF16 R68, R4.reuse, R8, R68 ;  /* 0x000000080444723c */ /* 0x042fee0000041844 */
[----:B------:R-:W-:Y:S01]  /*4940*/  MUFU.EX2 R95, R95 ;  /* 0x0000005f005f7308 */ /* 0x000fe20000000800 */
[C---:B------:R-:W-:Y:S01]  /*4950*/  HMMA.16816.F32.BF16 R72, R4.reuse, R10, R72 ;  /* 0x0000000a0448723c */ /* 0x040fe20000041848 */
[----:B------:R-:W1:Y:S06]  /*4960*/  LDSM.16.MT88.4 R8, [R22+0x3c00] ;  /* 0x003c00001608783b */ /* 0x000e6c0000004200 */
[----:B------:R-:W2:Y:S08]  /*4970*/  MUFU.EX2 R42, R42 ;  /* 0x0000002a002a7308 */ /* 0x000eb00000000800 */
[----:B------:R-:W-:Y:S08]  /*4980*/  MUFU.EX2 R66, R66 ;  /* 0x0000004200427308 */ /* 0x000ff00000000800 */
[----:B------:R-:W2:Y:S08]  /*4990*/  MUFU.EX2 R53, R53 ;  /* 0x0000003500357308 */ /* 0x000eb00000000800 */
[----:B------:R-:W-:Y:S08]  /*49a0*/  MUFU.EX2 R45, R45 ;  /* 0x0000002d002d7308 */ /* 0x000ff00000000800 */
[----:B------:R4:W2:Y:S01]  /*49b0*/  MUFU.EX2 R64, R51 ;  /* 0x0000003300407308 */ /* 0x0008a20000000800 */
[C---:B-1----:R-:W-:Y:S07]  /*49c0*/  HMMA.16816.F32.BF16 R76, R4.reuse, R8, R76 ;  /* 0x00000008044c723c */ /* 0x042fee000004184c */
[----:B------:R-:W-:Y:S01]  /*49d0*/  MUFU.EX2 R60, R60 ;  /* 0x0000003c003c7308 */ /* 0x000fe20000000800 */
[----:B------:R-:W-:Y:S01]  /*49e0*/  HMMA.16816.F32.BF16 R80, R4, R10, R80 ;  /* 0x0000000a0450723c */ /* 0x000fe20000041850 */
[----:B------:R-:W1:Y:S01]  /*49f0*/  LDSM.16.MT88.4 R8, [R137+0x4000] ;  /* 0x004000008908783b */ /* 0x000e620000004200 */
[----:B---3--:R-:W-:Y:S01]  /*4a00*/  F2FP.BF16.F32.PACK_AB R4, R56, R129 ;  /* 0x000000813804723e */ /* 0x008fe200000010ff */
[----:B----4-:R-:W-:Y:S01]  /*4a10*/  FFMA.FTZ R51, R19, UR4, -R20 ;  /* 0x0000000413337c23 */ /* 0x010fe20008010814 */
[----:B------:R-:W-:-:S03]  /*4a20*/  F2FP.BF16.F32.PACK_AB R6, R63, R52 ;  /* 0x000000343f06723e */ /* 0x000fc600000010ff */
[----:B------:R-:W3:Y:S01]  /*4a30*/  MUFU.EX2 R27, R27 ;  /* 0x0000001b001b7308 */ /* 0x000ee20000000800 */
[----:B-----5:R-:W-:Y:S01]  /*4a40*/  F2FP.BF16.F32.PACK_AB R5, R58, R87 ;  /* 0x000000573a05723e */ /* 0x020fe200000010ff */
[----:B------:R-:W-:Y:S01]  /*4a50*/  LDSM.16.MT88.4 R16, [R22+0x4800] ;  /* 0x004800001610783b */ /* 0x000fe20000004200 */
[----:B--2---:R-:W-:Y:S01]  /*4a60*/  F2FP.BF16.F32.PACK_AB R7, R85, R54 ;  /* 0x000000365507723e */ /* 0x004fe200000010ff */
[----:B------:R-:W-:-:S04]  /*4a70*/  FADD.FTZ R129, R129, R44 ;  /* 0x0000002c81817221 */ /* 0x000fc80000010000 */
[----:B------:R-:W-:Y:S01]  /*4a80*/  MUFU.EX2 R30, R30 ;  /* 0x0000001e001e7308 */ /* 0x000fe20000000800 */
[----:B------:R-:W-:-:S04]  /*4a90*/  FADD.FTZ R129, R56, R129 ;  /* 0x0000008138817221 */ /* 0x000fc80000010000 */
[----:B------:R-:W-:-:S03]  /*4aa0*/  FADD.FTZ R52, R52, R129 ;  /* 0x0000008134347221 */ /* 0x000fc60000010000 */
[----:B------:R-:W2:Y:S01]  /*4ab0*/  MUFU.EX2 R37, R37 ;  /* 0x0000002500257308 */ /* 0x000ea20000000800 */
[----:B------:R-:W-:-:S07]  /*4ac0*/  FADD.FTZ R63, R63, R52 ;  /* 0x000000343f3f7221 */ /* 0x000fce0000010000 */
[----:B------:R-:W-:Y:S08]  /*4ad0*/  MUFU.EX2 R29, R29 ;  /* 0x0000001d001d7308 */ /* 0x000ff00000000800 */
[----:B------:R-:W4:Y:S01]  /*4ae0*/  MUFU.EX2 R86, R43 ;  /* 0x0000002b00567308 */ /* 0x000f220000000800 */
[C---:B-1----:R-:W-:Y:S07]  /*4af0*/  HMMA.16816.F32.BF16 R68, R4.reuse, R8, R68 ;  /* 0x000000080444723c */ /* 0x042fee0000041844 */
[----:B------:R-:W-:Y:S01]  /*4b00*/  MUFU.EX2 R28, R51 ;  /* 0x00000033001c7308 */ /* 0x000fe20000000800 */
[C---:B------:R-:W-:Y:S01]  /*4b10*/  HMMA.16816.F32.BF16 R72, R4.reuse, R10, R72 ;  /* 0x0000000a0448723c */ /* 0x040fe20000041848 */
[----:B------:R-:W1:Y:S06]  /*4b20*/  LDSM.16.MT88.4 R8, [R22+0x4000] ;  /* 0x004000001608783b */ /* 0x000e6c0000004200 */
[----:B------:R-:W5:Y:S08]  /*4b30*/  MUFU.EX2 R31, R31 ;  /* 0x0000001f001f7308 */ /* 0x000f700000000800 */
[----:B------:R-:W-:Y:S08]  /*4b40*/  MUFU.EX2 R41, R41 ;  /* 0x0000002900297308 */ /* 0x000ff00000000800 */
[----:B------:R-:W5:Y:S08]  /*4b50*/  MUFU.EX2 R32, R32 ;  /* 0x0000002000207308 */ /* 0x000f700000000800 */
        /* <DEDUP_REMOVED lines=11> */
[----:B------:R-:W-:Y:S01]  /*4c10*/  F2FP.BF16.F32.PACK_AB R7, R64, R45 ;  /* 0x0000002d4007723e */ /* 0x000fe200000010ff */
[----:B------:R-:W-:Y:S02]  /*4c20*/  FADD.FTZ R62, R49, R62 ;  /* 0x0000003e313e7221 */ /* 0x000fe40000010000 */
[----:B------:R-:W-:Y:S02]  /*4c30*/  MUFU.EX2 R23, R23 ;  /* 0x0000001700177308 */ /* 0x000fe40000000800 */
[----:B------:R-:W-:-:S02]  /*4c40*/  FADD.FTZ R95, R95, R62 ;  /* 0x0000003e5f5f7221 */ /* 0x000fc40000010000 */
[C---:B------:R-:W-:Y:S02]  /*4c50*/  HMMA.16816.F32.BF16 R76, R4.reuse, R12, R76 ;  /* 0x0000000c044c723c */ /* 0x040fe4000004184c */
[----:B------:R-:W-:Y:S02]  /*4c60*/  FADD.FTZ R95, R42, R95 ;  /* 0x0000005f2a5f7221 */ /* 0x000fe40000010000 */
[----:B------:R-:W5:Y:S04]  /*4c70*/  MUFU.EX2 R156, R156 ;  /* 0x0000009c009c7308 */ /* 0x000f680000000800 */
[C---:B------:R-:W-:Y:S01]  /*4c80*/  HMMA.16816.F32.BF16 R80, R4.reuse, R14, R80 ;  /* 0x0000000e0450723c */ /* 0x040fe20000041850 */
[----:B------:R-:W-:Y:S07]  /*4c90*/  LDSM.16.MT88.4 R12, [R137+0x4c00] ;  /* 0x004c0000890c783b */ /* 0x000fee0000004200 */
[C---:B-1----:R-:W-:Y:S08]  /*4ca0*/  HMMA.16816.F32.BF16 R68, R4.reuse, R8, R68 ;  /* 0x000000080444723c */ /* 0x042ff00000041844 */
[----:B------:R-:W-:Y:S01]  /*4cb0*/  HMMA.16816.F32.BF16 R72, R4, R10, R72 ;  /* 0x0000000a0448723c */ /* 0x000fe20000041848 */
[----:B------:R-:W1:Y:S01]  /*4cc0*/  LDSM.16.MT88.4 R8, [R137+0x4800] ;  /* 0x004800008908783b */ /* 0x000e620000004200 */
[----:B---3--:R-:W-:Y:S01]  /*4cd0*/  F2FP.BF16.F32.PACK_AB R4, R27, R60 ;  /* 0x0000003c1b04723e */ /* 0x008fe200000010ff */
[----:B------:R-:W-:Y:S01]  /*4ce0*/  FADD.FTZ R60, R60, R95 ;  /* 0x0000005f3c3c7221 */ /* 0x000fe20000010000 */
[----:B--2---:R-:W-:-:S02]  /*4cf0*/  F2FP.BF16.F32.PACK_AB R6, R37, R30 ;  /* 0x0000001e2506723e */ /* 0x004fc400000010ff */
[----:B----4-:R-:W-:Y:S01]  /*4d00*/  F2FP.BF16.F32.PACK_AB R5, R86, R29 ;  /* 0x0000001d5605723e */ /* 0x010fe200000010ff */
[----:B------:R-:W-:Y:S01]  /*4d10*/  FADD.FTZ R27, R27, R60 ;  /* 0x0000003c1b1b7221 */ /* 0x000fe20000010000 */
[----:B-----5:R-:W-:-:S03]  /*4d20*/  F2FP.BF16.F32.PACK_AB R7, R31, R28 ;  /* 0x0000001c1f07723e */ /* 0x020fc600000010ff */
[----:B------:R-:W-:-:S04]  /*4d30*/  FADD.FTZ R30, R30, R27 ;  /* 0x0000001b1e1e7221 */ /* 0x000fc80000010000 */
[----:B------:R-:W-:Y:S01]  /*4d40*/  HMMA.16816.F32.BF16 R76, R4, R16, R76 ;  /* 0x00000010044c723c */ /* 0x000fe2000004184c */
[----:B------:R-:W-:-:S07]  /*4d50*/  FADD.FTZ R30, R37, R30 ;  /* 0x0000001e251e7221 */ /* 0x000fce0000010000 */
[C---:B------:R-:W-:Y:S08]  /*4d60*/  HMMA.16816.F32.BF16 R80, R4.reuse, R18, R80 ;  /* 0x000000120450723c */ /* 0x040ff00000041850 */
[----:B-1----:R-:W-:Y:S01]  /*4d70*/  HMMA.16816.F32.BF16 R68, R4, R8, R68 ;  /* 0x000000080444723c */ /* 0x002fe20000041844 */
        /* <DEDUP_REMOVED lines=8> */
[----:B------:R-:W-:Y:S01]  /*4e00*/  F2FP.BF16.F32.PACK_AB R5, R26, R25 ;  /* 0x000000191a05723e */ /* 0x000fe200000010ff */
[----:B------:R-:W-:Y:S01]  /*4e10*/  FADD.FTZ R41, R41, R30 ;  /* 0x0000001e29297221 */ /* 0x000fe20000010000 */
[----:B------:R-:W-:Y:S01]  /*4e20*/  F2FP.BF16.F32.PACK_AB R7, R156, R23 ;  /* 0x000000179c07723e */ /* 0x000fe200000010ff */
[----:B------:R-:W-:Y:S02]  /*4e30*/  FADD.FTZ R54, R54, R87 ;  /* 0x0000005736367221 */ /* 0x000fe40000010000 */
[----:B------:R-:W-:-:S02]  /*4e40*/  FADD.FTZ R32, R32, R41 ;  /* 0x0000002920207221 */ /* 0x000fc40000010000 */
[----:B------:R-:W-:Y:S02]  /*4e50*/  FADD.FTZ R85, R85, R54 ;  /* 0x0000003655557221 */ /* 0x000fe40000010000 */
[----:B------:R-:W-:Y:S01]  /*4e60*/  HMMA.16816.F32.BF16 R68, R4, R12, R68 ;  /* 0x0000000c0444723c */ /* 0x000fe20000041844 */
[----:B------:R-:W-:Y:S01]  /*4e70*/  FADD.FTZ R33, R33, R32 ;  /* 0x0000002021217221 */ /* 0x000fe20000010000 */
[----:B------:R-:W-:-:S03]  /*4e80*/  FADD.FTZ R16, R66, R85 ;  /* 0x0000005542107221 */ /* 0x000fc60000010000 */
[----:B------:R-:W-:Y:S01]  /*4e90*/  FADD.FTZ R155, R24, R33 ;  /* 0x00000021189b7221 */ /* 0x000fe20000010000 */
[----:B------:R-:W-:Y:S02]  /*4ea0*/  FADD.FTZ R16, R53, R16 ;  /* 0x0000001035107221 */ /* 0x000fe40000010000 */
[----:B------:R-:W-:Y:S02]  /*4eb0*/  HMMA.16816.F32.BF16 R72, R4, R14, R72 ;  /* 0x0000000e0448723c */ /* 0x000fe40000041848 */
[----:B------:R-:W-:-:S04]  /*4ec0*/  FADD.FTZ R45, R45, R16 ;  /* 0x000000102d2d7221 */ /* 0x000fc80000010000 */
[----:B------:R-:W-:-:S04]  /*4ed0*/  FADD.FTZ R64, R64, R45 ;  /* 0x0000002d40407221 */ /* 0x000fc80000010000 */
[----:B------:R-:W-:-:S04]  /*4ee0*/  FADD.FTZ R13, R29, R64 ;  /* 0x000000401d0d7221 */ /* 0x000fc80000010000 */
[----:B------:R-:W-:Y:S01]  /*4ef0*/  FADD.FTZ R13, R86, R13 ;  /* 0x0000000d560d7221 */ /* 0x000fe20000010000 */
[----:B-1----:R-:W-:Y:S03]  /*4f00*/  HMMA.16816.F32.BF16 R76, R4, R8, R76 ;  /* 0x00000008044c723c */ /* 0x002fe6000004184c */
[----:B------:R-:W-:-:S04]  /*4f10*/  FADD.FTZ R8, R28, R13 ;  /* 0x0000000d1c087221 */ /* 0x000fc80000010000 */
[----:B------:R-:W-:Y:S01]  /*4f20*/  FADD.FTZ R8, R31, R8 ;  /* 0x000000081f087221 */ /* 0x000fe20000010000 */
[----:B------:R-:W-:Y:S03]  /*4f30*/  HMMA.16816.F32.BF16 R80, R4, R10, R80 ;  /* 0x0000000a0450723c */ /* 0x000fe60000041850 */
[----:B------:R-:W-:-:S04]  /*4f40*/  FADD.FTZ R25, R25, R8 ;  /* 0x0000000819197221 */ /* 0x000fc80000010000 */
[----:B------:R-:W-:-:S04]  /*4f50*/  FADD.FTZ R26, R26, R25 ;  /* 0x000000191a1a7221 */ /* 0x000fc80000010000 */
[----:B------:R-:W-:-:S04]  /*4f60*/  FADD.FTZ R23, R23, R26 ;  /* 0x0000001a17177221 */ /* 0x000fc80000010000 */
[----:B------:R-:W-:Y:S01]  /*4f70*/  FADD.FTZ R156, R156, R23 ;  /* 0x000000179c9c7221 */ /* 0x000fe20000010000 */
[----:B------:R-:W-:Y:S06]  /*4f80*/  @!P0 BRA `(.L_x_3516) ;  /* 0x0000003000348947 */ /* 0x000fec0003800000 */
[----:B------:R-:W-:-:S04]  /*4f90*/  DEPBAR.LE SB0, 0x0 ;  /* 0x000080000000791a */ /* 0x000fc80000000000 */
[----:B------:R-:W-:Y:S02]  /*4fa0*/  SHF.L.U32 R84, R84, 0x7, RZ ;  /* 0x0000000754547819 */ /* 0x000fe400000006ff */
        /* <DEDUP_REMOVED lines=63> */
.L_x_3517:
[----:B------:R-:W-:Y:S01]  /*53a0*/  UMOV UR4, URZ ;  /* 0x000000ff00047c82 */ /* 0x000fe20008000000 */
[----:B------:R-:W-:Y:S01]  /*53b0*/  IMAD.SHL.U32 R4, R96, 0x80, RZ ;  /* 0x0000008060047824 */ /* 0x000fe200078e00ff */
[----:B------:R-:W-:-:S05]  /*53c0*/  IADD3 R5, P0, PT, RZ, -UR4, RZ ;  /* 0x80000004ff057c10 */ /* 0x000fca000ff1e0ff */
[----:B------:R-:W-:-:S05]  /*53d0*/  IMAD.X R4, RZ, RZ, ~R4, P0 ;  /* 0x000000ffff047224 */ /* 0x000fca00000e0e04 */
[----:B------:R-:W-:-:S04]  /*53e0*/  SHF.R.S64 R5, R5, 0x1f, R4 ;  /* 0x0000001f05057819 */ /* 0x000fc80000001004 */
[----:B------:R-:W-:-:S04]  /*53f0*/  IADD3 R144, P0, PT, R5, R144, RZ ;  /* 0x0000009005907210 */ /* 0x000fc80007f1e0ff */
[----:B------:R-:W-:-:S09]  /*5400*/  LEA.HI.X.SX32 R145, R4, R145, 0x1, P0 ;  /* 0x0000009104917211 */ /* 0x000fd200000f0eff */
.L_x_3518:
[----:B------:R-:W1:Y:S01]  /*5410*/  LDCU UR4, c[0x0][0x440] ;  /* 0x00008800ff0477ac */ /* 0x000e620008000800 */
[C---:B------:R-:W-:Y:S01]  /*5420*/  IMAD.SHL.U32 R5, R96.reuse, 0x40, RZ ;  /* 0x0000004060057824 */ /* 0x040fe200078e00ff */
[----:B------:R-:W-:Y:S01]  /*5430*/  SHF.L.U64.HI R4, R96, 0x6, R97 ;  /* 0x0000000660047819 */ /* 0x000fe20000010261 */
[----:B------:R-:W-:-:S03]  /*5440*/  IMAD R152, R102, 0x80, R107 ;  /* 0x0000008066987824 */ /* 0x000fc600078e026b */
        /* <DEDUP_REMOVED lines=28> */
[----:B------:R-:W3:Y:S04]  /*5610*/  LDSM.16.M88.4 R40, [R138] ;  /* 0x000000008a28783b */ /* 0x000ee80000000200 */
[----:B------:R-:W-:Y:S04]  /*5620*/  LDSM.16.M88.4 R92, [R98] ;  /* 0x00000000625c783b */ /* 0x000fe80000000200 */
[----:B------:R-:W-:Y:S04]  /*5630*/  LDSM.16.M88.4 R8, [R103] ;  /* 0x000000006708783b */ /* 0x000fe80000000200 */
        /* <DEDUP_REMOVED lines=51> */
[----:B------:R-:W-:Y:S01]  /*5970*/  VIADD R44, R152, 0xffffff11 ;  /* 0xffffff11982c7836 */ /* 0x000fe20000000000 */
[----:B------:R-:W-:Y:S01]  /*5980*/  FSEL R132, R46, -INF , !P5 ;  /* 0xff8000002e847808 */ /* 0x000fe20006800000 */
[----:B------:R-:W-:-:S04]  /*5990*/  VIADD R46, R152, 0xffffff10 ;  /* 0xffffff10982e7836 */ /* 0x000fc80000000000 */
[----:B--2---:R-:W-:Y:S01]  /*59a0*/  HMMA.16816.F32.BF16 R52, R92, R84, R52 ;  /* 0x000000545c34723c */ /* 0x004fe20000041834 */
[C---:B------:R-:W-:Y:S02]  /*59b0*/  VIADD R84, R152.reuse, 0xffffff01 ;  /* 0xffffff0198547836 */ /* 0x040fe40000000000 */
[----:B------:R-:W-:-:S03]  /*59c0*/  VIADD R85, R152, 0xffffff08 ;  /* 0xffffff0898557836 */ /* 0x000fc60000000000 */
[CC--:B------:R-:W-:Y:S02]  /*59d0*/  ISETP.GE.AND P3, PT, R84.reuse, R105.reuse, PT ;  /* 0x000000695400720c */ /* 0x0c0fe40003f66270 */
[-C--:B------:R-:W-:Y:S01]  /*59e0*/  ISETP.GE.AND P2, PT, R84, R104.reuse, PT ;  /* 0x000000685400720c */ /* 0x080fe20003f46270 */
[----:B------:R-:W-:Y:S01]  /*59f0*/  VIADD R84, R152, 0xffffff09 ;  /* 0xffffff0998547836 */ /* 0x000fe20000000000 */
[C---:B------:R-:W-:Y:S01]  /*5a00*/  ISETP.GE.AND P1, PT, R85.reuse, R105, PT ;  /* 0x000000695500720c */ /* 0x040fe20003f26270 */
[----:B------:R-:W-:Y:S01]  /*5a10*/  HMMA.16816.F32.BF16 R48, R92, R86, R48 ;  /* 0x000000565c30723c */ /* 0x000fe20000041830 */
[----:B------:R-:W-:Y:S02]  /*5a20*/  ISETP.GE.AND P6, PT, R85, R104, PT ;  /* 0x000000685500720c */ /* 0x000fe40003fc6270 */
[----:B------:R-:W-:Y:S02]  /*5a30*/  FSEL R148, R47, -INF , !P2 ;  /* 0xff8000002f947808 */ /* 0x000fe40005000000 */
[----:B------:R-:W-:-:S02]  /*5a40*/  FSEL R133, R45, -INF , !P3 ;  /* 0xff8000002d857808 */ /* 0x000fc40005800000 */
[----:B------:R-:W-:Y:S01]  /*5a50*/  FSEL R47, R40, -INF , !P1 ;  /* 0xff800000282f7808 */ /* 0x000fe20004800000 */
[----:B------:R-:W-:Y:S01]  /*5a60*/  VIADD R40, R152, 0xffffff19 ;  /* 0xffffff1998287836 */ /* 0x000fe20000000000 */
[----:B------:R-:W-:Y:S01]  /*5a70*/  FSEL R134, R42, -INF , !P6 ;  /* 0xff8000002a867808 */ /* 0x000fe20007000000 */
[----:B------:R-:W-:Y:S01]  /*5a80*/  VIADD R42, R152, 0xffffff18 ;  /* 0xffffff18982a7836 */ /* 0x000fe20000000000 */
[CC--:B------:R-:W-:Y:S02]  /*5a90*/  ISETP.GE.AND P5, PT, R84.reuse, R105.reuse, PT ;  /* 0x000000695400720c */ /* 0x0c0fe40003fa6270 */
[-C--:B------:R-:W-:Y:S02]  /*5aa0*/  ISETP.GE.AND P3, PT, R84, R104.reuse, PT ;  /* 0x000000685400720c */ /* 0x080fe40003f66270 */
[C---:B------:R-:W-:Y:S02]  /*5ab0*/  ISETP.GE.AND P2, PT, R46.reuse, R105, PT ;  /* 0x000000692e00720c */ /* 0x040fe40003f46270 */
[----:B------:R-:W-:-:S02]  /*5ac0*/  ISETP.GE.AND P1, PT, R46, R104, PT ;  /* 0x000000682e00720c */ /* 0x000fc40003f26270 */
[----:B------:R-:W-:Y:S02]  /*5ad0*/  FSEL R137, R41, -INF , !P5 ;  /* 0xff80000029897808 */ /* 0x000fe40006800000 */
[----:B------:R-:W-:Y:S02]  /*5ae0*/  FSEL R130, R43, -INF , !P3 ;  /* 0xff8000002b827808 */ /* 0x000fe40005800000 */
[----:B------:R-:W-:Y:S01]  /*5af0*/  FSEL R127, R36, -INF , !P2 ;  /* 0xff800000247f7808 */ /* 0x000fe20005000000 */
[----:B------:R-:W-:Y:S01]  /*5b00*/  VIADD R36, R152, 0xffffff21 ;  /* 0xffffff2198247836 */ /* 0x000fe20000000000 */
[----:B------:R-:W-:Y:S01]  /*5b10*/  FSEL R128, R38, -INF , !P1 ;  /* 0xff80000026807808 */ /* 0x000fe20004800000 */
[----:B------:R-:W-:Y:S01]  /*5b20*/  VIADD R38, R152, 0xffffff20 ;  /* 0xffffff2098267836 */ /* 0x000fe20000000000 */
[C---:B------:R-:W-:Y:S02]  /*5b30*/  ISETP.GE.AND P6, PT, R44.reuse, R105, PT ;  /* 0x000000692c00720c */ /* 0x040fe40003fc6270 */
[----:B------:R-:W-:-:S02]  /*5b40*/  ISETP.GE.AND P5, PT, R44, R104, PT ;  /* 0x000000682c00720c */ /* 0x000fc40003fa6270 */
[CC--:B------:R-:W-:Y:S02]  /*5b50*/  ISETP.GE.AND P3, PT, R42.reuse, R105.reuse, PT ;  /* 0x000000692a00720c */ /* 0x0c0fe40003f66270 */
[-C--:B------:R-:W-:Y:S02]  /*5b60*/  ISETP.GE.AND P2, PT, R42, R104.reuse, PT ;  /* 0x000000682a00720c */ /* 0x080fe40003f46270 */
[-C--:B------:R-:W-:Y:S02]  /*5b70*/  ISETP.GE.AND P1, PT, R40, R105.reuse, PT ;  /* 0x000000692800720c */ /* 0x080fe40003f26270 */
[----:B------:R-:W-:Y:S02]  /*5b80*/  FSEL R129, R37, -INF , !P6 ;  /* 0xff80000025817808 */ /* 0x000fe40007000000 */
[----:B------:R-:W-:Y:S02]  /*5b90*/  FSEL R122, R39, -INF , !P5 ;  /* 0xff800000277a7808 */ /* 0x000fe40006800000 */
[----:B------:R-:W-:Y:S01]  /*5ba0*/  FSEL R131, R32, -INF , !P3 ;  /* 0xff80000020837808 */ /* 0x000fe20005800000 */
[----:B------:R-:W-:Y:S01]  /*5bb0*/  VIADD R32, R152, 0xffffff29 ;  /* 0xffffff2998207836 */ /* 0x000fe20000000000 */
[----:B------:R-:W-:Y:S01]  /*5bc0*/  FSEL R124, R34, -INF , !P2 ;  /* 0xff800000227c7808 */ /* 0x000fe20005000000 */
[----:B------:R-:W-:Y:S01]  /*5bd0*/  VIADD R34, R152, 0xffffff28 ;  /* 0xffffff2898227836 */ /* 0x000fe20000000000 */
[----:B------:R-:W-:Y:S01]  /*5be0*/  ISETP.GE.AND P6, PT, R40, R104, PT ;  /* 0x000000682800720c */ /* 0x000fe20003fc6270 */
[----:B------:R-:W-:Y:S01]  /*5bf0*/  VIADD R40, R102, 0xfffffffe ;  /* 0xfffffffe66287836 */ /* 0x000fe20000000000 */
[----:B------:R-:W-:-:S02]  /*5c00*/  ISETP.GE.AND P5, PT, R38, R105, PT ;  /* 0x000000692600720c */ /* 0x000fc40003fa6270 */
[-C--:B------:R-:W-:Y:S02]  /*5c10*/  ISETP.GE.AND P3, PT, R38, R104.reuse, PT ;  /* 0x000000682600720c */ /* 0x080fe40003f66270 */
[----:B------:R-:W-:Y:S02]  /*5c20*/  FSEL R125, R33, -INF , !P1 ;  /* 0xff800000217d7808 */ /* 0x000fe40004800000 */
[----:B------:R-:W-:Y:S02]  /*5c30*/  ISETP.GE.AND P1, PT, R36, R104, PT ;  /* 0x000000682400720c */ /* 0x000fe40003f26270 */
[----:B------:R-:W-:Y:S02]  /*5c40*/  FSEL R126, R35, -INF , !P6 ;  /* 0xff800000237e7808 */ /* 0x000fe40007000000 */
[----:B------:R-:W-:Y:S01]  /*5c50*/  FSEL R121, R28, -INF , !P5 ;  /* 0xff8000001c797808 */ /* 0x000fe20006800000 */
[----:B------:R-:W-:Y:S01]  /*5c60*/  VIADD R28, R152, 0xffffff31 ;  /* 0xffffff31981c7836 */ /* 0x000fe20000000000 */
[----:B------:R-:W-:Y:S01]  /*5c70*/  FSEL R116, R30, -INF , !P3 ;  /* 0xff8000001e747808 */ /* 0x000fe20005800000 */
[----:B------:R-:W-:Y:S01]  /*5c80*/  VIADD R30, R152, 0xffffff30 ;  /* 0xffffff30981e7836 */ /* 0x000fe20000000000 */
[----:B------:R-:W-:-:S02]  /*5c90*/  ISETP.GE.AND P2, PT, R36, R105, PT ;  /* 0x000000692400720c */ /* 0x000fc40003f46270 */
[CC--:B------:R-:W-:Y:S02]  /*5ca0*/  ISETP.GE.AND P6, PT, R34.reuse, R105.reuse, PT ;  /* 0x000000692200720c */ /* 0x0c0fe40003fc6270 */
[----:B------:R-:W-:Y:S02]  /*5cb0*/  ISETP.GE.AND P5, PT, R34, R104, PT ;  /* 0x000000682200720c */ /* 0x000fe40003fa6270 */
[----:B------:R-:W-:Y:S02]  /*5cc0*/  FSEL R118, R31, -INF , !P1 ;  /* 0xff8000001f767808 */ /* 0x000fe40004800000 */
[----:B------:R-:W-:Y:S02]  /*5cd0*/  FSEL R123, R29, -INF , !P2 ;  /* 0xff8000001d7b7808 */ /* 0x000fe40005000000 */
[----:B------:R-:W-:Y:S01]  /*5ce0*/  FSEL R31, R24, -INF , !P6 ;  /* 0xff800000181f7808 */ /* 0x000fe20007000000 */
[----:B------:R-:W-:Y:S01]  /*5cf0*/  VIADD R24, R152, 0xffffff39 ;  /* 0xffffff3998187836 */ /* 0x000fe20000000000 */
[----:B------:R-:W-:Y:S01]  /*5d00*/  FSEL R120, R26, -INF , !P5 ;  /* 0xff8000001a787808 */ /* 0x000fe20006800000 */
[----:B------:R-:W-:Y:S01]  /*5d10*/  VIADD R26, R152, 0xffffff38 ;  /* 0xffffff38981a7836 */ /* 0x000fe20000000000 */
[----:B------:R-:W-:-:S02]  /*5d20*/  ISETP.GE.AND P3, PT, R32, R105, PT ;  /* 0x000000692000720c */ /* 0x000fc40003f66270 */
[-C--:B------:R-:W-:Y:S02]  /*5d30*/  ISETP.GE.AND P2, PT, R32, R104.reuse, PT ;  /* 0x000000682000720c */ /* 0x080fe40003f46270 */
        /* <DEDUP_REMOVED lines=20> */
[C---:B------:R-:W-:Y:S02]  /*5e80*/  ISETP.GE.AND P3, PT, R22.reuse, R105, PT ;  /* 0x000000691600720c */ /* 0x040fe40003f66270 */
[-C--:B------:R-:W-:Y:S02]  /*5e90*/  ISETP.GE.AND P2, PT, R22, R104.reuse, PT ;  /* 0x000000681600720c */ /* 0x080fe40003f46270 */
[----:B------:R-:W-:Y:S02]  /*5ea0*/  FSEL R119, R17, -INF , !P6 ;  /* 0xff80000011777808 */ /* 0x000fe40007000000 */
        /* <DEDUP_REMOVED lines=8> */
[----:B------:R-:W-:Y:S02]  /*5f30*/  ISETP.GE.AND P1, PT, R20, R105, PT ;  /* 0x000000691400720c */ /* 0x000fe40003f26270 */
[----:B------:R-:W-:Y:S02]  /*5f40*/  FSEL R84, R15, -INF , !P6 ;  /* 0xff8000000f547808 */ /* 0x000fe40007000000 */
[----:B------:R-:W-:Y:S01]  /*5f50*/  FSEL R99, R8, -INF , !P5 ;  /* 0xff80000008637808 */ /* 0x000fe20006800000 */
[----:B------:R-:W-:Y:S01]  /*5f60*/  VIADD R8, R152, 0xffffff59 ;  /* 0xffffff5998087836 */ /* 0x000fe20000000000 */
[----:B------:R-:W-:Y:S01]  /*5f70*/  FSEL R88, R10, -INF , !P3 ;  /* 0xff8000000a587808 */ /* 0x000fe20005800000 */
[----:B------:R-:W-:Y:S01]  /*5f80*/  VIADD R10, R152, 0xffffff58 ;  /* 0xffffff58980a7836 */ /* 0x000fe20000000000 */
[----:B------:R-:W-:-:S02]  /*5f90*/  FSEL R103, R13, -INF , !P1 ;  /* 0xff8000000d677808 */ /* 0x000fc40004800000 */
[C---:B------:R-:W-:Y:S02]  /*5fa0*/  ISETP.GE.AND P6, PT, R14.reuse, R105, PT ;  /* 0x000000690e00720c */ /* 0x040fe40003fc6270 */
[-C--:B------:R-:W-:Y:S02]  /*5fb0*/  ISETP.GE.AND P5, PT, R14, R104.reuse, PT ;  /* 0x000000680e00720c */ /* 0x080fe40003fa6270 */
[----:B------:R-:W-:Y:S02]  /*5fc0*/  ISETP.GE.AND P1, PT, R16, R104, PT ;  /* 0x000000681000720c */ /* 0x000fe40003f26270 */
[----:B------:R-:W-:Y:S01]  /*5fd0*/  FSEL R85, R4, -INF , !P6 ;  /* 0xff80000004557808 */ /* 0x000fe20007000000 */
[----:B------:R-:W-:Y:S01]  /*5fe0*/  VIADD R4, R152, 0xffffff61 ;  /* 0xffffff6198047836 */ /* 0x000fe20000000000 */
[----:B------:R-:W-:Y:S01]  /*5ff0*/  FSEL R32, R6, -INF , !P5 ;  /* 0xff80000006207808 */ /* 0x000fe20006800000 */
[----:B------:R-:W-:Y:S01]  /*6000*/  VIADD R6, R152, 0xffffff60 ;  /* 0xffffff6098067836 */ /* 0x000fe20000000000 */
[----:B------:R-:W-:-:S02]  /*6010*/  FSEL R90, R11, -INF , !P1 ;  /* 0xff8000000b5a7808 */ /* 0x000fc40004800000 */
[----:B------:R-:W-:Y:S02]  /*6020*/  ISETP.GE.AND P6, PT, R10, R104, PT ;  /* 0x000000680a00720c */ /* 0x000fe40003fc6270 */
[-C--:B------:R-:W-:Y:S02]  /*6030*/  ISETP.GE.AND P5, PT, R8, R105.reuse, PT ;  /* 0x000000690800720c */ /* 0x080fe40003fa6270 */
[----:B------:R-:W-:Y:S02]  /*6040*/  ISETP.GE.AND P1, PT, R10, R105, PT ;  /* 0x000000690a00720c */ /* 0x000fe40003f26270 */
[----:B------:R-:W-:Y:S02]  /*6050*/  FSEL R34, R66, -INF , !P6 ;  /* 0xff80000042227808 */ /* 0x000fe40007000000 */
[----:B------:R-:W-:Y:S02]  /*6060*/  FSEL R65, R65, -INF , !P5 ;  /* 0xff80000041417808 */ /* 0x000fe40006800000 */
[----:B------:R-:W-:-:S02]  /*6070*/  FSEL R97, R64, -INF , !P1 ;  /* 0xff80000040617808 */ /* 0x000fc40004800000 */
[CC--:B------:R-:W-:Y:S02]  /*6080*/  ISETP.GE.AND P6, PT, R4.reuse, R105.reuse, PT ;  /* 0x000000690400720c */ /* 0x0c0fe40003fc6270 */
[-C--:B------:R-:W-:Y:S01]  /*6090*/  ISETP.GE.AND P5, PT, R4, R104.reuse, PT ;  /* 0x000000680400720c */ /* 0x080fe20003fa6270 */
[----:B------:R-:W-:Y:S01]  /*60a0*/  VIADD R4, R152, 0xffffff69 ;  /* 0xffffff6998047836 */ /* 0x000fe20000000000 */
[-C--:B------:R-:W-:Y:S02]  /*60b0*/  ISETP.GE.AND P2, PT, R16, R105.reuse, PT ;  /* 0x000000691000720c */ /* 0x080fe40003f46270 */
[----:B------:R-:W-:Y:S02]  /*60c0*/  ISETP.GE.AND P1, PT, R6, R104, PT ;  /* 0x000000680600720c */ /* 0x000fe40003f26270 */
[----:B------:R-:W-:Y:S02]  /*60d0*/  ISETP.GE.AND P3, PT, R12, R105, PT ;  /* 0x000000690c00720c */ /* 0x000fe40003f66270 */
[----:B------:R-:W-:-:S02]  /*60e0*/  FSEL R91, R9, -INF , !P2 ;  /* 0xff800000095b7808 */ /* 0x000fc40005000000 */
[----:B------:R-:W-:Y:S02]  /*60f0*/  FSEL R36, R62, -INF , !P1 ;  /* 0xff8000003e247808 */ /* 0x000fe40004800000 */
[----:B------:R-:W-:Y:S02]  /*6100*/  FSEL R109, R61, -INF , !P6 ;  /* 0xff8000003d6d7808 */ /* 0x000fe40007000000 */
[-C--:B------:R-:W-:Y:S02]  /*6110*/  ISETP.GE.AND P2, PT, R12, R104.reuse, PT ;  /* 0x000000680c00720c */ /* 0x080fe40003f46270 */
[C---:B------:R-:W-:Y:S02]  /*6120*/  ISETP.GE.AND P1, PT, R4.reuse, R105, PT ;  /* 0x000000690400720c */ /* 0x040fe40003f26270 */
[-C--:B------:R-:W-:Y:S01]  /*6130*/  ISETP.GE.AND P6, PT, R4, R104.reuse, PT ;  /* 0x000000680400720c */ /* 0x080fe20003fc6270 */
[C---:B------:R-:W-:Y:S01]  /*6140*/  VIADD R4, R152.reuse, 0xffffff71 ;  /* 0xffffff7198047836 */ /* 0x040fe20000000000 */
[----:B------:R-:W-:Y:S01]  /*6150*/  FSEL R89, R5, -INF , !P3 ;  /* 0xff80000005597808 */ /* 0x000fe20005800000 */
[----:B------:R-:W-:Y:S01]  /*6160*/  VIADD R5, R152, 0xffffff68 ;  /* 0xffffff6898057836 */ /* 0x000fe20000000000 */
[----:B------:R-:W-:-:S02]  /*6170*/  ISETP.GE.AND P3, PT, R8, R104, PT ;  /* 0x000000680800720c */ /* 0x000fc40003f66270 */
[----:B------:R-:W-:Y:S02]  /*6180*/  FSEL R33, R7, -INF , !P2 ;  /* 0xff80000007217808 */ /* 0x000fe40005000000 */
[----:B------:R-:W-:Y:S02]  /*6190*/  ISETP.GE.AND P2, PT, R6, R105, PT ;  /* 0x000000690600720c */ /* 0x000fe40003f46270 */
[----:B------:R-:W-:Y:S02]  /*61a0*/  FSEL R57, R57, -INF , !P1 ;  /* 0xff80000039397808 */ /* 0x000fe40004800000 */
[----:B------:R-:W-:Y:S02]  /*61b0*/  ISETP.GE.AND P1, PT, R4, R104, PT ;  /* 0x000000680400720c */ /* 0x000fe40003f26270 */
[----:B------:R-:W-:Y:S02]  /*61c0*/  FSEL R35, R67, -INF , !P3 ;  /* 0xff80000043237808 */ /* 0x000fe40005800000 */
[----:B------:R-:W-:-:S02]  /*61d0*/  FSEL R67, R60, -INF , !P2 ;  /* 0xff8000003c437808 */ /* 0x000fc40005000000 */
[----:B------:R-:W-:Y:S02]  /*61e0*/  ISETP.GE.AND P2, PT, R5, R104, PT ;  /* 0x000000680500720c */ /* 0x000fe40003f46270 */
[----:B------:R-:W-:Y:S02]  /*61f0*/  FSEL R42, R55, -INF , !P1 ;  /* 0xff800000372a7808 */ /* 0x000fe40004800000 */
[----:B------:R-:W-:Y:S01]  /*6200*/  ISETP.GE.AND P3, PT, R5, R105, PT ;  /* 0x000000690500720c */ /* 0x000fe20003f66270 */
[----:B------:R-:W-:Y:S01]  /*6210*/  VIADD R5, R152, 0xffffff70 ;  /* 0xffffff7098057836 */ /* 0x000fe20000000000 */
[----:B------:R-:W-:Y:S02]  /*6220*/  ISETP.GT.AND P1, PT, R40, R141, PT ;  /* 0x0000008d2800720c */ /* 0x000fe40003f24270 */
[----:B------:R-:W-:Y:S02]  /*6230*/  FSEL R38, R58, -INF , !P2 ;  /* 0xff8000003a267808 */ /* 0x000fe40005000000 */
[----:B------:R-:W-:Y:S01]  /*6240*/  ISETP.GE.AND P2, PT, R4, R105, PT ;  /* 0x000000690400720c */ /* 0x000fe20003f46270 */
[C---:B------:R-:W-:Y:S01]  /*6250*/  VIADD R4, R152.reuse, 0xffffff78 ;  /* 0xffffff7898047836 */ /* 0x040fe20000000000 */
[----:B------:R-:W-:Y:S01]  /*6260*/  FSEL R37, R63, -INF , !P5 ;  /* 0xff8000003f257808 */ /* 0x000fe20006800000 */
[----:B------:R-:W-:Y:S01]  /*6270*/  VIADD R152, R152, 0xffffff79 ;  /* 0xffffff7998987836 */ /* 0x000fe20000000000 */
[----:B------:R-:W-:-:S02]  /*6280*/  FSEL R111, R56, -INF , !P3 ;  /* 0xff800000386f7808 */ /* 0x000fc40005800000 */
[C---:B------:R-:W-:Y:S02]  /*6290*/  ISETP.GE.AND P5, PT, R5.reuse, R105, PT ;  /* 0x000000690500720c */ /* 0x040fe40003fa6270 */
[----:B------:R-:W-:Y:S02]  /*62a0*/  ISETP.GE.AND P3, PT, R5, R104, PT ;  /* 0x000000680500720c */ /* 0x000fe40003f66270 */
[----:B------:R-:W-:Y:S02]  /*62b0*/  FSEL R39, R59, -INF , !P6 ;  /* 0xff8000003b277808 */ /* 0x000fe40007000000 */
[----:B------:R-:W-:Y:S02]  /*62c0*/  FSEL R61, R52, -INF , !P5 ;  /* 0xff800000343d7808 */ /* 0x000fe40006800000 */
[----:B------:R-:W-:Y:S02]  /*62d0*/  FSEL R41, R54, -INF , !P3 ;  /* 0xff80000036297808 */ /* 0x000fe40005800000 */
[----:B------:R-:W-:-:S02]  /*62e0*/  FSEL R59, R53, -INF , !P2 ;  /* 0xff800000353b7808 */ /* 0x000fc40005000000 */
[-C--:B------:R-:W-:Y:S02]  /*62f0*/  ISETP.GE.AND P6, PT, R4, R105.reuse, PT ;  /* 0x000000690400720c */ /* 0x080fe40003fc6270 */
[----:B------:R-:W-:Y:S02]  /*6300*/  ISETP.GE.AND P5, PT, R152, R105, PT ;  /* 0x000000699800720c */ /* 0x000fe40003fa6270 */
[-C--:B------:R-:W-:Y:S02]  /*6310*/  ISETP.GE.AND P3, PT, R4, R104.reuse, PT ;  /* 0x000000680400720c */ /* 0x080fe40003f66270 */
[----:B------:R-:W-:Y:S02]  /*6320*/  ISETP.GE.AND P2, PT, R152, R104, PT ;  /* 0x000000689800720c */ /* 0x000fe40003f46270 */
[----:B------:R-:W-:Y:S02]  /*6330*/  FSEL R53, R48, -INF , !P6 ;  /* 0xff80000030357808 */ /* 0x000fe40007000000 */
[----:B------:R-:W-:-:S02]  /*6340*/  FSEL R43, R49, -INF , !P5 ;  /* 0xff800000312b7808 */ /* 0x000fc40006800000 */
[----:B------:R-:W-:Y:S02]  /*6350*/  FSEL R44, R50, -INF , !P3 ;  /* 0xff800000322c7808 */ /* 0x000fe40005800000 */
[----:B------:R-:W-:Y:S01]  /*6360*/  FSEL R45, R51, -INF , !P2 ;  /* 0xff800000332d7808 */ /* 0x000fe20005000000 */
[----:B------:R-:W-:Y:S06]  /*6370*/  @!P1 BRA `(.L_x_3519) ;  /* 0x0000000400ac9947 */ /* 0x000fec0003800000 */
[----:B------:R-:W-:Y:S05]  /*6380*/  BRA.U !UP1, `(.L_x_3520) ;  /* 0x0000000109fc7547 */ /* 0x000fea000b800000 */
[----:B------:R-:W1:Y:S01]  /*6390*/  LDC R5, c[0x0][0x4f0] ;  /* 0x00013c00ff057b82 */ /* 0x000e620000000800 */
[----:B------:R-:W-:Y:S01]  /*63a0*/  VIADD R14, R102, 0xffffffff ;  /* 0xffffffff660e7836 */ /* 0x000fe20000000000 */
[----:B------:R-:W2:Y:S03]  /*63b0*/  LDCU.64 UR6, c[0x0][0x3a0] ;  /* 0x00007400ff0677ac */ /* 0x000ea60008000a00 */
[----:B------:R-:W-:-:S05]  /*63c0*/  IMAD.SHL.U32 R14, R14, 0x80, RZ ;  /* 0x000000800e0e7824 */ /* 0x000fca00078e00ff */
[C---:B------:R-:W-:Y:S01]  /*63d0*/  IADD3 R12, PT, PT, R14.reuse, -0x100, RZ ;  /* 0xffffff000e0c7810 */ /* 0x040fe20007ffe0ff */
        /* <DEDUP_REMOVED lines=11> */
[----:B-1----:R-:W-:Y:S02]  /*6490*/  IADD3 R11, PT, PT, RZ, -R17, RZ ;  /* 0x80000011ff0b7210 */ /* 0x002fe40007ffe0ff */
        /* <DEDUP_REMOVED lines=46> */
.L_x_3520:
[----:B------:R-:W-:Y:S01]  /*6780*/  UMOV UR4, URZ ;  /* 0x000000ff00047c82 */ /* 0x000fe20008000000 */
[----:B------:R-:W-:Y:S01]  /*6790*/  IMAD.SHL.U32 R4, R100, 0x80, RZ ;  /* 0x0000008064047824 */ /* 0x000fe200078e00ff */
[----:B------:R-:W-:-:S05]  /*67a0*/  IADD3 R5, P1, PT, RZ, -UR4, RZ ;  /* 0x80000004ff057c10 */ /* 0x000fca000ff3e0ff */
[----:B------:R-:W-:-:S05]  /*67b0*/  IMAD.X R4, RZ, RZ, ~R4, P1 ;  /* 0x000000ffff047224 */ /* 0x000fca00008e0e04 */
[----:B------:R-:W-:-:S04]  /*67c0*/  SHF.R.S64 R5, R5, 0x1f, R4 ;  /* 0x0000001f05057819 */ /* 0x000fc80000001004 */
[----:B------:R-:W-:-:S04]  /*67d0*/  IADD3 R142, P1, PT, R5, R142, RZ ;  /* 0x0000008e058e7210 */ /* 0x000fc80007f3e0ff */
[----:B------:R-:W-:-:S09]  /*67e0*/  LEA.HI.X.SX32 R143, R4, R143, 0x1, P1 ;  /* 0x0000008f048f7211 */ /* 0x000fd200008f0eff */
.L_x_3521:
[C---:B------:R-:W-:Y:S01]  /*67f0*/  IMAD.WIDE.U32 R8, R100.reuse, 0x40, RZ ;  /* 0x0000004064087825 */ /* 0x040fe200078e00ff */
[C---:B------:R-:W-:Y:S01]  /*6800*/  @!P0 SHF.L.U64.HI R4, R100.reuse, 0x6, R101 ;  /* 0x0000000664048819 */ /* 0x040fe20000010265 */
[----:B------:R1:W-:Y:S01]  /*6810*/  @P0 STS.128 [R3+0x1000], RZ ;  /* 0x001000ff03000388 */ /* 0x0003e20000000c00 */
[----:B------:R-:W-:Y:S01]  /*6820*/  BSSY.RECONVERGENT B0, `(.L_x_3522) ;  /* 0x000001f000007945 */ /* 0x000fe20003800200 */
[----:B------:R-:W-:Y:S01]  /*6830*/  @!P0 IMAD.SHL.U32 R5, R100, 0x40, RZ ;  /* 0x0000004064058824 */ /* 0x000fe200078e00ff */
[----:B------:R-:W-:Y:S01]  /*6840*/  @!P0 IADD3 R8, P3, PT, R142, R8, RZ ;  /* 0x000000088e088210 */ /* 0x000fe20007f7e0ff */
[----:B------:R-:W-:Y:S01]  /*6850*/  IMAD.SHL.U32 R6, R101, 0x40, RZ ;  /* 0x0000004065067824 */ /* 0x000fe200078e00ff */
[----:B------:R-:W-:Y:S01]  /*6860*/  @!PT LDS RZ, [RZ] ;  /* 0x00000000fffff984 */ /* 0x000fe20000000800 */
[----:B------:R-:W-:Y:S01]  /*6870*/  @!PT LDS RZ, [RZ] ;  /* 0x00000000fffff984 */ /* 0x000fe20000000800 */
[----:B------:R-:W-:Y:S01]  /*6880*/  @!PT LDS RZ, [RZ] ;  /* 0x00000000fffff984 */ /* 0x000fe20000000800 */
[----:B------:R1:W-:Y:S02]  /*6890*/  @!P0 LDGSTS.E.BYPASS.LTC128B.128 [R3+0x1000], desc[UR14][R142.64] ;  /* 0x010000008e038fae */ /* 0x0003e4000b981a0e */
[----:B------:R-:W-:Y:S02]  /*68a0*/  @!P0 IADD3 R10, P2, P1, R5, R142, R5 ;  /* 0x0000008e050a8210 */ /* 0x000fe4000795e005 */
[----:B------:R-:W-:Y:S01]  /*68b0*/  @!P0 IADD3.X R9, PT, PT, R143, R9, R6, P3, !PT ;  /* 0x000000098f098210 */ /* 0x000fe20001ffe406 */
[----:B------:R1:W-:Y:S01]  /*68c0*/  @P0 STS.128 [R3+0x1800], RZ ;  /* 0x001800ff03000388 */ /* 0x0003e20000000c00 */
[----:B------:R-:W-:-:S03]  /*68d0*/  @!P0 IADD3.X R11, PT, PT, R4, R143, R4, P2, P1 ;  /* 0x0000008f040b8210 */ /* 0x000fc600017e2404 */
        /* <DEDUP_REMOVED lines=19> */
.L_x_3523:
[----:B------:R-:W-:Y:S05]  /*6a10*/  BSYNC.RECONVERGENT B0 ;  /* 0x0000000000007941 */ /* 0x000fea0003800200 */
.L_x_3522:
[----:B------:R-:W0:Y:S02]  /*6a20*/  LDGDEPBAR ;  /* 0x00000000000079af */ /* 0x000e240000000000 */
.L_x_3519:
[----:B------:R-:W-:Y:S01]  /*6a30*/  FMNMX3.FTZ R4, R2, R135, R133, !PT ;  /* 0x0000008702047276 */ /* 0x000fe20007810085 */
[----:B------:R-:W3:Y:S01]  /*6a40*/  LDCU UR4, c[0x0][0x45c] ;  /* 0x00008b80ff0477ac */ /* 0x000ee20008000800 */
[----:B--2---:R-:W-:Y:S02]  /*6a50*/  FMNMX3.FTZ R7, R0, R132, R148, !PT ;  /* 0x0000008400077276 */ /* 0x004fe40007810094 */
        /* <DEDUP_REMOVED lines=31> */
[----:B------:R-:W4:Y:S01]  /*6c50*/  SHFL.BFLY PT, R6, R7, 0x2, 0x1f ;  /* 0x0c401f0007067f89 */ /* 0x000f2200000e0000 */
[----:B--2---:R-:W-:Y:S02]  /*6c60*/  FMNMX.FTZ R5, R4, R5, !PT ;  /* 0x0000000504057209 */ /* 0x004fe40007810000 */
[----:B----4-:R-:W-:-:S03]  /*6c70*/  FMNMX.FTZ R6, R7, R6, !PT ;  /* 0x0000000607067209 */ /* 0x010fc60007810000 */
[----:B------:R-:W2:Y:S04]  /*6c80*/  SHFL.BFLY PT, R46, R5, 0x1, 0x1f ;  /* 0x0c201f00052e7f89 */ /* 0x000ea800000e0000 */
[----:B-1----:R-:W1:Y:S01]  /*6c90*/  SHFL.BFLY PT, R3, R6, 0x1, 0x1f ;  /* 0x0c201f0006037f89 */ /* 0x002e6200000e0000 */
[----:B--2---:R-:W-:-:S04]  /*6ca0*/  FMNMX.FTZ R46, R5, R46, !PT ;  /* 0x0000002e052e7209 */ /* 0x004fc80007810000 */
[C---:B------:R-:W-:Y:S01]  /*6cb0*/  FSETP.NEU.FTZ.AND P1, PT, R46.reuse, -INF , PT ;  /* 0xff8000002e00780b */ /* 0x040fe20003f3d000 */
[----:B---3--:R-:W-:Y:S01]  /*6cc0*/  FMUL.FTZ R48, R46, UR4 ;  /* 0x000000042e307c20 */ /* 0x008fe20008410000 */
[----:B-1----:R-:W-:Y:S02]  /*6cd0*/  FMNMX.FTZ R3, R6, R3, !PT ;  /* 0x0000000306037209 */ /* 0x002fe40007810000 */
[----:B------:R-:W-:Y:S02]  /*6ce0*/  FSEL R5, R46, RZ, P1 ;  /* 0x000000ff2e057208 */ /* 0x000fe40000800000 */
[----:B------:R-:W-:Y:S01]  /*6cf0*/  FSEL R48, R48, RZ, P1 ;  /* 0x000000ff30307208 */ /* 0x000fe20000800000 */
[C---:B------:R-:W-:Y:S01]  /*6d00*/  FMUL.FTZ R4, R3.reuse, UR4 ;  /* 0x0000000403047c20 */ /* 0x040fe20008410000 */
[----:B------:R-:W-:Y:S01]  /*6d10*/  FSETP.NEU.FTZ.AND P0, PT, R3, -INF , PT ;  /* 0xff8000000300780b */ /* 0x000fe20003f1d000 */
[----:B------:R-:W-:Y:S02]  /*6d20*/  FADD.FTZ R86, R2, -R5 ;  /* 0x8000000502567221 */ /* 0x000fe40000010000 */
[--C-:B------:R-:W-:Y:S01]  /*6d30*/  FFMA.FTZ R49, R137, UR4, -R48.reuse ;  /* 0x0000000489317c23 */ /* 0x100fe20008010830 */
[----:B------:R-:W-:Y:S01]  /*6d40*/  LEA R137, R106, UR5, 0x1 ;  /* 0x000000056a897c11 */ /* 0x000fe2000f8e08ff */
[--C-:B------:R-:W-:Y:S01]  /*6d50*/  FFMA.FTZ R52, R47, UR4, -R48.reuse ;  /* 0x000000042f347c23 */ /* 0x100fe20008010830 */
[----:B------:R-:W-:Y:S01]  /*6d60*/  FSEL R9, R3, RZ, P0 ;  /* 0x000000ff03097208 */ /* 0x000fe20000000000 */
[----:B------:R-:W-:Y:S01]  /*6d70*/  FMUL.FTZ R86, R86, UR4 ;  /* 0x0000000456567c20 */ /* 0x000fe20008410000 */
[----:B------:R-:W-:Y:S01]  /*6d80*/  FSEL R47, R4, RZ, P0 ;  /* 0x000000ff042f7208 */ /* 0x000fe20000000000 */
[--C-:B------:R-:W-:Y:S01]  /*6d90*/  FFMA.FTZ R62, R135, UR4, -R48.reuse ;  /* 0x00000004873e7c23 */ /* 0x100fe20008010830 */
[----:B------:R-:W1:Y:S01]  /*6da0*/  LDSM.16.MT88.4 R4, [R137+0x3000] ;  /* 0x003000008904783b */ /* 0x000e620000004200 */
[----:B------:R-:W-:Y:S01]  /*6db0*/  FADD.FTZ R0, R0, -R9 ;  /* 0x8000000900007221 */ /* 0x000fe20000010000 */
[----:B------:R-:W-:Y:S01]  /*6dc0*/  IADD3 R16, PT, PT, R137, 0x3000, RZ ;  /* 0x0000300089107810 */ /* 0x000fe20007ffe0ff */
[--C-:B------:R-:W-:Y:S01]  /*6dd0*/  FFMA.FTZ R55, R133, UR4, -R48.reuse ;  /* 0x0000000485377c23 */ /* 0x100fe20008010830 */
[--C-:B------:R-:W-:Y:S01]  /*6de0*/  FFMA.FTZ R87, R132, UR4, -R47.reuse ;  /* 0x0000000484577c23 */ /* 0x100fe2000801082f */
[----:B------:R-:W-:Y:S01]  /*6df0*/  FMUL.FTZ R66, R0, UR4 ;  /* 0x0000000400427c20 */ /* 0x000fe20008410000 */
[----:B------:R-:W-:Y:S01]  /*6e00*/  IADD3 R0, PT, PT, R137, 0x3020, RZ ;  /* 0x0000302089007810 */ /* 0x000fe20007ffe0ff */
[--C-:B------:R-:W-:Y:S01]  /*6e10*/  FFMA.FTZ R50, R148, UR4, -R47.reuse ;  /* 0x0000000494327c23 */ /* 0x100fe2000801082f */
[----:B------:R-:W-:Y:S01]  /*6e20*/  @P4 IADD3 R0, PT, PT, R16, -0x20, RZ ;  /* 0xffffffe010004810 */ /* 0x000fe20007ffe0ff */
[--C-:B------:R-:W-:Y:S01]  /*6e30*/  FFMA.FTZ R51, R134, UR4, -R47.reuse ;  /* 0x0000000486337c23 */ /* 0x100fe2000801082f */
[--C-:B------:R-:W-:Y:S01]  /*6e40*/  FFMA.FTZ R2, R130, UR4, -R47.reuse ;  /* 0x0000000482027c23 */ /* 0x100fe2000801082f */
[----:B------:R-:W2:Y:S01]  /*6e50*/  MUFU.EX2 R86, R86 ;  /* 0x0000005600567308 */ /* 0x000ea20000000800 */
[----:B------:R-:W-:Y:S01]  /*6e60*/  LDSM.16.MT88.4 R24, [R137+0x3400] ;  /* 0x003400008918783b */ /* 0x000fe20000004200 */
[--C-:B------:R-:W-:Y:S01]  /*6e70*/  FFMA.FTZ R56, R129, UR4, -R48.reuse ;  /* 0x0000000481387c23 */ /* 0x100fe20008010830 */
[--C-:B------:R-:W-:Y:S01]  /*6e80*/  FFMA.FTZ R54, R131, UR4, -R48.reuse ;  /* 0x0000000483367c23 */ /* 0x100fe20008010830 */
[--C-:B------:R-:W-:Y:S01]  /*6e90*/  FFMA.FTZ R63, R125, UR4, -R48.reuse ;  /* 0x000000047d3f7c23 */ /* 0x100fe20008010830 */
[----:B------:R-:W3:Y:S01]  /*6ea0*/  LDSM.16.MT88.4 R16, [R0] ;  /* 0x000000000010783b */ /* 0x000ee20000004200 */
        /* <DEDUP_REMOVED lines=11> */
[-C--:B--2---:R-:W-:Y:S01]  /*6f60*/  FMUL.FTZ R12, R68, R86.reuse ;  /* 0x00000056440c7220 */ /* 0x084fe20000410000 */
[-C--:B------:R-:W-:Y:S01]  /*6f70*/  FMUL.FTZ R13, R69, R86.reuse ;  /* 0x00000056450d7220 */ /* 0x080fe20000410000 */
[-C--:B------:R-:W-:Y:S01]  /*6f80*/  FMUL.FTZ R21, R77, R86.reuse ;  /* 0x000000564d157220 */ /* 0x080fe20000410000 */
[--C-:B------:R-:W-:Y:S01]  /*6f90*/  FFMA.FTZ R69, R127, UR4, -R48.reuse ;  /* 0x000000047f457c23 */ /* 0x100fe20008010830 */
[--C-:B------:R-:W-:Y:S01]  /*6fa0*/  FFMA.FTZ R68, R128, UR4, -R47.reuse ;  /* 0x0000000480447c23 */ /* 0x100fe2000801082f */
[--C-:B------:R-:W-:Y:S01]  /*6fb0*/  FFMA.FTZ R77, R124, UR4, -R47.reuse ;  /* 0x000000047c4d7c23 */ /* 0x100fe2000801082f */
[----:B------:R-:W-:Y:S01]  /*6fc0*/  FMUL.FTZ R72, R72, R86 ;  /* 0x0000005648487220 */ /* 0x000fe20000410000 */
[----:B------:R-:W2:Y:S01]  /*6fd0*/  MUFU.EX2 R55, R55 ;  /* 0x0000003700377308 */ /* 0x000ea20000000800 */
[-C--:B----4-:R-:W-:Y:S01]  /*6fe0*/  FMUL.FTZ R23, R79, R66.reuse ;  /* 0x000000424f177220 */ /* 0x090fe20000410000 */
[--C-:B------:R-:W-:Y:S01]  /*6ff0*/  FFMA.FTZ R79, R122, UR4, -R47.reuse ;  /* 0x000000047a4f7c23 */ /* 0x100fe2000801082f */
[-C--:B------:R-:W-:Y:S01]  /*7000*/  FMUL.FTZ R14, R70, R66.reuse ;  /* 0x00000042460e7220 */ /* 0x080fe20000410000 */
[----:B------:R-:W-:Y:S01]  /*7010*/  FMUL.FTZ R15, R71, R66 ;  /* 0x00000042470f7220 */ /* 0x000fe20000410000 */
[----:B------:R-:W-:Y:S01]  /*7020*/  FMUL.FTZ R73, R73, R86 ;  /* 0x0000005649497220 */ /* 0x000fe20000410000 */
[-C--:B------:R-:W-:Y:S01]  /*7030*/  FMUL.FTZ R74, R74, R66.reuse ;  /* 0x000000424a4a7220 */ /* 0x080fe20000410000 */
[----:B------:R-:W-:Y:S01]  /*7040*/  FMUL.FTZ R75, R75, R66 ;  /* 0x000000424b4b7220 */ /* 0x000fe20000410000 */
[----:B------:R-:W-:Y:S01]  /*7050*/  MUFU.EX2 R52, R52 ;  /* 0x0000003400347308 */ /* 0x000fe20000000800 */
[----:B------:R-:W-:Y:S01]  /*7060*/  FMUL.FTZ R20, R76, R86 ;  /* 0x000000564c147220 */ /* 0x000fe20000410000 */
[----:B------:R-:W-:Y:S01]  /*7070*/  FMUL.FTZ R22, R78, R66 ;  /* 0x000000424e167220 */ /* 0x000fe20000410000 */
[-C--:B------:R-:W-:Y:S01]  /*7080*/  FMUL.FTZ R80, R80, R86.reuse ;  /* 0x0000005650507220 */ /* 0x080fe20000410000 */
[----:B------:R-:W-:Y:S01]  /*7090*/  FMUL.FTZ R81, R81, R86 ;  /* 0x0000005651517220 */ /* 0x000fe20000410000 */
[-C--:B------:R-:W-:Y:S01]  /*70a0*/  FMUL.FTZ R82, R82, R66.reuse ;  /* 0x0000004252527220 */ /* 0x080fe20000410000 */
[----:B------:R-:W-:Y:S01]  /*70b0*/  FMUL.FTZ R83, R83, R66 ;  /* 0x0000004253537220 */ /* 0x000fe20000410000 */
[--C-:B------:R-:W-:Y:S01]  /*70c0*/  FFMA.FTZ R71, R29, UR4, -R48.reuse ;  /* 0x000000041d477c23 */ /* 0x100fe20008010830 */
[----:B------:R-:W4:Y:S01]  /*70d0*/  MUFU.EX2 R49, R49 ;  /* 0x0000003100317308 */ /* 0x000f220000000800 */
[----:B--2---:R-:W-:Y:S01]  /*70e0*/  F2FP.BF16.F32.PACK_AB R8, R55, R62 ;  /* 0x0000003e3708723e */ /* 0x004fe200000010ff */
[----:B------:R-:W2:Y:S01]  /*70f0*/  LDSM.16.MT88.4 R28, [R0+0x400] ;  /* 0x00040000001c783b */ /* 0x000ea20000004200 */
        /* <DEDUP_REMOVED lines=11> */
[----:B------:R-:W-:Y:S01]  /*71b0*/  FFMA.FTZ R86, R155, R86, R62 ;  /* 0x000000569b567223 */ /* 0x000fe2000001003e */
[--C-:B------:R-:W-:Y:S01]  /*71c0*/  FFMA.FTZ R57, R59, UR4, -R48.reuse ;  /* 0x000000043b397c23 */ /* 0x100fe20008010830 */
[----:B------:R-:W5:Y:S01]  /*71d0*/  MUFU.EX2 R50, R50 ;  /* 0x0000003200327308 */ /* 0x000f620000000800 */
[----:B----4-:R-:W-:Y:S01]  /*71e0*/  F2FP.BF16.F32.PACK_AB R10, R49, R52 ;  /* 0x00000034310a723e */ /* 0x010fe200000010ff */
[--C-:B------:R-:W-:Y:S01]  /*71f0*/  FFMA.FTZ R59, R32, UR4, -R47.reuse ;  /* 0x00000004203b7c23 */ /* 0x100fe2000801082f */
[----:B------:R-:W-:Y:S01]  /*7200*/  FFMA.FTZ R90, R35, UR4, -R47 ;  /* 0x00000004235a7c23 */ /* 0x000fe2000801082f */
[--C-:B------:R-:W-:Y:S01]  /*7210*/  FFMA.FTZ R100, R85, UR4, -R48.reuse ;  /* 0x0000000455647c23 */ /* 0x100fe20008010830 */
        /* <DEDUP_REMOVED lines=8> */
[----:B------:R-:W-:Y:S01]  /*72a0*/  FFMA.FTZ R67, R111, UR4, -R48 ;  /* 0x000000046f437c23 */ /* 0x000fe20008010830 */
[----:B------:R-:W-:Y:S01]  /*72b0*/  FFMA.FTZ R36, R36, UR4, -R47 ;  /* 0x0000000424247c23 */ /* 0x000fe2000801082f */
[----:B------:R-:W-:Y:S01]  /*72c0*/  FADD.FTZ R52, R49, R52 ;  /* 0x0000003431347221 */ /* 0x000fe20000010000 */
[----:B------:R-:W4:Y:S01]  /*72d0*/  MUFU.EX2 R2, R2 ;  /* 0x0000000200027308 */ /* 0x000f220000000800 */
[----:B-----5:R-:W-:Y:S01]  /*72e0*/  F2FP.BF16.F32.PACK_AB R9, R50, R87 ;  /* 0x000000573209723e */ /* 0x020fe200000010ff */
[----:B------:R-:W-:Y:S01]  /*72f0*/  FFMA.FTZ R87, R156, R66, R87 ;  /* 0x000000429c577223 */ /* 0x000fe20000010057 */
[--C-:B------:R-:W-:Y:S01]  /*7300*/  FFMA.FTZ R66, R33, UR4, -R47.reuse ;  /* 0x0000000421427c23 */ /* 0x100fe2000801082f */
[--C-:B------:R-:W-:Y:S01]  /*7310*/  FFMA.FTZ R37, R37, UR4, -R47.reuse ;  /* 0x0000000425257c23 */ /* 0x100fe2000801082f */
[----:B------:R-:W-:Y:S01]  /*7320*/  FFMA.FTZ R39, R39, UR4, -R47 ;  /* 0x0000000427277c23 */ /* 0x000fe2000801082f */
[----:B------:R-:W-:Y:S01]  /*7330*/  FFMA.FTZ R53, R53, UR4, -R48 ;  /* 0x0000000435357c23 */ /* 0x000fe20008010830 */
[----:B------:R-:W-:Y:S01]  /*7340*/  ISETP.GT.AND P0, PT, R40, R141, PT ;  /* 0x0000008d2800720c */ /* 0x000fe20003f04270 */
[----:B------:R-:W-:Y:S08]  /*7350*/  MUFU.EX2 R69, R69 ;  /* 0x0000004500457308 */ /* 0x000ff00000000800 */
[----:B------:R-:W5:Y:S01]  /*7360*/  MUFU.EX2 R56, R56 ;  /* 0x0000003800387308 */ /* 0x000f620000000800 */
[----:B----4-:R-:W-:-:S03]  /*7370*/  F2FP.BF16.F32.PACK_AB R11, R2, R51 ;  /* 0x00000033020b723e */ /* 0x010fc600000010ff */
[----:B------:R-:W-:-:S04]  /*7380*/  @P0 IADD3 R102, PT, PT, R102, -0x3, RZ ;  /* 0xfffffffd66660810 */ /* 0x000fc80007ffe0ff */
[----:B------:R-:W-:Y:S01]  /*7390*/  MUFU.EX2 R54, R54 ;  /* 0x0000003600367308 */ /* 0x000fe20000000800 */
[C---:B-1----:R-:W-:Y:S07]  /*73a0*/  HMMA.16816.F32.BF16 R12, R8.reuse, R4, R12 ;  /* 0x00000004080c723c */ /* 0x042fee000004180c */
[----:B------:R-:W1:Y:S01]  /*73b0*/  MUFU.EX2 R63, R63 ;  /* 0x0000003f003f7308 */ /* 0x000e620000000800 */
[----:B------:R-:W-:Y:S01]  /*73c0*/  HMMA.16816.F32.BF16 R4, R8, R6, R72 ;  /* 0x000000060804723c */ /* 0x000fe20000041848 */
[--C-:B------:R-:W-:Y:S01]  /*73d0*/  FFMA.FTZ R73, R121, UR4, -R48.reuse ;  /* 0x0000000479497c23 */ /* 0x100fe20008010830 */
[--C-:B------:R-:W-:Y:S01]  /*73e0*/  FFMA.FTZ R72, R118, UR4, -R47.reuse ;  /* 0x0000000476487c23 */ /* 0x100fe2000801082f */
[----:B------:R-:W-:Y:S01]  /*73f0*/  FFMA.FTZ R75, R120, UR4, -R47 ;  /* 0x00000004784b7c23 */ /* 0x000fe2000801082f */
[----:B------:R-:W-:-:S03]  /*7400*/  FFMA.FTZ R74, R115, UR4, -R48 ;  /* 0x00000004734a7c23 */ /* 0x000fc60008010830 */
[----:B------:R-:W-:Y:S01]  /*7410*/  MUFU.EX2 R68, R68 ;  /* 0x0000004400447308 */ /* 0x000fe20000000800 */
[----:B---3--:R-:W-:Y:S01]  /*7420*/  HMMA.16816.F32.BF16 R20, R8, R16, R20 ;  /* 0x000000100814723c */ /* 0x008fe20000041814 */
[----:B-----5:R-:W-:Y:S01]  /*7430*/  F2FP.BF16.F32.PACK_AB R16, R56, R69 ;  /* 0x000000453810723e */ /* 0x020fe200000010ff */
[----:B------:R-:W-:-:S04]  /*7440*/  FADD.FTZ R69, R69, R52 ;  /* 0x0000003445457221 */ /* 0x000fc80000010000 */
[----:B------:R-:W-:Y:S01]  /*7450*/  FADD.FTZ R69, R56, R69 ;  /* 0x0000004538457221 */ /* 0x000fe20000010000 */
[----:B------:R-:W3:Y:S01]  /*7460*/  MUFU.EX2 R79, R79 ;  /* 0x0000004f004f7308 */ /* 0x000ee20000000800 */
[----:B------:R-:W-:Y:S01]  /*7470*/  HMMA.16816.F32.BF16 R8, R8, R18, R80 ;  /* 0x000000120808723c */ /* 0x000fe20000041850 */
[----:B-1----:R-:W-:Y:S01]  /*7480*/  F2FP.BF16.F32.PACK_AB R18, R63, R54 ;  /* 0x000000363f12723e */ /* 0x002fe200000010ff */
[--C-:B------:R-:W-:Y:S01]  /*7490*/  FFMA.FTZ R81, R116, UR4, -R47.reuse ;  /* 0x0000000474517c23 */ /* 0x100fe2000801082f */
[--C-:B------:R-:W-:Y:S01]  /*74a0*/  FFMA.FTZ R83, R117, UR4, -R48.reuse ;  /* 0x0000000475537c23 */ /* 0x100fe20008010830 */
[----:B------:R-:W-:Y:S01]  /*74b0*/  FFMA.FTZ R80, R110, UR4, -R47 ;  /* 0x000000046e507c23 */ /* 0x000fe2000801082f */
[----:B------:R-:W-:Y:S01]  /*74c0*/  FFMA.FTZ R82, R103, UR4, -R48 ;  /* 0x0000000467527c23 */ /* 0x000fe20008010830 */
[----:B------:R-:W-:Y:S01]  /*74d0*/  FADD.FTZ R54, R54, R69 ;  /* 0x0000004536367221 */ /* 0x000fe20000010000 */
[----:B------:R-:W-:Y:S03]  /*74e0*/  MUFU.EX2 R77, R77 ;  /* 0x0000004d004d7308 */ /* 0x000fe60000000800 */
[----:B------:R-:W-:-:S05]  /*74f0*/  FADD.FTZ R54, R63, R54 ;  /* 0x000000363f367221 */ /* 0x000fca0000010000 */
        /* <DEDUP_REMOVED lines=13> */
[----:B---3--:R-:W-:Y:S01]  /*75d0*/  F2FP.BF16.F32.PACK_AB R16, R60, R73 ;  /* 0x000000493c10723e */ /* 0x008fe200000010ff */
[----:B------:R-:W2:Y:S01]  /*75e0*/  MUFU.EX2 R72, R72 ;  /* 0x0000004800487308 */ /* 0x000ea20000000800 */
[----:B----4-:R-:W-:Y:S01]  /*75f0*/  F2FP.BF16.F32.PACK_AB R18, R71, R58 ;  /* 0x0000003a4712723e */ /* 0x010fe200000010ff */
[----:B------:R-:W3:Y:S01]  /*7600*/  LDSM.16.MT88.4 R28, [R0+0x800] ;  /* 0x00080000001c783b */ /* 0x000ee20000004200 */
[----:B------:R-:W-:-:S04]  /*7610*/  FADD.FTZ R73, R73, R54 ;  /* 0x0000003649497221 */ /* 0x000fc80000010000 */
[----:B------:R-:W-:Y:S01]  /*7620*/  FADD.FTZ R73, R60, R73 ;  /* 0x000000493c497221 */ /* 0x000fe20000010000 */
[----:B------:R-:W-:Y:S08]  /*7630*/  MUFU.EX2 R75, R75 ;  /* 0x0000004b004b7308 */ /* 0x000ff00000000800 */
        /* <DEDUP_REMOVED lines=15> */
[----:B----4-:R-:W-:-:S07]  /*7730*/  F2FP.BF16.F32.PACK_AB R18, R76, R83 ;  /* 0x000000534c12723e */ /* 0x010fce00000010ff */
        /* <DEDUP_REMOVED lines=8> */
[----:B------:R-:W-:Y:S01]  /*77c0*/  HMMA.16816.F32.BF16 R4, R16, R26, R4 ;  /* 0x0000001a1004723c */ /* 0x000fe20000041804 */
[----:B------:R-:W1:Y:S01]  /*77d0*/  LDSM.16.MT88.4 R24, [R0+0xc00] ;  /* 0x000c00000018783b */ /* 0x000e620000004200 */
[----:B------:R-:W3:Y:S01]  /*77e0*/  MUFU.EX2 R91, R91 ;  /* 0x0000005b005b7308 */ /* 0x000ee20000000800 */
[----:B--2---:R-:W-:-:S07]  /*77f0*/  F2FP.BF16.F32.PACK_AB R28, R82, R105 ;  /* 0x00000069521c723e */ /* 0x004fce00000010ff */
[----:B------:R-:W-:Y:S08]  /*7800*/  MUFU.EX2 R96, R96 ;  /* 0x0000006000607308 */ /* 0x000ff00000000800 */
[----:B------:R-:W2:Y:S01]  /*7810*/  MUFU.EX2 R99, R99 ;  /* 0x0000006300637308 */ /* 0x000ea20000000800 */
[----:B---3--:R-:W-:-:S07]  /*7820*/  F2FP.BF16.F32.PACK_AB R30, R91, R98 ;  /* 0x000000625b1e723e */ /* 0x008fce00000010ff */
[----:B------:R-:W-:Y:S08]  /*7830*/  MUFU.EX2 R88, R88 ;  /* 0x0000005800587308 */ /* 0x000ff00000000800 */
[----:B------:R-:W3:Y:S01]  /*7840*/  MUFU.EX2 R97, R97 ;  /* 0x0000006100617308 */ /* 0x000ee20000000800 */
[----:B--2---:R-:W-:Y:S01]  /*7850*/  F2FP.BF16.F32.PACK_AB R29, R99, R96 ;  /* 0x00000060631d723e */ /* 0x004fe200000010ff */
[C---:B-1----:R-:W-:Y:S06]  /*7860*/  HMMA.16816.F32.BF16 R20, R16.reuse, R24, R20 ;  /* 0x000000181014723c */ /* 0x042fec0000041814 */
[----:B------:R1:W-:Y:S02]  /*7870*/  MUFU.EX2 R62, R61 ;  /* 0x0000003d003e7308 */ /* 0x0003e40000000800 */
[----:B------:R-:W-:Y:S01]  /*7880*/  HMMA.16816.F32.BF16 R8, R16, R26, R8 ;  /* 0x0000001a1008723c */ /* 0x000fe20000041808 */
[----:B------:R-:W2:Y:S01]  /*7890*/  LDSM.16.MT88.4 R24, [R137+0x4000] ;  /* 0x004000008918783b */ /* 0x000ea20000004200 */
[----:B---3--:R-:W-:-:S04]  /*78a0*/  F2FP.BF16.F32.PACK_AB R31, R97, R88 ;  /* 0x00000058611f723e */ /* 0x008fc800000010ff */
[----:B------:R-:W-:Y:S01]  /*78b0*/  MUFU.EX2 R100, R100 ;  /* 0x0000006400647308 */ /* 0x000fe20000000800 */
[----:B------:R-:W3:Y:S01]  /*78c0*/  LDSM.16.MT88.4 R16, [R0+0x1000] ;  /* 0x001000000010783b */ /* 0x000ee20000004200 */
[----:B-1----:R-:W-:-:S06]  /*78d0*/  FFMA.FTZ R61, R34, UR4, -R47 ;  /* 0x00000004223d7c23 */ /* 0x002fcc000801082f */
[----:B------:R-:W-:Y:S01]  /*78e0*/  MUFU.EX2 R89, R89 ;  /* 0x0000005900597308 */ /* 0x000fe20000000800 */
[----:B------:R-:W1:Y:S07]  /*78f0*/  LDSM.16.MT88.4 R32, [R0+0x1400] ;  /* 0x001400000020783b */ /* 0x000e6e0000004200 */
[----:B------:R-:W-:Y:S08]  /*7900*/  MUFU.EX2 R94, R94 ;  /* 0x0000005e005e7308 */ /* 0x000ff00000000800 */
[----:B------:R-:W-:Y:S08]  /*7910*/  MUFU.EX2 R85, R85 ;  /* 0x0000005500557308 */ /* 0x000ff00000000800 */
[----:B------:R-:W-:Y:S01]  /*7920*/  MUFU.EX2 R59, R59 ;  /* 0x0000003b003b7308 */ /* 0x000fe20000000800 */
[C---:B--2---:R-:W-:Y:S07]  /*7930*/  HMMA.16816.F32.BF16 R12, R28.reuse, R24, R12 ;  /* 0x000000181c0c723c */ /* 0x044fee000004180c */
[----:B------:R-:W2:Y:S01]  /*7940*/  MUFU.EX2 R66, R66 ;  /* 0x0000004200427308 */ /* 0x000ea20000000800 */
[C---:B------:R-:W-:Y:S01]  /*7950*/  HMMA.16816.F32.BF16 R4, R28.reuse, R26, R4 ;  /* 0x0000001a1c04723c */ /* 0x040fe20000041804 */
[----:B------:R-:W4:Y:S06]  /*7960*/  LDSM.16.MT88.4 R24, [R137+0x4400] ;  /* 0x004400008918783b */ /* 0x000f2c0000004200 */
[----:B------:R-:W-:Y:S01]  /*7970*/  MUFU.EX2 R61, R61 ;  /* 0x0000003d003d7308 */ /* 0x000fe20000000800 */
[----:B---3--:R-:W-:Y:S01]  /*7980*/  HMMA.16816.F32.BF16 R20, R28, R16, R20 ;  /* 0x000000101c14723c */ /* 0x008fe20000041814 */
[----:B------:R-:W-:-:S06]  /*7990*/  FADD.FTZ R16, R50, R87 ;  /* 0x0000005732107221 */ /* 0x000fcc0000010000 */
[----:B------:R-:W3:Y:S01]  /*79a0*/  MUFU.EX2 R86, R90 ;  /* 0x0000005a00567308 */ /* 0x000ee20000000800 */
[----:B--2---:R-:W-:Y:S01]  /*79b0*/  F2FP.BF16.F32.PACK_AB R17, R66, R59 ;  /* 0x0000003b4211723e */ /* 0x004fe200000010ff */
[----:B------:R-:W-:Y:S01]  /*79c0*/  FADD.FTZ R51, R51, R16 ;  /* 0x0000001033337221 */ /* 0x000fe20000010000 */
[----:B------:R-:W-:Y:S01]  /*79d0*/  F2FP.BF16.F32.PACK_AB R16, R89, R100 ;  /* 0x000000645910723e */ /* 0x000fe200000010ff */
[----:B------:R-:W-:Y:S02]  /*79e0*/  HMMA.16816.F32.BF16 R8, R28, R18, R8 ;  /* 0x000000121c08723c */ /* 0x000fe40000041808 */
[----:B------:R-:W-:Y:S01]  /*79f0*/  FADD.FTZ R51, R2, R51 ;  /* 0x0000003302337221 */ /* 0x000fe20000010000 */
[----:B------:R-:W-:Y:S01]  /*7a00*/  F2FP.BF16.F32.PACK_AB R18, R85, R94 ;  /* 0x0000005e5512723e */ /* 0x000fe200000010ff */
[----:B------:R-:W-:Y:S01]  /*7a10*/  FFMA.FTZ R2, R38, UR4, -R47 ;  /* 0x0000000426027c23 */ /* 0x000fe2000801082f */
[----:B------:R-:W-:Y:S01]  /*7a20*/  MUFU.EX2 R92, R92 ;  /* 0x0000005c005c7308 */ /* 0x000fe20000000800 */
[----:B------:R-:W-:Y:S01]  /*7a30*/  FADD.FTZ R68, R68, R51 ;  /* 0x0000003344447221 */ /* 0x000fe20000010000 */
[----:B------:R-:W-:Y:S03]  /*7a40*/  LDSM.16.MT88.4 R28, [R137+0x4800] ;  /* 0x00480000891c783b */ /* 0x000fe60000004200 */
[----:B------:R-:W-:Y:S01]  /*7a50*/  FADD.FTZ R68, R79, R68 ;  /* 0x000000444f447221 */ /* 0x000fe20000010000 */
[----:B---3--:R-:W-:-:S02]  /*7a60*/  F2FP.BF16.F32.PACK_AB R19, R86, R61 ;  /* 0x0000003d5613723e */ /* 0x008fc400000010ff */
[----:B------:R-:W2:Y:S01]  /*7a70*/  MUFU.EX2 R65, R65 ;  /* 0x0000004100417308 */ /* 0x000ea20000000800 */
[----:B------:R-:W-:-:S04]  /*7a80*/  FADD.FTZ R77, R77, R68 ;  /* 0x000000444d4d7221 */ /* 0x000fc80000010000 */
[----:B------:R-:W-:Y:S01]  /*7a90*/  FADD.FTZ R64, R64, R77 ;  /* 0x0000004d40407221 */ /* 0x000fe20000010000 */
        /* <DEDUP_REMOVED lines=9> */
[----:B------:R-:W-:Y:S01]  /*7b30*/  FADD.FTZ R43, R75, R72 ;  /* 0x000000484b2b7221 */ /* 0x000fe20000010000 */
[----:B------:R-:W-:Y:S01]  /*7b40*/  FFMA.FTZ R32, R42, UR4, -R47 ;  /* 0x000000042a207c23 */ /* 0x000fe2000801082f */
[----:B------:R-:W-:-:S02]  /*7b50*/  FADD.FTZ R38, R74, R93 ;  /* 0x0000005d4a267221 */ /* 0x000fc40000010000 */
[----:B------:R-:W-:Y:S01]  /*7b60*/  FADD.FTZ R43, R70, R43 ;  /* 0x0000002b462b7221 */ /* 0x000fe20000010000 */
[C---:B------:R-:W-:Y:S01]  /*7b70*/  HMMA.16816.F32.BF16 R4, R16.reuse, R26, R4 ;  /* 0x0000001a1004723c */ /* 0x040fe20000041804 */
[----:B------:R-:W3:Y:S01]  /*7b80*/  LDSM.16.MT88.4 R24, [R0+0x1800] ;  /* 0x001800000018783b */ /* 0x000ee20000004200 */
[----:B------:R-:W-:Y:S01]  /*7b90*/  MUFU.EX2 R36, R36 ;  /* 0x0000002400247308 */ /* 0x000fe20000000800 */
[----:B------:R-:W-:Y:S02]  /*7ba0*/  FADD.FTZ R83, R83, R38 ;  /* 0x0000002653537221 */ /* 0x000fe40000010000 */
[----:B------:R-:W4:Y:S02]  /*7bb0*/  LDSM.16.MT88.4 R72, [R137+0x4c00] ;  /* 0x004c00008948783b */ /* 0x000f240000004200 */
[----:B------:R-:W-:Y:S01]  /*7bc0*/  FADD.FTZ R76, R76, R83 ;  /* 0x000000534c4c7221 */ /* 0x000fe20000010000 */
[----:B------:R-:W-:Y:S01]  /*7bd0*/  HMMA.16816.F32.BF16 R8, R16, R34, R8 ;  /* 0x000000221008723c */ /* 0x000fe20000041808 */
[----:B------:R-:W-:Y:S01]  /*7be0*/  FADD.FTZ R34, R80, R43 ;  /* 0x0000002b50227221 */ /* 0x000fe20000010000 */
[----:B------:R-:W5:Y:S01]  /*7bf0*/  MUFU.EX2 R37, R37 ;  /* 0x0000002500257308 */ /* 0x000f620000000800 */
[----:B--2---:R-:W-:Y:S01]  /*7c00*/  F2FP.BF16.F32.PACK_AB R16, R65, R92 ;  /* 0x0000005c4110723e */ /* 0x004fe200000010ff */
[----:B------:R-:W-:Y:S01]  /*7c10*/  FADD.FTZ R105, R105, R76 ;  /* 0x0000004c69697221 */ /* 0x000fe20000010000 */
[----:B------:R-:W-:Y:S01]  /*7c20*/  FADD.FTZ R34, R101, R34 ;  /* 0x0000002265227221 */ /* 0x000fe20000010000 */
[----:B-1----:R-:W-:Y:S01]  /*7c30*/  F2FP.BF16.F32.PACK_AB R18, R84, R67 ;  /* 0x000000435412723e */ /* 0x002fe200000010ff */
[----:B------:R-:W-:Y:S01]  /*7c40*/  FFMA.FTZ R35, R41, UR4, -R47 ;  /* 0x0000000429237c23 */ /* 0x000fe2000801082f */
[----:B------:R-:W-:Y:S01]  /*7c50*/  FADD.FTZ R105, R82, R105 ;  /* 0x0000006952697221 */ /* 0x000fe20000010000 */
[----:B------:R-:W-:Y:S01]  /*7c60*/  FADD.FTZ R95, R95, R34 ;  /* 0x000000225f5f7221 */ /* 0x000fe20000010000 */
[----:B------:R-:W-:Y:S01]  /*7c70*/  MUFU.EX2 R2, R2 ;  /* 0x0000000200027308 */ /* 0x000fe20000000800 */
[----:B------:R1:W2:Y:S01]  /*7c80*/  LDSM.16.MT88.4 R80, [R0+0x1c00] ;  /* 0x001c00000050783b */ /* 0x0002a20000004200 */
[----:B------:R-:W-:Y:S01]  /*7c90*/  FADD.FTZ R98, R98, R105 ;  /* 0x0000006962627221 */ /* 0x000fe20000010000 */
[----:B------:R-:W-:-:S03]  /*7ca0*/  FADD.FTZ R95, R78, R95 ;  /* 0x0000005f4e5f7221 */ /* 0x000fc60000010000 */
[----:B------:R-:W-:Y:S01]  /*7cb0*/  FADD.FTZ R91, R91, R98 ;  /* 0x000000625b5b7221 */ /* 0x000fe20000010000 */
[----:B------:R-:W-:Y:S01]  /*7cc0*/  FADD.FTZ R96, R96, R95 ;  /* 0x0000005f60607221 */ /* 0x000fe20000010000 */
[----:B------:R-:W3:Y:S01]  /*7cd0*/  MUFU.EX2 R33, R39 ;  /* 0x0000002700217308 */ /* 0x000ee20000000800 */
[----:B-----5:R-:W-:Y:S01]  /*7ce0*/  F2FP.BF16.F32.PACK_AB R17, R37, R36 ;  /* 0x000000242511723e */ /* 0x020fe200000010ff */
[----:B------:R-:W-:Y:S01]  /*7cf0*/  FADD.FTZ R100, R100, R91 ;  /* 0x0000005b64647221 */ /* 0x000fe20000010000 */
[----:B------:R-:W-:-:S03]  /*7d00*/  FADD.FTZ R99, R99, R96 ;  /* 0x0000006063637221 */ /* 0x000fc60000010000 */
[----:B------:R-:W-:Y:S02]  /*7d10*/  FADD.FTZ R89, R89, R100 ;  /* 0x0000006459597221 */ /* 0x000fe40000010000 */
[----:B------:R-:W5:Y:S02]  /*7d20*/  MUFU.EX2 R57, R57 ;  /* 0x0000003900397308 */ /* 0x000f640000000800 */
[----:B------:R-:W-:-:S04]  /*7d30*/  FADD.FTZ R94, R94, R89 ;  /* 0x000000595e5e7221 */ /* 0x000fc80000010000 */
[----:B------:R-:W-:Y:S02]  /*7d40*/  FADD.FTZ R85, R85, R94 ;  /* 0x0000005e55557221 */ /* 0x000fe40000010000 */
[----:B------:R-:W-:Y:S01]  /*7d50*/  MUFU.EX2 R35, R35 ;  /* 0x0000002300237308 */ /* 0x000fe20000000800 */
[----:B---3--:R-:W-:Y:S01]  /*7d60*/  F2FP.BF16.F32.PACK_AB R19, R33, R2 ;  /* 0x000000022113723e */ /* 0x008fe200000010ff */
[----:B------:R-:W-:Y:S01]  /*7d70*/  FADD.FTZ R92, R92, R85 ;  /* 0x000000555c5c7221 */ /* 0x000fe20000010000 */
[-C--:B-1----:R-:W-:Y:S02]  /*7d80*/  MOV R0, R3.reuse ;  /* 0x0000000300007202 */ /* 0x082fe40000000f00 */
[----:B------:R-:W-:Y:S01]  /*7d90*/  @P0 MOV R0, R3 ;  /* 0x0000000300000202 */ /* 0x000fe20000000f00 */
[----:B------:R-:W-:Y:S02]  /*7da0*/  FADD.FTZ R92, R65, R92 ;  /* 0x0000005c415c7221 */ /* 0x000fe40000010000 */
        /* <DEDUP_REMOVED lines=8> */
[--C-:B------:R-:W-:Y:S01]  /*7e30*/  FFMA.FTZ R28, R44, UR4, -R47.reuse ;  /* 0x000000042c1c7c23 */ /* 0x100fe2000801082f */
[----:B------:R-:W-:Y:S01]  /*7e40*/  FFMA.FTZ R29, R45, UR4, -R47 ;  /* 0x000000042d1d7c23 */ /* 0x000fe2000801082f */
[----:B------:R-:W-:Y:S01]  /*7e50*/  MUFU.EX2 R50, R53 ;  /* 0x0000003500327308 */ /* 0x000fe20000000800 */
[----:B------:R-:W-:-:S03]  /*7e60*/  FADD.FTZ R66, R66, R59 ;  /* 0x0000003b42427221 */ /* 0x000fc60000010000 */
[----:B------:R-:W-:Y:S01]  /*7e70*/  HMMA.16816.F32.BF16 R4, R16, R30, R4 ;  /* 0x0000001e1004723c */ /* 0x000fe20000041804 */
[----:B------:R-:W-:-:S03]  /*7e80*/  FADD.FTZ R61, R61, R66 ;  /* 0x000000423d3d7221 */ /* 0x000fc60000010000 */
[----:B------:R-:W3:Y:S01]  /*7e90*/  MUFU.EX2 R155, R155 ;  /* 0x0000009b009b7308 */ /* 0x000ee20000000800 */
[----:B------:R-:W-:-:S03]  /*7ea0*/  FADD.FTZ R61, R86, R61 ;  /* 0x0000003d563d7221 */ /* 0x000fc60000010000 */
[----:B------:R-:W-:Y:S01]  /*7eb0*/  HMMA.16816.F32.BF16 R8, R16, R26, R8 ;  /* 0x0000001a1008723c */ /* 0x000fe20000041808 */
[----:B------:R-:W-:Y:S01]  /*7ec0*/  FADD.FTZ R36, R36, R61 ;  /* 0x0000003d24247221 */ /* 0x000fe20000010000 */
[----:B-----5:R-:W-:Y:S01]  /*7ed0*/  F2FP.BF16.F32.PACK_AB R16, R57, R62 ;  /* 0x0000003e3910723e */ /* 0x020fe200000010ff */
[----:B------:R-:W-:Y:S01]  /*7ee0*/  FADD.FTZ R62, R62, R67 ;  /* 0x000000433e3e7221 */ /* 0x000fe20000010000 */
[----:B------:R-:W-:Y:S01]  /*7ef0*/  MUFU.EX2 R28, R28 ;  /* 0x0000001c001c7308 */ /* 0x000fe20000000800 */
[----:B------:R-:W-:Y:S01]  /*7f00*/  FADD.FTZ R37, R37, R36 ;  /* 0x0000002425257221 */ /* 0x000fe20000010000 */
[----:B-1----:R-:W-:Y:S01]  /*7f10*/  F2FP.BF16.F32.PACK_AB R17, R32, R35 ;  /* 0x000000232011723e */ /* 0x002fe200000010ff */
[----:B------:R-:W-:Y:S02]  /*7f20*/  FADD.FTZ R57, R57, R62 ;  /* 0x0000003e39397221 */ /* 0x000fe40000010000 */
[----:B------:R-:W-:-:S03]  /*7f30*/  FADD.FTZ R2, R2, R37 ;  /* 0x0000002502027221 */ /* 0x000fc60000010000 */
[----:B------:R-:W1:Y:S01]  /*7f40*/  MUFU.EX2 R29, R29 ;  /* 0x0000001d001d7308 */ /* 0x000e620000000800 */
[----:B------:R-:W-:Y:S01]  /*7f50*/  FADD.FTZ R2, R33, R2 ;  /* 0x0000000221027221 */ /* 0x000fe20000010000 */
[----:B---3--:R-:W-:Y:S01]  /*7f60*/  F2FP.BF16.F32.PACK_AB R18, R155, R50 ;  /* 0x000000329b12723e */ /* 0x008fe200000010ff */
[----:B------:R-:W-:Y:S02]  /*7f70*/  FADD.FTZ R50, R50, R57 ;  /* 0x0000003932327221 */ /* 0x000fe40000010000 */
[----:B------:R-:W-:Y:S01]  /*7f80*/  FADD.FTZ R35, R35, R2 ;  /* 0x0000000223237221 */ /* 0x000fe20000010000 */
[-C--:B------:R-:W-:Y:S01]  /*7f90*/  MOV R2, R46.reuse ;  /* 0x0000002e00027202 */ /* 0x080fe20000000f00 */
[----:B------:R-:W-:Y:S01]  /*7fa0*/  FADD.FTZ R155, R155, R50 ;  /* 0x000000329b9b7221 */ /* 0x000fe20000010000 */
[----:B------:R-:W-:Y:S01]  /*7fb0*/  @P0 MOV R2, R46 ;  /* 0x0000002e00020202 */ /* 0x000fe20000000f00 */
[----:B------:R-:W-:Y:S01]  /*7fc0*/  FADD.FTZ R35, R32, R35 ;  /* 0x0000002320237221 */ /* 0x000fe20000010000 */
[----:B-1----:R-:W-:-:S03]  /*7fd0*/  F2FP.BF16.F32.PACK_AB R19, R29, R28 ;  /* 0x0000001c1d13723e */ /* 0x002fc600000010ff */
[----:B------:R-:W-:-:S04]  /*7fe0*/  FADD.FTZ R28, R28, R35 ;  /* 0x000000231c1c7221 */ /* 0x000fc80000010000 */
[----:B------:R-:W-:Y:S01]  /*7ff0*/  FADD.FTZ R156, R29, R28 ;  /* 0x0000001c1d9c7221 */ /* 0x000fe20000010000 */
[C---:B----4-:R-:W-:Y:S08]  /*8000*/  HMMA.16816.F32.BF16 R68, R16.reuse, R72, R12 ;  /* 0x000000481044723c */ /* 0x050ff0000004180c */
[C---:B--2---:R-:W-:Y:S08]  /*8010*/  HMMA.16816.F32.BF16 R76, R16.reuse, R80, R20 ;  /* 0x00000050104c723c */ /* 0x044ff00000041814 */
[C---:B------:R-:W-:Y:S08]  /*8020*/  HMMA.16816.F32.BF16 R72, R16.reuse, R74, R4 ;  /* 0x0000004a1048723c */ /* 0x040ff00000041804 */
[----:B------:R-:W-:Y:S01]  /*8030*/  HMMA.16816.F32.BF16 R80, R16, R82, R8 ;  /* 0x000000521050723c */ /* 0x000fe20000041808 */
[----:B------:R-:W-:-:S04]  /*8040*/  NOP ;  /* 0x0000000000007918 */ /* 0x000fc80000000000 */
[----:B------:R-:W-:-:S15]  /*8050*/  @P0 BRA `(.L_x_3524) ;  /* 0x0000000000040947 */ /* 0x000fde0003800000 */
.L_x_3516:
[----:B------:R-:W-:-:S07]  /*8060*/  IADD3 R102, PT, PT, R40, -0x1, RZ ;  /* 0xffffffff28667810 */ /* 0x000fce0007ffe0ff */
.L_x_3524:
[----:B------:R-:W-:-:S13]  /*8070*/  ISETP.GE.AND P0, PT, R102, R141, PT ;  /* 0x0000008d6600720c */ /* 0x000fda0003f06270 */
[----:B------:R-:W-:Y:S05]  /*8080*/  @!P0 BRA `(.L_x_3525) ;  /* 0x0000002800208947 */ /* 0x000fea0003800000 */
[----:B------:R-:W1:Y:S01]  /*8090*/  S2UR UR5, SR_CgaCtaId ;  /* 0x00000000000579c3 */ /* 0x000e620000008800 */
        /* <DEDUP_REMOVED lines=8> */
[----:B------:R-:W-:Y:S01]  /*8120*/  UMOV UR11, 0x400 ;  /* 0x00000400000b7882 */ /* 0x000fe20000000000 */
[----:B------:R-:W2:Y:S01]  /*8130*/  LDCU UR10, c[0x0][0x440] ;  /* 0x00008800ff0a77ac */ /* 0x000ea20008000800 */
[----:B------:R-:W-:Y:S01]  /*8140*/  PLOP3.LUT P6, PT, PT, PT, UP0, 0x80, 0x8 ;  /* 0x000000000008781c */ /* 0x000fe20003fcf008 */
[----:B------:R-:W3:Y:S01]  /*8150*/  LDCU UR4, c[0x0][0x45c] ;  /* 0x00008b80ff0477ac */ /* 0x000ee20008000800 */
[----:B------:R-:W4:Y:S01]  /*8160*/  LDCU.64 UR6, c[0x0][0x3a0] ;  /* 0x00007400ff0677ac */ /* 0x000f220008000a00 */
[----:B------:R-:W2:Y:S01]  /*8170*/  LDCU.64 UR8, c[0x0][0x3a8] ;  /* 0x00007500ff0877ac */ /* 0x000ea20008000a00 */
[----:B-1----:R-:W-:-:S12]  /*8180*/  ULEA UR5, UR5, UR11, 0x18 ;  /* 0x0000000b05057291 */ /* 0x002fd8000f8ec0ff */
.L_x_3529:
[----:B------:R-:W-:Y:S01]  /*8190*/  @!P6 IADD3 R5, P0, PT, RZ, -R152, RZ ;  /* 0x80000098ff05e210 */ /* 0x000fe20007f1e0ff */
[----:B------:R-:W1:Y:S01]  /*81a0*/  S2R R136, SR_TID.X ;  /* 0x0000000000887919 */ /* 0x000e620000002100 */
[----:B------:R-:W5:Y:S01]  /*81b0*/  @!P6 LDC R86, c[0x0][0x3c0] ;  /* 0x0000f000ff56eb82 */ /* 0x000f620000000800 */
[----:B------:R-:W-:Y:S07]  /*81c0*/  DEPBAR.LE SB0, 0x0 ;  /* 0x000080000000791a */ /* 0x000fee0000000000 */
[----:B------:R-:W2:Y:S08]  /*81d0*/  LDC R157, c[0x0][0x3c4] ;  /* 0x0000f100ff9d7b82 */ /* 0x000eb00000000800 */
[----:B------:R-:W-:Y:S01]  /*81e0*/  BAR.SYNC.DEFER_BLOCKING 0x0 ;  /* 0x0000000000007b1d */ /* 0x000fe20000010000 */
[----:B------:R-:W-:Y:S01]  /*81f0*/  IMAD.MOV.U32 R2, RZ, RZ, R144 ;  /* 0x000000ffff027224 */ /* 0x000fe200078e0090 */
[----:B-1----:R-:W-:Y:S01]  /*8200*/  LOP3.LUT R146, R136, 0x18, RZ, 0xc0, !PT ;  /* 0x0000001888927812 */ /* 0x002fe200078ec0ff */
[----:B-----5:R-:W-:Y:S02]  /*8210*/  @!P6 IMAD.SHL.U32 R4, R86, 0x80, RZ ;  /* 0x000000805604e824 */ /* 0x020fe400078e00ff */
[----:B------:R-:W-:Y:S02]  /*8220*/  IMAD.SHL.U32 R147, R136, 0x8, RZ ;  /* 0x0000000888937824 */ /* 0x000fe400078e00ff */
[----:B------:R-:W-:Y:S03]  /*8230*/  @!P6 IMAD.X R4, RZ, RZ, ~R4, P0 ;  /* 0x000000ffff04e224 */ /* 0x000fe600000e0e04 */
[----:B------:R-:W-:Y:S02]  /*8240*/  LOP3.LUT R0, R147, 0x18, RZ, 0xc0, !PT ;  /* 0x0000001893007812 */ /* 0x000fe400078ec0ff */
[----:B------:R-:W-:Y:S02]  /*8250*/  @!P6 SHF.R.S64 R5, R5, 0x1f, R4 ;  /* 0x0000001f0505e819 */ /* 0x000fe40000001004 */
[----:B--2---:R-:W-:Y:S02]  /*8260*/  ISETP.GE.AND P5, PT, R0, UR10, PT ;  /* 0x0000000a00007c0c */ /* 0x004fe4000bfa6270 */
[----:B------:R-:W-:Y:S02]  /*8270*/  @!P6 IADD3 R144, P0, PT, R144, R5, RZ ;  /* 0x000000059090e210 */ /* 0x000fe40007f1e0ff */
[C---:B------:R-:W-:Y:S02]  /*8280*/  LOP3.LUT R5, R147.reuse, 0xd8, RZ, 0xc0, !PT ;  /* 0x000000d893057812 */ /* 0x040fe400078ec0ff */
[----:B------:R-:W-:Y:S01]  /*8290*/  ISETP.GE.AND P4, PT, R0, UR10, PT ;  /* 0x0000000a00007c0c */ /* 0x000fe2000bf86270 */
[----:B------:R-:W-:Y:S01]  /*82a0*/  IMAD.MOV.U32 R0, RZ, RZ, R145 ;  /* 0x000000ffff007224 */ /* 0x000fe200078e0091 */
[----:B------:R-:W-:Y:S02]  /*82b0*/  @!P6 LEA.HI.X.SX32 R145, R4, R145, 0x1, P0 ;  /* 0x000000910491e211 */ /* 0x000fe400000f0eff */
[----:B------:R-:W-:Y:S02]  /*82c0*/  LOP3.LUT R159, R147, 0x1f20, RZ, 0xc0, !PT ;  /* 0x00001f20939f7812 */ /* 0x000fe400078ec0ff */
[----:B------:R-:W-:Y:S01]  /*82d0*/  LOP3.LUT R84, R5, R146, RZ, 0x3c, !PT ;  /* 0x0000009205547212 */ /* 0x000fe200078e3cff */
[----:B------:R-:W-:Y:S06]  /*82e0*/  @!P6 BRA `(.L_x_3526) ;  /* 0x0000000000f4e947 */ /* 0x000fec0003800000 */
[----:B------:R-:W-:Y:S01]  /*82f0*/  VIADD R7, R153, 0xffffff80 ;  /* 0xffffff8099077836 */ /* 0x000fe20000000000 */
[----:B------:R-:W1:Y:S01]  /*8300*/  LDC R4, c[0x0][0x4f0] ;  /* 0x00013c00ff047b82 */ /* 0x000e620000000800 */
[----:B------:R-:W-:Y:S03]  /*8310*/  IABS R9, R153 ;  /* 0x0000009900097213 */ /* 0x000fe60000000000 */
[----:B------:R-:W-:Y:S04]  /*8320*/  IABS R8, R7 ;  /* 0x0000000700087213 */ /* 0x000fe80000000000 */
[----:B------:R-:W2:Y:S01]  /*8330*/  LDC.64 R86, c[0x0][0x3c0] ;  /* 0x0000f000ff567b82 */ /* 0x000ea20000000a00 */
[-C--:B-1----:R-:W-:Y:S02]  /*8340*/  IABS R5, R4.reuse ;  /* 0x0000000400057213 */ /* 0x082fe40000000000 */
[----:B------:R-:W-:Y:S02]  /*8350*/  LOP3.LUT R7, R7, R4, RZ, 0x3c, !PT ;  /* 0x0000000407077212 */ /* 0x000fe400078e3cff */
        /* <DEDUP_REMOVED lines=23> */
[----:B------:R-:W-:Y:S02]  /*84d0*/  ISETP.GE.AND P0, PT, R7, RZ, PT ;  /* 0x000000ff0700720c */ /* 0x000fe40003f06270 */
[----:B------:R-:W-:Y:S02]  /*84e0*/  ISETP.GE.AND P1, PT, R5, RZ, PT ;  /* 0x000000ff0500720c */ /* 0x000fe40003f26270 */
[----:B------:R-:W-:Y:S03]  /*84f0*/  LOP3.LUT R7, RZ, R4, RZ, 0x33, !PT ;  /* 0x00000004ff077212 */ /* 0x000fe600078e33ff */
[----:B------:R-:W-:Y:S02]  /*8500*/  @P2 IADD3 R11, PT, PT, R11, 0x1, RZ ;  /* 0x000000010b0b2810 */ /* 0x000fe40007ffe0ff */
[----:B------:R-:W-:Y:S01]  /*8510*/  @P3 VIADD R12, R12, 0x1 ;  /* 0x000000010c0c3836 */ /* 0x000fe20000000000 */
[----:B------:R-:W-:Y:S03]  /*8520*/  ISETP.NE.AND P2, PT, R4, RZ, PT ;  /* 0x000000ff0400720c */ /* 0x000fe60003f45270 */
        /* <DEDUP_REMOVED lines=25> */
.L_x_3526:
[----:B------:R-:W-:Y:S01]  /*86c0*/  LOP3.LUT R159, R159, R84, RZ, 0xfc, !PT ;  /* 0x000000549f9f7212 */ /* 0x000fe200078efcff */
[C---:B------:R-:W-:Y:S01]  /*86d0*/  IMAD.SHL.U32 R161, R86.reuse, 0x40, RZ ;  /* 0x0000004056a17824 */ /* 0x040fe200078e00ff */
[----:B------:R-:W-:Y:S01]  /*86e0*/  SHF.L.U64.HI R84, R86, 0x6, R157 ;  /* 0x0000000656547819 */ /* 0x000fe2000001029d */
[----:B------:R-:W-:Y:S01]  /*86f0*/  IMAD.MOV.U32 R2, RZ, RZ, 0x20 ;  /* 0x00000020ff027424 */ /* 0x000fe200078e00ff */
[----:B------:R-:W-:Y:S01]  /*8700*/  LEA R87, R159, UR5, 0x1 ;  /* 0x000000059f577c11 */ /* 0x000fe2000f8e08ff */
[----:B------:R-:W-:Y:S01]  /*8710*/  VIADD R154, R154, 0xffffffff ;  /* 0xffffffff9a9a7836 */ /* 0x000fe20000000000 */
[----:B------:R-:W-:Y:S03]  /*8720*/  IADD3 R158, P0, PT, R161, R144, RZ ;  /* 0x00000090a19e7210 */ /* 0x000fe60007f1e0ff */
[----:B------:R-:W-:Y:S01]  /*8730*/  @!PT LDS RZ, [RZ] ;  /* 0x00000000fffff984 */ /* 0x000fe20000000800 */
[----:B------:R-:W-:Y:S01]  /*8740*/  @!PT LDS RZ, [RZ] ;  /* 0x00000000fffff984 */ /* 0x000fe20000000800 */
[----:B------:R-:W-:Y:S01]  /*8750*/  @!PT LDS RZ, [RZ] ;  /* 0x00000000fffff984 */ /* 0x000fe20000000800 */
[----:B------:R1:W-:Y:S01]  /*8760*/  @!P5 LDGSTS.E.BYPASS.LTC128B.128 [R87+0x3000], desc[UR14][R144.64] ;  /* 0x030000009057dfae */ /* 0x0003e2000b981a0e */
[----:B------:R-:W-:Y:S01]  /*8770*/  @!P4 IADD3 R162, P1, PT, R158, R161, RZ ;  /* 0x000000a19ea2c210 */ /* 0x000fe20007f3e0ff */
[----:B------:R-:W-:Y:S01]  /*8780*/  IMAD.X R159, R84, 0x1, R145, P0 ;  /* 0x00000001549f7824 */ /* 0x000fe200000e0691 */
[C---:B------:R-:W-:Y:S01]  /*8790*/  @!P4 LEA R160, P0, R86.reuse, R158, 0x7 ;  /* 0x0000009e56a0c211 */ /* 0x040fe200078038ff */
[----:B------:R-:W-:Y:S02]  /*87a0*/  @P5 STS.128 [R87+0x3000], RZ ;  /* 0x003000ff57005388 */ /* 0x000fe40000000c00 */
[----:B------:R-:W-:Y:S01]  /*87b0*/  @!P4 IMAD.X R163, R159, 0x1, R84, P1 ;  /* 0x000000019fa3c824 */ /* 0x000fe200008e0654 */
[----:B------:R-:W-:Y:S01]  /*87c0*/  @!P4 LEA.HI.X R161, R86, R159, R157, 0x7, P0 ;  /* 0x0000009f56a1c211 */ /* 0x000fe200000f3c9d */
[----:B------:R-:W-:Y:S01]  /*87d0*/  @P4 STS.128 [R87+0x3800], RZ ;  /* 0x003800ff57004388 */ /* 0x000fe20000000c00 */
[----:B------:R-:W-:Y:S02]  /*87e0*/  LOP3.LUT P0, RZ, R136, 0x4, RZ, 0xc0, !PT ;  /* 0x0000000488ff7812 */ /* 0x000fe4000780c0ff */
[----:B------:R-:W-:Y:S01]  /*87f0*/  ISETP.GT.AND P1, PT, R154, R141, PT ;  /* 0x0000008d9a00720c */ /* 0x000fe20003f24270 */
        /* <DEDUP_REMOVED lines=12> */
[----:B------:R-:W-:Y:S04]  /*88c0*/  @P4 STS.128 [R87+0x4800], RZ ;  /* 0x004800ff57004388 */ /* 0x000fe80000000c00 */
[----:B------:R-:W-:Y:S01]  /*88d0*/  @!PT LDS RZ, [RZ] ;  /* 0x00000000fffff984 */ /* 0x000fe20000000800 */
[----:B------:R-:W-:Y:S01]  /*88e0*/  @!PT LDS RZ, [RZ] ;  /* 0x00000000fffff984 */ /* 0x000fe20000000800 */
[----:B------:R-:W-:Y:S01]  /*88f0*/  @!PT LDS RZ, [RZ] ;  /* 0x00000000fffff984 */ /* 0x000fe20000000800 */
[----:B------:R1:W-:Y:S04]  /*8900*/  @!P4 LDGSTS.E.BYPASS.LTC128B.128 [R87+0x4800], desc[UR14][R160.64] ;  /* 0x04800000a057cfae */ /* 0x0003e8000b981a0e */
[----:B------:R-:W-:Y:S04]  /*8910*/  LDSM.16.M88.4 R88, [R139] ;  /* 0x000000008b58783b */ /* 0x000fe80000000200 */
[----:B------:R-:W2:Y:S04]  /*8920*/  LDSM.16.M88.4 R92, [R138] ;  /* 0x000000008a5c783b */ /* 0x000ea80000000200 */
[----:B------:R-:W5:Y:S04]  /*8930*/  LDSM.16.M88.4 R96, [R138+0x400] ;  /* 0x000400008a60783b */ /* 0x000f680000000200 */
[----:B------:R-:W3:Y:S04]  /*8940*/  LDSM.16.M88.4 R100, [R138+0x800] ;  /* 0x000800008a64783b */ /* 0x000ee80000000200 */
[----:B------:R-:W0:Y:S04]  /*8950*/  LDGDEPBAR ;  /* 0x00000000000079af */ /* 0x000e280000000000 */
[----:B------:R-:W4:Y:S04]  /*8960*/  LDSM.16.M88.4 R104, [R138+0xc00] ;  /* 0x000c00008a68783b */ /* 0x000f280000000200 */
[----:B------:R-:W1:Y:S04]  /*8970*/  LDSM.16.M88.4 R108, [R138+0x1000] ;  /* 0x001000008a6c783b */ /* 0x000e680000000200 */
[----:B------:R-:W1:Y:S04]  /*8980*/  LDSM.16.M88.4 R112, [R138+0x1400] ;  /* 0x001400008a70783b */ /* 0x000e680000000200 */
[----:B------:R-:W1:Y:S04]  /*8990*/  LDSM.16.M88.4 R116, [R138+0x1800] ;  /* 0x001800008a74783b */ /* 0x000e680000000200 */
[----:B------:R-:W1:Y:S04]  /*89a0*/  LDSM.16.M88.4 R120, [R138+0x1c00] ;  /* 0x001c00008a78783b */ /* 0x000e680000000200 */
[----:B------:R-:W-:Y:S01]  /*89b0*/  LDSM.16.M88.4 R124, [R124] ;  /* 0x000000007c7c783b */ /* 0x000fe20000000200 */
[C---:B--2---:R-:W-:Y:S03]  /*89c0*/  HMMA.16816.F32.BF16 R4, R88.reuse, R92, RZ ;  /* 0x0000005c5804723c */ /* 0x044fe600000418ff */
[----:B------:R-:W2:Y:S04]  /*89d0*/  LDSM.16.M88.4 R128, [R0] ;  /* 0x000000000080783b */ /* 0x000ea80000000200 */
[----:B------:R-:W2:Y:S01]  /*89e0*/  LDSM.16.M88.4 R132, [R0+0x400] ;  /* 0x000400000084783b */ /* 0x000ea20000000200 */
[C---:B------:R-:W-:Y:S03]  /*89f0*/  HMMA.16816.F32.BF16 R8, R88.reuse, R94, RZ ;  /* 0x0000005e5808723c */ /* 0x040fe600000418ff */
[----:B------:R-:W-:Y:S05]  /*8a00*/  LDSM.16.M88.4 R92, [R0+0xc00] ;  /* 0x000c0000005c783b */ /* 0x000fea0000000200 */
[C---:B-----5:R-:W-:Y:S08]  /*8a10*/  HMMA.16816.F32.BF16 R12, R88.reuse, R96, RZ ;  /* 0x00000060580c723c */ /* 0x060ff000000418ff */
[C---:B------:R-:W-:Y:S01]  /*8a20*/  HMMA.16816.F32.BF16 R16, R88.reuse, R98, RZ ;  /* 0x000000625810723c */ /* 0x040fe200000418ff */
[----:B------:R-:W-:Y:S07]  /*8a30*/  LDSM.16.M88.4 R96, [R0+0x1000] ;  /* 0x001000000060783b */ /* 0x000fee0000000200 */
[C---:B---3--:R-:W-:Y:S08]  /*8a40*/  HMMA.16816.F32.BF16 R20, R88.reuse, R100, RZ ;  /* 0x000000645814723c */ /* 0x048ff000000418ff */
[C---:B------:R-:W-:Y:S08]  /*8a50*/  HMMA.16816.F32.BF16 R24, R88.reuse, R102, RZ ;  /* 0x000000665818723c */ /* 0x040ff000000418ff */
[C---:B----4-:R-:W-:Y:S08]  /*8a60*/  HMMA.16816.F32.BF16 R28, R88.reuse, R104, RZ ;  /* 0x00000068581c723c */ /* 0x050ff000000418ff */
        /* <DEDUP_REMOVED lines=27> */
[C---:B--2---:R-:W-:Y:S08]  /*8c20*/  HMMA.16816.F32.BF16 R52, R124.reuse, R92, R52 ;  /* 0x0000005c7c34723c */ /* 0x044ff00000041834 */
        /* <DEDUP_REMOVED lines=52> */
[----:B------:R-:W-:Y:S02]  /*8f70*/  ISETP.GE.AND P3, PT, R89, RZ, PT ;  /* 0x000000ff5900720c */ /* 0x000fe40003f66270 */
[----:B------:R-:W1:Y:S01]  /*8f80*/  LDC.64 R88, c[0x0][0x3b8] ;  /* 0x0000ee00ff587b82 */ /* 0x000e620000000a00 */
        /* <DEDUP_REMOVED lines=27> */
.L_x_3528:
[----:B------:R-:W-:Y:S01]  /*9140*/  @!PT LDS RZ, [RZ] ;  /* 0x00000000fffff984 */ /* 0x000fe20000000800 */
[----:B------:R-:W-:Y:S01]  /*9150*/  @!PT LDS RZ, [RZ] ;  /* 0x00000000fffff984 */ /* 0x000fe20000000800 */
[----:B------:R-:W-:Y:S01]  /*9160*/  @!PT LDS RZ, [RZ] ;  /* 0x00000000fffff984 */ /* 0x000fe20000000800 */
[----:B------:R1:W-:Y:S01]  /*9170*/  @!P5 LDGSTS.E.BYPASS.LTC128B.128 [R87+0x1000], desc[UR14][R142.64] ;  /* 0x010000008e57dfae */ /* 0x0003e2000b981a0e */
[C---:B------:R-:W-:Y:S01]  /*9180*/  LEA R94, P2, R88.reuse, RZ, 0x6 ;  /* 0x000000ff585e7211 */ /* 0x040fe200078430ff */
[C---:B------:R-:W-:Y:S01]  /*9190*/  @!P4 IMAD.SHL.U32 R93, R88.reuse, 0x40, RZ ;  /* 0x00000040585dc824 */ /* 0x040fe200078e00ff */
[C---:B------:R-:W-:Y:S01]  /*91a0*/  @!P4 SHF.L.U64.HI R2, R88.reuse, 0x6, R91 ;  /* 0x000000065802c819 */ /* 0x040fe2000001025b */
[----:B------:R1:W-:Y:S01]  /*91b0*/  @P5 STS.128 [R87+0x1000], RZ ;  /* 0x001000ff57005388 */ /* 0x0003e20000000c00 */
[C---:B------:R-:W-:Y:S01]  /*91c0*/  LEA.HI.X R95, R88.reuse, RZ, RZ, 0x6, P2 ;  /* 0x000000ff585f7211 */ /* 0x040fe200010f34ff */
[----:B------:R-:W-:Y:S01]  /*91d0*/  IMAD.SHL.U32 R84, R91, 0x40, RZ ;  /* 0x000000405b547824 */ /* 0x000fe200078e00ff */
[-C--:B------:R-:W-:Y:S01]  /*91e0*/  @!P4 IADD3 R92, P3, P2, R93, R142.reuse, R93 ;  /* 0x0000008e5d5cc210 */ /* 0x080fe20007a7e05d */
[----:B------:R1:W-:Y:S01]  /*91f0*/  @P4 STS.128 [R87+0x1800], RZ ;  /* 0x001800ff57004388 */ /* 0x0003e20000000c00 */
[----:B------:R-:W-:Y:S02]  /*9200*/  @!P4 LEA R89, P1, R88, R142, 0x6 ;  /* 0x0000008e5859c211 */ /* 0x000fe400078230ff */
[-C--:B------:R-:W-:Y:S02]  /*9210*/  @!P4 IADD3.X R93, PT, PT, R2, R143.reuse, R2, P3, P2 ;  /* 0x0000008f025dc210 */ /* 0x080fe40001fe4402 */
[----:B------:R-:W-:Y:S02]  /*9220*/  @!P4 IADD3 R94, P2, PT, R142, R94, RZ ;  /* 0x0000005e8e5ec210 */ /* 0x000fe40007f5e0ff */
[C-C-:B------:R-:W-:Y:S02]  /*9230*/  @!P4 LEA.HI.X R0, R88.reuse, R143, R91.reuse, 0x6, P1 ;  /* 0x0000008f5800c211 */ /* 0x140fe400008f345b */
        /* <DEDUP_REMOVED lines=18> */
.L_x_3527:
        /* <DEDUP_REMOVED lines=34> */
[----:B-1----:R-:W-:Y:S08]  /*9580*/  SHFL.BFLY PT, R93, R86, 0x2, 0x1f ;  /* 0x0c401f00565d7f89 */ /* 0x002ff000000e0000 */
        /* <DEDUP_REMOVED lines=12> */
[----:B------:R-:W-:Y:S03]  /*9650*/  FADD.FTZ R84, -R2, R85 ;  /* 0x0000005502547221 */ /* 0x000fe60000010100 */
[----:B------:R1:W2:Y:S01]  /*9660*/  MUFU.EX2 R3, R86 ;  /* 0x0000005600037308 */ /* 0x0002a20000000800 */
[----:B------:R-:W-:Y:S01]  /*9670*/  FSEL R90, R90, RZ, P1 ;  /* 0x000000ff5a5a7208 */ /* 0x000fe20000800000 */
[----:B------:R-:W-:Y:S01]  /*9680*/  FMUL.FTZ R85, R84, UR4 ;  /* 0x0000000454557c20 */ /* 0x000fe20008410000 */
[----:B------:R-:W-:Y:S03]  /*9690*/  FSETP.NEU.FTZ.AND P1, PT, R0, -INF , PT ;  /* 0xff8000000000780b */ /* 0x000fe60003f3d000 */
[--C-:B------:R-:W-:Y:S01]  /*96a0*/  FFMA.FTZ R106, R45, UR4, -R90.reuse ;  /* 0x000000042d6a7c23 */ /* 0x100fe2000801085a */
[----:B------:R-:W-:Y:S03]  /*96b0*/  FSEL R88, R88, RZ, P1 ;  /* 0x000000ff58587208 */ /* 0x000fe60000800000 */
[----:B------:R-:W3:Y:S01]  /*96c0*/  MUFU.EX2 R84, R85 ;  /* 0x0000005500547308 */ /* 0x000ee20000000800 */
[--C-:B------:R-:W-:Y:S01]  /*96d0*/  FFMA.FTZ R105, R4, UR4, -R90.reuse ;  /* 0x0000000404697c23 */ /* 0x100fe2000801085a */
[--C-:B------:R-:W-:Y:S01]  /*96e0*/  FFMA.FTZ R132, R5, UR4, -R90.reuse ;  /* 0x0000000405847c23 */ /* 0x100fe2000801085a */
[----:B------:R-:W-:Y:S01]  /*96f0*/  FFMA.FTZ R126, R9, UR4, -R90 ;  /* 0x00000004097e7c23 */ /* 0x000fe2000801085a */
[--C-:B------:R-:W-:Y:S01]  /*9700*/  FFMA.FTZ R104, R42, UR4, -R88.reuse ;  /* 0x000000042a687c23 */ /* 0x100fe20008010858 */
[--C-:B------:R-:W-:Y:S01]  /*9710*/  FFMA.FTZ R107, R43, UR4, -R88.reuse ;  /* 0x000000042b6b7c23 */ /* 0x100fe20008010858 */
[--C-:B------:R-:W-:Y:S01]  /*9720*/  FFMA.FTZ R134, R6, UR4, -R88.reuse ;  /* 0x0000000406867c23 */ /* 0x100fe20008010858 */
[--C-:B------:R-:W-:Y:S03]  /*9730*/  FFMA.FTZ R128, R10, UR4, -R88.reuse ;  /* 0x000000040a807c23 */ /* 0x100fe60008010858 */
[----:B------:R-:W4:Y:S01]  /*9740*/  MUFU.EX2 R105, R105 ;  /* 0x0000006900697308 */ /* 0x000f220000000800 */
[----:B-1----:R-:W-:Y:S01]  /*9750*/  IADD3 R86, PT, PT, R137, 0x3020, RZ ;  /* 0x0000302089567810 */ /* 0x002fe20007ffe0ff */
[C---:B--2---:R-:W-:Y:S01]  /*9760*/  FMUL.FTZ R70, R3.reuse, R70 ;  /* 0x0000004603467220 */ /* 0x044fe20000410000 */
[----:B------:R-:W-:Y:S01]  /*9770*/  @P0 IADD3 R86, PT, PT, R148, -0x20, RZ ;  /* 0xffffffe094560810 */ /* 0x000fe20007ffe0ff */
[C---:B------:R-:W-:Y:S01]  /*9780*/  FMUL.FTZ R71, R3.reuse, R71 ;  /* 0x0000004703477220 */ /* 0x040fe20000410000 */
[C---:B------:R-:W-:Y:S01]  /*9790*/  FMUL.FTZ R74, R3.reuse, R74 ;  /* 0x0000004a034a7220 */ /* 0x040fe20000410000 */
[----:B------:R-:W-:Y:S01]  /*97a0*/  FMUL.FTZ R75, R3, R75 ;  /* 0x0000004b034b7220 */ /* 0x000fe20000410000 */
[--C-:B------:R-:W-:Y:S03]  /*97b0*/  FFMA.FTZ R122, R15, UR4, -R88.reuse ;  /* 0x000000040f7a7c23 */ /* 0x100fe60008010858 */
[----:B------:R-:W1:Y:S01]  /*97c0*/  MUFU.EX2 R132, R132 ;  /* 0x0000008400847308 */ /* 0x000e620000000800 */
[----:B------:R-:W2:Y:S01]  /*97d0*/  LDSM.16.MT88.4 R100, [R86] ;  /* 0x000000005664783b */ /* 0x000ea20000004200 */
[C---:B---3--:R-:W-:Y:S01]  /*97e0*/  FMUL.FTZ R68, R84.reuse, R68 ;  /* 0x0000004454447220 */ /* 0x048fe20000410000 */
[C---:B------:R-:W-:Y:S01]  /*97f0*/  FMUL.FTZ R69, R84.reuse, R69 ;  /* 0x0000004554457220 */ /* 0x040fe20000410000 */
[C---:B------:R-:W-:Y:S01]  /*9800*/  FMUL.FTZ R72, R84.reuse, R72 ;  /* 0x0000004854487220 */ /* 0x040fe20000410000 */
[C---:B------:R-:W-:Y:S01]  /*9810*/  FMUL.FTZ R73, R84.reuse, R73 ;  /* 0x0000004954497220 */ /* 0x040fe20000410000 */
[C---:B------:R-:W-:Y:S01]  /*9820*/  FMUL.FTZ R76, R84.reuse, R76 ;  /* 0x0000004c544c7220 */ /* 0x040fe20000410000 */
[C---:B------:R-:W-:Y:S03]  /*9830*/  FMUL.FTZ R77, R84.reuse, R77 ;  /* 0x0000004d544d7220 */ /* 0x040fe60000410000 */
[----:B------:R-:W-:Y:S01]  /*9840*/  MUFU.EX2 R134, R134 ;  /* 0x0000008600867308 */ /* 0x000fe20000000800 */
[C---:B----4-:R-:W-:Y:S01]  /*9850*/  FFMA.FTZ R15, R84.reuse, R155, R105 ;  /* 0x0000009b540f7223 */ /* 0x050fe20000010069 */
[C---:B------:R-:W-:Y:S01]  /*9860*/  FMUL.FTZ R78, R3.reuse, R78 ;  /* 0x0000004e034e7220 */ /* 0x040fe20000410000 */
[C---:B------:R-:W-:Y:S01]  /*9870*/  FMUL.FTZ R79, R3.reuse, R79 ;  /* 0x0000004f034f7220 */ /* 0x040fe20000410000 */
[C---:B------:R-:W-:Y:S01]  /*9880*/  FMUL.FTZ R80, R84.reuse, R80 ;  /* 0x0000005054507220 */ /* 0x040fe20000410000 */
[----:B------:R-:W-:Y:S01]  /*9890*/  FMUL.FTZ R81, R84, R81 ;  /* 0x0000005154517220 */ /* 0x000fe20000410000 */
[C---:B------:R-:W-:Y:S01]  /*98a0*/  FMUL.FTZ R82, R3.reuse, R82 ;  /* 0x0000005203527220 */ /* 0x040fe20000410000 */
[----:B------:R-:W-:Y:S03]  /*98b0*/  FMUL.FTZ R83, R3, R83 ;  /* 0x0000005303537220 */ /* 0x000fe60000410000 */
[----:B------:R-:W-:Y:S01]  /*98c0*/  MUFU.EX2 R126, R126 ;  /* 0x0000007e007e7308 */ /* 0x000fe20000000800 */
[----:B-1----:R-:W-:Y:S01]  /*98d0*/  F2FP.BF16.F32.PACK_AB R92, R132, R105 ;  /* 0x00000069845c723e */ /* 0x002fe200000010ff */
[--C-:B------:R-:W-:Y:S01]  /*98e0*/  FFMA.FTZ R111, R26, UR4, -R88.reuse ;  /* 0x000000041a6f7c23 */ /* 0x100fe20008010858 */
[----:B------:R-:W-:Y:S01]  /*98f0*/  FFMA.FTZ R129, R11, UR4, -R88 ;  /* 0x000000040b817c23 */ /* 0x000fe20008010858 */
[----:B------:R-:W-:Y:S01]  /*9900*/  FFMA.FTZ R124, R12, UR4, -R90 ;  /* 0x000000040c7c7c23 */ /* 0x000fe2000801085a */
[----:B------:R-:W-:Y:S01]  /*9910*/  FFMA.FTZ R127, R14, UR4, -R88 ;  /* 0x000000040e7f7c23 */ /* 0x000fe20008010858 */
[--C-:B------:R-:W-:Y:S01]  /*9920*/  FFMA.FTZ R117, R16, UR4, -R90.reuse ;  /* 0x0000000410757c23 */ /* 0x100fe2000801085a */
[--C-:B------:R-:W-:Y:S03]  /*9930*/  FFMA.FTZ R118, R17, UR4, -R90.reuse ;  /* 0x0000000411767c23 */ /* 0x100fe6000801085a */
[----:B------:R-:W-:Y:S01]  /*9940*/  MUFU.EX2 R128, R128 ;  /* 0x0000008000807308 */ /* 0x000fe20000000800 */
[--C-:B------:R-:W-:Y:S01]  /*9950*/  FFMA.FTZ R109, R25, UR4, -R90.reuse ;  /* 0x00000004196d7c23 */ /* 0x100fe2000801085a */
[----:B------:R-:W-:Y:S01]  /*9960*/  FFMA.FTZ R113, R28, UR4, -R90 ;  /* 0x000000041c717c23 */ /* 0x000fe2000801085a */
[----:B------:R-:W-:Y:S01]  /*9970*/  FFMA.FTZ R133, R7, UR4, -R88 ;  /* 0x0000000407857c23 */ /* 0x000fe20008010858 */
[--C-:B------:R-:W-:Y:S01]  /*9980*/  FFMA.FTZ R125, R8, UR4, -R90.reuse ;  /* 0x00000004087d7c23 */ /* 0x100fe2000801085a */
[----:B------:R-:W-:Y:S01]  /*9990*/  FFMA.FTZ R119, R13, UR4, -R90 ;  /* 0x000000040d777c23 */ /* 0x000fe2000801085a */
[--C-:B------:R-:W-:Y:S01]  /*99a0*/  FFMA.FTZ R120, R18, UR4, -R88.reuse ;  /* 0x0000000412787c23 */ /* 0x100fe20008010858 */
[----:B------:R-:W-:Y:S03]  /*99b0*/  FFMA.FTZ R121, R19, UR4, -R88 ;  /* 0x0000000413797c23 */ /* 0x000fe60008010858 */
[----:B------:R-:W1:Y:S01]  /*99c0*/  MUFU.EX2 R129, R129 ;  /* 0x0000008100817308 */ /* 0x000e620000000800 */
[--C-:B------:R-:W-:Y:S01]  /*99d0*/  FFMA.FTZ R115, R20, UR4, -R90.reuse ;  /* 0x0000000414737c23 */ /* 0x100fe2000801085a */
[----:B------:R-:W-:Y:S01]  /*99e0*/  FFMA.FTZ R110, R21, UR4, -R90 ;  /* 0x00000004156e7c23 */ /* 0x000fe2000801085a */
[--C-:B------:R-:W-:Y:S01]  /*99f0*/  FFMA.FTZ R112, R22, UR4, -R88.reuse ;  /* 0x0000000416707c23 */ /* 0x100fe20008010858 */
[----:B------:R-:W-:Y:S01]  /*9a00*/  FFMA.FTZ R91, R23, UR4, -R88 ;  /* 0x00000004175b7c23 */ /* 0x000fe20008010858 */
[----:B------:R-:W-:Y:S01]  /*9a10*/  FFMA.FTZ R108, R24, UR4, -R90 ;  /* 0x00000004186c7c23 */ /* 0x000fe2000801085a */
[----:B------:R-:W-:Y:S01]  /*9a20*/  FFMA.FTZ R114, R27, UR4, -R88 ;  /* 0x000000041b727c23 */ /* 0x000fe20008010858 */
[----:B------:R-:W-:Y:S03]  /*9a30*/  FFMA.FTZ R116, R29, UR4, -R90 ;  /* 0x000000041d747c23 */ /* 0x000fe6000801085a */
[----:B------:R-:W3:Y:S01]  /*9a40*/  MUFU.EX2 R133, R133 ;  /* 0x0000008500857308 */ /* 0x000ee20000000800 */
[--C-:B------:R-:W-:Y:S01]  /*9a50*/  FFMA.FTZ R123, R30, UR4, -R88.reuse ;  /* 0x000000041e7b7c23 */ /* 0x100fe20008010858 */
[----:B------:R-:W-:Y:S01]  /*9a60*/  FFMA.FTZ R130, R31, UR4, -R88 ;  /* 0x000000041f827c23 */ /* 0x000fe20008010858 */
[--C-:B------:R-:W-:Y:S01]  /*9a70*/  FFMA.FTZ R131, R32, UR4, -R90.reuse ;  /* 0x0000000420837c23 */ /* 0x100fe2000801085a */
[----:B------:R-:W-:Y:S01]  /*9a80*/  FFMA.FTZ R158, R33, UR4, -R90 ;  /* 0x00000004219e7c23 */ /* 0x000fe2000801085a */
[--C-:B------:R-:W-:Y:S01]  /*9a90*/  FFMA.FTZ R160, R34, UR4, -R88.reuse ;  /* 0x0000000422a07c23 */ /* 0x100fe20008010858 */
[----:B------:R-:W-:Y:S01]  /*9aa0*/  FFMA.FTZ R157, R35, UR4, -R88 ;  /* 0x00000004239d7c23 */ /* 0x000fe20008010858 */
[--C-:B------:R-:W-:Y:S03]  /*9ab0*/  FFMA.FTZ R162, R36, UR4, -R90.reuse ;  /* 0x0000000424a27c23 */ /* 0x100fe6000801085a */
[----:B------:R-:W4:Y:S01]  /*9ac0*/  MUFU.EX2 R125, R125 ;  /* 0x0000007d007d7308 */ /* 0x000f220000000800 */
[----:B-1----:R-:W-:Y:S01]  /*9ad0*/  F2FP.BF16.F32.PACK_AB R95, R129, R128 ;  /* 0x00000080815f723e */ /* 0x002fe200000010ff */
[----:B------:R-:W-:Y:S01]  /*9ae0*/  FFMA.FTZ R135, R37, UR4, -R90 ;  /* 0x0000000425877c23 */ /* 0x000fe2000801085a */
[--C-:B------:R-:W-:Y:S01]  /*9af0*/  FFMA.FTZ R159, R38, UR4, -R88.reuse ;  /* 0x00000004269f7c23 */ /* 0x100fe20008010858 */
[----:B------:R-:W-:Y:S01]  /*9b00*/  FFMA.FTZ R164, R39, UR4, -R88 ;  /* 0x0000000427a47c23 */ /* 0x000fe20008010858 */
[--C-:B------:R-:W-:Y:S01]  /*9b10*/  FFMA.FTZ R163, R40, UR4, -R90.reuse ;  /* 0x0000000428a37c23 */ /* 0x100fe2000801085a */
[--C-:B------:R-:W-:Y:S01]  /*9b20*/  FFMA.FTZ R161, R41, UR4, -R90.reuse ;  /* 0x0000000429a17c23 */ /* 0x100fe2000801085a */
[----:B------:R-:W-:Y:S03]  /*9b30*/  FFMA.FTZ R165, R44, UR4, -R90 ;  /* 0x000000042ca57c23 */ /* 0x000fe6000801085a */
[----:B------:R-:W-:Y:S01]  /*9b40*/  MUFU.EX2 R124, R124 ;  /* 0x0000007c007c7308 */ /* 0x000fe20000000800 */
[----:B---3--:R-:W-:Y:S01]  /*9b50*/  F2FP.BF16.F32.PACK_AB R93, R133, R134 ;  /* 0x00000086855d723e */ /* 0x008fe200000010ff */
[----:B------:R-:W-:Y:S01]  /*9b60*/  FFMA.FTZ R134, R3, R156, R134 ;  /* 0x0000009c03867223 */ /* 0x000fe20000010086 */
[----:B------:R-:W-:Y:S01]  /*9b70*/  FADD.FTZ R156, R132, R15 ;  /* 0x0000000f849c7221 */ /* 0x000fe20000010000 */
[--C-:B------:R-:W-:Y:S01]  /*9b80*/  FFMA.FTZ R7, R46, UR4, -R88.reuse ;  /* 0x000000042e077c23 */ /* 0x100fe20008010858 */
[----:B------:R-:W-:Y:S01]  /*9b90*/  FFMA.FTZ R14, R47, UR4, -R88 ;  /* 0x000000042f0e7c23 */ /* 0x000fe20008010858 */
[----:B------:R-:W-:Y:S01]  /*9ba0*/  FADD.FTZ R134, R133, R134 ;  /* 0x0000008685867221 */ /* 0x000fe20000010000 */
[----:B------:R-:W-:Y:S03]  /*9bb0*/  FFMA.FTZ R155, R49, UR4, -R90 ;  /* 0x00000004319b7c23 */ /* 0x000fe6000801085a */
[----:B------:R-:W1:Y:S01]  /*9bc0*/  MUFU.EX2 R119, R119 ;  /* 0x0000007700777308 */ /* 0x000e620000000800 */
[----:B----4-:R-:W-:Y:S01]  /*9bd0*/  F2FP.BF16.F32.PACK_AB R94, R126, R125 ;  /* 0x0000007d7e5e723e */ /* 0x010fe200000010ff */
[--C-:B------:R-:W-:Y:S01]  /*9be0*/  FFMA.FTZ R9, R50, UR4, -R88.reuse ;  /* 0x0000000432097c23 */ /* 0x100fe20008010858 */
[----:B------:R-:W-:Y:S01]  /*9bf0*/  FFMA.FTZ R18, R51, UR4, -R88 ;  /* 0x0000000433127c23 */ /* 0x000fe20008010858 */
[--C-:B------:R-:W-:Y:S01]  /*9c00*/  FFMA.FTZ R11, R48, UR4, -R90.reuse ;  /* 0x00000004300b7c23 */ /* 0x100fe2000801085a */
[----:B------:R-:W-:Y:S01]  /*9c10*/  FFMA.FTZ R22, R53, UR4, -R90 ;  /* 0x0000000435167c23 */ /* 0x000fe2000801085a */
[----:B------:R-:W-:Y:S01]  /*9c20*/  FFMA.FTZ R13, R54, UR4, -R88 ;  /* 0x00000004360d7c23 */ /* 0x000fe20008010858 */
[--C-:B------:R-:W-:Y:S03]  /*9c30*/  FFMA.FTZ R133, R57, UR4, -R90.reuse ;  /* 0x0000000439857c23 */ /* 0x100fe6000801085a */
[----:B------:R-:W-:Y:S01]  /*9c40*/  MUFU.EX2 R127, R127 ;  /* 0x0000007f007f7308 */ /* 0x000fe20000000800 */
[C---:B------:R-:W-:Y:S05]  /*9c50*/  HMMA.16816.F32.BF16 R68, R92.reuse, R96, R68 ;  /* 0x000000605c44723c */ /* 0x040fea0000041844 */
[----:B------:R-:W-:Y:S01]  /*9c60*/  FFMA.FTZ R17, R56, UR4, -R90 ;  /* 0x0000000438117c23 */ /* 0x000fe2000801085a */
[----:B------:R-:W-:Y:S03]  /*9c70*/  ISETP.GT.AND P0, PT, R154, R141, PT ;  /* 0x0000008d9a00720c */ /* 0x000fe60003f04270 */
[----:B------:R-:W3:Y:S01]  /*9c80*/  MUFU.EX2 R122, R122 ;  /* 0x0000007a007a7308 */ /* 0x000ee20000000800 */
        /* <DEDUP_REMOVED lines=9> */
[----:B-1----:R-:W-:Y:S02]  /*9d20*/  F2FP.BF16.F32.PACK_AB R92, R119, R124 ;  /* 0x0000007c775c723e */ /* 0x002fe400000010ff */
[----:B---3--:R-:W-:Y:S04]  /*9d30*/  F2FP.BF16.F32.PACK_AB R93, R122, R127 ;  /* 0x0000007f7a5d723e */ /* 0x008fe800000010ff */
        /* <DEDUP_REMOVED lines=22> */
[----:B------:R-:W-:Y:S01]  /*9ea0*/  MUFU.EX2 R5, R107 ;  /* 0x0000006b00057308 */ /* 0x000fe20000000800 */
[----:B-1----:R-:W-:Y:S09]  /*9eb0*/  F2FP.BF16.F32.PACK_AB R95, R114, R111 ;  /* 0x0000006f725f723e */ /* 0x002ff200000010ff */
[----:B------:R1:W-:Y:S01]  /*9ec0*/  MUFU.EX2 R6, R106 ;  /* 0x0000006a00067308 */ /* 0x0003e20000000800 */
[C---:B---3--:R-:W-:Y:S09]  /*9ed0*/  HMMA.16816.F32.BF16 R68, R92.reuse, R96, R68 ;  /* 0x000000605c44723c */ /* 0x048ff20000041844 */
[----:B------:R-:W-:Y:S01]  /*9ee0*/  MUFU.EX2 R113, R113 ;  /* 0x0000007100717308 */ /* 0x000fe20000000800 */
[C---:B------:R-:W-:Y:S01]  /*9ef0*/  HMMA.16816.F32.BF16 R72, R92.reuse, R98, R72 ;  /* 0x000000625c48723c */ /* 0x040fe20000041848 */
[----:B------:R-:W2:Y:S08]  /*9f00*/  LDSM.16.MT88.4 R96, [R137+0x3c00] ;  /* 0x003c00008960783b */ /* 0x000eb00000004200 */
[----:B------:R-:W3:Y:S01]  /*9f10*/  MUFU.EX2 R116, R116 ;  /* 0x0000007400747308 */ /* 0x000ee20000000800 */
[C---:B-----5:R-:W-:Y:S01]  /*9f20*/  HMMA.16816.F32.BF16 R76, R92.reuse, R100, R76 ;  /* 0x000000645c4c723c */ /* 0x060fe2000004184c */
[----:B-1----:R-:W1:Y:S08]  /*9f30*/  LDSM.16.MT88.4 R104, [R86+0xc00] ;  /* 0x000c00005668783b */ /* 0x002e700000004200 */
[----:B------:R-:W-:Y:S01]  /*9f40*/  MUFU.EX2 R123, R123 ;  /* 0x0000007b007b7308 */ /* 0x000fe20000000800 */
[----:B------:R-:W-:Y:S01]  /*9f50*/  HMMA.16816.F32.BF16 R80, R92, R102, R80 ;  /* 0x000000665c50723c */ /* 0x000fe20000041850 */
[----:B------:R-:W4:Y:S08]  /*9f60*/  LDSM.16.MT88.4 R100, [R137+0x4000] ;  /* 0x004000008964783b */ /* 0x000f300000004200 */
[----:B------:R-:W5:Y:S01]  /*9f70*/  MUFU.EX2 R130, R130 ;  /* 0x0000008200827308 */ /* 0x000f620000000800 */
[----:B---3--:R-:W-:Y:S09]  /*9f80*/  F2FP.BF16.F32.PACK_AB R92, R116, R113 ;  /* 0x00000071745c723e */ /* 0x008ff200000010ff */
[----:B------:R-:W-:Y:S10]  /*9f90*/  MUFU.EX2 R131, R131 ;  /* 0x0000008300837308 */ /* 0x000ff40000000800 */
[----:B------:R-:W3:Y:S01]  /*9fa0*/  MUFU.EX2 R158, R158 ;  /* 0x0000009e009e7308 */ /* 0x000ee20000000800 */
[----:B-----5:R-:W-:Y:S09]  /*9fb0*/  F2FP.BF16.F32.PACK_AB R93, R130, R123 ;  /* 0x0000007b825d723e */ /* 0x020ff200000010ff */
[----:B------:R-:W-:Y:S10]  /*9fc0*/  MUFU.EX2 R160, R160 ;  /* 0x000000a000a07308 */ /* 0x000ff40000000800 */
[----:B------:R-:W5:Y:S01]  /*9fd0*/  MUFU.EX2 R157, R157 ;  /* 0x0000009d009d7308 */ /* 0x000f620000000800 */
[----:B---3--:R-:W-:Y:S09]  /*9fe0*/  F2FP.BF16.F32.PACK_AB R94, R158, R131 ;  /* 0x000000839e5e723e */ /* 0x008ff200000010ff */
[----:B------:R-:W-:Y:S10]  /*9ff0*/  MUFU.EX2 R162, R162 ;  /* 0x000000a200a27308 */ /* 0x000ff40000000800 */
[----:B------:R-:W3:Y:S01]  /*a000*/  MUFU.EX2 R135, R135 ;  /* 0x0000008700877308 */ /* 0x000ee20000000800 */
[----:B-----5:R-:W-:Y:S09]  /*a010*/  F2FP.BF16.F32.PACK_AB R95, R157, R160 ;  /* 0x000000a09d5f723e */ /* 0x020ff200000010ff */
[----:B------:R-:W-:Y:S01]  /*a020*/  MUFU.EX2 R159, R159 ;  /* 0x0000009f009f7308 */ /* 0x000fe20000000800 */
[C---:B--2---:R-:W-:Y:S09]  /*a030*/  HMMA.16816.F32.BF16 R68, R92.reuse, R96, R68 ;  /* 0x000000605c44723c */ /* 0x044ff20000041844 */
[----:B------:R-:W2:Y:S01]  /*a040*/  MUFU.EX2 R164, R164 ;  /* 0x000000a400a47308 */ /* 0x000ea20000000800 */
[C---:B------:R-:W-:Y:S01]  /*a050*/  HMMA.16816.F32.BF16 R72, R92.reuse, R98, R72 ;  /* 0x000000625c48723c */ /* 0x040fe20000041848 */
[----:B------:R-:W5:Y:S08]  /*a060*/  LDSM.16.MT88.4 R96, [R86+0x1000] ;  /* 0x001000005660783b */ /* 0x000f700000004200 */
[----:B------:R-:W-:Y:S01]  /*a070*/  MUFU.EX2 R163, R163 ;  /* 0x000000a300a37308 */ /* 0x000fe20000000800 */
[C---:B-1----:R-:W-:Y:S03]  /*a080*/  HMMA.16816.F32.BF16 R76, R92.reuse, R104, R76 ;  /* 0x000000685c4c723c */ /* 0x042fe6000004184c */
[----:B------:R-:W-:Y:S06]  /*a090*/  FFMA.FTZ R104, R55, UR4, -R88 ;  /* 0x0000000437687c23 */ /* 0x000fec0008010858 */
[----:B------:R-:W1:Y:S01]  /*a0a0*/  MUFU.EX2 R161, R161 ;  /* 0x000000a100a17308 */ /* 0x000e620000000800 */
[----:B------:R-:W-:Y:S03]  /*a0b0*/  HMMA.16816.F32.BF16 R80, R92, R106, R80 ;  /* 0x0000006a5c50723c */ /* 0x000fe60000041850 */
[----:B---3--:R-:W-:Y:S02]  /*a0c0*/  F2FP.BF16.F32.PACK_AB R92, R135, R162 ;  /* 0x000000a2875c723e */ /* 0x008fe400000010ff */
[----:B--2---:R-:W-:Y:S04]  /*a0d0*/  F2FP.BF16.F32.PACK_AB R93, R164, R159 ;  /* 0x0000009fa45d723e */ /* 0x004fe800000010ff */
[----:B------:R2:W-:Y:S01]  /*a0e0*/  MUFU.EX2 R26, R104 ;  /* 0x00000068001a7308 */ /* 0x0005e20000000800 */
[----:B------:R-:W-:Y:S09]  /*a0f0*/  F2FP.BF16.F32.PACK_AB R95, R5, R10 ;  /* 0x0000000a055f723e */ /* 0x000ff200000010ff */
[----:B------:R-:W3:Y:S01]  /*a100*/  MUFU.EX2 R165, R165 ;  /* 0x000000a500a57308 */ /* 0x000ee20000000800 */
[----:B-1----:R-:W-:Y:S09]  /*a110*/  F2FP.BF16.F32.PACK_AB R94, R161, R163 ;  /* 0x000000a3a15e723e */ /* 0x002ff200000010ff */
[----:B------:R-:W-:Y:S01]  /*a120*/  MUFU.EX2 R7, R7 ;  /* 0x0000000700077308 */ /* 0x000fe20000000800 */
[----:B--2---:R-:W1:Y:S01]  /*a130*/  LDSM.16.MT88.4 R104, [R137+0x4400] ;  /* 0x004400008968783b */ /* 0x004e620000004200 */
[C---:B----4-:R-:W-:Y:S03]  /*a140*/  HMMA.16816.F32.BF16 R68, R92.reuse, R100, R68 ;  /* 0x000000645c44723c */ /* 0x050fe60000041844 */
[----:B------:R-:W-:Y:S01]  /*a150*/  FADD.FTZ R101, R125, R156 ;  /* 0x0000009c7d657221 */ /* 0x000fe20000010000 */
[----:B------:R-:W-:Y:S01]  /*a160*/  FADD.FTZ R100, R128, R134 ;  /* 0x0000008680647221 */ /* 0x000fe20000010000 */
[----:B------:R-:W-:Y:S03]  /*a170*/  FFMA.FTZ R125, R58, UR4, -R88 ;  /* 0x000000043a7d7c23 */ /* 0x000fe60008010858 */
[----:B------:R-:W2:Y:S01]  /*a180*/  MUFU.EX2 R14, R14 ;  /* 0x0000000e000e7308 */ /* 0x000ea20000000800 */
[----:B------:R-:W-:Y:S01]  /*a190*/  FADD.FTZ R101, R126, R101 ;  /* 0x000000657e657221 */ /* 0x000fe20000010000 */
[----:B------:R-:W-:Y:S01]  /*a1a0*/  FADD.FTZ R100, R129, R100 ;  /* 0x0000006481647221 */ /* 0x000fe20000010000 */
[C---:B------:R-:W-:Y:S03]  /*a1b0*/  HMMA.16816.F32.BF16 R72, R92.reuse, R102, R72 ;  /* 0x000000665c48723c */ /* 0x040fe60000041848 */
[----:B------:R-:W-:Y:S01]  /*a1c0*/  FADD.FTZ R124, R124, R101 ;  /* 0x000000657c7c7221 */ /* 0x000fe20000010000 */
[----:B------:R-:W-:Y:S03]  /*a1d0*/  FADD.FTZ R127, R127, R100 ;  /* 0x000000647f7f7221 */ /* 0x000fe60000010000 */
[----:B------:R4:W-:Y:S01]  /*a1e0*/  MUFU.EX2 R84, R11 ;  /* 0x0000000b00547308 */ /* 0x0009e20000000800 */
[----:B------:R-:W1:Y:S01]  /*a1f0*/  LDSM.16.MT88.4 R100, [R86+0x1400] ;  /* 0x001400005664783b */ /* 0x000e620000004200 */
[----:B------:R-:W-:Y:S01]  /*a200*/  FADD.FTZ R124, R119, R124 ;  /* 0x0000007c777c7221 */ /* 0x000fe20000010000 */
[C---:B-----5:R-:W-:Y:S03]  /*a210*/  HMMA.16816.F32.BF16 R76, R92.reuse, R96, R76 ;  /* 0x000000605c4c723c */ /* 0x060fe6000004184c */
[----:B------:R-:W-:Y:S01]  /*a220*/  FADD.FTZ R97, R117, R124 ;  /* 0x0000007c75617221 */ /* 0x000fe20000010000 */
[----:B------:R-:W-:Y:S03]  /*a230*/  FADD.FTZ R119, R122, R127 ;  /* 0x0000007f7a777221 */ /* 0x000fe60000010000 */
[----:B------:R-:W5:Y:S01]  /*a240*/  MUFU.EX2 R155, R155 ;  /* 0x0000009b009b7308 */ /* 0x000f620000000800 */
[----:B------:R-:W-:Y:S01]  /*a250*/  FFMA.FTZ R126, R59, UR4, -R88 ;  /* 0x000000043b7e7c23 */ /* 0x000fe20008010858 */
[----:B------:R-:W-:Y:S01]  /*a260*/  FADD.FTZ R118, R118, R97 ;  /* 0x0000006176767221 */ /* 0x000fe20000010000 */
[----:B------:R-:W-:Y:S01]  /*a270*/  HMMA.16816.F32.BF16 R80, R92, R98, R80 ;  /* 0x000000625c50723c */ /* 0x000fe20000041850 */
[----:B------:R-:W1:Y:S02]  /*a280*/  LDSM.16.MT88.4 R96, [R137+0x4800] ;  /* 0x004800008960783b */ /* 0x000e640000004200 */
[----:B---3--:R-:W-:Y:S01]  /*a290*/  F2FP.BF16.F32.PACK_AB R92, R6, R165 ;  /* 0x000000a5065c723e */ /* 0x008fe200000010ff */
[----:B------:R-:W-:Y:S03]  /*a2a0*/  FADD.FTZ R115, R115, R118 ;  /* 0x0000007673737221 */ /* 0x000fe60000010000 */
[----:B------:R-:W-:Y:S01]  /*a2b0*/  MUFU.EX2 R9, R9 ;  /* 0x0000000900097308 */ /* 0x000fe20000000800 */
[----:B--2---:R-:W-:Y:S01]  /*a2c0*/  F2FP.BF16.F32.PACK_AB R93, R14, R7 ;  /* 0x000000070e5d723e */ /* 0x004fe200000010ff */
[--C-:B----4-:R-:W-:Y:S01]  /*a2d0*/  FFMA.FTZ R11, R52, UR4, -R90.reuse ;  /* 0x00000004340b7c23 */ /* 0x110fe2000801085a */
[----:B------:R-:W-:Y:S01]  /*a2e0*/  FADD.FTZ R115, R110, R115 ;  /* 0x000000736e737221 */ /* 0x000fe20000010000 */
[----:B------:R-:W-:Y:S01]  /*a2f0*/  FADD.FTZ R120, R120, R119 ;  /* 0x0000007778787221 */ /* 0x000fe20000010000 */
[--C-:B------:R-:W-:Y:S01]  /*a300*/  FFMA.FTZ R117, R60, UR4, -R90.reuse ;  /* 0x000000043c757c23 */ /* 0x100fe2000801085a */
[----:B------:R-:W-:Y:S01]  /*a310*/  FFMA.FTZ R119, R61, UR4, -R90 ;  /* 0x000000043d777c23 */ /* 0x000fe2000801085a */
[----:B------:R-:W-:Y:S03]  /*a320*/  FFMA.FTZ R110, R66, UR4, -R88 ;  /* 0x00000004426e7c23 */ /* 0x000fe60008010858 */
[----:B------:R-:W2:Y:S01]  /*a330*/  MUFU.EX2 R18, R18 ;  /* 0x0000001200127308 */ /* 0x000ea20000000800 */
[----:B-----5:R-:W-:Y:S01]  /*a340*/  F2FP.BF16.F32.PACK_AB R94, R155, R84 ;  /* 0x000000549b5e723e */ /* 0x020fe200000010ff */
[----:B------:R-:W-:Y:S04]  /*a350*/  FADD.FTZ R121, R121, R120 ;  /* 0x0000007879797221 */ /* 0x000fe80000010000 */
[----:B------:R-:W-:Y:S04]  /*a360*/  FADD.FTZ R118, R112, R121 ;  /* 0x0000007970767221 */ /* 0x000fe80000010000 */
[----:B------:R-:W-:Y:S01]  /*a370*/  MUFU.EX2 R11, R11 ;  /* 0x0000000b000b7308 */ /* 0x000fe20000000800 */
[----:B------:R-:W-:Y:S01]  /*a380*/  FADD.FTZ R118, R91, R118 ;  /* 0x000000765b767221 */ /* 0x000fe20000010000 */
[----:B------:R-:W-:Y:S03]  /*a390*/  FFMA.FTZ R91, R62, UR4, -R88 ;  /* 0x000000043e5b7c23 */ /* 0x000fe60008010858 */
[----:B------:R-:W-:Y:S05]  /*a3a0*/  FADD.FTZ R111, R111, R118 ;  /* 0x000000766f6f7221 */ /* 0x000fea0000010000 */
[----:B------:R-:W3:Y:S01]  /*a3b0*/  MUFU.EX2 R22, R22 ;  /* 0x0000001600167308 */ /* 0x000ee20000000800 */
[----:B--2---:R-:W-:Y:S01]  /*a3c0*/  F2FP.BF16.F32.PACK_AB R95, R18, R9 ;  /* 0x00000009125f723e */ /* 0x004fe200000010ff */
[----:B------:R-:W-:Y:S04]  /*a3d0*/  FADD.FTZ R114, R114, R111 ;  /* 0x0000006f72727221 */ /* 0x000fe80000010000 */
[----:B------:R-:W-:Y:S04]  /*a3e0*/  FADD.FTZ R123, R123, R114 ;  /* 0x000000727b7b7221 */ /* 0x000fe80000010000 */
[----:B------:R-:W2:Y:S01]  /*a3f0*/  MUFU.EX2 R13, R13 ;  /* 0x0000000d000d7308 */ /* 0x000ea20000000800 */
[C---:B-1----:R-:W-:Y:S03]  /*a400*/  HMMA.16816.F32.BF16 R68, R92.reuse, R104, R68 ;  /* 0x000000685c44723c */ /* 0x042fe60000041844 */
[----:B------:R-:W-:Y:S01]  /*a410*/  FADD.FTZ R104, R108, R115 ;  /* 0x000000736c687221 */ /* 0x000fe20000010000 */
[--C-:B------:R-:W-:Y:S01]  /*a420*/  FFMA.FTZ R108, R63, UR4, -R88.reuse ;  /* 0x000000043f6c7c23 */ /* 0x100fe20008010858 */
[----:B------:R-:W-:Y:S01]  /*a430*/  FADD.FTZ R123, R130, R123 ;  /* 0x0000007b827b7221 */ /* 0x000fe20000010000 */
[----:B------:R-:W-:Y:S03]  /*a440*/  FFMA.FTZ R88, R67, UR4, -R88 ;  /* 0x0000000443587c23 */ /* 0x000fe60008010858 */
[----:B------:R-:W-:Y:S01]  /*a450*/  MUFU.EX2 R132, R17 ;  /* 0x0000001100847308 */ /* 0x000fe20000000800 */
[----:B------:R-:W-:Y:S01]  /*a460*/  FADD.FTZ R104, R109, R104 ;  /* 0x000000686d687221 */ /* 0x000fe20000010000 */
[C---:B------:R-:W-:Y:S03]  /*a470*/  HMMA.16816.F32.BF16 R72, R92.reuse, R106, R72 ;  /* 0x0000006a5c48723c */ /* 0x040fe60000041848 */
[----:B------:R-:W-:Y:S01]  /*a480*/  FADD.FTZ R113, R113, R104 ;  /* 0x0000006871717221 */ /* 0x000fe20000010000 */
[----:B------:R-:W-:Y:S01]  /*a490*/  FFMA.FTZ R109, R64, UR4, -R90 ;  /* 0x00000004406d7c23 */ /* 0x000fe2000801085a */
[----:B------:R-:W1:Y:S03]  /*a4a0*/  LDSM.16.MT88.4 R104, [R86+0x1800] ;  /* 0x001800005668783b */ /* 0x000e660000004200 */
[----:B------:R-:W4:Y:S01]  /*a4b0*/  MUFU.EX2 R133, R133 ;  /* 0x0000008500857308 */ /* 0x000f220000000800 */
[----:B------:R-:W-:Y:S01]  /*a4c0*/  FADD.FTZ R116, R116, R113 ;  /* 0x0000007174747221 */ /* 0x000fe20000010000 */
[C---:B------:R-:W-:Y:S03]  /*a4d0*/  HMMA.16816.F32.BF16 R76, R92.reuse, R100, R76 ;  /* 0x000000645c4c723c */ /* 0x040fe6000004184c */
[----:B------:R-:W-:Y:S01]  /*a4e0*/  FADD.FTZ R111, R131, R116 ;  /* 0x00000074836f7221 */ /* 0x000fe20000010000 */
[----:B------:R-:W-:Y:S01]  /*a4f0*/  FFMA.FTZ R90, R65, UR4, -R90 ;  /* 0x00000004415a7c23 */ /* 0x000fe2000801085a */
[----:B------:R-:W-:Y:S03]  /*a500*/  FADD.FTZ R160, R160, R123 ;  /* 0x0000007ba0a07221 */ /* 0x000fe60000010000 */
[----:B------:R-:W-:Y:S01]  /*a510*/  MUFU.EX2 R125, R125 ;  /* 0x0000007d007d7308 */ /* 0x000fe20000000800 */
[----:B------:R-:W-:Y:S01]  /*a520*/  FADD.FTZ R111, R158, R111 ;  /* 0x0000006f9e6f7221 */ /* 0x000fe20000010000 */
[----:B------:R-:W-:Y:S01]  /*a530*/  HMMA.16816.F32.BF16 R80, R92, R102, R80 ;  /* 0x000000665c50723c */ /* 0x000fe20000041850 */
[----:B------:R-:W5:Y:S02]  /*a540*/  LDSM.16.MT88.4 R100, [R137+0x4c00] ;  /* 0x004c00008964783b */ /* 0x000f640000004200 */
[----:B---3--:R-:W-:Y:S01]  /*a550*/  F2FP.BF16.F32.PACK_AB R92, R22, R11 ;  /* 0x0000000b165c723e */ /* 0x008fe200000010ff */
[----:B------:R-:W-:Y:S01]  /*a560*/  FADD.FTZ R162, R162, R111 ;  /* 0x0000006fa2a27221 */ /* 0x000fe20000010000 */
[----:B--2---:R-:W-:Y:S03]  /*a570*/  F2FP.BF16.F32.PACK_AB R93, R26, R13 ;  /* 0x0000000d1a5d723e */ /* 0x004fe600000010ff */
[----:B------:R-:W2:Y:S01]  /*a580*/  MUFU.EX2 R122, R126 ;  /* 0x0000007e007a7308 */ /* 0x000ea20000000800 */
        /* <DEDUP_REMOVED lines=10> */
[----:B--2---:R-:W-:Y:S01]  /*a630*/  F2FP.BF16.F32.PACK_AB R95, R122, R125 ;  /* 0x0000007d7a5f723e */ /* 0x004fe200000010ff */
[----:B------:R-:W-:Y:S04]  /*a640*/  FADD.FTZ R116, R5, R116 ;  /* 0x0000007405747221 */ /* 0x000fe80000010000 */
[----:B------:R-:W-:Y:S02]  /*a650*/  FADD.FTZ R113, R7, R116 ;  /* 0x0000007407717221 */ /* 0x000fe40000010000 */
[C---:B------:R-:W-:Y:S02]  /*a660*/  HMMA.16816.F32.BF16 R68, R92.reuse, R96, R68 ;  /* 0x000000605c44723c */ /* 0x040fe40000041844 */
[----:B------:R-:W-:Y:S06]  /*a670*/  MUFU.EX2 R91, R91 ;  /* 0x0000005b005b7308 */ /* 0x000fec0000000800 */
[C---:B------:R-:W-:Y:S01]  /*a680*/  HMMA.16816.F32.BF16 R72, R92.reuse, R98, R72 ;  /* 0x000000625c48723c */ /* 0x040fe20000041848 */
[----:B------:R2:W4:Y:S03]  /*a690*/  LDSM.16.MT88.4 R96, [R86+0x1c00] ;  /* 0x001c00005660783b */ /* 0x0005260000004200 */
[----:B------:R-:W5:Y:S04]  /*a6a0*/  MUFU.EX2 R108, R108 ;  /* 0x0000006c006c7308 */ /* 0x000f680000000800 */
[C---:B-1----:R-:W-:Y:S06]  /*a6b0*/  HMMA.16816.F32.BF16 R76, R92.reuse, R104, R76 ;  /* 0x000000685c4c723c */ /* 0x042fec000004184c */
[----:B------:R-:W-:Y:S01]  /*a6c0*/  MUFU.EX2 R109, R109 ;  /* 0x0000006d006d7308 */ /* 0x000fe20000000800 */
[----:B------:R-:W-:Y:S01]  /*a6d0*/  FADD.FTZ R105, R165, R114 ;  /* 0x00000072a5697221 */ /* 0x000fe20000010000 */
[----:B------:R-:W-:Y:S03]  /*a6e0*/  FADD.FTZ R104, R14, R113 ;  /* 0x000000710e687221 */ /* 0x000fe60000010000 */
[----:B------:R-:W-:Y:S01]  /*a6f0*/  FADD.FTZ R105, R6, R105 ;  /* 0x0000006906697221 */ /* 0x000fe20000010000 */
[----:B------:R-:W-:Y:S04]  /*a700*/  HMMA.16816.F32.BF16 R80, R92, R106, R80 ;  /* 0x0000006a5c50723c */ /* 0x000fe80000041850 */
[----:B------:R-:W1:Y:S01]  /*a710*/  MUFU.EX2 R90, R90 ;  /* 0x0000005a005a7308 */ /* 0x000e620000000800 */
[----:B---3--:R-:W-:Y:S01]  /*a720*/  F2FP.BF16.F32.PACK_AB R92, R112, R117 ;  /* 0x00000075705c723e */ /* 0x008fe200000010ff */
[----:B------:R-:W-:Y:S01]  /*a730*/  FADD.FTZ R84, R84, R105 ;  /* 0x0000006954547221 */ /* 0x000fe20000010000 */
[----:B-----5:R-:W-:Y:S01]  /*a740*/  F2FP.BF16.F32.PACK_AB R93, R108, R91 ;  /* 0x0000005b6c5d723e */ /* 0x020fe200000010ff */
[----:B------:R-:W-:Y:S02]  /*a750*/  FADD.FTZ R105, R9, R104 ;  /* 0x0000006809697221 */ /* 0x000fe40000010000 */
[----:B------:R-:W-:Y:S04]  /*a760*/  FADD.FTZ R84, R155, R84 ;  /* 0x000000549b547221 */ /* 0x000fe80000010000 */
[----:B------:R-:W-:Y:S01]  /*a770*/  MUFU.EX2 R110, R110 ;  /* 0x0000006e006e7308 */ /* 0x000fe20000000800 */
[----:B--2---:R-:W-:Y:S01]  /*a780*/  FADD.FTZ R86, R18, R105 ;  /* 0x0000006912567221 */ /* 0x004fe20000010000 */
[----:B------:R-:W-:Y:S04]  /*a790*/  FADD.FTZ R105, R11, R84 ;  /* 0x000000540b697221 */ /* 0x000fe80000010000 */
[----:B------:R-:W-:Y:S04]  /*a7a0*/  FADD.FTZ R105, R22, R105 ;  /* 0x0000006916697221 */ /* 0x000fe80000010000 */
[----:B------:R-:W2:Y:S01]  /*a7b0*/  MUFU.EX2 R111, R88 ;  /* 0x00000058006f7308 */ /* 0x000ea20000000800 */
[----:B-1----:R-:W-:Y:S01]  /*a7c0*/  F2FP.BF16.F32.PACK_AB R94, R90, R109 ;  /* 0x0000006d5a5e723e */ /* 0x002fe200000010ff */
[----:B------:R-:W-:Y:S01]  /*a7d0*/  FADD.FTZ R132, R132, R105 ;  /* 0x0000006984847221 */ /* 0x000fe20000010000 */
[----:B--2---:R-:W-:Y:S07]  /*a7e0*/  F2FP.BF16.F32.PACK_AB R95, R111, R110 ;  /* 0x0000006e6f5f723e */ /* 0x004fee00000010ff */
[C---:B------:R-:W-:Y:S03]  /*a7f0*/  HMMA.16816.F32.BF16 R68, R92.reuse, R100, R68 ;  /* 0x000000645c44723c */ /* 0x040fe60000041844 */
[----:B------:R-:W-:Y:S04]  /*a800*/  FADD.FTZ R101, R13, R86 ;  /* 0x000000560d657221 */ /* 0x000fe80000010000 */
[----:B------:R-:W-:Y:S01]  /*a810*/  FADD.FTZ R84, R26, R101 ;  /* 0x000000651a547221 */ /* 0x000fe20000010000 */
[C---:B------:R-:W-:Y:S03]  /*a820*/  HMMA.16816.F32.BF16 R72, R92.reuse, R102, R72 ;  /* 0x000000665c48723c */ /* 0x040fe60000041848 */
[----:B------:R-:W-:Y:S01]  /*a830*/  FADD.FTZ R125, R125, R84 ;  /* 0x000000547d7d7221 */ /* 0x000fe20000010000 */
[----:B------:R-:W-:Y:S03]  /*a840*/  FADD.FTZ R84, R133, R132 ;  /* 0x0000008485547221 */ /* 0x000fe60000010000 */
[----:B------:R-:W-:Y:S01]  /*a850*/  FADD.FTZ R122, R122, R125 ;  /* 0x0000007d7a7a7221 */ /* 0x000fe20000010000 */
[C---:B----4-:R-:W-:Y:S03]  /*a860*/  HMMA.16816.F32.BF16 R76, R92.reuse, R96, R76 ;  /* 0x000000605c4c723c */ /* 0x050fe6000004184c */
        /* <DEDUP_REMOVED lines=10> */
.L_x_3525:
[----:B------:R-:W1:Y:S01]  /*a910*/  SHFL.BFLY PT, R4, R155, 0x2, 0x1f ;  /* 0x0c401f009b047f89 */ /* 0x000e6200000e0000 */
[C---:B------:R-:W-:Y:S01]  /*a920*/  SHF.L.U32 R6, R136.reuse, 0x1, RZ ;  /* 0x0000000188067819 */ /* 0x040fe200000006ff */
[----:B------:R-:W2:Y:S01]  /*a930*/  S2UR UR6, SR_CTAID.Y ;  /* 0x00000000000679c3 */ /* 0x000ea20000002600 */
[----:B------:R-:W-:Y:S01]  /*a940*/  SHF.L.U32 R5, R136, 0x4, RZ ;  /* 0x0000000488057819 */ /* 0x000fe200000006ff */
[----:B------:R-:W3:Y:S01]  /*a950*/  SHFL.BFLY PT, R3, R156, 0x2, 0x1f ;  /* 0x0c401f009c037f89 */ /* 0x000ee200000e0000 */
[----:B------:R-:W-:Y:S01]  /*a960*/  LOP3.LUT R6, R6, 0x6, RZ, 0xc0, !PT ;  /* 0x0000000606067812 */ /* 0x000fe200078ec0ff */
[----:B------:R-:W-:Y:S01]  /*a970*/  BSSY.RECONVERGENT B0, `(.L_x_3530) ;  /* 0x000005e000007945 */ /* 0x000fe20003800200 */
[----:B------:R-:W-:-:S03]  /*a980*/  LOP3.LUT R146, R146, 0xc0, R147, 0xf8, !PT ;  /* 0x000000c092927812 */ /* 0x000fc600078ef893 */
[----:B------:R-:W-:Y:S01]  /*a990*/  BAR.SYNC.DEFER_BLOCKING 0x0 ;  /* 0x0000000000007b1d */ /* 0x000fe20000010000 */
[----:B------:R-:W-:Y:S02]  /*a9a0*/  LOP3.LUT R6, R6, 0x3e00, R5, 0xf8, !PT ;  /* 0x00003e0006067812 */ /* 0x000fe400078ef805 */
[----:B------:R-:W-:Y:S02]  /*a9b0*/  SHF.L.U32 R20, R136, 0x2, RZ ;  /* 0x0000000288147819 */ /* 0x000fe400000006ff */
[----:B------:R-:W-:-:S03]  /*a9c0*/  LOP3.LUT R5, R6, 0x20, R147, 0xf8, !PT ;  /* 0x0000002006057812 */ /* 0x000fc600078ef893 */
[----:B------:R-:W2:Y:S01]  /*a9d0*/  LDC.64 R14, c[0x0][0x430] ;  /* 0x00010c00ff0e7b82 */ /* 0x000ea20000000a00 */
[----:B------:R-:W-:Y:S02]  /*a9e0*/  SHF.R.U32.HI R13, RZ, 0x1, R136 ;  /* 0x00000001ff0d7819 */ /* 0x000fe40000011688 */
[----:B------:R-:W-:Y:S02]  /*a9f0*/  LOP3.LUT R5, R5, R146, RZ, 0xfc, !PT ;  /* 0x0000009205057212 */ /* 0x000fe400078efcff */
[----:B------:R-:W-:Y:S02]  /*aa00*/  IADD3 R17, PT, PT, -R149, RZ, RZ ;  /* 0x000000ff95117210 */ /* 0x000fe40007ffe1ff */
[----:B------:R-:W-:Y:S01]  /*aa10*/  LEA R5, R5, UR5, 0x2 ;  /* 0x0000000505057c11 */ /* 0x000fe2000f8e10ff */
[----:B------:R-:W4:Y:S01]  /*aa20*/  S2UR UR4, SR_CTAID.Z ;  /* 0x00000000000479c3 */ /* 0x000f220000002700 */
[----:B------:R-:W-:Y:S01]  /*aa30*/  LOP3.LUT P2, RZ, R136, 0x3, RZ, 0xc0, !PT ;  /* 0x0000000388ff7812 */ /* 0x000fe2000784c0ff */
[----:B-1----:R-:W-:Y:S01]  /*aa40*/  FADD.FTZ R9, R4, R155 ;  /* 0x0000009b04097221 */ /* 0x002fe20000010000 */
[----:B---3--:R-:W-:-:S04]  /*aa50*/  FADD.FTZ R8, R3, R156 ;  /* 0x0000009c03087221 */ /* 0x008fc80000010000 */
[----:B------:R-:W1:Y:S01]  /*aa60*/  SHFL.BFLY PT, R12, R9, 0x1, 0x1f ;  /* 0x0c201f00090c7f89 */ /* 0x000e6200000e0000 */
[----:B------:R-:W4:Y:S03]  /*aa70*/  LDC R16, c[0x0][0x3e0] ;  /* 0x0000f800ff107b82 */ /* 0x000f260000000800 */
[----:B------:R-:W3:Y:S01]  /*aa80*/  SHFL.BFLY PT, R3, R8, 0x1, 0x1f ;  /* 0x0c201f0008037f89 */ /* 0x000ee200000e0000 */
[----:B--2---:R-:W-:Y:S01]  /*aa90*/  IMAD R149, R14, UR6, R149 ;  /* 0x000000060e957c24 */ /* 0x004fe2000f8e0295 */
[----:B------:R-:W2:Y:S01]  /*aaa0*/  LDCU UR6, c[0x0][0x44c] ;  /* 0x00008980ff0677ac */ /* 0x000ea20008000800 */
[----:B------:R-:W-:Y:S01]  /*aab0*/  SHF.R.U32.HI R14, RZ, 0x2, R136 ;  /* 0x00000002ff0e7819 */ /* 0x000fe20000011688 */
[----:B-1----:R-:W-:Y:S01]  /*aac0*/  FADD.FTZ R12, R9, R12 ;  /* 0x0000000c090c7221 */ /* 0x002fe20000010000 */
[----:B----4-:R-:W-:Y:S02]  /*aad0*/  IMAD R17, R16, R17, UR4 ;  /* 0x0000000410117e24 */ /* 0x010fe4000f8e0211 */
[----:B---3--:R-:W-:Y:S01]  /*aae0*/  FADD.FTZ R3, R8, R3 ;  /* 0x0000000308037221 */ /* 0x008fe20000010000 */
[----:B------:R-:W1:Y:S01]  /*aaf0*/  MUFU.RCP R7, R12 ;  /* 0x0000000c00077308 */ /* 0x000e620000001000 */
[----:B------:R-:W-:Y:S01]  /*ab00*/  FSETP.NE.FTZ.AND P1, PT, R12, RZ, PT ;  /* 0x000000ff0c00720b */ /* 0x000fe20003f35000 */
[----:B------:R-:W-:Y:S01]  /*ab10*/  IMAD R16, R149, R16, R17 ;  /* 0x0000001095107224 */ /* 0x000fe200078e0211 */
[----:B------:R-:W-:-:S02]  /*ab20*/  MOV R17, 0xff800000 ;  /* 0xff80000000117802 */ /* 0x000fc40000000f00 */
[----:B------:R-:W-:-:S03]  /*ab30*/  FSETP.NE.FTZ.AND P0, PT, R3, RZ, PT ;  /* 0x000000ff0300720b */ /* 0x000fc60003f15000 */
[----:B------:R-:W3:Y:S06]  /*ab40*/  MUFU.RCP R4, R3 ;  /* 0x0000000300047308 */ /* 0x000eec0000001000 */
[----:B------:R-:W4:Y:S02]  /*ab50*/  @P1 LDC R23, c[0x0][0x458] ;  /* 0x00011600ff171b82 */ /* 0x000f240000000800 */
[----:B------:R-:W5:Y:S01]  /*ab60*/  @P1 MUFU.LG2 R12, R12 ;  /* 0x0000000c000c1308 */ /* 0x000f620000000c00 */
[----:B-1----:R-:W-:-:S05]  /*ab70*/  FSEL R6, R7, 1, P1 ;  /* 0x3f80000007067808 */ /* 0x002fca0000800000 */
[C---:B------:R-:W-:Y:S01]  /*ab80*/  FMUL.FTZ R68, R6.reuse, R68 ;  /* 0x0000004406447220 */ /* 0x040fe20000410000 */
[C---:B------:R-:W-:Y:S01]  /*ab90*/  FMUL.FTZ R69, R6.reuse, R69 ;  /* 0x0000004506457220 */ /* 0x040fe20000410000 */
[----:B------:R-:W-:Y:S01]  /*aba0*/  FMUL.FTZ R72, R6, R72 ;  /* 0x0000004806487220 */ /* 0x000fe20000410000 */
[----:B---3--:R-:W-:Y:S01]  /*abb0*/  FSEL R4, R4, 1, P0 ;  /* 0x3f80000004047808 */ /* 0x008fe20000000000 */
[C---:B------:R-:W-:Y:S01]  /*abc0*/  FMUL.FTZ R73, R6.reuse, R73 ;  /* 0x0000004906497220 */ /* 0x040fe20000410000 */
[C---:B------:R-:W-:Y:S01]  /*abd0*/  FMUL.FTZ R76, R6.reuse, R76 ;  /* 0x0000004c064c7220 */ /* 0x040fe20000410000 */
[C---:B------:R-:W-:Y:S01]  /*abe0*/  FMUL.FTZ R77, R6.reuse, R77 ;  /* 0x0000004d064d7220 */ /* 0x040fe20000410000 */
[C---:B------:R-:W-:Y:S01]  /*abf0*/  FMUL.FTZ R80, R6.reuse, R80 ;  /* 0x0000005006507220 */ /* 0x040fe20000410000 */
[----:B------:R-:W-:Y:S01]  /*ac00*/  FMUL.FTZ R81, R6, R81 ;  /* 0x0000005106517220 */ /* 0x000fe20000410000 */
[C---:B------:R-:W-:Y:S01]  /*ac10*/  LOP3.LUT R6, R147.reuse, 0x80, RZ, 0xc0, !PT ;  /* 0x0000008093067812 */ /* 0x040fe200078ec0ff */
        /* <DEDUP_REMOVED lines=10> */
[C---:B------:R-:W-:Y:S01]  /*acc0*/  IADD3 R9, PT, PT, R5.reuse, -R6, RZ ;  /* 0x8000000605097210 */ /* 0x040fe20007ffe0ff */
[----:B------:R-:W1:Y:S01]  /*acd0*/  @P0 LDC R19, c[0x0][0x458] ;  /* 0x00011600ff130b82 */ /* 0x000e620000000800 */
[----:B------:R-:W-:Y:S01]  /*ace0*/  IADD3 R7, PT, PT, R5, -R4, RZ ;  /* 0x8000000405077210 */ /* 0x000fe20007ffe0ff */
[----:B------:R-:W-:Y:S01]  /*acf0*/  STS.64 [R5+0x400], R70 ;  /* 0x0004004605007388 */ /* 0x000fe20000000a00 */
[----:B------:R-:W-:Y:S01]  /*ad00*/  IADD3 R18, PT, PT, -R4, R9, RZ ;  /* 0x0000000904127210 */ /* 0x000fe20007ffe1ff */
[----:B------:R-:W3:Y:S01]  /*ad10*/  @P0 MUFU.LG2 R3, R3 ;  /* 0x0000000300030308 */ /* 0x000ee20000000c00 */
[----:B------:R-:W-:Y:S01]  /*ad20*/  LOP3.LUT R6, R20, 0xd8, RZ, 0xc0, !PT ;  /* 0x000000d814067812 */ /* 0x000fe200078ec0ff */
[----:B------:R-:W-:Y:S01]  /*ad30*/  STS.64 [R7+0x20], R72 ;  /* 0x0000204807007388 */ /* 0x000fe20000000a00 */
[----:B-----5:R-:W-:-:S02]  /*ad40*/  @P1 FMUL.FTZ R25, R12, 0.69314718246459960938 ;  /* 0x3f3172180c191820 */ /* 0x020fc40000410000 */
[----:B------:R-:W-:Y:S01]  /*ad50*/  LOP3.LUT R11, R6, 0x18, R13, 0x78, !PT ;  /* 0x00000018060b7812 */ /* 0x000fe200078e780d */
[----:B------:R-:W-:Y:S01]  /*ad60*/  STS.64 [R7+0x420], R74 ;  /* 0x0004204a07007388 */ /* 0x000fe20000000a00 */
[----:B------:R-:W-:Y:S02]  /*ad70*/  LOP3.LUT R13, R13, 0x30, RZ, 0xc0, !PT ;  /* 0x000000300d0d7812 */ /* 0x000fe400078ec0ff */
[----:B------:R-:W-:Y:S01]  /*ad80*/  LOP3.LUT R11, R11, 0xf24, R20, 0xf8, !PT ;  /* 0x00000f240b0b7812 */ /* 0x000fe200078ef814 */
[----:B------:R-:W-:Y:S01]  /*ad90*/  STS.64 [R9+0x40], R76 ;  /* 0x0000404c09007388 */ /* 0x000fe20000000a00 */
[----:B------:R-:W-:Y:S02]  /*ada0*/  LOP3.LUT R13, R13, 0x7, R14, 0xf8, !PT ;  /* 0x000000070d0d7812 */ /* 0x000fe400078ef80e */
[----:B------:R-:W-:Y:S01]  /*adb0*/  LEA R21, R11, UR5, 0x2 ;  /* 0x000000050b157c11 */ /* 0x000fe2000f8e10ff */
[----:B------:R-:W-:Y:S01]  /*adc0*/  STS.64 [R9+0x440], R78 ;  /* 0x0004404e09007388 */ /* 0x000fe20000000a00 */
[----:B------:R-:W5:Y:S01]  /*add0*/  S2UR UR5, SR_CTAID.X ;  /* 0x00000000000579c3 */ /* 0x000f620000002500 */
[----:B---3--:R-:W-:-:S02]  /*ade0*/  @P0 FMUL.FTZ R3, R3, 0.69314718246459960938 ;  /* 0x3f31721803030820 */ /* 0x008fc40000410000 */
[----:B------:R-:W-:Y:S02]  /*adf0*/  STS.64 [R18+0x60], R80 ;  /* 0x0000605012007388 */ /* 0x000fe40000000a00 */
[----:B-1----:R-:W-:Y:S02]  /*ae00*/  @P0 FFMA.FTZ R17, R0, R19, R3 ;  /* 0x0000001300110223 */ /* 0x002fe40000010003 */
[----:B------:R1:W-:Y:S01]  /*ae10*/  STS.64 [R18+0x460], R82 ;  /* 0x0004605212007388 */ /* 0x0003e20000000a00 */
[----:B------:R-:W-:Y:S01]  /*ae20*/  BAR.SYNC.DEFER_BLOCKING 0x0 ;  /* 0x0000000000007b1d */ /* 0x000fe20000010000 */
[----:B-----5:R-:W-:-:S06]  /*ae30*/  USHF.L.U32 UR5, UR5, 0x6, URZ ;  /* 0x0000000605057899 */ /* 0x020fcc00080006ff */
[----:B------:R-:W-:-:S04]  /*ae40*/  IMAD R15, R16, R15, UR5 ;  /* 0x00000005100f7e24 */ /* 0x000fc8000f8e020f */
[----:B--2---:R-:W-:Y:S01]  /*ae50*/  IMAD R0, R15, UR6, RZ ;  /* 0x000000060f007c24 */ /* 0x004fe2000f8e02ff */
[----:B------:R2:W3:Y:S01]  /*ae60*/  LDS.128 R8, [R21] ;  /* 0x0000000015087984 */ /* 0x0004e20000000c00 */
[----:B-1----:R-:W-:Y:S01]  /*ae70*/  MOV R18, 0xff800000 ;  /* 0xff80000000127802 */ /* 0x002fe20000000f00 */
[----:B----4-:R-:W-:Y:S02]  /*ae80*/  @P1 FFMA.FTZ R18, R2, R23, R25 ;  /* 0x0000001702121223 */ /* 0x010fe40000010019 */
[----:B------:R2:W1:Y:S01]  /*ae90*/  LDS.128 R4, [R21+0x800] ;  /* 0x0008000015047984 */ /* 0x0004620000000c00 */
[----:B------:R-:W-:Y:S05]  /*aea0*/  @P2 BRA `(.L_x_3531) ;  /* 0x0000000000282947 */ /* 0x000fea0003800000 */
[----:B------:R-:W4:Y:S01]  /*aeb0*/  LDCU.64 UR4, c[0x0][0x428] ;  /* 0x00008500ff0477ac */ /* 0x000f220008000a00 */
[----:B------:R-:W-:Y:S01]  /*aec0*/  VIADD R3, R13, 0x8 ;  /* 0x000000080d037836 */ /* 0x000fe20000000000 */
        /* <DEDUP_REMOVED lines=8> */
.L_x_3531:
[----:B------:R-:W-:Y:S05]  /*af50*/  BSYNC.RECONVERGENT B0 ;  /* 0x0000000000007941 */ /* 0x000fea0003800200 */
.L_x_3530:
[----:B----4-:R-:W4:Y:S01]  /*af60*/  LDS.128 R16, [R21+0x1000] ;  /* 0x0010000015107984 */ /* 0x010f220000000c00 */
[----:B------:R-:W5:Y:S01]  /*af70*/  LDCU UR6, c[0x0][0x440] ;  /* 0x00008800ff0677ac */ /* 0x000f620008000800 */
[C---:B------:R-:W-:Y:S02]  /*af80*/  LOP3.LUT R2, R20.reuse, 0x1c, RZ, 0xc0, !PT ;  /* 0x0000001c14027812 */ /* 0x040fe400078ec0ff */
[----:B------:R1:W1:Y:S01]  /*af90*/  LDS.128 R12, [R21+0x1800] ;  /* 0x00180000150c7984 */ /* 0x0002620000000c00 */
[----:B------:R-:W2:Y:S01]  /*afa0*/  LDCU.64 UR4, c[0x0][0x3f8] ;  /* 0x00007f00ff0477ac */ /* 0x000ea20008000a00 */
[----:B------:R-:W-:Y:S02]  /*afb0*/  SHF.R.U32.HI R23, RZ, 0x3, R136 ;  /* 0x00000003ff177819 */ /* 0x000fe40000011688 */
[----:B------:R-:W-:-:S03]  /*afc0*/  LOP3.LUT R3, R20, 0xfe0, RZ, 0xc0, !PT ;  /* 0x00000fe014037812 */ /* 0x000fc600078ec0ff */
[----:B------:R-:W-:Y:S01]  /*afd0*/  VIADD R27, R23, 0x10 ;  /* 0x00000010171b7836 */ /* 0x000fe20000000000 */
[----:B------:R-:W-:Y:S01]  /*afe0*/  LOP3.LUT R3, R3, 0x1c, R20, 0xf8, !PT ;  /* 0x0000001c03037812 */ /* 0x000fe200078ef814 */
[----:B------:R-:W-:-:S03]  /*aff0*/  VIADD R25, R23, 0x20 ;  /* 0x0000002017197836 */ /* 0x000fc60000000000 */
[----:B------:R-:W-:Y:S02]  /*b000*/  IADD3 R3, P1, PT, R0, R3, RZ ;  /* 0x0000000300037210 */ /* 0x000fe40007f3e0ff */
[----:B-----5:R-:W-:Y:S02]  /*b010*/  ISETP.GE.AND P0, PT, R2, UR6, PT ;  /* 0x0000000602007c0c */ /* 0x020fe4000bf06270 */
[----:B------:R-:W-:Y:S02]  /*b020*/  LEA.HI.X.SX32 R0, R0, RZ, 0x1, P1 ;  /* 0x000000ff00007211 */ /* 0x000fe400008f0eff */
[CC--:B------:R-:W-:Y:S01]  /*b030*/  ISETP.GE.OR P4, PT, R23.reuse, R140.reuse, P0 ;  /* 0x0000008c1700720c */ /* 0x0c0fe20000786670 */
[----:B------:R-:W-:Y:S01]  /*b040*/  VIADD R23, R23, 0x30 ;  /* 0x0000003017177836 */ /* 0x000fe20000000000 */
[-C--:B------:R-:W-:Y:S02]  /*b050*/  ISETP.GE.OR P3, PT, R27, R140.reuse, P0 ;  /* 0x0000008c1b00720c */ /* 0x080fe40000766670 */
[----:B------:R-:W-:-:S02]  /*b060*/  ISETP.GE.OR P2, PT, R25, R140, P0 ;  /* 0x0000008c1900720c */ /* 0x000fc40000746670 */
[----:B------:R-:W-:Y:S02]  /*b070*/  ISETP.GE.OR P0, PT, R23, R140, P0 ;  /* 0x0000008c1700720c */ /* 0x000fe40000706670 */
[----:B--2---:R-:W-:-:S04]  /*b080*/  LEA R2, P1, R3, UR4, 0x2 ;  /* 0x0000000403027c11 */ /* 0x004fc8000f8210ff */
[----:B------:R-:W-:-:S05]  /*b090*/  LEA.HI.X R3, R3, UR5, R0, 0x2, P1 ;  /* 0x0000000503037c11 */ /* 0x000fca00088f1400 */
[----:B---3--:R2:W-:Y:S04]  /*b0a0*/  @!P4 STG.E.128 desc[UR14][R2.64], R8 ;  /* 0x000000080200c986 */ /* 0x0085e8000c101d0e */
[----:B-1----:R2:W-:Y:S04]  /*b0b0*/  @!P3 STG.E.128 desc[UR14][R2.64+0x800], R4 ;  /* 0x000800040200b986 */ /* 0x0025e8000c101d0e */
[----:B----4-:R2:W-:Y:S01]  /*b0c0*/  @!P2 STG.E.128 desc[UR14][R2.64+0x1000], R16 ;  /* 0x001000100200a986 */ /* 0x0105e2000c101d0e */
[----:B------:R-:W-:Y:S05]  /*b0d0*/  @P0 EXIT ;  /* 0x000000000000094d */ /* 0x000fea0003800000 */
[----:B------:R-:W-:Y:S01]  /*b0e0*/  STG.E.128 desc[UR14][R2.64+0x1800], R12 ;  /* 0x0018000c02007986 */ /* 0x000fe2000c101d0e */
[----:B------:R-:W-:Y:S05]  /*b0f0*/  EXIT ;  /* 0x000000000000794d */ /* 0x000fea0003800000 */
.L_x_3532:
        /* <DEDUP_REMOVED lines=16> */
.L_x_4920:


//--------------------- .text._ZN5flash24flash_fwd_splitkv_kernelI23Flash_fwd_kernel_traitsILi32ELi64ELi128ELi4ELb0ELb0EN7cutlass10bfloat16_tE19Flash_kernel_traitsILi32ELi64ELi128ELi4ES3_EELb1ELb0ELb0ELb0ELb0ELb1ELb1ELb0EEEvNS_16Flash_fwd_paramsE --------------------------
	.section	.text._ZN5flash24flash_fwd_splitkv_kernelI23Flash_fwd_kernel_traitsILi32ELi64ELi128ELi4ELb0ELb0EN7cutlass10bfloat16_tE19Flash_kernel_traitsILi32ELi64ELi128ELi4ES3_EELb1ELb0ELb0ELb0ELb0ELb1ELb1ELb0EEEvNS_16Flash_fwd_paramsE,"ax",@progbits
	.align	128
        .global         _ZN5flash24flash_fwd_splitkv_kernelI23Flash_fwd_kernel_traitsILi32ELi64ELi128ELi4ELb0ELb0EN7cutlass10bfloat16_tE19Flash_kernel_traitsILi32ELi64ELi128ELi4ES3_EELb1ELb0ELb0ELb0ELb0ELb1ELb1ELb0EEEvNS_16Flash_fwd_paramsE
        .type           _ZN5flash24flash_fwd_splitkv_kernelI23Flash_fwd_kernel_traitsILi32ELi64ELi128ELi4ELb0ELb0EN7cutlass10bfloat16_tE19Flash_kernel_traitsILi32ELi64ELi128ELi4ES3_EELb1ELb0ELb0ELb0ELb0ELb1ELb1ELb0EEEvNS_16Flash_fwd_paramsE,@function
        .size           _ZN5flash24flash_fwd_splitkv_kernelI23Flash_fwd_kernel_traitsILi32ELi64ELi128ELi4ELb0ELb0EN7cutlass10bfloat16_tE19Flash_kernel_traitsILi32ELi64ELi128ELi4ES3_EELb1ELb0ELb0ELb0ELb0ELb1ELb1ELb0EEEvNS_16Flash_fwd_paramsE,(.L_x_4921 - _ZN5flash24flash_fwd_splitkv_kernelI23Flash_fwd_kernel_traitsILi32ELi64ELi128ELi4ELb0ELb0EN7cutlass10bfloat16_tE19Flash_kernel_traitsILi32ELi64ELi128ELi4ES3_EELb1ELb0ELb0ELb0ELb0ELb1ELb1ELb0EEEvNS_16Flash_fwd_paramsE)
        .other          _ZN5flash24flash_fwd_splitkv_kernelI23Flash_fwd_kernel_traitsILi32ELi64ELi128ELi4ELb0ELb0EN7cutlass10bfloat16_tE19Flash_kernel_traitsILi32ELi64ELi128ELi4ES3_EELb1ELb0ELb0ELb0ELb0ELb1ELb1ELb0EEEvNS_16Flash_fwd_paramsE,@"STO_CUDA_ENTRY STV_DEFAULT"
_ZN5flash24flash_fwd_splitkv_kernelI23Flash_fwd_kernel_traitsILi32ELi64ELi128ELi4ELb0ELb0EN7cutlass10bfloat16_tE19Flash_kernel_traitsILi32ELi64ELi128ELi4ES3_EELb1ELb0ELb0ELb0ELb0ELb1ELb1ELb0EEEvNS_16Flash_fwd_paramsE:
.text._ZN5flash24flash_fwd_splitkv_kernelI23Flash_fwd_kernel_traitsILi32ELi64ELi128ELi4ELb0ELb0EN7cutlass10bfloat16_tE19Flash_kernel_traitsILi32ELi64ELi128ELi4ES3_EELb1ELb0ELb0ELb0ELb0ELb1ELb1ELb0EEEvNS_16Flash_fwd_paramsE:
        /* <DEDUP_REMOVED lines=33> */
[C---:B------:R-:W-:Y:S02]  /*0210*/  IMAD.SHL.U32 R11, R147.reuse, 0x4, RZ ;  /* 0x00000004930b7824 */ /* 0x040fe400078e00ff */
[----:B--2---:R-:W-:Y:S01]  /*0220*/  IMAD.WIDE.U32 R4, R147, 0x4, R4 ;  /* 0x0000000493047825 */ /* 0x004fe200078e0004 */
[----:B-1----:R-:W-:-:S04]  /*0230*/  ISETP.EQ.U32.AND P6, PT, R2, RZ, PT ;  /* 0x000000ff0200720c */ /* 0x002fc80003fc2070 */
[----:B------:R-:W5:Y:S01]  /*0240*/  @P0 LDG.E R13, desc[UR14][R4.64] ;  /* 0x0000000e040d0981 */ /* 0x000f62000c1e1900 */
[----:B------:R-:W-:-:S03]  /*0250*/  ISETP.EQ.OR.EX P6, PT, R3, RZ, !P5, P6 ;  /* 0x000000ff0300720c */ /* 0x000fc60006fc2760 */
[----:B------:R1:W5:Y:S01]  /*0260*/  @P4 LDG.E R0, desc[UR14][R4.64+0x4] ;  /* 0x0000040e04004981 */ /* 0x000362000c1e1900 */
[----:B------:R-:W-:Y:S02]  /*0270*/  SHF.R.U32.HI R6, RZ, 0x1e, R147 ;  /* 0x0000001eff067819 */ /* 0x000fe40000011693 */
[----:B------:R-:W-:Y:S02]  /*0280*/  IADD3 R8, P1, PT, R11, R2, RZ ;  /* 0x000000020b087210 */ /* 0x000fe40007f3e0ff */
[----:B------:R-:W-:Y:S02]  /*0290*/  ISETP.NE.U32.AND P2, PT, R2, RZ, PT ;  /* 0x000000ff0200720c */ /* 0x000fe40003f45070 */
[----:B----4-:R-:W-:Y:S01]  /*02a0*/  ISETP.NE.U32.AND P3, PT, RZ, UR4, PT ;  /* 0x00000004ff007c0c */ /* 0x010fe2000bf65070 */
[----:B------:R-:W-:Y:S01]  /*02b0*/  IMAD.X R9, R6, 0x1, R3, P1 ;  /* 0x0000000106097824 */ /* 0x000fe200008e0603 */
[----:B------:R-:W-:Y:S02]  /*02c0*/  ISETP.NE.AND.EX P2, PT, R3, RZ, PT, P2 ;  /* 0x000000ff0300720c */ /* 0x000fe40003f45320 */
[----:B------:R-:W-:-:S11]  /*02d0*/  ISETP.NE.AND.EX P3, PT, RZ, UR5, PT, P3 ;  /* 0x00000005ff007c0c */ /* 0x000fd6000bf65330 */
[----:B------:R-:W2:Y:S02]  /*02e0*/  @!P2 LDC R17, c[0x0][0x438] ;  /* 0x00010e00ff11ab82 */ /* 0x000ea40000000800 */
[----:B------:R-:W-:Y:S01]  /*02f0*/  @P3 IADD3 R2, P0, PT, R11, UR4, RZ ;  /* 0x000000040b023c10 */ /* 0x000fe2000ff1e0ff */
[----:B-1----:R-:W-:-:S03]  /*0300*/  IMAD.MOV.U32 R5, RZ, RZ, -0x1 ;  /* 0xffffffffff057424 */ /* 0x002fc600078e00ff */
[----:B------:R-:W-:-:S03]  /*0310*/  @P3 IADD3.X R3, PT, PT, R6, UR5, RZ, P0, !PT ;  /* 0x0000000506033c10 */ /* 0x000fc600087fe4ff */
[----:B------:R1:W5:Y:S01]  /*0320*/  @!P6 LDG.E R5, desc[UR14][R8.64] ;  /* 0x0000000e0805e981 */ /* 0x000362000c1e1900 */
[----:B------:R-:W-:Y:S05]  /*0330*/  @!P2 BRA `(.L_x_3533) ;  /* 0x00000000000ca947 */ /* 0x000fea0003800000 */
[----:B------:R-:W2:Y:S02]  /*0340*/  @P5 LDG.E R4, desc[UR14][R8.64+0x4] ;  /* 0x0000040e08045981 */ /* 0x000ea4000c1e1900 */
[----:B--2--5:R-:W-:-:S06]  /*0350*/  @P5 IADD3 R17, PT, PT, R4, -R5, RZ ;  /* 0x8000000504115210 */ /* 0x024fcc0007ffe0ff */
[----:B------:R3:W5:Y:S02]  /*0360*/  @!P5 LDG.E R17, desc[UR14][R8.64] ;  /* 0x0000000e0811d981 */ /* 0x000764000c1e1900 */
.L_x_3533:
        /* <DEDUP_REMOVED lines=15> */
[----:B------:R-:W-:Y:S01]  /*0460*/  @P0 IMAD.IADD R45, R45, 0x1, -R4 ;  /* 0x000000012d2d0824 */ /* 0x000fe200078e0a04 */
[----:B------:R-:W3:Y:S06]  /*0470*/  S2R R88, SR_TID.X ;  /* 0x0000000000587919 */ /* 0x000eec0000002100 */
[----:B------:R-:W4:Y:S01]  /*0480*/  LDC R2, c[0x0][0x438] ;  /* 0x00010e00ff027b82 */ /* 0x000f220000000800 */
[----:B-1----:R-:W-:-:S04]  /*0490*/  IABS R16, R14 ;  /* 0x0000000e00107213 */ /* 0x002fc80000000000 */
[----:B------:R-:W1:Y:S01]  /*04a0*/  I2F.RP R12, R16 ;  /* 0x00000010000c7306 */ /* 0x000e620000209400 */
[----:B----4-:R-:W-:-:S05]  /*04b0*/  VIADD R2, R2, 0x7f ;  /* 0x0000007f02027836 */ /* 0x010fca0000000000 */
[----:B------:R-:W-:-:S04]  /*04c0*/  SHF.R.S32.HI R21, RZ, 0x1f, R2 ;  /* 0x0000001fff157819 */ /* 0x000fc80000011402 */
[----:B------:R-:W-:Y:S01]  /*04d0*/  LEA.HI R21, R21, R2, RZ, 0x7 ;  /* 0x0000000215157211 */ /* 0x000fe200078f38ff */
[----:B------:R-:W-:Y:S01]  /*04e0*/  IMAD.MOV.U32 R2, RZ, RZ, RZ ;  /* 0x000000ffff027224 */ /* 0x000fe200078e00ff */
[----:B-1----:R-:W1:Y:S02]  /*04f0*/  MUFU.RCP R3, R12 ;  /* 0x0000000c00037308 */ /* 0x002e640000001000 */
[----:B------:R-:W-:-:S05]  /*0500*/  LEA.HI.SX32 R21, R21, R14, 0x19 ;  /* 0x0000000e15157211 */ /* 0x000fca00078fcaff */
[----:B------:R-:W-:-:S05]  /*0510*/  VIADD R21, R21, 0xffffffff ;  /* 0xffffffff15157836 */ /* 0x000fca0000000000 */
[----:B------:R-:W-:Y:S02]  /*0520*/  IABS R19, R21 ;  /* 0x0000001500137213 */ /* 0x000fe40000000000 */
[-C--:B------:R-:W-:Y:S01]  /*0530*/  LOP3.LUT R21, R21, R14.reuse, RZ, 0x3c, !PT ;  /* 0x0000000e15157212 */ /* 0x080fe200078e3cff */
[----:B-1----:R-:W-:Y:S01]  /*0540*/  VIADD R3, R3, 0xffffffe ;  /* 0x0ffffffe03037836 */ /* 0x002fe20000000000 */
[----:B------:R-:W-:Y:S02]  /*0550*/  IABS R12, R14 ;  /* 0x0000000e000c7213 */ /* 0x000fe40000000000 */
[----:B------:R-:W-:-:S03]  /*0560*/  ISETP.GE.AND P1, PT, R21, RZ, PT ;  /* 0x000000ff1500720c */ /* 0x000fc60003f26270 */
[----:B------:R-:W1:Y:S01]  /*0570*/  F2I.FTZ.U32.TRUNC.NTZ R3, R3 ;  /* 0x0000000300037305 */ /* 0x000e62000021f000 */
[----:B------:R-:W-:Y:S02]  /*0580*/  IMAD.MOV R12, RZ, RZ, -R12 ;  /* 0x000000ffff0c7224 */ /* 0x000fe400078e0a0c */
[----:B-1----:R-:W-:-:S04]  /*0590*/  IMAD.MOV R15, RZ, RZ, -R3 ;  /* 0x000000ffff0f7224 */ /* 0x002fc800078e0a03 */
[----:B------:R-:W-:-:S04]  /*05a0*/  IMAD R18, R15, R16, RZ ;  /* 0x000000100f127224 */ /* 0x000fc800078e02ff */
[----:B------:R-:W-:Y:S02]  /*05b0*/  IMAD.HI.U32 R18, R3, R18, R2 ;  /* 0x0000001203127227 */ /* 0x000fe400078e0002 */
[----:B------:R-:W1:Y:S04]  /*05c0*/  @!P0 LDC.64 R2, c[0x0][0x488] ;  /* 0x00012200ff028b82 */ /* 0x000e680000000a00 */
[----:B------:R-:W-:-:S04]  /*05d0*/  IMAD.HI.U32 R15, R18, R19, RZ ;  /* 0x00000013120f7227 */ /* 0x000fc800078e00ff */
[----:B------:R-:W-:Y:S01]  /*05e0*/  IMAD R19, R15, R12, R19 ;  /* 0x0000000c0f137224 */ /* 0x000fe200078e0213 */
[----:B------:R-:W4:Y:S01]  /*05f0*/  @!P0 LDC R18, c[0x0][0x43c] ;  /* 0x00010f00ff128b82 */ /* 0x000f220000000800 */
[----:B------:R-:W5:Y:S03]  /*0600*/  S2R R12, SR_CTAID.Y ;  /* 0x00000000000c7919 */ /* 0x000f660000002600 */
[----:B------:R-:W-:Y:S02]  /*0610*/  ISETP.GT.U32.AND P2, PT, R16, R19, PT ;  /* 0x000000131000720c */ /* 0x000fe40003f44070 */
[----:B-1----:R-:W-:Y:S02]  /*0620*/  @!P0 ISETP.NE.U32.AND P3, PT, R2, RZ, PT ;  /* 0x000000ff0200820c */ /* 0x002fe40003f65070 */
[----:B------:R-:W1:Y:S09]  /*0630*/  LDC R2, c[0x0][0x508] ;  /* 0x00014200ff027b82 */ /* 0x000e720000000800 */
        /* <DEDUP_REMOVED lines=8> */
[----:B--2---:R-:W-:-:S05]  /*06c0*/  @!P0 IADD3 R45, PT, PT, R18, R17, -R4 ;  /* 0x00000011122d8210 */ /* 0x004fca0007ffe804 */
[----:B------:R-:W-:Y:S02]  /*06d0*/  VIADD R17, R45, 0x7f ;  /* 0x0000007f2d117836 */ /* 0x000fe40000000000 */
[----:B------:R-:W-:-:S03]  /*06e0*/  @P4 VIADD R15, R15, 0x1 ;  /* 0x000000010f0f4836 */ /* 0x000fc60000000000 */
[----:B------:R-:W-:Y:S01]  /*06f0*/  SHF.R.S32.HI R16, RZ, 0x1f, R17 ;  /* 0x0000001fff107819 */ /* 0x000fe20000011411 */
[----:B------:R-:W-:Y:S01]  /*0700*/  @!P1 IMAD.MOV R15, RZ, RZ, -R15 ;  /* 0x000000ffff0f9224 */ /* 0x000fe200078e0a0f */
[----:B-1----:R-:W-:Y:S02]  /*0710*/  IADD3 R3, PT, PT, R17, R2, R3 ;  /* 0x0000000211037210 */ /* 0x002fe40007ffe003 */
[----:B------:R-:W-:Y:S02]  /*0720*/  @!P2 LOP3.LUT R15, RZ, R14, RZ, 0x33, !PT ;  /* 0x0000000eff0fa212 */ /* 0x000fe400078e33ff */
[----:B------:R-:W-:Y:S02]  /*0730*/  SHF.R.S32.HI R14, RZ, 0x1f, R3 ;  /* 0x0000001fff0e7819 */ /* 0x000fe40000011403 */
[----:B------:R-:W-:Y:S01]  /*0740*/  LEA.HI R16, R16, R17, RZ, 0x7 ;  /* 0x0000001110107211 */ /* 0x000fe200078f38ff */
[----:B-----5:R-:W-:Y:S01]  /*0750*/  IMAD R138, R15, R12, RZ ;  /* 0x0000000c0f8a7224 */ /* 0x020fe200078e02ff */
        /* <DEDUP_REMOVED lines=8> */
[----:B---3--:R-:W-:Y:S05]  /*07e0*/  @!P0 BRA `(.L_x_3534) ;  /* 0x0000000000c48947 */ /* 0x008fea0003800000 */
[----:B------:R-:W1:Y:S01]  /*07f0*/  LDC.64 R2, c[0x0][0x430] ;  /* 0x00010c00ff027b82 */ /* 0x000e620000000a00 */
[----:B------:R-:W2:Y:S01]  /*0800*/  LDCU UR5, c[0x0][0x44c] ;  /* 0x00008980ff0577ac */ /* 0x000ea20008000800 */
[----:B------:R-:W-:Y:S01]  /*0810*/  IMAD.SHL.U32 R5, R88, 0x4, RZ ;  /* 0x0000000458057824 */ /* 0x000fe200078e00ff */
[----:B------:R-:W-:Y:S01]  /*0820*/  SHF.R.U32.HI R88, RZ, 0x3, R88 ;  /* 0x00000003ff587819 */ /* 0x000fe20000011658 */
[----:B------:R-:W-:Y:S01]  /*0830*/  IMAD.IADD R9, R9, 0x1, -R0 ;  /* 0x0000000109097824 */ /* 0x000fe200078e0a00 */
[----:B------:R-:W3:Y:S03]  /*0840*/  LDCU UR4, c[0x0][0x440] ;  /* 0x00008800ff0477ac */ /* 0x000ee60008000800 */
[----:B------:R-:W-:Y:S01]  /*0850*/  VIADD R4, R88, 0x10 ;  /* 0x0000001058047836 */ /* 0x000fe20000000000 */
[----:B------:R-:W4:Y:S01]  /*0860*/  LDCU.64 UR6, c[0x0][0x3f8] ;  /* 0x00007f00ff0677ac */ /* 0x000f220008000a00 */
[----:B-1----:R-:W-:-:S04]  /*0870*/  IMAD R2, R12, R2, R147 ;  /* 0x000000020c027224 */ /* 0x002fc800078e0293 */
        /* <DEDUP_REMOVED lines=40> */
.L_x_3534:
        /* <DEDUP_REMOVED lines=9> */
.L_x_3535:
[----:B------:R-:W-:-:S04]  /*0b90*/  UISETP.NE.U32.AND UP1, UPT, UR8, URZ, UPT ;  /* 0x000000ff0800728c */ /* 0x000fc8000bf25070 */
[----:B------:R-:W-:-:S09]  /*0ba0*/  UISETP.NE.AND.EX UP1, UPT, UR9, URZ, UPT, UP1 ;  /* 0x000000ff0900728c */ /* 0x000fd2000bf25310 */
        /* <DEDUP_REMOVED lines=37> */
[----:B------:R3:W2:Y:S01]  /*0e00*/  LDG.E R14, desc[UR14][R20.64] ;  /* 0x0000000e140e7981 */ /* 0x0006a2000c1e1900 */
[----:B-1----:R-:W-:Y:S01]  /*0e10*/  IABS R6, R5 ;  /* 0x0000000500067213 */ /* 0x002fe20000000000 */
[----:B------:R-:W-:Y:S02]  /*0e20*/  IMAD.MOV R15, RZ, RZ, -R15 ;  /* 0x000000ffff0f7224 */ /* 0x000fe400078e0a0f */
[----:B----4-:R-:W-:Y:S01]  /*0e30*/  IMAD.U32 R104, RZ, RZ, UR12 ;  /* 0x0000000cff687e24 */ /* 0x010fe2000f8e00ff */
[----:B------:R-:W1:Y:S01]  /*0e40*/  I2F.RP R18, R6 ;  /* 0x0000000600127306 */ /* 0x000e620000209400 */
[----:B------:R-:W-:Y:S02]  /*0e50*/  IMAD R4, R19, R15, R4 ;  /* 0x0000000f13047224 */ /* 0x000fe400078e0204 */
[----:B------:R-:W-:-:S05]  /*0e60*/  IMAD.U32 R105, RZ, RZ, UR13 ;  /* 0x0000000dff697e24 */ /* 0x000fca000f8e00ff */
[----:B-1----:R-:W1:Y:S01]  /*0e70*/  MUFU.RCP R16, R18 ;  /* 0x0000001200107308 */ /* 0x002e620000001000 */
[----:B---3--:R-:W-:Y:S02]  /*0e80*/  MOV R20, UR10 ;  /* 0x0000000a00147c02 */ /* 0x008fe40008000f00 */
[----:B-1----:R-:W-:-:S05]  /*0e90*/  IADD3 R16, PT, PT, R16, 0xffffffe, RZ ;  /* 0x0ffffffe10107810 */ /* 0x002fca0007ffe0ff */
        /* <DEDUP_REMOVED lines=20> */
[----:B------:R-:W-:-:S05]  /*0fe0*/  SHF.R.S32.HI R5, RZ, 0x1f, R4 ;  /* 0x0000001fff057819 */ /* 0x000fca0000011404 */
[C---:B------:R-:W-:Y:S02]  /*0ff0*/  IMAD R6, R5.reuse, R104, RZ ;  /* 0x0000006805067224 */ /* 0x040fe400078e02ff */
[----:B------:R-:W-:Y:S02]  /*1000*/  IMAD R5, R5, R20, RZ ;  /* 0x0000001405057224 */ /* 0x000fe400078e02ff */
[----:B------:R-:W-:Y:S01]  /*1010*/  IMAD R6, R4, R105, R6 ;  /* 0x0000006904067224 */ /* 0x000fe200078e0206 */
[----:B--2---:R-:W-:Y:S01]  /*1020*/  SHF.R.S32.HI R11, RZ, 0x1f, R14 ;  /* 0x0000001fff0b7819 */ /* 0x004fe2000001140e */
[----:B------:R-:W-:-:S04]  /*1030*/  IMAD.WIDE.U32 R16, R14, UR6, RZ ;  /* 0x000000060e107c25 */ /* 0x000fc8000f8e00ff */
[C---:B------:R-:W-:Y:S02]  /*1040*/  IMAD R21, R11.reuse, UR6, RZ ;  /* 0x000000060b157c24 */ /* 0x040fe4000f8e02ff */
[----:B------:R-:W-:Y:S02]  /*1050*/  IMAD R11, R11, UR4, RZ ;  /* 0x000000040b0b7c24 */ /* 0x000fe4000f8e02ff */
[C---:B------:R-:W-:Y:S02]  /*1060*/  IMAD R21, R14.reuse, UR7, R21 ;  /* 0x000000070e157c24 */ /* 0x040fe4000f8e0215 */
[C---:B------:R-:W-:Y:S02]  /*1070*/  IMAD R11, R14.reuse, UR5, R11 ;  /* 0x000000050e0b7c24 */ /* 0x040fe4000f8e020b */
[----:B------:R-:W-:Y:S01]  /*1080*/  IMAD.WIDE.U32 R14, R14, UR4, RZ ;  /* 0x000000040e0e7c25 */ /* 0x000fe2000f8e00ff */
[----:B------:R-:W1:Y:S01]  /*1090*/  LDCU.128 UR4, c[0x0][0x3d0] ;  /* 0x00007a00ff0477ac */ /* 0x000e620008000c00 */
[----:B------:R-:W-:-:S02]  /*10a0*/  IADD3 R17, PT, PT, R17, R21, RZ ;  /* 0x0000001511117210 */ /* 0x000fc40007ffe0ff */
[----:B------:R-:W-:Y:S02]  /*10b0*/  MOV R21, UR11 ;  /* 0x0000000b00157c02 */ /* 0x000fe40008000f00 */
[----:B------:R-:W-:Y:S01]  /*10c0*/  IADD3 R15, PT, PT, R15, R11, RZ ;  /* 0x0000000b0f0f7210 */ /* 0x000fe20007ffe0ff */
[----:B------:R-:W-:-:S04]  /*10d0*/  IMAD.WIDE.U32 R16, R4, R104, R16 ;  /* 0x0000006804107225 */ /* 0x000fc800078e0010 */
[C---:B------:R-:W-:Y:S01]  /*10e0*/  IMAD R5, R4.reuse, R21, R5 ;  /* 0x0000001504057224 */ /* 0x040fe200078e0205 */
[----:B------:R-:W-:Y:S01]  /*10f0*/  IADD3 R17, PT, PT, R17, R6, RZ ;  /* 0x0000000611117210 */ /* 0x000fe20007ffe0ff */
[----:B------:R-:W-:Y:S01]  /*1100*/  IMAD.WIDE.U32 R14, R4, R20, R14 ;  /* 0x00000014040e7225 */ /* 0x000fe200078e000e */
[----:B------:R-:W-:-:S03]  /*1110*/  SHF.R.S32.HI R4, RZ, 0x1f, R7 ;  /* 0x0000001fff047819 */ /* 0x000fc60000011407 */
[----:B------:R-:W-:Y:S02]  /*1120*/  IMAD.IADD R15, R15, 0x1, R5 ;  /* 0x000000010f0f7824 */ /* 0x000fe400078e0205 */
[C---:B-1----:R-:W-:Y:S02]  /*1130*/  IMAD R6, R4.reuse, UR4, RZ ;  /* 0x0000000404067c24 */ /* 0x042fe4000f8e02ff */
[----:B------:R-:W-:Y:S02]  /*1140*/  IMAD R4, R4, UR6, RZ ;  /* 0x0000000604047c24 */ /* 0x000fe4000f8e02ff */
[C---:B------:R-:W-:Y:S02]  /*1150*/  IMAD R6, R7.reuse, UR5, R6 ;  /* 0x0000000507067c24 */ /* 0x040fe4000f8e0206 */
[----:B------:R-:W-:-:S04]  /*1160*/  IMAD.WIDE.U32 R16, R7, UR4, R16 ;  /* 0x0000000407107c25 */ /* 0x000fc8000f8e0010 */
[----:B------:R-:W-:Y:S01]  /*1170*/  IMAD R4, R7, UR7, R4 ;  /* 0x0000000707047c24 */ /* 0x000fe2000f8e0204 */
[----:B------:R-:W-:Y:S01]  /*1180*/  IADD3 R12, PT, PT, R17, R6, RZ ;  /* 0x00000006110c7210 */ /* 0x000fe20007ffe0ff */
[----:B------:R-:W-:-:S05]  /*1190*/  IMAD.WIDE.U32 R14, R7, UR6, R14 ;  /* 0x00000006070e7c25 */ /* 0x000fca000f8e000e */
[----:B------:R-:W-:Y:S01]  /*11a0*/  IADD3 R11, PT, PT, R15, R4, RZ ;  /* 0x000000040f0b7210 */ /* 0x000fe20007ffe0ff */
[----:B------:R-:W-:Y:S06]  /*11b0*/  BRA `(.L_x_3537) ;  /* 0x0000000400647947 */ /* 0x000fec0003800000 */
.L_x_3536:
        /* <DEDUP_REMOVED lines=13> */
[----:B------:R-:W-:Y:S01]  /*1290*/  IADD3 R19, PT, PT, R19, R6, RZ ;  /* 0x0000000613137210 */ /* 0x000fe20007ffe0ff */
[----:B------:R-:W-:Y:S05]  /*12a0*/  BRA `(.L_x_3539) ;  /* 0x0000000000187947 */ /* 0x000fea0003800000 */
.L_x_3538:
[----:B------:R-:W2:Y:S01]  /*12b0*/  LDC.64 R104, c[0x0][0x3b8] ;  /* 0x0000ee00ff687b82 */ /* 0x000ea20000000a00 */
[----:B-1----:R-:W-:-:S05]  /*12c0*/  IADD3 R14, PT, PT, R4, R5, RZ ;  /* 0x00000005040e7210 */ /* 0x002fca0007ffe0ff */
[C---:B--2---:R-:W-:Y:S02]  /*12d0*/  IMAD R19, R14.reuse, R105, RZ ;  /* 0x000000690e137224 */ /* 0x044fe400078e02ff */
[----:B------:R-:W-:-:S05]  /*12e0*/  IMAD.WIDE.U32 R14, R14, R104, RZ ;  /* 0x000000680e0e7225 */ /* 0x000fca00078e00ff */
[----:B------:R-:W-:Y:S02]  /*12f0*/  IADD3 R19, PT, PT, R15, R19, RZ ;  /* 0x000000130f137210 */ /* 0x000fe40007ffe0ff */
[----:B------:R-:W-:Y:S02]  /*1300*/  MOV R18, R14 ;  /* 0x0000000e00127202 */ /* 0x000fe40000000f00 */
.L_x_3539:
        /* <DEDUP_REMOVED lines=14> */
.L_x_3540:
[----:B------:R-:W1:Y:S01]  /*13f0*/  LDC.64 R20, c[0x0][0x3c0] ;  /* 0x0000f000ff147b82 */ /* 0x000e620000000a00 */
[----:B------:R-:W-:-:S05]  /*1400*/  IADD3 R4, PT, PT, R4, R5, RZ ;  /* 0x0000000504047210 */ /* 0x000fca0007ffe0ff */
[C---:B-1----:R-:W-:Y:S02]  /*1410*/  IMAD R23, R4.reuse, R21, RZ ;  /* 0x0000001504177224 */ /* 0x042fe400078e02ff */
[----:B------:R-:W-:-:S05]  /*1420*/  IMAD.WIDE.U32 R4, R4, R20, RZ ;  /* 0x0000001404047225 */ /* 0x000fca00078e00ff */
[----:B------:R-:W-:Y:S02]  /*1430*/  IADD3 R23, PT, PT, R5, R23, RZ ;  /* 0x0000001705177210 */ /* 0x000fe40007ffe0ff */
[----:B------:R-:W-:-:S07]  /*1440*/  MOV R22, R4 ;  /* 0x0000000400167202 */ /* 0x000fce0000000f00 */
.L_x_3541:
[----:B------:R-:W1:Y:S01]  /*1450*/  LDC R11, c[0x0][0x3e8] ;  /* 0x0000fa00ff0b7b82 */ /* 0x000e620000000800 */
[----:B------:R-:W-:Y:S02]  /*1460*/  LEA R12, R3, 0xffffff80, 0x7 ;  /* 0xffffff80030c7811 */ /* 0x000fe400078e38ff */
[----:B------:R-:W-:-:S03]  /*1470*/  CS2R R148, SRZ ;  /* 0x0000000000947805 */ /* 0x000fc6000001ff00 */
[----:B------:R-:W-:-:S04]  /*1480*/  IMAD.WIDE.U32 R18, R12, R104, R18 ;  /* 0x000000680c127225 */ /* 0x000fc800078e0012 */
[----:B------:R-:W-:Y:S01]  /*1490*/  IMAD.WIDE.U32 R22, R12, R20, R22 ;  /* 0x000000140c167225 */ /* 0x000fe200078e0016 */
[----:B-1----:R-:W-:-:S04]  /*14a0*/  IABS R4, R11 ;  /* 0x0000000b00047213 */ /* 0x002fc80000000000 */
        /* <DEDUP_REMOVED lines=42> */
.L_x_3537:
[----:B------:R-:W-:Y:S01]  /*1750*/  ISETP.NE.AND P0, PT, R13, -0x1, PT ;  /* 0xffffffff0d00780c */ /* 0x000fe20003f05270 */
[----:B------:R-:W1:Y:S01]  /*1760*/  LDCU.64 UR4, c[0x0][0x3c8] ;  /* 0x00007900ff0477ac */ /* 0x000e620008000a00 */
[C---:B------:R-:W-:Y:S01]  /*1770*/  IMAD.SHL.U32 R145, R88.reuse, 0x8, RZ ;  /* 0x0000000858917824 */ /* 0x040fe200078e00ff */
[----:B------:R-:W2:Y:S01]  /*1780*/  S2UR UR12, SR_CgaCtaId ;  /* 0x00000000000c79c3 */ /* 0x000ea20000008800 */
[----:B------:R-:W-:Y:S01]  /*1790*/  LOP3.LUT R144, R88, 0x18, RZ, 0xc0, !PT ;  /* 0x0000001858907812 */ /* 0x000fe200078ec0ff */
[----:B------:R-:W3:Y:S01]  /*17a0*/  LDCU.64 UR10, c[0x0][0x388] ;  /* 0x00007100ff0a77ac */ /* 0x000ee20008000a00 */
[----:B------:R-:W-:Y:S01]  /*17b0*/  IADD3 R137, PT, PT, -R0, R9, RZ ;  /* 0x0000000900897210 */ /* 0x000fe20007ffe1ff */
[----:B------:R-:W-:Y:S01]  /*17c0*/  BSSY.RECONVERGENT B0, `(.L_x_3542) ;  /* 0x000003c000007945 */ /* 0x000fe20003800200 */
[----:B------:R-:W-:Y:S01]  /*17d0*/  LOP3.LUT R89, R145, 0xd8, RZ, 0xc0, !PT ;  /* 0x000000d891597812 */ /* 0x000fe200078ec0ff */
[----:B------:R-:W4:Y:S03]  /*17e0*/  LDCU.64 UR6, c[0x0][0x390] ;  /* 0x00007200ff0677ac */ /* 0x000f260008000a00 */
[----:B------:R-:W-:Y:S01]  /*17f0*/  LOP3.LUT R89, R89, R144, RZ, 0x3c, !PT ;  /* 0x0000009059597212 */ /* 0x000fe200078e3cff */
[----:B------:R-:W5:Y:S08]  /*1800*/  @!P0 LDC.64 R6, c[0x0][0x398] ;  /* 0x0000e600ff068b82 */ /* 0x000f700000000a00 */
[----:B------:R-:W1:Y:S01]  /*1810*/  @P0 LDC.64 R4, c[0x0][0x3b0] ;  /* 0x0000ec00ff040b82 */ /* 0x000e620000000a00 */
[----:B-----5:R-:W-:-:S04]  /*1820*/  @!P0 IMAD.WIDE.U32 R22, R147, R6, RZ ;  /* 0x0000000693168225 */ /* 0x020fc800078e00ff */
[----:B------:R-:W-:Y:S01]  /*1830*/  @!P0 IMAD.MOV.U32 R6, RZ, RZ, R22 ;  /* 0x000000ffff068224 */ /* 0x000fe200078e0016 */
[----:B------:R-:W-:Y:S01]  /*1840*/  LOP3.LUT R22, R145, 0x18, RZ, 0xc0, !PT ;  /* 0x0000001891167812 */ /* 0x000fe200078ec0ff */
[----:B------:R-:W-:Y:S02]  /*1850*/  @!P0 IMAD R7, R147, R7, R23 ;  /* 0x0000000793078224 */ /* 0x000fe400078e0217 */
[----:B-1----:R-:W-:Y:S01]  /*1860*/  @P0 IMAD.WIDE.U32 R18, R13, R4, RZ ;  /* 0x000000040d120225 */ /* 0x002fe200078e00ff */
[----:B------:R-:W-:Y:S02]  /*1870*/  LOP3.LUT R4, R145, 0x1f20, RZ, 0xc0, !PT ;  /* 0x00001f2091047812 */ /* 0x000fe400078ec0ff */
[----:B------:R-:W-:Y:S01]  /*1880*/  IADD3 R16, P1, PT, R22, R16, RZ ;  /* 0x0000001016107210 */ /* 0x000fe20007f3e0ff */
[----:B------:R-:W-:Y:S01]  /*1890*/  @P0 IMAD.MOV.U32 R6, RZ, RZ, R18 ;  /* 0x000000ffff060224 */ /* 0x000fe200078e0012 */
[----:B------:R-:W-:Y:S01]  /*18a0*/  LOP3.LUT R89, R4, R89, RZ, 0xfc, !PT ;  /* 0x0000005904597212 */ /* 0x000fe200078efcff */
[----:B------:R-:W-:Y:S01]  /*18b0*/  @P0 IMAD R7, R13, R5, R19 ;  /* 0x000000050d070224 */ /* 0x000fe200078e0213 */
[----:B------:R-:W-:Y:S01]  /*18c0*/  SHF.R.S32.HI R13, RZ, 0x1f, R10 ;  /* 0x0000001fff0d7819 */ /* 0x000fe2000001140a */
[----:B------:R-:W-:Y:S01]  /*18d0*/  IMAD.X R17, RZ, RZ, R12, P1 ;  /* 0x000000ffff117224 */ /* 0x000fe200008e060c */
[----:B------:R-:W-:-:S03]  /*18e0*/  IADD3 R6, P0, PT, R22, R6, RZ ;  /* 0x0000000616067210 */ /* 0x000fc60007f1e0ff */
[----:B------:R-:W-:Y:S01]  /*18f0*/  IMAD R13, R13, UR4, RZ ;  /* 0x000000040d0d7c24 */ /* 0x000fe2000f8e02ff */
[----:B------:R-:W-:Y:S02]  /*1900*/  IADD3.X R7, PT, PT, RZ, R7, RZ, P0, !PT ;  /* 0x00000007ff077210 */ /* 0x000fe400007fe4ff */
[----:B------:R-:W-:Y:S01]  /*1910*/  IADD3 R4, P0, PT, R22, R14, RZ ;  /* 0x0000000e16047210 */ /* 0x000fe20007f1e0ff */
[C---:B------:R-:W-:Y:S01]  /*1920*/  IMAD R13, R10.reuse, UR5, R13 ;  /* 0x000000050a0d7c24 */ /* 0x040fe2000f8e020d */
[----:B------:R-:W-:Y:S01]  /*1930*/  UMOV UR5, 0x400 ;  /* 0x0000040000057882 */ /* 0x000fe20000000000 */
[----:B------:R-:W-:Y:S01]  /*1940*/  IMAD.WIDE.U32 R6, R10, UR4, R6 ;  /* 0x000000040a067c25 */ /* 0x000fe2000f8e0006 */
[----:B------:R-:W-:Y:S01]  /*1950*/  SHF.R.U32.HI R10, RZ, 0x2, R88 ;  /* 0x00000002ff0a7819 */ /* 0x000fe20000011658 */
[----:B--2---:R-:W-:Y:S02]  /*1960*/  ULEA UR5, UR12, UR5, 0x18 ;  /* 0x000000050c057291 */ /* 0x004fe4000f8ec0ff */
[----:B------:R-:W-:Y:S01]  /*1970*/  IMAD.X R5, RZ, RZ, R11, P0 ;  /* 0x000000ffff057224 */ /* 0x000fe200000e060b */
[C---:B------:R-:W-:Y:S01]  /*1980*/  ISETP.GE.AND P2, PT, R10.reuse, R137, PT ;  /* 0x000000890a00720c */ /* 0x040fe20003f46270 */
[----:B------:R-:W-:Y:S01]  /*1990*/  IMAD.WIDE.U32 R16, R10, R104, R16 ;  /* 0x000000680a107225 */ /* 0x000fe200078e0010 */
[----:B------:R-:W-:-:S02]  /*19a0*/  IADD3 R13, PT, PT, R7, R13, RZ ;  /* 0x0000000d070d7210 */ /* 0x000fc40007ffe0ff */
[----:B------:R-:W-:Y:S01]  /*19b0*/  LEA R89, R89, UR5, 0x1 ;  /* 0x0000000559597c11 */ /* 0x000fe2000f8e08ff */
[----:B------:R-:W-:Y:S01]  /*19c0*/  IMAD.WIDE.U32 R4, R10, R20, R4 ;  /* 0x000000140a047225 */ /* 0x000fe200078e0004 */
[----:B---3--:R-:W-:-:S03]  /*19d0*/  LEA R140, P1, R16, UR10, 0x1 ;  /* 0x0000000a108c7c11 */ /* 0x008fc6000f8208ff */
[----:B------:R-:W-:Y:S01]  /*19e0*/  IMAD R139, R10, R105, R17 ;  /* 0x000000690a8b7224 */ /* 0x000fe200078e0211 */
[----:B----4-:R-:W-:Y:S01]  /*19f0*/  LEA R142, P0, R4, UR6, 0x1 ;  /* 0x00000006048e7c11 */ /* 0x010fe2000f8008ff */
[----:B------:R-:W-:Y:S02]  /*1a00*/  IMAD R143, R10, R21, R5 ;  /* 0x000000150a8f7224 */ /* 0x000fe400078e0205 */
[----:B------:R-:W-:Y:S01]  /*1a10*/  IMAD.MOV.U32 R11, RZ, RZ, RZ ;  /* 0x000000ffff0b7224 */ /* 0x000fe200078e00ff */
[----:B------:R-:W-:Y:S02]  /*1a20*/  LEA.HI.X R139, R16, UR11, R139, 0x1, P1 ;  /* 0x0000000b108b7c11 */ /* 0x000fe400088f0c8b */
[----:B------:R-:W-:Y:S01]  /*1a30*/  LEA.HI.X R143, R4, UR7, R143, 0x1, P0 ;  /* 0x00000007048f7c11 */ /* 0x000fe200080f0c8f */
[----:B------:R-:W-:Y:S01]  /*1a40*/  IMAD.WIDE.U32 R14, R8, 0x40, R10 ;  /* 0x00000040080e7825 */ /* 0x000fe200078e000a */
        /* <DEDUP_REMOVED lines=18> */
.L_x_3544:
[----:B------:R2:W-:Y:S02]  /*1b70*/  STS.128 [R89], RZ ;  /* 0x000000ff59007388 */ /* 0x0005e40000000c00 */
.L_x_3543:
[----:B------:R-:W-:Y:S05]  /*1b80*/  BSYNC.RECONVERGENT B0 ;  /* 0x0000000000007941 */ /* 0x000fea0003800200 */
.L_x_3542:
        /* <DEDUP_REMOVED lines=26> */
.L_x_3546:
[----:B------:R-:W-:Y:S05]  /*1d30*/  BSYNC.RECONVERGENT B0 ;  /* 0x0000000000007941 */ /* 0x000fea0003800200 */
.L_x_3545:
[----:B------:R-:W-:Y:S01]  /*1d40*/  BSSY.RECONVERGENT B0, `(.L_x_3547) ;  /* 0x000000e000007945 */ /* 0x000fe20003800200 */
[C---:B----4-:R-:W-:Y:S02]  /*1d50*/  SHF.L.U64.HI R6, R104.reuse, 0x5, R105 ;  /* 0x0000000568067819 */ /* 0x050fe40000010269 */
        /* <DEDUP_REMOVED lines=11> */
.L_x_3549:
[----:B------:R4:W-:Y:S02]  /*1e10*/  STS.128 [R89+0x1000], RZ ;  /* 0x001000ff59007388 */ /* 0x0009e40000000c00 */
.L_x_3548:
[----:B------:R-:W-:Y:S05]  /*1e20*/  BSYNC.RECONVERGENT B0 ;  /* 0x0000000000007941 */ /* 0x000fea0003800200 */
.L_x_3547:
        /* <DEDUP_REMOVED lines=17> */
.L_x_3551:
[----:B------:R-:W-:Y:S05]  /*1f40*/  BSYNC.RECONVERGENT B0 ;  /* 0x0000000000007941 */ /* 0x000fea0003800200 */
.L_x_3550:
        /* <DEDUP_REMOVED lines=12> */
.L_x_3553:
[----:B------:R-:W-:Y:S05]  /*2010*/  BSYNC.RECONVERGENT B0 ;  /* 0x0000000000007941 */ /* 0x000fea0003800200 */
.L_x_3552:
        /* <DEDUP_REMOVED lines=12> */
.L_x_3555:
[----:B------:R-:W-:Y:S05]  /*20e0*/  BSYNC.RECONVERGENT B0 ;  /* 0x0000000000007941 */ /* 0x000fea0003800200 */
.L_x_3554:
        /* <DEDUP_REMOVED lines=21> */
.L_x_3558:
[----:B------:R1:W-:Y:S01]  /*2240*/  STS.128 [R89+0x3000], RZ ;  /* 0x003000ff59007388 */ /* 0x0003e20000000c00 */
[----:B------:R-:W-:Y:S05]  /*2250*/  BRA `(.L_x_3559) ;  /* 0x0000000000047947 */ /* 0x000fea0003800000 */
.L_x_3557:
[----:B------:R1:W-:Y:S02]  /*2260*/  STS.128 [R89+0x3000], RZ ;  /* 0x003000ff59007388 */ /* 0x0003e40000000c00 */
.L_x_3559:
[----:B------:R-:W-:Y:S05]  /*2270*/  BSYNC.RECONVERGENT B0 ;  /* 0x0000000000007941 */ /* 0x000fea0003800200 */
.L_x_3556:
        /* <DEDUP_REMOVED lines=29> */
.L_x_3561:
[----:B------:R-:W-:Y:S05]  /*2450*/  BSYNC.RECONVERGENT B0 ;  /* 0x0000000000007941 */ /* 0x000fea0003800200 */
.L_x_3560:
        /* <DEDUP_REMOVED lines=15> */
.L_x_3563:
[----:B------:R-:W-:Y:S05]  /*2550*/  BSYNC.RECONVERGENT B0 ;  /* 0x0000000000007941 */ /* 0x000fea0003800200 */
.L_x_3562:
        /* <DEDUP_REMOVED lines=13> */
.L_x_3565:
[----:B------:R-:W-:Y:S05]  /*2630*/  BSYNC.RECONVERGENT B0 ;  /* 0x0000000000007941 */ /* 0x000fea0003800200 */
.L_x_3564:
[----:B-1----:R-:W-:Y:S01]  /*2640*/  LDSM.16.M88.4 R4, [R136] ;  /* 0x000000008804783b */ /* 0x002fe20000000200 */
[----:B------:R-:W-:Y:S01]  /*2650*/  UIADD3 UR4, UPT, UPT, UR5, 0x1000, URZ ;  /* 0x0000100005047890 */ /* 0x000fe2000fffe0ff */
[----:B------:R-:W-:Y:S02]  /*2660*/  LOP3.LUT P4, RZ, R88, 0x4, RZ, 0xc0, !PT ;  /* 0x0000000458ff7812 */ /* 0x000fe4000788c0ff */
[----:B------:R-:W1:Y:S01]  /*2670*/  LDSM.16.M88.4 R32, [R23+0x1000] ;  /* 0x001000001720783b */ /* 0x000e620000000200 */
[----:B------:R-:W-:Y:S02]  /*2680*/  MOV R37, 0x20 ;  /* 0x0000002000257802 */ /* 0x000fe40000000f00 */
[----:B------:R-:W-:Y:S01]  /*2690*/  LEA R91, R0, UR4, 0x1 ;  /* 0x00000004005b7c11 */ /* 0x000fe2000f8e08ff */
[----:B------:R-:W5:Y:S01]  /*26a0*/  LDSM.16.M88.4 R28, [R23+0x1400] ;  /* 0x00140000171c783b */ /* 0x000f620000000200 */
[----:B------:R-:W-:Y:S02]  /*26b0*/  SEL R109, R37, 0xffffffe0, !P4 ;  /* 0xffffffe0256d7807 */ /* 0x000fe40006000000 */
[----:B------:R-:W-:Y:S01]  /*26c0*/  VIMNMX R107, PT, PT, R2, R45, PT ;  /* 0x0000002d026b7248 */ /* 0x000fe20003fe0100 */
[----:B------:R-:W2:Y:S01]  /*26d0*/  LDCU UR4, c[0x0][0x50c] ;  /* 0x0000a180ff0477ac */ /* 0x000ea20008000800 */
[----:B------:R-:W-:Y:S01]  /*26e0*/  IADD3 R36, PT, PT, R136, R109, RZ ;  /* 0x0000006d88247210 */ /* 0x000fe20007ffe0ff */
[----:B------:R-:W0:Y:S01]  /*26f0*/  LDGDEPBAR ;  /* 0x00000000000079af */ /* 0x000e220000000000 */
[----:B------:R-:W-:-:S02]  /*2700*/  IADD3 R109, PT, PT, R109, R91, RZ ;  /* 0x0000005b6d6d7210 */ /* 0x000fc40007ffe0ff */
[----:B------:R-:W-:Y:S01]  /*2710*/  VIADDMNMX R106, R2, 0x8, R45, PT ;  /* 0x00000008026a7846 */ /* 0x000fe2000380012d */
[----:B------:R-:W-:Y:S04]  /*2720*/  LDSM.16.M88.4 R24, [R36] ;  /* 0x000000002418783b */ /* 0x000fe80000000200 */
[----:B------:R-:W3:Y:S04]  /*2730*/  LDSM.16.M88.4 R8, [R109] ;  /* 0x000000006d08783b */ /* 0x000ee80000000200 */
[----:B------:R-:W4:Y:S01]  /*2740*/  LDSM.16.M88.4 R40, [R109+0x400] ;  /* 0x000400006d28783b */ /* 0x000f220000000200 */
[C---:B-1----:R-:W-:Y:S08]  /*2750*/  HMMA.16816.F32.BF16 R12, R4.reuse, R32, RZ ;  /* 0x00000020040c723c */ /* 0x042ff000000418ff */
[C---:B------:R-:W-:Y:S08]  /*2760*/  HMMA.16816.F32.BF16 R32, R4.reuse, R34, RZ ;  /* 0x000000220420723c */ /* 0x040ff000000418ff */
[----:B-----5:R-:W-:Y:S08]  /*2770*/  HMMA.16816.F32.BF16 R16, R4, R28, RZ ;  /* 0x0000001c0410723c */ /* 0x020ff000000418ff */
[C---:B---3--:R-:W-:Y:S08]  /*2780*/  HMMA.16816.F32.BF16 R12, R24.reuse, R8, R12 ;  /* 0x00000008180c723c */ /* 0x048ff0000004180c */
[C---:B------:R-:W-:Y:S01]  /*2790*/  HMMA.16816.F32.BF16 R32, R24.reuse, R10, R32 ;  /* 0x0000000a1820723c */ /* 0x040fe20000041820 */
[----:B------:R-:W1:Y:S07]  /*27a0*/  LDSM.16.M88.4 R8, [R23+0x1800] ;  /* 0x001800001708783b */ /* 0x000e6e0000000200 */
[----:B----4-:R-:W-:Y:S03]  /*27b0*/  HMMA.16816.F32.BF16 R16, R24, R40, R16 ;  /* 0x000000281810723c */ /* 0x010fe60000041810 */
[----:B--2---:R-:W-:Y:S01]  /*27c0*/  FMUL.FTZ R0, R12, UR4 ;  /* 0x000000040c007c20 */ /* 0x004fe20008410000 */
[----:B------:R-:W-:Y:S01]  /*27d0*/  FMUL.FTZ R46, R13, UR4 ;  /* 0x000000040d2e7c20 */ /* 0x000fe20008410000 */
[----:B------:R-:W-:Y:S01]  /*27e0*/  FMUL.FTZ R44, R14, UR4 ;  /* 0x000000040e2c7c20 */ /* 0x000fe20008410000 */
[----:B------:R-:W-:-:S02]  /*27f0*/  FMUL.FTZ R47, R15, UR4 ;  /* 0x000000040f2f7c20 */ /* 0x000fc40008410000 */
[----:B------:R-:W-:Y:S01]  /*2800*/  HMMA.16816.F32.BF16 R12, R4, R30, RZ ;  /* 0x0000001e040c723c */ /* 0x000fe200000418ff */
[----:B------:R-:W2:Y:S01]  /*2810*/  LDSM.16.M88.4 R28, [R109+0x800] ;  /* 0x000800006d1c783b */ /* 0x000ea20000000200 */
[----:B------:R-:W3:Y:S01]  /*2820*/  MUFU.TANH R0, R0 ;  /* 0x0000000000007308 */ /* 0x000ee20000002400 */
[----:B------:R-:W-:Y:S01]  /*2830*/  FMUL.FTZ R32, R32, UR4 ;  /* 0x0000000420207c20 */ /* 0x000fe20008410000 */
[----:B------:R-:W-:Y:S01]  /*2840*/  FMUL.FTZ R33, R33, UR4 ;  /* 0x0000000421217c20 */ /* 0x000fe20008410000 */
[----:B------:R-:W-:Y:S01]  /*2850*/  FMUL.FTZ R50, R34, UR4 ;  /* 0x0000000422327c20 */ /* 0x000fe20008410000 */
[----:B------:R-:W-:-:S04]  /*2860*/  FMUL.FTZ R51, R35, UR4 ;  /* 0x0000000423337c20 */ /* 0x000fc80008410000 */
[----:B------:R-:W4:Y:S01]  /*2870*/  MUFU.TANH R48, R32 ;  /* 0x0000002000307308 */ /* 0x000f220000002400 */
[----:B------:R-:W-:Y:S01]  /*2880*/  FMUL.FTZ R16, R16, UR4 ;  /* 0x0000000410107c20 */ /* 0x000fe20008410000 */
[----:B------:R-:W-:Y:S01]  /*2890*/  FMUL.FTZ R17, R17, UR4 ;  /* 0x0000000411117c20 */ /* 0x000fe20008410000 */
[----:B------:R-:W-:Y:S01]  /*28a0*/  FMUL.FTZ R54, R18, UR4 ;  /* 0x0000000412367c20 */ /* 0x000fe20008410000 */
[----:B------:R-:W-:-:S04]  /*28b0*/  FMUL.FTZ R55, R19, UR4 ;  /* 0x0000000413377c20 */ /* 0x000fc80008410000 */
[----:B------:R1:W1:Y:S02]  /*28c0*/  MUFU.TANH R49, R33 ;  /* 0x0000002100317308 */ /* 0x0002640000002400 */
[----:B------:R-:W-:Y:S01]  /*28d0*/  HMMA.16816.F32.BF16 R12, R24, R42, R12 ;  /* 0x0000002a180c723c */ /* 0x000fe2000004180c */
[----:B------:R-:W5:Y:S05]  /*28e0*/  LDSM.16.M88.4 R40, [R23+0x1c00] ;  /* 0x001c00001728783b */ /* 0x000f6a0000000200 */
[----:B------:R-:W2:Y:S08]  /*28f0*/  MUFU.TANH R52, R16 ;  /* 0x0000001000347308 */ /* 0x000eb00000002400 */
[----:B------:R3:W2:Y:S01]  /*2900*/  MUFU.TANH R53, R17 ;  /* 0x0000001100357308 */ /* 0x0006a20000002400 */
[C---:B-1----:R-:W-:Y:S04]  /*2910*/  HMMA.16816.F32.BF16 R32, R4.reuse, R8, RZ ;  /* 0x000000080420723c */ /* 0x042fe800000418ff */
[----:B------:R-:W-:Y:S01]  /*2920*/  FMUL.FTZ R12, R12, UR4 ;  /* 0x000000040c0c7c20 */ /* 0x000fe20008410000 */
[----:B------:R-:W-:Y:S01]  /*2930*/  FMUL.FTZ R57, R13, UR4 ;  /* 0x000000040d397c20 */ /* 0x000fe20008410000 */
[----:B------:R-:W-:Y:S01]  /*2940*/  FMUL.FTZ R58, R14, UR4 ;  /* 0x000000040e3a7c20 */ /* 0x000fe20008410000 */
[----:B------:R-:W-:Y:S01]  /*2950*/  FMUL.FTZ R59, R15, UR4 ;  /* 0x000000040f3b7c20 */ /* 0x000fe20008410000 */
[----:B------:R-:W-:Y:S01]  /*2960*/  HMMA.16816.F32.BF16 R8, R4, R10, RZ ;  /* 0x0000000a0408723c */ /* 0x000fe200000418ff */
[----:B------:R5:W1:Y:S01]  /*2970*/  MUFU.TANH R56, R12 ;  /* 0x0000000c00387308 */ /* 0x000a620000002400 */
[----:B---3--:R-:W3:Y:S07]  /*2980*/  LDSM.16.M88.4 R16, [R109+0xc00] ;  /* 0x000c00006d10783b */ /* 0x008eee0000000200 */
[----:B------:R-:W1:Y:S03]  /*2990*/  MUFU.TANH R46, R46 ;  /* 0x0000002e002e7308 */ /* 0x000e660000002400 */
[----:B--2---:R-:W-:Y:S05]  /*29a0*/  HMMA.16816.F32.BF16 R32, R24, R28, R32 ;  /* 0x0000001c1820723c */ /* 0x004fea0000041820 */
[----:B------:R-:W2:Y:S03]  /*29b0*/  MUFU.TANH R44, R44 ;  /* 0x0000002c002c7308 */ /* 0x000ea60000002400 */
[----:B-----5:R-:W-:Y:S05]  /*29c0*/  HMMA.16816.F32.BF16 R12, R4, R40, RZ ;  /* 0x00000028040c723c */ /* 0x020fea00000418ff */
[----:B------:R-:W1:Y:S03]  /*29d0*/  MUFU.TANH R47, R47 ;  /* 0x0000002f002f7308 */ /* 0x000e660000002400 */
[----:B------:R-:W-:Y:S01]  /*29e0*/  HMMA.16816.F32.BF16 R8, R24, R30, R8 ;  /* 0x0000001e1808723c */ /* 0x000fe20000041808 */
[----:B------:R-:W5:Y:S02]  /*29f0*/  LDSM.16.M88.4 R28, [R23+0x2000] ;  /* 0x00200000171c783b */ /* 0x000f640000000200 */
[----:B------:R-:W-:Y:S01]  /*2a00*/  FMUL.FTZ R32, R32, UR4 ;  /* 0x0000000420207c20 */ /* 0x000fe20008410000 */
[----:B------:R-:W-:Y:S01]  /*2a10*/  FMUL.FTZ R61, R33, UR4 ;  /* 0x00000004213d7c20 */ /* 0x000fe20008410000 */
[----:B------:R-:W-:Y:S01]  /*2a20*/  FMUL.FTZ R62, R34, UR4 ;  /* 0x00000004223e7c20 */ /* 0x000fe20008410000 */
[----:B------:R-:W-:Y:S01]  /*2a30*/  FMUL.FTZ R63, R35, UR4 ;  /* 0x00000004233f7c20 */ /* 0x000fe20008410000 */
[----:B------:R4:W1:Y:S01]  /*2a40*/  MUFU.TANH R60, R32 ;  /* 0x00000020003c7308 */ /* 0x0008620000002400 */
[----:B------:R-:W-:Y:S07]  /*2a50*/  HMMA.16816.F32.BF16 R40, R4, R42, RZ ;  /* 0x0000002a0428723c */ /* 0x000fee00000418ff */
[----:B------:R-:W1:Y:S04]  /*2a60*/  MUFU.TANH R50, R50 ;  /* 0x0000003200327308 */ /* 0x000e680000002400 */
[----:B------:R-:W-:Y:S01]  /*2a70*/  FMUL.FTZ R64, R8, UR4 ;  /* 0x0000000408407c20 */ /* 0x000fe20008410000 */
[C---:B---3--:R-:W-:Y:S01]  /*2a80*/  HMMA.16816.F32.BF16 R12, R24.reuse, R16, R12 ;  /* 0x00000010180c723c */ /* 0x048fe2000004180c */
[----:B------:R-:W-:Y:S01]  /*2a90*/  FMUL.FTZ R65, R9, UR4 ;  /* 0x0000000409417c20 */ /* 0x000fe20008410000 */
[----:B------:R-:W-:Y:S01]  /*2aa0*/  FMUL.FTZ R66, R10, UR4 ;  /* 0x000000040a427c20 */ /* 0x000fe20008410000 */
[----:B------:R-:W-:Y:S01]  /*2ab0*/  FMUL.FTZ R67, R11, UR4 ;  /* 0x000000040b437c20 */ /* 0x000fe20008410000 */
[----:B----4-:R-:W3:Y:S01]  /*2ac0*/  LDSM.16.M88.4 R32, [R109+0x1000] ;  /* 0x001000006d20783b */ /* 0x010ee20000000200 */
[----:B------:R-:W4:Y:S03]  /*2ad0*/  MUFU.TANH R51, R51 ;  /* 0x0000003300337308 */ /* 0x000f260000002400 */
[----:B------:R-:W-:Y:S01]  /*2ae0*/  HMMA.16816.F32.BF16 R40, R24, R18, R40 ;  /* 0x000000121828723c */ /* 0x000fe20000041828 */
[----:B------:R-:W2:Y:S04]  /*2af0*/  LDSM.16.M88.4 R16, [R23+0x2400] ;  /* 0x002400001710783b */ /* 0x000ea80000000200 */
[----:B------:R-:W1:Y:S06]  /*2b00*/  MUFU.TANH R54, R54 ;  /* 0x0000003600367308 */ /* 0x000e6c0000002400 */
[----:B------:R-:W-:Y:S01]  /*2b10*/  FMUL.FTZ R12, R12, UR4 ;  /* 0x000000040c0c7c20 */ /* 0x000fe20008410000 */
[----:B------:R-:W-:Y:S01]  /*2b20*/  FMUL.FTZ R13, R13, UR4 ;  /* 0x000000040d0d7c20 */ /* 0x000fe20008410000 */
[----:B------:R-:W-:Y:S01]  /*2b30*/  FMUL.FTZ R14, R14, UR4 ;  /* 0x000000040e0e7c20 */ /* 0x000fe20008410000 */
[----:B-----5:R-:W-:Y:S01]  /*2b40*/  HMMA.16816.F32.BF16 R8, R4, R28, RZ ;  /* 0x0000001c0408723c */ /* 0x020fe200000418ff */
[----:B------:R-:W1:Y:S01]  /*2b50*/  MUFU.TANH R154, R12 ;  /* 0x0000000c009a7308 */ /* 0x000e620000002400 */
[----:B------:R-:W-:-:S03]  /*2b60*/  FMUL.FTZ R158, R15, UR4 ;  /* 0x000000040f9e7c20 */ /* 0x000fc60008410000 */
[----:B------:R-:W-:Y:S01]  /*2b70*/  FMUL.FTZ R40, R40, UR4 ;  /* 0x0000000428287c20 */ /* 0x000fe20008410000 */
[----:B------:R-:W-:Y:S01]  /*2b80*/  FMUL.FTZ R41, R41, UR4 ;  /* 0x0000000429297c20 */ /* 0x000fe20008410000 */
[----:B------:R-:W-:Y:S01]  /*2b90*/  FMUL.FTZ R118, R42, UR4 ;  /* 0x000000042a767c20 */ /* 0x000fe20008410000 */
[----:B------:R-:W-:Y:S01]  /*2ba0*/  HMMA.16816.F32.BF16 R28, R4, R30, RZ ;  /* 0x0000001e041c723c */ /* 0x000fe200000418ff */
[----:B------:R-:W1:Y:S01]  /*2bb0*/  MUFU.TANH R162, R13 ;  /* 0x0000000d00a27308 */ /* 0x000e620000002400 */
[----:B------:R-:W-:-:S07]  /*2bc0*/  FMUL.FTZ R156, R43, UR4 ;  /* 0x000000042b9c7c20 */ /* 0x000fce0008410000 */
[----:B------:R5:W1:Y:S03]  /*2bd0*/  MUFU.TANH R152, R14 ;  /* 0x0000000e00987308 */ /* 0x000a660000002400 */
[C---:B---3--:R-:W-:Y:S05]  /*2be0*/  HMMA.16816.F32.BF16 R8, R24.reuse, R32, R8 ;  /* 0x000000201808723c */ /* 0x048fea0000041808 */
[----:B------:R-:W3:Y:S03]  /*2bf0*/  MUFU.TANH R130, R40 ;  /* 0x0000002800827308 */ /* 0x000ee60000002400 */
[----:B------:R-:W-:Y:S05]  /*2c00*/  HMMA.16816.F32.BF16 R28, R24, R34, R28 ;  /* 0x00000022181c723c */ /* 0x000fea000004181c */
[----:B------:R4:W1:Y:S01]  /*2c10*/  MUFU.TANH R160, R41 ;  /* 0x0000002900a07308 */ /* 0x0008620000002400 */
[----:B-----5:R-:W5:Y:S02]  /*2c20*/  LDSM.16.M88.4 R12, [R109+0x1400] ;  /* 0x001400006d0c783b */ /* 0x020f640000000200 */
        /* <DEDUP_REMOVED lines=18> */
[----:B--2---:R2:W5:Y:S01]  /*2d50*/  LDSM.16.M88.4 R28, [R23+0x2c00] ;  /* 0x002c0000171c783b */ /* 0x0045620000000200 */
        /* <DEDUP_REMOVED lines=11> */
[----:B--2---:R-:W-:-:S02]  /*2e10*/  IADD3 R23, PT, PT, R3, -0x1, RZ ;  /* 0xffffffff03177810 */ /* 0x004fc40007ffe0ff */
[----:B------:R-:W2:Y:S02]  /*2e20*/  MUFU.TANH R59, R59 ;  /* 0x0000003b003b7308 */ /* 0x000ea40000002400 */
[----:B------:R-:W-:-:S03]  /*2e30*/  ISETP.GT.AND P0, PT, R23, R138, PT ;  /* 0x0000008a1700720c */ /* 0x000fc60003f04270 */
[----:B---3--:R-:W-:Y:S01]  /*2e40*/  HMMA.16816.F32.BF16 R12, R24, R8, R12 ;  /* 0x00000008180c723c */ /* 0x008fe2000004180c */
[----:B------:R-:W-:Y:S01]  /*2e50*/  FMUL.FTZ R9, R18, UR4 ;  /* 0x0000000412097c20 */ /* 0x000fe20008410000 */
[----:B------:R-:W-:Y:S01]  /*2e60*/  FMUL.FTZ R8, R19, UR4 ;  /* 0x0000000413087c20 */ /* 0x000fe20008410000 */
[----:B------:R-:W3:Y:S01]  /*2e70*/  MUFU.TANH R61, R61 ;  /* 0x0000003d003d7308 */ /* 0x000ee20000002400 */
[----:B----4-:R-:W4:Y:S01]  /*2e80*/  LDSM.16.M88.4 R32, [R109+0x1c00] ;  /* 0x001c00006d20783b */ /* 0x010f220000000200 */
[----:B------:R-:W-:-:S04]  /*2e90*/  DEPBAR.LE SB0, 0x0 ;  /* 0x000080000000791a */ /* 0x000fc80000000000 */
[C---:B-----5:R-:W-:Y:S02]  /*2ea0*/  HMMA.16816.F32.BF16 R16, R4.reuse, R28, RZ ;  /* 0x0000001c0410723c */ /* 0x060fe400000418ff */
[----:B------:R-:W1:Y:S06]  /*2eb0*/  MUFU.TANH R62, R62 ;  /* 0x0000003e003e7308 */ /* 0x000e6c0000002400 */
[----:B------:R-:W-:Y:S02]  /*2ec0*/  HMMA.16816.F32.BF16 R4, R4, R30, RZ ;  /* 0x0000001e0404723c */ /* 0x000fe400000418ff */
[----:B------:R-:W-:Y:S01]  /*2ed0*/  FMUL.FTZ R13, R13, UR4 ;  /* 0x000000040d0d7c20 */ /* 0x000fe20008410000 */
[----:B------:R-:W-:Y:S01]  /*2ee0*/  FMUL.FTZ R92, R12, UR4 ;  /* 0x000000040c5c7c20 */ /* 0x000fe20008410000 */
[----:B------:R-:W1:Y:S04]  /*2ef0*/  MUFU.TANH R63, R63 ;  /* 0x0000003f003f7308 */ /* 0x000e680000002400 */
[----:B------:R-:W-:Y:S01]  /*2f00*/  HMMA.16816.F32.BF16 R40, R24, R10, R40 ;  /* 0x0000000a1828723c */ /* 0x000fe20000041828 */
[----:B------:R-:W-:Y:S01]  /*2f10*/  FMUL.FTZ R10, R15, UR4 ;  /* 0x000000040f0a7c20 */ /* 0x000fe20008410000 */
[----:B------:R-:W-:-:S02]  /*2f20*/  FMUL.FTZ R11, R14, UR4 ;  /* 0x000000040e0b7c20 */ /* 0x000fc40008410000 */
[----:B------:R5:W1:Y:S08]  /*2f30*/  MUFU.TANH R86, R13 ;  /* 0x0000000d00567308 */ /* 0x000a700000002400 */
[----:B------:R-:W1:Y:S01]  /*2f40*/  MUFU.TANH R64, R64 ;  /* 0x0000004000407308 */ /* 0x000e620000002400 */
[C---:B----4-:R-:W-:Y:S06]  /*2f50*/  HMMA.16816.F32.BF16 R16, R24.reuse, R32, R16 ;  /* 0x000000201810723c */ /* 0x050fec0000041810 */
[----:B------:R-:W-:Y:S01]  /*2f60*/  FMUL.FTZ R12, R40, UR4 ;  /* 0x00000004280c7c20 */ /* 0x000fe20008410000 */
[----:B------:R-:W-:Y:S01]  /*2f70*/  FMUL.FTZ R15, R41, UR4 ;  /* 0x00000004290f7c20 */ /* 0x000fe20008410000 */
[----:B------:R-:W-:Y:S01]  /*2f80*/  FMUL.FTZ R40, R42, UR4 ;  /* 0x000000042a287c20 */ /* 0x000fe20008410000 */
[----:B-----5:R-:W-:Y:S01]  /*2f90*/  FMUL.FTZ R13, R43, UR4 ;  /* 0x000000042b0d7c20 */ /* 0x020fe20008410000 */
[----:B------:R-:W4:Y:S01]  /*2fa0*/  MUFU.TANH R65, R65 ;  /* 0x0000004100417308 */ /* 0x000f220000002400 */
[----:B------:R-:W-:Y:S07]  /*2fb0*/  HMMA.16816.F32.BF16 R4, R24, R34, R4 ;  /* 0x000000221804723c */ /* 0x000fee0000041804 */
[----:B------:R-:W1:Y:S01]  /*2fc0*/  MUFU.TANH R66, R66 ;  /* 0x0000004200427308 */ /* 0x000e620000002400 */
        /* <DEDUP_REMOVED lines=32> */
[----:B------:R-:W1:Y:S08]  /*31d0*/  MUFU.TANH R17, R17 ;  /* 0x0000001100117308 */ /* 0x000e700000002400 */
[----:B------:R-:W1:Y:S08]  /*31e0*/  MUFU.TANH R32, R32 ;  /* 0x0000002000207308 */ /* 0x000e700000002400 */
[----:B------:R1:W1:Y:S08]  /*31f0*/  MUFU.TANH R30, R19 ;  /* 0x00000013001e7308 */ /* 0x0002700000002400 */
[----:B------:R1:W1:Y:S08]  /*3200*/  MUFU.TANH R18, R4 ;  /* 0x0000000400127308 */ /* 0x0002700000002400 */
[----:B------:R1:W1:Y:S08]  /*3210*/  MUFU.TANH R34, R5 ;  /* 0x0000000500227308 */ /* 0x0002700000002400 */
        /* <DEDUP_REMOVED lines=8> */
[----:B------:R-:W-:Y:S01]  /*32a0*/  IMAD.SHL.U32 R2, R104, 0x80, RZ ;  /* 0x0000008068027824 */ /* 0x000fe200078e00ff */
[----:B-1----:R-:W-:-:S05]  /*32b0*/  IADD3 R5, P0, PT, RZ, -UR6, RZ ;  /* 0x80000006ff057c10 */ /* 0x002fca000ff1e0ff */
[----:B------:R-:W-:-:S05]  /*32c0*/  IMAD.X R2, RZ, RZ, ~R2, P0 ;  /* 0x000000ffff027224 */ /* 0x000fca00000e0e02 */
[----:B------:R-:W-:-:S04]  /*32d0*/  SHF.R.S64 R5, R5, 0x1f, R2 ;  /* 0x0000001f05057819 */ /* 0x000fc80000001002 */
[----:B------:R-:W-:-:S04]  /*32e0*/  IADD3 R140, P0, PT, R5, R140, RZ ;  /* 0x0000008c058c7210 */ /* 0x000fc80007f1e0ff */
[----:B------:R-:W-:Y:S01]  /*32f0*/  LEA.HI.X.SX32 R139, R2, R139, 0x1, P0 ;  /* 0x0000008b028b7211 */ /* 0x000fe200000f0eff */
[----:B------:R-:W-:Y:S08]  /*3300*/  BRA `(.L_x_3568) ;  /* 0x0000000000f07947 */ /* 0x000ff00003800000 */
.L_x_3567:
[----:B-1----:R-:W1:Y:S01]  /*3310*/  LDC R4, c[0x0][0x4f0] ;  /* 0x00013c00ff047b82 */ /* 0x002e620000000800 */
        /* <DEDUP_REMOVED lines=59> */
.L_x_3568:
        /* <DEDUP_REMOVED lines=38> */
.L_x_3570:
[----:B------:R-:W-:Y:S05]  /*3930*/  BSYNC.RECONVERGENT B0 ;  /* 0x0000000000007941 */ /* 0x000fea0003800200 */
.L_x_3569:
[----:B------:R-:W0:Y:S02]  /*3940*/  LDGDEPBAR ;  /* 0x00000000000079af */ /* 0x000e240000000000 */
.L_x_3566:
[----:B------:R-:W-:Y:S01]  /*3950*/  IMAD.SHL.U32 R110, R88, 0x2, RZ ;  /* 0x00000002586e7824 */ /* 0x000fe200078e00ff */
[----:B------:R-:W3:Y:S01]  /*3960*/  LDCU UR6, c[0x0][0x45c] ;  /* 0x00008b80ff0677ac */ /* 0x000ee20008000800 */
[----:B------:R-:W-:Y:S02]  /*3970*/  LOP3.LUT R108, R38, 0x120, R39, 0xf8, !PT ;  /* 0x00000120266c7812 */ /* 0x000fe400078ef827 */
[----:B------:R-:W-:Y:S02]  /*3980*/  SEL R37, R37, 0xffffffe0, !P4 ;  /* 0xffffffe025257807 */ /* 0x000fe40006000000 */
[----:B------:R-:W-:-:S05]  /*3990*/  LOP3.LUT R110, R110, 0x6, RZ, 0xc0, !PT ;  /* 0x000000066e6e7812 */ /* 0x000fca00078ec0ff */
[----:B------:R-:W-:-:S04]  /*39a0*/  IMAD R2, R23, 0x80, R110 ;  /* 0x0000008017027824 */ /* 0x000fc800078e026e */
[C---:B-12---:R-:W-:Y:S02]  /*39b0*/  VIADD R5, R2.reuse, 0x1 ;  /* 0x0000000102057836 */ /* 0x046fe40000000000 */
[C---:B------:R-:W-:Y:S02]  /*39c0*/  VIADD R4, R2.reuse, 0x8 ;  /* 0x0000000802047836 */ /* 0x040fe40000000000 */
[C---:B------:R-:W-:Y:S01]  /*39d0*/  VIADD R7, R2.reuse, 0x11 ;  /* 0x0000001102077836 */ /* 0x040fe20000000000 */
[CC--:B------:R-:W-:Y:S01]  /*39e0*/  ISETP.GE.AND P5, PT, R5.reuse, R107.reuse, PT ;  /* 0x0000006b0500720c */ /* 0x0c0fe20003fa6270 */
[C---:B------:R-:W-:Y:S01]  /*39f0*/  VIADD R42, R2.reuse, 0x51 ;  /* 0x00000051022a7836 */ /* 0x040fe20000000000 */
[-C--:B------:R-:W-:Y:S01]  /*3a00*/  ISETP.GE.AND P2, PT, R5, R106.reuse, PT ;  /* 0x0000006a0500720c */ /* 0x080fe20003f46270 */
[----:B------:R-:W-:Y:S01]  /*3a10*/  VIADD R5, R2, 0x9 ;  /* 0x0000000902057836 */ /* 0x000fe20000000000 */
[-C--:B------:R-:W-:Y:S01]  /*3a20*/  ISETP.GE.AND P6, PT, R4, R107.reuse, PT ;  /* 0x0000006b0400720c */ /* 0x080fe20003fc6270 */
[----:B------:R-:W-:Y:S01]  /*3a30*/  VIADD R19, R2, 0x59 ;  /* 0x0000005902137836 */ /* 0x000fe20000000000 */
        /* <DEDUP_REMOVED lines=8> */
[----:B------:R-:W-:Y:S01]  /*3ac0*/  FSEL R6, R47, -INF , !P2 ;  /* 0xff8000002f067808 */ /* 0x000fe20005000000 */
[----:B------:R-:W-:Y:S01]  /*3ad0*/  VIADD R41, R2, 0x68 ;  /* 0x0000006802297836 */ /* 0x000fe20000000000 */
[----:B------:R-:W-:Y:S01]  /*3ae0*/  ISETP.GE.AND P5, PT, R4, R107, PT ;  /* 0x0000006b0400720c */ /* 0x000fe20003fa6270 */
[----:B------:R-:W-:Y:S01]  /*3af0*/  VIADD R33, R2, 0x69 ;  /* 0x0000006902217836 */ /* 0x000fe20000000000 */
[----:B------:R-:W-:Y:S01]  /*3b00*/  ISETP.GE.AND P2, PT, R4, R106, PT ;  /* 0x0000006a0400720c */ /* 0x000fe20003f46270 */
[----:B------:R-:W-:Y:S01]  /*3b10*/  VIADD R31, R2, 0x70 ;  /* 0x00000070021f7836 */ /* 0x000fe20000000000 */
[----:B------:R-:W-:Y:S01]  /*3b20*/  FSEL R16, R48, -INF , !P6 ;  /* 0xff80000030107808 */ /* 0x000fe20007000000 */
[----:B------:R-:W-:Y:S01]  /*3b30*/  VIADD R27, R2, 0x71 ;  /* 0x00000071021b7836 */ /* 0x000fe20000000000 */
        /* <DEDUP_REMOVED lines=19> */
[----:B------:R-:W-:Y:S02]  /*3c70*/  FSEL R70, R58, -INF , !P0 ;  /* 0xff8000003a467808 */ /* 0x000fe40004000000 */
[----:B------:R-:W-:Y:S02]  /*3c80*/  FSEL R90, R56, -INF , !P3 ;  /* 0xff800000385a7808 */ /* 0x000fe40005800000 */
[----:B------:R-:W-:Y:S02]  /*3c90*/  FSEL R58, R57, -INF , !P5 ;  /* 0xff800000393a7808 */ /* 0x000fe40006800000 */
[----:B------:R-:W-:Y:S02]  /*3ca0*/  FSEL R72, R59, -INF , !P2 ;  /* 0xff8000003b487808 */ /* 0x000fe40005000000 */
[----:B------:R-:W-:-:S02]  /*3cb0*/  ISETP.GE.AND P3, PT, R7, R107, PT ;  /* 0x0000006b0700720c */ /* 0x000fc40003f66270 */
[-C--:B------:R-:W-:Y:S01]  /*3cc0*/  ISETP.GE.AND P0, PT, R7, R106.reuse, PT ;  /* 0x0000006a0700720c */ /* 0x080fe20003f06270 */
[C---:B------:R-:W-:Y:S01]  /*3cd0*/  VIADD R7, R2.reuse, 0x29 ;  /* 0x0000002902077836 */ /* 0x040fe20000000000 */
[C---:B------:R-:W-:Y:S02]  /*3ce0*/  ISETP.GE.AND P5, PT, R5.reuse, R107, PT ;  /* 0x0000006b0500720c */ /* 0x040fe40003fa6270 */
[----:B------:R-:W-:Y:S01]  /*3cf0*/  ISETP.GE.AND P2, PT, R5, R106, PT ;  /* 0x0000006a0500720c */ /* 0x000fe20003f46270 */
[----:B------:R-:W-:Y:S01]  /*3d00*/  VIADD R5, R2, 0x30 ;  /* 0x0000003002057836 */ /* 0x000fe20000000000 */
[----:B------:R-:W-:Y:S02]  /*3d10*/  FSEL R112, R60, -INF , !P6 ;  /* 0xff8000003c707808 */ /* 0x000fe40007000000 */
[----:B------:R-:W-:Y:S02]  /*3d20*/  FSEL R102, R62, -INF , !P1 ;  /* 0xff8000003e667808 */ /* 0x000fe40004800000 */
[----:B------:R-:W-:-:S02]  /*3d30*/  FSEL R114, R61, -INF , !P3 ;  /* 0xff8000003d727808 */ /* 0x000fc40005800000 */
        /* <DEDUP_REMOVED lines=17> */
[----:B------:R-:W-:Y:S02]  /*3e50*/  FSEL R154, R154, -INF , !P3 ;  /* 0xff8000009a9a7808 */ /* 0x000fe40005800000 */
[----:B------:R-:W-:Y:S02]  /*3e60*/  FSEL R152, R152, -INF , !P0 ;  /* 0xff80000098987808 */ /* 0x000fe40004000000 */
[----:B------:R-:W-:Y:S02]  /*3e70*/  FSEL R162, R162, -INF , !P5 ;  /* 0xff800000a2a27808 */ /* 0x000fe40006800000 */
[CC--:B------:R-:W-:Y:S02]  /*3e80*/  ISETP.GE.AND P3, PT, R7.reuse, R107.reuse, PT ;  /* 0x0000006b0700720c */ /* 0x0c0fe40003f66270 */
[----:B------:R-:W-:Y:S01]  /*3e90*/  ISETP.GE.AND P0, PT, R7, R106, PT ;  /* 0x0000006a0700720c */ /* 0x000fe20003f06270 */
[----:B------:R-:W-:Y:S01]  /*3ea0*/  VIADD R7, R2, 0x41 ;  /* 0x0000004102077836 */ /* 0x000fe20000000000 */
[----:B------:R-:W-:-:S02]  /*3eb0*/  ISETP.GE.AND P5, PT, R5, R107, PT ;  /* 0x0000006b0500720c */ /* 0x000fc40003fa6270 */
[----:B------:R-:W-:Y:S02]  /*3ec0*/  FSEL R130, R130, -INF , !P6 ;  /* 0xff80000082827808 */ /* 0x000fe40007000000 */
[----:B------:R-:W-:Y:S02]  /*3ed0*/  FSEL R128, R128, -INF , !P5 ;  /* 0xff80000080807808 */ /* 0x000fe40006800000 */
[----:B------:R-:W-:Y:S02]  /*3ee0*/  FSEL R118, R118, -INF , !P1 ;  /* 0xff80000076767808 */ /* 0x000fe40004800000 */
[-C--:B------:R-:W-:Y:S02]  /*3ef0*/  ISETP.GE.AND P5, PT, R2, R107.reuse, PT ;  /* 0x0000006b0200720c */ /* 0x080fe40003fa6270 */
[----:B------:R-:W-:Y:S02]  /*3f00*/  FSEL R158, R158, -INF , !P2 ;  /* 0xff8000009e9e7808 */ /* 0x000fe40005000000 */
[----:B------:R-:W-:-:S02]  /*3f10*/  ISETP.GE.AND P6, PT, R7, R107, PT ;  /* 0x0000006b0700720c */ /* 0x000fc40003fc6270 */
[-C--:B------:R-:W-:Y:S01]  /*3f20*/  ISETP.GE.AND P1, PT, R7, R106.reuse, PT ;  /* 0x0000006a0700720c */ /* 0x080fe20003f26270 */
[C---:B------:R-:W-:Y:S01]  /*3f30*/  VIADD R7, R2.reuse, 0x49 ;  /* 0x0000004902077836 */ /* 0x040fe20000000000 */
[----:B------:R-:W-:Y:S01]  /*3f40*/  ISETP.GE.AND P2, PT, R5, R106, PT ;  /* 0x0000006a0500720c */ /* 0x000fe20003f46270 */
[----:B------:R-:W-:Y:S01]  /*3f50*/  VIADD R5, R2, 0x48 ;  /* 0x0000004802057836 */ /* 0x000fe20000000000 */
[----:B------:R-:W-:Y:S02]  /*3f60*/  FSEL R0, R0, -INF , !P5 ;  /* 0xff80000000007808 */ /* 0x000fe40006800000 */
[----:B------:R-:W-:Y:S02]  /*3f70*/  FSEL R124, R124, -INF , !P2 ;  /* 0xff8000007c7c7808 */ /* 0x000fe40005000000 */
[----:B------:R-:W-:Y:S02]  /*3f80*/  FSEL R126, R126, -INF , !P6 ;  /* 0xff8000007e7e7808 */ /* 0x000fe40007000000 */
[----:B------:R-:W-:-:S02]  /*3f90*/  ISETP.GE.AND P2, PT, R7, R107, PT ;  /* 0x0000006b0700720c */ /* 0x000fc40003f46270 */
[----:B------:R-:W-:Y:S02]  /*3fa0*/  ISETP.GE.AND P6, PT, R7, R106, PT ;  /* 0x0000006a0700720c */ /* 0x000fe40003fc6270 */
[----:B------:R-:W-:Y:S02]  /*3fb0*/  FMNMX3.FTZ R7, R0, R14, R16, !PT ;  /* 0x0000000e00077276 */ /* 0x000fe40007810010 */
[----:B------:R-:W-:Y:S02]  /*3fc0*/  FSEL R160, R160, -INF , !P3 ;  /* 0xff800000a0a07808 */ /* 0x000fe40005800000 */
[----:B------:R-:W-:Y:S02]  /*3fd0*/  FMNMX3.FTZ R7, R7, R24, R78, !PT ;  /* 0x0000001807077276 */ /* 0x000fe4000781004e */
[----:B------:R-:W-:Y:S02]  /*3fe0*/  FSEL R156, R156, -INF , !P0 ;  /* 0xff8000009c9c7808 */ /* 0x000fe40004000000 */
[----:B------:R-:W-:-:S02]  /*3ff0*/  ISETP.GE.AND P3, PT, R5, R107, PT ;  /* 0x0000006b0500720c */ /* 0x000fc40003f66270 */
[----:B------:R-:W-:Y:S01]  /*4000*/  ISETP.GE.AND P0, PT, R5, R106, PT ;  /* 0x0000006a0500720c */ /* 0x000fe20003f06270 */
[----:B------:R-:W-:Y:S01]  /*4010*/  VIADD R5, R2, 0x50 ;  /* 0x0000005002057836 */ /* 0x000fe20000000000 */
[----:B------:R-:W-:Y:S02]  /*4020*/  FMNMX3.FTZ R7, R7, R76, R90, !PT ;  /* 0x0000004c07077276 */ /* 0x000fe4000781005a */
[----:B------:R-:W-:Y:S02]  /*4030*/  FSEL R132, R132, -INF , !P2 ;  /* 0xff80000084847808 */ /* 0x000fe40005000000 */
[----:B------:R-:W-:Y:S02]  /*4040*/  ISETP.GE.AND P2, PT, R42, R107, PT ;  /* 0x0000006b2a00720c */ /* 0x000fe40003f46270 */
[----:B------:R-:W-:Y:S01]  /*4050*/  FMNMX3.FTZ R49, R7, R58, R112, !PT ;  /* 0x0000003a07317276 */ /* 0x000fe20007810070 */
[----:B------:R-:W-:Y:S01]  /*4060*/  VIADD R7, R2, 0x78 ;  /* 0x0000007802077836 */ /* 0x000fe20000000000 */
[----:B------:R-:W-:-:S02]  /*4070*/  FSEL R134, R134, -INF , !P3 ;  /* 0xff80000086867808 */ /* 0x000fc40005800000 */
[CC--:B------:R-:W-:Y:S02]  /*4080*/  ISETP.GE.AND P3, PT, R5.reuse, R107.reuse, PT ;  /* 0x0000006b0500720c */ /* 0x0c0fe40003f66270 */
[----:B------:R-:W-:Y:S01]  /*4090*/  ISETP.GE.AND P5, PT, R5, R106, PT ;  /* 0x0000006a0500720c */ /* 0x000fe20003fa6270 */
[----:B------:R-:W-:Y:S01]  /*40a0*/  VIADD R5, R2, 0x60 ;  /* 0x0000006002057836 */ /* 0x000fe20000000000 */
[----:B------:R-:W-:Y:S02]  /*40b0*/  FSEL R98, R98, -INF , !P2 ;  /* 0xff80000062627808 */ /* 0x000fe40005000000 */
[----:B------:R-:W-:Y:S02]  /*40c0*/  ISETP.GE.AND P2, PT, R19, R107, PT ;  /* 0x0000006b1300720c */ /* 0x000fe40003f46270 */
[----:B------:R-:W-:Y:S02]  /*40d0*/  FMNMX3.FTZ R49, R49, R114, R43, !PT ;  /* 0x0000007231317276 */ /* 0x000fe4000781002b */
[----:B------:R-:W-:-:S02]  /*40e0*/  FSEL R94, R94, -INF , !P2 ;  /* 0xff8000005e5e7808 */ /* 0x000fc40005000000 */
[----:B------:R-:W-:Y:S02]  /*40f0*/  ISETP.GE.AND P2, PT, R5, R107, PT ;  /* 0x0000006b0500720c */ /* 0x000fe40003f46270 */
[----:B------:R-:W-:Y:S02]  /*4100*/  FMNMX3.FTZ R49, R49, R65, R154, !PT ;  /* 0x0000004131317276 */ /* 0x000fe4000781009a */
[----:B------:R-:W-:Y:S02]  /*4110*/  FSEL R92, R92, -INF , !P2 ;  /* 0xff8000005c5c7808 */ /* 0x000fe40005000000 */
[----:B------:R-:W-:Y:S02]  /*4120*/  FMNMX3.FTZ R49, R49, R162, R130, !PT ;  /* 0x000000a231317276 */ /* 0x000fe40007810082 */
[----:B------:R-:W-:Y:S02]  /*4130*/  ISETP.GE.AND P2, PT, R45, R107, PT ;  /* 0x0000006b2d00720c */ /* 0x000fe40003f46270 */
[----:B------:R-:W-:-:S02]  /*4140*/  FSEL R100, R100, -INF , !P3 ;  /* 0xff80000064647808 */ /* 0x000fc40005800000 */
[-C--:B------:R-:W-:Y:S02]  /*4150*/  ISETP.GE.AND P3, PT, R25, R107.reuse, PT ;  /* 0x0000006b1900720c */ /* 0x080fe40003f66270 */
[----:B------:R-:W-:Y:S02]  /*4160*/  FMNMX3.FTZ R49, R49, R160, R128, !PT ;  /* 0x000000a031317276 */ /* 0x000fe40007810080 */
[----:B------:R-:W-:Y:S02]  /*4170*/  FSEL R86, R86, -INF , !P2 ;  /* 0xff80000056567808 */ /* 0x000fe40005000000 */
[----:B------:R-:W-:Y:S02]  /*4180*/  ISETP.GE.AND P2, PT, R41, R107, PT ;  /* 0x0000006b2900720c */ /* 0x000fe40003f46270 */
[----:B------:R-:W-:Y:S02]  /*4190*/  FSEL R96, R96, -INF , !P3 ;  /* 0xff80000060607808 */ /* 0x000fe40005800000 */
[C---:B------:R-:W-:Y:S01]  /*41a0*/  ISETP.GE.AND P3, PT, R2.reuse, R106, PT ;  /* 0x0000006a0200720c */ /* 0x040fe20003f66270 */
[----:B------:R-:W-:Y:S01]  /*41b0*/  VIADD R2, R2, 0x79 ;  /* 0x0000007902027836 */ /* 0x000fe20000000000 */
[----:B------:R-:W-:-:S02]  /*41c0*/  FMNMX3.FTZ R49, R49, R126, R134, !PT ;  /* 0x0000007e31317276 */ /* 0x000fc40007810086 */
[----:B------:R-:W-:Y:S02]  /*41d0*/  FSEL R56, R12, -INF , !P2 ;  /* 0xff8000000c387808 */ /* 0x000fe40005000000 */
[-C--:B------:R-:W-:Y:S02]  /*41e0*/  ISETP.GE.AND P2, PT, R33, R107.reuse, PT ;  /* 0x0000006b2100720c */ /* 0x080fe40003f46270 */
[----:B------:R-:W-:Y:S02]  /*41f0*/  FSEL R60, R44, -INF , !P3 ;  /* 0xff8000002c3c7808 */ /* 0x000fe40005800000 */
[----:B------:R-:W-:Y:S02]  /*4200*/  FMNMX3.FTZ R49, R49, R132, R100, !PT ;  /* 0x0000008431317276 */ /* 0x000fe40007810064 */
[----:B------:R-:W-:Y:S02]  /*4210*/  FSEL R54, R15, -INF , !P2 ;  /* 0xff8000000f367808 */ /* 0x000fe40005000000 */
[----:B------:R-:W-:-:S02]  /*4220*/  ISETP.GE.AND P3, PT, R31, R107, PT ;  /* 0x0000006b1f00720c */ /* 0x000fc40003f66270 */
[----:B------:R-:W-:Y:S02]  /*4230*/  FMNMX3.FTZ R47, R60, R6, R4, !PT ;  /* 0x000000063c2f7276 */ /* 0x000fe40007810004 */
[----:B------:R-:W-:Y:S02]  /*4240*/  FMNMX3.FTZ R15, R49, R98, R96, !PT ;  /* 0x00000062310f7276 */ /* 0x000fe40007810060 */
[----:B------:R-:W-:Y:S02]  /*4250*/  ISETP.GE.AND P2, PT, R27, R107, PT ;  /* 0x0000006b1b00720c */ /* 0x000fe40003f46270 */
[----:B------:R-:W-:Y:S02]  /*4260*/  FSEL R12, R29, -INF , !P3 ;  /* 0xff8000001d0c7808 */ /* 0x000fe40005800000 */
[----:B------:R-:W-:Y:S02]  /*4270*/  FMNMX3.FTZ R29, R47, R74, R80, !PT ;  /* 0x0000004a2f1d7276 */ /* 0x000fe40007810050 */
[----:B------:R-:W-:-:S02]  /*4280*/  FMNMX3.FTZ R15, R15, R94, R92, !PT ;  /* 0x0000005e0f0f7276 */ /* 0x000fc4000781005c */
[-C--:B------:R-:W-:Y:S02]  /*4290*/  ISETP.GE.AND P3, PT, R7, R107.reuse, PT ;  /* 0x0000006b0700720c */ /* 0x080fe40003f66270 */
[----:B------:R-:W-:Y:S02]  /*42a0*/  FSEL R48, R17, -INF , !P2 ;  /* 0xff80000011307808 */ /* 0x000fe40005000000 */
[----:B------:R-:W-:Y:S02]  /*42b0*/  FMNMX3.FTZ R17, R29, R82, R70, !PT ;  /* 0x000000521d117276 */ /* 0x000fe40007810046 */
[----:B------:R-:W-:Y:S02]  /*42c0*/  FMNMX3.FTZ R15, R15, R86, R56, !PT ;  /* 0x000000560f0f7276 */ /* 0x000fe40007810038 */
[----:B------:R-:W-:Y:S02]  /*42d0*/  FSEL R46, R18, -INF , !P3 ;  /* 0xff800000122e7808 */ /* 0x000fe40005800000 */
[----:B------:R-:W-:-:S02]  /*42e0*/  ISETP.GE.AND P2, PT, R2, R107, PT ;  /* 0x0000006b0200720c */ /* 0x000fc40003f46270 */
[----:B------:R-:W-:Y:S02]  /*42f0*/  FMNMX3.FTZ R18, R17, R72, R102, !PT ;  /* 0x0000004811127276 */ /* 0x000fe40007810066 */
[----:B------:R-:W-:Y:S02]  /*4300*/  FMNMX3.FTZ R15, R15, R54, R12, !PT ;  /* 0x000000360f0f7276 */ /* 0x000fe4000781000c */
[----:B------:R-:W-:Y:S02]  /*4310*/  FSEL R34, R34, -INF , !P2 ;  /* 0xff80000022227808 */ /* 0x000fe40005000000 */
[----:B------:R-:W-:Y:S02]  /*4320*/  FMNMX3.FTZ R17, R18, R63, R35, !PT ;  /* 0x0000003f12117276 */ /* 0x000fe40007810023 */
[----:B------:R-:W-:Y:S02]  /*4330*/  FMNMX3.FTZ R15, R15, R48, R46, !PT ;  /* 0x000000300f0f7276 */ /* 0x000fe4000781002e */
[----:B------:R-:W-:-:S02]  /*4340*/  FMNMX3.FTZ R17, R17, R164, R152, !PT ;  /* 0x000000a411117276 */ /* 0x000fc40007810098 */
[----:B------:R-:W-:Y:S02]  /*4350*/  FMNMX.FTZ R15, R34, R15, !PT ;  /* 0x0000000f220f7209 */ /* 0x000fe40007810000 */
[----:B------:R-:W-:Y:S02]  /*4360*/  FSEL R146, R146, -INF , !P0 ;  /* 0xff80000092927808 */ /* 0x000fe40004000000 */
[----:B------:R-:W-:Y:S01]  /*4370*/  ISETP.GE.AND P0, PT, R5, R106, PT ;  /* 0x0000006a0500720c */ /* 0x000fe20003f06270 */
[----:B------:R-:W1:Y:S01]  /*4380*/  SHFL.BFLY PT, R50, R15, 0x2, 0x1f ;  /* 0x0c401f000f327f89 */ /* 0x000e6200000e0000 */
[----:B------:R-:W-:Y:S02]  /*4390*/  FMNMX3.FTZ R5, R17, R158, R118, !PT ;  /* 0x0000009e11057276 */ /* 0x000fe40007810076 */
        /* <DEDUP_REMOVED lines=43> */
[----:B------:R-:W-:Y:S01]  /*4650*/  LEA R90, R108, UR5, 0x1 ;  /* 0x000000056c5a7c11 */ /* 0x000fe2000f8e08ff */
[--C-:B------:R-:W-:Y:S01]  /*4660*/  FFMA.FTZ R47, R14, UR6, -R27.reuse ;  /* 0x000000060e2f7c23 */ /* 0x100fe2000801081b */
[--C-:B------:R-:W-:Y:S01]  /*4670*/  FFMA.FTZ R14, R78, UR6, -R27.reuse ;  /* 0x000000064e0e7c23 */ /* 0x100fe2000801081b */
[----:B------:R-:W1:Y:S01]  /*4680*/  SHFL.BFLY PT, R0, R5, 0x1, 0x1f ;  /* 0x0c201f0005007f89 */ /* 0x000e6200000e0000 */
[--C-:B------:R-:W-:Y:S01]  /*4690*/  FFMA.FTZ R13, R76, UR6, -R27.reuse ;  /* 0x000000064c0d7c23 */ /* 0x100fe2000801081b */
[--C-:B------:R-:W-:Y:S01]  /*46a0*/  FFMA.FTZ R15, R24, UR6, -R27.reuse ;  /* 0x00000006180f7c23 */ /* 0x100fe2000801081b */
[----:B------:R-:W-:Y:S01]  /*46b0*/  IMAD.IADD R24, R37, 0x1, R90 ;  /* 0x0000000125187824 */ /* 0x000fe200078e025a */
[----:B------:R-:W2:Y:S01]  /*46c0*/  LDSM.16.MT88.4 R76, [R90+0x3000] ;  /* 0x003000005a4c783b */ /* 0x000ea20000004200 */
[--C-:B------:R-:W-:Y:S01]  /*46d0*/  FFMA.FTZ R50, R16, UR6, -R27.reuse ;  /* 0x0000000610327c23 */ /* 0x100fe2000801081b */
[----:B------:R-:W-:Y:S01]  /*46e0*/  MUFU.EX2 R120, R120 ;  /* 0x0000007800787308 */ /* 0x000fe20000000800 */
[--C-:B------:R-:W-:Y:S01]  /*46f0*/  FFMA.FTZ R16, R58, UR6, -R27.reuse ;  /* 0x000000063a107c23 */ /* 0x100fe2000801081b */
[----:B------:R-:W-:Y:S01]  /*4700*/  LDSM.16.MT88.4 R8, [R90+0x3400] ;  /* 0x003400005a08783b */ /* 0x000fe20000004200 */
        /* <DEDUP_REMOVED lines=15> */
[----:B-1----:R-:W-:Y:S01]  /*4800*/  FMNMX.FTZ R0, R5, R0, !PT ;  /* 0x0000000005007209 */ /* 0x002fe20007810000 */
[--C-:B------:R-:W-:Y:S01]  /*4810*/  FFMA.FTZ R96, R96, UR6, -R27.reuse ;  /* 0x0000000660607c23 */ /* 0x100fe2000801081b */
[--C-:B------:R-:W-:Y:S01]  /*4820*/  FFMA.FTZ R61, R94, UR6, -R27.reuse ;  /* 0x000000065e3d7c23 */ /* 0x100fe2000801081b */
[----:B------:R-:W-:Y:S01]  /*4830*/  FFMA.FTZ R92, R92, UR6, -R27 ;  /* 0x000000065c5c7c23 */ /* 0x000fe2000801081b */
[C---:B------:R-:W-:Y:S01]  /*4840*/  FSETP.NEU.FTZ.AND P0, PT, R0.reuse, -INF , PT ;  /* 0xff8000000000780b */ /* 0x040fe20003f1d000 */
[----:B------:R-:W-:Y:S01]  /*4850*/  FMUL.FTZ R25, R0, UR6 ;  /* 0x0000000600197c20 */ /* 0x000fe20008410000 */
[----:B------:R-:W1:Y:S01]  /*4860*/  MUFU.EX2 R15, R15 ;  /* 0x0000000f000f7308 */ /* 0x000e620000000800 */
[----:B---3--:R-:W-:Y:S01]  /*4870*/  F2FP.BF16.F32.PACK_AB R68, R47, R120 ;  /* 0x000000782f44723e */ /* 0x008fe200000010ff */
[----:B------:R-:W-:Y:S01]  /*4880*/  FADD.FTZ R65, R120, R47 ;  /* 0x0000002f78417221 */ /* 0x000fe20000010000 */
[--C-:B------:R-:W-:Y:S01]  /*4890*/  FFMA.FTZ R47, R86, UR6, -R27.reuse ;  /* 0x00000006562f7c23 */ /* 0x100fe2000801081b */
[----:B------:R-:W-:Y:S01]  /*48a0*/  FSEL R25, R25, RZ, P0 ;  /* 0x000000ff19197208 */ /* 0x000fe20000000000 */
[----:B------:R-:W-:Y:S01]  /*48b0*/  FFMA.FTZ R46, R46, UR6, -R27 ;  /* 0x000000062e2e7c23 */ /* 0x000fe2000801081b */
[----:B------:R-:W-:-:S02]  /*48c0*/  ISETP.GT.AND P0, PT, R23, R138, PT ;  /* 0x0000008a1700720c */ /* 0x000fc40003f04270 */
[----:B------:R-:W-:Y:S01]  /*48d0*/  MUFU.EX2 R14, R14 ;  /* 0x0000000e000e7308 */ /* 0x000fe20000000800 */
[--C-:B------:R-:W-:Y:S01]  /*48e0*/  FFMA.FTZ R31, R60, UR6, -R25.reuse ;  /* 0x000000063c1f7c23 */ /* 0x100fe20008010819 */
[--C-:B------:R-:W-:Y:S01]  /*48f0*/  FFMA.FTZ R62, R6, UR6, -R25.reuse ;  /* 0x00000006063e7c23 */ /* 0x100fe20008010819 */
[--C-:B------:R-:W-:Y:S01]  /*4900*/  FFMA.FTZ R60, R4, UR6, -R25.reuse ;  /* 0x00000006043c7c23 */ /* 0x100fe20008010819 */
[--C-:B------:R-:W-:Y:S01]  /*4910*/  FFMA.FTZ R33, R74, UR6, -R25.reuse ;  /* 0x000000064a217c23 */ /* 0x100fe20008010819 */
[----:B------:R-:W3:Y:S01]  /*4920*/  LDSM.16.MT88.4 R4, [R24+0x3000] ;  /* 0x003000001804783b */ /* 0x000ee20000004200 */
        /* <DEDUP_REMOVED lines=19> */
[----:B------:R-:W-:Y:S01]  /*4a60*/  FFMA.FTZ R122, R122, UR6, -R25 ;  /* 0x000000067a7a7c23 */ /* 0x000fe20008010819 */
[----:B------:R-:W-:Y:S01]  /*4a70*/  FADD.FTZ R50, R50, R65 ;  /* 0x0000004132327221 */ /* 0x000fe20000010000 */
[----:B------:R-:W-:Y:S01]  /*4a80*/  FFMA.FTZ R63, R98, UR6, -R27 ;  /* 0x00000006623f7c23 */ /* 0x000fe2000801081b */
[--C-:B------:R-:W-:Y:S01]  /*4a90*/  FFMA.FTZ R67, R84, UR6, -R25.reuse ;  /* 0x0000000654437c23 */ /* 0x100fe20008010819 */
[--C-:B------:R-:W-:Y:S01]  /*4aa0*/  FFMA.FTZ R66, R66, UR6, -R25.reuse ;  /* 0x0000000642427c23 */ /* 0x100fe20008010819 */
[--C-:B------:R-:W-:Y:S01]  /*4ab0*/  FFMA.FTZ R64, R64, UR6, -R25.reuse ;  /* 0x0000000640407c23 */ /* 0x100fe20008010819 */
[----:B------:R-:W-:Y:S01]  /*4ac0*/  FFMA.FTZ R52, R52, UR6, -R25 ;  /* 0x0000000634347c23 */ /* 0x000fe20008010819 */
[----:B------:R-:W4:Y:S01]  /*4ad0*/  MUFU.EX2 R33, R33 ;  /* 0x0000002100217308 */ /* 0x000f220000000800 */
[----:B-1----:R-:W-:Y:S01]  /*4ae0*/  F2FP.BF16.F32.PACK_AB R69, R62, R31 ;  /* 0x0000001f3e45723e */ /* 0x002fe200000010ff */
[----:B------:R-:W-:Y:S01]  /*4af0*/  FADD.FTZ R15, R15, R50 ;  /* 0x000000320f0f7221 */ /* 0x000fe20000010000 */
[----:B------:R-:W-:Y:S01]  /*4b00*/  FADD.FTZ R31, R31, R62 ;  /* 0x0000003e1f1f7221 */ /* 0x000fe20000010000 */
[----:B------:R-:W-:Y:S01]  /*4b10*/  FFMA.FTZ R50, R54, UR6, -R27 ;  /* 0x0000000636327c23 */ /* 0x000fe2000801081b */
[--C-:B------:R-:W-:Y:S01]  /*4b20*/  FFMA.FTZ R85, R42, UR6, -R25.reuse ;  /* 0x000000062a557c23 */ /* 0x100fe20008010819 */
[--C-:B------:R-:W-:Y:S01]  /*4b30*/  FFMA.FTZ R42, R40, UR6, -R25.reuse ;  /* 0x00000006282a7c23 */ /* 0x100fe20008010819 */
[--C-:B------:R-:W-:Y:S01]  /*4b40*/  FFMA.FTZ R44, R44, UR6, -R25.reuse ;  /* 0x000000062c2c7c23 */ /* 0x100fe20008010819 */
[----:B------:R-:W1:Y:S01]  /*4b50*/  MUFU.EX2 R13, R13 ;  /* 0x0000000d000d7308 */ /* 0x000e620000000800 */
[--C-:B------:R-:W-:Y:S01]  /*4b60*/  FFMA.FTZ R28, R28, UR6, -R25.reuse ;  /* 0x000000061c1c7c23 */ /* 0x100fe20008010819 */
[--C-:B------:R-:W-:Y:S01]  /*4b70*/  FFMA.FTZ R153, R26, UR6, -R25.reuse ;  /* 0x000000061a997c23 */ /* 0x100fe20008010819 */
[----:B------:R-:W-:-:S05]  /*4b80*/  FFMA.FTZ R32, R32, UR6, -R25 ;  /* 0x0000000620207c23 */ /* 0x000fca0008010819 */
[----:B------:R-:W-:Y:S01]  /*4b90*/  MUFU.EX2 R19, R19 ;  /* 0x0000001300137308 */ /* 0x000fe20000000800 */
[----:B----4-:R-:W-:Y:S01]  /*4ba0*/  F2FP.BF16.F32.PACK_AB R71, R33, R60 ;  /* 0x0000003c2147723e */ /* 0x010fe200000010ff */
[----:B------:R-:W-:Y:S01]  /*4bb0*/  FADD.FTZ R60, R60, R31 ;  /* 0x0000001f3c3c7221 */ /* 0x000fe20000010000 */
[----:B------:R-:W-:-:S03]  /*4bc0*/  FFMA.FTZ R31, R56, UR6, -R27 ;  /* 0x00000006381f7c23 */ /* 0x000fc6000801081b */
[----:B------:R-:W-:Y:S02]  /*4bd0*/  FADD.FTZ R33, R33, R60 ;  /* 0x0000003c21217221 */ /* 0x000fe40000010000 */
[----:B------:R-:W4:Y:S01]  /*4be0*/  MUFU.EX2 R16, R16 ;  /* 0x0000001000107308 */ /* 0x000f220000000800 */
[C---:B--2---:R-:W-:Y:S07]  /*4bf0*/  HMMA.16816.F32.BF16 R80, R68.reuse, R76, RZ ;  /* 0x0000004c4450723c */ /* 0x044fee00000418ff */
[----:B------:R-:W-:Y:S01]  /*4c00*/  MUFU.EX2 R58, R58 ;  /* 0x0000003a003a7308 */ /* 0x000fe20000000800 */
[C---:B------:R-:W-:Y:S07]  /*4c10*/  HMMA.16816.F32.BF16 R76, R68.reuse, R78, RZ ;  /* 0x0000004e444c723c */ /* 0x040fee00000418ff */
[----:B------:R-:W2:Y:S01]  /*4c20*/  MUFU.EX2 R29, R29 ;  /* 0x0000001d001d7308 */ /* 0x000ea20000000800 */
[----:B---3--:R-:W-:Y:S01]  /*4c30*/  HMMA.16816.F32.BF16 R72, R68, R4, RZ ;  /* 0x000000044448723c */ /* 0x008fe200000418ff */
[----:B-1----:R-:W-:Y:S01]  /*4c40*/  F2FP.BF16.F32.PACK_AB R4, R13, R14 ;  /* 0x0000000e0d04723e */ /* 0x002fe200000010ff */
[----:B------:R-:W-:-:S04]  /*4c50*/  FADD.FTZ R14, R14, R15 ;  /* 0x0000000f0e0e7221 */ /* 0x000fc80000010000 */
[----:B------:R-:W-:Y:S01]  /*4c60*/  FADD.FTZ R54, R13, R14 ;  /* 0x0000000e0d367221 */ /* 0x000fe20000010000 */
[----:B------:R-:W1:Y:S01]  /*4c70*/  MUFU.EX2 R38, R38 ;  /* 0x0000002600267308 */ /* 0x000e620000000800 */
[----:B------:R-:W-:Y:S01]  /*4c80*/  HMMA.16816.F32.BF16 R68, R68, R6, RZ ;  /* 0x000000064444723c */ /* 0x000fe200000418ff */
[----:B----4-:R-:W-:Y:S01]  /*4c90*/  F2FP.BF16.F32.PACK_AB R6, R16, R19 ;  /* 0x000000131006723e */ /* 0x010fe200000010ff */
[----:B------:R-:W-:-:S04]  /*4ca0*/  FADD.FTZ R19, R19, R54 ;  /* 0x0000003613137221 */ /* 0x000fc80000010000 */
[----:B------:R-:W-:Y:S01]  /*4cb0*/  FADD.FTZ R19, R16, R19 ;  /* 0x0000001310137221 */ /* 0x000fe20000010000 */
[----:B------:R-:W3:Y:S01]  /*4cc0*/  MUFU.EX2 R17, R17 ;  /* 0x0000001100117308 */ /* 0x000ee20000000800 */
[----:B--2---:R-:W-:Y:S01]  /*4cd0*/  F2FP.BF16.F32.PACK_AB R5, R29, R58 ;  /* 0x0000003a1d05723e */ /* 0x004fe200000010ff */
[----:B------:R-:W-:Y:S01]  /*4ce0*/  FADD.FTZ R58, R58, R33 ;  /* 0x000000213a3a7221 */ /* 0x000fe20000010000 */
[----:B------:R-:W-:-:S03]  /*4cf0*/  FFMA.FTZ R33, R48, UR6, -R27 ;  /* 0x0000000630217c23 */ /* 0x000fc6000801081b */
[----:B------:R-:W-:Y:S02]  /*4d00*/  FADD.FTZ R29, R29, R58 ;  /* 0x0000003a1d1d7221 */ /* 0x000fe40000010000 */
[----:B------:R-:W-:Y:S02]  /*4d10*/  MUFU.EX2 R116, R116 ;  /* 0x0000007400747308 */ /* 0x000fe40000000800 */
[----:B-1----:R-:W-:-:S06]  /*4d20*/  FADD.FTZ R40, R38, R29 ;  /* 0x0000001d26287221 */ /* 0x002fcc0000010000 */
[----:B------:R-:W1:Y:S01]  /*4d30*/  MUFU.EX2 R41, R41 ;  /* 0x0000002900297308 */ /* 0x000e620000000800 */
[C---:B---3--:R-:W-:Y:S01]  /*4d40*/  F2FP.BF16.F32.PACK_AB R7, R17.reuse, R38 ;  /* 0x000000261107723e */ /* 0x048fe200000010ff */
[----:B------:R-:W-:Y:S01]  /*4d50*/  FADD.FTZ R17, R17, R40 ;  /* 0x0000002811117221 */ /* 0x000fe20000010000 */
[----:B------:R-:W-:-:S05]  /*4d60*/  FFMA.FTZ R38, R18, UR6, -R25 ;  /* 0x0000000612267c23 */ /* 0x000fca0008010819 */
        /* <DEDUP_REMOVED lines=14> */
[----:B------:R-:W1:Y:S01]  /*4e50*/  MUFU.EX2 R51, R51 ;  /* 0x0000003300337308 */ /* 0x000e620000000800 */
[----:B---3--:R-:W-:Y:S01]  /*4e60*/  F2FP.BF16.F32.PACK_AB R6, R39, R112 ;  /* 0x000000702706723e */ /* 0x008fe200000010ff */
[----:B------:R-:W-:Y:S01]  /*4e70*/  FADD.FTZ R116, R116, R19 ;  /* 0x0000001374747221 */ /* 0x000fe20000010000 */
[----:B----4-:R-:W-:Y:S01]  /*4e80*/  F2FP.BF16.F32.PACK_AB R5, R37, R114 ;  /* 0x000000722505723e */ /* 0x010fe200000010ff */
[----:B------:R-:W-:Y:S01]  /*4e90*/  FADD.FTZ R114, R114, R17 ;  /* 0x0000001172727221 */ /* 0x000fe20000010000 */
[----:B-----5:R-:W-:Y:S01]  /*4ea0*/  F2FP.BF16.F32.PACK_AB R7, R35, R102 ;  /* 0x000000662307723e */ /* 0x020fe200000010ff */
[----:B------:R-:W-:Y:S01]  /*4eb0*/  LDSM.16.MT88.4 R16, [R24+0x4800] ;  /* 0x004800001810783b */ /* 0x000fe20000004200 */
[----:B------:R-:W-:Y:S01]  /*4ec0*/  FADD.FTZ R41, R41, R116 ;  /* 0x0000007429297221 */ /* 0x000fe20000010000 */
[----:B------:R-:W-:Y:S01]  /*4ed0*/  MUFU.EX2 R130, R130 ;  /* 0x0000008200827308 */ /* 0x000fe20000000800 */
[----:B------:R-:W-:Y:S02]  /*4ee0*/  FADD.FTZ R37, R37, R114 ;  /* 0x0000007225257221 */ /* 0x000fe40000010000 */
[----:B------:R-:W-:-:S02]  /*4ef0*/  FADD.FTZ R112, R112, R41 ;  /* 0x0000002970707221 */ /* 0x000fc40000010000 */
[----:B------:R-:W-:Y:S02]  /*4f00*/  FADD.FTZ R102, R102, R37 ;  /* 0x0000002566667221 */ /* 0x000fe40000010000 */
[----:B------:R-:W-:Y:S01]  /*4f10*/  FADD.FTZ R39, R39, R112 ;  /* 0x0000007027277221 */ /* 0x000fe20000010000 */
[----:B------:R-:W3:Y:S08]  /*4f20*/  MUFU.EX2 R45, R45 ;  /* 0x0000002d002d7308 */ /* 0x000ef00000000800 */
[----:B------:R-:W-:Y:S08]  /*4f30*/  MUFU.EX2 R152, R152 ;  /* 0x0000009800987308 */ /* 0x000ff00000000800 */
        /* <DEDUP_REMOVED lines=18> */
[----:B----4-:R-:W-:Y:S02]  /*5060*/  F2FP.BF16.F32.PACK_AB R5, R49, R152 ;  /* 0x000000983105723e */ /* 0x010fe400000010ff */
[----:B-----5:R-:W-:Y:S01]  /*5070*/  F2FP.BF16.F32.PACK_AB R7, R43, R118 ;  /* 0x000000762b07723e */ /* 0x020fe200000010ff */
[----:B------:R-:W-:Y:S02]  /*5080*/  FADD.FTZ R51, R51, R154 ;  /* 0x0000009a33337221 */ /* 0x000fe40000010000 */
[----:B------:R-:W-:Y:S02]  /*5090*/  MUFU.EX2 R55, R55 ;  /* 0x0000003700377308 */ /* 0x000fe40000000800 */
[----:B------:R-:W-:-:S04]  /*50a0*/  FADD.FTZ R130, R130, R51 ;  /* 0x0000003382827221 */ /* 0x000fc80000010000 */
[----:B------:R-:W-:Y:S02]  /*50b0*/  FADD.FTZ R45, R45, R130 ;  /* 0x000000822d2d7221 */ /* 0x000fe40000010000 */
        /* <DEDUP_REMOVED lines=11> */
[----:B------:R1:W5:Y:S01]  /*5170*/  MUFU.EX2 R65, R52 ;  /* 0x0000003400417308 */ /* 0x0003620000000800 */
[C---:B--2---:R-:W-:Y:S07]  /*5180*/  HMMA.16816.F32.BF16 R72, R4.reuse, R8, R72 ;  /* 0x000000080448723c */ /* 0x044fee0000041848 */
[----:B------:R-:W-:Y:S01]  /*5190*/  MUFU.EX2 R92, R92 ;  /* 0x0000005c005c7308 */ /* 0x000fe20000000800 */
[----:B------:R-:W-:Y:S01]  /*51a0*/  HMMA.16816.F32.BF16 R68, R4, R10, R68 ;  /* 0x0000000a0444723c */ /* 0x000fe20000041844 */
[----:B------:R-:W2:Y:S01]  /*51b0*/  LDSM.16.MT88.4 R8, [R90+0x4000] ;  /* 0x004000005a08783b */ /* 0x000ea20000004200 */
[----:B------:R-:W-:Y:S01]  /*51c0*/  F2FP.BF16.F32.PACK_AB R4, R57, R128 ;  /* 0x000000803904723e */ /* 0x000fe200000010ff */
[----:B-1----:R-:W-:Y:S01]  /*51d0*/  FFMA.FTZ R52, R12, UR6, -R27 ;  /* 0x000000060c347c23 */ /* 0x002fe2000801081b */
[----:B------:R-:W-:Y:S01]  /*51e0*/  F2FP.BF16.F32.PACK_AB R6, R126, R53 ;  /* 0x000000357e06723e */ /* 0x000fe200000010ff */
[----:B------:R-:W-:Y:S01]  /*51f0*/  LDSM.16.MT88.4 R12, [R24+0x4400] ;  /* 0x00440000180c783b */ /* 0x000fe20000004200 */
[----:B------:R-:W-:Y:S01]  /*5200*/  F2FP.BF16.F32.PACK_AB R5, R59, R124 ;  /* 0x0000007c3b05723e */ /* 0x000fe200000010ff */
[----:B------:R-:W1:Y:S01]  /*5210*/  MUFU.EX2 R47, R47 ;  /* 0x0000002f002f7308 */ /* 0x000e620000000800 */
[----:B---3--:R-:W-:Y:S01]  /*5220*/  F2FP.BF16.F32.PACK_AB R7, R122, R55 ;  /* 0x000000377a07723e */ /* 0x008fe200000010ff */
[----:B------:R-:W-:Y:S01]  /*5230*/  FADD.FTZ R128, R128, R45 ;  /* 0x0000002d80807221 */ /* 0x000fe20000010000 */
[----:B------:R-:W-:-:S03]  /*5240*/  FFMA.FTZ R27, R34, UR6, -R27 ;  /* 0x00000006221b7c23 */ /* 0x000fc6000801081b */
[----:B------:R-:W-:Y:S02]  /*5250*/  FADD.FTZ R128, R57, R128 ;  /* 0x0000008039807221 */ /* 0x000fe40000010000 */
[----:B------:R-:W-:Y:S08]  /*5260*/  MUFU.EX2 R31, R31 ;  /* 0x0000001f001f7308 */ /* 0x000ff00000000800 */
[----:B------:R-:W3:Y:S08]  /*5270*/  MUFU.EX2 R50, R50 ;  /* 0x0000003200327308 */ /* 0x000ef00000000800 */
[----:B------:R-:W-:Y:S08]  /*5280*/  MUFU.EX2 R44, R44 ;  /* 0x0000002c002c7308 */ /* 0x000ff00000000800 */
[----:B------:R-:W3:Y:S01]  /*5290*/  MUFU.EX2 R85, R85 ;  /* 0x0000005500557308 */ /* 0x000ee20000000800 */
[C---:B--2---:R-:W-:Y:S07]  /*52a0*/  HMMA.16816.F32.BF16 R80, R4.reuse, R8, R80 ;  /* 0x000000080450723c */ /* 0x044fee0000041850 */
[----:B------:R-:W-:Y:S01]  /*52b0*/  MUFU.EX2 R29, R42 ;  /* 0x0000002a001d7308 */ /* 0x000fe20000000800 */
[C---:B------:R-:W-:Y:S01]  /*52c0*/  HMMA.16816.F32.BF16 R76, R4.reuse, R10, R76 ;  /* 0x0000000a044c723c */ /* 0x040fe2000004184c */
[----:B------:R-:W2:Y:S06]  /*52d0*/  LDSM.16.MT88.4 R8, [R24+0x4000] ;  /* 0x004000001808783b */ /* 0x000eac0000004200 */
[----:B------:R-:W3:Y:S08]  /*52e0*/  MUFU.EX2 R38, R38 ;  /* 0x0000002600267308 */ /* 0x000ef00000000800 */
[----:B------:R-:W-:Y:S08]  /*52f0*/  MUFU.EX2 R52, R52 ;  /* 0x0000003400347308 */ /* 0x000ff00000000800 */
[----:B------:R-:W3:Y:S08]  /*5300*/  MUFU.EX2 R33, R33 ;  /* 0x0000002100217308 */ /* 0x000ef00000000800 */
[----:B------:R-:W-:Y:S08]  /*5310*/  MUFU.EX2 R46, R46 ;  /* 0x0000002e002e7308 */ /* 0x000ff00000000800 */
[----:B------:R-:W3:Y:S01]  /*5320*/  MUFU.EX2 R27, R27 ;  /* 0x0000001b001b7308 */ /* 0x000ee20000000800 */
[C---:B--2---:R-:W-:Y:S07]  /*5330*/  HMMA.16816.F32.BF16 R72, R4.reuse, R8, R72 ;  /* 0x000000080448723c */ /* 0x044fee0000041848 */
[----:B------:R-:W-:Y:S01]  /*5340*/  MUFU.EX2 R28, R28 ;  /* 0x0000001c001c7308 */ /* 0x000fe20000000800 */
[----:B------:R-:W-:Y:S01]  /*5350*/  HMMA.16816.F32.BF16 R68, R4, R10, R68 ;  /* 0x0000000a0444723c */ /* 0x000fe20000041844 */
[----:B------:R-:W2:Y:S01]  /*5360*/  LDSM.16.MT88.4 R8, [R90+0x4400] ;  /* 0x004400005a08783b */ /* 0x000ea20000004200 */
[----:B----4-:R-:W-:-:S02]  /*5370*/  F2FP.BF16.F32.PACK_AB R4, R63, R100 ;  /* 0x000000643f04723e */ /* 0x010fc400000010ff */
[----:B-----5:R-:W-:-:S03]  /*5380*/  F2FP.BF16.F32.PACK_AB R6, R61, R96 ;  /* 0x000000603d06723e */ /* 0x020fc600000010ff */
[----:B------:R-:W-:Y:S01]  /*5390*/  MUFU.EX2 R153, R153 ;  /* 0x0000009900997308 */ /* 0x000fe20000000800 */
[----:B------:R-:W-:Y:S02]  /*53a0*/  F2FP.BF16.F32.PACK_AB R5, R66, R67 ;  /* 0x000000434205723e */ /* 0x000fe400000010ff */
[----:B------:R-:W-:-:S07]  /*53b0*/  F2FP.BF16.F32.PACK_AB R7, R65, R64 ;  /* 0x000000404107723e */ /* 0x000fce00000010ff */
[----:B------:R-:W-:Y:S01]  /*53c0*/  HMMA.16816.F32.BF16 R72, R4, R12, R72 ;  /* 0x0000000c0448723c */ /* 0x000fe20000041848 */
[----:B------:R-:W-:Y:S01]  /*53d0*/  FADD.FTZ R13, R35, R102 ;  /* 0x00000066230d7221 */ /* 0x000fe20000010000 */
[----:B------:R-:W-:Y:S02]  /*53e0*/  FFMA.FTZ R35, R30, UR6, -R25 ;  /* 0x000000061e237c23 */ /* 0x000fe40008010819 */
[----:B------:R-:W-:Y:S01]  /*53f0*/  MUFU.EX2 R30, R32 ;  /* 0x00000020001e7308 */ /* 0x000fe20000000800 */
[----:B------:R-:W-:-:S03]  /*5400*/  FADD.FTZ R152, R152, R13 ;  /* 0x0000000d98987221 */ /* 0x000fc60000010000 */
[----:B------:R-:W-:Y:S01]  /*5410*/  HMMA.16816.F32.BF16 R68, R4, R14, R68 ;  /* 0x0000000e0444723c */ /* 0x000fe20000041844 */
[----:B------:R-:W-:Y:S01]  /*5420*/  FADD.FTZ R49, R49, R152 ;  /* 0x0000009831317221 */ /* 0x000fe20000010000 */
[----:B------:R-:W-:Y:S02]  /*5430*/  LDSM.16.MT88.4 R12, [R90+0x4c00] ;  /* 0x004c00005a0c783b */ /* 0x000fe40000004200 */
[----:B------:R-:W4:Y:S01]  /*5440*/  MUFU.EX2 R35, R35 ;  /* 0x0000002300237308 */ /* 0x000f220000000800 */
[----:B------:R-:W-:-:S04]  /*5450*/  FADD.FTZ R118, R118, R49 ;  /* 0x0000003176767221 */ /* 0x000fc80000010000 */
[----:B------:R-:W-:-:S04]  /*5460*/  FADD.FTZ R43, R43, R118 ;  /* 0x000000762b2b7221 */ /* 0x000fc80000010000 */
[----:B------:R-:W-:-:S04]  /*5470*/  FADD.FTZ R124, R124, R43 ;  /* 0x0000002b7c7c7221 */ /* 0x000fc80000010000 */
[----:B------:R-:W-:Y:S01]  /*5480*/  FADD.FTZ R124, R59, R124 ;  /* 0x0000007c3b7c7221 */ /* 0x000fe20000010000 */
[----:B--2---:R-:W-:Y:S03]  /*5490*/  HMMA.16816.F32.BF16 R80, R4, R8, R80 ;  /* 0x000000080450723c */ /* 0x004fe60000041850 */
[----:B------:R-:W-:-:S04]  /*54a0*/  FADD.FTZ R55, R55, R124 ;  /* 0x0000007c37377221 */ /* 0x000fc80000010000 */
[----:B------:R-:W-:Y:S01]  /*54b0*/  FADD.FTZ R122, R122, R55 ;  /* 0x000000377a7a7221 */ /* 0x000fe20000010000 */
[----:B------:R-:W-:Y:S01]  /*54c0*/  HMMA.16816.F32.BF16 R76, R4, R10, R76 ;  /* 0x0000000a044c723c */ /* 0x000fe2000004184c */
[----:B------:R-:W2:Y:S01]  /*54d0*/  LDSM.16.MT88.4 R8, [R90+0x4800] ;  /* 0x004800005a08783b */ /* 0x000ea20000004200 */
[----:B-1----:R-:W-:Y:S02]  /*54e0*/  F2FP.BF16.F32.PACK_AB R4, R47, R92 ;  /* 0x0000005c2f04723e */ /* 0x002fe400000010ff */
[----:B---3--:R-:W-:Y:S02]  /*54f0*/  F2FP.BF16.F32.PACK_AB R6, R50, R31 ;  /* 0x0000001f3206723e */ /* 0x008fe400000010ff */
[----:B------:R-:W-:Y:S02]  /*5500*/  F2FP.BF16.F32.PACK_AB R5, R85, R44 ;  /* 0x0000002c5505723e */ /* 0x000fe400000010ff */
[----:B------:R-:W-:-:S07]  /*5510*/  F2FP.BF16.F32.PACK_AB R7, R38, R29 ;  /* 0x0000001d2607723e */ /* 0x000fce00000010ff */
[----:B------:R-:W-:Y:S01]  /*5520*/  HMMA.16816.F32.BF16 R72, R4, R16, R72 ;  /* 0x000000100448723c */ /* 0x000fe20000041848 */
[----:B------:R-:W-:-:S04]  /*5530*/  FADD.FTZ R17, R53, R128 ;  /* 0x0000008035117221 */ /* 0x000fc80000010000 */
[----:B------:R-:W-:-:S03]  /*5540*/  FADD.FTZ R17, R126, R17 ;  /* 0x000000117e117221 */ /* 0x000fc60000010000 */
        /* <DEDUP_REMOVED lines=8> */
[----:B------:R-:W-:-:S03]  /*55d0*/  FADD.FTZ R65, R65, R64 ;  /* 0x0000004041417221 */ /* 0x000fc60000010000 */
[----:B------:R-:W-:Y:S01]  /*55e0*/  FADD.FTZ R92, R92, R61 ;  /* 0x0000003d5c5c7221 */ /* 0x000fe20000010000 */
[----:B--2---:R-:W-:Y:S03]  /*55f0*/  HMMA.16816.F32.BF16 R80, R4, R8, R80 ;  /* 0x000000080450723c */ /* 0x004fe60000041850 */
[----:B------:R-:W-:-:S04]  /*5600*/  FADD.FTZ R92, R47, R92 ;  /* 0x0000005c2f5c7221 */ /* 0x000fc80000010000 */
[----:B------:R-:W-:Y:S01]  /*5610*/  FADD.FTZ R31, R31, R92 ;  /* 0x0000005c1f1f7221 */ /* 0x000fe20000010000 */
[----:B------:R-:W-:Y:S01]  /*5620*/  HMMA.16816.F32.BF16 R76, R4, R10, R76 ;  /* 0x0000000a044c723c */ /* 0x000fe2000004184c */
[----:B------:R-:W1:Y:S01]  /*5630*/  LDSM.16.MT88.4 R8, [R24+0x4c00] ;  /* 0x004c00001808783b */ /* 0x000e620000004200 */
[----:B------:R-:W-:Y:S01]  /*5640*/  F2FP.BF16.F32.PACK_AB R4, R33, R52 ;  /* 0x000000342104723e */ /* 0x000fe200000010ff */
[----:B------:R-:W-:Y:S01]  /*5650*/  FADD.FTZ R31, R50, R31 ;  /* 0x0000001f321f7221 */ /* 0x000fe20000010000 */
[----:B------:R-:W-:Y:S02]  /*5660*/  F2FP.BF16.F32.PACK_AB R6, R27, R46 ;  /* 0x0000002e1b06723e */ /* 0x000fe400000010ff */
[----:B----4-:R-:W-:Y:S01]  /*5670*/  F2FP.BF16.F32.PACK_AB R5, R35, R30 ;  /* 0x0000001e2305723e */ /* 0x010fe200000010ff */
[----:B------:R-:W-:Y:S01]  /*5680*/  FADD.FTZ R52, R52, R31 ;  /* 0x0000001f34347221 */ /* 0x000fe20000010000 */
[----:B------:R-:W-:-:S03]  /*5690*/  F2FP.BF16.F32.PACK_AB R7, R153, R28 ;  /* 0x0000001c9907723e */ /* 0x000fc600000010ff */
[----:B------:R-:W-:-:S04]  /*56a0*/  FADD.FTZ R33, R33, R52 ;  /* 0x0000003421217221 */ /* 0x000fc80000010000 */
[----:B------:R-:W-:Y:S01]  /*56b0*/  HMMA.16816.F32.BF16 R80, R4, R12, R80 ;  /* 0x0000000c0450723c */ /* 0x000fe20000041850 */
[----:B------:R-:W-:Y:S01]  /*56c0*/  FADD.FTZ R12, R44, R65 ;  /* 0x000000412c0c7221 */ /* 0x000fe20000010000 */
[----:B------:R-:W-:-:S03]  /*56d0*/  FADD.FTZ R46, R46, R33 ;  /* 0x000000212e2e7221 */ /* 0x000fc60000010000 */
[----:B------:R-:W-:Y:S01]  /*56e0*/  FADD.FTZ R12, R85, R12 ;  /* 0x0000000c550c7221 */ /* 0x000fe20000010000 */
[----:B------:R-:W-:Y:S02]  /*56f0*/  FADD.FTZ R154, R27, R46 ;  /* 0x0000002e1b9a7221 */ /* 0x000fe40000010000 */
[C---:B------:R-:W-:Y:S08]  /*5700*/  HMMA.16816.F32.BF16 R76, R4.reuse, R14, R76 ;  /* 0x0000000e044c723c */ /* 0x040ff0000004184c */
[----:B-1----:R-:W-:Y:S01]  /*5710*/  HMMA.16816.F32.BF16 R72, R4, R8, R72 ;  /* 0x000000080448723c */ /* 0x002fe20000041848 */
        /* <DEDUP_REMOVED lines=73> */
.L_x_3572:
[----:B------:R-:W-:Y:S01]  /*5bb0*/  UMOV UR6, URZ ;  /* 0x000000ff00067c82 */ /* 0x000fe20008000000 */
[----:B------:R-:W-:Y:S01]  /*5bc0*/  IMAD.SHL.U32 R4, R20, 0x80, RZ ;  /* 0x0000008014047824 */ /* 0x000fe200078e00ff */
[----:B------:R-:W-:-:S05]  /*5bd0*/  IADD3 R5, P0, PT, RZ, -UR6, RZ ;  /* 0x80000006ff057c10 */ /* 0x000fca000ff1e0ff */
[----:B------:R-:W-:-:S05]  /*5be0*/  IMAD.X R4, RZ, RZ, ~R4, P0 ;  /* 0x000000ffff047224 */ /* 0x000fca00000e0e04 */
[----:B------:R-:W-:-:S04]  /*5bf0*/  SHF.R.S64 R5, R5, 0x1f, R4 ;  /* 0x0000001f05057819 */ /* 0x000fc80000001004 */
[----:B------:R-:W-:-:S04]  /*5c00*/  IADD3 R142, P0, PT, R5, R142, RZ ;  /* 0x0000008e058e7210 */ /* 0x000fc80007f1e0ff */
[----:B------:R-:W-:-:S09]  /*5c10*/  LEA.HI.X.SX32 R143, R4, R143, 0x1, P0 ;  /* 0x0000008f048f7211 */ /* 0x000fd200000f0eff */
.L_x_3573:
        /* <DEDUP_REMOVED lines=32> */
[----:B------:R-:W2:Y:S04]  /*5e20*/  LDSM.16.M88.4 R4, [R91+0x400] ;  /* 0x000400005b04783b */ /* 0x000ea80000000200 */
[----:B------:R-:W-:Y:S04]  /*5e30*/  LDSM.16.M88.4 R92, [R36] ;  /* 0x00000000245c783b */ /* 0x000fe80000000200 */
[----:B------:R-:W4:Y:S04]  /*5e40*/  LDSM.16.M88.4 R84, [R109+0x800] ;  /* 0x000800006d54783b */ /* 0x000f280000000200 */
[----:B------:R-:W5:Y:S04]  /*5e50*/  LDSM.16.M88.4 R20, [R109+0x400] ;  /* 0x000400006d14783b */ /* 0x000f680000000200 */
[----:B------:R-:W5:Y:S04]  /*5e60*/  LDSM.16.M88.4 R48, [R91+0xc00] ;  /* 0x000c00005b30783b */ /* 0x000f680000000200 */
[----:B------:R-:W5:Y:S04]  /*5e70*/  LDSM.16.M88.4 R40, [R91+0x1000] ;  /* 0x001000005b28783b */ /* 0x000f680000000200 */
[----:B------:R-:W5:Y:S04]  /*5e80*/  LDSM.16.M88.4 R12, [R91] ;  /* 0x000000005b0c783b */ /* 0x000f680000000200 */
[----:B------:R-:W5:Y:S04]  /*5e90*/  LDSM.16.M88.4 R64, [R109+0xc00] ;  /* 0x000c00006d40783b */ /* 0x000f680000000200 */
[----:B------:R-:W-:Y:S01]  /*5ea0*/  LDSM.16.M88.4 R28, [R109] ;  /* 0x000000006d1c783b */ /* 0x000fe20000000200 */
[C---:B---3--:R-:W-:Y:S03]  /*5eb0*/  HMMA.16816.F32.BF16 R60, R96.reuse, R56, RZ ;  /* 0x00000038603c723c */ /* 0x048fe600000418ff */
[----:B-1----:R-:W-:Y:S04]  /*5ec0*/  LDSM.16.M88.4 R24, [R91+0x1800] ;  /* 0x001800005b18783b */ /* 0x002fe80000000200 */
[----:B------:R-:W-:Y:S01]  /*5ed0*/  LDSM.16.M88.4 R32, [R91+0x1400] ;  /* 0x001400005b20783b */ /* 0x000fe20000000200 */
[C---:B------:R-:W-:Y:S03]  /*5ee0*/  HMMA.16816.F32.BF16 R56, R96.reuse, R58, RZ ;  /* 0x0000003a6038723c */ /* 0x040fe600000418ff */
[----:B------:R-:W-:Y:S04]  /*5ef0*/  LDSM.16.M88.4 R100, [R91+0x1c00] ;  /* 0x001c00005b64783b */ /* 0x000fe80000000200 */
[----:B------:R-:W0:Y:S01]  /*5f00*/  LDGDEPBAR ;  /* 0x00000000000079af */ /* 0x000e220000000000 */
[C---:B--2---:R-:W-:Y:S08]  /*5f10*/  HMMA.16816.F32.BF16 R8, R96.reuse, R4, RZ ;  /* 0x000000046008723c */ /* 0x044ff000000418ff */
[----:B------:R-:W-:Y:S08]  /*5f20*/  HMMA.16816.F32.BF16 R4, R96, R6, RZ ;  /* 0x000000066004723c */ /* 0x000ff000000418ff */
[C---:B----4-:R-:W-:Y:S08]  /*5f30*/  HMMA.16816.F32.BF16 R60, R92.reuse, R84, R60 ;  /* 0x000000545c3c723c */ /* 0x050ff0000004183c */
[C---:B------:R-:W-:Y:S01]  /*5f40*/  HMMA.16816.F32.BF16 R56, R92.reuse, R86, R56 ;  /* 0x000000565c38723c */ /* 0x040fe20000041838 */
[----:B------:R-:W1:Y:S07]  /*5f50*/  LDSM.16.M88.4 R84, [R109+0x1000] ;  /* 0x001000006d54783b */ /* 0x000e6e0000000200 */
[----:B-----5:R-:W-:Y:S03]  /*5f60*/  HMMA.16816.F32.BF16 R4, R92, R22, R4 ;  /* 0x000000165c04723c */ /* 0x020fe60000041804 */
[----:B------:R-:W-:Y:S01]  /*5f70*/  FMUL.FTZ R118, R60, UR4 ;  /* 0x000000043c767c20 */ /* 0x000fe20008410000 */
[----:B------:R-:W-:Y:S01]  /*5f80*/  FMUL.FTZ R62, R62, UR4 ;  /* 0x000000043e3e7c20 */ /* 0x000fe20008410000 */
[----:B------:R-:W-:-:S03]  /*5f90*/  FMUL.FTZ R63, R63, UR4 ;  /* 0x000000043f3f7c20 */ /* 0x000fc60008410000 */
[C---:B------:R-:W-:Y:S01]  /*5fa0*/  HMMA.16816.F32.BF16 R52, R96.reuse, R48, RZ ;  /* 0x000000306034723c */ /* 0x040fe200000418ff */
[----:B------:R-:W-:Y:S02]  /*5fb0*/  MUFU.TANH R118, R118 ;  /* 0x0000007600767308 */ /* 0x000fe40000002400 */
[----:B------:R-:W-:Y:S01]  /*5fc0*/  FMUL.FTZ R57, R57, UR4 ;  /* 0x0000000439397c20 */ /* 0x000fe20008410000 */
[----:B------:R-:W-:Y:S01]  /*5fd0*/  FMUL.FTZ R58, R58, UR4 ;  /* 0x000000043a3a7c20 */ /* 0x000fe20008410000 */
[----:B------:R-:W-:Y:S01]  /*5fe0*/  FMUL.FTZ R60, R56, UR4 ;  /* 0x00000004383c7c20 */ /* 0x000fe20008410000 */
[----:B------:R-:W-:Y:S02]  /*5ff0*/  FMUL.FTZ R56, R59, UR4 ;  /* 0x000000043b387c20 */ /* 0x000fe40008410000 */
[----:B------:R-:W-:Y:S01]  /*6000*/  HMMA.16816.F32.BF16 R44, R96, R40, RZ ;  /* 0x00000028602c723c */ /* 0x000fe200000418ff */
[----:B------:R-:W-:Y:S02]  /*6010*/  MUFU.TANH R113, R62 ;  /* 0x0000003e00717308 */ /* 0x000fe40000002400 */
[----:B------:R-:W-:-:S05]  /*6020*/  FMUL.FTZ R4, R4, UR4 ;  /* 0x0000000404047c20 */ /* 0x000fca0008410000 */
[C---:B------:R-:W-:Y:S01]  /*6030*/  HMMA.16816.F32.BF16 R48, R96.reuse, R50, RZ ;  /* 0x000000326030723c */ /* 0x040fe200000418ff */
[----:B------:R-:W-:Y:S07]  /*6040*/  MUFU.TANH R116, R57 ;  /* 0x0000003900747308 */ /* 0x000fee0000002400 */
[----:B------:R-:W-:Y:S01]  /*6050*/  HMMA.16816.F32.BF16 R40, R96, R42, RZ ;  /* 0x0000002a6028723c */ /* 0x000fe200000418ff */
[----:B------:R-:W-:Y:S07]  /*6060*/  MUFU.TANH R115, R58 ;  /* 0x0000003a00737308 */ /* 0x000fee0000002400 */
[----:B------:R-:W-:Y:S01]  /*6070*/  HMMA.16816.F32.BF16 R8, R92, R20, R8 ;  /* 0x000000145c08723c */ /* 0x000fe20000041808 */
[----:B------:R-:W-:Y:S07]  /*6080*/  MUFU.TANH R111, R63 ;  /* 0x0000003f006f7308 */ /* 0x000fee0000002400 */
[C---:B------:R-:W-:Y:S01]  /*6090*/  HMMA.16816.F32.BF16 R16, R96.reuse, R12, RZ ;  /* 0x0000000c6010723c */ /* 0x040fe200000418ff */
[----:B------:R-:W-:Y:S07]  /*60a0*/  MUFU.TANH R56, R56 ;  /* 0x0000003800387308 */ /* 0x000fee0000002400 */
[----:B------:R-:W-:Y:S01]  /*60b0*/  HMMA.16816.F32.BF16 R12, R96, R14, RZ ;  /* 0x0000000e600c723c */ /* 0x000fe200000418ff */
[----:B------:R-:W-:Y:S02]  /*60c0*/  MUFU.TANH R60, R60 ;  /* 0x0000003c003c7308 */ /* 0x000fe40000002400 */
[----:B------:R-:W-:Y:S01]  /*60d0*/  FMUL.FTZ R117, R10, UR4 ;  /* 0x000000040a757c20 */ /* 0x000fe20008410000 */
[----:B------:R-:W-:Y:S01]  /*60e0*/  FMUL.FTZ R10, R5, UR4 ;  /* 0x00000004050a7c20 */ /* 0x000fe20008410000 */
[----:B------:R-:W-:Y:S01]  /*60f0*/  FMUL.FTZ R8, R8, UR4 ;  /* 0x0000000408087c20 */ /* 0x000fe20008410000 */
[----:B------:R-:W-:Y:S01]  /*6100*/  FMUL.FTZ R9, R9, UR4 ;  /* 0x0000000409097c20 */ /* 0x000fe20008410000 */
[----:B------:R-:W-:Y:S01]  /*6110*/  FMUL.FTZ R11, R11, UR4 ;  /* 0x000000040b0b7c20 */ /* 0x000fe20008410000 */
[C---:B------:R-:W-:Y:S01]  /*6120*/  HMMA.16816.F32.BF16 R48, R92.reuse, R66, R48 ;  /* 0x000000425c30723c */ /* 0x040fe20000041830 */
[----:B------:R2:W-:Y:S07]  /*6130*/  MUFU.TANH R67, R4 ;  /* 0x0000000400437308 */ /* 0x0005ee0000002400 */
[C---:B-1----:R-:W-:Y:S01]  /*6140*/  HMMA.16816.F32.BF16 R40, R92.reuse, R86, R40 ;  /* 0x000000565c28723c */ /* 0x042fe20000041828 */
[----:B------:R-:W-:Y:S01]  /*6150*/  FMUL.FTZ R86, R6, UR4 ;  /* 0x0000000406567c20 */ /* 0x000fe20008410000 */
[----:B------:R-:W-:Y:S01]  /*6160*/  FMUL.FTZ R87, R7, UR4 ;  /* 0x0000000407577c20 */ /* 0x000fe20008410000 */
[----:B------:R-:W-:Y:S05]  /*6170*/  MUFU.TANH R122, R8 ;  /* 0x00000008007a7308 */ /* 0x000fea0000002400 */
[C---:B------:R-:W-:Y:S01]  /*6180*/  HMMA.16816.F32.BF16 R12, R92.reuse, R30, R12 ;  /* 0x0000001e5c0c723c */ /* 0x040fe2000004180c */
[----:B--2---:R-:W1:Y:S02]  /*6190*/  LDSM.16.M88.4 R4, [R109+0x1800] ;  /* 0x001800006d04783b */ /* 0x004e640000000200 */
[----:B------:R-:W-:Y:S01]  /*61a0*/  MUFU.TANH R120, R9 ;  /* 0x0000000900787308 */ /* 0x000fe20000002400 */
[----:B------:R-:W-:Y:S01]  /*61b0*/  FMUL.FTZ R50, R50, UR4 ;  /* 0x0000000432327c20 */ /* 0x000fe20008410000 */
[----:B------:R-:W-:Y:S01]  /*61c0*/  FMUL.FTZ R112, R48, UR4 ;  /* 0x0000000430707c20 */ /* 0x000fe20008410000 */
[----:B------:R-:W-:Y:S01]  /*61d0*/  FMUL.FTZ R114, R49, UR4 ;  /* 0x0000000431727c20 */ /* 0x000fe20008410000 */
[----:B------:R-:W-:Y:S01]  /*61e0*/  FMUL.FTZ R49, R51, UR4 ;  /* 0x0000000433317c20 */ /* 0x000fe20008410000 */
[----:B------:R-:W-:Y:S03]  /*61f0*/  HMMA.16816.F32.BF16 R16, R92, R28, R16 ;  /* 0x0000001c5c10723c */ /* 0x000fe60000041810 */
[----:B------:R-:W-:Y:S01]  /*6200*/  MUFU.TANH R117, R117 ;  /* 0x0000007500757308 */ /* 0x000fe20000002400 */
[----:B------:R-:W-:Y:S01]  /*6210*/  FMUL.FTZ R40, R40, UR4 ;  /* 0x0000000428287c20 */ /* 0x000fe20008410000 */
[----:B------:R-:W-:Y:S01]  /*6220*/  FMUL.FTZ R41, R41, UR4 ;  /* 0x0000000429297c20 */ /* 0x000fe20008410000 */
[----:B------:R-:W-:-:S02]  /*6230*/  FMUL.FTZ R43, R43, UR4 ;  /* 0x000000042b2b7c20 */ /* 0x000fc40008410000 */
[C---:B------:R-:W-:Y:S03]  /*6240*/  HMMA.16816.F32.BF16 R28, R96.reuse, R24, RZ ;  /* 0x00000018601c723c */ /* 0x040fe600000418ff */
[----:B------:R-:W-:Y:S01]  /*6250*/  FMUL.FTZ R66, R14, UR4 ;  /* 0x000000040e427c20 */ /* 0x000fe20008410000 */
[----:B------:R-:W-:Y:S04]  /*6260*/  MUFU.TANH R10, R10 ;  /* 0x0000000a000a7308 */ /* 0x000fe80000002400 */
[----:B------:R-:W-:Y:S03]  /*6270*/  HMMA.16816.F32.BF16 R24, R96, R26, RZ ;  /* 0x0000001a6018723c */ /* 0x000fe600000418ff */
        /* <DEDUP_REMOVED lines=8> */
[----:B------:R-:W-:Y:S01]  /*6300*/  MUFU.TANH R16, R16 ;  /* 0x0000001000107308 */ /* 0x000fe20000002400 */
[C---:B------:R-:W-:Y:S01]  /*6310*/  HMMA.16816.F32.BF16 R44, R92.reuse, R84, R44 ;  /* 0x000000545c2c723c */ /* 0x040fe2000004182c */
[----:B------:R-:W-:Y:S02]  /*6320*/  FMUL.FTZ R85, R15, UR4 ;  /* 0x000000040f557c20 */ /* 0x000fe40008410000 */
[----:B------:R-:W2:Y:S04]  /*6330*/  LDSM.16.M88.4 R12, [R109+0x1400] ;  /* 0x001400006d0c783b */ /* 0x000ea80000000200 */
[----:B------:R-:W-:Y:S01]  /*6340*/  MUFU.TANH R17, R17 ;  /* 0x0000001100117308 */ /* 0x000fe20000002400 */
[----:B-1----:R-:W-:Y:S03]  /*6350*/  HMMA.16816.F32.BF16 R28, R92, R4, R28 ;  /* 0x000000045c1c723c */ /* 0x002fe6000004181c */
[----:B------:R-:W-:-:S04]  /*6360*/  FMUL.FTZ R54, R54, UR4 ;  /* 0x0000000436367c20 */ /* 0x000fc80008410000 */
[----:B------:R-:W1:Y:S01]  /*6370*/  MUFU.TANH R18, R18 ;  /* 0x0000001200127308 */ /* 0x000e620000002400 */
[----:B------:R-:W-:Y:S01]  /*6380*/  HMMA.16816.F32.BF16 R24, R92, R6, R24 ;  /* 0x000000065c18723c */ /* 0x000fe20000041818 */
[----:B------:R-:W3:Y:S01]  /*6390*/  LDSM.16.M88.4 R4, [R109+0x1c00] ;  /* 0x001c00006d04783b */ /* 0x000ee20000000200 */
[----:B------:R-:W-:-:S04]  /*63a0*/  DEPBAR.LE SB0, 0x0 ;  /* 0x000080000000791a */ /* 0x000fc80000000000 */
[----:B------:R-:W-:Y:S01]  /*63b0*/  FMUL.FTZ R44, R44, UR4 ;  /* 0x000000042c2c7c20 */ /* 0x000fe20008410000 */
[----:B------:R-:W4:Y:S01]  /*63c0*/  MUFU.TANH R19, R19 ;  /* 0x0000001300137308 */ /* 0x000f220000002400 */
[----:B------:R-:W-:Y:S01]  /*63d0*/  HMMA.16816.F32.BF16 R36, R96, R32, RZ ;  /* 0x000000206024723c */ /* 0x000fe200000418ff */
[----:B------:R-:W-:Y:S02]  /*63e0*/  FMUL.FTZ R45, R45, UR4 ;  /* 0x000000042d2d7c20 */ /* 0x000fe40008410000 */
[----:B------:R-:W-:-:S04]  /*63f0*/  FMUL.FTZ R30, R30, UR4 ;  /* 0x000000041e1e7c20 */ /* 0x000fc80008410000 */
[----:B------:R-:W5:Y:S01]  /*6400*/  MUFU.TANH R64, R64 ;  /* 0x0000004000407308 */ /* 0x000f620000002400 */
[C---:B------:R-:W-:Y:S03]  /*6410*/  HMMA.16816.F32.BF16 R20, R96.reuse, R100, RZ ;  /* 0x000000646014723c */ /* 0x040fe600000418ff */
[----:B------:R-:W-:Y:S01]  /*6420*/  FMUL.FTZ R100, R24, UR4 ;  /* 0x0000000418647c20 */ /* 0x000fe20008410000 */
[----:B------:R-:W-:Y:S01]  /*6430*/  FMUL.FTZ R25, R25, UR4 ;  /* 0x0000000419197c20 */ /* 0x000fe20008410000 */
[----:B------:R-:W-:Y:S01]  /*6440*/  FMUL.FTZ R26, R26, UR4 ;  /* 0x000000041a1a7c20 */ /* 0x000fe20008410000 */
[----:B------:R-:W-:Y:S01]  /*6450*/  FMUL.FTZ R27, R27, UR4 ;  /* 0x000000041b1b7c20 */ /* 0x000fe20008410000 */
[----:B------:R-:W5:Y:S01]  /*6460*/  MUFU.TANH R65, R65 ;  /* 0x0000004100417308 */ /* 0x000f620000002400 */
[----:B------:R-:W-:Y:S07]  /*6470*/  HMMA.16816.F32.BF16 R32, R96, R34, RZ ;  /* 0x000000226020723c */ /* 0x000fee00000418ff */
[----:B------:R-:W5:Y:S01]  /*6480*/  MUFU.TANH R85, R85 ;  /* 0x0000005500557308 */ /* 0x000f620000002400 */
[----:B--2---:R-:W-:Y:S01]  /*6490*/  HMMA.16816.F32.BF16 R36, R92, R12, R36 ;  /* 0x0000000c5c24723c */ /* 0x004fe20000041824 */
[----:B------:R-:W-:-:S04]  /*64a0*/  IMAD R12, R3, 0x80, R110 ;  /* 0x00000080030c7824 */ /* 0x000fc800078e026e */
[----:B------:R-:W-:Y:S02]  /*64b0*/  VIADD R24, R12, 0xffffff50 ;  /* 0xffffff500c187836 */ /* 0x000fe40000000000 */
[----:B------:R4:W2:Y:S01]  /*64c0*/  MUFU.TANH R84, R11 ;  /* 0x0000000b00547308 */ /* 0x0008a20000002400 */
[----:B------:R-:W-:Y:S01]  /*64d0*/  HMMA.16816.F32.BF16 R96, R96, R102, RZ ;  /* 0x000000666060723c */ /* 0x000fe200000418ff */
[----:B------:R-:W-:Y:S01]  /*64e0*/  FMUL.FTZ R102, R52, UR4 ;  /* 0x0000000434667c20 */ /* 0x000fe20008410000 */
[----:B------:R-:W-:Y:S01]  /*64f0*/  FMUL.FTZ R52, R53, UR4 ;  /* 0x0000000435347c20 */ /* 0x000fe20008410000 */
[----:B------:R-:W-:Y:S01]  /*6500*/  FMUL.FTZ R53, R55, UR4 ;  /* 0x0000000437357c20 */ /* 0x000fe20008410000 */
[----:B------:R-:W-:Y:S01]  /*6510*/  FMUL.FTZ R55, R46, UR4 ;  /* 0x000000042e377c20 */ /* 0x000fe20008410000 */
[----:B------:R-:W-:Y:S02]  /*6520*/  FMUL.FTZ R46, R47, UR4 ;  /* 0x000000042f2e7c20 */ /* 0x000fe40008410000 */
[----:B------:R2:W-:Y:S01]  /*6530*/  MUFU.TANH R103, R54 ;  /* 0x0000003600677308 */ /* 0x0005e20000002400 */
[----:B---3--:R-:W-:Y:S01]  /*6540*/  HMMA.16816.F32.BF16 R20, R92, R4, R20 ;  /* 0x000000045c14723c */ /* 0x008fe20000041814 */
[----:B------:R-:W-:-:S02]  /*6550*/  VIADD R4, R12, 0xffffff00 ;  /* 0xffffff000c047836 */ /* 0x000fc40000000000 */
[----:B------:R-:W-:Y:S02]  /*6560*/  VIADD R5, R12, 0xffffff08 ;  /* 0xffffff080c057836 */ /* 0x000fe40000000000 */
[----:B------:R-:W-:Y:S01]  /*6570*/  FMUL.FTZ R36, R36, UR4 ;  /* 0x0000000424247c20 */ /* 0x000fe20008410000 */
[----:B------:R-:W-:Y:S01]  /*6580*/  FMUL.FTZ R39, R39, UR4 ;  /* 0x0000000427277c20 */ /* 0x000fe20008410000 */
[CC--:B------:R-:W-:Y:S01]  /*6590*/  ISETP.GE.AND P6, PT, R4.reuse, R107.reuse, PT ;  /* 0x0000006b0400720c */ /* 0x0c0fe20003fc6270 */
[----:B------:R-:W3:Y:S01]  /*65a0*/  MUFU.TANH R87, R87 ;  /* 0x0000005700577308 */ /* 0x000ee20000002400 */
[-C--:B------:R-:W-:Y:S01]  /*65b0*/  ISETP.GE.AND P5, PT, R4, R106.reuse, PT ;  /* 0x0000006a0400720c */ /* 0x080fe20003fa6270 */
[----:B------:R-:W-:Y:S01]  /*65c0*/  VIADD R4, R12, 0xffffff01 ;  /* 0xffffff010c047836 */ /* 0x000fe20000000000 */
[-C--:B------:R-:W-:Y:S01]  /*65d0*/  ISETP.GE.AND P1, PT, R5, R107.reuse, PT ;  /* 0x0000006b0500720c */ /* 0x080fe20003f26270 */
[C---:B------:R-:W-:Y:S01]  /*65e0*/  HMMA.16816.F32.BF16 R32, R92.reuse, R14, R32 ;  /* 0x0000000e5c20723c */ /* 0x040fe20000041820 */
[----:B-1----:R-:W-:Y:S01]  /*65f0*/  FSEL R9, R18, -INF , !P5 ;  /* 0xff80000012097808 */ /* 0x002fe20006800000 */
[----:B------:R-:W-:Y:S01]  /*6600*/  FMUL.FTZ R15, R61, UR4 ;  /* 0x000000043d0f7c20 */ /* 0x000fe20008410000 */
[CC--:B------:R-:W-:Y:S01]  /*6610*/  ISETP.GE.AND P3, PT, R4.reuse, R107.reuse, PT ;  /* 0x0000006b0400720c */ /* 0x0c0fe20003f66270 */
[----:B------:R-:W1:Y:S01]  /*6620*/  MUFU.TANH R86, R86 ;  /* 0x0000005600567308 */ /* 0x000e620000002400 */
[-C--:B------:R-:W-:Y:S01]  /*6630*/  ISETP.GE.AND P2, PT, R4, R106.reuse, PT ;  /* 0x0000006a0400720c */ /* 0x080fe20003f46270 */
[----:B------:R-:W-:Y:S01]  /*6640*/  FMUL.FTZ R18, R42, UR4 ;  /* 0x000000042a127c20 */ /* 0x000fe20008410000 */
[----:B------:R-:W-:Y:S01]  /*6650*/  FSEL R4, R16, -INF , !P6 ;  /* 0xff80000010047808 */ /* 0x000fe20007000000 */
[----:B------:R-:W-:Y:S01]  /*6660*/  FMUL.FTZ R42, R37, UR4 ;  /* 0x00000004252a7c20 */ /* 0x000fe20008410000 */
[-C--:B------:R-:W-:Y:S01]  /*6670*/  ISETP.GE.AND P6, PT, R5, R106.reuse, PT ;  /* 0x0000006a0500720c */ /* 0x080fe20003fc6270 */
[C---:B------:R-:W-:Y:S01]  /*6680*/  VIADD R5, R12.reuse, 0xffffff09 ;  /* 0xffffff090c057836 */ /* 0x040fe20000000000 */
[----:B------:R-:W-:Y:S01]  /*6690*/  FSEL R8, R17, -INF , !P3 ;  /* 0xff80000011087808 */ /* 0x000fe20005800000 */
[----:B------:R-:W1:Y:S01]  /*66a0*/  MUFU.TANH R15, R15 ;  /* 0x0000000f000f7308 */ /* 0x000e620000002400 */
[----:B----4-:R-:W-:Y:S01]  /*66b0*/  FSEL R11, R19, -INF , !P2 ;  /* 0xff800000130b7808 */ /* 0x010fe20005000000 */
[----:B------:R-:W-:Y:S01]  /*66c0*/  VIADD R19, R12, 0xffffff18 ;  /* 0xffffff180c137836 */ /* 0x000fe20000000000 */
[CC--:B------:R-:W-:Y:S01]  /*66d0*/  ISETP.GE.AND P5, PT, R5.reuse, R107.reuse, PT ;  /* 0x0000006b0500720c */ /* 0x0c0fe20003fa6270 */
[----:B------:R-:W-:Y:S01]  /*66e0*/  FMUL.FTZ R37, R38, UR4 ;  /* 0x0000000426257c20 */ /* 0x000fe20008410000 */
[-C--:B------:R-:W-:Y:S01]  /*66f0*/  ISETP.GE.AND P3, PT, R5, R106.reuse, PT ;  /* 0x0000006a0500720c */ /* 0x080fe20003f66270 */
[----:B------:R-:W-:Y:S01]  /*6700*/  VIADD R5, R12, 0xffffff10 ;  /* 0xffffff100c057836 */ /* 0x000fe20000000000 */
[----:B-----5:R-:W-:Y:S01]  /*6710*/  FSEL R14, R64, -INF , !P1 ;  /* 0xff800000400e7808 */ /* 0x020fe20004800000 */
[----:B------:R-:W4:Y:S01]  /*6720*/  MUFU.TANH R102, R102 ;  /* 0x0000006600667308 */ /* 0x000f220000002400 */
[----:B------:R-:W-:Y:S01]  /*6730*/  FSEL R13, R66, -INF , !P6 ;  /* 0xff800000420d7808 */ /* 0x000fe20007000000 */
[----:B------:R-:W-:Y:S01]  /*6740*/  FMUL.FTZ R33, R33, UR4 ;  /* 0x0000000421217c20 */ /* 0x000fe20008410000 */
[CC--:B------:R-:W-:Y:S01]  /*6750*/  ISETP.GE.AND P2, PT, R5.reuse, R107.reuse, PT ;  /* 0x0000006b0500720c */ /* 0x0c0fe20003f46270 */
[----:B------:R-:W-:Y:S01]  /*6760*/  FMUL.FTZ R34, R34, UR4 ;  /* 0x0000000422227c20 */ /* 0x000fe20008410000 */
[-C--:B------:R-:W-:Y:S01]  /*6770*/  ISETP.GE.AND P1, PT, R5, R106.reuse, PT ;  /* 0x0000006a0500720c */ /* 0x080fe20003f26270 */
[----:B------:R-:W-:Y:S01]  /*6780*/  VIADD R5, R12, 0xffffff11 ;  /* 0xffffff110c057836 */ /* 0x000fe20000000000 */
[----:B--2---:R-:W-:Y:S01]  /*6790*/  FSEL R54, R65, -INF , !P5 ;  /* 0xff80000041367808 */ /* 0x004fe20006800000 */
[----:B------:R-:W2:Y:S01]  /*67a0*/  MUFU.TANH R52, R52 ;  /* 0x0000003400347308 */ /* 0x000ea20000002400 */
[----:B------:R-:W-:Y:S01]  /*67b0*/  FSEL R122, R122, -INF , !P2 ;  /* 0xff8000007a7a7808 */ /* 0x000fe20005000000 */
[----:B------:R-:W-:Y:S01]  /*67c0*/  FMUL.FTZ R32, R32, UR4 ;  /* 0x0000000420207c20 */ /* 0x000fe20008410000 */
[CC--:B------:R-:W-:Y:S01]  /*67d0*/  ISETP.GE.AND P6, PT, R5.reuse, R107.reuse, PT ;  /* 0x0000006b0500720c */ /* 0x0c0fe20003fc6270 */
[----:B------:R-:W-:Y:S01]  /*67e0*/  HMMA.16816.F32.BF16 R96, R92, R6, R96 ;  /* 0x000000065c60723c */ /* 0x000fe20000041860 */
[-C--:B------:R-:W-:Y:S01]  /*67f0*/  ISETP.GE.AND P5, PT, R5, R106.reuse, PT ;  /* 0x0000006a0500720c */ /* 0x080fe20003fa6270 */
[----:B------:R-:W-:Y:S01]  /*6800*/  FMUL.FTZ R6, R23, UR4 ;  /* 0x0000000417067c20 */ /* 0x000fe20008410000 */
[----:B------:R-:W-:Y:S01]  /*6810*/  FSEL R5, R85, -INF , !P3 ;  /* 0xff80000055057808 */ /* 0x000fe20005800000 */
[----:B------:R5:W-:Y:S01]  /*6820*/  MUFU.TANH R101, R50 ;  /* 0x0000003200657308 */ /* 0x000be20000002400 */
[-C--:B------:R-:W-:Y:S01]  /*6830*/  ISETP.GE.AND P3, PT, R19, R107.reuse, PT ;  /* 0x0000006b1300720c */ /* 0x080fe20003f66270 */
[----:B------:R-:W-:Y:S01]  /*6840*/  FMUL.FTZ R35, R35, UR4 ;  /* 0x0000000423237c20 */ /* 0x000fe20008410000 */
[-C--:B------:R-:W-:Y:S01]  /*6850*/  ISETP.GE.AND P2, PT, R19, R106.reuse, PT ;  /* 0x0000006a1300720c */ /* 0x080fe20003f46270 */
[C---:B------:R-:W-:Y:S01]  /*6860*/  VIADD R19, R12.reuse, 0xffffff19 ;  /* 0xffffff190c137836 */ /* 0x040fe20000000000 */
[----:B------:R-:W-:Y:S01]  /*6870*/  FSEL R117, R117, -INF , !P1 ;  /* 0xff80000075757808 */ /* 0x000fe20004800000 */
[----:B------:R-:W-:Y:S01]  /*6880*/  VIADD R7, R12, 0xffffff61 ;  /* 0xffffff610c077836 */ /* 0x000fe20000000000 */
[----:B------:R-:W-:Y:S01]  /*6890*/  FSEL R120, R120, -INF , !P6 ;  /* 0xff80000078787808 */ /* 0x000fe20007000000 */
[----:B------:R-:W2:Y:S01]  /*68a0*/  MUFU.TANH R53, R53 ;  /* 0x0000003500357308 */ /* 0x000ea20000002400 */
[-C--:B------:R-:W-:Y:S01]  /*68b0*/  ISETP.GE.AND P1, PT, R19, R107.reuse, PT ;  /* 0x0000006b1300720c */ /* 0x080fe20003f26270 */
[----:B------:R-:W-:Y:S01]  /*68c0*/  FMUL.FTZ R21, R21, UR4 ;  /* 0x0000000415157c20 */ /* 0x000fe20008410000 */
[-C--:B------:R-:W-:Y:S01]  /*68d0*/  ISETP.GE.AND P6, PT, R19, R106.reuse, PT ;  /* 0x0000006a1300720c */ /* 0x080fe20003fc6270 */
[----:B------:R-:W-:Y:S01]  /*68e0*/  VIADD R19, R12, 0xffffff20 ;  /* 0xffffff200c137836 */ /* 0x000fe20000000000 */
[----:B------:R-:W-:Y:S01]  /*68f0*/  FSEL R65, R84, -INF , !P5 ;  /* 0xff80000054417808 */ /* 0x000fe20006800000 */
[----:B------:R-:W-:Y:S01]  /*6900*/  FMUL.FTZ R22, R22, UR4 ;  /* 0x0000000416167c20 */ /* 0x000fe20008410000 */
[----:B------:R-:W-:Y:S01]  /*6910*/  FSEL R58, R10, -INF , !P1 ;  /* 0xff8000000a3a7808 */ /* 0x000fe20004800000 */
[C---:B------:R-:W-:Y:S01]  /*6920*/  VIADD R10, R12.reuse, 0xffffff28 ;  /* 0xffffff280c0a7836 */ /* 0x040fe20000000000 */
[----:B------:R-:W-:Y:S01]  /*6930*/  ISETP.GE.AND P5, PT, R19, R107, PT ;  /* 0x0000006b1300720c */ /* 0x000fe20003fa6270 */
[----:B------:R-:W2:Y:S01]  /*6940*/  MUFU.TANH R112, R112 ;  /* 0x0000007000707308 */ /* 0x000ea20000002400 */
[----:B------:R-:W-:Y:S01]  /*6950*/  FSEL R64, R67, -INF , !P3 ;  /* 0xff80000043407808 */ /* 0x000fe20005800000 */
[----:B------:R-:W-:Y:S01]  /*6960*/  FMUL.FTZ R23, R99, UR4 ;  /* 0x0000000463177c20 */ /* 0x000fe20008410000 */
[----:B------:R-:W-:Y:S01]  /*6970*/  ISETP.GE.AND P3, PT, R19, R106, PT ;  /* 0x0000006a1300720c */ /* 0x000fe20003f66270 */
[----:B------:R-:W-:Y:S01]  /*6980*/  VIADD R19, R12, 0xffffff21 ;  /* 0xffffff210c137836 */ /* 0x000fe20000000000 */
[----:B---3--:R-:W-:-:S02]  /*6990*/  FSEL R63, R87, -INF , !P6 ;  /* 0xff800000573f7808 */ /* 0x008fc40007000000 */
[----:B------:R-:W-:Y:S01]  /*69a0*/  FSEL R118, R118, -INF , !P5 ;  /* 0xff80000076767808 */ /* 0x000fe20006800000 */
[----:B------:R3:W-:Y:S01]  /*69b0*/  MUFU.TANH R48, R44 ;  /* 0x0000002c00307308 */ /* 0x0007e20000002400 */
[CC--:B------:R-:W-:Y:S02]  /*69c0*/  ISETP.GE.AND P6, PT, R10.reuse, R107.reuse, PT ;  /* 0x0000006b0a00720c */ /* 0x0c0fe40003fc6270 */
[-C--:B------:R-:W-:Y:S01]  /*69d0*/  ISETP.GE.AND P5, PT, R10, R106.reuse, PT ;  /* 0x0000006a0a00720c */ /* 0x080fe20003fa6270 */
[----:B------:R-:W-:Y:S01]  /*69e0*/  VIADD R10, R12, 0xffffff29 ;  /* 0xffffff290c0a7836 */ /* 0x000fe20000000000 */
[----:B-1----:R-:W-:Y:S01]  /*69f0*/  FSEL R85, R86, -INF , !P2 ;  /* 0xff80000056557808 */ /* 0x002fe20005000000 */
[----:B------:R-:W-:Y:S01]  /*6a00*/  FMUL.FTZ R86, R28, UR4 ;  /* 0x000000041c567c20 */ /* 0x000fe20008410000 */
[CC--:B------:R-:W-:Y:S01]  /*6a10*/  ISETP.GE.AND P2, PT, R19.reuse, R107.reuse, PT ;  /* 0x0000006b1300720c */ /* 0x0c0fe20003f46270 */
[----:B------:R-:W1:Y:S01]  /*6a20*/  MUFU.TANH R114, R114 ;  /* 0x0000007200727308 */ /* 0x000e620000002400 */
[----:B------:R-:W-:Y:S01]  /*6a30*/  ISETP.GE.AND P1, PT, R19, R106, PT ;  /* 0x0000006a1300720c */ /* 0x000fe20003f26270 */
[----:B------:R-:W-:Y:S01]  /*6a40*/  VIADD R19, R12, 0xffffff31 ;  /* 0xffffff310c137836 */ /* 0x000fe20000000000 */
[----:B------:R-:W-:Y:S01]  /*6a50*/  FSEL R113, R113, -INF , !P3 ;  /* 0xff80000071717808 */ /* 0x000fe20005800000 */
[----:B------:R-:W-:Y:S01]  /*6a60*/  FMUL.FTZ R28, R29, UR4 ;  /* 0x000000041d1c7c20 */ /* 0x000fe20008410000 */
[----:B------:R-:W-:Y:S01]  /*6a70*/  ISETP.GE.AND P3, PT, R10, R107, PT ;  /* 0x0000006b0a00720c */ /* 0x000fe20003f66270 */
[----:B------:R-:W-:Y:S01]  /*6a80*/  FMUL.FTZ R29, R31, UR4 ;  /* 0x000000041f1d7c20 */ /* 0x000fe20008410000 */
[----:B-----5:R-:W-:Y:S01]  /*6a90*/  FSEL R50, R15, -INF , !P2 ;  /* 0xff8000000f327808 */ /* 0x020fe20005000000 */
[----:B------:R-:W-:Y:S01]  /*6aa0*/  VIADD R15, R12, 0xffffff30 ;  /* 0xffffff300c0f7836 */ /* 0x000fe20000000000 */
[----:B------:R-:W-:Y:S01]  /*6ab0*/  FSEL R115, R115, -INF , !P5 ;  /* 0xff80000073737808 */ /* 0x000fe20006800000 */
[----:B------:R-:W5:Y:S01]  /*6ac0*/  MUFU.TANH R49, R49 ;  /* 0x0000003100317308 */ /* 0x000f620000002400 */
[----:B------:R-:W-:-:S02]  /*6ad0*/  FSEL R116, R116, -INF , !P3 ;  /* 0xff80000074747808 */ /* 0x000fc40005800000 */
[----:B------:R-:W-:Y:S02]  /*6ae0*/  FSEL R111, R111, -INF , !P1 ;  /* 0xff8000006f6f7808 */ /* 0x000fe40004800000 */
[CC--:B------:R-:W-:Y:S02]  /*6af0*/  ISETP.GE.AND P5, PT, R19.reuse, R107.reuse, PT ;  /* 0x0000006b1300720c */ /* 0x0c0fe40003fa6270 */
[-C--:B------:R-:W-:Y:S01]  /*6b00*/  ISETP.GE.AND P3, PT, R19, R106.reuse, PT ;  /* 0x0000006a1300720c */ /* 0x080fe20003f66270 */
[----:B------:R-:W-:Y:S01]  /*6b10*/  VIADD R19, R12, 0xffffff38 ;  /* 0xffffff380c137836 */ /* 0x000fe20000000000 */
[----:B------:R-:W-:Y:S01]  /*6b20*/  ISETP.GE.AND P2, PT, R10, R106, PT ;  /* 0x0000006a0a00720c */ /* 0x000fe20003f46270 */
[----:B------:R-:W5:Y:S01]  /*6b30*/  MUFU.TANH R55, R55 ;  /* 0x0000003700377308 */ /* 0x000f620000002400 */
[----:B------:R-:W-:Y:S02]  /*6b40*/  ISETP.GE.AND P1, PT, R15, R107, PT ;  /* 0x0000006b0f00720c */ /* 0x000fe40003f26270 */
[----:B------:R-:W-:-:S02]  /*6b50*/  FSEL R67, R56, -INF , !P2 ;  /* 0xff80000038437808 */ /* 0x000fc40005000000 */
[----:B----4-:R-:W-:Y:S02]  /*6b60*/  FSEL R102, R102, -INF , !P1 ;  /* 0xff80000066667808 */ /* 0x010fe40004800000 */
[----:B---3--:R-:W-:Y:S01]  /*6b70*/  FSEL R44, R60, -INF , !P6 ;  /* 0xff8000003c2c7808 */ /* 0x008fe20007000000 */
[----:B------:R3:W4:Y:S01]  /*6b80*/  MUFU.TANH R16, R40 ;  /* 0x0000002800107308 */ /* 0x0007220000002400 */
[C---:B------:R-:W-:Y:S02]  /*6b90*/  ISETP.GE.AND P2, PT, R19.reuse, R107, PT ;  /* 0x0000006b1300720c */ /* 0x040fe40003f46270 */
[-C--:B------:R-:W-:Y:S01]  /*6ba0*/  ISETP.GE.AND P1, PT, R19, R106.reuse, PT ;  /* 0x0000006a1300720c */ /* 0x080fe20003f26270 */
[----:B------:R-:W-:Y:S01]  /*6bb0*/  VIADD R19, R12, 0xffffff39 ;  /* 0xffffff390c137836 */ /* 0x000fe20000000000 */
[----:B------:R-:W-:Y:S02]  /*6bc0*/  ISETP.GE.AND P6, PT, R15, R106, PT ;  /* 0x0000006a0f00720c */ /* 0x000fe40003fc6270 */
[----:B--2---:R-:W-:Y:S01]  /*6bd0*/  FSEL R110, R52, -INF , !P5 ;  /* 0xff800000346e7808 */ /* 0x004fe20006800000 */
[----:B------:R-:W2:Y:S01]  /*6be0*/  MUFU.TANH R45, R45 ;  /* 0x0000002d002d7308 */ /* 0x000ea20000002400 */
[----:B------:R-:W-:-:S02]  /*6bf0*/  FSEL R103, R103, -INF , !P6 ;  /* 0xff80000067677808 */ /* 0x000fc40007000000 */
[CC--:B------:R-:W-:Y:S02]  /*6c00*/  ISETP.GE.AND P6, PT, R19.reuse, R107.reuse, PT ;  /* 0x0000006b1300720c */ /* 0x0c0fe40003fc6270 */
[-C--:B------:R-:W-:Y:S01]  /*6c10*/  ISETP.GE.AND P5, PT, R19, R106.reuse, PT ;  /* 0x0000006a1300720c */ /* 0x080fe20003fa6270 */
[----:B------:R-:W-:Y:S01]  /*6c20*/  VIADD R19, R12, 0xffffff40 ;  /* 0xffffff400c137836 */ /* 0x000fe20000000000 */
[----:B------:R-:W-:Y:S01]  /*6c30*/  FSEL R109, R53, -INF , !P3 ;  /* 0xff800000356d7808 */ /* 0x000fe20005800000 */
[----:B------:R-:W2:Y:S01]  /*6c40*/  MUFU.TANH R46, R46 ;  /* 0x0000002e002e7308 */ /* 0x000ea20000002400 */
[----:B------:R-:W-:Y:S01]  /*6c50*/  FSEL R112, R112, -INF , !P2 ;  /* 0xff80000070707808 */ /* 0x000fe20005000000 */
[----:B---3--:R-:W-:Y:S01]  /*6c60*/  FMUL.FTZ R40, R20, UR4 ;  /* 0x0000000414287c20 */ /* 0x008fe20008410000 */
[C---:B------:R-:W-:Y:S01]  /*6c70*/  ISETP.GE.AND P3, PT, R19.reuse, R107, PT ;  /* 0x0000006b1300720c */ /* 0x040fe20003f66270 */
[C---:B------:R-:W-:Y:S01]  /*6c80*/  VIADD R20, R12.reuse, 0xffffff60 ;  /* 0xffffff600c147836 */ /* 0x040fe20000000000 */
[----:B------:R-:W-:Y:S01]  /*6c90*/  ISETP.GE.AND P2, PT, R19, R106, PT ;  /* 0x0000006a1300720c */ /* 0x000fe20003f46270 */
[----:B------:R-:W-:Y:S01]  /*6ca0*/  VIADD R19, R12, 0xffffff41 ;  /* 0xffffff410c137836 */ /* 0x000fe20000000000 */
[----:B------:R-:W-:Y:S01]  /*6cb0*/  FSEL R101, R101, -INF , !P1 ;  /* 0xff80000065657808 */ /* 0x000fe20004800000 */
[----:B------:R-:W-:Y:S01]  /*6cc0*/  MUFU.TANH R17, R41 ;  /* 0x0000002900117308 */ /* 0x000fe20000002400 */
[----:B-1----:R-:W-:-:S02]  /*6cd0*/  FSEL R114, R114, -INF , !P6 ;  /* 0xff80000072727808 */ /* 0x002fc40007000000 */
[CC--:B------:R-:W-:Y:S02]  /*6ce0*/  ISETP.GE.AND P1, PT, R19.reuse, R107.reuse, PT ;  /* 0x0000006b1300720c */ /* 0x0c0fe40003f26270 */
[-C--:B------:R-:W-:Y:S01]  /*6cf0*/  ISETP.GE.AND P6, PT, R19, R106.reuse, PT ;  /* 0x0000006a1300720c */ /* 0x080fe20003fc6270 */
[----:B------:R-:W-:Y:S01]  /*6d00*/  VIADD R19, R12, 0xffffff48 ;  /* 0xffffff480c137836 */ /* 0x000fe20000000000 */
[----:B-----5:R-:W-:Y:S01]  /*6d10*/  FSEL R87, R49, -INF , !P5 ;  /* 0xff80000031577808 */ /* 0x020fe20006800000 */
[----:B------:R-:W1:Y:S01]  /*6d20*/  MUFU.TANH R18, R18 ;  /* 0x0000001200127308 */ /* 0x000e620000002400 */
[----:B------:R-:W-:Y:S02]  /*6d30*/  FSEL R84, R48, -INF , !P3 ;  /* 0xff80000030547808 */ /* 0x000fe40005800000 */
[CC--:B------:R-:W-:Y:S02]  /*6d40*/  ISETP.GE.AND P5, PT, R19.reuse, R107.reuse, PT ;  /* 0x0000006b1300720c */ /* 0x0c0fe40003fa6270 */
[----:B------:R-:W-:Y:S01]  /*6d50*/  ISETP.GE.AND P3, PT, R19, R106, PT ;  /* 0x0000006a1300720c */ /* 0x000fe20003f66270 */
[----:B------:R-:W-:Y:S01]  /*6d60*/  VIADD R19, R12, 0xffffff49 ;  /* 0xffffff490c137836 */ /* 0x000fe20000000000 */
[----:B------:R-:W-:Y:S01]  /*6d70*/  FSEL R55, R55, -INF , !P2 ;  /* 0xff80000037377808 */ /* 0x000fe20005000000 */
[----:B------:R-:W3:Y:S01]  /*6d80*/  MUFU.TANH R51, R43 ;  /* 0x0000002b00337308 */ /* 0x000ee20000002400 */
[----:B----4-:R-:W-:Y:S01]  /*6d90*/  FSEL R52, R16, -INF , !P5 ;  /* 0xff80000010347808 */ /* 0x010fe20006800000 */
[----:B------:R-:W-:Y:S01]  /*6da0*/  VIADD R16, R12, 0xffffff51 ;  /* 0xffffff510c107836 */ /* 0x000fe20000000000 */
[----:B------:R-:W-:-:S02]  /*6db0*/  ISETP.GE.AND P2, PT, R19, R107, PT ;  /* 0x0000006b1300720c */ /* 0x000fc40003f46270 */
[----:B--2---:R-:W-:Y:S02]  /*6dc0*/  FSEL R56, R45, -INF , !P1 ;  /* 0xff8000002d387808 */ /* 0x004fe40004800000 */
[-C--:B------:R-:W-:Y:S01]  /*6dd0*/  ISETP.GE.AND P1, PT, R19, R106.reuse, PT ;  /* 0x0000006a1300720c */ /* 0x080fe20003f26270 */
[----:B------:R-:W2:Y:S01]  /*6de0*/  MUFU.TANH R36, R36 ;  /* 0x0000002400247308 */ /* 0x000ea20000002400 */
[----:B------:R-:W-:Y:S02]  /*6df0*/  FSEL R19, R46, -INF , !P6 ;  /* 0xff8000002e137808 */ /* 0x000fe40007000000 */
[----:B-1----:R-:W-:Y:S02]  /*6e00*/  FSEL R53, R18, -INF , !P3 ;  /* 0xff80000012357808 */ /* 0x002fe40005800000 */
[----:B------:R-:W-:Y:S02]  /*6e10*/  FSEL R46, R17, -INF , !P2 ;  /* 0xff800000112e7808 */ /* 0x000fe40005000000 */
[CC--:B------:R-:W-:Y:S01]  /*6e20*/  ISETP.GE.AND P3, PT, R16.reuse, R107.reuse, PT ;  /* 0x0000006b1000720c */ /* 0x0c0fe20003f66270 */
[----:B------:R-:W1:Y:S01]  /*6e30*/  MUFU.TANH R37, R37 ;  /* 0x0000002500257308 */ /* 0x000e620000002400 */
[----:B------:R-:W-:Y:S01]  /*6e40*/  ISETP.GE.AND P2, PT, R16, R106, PT ;  /* 0x0000006a1000720c */ /* 0x000fe20003f46270 */
[----:B------:R-:W-:Y:S01]  /*6e50*/  VIADD R16, R12, 0xffffff58 ;  /* 0xffffff580c107836 */ /* 0x000fe20000000000 */
[----:B------:R-:W-:-:S02]  /*6e60*/  ISETP.GE.AND P6, PT, R24, R107, PT ;  /* 0x0000006b1800720c */ /* 0x000fc40003fc6270 */
[----:B---3--:R-:W-:Y:S02]  /*6e70*/  FSEL R51, R51, -INF , !P1 ;  /* 0xff80000033337808 */ /* 0x008fe40004800000 */
[----:B------:R-:W-:Y:S01]  /*6e80*/  ISETP.GE.AND P1, PT, R16, R107, PT ;  /* 0x0000006b1000720c */ /* 0x000fe20003f26270 */
[----:B------:R-:W3:Y:S01]  /*6e90*/  MUFU.TANH R10, R33 ;  /* 0x00000021000a7308 */ /* 0x000ee20000002400 */
[----:B--2---:R-:W-:Y:S02]  /*6ea0*/  FSEL R18, R36, -INF , !P6 ;  /* 0xff80000024127808 */ /* 0x004fe40007000000 */
[-C--:B------:R-:W-:Y:S01]  /*6eb0*/  ISETP.GE.AND P6, PT, R16, R106.reuse, PT ;  /* 0x0000006a1000720c */ /* 0x080fe20003fc6270 */
[----:B------:R-:W-:Y:S01]  /*6ec0*/  VIADD R16, R12, 0xffffff59 ;  /* 0xffffff590c107836 */ /* 0x000fe20000000000 */
[----:B------:R-:W-:-:S03]  /*6ed0*/  ISETP.GE.AND P5, PT, R24, R106, PT ;  /* 0x0000006a1800720c */ /* 0x000fc60003fa6270 */
[----:B------:R-:W2:Y:S01]  /*6ee0*/  MUFU.TANH R15, R34 ;  /* 0x00000022000f7308 */ /* 0x000ea20000002400 */
[----:B-1----:R-:W-:Y:S02]  /*6ef0*/  FSEL R17, R37, -INF , !P5 ;  /* 0xff80000025117808 */ /* 0x002fe40006800000 */
[----:B------:R-:W-:-:S05]  /*6f00*/  ISETP.GE.AND P5, PT, R16, R107, PT ;  /* 0x0000006b1000720c */ /* 0x000fca0003fa6270 */
[----:B------:R-:W1:Y:S01]  /*6f10*/  MUFU.TANH R66, R32 ;  /* 0x0000002000427308 */ /* 0x000e620000002400 */
[----:B---3--:R-:W-:Y:S01]  /*6f20*/  FSEL R92, R10, -INF , !P5 ;  /* 0xff8000000a5c7808 */ /* 0x008fe20006800000 */
[----:B------:R-:W-:Y:S01]  /*6f30*/  VIADD R10, R12, 0xffffff68 ;  /* 0xffffff680c0a7836 */ /* 0x000fe20000000000 */
[----:B------:R-:W-:-:S05]  /*6f40*/  ISETP.GE.AND P5, PT, R7, R106, PT ;  /* 0x0000006a0700720c */ /* 0x000fca0003fa6270 */
[----:B------:R-:W3:Y:S01]  /*6f50*/  MUFU.TANH R43, R39 ;  /* 0x00000027002b7308 */ /* 0x000ee20000002400 */
[----:B--2---:R-:W-:Y:S02]  /*6f60*/  FSEL R49, R15, -INF , !P6 ;  /* 0xff8000000f317808 */ /* 0x004fe40007000000 */
[----:B------:R-:W-:Y:S01]  /*6f70*/  ISETP.GE.AND P6, PT, R7, R107, PT ;  /* 0x0000006b0700720c */ /* 0x000fe20003fc6270 */
[----:B------:R-:W-:-:S04]  /*6f80*/  VIADD R7, R12, 0xffffff69 ;  /* 0xffffff690c077836 */ /* 0x000fc80000000000 */
[----:B------:R-:W-:Y:S01]  /*6f90*/  MUFU.TANH R28, R28 ;  /* 0x0000001c001c7308 */ /* 0x000fe20000002400 */
[----:B-1----:R-:W-:Y:S02]  /*6fa0*/  FSEL R66, R66, -INF , !P1 ;  /* 0xff80000042427808 */ /* 0x002fe40004800000 */
[----:B------:R-:W-:-:S05]  /*6fb0*/  ISETP.GE.AND P1, PT, R20, R106, PT ;  /* 0x0000006a1400720c */ /* 0x000fca0003f26270 */
[----:B------:R1:W2:Y:S01]  /*6fc0*/  MUFU.TANH R39, R30 ;  /* 0x0000001e00277308 */ /* 0x0002a20000002400 */
[----:B---3--:R-:W-:Y:S02]  /*6fd0*/  FSEL R43, R43, -INF , !P2 ;  /* 0xff8000002b2b7808 */ /* 0x008fe40005000000 */
[----:B------:R-:W-:-:S05]  /*6fe0*/  ISETP.GE.AND P2, PT, R20, R107, PT ;  /* 0x0000006b1400720c */ /* 0x000fca0003f46270 */
[----:B------:R-:W3:Y:S08]  /*6ff0*/  MUFU.TANH R42, R42 ;  /* 0x0000002a002a7308 */ /* 0x000ef00000002400 */
[----:B------:R4:W5:Y:S01]  /*7000*/  MUFU.TANH R48, R25 ;  /* 0x0000001900307308 */ /* 0x0009620000002400 */
[----:B-1----:R-:W-:Y:S01]  /*7010*/  FMUL.FTZ R30, R96, UR4 ;  /* 0x00000004601e7c20 */ /* 0x002fe20008410000 */
[----:B--2---:R-:W-:-:S02]  /*7020*/  FSEL R39, R39, -INF , !P1 ;  /* 0xff80000027277808 */ /* 0x004fc40004800000 */
[----:B------:R-:W-:Y:S02]  /*7030*/  FSEL R96, R28, -INF , !P6 ;  /* 0xff8000001c607808 */ /* 0x000fe40007000000 */
[C---:B------:R-:W-:Y:S02]  /*7040*/  ISETP.GE.AND P1, PT, R7.reuse, R107, PT ;  /* 0x0000006b0700720c */ /* 0x040fe40003f26270 */
[----:B------:R-:W1:Y:S01]  /*7050*/  MUFU.TANH R86, R86 ;  /* 0x0000005600567308 */ /* 0x000e620000002400 */
[-C--:B------:R-:W-:Y:S01]  /*7060*/  ISETP.GE.AND P6, PT, R7, R106.reuse, PT ;  /* 0x0000006a0700720c */ /* 0x080fe20003fc6270 */
[----:B------:R-:W-:Y:S01]  /*7070*/  VIADD R7, R12, 0xffffff71 ;  /* 0xffffff710c077836 */ /* 0x000fe20000000000 */
[----:B---3--:R-:W-:Y:S02]  /*7080*/  FSEL R42, R42, -INF , !P3 ;  /* 0xff8000002a2a7808 */ /* 0x008fe40005800000 */
[----:B------:R-:W-:-:S03]  /*7090*/  ISETP.GE.AND P3, PT, R16, R106, PT ;  /* 0x0000006a1000720c */ /* 0x000fc60003f66270 */
[----:B------:R-:W2:Y:S01]  /*70a0*/  MUFU.TANH R29, R29 ;  /* 0x0000001d001d7308 */ /* 0x000ea20000002400 */
[----:B----4-:R-:W-:Y:S01]  /*70b0*/  FMUL.FTZ R25, R98, UR4 ;  /* 0x0000000462197c20 */ /* 0x010fe20008410000 */
[----:B-----5:R-:W-:Y:S02]  /*70c0*/  FSEL R48, R48, -INF , !P1 ;  /* 0xff80000030307808 */ /* 0x020fe40004800000 */
[----:B------:R-:W-:-:S04]  /*70d0*/  ISETP.GE.AND P1, PT, R7, R106, PT ;  /* 0x0000006a0700720c */ /* 0x000fc80003f26270 */
[----:B------:R-:W3:Y:S01]  /*70e0*/  MUFU.TANH R47, R35 ;  /* 0x00000023002f7308 */ /* 0x000ee20000002400 */
[----:B-1----:R-:W-:Y:S02]  /*70f0*/  FSEL R86, R86, -INF , !P2 ;  /* 0xff80000056567808 */ /* 0x002fe40005000000 */
[----:B------:R-:W-:-:S05]  /*7100*/  ISETP.GE.AND P2, PT, R10, R106, PT ;  /* 0x0000006a0a00720c */ /* 0x000fca0003f46270 */
[----:B------:R-:W1:Y:S01]  /*7110*/  MUFU.TANH R6, R6 ;  /* 0x0000000600067308 */ /* 0x000e620000002400 */
[----:B--2---:R-:W-:-:S07]  /*7120*/  FSEL R37, R29, -INF , !P5 ;  /* 0xff8000001d257808 */ /* 0x004fce0006800000 */
[----:B------:R2:W4:Y:S01]  /*7130*/  MUFU.TANH R35, R26 ;  /* 0x0000001a00237308 */ /* 0x0005220000002400 */
[----:B---3--:R-:W-:Y:S02]  /*7140*/  FSEL R47, R47, -INF , !P3 ;  /* 0xff8000002f2f7808 */ /* 0x008fe40005800000 */
[----:B------:R-:W-:Y:S01]  /*7150*/  ISETP.GE.AND P3, PT, R10, R107, PT ;  /* 0x0000006b0a00720c */ /* 0x000fe20003f66270 */
[----:B------:R-:W-:-:S04]  /*7160*/  VIADD R10, R12, 0xffffff70 ;  /* 0xffffff700c0a7836 */ /* 0x000fc80000000000 */
[----:B------:R-:W3:Y:S01]  /*7170*/  MUFU.TANH R100, R100 ;  /* 0x0000006400647308 */ /* 0x000ee20000002400 */
[----:B-1----:R-:W-:Y:S02]  /*7180*/  FSEL R29, R6, -INF , !P1 ;  /* 0xff800000061d7808 */ /* 0x002fe40004800000 */
[----:B------:R-:W-:-:S05]  /*7190*/  ISETP.GE.AND P5, PT, R10, R107, PT ;  /* 0x0000006b0a00720c */ /* 0x000fca0003fa6270 */
[----:B------:R-:W1:Y:S01]  /*71a0*/  MUFU.TANH R33, R27 ;  /* 0x0000001b00217308 */ /* 0x000e620000002400 */
[----:B--2---:R-:W-:Y:S01]  /*71b0*/  FMUL.FTZ R26, R97, UR4 ;  /* 0x00000004611a7c20 */ /* 0x004fe20008410000 */
[----:B----4-:R-:W-:Y:S02]  /*71c0*/  FSEL R35, R35, -INF , !P2 ;  /* 0xff80000023237808 */ /* 0x010fe40005000000 */
[----:B------:R-:W-:Y:S01]  /*71d0*/  ISETP.GE.AND P2, PT, R7, R107, PT ;  /* 0x0000006b0700720c */ /* 0x000fe20003f46270 */
[C---:B------:R-:W-:Y:S02]  /*71e0*/  VIADD R7, R12.reuse, 0xffffff78 ;  /* 0xffffff780c077836 */ /* 0x040fe40000000000 */
[----:B------:R-:W-:Y:S01]  /*71f0*/  VIADD R12, R12, 0xffffff79 ;  /* 0xffffff790c0c7836 */ /* 0x000fe20000000000 */
[----:B------:R-:W2:Y:S01]  /*7200*/  MUFU.TANH R40, R40 ;  /* 0x0000002800287308 */ /* 0x000ea20000002400 */
[----:B---3--:R-:W-:Y:S02]  /*7210*/  FSEL R100, R100, -INF , !P3 ;  /* 0xff80000064647808 */ /* 0x008fe40005800000 */
[----:B------:R-:W-:-:S05]  /*7220*/  ISETP.GE.AND P3, PT, R10, R106, PT ;  /* 0x0000006a0a00720c */ /* 0x000fca0003f66270 */
[----:B------:R3:W4:Y:S01]  /*7230*/  MUFU.TANH R16, R21 ;  /* 0x0000001500107308 */ /* 0x0007220000002400 */
[----:B-1----:R-:W-:Y:S02]  /*7240*/  FSEL R33, R33, -INF , !P6 ;  /* 0xff80000021217808 */ /* 0x002fe40007000000 */
[----:B------:R-:W-:-:S05]  /*7250*/  ISETP.GE.AND P6, PT, R7, R107, PT ;  /* 0x0000006b0700720c */ /* 0x000fca0003fc6270 */
[----:B------:R-:W1:Y:S01]  /*7260*/  MUFU.TANH R27, R22 ;  /* 0x00000016001b7308 */ /* 0x000e620000002400 */
[----:B--2---:R-:W-:Y:S02]  /*7270*/  FSEL R40, R40, -INF , !P5 ;  /* 0xff80000028287808 */ /* 0x004fe40006800000 */
[----:B------:R-:W-:-:S05]  /*7280*/  ISETP.GE.AND P5, PT, R12, R107, PT ;  /* 0x0000006b0c00720c */ /* 0x000fca0003fa6270 */
[----:B------:R-:W2:Y:S01]  /*7290*/  MUFU.TANH R30, R30 ;  /* 0x0000001e001e7308 */ /* 0x000ea20000002400 */
[----:B---3--:R-:W-:Y:S01]  /*72a0*/  VIADD R21, R3, 0xfffffffe ;  /* 0xfffffffe03157836 */ /* 0x008fe20000000000 */
[----:B----4-:R-:W-:Y:S01]  /*72b0*/  FSEL R16, R16, -INF , !P2 ;  /* 0xff80000010107808 */ /* 0x010fe20005000000 */
[----:B------:R-:W-:Y:S01]  /*72c0*/  BAR.SYNC.DEFER_BLOCKING 0x0 ;  /* 0x0000000000007b1d */ /* 0x000fe20000010000 */
[----:B------:R-:W-:Y:S02]  /*72d0*/  ISETP.GE.AND P2, PT, R12, R106, PT ;  /* 0x0000006a0c00720c */ /* 0x000fe40003f46270 */
[----:B------:R-:W-:-:S03]  /*72e0*/  ISETP.GT.AND P1, PT, R21, R138, PT ;  /* 0x0000008a1500720c */ /* 0x000fc60003f24270 */
        /* <DEDUP_REMOVED lines=18> */
[-C--:B-1----:R-:W-:Y:S02]  /*7410*/  IABS R6, R7.reuse ;  /* 0x0000000700067213 */ /* 0x082fe40000000000 */
[----:B------:R-:W-:Y:S02]  /*7420*/  LOP3.LUT R22, R22, R7, RZ, 0x3c, !PT ;  /* 0x0000000716167212 */ /* 0x000fe400078e3cff */
[----:B------:R-:W1:Y:S08]  /*7430*/  I2F.RP R12, R6 ;  /* 0x00000006000c7306 */ /* 0x000e700000209400 */
[----:B-1----:R-:W1:Y:S02]  /*7440*/  MUFU.RCP R60, R12 ;  /* 0x0000000c003c7308 */ /* 0x002e640000001000 */
[----:B-1----:R-:W-:Y:S01]  /*7450*/  VIADD R60, R60, 0xffffffe ;  /* 0x0ffffffe3c3c7836 */ /* 0x002fe20000000000 */
[----:B------:R-:W-:-:S02]  /*7460*/  IABS R12, R28 ;  /* 0x0000001c000c7213 */ /* 0x000fc40000000000 */
[----:B------:R-:W-:-:S03]  /*7470*/  LOP3.LUT R28, R28, R7, RZ, 0x3c, !PT ;  /* 0x000000071c1c7212 */ /* 0x000fc600078e3cff */
[----:B------:R-:W1:Y:S01]  /*7480*/  F2I.FTZ.U32.TRUNC.NTZ R61, R60 ;  /* 0x0000003c003d7305 */ /* 0x000e62000021f000 */
[----:B------:R-:W-:Y:S02]  /*7490*/  ISETP.GE.AND P3, PT, R28, RZ, PT ;  /* 0x000000ff1c00720c */ /* 0x000fe40003f66270 */
        /* <DEDUP_REMOVED lines=47> */
.L_x_3575:
[----:B------:R-:W-:Y:S01]  /*7790*/  UMOV UR4, URZ ;  /* 0x000000ff00047c82 */ /* 0x000fe20008000000 */
[----:B------:R-:W-:Y:S01]  /*77a0*/  IMAD.SHL.U32 R6, R104, 0x80, RZ ;  /* 0x0000008068067824 */ /* 0x000fe200078e00ff */
[----:B------:R-:W-:-:S05]  /*77b0*/  IADD3 R7, P1, PT, RZ, -UR4, RZ ;  /* 0x80000004ff077c10 */ /* 0x000fca000ff3e0ff */
[----:B------:R-:W-:-:S05]  /*77c0*/  IMAD.X R6, RZ, RZ, ~R6, P1 ;  /* 0x000000ffff067224 */ /* 0x000fca00008e0e06 */
[----:B------:R-:W-:-:S04]  /*77d0*/  SHF.R.S64 R7, R7, 0x1f, R6 ;  /* 0x0000001f07077819 */ /* 0x000fc80000001006 */
[----:B------:R-:W-:-:S04]  /*77e0*/  IADD3 R140, P1, PT, R7, R140, RZ ;  /* 0x0000008c078c7210 */ /* 0x000fc80007f3e0ff */
[----:B------:R-:W-:-:S09]  /*77f0*/  LEA.HI.X.SX32 R139, R6, R139, 0x1, P1 ;  /* 0x0000008b068b7211 */ /* 0x000fd200008f0eff */
.L_x_3576:
        /* <DEDUP_REMOVED lines=35> */
.L_x_3578:
[----:B------:R-:W-:Y:S05]  /*7a30*/  BSYNC.RECONVERGENT B0 ;  /* 0x0000000000007941 */ /* 0x000fea0003800200 */
.L_x_3577:
[----:B------:R-:W0:Y:S02]  /*7a40*/  LDGDEPBAR ;  /* 0x00000000000079af */ /* 0x000e240000000000 */
.L_x_3574:
[----:B------:R-:W-:Y:S01]  /*7a50*/  FMNMX3.FTZ R7, R2, R4, R8, !PT ;  /* 0x0000000402077276 */ /* 0x000fe20007810008 */
[----:B------:R-:W3:Y:S01]  /*7a60*/  LDCU UR4, c[0x0][0x45c] ;  /* 0x00008b80ff0477ac */ /* 0x000ee20008000800 */
        /* <DEDUP_REMOVED lines=31> */
[----:B------:R-:W-:Y:S01]  /*7c60*/  LEA R90, R108, UR5, 0x1 ;  /* 0x000000056c5a7c11 */ /* 0x000fe2000f8e08ff */
[----:B------:R-:W4:Y:S04]  /*7c70*/  SHFL.BFLY PT, R15, R10, 0x2, 0x1f ;  /* 0x0c401f000a0f7f89 */ /* 0x000f2800000e0000 */
[----:B------:R-:W5:Y:S01]  /*7c80*/  SHFL.BFLY PT, R7, R6, 0x2, 0x1f ;  /* 0x0c401f0006077f89 */ /* 0x000f6200000e0000 */
[----:B----4-:R-:W-:-:S02]  /*7c90*/  FMNMX.FTZ R15, R10, R15, !PT ;  /* 0x0000000f0a0f7209 */ /* 0x010fc40007810000 */
[----:B-----5:R-:W-:-:S03]  /*7ca0*/  FMNMX.FTZ R7, R6, R7, !PT ;  /* 0x0000000706077209 */ /* 0x020fc60007810000 */
[----:B------:R-:W4:Y:S04]  /*7cb0*/  SHFL.BFLY PT, R22, R15, 0x1, 0x1f ;  /* 0x0c201f000f167f89 */ /* 0x000f2800000e0000 */
[----:B------:R-:W5:Y:S01]  /*7cc0*/  SHFL.BFLY PT, R20, R7, 0x1, 0x1f ;  /* 0x0c201f0007147f89 */ /* 0x000f6200000e0000 */
[----:B----4-:R-:W-:-:S04]  /*7cd0*/  FMNMX.FTZ R22, R15, R22, !PT ;  /* 0x000000160f167209 */ /* 0x010fc80007810000 */
[C---:B------:R-:W-:Y:S01]  /*7ce0*/  FSETP.NEU.FTZ.AND P1, PT, R22.reuse, -INF , PT ;  /* 0xff8000001600780b */ /* 0x040fe20003f3d000 */
[C---:B---3--:R-:W-:Y:S01]  /*7cf0*/  FMUL.FTZ R31, R22.reuse, UR4 ;  /* 0x00000004161f7c20 */ /* 0x048fe20008410000 */
[----:B-----5:R-:W-:Y:S02]  /*7d00*/  FMNMX.FTZ R20, R7, R20, !PT ;  /* 0x0000001407147209 */ /* 0x020fe40007810000 */
[----:B------:R-:W-:Y:S02]  /*7d10*/  FSEL R7, R22, RZ, P1 ;  /* 0x000000ff16077208 */ /* 0x000fe40000800000 */
[C---:B------:R-:W-:Y:S01]  /*7d20*/  FSETP.NEU.FTZ.AND P0, PT, R20.reuse, -INF , PT ;  /* 0xff8000001400780b */ /* 0x040fe20003f1d000 */
[----:B------:R-:W-:Y:S01]  /*7d30*/  FMUL.FTZ R24, R20, UR4 ;  /* 0x0000000414187c20 */ /* 0x000fe20008410000 */
[----:B------:R-:W-:Y:S01]  /*7d40*/  FSEL R31, R31, RZ, P1 ;  /* 0x000000ff1f1f7208 */ /* 0x000fe20000800000 */
[----:B------:R-:W-:Y:S01]  /*7d50*/  FADD.FTZ R62, R2, -R7 ;  /* 0x80000007023e7221 */ /* 0x000fe20000010000 */
[----:B------:R-:W-:-:S02]  /*7d60*/  FSEL R7, R20, RZ, P0 ;  /* 0x000000ff14077208 */ /* 0x000fc40000000000 */
[----:B------:R-:W-:Y:S01]  /*7d70*/  FSEL R24, R24, RZ, P0 ;  /* 0x000000ff18187208 */ /* 0x000fe20000000000 */
[----:B------:R-:W-:Y:S01]  /*7d80*/  FFMA.FTZ R36, R8, UR4, -R31 ;  /* 0x0000000408247c23 */ /* 0x000fe2000801081f */
[----:B------:R-:W-:Y:S01]  /*7d90*/  IADD3 R8, PT, PT, R90, 0x3000, RZ ;  /* 0x000030005a087810 */ /* 0x000fe20007ffe0ff */
[----:B------:R-:W-:Y:S01]  /*7da0*/  FADD.FTZ R0, R0, -R7 ;  /* 0x8000000700007221 */ /* 0x000fe20000010000 */
[--C-:B------:R-:W-:Y:S01]  /*7db0*/  FFMA.FTZ R28, R54, UR4, -R31.reuse ;  /* 0x00000004361c7c23 */ /* 0x100fe2000801081f */
[--C-:B------:R-:W-:Y:S01]  /*7dc0*/  FFMA.FTZ R54, R9, UR4, -R24.reuse ;  /* 0x0000000409367c23 */ /* 0x100fe20008010818 */
[--C-:B------:R-:W-:Y:S01]  /*7dd0*/  FFMA.FTZ R32, R11, UR4, -R24.reuse ;  /* 0x000000040b207c23 */ /* 0x100fe20008010818 */
[----:B-12---:R-:W-:Y:S01]  /*7de0*/  FMUL.FTZ R60, R0, UR4 ;  /* 0x00000004003c7c20 */ /* 0x006fe20008410000 */
[----:B------:R-:W-:Y:S01]  /*7df0*/  IADD3 R0, PT, PT, R90, 0x3020, RZ ;  /* 0x000030205a007810 */ /* 0x000fe20007ffe0ff */
[--C-:B------:R-:W-:Y:S01]  /*7e00*/  FFMA.FTZ R61, R4, UR4, -R31.reuse ;  /* 0x00000004043d7c23 */ /* 0x100fe2000801081f */
[----:B------:R-:W-:Y:S01]  /*7e10*/  @P4 IADD3 R0, PT, PT, R8, -0x20, RZ ;  /* 0xffffffe008004810 */ /* 0x000fe20007ffe0ff */
[--C-:B------:R-:W-:Y:S01]  /*7e20*/  FFMA.FTZ R41, R14, UR4, -R31.reuse ;  /* 0x000000040e297c23 */ /* 0x100fe2000801081f */
[--C-:B------:R-:W-:Y:S01]  /*7e30*/  FFMA.FTZ R45, R13, UR4, -R24.reuse ;  /* 0x000000040d2d7c23 */ /* 0x100fe20008010818 */
[----:B------:R-:W-:Y:S01]  /*7e40*/  FMUL.FTZ R62, R62, UR4 ;  /* 0x000000043e3e7c20 */ /* 0x000fe20008410000 */
[--C-:B------:R-:W-:Y:S01]  /*7e50*/  FFMA.FTZ R2, R5, UR4, -R24.reuse ;  /* 0x0000000405027c23 */ /* 0x100fe20008010818 */
[----:B------:R-:W1:Y:S01]  /*7e60*/  LDSM.16.MT88.4 R8, [R0] ;  /* 0x000000000008783b */ /* 0x000e620000004200 */
        /* <DEDUP_REMOVED lines=49> */
[----:B------:R-:W-:Y:S01]  /*8180*/  LDSM.16.MT88.4 R16, [R90+0x4400] ;  /* 0x004400005a10783b */ /* 0x000fe20000004200 */
        /* <DEDUP_REMOVED lines=12> */
[----:B------:R-:W-:Y:S01]  /*8250*/  FFMA.FTZ R31, R26, UR4, -R31 ;  /* 0x000000041a1f7c23 */ /* 0x000fe2000801081f */
[--C-:B------:R-:W-:Y:S01]  /*8260*/  FFMA.FTZ R26, R29, UR4, -R24.reuse ;  /* 0x000000041d1a7c23 */ /* 0x100fe20008010818 */
[----:B------:R-:W3:Y:S01]  /*8270*/  MUFU.EX2 R60, R60 ;  /* 0x0000003c003c7308 */ /* 0x000ee20000000800 */
[--C-:B------:R-:W-:Y:S01]  /*8280*/  FFMA.FTZ R27, R27, UR4, -R24.reuse ;  /* 0x000000041b1b7c23 */ /* 0x100fe20008010818 */
[----:B------:R-:W-:Y:S01]  /*8290*/  FFMA.FTZ R25, R25, UR4, -R24 ;  /* 0x0000000419197c23 */ /* 0x000fe20008010818 */
[----:B------:R-:W-:-:S05]  /*82a0*/  ISETP.GT.AND P0, PT, R21, R138, PT ;  /* 0x0000008a1500720c */ /* 0x000fca0003f04270 */
        /* <DEDUP_REMOVED lines=18> */
[----:B------:R-:W-:Y:S01]  /*83d0*/  MUFU.EX2 R59, R59 ;  /* 0x0000003b003b7308 */ /* 0x000fe20000000800 */
[----:B------:R-:W-:Y:S01]  /*83e0*/  FFMA.FTZ R61, R154, R62, R61 ;  /* 0x0000003e9a3d7223 */ /* 0x000fe2000001003d */
[----:B------:R-:W-:Y:S01]  /*83f0*/  FFMA.FTZ R153, R153, R60, R54 ;  /* 0x0000003c99997223 */ /* 0x000fe20000010036 */
[----:B------:R-:W-:-:S02]  /*8400*/  @P0 IADD3 R3, PT, PT, R3, -0x3, RZ ;  /* 0xfffffffd03030810 */ /* 0x000fc40007ffe0ff */
[----:B------:R-:W-:Y:S01]  /*8410*/  FADD.FTZ R54, R36, R61 ;  /* 0x0000003d24367221 */ /* 0x000fe20000010000 */
[----:B-1----:R-:W-:Y:S02]  /*8420*/  HMMA.16816.F32.BF16 R72, R4, R8, R72 ;  /* 0x000000080448723c */ /* 0x002fe40000041848 */
[----:B------:R-:W1:Y:S01]  /*8430*/  MUFU.EX2 R38, R38 ;  /* 0x0000002600267308 */ /* 0x000e620000000800 */
[----:B------:R-:W-:-:S04]  /*8440*/  FADD.FTZ R41, R41, R54 ;  /* 0x0000003629297221 */ /* 0x000fc80000010000 */
[----:B------:R-:W-:Y:S01]  /*8450*/  FADD.FTZ R28, R28, R41 ;  /* 0x000000291c1c7221 */ /* 0x000fe20000010000 */
[C---:B------:R-:W-:Y:S01]  /*8460*/  HMMA.16816.F32.BF16 R68, R4.reuse, R10, R68 ;  /* 0x0000000a0444723c */ /* 0x040fe20000041844 */
[----:B------:R-:W3:Y:S01]  /*8470*/  LDSM.16.MT88.4 R8, [R90+0x3400] ;  /* 0x003400005a08783b */ /* 0x000ee20000004200 */
[----:B------:R-:W-:Y:S06]  /*8480*/  MUFU.EX2 R34, R34 ;  /* 0x0000002200227308 */ /* 0x000fec0000000800 */
[C---:B--2---:R-:W-:Y:S02]  /*8490*/  HMMA.16816.F32.BF16 R80, R4.reuse, R12, R80 ;  /* 0x0000000c0450723c */ /* 0x044fe40000041850 */
[----:B------:R-:W2:Y:S06]  /*84a0*/  MUFU.EX2 R57, R57 ;  /* 0x0000003900397308 */ /* 0x000eac0000000800 */
[----:B------:R-:W-:Y:S01]  /*84b0*/  HMMA.16816.F32.BF16 R76, R4, R14, R76 ;  /* 0x0000000e044c723c */ /* 0x000fe2000004184c */
[----:B-1----:R-:W-:Y:S01]  /*84c0*/  F2FP.BF16.F32.PACK_AB R4, R38, R59 ;  /* 0x0000003b2604723e */ /* 0x002fe200000010ff */
[----:B------:R-:W-:Y:S01]  /*84d0*/  MUFU.EX2 R64, R64 ;  /* 0x0000004000407308 */ /* 0x000fe20000000800 */
[----:B------:R-:W1:Y:S01]  /*84e0*/  LDSM.16.MT88.4 R12, [R0+0x400] ;  /* 0x00040000000c783b */ /* 0x000e620000004200 */
[----:B------:R-:W-:-:S04]  /*84f0*/  FADD.FTZ R59, R59, R28 ;  /* 0x0000001c3b3b7221 */ /* 0x000fc80000010000 */
[----:B------:R-:W-:Y:S02]  /*8500*/  FADD.FTZ R59, R38, R59 ;  /* 0x0000003b263b7221 */ /* 0x000fe40000010000 */
[----:B------:R-:W4:Y:S01]  /*8510*/  MUFU.EX2 R93, R93 ;  /* 0x0000005d005d7308 */ /* 0x000f220000000800 */
[----:B--2---:R-:W-:Y:S01]  /*8520*/  F2FP.BF16.F32.PACK_AB R6, R57, R34 ;  /* 0x000000223906723e */ /* 0x004fe200000010ff */
[----:B------:R-:W-:-:S04]  /*8530*/  FADD.FTZ R34, R34, R59 ;  /* 0x0000003b22227221 */ /* 0x000fc80000010000 */
[----:B------:R-:W-:Y:S02]  /*8540*/  FADD.FTZ R34, R57, R34 ;  /* 0x0000002239227221 */ /* 0x000fe40000010000 */
[----:B------:R-:W-:Y:S08]  /*8550*/  MUFU.EX2 R85, R85 ;  /* 0x0000005500557308 */ /* 0x000ff00000000800 */
[----:B------:R-:W2:Y:S01]  /*8560*/  MUFU.EX2 R58, R58 ;  /* 0x0000003a003a7308 */ /* 0x000ea20000000800 */
[----:B----4-:R-:W-:-:S07]  /*8570*/  F2FP.BF16.F32.PACK_AB R5, R93, R64 ;  /* 0x000000405d05723e */ /* 0x010fce00000010ff */
[----:B------:R-:W-:Y:S08]  /*8580*/  MUFU.EX2 R65, R65 ;  /* 0x0000004100417308 */ /* 0x000ff00000000800 */
[----:B------:R-:W4:Y:S01]  /*8590*/  MUFU.EX2 R50, R50 ;  /* 0x0000003200327308 */ /* 0x000f220000000800 */
[----:B--2---:R-:W-:-:S07]  /*85a0*/  F2FP.BF16.F32.PACK_AB R7, R58, R85 ;  /* 0x000000553a07723e */ /* 0x004fce00000010ff */
[C---:B---3--:R-:W-:Y:S01]  /*85b0*/  HMMA.16816.F32.BF16 R80, R4.reuse, R8, R80 ;  /* 0x000000080450723c */ /* 0x048fe20000041850 */
[----:B------:R-:W-:Y:S07]  /*85c0*/  MUFU.EX2 R44, R44 ;  /* 0x0000002c002c7308 */ /* 0x000fee0000000800 */
[C---:B------:R-:W-:Y:S01]  /*85d0*/  HMMA.16816.F32.BF16 R76, R4.reuse, R10, R76 ;  /* 0x0000000a044c723c */ /* 0x040fe2000004184c */
[----:B------:R-:W2:Y:S01]  /*85e0*/  LDSM.16.MT88.4 R8, [R90+0x3800] ;  /* 0x003800005a08783b */ /* 0x000ea20000004200 */
[----:B------:R-:W3:Y:S06]  /*85f0*/  MUFU.EX2 R63, R63 ;  /* 0x0000003f003f7308 */ /* 0x000eec0000000800 */
[C---:B-1----:R-:W-:Y:S02]  /*8600*/  HMMA.16816.F32.BF16 R72, R4.reuse, R12, R72 ;  /* 0x0000000c0448723c */ /* 0x042fe40000041848 */
[----:B------:R-:W-:Y:S06]  /*8610*/  MUFU.EX2 R98, R98 ;  /* 0x0000006200627308 */ /* 0x000fec0000000800 */
[----:B------:R-:W-:Y:S01]  /*8620*/  HMMA.16816.F32.BF16 R68, R4, R14, R68 ;  /* 0x0000000e0444723c */ /* 0x000fe20000041844 */
[----:B----4-:R-:W-:Y:S01]  /*8630*/  F2FP.BF16.F32.PACK_AB R4, R50, R65 ;  /* 0x000000413204723e */ /* 0x010fe200000010ff */
[----:B------:R-:W1:Y:S01]  /*8640*/  MUFU.EX2 R89, R89 ;  /* 0x0000005900597308 */ /* 0x000e620000000800 */
        /* <DEDUP_REMOVED lines=17> */
[C---:B---3--:R-:W-:Y:S02]  /*8760*/  HMMA.16816.F32.BF16 R72, R4.reuse, R12, R72 ;  /* 0x0000000c0448723c */ /* 0x048fe40000041848 */
[----:B------:R-:W-:Y:S06]  /*8770*/  MUFU.EX2 R99, R99 ;  /* 0x0000006300637308 */ /* 0x000fec0000000800 */
[----:B------:R-:W-:Y:S01]  /*8780*/  HMMA.16816.F32.BF16 R68, R4, R14, R68 ;  /* 0x0000000e0444723c */ /* 0x000fe20000041844 */
[----:B-1----:R-:W-:Y:S01]  /*8790*/  F2FP.BF16.F32.PACK_AB R4, R97, R104 ;  /* 0x000000686104723e */ /* 0x002fe200000010ff */
[----:B------:R-:W1:Y:S01]  /*87a0*/  MUFU.EX2 R108, R108 ;  /* 0x0000006c006c7308 */ /* 0x000e620000000800 */
[----:B----4-:R-:W-:Y:S01]  /*87b0*/  F2FP.BF16.F32.PACK_AB R6, R95, R102 ;  /* 0x000000665f06723e */ /* 0x010fe200000010ff */
[----:B------:R-:W-:Y:S01]  /*87c0*/  LDSM.16.MT88.4 R12, [R90+0x4000] ;  /* 0x004000005a0c783b */ /* 0x000fe20000004200 */
[----:B------:R-:W-:-:S04]  /*87d0*/  FADD.FTZ R104, R104, R63 ;  /* 0x0000003f68687221 */ /* 0x000fc80000010000 */
[----:B------:R-:W-:Y:S01]  /*87e0*/  FADD.FTZ R97, R97, R104 ;  /* 0x0000006861617221 */ /* 0x000fe20000010000 */
[----:B------:R-:W-:Y:S03]  /*87f0*/  MUFU.EX2 R106, R106 ;  /* 0x0000006a006a7308 */ /* 0x000fe60000000800 */
[----:B------:R-:W-:-:S04]  /*8800*/  FADD.FTZ R102, R102, R97 ;  /* 0x0000006166667221 */ /* 0x000fc80000010000 */
[----:B------:R-:W-:Y:S01]  /*8810*/  FADD.FTZ R102, R95, R102 ;  /* 0x000000665f667221 */ /* 0x000fe20000010000 */
        /* <DEDUP_REMOVED lines=22> */
[----:B------:R-:W-:Y:S02]  /*8980*/  F2FP.BF16.F32.PACK_AB R6, R109, R84 ;  /* 0x000000546d06723e */ /* 0x000fe400000010ff */
[----:B----4-:R-:W-:Y:S01]  /*8990*/  F2FP.BF16.F32.PACK_AB R7, R86, R55 ;  /* 0x000000375607723e */ /* 0x010fe200000010ff */
[----:B------:R-:W-:Y:S02]  /*89a0*/  FADD.FTZ R105, R56, R105 ;  /* 0x0000006938697221 */ /* 0x000fe40000010000 */
[----:B------:R-:W-:Y:S02]  /*89b0*/  MUFU.EX2 R103, R103 ;  /* 0x0000006700677308 */ /* 0x000fe40000000800 */
[----:B------:R-:W-:-:S02]  /*89c0*/  FADD.FTZ R84, R84, R105 ;  /* 0x0000006954547221 */ /* 0x000fc40000010000 */
[C---:B------:R-:W-:Y:S02]  /*89d0*/  HMMA.16816.F32.BF16 R80, R4.reuse, R12, R80 ;  /* 0x0000000c0450723c */ /* 0x040fe40000041850 */
[----:B------:R-:W-:Y:S02]  /*89e0*/  FADD.FTZ R109, R109, R84 ;  /* 0x000000546d6d7221 */ /* 0x000fe40000010000 */
[----:B------:R-:W-:Y:S04]  /*89f0*/  MUFU.EX2 R52, R52 ;  /* 0x0000003400347308 */ /* 0x000fe80000000800 */
[C---:B------:R-:W-:Y:S01]  /*8a00*/  HMMA.16816.F32.BF16 R76, R4.reuse, R14, R76 ;  /* 0x0000000e044c723c */ /* 0x040fe2000004184c */
[----:B------:R-:W3:Y:S03]  /*8a10*/  LDSM.16.MT88.4 R12, [R0+0x1400] ;  /* 0x00140000000c783b */ /* 0x000ee60000004200 */
[----:B------:R-:W-:Y:S08]  /*8a20*/  MUFU.EX2 R48, R48 ;  /* 0x0000003000307308 */ /* 0x000ff00000000800 */
[----:B------:R-:W4:Y:S01]  /*8a30*/  MUFU.EX2 R43, R43 ;  /* 0x0000002b002b7308 */ /* 0x000f220000000800 */
[----:B--2---:R-:W-:Y:S01]  /*8a40*/  HMMA.16816.F32.BF16 R72, R4, R8, R72 ;  /* 0x000000080448723c */ /* 0x004fe20000041848 */
[----:B------:R-:W-:-:S06]  /*8a50*/  FADD.FTZ R8, R32, R153 ;  /* 0x0000009920087221 */ /* 0x000fcc0000010000 */
[----:B------:R-:W-:Y:S01]  /*8a60*/  MUFU.EX2 R49, R49 ;  /* 0x0000003100317308 */ /* 0x000fe20000000800 */
[----:B------:R-:W-:Y:S01]  /*8a70*/  FFMA.FTZ R32, R39, UR4, -R24 ;  /* 0x0000000427207c23 */ /* 0x000fe20008010818 */
[----:B------:R-:W-:Y:S01]  /*8a80*/  FADD.FTZ R45, R45, R8 ;  /* 0x000000082d2d7221 */ /* 0x000fe20000010000 */
[----:B------:R-:W-:Y:S03]  /*8a90*/  HMMA.16816.F32.BF16 R68, R4, R10, R68 ;  /* 0x0000000a0444723c */ /* 0x000fe60000041844 */
[----:B------:R-:W-:Y:S02]  /*8aa0*/  FADD.FTZ R45, R2, R45 ;  /* 0x0000002d022d7221 */ /* 0x000fe40000010000 */
[----:B------:R-:W2:Y:S01]  /*8ab0*/  MUFU.EX2 R36, R47 ;  /* 0x0000002f00247308 */ /* 0x000ea20000000800 */
[----:B-1----:R-:W-:Y:S01]  /*8ac0*/  F2FP.BF16.F32.PACK_AB R4, R107, R110 ;  /* 0x0000006e6b04723e */ /* 0x002fe200000010ff */
[----:B------:R-:W-:Y:S01]  /*8ad0*/  LDSM.16.MT88.4 R8, [R90+0x4800] ;  /* 0x004800005a08783b */ /* 0x000fe20000004200 */
[----:B------:R-:W-:Y:S01]  /*8ae0*/  FADD.FTZ R64, R64, R45 ;  /* 0x0000002d40407221 */ /* 0x000fe20000010000 */
[----:B----4-:R-:W-:Y:S01]  /*8af0*/  F2FP.BF16.F32.PACK_AB R5, R43, R48 ;  /* 0x000000302b05723e */ /* 0x010fe200000010ff */
[----:B------:R-:W-:Y:S01]  /*8b00*/  FFMA.FTZ R2, R35, UR4, -R24 ;  /* 0x0000000423027c23 */ /* 0x000fe20008010818 */
[----:B------:R-:W-:Y:S01]  /*8b10*/  F2FP.BF16.F32.PACK_AB R6, R52, R103 ;  /* 0x000000673406723e */ /* 0x000fe200000010ff */
[----:B------:R-:W-:Y:S01]  /*8b20*/  FADD.FTZ R64, R93, R64 ;  /* 0x000000405d407221 */ /* 0x000fe20000010000 */
[----:B------:R-:W-:Y:S01]  /*8b30*/  MUFU.EX2 R101, R101 ;  /* 0x0000006500657308 */ /* 0x000fe20000000800 */
[----:B------:R-:W-:Y:S01]  /*8b40*/  FADD.FTZ R110, R110, R109 ;  /* 0x0000006d6e6e7221 */ /* 0x000fe20000010000 */
[----:B------:R-:W-:Y:S01]  /*8b50*/  FFMA.FTZ R24, R23, UR4, -R24 ;  /* 0x0000000417187c23 */ /* 0x000fe20008010818 */
[----:B------:R-:W-:Y:S01]  /*8b60*/  FADD.FTZ R85, R85, R64 ;  /* 0x0000004055557221 */ /* 0x000fe20000010000 */
[----:B------:R-:W-:Y:S01]  /*8b70*/  MOV R23, R21 ;  /* 0x0000001500177202 */ /* 0x000fe20000000f00 */
[----:B------:R-:W-:-:S02]  /*8b80*/  FADD.FTZ R110, R107, R110 ;  /* 0x0000006e6b6e7221 */ /* 0x000fc40000010000 */
[----:B------:R-:W-:Y:S01]  /*8b90*/  FADD.FTZ R85, R58, R85 ;  /* 0x000000553a557221 */ /* 0x000fe20000010000 */
[----:B------:R-:W1:Y:S01]  /*8ba0*/  MUFU.EX2 R42, R42 ;  /* 0x0000002a002a7308 */ /* 0x000e620000000800 */
[----:B--2---:R-:W-:Y:S01]  /*8bb0*/  F2FP.BF16.F32.PACK_AB R7, R36, R49 ;  /* 0x000000312407723e */ /* 0x004fe200000010ff */
[----:B------:R-:W-:Y:S01]  /*8bc0*/  FADD.FTZ R103, R103, R110 ;  /* 0x0000006e67677221 */ /* 0x000fe20000010000 */
[----:B------:R-:W-:-:S03]  /*8bd0*/  FADD.FTZ R98, R98, R85 ;  /* 0x0000005562627221 */ /* 0x000fc60000010000 */
[----:B------:R-:W-:Y:S01]  /*8be0*/  FADD.FTZ R52, R52, R103 ;  /* 0x0000006734347221 */ /* 0x000fe20000010000 */
[----:B------:R-:W-:Y:S01]  /*8bf0*/  FADD.FTZ R89, R89, R98 ;  /* 0x0000006259597221 */ /* 0x000fe20000010000 */
[C---:B------:R-:W-:Y:S01]  /*8c00*/  HMMA.16816.F32.BF16 R80, R4.reuse, R16, R80 ;  /* 0x000000100450723c */ /* 0x040fe20000041850 */
[----:B------:R-:W-:Y:S07]  /*8c10*/  MUFU.EX2 R46, R46 ;  /* 0x0000002e002e7308 */ /* 0x000fee0000000800 */
[C---:B------:R-:W-:Y:S01]  /*8c20*/  HMMA.16816.F32.BF16 R76, R4.reuse, R18, R76 ;  /* 0x00000012044c723c */ /* 0x040fe2000004184c */
[----:B------:R-:W2:Y:S01]  /*8c30*/  LDSM.16.MT88.4 R16, [R0+0x1800] ;  /* 0x001800000010783b */ /* 0x000ea20000004200 */
[----:B------:R-:W4:Y:S06]  /*8c40*/  MUFU.EX2 R51, R51 ;  /* 0x0000003300337308 */ /* 0x000f2c0000000800 */
[----:B---3--:R-:W-:Y:S01]  /*8c50*/  HMMA.16816.F32.BF16 R72, R4, R12, R72 ;  /* 0x0000000c0448723c */ /* 0x008fe20000041848 */
[----:B------:R-:W-:Y:S01]  /*8c60*/  FADD.FTZ R12, R94, R89 ;  /* 0x000000595e0c7221 */ /* 0x000fe20000010000 */
[----:B------:R-:W-:Y:S03]  /*8c70*/  MUFU.EX2 R32, R32 ;  /* 0x0000002000207308 */ /* 0x000fe60000000800 */
[----:B------:R-:W-:-:S03]  /*8c80*/  FADD.FTZ R12, R67, R12 ;  /* 0x0000000c430c7221 */ /* 0x000fc60000010000 */
[----:B------:R-:W-:Y:S01]  /*8c90*/  HMMA.16816.F32.BF16 R68, R4, R14, R68 ;  /* 0x0000000e0444723c */ /* 0x000fe20000041844 */
[----:B------:R-:W-:Y:S01]  /*8ca0*/  FADD.FTZ R99, R99, R12 ;  /* 0x0000000c63637221 */ /* 0x000fe20000010000 */
[----:B------:R-:W3:Y:S01]  /*8cb0*/  MUFU.EX2 R37, R37 ;  /* 0x0000002500257308 */ /* 0x000ee20000000800 */
[----:B-1----:R-:W-:Y:S01]  /*8cc0*/  F2FP.BF16.F32.PACK_AB R4, R42, R101 ;  /* 0x000000652a04723e */ /* 0x002fe200000010ff */
[----:B------:R-:W1:Y:S01]  /*8cd0*/  LDSM.16.MT88.4 R12, [R90+0x4c00] ;  /* 0x004c00005a0c783b */ /* 0x000e620000004200 */
[----:B------:R-:W-:Y:S01]  /*8ce0*/  FADD.FTZ R29, R108, R99 ;  /* 0x000000636c1d7221 */ /* 0x000fe20000010000 */
[----:B----4-:R-:W-:Y:S01]  /*8cf0*/  F2FP.BF16.F32.PACK_AB R6, R51, R46 ;  /* 0x0000002e3306723e */ /* 0x010fe200000010ff */
[----:B------:R-:W-:Y:S02]  /*8d00*/  FADD.FTZ R101, R101, R52 ;  /* 0x0000003465657221 */ /* 0x000fe40000010000 */
[----:B------:R-:W-:Y:S01]  /*8d10*/  FADD.FTZ R106, R106, R29 ;  /* 0x0000001d6a6a7221 */ /* 0x000fe20000010000 */
[----:B------:R-:W-:Y:S01]  /*8d20*/  MUFU.EX2 R2, R2 ;  /* 0x0000000200027308 */ /* 0x000fe20000000800 */
[----:B------:R-:W-:-:S02]  /*8d30*/  FADD.FTZ R101, R42, R101 ;  /* 0x000000652a657221 */ /* 0x000fc40000010000 */
[----:B------:R-:W-:Y:S02]  /*8d40*/  FADD.FTZ R87, R87, R106 ;  /* 0x0000006a57577221 */ /* 0x000fe40000010000 */
[----:B------:R-:W-:Y:S02]  /*8d50*/  FADD.FTZ R46, R46, R101 ;  /* 0x000000652e2e7221 */ /* 0x000fe40000010000 */
[----:B------:R-:W-:Y:S01]  /*8d60*/  FADD.FTZ R66, R66, R87 ;  /* 0x0000005742427221 */ /* 0x000fe20000010000 */
[----:B------:R-:W4:Y:S01]  /*8d70*/  MUFU.EX2 R33, R33 ;  /* 0x0000002100217308 */ /* 0x000f220000000800 */
[----:B---3--:R-:W-:Y:S01]  /*8d80*/  F2FP.BF16.F32.PACK_AB R5, R37, R32 ;  /* 0x000000202505723e */ /* 0x008fe200000010ff */
[----:B------:R-:W-:Y:S01]  /*8d90*/  FADD.FTZ R46, R51, R46 ;  /* 0x0000002e332e7221 */ /* 0x000fe20000010000 */
[----:B------:R-:W-:-:S05]  /*8da0*/  FADD.FTZ R66, R111, R66 ;  /* 0x000000426f427221 */ /* 0x000fca0000010000 */
[----:B------:R-:W-:Y:S08]  /*8db0*/  MUFU.EX2 R53, R53 ;  /* 0x0000003500357308 */ /* 0x000ff00000000800 */
[----:B------:R-:W3:Y:S01]  /*8dc0*/  MUFU.EX2 R40, R40 ;  /* 0x0000002800287308 */ /* 0x000ee20000000800 */
        /* <DEDUP_REMOVED lines=9> */
[C---:B------:R-:W-:Y:S01]  /*8e60*/  HMMA.16816.F32.BF16 R76, R4.reuse, R10, R76 ;  /* 0x0000000a044c723c */ /* 0x040fe2000004184c */
[----:B------:R4:W5:Y:S01]  /*8e70*/  LDSM.16.MT88.4 R8, [R0+0x1c00] ;  /* 0x001c00000008783b */ /* 0x0009620000004200 */
[----:B------:R-:W-:Y:S01]  /*8e80*/  FADD.FTZ R49, R49, R48 ;  /* 0x0000003031317221 */ /* 0x000fe20000010000 */
[----:B------:R-:W-:Y:S03]  /*8e90*/  MUFU.EX2 R30, R30 ;  /* 0x0000001e001e7308 */ /* 0x000fe60000000800 */
[----:B------:R-:W-:Y:S02]  /*8ea0*/  FADD.FTZ R49, R36, R49 ;  /* 0x0000003124317221 */ /* 0x000fe40000010000 */
[----:B------:R-:W-:Y:S01]  /*8eb0*/  HMMA.16816.F32.BF16 R68, R4, R18, R68 ;  /* 0x000000120444723c */ /* 0x000fe20000041844 */
[----:B---3--:R-:W-:Y:S01]  /*8ec0*/  F2FP.BF16.F32.PACK_AB R4, R40, R53 ;  /* 0x000000352804723e */ /* 0x008fe200000010ff */
[----:B------:R-:W-:Y:S01]  /*8ed0*/  FADD.FTZ R32, R32, R49 ;  /* 0x0000003120207221 */ /* 0x000fe20000010000 */
[----:B------:R-:W3:Y:S01]  /*8ee0*/  MUFU.EX2 R31, R31 ;  /* 0x0000001f001f7308 */ /* 0x000ee20000000800 */
[----:B--2---:R-:W-:Y:S01]  /*8ef0*/  F2FP.BF16.F32.PACK_AB R5, R26, R27 ;  /* 0x0000001b1a05723e */ /* 0x004fe200000010ff */
[----:B------:R-:W-:Y:S01]  /*8f00*/  FADD.FTZ R53, R53, R46 ;  /* 0x0000002e35357221 */ /* 0x000fe20000010000 */
[----:B------:R-:W-:-:S03]  /*8f10*/  FADD.FTZ R37, R37, R32 ;  /* 0x0000002025257221 */ /* 0x000fc60000010000 */
[----:B------:R-:W-:Y:S01]  /*8f20*/  FADD.FTZ R53, R40, R53 ;  /* 0x0000003528357221 */ /* 0x000fe20000010000 */
[----:B------:R-:W-:Y:S01]  /*8f30*/  FADD.FTZ R2, R2, R37 ;  /* 0x0000002502027221 */ /* 0x000fe20000010000 */
[----:B------:R-:W-:Y:S03]  /*8f40*/  MUFU.EX2 R25, R25 ;  /* 0x0000001900197308 */ /* 0x000fe60000000800 */
[----:B------:R-:W-:Y:S01]  /*8f50*/  FADD.FTZ R2, R33, R2 ;  /* 0x0000000221027221 */ /* 0x000fe20000010000 */
[----:B----4-:R-:W-:-:S03]  /*8f60*/  MOV R0, R20 ;  /* 0x0000001400007202 */ /* 0x010fc60000000f00 */
[----:B------:R-:W-:Y:S01]  /*8f70*/  FADD.FTZ R27, R27, R2 ;  /* 0x000000021b1b7221 */ /* 0x000fe20000010000 */
[----:B------:R-:W2:Y:S01]  /*8f80*/  MUFU.EX2 R24, R24 ;  /* 0x0000001800187308 */ /* 0x000ea20000000800 */
[C---:B---3--:R-:W-:Y:S01]  /*8f90*/  F2FP.BF16.F32.PACK_AB R6, R31.reuse, R30 ;  /* 0x0000001e1f06723e */ /* 0x048fe200000010ff */
[----:B------:R-:W-:Y:S01]  /*8fa0*/  FADD.FTZ R30, R30, R53 ;  /* 0x000000351e1e7221 */ /* 0x000fe20000010000 */
[----:B------:R-:W-:Y:S01]  /*8fb0*/  FADD.FTZ R26, R26, R27 ;  /* 0x0000001b1a1a7221 */ /* 0x000fe20000010000 */
[----:B------:R-:W-:Y:S02]  /*8fc0*/  MOV R2, R22 ;  /* 0x0000001600027202 */ /* 0x000fe40000000f00 */
[----:B------:R-:W-:Y:S01]  /*8fd0*/  @P0 MOV R0, R20 ;  /* 0x0000001400000202 */ /* 0x000fe20000000f00 */
[----:B------:R-:W-:Y:S01]  /*8fe0*/  FADD.FTZ R154, R31, R30 ;  /* 0x0000001e1f9a7221 */ /* 0x000fe20000010000 */
[----:B------:R-:W-:Y:S02]  /*8ff0*/  @P0 MOV R2, R22 ;  /* 0x0000001600020202 */ /* 0x000fe40000000f00 */
[----:B--2---:R-:W-:Y:S01]  /*9000*/  F2FP.BF16.F32.PACK_AB R7, R24, R25 ;  /* 0x000000191807723e */ /* 0x004fe200000010ff */
[----:B------:R-:W-:-:S04]  /*9010*/  FADD.FTZ R25, R25, R26 ;  /* 0x0000001a19197221 */ /* 0x000fc80000010000 */
[----:B------:R-:W-:Y:S02]  /*9020*/  FADD.FTZ R153, R24, R25 ;  /* 0x0000001918997221 */ /* 0x000fe40000010000 */
[C---:B-1----:R-:W-:Y:S08]  /*9030*/  HMMA.16816.F32.BF16 R80, R4.reuse, R12, R80 ;  /* 0x0000000c0450723c */ /* 0x042ff00000041850 */
[C---:B------:R-:W-:Y:S08]  /*9040*/  HMMA.16816.F32.BF16 R76, R4.reuse, R14, R76 ;  /* 0x0000000e044c723c */ /* 0x040ff0000004184c */
[C---:B-----5:R-:W-:Y:S08]  /*9050*/  HMMA.16816.F32.BF16 R72, R4.reuse, R8, R72 ;  /* 0x000000080448723c */ /* 0x060ff00000041848 */
[----:B------:R-:W-:Y:S01]  /*9060*/  HMMA.16816.F32.BF16 R68, R4, R10, R68 ;  /* 0x0000000a0444723c */ /* 0x000fe20000041844 */
[----:B------:R-:W-:-:S04]  /*9070*/  NOP ;  /* 0x0000000000007918 */ /* 0x000fc80000000000 */
[----:B------:R-:W-:-:S15]  /*9080*/  @P0 BRA `(.L_x_3579) ;  /* 0x0000000000040947 */ /* 0x000fde0003800000 */
.L_x_3571:
[----:B------:R-:W-:-:S07]  /*9090*/  IADD3 R3, PT, PT, R23, -0x1, RZ ;  /* 0xffffffff17037810 */ /* 0x000fce0007ffe0ff */
.L_x_3579:
        /* <DEDUP_REMOVED lines=15> */
[----:B------:R-:W4:Y:S01]  /*9190*/  LDCU UR11, c[0x0][0x50c] ;  /* 0x0000a180ff0b77ac */ /* 0x000f220008000800 */
[----:B------:R-:W2:Y:S01]  /*91a0*/  LDCU.64 UR6, c[0x0][0x3a0] ;  /* 0x00007400ff0677ac */ /* 0x000ea20008000a00 */
[----:B------:R-:W2:Y:S01]  /*91b0*/  LDCU.64 UR8, c[0x0][0x3a8] ;  /* 0x00007500ff0877ac */ /* 0x000ea20008000a00 */
[----:B-1----:R-:W-:-:S12]  /*91c0*/  ULEA UR5, UR5, UR12, 0x18 ;  /* 0x0000000c05057291 */ /* 0x002fd8000f8ec0ff */
.L_x_3584:
        /* <DEDUP_REMOVED lines=13> */
[C---:B------:R-:W-:Y:S02]  /*92a0*/  LOP3.LUT R155, R145.reuse, 0xd8, RZ, 0xc0, !PT ;  /* 0x000000d8919b7812 */ /* 0x040fe400078ec0ff */
[----:B------:R-:W-:Y:S02]  /*92b0*/  @!P6 IADD3 R142, P0, PT, R142, R3, RZ ;  /* 0x000000038e8ee210 */ /* 0x000fe40007f1e0ff */
[C---:B--2---:R-:W-:Y:S02]  /*92c0*/  ISETP.GE.AND P5, PT, R0.reuse, UR10, PT ;  /* 0x0000000a00007c0c */ /* 0x044fe4000bfa6270 */
        /* <DEDUP_REMOVED lines=52> */
[----:B------:R-:W5:Y:S02]  /*9610*/  LDG.E R5, desc[UR14][R14.64] ;  /* 0x0000000e0e057981 */ /* 0x000f64000c1e1900 */
[-C--:B--2---:R-:W-:Y:S01]  /*9620*/  IMAD.WIDE.U32 R8, R3, R156.reuse, RZ ;  /* 0x0000009c03087225 */ /* 0x084fe200078e00ff */
[----:B------:R-:W-:Y:S01]  /*9630*/  SHF.R.S32.HI R7, RZ, 0x1f, R3 ;  /* 0x0000001fff077819 */ /* 0x000fe20000011403 */
[----:B------:R-:W5:Y:S04]  /*9640*/  LDG.E R4, desc[UR14][R12.64] ;  /* 0x0000000e0c047981 */ /* 0x000f68000c1e1900 */
[----:B------:R-:W-:Y:S04]  /*9650*/  IMAD R6, R7, R156, RZ ;  /* 0x0000009c07067224 */ /* 0x000fe800078e02ff */
[----:B------:R-:W-:Y:S05]  /*9660*/  IMAD R6, R3, R157, R6 ;  /* 0x0000009d03067224 */ /* 0x000fea00078e0206 */
[----:B------:R-:W-:Y:S01]  /*9670*/  IADD3 R9, PT, PT, R9, R6, RZ ;  /* 0x0000000609097210 */ /* 0x000fe20007ffe0ff */
[----:B-----5:R-:W-:Y:S04]  /*9680*/  IMAD.IADD R5, R5, 0x1, -R4 ;  /* 0x0000000105057824 */ /* 0x020fe800078e0a04 */
[----:B------:R-:W-:Y:S01]  /*9690*/  IMAD.WIDE.U32 R8, R5, UR8, R8 ;  /* 0x0000000805087c25 */ /* 0x000fe2000f8e0008 */
[----:B------:R-:W-:Y:S02]  /*96a0*/  SHF.R.S32.HI R3, RZ, 0x1f, R5 ;  /* 0x0000001fff037819 */ /* 0x000fe40000011405 */
[C---:B------:R-:W-:Y:S03]  /*96b0*/  LEA R142, P0, R8.reuse, R2, 0x1 ;  /* 0x00000002088e7211 */ /* 0x040fe600078008ff */
[----:B------:R-:W-:Y:S04]  /*96c0*/  IMAD R4, R3, UR8, RZ ;  /* 0x0000000803047c24 */ /* 0x000fe8000f8e02ff */
[----:B------:R-:W-:Y:S04]  /*96d0*/  IMAD R4, R5, UR9, R4 ;  /* 0x0000000905047c24 */ /* 0x000fe8000f8e0204 */
[----:B------:R-:W-:Y:S05]  /*96e0*/  IMAD.IADD R143, R9, 0x1, R4 ;  /* 0x00000001098f7824 */ /* 0x000fea00078e0204 */
[----:B------:R-:W-:Y:S07]  /*96f0*/  LEA.HI.X R143, R8, R0, R143, 0x1, P0 ;  /* 0x00000000088f7211 */ /* 0x000fee00000f0c8f */
.L_x_3581:
[----:B------:R-:W-:Y:S02]  /*9700*/  LOP3.LUT R155, R158, R155, RZ, 0xfc, !PT ;  /* 0x0000009b9e9b7212 */ /* 0x000fe400078efcff */
[C---:B------:R-:W-:Y:S02]  /*9710*/  SHF.L.U32 R159, R156.reuse, 0x6, RZ ;  /* 0x000000069c9f7819 */ /* 0x040fe400000006ff */
[----:B------:R-:W-:Y:S02]  /*9720*/  LEA R157, R155, UR5, 0x1 ;  /* 0x000000059b9d7c11 */ /* 0x000fe4000f8e08ff */
[----:B------:R-:W-:Y:S02]  /*9730*/  IADD3 R160, P0, PT, R159, R142, RZ ;  /* 0x0000008e9fa07210 */ /* 0x000fe40007f1e0ff */
[--C-:B------:R-:W-:Y:S01]  /*9740*/  SHF.L.U64.HI R158, R156, 0x6, R141.reuse ;  /* 0x000000069c9e7819 */ /* 0x100fe2000001028d */
[----:B------:R-:W-:Y:S01]  /*9750*/  @!PT LDS RZ, [RZ] ;  /* 0x00000000fffff984 */ /* 0x000fe20000000800 */
[----:B------:R-:W-:Y:S01]  /*9760*/  @!PT LDS RZ, [RZ] ;  /* 0x00000000fffff984 */ /* 0x000fe20000000800 */
[----:B------:R-:W-:Y:S01]  /*9770*/  @!PT LDS RZ, [RZ] ;  /* 0x00000000fffff984 */ /* 0x000fe20000000800 */
[----:B------:R-:W-:Y:S01]  /*9780*/  @!P5 LDGSTS.E.BYPASS.LTC128B.128 [R157+0x3000], desc[UR14][R142.64] ;  /* 0x030000008e9ddfae */ /* 0x000fe2000b981a0e */
[----:B------:R-:W-:Y:S02]  /*9790*/  @!P4 IADD3 R164, P1, PT, R160, R159, RZ ;  /* 0x0000009fa0a4c210 */ /* 0x000fe40007f3e0ff */
[----:B------:R-:W-:Y:S02]  /*97a0*/  IADD3.X R161, PT, PT, R158, R143, RZ, P0, !PT ;  /* 0x0000008f9ea17210 */ /* 0x000fe400007fe4ff */
[C---:B------:R-:W-:Y:S02]  /*97b0*/  @!P4 LEA R162, P0, R156.reuse, R160, 0x7 ;  /* 0x000000a09ca2c211 */ /* 0x040fe400078038ff */
[----:B------:R-:W-:Y:S01]  /*97c0*/  @!P4 IADD3.X R165, PT, PT, R161, R158, RZ, P1, !PT ;  /* 0x0000009ea1a5c210 */ /* 0x000fe20000ffe4ff */
[----:B------:R-:W-:Y:S01]  /*97d0*/  @P5 STS.128 [R157+0x3000], RZ ;  /* 0x003000ff9d005388 */ /* 0x000fe20000000c00 */
[----:B------:R-:W-:Y:S02]  /*97e0*/  @!P4 LEA.HI.X R163, R156, R161, R141, 0x7, P0 ;  /* 0x000000a19ca3c211 */ /* 0x000fe400000f3c8d */
[----:B------:R-:W-:Y:S02]  /*97f0*/  MOV R2, 0x20 ;  /* 0x0000002000027802 */ /* 0x000fe40000000f00 */
[----:B------:R-:W-:Y:S02]  /*9800*/  LOP3.LUT P0, RZ, R88, 0x4, RZ, 0xc0, !PT ;  /* 0x0000000458ff7812 */ /* 0x000fe4000780c0ff */
[----:B------:R-:W-:Y:S01]  /*9810*/  IADD3 R151, PT, PT, R151, -0x1, RZ ;  /* 0xffffffff97977810 */ /* 0x000fe20007ffe0ff */
[----:B------:R-:W-:Y:S01]  /*9820*/  @P4 STS.128 [R157+0x3800], RZ ;  /* 0x003800ff9d004388 */ /* 0x000fe20000000c00 */
[----:B------:R-:W-:Y:S02]  /*9830*/  SEL R2, R2, 0xffffffe0, !P0 ;  /* 0xffffffe002027807 */ /* 0x000fe40004000000 */
[----:B------:R-:W-:Y:S02]  /*9840*/  ISETP.GT.AND P1, PT, R151, R138, PT ;  /* 0x0000008a9700720c */ /* 0x000fe40003f24270 */
[----:B------:R-:W-:Y:S02]  /*9850*/  IADD3 R128, PT, PT, R136, R2, RZ ;  /* 0x0000000288807210 */ /* 0x000fe40007ffe0ff */
[----:B------:R-:W-:Y:S01]  /*9860*/  IADD3 R0, PT, PT, R2, R91, RZ ;  /* 0x0000005b02007210 */ /* 0x000fe20007ffe0ff */
        /* <DEDUP_REMOVED lines=16> */
[----:B------:R-:W5:Y:S08]  /*9970*/  LDSM.16.M88.4 R96, [R91] ;  /* 0x000000005b60783b */ /* 0x000f700000000200 */
[----:B------:R-:W3:Y:S08]  /*9980*/  LDSM.16.M88.4 R100, [R91+0x400] ;  /* 0x000400005b64783b */ /* 0x000ef00000000200 */
[----:B------:R-:W4:Y:S08]  /*9990*/  LDSM.16.M88.4 R104, [R91+0x800] ;  /* 0x000800005b68783b */ /* 0x000f300000000200 */
[----:B------:R-:W1:Y:S08]  /*99a0*/  LDSM.16.M88.4 R108, [R91+0xc00] ;  /* 0x000c00005b6c783b */ /* 0x000e700000000200 */
[----:B------:R-:W2:Y:S08]  /*99b0*/  LDSM.16.M88.4 R112, [R91+0x1000] ;  /* 0x001000005b70783b */ /* 0x000eb00000000200 */
[----:B------:R-:W2:Y:S08]  /*99c0*/  LDSM.16.M88.4 R116, [R91+0x1400] ;  /* 0x001400005b74783b */ /* 0x000eb00000000200 */
[----:B------:R-:W2:Y:S08]  /*99d0*/  LDSM.16.M88.4 R120, [R91+0x1800] ;  /* 0x001800005b78783b */ /* 0x000eb00000000200 */
[----:B------:R-:W2:Y:S08]  /*99e0*/  LDSM.16.M88.4 R124, [R91+0x1c00] ;  /* 0x001c00005b7c783b */ /* 0x000eb00000000200 */
[----:B------:R-:W-:Y:S08]  /*99f0*/  LDSM.16.M88.4 R128, [R128] ;  /* 0x000000008080783b */ /* 0x000ff00000000200 */
[----:B------:R-:W2:Y:S01]  /*9a00*/  LDSM.16.M88.4 R132, [R0] ;  /* 0x000000000084783b */ /* 0x000ea20000000200 */
        /* <DEDUP_REMOVED lines=37> */
[----:B------:R-:W-:Y:S04]  /*9c60*/  FMUL.FTZ R162, R13, UR11 ;  /* 0x0000000b0da27c20 */ /* 0x000fe80008410000 */
[----:B------:R4:W2:Y:S01]  /*9c70*/  MUFU.TANH R133, R141 ;  /* 0x0000008d00857308 */ /* 0x0008a20000002400 */
[----:B-1----:R-:W-:Y:S01]  /*9c80*/  FMUL.FTZ R160, R15, UR11 ;  /* 0x0000000b0fa07c20 */ /* 0x002fe20008410000 */
[C---:B------:R-:W-:Y:S01]  /*9c90*/  HMMA.16816.F32.BF16 R24, R128.reuse, R98, R24 ;  /* 0x000000628018723c */ /* 0x040fe20000041818 */
[----:B------:R-:W1:Y:S07]  /*9ca0*/  LDSM.16.M88.4 R96, [R0+0x1000] ;  /* 0x001000000060783b */ /* 0x000e6e0000000200 */
[----:B------:R3:W1:Y:S01]  /*9cb0*/  MUFU.TANH R100, R159 ;  /* 0x0000009f00647308 */ /* 0x0006620000002400 */
[----:B-----5:R-:W-:Y:S09]  /*9cc0*/  FMUL.FTZ R155, R16, UR11 ;  /* 0x0000000b109b7c20 */ /* 0x020ff20008410000 */
[----:B------:R5:W1:Y:S01]  /*9cd0*/  MUFU.TANH R9, R158 ;  /* 0x0000009e00097308 */ /* 0x000a620000002400 */
[----:B----4-:R-:W-:Y:S09]  /*9ce0*/  FMUL.FTZ R141, R12, UR11 ;  /* 0x0000000b0c8d7c20 */ /* 0x010ff20008410000 */
[----:B------:R4:W1:Y:S01]  /*9cf0*/  MUFU.TANH R10, R156 ;  /* 0x0000009c000a7308 */ /* 0x0008620000002400 */
[----:B---3--:R-:W-:Y:S01]  /*9d00*/  FMUL.FTZ R159, R17, UR11 ;  /* 0x0000000b119f7c20 */ /* 0x008fe20008410000 */
[C---:B--2---:R-:W-:Y:S08]  /*9d10*/  HMMA.16816.F32.BF16 R28, R128.reuse, R92, R28 ;  /* 0x0000005c801c723c */ /* 0x044ff0000004181c */
[----:B------:R2:W3:Y:S01]  /*9d20*/  MUFU.TANH R14, R160 ;  /* 0x000000a0000e7308 */ /* 0x0004e20000002400 */
[----:B-----5:R-:W-:Y:S01]  /*9d30*/  FMUL.FTZ R158, R18, UR11 ;  /* 0x0000000b129e7c20 */ /* 0x020fe20008410000 */
[C---:B------:R-:W-:Y:S01]  /*9d40*/  HMMA.16816.F32.BF16 R32, R128.reuse, R94, R32 ;  /* 0x0000005e8020723c */ /* 0x040fe20000041820 */
[----:B------:R-:W5:Y:S07]  /*9d50*/  LDSM.16.M88.4 R92, [R0+0x1400] ;  /* 0x00140000005c783b */ /* 0x000f6e0000000200 */
[----:B------:R3:W3:Y:S01]  /*9d60*/  MUFU.TANH R120, R155 ;  /* 0x0000009b00787308 */ /* 0x0006e20000002400 */
[----:B----4-:R-:W-:Y:S01]  /*9d70*/  FMUL.FTZ R156, R19, UR11 ;  /* 0x0000000b139c7c20 */ /* 0x010fe20008410000 */
[C---:B-1----:R-:W-:Y:S08]  /*9d80*/  HMMA.16816.F32.BF16 R36, R128.reuse, R96, R36 ;  /* 0x000000608024723c */ /* 0x042ff00000041824 */
[----:B------:R1:W4:Y:S01]  /*9d90*/  MUFU.TANH R108, R141 ;  /* 0x0000008d006c7308 */ /* 0x0003220000002400 */
[----:B--2---:R-:W-:Y:S01]  /*9da0*/  FMUL.FTZ R160, R23, UR11 ;  /* 0x0000000b17a07c20 */ /* 0x004fe20008410000 */
[C---:B------:R-:W-:Y:S01]  /*9db0*/  HMMA.16816.F32.BF16 R40, R128.reuse, R98, R40 ;  /* 0x000000628028723c */ /* 0x040fe20000041828 */
[----:B------:R-:W2:Y:S07]  /*9dc0*/  LDSM.16.M88.4 R96, [R0+0x1800] ;  /* 0x001800000060783b */ /* 0x000eae0000000200 */
[----:B------:R4:W2:Y:S01]  /*9dd0*/  MUFU.TANH R11, R161 ;  /* 0x000000a1000b7308 */ /* 0x0008a20000002400 */
[----:B---3--:R-:W-:Y:S09]  /*9de0*/  FMUL.FTZ R155, R24, UR11 ;  /* 0x0000000b189b7c20 */ /* 0x008ff20008410000 */
[----:B------:R3:W2:Y:S01]  /*9df0*/  MUFU.TANH R116, R159 ;  /* 0x0000009f00747308 */ /* 0x0006a20000002400 */
[----:B-1----:R-:W-:Y:S09]  /*9e00*/  FMUL.FTZ R141, R20, UR11 ;  /* 0x0000000b148d7c20 */ /* 0x002ff20008410000 */
[----:B------:R1:W1:Y:S01]  /*9e10*/  MUFU.TANH R112, R158 ;  /* 0x0000009e00707308 */ /* 0x0002620000002400 */
[----:B----4-:R-:W-:Y:S01]  /*9e20*/  FMUL.FTZ R161, R22, UR11 ;  /* 0x0000000b16a17c20 */ /* 0x010fe20008410000 */
[C---:B-----5:R-:W-:Y:S08]  /*9e30*/  HMMA.16816.F32.BF16 R44, R128.reuse, R92, R44 ;  /* 0x0000005c802c723c */ /* 0x060ff0000004182c */
[----:B------:R4:W4:Y:S01]  /*9e40*/  MUFU.TANH R15, R156 ;  /* 0x0000009c000f7308 */ /* 0x0009220000002400 */
[----:B---3--:R-:W-:Y:S01]  /*9e50*/  FMUL.FTZ R159, R25, UR11 ;  /* 0x0000000b199f7c20 */ /* 0x008fe20008410000 */
[C---:B------:R-:W-:Y:S01]  /*9e60*/  HMMA.16816.F32.BF16 R48, R128.reuse, R94, R48 ;  /* 0x0000005e8030723c */ /* 0x040fe20000041830 */
[----:B------:R-:W3:Y:S01]  /*9e70*/  LDSM.16.M88.4 R92, [R0+0x1c00] ;  /* 0x001c0000005c783b */ /* 0x000ee20000000200 */
[----:B------:R-:W-:Y:S06]  /*9e80*/  DEPBAR.LE SB0, 0x0 ;  /* 0x000080000000791a */ /* 0x000fec0000000000 */
[----:B------:R5:W3:Y:S01]  /*9e90*/  MUFU.TANH R22, R160 ;  /* 0x000000a000167308 */ /* 0x000ae20000002400 */
[----:B-1----:R-:W-:Y:S01]  /*9ea0*/  FMUL.FTZ R158, R26, UR11 ;  /* 0x0000000b1a9e7c20 */ /* 0x002fe20008410000 */
[C---:B--2---:R-:W-:Y:S05]  /*9eb0*/  HMMA.16816.F32.BF16 R52, R128.reuse, R96, R52 ;  /* 0x000000608034723c */ /* 0x044fea0000041834 */
[----:B----4-:R-:W-:Y:S03]  /*9ec0*/  FMUL.FTZ R156, R27, UR11 ;  /* 0x0000000b1b9c7c20 */ /* 0x010fe60008410000 */
[----:B------:R1:W2:Y:S01]  /*9ed0*/  MUFU.TANH R24, R155 ;  /* 0x0000009b00187308 */ /* 0x0002a20000002400 */
[----:B------:R-:W-:Y:S01]  /*9ee0*/  BAR.SYNC.DEFER_BLOCKING 0x0 ;  /* 0x0000000000007b1d */ /* 0x000fe20000010000 */
[C---:B------:R-:W-:Y:S03]  /*9ef0*/  HMMA.16816.F32.BF16 R56, R128.reuse, R98, R56 ;  /* 0x000000628038723c */ /* 0x040fe60000041838 */
[----:B------:R-:W-:Y:S05]  /*9f00*/  FMUL.FTZ R165, R47, UR11 ;  /* 0x0000000b2fa57c20 */ /* 0x000fea0008410000 */
[----:B------:R4:W2:Y:S01]  /*9f10*/  MUFU.TANH R12, R141 ;  /* 0x0000008d000c7308 */ /* 0x0008a20000002400 */
[----:B-----5:R-:W-:Y:S01]  /*9f20*/  FMUL.FTZ R160, R31, UR11 ;  /* 0x0000000b1fa07c20 */ /* 0x020fe20008410000 */
[----:B------:R-:W-:Y:S08]  /*9f30*/  FMUL.FTZ R163, R53, UR11 ;  /* 0x0000000b35a37c20 */ /* 0x000ff00008410000 */
[----:B------:R5:W2:Y:S01]  /*9f40*/  MUFU.TANH R13, R162 ;  /* 0x000000a2000d7308 */ /* 0x000aa20000002400 */
[----:B-1----:R-:W-:Y:S01]  /*9f50*/  FMUL.FTZ R155, R32, UR11 ;  /* 0x0000000b209b7c20 */ /* 0x002fe20008410000 */
[----:B------:R-:W-:Y:S08]  /*9f60*/  FMUL.FTZ R164, R58, UR11 ;  /* 0x0000000b3aa47c20 */ /* 0x000ff00008410000 */
[----:B------:R1:W1:Y:S01]  /*9f70*/  MUFU.TANH R132, R161 ;  /* 0x000000a100847308 */ /* 0x0002620000002400 */
[----:B----4-:R-:W-:Y:S01]  /*9f80*/  FMUL.FTZ R141, R28, UR11 ;  /* 0x0000000b1c8d7c20 */ /* 0x010fe20008410000 */
[C---:B---3--:R-:W-:Y:S08]  /*9f90*/  HMMA.16816.F32.BF16 R60, R128.reuse, R92, R60 ;  /* 0x0000005c803c723c */ /* 0x048ff0000004183c */
[----:B------:R3:W4:Y:S01]  /*9fa0*/  MUFU.TANH R16, R159 ;  /* 0x0000009f00107308 */ /* 0x0007220000002400 */
[----:B-----5:R-:W-:Y:S01]  /*9fb0*/  FMUL.FTZ R162, R21, UR11 ;  /* 0x0000000b15a27c20 */ /* 0x020fe20008410000 */
[----:B------:R-:W-:Y:S08]  /*9fc0*/  HMMA.16816.F32.BF16 R64, R128, R94, R64 ;  /* 0x0000005e8040723c */ /* 0x000ff00000041840 */
[----:B------:R5:W2:Y:S01]  /*9fd0*/  MUFU.TANH R25, R158 ;  /* 0x0000009e00197308 */ /* 0x000aa20000002400 */
[----:B-1----:R-:W-:Y:S01]  /*9fe0*/  FMUL.FTZ R161, R30, UR11 ;  /* 0x0000000b1ea17c20 */ /* 0x002fe20008410000 */
[----:B------:R-:W-:Y:S08]  /*9ff0*/  FMUL.FTZ R86, R62, UR11 ;  /* 0x0000000b3e567c20 */ /* 0x000ff00008410000 */
[----:B------:R1:W1:Y:S01]  /*a000*/  MUFU.TANH R26, R156 ;  /* 0x0000009c001a7308 */ /* 0x0002620000002400 */
[----:B---3--:R-:W-:Y:S01]  /*a010*/  FMUL.FTZ R159, R33, UR11 ;  /* 0x0000000b219f7c20 */ /* 0x008fe20008410000 */
[----:B------:R-:W-:Y:S01]  /*a020*/  FMUL.FTZ R84, R66, UR11 ;  /* 0x0000000b42547c20 */ /* 0x000fe20008410000 */
[----:B------:R-:W-:Y:S07]  /*a030*/  FMUL.FTZ R3, R67, UR11 ;  /* 0x0000000b43037c20 */ /* 0x000fee0008410000 */
[----:B------:R3:W2:Y:S01]  /*a040*/  MUFU.TANH R17, R160 ;  /* 0x000000a000117308 */ /* 0x0006a20000002400 */
[----:B-----5:R-:W-:Y:S09]  /*a050*/  FMUL.FTZ R158, R34, UR11 ;  /* 0x0000000b229e7c20 */ /* 0x020ff20008410000 */
[----:B------:R5:W2:Y:S01]  /*a060*/  MUFU.TANH R18, R155 ;  /* 0x0000009b00127308 */ /* 0x000aa20000002400 */
[----:B-1----:R-:W-:Y:S09]  /*a070*/  FMUL.FTZ R156, R35, UR11 ;  /* 0x0000000b239c7c20 */ /* 0x002ff20008410000 */
[----:B------:R1:W1:Y:S01]  /*a080*/  MUFU.TANH R27, R141 ;  /* 0x0000008d001b7308 */ /* 0x0002620000002400 */
[----:B---3--:R-:W-:Y:S09]  /*a090*/  FMUL.FTZ R160, R39, UR11 ;  /* 0x0000000b27a07c20 */ /* 0x008ff20008410000 */
        /* <DEDUP_REMOVED lines=48> */
[----:B------:R-:W3:Y:S01]  /*a3a0*/  MUFU.TANH R165, R165 ;  /* 0x000000a500a57308 */ /* 0x000ee20000002400 */
[----:B-----5:R-:W-:Y:S09]  /*a3b0*/  FMUL.FTZ R155, R64, UR11 ;  /* 0x0000000b409b7c20 */ /* 0x020ff20008410000 */
[----:B------:R-:W2:Y:S01]  /*a3c0*/  MUFU.TANH R163, R163 ;  /* 0x000000a300a37308 */ /* 0x000ea20000002400 */
[----:B-1----:R-:W-:Y:S09]  /*a3d0*/  FMUL.FTZ R141, R63, UR11 ;  /* 0x0000000b3f8d7c20 */ /* 0x002ff20008410000 */
        /* <DEDUP_REMOVED lines=31> */
[----:B------:R-:W-:Y:S02]  /*a5d0*/  LOP3.LUT R31, R31, R0, RZ, 0x3c, !PT ;  /* 0x000000001f1f7212 */ /* 0x000fe400078e3cff */
[----:B------:R-:W2:Y:S10]  /*a5e0*/  I2F.RP R6, R4 ;  /* 0x0000000400067306 */ /* 0x000eb40000209400 */
[----:B--2---:R-:W2:Y:S02]  /*a5f0*/  MUFU.RCP R2, R6 ;  /* 0x0000000600027308 */ /* 0x004ea40000001000 */
[----:B--2---:R-:W-:Y:S08]  /*a600*/  VIADD R20, R2, 0xffffffe ;  /* 0x0ffffffe02147836 */ /* 0x004ff00000000000 */
[----:B------:R-:W2:Y:S02]  /*a610*/  F2I.FTZ.U32.TRUNC.NTZ R21, R20 ;  /* 0x0000001400157305 */ /* 0x000ea4000021f000 */
[--C-:B--2---:R-:W-:Y:S02]  /*a620*/  IMAD.MOV R5, RZ, RZ, -R21.reuse ;  /* 0x000000ffff057224 */ /* 0x104fe400078e0a15 */
        /* <DEDUP_REMOVED lines=24> */
[----:B------:R-:W2:Y:S01]  /*a7b0*/  LDC.64 R4, c[0x0][0x3b8] ;  /* 0x0000ee00ff047b82 */ /* 0x000ea20000000a00 */
        /* <DEDUP_REMOVED lines=9> */
[----:B------:R-:W3:Y:S01]  /*a850*/  LDG.E R21, desc[UR14][R32.64] ;  /* 0x0000000e20157981 */ /* 0x000ee2000c1e1900 */
[C---:B------:R-:W-:Y:S02]  /*a860*/  LEA.HI.X.SX32 R31, R23.reuse, R149, 0x2, P1 ;  /* 0x00000095171f7211 */ /* 0x040fe400008f16ff */
[----:B------:R-:W-:Y:S03]  /*a870*/  IADD3 R23, PT, PT, R23, -R29, RZ ;  /* 0x8000001d17177210 */ /* 0x000fe60007ffe0ff */
[----:B------:R-:W3:Y:S02]  /*a880*/  LDG.E R2, desc[UR14][R30.64] ;  /* 0x0000000e1e027981 */ /* 0x000ee4000c1e1900 */
[----:B------:R-:W-:Y:S05]  /*a890*/  IMAD R23, R23, R0, -0x80 ;  /* 0xffffff8017177424 */ /* 0x000fea00078e0200 */
        /* <DEDUP_REMOVED lines=13> */
.L_x_3583:
[C---:B------:R-:W-:Y:S01]  /*a970*/  LEA R28, P2, R4.reuse, RZ, 0x6 ;  /* 0x000000ff041c7211 */ /* 0x040fe200078430ff */
[C---:B------:R-:W-:Y:S01]  /*a980*/  @!P4 IMAD.SHL.U32 R21, R4.reuse, 0x40, RZ ;  /* 0x000000400415c824 */ /* 0x040fe200078e00ff */
[C---:B------:R-:W-:Y:S01]  /*a990*/  @!P4 SHF.L.U64.HI R2, R4.reuse, 0x6, R7 ;  /* 0x000000060402c819 */ /* 0x040fe20000010207 */
[----:B-1----:R-:W-:Y:S01]  /*a9a0*/  @!P5 IMAD.MOV.U32 R141, RZ, RZ, R139 ;  /* 0x000000ffff8dd224 */ /* 0x002fe200078e008b */
        /* <DEDUP_REMOVED lines=31> */
.L_x_3582:
[----:B------:R-:W-:Y:S01]  /*aba0*/  LDSM.16.MT88.4 R32, [R90+0x3400] ;  /* 0x003400005a20783b */ /* 0x000fe20000004200 */
        /* <DEDUP_REMOVED lines=49> */
[----:B------:R-:W-:Y:S01]  /*aec0*/  FADD.FTZ R4, -R0, R87 ;  /* 0x0000005700047221 */ /* 0x000fe20000010100 */
[----:B------:R-:W-:Y:S01]  /*aed0*/  MOV R87, R0 ;  /* 0x0000000000577202 */ /* 0x000fe20000000f00 */
[--C-:B------:R-:W-:Y:S01]  /*aee0*/  FFMA.FTZ R62, R13, UR4, -R41.reuse ;  /* 0x000000040d3e7c23 */ /* 0x100fe20008010829 */
[--C-:B------:R-:W-:Y:S01]  /*aef0*/  FFMA.FTZ R51, R12, UR4, -R41.reuse ;  /* 0x000000040c337c23 */ /* 0x100fe20008010829 */
[----:B------:R-:W1:Y:S01]  /*af00*/  MUFU.EX2 R21, R21 ;  /* 0x0000001500157308 */ /* 0x000e620000000800 */
[----:B------:R-:W-:Y:S01]  /*af10*/  FSEL R23, R23, RZ, P1 ;  /* 0x000000ff17177208 */ /* 0x000fe20000800000 */
[--C-:B------:R-:W-:Y:S01]  /*af20*/  FFMA.FTZ R36, R133, UR4, -R41.reuse ;  /* 0x0000000485247c23 */ /* 0x100fe20008010829 */
[--C-:B------:R-:W-:Y:S01]  /*af30*/  FFMA.FTZ R46, R24, UR4, -R41.reuse ;  /* 0x00000004182e7c23 */ /* 0x100fe20008010829 */
[----:B------:R-:W-:Y:S01]  /*af40*/  FFMA.FTZ R48, R8, UR4, -R41 ;  /* 0x0000000408307c23 */ /* 0x000fe20008010829 */
[----:B------:R-:W-:Y:S01]  /*af50*/  FMUL.FTZ R20, R4, UR4 ;  /* 0x0000000404147c20 */ /* 0x000fe20008410000 */
[--C-:B------:R-:W-:Y:S01]  /*af60*/  FFMA.FTZ R61, R14, UR4, -R23.reuse ;  /* 0x000000040e3d7c23 */ /* 0x100fe20008010817 */
[--C-:B------:R-:W-:Y:S03]  /*af70*/  FFMA.FTZ R54, R15, UR4, -R23.reuse ;  /* 0x000000040f367c23 */ /* 0x100fe60008010817 */
[----:B------:R-:W2:Y:S01]  /*af80*/  MUFU.EX2 R36, R36 ;  /* 0x0000002400247308 */ /* 0x000ea20000000800 */
[----:B------:R-:W3:Y:S01]  /*af90*/  LDSM.16.MT88.4 R12, [R90+0x3000] ;  /* 0x003000005a0c783b */ /* 0x000ee20000004200 */
[--C-:B------:R-:W-:Y:S01]  /*afa0*/  FFMA.FTZ R92, R10, UR4, -R23.reuse ;  /* 0x000000040a5c7c23 */ /* 0x100fe20008010817 */
[--C-:B------:R-:W-:Y:S01]  /*afb0*/  FFMA.FTZ R66, R11, UR4, -R23.reuse ;  /* 0x000000040b427c23 */ /* 0x100fe20008010817 */
[----:B------:R-:W-:Y:S01]  /*afc0*/  FFMA.FTZ R42, R22, UR4, -R23 ;  /* 0x00000004162a7c23 */ /* 0x000fe20008010817 */
[----:B------:R-:W-:Y:S01]  /*afd0*/  IADD3 R22, PT, PT, R90, 0x3020, RZ ;  /* 0x000030205a167810 */ /* 0x000fe20007ffe0ff */
[----:B------:R-:W-:Y:S01]  /*afe0*/  FFMA.FTZ R98, R127, UR4, -R41 ;  /* 0x000000047f627c23 */ /* 0x000fe20008010829 */
[----:B------:R-:W-:Y:S03]  /*aff0*/  @P0 IADD3 R22, PT, PT, R146, -0x20, RZ ;  /* 0xffffffe092160810 */ /* 0x000fe60007ffe0ff */
[----:B------:R-:W4:Y:S01]  /*b000*/  MUFU.EX2 R20, R20 ;  /* 0x0000001400147308 */ /* 0x000f220000000800 */
[----:B-1----:R-:W-:Y:S01]  /*b010*/  FMUL.FTZ R8, R21, R76 ;  /* 0x0000004c15087220 */ /* 0x002fe20000410000 */
[--C-:B------:R-:W-:Y:S01]  /*b020*/  FFMA.FTZ R95, R9, UR4, -R23.reuse ;  /* 0x00000004095f7c23 */ /* 0x100fe20008010817 */
[----:B------:R-:W-:Y:S01]  /*b030*/  FMUL.FTZ R9, R21, R77 ;  /* 0x0000004d15097220 */ /* 0x000fe20000410000 */
[----:B------:R-:W1:Y:S01]  /*b040*/  LDSM.16.MT88.4 R28, [R22] ;  /* 0x00000000161c783b */ /* 0x000e620000004200 */
[--C-:B------:R-:W-:Y:S01]  /*b050*/  FFMA.FTZ R43, R25, UR4, -R23.reuse ;  /* 0x00000004192b7c23 */ /* 0x100fe20008010817 */
[----:B------:R-:W-:Y:S01]  /*b060*/  FFMA.FTZ R40, R26, UR4, -R23 ;  /* 0x000000041a287c23 */ /* 0x000fe20008010817 */
[--C-:B------:R-:W-:Y:S03]  /*b070*/  FFMA.FTZ R44, R27, UR4, -R41.reuse ;  /* 0x000000041b2c7c23 */ /* 0x100fe60008010829 */
[----:B------:R-:W5:Y:S01]  /*b080*/  MUFU.EX2 R98, R98 ;  /* 0x0000006200627308 */ /* 0x000f620000000800 */
[C---:B--2---:R-:W-:Y:S01]  /*b090*/  FFMA.FTZ R77, R21.reuse, R154, R36 ;  /* 0x0000009a154d7223 */ /* 0x044fe20000010024 */
[C---:B------:R-:W-:Y:S01]  /*b0a0*/  FMUL.FTZ R4, R21.reuse, R80 ;  /* 0x0000005015047220 */ /* 0x040fe20000410000 */
[C---:B------:R-:W-:Y:S01]  /*b0b0*/  FMUL.FTZ R5, R21.reuse, R81 ;  /* 0x0000005115057220 */ /* 0x040fe20000410000 */
[--C-:B------:R-:W-:Y:S01]  /*b0c0*/  FFMA.FTZ R58, R120, UR4, -R41.reuse ;  /* 0x00000004783a7c23 */ /* 0x100fe20008010829 */
[--C-:B------:R-:W-:Y:S01]  /*b0d0*/  FFMA.FTZ R57, R116, UR4, -R41.reuse ;  /* 0x0000000474397c23 */ /* 0x100fe20008010829 */
[----:B------:R-:W-:Y:S01]  /*b0e0*/  FFMA.FTZ R45, R16, UR4, -R41 ;  /* 0x00000004102d7c23 */ /* 0x000fe20008010829 */
[----:B------:R-:W-:Y:S03]  /*b0f0*/  FMUL.FTZ R16, R21, R68 ;  /* 0x0000004415107220 */ /* 0x000fe60000410000 */
[----:B------:R-:W-:Y:S01]  /*b100*/  MUFU.EX2 R95, R95 ;  /* 0x0000005f005f7308 */ /* 0x000fe20000000800 */
[C---:B----4-:R-:W-:Y:S01]  /*b110*/  FMUL.FTZ R10, R20.reuse, R78 ;  /* 0x0000004e140a7220 */ /* 0x050fe20000410000 */
[C---:B------:R-:W-:Y:S01]  /*b120*/  FMUL.FTZ R11, R20.reuse, R79 ;  /* 0x0000004f140b7220 */ /* 0x040fe20000410000 */
[C---:B------:R-:W-:Y:S01]  /*b130*/  FMUL.FTZ R6, R20.reuse, R82 ;  /* 0x0000005214067220 */ /* 0x040fe20000410000 */
[C---:B------:R-:W-:Y:S01]  /*b140*/  FMUL.FTZ R7, R20.reuse, R83 ;  /* 0x0000005314077220 */ /* 0x040fe20000410000 */
[----:B------:R-:W-:Y:S01]  /*b150*/  FFMA.FTZ R50, R19, UR4, -R23 ;  /* 0x0000000413327c23 */ /* 0x000fe20008010817 */
[----:B------:R-:W-:Y:S01]  /*b160*/  FMUL.FTZ R19, R20, R71 ;  /* 0x0000004714137220 */ /* 0x000fe20000410000 */
[----:B------:R-:W-:Y:S03]  /*b170*/  FFMA.FTZ R71, R38, UR4, -R41 ;  /* 0x0000000426477c23 */ /* 0x000fe60008010829 */
[----:B------:R-:W2:Y:S01]  /*b180*/  MUFU.EX2 R92, R92 ;  /* 0x0000005c005c7308 */ /* 0x000ea20000000800 */
[----:B-----5:R-:W-:Y:S01]  /*b190*/  F2FP.BF16.F32.PACK_AB R24, R98, R36 ;  /* 0x000000246218723e */ /* 0x020fe200000010ff */
[----:B------:R-:W-:Y:S01]  /*b1a0*/  FFMA.FTZ R53, R17, UR4, -R23 ;  /* 0x0000000411357c23 */ /* 0x000fe20008010817 */
[----:B------:R-:W-:Y:S01]  /*b1b0*/  LDSM.16.MT88.4 R36, [R22+0xc00] ;  /* 0x000c00001624783b */ /* 0x000fe20000004200 */
[----:B------:R-:W-:Y:S01]  /*b1c0*/  FMUL.FTZ R17, R21, R69 ;  /* 0x0000004515117220 */ /* 0x000fe20000410000 */
[--C-:B------:R-:W-:Y:S01]  /*b1d0*/  FFMA.FTZ R52, R18, UR4, -R41.reuse ;  /* 0x0000000412347c23 */ /* 0x100fe20008010829 */
[----:B------:R-:W-:Y:S01]  /*b1e0*/  FMUL.FTZ R18, R20, R70 ;  /* 0x0000004614127220 */ /* 0x000fe20000410000 */
[--C-:B------:R-:W-:Y:S03]  /*b1f0*/  FFMA.FTZ R65, R135, UR4, -R41.reuse ;  /* 0x0000000487417c23 */ /* 0x100fe60008010829 */
[----:B------:R-:W-:Y:S01]  /*b200*/  MUFU.EX2 R62, R62 ;  /* 0x0000003e003e7308 */ /* 0x000fe20000000800 */
[----:B------:R-:W-:Y:S01]  /*b210*/  FFMA.FTZ R63, R119, UR4, -R41 ;  /* 0x00000004773f7c23 */ /* 0x000fe20008010829 */
[----:B------:R-:W-:Y:S01]  /*b220*/  FADD.FTZ R98, R98, R77 ;  /* 0x0000004d62627221 */ /* 0x000fe20000010000 */
[--C-:B------:R-:W-:Y:S01]  /*b230*/  FFMA.FTZ R99, R125, UR4, -R23.reuse ;  /* 0x000000047d637c23 */ /* 0x100fe20008010817 */
[----:B------:R-:W-:Y:S01]  /*b240*/  FFMA.FTZ R96, R123, UR4, -R23 ;  /* 0x000000047b607c23 */ /* 0x000fe20008010817 */
[--C-:B------:R-:W-:Y:S01]  /*b250*/  FFMA.FTZ R97, R104, UR4, -R41.reuse ;  /* 0x0000000468617c23 */ /* 0x100fe20008010829 */
[--C-:B------:R-:W-:Y:S01]  /*b260*/  FFMA.FTZ R94, R100, UR4, -R41.reuse ;  /* 0x00000004645e7c23 */ /* 0x100fe20008010829 */
[----:B------:R-:W-:Y:S03]  /*b270*/  FFMA.FTZ R93, R108, UR4, -R41 ;  /* 0x000000046c5d7c23 */ /* 0x000fe60008010829 */
[----:B------:R-:W-:Y:S01]  /*b280*/  MUFU.EX2 R66, R66 ;  /* 0x0000004200427308 */ /* 0x000fe20000000800 */
[----:B--2---:R-:W-:Y:S01]  /*b290*/  F2FP.BF16.F32.PACK_AB R27, R92, R95 ;  /* 0x0000005f5c1b723e */ /* 0x004fe200000010ff */
[--C-:B------:R-:W-:Y:S01]  /*b2a0*/  FFMA.FTZ R55, R112, UR4, -R23.reuse ;  /* 0x0000000470377c23 */ /* 0x100fe20008010817 */
[----:B------:R-:W-:Y:S01]  /*b2b0*/  FFMA.FTZ R49, R132, UR4, -R23 ;  /* 0x0000000484317c23 */ /* 0x000fe20008010817 */
[----:B------:R-:W-:Y:S01]  /*b2c0*/  FFMA.FTZ R47, R124, UR4, -R41 ;  /* 0x000000047c2f7c23 */ /* 0x000fe20008010829 */
[--C-:B------:R-:W-:Y:S01]  /*b2d0*/  FFMA.FTZ R67, R121, UR4, -R23.reuse ;  /* 0x0000000479437c23 */ /* 0x100fe20008010817 */
[----:B------:R-:W-:Y:S01]  /*b2e0*/  FFMA.FTZ R60, R113, UR4, -R23 ;  /* 0x00000004713c7c23 */ /* 0x000fe20008010817 */
[----:B------:R-:W-:Y:S03]  /*b2f0*/  FFMA.FTZ R56, R117, UR4, -R41 ;  /* 0x0000000475387c23 */ /* 0x000fe60008010829 */
[----:B------:R-:W-:Y:S01]  /*b300*/  MUFU.EX2 R99, R99 ;  /* 0x0000006300637308 */ /* 0x000fe20000000800 */
[--C-:B------:R-:W-:Y:S01]  /*b310*/  FFMA.FTZ R59, R115, UR4, -R23.reuse ;  /* 0x00000004733b7c23 */ /* 0x100fe20008010817 */
[----:B------:R-:W-:Y:S01]  /*b320*/  FFMA.FTZ R64, R111, UR4, -R23 ;  /* 0x000000046f407c23 */ /* 0x000fe20008010817 */
[--C-:B------:R-:W-:Y:S01]  /*b330*/  FFMA.FTZ R69, R109, UR4, -R41.reuse ;  /* 0x000000046d457c23 */ /* 0x100fe20008010829 */
[--C-:B------:R-:W-:Y:S01]  /*b340*/  FFMA.FTZ R68, R107, UR4, -R41.reuse ;  /* 0x000000046b447c23 */ /* 0x100fe20008010829 */
[--C-:B------:R-:W-:Y:S01]  /*b350*/  FFMA.FTZ R70, R101, UR4, -R41.reuse ;  /* 0x0000000465467c23 */ /* 0x100fe20008010829 */
[--C-:B------:R-:W-:Y:S01]  /*b360*/  FFMA.FTZ R80, R103, UR4, -R41.reuse ;  /* 0x0000000467507c23 */ /* 0x100fe20008010829 */
[----:B------:R-:W-:Y:S03]  /*b370*/  FFMA.FTZ R81, R110, UR4, -R41 ;  /* 0x000000046e517c23 */ /* 0x000fe60008010829 */
[----:B------:R-:W2:Y:S01]  /*b380*/  MUFU.EX2 R96, R96 ;  /* 0x0000006000607308 */ /* 0x000ea20000000800 */
[--C-:B------:R-:W-:Y:S01]  /*b390*/  FFMA.FTZ R82, R118, UR4, -R23.reuse ;  /* 0x0000000476527c23 */ /* 0x100fe20008010817 */
[----:B------:R-:W-:Y:S01]  /*b3a0*/  FFMA.FTZ R101, R122, UR4, -R23 ;  /* 0x000000047a657c23 */ /* 0x000fe20008010817 */
[--C-:B------:R-:W-:Y:S01]  /*b3b0*/  FFMA.FTZ R100, R114, UR4, -R41.reuse ;  /* 0x0000000472647c23 */ /* 0x100fe20008010829 */
[----:B------:R-:W-:Y:S01]  /*b3c0*/  ISETP.GT.AND P0, PT, R151, R138, PT ;  /* 0x0000008a9700720c */ /* 0x000fe20003f04270 */
[----:B------:R-:W-:Y:S01]  /*b3d0*/  FFMA.FTZ R103, R163, UR4, -R41 ;  /* 0x00000004a3677c23 */ /* 0x000fe20008010829 */
[--C-:B------:R-:W-:Y:S01]  /*b3e0*/  FFMA.FTZ R104, R106, UR4, -R23.reuse ;  /* 0x000000046a687c23 */ /* 0x100fe20008010817 */
[--C-:B------:R-:W-:Y:S03]  /*b3f0*/  FFMA.FTZ R164, R164, UR4, -R23.reuse ;  /* 0x00000004a4a47c23 */ /* 0x100fe60008010817 */
[----:B------:R-:W-:Y:S01]  /*b400*/  MUFU.EX2 R97, R97 ;  /* 0x0000006100617308 */ /* 0x000fe20000000800 */
[----:B------:R-:W-:Y:S01]  /*b410*/  FFMA.FTZ R162, R162, UR4, -R23 ;  /* 0x00000004a2a27c23 */ /* 0x000fe20008010817 */
[--C-:B------:R-:W-:Y:S01]  /*b420*/  FFMA.FTZ R158, R158, UR4, -R41.reuse ;  /* 0x000000049e9e7c23 */ /* 0x100fe20008010829 */
[----:B------:R-:W-:Y:S07]  /*b430*/  FFMA.FTZ R160, R160, UR4, -R41 ;  /* 0x00000004a0a07c23 */ /* 0x000fee0008010829 */
[----:B------:R-:W4:Y:S01]  /*b440*/  MUFU.EX2 R94, R94 ;  /* 0x0000005e005e7308 */ /* 0x000f220000000800 */
[----:B--2---:R-:W-:Y:S01]  /*b450*/  F2FP.BF16.F32.PACK_AB R25, R96, R99 ;  /* 0x000000636019723e */ /* 0x004fe200000010ff */
[----:B------:R-:W-:Y:S04]  /*b460*/  FFMA.FTZ R99, R20, R153, R99 ;  /* 0x0000009914637223 */ /* 0x000fe80000010063 */
[----:B------:R-:W-:Y:S01]  /*b470*/  FADD.FTZ R96, R96, R99 ;  /* 0x0000006360607221 */ /* 0x000fe20000010000 */
[----:B------:R-:W-:Y:S03]  /*b480*/  FFMA.FTZ R99, R159, UR4, -R41 ;  /* 0x000000049f637c23 */ /* 0x000fe60008010829 */
[----:B------:R-:W2:Y:S10]  /*b490*/  MUFU.EX2 R93, R93 ;  /* 0x0000005d005d7308 */ /* 0x000eb40000000800 */
[----:B------:R-:W5:Y:S01]  /*b4a0*/  MUFU.EX2 R61, R61 ;  /* 0x0000003d003d7308 */ /* 0x000f620000000800 */
[C---:B----4-:R-:W-:Y:S01]  /*b4b0*/  F2FP.BF16.F32.PACK_AB R26, R94.reuse, R97 ;  /* 0x000000615e1a723e */ /* 0x050fe200000010ff */
[----:B------:R-:W-:Y:S04]  /*b4c0*/  FADD.FTZ R97, R97, R98 ;  /* 0x0000006261617221 */ /* 0x000fe80000010000 */
[----:B------:R-:W-:Y:S04]  /*b4d0*/  FADD.FTZ R94, R94, R97 ;  /* 0x000000615e5e7221 */ /* 0x000fe80000010000 */
[----:B------:R-:W-:Y:S01]  /*b4e0*/  MUFU.EX2 R58, R58 ;  /* 0x0000003a003a7308 */ /* 0x000fe20000000800 */
[C---:B---3--:R-:W-:Y:S05]  /*b4f0*/  HMMA.16816.F32.BF16 R4, R24.reuse, R12, R4 ;  /* 0x0000000c1804723c */ /* 0x048fea0000041804 */
[C---:B------:R-:W-:Y:S01]  /*b500*/  FMUL.FTZ R12, R21.reuse, R72 ;  /* 0x00000048150c7220 */ /* 0x040fe20000410000 */
[----:B------:R-:W-:Y:S03]  /*b510*/  FMUL.FTZ R13, R21, R73 ;  /* 0x00000049150d7220 */ /* 0x000fe60000410000 */
[----:B------:R-:W3:Y:S01]  /*b520*/  MUFU.EX2 R57, R57 ;  /* 0x0000003900397308 */ /* 0x000ee20000000800 */
[C---:B------:R-:W-:Y:S03]  /*b530*/  HMMA.16816.F32.BF16 R8, R24.reuse, R14, R8 ;  /* 0x0000000e1808723c */ /* 0x040fe60000041808 */
[C---:B------:R-:W-:Y:S01]  /*b540*/  FMUL.FTZ R14, R20.reuse, R74 ;  /* 0x0000004a140e7220 */ /* 0x040fe20000410000 */
[----:B------:R-:W-:Y:S01]  /*b550*/  FMUL.FTZ R15, R20, R75 ;  /* 0x0000004b140f7220 */ /* 0x000fe20000410000 */
[----:B--2---:R-:W-:Y:S01]  /*b560*/  FADD.FTZ R77, R93, R94 ;  /* 0x0000005e5d4d7221 */ /* 0x004fe20000010000 */
[--C-:B------:R-:W-:Y:S03]  /*b570*/  FFMA.FTZ R75, R105, UR4, -R23.reuse ;  /* 0x00000004694b7c23 */ /* 0x100fe60008010817 */
[----:B------:R-:W-:Y:S01]  /*b580*/  MUFU.EX2 R55, R55 ;  /* 0x0000003700377308 */ /* 0x000fe20000000800 */
[----:B------:R-:W-:Y:S01]  /*b590*/  FFMA.FTZ R72, R126, UR4, -R23 ;  /* 0x000000047e487c23 */ /* 0x000fe20008010817 */
[----:B------:R-:W-:Y:S01]  /*b5a0*/  FADD.FTZ R77, R62, R77 ;  /* 0x0000004d3e4d7221 */ /* 0x000fe20000010000 */
[--C-:B------:R-:W-:Y:S01]  /*b5b0*/  FFMA.FTZ R73, R134, UR4, -R23.reuse ;  /* 0x0000000486497c23 */ /* 0x100fe20008010817 */
[C---:B-1----:R-:W-:Y:S03]  /*b5c0*/  HMMA.16816.F32.BF16 R12, R24.reuse, R28, R12 ;  /* 0x0000001c180c723c */ /* 0x042fe6000004180c */
[--C-:B------:R-:W-:Y:S03]  /*b5d0*/  FFMA.FTZ R74, R165, UR4, -R23.reuse ;  /* 0x00000004a54a7c23 */ /* 0x100fe60008010817 */
[----:B------:R-:W1:Y:S01]  /*b5e0*/  MUFU.EX2 R54, R54 ;  /* 0x0000003600367308 */ /* 0x000e620000000800 */
[----:B------:R-:W-:Y:S01]  /*b5f0*/  FFMA.FTZ R105, R161, UR4, -R23 ;  /* 0x00000004a1697c23 */ /* 0x000fe20008010817 */
[----:B------:R-:W-:Y:S01]  /*b600*/  FFMA.FTZ R20, R102, UR4, -R41 ;  /* 0x0000000466147c23 */ /* 0x000fe20008010829 */
[----:B------:R-:W-:Y:S01]  /*b610*/  HMMA.16816.F32.BF16 R16, R24, R30, R16 ;  /* 0x0000001e1810723c */ /* 0x000fe20000041810 */
[----:B------:R-:W2:Y:S02]  /*b620*/  LDSM.16.MT88.4 R28, [R22+0x400] ;  /* 0x00040000161c783b */ /* 0x000ea40000004200 */
[----:B------:R-:W-:Y:S04]  /*b630*/  F2FP.BF16.F32.PACK_AB R24, R62, R93 ;  /* 0x0000005d3e18723e */ /* 0x000fe800000010ff */
[----:B------:R-:W-:Y:S01]  /*b640*/  MUFU.EX2 R51, R51 ;  /* 0x0000003300337308 */ /* 0x000fe20000000800 */
[----:B-----5:R-:W-:Y:S02]  /*b650*/  F2FP.BF16.F32.PACK_AB R25, R61, R66 ;  /* 0x000000423d19723e */ /* 0x020fe400000010ff */
[----:B---3--:R-:W-:Y:S07]  /*b660*/  F2FP.BF16.F32.PACK_AB R26, R57, R58 ;  /* 0x0000003a391a723e */ /* 0x008fee00000010ff */
        /* <DEDUP_REMOVED lines=11> */
[----:B------:R-:W5:Y:S08]  /*b720*/  LDSM.16.MT88.4 R28, [R22+0x800] ;  /* 0x00080000161c783b */ /* 0x000f700000004200 */
[----:B------:R-:W-:Y:S01]  /*b730*/  MUFU.EX2 R43, R43 ;  /* 0x0000002b002b7308 */ /* 0x000fe20000000800 */
[----:B---3--:R-:W-:Y:S02]  /*b740*/  F2FP.BF16.F32.PACK_AB R24, R48, R51 ;  /* 0x000000333018723e */ /* 0x008fe400000010ff */
[----:B-1----:R-:W-:Y:S07]  /*b750*/  F2FP.BF16.F32.PACK_AB R25, R42, R49 ;  /* 0x000000312a19723e */ /* 0x002fee00000010ff */
        /* <DEDUP_REMOVED lines=29> */
[C---:B------:R-:W-:Y:S09]  /*b930*/  HMMA.16816.F32.BF16 R12, R24.reuse, R36, R12 ;  /* 0x00000024180c723c */ /* 0x040ff2000004180c */
        /* <DEDUP_REMOVED lines=18> */
[----:B------:R-:W4:Y:S03]  /*ba60*/  LDSM.16.MT88.4 R28, [R22+0x1400] ;  /* 0x00140000161c783b */ /* 0x000f260000004200 */
[----:B------:R-:W-:Y:S01]  /*ba70*/  MUFU.EX2 R80, R80 ;  /* 0x0000005000507308 */ /* 0x000fe20000000800 */
[----:B------:R-:W-:Y:S01]  /*ba80*/  FADD.FTZ R62, R61, R66 ;  /* 0x000000423d3e7221 */ /* 0x000fe20000010000 */
[C---:B---3--:R-:W-:Y:S03]  /*ba90*/  HMMA.16816.F32.BF16 R12, R24.reuse, R32, R12 ;  /* 0x00000020180c723c */ /* 0x048fe6000004180c */
[----:B------:R-:W-:Y:S01]  /*baa0*/  FADD.FTZ R32, R58, R77 ;  /* 0x0000004d3a207221 */ /* 0x000fe20000010000 */
[----:B------:R-:W-:Y:S01]  /*bab0*/  FADD.FTZ R55, R55, R62 ;  /* 0x0000003e37377221 */ /* 0x000fe20000010000 */
[----:B------:R-:W-:Y:S03]  /*bac0*/  LDSM.16.MT88.4 R76, [R90+0x4c00] ;  /* 0x004c00005a4c783b */ /* 0x000fe60000004200 */
[----:B------:R-:W3:Y:S01]  /*bad0*/  MUFU.EX2 R81, R81 ;  /* 0x0000005100517308 */ /* 0x000ee20000000800 */
[----:B------:R-:W-:Y:S01]  /*bae0*/  FADD.FTZ R32, R57, R32 ;  /* 0x0000002039207221 */ /* 0x000fe20000010000 */
[----:B------:R-:W-:Y:S03]  /*baf0*/  HMMA.16816.F32.BF16 R16, R24, R34, R16 ;  /* 0x000000221810723c */ /* 0x000fe60000041810 */
[----:B------:R-:W-:Y:S01]  /*bb00*/  FADD.FTZ R58, R54, R55 ;  /* 0x00000037363a7221 */ /* 0x000fe20000010000 */
[----:B------:R-:W-:Y:S01]  /*bb10*/  FADD.FTZ R55, R51, R32 ;  /* 0x0000002033377221 */ /* 0x000fe20000010000 */
[----:B--2---:R-:W-:Y:S03]  /*bb20*/  F2FP.BF16.F32.PACK_AB R24, R71, R70 ;  /* 0x000000464718723e */ /* 0x004fe600000010ff */
[----:B------:R-:W-:Y:S01]  /*bb30*/  MUFU.EX2 R82, R82 ;  /* 0x0000005200527308 */ /* 0x000fe20000000800 */
[----:B------:R-:W2:Y:S01]  /*bb40*/  LDSM.16.MT88.4 R32, [R90+0x4800] ;  /* 0x004800005a20783b */ /* 0x000ea20000004200 */
[----:B-1----:R-:W-:Y:S01]  /*bb50*/  F2FP.BF16.F32.PACK_AB R25, R74, R73 ;  /* 0x000000494a19723e */ /* 0x002fe200000010ff */
[----:B------:R-:W-:Y:S01]  /*bb60*/  FADD.FTZ R55, R48, R55 ;  /* 0x0000003730377221 */ /* 0x000fe20000010000 */
[----:B------:R-:W-:Y:S01]  /*bb70*/  FADD.FTZ R51, R49, R58 ;  /* 0x0000003a31337221 */ /* 0x000fe20000010000 */
[----:B------:R-:W-:Y:S02]  /*bb80*/  FFMA.FTZ R48, R86, UR4, -R23 ;  /* 0x0000000456307c23 */ /* 0x000fe40008010817 */
[----:B------:R-:W-:Y:S03]  /*bb90*/  FADD.FTZ R46, R46, R55 ;  /* 0x000000372e2e7221 */ /* 0x000fe60000010000 */
[----:B------:R-:W1:Y:S01]  /*bba0*/  MUFU.EX2 R101, R101 ;  /* 0x0000006500657308 */ /* 0x000e620000000800 */
[----:B---3--:R-:W-:Y:S01]  /*bbb0*/  F2FP.BF16.F32.PACK_AB R26, R81, R80 ;  /* 0x00000050511a723e */ /* 0x008fe200000010ff */
[----:B------:R-:W-:Y:S01]  /*bbc0*/  FADD.FTZ R42, R42, R51 ;  /* 0x000000332a2a7221 */ /* 0x000fe20000010000 */
[----:B------:R-:W-:Y:S01]  /*bbd0*/  FADD.FTZ R45, R45, R46 ;  /* 0x0000002e2d2d7221 */ /* 0x000fe20000010000 */
[----:B------:R-:W-:Y:S02]  /*bbe0*/  FFMA.FTZ R51, R85, UR4, -R23 ;  /* 0x0000000455337c23 */ /* 0x000fe40008010817 */
[----:B------:R-:W-:Y:S01]  /*bbf0*/  FADD.FTZ R43, R43, R42 ;  /* 0x0000002a2b2b7221 */ /* 0x000fe20000010000 */
[----:B------:R-:W-:Y:S03]  /*bc00*/  FADD.FTZ R44, R44, R45 ;  /* 0x0000002d2c2c7221 */ /* 0x000fe60000010000 */
[----:B------:R-:W-:Y:S01]  /*bc10*/  MUFU.EX2 R100, R100 ;  /* 0x0000006400647308 */ /* 0x000fe20000000800 */
[----:B------:R-:W-:Y:S01]  /*bc20*/  FADD.FTZ R43, R40, R43 ;  /* 0x0000002b282b7221 */ /* 0x000fe20000010000 */
[----:B------:R-:W-:Y:S01]  /*bc30*/  FADD.FTZ R47, R47, R44 ;  /* 0x0000002c2f2f7221 */ /* 0x000fe20000010000 */
[----:B------:R-:W-:Y:S01]  /*bc40*/  FFMA.FTZ R40, R155, UR4, -R41 ;  /* 0x000000049b287c23 */ /* 0x000fe20008010829 */
[----:B------:R-:W-:Y:S01]  /*bc50*/  FFMA.FTZ R44, R84, UR4, -R23 ;  /* 0x00000004542c7c23 */ /* 0x000fe20008010817 */
[----:B------:R-:W-:Y:S01]  /*bc60*/  FADD.FTZ R50, R50, R43 ;  /* 0x0000002b32327221 */ /* 0x000fe20000010000 */
[----:B------:R-:W-:Y:S04]  /*bc70*/  FFMA.FTZ R41, R156, UR4, -R41 ;  /* 0x000000049c297c23 */ /* 0x000fe80008010829 */
[----:B------:R-:W3:Y:S01]  /*bc80*/  MUFU.EX2 R103, R103 ;  /* 0x0000006700677308 */ /* 0x000ee20000000800 */
[----:B-1----:R-:W-:Y:S01]  /*bc90*/  F2FP.BF16.F32.PACK_AB R27, R101, R82 ;  /* 0x00000052651b723e */ /* 0x002fe200000010ff */
[----:B------:R-:W-:Y:S01]  /*bca0*/  FADD.FTZ R50, R53, R50 ;  /* 0x0000003235327221 */ /* 0x000fe20000010000 */
[----:B------:R-:W-:Y:S03]  /*bcb0*/  FFMA.FTZ R23, R3, UR4, -R23 ;  /* 0x0000000403177c23 */ /* 0x000fe60008010817 */
        /* <DEDUP_REMOVED lines=11> */
[----:B------:R-:W-:Y:S05]  /*bd70*/  FADD.FTZ R64, R64, R59 ;  /* 0x0000003b40407221 */ /* 0x000fea0000010000 */
[----:B------:R-:W4:Y:S01]  /*bd80*/  MUFU.EX2 R99, R99 ;  /* 0x0000006300637308 */ /* 0x000f220000000800 */
[----:B------:R-:W-:Y:S01]  /*bd90*/  FADD.FTZ R28, R65, R28 ;  /* 0x0000001c411c7221 */ /* 0x000fe20000010000 */
[----:B------:R-:W-:Y:S03]  /*bda0*/  HMMA.16816.F32.BF16 R16, R24, R30, R16 ;  /* 0x0000001e1810723c */ /* 0x000fe60000041810 */
[----:B------:R-:W-:Y:S01]  /*bdb0*/  FADD.FTZ R63, R63, R28 ;  /* 0x0000001c3f3f7221 */ /* 0x000fe20000010000 */
[----:B---3--:R-:W-:Y:S01]  /*bdc0*/  F2FP.BF16.F32.PACK_AB R24, R103, R100 ;  /* 0x000000646718723e */ /* 0x008fe200000010ff */
[----:B------:R3:W3:Y:S03]  /*bdd0*/  LDSM.16.MT88.4 R28, [R22+0x1c00] ;  /* 0x001c0000161c783b */ /* 0x0006e60000004200 */
[----:B------:R-:W-:Y:S01]  /*bde0*/  MUFU.EX2 R92, R164 ;  /* 0x000000a4005c7308 */ /* 0x000fe20000000800 */
[----:B------:R-:W-:Y:S01]  /*bdf0*/  FADD.FTZ R56, R56, R63 ;  /* 0x0000003f38387221 */ /* 0x000fe20000010000 */
[----:B-1----:R-:W-:Y:S01]  /*be00*/  F2FP.BF16.F32.PACK_AB R25, R105, R104 ;  /* 0x000000686919723e */ /* 0x002fe200000010ff */
[----:B------:R-:W-:Y:S02]  /*be10*/  FADD.FTZ R75, R75, R64 ;  /* 0x000000404b4b7221 */ /* 0x000fe40000010000 */
[----:B------:R-:W-:Y:S02]  /*be20*/  FADD.FTZ R69, R69, R56 ;  /* 0x0000003845457221 */ /* 0x000fe40000010000 */
[----:B------:R-:W-:Y:S03]  /*be30*/  FADD.FTZ R72, R72, R75 ;  /* 0x0000004b48487221 */ /* 0x000fe60000010000 */
[----:B------:R-:W1:Y:S01]  /*be40*/  MUFU.EX2 R61, R162 ;  /* 0x000000a2003d7308 */ /* 0x000e620000000800 */
[----:B----4-:R-:W-:Y:S01]  /*be50*/  F2FP.BF16.F32.PACK_AB R26, R99, R20 ;  /* 0x00000014631a723e */ /* 0x010fe200000010ff */
[----:B------:R-:W-:Y:S04]  /*be60*/  FADD.FTZ R69, R68, R69 ;  /* 0x0000004544457221 */ /* 0x000fe80000010000 */
[----:B------:R-:W-:Y:S04]  /*be70*/  FADD.FTZ R70, R70, R69 ;  /* 0x0000004546467221 */ /* 0x000fe80000010000 */
[----:B------:R-:W-:Y:S10]  /*be80*/  MUFU.EX2 R54, R158 ;  /* 0x0000009e00367308 */ /* 0x000ff40000000800 */
[----:B------:R-:W4:Y:S01]  /*be90*/  MUFU.EX2 R49, R160 ;  /* 0x000000a000317308 */ /* 0x000f220000000800 */
[----:B-1----:R-:W-:Y:S07]  /*bea0*/  F2FP.BF16.F32.PACK_AB R27, R61, R92 ;  /* 0x0000005c3d1b723e */ /* 0x002fee00000010ff */
[C---:B--2---:R-:W-:Y:S02]  /*beb0*/  HMMA.16816.F32.BF16 R4, R24.reuse, R32, R4 ;  /* 0x000000201804723c */ /* 0x044fe40000041804 */
[----:B------:R-:W-:Y:S01]  /*bec0*/  MUFU.EX2 R42, R48 ;  /* 0x00000030002a7308 */ /* 0x000fe20000000800 */
[----:B------:R-:W-:Y:S04]  /*bed0*/  FADD.FTZ R33, R71, R70 ;  /* 0x0000004647217221 */ /* 0x000fe80000010000 */
[----:B------:R-:W-:Y:S01]  /*bee0*/  FADD.FTZ R80, R80, R33 ;  /* 0x0000002150507221 */ /* 0x000fe20000010000 */
[C---:B------:R-:W-:Y:S04]  /*bef0*/  HMMA.16816.F32.BF16 R8, R24.reuse, R34, R8 ;  /* 0x000000221808723c */ /* 0x040fe80000041808 */
[----:B------:R-:W1:Y:S01]  /*bf00*/  MUFU.EX2 R43, R51 ;  /* 0x00000033002b7308 */ /* 0x000e620000000800 */
[----:B------:R-:W-:Y:S01]  /*bf10*/  FADD.FTZ R35, R73, R72 ;  /* 0x0000004849237221 */ /* 0x000fe20000010000 */
[----:B----4-:R-:W-:Y:S03]  /*bf20*/  F2FP.BF16.F32.PACK_AB R68, R49, R54 ;  /* 0x000000363144723e */ /* 0x010fe600000010ff */
[----:B------:R-:W-:Y:S01]  /*bf30*/  FADD.FTZ R35, R74, R35 ;  /* 0x000000234a237221 */ /* 0x000fe20000010000 */
[C---:B-----5:R-:W-:Y:S04]  /*bf40*/  HMMA.16816.F32.BF16 R12, R24.reuse, R36, R12 ;  /* 0x00000024180c723c */ /* 0x060fe8000004180c */
[----:B------:R-:W-:Y:S01]  /*bf50*/  MUFU.EX2 R40, R40 ;  /* 0x0000002800287308 */ /* 0x000fe20000000800 */
[----:B---3--:R-:W-:Y:S04]  /*bf60*/  FADD.FTZ R22, R82, R35 ;  /* 0x0000002352167221 */ /* 0x008fe80000010000 */
[----:B------:R-:W-:Y:S01]  /*bf70*/  FADD.FTZ R101, R101, R22 ;  /* 0x0000001665657221 */ /* 0x000fe20000010000 */
[----:B------:R-:W-:Y:S04]  /*bf80*/  HMMA.16816.F32.BF16 R16, R24, R38, R16 ;  /* 0x000000261810723c */ /* 0x000fe80000041810 */
[----:B------:R-:W2:Y:S01]  /*bf90*/  MUFU.EX2 R41, R41 ;  /* 0x0000002900297308 */ /* 0x000ea20000000800 */
[----:B-1----:R-:W-:Y:S01]  /*bfa0*/  F2FP.BF16.F32.PACK_AB R69, R43, R42 ;  /* 0x0000002a2b45723e */ /* 0x002fe200000010ff */
[----:B------:R-:W-:Y:S01]  /*bfb0*/  FADD.FTZ R25, R81, R80 ;  /* 0x0000005051197221 */ /* 0x000fe20000010000 */
[----:B------:R-:W-:Y:S03]  /*bfc0*/  FADD.FTZ R104, R104, R101 ;  /* 0x0000006568687221 */ /* 0x000fe60000010000 */
        /* <DEDUP_REMOVED lines=12> */
[----:B------:R-:W-:Y:S01]  /*c090*/  FADD.FTZ R43, R43, R42 ;  /* 0x0000002a2b2b7221 */ /* 0x000fe20000010000 */
[----:B------:R-:W-:Y:S04]  /*c0a0*/  FADD.FTZ R49, R49, R54 ;  /* 0x0000003631317221 */ /* 0x000fe80000010000 */
[----:B------:R-:W-:Y:S01]  /*c0b0*/  FADD.FTZ R40, R40, R49 ;  /* 0x0000003128287221 */ /* 0x000fe20000010000 */
[----:B-1----:R-:W-:Y:S01]  /*c0c0*/  F2FP.BF16.F32.PACK_AB R71, R23, R32 ;  /* 0x000000201747723e */ /* 0x002fe200000010ff */
[----:B------:R-:W-:Y:S02]  /*c0d0*/  FADD.FTZ R32, R32, R43 ;  /* 0x0000002b20207221 */ /* 0x000fe40000010000 */
[----:B------:R-:W-:Y:S02]  /*c0e0*/  FADD.FTZ R154, R41, R40 ;  /* 0x00000028299a7221 */ /* 0x000fe40000010000 */
[----:B------:R-:W-:Y:S02]  /*c0f0*/  FADD.FTZ R153, R23, R32 ;  /* 0x0000002017997221 */ /* 0x000fe40000010000 */
[C---:B------:R-:W-:Y:S08]  /*c100*/  HMMA.16816.F32.BF16 R80, R68.reuse, R76, R4 ;  /* 0x0000004c4450723c */ /* 0x040ff00000041804 */
[C---:B------:R-:W-:Y:S08]  /*c110*/  HMMA.16816.F32.BF16 R76, R68.reuse, R78, R8 ;  /* 0x0000004e444c723c */ /* 0x040ff00000041808 */
[C---:B------:R-:W-:Y:S08]  /*c120*/  HMMA.16816.F32.BF16 R72, R68.reuse, R28, R12 ;  /* 0x0000001c4448723c */ /* 0x040ff0000004180c */
[----:B------:R-:W-:Y:S01]  /*c130*/  HMMA.16816.F32.BF16 R68, R68, R30, R16 ;  /* 0x0000001e4444723c */ /* 0x000fe20000041810 */
[----:B------:R-:W-:Y:S08]  /*c140*/  @!UPT UIADD3 URZ, UPT, UPT, URZ, URZ, URZ ;  /* 0x000000fffffff290 */ /* 0x000ff0000fffe0ff */
[----:B------:R-:W-:Y:S11]  /*c150*/  @P0 BRA `(.L_x_3584) ;  /* 0xffffffd0001c0947 */ /* 0x000ff6000383ffff */
.L_x_3580:
        /* <DEDUP_REMOVED lines=91> */
[C---:B------:R-:W-:Y:S01]  /*c710*/  VIADD R12, R14.reuse, 0x8 ;  /* 0x000000080e0c7836 */ /* 0x040fe20000000000 */
[C---:B------:R-:W-:Y:S02]  /*c720*/  IADD3 R2, P0, PT, R15.reuse, R14, RZ ;  /* 0x0000000e0f027210 */ /* 0x040fe40007f1e0ff */
[-C--:B------:R-:W-:Y:S02]  /*c730*/  ISETP.GE.AND P2, PT, R14, R137.reuse, PT ;  /* 0x000000890e00720c */ /* 0x080fe40003f46270 */
[----:B------:R-:W-:Y:S02]  /*c740*/  ISETP.GE.AND P1, PT, R12, R137, PT ;  /* 0x000000890c00720c */ /* 0x000fe40003f26270 */
[----:B------:R-:W-:Y:S02]  /*c750*/  LEA.HI.X.SX32 R15, R15, RZ, 0x1, P0 ;  /* 0x000000ff0f0f7211 */ /* 0x000fe400000f0eff */
[----:B----4-:R-:W-:-:S04]  /*c760*/  LEA R12, P0, R2, UR4, 0x2 ;  /* 0x00000004020c7c11 */ /* 0x010fc8000f8010ff */
[----:B------:R-:W-:-:S05]  /*c770*/  LEA.HI.X R13, R2, UR5, R15, 0x2, P0 ;  /* 0x00000005020d7c11 */ /* 0x000fca00080f140f */
[----:B------:R4:W-:Y:S04]  /*c780*/  @!P2 STG.E desc[UR14][R12.64], R18 ;  /* 0x000000120c00a986 */ /* 0x0009e8000c10190e */
[----:B------:R4:W-:Y:S02]  /*c790*/  @!P1 STG.E desc[UR14][R12.64+0x20], R17 ;  /* 0x000020110c009986 */ /* 0x0009e4000c10190e */
.L_x_3586:
[----:B------:R-:W-:Y:S05]  /*c7a0*/  BSYNC.RECONVERGENT B0 ;  /* 0x0000000000007941 */ /* 0x000fea0003800200 */
.L_x_3585:
        /* <DEDUP_REMOVED lines=26> */
.L_x_3587:
        /* <DEDUP_REMOVED lines=11> */
.L_x_4921:


//--------------------- .text._ZN5flash24flash_fwd_splitkv_kernelI23Flash_fwd_kernel_traitsILi32ELi64ELi128ELi4ELb0ELb0EN7cutlass10bfloat16_tE19Flash_kernel_traitsILi32ELi64ELi128ELi4ES3_EELb1ELb0ELb0ELb0ELb0ELb0ELb1ELb1EEEvNS_16Flash_fwd_paramsE --------------------------
	.section	.text._ZN5flash24flash_fwd_splitkv_kernelI23Flash_fwd_kernel_traitsILi32ELi64ELi128ELi4ELb0ELb0EN7cutlass10bfloat16_tE19Flash_kernel_traitsILi32ELi64ELi128ELi4ES3_EELb1ELb0ELb0ELb0ELb0ELb0ELb1ELb1EEEvNS_16Flash_fwd_paramsE,"ax",@progbits
	.align	128
        .global         _ZN5flash24flash_fwd_splitkv_kernelI23Flash_fwd_kernel_traitsILi32ELi64ELi128ELi4ELb0ELb0EN7cutlass10bfloat16_tE19Flash_kernel_traitsILi32ELi64ELi128ELi4ES3_EELb1ELb0ELb0ELb0ELb0ELb0ELb1ELb1EEEvNS_16Flash_fwd_paramsE
        .type           _ZN5flash24flash_fwd_splitkv_kernelI23Flash_fwd_kernel_traitsILi32ELi64ELi128ELi4ELb0ELb0EN7cutlass10bfloat16_tE19Flash_kernel_traitsILi32ELi64ELi128ELi4ES3_EELb1ELb0ELb0ELb0ELb0ELb0ELb1ELb1EEEvNS_16Flash_fwd_paramsE,@function
        .size           _ZN5flash24flash_fwd_splitkv_kernelI23Flash_fwd_kernel_traitsILi32ELi64ELi128ELi4ELb0ELb0EN7cutlass10bfloat16_tE19Flash_kernel_traitsILi32ELi64ELi128ELi4ES3_EELb1ELb0ELb0ELb0ELb0ELb0ELb1ELb1EEEvNS_16Flash_fwd_paramsE,(.L_x_4922 - _ZN5flash24flash_fwd_splitkv_kernelI23Flash_fwd_kernel_traitsILi32ELi64ELi128ELi4ELb0ELb0EN7cutlass10bfloat16_tE19Flash_kernel_traitsILi32ELi64ELi128ELi4ES3_EELb1ELb0ELb0ELb0ELb0ELb0ELb1ELb1EEEvNS_16Flash_fwd_paramsE)
        .other          _ZN5flash24flash_fwd_splitkv_kernelI23Flash_fwd_kernel_traitsILi32ELi64ELi128ELi4ELb0ELb0EN7cutlass10bfloat16_tE19Flash_kernel_traitsILi32ELi64ELi128ELi4ES3_EELb1ELb0ELb0ELb0ELb0ELb0ELb1ELb1EEEvNS_16Flash_fwd_paramsE,@"STO_CUDA_ENTRY STV_DEFAULT"
_ZN5flash24flash_fwd_splitkv_kernelI23Flash_fwd_kernel_traitsILi32ELi64ELi128ELi4ELb0ELb0EN7cutlass10bfloat16_tE19Flash_kernel_traitsILi32ELi64ELi128ELi4ES3_EELb1ELb0ELb0ELb0ELb0ELb0ELb1ELb1EEEvNS_16Flash_fwd_paramsE:
.text._ZN5flash24flash_fwd_splitkv_kernelI23Flash_fwd_kernel_traitsILi32ELi64ELi128ELi4ELb0ELb0EN7cutlass10bfloat16_tE19Flash_kernel_traitsILi32ELi64ELi128ELi4ES3_EELb1ELb0ELb0ELb0ELb0ELb0ELb1ELb1EEEvNS_16Flash_fwd_paramsE:
[----:B------:R-:W-:Y:S08]  /*0000*/  LDC R1, c[0x0][0x37c] ;  /* 0x0000df00ff017b82 */ /* 0x000ff00000000800 */
[----:B------:R-:W1:Y:S01]  /*0010*/  LDC R7, c[0x0][0x3e0] ;  /* 0x0000f800ff077b82 */ /* 0x000e620000000800 */
[----:B------:R-:W2:Y:S01]  /*0020*/  LDCU.64 UR8, c[0x0][0x460] ;  /* 0x00008c00ff0877ac */ /* 0x000ea20008000a00 */
[----:B------:R-:W-:Y:S01]  /*0030*/  IMAD.MOV.U32 R9, RZ, RZ, -0x1 ;  /* 0xffffffffff097424 */ /* 0x000fe200078e00ff */
[----:B------:R-:W3:Y:S05]  /*0040*/  LDCU.64 UR4, c[0x0][0x470] ;  /* 0x00008e00ff0477ac */ /* 0x000eea0008000a00 */
[----:B------:R-:W4:Y:S01]  /*0050*/  S2UR UR10, SR_CTAID.Z ;  /* 0x00000000000a79c3 */ /* 0x000f220000002700 */
[----:B------:R-:W3:Y:S01]  /*0060*/  LDCU.64 UR6, c[0x0][0x358] ;  /* 0x00006b00ff0677ac */ /* 0x000ee20008000a00 */
        /* <DEDUP_REMOVED lines=13> */
[----:B------:R-:W-:Y:S01]  /*0140*/  IMAD.MOV R0, RZ, RZ, -R139 ;  /* 0x000000ffff007224 */ /* 0x000fe200078e0a8b */
[----:B------:R-:W2:Y:S03]  /*0150*/  LDC.64 R4, c[0x0][0x460] ;  /* 0x00011800ff047b82 */ /* 0x000ea60000000a00 */
        /* <DEDUP_REMOVED lines=10> */
[----:B------:R-:W-:Y:S02]  /*0200*/  ISETP.NE.AND.EX P2, PT, R3, RZ, PT, P0 ;  /* 0x000000ff0300720c */ /* 0x000fe40003f45300 */
[----:B---3--:R-:W-:Y:S01]  /*0210*/  ISETP.NE.U32.AND P0, PT, RZ, UR4, PT ;  /* 0x00000004ff007c0c */ /* 0x008fe2000bf05070 */
[----:B--2---:R-:W-:-:S03]  /*0220*/  IMAD.WIDE.U32 R14, R139, 0x4, R4 ;  /* 0x000000048b0e7825 */ /* 0x004fc600078e0004 */
[----:B------:R-:W-:Y:S01]  /*0230*/  ISETP.NE.AND.EX P5, PT, RZ, UR5, PT, P0 ;  /* 0x00000005ff007c0c */ /* 0x000fe2000bfa5300 */
[----:B------:R-:W-:Y:S01]  /*0240*/  IMAD.SHL.U32 R13, R139, 0x4, RZ ;  /* 0x000000048b0d7824 */ /* 0x000fe200078e00ff */
[----:B------:R-:W2:Y:S01]  /*0250*/  @P1 LDG.E R9, desc[UR6][R14.64] ;  /* 0x000000060e091981 */ /* 0x000ea2000c1e1900 */
[----:B------:R-:W-:-:S03]  /*0260*/  SHF.R.U32.HI R4, RZ, 0x1e, R139 ;  /* 0x0000001eff047819 */ /* 0x000fc6000001168b */
[----:B------:R1:W2:Y:S01]  /*0270*/  @P3 LDG.E R6, desc[UR6][R14.64+0x4] ;  /* 0x000004060e063981 */ /* 0x0002a2000c1e1900 */
[C---:B------:R-:W-:Y:S01]  /*0280*/  IADD3 R18, P1, PT, R13.reuse, UR4, RZ ;  /* 0x000000040d127c10 */ /* 0x040fe2000ff3e0ff */
[----:B------:R-:W-:Y:S01]  /*0290*/  IMAD.MOV.U32 R0, RZ, RZ, RZ ;  /* 0x000000ffff007224 */ /* 0x000fe200078e00ff */
[----:B------:R-:W-:Y:S02]  /*02a0*/  @P2 IADD3 R10, P0, PT, R13, R2, RZ ;  /* 0x000000020d0a2210 */ /* 0x000fe40007f1e0ff */
[----:B------:R-:W-:-:S03]  /*02b0*/  IADD3.X R19, PT, PT, R4, UR5, RZ, P1, !PT ;  /* 0x0000000504137c10 */ /* 0x000fc60008ffe4ff */
[----:B------:R-:W-:Y:S02]  /*02c0*/  @P2 IMAD.X R11, R4, 0x1, R3, P0 ;  /* 0x00000001040b2824 */ /* 0x000fe400000e0603 */
[----:B------:R-:W5:Y:S01]  /*02d0*/  @P5 LDG.E R0, desc[UR6][R18.64] ;  /* 0x0000000612005981 */ /* 0x000f62000c1e1900 */
[----:B------:R-:W3:Y:S01]  /*02e0*/  LDC.64 R2, c[0x0][0x468] ;  /* 0x00011a00ff027b82 */ /* 0x000ee20000000a00 */
[----:B------:R-:W4:Y:S02]  /*02f0*/  LDCU.U8 UR4, c[0x0][0x532] ;  /* 0x0000a640ff0477ac */ /* 0x000f240008000000 */
[----:B------:R1:W5:Y:S01]  /*0300*/  @P2 LDG.E R69, desc[UR6][R10.64] ;  /* 0x000000060a452981 */ /* 0x000362000c1e1900 */
[----:B----4-:R-:W-:Y:S02]  /*0310*/  ISETP.NE.AND P4, PT, RZ, UR4, PT ;  /* 0x00000004ff007c0c */ /* 0x010fe4000bf85270 */
[----:B---3--:R-:W-:-:S04]  /*0320*/  ISETP.EQ.U32.AND P0, PT, R2, RZ, PT ;  /* 0x000000ff0200720c */ /* 0x008fc80003f02070 */
[----:B------:R-:W-:Y:S02]  /*0330*/  ISETP.EQ.OR.EX P1, PT, R3, RZ, !P4, P0 ;  /* 0x000000ff0300720c */ /* 0x000fe40006722700 */
[----:B-1----:R-:W-:Y:S01]  /*0340*/  IADD3 R14, P0, PT, R13, R2, RZ ;  /* 0x000000020d0e7210 */ /* 0x002fe20007f1e0ff */
[----:B------:R-:W1:Y:S04]  /*0350*/  S2R R11, SR_CTAID.X ;  /* 0x00000000000b7919 */ /* 0x000e680000002500 */
[----:B------:R-:W-:Y:S01]  /*0360*/  IMAD.X R15, R4, 0x1, R3, P0 ;  /* 0x00000001040f7824 */ /* 0x000fe200000e0603 */
[----:B------:R-:W-:-:S04]  /*0370*/  ISETP.NE.U32.AND P0, PT, R2, RZ, PT ;  /* 0x000000ff0200720c */ /* 0x000fc80003f05070 */
[----:B------:R-:W-:Y:S01]  /*0380*/  ISETP.NE.AND.EX P0, PT, R3, RZ, PT, P0 ;  /* 0x000000ff0300720c */ /* 0x000fe20003f05300 */
[----:B------:R-:W3:-:S12]  /*0390*/  @!P3 LDC R138, c[0x0][0x434] ;  /* 0x00010d00ff8abb82 */ /* 0x000ed80000000800 */
[----:B------:R-:W4:Y:S01]  /*03a0*/  @!P0 LDC R71, c[0x0][0x438] ;  /* 0x00010e00ff478b82 */ /* 0x000f220000000800 */
[----:B------:R-:W-:Y:S02]  /*03b0*/  IMAD.MOV.U32 R5, RZ, RZ, -0x1 ;  /* 0xffffffffff057424 */ /* 0x000fe400078e00ff */
[----:B------:R-:W-:-:S04]  /*03c0*/  IMAD.MOV R8, RZ, RZ, -R139 ;  /* 0x000000ffff087224 */ /* 0x000fc800078e0a8b */
[----:B------:R-:W-:Y:S01]  /*03d0*/  IMAD R8, R7, R8, UR10 ;  /* 0x0000000a07087e24 */ /* 0x000fe2000f8e0208 */
[----:B------:R2:W5:Y:S01]  /*03e0*/  @!P1 LDG.E R5, desc[UR6][R14.64] ;  /* 0x000000060e059981 */ /* 0x000562000c1e1900 */
[----:B-1----:R-:W-:Y:S02]  /*03f0*/  IMAD.SHL.U32 R73, R11, 0x40, RZ ;  /* 0x000000400b497824 */ /* 0x002fe400078e00ff */
[----:B--2---:R-:W-:-:S05]  /*0400*/  @P3 IMAD.IADD R138, R6, 0x1, -R9 ;  /* 0x00000001068a3824 */ /* 0x004fca00078e0a09 */
[----:B---3--:R-:W-:Y:S01]  /*0410*/  ISETP.GT.AND P1, PT, R138, R73, PT ;  /* 0x000000498a00720c */ /* 0x008fe20003f24270 */
[----:B----4-:R-:W-:-:S12]  /*0420*/  @!P0 BRA `(.L_x_3588) ;  /* 0x00000000000c8947 */ /* 0x010fd80003800000 */
[----:B------:R-:W2:Y:S02]  /*0430*/  @P4 LDG.E R2, desc[UR6][R14.64+0x4] ;  /* 0x000004060e024981 */ /* 0x000ea4000c1e1900 */
[----:B--2--5:R-:W-:-:S06]  /*0440*/  @P4 IADD3 R71, PT, PT, R2, -R5, RZ ;  /* 0x8000000502474210 */ /* 0x024fcc0007ffe0ff */
[----:B------:R1:W5:Y:S02]  /*0450*/  @!P4 LDG.E R71, desc[UR6][R14.64] ;  /* 0x000000060e47c981 */ /* 0x000364000c1e1900 */
.L_x_3588:
[----:B------:R-:W-:Y:S05]  /*0460*/  @!P1 EXIT ;  /* 0x000000000000994d */ /* 0x000fea0003800000 */
[----:B------:R-:W2:Y:S01]  /*0470*/  LDC R6, c[0x0][0x374] ;  /* 0x0000dd00ff067b82 */ /* 0x000ea20000000800 */
[--C-:B-----5:R-:W-:Y:S01]  /*0480*/  IMAD.IADD R71, R71, 0x1, -R0.reuse ;  /* 0x0000000147477824 */ /* 0x120fe200078e0a00 */
[----:B------:R-:W3:Y:S01]  /*0490*/  S2R R68, SR_TID.X ;  /* 0x0000000000447919 */ /* 0x000ee20000002100 */
[----:B------:R-:W-:-:S05]  /*04a0*/  @P2 IMAD.IADD R69, R69, 0x1, -R0 ;  /* 0x0000000145452824 */ /* 0x000fca00078e0a00 */
[----:B------:R-:W4:Y:S01]  /*04b0*/  LDC R2, c[0x0][0x438] ;  /* 0x00010e00ff027b82 */ /* 0x000f220000000800 */
[-C--:B--2---:R-:W-:Y:S02]  /*04c0*/  IABS R12, R6.reuse ;  /* 0x00000006000c7213 */ /* 0x084fe40000000000 */
[----:B-1----:R-:W-:Y:S02]  /*04d0*/  IABS R15, R6 ;  /* 0x00000006000f7213 */ /* 0x002fe40000000000 */
        /* <DEDUP_REMOVED lines=29> */
[----:B--2---:R-:W-:Y:S02]  /*06b0*/  @!P2 SEL R14, R14, RZ, P0 ;  /* 0x000000ff0e0ea207 */ /* 0x004fe40000000000 */
[----:B------:R-:W-:-:S03]  /*06c0*/  ISETP.NE.AND P0, PT, R6, RZ, PT ;  /* 0x000000ff0600720c */ /* 0x000fc60003f05270 */
[----:B------:R-:W-:-:S04]  /*06d0*/  @!P2 IMAD.IADD R69, R71, 0x1, R14 ;  /* 0x000000014745a824 */ /* 0x000fc800078e020e */
[----:B------:R-:W-:Y:S02]  /*06e0*/  VIADD R12, R69, 0x7f ;  /* 0x0000007f450c7836 */ /* 0x000fe40000000000 */
[----:B------:R-:W-:-:S03]  /*06f0*/  @P4 VIADD R10, R10, 0x1 ;  /* 0x000000010a0a4836 */ /* 0x000fc60000000000 */
[----:B------:R-:W-:Y:S01]  /*0700*/  IADD3 R14, PT, PT, R12, R73, -R138 ;  /* 0x000000490c0e7210 */ /* 0x000fe20007ffe88a */
[----:B------:R-:W-:Y:S01]  /*0710*/  @!P3 IMAD.MOV R10, RZ, RZ, -R10 ;  /* 0x000000ffff0ab224 */ /* 0x000fe200078e0a0a */
[----:B------:R-:W-:Y:S02]  /*0720*/  SHF.R.S32.HI R15, RZ, 0x1f, R12 ;  /* 0x0000001fff0f7819 */ /* 0x000fe4000001140c */
[----:B------:R-:W-:Y:S02]  /*0730*/  @!P0 LOP3.LUT R10, RZ, R6, RZ, 0x33, !PT ;  /* 0x00000006ff0a8212 */ /* 0x000fe400078e33ff */
[----:B----4-:R-:W-:Y:S02]  /*0740*/  IADD3 R3, PT, PT, R14, 0x40, R3 ;  /* 0x000000400e037810 */ /* 0x010fe40007ffe003 */
[----:B------:R-:W-:Y:S02]  /*0750*/  LEA.HI R15, R15, R12, RZ, 0x7 ;  /* 0x0000000c0f0f7211 */ /* 0x000fe400078f38ff */
[----:B------:R-:W-:Y:S01]  /*0760*/  SHF.R.S32.HI R6, RZ, 0x1f, R3 ;  /* 0x0000001fff067819 */ /* 0x000fe20000011403 */
[----:B-1----:R-:W-:Y:S01]  /*0770*/  IMAD R137, R10, R2, RZ ;  /* 0x000000020a897224 */ /* 0x002fe200078e02ff */
[----:B------:R-:W-:-:S02]  /*0780*/  SHF.R.S32.HI R15, RZ, 0x7, R15 ;  /* 0x00000007ff0f7819 */ /* 0x000fc4000001140f */
[----:B------:R-:W-:Y:S02]  /*0790*/  LEA.HI R6, R6, R3, RZ, 0x7 ;  /* 0x0000000306067211 */ /* 0x000fe400078f38ff */
[----:B------:R-:W-:Y:S02]  /*07a0*/  VIADDMNMX R15, R137, R10, R15, PT ;  /* 0x0000000a890f7246 */ /* 0x000fe4000380010f */
[----:B------:R-:W-:-:S04]  /*07b0*/  SHF.R.S32.HI R6, RZ, 0x7, R6 ;  /* 0x00000007ff067819 */ /* 0x000fc80000011406 */
[----:B------:R-:W-:-:S04]  /*07c0*/  VIMNMX R64, PT, PT, R15, R6, PT ;  /* 0x000000060f407248 */ /* 0x000fc80003fe0100 */
[----:B------:R-:W-:-:S13]  /*07d0*/  ISETP.GE.AND P0, PT, R137, R64, PT ;  /* 0x000000408900720c */ /* 0x000fda0003f06270 */
[----:B---3--:R-:W-:Y:S05]  /*07e0*/  @!P0 BRA `(.L_x_3589) ;  /* 0x0000000000cc8947 */ /* 0x008fea0003800000 */
[----:B------:R-:W1:Y:S01]  /*07f0*/  LDC.64 R4, c[0x0][0x430] ;  /* 0x00010c00ff047b82 */ /* 0x000e620000000a00 */
[----:B------:R-:W2:Y:S01]  /*0800*/  LDCU UR5, c[0x0][0x44c] ;  /* 0x00008980ff0577ac */ /* 0x000ea20008000800 */
[----:B------:R-:W-:Y:S01]  /*0810*/  IMAD.SHL.U32 R3, R68, 0x4, RZ ;  /* 0x0000000444037824 */ /* 0x000fe200078e00ff */
[----:B------:R-:W-:Y:S01]  /*0820*/  SHF.R.U32.HI R68, RZ, 0x3, R68 ;  /* 0x00000003ff447819 */ /* 0x000fe20000011644 */
[----:B------:R-:W3:Y:S03]  /*0830*/  LDCU UR4, c[0x0][0x440] ;  /* 0x00008800ff0477ac */ /* 0x000ee60008000800 */
[C---:B------:R-:W-:Y:S01]  /*0840*/  LOP3.LUT R0, R3.reuse, 0x1c, RZ, 0xc0, !PT ;  /* 0x0000001c03007812 */ /* 0x040fe200078ec0ff */
[----:B------:R-:W4:Y:S01]  /*0850*/  LDCU.64 UR8, c[0x0][0x3f8] ;  /* 0x00007f00ff0877ac */ /* 0x000f220008000a00 */
[----:B------:R-:W-:Y:S02]  /*0860*/  LOP3.LUT R3, R3, 0xffc, RZ, 0xc0, !PT ;  /* 0x00000ffc03037812 */ /* 0x000fe400078ec0ff */
[----:B---3--:R-:W-:Y:S01]  /*0870*/  ISETP.GE.AND P3, PT, R0, UR4, PT ;  /* 0x0000000400007c0c */ /* 0x008fe2000bf66270 */
[----:B-1----:R-:W-:-:S04]  /*0880*/  IMAD R4, R2, R4, R139 ;  /* 0x0000000402047224 */ /* 0x002fc800078e028b */
[----:B------:R-:W-:-:S04]  /*0890*/  IMAD R4, R4, R7, R8 ;  /* 0x0000000704047224 */ /* 0x000fc800078e0208 */
[--C-:B------:R-:W-:Y:S02]  /*08a0*/  IMAD R5, R4, R5, R73.reuse ;  /* 0x0000000504057224 */ /* 0x100fe400078e0249 */
[----:B------:R-:W-:Y:S02]  /*08b0*/  IMAD.IADD R73, R138, 0x1, -R73 ;  /* 0x000000018a497824 */ /* 0x000fe400078e0a49 */
[----:B--2---:R-:W-:Y:S01]  /*08c0*/  IMAD R2, R5, UR5, RZ ;  /* 0x0000000505027c24 */ /* 0x004fe2000f8e02ff */
[----:B------:R-:W1:Y:S01]  /*08d0*/  LDCU.64 UR4, c[0x0][0x428] ;  /* 0x00008500ff0477ac */ /* 0x000e620008000a00 */
[C---:B------:R-:W-:Y:S01]  /*08e0*/  VIADD R4, R68.reuse, 0x10 ;  /* 0x0000001044047836 */ /* 0x040fe20000000000 */
[----:B------:R-:W-:Y:S02]  /*08f0*/  ISETP.GE.OR P4, PT, R68, R73, P3 ;  /* 0x000000494400720c */ /* 0x000fe40001f86670 */
[----:B------:R-:W-:Y:S02]  /*0900*/  IADD3 R3, P0, PT, R2, R3, RZ ;  /* 0x0000000302037210 */ /* 0x000fe40007f1e0ff */
[----:B------:R-:W-:-:S02]  /*0910*/  ISETP.GE.OR P5, PT, R4, R73, P3 ;  /* 0x000000490400720c */ /* 0x000fc40001fa6670 */
[----:B------:R-:W-:Y:S02]  /*0920*/  LEA.HI.X.SX32 R2, R2, RZ, 0x1, P0 ;  /* 0x000000ff02027211 */ /* 0x000fe400000f0eff */
[C---:B----4-:R-:W-:Y:S02]  /*0930*/  LEA R6, P1, R3.reuse, UR8, 0x2 ;  /* 0x0000000803067c11 */ /* 0x050fe4000f8210ff */
[----:B------:R-:W-:Y:S01]  /*0940*/  ISETP.NE.AND P0, PT, R0, RZ, PT ;  /* 0x000000ff0000720c */ /* 0x000fe20003f05270 */
[----:B------:R-:W-:Y:S01]  /*0950*/  VIADD R0, R68, 0x20 ;  /* 0x0000002044007836 */ /* 0x000fe20000000000 */
[----:B------:R-:W-:Y:S02]  /*0960*/  LEA.HI.X R7, R3, UR9, R2, 0x2, P1 ;  /* 0x0000000903077c11 */ /* 0x000fe400088f1402 */
[-C--:B------:R-:W-:Y:S02]  /*0970*/  ISETP.GE.OR P2, PT, R4, R73.reuse, P0 ;  /* 0x000000490400720c */ /* 0x080fe40000746670 */
[CC--:B------:R-:W-:Y:S01]  /*0980*/  ISETP.GE.OR P6, PT, R0.reuse, R73.reuse, P3 ;  /* 0x000000490000720c */ /* 0x0c0fe20001fc6670 */
[----:B------:R2:W-:Y:S01]  /*0990*/  @!P4 STG.E.128 desc[UR6][R6.64], RZ ;  /* 0x000000ff0600c986 */ /* 0x0005e2000c101d06 */
[-C--:B------:R-:W-:Y:S01]  /*09a0*/  ISETP.GE.OR P1, PT, R0, R73.reuse, P0 ;  /* 0x000000490000720c */ /* 0x080fe20000726670 */
[C---:B------:R-:W-:Y:S01]  /*09b0*/  VIADD R0, R68.reuse, 0x30 ;  /* 0x0000003044007836 */ /* 0x040fe20000000000 */
[----:B------:R-:W-:Y:S01]  /*09c0*/  ISETP.GE.OR P4, PT, R68, R73, P0 ;  /* 0x000000494400720c */ /* 0x000fe20000786670 */
[----:B------:R2:W-:Y:S01]  /*09d0*/  @!P5 STG.E.128 desc[UR6][R6.64+0x800], RZ ;  /* 0x000800ff0600d986 */ /* 0x0005e2000c101d06 */
[----:B------:R-:W-:-:S02]  /*09e0*/  IADD3 R68, P5, PT, R5, R68, RZ ;  /* 0x0000004405447210 */ /* 0x000fc40007fbe0ff */
[----:B------:R-:W-:Y:S02]  /*09f0*/  P2R R2, PR, RZ, 0x40 ;  /* 0x00000040ff027803 */ /* 0x000fe40000000000 */
        /* <DEDUP_REMOVED lines=18> */
.L_x_3589:
        /* <DEDUP_REMOVED lines=9> */
.L_x_3590:
        /* <DEDUP_REMOVED lines=9> */
[----:B------:R-:W4:Y:S07]  /*0c40*/  LDCU.64 UR8, c[0x0][0x3a8] ;  /* 0x00007500ff0877ac */ /* 0x000f2e0008000a00 */
[----:B------:R-:W4:Y:S01]  /*0c50*/  LDC.64 R54, c[0x0][0x3c0] ;  /* 0x0000f000ff367b82 */ /* 0x000f220000000a00 */
[----:B--2---:R-:W-:-:S02]  /*0c60*/  IABS R4, R7 ;  /* 0x0000000700047213 */ /* 0x004fc40000000000 */
[----:B------:R-:W-:Y:S02]  /*0c70*/  ISETP.NE.AND P3, PT, R7, RZ, PT ;  /* 0x000000ff0700720c */ /* 0x000fe40003f65270 */
[----:B------:R-:W2:Y:S08]  /*0c80*/  I2F.RP R5, R4 ;  /* 0x0000000400057306 */ /* 0x000eb00000209400 */
[----:B--2---:R-:W2:Y:S02]  /*0c90*/  MUFU.RCP R12, R5 ;  /* 0x00000005000c7308 */ /* 0x004ea40000001000 */
[----:B--2---:R-:W-:-:S06]  /*0ca0*/  IADD3 R12, PT, PT, R12, 0xffffffe, RZ ;  /* 0x0ffffffe0c0c7810 */ /* 0x004fcc0007ffe0ff */
        /* <DEDUP_REMOVED lines=14> */
[----:B---3--:R-:W-:-:S04]  /*0d90*/  IMAD.WIDE.U32 R2, R139, UR4, RZ ;  /* 0x000000048b027c25 */ /* 0x008fc8000f8e00ff */
[----:B------:R-:W-:Y:S01]  /*0da0*/  IMAD R145, R139, UR5, R3 ;  /* 0x000000058b917c24 */ /* 0x000fe2000f8e0203 */
[C---:B------:R-:W-:Y:S01]  /*0db0*/  LEA R144, P0, R2.reuse, UR12, 0x2 ;  /* 0x0000000c02907c11 */ /* 0x040fe2000f8010ff */
[----:B------:R-:W1:Y:S03]  /*0dc0*/  LDCU.64 UR4, c[0x0][0x3b8] ;  /* 0x00007700ff0477ac */ /* 0x000e660008000a00 */
[----:B------:R-:W-:-:S03]  /*0dd0*/  LEA.HI.X R145, R2, UR13, R145, 0x2, P0 ;  /* 0x0000000d02917c11 */ /* 0x000fc600080f1491 */
[----:B------:R-:W-:-:S05]  /*0de0*/  @P1 IADD3 R5, PT, PT, R5, 0x1, RZ ;  /* 0x0000000105051810 */ /* 0x000fca0007ffe0ff */
[----:B------:R-:W-:Y:S01]  /*0df0*/  @!P2 IMAD.MOV R5, RZ, RZ, -R5 ;  /* 0x000000ffff05a224 */ /* 0x000fe200078e0a05 */
[----:B------:R-:W-:-:S05]  /*0e00*/  @!P3 LOP3.LUT R5, RZ, R7, RZ, 0x33, !PT ;  /* 0x00000007ff05b212 */ /* 0x000fca00078e33ff */
[----:B------:R-:W-:-:S06]  /*0e10*/  IMAD.WIDE R20, R5, 0x4, R144 ;  /* 0x0000000405147825 */ /* 0x000fcc00078e0290 */
[----:B------:R-:W2:Y:S01]  /*0e20*/  LDG.E R20, desc[UR6][R20.64] ;  /* 0x0000000614147981 */ /* 0x000ea2000c1e1900 */
[----:B----4-:R-:W-:Y:S01]  /*0e30*/  IABS R4, R17 ;  /* 0x0000001100047213 */ /* 0x010fe20000000000 */
[----:B------:R-:W-:Y:S01]  /*0e40*/  IMAD.MOV R5, RZ, RZ, -R5 ;  /* 0x000000ffff057224 */ /* 0x000fe200078e0a05 */
[----:B-1----:R-:W-:Y:S01]  /*0e50*/  MOV R60, UR4 ;  /* 0x00000004003c7c02 */ /* 0x002fe20008000f00 */
        /* <DEDUP_REMOVED lines=18> */
[----:B------:R-:W-:Y:S02]  /*0f80*/  ISETP.GE.U32.AND P1, PT, R13, R4, PT ;  /* 0x000000040d00720c */ /* 0x000fe40003f26070 */
[----:B------:R-:W-:-:S04]  /*0f90*/  LOP3.LUT R4, R8, R17, RZ, 0x3c, !PT ;  /* 0x0000001108047212 */ /* 0x000fc800078e3cff */
[----:B------:R-:W-:-:S07]  /*0fa0*/  ISETP.GE.AND P4, PT, R4, RZ, PT ;  /* 0x000000ff0400720c */ /* 0x000fce0003f86270 */
[----:B------:R-:W-:-:S05]  /*0fb0*/  @P1 VIADD R3, R3, 0x1 ;  /* 0x0000000103031836 */ /* 0x000fca0000000000 */
[----:B------:R-:W-:-:S05]  /*0fc0*/  MOV R7, R3 ;  /* 0x0000000300077202 */ /* 0x000fca0000000f00 */
[----:B------:R-:W-:Y:S01]  /*0fd0*/  @!P4 IMAD.MOV R7, RZ, RZ, -R7 ;  /* 0x000000ffff07c224 */ /* 0x000fe200078e0a07 */
[----:B--2---:R-:W-:Y:S01]  /*0fe0*/  SHF.R.S32.HI R2, RZ, 0x1f, R20 ;  /* 0x0000001fff027819 */ /* 0x004fe20000011414 */
[----:B------:R-:W-:-:S04]  /*0ff0*/  IMAD.WIDE.U32 R12, R20, UR10, RZ ;  /* 0x0000000a140c7c25 */ /* 0x000fc8000f8e00ff */
[C---:B------:R-:W-:Y:S02]  /*1000*/  IMAD R15, R2.reuse, UR10, RZ ;  /* 0x0000000a020f7c24 */ /* 0x040fe4000f8e02ff */
[----:B------:R-:W-:Y:S01]  /*1010*/  IMAD R5, R2, UR8, RZ ;  /* 0x0000000802057c24 */ /* 0x000fe2000f8e02ff */
[----:B------:R-:W-:Y:S01]  /*1020*/  LOP3.LUT R2, RZ, R17, RZ, 0x33, !PT ;  /* 0x00000011ff027212 */ /* 0x000fe200078e33ff */
[----:B------:R-:W-:-:S03]  /*1030*/  IMAD R14, R20, UR11, R15 ;  /* 0x0000000b140e7c24 */ /* 0x000fc6000f8e020f */
[----:B------:R-:W-:Y:S02]  /*1040*/  SEL R6, R2, R7, !P2 ;  /* 0x0000000702067207 */ /* 0x000fe40005000000 */
[----:B------:R-:W-:Y:S02]  /*1050*/  IADD3 R15, PT, PT, R13, R14, RZ ;  /* 0x0000000e0d0f7210 */ /* 0x000fe40007ffe0ff */
[----:B------:R-:W-:Y:S01]  /*1060*/  MOV R14, R12 ;  /* 0x0000000c000e7202 */ /* 0x000fe20000000f00 */
[C---:B------:R-:W-:Y:S01]  /*1070*/  IMAD R12, R20.reuse, UR9, R5 ;  /* 0x00000009140c7c24 */ /* 0x040fe2000f8e0205 */
[----:B------:R-:W-:Y:S01]  /*1080*/  SHF.R.S32.HI R5, RZ, 0x1f, R0 ;  /* 0x0000001fff057819 */ /* 0x000fe20000011400 */
[----:B------:R-:W-:Y:S01]  /*1090*/  IMAD.WIDE.U32 R20, R20, UR8, RZ ;  /* 0x0000000814147c25 */ /* 0x000fe2000f8e00ff */
[----:B------:R-:W1:Y:S03]  /*10a0*/  LDCU.128 UR8, c[0x0][0x3d0] ;  /* 0x00007a00ff0877ac */ /* 0x000e660008000c00 */
[----:B------:R-:W-:Y:S01]  /*10b0*/  IMAD R4, R5, R60, RZ ;  /* 0x0000003c05047224 */ /* 0x000fe200078e02ff */
[----:B------:R-:W-:Y:S01]  /*10c0*/  IADD3 R13, PT, PT, R21, R12, RZ ;  /* 0x0000000c150d7210 */ /* 0x000fe20007ffe0ff */
[----:B------:R-:W-:Y:S01]  /*10d0*/  IMAD R5, R5, R54, RZ ;  /* 0x0000003605057224 */ /* 0x000fe200078e02ff */
[----:B------:R-:W-:Y:S01]  /*10e0*/  MOV R12, R20 ;  /* 0x00000014000c7202 */ /* 0x000fe20000000f00 */
[----:B------:R-:W-:-:S02]  /*10f0*/  IMAD R4, R0, R61, R4 ;  /* 0x0000003d00047224 */ /* 0x000fc400078e0204 */
        /* <DEDUP_REMOVED lines=15> */
.L_x_3591:
        /* <DEDUP_REMOVED lines=15> */
.L_x_3593:
[----:B------:R-:W2:Y:S01]  /*12e0*/  LDC.64 R60, c[0x0][0x3b8] ;  /* 0x0000ee00ff3c7b82 */ /* 0x000ea20000000a00 */
[----:B------:R-:W-:-:S05]  /*12f0*/  IADD3 R6, PT, PT, R0, R5, RZ ;  /* 0x0000000500067210 */ /* 0x000fca0007ffe0ff */
[C---:B--2---:R-:W-:Y:S02]  /*1300*/  IMAD R17, R6.reuse, R61, RZ ;  /* 0x0000003d06117224 */ /* 0x044fe400078e02ff */
[----:B------:R-:W-:-:S05]  /*1310*/  IMAD.WIDE.U32 R6, R6, R60, RZ ;  /* 0x0000003c06067225 */ /* 0x000fca00078e00ff */
[----:B------:R-:W-:Y:S02]  /*1320*/  IADD3 R17, PT, PT, R7, R17, RZ ;  /* 0x0000001107117210 */ /* 0x000fe40007ffe0ff */
[----:B------:R-:W-:Y:S02]  /*1330*/  MOV R16, R6 ;  /* 0x0000000600107202 */ /* 0x000fe40000000f00 */
.L_x_3594:
        /* <DEDUP_REMOVED lines=14> */
.L_x_3595:
[----:B------:R-:W2:Y:S01]  /*1420*/  LDC.64 R54, c[0x0][0x3c0] ;  /* 0x0000f000ff367b82 */ /* 0x000ea20000000a00 */
[----:B------:R-:W-:-:S05]  /*1430*/  IADD3 R0, PT, PT, R0, R5, RZ ;  /* 0x0000000500007210 */ /* 0x000fca0007ffe0ff */
[C---:B--2---:R-:W-:Y:S02]  /*1440*/  IMAD R23, R0.reuse, R55, RZ ;  /* 0x0000003700177224 */ /* 0x044fe400078e02ff */
[----:B-1---5:R-:W-:-:S05]  /*1450*/  IMAD.WIDE.U32 R2, R0, R54, RZ ;  /* 0x0000003600027225 */ /* 0x022fca00078e00ff */
[----:B------:R-:W-:Y:S02]  /*1460*/  IADD3 R23, PT, PT, R3, R23, RZ ;  /* 0x0000001703177210 */ /* 0x000fe40007ffe0ff */
[----:B------:R-:W-:-:S07]  /*1470*/  MOV R22, R2 ;  /* 0x0000000200167202 */ /* 0x000fce0000000f00 */
.L_x_3596:
[----:B------:R-:W1:Y:S01]  /*1480*/  LDC R21, c[0x0][0x3e8] ;  /* 0x0000fa00ff157b82 */ /* 0x000e620000000800 */
        /* <DEDUP_REMOVED lines=8> */
[----:B--2---:R-:W-:Y:S01]  /*1510*/  IMAD.MOV R2, RZ, RZ, -R5 ;  /* 0x000000ffff027224 */ /* 0x004fe200078e0a05 */
[----:B------:R-:W-:-:S03]  /*1520*/  MOV R4, RZ ;  /* 0x000000ff00047202 */ /* 0x000fc60000000f00 */
[----:B------:R-:W-:Y:S01]  /*1530*/  IMAD R3, R2, R0, RZ ;  /* 0x0000000002037224 */ /* 0x000fe200078e02ff */
[----:B------:R-:W-:-:S03]  /*1540*/  IABS R2, R8 ;  /* 0x0000000800027213 */ /* 0x000fc60000000000 */
[----:B------:R-:W-:-:S06]  /*1550*/  IMAD.HI.U32 R3, R5, R3, R4 ;  /* 0x0000000305037227 */ /* 0x000fcc00078e0004 */
[----:B------:R-:W-:-:S04]  /*1560*/  IMAD.HI.U32 R3, R3, R2, RZ ;  /* 0x0000000203037227 */ /* 0x000fc800078e00ff */
[----:B------:R-:W-:-:S04]  /*1570*/  IMAD.MOV R5, RZ, RZ, -R3 ;  /* 0x000000ffff057224 */ /* 0x000fc800078e0a03 */
[----:B------:R-:W-:Y:S01]  /*1580*/  IMAD R5, R0, R5, R2 ;  /* 0x0000000500057224 */ /* 0x000fe200078e0202 */
[----:B------:R-:W-:-:S04]  /*1590*/  LOP3.LUT R2, RZ, R21, RZ, 0x33, !PT ;  /* 0x00000015ff027212 */ /* 0x000fc800078e33ff */
[----:B------:R-:W-:-:S13]  /*15a0*/  ISETP.GT.U32.AND P0, PT, R0, R5, PT ;  /* 0x000000050000720c */ /* 0x000fda0003f04070 */
[----:B------:R-:W-:Y:S01]  /*15b0*/  @!P0 IADD3 R5, PT, PT, R5, -R0, RZ ;  /* 0x8000000005058210 */ /* 0x000fe20007ffe0ff */
[----:B------:R-:W-:-:S03]  /*15c0*/  @!P0 VIADD R3, R3, 0x1 ;  /* 0x0000000103038836 */ /* 0x000fc60000000000 */
[----:B------:R-:W-:Y:S02]  /*15d0*/  ISETP.GE.U32.AND P1, PT, R5, R0, PT ;  /* 0x000000000500720c */ /* 0x000fe40003f26070 */
[----:B------:R-:W-:Y:S01]  /*15e0*/  LOP3.LUT R0, R8, R21, RZ, 0x3c, !PT ;  /* 0x0000001508007212 */ /* 0x000fe200078e3cff */
[----:B------:R-:W2:Y:S03]  /*15f0*/  LDC.64 R4, c[0x0][0x3d0] ;  /* 0x0000f400ff047b82 */ /* 0x000ea60000000a00 */
[----:B------:R-:W-:Y:S02]  /*1600*/  ISETP.GE.AND P4, PT, R0, RZ, PT ;  /* 0x000000ff0000720c */ /* 0x000fe40003f86270 */
[----:B------:R-:W-:-:S04]  /*1610*/  LEA R0, R64, 0xffffff80, 0x7 ;  /* 0xffffff8040007811 */ /* 0x000fc800078e38ff */
[----:B------:R-:W-:Y:S01]  /*1620*/  SHF.R.S32.HI R13, RZ, 0x1f, R0 ;  /* 0x0000001fff0d7819 */ /* 0x000fe20000011400 */
[----:B------:R-:W-:Y:S01]  /*1630*/  IMAD.WIDE.U32 R20, R0, R60, R16 ;  /* 0x0000003c00147225 */ /* 0x000fe200078e0010 */
[----:B------:R-:W-:-:S03]  /*1640*/  @P1 IADD3 R3, PT, PT, R3, 0x1, RZ ;  /* 0x0000000103031810 */ /* 0x000fc60007ffe0ff */
[C---:B------:R-:W-:Y:S01]  /*1650*/  IMAD R10, R13.reuse, R54, RZ ;  /* 0x000000360d0a7224 */ /* 0x040fe200078e02ff */
[----:B------:R-:W-:Y:S01]  /*1660*/  MOV R15, R3 ;  /* 0x00000003000f7202 */ /* 0x000fe20000000f00 */
[----:B------:R-:W-:Y:S02]  /*1670*/  IMAD R13, R13, R60, RZ ;  /* 0x0000003c0d0d7224 */ /* 0x000fe400078e02ff */
[----:B------:R-:W-:-:S04]  /*1680*/  IMAD.WIDE.U32 R22, R0, R54, R22 ;  /* 0x0000003600167225 */ /* 0x000fc800078e0016 */
[----:B------:R-:W-:Y:S02]  /*1690*/  @!P4 IMAD.MOV R15, RZ, RZ, -R15 ;  /* 0x000000ffff0fc224 */ /* 0x000fe400078e0a0f */
[C---:B------:R-:W-:Y:S02]  /*16a0*/  IMAD R17, R0.reuse, R55, R10 ;  /* 0x0000003700117224 */ /* 0x040fe400078e020a */
[----:B------:R-:W-:Y:S01]  /*16b0*/  IMAD R13, R0, R61, R13 ;  /* 0x0000003d000d7224 */ /* 0x000fe200078e020d */
[----:B------:R-:W-:Y:S02]  /*16c0*/  SEL R0, R2, R15, !P2 ;  /* 0x0000000f02007207 */ /* 0x000fe40005000000 */
[----:B------:R-:W-:Y:S02]  /*16d0*/  IADD3 R23, PT, PT, R23, R17, RZ ;  /* 0x0000001117177210 */ /* 0x000fe40007ffe0ff */
[----:B------:R-:W-:Y:S02]  /*16e0*/  SHF.R.S32.HI R15, RZ, 0x1f, R0 ;  /* 0x0000001fff0f7819 */ /* 0x000fe40000011400 */
[----:B------:R-:W-:Y:S01]  /*16f0*/  IADD3 R21, PT, PT, R21, R13, RZ ;  /* 0x0000000d15157210 */ /* 0x000fe20007ffe0ff */
[----:B-1----:R-:W-:-:S04]  /*1700*/  IMAD.WIDE.U32 R16, R0, R6, R22 ;  /* 0x0000000600107225 */ /* 0x002fc800078e0016 */
[C---:B------:R-:W-:Y:S02]  /*1710*/  IMAD R10, R15.reuse, R6, RZ ;  /* 0x000000060f0a7224 */ /* 0x040fe400078e02ff */
[-C--:B--2---:R-:W-:Y:S02]  /*1720*/  IMAD R15, R15, R4.reuse, RZ ;  /* 0x000000040f0f7224 */ /* 0x084fe400078e02ff */
[----:B------:R-:W-:-:S04]  /*1730*/  IMAD.WIDE.U32 R20, R0, R4, R20 ;  /* 0x0000000400147225 */ /* 0x000fc800078e0014 */
[C---:B------:R-:W-:Y:S01]  /*1740*/  IMAD R5, R0.reuse, R5, R15 ;  /* 0x0000000500057224 */ /* 0x040fe200078e020f */
[----:B------:R-:W-:Y:S01]  /*1750*/  MOV R14, R20 ;  /* 0x00000014000e7202 */ /* 0x000fe20000000f00 */
[----:B------:R-:W-:-:S03]  /*1760*/  IMAD R10, R0, R7, R10 ;  /* 0x00000007000a7224 */ /* 0x000fc600078e020a */
[----:B------:R-:W-:Y:S01]  /*1770*/  IADD3 R13, PT, PT, R21, R5, RZ ;  /* 0x00000005150d7210 */ /* 0x000fe20007ffe0ff */
[----:B------:R-:W-:-:S07]  /*1780*/  IMAD.IADD R10, R17, 0x1, R10 ;  /* 0x00000001110a7824 */ /* 0x000fce00078e020a */
.L_x_3592:
        /* <DEDUP_REMOVED lines=13> */
[----:B------:R-:W-:Y:S01]  /*1860*/  IADD3 R16, P1, PT, R12, R16, RZ ;  /* 0x000000100c107210 */ /* 0x000fe20007f3e0ff */
[----:B------:R-:W-:-:S02]  /*1870*/  IMAD.SHL.U32 R65, R64, 0x80, RZ ;  /* 0x0000008040417824 */ /* 0x000fc400078e00ff */
[----:B------:R-:W3:Y:S02]  /*1880*/  LDC R11, c[0x0][0x450] ;  /* 0x00011400ff0b7b82 */ /* 0x000ee40000000800 */
[----:B------:R-:W-:Y:S02]  /*1890*/  IMAD.X R17, RZ, RZ, R10, P1 ;  /* 0x000000ffff117224 */ /* 0x000fe400008e060a */
[----:B-1----:R-:W-:-:S04]  /*18a0*/  @P0 IMAD.WIDE.U32 R20, R9, R98, RZ ;  /* 0x0000006209140225 */ /* 0x002fc800078e00ff */
[----:B------:R-:W-:-:S04]  /*18b0*/  IMAD.WIDE.U32 R16, R96, R54, R16 ;  /* 0x0000003660107225 */ /* 0x000fc800078e0010 */
[----:B------:R-:W-:Y:S02]  /*18c0*/  IMAD R77, R96, R55, R17 ;  /* 0x00000037604d7224 */ /* 0x000fe400078e0211 */
[C---:B------:R-:W-:Y:S02]  /*18d0*/  IMAD.SHL.U32 R76, R16.reuse, 0x2, RZ ;  /* 0x00000002104c7824 */ /* 0x040fe400078e00ff */
[----:B----4-:R-:W-:Y:S01]  /*18e0*/  @!P0 IMAD.WIDE.U32 R22, R139, R4, RZ ;  /* 0x000000048b168225 */ /* 0x010fe200078e00ff */
[----:B------:R-:W-:-:S03]  /*18f0*/  SHF.L.U64.HI R77, R16, 0x1, R77 ;  /* 0x00000001104d7819 */ /* 0x000fc6000001024d */
[----:B------:R-:W-:Y:S01]  /*1900*/  @!P0 IMAD.MOV.U32 R4, RZ, RZ, R22 ;  /* 0x000000ffff048224 */ /* 0x000fe200078e0016 */
[----:B------:R-:W-:Y:S01]  /*1910*/  @P0 MOV R4, R20 ;  /* 0x0000001400040202 */ /* 0x000fe20000000f00 */
[----:B------:R-:W-:Y:S01]  /*1920*/  @!P0 IMAD R5, R139, R5, R23 ;  /* 0x000000058b058224 */ /* 0x000fe200078e0217 */
[C---:B--2---:R-:W-:Y:S01]  /*1930*/  IADD3 R18, P3, PT, R12.reuse, R14, RZ ;  /* 0x0000000e0c127210 */ /* 0x044fe20007f7e0ff */
[-C--:B------:R-:W-:Y:S01]  /*1940*/  @P0 IMAD R5, R9, R99.reuse, R21 ;  /* 0x0000006309050224 */ /* 0x080fe200078e0215 */
[----:B------:R-:W-:Y:S01]  /*1950*/  IADD3 R14, P0, PT, R12, R4, RZ ;  /* 0x000000040c0e7210 */ /* 0x000fe20007f1e0ff */
[----:B------:R-:W-:Y:S01]  /*1960*/  IMAD R7, R7, R98, RZ ;  /* 0x0000006207077224 */ /* 0x000fe200078e02ff */
[----:B------:R-:W-:Y:S01]  /*1970*/  SHF.R.S32.HI R4, RZ, 0x1f, R71 ;  /* 0x0000001fff047819 */ /* 0x000fe20000011447 */
[----:B------:R-:W-:Y:S01]  /*1980*/  IMAD.X R19, RZ, RZ, R13, P3 ;  /* 0x000000ffff137224 */ /* 0x000fe200018e060d */
[----:B------:R-:W-:Y:S01]  /*1990*/  SHF.R.S32.HI R9, RZ, 0x1f, R8 ;  /* 0x0000001fff097819 */ /* 0x000fe20000011408 */
[----:B------:R-:W-:Y:S01]  /*19a0*/  IMAD R7, R6, R99, R7 ;  /* 0x0000006306077224 */ /* 0x000fe200078e0207 */
[----:B------:R-:W-:Y:S01]  /*19b0*/  LEA.HI R4, R4, R71, RZ, 0x7 ;  /* 0x0000004704047211 */ /* 0x000fe200078f38ff */
[----:B------:R-:W-:Y:S01]  /*19c0*/  IMAD.WIDE.U32 R18, R96, R60, R18 ;  /* 0x0000003c60127225 */ /* 0x000fe200078e0012 */
[----:B------:R-:W-:-:S02]  /*19d0*/  IADD3.X R15, PT, PT, RZ, R5, RZ, P0, !PT ;  /* 0x00000005ff0f7210 */ /* 0x000fc400007fe4ff */
[----:B------:R-:W-:Y:S01]  /*19e0*/  SHF.R.S32.HI R4, RZ, 0x7, R4 ;  /* 0x00000007ff047819 */ /* 0x000fe20000011404 */
[----:B---3--:R-:W-:Y:S01]  /*19f0*/  IMAD R9, R9, UR10, RZ ;  /* 0x0000000a09097c24 */ /* 0x008fe2000f8e02ff */
[----:B------:R-:W-:Y:S01]  /*1a00*/  IADD3 R76, P0, PT, R76, UR4, RZ ;  /* 0x000000044c4c7c10 */ /* 0x000fe2000ff1e0ff */
[C---:B------:R-:W-:Y:S01]  /*1a10*/  IMAD.WIDE.U32 R14, R8.reuse, UR10, R14 ;  /* 0x0000000a080e7c25 */ /* 0x040fe2000f8e000e */
[----:B------:R-:W-:Y:S02]  /*1a20*/  VIMNMX R75, PT, PT, R137, R4, !PT ;  /* 0x00000004894b7248 */ /* 0x000fe40007fe0100 */
[----:B------:R-:W-:Y:S01]  /*1a30*/  IADD3.X R77, PT, PT, R77, UR5, RZ, P0, !PT ;  /* 0x000000054d4d7c10 */ /* 0x000fe200087fe4ff */
[----:B------:R-:W-:Y:S01]  /*1a40*/  IMAD R9, R8, UR11, R9 ;  /* 0x0000000b08097c24 */ /* 0x000fe2000f8e0209 */
[----:B------:R-:W-:Y:S01]  /*1a50*/  ISETP.GT.AND P0, PT, R64, R75, PT ;  /* 0x0000004b4000720c */ /* 0x000fe20003f04270 */
[----:B------:R-:W-:Y:S01]  /*1a60*/  IMAD.SHL.U32 R5, R68, 0x4, RZ ;  /* 0x0000000444057824 */ /* 0x000fe200078e00ff */
[----:B------:R-:W-:Y:S01]  /*1a70*/  LEA.HI R11, R11, R11, RZ, 0x1 ;  /* 0x0000000b0b0b7211 */ /* 0x000fe200078f08ff */
[----:B------:R-:W-:Y:S01]  /*1a80*/  IMAD R79, R96, R61, R19 ;  /* 0x0000003d604f7224 */ /* 0x000fe200078e0213 */
[----:B------:R-:W-:Y:S01]  /*1a90*/  IADD3 R9, PT, PT, R15, R9, RZ ;  /* 0x000000090f097210 */ /* 0x000fe20007ffe0ff */
[----:B------:R-:W-:Y:S01]  /*1aa0*/  IMAD.SHL.U32 R78, R18, 0x2, RZ ;  /* 0x00000002124e7824 */ /* 0x000fe200078e00ff */
[----:B------:R-:W-:Y:S01]  /*1ab0*/  MOV R8, R14 ;  /* 0x0000000e00087202 */ /* 0x000fe20000000f00 */
[----:B------:R-:W-:Y:S01]  /*1ac0*/  IMAD.MOV.U32 R142, RZ, RZ, R76 ;  /* 0x000000ffff8e7224 */ /* 0x000fe200078e004c */
[----:B------:R-:W-:Y:S01]  /*1ad0*/  LOP3.LUT R5, R5, 0xc, RZ, 0xc0, !PT ;  /* 0x0000000c05057812 */ /* 0x000fe200078ec0ff */
[----:B------:R-:W-:Y:S01]  /*1ae0*/  IMAD.MOV.U32 R143, RZ, RZ, R77 ;  /* 0x000000ffff8f7224 */ /* 0x000fe200078e004d */
[----:B------:R-:W-:Y:S01]  /*1af0*/  SHF.R.S32.HI R11, RZ, 0x1, R11 ;  /* 0x00000001ff0b7819 */ /* 0x000fe2000001140b */
[----:B------:R-:W-:Y:S01]  /*1b00*/  IMAD.WIDE.U32 R98, R6, R98, R8 ;  /* 0x0000006206627225 */ /* 0x000fe200078e0008 */
[----:B------:R-:W-:-:S02]  /*1b10*/  SHF.L.U64.HI R79, R18, 0x1, R79 ;  /* 0x00000001124f7819 */ /* 0x000fc4000001024f */
[----:B------:R-:W-:Y:S01]  /*1b20*/  IADD3 R78, P1, PT, R78, UR8, RZ ;  /* 0x000000084e4e7c10 */ /* 0x000fe2000ff3e0ff */
[----:B------:R-:W-:Y:S01]  /*1b30*/  IMAD R74, R96, R11, R5 ;  /* 0x0000000b604a7224 */ /* 0x000fe200078e0205 */
[----:B------:R-:W-:Y:S02]  /*1b40*/  IADD3 R70, PT, PT, R99, R7, RZ ;  /* 0x0000000763467210 */ /* 0x000fe40007ffe0ff */
[----:B------:R-:W-:Y:S02]  /*1b50*/  IADD3.X R79, PT, PT, R79, UR9, RZ, P1, !PT ;  /* 0x000000094f4f7c10 */ /* 0x000fe40008ffe4ff */
[----:B------:R-:W-:Y:S02]  /*1b60*/  SHF.R.S32.HI R72, RZ, 0x1f, R74 ;  /* 0x0000001fff487819 */ /* 0x000fe4000001144a */
[----:B------:R-:W-:Y:S02]  /*1b70*/  MOV R140, R78 ;  /* 0x0000004e008c7202 */ /* 0x000fe40000000f00 */
[----:B------:R-:W-:Y:S01]  /*1b80*/  MOV R141, R79 ;  /* 0x0000004f008d7202 */ /* 0x000fe20000000f00 */
[----:B------:R-:W-:Y:S06]  /*1b90*/  @!P0 BRA `(.L_x_3597) ;  /* 0x0000003400b08947 */ /* 0x000fec0003800000 */
[----:B------:R-:W1:Y:S01]  /*1ba0*/  LDCU.128 UR20, c[0x0][0x4a0] ;  /* 0x00009400ff1477ac */ /* 0x000e620008000c00 */
[----:B------:R-:W-:Y:S01]  /*1bb0*/  IMAD.MOV.U32 R7, RZ, RZ, R3 ;  /* 0x000000ffff077224 */ /* 0x000fe200078e0003 */
[----:B------:R-:W-:Y:S01]  /*1bc0*/  MOV R13, RZ ;  /* 0x000000ff000d7202 */ /* 0x000fe20000000f00 */
[----:B------:R-:W-:Y:S01]  /*1bd0*/  VIADD R92, R65, 0xffffff80 ;  /* 0xffffff80415c7836 */ /* 0x000fe20000000000 */
[----:B------:R-:W2:Y:S01]  /*1be0*/  LDCU.128 UR8, c[0x0][0x490] ;  /* 0x00009200ff0877ac */ /* 0x000ea20008000c00 */
[----:B------:R-:W-:Y:S01]  /*1bf0*/  @!P4 IMAD.MOV R7, RZ, RZ, -R7 ;  /* 0x000000ffff07c224 */ /* 0x000fe200078e0a07 */
[----:B-----5:R-:W-:Y:S01]  /*1c00*/  IADD3 R0, PT, PT, R0, -0x80, R65 ;  /* 0xffffff8000007810 */ /* 0x020fe20007ffe041 */
[----:B------:R-:W3:Y:S01]  /*1c10*/  LDC.64 R62, c[0x0][0x4b0] ;  /* 0x00012c00ff3e7b82 */ /* 0x000ee20000000a00 */
[----:B------:R-:W4:Y:S01]  /*1c20*/  LDCU.128 UR16, c[0x0][0x4b0] ;  /* 0x00009600ff1077ac */ /* 0x000f220008000c00 */
[----:B------:R-:W-:Y:S01]  /*1c30*/  SHF.R.S32.HI R3, RZ, 0x1f, R92 ;  /* 0x0000001fff037819 */ /* 0x000fe2000001145c */
[----:B------:R-:W-:Y:S01]  /*1c40*/  IMAD R91, R64, -0x80, R71 ;  /* 0xffffff80405b7824 */ /* 0x000fe200078e0247 */
[----:B------:R-:W-:Y:S01]  /*1c50*/  SEL R2, R2, R7, !P2 ;  /* 0x0000000702027207 */ /* 0x000fe20005000000 */
[----:B------:R-:W4:Y:S01]  /*1c60*/  LDCU.128 UR12, c[0x0][0x4c0] ;  /* 0x00009800ff0c77ac */ /* 0x000f220008000c00 */
[----:B------:R-:W-:Y:S01]  /*1c70*/  IMAD R89, R64, -0x80, R69 ;  /* 0xffffff8040597824 */ /* 0x000fe200078e0245 */
[C---:B------:R-:W-:Y:S01]  /*1c80*/  IADD3 R88, PT, PT, R96.reuse, 0x20, RZ ;  /* 0x0000002060587810 */ /* 0x040fe20007ffe0ff */
[----:B------:R-:W3:Y:S01]  /*1c90*/  LDC.64 R54, c[0x0][0x3c0] ;  /* 0x0000f000ff367b82 */ /* 0x000ee20000000a00 */
[----:B------:R-:W-:Y:S01]  /*1ca0*/  SHF.R.S32.HI R4, RZ, 0x1f, R2 ;  /* 0x0000001fff047819 */ /* 0x000fe20000011402 */
[----:B------:R-:W3:Y:S01]  /*1cb0*/  LDCU.64 UR4, c[0x0][0x488] ;  /* 0x00009100ff0477ac */ /* 0x000ee20008000a00 */
[----:B-1----:R-:W-:Y:S01]  /*1cc0*/  IMAD.WIDE.U32 R14, R139, UR20, R12 ;  /* 0x000000148b0e7c25 */ /* 0x002fe2000f8e000c */
[----:B------:R-:W-:-:S03]  /*1cd0*/  IADD3 R86, PT, PT, R96, 0x60, RZ ;  /* 0x0000006060567810 */ /* 0x000fc60007ffe0ff */
[----:B--2---:R-:W-:-:S04]  /*1ce0*/  IMAD.WIDE.U32 R8, R139, UR10, R12 ;  /* 0x0000000a8b087c25 */ /* 0x004fc8000f8e000c */
[----:B------:R-:W-:Y:S02]  /*1cf0*/  IMAD R15, R139, UR21, R15 ;  /* 0x000000158b0f7c24 */ /* 0x000fe4000f8e020f */
[----:B----4-:R-:W-:Y:S02]  /*1d00*/  IMAD R7, R3, UR16, RZ ;  /* 0x0000001003077c24 */ /* 0x010fe4000f8e02ff */
[----:B------:R-:W-:Y:S01]  /*1d10*/  IMAD R9, R139, UR11, R9 ;  /* 0x0000000b8b097c24 */ /* 0x000fe2000f8e0209 */
[----:B------:R-:W1:Y:S01]  /*1d20*/  LDCU.64 UR10, c[0x0][0x4d0] ;  /* 0x00009a00ff0a77ac */ /* 0x000e620008000a00 */
[----:B------:R-:W-:Y:S02]  /*1d30*/  IMAD R3, R3, UR22, RZ ;  /* 0x0000001603037c24 */ /* 0x000fe4000f8e02ff */
[C---:B------:R-:W-:Y:S02]  /*1d40*/  IMAD R7, R92.reuse, UR17, R7 ;  /* 0x000000115c077c24 */ /* 0x040fe4000f8e0207 */
[----:B------:R-:W-:-:S04]  /*1d50*/  IMAD.WIDE.U32 R18, R92, UR16, R14 ;  /* 0x000000105c127c25 */ /* 0x000fc8000f8e000e */
[C---:B------:R-:W-:Y:S01]  /*1d60*/  IMAD R3, R92.reuse, UR23, R3 ;  /* 0x000000175c037c24 */ /* 0x040fe2000f8e0203 */
[----:B------:R-:W-:Y:S01]  /*1d70*/  IADD3 R19, PT, PT, R19, R7, RZ ;  /* 0x0000000713137210 */ /* 0x000fe20007ffe0ff */
[----:B------:R-:W-:Y:S01]  /*1d80*/  IMAD.WIDE.U32 R16, R92, UR22, R8 ;  /* 0x000000165c107c25 */ /* 0x000fe2000f8e0008 */
[----:B------:R-:W-:-:S03]  /*1d90*/  SHF.R.S32.HI R9, RZ, 0x1f, R71 ;  /* 0x0000001fff097819 */ /* 0x000fc60000011447 */
[----:B------:R-:W-:Y:S02]  /*1da0*/  IMAD.IADD R17, R17, 0x1, R3 ;  /* 0x0000000111117824 */ /* 0x000fe400078e0203 */
[C---:B------:R-:W-:Y:S02]  /*1db0*/  IMAD R7, R4.reuse, UR12, RZ ;  /* 0x0000000c04077c24 */ /* 0x040fe4000f8e02ff */
[----:B------:R-:W-:Y:S02]  /*1dc0*/  IMAD R3, R4, UR18, RZ ;  /* 0x0000001204037c24 */ /* 0x000fe4000f8e02ff */
[C---:B------:R-:W-:Y:S02]  /*1dd0*/  IMAD R14, R2.reuse, UR13, R7 ;  /* 0x0000000d020e7c24 */ /* 0x040fe4000f8e0207 */
[C---:B------:R-:W-:Y:S01]  /*1de0*/  IMAD.WIDE.U32 R18, R2.reuse, UR12, R18 ;  /* 0x0000000c02127c25 */ /* 0x040fe2000f8e0012 */
[----:B------:R-:W2:Y:S03]  /*1df0*/  LDCU.64 UR12, c[0x0][0x4e0] ;  /* 0x00009c00ff0c77ac */ /* 0x000ea60008000a00 */
[C---:B------:R-:W-:Y:S01]  /*1e00*/  IMAD R6, R2.reuse, UR19, R3 ;  /* 0x0000001302067c24 */ /* 0x040fe2000f8e0203 */
[----:B------:R-:W-:Y:S01]  /*1e10*/  IADD3 R15, PT, PT, R19, R14, RZ ;  /* 0x0000000e130f7210 */ /* 0x000fe20007ffe0ff */
[----:B------:R-:W-:Y:S01]  /*1e20*/  IMAD.WIDE.U32 R16, R2, UR18, R16 ;  /* 0x0000001202107c25 */ /* 0x000fe2000f8e0010 */
[----:B------:R-:W-:Y:S01]  /*1e30*/  IADD3 R2, P0, PT, -R71, R96, RZ ;  /* 0x0000006047027210 */ /* 0x000fe20007f1e1ff */
[----:B------:R-:W-:Y:S01]  /*1e40*/  USHF.L.U32 UR18, UR16, 0x7, URZ ;  /* 0x0000000710127899 */ /* 0x000fe200080006ff */
[----:B------:R-:W-:Y:S01]  /*1e50*/  MOV R14, R18 ;  /* 0x00000012000e7202 */ /* 0x000fe20000000f00 */
[----:B------:R-:W-:-:S02]  /*1e60*/  IMAD R3, R0, R11, RZ ;  /* 0x0000000b00037224 */ /* 0x000fc400078e02ff */
[----:B------:R-:W-:Y:S02]  /*1e70*/  IMAD.IADD R0, R5, 0x1, R74 ;  /* 0x0000000105007824 */ /* 0x000fe400078e024a */
[----:B------:R-:W-:Y:S01]  /*1e80*/  IMAD.X R9, RZ, RZ, ~R9, P0 ;  /* 0x000000ffff097224 */ /* 0x000fe200000e0e09 */
[----:B------:R-:W-:Y:S01]  /*1e90*/  SHF.R.S32.HI R53, RZ, 0x1f, R3 ;  /* 0x0000001fff357819 */ /* 0x000fe20000011403 */
[----:B------:R-:W-:Y:S01]  /*1ea0*/  IMAD.IADD R7, R17, 0x1, R6 ;  /* 0x0000000111077824 */ /* 0x000fe200078e0206 */
[----:B------:R-:W-:Y:S01]  /*1eb0*/  IADD3 R82, P1, PT, R3, R0, RZ ;  /* 0x0000000003527210 */ /* 0x000fe20007f3e0ff */
[----:B------:R-:W-:Y:S01]  /*1ec0*/  IMAD R81, R9, UR16, RZ ;  /* 0x0000001009517c24 */ /* 0x000fe2000f8e02ff */
[----:B------:R-:W-:Y:S01]  /*1ed0*/  IADD3 R52, P0, PT, R3, R74, RZ ;  /* 0x0000004a03347210 */ /* 0x000fe20007f1e0ff */
[----:B------:R-:W-:Y:S01]  /*1ee0*/  IMAD R9, R9, UR22, RZ ;  /* 0x0000001609097c24 */ /* 0x000fe2000f8e02ff */
[----:B------:R-:W-:Y:S01]  /*1ef0*/  MOV R6, R16 ;  /* 0x0000001000067202 */ /* 0x000fe20000000f00 */
[----:B------:R-:W-:Y:S01]  /*1f00*/  IMAD R81, R2, UR17, R81 ;  /* 0x0000001102517c24 */ /* 0x000fe2000f8e0251 */
[----:B------:R-:W-:Y:S01]  /*1f10*/  LEA.HI.X.SX32 R83, R0, R53, 0x1, P1 ;  /* 0x0000003500537211 */ /* 0x000fe200008f0eff */
[----:B------:R-:W-:Y:S01]  /*1f20*/  IMAD.WIDE.U32 R4, R2, UR16, R14 ;  /* 0x0000001002047c25 */ /* 0x000fe2000f8e000e */
[----:B------:R-:W-:Y:S01]  /*1f30*/  IADD3.X R53, PT, PT, R53, R72, RZ, P0, !PT ;  /* 0x0000004835357210 */ /* 0x000fe200007fe4ff */
[----:B------:R-:W4:Y:S01]  /*1f40*/  LDCU UR17, c[0x0][0x450] ;  /* 0x00008a00ff1177ac */ /* 0x000f220008000800 */
[----:B------:R-:W-:Y:S01]  /*1f50*/  SHF.L.U64.HI R83, R82, 0x1, R83 ;  /* 0x0000000152537819 */ /* 0x000fe20000010253 */
[----:B------:R-:W-:Y:S01]  /*1f60*/  IMAD R9, R2, UR23, R9 ;  /* 0x0000001702097c24 */ /* 0x000fe2000f8e0209 */
[----:B------:R-:W-:Y:S01]  /*1f70*/  SHF.L.U64.HI R53, R52, 0x1, R53 ;  /* 0x0000000134357819 */ /* 0x000fe20000010235 */
[----:B------:R-:W-:Y:S01]  /*1f80*/  IMAD.WIDE.U32 R2, R2, UR22, R6 ;  /* 0x0000001602027c25 */ /* 0x000fe2000f8e0006 */
[----:B------:R-:W-:Y:S01]  /*1f90*/  SHF.L.U32 R52, R52, 0x1, RZ ;  /* 0x0000000134347819 */ /* 0x000fe200000006ff */
[----:B------:R-:W-:-:S02]  /*1fa0*/  USHF.L.U32 UR16, UR22, 0x7, URZ ;  /* 0x0000000716107899 */ /* 0x000fc400080006ff */
[----:B------:R-:W-:Y:S01]  /*1fb0*/  IMAD.SHL.U32 R82, R82, 0x2, RZ ;  /* 0x0000000252527824 */ /* 0x000fe200078e00ff */
[----:B------:R-:W-:Y:S01]  /*1fc0*/  IADD3 R9, PT, PT, R3, R9, RZ ;  /* 0x0000000903097210 */ /* 0x000fe20007ffe0ff */
[----:B------:R-:W-:Y:S01]  /*1fd0*/  IMAD.IADD R81, R5, 0x1, R81 ;  /* 0x0000000105517824 */ /* 0x000fe200078e0251 */
[----:B---3--:R-:W-:Y:S01]  /*1fe0*/  LEA R10, P2, R2, UR4, 0x1 ;  /* 0x00000004020a7c11 */ /* 0x008fe2000f8408ff */
[----:B------:R-:W-:Y:S01]  /*1ff0*/  IMAD.MOV.U32 R90, RZ, RZ, R64 ;  /* 0x000000ffff5a7224 */ /* 0x000fe200078e0040 */
[----:B------:R-:W-:Y:S01]  /*2000*/  IADD3 R84, P0, PT, R82, UR14, RZ ;  /* 0x0000000e52547c10 */ /* 0x000fe2000ff1e0ff */
[----:B------:R-:W-:Y:S01]  /*2010*/  VIADD R87, R96, 0x40 ;  /* 0x0000004060577836 */ /* 0x000fe20000000000 */
[----:B------:R-:W-:Y:S01]  /*2020*/  IADD3 R14, P1, PT, R52, UR14, RZ ;  /* 0x0000000e340e7c10 */ /* 0x000fe2000ff3e0ff */
[----:B------:R-:W3:Y:S01]  /*2030*/  LDCU UR14, c[0x0][0x440] ;  /* 0x00008800ff0e77ac */ /* 0x000ee20008000800 */
[----:B------:R-:W-:Y:S02]  /*2040*/  LEA.HI.X R9, R2, UR5, R9, 0x1, P2 ;  /* 0x0000000502097c11 */ /* 0x000fe400090f0c09 */
[----:B------:R-:W-:Y:S01]  /*2050*/  IADD3.X R85, PT, PT, R83, UR15, RZ, P0, !PT ;  /* 0x0000000f53557c10 */ /* 0x000fe200087fe4ff */
[----:B------:R-:W2:Y:S01]  /*2060*/  LDCU.U8 UR5, c[0x0][0x533] ;  /* 0x0000a660ff0577ac */ /* 0x000ea20008000000 */
[----:B------:R-:W-:-:S02]  /*2070*/  IADD3.X R15, PT, PT, R53, UR15, RZ, P1, !PT ;  /* 0x0000000f350f7c10 */ /* 0x000fc40008ffe4ff */
[----:B------:R-:W-:Y:S01]  /*2080*/  LEA R80, P0, R4, UR8, 0x1 ;  /* 0x0000000804507c11 */ /* 0x000fe2000f8008ff */
[----:B------:R-:W-:Y:S01]  /*2090*/  UMOV UR15, URZ ;  /* 0x000000ff000f7c82 */ /* 0x000fe20008000000 */
[----:B-1----:R-:W-:Y:S01]  /*20a0*/  IADD3 R82, P1, PT, R82, UR10, RZ ;  /* 0x0000000a52527c10 */ /* 0x002fe2000ff3e0ff */
[----:B------:R-:W-:Y:S01]  /*20b0*/  UIADD3 UR15, UP0, UPT, URZ, -UR15, URZ ;  /* 0x8000000fff0f7290 */ /* 0x000fe2000ff1e0ff */
[----:B------:R-:W-:Y:S01]  /*20c0*/  LEA.HI.X R81, R4, UR9, R81, 0x1, P0 ;  /* 0x0000000904517c11 */ /* 0x000fe200080f0c51 */
[----:B------:R-:W1:Y:S01]  /*20d0*/  LDCU UR4, c[0x0][0x440] ;  /* 0x00008800ff0477ac */ /* 0x000e620008000800 */
[----:B------:R-:W-:Y:S02]  /*20e0*/  IADD3 R52, P0, PT, R52, UR10, RZ ;  /* 0x0000000a34347c10 */ /* 0x000fe4000ff1e0ff */
[----:B----4-:R-:W-:Y:S01]  /*20f0*/  MOV R17, UR17 ;  /* 0x0000001100117c02 */ /* 0x010fe20008000f00 */
[----:B------:R-:W-:Y:S01]  /*2100*/  UIADD3.X UR20, UPT, UPT, URZ, ~UR18, URZ, UP0, !UPT ;  /* 0x80000012ff147290 */ /* 0x000fe200087fe4ff */
[----:B------:R-:W-:Y:S01]  /*2110*/  IADD3.X R83, PT, PT, R83, UR11, RZ, P1, !PT ;  /* 0x0000000b53537c10 */ /* 0x000fe20008ffe4ff */
[----:B------:R-:W-:Y:S01]  /*2120*/  UIADD3.X UR19, UPT, UPT, URZ, ~UR16, URZ, UP0, !UPT ;  /* 0x80000010ff137290 */ /* 0x000fe200087fe4ff */
[----:B---3--:R-:W-:Y:S01]  /*2130*/  ISETP.GE.AND P6, PT, R12, UR14, PT ;  /* 0x0000000e0c007c0c */ /* 0x008fe2000bfc6270 */
[----:B------:R-:W-:Y:S01]  /*2140*/  USHF.R.S64 UR18, UR15, 0x1f, UR20 ;  /* 0x0000001f0f127899 */ /* 0x000fe20008001014 */
[----:B------:R-:W-:Y:S01]  /*2150*/  IADD3.X R53, PT, PT, R53, UR11, RZ, P0, !PT ;  /* 0x0000000b35357c10 */ /* 0x000fe200087fe4ff */
[----:B------:R-:W-:Y:S01]  /*2160*/  USHF.R.S64 UR15, UR15, 0x1f, UR19 ;  /* 0x0000001f0f0f7899 */ /* 0x000fe20008001013 */
[----:B------:R-:W3:Y:S01]  /*2170*/  LDCU.128 UR8, c[0x0][0x3a0] ;  /* 0x00007400ff0877ac */ /* 0x000ee20008000c00 */
[----:B------:R-:W-:-:S02]  /*2180*/  USHF.R.S32.HI UR16, URZ, 0x1f, UR20 ;  /* 0x0000001fff107899 */ /* 0x000fc40008011414 */
[----:B------:R-:W-:Y:S02]  /*2190*/  USHF.R.S32.HI UR19, URZ, 0x1f, UR19 ;  /* 0x0000001fff137899 */ /* 0x000fe40008011413 */
[----:B--2---:R-:W-:-:S11]  /*21a0*/  UISETP.NE.AND UP0, UPT, UR5, URZ, UPT ;  /* 0x000000ff0500728c */ /* 0x004fd6000bf05270 */
.L_x_3619:
[C---:B------:R-:W-:Y:S01]  /*21b0*/  LEA R2, P1, R54.reuse, R76, 0x6 ;  /* 0x0000004c36027211 */ /* 0x040fe200078230ff */
[----:B------:R-:W-:Y:S01]  /*21c0*/  VIADD R89, R89, 0x80 ;  /* 0x0000008059597836 */ /* 0x000fe20000000000 */
[----:B------:R-:W2:Y:S01]  /*21d0*/  LDC.64 R60, c[0x0][0x3b8] ;  /* 0x0000ee00ff3c7b82 */ /* 0x000ea20000000a00 */
[----:B------:R-:W-:Y:S01]  /*21e0*/  VIADD R91, R91, 0x80 ;  /* 0x000000805b5b7836 */ /* 0x000fe20000000000 */
[----:B------:R-:W-:Y:S01]  /*21f0*/  LEA.HI.X R3, R54, R77, R55, 0x6, P1 ;  /* 0x0000004d36037211 */ /* 0x000fe200008f3437 */
[----:B------:R-:W-:Y:S01]  /*2200*/  VIADD R90, R90, 0xffffffff ;  /* 0xffffffff5a5a7836 */ /* 0x000fe20000000000 */
[----:B------:R-:W-:Y:S01]  /*2210*/  ISETP.GE.OR P0, PT, R96, R89, P6 ;  /* 0x000000596000720c */ /* 0x000fe20003706670 */
[----:B------:R-:W-:Y:S01]  /*2220*/  BSSY.RECONVERGENT B1, `(.L_x_3598) ;  /* 0x00002a4000017945 */ /* 0x000fe20003800200 */
[----:B-1----:R-:W-:Y:S01]  /*2230*/  ISETP.GE.AND P6, PT, R12, UR4, PT ;  /* 0x000000040c007c0c */ /* 0x002fe2000bfc6270 */
[----:B------:R-:W-:Y:S01]  /*2240*/  IMAD.MOV.U32 R94, RZ, RZ, R92 ;  /* 0x000000ffff5e7224 */ /* 0x000fe200078e005c */
[----:B------:R-:W-:Y:S02]  /*2250*/  ISETP.LT.OR P2, PT, R96, R91, P0 ;  /* 0x0000005b6000720c */ /* 0x000fe40000741670 */
[C---:B------:R-:W-:Y:S04]  /*2260*/  ISETP.GE.OR P0, PT, R88.reuse, R89, P6 ;  /* 0x000000595800720c */ /* 0x040fe80003706670 */
[----:B------:R-:W-:Y:S02]  /*2270*/  ISETP.LT.OR P4, PT, R88, R91, P0 ;  /* 0x0000005b5800720c */ /* 0x000fe40000781670 */
[C---:B------:R-:W-:Y:S04]  /*2280*/  LEA R18, P0, R62.reuse, R80, 0x6 ;  /* 0x000000503e127211 */ /* 0x040fe800078030ff */
[C-C-:B------:R-:W-:Y:S01]  /*2290*/  LEA.HI.X R19, R62.reuse, R81, R63.reuse, 0x6, P0 ;  /* 0x000000513e137211 */ /* 0x140fe200000f343f */
[----:B----4-:R-:W4:Y:S01]  /*22a0*/  @!P2 LDG.E.128 R4, desc[UR6][R80.64] ;  /* 0x000000065004a981 */ /* 0x010f22000c1e1d00 */
[C---:B------:R-:W-:Y:S04]  /*22b0*/  ISETP.GE.OR P0, PT, R87.reuse, R89, P6 ;  /* 0x000000595700720c */ /* 0x040fe80003706670 */
[----:B------:R-:W-:Y:S11]  /*22c0*/  ISETP.LT.OR P3, PT, R87, R91, P0 ;  /* 0x0000005b5700720c */ /* 0x000ff60000761670 */
[----:B------:R-:W-:Y:S02]  /*22d0*/  @!UPT UIADD3 URZ, UPT, UPT, URZ, URZ, URZ ;  /* 0x000000fffffff290 */ /* 0x000fe4000fffe0ff */
[----:B------:R-:W-:Y:S02]  /*22e0*/  @!P3 LEA R32, P0, R62, R18, 0x6 ;  /* 0x000000123e20b211 */ /* 0x000fe400078030ff */
[----:B------:R-:W-:Y:S02]  /*22f0*/  @!P3 LEA R28, P1, R54, R2, 0x6 ;  /* 0x00000002361cb211 */ /* 0x000fe400078230ff */
[----:B------:R-:W-:Y:S02]  /*2300*/  @!P3 LEA.HI.X R33, R62, R19, R63, 0x6, P0 ;  /* 0x000000133e21b211 */ /* 0x000fe400000f343f */
[----:B------:R-:W-:Y:S02]  /*2310*/  @!P3 LEA.HI.X R29, R54, R3, R55, 0x6, P1 ;  /* 0x00000003361db211 */ /* 0x000fe400008f3437 */
[----:B------:R-:W-:Y:S02]  /*2320*/  ISETP.GE.OR P0, PT, R86, R89, P6 ;  /* 0x000000595600720c */ /* 0x000fe40003706670 */
[----:B------:R-:W-:Y:S02]  /*2330*/  ISETP.GT.AND P1, PT, R90, R75, PT ;  /* 0x0000004b5a00720c */ /* 0x000fe40003f24270 */
[----:B------:R-:W-:Y:S02]  /*2340*/  ISETP.LT.OR P5, PT, R86, R91, P0 ;  /* 0x0000005b5600720c */ /* 0x000fe400007a1670 */
[----:B------:R-:W-:Y:S11]  /*2350*/  P2R R93, PR, RZ, 0x2 ;  /* 0x00000002ff5d7803 */ /* 0x000ff60000000000 */
[C---:B------:R-:W-:Y:S04]  /*2360*/  @!P5 LEA R30, P0, R62.reuse, R18, 0x7 ;  /* 0x000000123e1ed211 */ /* 0x040fe800078038ff */
[----:B------:R-:W-:Y:S01]  /*2370*/  @!P5 LEA.HI.X R31, R62, R19, R63, 0x7, P0 ;  /* 0x000000133e1fd211 */ /* 0x000fe200000f3c3f */
[----:B----4-:R1:W-:Y:S04]  /*2380*/  @!P2 STG.E.128 desc[UR6][R76.64], R4 ;  /* 0x000000044c00a986 */ /* 0x0103e8000c101d06 */
[----:B------:R4:W5:Y:S02]  /*2390*/  @!P4 LDG.E.128 R24, desc[UR6][R18.64] ;  /* 0x000000061218c981 */ /* 0x000964000c1e1d00 */
[C---:B----4-:R-:W-:Y:S04]  /*23a0*/  @!P5 LEA R18, P0, R54.reuse, R2, 0x7 ;  /* 0x000000023612d211 */ /* 0x050fe800078038ff */
[----:B------:R-:W-:Y:S02]  /*23b0*/  @!P5 LEA.HI.X R19, R54, R3, R55, 0x7, P0 ;  /* 0x000000033613d211 */ /* 0x000fe400000f3c37 */
[----:B------:R-:W-:Y:S01]  /*23c0*/  ISETP.NE.AND P0, PT, R17, RZ, PT ;  /* 0x000000ff1100720c */ /* 0x000fe20003f05270 */
[----:B-----5:R4:W-:Y:S04]  /*23d0*/  @!P4 STG.E.128 desc[UR6][R2.64], R24 ;  /* 0x000000180200c986 */ /* 0x0209e8000c101d06 */
[----:B------:R-:W5:Y:S04]  /*23e0*/  @!P3 LDG.E.128 R20, desc[UR6][R32.64] ;  /* 0x000000062014b981 */ /* 0x000f68000c1e1d00 */
[----:B-----5:R4:W-:Y:S04]  /*23f0*/  @!P3 STG.E.128 desc[UR6][R28.64], R20 ;  /* 0x000000141c00b986 */ /* 0x0209e8000c101d06 */
[----:B-1----:R-:W5:Y:S04]  /*2400*/  @!P5 LDG.E.128 R4, desc[UR6][R30.64] ;  /* 0x000000061e04d981 */ /* 0x002f68000c1e1d00 */
[----:B-----5:R4:W-:Y:S01]  /*2410*/  @!P5 STG.E.128 desc[UR6][R18.64], R4 ;  /* 0x000000041200d986 */ /* 0x0209e2000c101d06 */
[----:B--2---:R-:W-:Y:S05]  /*2420*/  @P0 BRA `(.L_x_3599) ;  /* 0x00000000006c0947 */ /* 0x004fea0003800000 */
[----:B------:R-:W-:Y:S01]  /*2430*/  @!P2 IMAD.MOV.U32 R8, RZ, RZ, R10 ;  /* 0x000000ffff08a224 */ /* 0x000fe200078e000a */
[----:B----4-:R-:W1:Y:S01]  /*2440*/  LDC.64 R2, c[0x0][0x4a8] ;  /* 0x00012a00ff027b82 */ /* 0x010e620000000a00 */
[C---:B------:R-:W-:Y:S01]  /*2450*/  IMAD.SHL.U32 R19, R60.reuse, 0x20, RZ ;  /* 0x000000203c137824 */ /* 0x040fe200078e00ff */
[----:B------:R-:W-:Y:S01]  /*2460*/  SHF.L.U64.HI R0, R60, 0x5, R61 ;  /* 0x000000053c007819 */ /* 0x000fe2000001023d */
[----:B------:R-:W-:Y:S01]  /*2470*/  IMAD.MOV.U32 R17, RZ, RZ, RZ ;  /* 0x000000ffff117224 */ /* 0x000fe200078e00ff */
[----:B------:R-:W2:Y:S02]  /*2480*/  @!P2 LDG.E.128 R24, desc[UR6][R8.64] ;  /* 0x000000060818a981 */ /* 0x000ea4000c1e1d00 */
        /* <DEDUP_REMOVED lines=21> */
.L_x_3599:
[----:B------:R-:W-:Y:S05]  /*25e0*/  BRA.U !UP0, `(.L_x_3601) ;  /* 0x0000000d08947547 */ /* 0x000fea000b800000 */
[C---:B------:R-:W-:Y:S01]  /*25f0*/  ISETP.GE.OR P1, PT, R96.reuse, R89, P6 ;  /* 0x000000596000720c */ /* 0x040fe20003726670 */
[----:B------:R-:W1:Y:S01]  /*2600*/  LDC.64 R38, c[0x0][0x4a8] ;  /* 0x00012a00ff267b82 */ /* 0x000e620000000a00 */
[----:B----4-:R-:W-:Y:S01]  /*2610*/  IMAD.SHL.U32 R3, R11, 0x20, RZ ;  /* 0x000000200b037824 */ /* 0x010fe200078e00ff */
[----:B------:R-:W-:Y:S01]  /*2620*/  BSSY.RECONVERGENT B0, `(.L_x_3602) ;  /* 0x0000038000007945 */ /* 0x000fe20003800200 */
[----:B------:R-:W-:Y:S03]  /*2630*/  ISETP.LT.OR P1, PT, R96, R91, P1 ;  /* 0x0000005b6000720c */ /* 0x000fe60000f21670 */
[C---:B------:R-:W-:Y:S02]  /*2640*/  LEA R18, P0, R3.reuse, R14, 0x1 ;  /* 0x0000000e03127211 */ /* 0x040fe400078008ff */
[----:B------:R-:W2:Y:S02]  /*2650*/  LDC R40, c[0x0][0x450] ;  /* 0x00011400ff287b82 */ /* 0x000ea40000000800 */
[C---:B------:R-:W-:Y:S02]  /*2660*/  LEA.HI.X.SX32 R19, R3.reuse, R15, 0x1, P0 ;  /* 0x0000000f03137211 */ /* 0x040fe400000f0eff */
        /* <DEDUP_REMOVED lines=12> */
[C---:B------:R-:W-:Y:S01]  /*2730*/  @!P0 LOP3.LUT R24, R22.reuse, 0xffff0000, RZ, 0xc0, !PT ;  /* 0xffff000016188812 */ /* 0x040fe200078ec0ff */
[----:B------:R-:W-:Y:S01]  /*2740*/  @!P0 IMAD.U32 R28, R22, 0x10000, RZ ;  /* 0x00010000161c8824 */ /* 0x000fe200078e00ff */
[----:B------:R-:W-:Y:S02]  /*2750*/  @!P0 SHF.L.U32 R30, R23, 0x10, RZ ;  /* 0x00000010171e8819 */ /* 0x000fe400000006ff */
[C---:B-----5:R-:W-:Y:S01]  /*2760*/  @!P0 LOP3.LUT R31, R32.reuse, 0xffff0000, RZ, 0xc0, !PT ;  /* 0xffff0000201f8812 */ /* 0x060fe200078ec0ff */
[----:B------:R-:W-:Y:S01]  /*2770*/  @!P0 IMAD.U32 R27, R32, 0x10000, RZ ;  /* 0x00010000201b8824 */ /* 0x000fe200078e00ff */
[C---:B------:R-:W-:Y:S02]  /*2780*/  @!P0 SHF.L.U32 R26, R33.reuse, 0x10, RZ ;  /* 0x00000010211a8819 */ /* 0x040fe400000006ff */
[----:B------:R-:W-:Y:S01]  /*2790*/  @!P0 LOP3.LUT R33, R33, 0xffff0000, RZ, 0xc0, !PT ;  /* 0xffff000021218812 */ /* 0x000fe200078ec0ff */
[----:B------:R-:W-:Y:S01]  /*27a0*/  @!P0 FMUL.FTZ R35, R25, R27 ;  /* 0x0000001b19238220 */ /* 0x000fe20000410000 */
[C---:B--2---:R-:W-:Y:S01]  /*27b0*/  @!P0 SHF.L.U32 R5, R7.reuse, 0x10, RZ ;  /* 0x0000001007058819 */ /* 0x044fe200000006ff */
        /* <DEDUP_REMOVED lines=30> */
.L_x_3603:
[----:B---3--:R-:W-:Y:S05]  /*29a0*/  BSYNC.RECONVERGENT B0 ;  /* 0x0000000000007941 */ /* 0x008fea0003800200 */
.L_x_3602:
[----:B------:R-:W-:Y:S04]  /*29b0*/  BSSY.RECONVERGENT B0, `(.L_x_3604) ;  /* 0x0000031000007945 */ /* 0x000fe80003800200 */
[----:B------:R-:W-:Y:S05]  /*29c0*/  @P4 BRA `(.L_x_3605) ;  /* 0x0000000000bc4947 */ /* 0x000fea0003800000 */
[----:B------:R-:W-:Y:S01]  /*29d0*/  ISETP.GE.AND P0, PT, R12, R17, PT ;  /* 0x000000110c00720c */ /* 0x000fe20003f06270 */
[----:B-1----:R-:W3:Y:S01]  /*29e0*/  LDG.E.128 R20, desc[UR6][R42.64] ;  /* 0x000000062a147981 */ /* 0x002ee2000c1e1d00 */
[C---:B------:R-:W-:Y:S04]  /*29f0*/  LEA R46, P1, R60.reuse, R78, 0x6 ;  /* 0x0000004e3c2e7211 */ /* 0x040fe800078230ff */
[----:B------:R-:W-:Y:S07]  /*2a00*/  LEA.HI.X R47, R60, R79, R61, 0x6, P1 ;  /* 0x0000004f3c2f7211 */ /* 0x000fee00008f343d */
[----:B------:R-:W4:Y:S06]  /*2a10*/  @!P0 LDG.E.64 R32, desc[UR6][R36.64] ;  /* 0x0000000624208981 */ /* 0x000f2c000c1e1b00 */
[----:B------:R-:W5:Y:S01]  /*2a20*/  @!P0 LDG.E.64 R6, desc[UR6][R18.64] ;  /* 0x0000000612068981 */ /* 0x000f62000c1e1b00 */
[C---:B---3--:R-:W-:Y:S01]  /*2a30*/  @!P0 LOP3.LUT R25, R20.reuse, 0xffff0000, RZ, 0xc0, !PT ;  /* 0xffff000014198812 */ /* 0x048fe200078ec0ff */
        /* <DEDUP_REMOVED lines=40> */
.L_x_3605:
[----:B------:R-:W-:Y:S05]  /*2cc0*/  BSYNC.RECONVERGENT B0 ;  /* 0x0000000000007941 */ /* 0x000fea0003800200 */
.L_x_3604:
[----:B------:R-:W-:Y:S04]  /*2cd0*/  BSSY.RECONVERGENT B0, `(.L_x_3606) ;  /* 0x0000037000007945 */ /* 0x000fe80003800200 */
[----:B------:R-:W-:Y:S05]  /*2ce0*/  @P3 BRA `(.L_x_3607) ;  /* 0x0000000000d43947 */ /* 0x000fea0003800000 */
[----:B------:R-:W-:Y:S01]  /*2cf0*/  ISETP.GE.AND P0, PT, R12, R17, PT ;  /* 0x000000110c00720c */ /* 0x000fe20003f06270 */
[----:B------:R-:W-:Y:S01]  /*2d00*/  IMAD.SHL.U32 R49, R60, 0x40, RZ ;  /* 0x000000403c317824 */ /* 0x000fe200078e00ff */
[C---:B------:R-:W-:Y:S04]  /*2d10*/  LEA R44, P1, R38.reuse, R42, 0x6 ;  /* 0x0000002a262c7211 */ /* 0x040fe800078230ff */
[----:B------:R-:W-:Y:S02]  /*2d20*/  LEA.HI.X R45, R38, R43, R39, 0x6, P1 ;  /* 0x0000002b262d7211 */ /* 0x000fe400008f3427 */
[----:B------:R-:W-:Y:S03]  /*2d30*/  IADD3 R48, P2, P1, R49, R78, R49 ;  /* 0x0000004e31307210 */ /* 0x000fe6000795e031 */
[----:B-1-3--:R1:W3:Y:S02]  /*2d40*/  LDG.E.128 R20, desc[UR6][R44.64] ;  /* 0x000000062c147981 */ /* 0x00a2e4000c1e1d00 */
[C---:B------:R-:W-:Y:S04]  /*2d50*/  @!P0 IMAD.WIDE R34, R11.reuse, 0x40, R36 ;  /* 0x000000400b228825 */ /* 0x040fe800078e0224 */
[----:B------:R-:W-:Y:S02]  /*2d60*/  @!P0 IMAD.WIDE R26, R11, 0x40, R18 ;  /* 0x000000400b1a8825 */ /* 0x000fe400078e0212 */
[----:B------:R-:W4:Y:S06]  /*2d70*/  @!P0 LDG.E.64 R34, desc[UR6][R34.64] ;  /* 0x0000000622228981 */ /* 0x000f2c000c1e1b00 */
[----:B------:R-:W5:Y:S01]  /*2d80*/  @!P0 LDG.E.64 R6, desc[UR6][R26.64] ;  /* 0x000000061a068981 */ /* 0x000f62000c1e1b00 */
[----:B-1----:R-:W-:Y:S04]  /*2d90*/  SHF.L.U64.HI R44, R60, 0x6, R61 ;  /* 0x000000063c2c7819 */ /* 0x002fe8000001023d */
[----:B------:R-:W-:Y:S02]  /*2da0*/  IADD3.X R49, PT, PT, R44, R79, R44, P2, P1 ;  /* 0x0000004f2c317210 */ /* 0x000fe400017e242c */
[C---:B---3--:R-:W-:Y:S01]  /*2db0*/  @!P0 LOP3.LUT R25, R20.reuse, 0xffff0000, RZ, 0xc0, !PT ;  /* 0xffff000014198812 */ /* 0x048fe200078ec0ff */
[----:B------:R-:W-:Y:S01]  /*2dc0*/  @!P0 IMAD.U32 R31, R20, 0x10000, RZ ;  /* 0x00010000141f8824 */ /* 0x000fe200078e00ff */
[C---:B------:R-:W-:Y:S01]  /*2dd0*/  @!P0 LOP3.LUT R16, R22.reuse, 0xffff0000, RZ, 0xc0, !PT ;  /* 0xffff000016108812 */ /* 0x040fe200078ec0ff */
[----:B------:R-:W-:Y:S01]  /*2de0*/  @!P0 IMAD.U32 R28, R22, 0x10000, RZ ;  /* 0x00010000161c8824 */ /* 0x000fe200078e00ff */
[----:B------:R-:W-:Y:S02]  /*2df0*/  @!P0 SHF.L.U32 R30, R23, 0x10, RZ ;  /* 0x00000010171e8819 */ /* 0x000fe400000006ff */
[C---:B----4-:R-:W-:Y:S01]  /*2e00*/  @!P0 SHF.L.U32 R24, R35.reuse, 0x10, RZ ;  /* 0x0000001023188819 */ /* 0x050fe200000006ff */
[C---:B------:R-:W-:Y:S01]  /*2e10*/  @!P0 IMAD.U32 R29, R34.reuse, 0x10000, RZ ;  /* 0x00010000221d8824 */ /* 0x040fe200078e00ff */
[----:B------:R-:W-:Y:S02]  /*2e20*/  @!P0 LOP3.LUT R33, R34, 0xffff0000, RZ, 0xc0, !PT ;  /* 0xffff000022218812 */ /* 0x000fe400078ec0ff */
        /* <DEDUP_REMOVED lines=14> */
[C---:B------:R-:W-:Y:S01]  /*2f10*/  @!P0 FMUL.FTZ R2, R25.reuse, R6 ;  /* 0x0000000619028220 */ /* 0x040fe20000410000 */
        /* <DEDUP_REMOVED lines=10> */
[----:B------:R-:W-:Y:S02]  /*2fc0*/  @!P0 FFMA.FTZ R4, R35, R30, R4 ;  /* 0x0000001e23048223 */ /* 0x000fe40000010004 */
[----:B------:R-:W-:Y:S02]  /*2fd0*/  @!P0 F2FP.BF16.F32.PACK_AB R32, R3, R32 ;  /* 0x000000200320823e */ /* 0x000fe400000010ff */
[----:B------:R-:W-:Y:S02]  /*2fe0*/  @!P0 F2FP.BF16.F32.PACK_AB R46, R2, R45 ;  /* 0x0000002d022e823e */ /* 0x000fe400000010ff */
[----:B------:R-:W-:Y:S02]  /*2ff0*/  @!P0 F2FP.BF16.F32.PACK_AB R47, R4, R47 ;  /* 0x0000002f042f823e */ /* 0x000fe400000010ff */
[----:B------:R-:W-:Y:S01]  /*3000*/  @!P0 MOV R22, R32 ;  /* 0x0000002000168202 */ /* 0x000fe20000000f00 */
[----:B------:R-:W-:Y:S02]  /*3010*/  @!P0 IMAD.MOV.U32 R21, RZ, RZ, R46 ;  /* 0x000000ffff158224 */ /* 0x000fe400078e002e */
[----:B------:R-:W-:Y:S05]  /*3020*/  @!P0 IMAD.MOV.U32 R23, RZ, RZ, R47 ;  /* 0x000000ffff178224 */ /* 0x000fea00078e002f */
[----:B------:R4:W-:Y:S02]  /*3030*/  STG.E.128 desc[UR6][R48.64], R20 ;  /* 0x0000001430007986 */ /* 0x0009e4000c101d06 */
.L_x_3607:
[----:B------:R-:W-:Y:S05]  /*3040*/  BSYNC.RECONVERGENT B0 ;  /* 0x0000000000007941 */ /* 0x000fea0003800200 */
.L_x_3606:
[----:B------:R-:W-:Y:S04]  /*3050*/  BSSY.RECONVERGENT B0, `(.L_x_3608) ;  /* 0x0000037000007945 */ /* 0x000fe80003800200 */
[----:B------:R-:W-:Y:S05]  /*3060*/  @P5 BRA `(.L_x_3609) ;  /* 0x0000000000d45947 */ /* 0x000fea0003800000 */
[----:B------:R-:W-:Y:S02]  /*3070*/  ISETP.GE.AND P0, PT, R12, R17, PT ;  /* 0x000000110c00720c */ /* 0x000fe40003f06270 */
[C---:B------:R-:W-:Y:S04]  /*3080*/  LEA R34, P1, R38.reuse, R42, 0x7 ;  /* 0x0000002a26227211 */ /* 0x040fe800078238ff */
[----:B------:R-:W-:Y:S02]  /*3090*/  LEA.HI.X R35, R38, R43, R39, 0x7, P1 ;  /* 0x0000002b26237211 */ /* 0x000fe400008f3c27 */
[C---:B------:R-:W-:Y:S03]  /*30a0*/  LEA R39, P1, R60.reuse, R78, 0x6 ;  /* 0x0000004e3c277211 */ /* 0x040fe600078230ff */
[----:B-1-34-:R-:W3:Y:S01]  /*30b0*/  LDG.E.128 R20, desc[UR6][R34.64] ;  /* 0x0000000622147981 */ /* 0x01aee2000c1e1d00 */
[C---:B------:R-:W-:Y:S01]  /*30c0*/  LEA R38, P2, R60.reuse, R39, 0x7 ;  /* 0x000000273c267211 */ /* 0x040fe200078438ff */
[C---:B------:R-:W-:Y:S01]  /*30d0*/  @!P0 IMAD.WIDE R36, R11.reuse, 0x80, R36 ;  /* 0x000000800b248825 */ /* 0x040fe200078e0224 */
[C---:B------:R-:W-:Y:S03]  /*30e0*/  LEA.HI.X R32, R60.reuse, R79, R61, 0x6, P1 ;  /* 0x0000004f3c207211 */ /* 0x040fe600008f343d */
[----:B------:R-:W-:Y:S01]  /*30f0*/  @!P0 IMAD.WIDE R18, R11, 0x80, R18 ;  /* 0x000000800b128825 */ /* 0x000fe200078e0212 */
[----:B------:R-:W-:Y:S01]  /*3100*/  LEA.HI.X R39, R60, R32, R61, 0x7, P2 ;  /* 0x000000203c277211 */ /* 0x000fe200010f3c3d */
        /* <DEDUP_REMOVED lines=12> */
[C---:B-----5:R-:W-:Y:S01]  /*31d0*/  @!P0 IMAD.U32 R8, R6.reuse, 0x10000, RZ ;  /* 0x0001000006088824 */ /* 0x060fe200078e00ff */
        /* <DEDUP_REMOVED lines=30> */
.L_x_3609:
[----:B------:R-:W-:Y:S05]  /*33c0*/  BSYNC.RECONVERGENT B0 ;  /* 0x0000000000007941 */ /* 0x000fea0003800200 */
.L_x_3608:
[----:B------:R-:W1:Y:S01]  /*33d0*/  LDC R17, c[0x0][0x450] ;  /* 0x00011400ff117b82 */ /* 0x000e620000000800 */
[----:B--2---:R-:W-:Y:S05]  /*33e0*/  IMAD.U32 R3, R40, -0x40, RZ ;  /* 0xffffffc028037824 */ /* 0x004fea00078e00ff */
[C---:B------:R-:W-:Y:S02]  /*33f0*/  LEA R14, P1, R3.reuse, R14, 0x1 ;  /* 0x0000000e030e7211 */ /* 0x040fe400078208ff */
[C---:B------:R-:W-:Y:S02]  /*3400*/  LEA R52, P0, R3.reuse, R52, 0x1 ;  /* 0x0000003403347211 */ /* 0x040fe400078008ff */
[C---:B------:R-:W-:Y:S02]  /*3410*/  LEA.HI.X.SX32 R15, R3.reuse, R15, 0x1, P1 ;  /* 0x0000000f030f7211 */ /* 0x040fe400008f0eff */
[----:B------:R-:W-:Y:S01]  /*3420*/  LEA.HI.X.SX32 R53, R3, R53, 0x1, P0 ;  /* 0x0000003503357211 */ /* 0x000fe200000f0eff */
[----:B------:R-:W-:Y:S05]  /*3430*/  BRA `(.L_x_3600) ;  /* 0x0000001800087947 */ /* 0x000fea0003800000 */
.L_x_3601:
[C---:B------:R-:W-:Y:S01]  /*3440*/  ISETP.GE.OR P1, PT, R96.reuse, R89, P6 ;  /* 0x000000596000720c */ /* 0x040fe20003726670 */
[----:B------:R-:W1:Y:S01]  /*3450*/  LDC.64 R66, c[0x0][0x4a8] ;  /* 0x00012a00ff427b82 */ /* 0x000e620000000a00 */
[----:B------:R-:W-:Y:S01]  /*3460*/  LEA.HI R16, R17, R17, RZ, 0x1 ;  /* 0x0000001111107211 */ /* 0x000fe200078f08ff */
[----:B------:R-:W-:Y:S01]  /*3470*/  BSSY.RECONVERGENT B0, `(.L_x_3610) ;  /* 0x000005e000007945 */ /* 0x000fe20003800200 */
[----:B------:R-:W-:Y:S02]  /*3480*/  ISETP.LT.OR P2, PT, R96, R91, P1 ;  /* 0x0000005b6000720c */ /* 0x000fe40000f41670 */
[----:B------:R-:W-:Y:S03]  /*3490*/  SHF.R.S32.HI R16, RZ, 0x1, R16 ;  /* 0x00000001ff107819 */ /* 0x000fe60000011410 */
[----:B------:R-:W2:Y:S01]  /*34a0*/  LDC R95, c[0x0][0x450] ;  /* 0x00011400ff5f7b82 */ /* 0x000ea20000000800 */
[----:B----4-:R-:W-:Y:S01]  /*34b0*/  SHF.R.U32.HI R19, RZ, 0x1, R17 ;  /* 0x00000001ff137819 */ /* 0x010fe20000011611 */
[----:B------:R-:W-:Y:S03]  /*34c0*/  IMAD.MOV R16, RZ, RZ, -R16 ;  /* 0x000000ffff107224 */ /* 0x000fe600078e0a10 */
[----:B------:R-:W-:Y:S04]  /*34d0*/  ISETP.GE.U32.AND P1, PT, R12, R19, PT ;  /* 0x000000130c00720c */ /* 0x000fe80003f26070 */
[----:B------:R-:W-:Y:S02]  /*34e0*/  SEL R19, R19, R16, !P1 ;  /* 0x0000001013137207 */ /* 0x000fe40004800000 */
[C---:B-1----:R-:W-:Y:S04]  /*34f0*/  LEA R20, P0, R66.reuse, R10, 0x6 ;  /* 0x0000000a42147211 */ /* 0x042fe800078030ff */
[----:B------:R-:W-:Y:S01]  /*3500*/  LEA.HI.X R21, R66, R9, R67, 0x6, P0 ;  /* 0x0000000942157211 */ /* 0x000fe200000f3443 */
[----:B------:R-:W-:Y:S08]  /*3510*/  @P2 BRA `(.L_x_3611) ;  /* 0x00000004004c2947 */ /* 0x000ff00003800000 */
[----:B------:R-:W-:Y:S02]  /*3520*/  ISETP.GE.AND P0, PT, R12, R17, PT ;  /* 0x000000110c00720c */ /* 0x000fe40003f06270 */
[----:B------:R-:W-:Y:S05]  /*3530*/  MOV R8, R10 ;  /* 0x0000000a00087202 */ /* 0x000fea0000000f00 */
[----:B------:R-:W4:Y:S06]  /*3540*/  LDG.E.128 R56, desc[UR6][R8.64] ;  /* 0x0000000608387981 */ /* 0x000f2c000c1e1d00 */
[----:B------:R-:W-:Y:S01]  /*3550*/  @!P0 SEL R103, R16, RZ, P1 ;  /* 0x000000ff10678207 */ /* 0x000fe20000800000 */
[----:B------:R-:W-:Y:S01]  /*3560*/  @!P0 IMAD.WIDE R38, R19, 0x2, R8 ;  /* 0x0000000213268825 */ /* 0x000fe200078e0208 */
[----:B------:R-:W-:Y:S03]  /*3570*/  @!P0 SHF.R.S32.HI R100, RZ, 0x1f, R16 ;  /* 0x0000001fff648819 */ /* 0x000fe60000011410 */
[C---:B------:R-:W-:Y:S01]  /*3580*/  @!P0 IMAD.SHL.U32 R101, R103.reuse, 0x2, RZ ;  /* 0x0000000267658824 */ /* 0x040fe200078e00ff */
[----:B------:R-:W-:Y:S01]  /*3590*/  @!P0 SEL R100, R100, RZ, P1 ;  /* 0x000000ff64648207 */ /* 0x000fe20000800000 */
[----:B------:R-:W5:Y:S03]  /*35a0*/  @!P0 LDG.E.128 R24, desc[UR6][R38.64] ;  /* 0x0000000626188981 */ /* 0x000f66000c1e1d00 */
[----:B------:R-:W-:Y:S02]  /*35b0*/  @!P0 SHF.L.U64.HI R100, R103, 0x1, R100 ;  /* 0x0000000167648819 */ /* 0x000fe40000010264 */
[C---:B------:R-:W-:Y:S05]  /*35c0*/  @!P0 IADD3 R104, P2, PT, R101.reuse, R82, RZ ;  /* 0x0000005265688210 */ /* 0x040fea0007f5e0ff */
[C---:B------:R-:W-:Y:S01]  /*35d0*/  @!P0 IMAD.X R105, R100.reuse, 0x1, R83, P2 ;  /* 0x0000000164698824 */ /* 0x040fe200010e0653 */
[----:B------:R-:W-:Y:S04]  /*35e0*/  @!P0 IADD3 R40, P2, PT, R101, R84, RZ ;  /* 0x0000005465288210 */ /* 0x000fe80007f5e0ff */
[----:B------:R-:W-:Y:S02]  /*35f0*/  @!P0 IADD3.X R41, PT, PT, R100, R85, RZ, P2, !PT ;  /* 0x0000005564298210 */ /* 0x000fe400017fe4ff */
[----:B------:R-:W-:Y:S01]  /*3600*/  PLOP3.LUT P2, PT, PT, PT, PT, 0x80, 0x8 ;  /* 0x000000000008781c */ /* 0x000fe20003f4f070 */
[----:B------:R-:W2:Y:S01]  /*3610*/  @!P0 LDG.E.128 R100, desc[UR6][R104.64] ;  /* 0x0000000668648981 */ /* 0x000ea2000c1e1d00 */
[----:B------:R-:W-:Y:S07]  /*3620*/  @!P0 PLOP3.LUT P2, PT, P1, PT, PT, 0x80, 0x8 ;  /* 0x000000000008881c */ /* 0x000fee0000f4f070 */
        /* <DEDUP_REMOVED lines=14> */
[C---:B------:R-:W-:Y:S01]  /*3710*/  @!P0 LOP3.LUT R29, R101.reuse, 0xffff0000, RZ, 0xc0, !PT ;  /* 0xffff0000651d8812 */ /* 0x040fe200078ec0ff */
[----:B------:R-:W-:Y:S01]  /*3720*/  @!P0 IMAD.U32 R30, R101, 0x10000, RZ ;  /* 0x00010000651e8824 */ /* 0x000fe200078e00ff */
[----:B------:R-:W-:Y:S01]  /*3730*/  @!P0 SHF.L.U32 R28, R102, 0x10, RZ ;  /* 0x00000010661c8819 */ /* 0x000fe200000006ff */
[----:B------:R-:W-:Y:S01]  /*3740*/  @!P2 FADD.FTZ R36, -R36, -RZ ;  /* 0x800000ff2424a221 */ /* 0x000fe20000010100 */
[----:B------:R-:W-:Y:S01]  /*3750*/  @!P0 LOP3.LUT R23, R102, 0xffff0000, RZ, 0xc0, !PT ;  /* 0xffff000066178812 */ /* 0x000fe200078ec0ff */
[----:B------:R-:W-:Y:S01]  /*3760*/  @!P2 FADD.FTZ R32, -R32, -RZ ;  /* 0x800000ff2020a221 */ /* 0x000fe20000010100 */
[----:B------:R-:W-:Y:S01]  /*3770*/  @!P0 LOP3.LUT R18, R103, 0xffff0000, RZ, 0xc0, !PT ;  /* 0xffff000067128812 */ /* 0x000fe200078ec0ff */
[C---:B---3--:R-:W-:Y:S01]  /*3780*/  @!P0 IMAD.U32 R40, R48.reuse, 0x10000, RZ ;  /* 0x0001000030288824 */ /* 0x048fe200078e00ff */
[----:B------:R-:W-:Y:S01]  /*3790*/  @!P0 LOP3.LUT R42, R48, 0xffff0000, RZ, 0xc0, !PT ;  /* 0xffff0000302a8812 */ /* 0x000fe200078ec0ff */
[----:B------:R-:W-:Y:S01]  /*37a0*/  @!P0 FMUL.FTZ R0, R37, R36 ;  /* 0x0000002425008220 */ /* 0x000fe20000410000 */
[C---:B------:R-:W-:Y:S01]  /*37b0*/  @!P0 SHF.L.U32 R45, R49.reuse, 0x10, RZ ;  /* 0x00000010312d8819 */ /* 0x040fe200000006ff */
[----:B------:R-:W-:Y:S01]  /*37c0*/  @!P2 FADD.FTZ R30, -R30, -RZ ;  /* 0x800000ff1e1ea221 */ /* 0x000fe20000010100 */
[----:B------:R-:W-:Y:S01]  /*37d0*/  @!P0 LOP3.LUT R46, R49, 0xffff0000, RZ, 0xc0, !PT ;  /* 0xffff0000312e8812 */ /* 0x000fe200078ec0ff */
[----:B------:R-:W-:Y:S01]  /*37e0*/  @!P0 IMAD.U32 R22, R103, 0x10000, RZ ;  /* 0x0001000067168824 */ /* 0x000fe200078e00ff */
[----:B------:R-:W-:Y:S01]  /*37f0*/  @!P0 LOP3.LUT R48, R50, 0xffff0000, RZ, 0xc0, !PT ;  /* 0xffff000032308812 */ /* 0x000fe200078ec0ff */
[----:B------:R-:W-:Y:S01]  /*3800*/  @!P0 FMUL.FTZ R2, R35, R32 ;  /* 0x0000002023028220 */ /* 0x000fe20000410000 */
[----:B------:R-:W-:Y:S01]  /*3810*/  @!P0 SHF.L.U32 R49, R51, 0x10, RZ ;  /* 0x0000001033318819 */ /* 0x000fe200000006ff */
[----:B------:R-:W-:Y:S01]  /*3820*/  @!P2 FADD.FTZ R29, -R29, -RZ ;  /* 0x800000ff1d1da221 */ /* 0x000fe20000010100 */
[----:B------:R-:W-:Y:S01]  /*3830*/  @!P2 FADD.FTZ R28, -R28, -RZ ;  /* 0x800000ff1c1ca221 */ /* 0x000fe20000010100 */
        /* <DEDUP_REMOVED lines=33> */
.L_x_3611:
[----:B---3--:R-:W-:Y:S05]  /*3a50*/  BSYNC.RECONVERGENT B0 ;  /* 0x0000000000007941 */ /* 0x008fea0003800200 */
.L_x_3610:
[----:B------:R-:W-:Y:S04]  /*3a60*/  BSSY.RECONVERGENT B0, `(.L_x_3612) ;  /* 0x000005a000007945 */ /* 0x000fe80003800200 */
[----:B------:R-:W-:Y:S05]  /*3a70*/  @P4 BRA `(.L_x_3613) ;  /* 0x0000000400604947 */ /* 0x000fea0003800000 */
[----:B------:R-:W-:Y:S01]  /*3a80*/  ISETP.GE.AND P0, PT, R12, R17, PT ;  /* 0x000000110c00720c */ /* 0x000fe20003f06270 */
[----:B------:R-:W3:Y:S11]  /*3a90*/  LDG.E.128 R48, desc[UR6][R20.64] ;  /* 0x0000000614307981 */ /* 0x000ef6000c1e1d00 */
[----:B------:R-:W-:Y:S01]  /*3aa0*/  @!UPT UIADD3 URZ, UPT, UPT, URZ, URZ, URZ ;  /* 0x000000fffffff290 */ /* 0x000fe2000fffe0ff */
[----:B-1----:R-:W-:Y:S01]  /*3ab0*/  @!P0 SEL R57, R16, RZ, P1 ;  /* 0x000000ff10398207 */ /* 0x002fe20000800000 */
[----:B------:R-:W-:Y:S01]  /*3ac0*/  @!P0 IMAD.SHL.U32 R100, R11, 0x20, RZ ;  /* 0x000000200b648824 */ /* 0x000fe200078e00ff */
[----:B------:R-:W-:Y:S01]  /*3ad0*/  @!P0 SHF.R.S32.HI R59, RZ, 0x1f, R16 ;  /* 0x0000001fff3b8819 */ /* 0x000fe20000011410 */
[----:B------:R-:W-:Y:S03]  /*3ae0*/  @!P0 IMAD.WIDE R24, R19, 0x2, R20 ;  /* 0x0000000213188825 */ /* 0x000fe600078e0214 */
[C---:B------:R-:W-:Y:S02]  /*3af0*/  @!P0 IADD3 R57, P2, PT, R100.reuse, R57, RZ ;  /* 0x0000003964398210 */ /* 0x040fe40007f5e0ff */
[----:B------:R-:W-:Y:S01]  /*3b00*/  @!P0 SEL R59, R59, RZ, P1 ;  /* 0x000000ff3b3b8207 */ /* 0x000fe20000800000 */
[----:B------:R-:W4:Y:S02]  /*3b10*/  @!P0 LDG.E.128 R24, desc[UR6][R24.64] ;  /* 0x0000000618188981 */ /* 0x000f24000c1e1d00 */
[C---:B------:R-:W-:Y:S01]  /*3b20*/  @!P0 IMAD.SHL.U32 R101, R57.reuse, 0x2, RZ ;  /* 0x0000000239658824 */ /* 0x040fe200078e00ff */
[----:B------:R-:W-:Y:S04]  /*3b30*/  @!P0 LEA.HI.X.SX32 R100, R100, R59, 0x1, P2 ;  /* 0x0000003b64648211 */ /* 0x000fe800010f0eff */
[----:B------:R-:W-:Y:S02]  /*3b40*/  @!P0 SHF.L.U64.HI R100, R57, 0x1, R100 ;  /* 0x0000000139648819 */ /* 0x000fe40000010264 */
[C---:B------:R-:W-:Y:S04]  /*3b50*/  @!P0 IADD3 R102, P2, PT, R101.reuse, R82, RZ ;  /* 0x0000005265668210 */ /* 0x040fe80007f5e0ff */
[C---:B------:R-:W-:Y:S02]  /*3b60*/  @!P0 IADD3.X R103, PT, PT, R100.reuse, R83, RZ, P2, !PT ;  /* 0x0000005364678210 */ /* 0x040fe400017fe4ff */
[----:B------:R-:W-:Y:S03]  /*3b70*/  @!P0 IADD3 R38, P2, PT, R101, R84, RZ ;  /* 0x0000005465268210 */ /* 0x000fe60007f5e0ff */
[----:B------:R-:W5:Y:S02]  /*3b80*/  @!P0 LDG.E.128 R56, desc[UR6][R102.64] ;  /* 0x0000000666388981 */ /* 0x000f64000c1e1d00 */
[----:B------:R-:W-:Y:S01]  /*3b90*/  @!P0 IMAD.X R39, R100, 0x1, R85, P2 ;  /* 0x0000000164278824 */ /* 0x000fe200010e0655 */
[----:B------:R-:W-:Y:S02]  /*3ba0*/  PLOP3.LUT P2, PT, PT, PT, PT, 0x80, 0x8 ;  /* 0x000000000008781c */ /* 0x000fe40003f4f070 */
[----:B------:R-:W-:Y:S03]  /*3bb0*/  @!P0 PLOP3.LUT P2, PT, P1, PT, PT, 0x80, 0x8 ;  /* 0x000000000008881c */ /* 0x000fe60000f4f070 */
[----:B------:R3:W2:Y:S02]  /*3bc0*/  @!P0 LDG.E.128 R44, desc[UR6][R38.64] ;  /* 0x00000006262c8981 */ /* 0x0006a4000c1e1d00 */
[C---:B---3--:R-:W-:Y:S01]  /*3bd0*/  @!P0 SHF.L.U32 R39, R48.reuse, 0x10, RZ ;  /* 0x0000001030278819 */ /* 0x048fe200000006ff */
[----:B------:R-:W-:Y:S01]  /*3be0*/  @!P0 IMAD.U32 R40, R49, 0x10000, RZ ;  /* 0x0001000031288824 */ /* 0x000fe200078e00ff */
[----:B------:R-:W-:Y:S02]  /*3bf0*/  @!P0 LOP3.LUT R41, R48, 0xffff0000, RZ, 0xc0, !PT ;  /* 0xffff000030298812 */ /* 0x000fe400078ec0ff */
[----:B----4-:R-:W-:Y:S01]  /*3c00*/  @!P0 LOP3.LUT R31, R24, 0xffff0000, RZ, 0xc0, !PT ;  /* 0xffff0000181f8812 */ /* 0x010fe200078ec0ff */
[----:B------:R-:W-:Y:S01]  /*3c10*/  @!P0 IMAD.U32 R28, R26, 0x10000, RZ ;  /* 0x000100001a1c8824 */ /* 0x000fe200078e00ff */
[----:B------:R-:W-:Y:S01]  /*3c20*/  @!P0 SHF.L.U32 R29, R25, 0x10, RZ ;  /* 0x00000010191d8819 */ /* 0x000fe200000006ff */
[C---:B------:R-:W-:Y:S01]  /*3c30*/  @!P0 IMAD.U32 R18, R27.reuse, 0x10000, RZ ;  /* 0x000100001b128824 */ /* 0x040fe200078e00ff */
[----:B------:R-:W-:Y:S01]  /*3c40*/  @!P0 LOP3.LUT R23, R27, 0xffff0000, RZ, 0xc0, !PT ;  /* 0xffff00001b178812 */ /* 0x000fe200078ec0ff */
[----:B------:R-:W-:Y:S01]  /*3c50*/  @!P0 IMAD.U32 R32, R24, 0x10000, RZ ;  /* 0x0001000018208824 */ /* 0x000fe200078e00ff */
[----:B------:R-:W-:Y:S02]  /*3c60*/  @!P0 LOP3.LUT R24, R26, 0xffff0000, RZ, 0xc0, !PT ;  /* 0xffff00001a188812 */ /* 0x000fe400078ec0ff */
[----:B------:R-:W-:Y:S02]  /*3c70*/  @!P0 LOP3.LUT R30, R25, 0xffff0000, RZ, 0xc0, !PT ;  /* 0xffff0000191e8812 */ /* 0x000fe400078ec0ff */
[C---:B-----5:R-:W-:Y:S01]  /*3c80*/  @!P0 SHF.L.U32 R37, R56.reuse, 0x10, RZ ;  /* 0x0000001038258819 */ /* 0x060fe200000006ff */
[C---:B------:R-:W-:Y:S01]  /*3c90*/  @!P0 IMAD.U32 R26, R57.reuse, 0x10000, RZ ;  /* 0x00010000391a8824 */ /* 0x040fe200078e00ff */
[----:B------:R-:W-:Y:S01]  /*3ca0*/  @!P0 LOP3.LUT R34, R56, 0xffff0000, RZ, 0xc0, !PT ;  /* 0xffff000038228812 */ /* 0x000fe200078ec0ff */
[C---:B------:R-:W-:Y:S01]  /*3cb0*/  @!P0 IMAD.U32 R33, R58.reuse, 0x10000, RZ ;  /* 0x000100003a218824 */ /* 0x040fe200078e00ff */
[----:B------:R-:W-:Y:S01]  /*3cc0*/  @!P0 LOP3.LUT R35, R57, 0xffff0000, RZ, 0xc0, !PT ;  /* 0xffff000039238812 */ /* 0x000fe200078ec0ff */
[----:B------:R-:W-:Y:S01]  /*3cd0*/  @!P2 FADD.FTZ R37, -R37, -RZ ;  /* 0x800000ff2525a221 */ /* 0x000fe20000010100 */
[----:B------:R-:W-:Y:S01]  /*3ce0*/  @!P0 LOP3.LUT R27, R58, 0xffff0000, RZ, 0xc0, !PT ;  /* 0xffff00003a1b8812 */ /* 0x000fe200078ec0ff */
[----:B------:R-:W-:Y:S01]  /*3cf0*/  @!P2 FADD.FTZ R34, -R34, -RZ ;  /* 0x800000ff2222a221 */ /* 0x000fe20000010100 */
[C---:B------:R-:W-:Y:S01]  /*3d00*/  @!P0 SHF.L.U32 R25, R59.reuse, 0x10, RZ ;  /* 0x000000103b198819 */ /* 0x040fe200000006ff */
[----:B--2---:R-:W-:Y:S01]  /*3d10*/  @!P0 IMAD.U32 R36, R44, 0x10000, RZ ;  /* 0x000100002c248824 */ /* 0x004fe200078e00ff */
        /* <DEDUP_REMOVED lines=46> */
.L_x_3613:
[----:B------:R-:W-:Y:S05]  /*4000*/  BSYNC.RECONVERGENT B0 ;  /* 0x0000000000007941 */ /* 0x000fea0003800200 */
.L_x_3612:
[----:B------:R-:W-:Y:S04]  /*4010*/  BSSY.RECONVERGENT B0, `(.L_x_3614) ;  /* 0x0000060000007945 */ /* 0x000fe80003800200 */
[----:B------:R-:W-:Y:S05]  /*4020*/  @P3 BRA `(.L_x_3615) ;  /* 0x0000000400783947 */ /* 0x000fea0003800000 */
[----:B------:R-:W-:Y:S11]  /*4030*/  ISETP.GE.AND P0, PT, R12, R17, PT ;  /* 0x000000110c00720c */ /* 0x000ff60003f06270 */
[----:B------:R-:W-:Y:S02]  /*4040*/  @!UPT UIADD3 URZ, UPT, UPT, URZ, URZ, URZ ;  /* 0x000000fffffff290 */ /* 0x000fe4000fffe0ff */
[----:B------:R-:W-:Y:S01]  /*4050*/  @!P0 SEL R104, R16, RZ, P1 ;  /* 0x000000ff10688207 */ /* 0x000fe20000800000 */
[----:B---3--:R-:W-:Y:S01]  /*4060*/  @!P0 IMAD.SHL.U32 R101, R11, 0x40, RZ ;  /* 0x000000400b658824 */ /* 0x008fe200078e00ff */
[----:B------:R-:W-:Y:S04]  /*4070*/  @!P0 SHF.R.S32.HI R100, RZ, 0x1f, R16 ;  /* 0x0000001fff648819 */ /* 0x000fe80000011410 */
[C---:B------:R-:W-:Y:S02]  /*4080*/  @!P0 IADD3 R104, P2, PT, R101.reuse, R104, RZ ;  /* 0x0000006865688210 */ /* 0x040fe40007f5e0ff */
[----:B------:R-:W-:Y:S03]  /*4090*/  @!P0 SEL R100, R100, RZ, P1 ;  /* 0x000000ff64648207 */ /* 0x000fe60000800000 */
[----:B------:R-:W-:Y:S01]  /*40a0*/  @!P0 IMAD.SHL.U32 R105, R104, 0x2, RZ ;  /* 0x0000000268698824 */ /* 0x000fe200078e00ff */
[----:B------:R-:W-:Y:S02]  /*40b0*/  @!P0 LEA.HI.X.SX32 R101, R101, R100, 0x1, P2 ;  /* 0x0000006465658211 */ /* 0x000fe400010f0eff */
        /* <DEDUP_REMOVED lines=8> */
[----:B------:R-:W3:Y:S01]  /*4140*/  @!P0 LDG.E.128 R100, desc[UR6][R102.64] ;  /* 0x0000000666648981 */ /* 0x000ee2000c1e1d00 */
[----:B------:R-:W-:Y:S04]  /*4150*/  @!P0 IMAD.WIDE R22, R19, 0x2, R34 ;  /* 0x0000000213168825 */ /* 0x000fe800078e0222 */
[----:B------:R-:W-:Y:S01]  /*4160*/  @!P0 IMAD.X R39, R104, 0x1, R85, P2 ;  /* 0x0000000168278824 */ /* 0x000fe200010e0655 */
[----:B------:R-:W-:Y:S02]  /*4170*/  PLOP3.LUT P2, PT, PT, PT, PT, 0x80, 0x8 ;  /* 0x000000000008781c */ /* 0x000fe40003f4f070 */
[----:B------:R4:W5:Y:S01]  /*4180*/  @!P0 LDG.E.128 R24, desc[UR6][R22.64] ;  /* 0x0000000616188981 */ /* 0x000962000c1e1d00 */
[----:B------:R-:W-:Y:S07]  /*4190*/  @!P0 PLOP3.LUT P2, PT, P1, PT, PT, 0x80, 0x8 ;  /* 0x000000000008881c */ /* 0x000fee0000f4f070 */
[----:B-1----:R1:W2:Y:S08]  /*41a0*/  LDG.E.128 R56, desc[UR6][R34.64] ;  /* 0x0000000622387981 */ /* 0x0022b0000c1e1d00 */
[----:B------:R2:W2:Y:S01]  /*41b0*/  @!P0 LDG.E.128 R48, desc[UR6][R38.64] ;  /* 0x0000000626308981 */ /* 0x0004a2000c1e1d00 */
[C---:B---3--:R-:W-:Y:S01]  /*41c0*/  @!P0 LOP3.LUT R32, R100.reuse, 0xffff0000, RZ, 0xc0, !PT ;  /* 0xffff000064208812 */ /* 0x048fe200078ec0ff */
[----:B------:R-:W-:Y:S01]  /*41d0*/  @!P0 IMAD.U32 R36, R100, 0x10000, RZ ;  /* 0x0001000064248824 */ /* 0x000fe200078e00ff */
[C---:B------:R-:W-:Y:S01]  /*41e0*/  @!P0 SHF.L.U32 R30, R101.reuse, 0x10, RZ ;  /* 0x00000010651e8819 */ /* 0x040fe200000006ff */
[----:B------:R-:W-:Y:S01]  /*41f0*/  @!P0 IMAD.U32 R28, R102, 0x10000, RZ ;  /* 0x00010000661c8824 */ /* 0x000fe200078e00ff */
[----:B------:R-:W-:Y:S01]  /*4200*/  @!P0 LOP3.LUT R29, R101, 0xffff0000, RZ, 0xc0, !PT ;  /* 0xffff0000651d8812 */ /* 0x000fe200078ec0ff */
[----:B------:R-:W-:Y:S01]  /*4210*/  @!P2 FADD.FTZ R36, -R36, -RZ ;  /* 0x800000ff2424a221 */ /* 0x000fe20000010100 */
[----:B----4-:R-:W-:Y:S01]  /*4220*/  @!P0 LOP3.LUT R23, R102, 0xffff0000, RZ, 0xc0, !PT ;  /* 0xffff000066178812 */ /* 0x010fe200078ec0ff */
[----:B------:R-:W-:Y:S01]  /*4230*/  @!P2 FADD.FTZ R32, -R32, -RZ ;  /* 0x800000ff2020a221 */ /* 0x000fe20000010100 */
[----:B-----5:R-:W-:Y:S01]  /*4240*/  @!P0 SHF.L.U32 R37, R24, 0x10, RZ ;  /* 0x0000001018258819 */ /* 0x020fe200000006ff */
[----:B------:R-:W-:Y:S01]  /*4250*/  @!P2 FADD.FTZ R30, -R30, -RZ ;  /* 0x800000ff1e1ea221 */ /* 0x000fe20000010100 */
[----:B-1----:R-:W-:Y:S01]  /*4260*/  @!P0 LOP3.LUT R35, R24, 0xffff0000, RZ, 0xc0, !PT ;  /* 0xffff000018238812 */ /* 0x002fe200078ec0ff */
[----:B------:R-:W-:Y:S01]  /*4270*/  @!P2 FADD.FTZ R29, -R29, -RZ ;  /* 0x800000ff1d1da221 */ /* 0x000fe20000010100 */
[----:B------:R-:W-:Y:S01]  /*4280*/  @!P0 LOP3.LUT R18, R103, 0xffff0000, RZ, 0xc0, !PT ;  /* 0xffff000067128812 */ /* 0x000fe200078ec0ff */
[----:B------:R-:W-:Y:S01]  /*4290*/  @!P2 FADD.FTZ R28, -R28, -RZ ;  /* 0x800000ff1c1ca221 */ /* 0x000fe20000010100 */
[----:B------:R-:W-:Y:S01]  /*42a0*/  @!P0 LOP3.LUT R34, R25, 0xffff0000, RZ, 0xc0, !PT ;  /* 0xffff000019228812 */ /* 0x000fe200078ec0ff */
[----:B------:R-:W-:Y:S01]  /*42b0*/  @!P2 FADD.FTZ R23, -R23, -RZ ;  /* 0x800000ff1717a221 */ /* 0x000fe20000010100 */
[----:B--2---:R-:W-:Y:S01]  /*42c0*/  @!P0 SHF.L.U32 R39, R56, 0x10, RZ ;  /* 0x0000001038278819 */ /* 0x004fe200000006ff */
        /* <DEDUP_REMOVED lines=23> */
[----:B------:R-:W-:Y:S01]  /*4440*/  SHF.L.U32 R101, R60, 0x6, RZ ;  /* 0x000000063c657819 */ /* 0x000fe200000006ff */
[----:B------:R-:W-:Y:S01]  /*4450*/  @!P0 IMAD.U32 R38, R58, 0x10000, RZ ;  /* 0x000100003a268824 */ /* 0x000fe200078e00ff */
[----:B------:R-:W-:Y:S01]  /*4460*/  SHF.L.U64.HI R100, R60, 0x6, R61 ;  /* 0x000000063c647819 */ /* 0x000fe2000001023d */
[----:B------:R-:W-:Y:S01]  /*4470*/  @!P0 FMUL.FTZ R5, R31, R28 ;  /* 0x0000001c1f058220 */ /* 0x000fe20000410000 */
[----:B------:R-:W-:Y:S01]  /*4480*/  IADD3 R104, P3, P2, R101, R78, R101 ;  /* 0x0000004e65687210 */ /* 0x000fe20007a7e065 */
        /* <DEDUP_REMOVED lines=24> */
.L_x_3615:
[----:B------:R-:W-:Y:S05]  /*4610*/  BSYNC.RECONVERGENT B0 ;  /* 0x0000000000007941 */ /* 0x000fea0003800200 */
.L_x_3614:
[----:B------:R-:W-:Y:S04]  /*4620*/  BSSY.RECONVERGENT B0, `(.L_x_3616) ;  /* 0x000005d000007945 */ /* 0x000fe80003800200 */
[----:B------:R-:W-:Y:S05]  /*4630*/  @P5 BRA `(.L_x_3617) ;  /* 0x00000004006c5947 */ /* 0x000fea0003800000 */
[----:B------:R-:W-:Y:S02]  /*4640*/  ISETP.GE.AND P0, PT, R12, R17, PT ;  /* 0x000000110c00720c */ /* 0x000fe40003f06270 */
[C---:B------:R-:W-:Y:S04]  /*4650*/  LEA R28, P3, R66.reuse, R20, 0x7 ;  /* 0x00000014421c7211 */ /* 0x040fe800078638ff */
[----:B------:R-:W-:Y:S05]  /*4660*/  LEA.HI.X R29, R66, R21, R67, 0x7, P3 ;  /* 0x00000015421d7211 */ /* 0x000fea00018f3c43 */
[----:B---3--:R-:W3:Y:S02]  /*4670*/  LDG.E.128 R48, desc[UR6][R28.64] ;  /* 0x000000061c307981 */ /* 0x008ee4000c1e1d00 */
[----:B-1--4-:R-:W-:Y:S01]  /*4680*/  @!P0 SEL R58, R16, RZ, P1 ;  /* 0x000000ff103a8207 */ /* 0x012fe20000800000 */
[----:B------:R-:W-:Y:S01]  /*4690*/  @!P0 IMAD R57, R11, 0x60, RZ ;  /* 0x000000600b398824 */ /* 0x000fe200078e02ff */
        /* <DEDUP_REMOVED lines=8> */
[C---:B------:R-:W-:Y:S05]  /*4720*/  @!P0 IADD3 R102, P2, PT, R101.reuse, R82, RZ ;  /* 0x0000005265668210 */ /* 0x040fea0007f5e0ff */
[C---:B------:R-:W-:Y:S01]  /*4730*/  @!P0 IMAD.X R103, R100.reuse, 0x1, R83, P2 ;  /* 0x0000000164678824 */ /* 0x040fe200010e0653 */
[----:B------:R-:W-:Y:S04]  /*4740*/  @!P0 IADD3 R34, P2, PT, R101, R84, RZ ;  /* 0x0000005465228210 */ /* 0x000fe80007f5e0ff */
[----:B------:R-:W5:Y:S01]  /*4750*/  @!P0 LDG.E.128 R56, desc[UR6][R102.64] ;  /* 0x0000000666388981 */ /* 0x000f62000c1e1d00 */
[----:B------:R-:W-:Y:S01]  /*4760*/  @!P0 IMAD.X R35, R100, 0x1, R85, P2 ;  /* 0x0000000164238824 */ /* 0x000fe200010e0655 */
[----:B------:R-:W-:Y:S02]  /*4770*/  PLOP3.LUT P2, PT, PT, PT, PT, 0x80, 0x8 ;  /* 0x000000000008781c */ /* 0x000fe40003f4f070 */
[----:B------:R-:W-:Y:S04]  /*4780*/  @!P0 PLOP3.LUT P2, PT, P1, PT, PT, 0x80, 0x8 ;  /* 0x000000000008881c */ /* 0x000fe80000f4f070 */
[----:B------:R3:W2:Y:S02]  /*4790*/  @!P0 LDG.E.128 R44, desc[UR6][R34.64] ;  /* 0x00000006222c8981 */ /* 0x0006a4000c1e1d00 */
[C---:B---3--:R-:W-:Y:S01]  /*47a0*/  @!P0 LOP3.LUT R35, R48.reuse, 0xffff0000, RZ, 0xc0, !PT ;  /* 0xffff000030238812 */ /* 0x048fe200078ec0ff */
[----:B------:R-:W-:Y:S01]  /*47b0*/  @!P0 IMAD.U32 R33, R48, 0x10000, RZ ;  /* 0x0001000030218824 */ /* 0x000fe200078e00ff */
[C---:B------:R-:W-:Y:S01]  /*47c0*/  @!P0 LOP3.LUT R39, R49.reuse, 0xffff0000, RZ, 0xc0, !PT ;  /* 0xffff000031278812 */ /* 0x040fe200078ec0ff */
[----:B------:R-:W-:Y:S01]  /*47d0*/  @!P0 IMAD.U32 R38, R49, 0x10000, RZ ;  /* 0x0001000031268824 */ /* 0x000fe200078e00ff */
[C---:B----4-:R-:W-:Y:S01]  /*47e0*/  @!P0 LOP3.LUT R30, R20.reuse, 0xffff0000, RZ, 0xc0, !PT ;  /* 0xffff0000141e8812 */ /* 0x050fe200078ec0ff */
[----:B------:R-:W-:Y:S01]  /*47f0*/  @!P0 IMAD.U32 R32, R20, 0x10000, RZ ;  /* 0x0001000014208824 */ /* 0x000fe200078e00ff */
[C---:B------:R-:W-:Y:S01]  /*4800*/  @!P0 LOP3.LUT R29, R21.reuse, 0xffff0000, RZ, 0xc0, !PT ;  /* 0xffff0000151d8812 */ /* 0x040fe200078ec0ff */
[----:B------:R-:W-:Y:S01]  /*4810*/  @!P0 IMAD.U32 R28, R21, 0x10000, RZ ;  /* 0x00010000151c8824 */ /* 0x000fe200078e00ff */
[C---:B------:R-:W-:Y:S01]  /*4820*/  @!P0 SHF.L.U32 R26, R22.reuse, 0x10, RZ ;  /* 0x00000010161a8819 */ /* 0x040fe200000006ff */
[C---:B------:R-:W-:Y:S01]  /*4830*/  @!P0 IMAD.U32 R20, R23.reuse, 0x10000, RZ ;  /* 0x0001000017148824 */ /* 0x040fe200078e00ff */
        /* <DEDUP_REMOVED lines=14> */
[C---:B--2---:R-:W-:Y:S01]  /*4920*/  @!P0 LOP3.LUT R36, R44.reuse, 0xffff0000, RZ, 0xc0, !PT ;  /* 0xffff00002c248812 */ /* 0x044fe200078ec0ff */
        /* <DEDUP_REMOVED lines=44> */
.L_x_3617:
[----:B------:R-:W-:Y:S05]  /*4bf0*/  BSYNC.RECONVERGENT B0 ;  /* 0x0000000000007941 */ /* 0x000fea0003800200 */
.L_x_3616:
[----:B------:R-:W1:Y:S01]  /*4c00*/  LDC R17, c[0x0][0x450] ;  /* 0x00011400ff117b82 */ /* 0x000e620000000800 */
[----:B--2---:R-:W-:Y:S05]  /*4c10*/  IMAD.U32 R95, R95, -0x40, RZ ;  /* 0xffffffc05f5f7824 */ /* 0x004fea00078e00ff */
[C---:B------:R-:W-:Y:S02]  /*4c20*/  LEA R84, P1, R95.reuse, R84, 0x1 ;  /* 0x000000545f547211 */ /* 0x040fe400078208ff */
[C---:B------:R-:W-:Y:S02]  /*4c30*/  LEA R82, P0, R95.reuse, R82, 0x1 ;  /* 0x000000525f527211 */ /* 0x040fe400078008ff */
[C---:B------:R-:W-:Y:S02]  /*4c40*/  LEA.HI.X.SX32 R85, R95.reuse, R85, 0x1, P1 ;  /* 0x000000555f557211 */ /* 0x040fe400008f0eff */
[----:B------:R-:W-:Y:S09]  /*4c50*/  LEA.HI.X.SX32 R83, R95, R83, 0x1, P0 ;  /* 0x000000535f537211 */ /* 0x000ff200000f0eff */
.L_x_3600:
[----:B---3--:R-:W-:Y:S05]  /*4c60*/  BSYNC.RECONVERGENT B1 ;  /* 0x0000000000017941 */ /* 0x008fea0003800200 */
.L_x_3598:
        /* <DEDUP_REMOVED lines=89> */
.L_x_3618:
[----:B------:R-:W-:Y:S02]  /*5200*/  ISETP.NE.AND P2, PT, R93, RZ, PT ;  /* 0x000000ff5d00720c */ /* 0x000fe40003f45270 */
[----:B------:R-:W-:Y:S02]  /*5210*/  IADD3 R80, P1, PT, R80, UR18, RZ ;  /* 0x0000001250507c10 */ /* 0x000fe4000ff3e0ff */
[----:B------:R-:W-:Y:S02]  /*5220*/  IADD3 R10, P0, PT, R10, UR15, RZ ;  /* 0x0000000f0a0a7c10 */ /* 0x000fe4000ff1e0ff */
[----:B------:R-:W-:Y:S02]  /*5230*/  IADD3.X R81, PT, PT, R81, UR16, RZ, P1, !PT ;  /* 0x0000001051517c10 */ /* 0x000fe40008ffe4ff */
[----:B------:R-:W-:Y:S05]  /*5240*/  IADD3.X R9, PT, PT, R9, UR19, RZ, P0, !PT ;  /* 0x0000001309097c10 */ /* 0x000fea00087fe4ff */
[----:B------:R-:W-:Y:S05]  /*5250*/  @P2 BRA `(.L_x_3619) ;  /* 0xffffffcc00d42947 */ /* 0x000fea000383ffff */
.L_x_3597:
[----:B------:R-:W1:Y:S01]  /*5260*/  LDC R15, c[0x0][0x450] ;  /* 0x00011400ff0f7b82 */ /* 0x000e620000000800 */
[C---:B------:R-:W-:Y:S01]  /*5270*/  IMAD.SHL.U32 R146, R68.reuse, 0x8, RZ ;  /* 0x0000000844927824 */ /* 0x040fe200078e00ff */
[----:B------:R-:W-:Y:S01]  /*5280*/  LOP3.LUT R147, R68, 0x18, RZ, 0xc0, !PT ;  /* 0x0000001844937812 */ /* 0x000fe200078ec0ff */
[----:B------:R-:W-:Y:S01]  /*5290*/  UMOV UR4, 0x400 ;  /* 0x0000040000047882 */ /* 0x000fe20000000000 */
[----:B------:R-:W-:Y:S02]  /*52a0*/  BSSY.RECONVERGENT B2, `(.L_x_3620) ;  /* 0x0000187000027945 */ /* 0x000fe40003800200 */
[C---:B-----5:R-:W-:Y:S02]  /*52b0*/  LOP3.LUT R0, R146.reuse, 0xd8, RZ, 0xc0, !PT ;  /* 0x000000d892007812 */ /* 0x060fe400078ec0ff */
[----:B------:R-:W2:Y:S01]  /*52c0*/  S2UR UR5, SR_CgaCtaId ;  /* 0x00000000000579c3 */ /* 0x000ea20000008800 */
[----:B------:R-:W-:Y:S02]  /*52d0*/  LOP3.LUT R4, R146, 0x1f20, RZ, 0xc0, !PT ;  /* 0x00001f2092047812 */ /* 0x000fe400078ec0ff */
[----:B------:R-:W-:-:S04]  /*52e0*/  LOP3.LUT R5, R0, R147, RZ, 0x3c, !PT ;  /* 0x0000009300057212 */ /* 0x000fc800078e3cff */
[----:B------:R-:W-:Y:S01]  /*52f0*/  LOP3.LUT R4, R4, R5, RZ, 0xfc, !PT ;  /* 0x0000000504047212 */ /* 0x000fe200078efcff */
        /* <DEDUP_REMOVED lines=23> */
.L_x_3624:
[----:B------:R1:W-:Y:S02]  /*5470*/  STS.128 [R3], RZ ;  /* 0x000000ff03007388 */ /* 0x0003e40000000c00 */
.L_x_3623:
[----:B------:R-:W-:Y:S05]  /*5480*/  BSYNC.RECONVERGENT B0 ;  /* 0x0000000000007941 */ /* 0x000fea0003800200 */
.L_x_3622:
        /* <DEDUP_REMOVED lines=14> */
.L_x_3621:
[----:B------:R-:W1:Y:S01]  /*5570*/  LDC.64 R4, c[0x0][0x470] ;  /* 0x00011c00ff047b82 */ /* 0x000e620000000a00 */
[----:B------:R-:W-:Y:S01]  /*5580*/  IMAD.MOV.U32 R2, RZ, RZ, RZ ;  /* 0x000000ffff027224 */ /* 0x000fe200078e00ff */
[----:B------:R-:W2:Y:S01]  /*5590*/  LDCU.64 UR8, c[0x0][0x380] ;  /* 0x00007000ff0877ac */ /* 0x000ea20008000a00 */
[----:B-1----:R-:W-:-:S04]  /*55a0*/  ISETP.NE.U32.AND P0, PT, R4, RZ, PT ;  /* 0x000000ff0400720c */ /* 0x002fc80003f05070 */
[----:B------:R-:W-:-:S13]  /*55b0*/  ISETP.NE.AND.EX P0, PT, R5, RZ, PT, P0 ;  /* 0x000000ff0500720c */ /* 0x000fda0003f05300 */
[----:B------:R-:W1:Y:S02]  /*55c0*/  @P0 LDC.64 R4, c[0x0][0x470] ;  /* 0x00011c00ff040b82 */ /* 0x000e640000000a00 */
[----:B-1----:R-:W-:-:S05]  /*55d0*/  @P0 IMAD.WIDE.U32 R8, R139, 0x4, R4 ;  /* 0x000000048b080825 */ /* 0x002fca00078e0004 */
        /* <DEDUP_REMOVED lines=42> */
[----:B----4-:R-:W-:Y:S02]  /*5880*/  LOP3.LUT R20, R8, 0xffff0000, RZ, 0xc0, !PT ;  /* 0xffff000008147812 */ /* 0x010fe400078ec0ff */
        /* <DEDUP_REMOVED lines=32> */
.L_x_3631:
[----:B------:R-:W-:Y:S05]  /*5a90*/  BSYNC.RECONVERGENT B0 ;  /* 0x0000000000007941 */ /* 0x000fea0003800200 */
.L_x_3630:
[----:B-----5:R2:W-:Y:S01]  /*5aa0*/  STS.128 [R3], R8 ;  /* 0x0000000803007388 */ /* 0x0205e20000000c00 */
[----:B------:R-:W-:Y:S05]  /*5ab0*/  BRA `(.L_x_3628) ;  /* 0x0000000000047947 */ /* 0x000fea0003800000 */
.L_x_3629:
[----:B------:R3:W-:Y:S02]  /*5ac0*/  STS.128 [R3], RZ ;  /* 0x000000ff03007388 */ /* 0x0007e40000000c00 */
.L_x_3628:
[----:B------:R-:W-:Y:S05]  /*5ad0*/  BSYNC.RECONVERGENT B1 ;  /* 0x0000000000017941 */ /* 0x000fea0003800200 */
.L_x_3627:
[----:B------:R-:W-:-:S04]  /*5ae0*/  IADD3 R28, PT, PT, R96, 0x20, RZ ;  /* 0x00000020601c7810 */ /* 0x000fc80007ffe0ff */
[----:B------:R-:W-:-:S13]  /*5af0*/  ISETP.GE.AND P0, PT, R28, R73, PT ;  /* 0x000000491c00720c */ /* 0x000fda0003f06270 */
[----:B------:R-:W-:Y:S05]  /*5b00*/  @P0 BRA `(.L_x_3625) ;  /* 0x0000001000000947 */ /* 0x000fea0003800000 */
[----:B------:R-:W5:Y:S02]  /*5b10*/  LDCU UR4, c[0x0][0x440] ;  /* 0x00008800ff0477ac */ /* 0x000f640008000800 */
[----:B-----5:R-:W-:-:S13]  /*5b20*/  ISETP.GE.AND P0, PT, R12, UR4, PT ;  /* 0x000000040c007c0c */ /* 0x020fda000bf06270 */
        /* <DEDUP_REMOVED lines=56> */
.L_x_3633:
[----:B------:R-:W-:Y:S05]  /*5eb0*/  BSYNC.RECONVERGENT B0 ;  /* 0x0000000000007941 */ /* 0x000fea0003800200 */
.L_x_3632:
[----:B-----5:R2:W-:Y:S01]  /*5ec0*/  STS.128 [R3+0x800], R8 ;  /* 0x0008000803007388 */ /* 0x0205e20000000c00 */
[----:B------:R-:W-:Y:S05]  /*5ed0*/  BRA `(.L_x_3625) ;  /* 0x0000000c000c7947 */ /* 0x000fea0003800000 */
.L_x_3626:
        /* <DEDUP_REMOVED lines=96> */
.L_x_3638:
[----:B------:R-:W-:Y:S05]  /*64e0*/  BSYNC.RECONVERGENT B0 ;  /* 0x0000000000007941 */ /* 0x000fea0003800200 */
.L_x_3637:
[----:B-----5:R2:W-:Y:S01]  /*64f0*/  STS.128 [R3], R20 ;  /* 0x0000001403007388 */ /* 0x0205e20000000c00 */
[----:B------:R-:W-:Y:S05]  /*6500*/  BRA `(.L_x_3635) ;  /* 0x0000000000047947 */ /* 0x000fea0003800000 */
.L_x_3636:
[----:B------:R3:W-:Y:S02]  /*6510*/  STS.128 [R3], RZ ;  /* 0x000000ff03007388 */ /* 0x0007e40000000c00 */
.L_x_3635:
[----:B------:R-:W-:Y:S05]  /*6520*/  BSYNC.RECONVERGENT B1 ;  /* 0x0000000000017941 */ /* 0x000fea0003800200 */
.L_x_3634:
[----:B------:R-:W-:-:S04]  /*6530*/  IADD3 R28, PT, PT, R96, 0x20, RZ ;  /* 0x00000020601c7810 */ /* 0x000fc80007ffe0ff */
[----:B------:R-:W-:-:S13]  /*6540*/  ISETP.GE.AND P0, PT, R28, R73, PT ;  /* 0x000000491c00720c */ /* 0x000fda0003f06270 */
[----:B------:R-:W-:Y:S05]  /*6550*/  @P0 BRA `(.L_x_3625) ;  /* 0x00000004006c0947 */ /* 0x000fea0003800000 */
[----:B------:R-:W5:Y:S02]  /*6560*/  LDCU UR4, c[0x0][0x440] ;  /* 0x00008800ff0477ac */ /* 0x000f640008000800 */
[----:B-----5:R-:W-:-:S13]  /*6570*/  ISETP.GE.AND P0, PT, R12, UR4, PT ;  /* 0x000000040c007c0c */ /* 0x020fda000bf06270 */
        /* <DEDUP_REMOVED lines=47> */
[C---:B------:R-:W-:Y:S01]  /*6870*/  SHF.L.U32 R9, R11.reuse, 0x10, RZ ;  /* 0x000000100b097819 */ /* 0x040fe200000006ff */
        /* <DEDUP_REMOVED lines=9> */
[----:B------:R-:W-:Y:S01]  /*6910*/  @!P1 FADD.FTZ R11, -R11, -RZ ;  /* 0x800000ff0b0b9221 */ /* 0x000fe20000010100 */
[----:B------:R-:W-:Y:S01]  /*6920*/  FMUL.FTZ R10, R21, R10 ;  /* 0x0000000a150a7220 */ /* 0x000fe20000410000 */
[----:B------:R-:W-:Y:S01]  /*6930*/  FMUL.FTZ R9, R20, R9 ;  /* 0x0000000914097220 */ /* 0x000fe20000410000 */
[C---:B---3--:R-:W-:Y:S01]  /*6940*/  LOP3.LUT R8, R16.reuse, 0xffff0000, RZ, 0xc0, !PT ;  /* 0xffff000010087812 */ /* 0x048fe200078ec0ff */
[----:B------:R-:W-:Y:S01]  /*6950*/  IMAD.U32 R20, R16, 0x10000, RZ ;  /* 0x0001000010147824 */ /* 0x000fe200078e00ff */
[C---:B------:R-:W-:Y:S01]  /*6960*/  SHF.L.U32 R6, R17.reuse, 0x10, RZ ;  /* 0x0000001011067819 */ /* 0x040fe200000006ff */
[----:B------:R-:W-:Y:S01]  /*6970*/  IMAD.U32 R21, R18, 0x10000, RZ ;  /* 0x0001000012157824 */ /* 0x000fe200078e00ff */
[----:B------:R-:W-:Y:S01]  /*6980*/  LOP3.LUT R22, R17, 0xffff0000, RZ, 0xc0, !PT ;  /* 0xffff000011167812 */ /* 0x000fe200078ec0ff */
[----:B------:R-:W-:Y:S01]  /*6990*/  @!P1 FADD.FTZ R34, -R34, -RZ ;  /* 0x800000ff22229221 */ /* 0x000fe20000010100 */
[----:B------:R-:W-:Y:S01]  /*69a0*/  LOP3.LUT R17, R18, 0xffff0000, RZ, 0xc0, !PT ;  /* 0xffff000012117812 */ /* 0x000fe200078ec0ff */
[----:B------:R-:W-:Y:S01]  /*69b0*/  @!P1 FADD.FTZ R32, -R32, -RZ ;  /* 0x800000ff20209221 */ /* 0x000fe20000010100 */
[C---:B------:R-:W-:Y:S01]  /*69c0*/  SHF.L.U32 R16, R19.reuse, 0x10, RZ ;  /* 0x0000001013107819 */ /* 0x040fe200000006ff */
[----:B------:R-:W-:Y:S01]  /*69d0*/  FMUL.FTZ R11, R30, R11 ;  /* 0x0000000b1e0b7220 */ /* 0x000fe20000410000 */
[----:B------:R-:W-:Y:S01]  /*69e0*/  LOP3.LUT R18, R19, 0xffff0000, RZ, 0xc0, !PT ;  /* 0xffff000013127812 */ /* 0x000fe200078ec0ff */
        /* <DEDUP_REMOVED lines=8> */
[----:B------:R-:W-:Y:S01]  /*6a70*/  F2FP.BF16.F32.PACK_AB R7, R7, R14 ;  /* 0x0000000e0707723e */ /* 0x000fe200000010ff */
[----:B------:R-:W-:Y:S01]  /*6a80*/  FFMA.FTZ R15, R15, R21, R32 ;  /* 0x000000150f0f7223 */ /* 0x000fe20000010020 */
[----:B------:R-:W-:Y:S01]  /*6a90*/  FFMA.FTZ R10, R5, R17, R10 ;  /* 0x00000011050a7223 */ /* 0x000fe2000001000a */
[----:B------:R-:W-:-:S02]  /*6aa0*/  F2FP.BF16.F32.PACK_AB R9, R4, R9 ;  /* 0x000000090409723e */ /* 0x000fc400000010ff */
[----:B------:R-:W-:Y:S01]  /*6ab0*/  F2FP.BF16.F32.PACK_AB R5, R29, R6 ;  /* 0x000000061d05723e */ /* 0x000fe200000010ff */
[----:B------:R-:W-:Y:S01]  /*6ac0*/  IMAD.MOV.U32 R4, RZ, RZ, R7 ;  /* 0x000000ffff047224 */ /* 0x000fe200078e0007 */
[----:B------:R-:W-:Y:S02]  /*6ad0*/  F2FP.BF16.F32.PACK_AB R6, R10, R15 ;  /* 0x0000000f0a06723e */ /* 0x000fe400000010ff */
[----:B------:R-:W-:Y:S02]  /*6ae0*/  MOV R7, R9 ;  /* 0x0000000900077202 */ /* 0x000fe40000000f00 */
.L_x_3640:
[----:B------:R-:W-:Y:S05]  /*6af0*/  BSYNC.RECONVERGENT B0 ;  /* 0x0000000000007941 */ /* 0x000fea0003800200 */
.L_x_3639:
[----:B-----5:R1:W-:Y:S02]  /*6b00*/  STS.128 [R3+0x800], R4 ;  /* 0x0008000403007388 */ /* 0x0203e40000000c00 */
.L_x_3625:
[----:B------:R-:W-:Y:S05]  /*6b10*/  BSYNC.RECONVERGENT B2 ;  /* 0x0000000000027941 */ /* 0x000fea0003800200 */
.L_x_3620:
[----:B-12---:R-:W-:Y:S01]  /*6b20*/  IMAD R5, R64, -0x80, R69 ;  /* 0xffffff8040057824 */ /* 0x006fe200078e0245 */
[----:B------:R-:W-:Y:S04]  /*6b30*/  BSSY.RECONVERGENT B0, `(.L_x_3641) ;  /* 0x000000d000007945 */ /* 0x000fe80003800200 */
[----:B------:R-:W-:-:S04]  /*6b40*/  IADD3 R5, PT, PT, R5, 0x80, RZ ;  /* 0x0000008005057810 */ /* 0x000fc80007ffe0ff */
        /* <DEDUP_REMOVED lines=10> */
.L_x_3643:
[----:B------:R1:W-:Y:S02]  /*6bf0*/  STS.128 [R3+0x1000], RZ ;  /* 0x001000ff03007388 */ /* 0x0003e40000000c00 */
.L_x_3642:
[----:B------:R-:W-:Y:S05]  /*6c00*/  BSYNC.RECONVERGENT B0 ;  /* 0x0000000000007941 */ /* 0x000fea0003800200 */
.L_x_3641:
        /* <DEDUP_REMOVED lines=15> */
.L_x_3646:
[----:B------:R1:W-:Y:S02]  /*6d00*/  STS.128 [R3+0x1800], RZ ;  /* 0x001800ff03007388 */ /* 0x0003e40000000c00 */
.L_x_3645:
[----:B------:R-:W-:Y:S05]  /*6d10*/  BSYNC.RECONVERGENT B0 ;  /* 0x0000000000007941 */ /* 0x000fea0003800200 */
.L_x_3644:
[----:B------:R-:W-:Y:S01]  /*6d20*/  IADD3 R0, PT, PT, R96, 0x40, RZ ;  /* 0x0000004060007810 */ /* 0x000fe20007ffe0ff */
[----:B------:R-:W-:Y:S03]  /*6d30*/  BSSY.RECONVERGENT B0, `(.L_x_3647) ;  /* 0x000000e000007945 */ /* 0x000fe60003800200 */
[----:B------:R-:W-:-:S13]  /*6d40*/  ISETP.GE.AND P0, PT, R0, R5, PT ;  /* 0x000000050000720c */ /* 0x000fda0003f06270 */
        /* <DEDUP_REMOVED lines=11> */
.L_x_3649:
[----:B------:R1:W-:Y:S02]  /*6e00*/  STS.128 [R3+0x2000], RZ ;  /* 0x002000ff03007388 */ /* 0x0003e40000000c00 */
.L_x_3648:
[----:B------:R-:W-:Y:S05]  /*6e10*/  BSYNC.RECONVERGENT B0 ;  /* 0x0000000000007941 */ /* 0x000fea0003800200 */
.L_x_3647:
        /* <DEDUP_REMOVED lines=14> */
.L_x_3652:
[----:B------:R1:W-:Y:S02]  /*6f00*/  STS.128 [R3+0x2800], RZ ;  /* 0x002800ff03007388 */ /* 0x0003e40000000c00 */
.L_x_3651:
[----:B------:R-:W-:Y:S05]  /*6f10*/  BSYNC.RECONVERGENT B0 ;  /* 0x0000000000007941 */ /* 0x000fea0003800200 */
.L_x_3650:
        /* <DEDUP_REMOVED lines=13> */
.L_x_3655:
[----:B------:R1:W-:Y:S01]  /*6ff0*/  STS.128 [R3+0x3000], RZ ;  /* 0x003000ff03007388 */ /* 0x0003e20000000c00 */
[----:B------:R-:W-:Y:S05]  /*7000*/  BRA `(.L_x_3656) ;  /* 0x0000000000047947 */ /* 0x000fea0003800000 */
.L_x_3654:
[----:B------:R1:W-:Y:S02]  /*7010*/  STS.128 [R3+0x3000], RZ ;  /* 0x003000ff03007388 */ /* 0x0003e40000000c00 */
.L_x_3656:
[----:B------:R-:W-:Y:S05]  /*7020*/  BSYNC.RECONVERGENT B0 ;  /* 0x0000000000007941 */ /* 0x000fea0003800200 */
.L_x_3653:
        /* <DEDUP_REMOVED lines=16> */
.L_x_3659:
[----:B------:R1:W-:Y:S02]  /*7130*/  STS.128 [R3+0x3800], RZ ;  /* 0x003800ff03007388 */ /* 0x0003e40000000c00 */
.L_x_3658:
[----:B------:R-:W-:Y:S05]  /*7140*/  BSYNC.RECONVERGENT B0 ;  /* 0x0000000000007941 */ /* 0x000fea0003800200 */
.L_x_3657:
        /* <DEDUP_REMOVED lines=14> */
.L_x_3662:
[----:B------:R1:W-:Y:S02]  /*7230*/  STS.128 [R3+0x4000], RZ ;  /* 0x004000ff03007388 */ /* 0x0003e40000000c00 */
.L_x_3661:
[----:B------:R-:W-:Y:S05]  /*7240*/  BSYNC.RECONVERGENT B0 ;  /* 0x0000000000007941 */ /* 0x000fea0003800200 */
.L_x_3660:
        /* <DEDUP_REMOVED lines=14> */
.L_x_3665:
[----:B------:R1:W-:Y:S02]  /*7330*/  STS.128 [R3+0x4800], RZ ;  /* 0x004800ff03007388 */ /* 0x0003e40000000c00 */
.L_x_3664:
[----:B------:R-:W-:Y:S05]  /*7340*/  BSYNC.RECONVERGENT B0 ;  /* 0x0000000000007941 */ /* 0x000fea0003800200 */
.L_x_3663:
[----:B------:R-:W5:Y:S01]  /*7350*/  S2R R133, SR_TID.X ;  /* 0x0000000000857919 */ /* 0x000f620000002100 */
[----:B------:R-:W-:Y:S01]  /*7360*/  IMAD.MOV.U32 R109, RZ, RZ, 0x20 ;  /* 0x00000020ff6d7424 */ /* 0x000fe200078e00ff */
[----:B------:R-:W2:Y:S01]  /*7370*/  LDCU UR4, c[0x0][0x508] ;  /* 0x0000a100ff0477ac */ /* 0x000ea20008000800 */
[----:B------:R-:W0:Y:S01]  /*7380*/  LDGDEPBAR ;  /* 0x00000000000079af */ /* 0x000e220000000000 */
[C---:B-----5:R-:W-:Y:S01]  /*7390*/  IMAD.SHL.U32 R132, R133.reuse, 0x4, RZ ;  /* 0x0000000485847824 */ /* 0x060fe200078e00ff */
[----:B------:R-:W-:Y:S01]  /*73a0*/  SHF.R.U32.HI R0, RZ, 0x1, R133 ;  /* 0x00000001ff007819 */ /* 0x000fe20000011685 */
[C---:B------:R-:W-:Y:S01]  /*73b0*/  IMAD.SHL.U32 R136, R133.reuse, 0x10, RZ ;  /* 0x0000001085887824 */ /* 0x040fe200078e00ff */
[C---:B-1----:R-:W-:Y:S01]  /*73c0*/  LOP3.LUT R5, R133.reuse, 0x8, RZ, 0xc0, !PT ;  /* 0x0000000885057812 */ /* 0x042fe200078ec0ff */
[----:B------:R-:W-:Y:S01]  /*73d0*/  IMAD.SHL.U32 R71, R133, 0x20, RZ ;  /* 0x0000002085477824 */ /* 0x000fe200078e00ff */
[----:B------:R-:W-:Y:S02]  /*73e0*/  LOP3.LUT R6, R132, 0x18, RZ, 0xc0, !PT ;  /* 0x0000001884067812 */ /* 0x000fe400078ec0ff */
[----:B------:R-:W-:-:S02]  /*73f0*/  LOP3.LUT R2, R136, 0x100, RZ, 0xc0, !PT ;  /* 0x0000010088027812 */ /* 0x000fc400078ec0ff */
[----:B------:R-:W-:Y:S02]  /*7400*/  LOP3.LUT R4, R136, 0x3e00, RZ, 0xc0, !PT ;  /* 0x00003e0088047812 */ /* 0x000fe400078ec0ff */
[--C-:B------:R-:W-:Y:S02]  /*7410*/  LOP3.LUT R7, R6, 0xc0, R71.reuse, 0xf8, !PT ;  /* 0x000000c006077812 */ /* 0x100fe400078ef847 */
[--C-:B------:R-:W-:Y:S02]  /*7420*/  LOP3.LUT R2, R2, 0x20, R71.reuse, 0xf8, !PT ;  /* 0x0000002002027812 */ /* 0x100fe400078ef847 */
[----:B------:R-:W-:Y:S02]  /*7430*/  LOP3.LUT R135, R4, 0x120, R71, 0xf8, !PT ;  /* 0x0000012004877812 */ /* 0x000fe400078ef847 */
[----:B------:R-:W-:Y:S02]  /*7440*/  LOP3.LUT R68, R7, 0x8, R0, 0x78, !PT ;  /* 0x0000000807447812 */ /* 0x000fe400078e7800 */
[----:B------:R-:W-:-:S02]  /*7450*/  LOP3.LUT R2, R2, R7, R5, 0xf6, !PT ;  /* 0x0000000702027212 */ /* 0x000fc400078ef605 */
[----:B------:R-:W-:Y:S02]  /*7460*/  LOP3.LUT R135, R135, R68, RZ, 0xfc, !PT ;  /* 0x0000004487877212 */ /* 0x000fe400078efcff */
[----:B------:R-:W-:Y:S02]  /*7470*/  LEA R67, R2, UR5, 0x1 ;  /* 0x0000000502437c11 */ /* 0x000fe4000f8e08ff */
[----:B------:R-:W-:Y:S02]  /*7480*/  LEA R135, R135, UR5, 0x1 ;  /* 0x0000000587877c11 */ /* 0x000fe4000f8e08ff */
[----:B------:R-:W-:Y:S01]  /*7490*/  LOP3.LUT P0, RZ, R133, 0x4, RZ, 0xc0, !PT ;  /* 0x0000000485ff7812 */ /* 0x000fe2000780c0ff */
[----:B------:R-:W-:Y:S01]  /*74a0*/  LDSM.16.M88.4 R8, [R67+0x1800] ;  /* 0x001800004308783b */ /* 0x000fe20000000200 */
[----:B------:R-:W-:Y:S02]  /*74b0*/  SHF.R.U32.HI R70, RZ, 0x2, R133 ;  /* 0x00000002ff467819 */ /* 0x000fe40000011685 */
[----:B------:R-:W-:Y:S01]  /*74c0*/  SEL R108, R109, 0xffffffe0, !P0 ;  /* 0xffffffe06d6c7807 */ /* 0x000fe20004000000 */
[----:B------:R-:W1:Y:S01]  /*74d0*/  LDSM.16.M88.4 R32, [R135] ;  /* 0x000000008720783b */ /* 0x000e620000000200 */
[----:B------:R-:W-:-:S02]  /*74e0*/  P2R R2, PR, RZ, 0x1 ;  /* 0x00000001ff027803 */ /* 0x000fc40000000000 */
[----:B------:R-:W-:Y:S01]  /*74f0*/  LOP3.LUT R70, R70, 0x7, RZ, 0xc0, !PT ;  /* 0x0000000746467812 */ /* 0x000fe200078ec0ff */
[----:B------:R-:W-:Y:S01]  /*7500*/  IMAD.IADD R66, R108, 0x1, R67 ;  /* 0x000000016c427824 */ /* 0x000fe200078e0243 */
[----:B------:R-:W5:Y:S01]  /*7510*/  LDSM.16.M88.4 R24, [R67+0x1000] ;  /* 0x001000004318783b */ /* 0x000f620000000200 */
[----:B------:R-:W-:-:S03]  /*7520*/  IMAD.IADD R108, R135, 0x1, R108 ;  /* 0x00000001876c7824 */ /* 0x000fc600078e026c */
[----:B------:R-:W3:Y:S04]  /*7530*/  LDSM.16.M88.4 R16, [R67+0x1400] ;  /* 0x001400004310783b */ /* 0x000ee80000000200 */
[----:B------:R-:W-:Y:S04]  /*7540*/  LDSM.16.M88.4 R100, [R108] ;  /* 0x000000006c64783b */ /* 0x000fe80000000200 */
[----:B------:R-:W2:Y:S04]  /*7550*/  LDSM.16.M88.4 R84, [R66+0x1800] ;  /* 0x001800004254783b */ /* 0x000ea80000000200 */
[----:B------:R-:W2:Y:S04]  /*7560*/  LDSM.16.M88.4 R80, [R67+0x1c00] ;  /* 0x001c00004350783b */ /* 0x000ea80000000200 */
[----:B------:R-:W2:Y:S04]  /*7570*/  LDSM.16.M88.4 R72, [R67+0x2000] ;  /* 0x002000004348783b */ /* 0x000ea80000000200 */
[----:B----4-:R-:W4:Y:S04]  /*7580*/  LDSM.16.M88.4 R48, [R67+0x2400] ;  /* 0x002400004330783b */ /* 0x010f280000000200 */
[----:B------:R-:W4:Y:S04]  /*7590*/  LDSM.16.M88.4 R40, [R67+0x2800] ;  /* 0x002800004328783b */ /* 0x000f280000000200 */
[----:B------:R-:W4:Y:S01]  /*75a0*/  LDSM.16.M88.4 R96, [R67+0x2c00] ;  /* 0x002c00004360783b */ /* 0x000f220000000200 */
[C---:B-1----:R-:W-:Y:S03]  /*75b0*/  HMMA.16816.F32.BF16 R12, R32.reuse, R8, RZ ;  /* 0x00000008200c723c */ /* 0x042fe600000418ff */
[----:B------:R-:W1:Y:S04]  /*75c0*/  LDSM.16.M88.4 R92, [R66+0x1000] ;  /* 0x00100000425c783b */ /* 0x000e680000000200 */
[----:B------:R-:W1:Y:S01]  /*75d0*/  LDSM.16.M88.4 R88, [R66+0x1400] ;  /* 0x001400004258783b */ /* 0x000e620000000200 */
[C---:B------:R-:W-:Y:S01]  /*75e0*/  HMMA.16816.F32.BF16 R8, R32.reuse, R10, RZ ;  /* 0x0000000a2008723c */ /* 0x040fe200000418ff */
[----:B------:R-:W1:Y:S02]  /*75f0*/  S2R R2, SR_CTAID.X ;  /* 0x0000000000027919 */ /* 0x000e640000002500 */
[----:B------:R-:W-:Y:S05]  /*7600*/  LDSM.16.M88.4 R104, [R66+0x1c00] ;  /* 0x001c00004268783b */ /* 0x000fea0000000200 */
[C---:B-----5:R-:W-:Y:S08]  /*7610*/  HMMA.16816.F32.BF16 R28, R32.reuse, R24, RZ ;  /* 0x00000018201c723c */ /* 0x060ff000000418ff */
[C---:B---3--:R-:W-:Y:S08]  /*7620*/  HMMA.16816.F32.BF16 R20, R32.reuse, R16, RZ ;  /* 0x000000102014723c */ /* 0x048ff000000418ff */
[C---:B------:R-:W-:Y:S08]  /*7630*/  HMMA.16816.F32.BF16 R24, R32.reuse, R26, RZ ;  /* 0x0000001a2018723c */ /* 0x040ff000000418ff */
[----:B------:R-:W-:Y:S08]  /*7640*/  HMMA.16816.F32.BF16 R16, R32, R18, RZ ;  /* 0x000000122010723c */ /* 0x000ff000000418ff */
[C---:B--2---:R-:W-:Y:S08]  /*7650*/  HMMA.16816.F32.BF16 R12, R100.reuse, R84, R12 ;  /* 0x00000054640c723c */ /* 0x044ff0000004180c */
[----:B------:R-:W-:Y:S01]  /*7660*/  HMMA.16816.F32.BF16 R8, R100, R86, R8 ;  /* 0x000000566408723c */ /* 0x000fe20000041808 */
[----:B------:R-:W2:Y:S07]  /*7670*/  LDSM.16.M88.4 R84, [R66+0x2c00] ;  /* 0x002c00004254783b */ /* 0x000eae0000000200 */
        /* <DEDUP_REMOVED lines=11> */
[C---:B-1----:R-:W-:Y:S08]  /*7730*/  HMMA.16816.F32.BF16 R28, R100.reuse, R92, R28 ;  /* 0x0000005c641c723c */ /* 0x042ff0000004181c */
[C---:B------:R-:W-:Y:S01]  /*7740*/  HMMA.16816.F32.BF16 R24, R100.reuse, R94, R24 ;  /* 0x0000005e6418723c */ /* 0x040fe20000041818 */
[----:B------:R-:W1:Y:S07]  /*7750*/  LDSM.16.M88.4 R92, [R66+0x2400] ;  /* 0x00240000425c783b */ /* 0x000e6e0000000200 */
[C---:B------:R-:W-:Y:S08]  /*7760*/  HMMA.16816.F32.BF16 R20, R100.reuse, R88, R20 ;  /* 0x000000586414723c */ /* 0x040ff00000041814 */
[----:B------:R-:W-:Y:S01]  /*7770*/  HMMA.16816.F32.BF16 R16, R100, R90, R16 ;  /* 0x0000005a6410723c */ /* 0x000fe20000041810 */
[----:B------:R-:W4:Y:S01]  /*7780*/  LDSM.16.M88.4 R88, [R66+0x2800] ;  /* 0x002800004258783b */ /* 0x000f220000000200 */
[----:B------:R-:W-:-:S06]  /*7790*/  DEPBAR.LE SB0, 0x0 ;  /* 0x000080000000791a */ /* 0x000fcc0000000000 */
[----:B--2---:R-:W-:Y:S01]  /*77a0*/  HMMA.16816.F32.BF16 R36, R100, R84, R36 ;  /* 0x000000546424723c */ /* 0x004fe20000041824 */
[----:B------:R-:W-:Y:S01]  /*77b0*/  VIADD R84, R64, 0xffffffff ;  /* 0xffffffff40547836 */ /* 0x000fe20000000000 */
[----:B------:R-:W-:-:S04]  /*77c0*/  LOP3.LUT R85, R0, 0x1f0, RZ, 0xc0, !PT ;  /* 0x000001f000557812 */ /* 0x000fc800078ec0ff */
[----:B------:R-:W-:Y:S01]  /*77d0*/  ISETP.GT.AND P0, PT, R84, R137, PT ;  /* 0x000000895400720c */ /* 0x000fe20003f04270 */
[----:B------:R-:W-:Y:S01]  /*77e0*/  IMAD R85, R2, 0x40, R85 ;  /* 0x0000004002557824 */ /* 0x000fe200078e0255 */
[----:B------:R-:W-:Y:S04]  /*77f0*/  HMMA.16816.F32.BF16 R4, R100, R104, R4 ;  /* 0x000000686404723c */ /* 0x000fe80000041804 */
[----:B------:R-:W-:-:S04]  /*7800*/  IADD3 R0, PT, PT, -R138, R70, R85 ;  /* 0x000000468a007210 */ /* 0x000fc80007ffe155 */
[--C-:B------:R-:W-:Y:S01]  /*7810*/  IADD3 R0, PT, PT, R0, UR4, R69.reuse ;  /* 0x0000000400007c10 */ /* 0x100fe2000fffe045 */
[----:B------:R-:W-:Y:S03]  /*7820*/  HMMA.16816.F32.BF16 R80, R100, R106, R80 ;  /* 0x0000006a6450723c */ /* 0x000fe60000041850 */
[C-C-:B------:R-:W-:Y:S02]  /*7830*/  VIADDMNMX R104, R0.reuse, 0x1, R69.reuse, PT ;  /* 0x0000000100687846 */ /* 0x140fe40003800145 */
[----:B------:R-:W-:-:S03]  /*7840*/  VIADDMNMX R105, R0, 0x9, R69, PT ;  /* 0x0000000900697846 */ /* 0x000fc60003800145 */
[C---:B---3--:R-:W-:Y:S08]  /*7850*/  HMMA.16816.F32.BF16 R76, R100.reuse, R96, R76 ;  /* 0x00000060644c723c */ /* 0x048ff0000004184c */
[C---:B------:R-:W-:Y:S08]  /*7860*/  HMMA.16816.F32.BF16 R72, R100.reuse, R98, R72 ;  /* 0x000000626448723c */ /* 0x040ff00000041848 */
[C---:B-1----:R-:W-:Y:S08]  /*7870*/  HMMA.16816.F32.BF16 R56, R100.reuse, R92, R56 ;  /* 0x0000005c6438723c */ /* 0x042ff00000041838 */
[C---:B------:R-:W-:Y:S08]  /*7880*/  HMMA.16816.F32.BF16 R48, R100.reuse, R94, R48 ;  /* 0x0000005e6430723c */ /* 0x040ff00000041830 */
[C---:B----4-:R-:W-:Y:S08]  /*7890*/  HMMA.16816.F32.BF16 R44, R100.reuse, R88, R44 ;  /* 0x00000058642c723c */ /* 0x050ff0000004182c */
        /* <DEDUP_REMOVED lines=15> */
.L_x_3667:
        /* <DEDUP_REMOVED lines=9> */
[-C--:B------:R-:W-:Y:S02]  /*7a20*/  LOP3.LUT R69, R69, R2.reuse, RZ, 0x3c, !PT ;  /* 0x0000000245457212 */ /* 0x080fe400078e3cff */
[----:B------:R-:W-:Y:S02]  /*7a30*/  ISETP.GE.AND P4, PT, R89, RZ, PT ;  /* 0x000000ff5900720c */ /* 0x000fe40003f86270 */
        /* <DEDUP_REMOVED lines=49> */
.L_x_3668:
[----:B------:R-:W1:Y:S01]  /*7d50*/  LDCU UR4, c[0x0][0x440] ;  /* 0x00008800ff0477ac */ /* 0x000e620008000800 */
[----:B------:R-:W-:-:S04]  /*7d60*/  LOP3.LUT R0, R146, 0x18, RZ, 0xc0, !PT ;  /* 0x0000001892007812 */ /* 0x000fc800078ec0ff */
[----:B-1----:R-:W-:-:S13]  /*7d70*/  ISETP.GE.AND P0, PT, R0, UR4, PT ;  /* 0x0000000400007c0c */ /* 0x002fda000bf06270 */
[CC--:B------:R-:W-:Y:S01]  /*7d80*/  @!P0 LEA R2, P1, R60.reuse, R140.reuse, 0x6 ;  /* 0x0000008c3c028211 */ /* 0x0c0fe200078230ff */
[----:B------:R-:W-:Y:S01]  /*7d90*/  @!PT LDS RZ, [RZ] ;  /* 0x00000000fffff984 */ /* 0x000fe20000000800 */
[----:B------:R-:W-:Y:S01]  /*7da0*/  @!PT LDS RZ, [RZ] ;  /* 0x00000000fffff984 */ /* 0x000fe20000000800 */
[----:B------:R-:W-:Y:S01]  /*7db0*/  @!PT LDS RZ, [RZ] ;  /* 0x00000000fffff984 */ /* 0x000fe20000000800 */
[----:B------:R1:W-:Y:S01]  /*7dc0*/  @!P0 LDGSTS.E.BYPASS.LTC128B.128 [R3+0x1000], desc[UR6][R140.64] ;  /* 0x010000008c038fae */ /* 0x0003e2000b981a06 */
[CC--:B------:R-:W-:Y:S02]  /*7dd0*/  @!P0 LEA R86, P5, R60.reuse, R140.reuse, 0x6 ;  /* 0x0000008c3c568211 */ /* 0x0c0fe400078a30ff */
[----:B------:R-:W-:Y:S01]  /*7de0*/  @!P0 LEA R0, P3, R60, R140, 0x6 ;  /* 0x0000008c3c008211 */ /* 0x000fe200078630ff */
[----:B------:R1:W-:Y:S01]  /*7df0*/  @P0 STS.128 [R3+0x1000], RZ ;  /* 0x001000ff03000388 */ /* 0x0003e20000000c00 */
[----:B------:R-:W-:Y:S02]  /*7e00*/  @!P0 IADD3 R88, P4, PT, R2, R63, RZ ;  /* 0x0000003f02588210 */ /* 0x000fe40007f9e0ff */
[----:B------:R-:W-:Y:S02]  /*7e10*/  @!P0 LEA.HI.X R85, R60, R141, R61, 0x6, P1 ;  /* 0x0000008d3c558211 */ /* 0x000fe400008f343d */
[----:B------:R-:W-:-:S02]  /*7e20*/  @!P0 IADD3 R90, P2, P1, R63, R0, R63 ;  /* 0x000000003f5a8210 */ /* 0x000fc4000795e03f */
[CCC-:B------:R-:W-:Y:S01]  /*7e30*/  @!P0 LEA.HI.X R69, R60.reuse, R141.reuse, R61.reuse, 0x6, P3 ;  /* 0x0000008d3c458211 */ /* 0x1c0fe200018f343d */
[--C-:B------:R-:W-:Y:S01]  /*7e40*/  @!P0 IMAD.X R89, R85, 0x1, R62.reuse, P4 ;  /* 0x0000000155598824 */ /* 0x100fe200020e063e */
[----:B------:R-:W-:Y:S02]  /*7e50*/  @!P0 LEA.HI.X R87, R60, R141, R61, 0x6, P5 ;  /* 0x0000008d3c578211 */ /* 0x000fe400028f343d */
        /* <DEDUP_REMOVED lines=17> */
.L_x_3666:
[----:B------:R-:W-:Y:S01]  /*7f70*/  IMAD.SHL.U32 R107, R133, 0x2, RZ ;  /* 0x00000002856b7824 */ /* 0x000fe200078e00ff */
[----:B------:R-:W2:Y:S01]  /*7f80*/  LDCU UR4, c[0x0][0x45c] ;  /* 0x00008b80ff0477ac */ /* 0x000ea20008000800 */
[----:B------:R-:W-:-:S03]  /*7f90*/  LOP3.LUT R106, R68, 0x120, R71, 0xf8, !PT ;  /* 0x00000120446a7812 */ /* 0x000fc600078ef847 */
[----:B------:R-:W-:Y:S02]  /*7fa0*/  LOP3.LUT R107, R107, 0x6, RZ, 0xc0, !PT ;  /* 0x000000066b6b7812 */ /* 0x000fe400078ec0ff */
[----:B------:R-:W-:-:S03]  /*7fb0*/  LEA R134, R106, UR5, 0x1 ;  /* 0x000000056a867c11 */ /* 0x000fc6000f8e08ff */
[----:B------:R-:W-:-:S04]  /*7fc0*/  IMAD R2, R84, 0x80, R107 ;  /* 0x0000008054027824 */ /* 0x000fc800078e026b */
[C---:B------:R-:W-:Y:S02]  /*7fd0*/  VIADD R0, R2.reuse, 0x1 ;  /* 0x0000000102007836 */ /* 0x040fe40000000000 */
[C---:B------:R-:W-:Y:S02]  /*7fe0*/  VIADD R69, R2.reuse, 0x8 ;  /* 0x0000000802457836 */ /* 0x040fe40000000000 */
[----:B------:R-:W-:Y:S01]  /*7ff0*/  VIADD R70, R2, 0x10 ;  /* 0x0000001002467836 */ /* 0x000fe20000000000 */
[CC--:B------:R-:W-:Y:S02]  /*8000*/  ISETP.GE.AND P1, PT, R0.reuse, R104.reuse, PT ;  /* 0x000000680000720c */ /* 0x0c0fe40003f26270 */
[----:B------:R-:W-:Y:S01]  /*8010*/  ISETP.GE.AND P2, PT, R0, R105, PT ;  /* 0x000000690000720c */ /* 0x000fe20003f46270 */
[----:B------:R-:W-:Y:S01]  /*8020*/  VIADD R0, R2, 0x9 ;  /* 0x0000000902007836 */ /* 0x000fe20000000000 */
[----:B------:R-:W-:Y:S02]  /*8030*/  ISETP.GE.AND P0, PT, R69, R104, PT ;  /* 0x000000684500720c */ /* 0x000fe40003f06270 */
[----:B------:R-:W-:-:S02]  /*8040*/  P2R R85, PR, RZ, 0x4 ;  /* 0x00000004ff557803 */ /* 0x000fc40000000000 */
[C---:B------:R-:W-:Y:S02]  /*8050*/  ISETP.GE.AND P3, PT, R0.reuse, R104, PT ;  /* 0x000000680000720c */ /* 0x040fe40003f66270 */
[-C--:B------:R-:W-:Y:S02]  /*8060*/  ISETP.GE.AND P4, PT, R0, R105.reuse, PT ;  /* 0x000000690000720c */ /* 0x080fe40003f86270 */
[----:B------:R-:W-:Y:S01]  /*8070*/  ISETP.GE.AND P2, PT, R69, R105, PT ;  /* 0x000000694500720c */ /* 0x000fe20003f46270 */
[C---:B------:R-:W-:Y:S01]  /*8080*/  VIADD R69, R2.reuse, 0x11 ;  /* 0x0000001102457836 */ /* 0x040fe20000000000 */
[----:B------:R-:W-:Y:S01]  /*8090*/  FSEL R0, R29, -INF , !P1 ;  /* 0xff8000001d007808 */ /* 0x000fe20004800000 */
[----:B------:R-:W-:Y:S01]  /*80a0*/  VIADD R29, R2, 0x18 ;  /* 0x00000018021d7836 */ /* 0x000fe20000000000 */
[----:B------:R-:W-:Y:S02]  /*80b0*/  FSEL R24, R24, -INF , !P0 ;  /* 0xff80000018187808 */ /* 0x000fe40004000000 */
[----:B-1----:R-:W-:-:S02]  /*80c0*/  FSEL R89, R26, -INF , !P2 ;  /* 0xff8000001a597808 */ /* 0x002fc40005000000 */
[----:B------:R-:W-:Y:S02]  /*80d0*/  ISETP.GE.AND P0, PT, R70, R105, PT ;  /* 0x000000694600720c */ /* 0x000fe40003f06270 */
[----:B------:R-:W-:Y:S01]  /*80e0*/  FSEL R26, R25, -INF , !P3 ;  /* 0xff800000191a7808 */ /* 0x000fe20005800000 */
[C---:B------:R-:W-:Y:S01]  /*80f0*/  VIADD R25, R2.reuse, 0x20 ;  /* 0x0000002002197836 */ /* 0x040fe20000000000 */
[----:B------:R-:W-:Y:S01]  /*8100*/  FSEL R125, R27, -INF , !P4 ;  /* 0xff8000001b7d7808 */ /* 0x000fe20006000000 */
[----:B------:R-:W-:Y:S01]  /*8110*/  VIADD R27, R2, 0x19 ;  /* 0x00000019021b7836 */ /* 0x000fe20000000000 */
[-C--:B------:R-:W-:Y:S02]  /*8120*/  ISETP.GE.AND P5, PT, R70, R104.reuse, PT ;  /* 0x000000684600720c */ /* 0x080fe40003fa6270 */
[-C--:B------:R-:W-:Y:S02]  /*8130*/  ISETP.GE.AND P3, PT, R29, R104.reuse, PT ;  /* 0x000000681d00720c */ /* 0x080fe40003f66270 */
[----:B------:R-:W-:-:S02]  /*8140*/  ISETP.GE.AND P1, PT, R69, R104, PT ;  /* 0x000000684500720c */ /* 0x000fc40003f26270 */
[----:B------:R-:W-:Y:S02]  /*8150*/  FSEL R127, R22, -INF , !P0 ;  /* 0xff800000167f7808 */ /* 0x000fe40004000000 */
[----:B------:R-:W-:Y:S02]  /*8160*/  FSEL R20, R20, -INF , !P5 ;  /* 0xff80000014147808 */ /* 0x000fe40006800000 */
[----:B------:R-:W-:Y:S01]  /*8170*/  FSEL R22, R16, -INF , !P3 ;  /* 0xff80000010167808 */ /* 0x000fe20005800000 */
[C---:B------:R-:W-:Y:S01]  /*8180*/  VIADD R16, R2.reuse, 0x28 ;  /* 0x0000002802107836 */ /* 0x040fe20000000000 */
[----:B------:R-:W-:Y:S02]  /*8190*/  ISETP.GE.AND P5, PT, R27, R104, PT ;  /* 0x000000681b00720c */ /* 0x000fe40003fa6270 */
[----:B------:R-:W-:Y:S01]  /*81a0*/  FSEL R70, R21, -INF , !P1 ;  /* 0xff80000015467808 */ /* 0x000fe20004800000 */
[----:B------:R-:W-:Y:S01]  /*81b0*/  VIADD R21, R2, 0x21 ;  /* 0x0000002102157836 */ /* 0x000fe20000000000 */
[----:B------:R-:W-:-:S02]  /*81c0*/  ISETP.GE.AND P0, PT, R27, R105, PT ;  /* 0x000000691b00720c */ /* 0x000fc40003f06270 */
[----:B------:R-:W-:Y:S01]  /*81d0*/  FSEL R98, R17, -INF , !P5 ;  /* 0xff80000011627808 */ /* 0x000fe20006800000 */
[C---:B------:R-:W-:Y:S01]  /*81e0*/  VIADD R17, R2.reuse, 0x29 ;  /* 0x0000002902117836 */ /* 0x040fe20000000000 */
[----:B------:R-:W-:Y:S01]  /*81f0*/  FSEL R119, R19, -INF , !P0 ;  /* 0xff80000013777808 */ /* 0x000fe20004000000 */
[----:B------:R-:W-:Y:S01]  /*8200*/  VIADD R19, R2, 0x51 ;  /* 0x0000005102137836 */ /* 0x000fe20000000000 */
[CC--:B------:R-:W-:Y:S02]  /*8210*/  ISETP.GE.AND P5, PT, R16.reuse, R104.reuse, PT ;  /* 0x000000681000720c */ /* 0x0c0fe40003fa6270 */
[----:B------:R-:W-:Y:S01]  /*8220*/  ISETP.GE.AND P0, PT, R16, R105, PT ;  /* 0x000000691000720c */ /* 0x000fe20003f06270 */
[----:B------:R-:W-:Y:S01]  /*8230*/  VIADD R16, R2, 0x30 ;  /* 0x0000003002107836 */ /* 0x000fe20000000000 */
[-C--:B------:R-:W-:Y:S02]  /*8240*/  ISETP.GE.AND P1, PT, R25, R104.reuse, PT ;  /* 0x000000681900720c */ /* 0x080fe40003f26270 */
[----:B------:R-:W-:-:S02]  /*8250*/  ISETP.GE.AND P3, PT, R21, R104, PT ;  /* 0x000000681500720c */ /* 0x000fc40003f66270 */
[-C--:B------:R-:W-:Y:S02]  /*8260*/  ISETP.GE.AND P4, PT, R29, R105.reuse, PT ;  /* 0x000000691d00720c */ /* 0x080fe40003f86270 */
[----:B------:R-:W-:Y:S01]  /*8270*/  FSEL R110, R12, -INF , !P1 ;  /* 0xff8000000c6e7808 */ /* 0x000fe20004800000 */
[----:B------:R-:W-:Y:S01]  /*8280*/  VIADD R12, R2, 0x31 ;  /* 0x00000031020c7836 */ /* 0x000fe20000000000 */
[----:B------:R-:W-:Y:S02]  /*8290*/  FSEL R112, R13, -INF , !P3 ;  /* 0xff8000000d707808 */ /* 0x000fe40005800000 */
[----:B------:R-:W-:Y:S02]  /*82a0*/  ISETP.GE.AND P3, PT, R16, R104, PT ;  /* 0x000000681000720c */ /* 0x000fe40003f66270 */
[----:B------:R-:W-:Y:S02]  /*82b0*/  ISETP.GE.AND P2, PT, R69, R105, PT ;  /* 0x000000694500720c */ /* 0x000fe40003f46270 */
[----:B------:R-:W-:-:S02]  /*82c0*/  FSEL R69, R18, -INF , !P4 ;  /* 0xff80000012457808 */ /* 0x000fc40006000000 */
[-C--:B------:R-:W-:Y:S01]  /*82d0*/  ISETP.GE.AND P4, PT, R21, R105.reuse, PT ;  /* 0x000000691500720c */ /* 0x080fe20003f86270 */
[----:B------:R-:W-:Y:S01]  /*82e0*/  VIADD R21, R2, 0x50 ;  /* 0x0000005002157836 */ /* 0x000fe20000000000 */
[----:B------:R-:W-:Y:S02]  /*82f0*/  ISETP.GE.AND P1, PT, R17, R104, PT ;  /* 0x000000681100720c */ /* 0x000fe40003f26270 */
[----:B------:R-:W-:Y:S01]  /*8300*/  FSEL R117, R10, -INF , !P0 ;  /* 0xff8000000a757808 */ /* 0x000fe20004000000 */
[----:B------:R-:W-:Y:S01]  /*8310*/  VIADD R10, R2, 0x61 ;  /* 0x00000061020a7836 */ /* 0x000fe20000000000 */
[----:B------:R-:W-:Y:S01]  /*8320*/  FSEL R90, R4, -INF , !P3 ;  /* 0xff800000045a7808 */ /* 0x000fe20005800000 */
[----:B------:R-:W-:Y:S01]  /*8330*/  VIADD R4, R2, 0x40 ;  /* 0x0000004002047836 */ /* 0x000fe20000000000 */
[----:B------:R-:W-:Y:S02]  /*8340*/  ISETP.GE.AND P0, PT, R12, R105, PT ;  /* 0x000000690c00720c */ /* 0x000fe40003f06270 */
[----:B------:R-:W-:Y:S01]  /*8350*/  FSEL R115, R15, -INF , !P4 ;  /* 0xff8000000f737808 */ /* 0x000fe20006000000 */
[----:B------:R-:W-:Y:S01]  /*8360*/  VIADD R15, R2, 0x59 ;  /* 0x00000059020f7836 */ /* 0x000fe20000000000 */
[----:B------:R-:W-:Y:S01]  /*8370*/  FSEL R114, R8, -INF , !P5 ;  /* 0xff80000008727808 */ /* 0x000fe20006800000 */
[C---:B------:R-:W-:Y:S01]  /*8380*/  VIADD R8, R2.reuse, 0x38 ;  /* 0x0000003802087836 */ /* 0x040fe20000000000 */
[----:B------:R-:W-:Y:S01]  /*8390*/  FSEL R116, R9, -INF , !P1 ;  /* 0xff80000009747808 */ /* 0x000fe20004800000 */
[----:B------:R-:W-:Y:S01]  /*83a0*/  VIADD R9, R2, 0x39 ;  /* 0x0000003902097836 */ /* 0x000fe20000000000 */
[----:B------:R-:W-:-:S02]  /*83b0*/  ISETP.NE.AND P3, PT, R85, RZ, PT ;  /* 0x000000ff5500720c */ /* 0x000fc40003f65270 */
[-C--:B------:R-:W-:Y:S02]  /*83c0*/  ISETP.GE.AND P4, PT, R16, R105.reuse, PT ;  /* 0x000000691000720c */ /* 0x080fe40003f86270 */
[----:B------:R-:W-:Y:S01]  /*83d0*/  FSEL R95, R7, -INF , !P0 ;  /* 0xff800000075f7808 */ /* 0x000fe20004000000 */
[----:B------:R-:W-:Y:S01]  /*83e0*/  VIADD R7, R2, 0x70 ;  /* 0x0000007002077836 */ /* 0x000fe20000000000 */
[----:B------:R-:W-:Y:S02]  /*83f0*/  ISETP.GE.AND P0, PT, R4, R105, PT ;  /* 0x000000690400720c */ /* 0x000fe40003f06270 */
[----:B------:R-:W-:Y:S02]  /*8400*/  FSEL R31, R31, -INF , !P3 ;  /* 0xff8000001f1f7808 */ /* 0x000fe40005800000 */
[----:B------:R-:W-:Y:S01]  /*8410*/  FSEL R93, R6, -INF , !P4 ;  /* 0xff800000065d7808 */ /* 0x000fe20006000000 */
[----:B------:R-:W-:Y:S01]  /*8420*/  VIADD R6, R2, 0x71 ;  /* 0x0000007102067836 */ /* 0x000fe20000000000 */
[-C--:B------:R-:W-:Y:S01]  /*8430*/  ISETP.GE.AND P3, PT, R4, R104.reuse, PT ;  /* 0x000000680400720c */ /* 0x080fe20003f66270 */
[----:B------:R-:W-:Y:S01]  /*8440*/  VIADD R4, R2, 0x41 ;  /* 0x0000004102047836 */ /* 0x000fe20000000000 */
[----:B------:R-:W-:-:S02]  /*8450*/  ISETP.GE.AND P1, PT, R8, R104, PT ;  /* 0x000000680800720c */ /* 0x000fc40003f26270 */
[-C--:B------:R-:W-:Y:S02]  /*8460*/  ISETP.GE.AND P4, PT, R9, R104.reuse, PT ;  /* 0x000000680900720c */ /* 0x080fe40003f86270 */
[----:B------:R-:W-:Y:S02]  /*8470*/  P2R R13, PR, RZ, 0x1 ;  /* 0x00000001ff0d7803 */ /* 0x000fe40000000000 */
[-C--:B------:R-:W-:Y:S02]  /*8480*/  ISETP.GE.AND P0, PT, R2, R104.reuse, PT ;  /* 0x000000680200720c */ /* 0x080fe40003f06270 */
[----:B------:R-:W-:Y:S02]  /*8490*/  FSEL R94, R80, -INF , !P1 ;  /* 0xff800000505e7808 */ /* 0x000fe40004800000 */
[----:B------:R-:W-:Y:S02]  /*84a0*/  FSEL R96, R81, -INF , !P4 ;  /* 0xff80000051607808 */ /* 0x000fe40006000000 */
[----:B------:R-:W-:-:S02]  /*84b0*/  ISETP.GE.AND P1, PT, R4, R104, PT ;  /* 0x000000680400720c */ /* 0x000fc40003f26270 */
[----:B------:R-:W-:Y:S02]  /*84c0*/  ISETP.GE.AND P4, PT, R4, R105, PT ;  /* 0x000000690400720c */ /* 0x000fe40003f86270 */
[----:B------:R-:W-:Y:S02]  /*84d0*/  FSEL R4, R28, -INF , !P0 ;  /* 0xff8000001c047808 */ /* 0x000fe40004000000 */
[----:B------:R-:W-:Y:S02]  /*84e0*/  ISETP.GE.AND P5, PT, R12, R104, PT ;  /* 0x000000680c00720c */ /* 0x000fe40003fa6270 */
[----:B------:R-:W-:Y:S02]  /*84f0*/  FSEL R129, R23, -INF , !P2 ;  /* 0xff80000017817808 */ /* 0x000fe40005000000 */
[----:B------:R-:W-:Y:S02]  /*8500*/  FMNMX3.FTZ R23, R4, R0, R24, !PT ;  /* 0x0000000004177276 */ /* 0x000fe40007810018 */
[----:B------:R-:W-:Y:S01]  /*8510*/  FSEL R92, R5, -INF , !P5 ;  /* 0xff800000055c7808 */ /* 0x000fe20006800000 */
[----:B------:R-:W-:Y:S01]  /*8520*/  VIADD R5, R2, 0x48 ;  /* 0x0000004802057836 */ /* 0x000fe20000000000 */
[----:B------:R-:W-:-:S02]  /*8530*/  FMNMX3.FTZ R23, R23, R26, R20, !PT ;  /* 0x0000001a17177276 */ /* 0x000fc40007810014 */
[-C--:B------:R-:W-:Y:S02]  /*8540*/  ISETP.GE.AND P2, PT, R25, R105.reuse, PT ;  /* 0x000000691900720c */ /* 0x080fe40003f46270 */
[----:B------:R-:W-:Y:S02]  /*8550*/  ISETP.GE.AND P0, PT, R5, R104, PT ;  /* 0x000000680500720c */ /* 0x000fe40003f06270 */
[----:B------:R-:W-:Y:S02]  /*8560*/  FMNMX3.FTZ R23, R23, R70, R22, !PT ;  /* 0x0000004617177276 */ /* 0x000fe40007810016 */
[----:B------:R-:W-:Y:S02]  /*8570*/  FSEL R87, R14, -INF , !P2 ;  /* 0xff8000000e577808 */ /* 0x000fe40005000000 */
[----:B------:R-:W-:Y:S01]  /*8580*/  ISETP.GE.AND P2, PT, R17, R105, PT ;  /* 0x000000691100720c */ /* 0x000fe20003f46270 */
[----:B------:R-:W-:Y:S01]  /*8590*/  VIADD R17, R2, 0x58 ;  /* 0x0000005802117836 */ /* 0x000fe20000000000 */
[----:B------:R-:W-:-:S02]  /*85a0*/  FSEL R86, R72, -INF , !P0 ;  /* 0xff80000048567808 */ /* 0x000fc40004000000 */
[----:B------:R-:W-:Y:S02]  /*85b0*/  ISETP.GE.AND P0, PT, R21, R104, PT ;  /* 0x000000681500720c */ /* 0x000fe40003f06270 */
[----:B------:R-:W-:Y:S02]  /*85c0*/  FMNMX3.FTZ R23, R23, R98, R110, !PT ;  /* 0x0000006217177276 */ /* 0x000fe4000781006e */
[----:B------:R-:W-:Y:S01]  /*85d0*/  FSEL R123, R11, -INF , !P2 ;  /* 0xff8000000b7b7808 */ /* 0x000fe20005000000 */
[----:B------:R-:W-:Y:S01]  /*85e0*/  VIADD R11, R2, 0x60 ;  /* 0x00000060020b7836 */ /* 0x000fe20000000000 */
[----:B------:R-:W-:Y:S02]  /*85f0*/  FSEL R56, R56, -INF , !P0 ;  /* 0xff80000038387808 */ /* 0x000fe40004000000 */
[----:B------:R-:W-:Y:S02]  /*8600*/  FMNMX3.FTZ R23, R23, R112, R114, !PT ;  /* 0x0000007017177276 */ /* 0x000fe40007810072 */
[----:B------:R-:W-:-:S02]  /*8610*/  ISETP.GE.AND P0, PT, R17, R104, PT ;  /* 0x000000681100720c */ /* 0x000fc40003f06270 */
[-C--:B------:R-:W-:Y:S01]  /*8620*/  ISETP.GE.AND P5, PT, R5, R105.reuse, PT ;  /* 0x000000690500720c */ /* 0x080fe20003fa6270 */
[C---:B------:R-:W-:Y:S01]  /*8630*/  VIADD R5, R2.reuse, 0x49 ;  /* 0x0000004902057836 */ /* 0x040fe20000000000 */
[----:B------:R-:W-:Y:S02]  /*8640*/  FMNMX3.FTZ R23, R23, R116, R90, !PT ;  /* 0x0000007417177276 */ /* 0x000fe4000781005a */
[----:B------:R-:W-:Y:S01]  /*8650*/  ISETP.GE.AND P6, PT, R9, R105, PT ;  /* 0x000000690900720c */ /* 0x000fe20003fc6270 */
[----:B------:R-:W-:Y:S01]  /*8660*/  VIADD R9, R2, 0x68 ;  /* 0x0000006802097836 */ /* 0x000fe20000000000 */
[----:B------:R-:W-:Y:S02]  /*8670*/  FSEL R48, R48, -INF , !P0 ;  /* 0xff80000030307808 */ /* 0x000fe40004000000 */
[----:B------:R-:W-:Y:S02]  /*8680*/  ISETP.GE.AND P0, PT, R11, R104, PT ;  /* 0x000000680b00720c */ /* 0x000fe40003f06270 */
[----:B------:R-:W-:-:S02]  /*8690*/  FSEL R28, R77, -INF , !P1 ;  /* 0xff8000004d1c7808 */ /* 0x000fc40004800000 */
[----:B------:R-:W-:Y:S02]  /*86a0*/  FSEL R18, R76, -INF , !P3 ;  /* 0xff8000004c127808 */ /* 0x000fe40005800000 */
[----:B------:R-:W-:Y:S02]  /*86b0*/  ISETP.GE.AND P1, PT, R5, R104, PT ;  /* 0x000000680500720c */ /* 0x000fe40003f26270 */
[----:B------:R-:W-:Y:S02]  /*86c0*/  FMNMX3.FTZ R23, R23, R92, R94, !PT ;  /* 0x0000005c17177276 */ /* 0x000fe4000781005e */
[----:B------:R-:W-:Y:S02]  /*86d0*/  FSEL R44, R44, -INF , !P0 ;  /* 0xff8000002c2c7808 */ /* 0x000fe40004000000 */
[----:B------:R-:W-:Y:S02]  /*86e0*/  ISETP.GE.AND P0, PT, R9, R104, PT ;  /* 0x000000680900720c */ /* 0x000fe40003f06270 */
[----:B------:R-:W-:-:S02]  /*86f0*/  FSEL R88, R73, -INF , !P1 ;  /* 0xff80000049587808 */ /* 0x000fc40004800000 */
[----:B------:R-:W-:Y:S02]  /*8700*/  FMNMX3.FTZ R23, R23, R96, R18, !PT ;  /* 0x0000006017177276 */ /* 0x000fe40007810012 */
[----:B------:R-:W-:Y:S02]  /*8710*/  ISETP.GE.AND P1, PT, R19, R104, PT ;  /* 0x000000681300720c */ /* 0x000fe40003f26270 */
[----:B------:R-:W-:Y:S02]  /*8720*/  FSEL R40, R40, -INF , !P0 ;  /* 0xff80000028287808 */ /* 0x000fe40004000000 */
[----:B------:R-:W-:Y:S02]  /*8730*/  FMNMX3.FTZ R23, R23, R28, R86, !PT ;  /* 0x0000001c17177276 */ /* 0x000fe40007810056 */
[----:B------:R-:W-:Y:S02]  /*8740*/  ISETP.GE.AND P0, PT, R6, R104, PT ;  /* 0x000000680600720c */ /* 0x000fe40003f06270 */
[----:B------:R-:W-:-:S02]  /*8750*/  FSEL R12, R57, -INF , !P1 ;  /* 0xff800000390c7808 */ /* 0x000fc40004800000 */
[----:B------:R-:W-:Y:S02]  /*8760*/  ISETP.GE.AND P1, PT, R15, R104, PT ;  /* 0x000000680f00720c */ /* 0x000fe40003f26270 */
[----:B------:R-:W-:Y:S02]  /*8770*/  FMNMX3.FTZ R23, R23, R88, R56, !PT ;  /* 0x0000005817177276 */ /* 0x000fe40007810038 */
[----:B------:R-:W-:Y:S02]  /*8780*/  FSEL R37, R37, -INF , !P0 ;  /* 0xff80000025257808 */ /* 0x000fe40004000000 */
[-C--:B------:R-:W-:Y:S02]  /*8790*/  ISETP.GE.AND P0, PT, R2, R105.reuse, PT ;  /* 0x000000690200720c */ /* 0x080fe40003f06270 */
[----:B------:R-:W-:Y:S01]  /*87a0*/  ISETP.GE.AND P2, PT, R8, R105, PT ;  /* 0x000000690800720c */ /* 0x000fe20003f46270 */
[----:B------:R-:W-:Y:S01]  /*87b0*/  VIADD R8, R2, 0x69 ;  /* 0x0000006902087836 */ /* 0x000fe20000000000 */
[----:B------:R-:W-:-:S02]  /*87c0*/  FSEL R14, R49, -INF , !P1 ;  /* 0xff800000310e7808 */ /* 0x000fc40004800000 */
[----:B------:R-:W-:Y:S02]  /*87d0*/  ISETP.GE.AND P1, PT, R10, R104, PT ;  /* 0x000000680a00720c */ /* 0x000fe40003f26270 */
[----:B------:R-:W-:Y:S02]  /*87e0*/  ISETP.GE.AND P3, PT, R5, R105, PT ;  /* 0x000000690500720c */ /* 0x000fe40003f66270 */
[----:B------:R-:W-:Y:S01]  /*87f0*/  FMNMX3.FTZ R25, R23, R12, R48, !PT ;  /* 0x0000000c17197276 */ /* 0x000fe20007810030 */
[----:B------:R-:W-:Y:S01]  /*8800*/  VIADD R23, R2, 0x78 ;  /* 0x0000007802177836 */ /* 0x000fe20000000000 */
[----:B------:R-:W-:Y:S01]  /*8810*/  FSEL R5, R30, -INF , !P0 ;  /* 0xff8000001e057808 */ /* 0x000fe20004000000 */
[----:B------:R-:W-:Y:S01]  /*8820*/  VIADD R2, R2, 0x79 ;  /* 0x0000007902027836 */ /* 0x000fe20000000000 */
[----:B------:R-:W-:Y:S02]  /*8830*/  FSEL R97, R82, -INF , !P2 ;  /* 0xff80000052617808 */ /* 0x000fe40005000000 */
[----:B------:R-:W-:-:S02]  /*8840*/  FSEL R45, R45, -INF , !P1 ;  /* 0xff8000002d2d7808 */ /* 0x000fc40004800000 */
[-C--:B------:R-:W-:Y:S02]  /*8850*/  ISETP.GE.AND P2, PT, R8, R104.reuse, PT ;  /* 0x000000680800720c */ /* 0x080fe40003f46270 */
[----:B------:R-:W-:Y:S02]  /*8860*/  ISETP.GE.AND P1, PT, R7, R104, PT ;  /* 0x000000680700720c */ /* 0x000fe40003f26270 */
[----:B------:R-:W-:Y:S02]  /*8870*/  FMNMX3.FTZ R16, R25, R14, R44, !PT ;  /* 0x0000000e19107276 */ /* 0x000fe4000781002c */
[----:B------:R-:W-:Y:S02]  /*8880*/  FMNMX3.FTZ R30, R5, R31, R89, !PT ;  /* 0x0000001f051e7276 */ /* 0x000fe40007810059 */
[----:B------:R-:W-:Y:S02]  /*8890*/  ISETP.GE.AND P0, PT, R23, R104, PT ;  /* 0x000000681700720c */ /* 0x000fe40003f06270 */
[----:B------:R-:W-:-:S02]  /*88a0*/  FSEL R41, R41, -INF , !P2 ;  /* 0xff80000029297808 */ /* 0x000fc40005000000 */
[----:B------:R-:W-:Y:S02]  /*88b0*/  FSEL R36, R36, -INF , !P1 ;  /* 0xff80000024247808 */ /* 0x000fe40004800000 */
[----:B------:R-:W-:Y:S02]  /*88c0*/  FMNMX3.FTZ R16, R16, R45, R40, !PT ;  /* 0x0000002d10107276 */ /* 0x000fe40007810028 */
[----:B------:R-:W-:Y:S02]  /*88d0*/  FMNMX3.FTZ R30, R30, R125, R127, !PT ;  /* 0x0000007d1e1e7276 */ /* 0x000fe4000781007f */
[----:B------:R-:W-:Y:S02]  /*88e0*/  FSEL R32, R32, -INF , !P0 ;  /* 0xff80000020207808 */ /* 0x000fe40004000000 */
[----:B------:R-:W-:Y:S02]  /*88f0*/  ISETP.GE.AND P0, PT, R2, R104, PT ;  /* 0x000000680200720c */ /* 0x000fe40003f06270 */
[----:B------:R-:W-:-:S02]  /*8900*/  FMNMX3.FTZ R25, R16, R41, R36, !PT ;  /* 0x0000002910197276 */ /* 0x000fc40007810024 */
[----:B------:R-:W-:Y:S02]  /*8910*/  FMNMX3.FTZ R30, R30, R129, R69, !PT ;  /* 0x000000811e1e7276 */ /* 0x000fe40007810045 */
[----:B------:R-:W-:Y:S02]  /*8920*/  FSEL R16, R33, -INF , !P0 ;  /* 0xff80000021107808 */ /* 0x000fe40004000000 */
[----:B------:R-:W-:Y:S02]  /*8930*/  FMNMX3.FTZ R25, R25, R37, R32, !PT ;  /* 0x0000002519197276 */ /* 0x000fe40007810020 */
[----:B------:R-:W-:Y:S02]  /*8940*/  FMNMX3.FTZ R30, R30, R119, R87, !PT ;  /* 0x000000771e1e7276 */ /* 0x000fe40007810057 */
[----:B------:R-:W-:Y:S02]  /*8950*/  ISETP.GE.AND P2, PT, R21, R105, PT ;  /* 0x000000691500720c */ /* 0x000fe40003f46270 */
[----:B------:R-:W-:-:S02]  /*8960*/  FMNMX.FTZ R21, R16, R25, !PT ;  /* 0x0000001910157209 */ /* 0x000fc40007810000 */
[----:B------:R-:W-:Y:S02]  /*8970*/  FMNMX3.FTZ R72, R30, R115, R117, !PT ;  /* 0x000000731e487276 */ /* 0x000fe40007810075 */
[----:B------:R-:W-:Y:S01]  /*8980*/  ISETP.NE.AND P0, PT, R13, RZ, PT ;  /* 0x000000ff0d00720c */ /* 0x000fe20003f05270 */
[----:B------:R-:W1:Y:S01]  /*8990*/  SHFL.BFLY PT, R30, R21, 0x2, 0x1f ;  /* 0x0c401f00151e7f89 */ /* 0x000e6200000e0000 */
[----:B------:R-:W-:Y:S02]  /*89a0*/  FMNMX3.FTZ R72, R72, R123, R93, !PT ;  /* 0x0000007b48487276 */ /* 0x000fe4000781005d */
[----:B------:R-:W-:Y:S02]  /*89b0*/  FSEL R121, R83, -INF , !P6 ;  /* 0xff80000053797808 */ /* 0x000fe40007000000 */
[----:B------:R-:W-:Y:S02]  /*89c0*/  FSEL R57, R78, -INF , !P0 ;  /* 0xff8000004e397808 */ /* 0x000fe40004000000 */
[----:B------:R-:W-:-:S02]  /*89d0*/  FMNMX3.FTZ R72, R72, R95, R97, !PT ;  /* 0x0000005f48487276 */ /* 0x000fc40007810061 */
[----:B------:R-:W-:Y:S02]  /*89e0*/  FSEL R91, R74, -INF , !P5 ;  /* 0xff8000004a5b7808 */ /* 0x000fe40006800000 */
[----:B------:R-:W-:Y:S02]  /*89f0*/  FSEL R85, R79, -INF , !P4 ;  /* 0xff8000004f557808 */ /* 0x000fe40006000000 */
[----:B------:R-:W-:Y:S02]  /*8a00*/  ISETP.GE.AND P5, PT, R11, R105, PT ;  /* 0x000000690b00720c */ /* 0x000fe40003fa6270 */
[----:B------:R-:W-:Y:S02]  /*8a10*/  FMNMX3.FTZ R72, R72, R121, R57, !PT ;  /* 0x0000007948487276 */ /* 0x000fe40007810039 */
[----:B------:R-:W-:Y:S02]  /*8a20*/  ISETP.GE.AND P1, PT, R19, R105, PT ;  /* 0x000000691300720c */ /* 0x000fe40003f26270 */
[----:B------:R-:W-:-:S02]  /*8a30*/  FSEL R49, R75, -INF , !P3 ;  /* 0xff8000004b317808 */ /* 0x000fc40005800000 */
[-C--:B------:R-:W-:Y:S02]  /*8a40*/  ISETP.GE.AND P0, PT, R17, R105.reuse, PT ;  /* 0x000000691100720c */ /* 0x080fe40003f06270 */
[----:B------:R-:W-:Y:S02]  /*8a50*/  P2R R11, PR, RZ, 0x20 ;  /* 0x00000020ff0b7803 */ /* 0x000fe40000000000 */
[----:B------:R-:W-:Y:S02]  /*8a60*/  ISETP.GE.AND P3, PT, R10, R105, PT ;  /* 0x000000690a00720c */ /* 0x000fe40003f66270 */
[----:B------:R-:W-:Y:S02]  /*8a70*/  FSEL R13, R58, -INF , !P2 ;  /* 0xff8000003a0d7808 */ /* 0x000fe40005000000 */
[----:B------:R-:W-:Y:S02]  /*8a80*/  FMNMX3.FTZ R72, R72, R85, R91, !PT ;  /* 0x0000005548487276 */ /* 0x000fe4000781005b */
[----:B------:R-:W-:-:S02]  /*8a90*/  ISETP.GE.AND P4, PT, R15, R105, PT ;  /* 0x000000690f00720c */ /* 0x000fc40003f86270 */
[----:B------:R-:W-:Y:S02]  /*8aa0*/  FSEL R59, R59, -INF , !P1 ;  /* 0xff8000003b3b7808 */ /* 0x000fe40004800000 */
[----:B------:R-:W-:Y:S02]  /*8ab0*/  P2R R10, PR, RZ, 0x8 ;  /* 0x00000008ff0a7803 */ /* 0x000fe40000000000 */
[----:B------:R-:W-:Y:S02]  /*8ac0*/  ISETP.NE.AND P1, PT, R11, RZ, PT ;  /* 0x000000ff0b00720c */ /* 0x000fe40003f25270 */
[----:B------:R-:W-:Y:S02]  /*8ad0*/  FSEL R15, R50, -INF , !P0 ;  /* 0xff800000320f7808 */ /* 0x000fe40004000000 */
[----:B------:R-:W-:Y:S02]  /*8ae0*/  FMNMX3.FTZ R72, R72, R49, R13, !PT ;  /* 0x0000003148487276 */ /* 0x000fe4000781000d */
[----:B------:R-:W-:-:S02]  /*8af0*/  ISETP.GE.AND P2, PT, R6, R105, PT ;  /* 0x000000690600720c */ /* 0x000fc40003f46270 */
[----:B------:R-:W-:Y:S02]  /*8b00*/  ISETP.GE.AND P6, PT, R9, R105, PT ;  /* 0x000000690900720c */ /* 0x000fe40003fc6270 */
[----:B------:R-:W-:Y:S02]  /*8b10*/  ISETP.NE.AND P0, PT, R10, RZ, PT ;  /* 0x000000ff0a00720c */ /* 0x000fe40003f05270 */
[----:B------:R-:W-:Y:S02]  /*8b20*/  FSEL R51, R51, -INF , !P4 ;  /* 0xff80000033337808 */ /* 0x000fe40006000000 */
[----:B------:R-:W-:Y:S02]  /*8b30*/  FSEL R27, R46, -INF , !P1 ;  /* 0xff8000002e1b7808 */ /* 0x000fe40004800000 */
[----:B------:R-:W-:Y:S02]  /*8b40*/  FMNMX3.FTZ R6, R72, R59, R15, !PT ;  /* 0x0000003b48067276 */ /* 0x000fe4000781000f */
[-C--:B------:R-:W-:Y:S01]  /*8b50*/  ISETP.GE.AND P5, PT, R8, R105.reuse, PT ;  /* 0x000000690800720c */ /* 0x080fe20003fa6270 */
[----:B------:R-:W-:Y:S01]  /*8b60*/  LDSM.16.MT88.4 R72, [R134+0x3000] ;  /* 0x003000008648783b */ /* 0x000fe20000004200 */
[----:B------:R-:W-:-:S02]  /*8b70*/  ISETP.GE.AND P3, PT, R7, R105, PT ;  /* 0x000000690700720c */ /* 0x000fc40003f66270 */
[----:B------:R-:W-:Y:S02]  /*8b80*/  FSEL R47, R47, -INF , !P0 ;  /* 0xff8000002f2f7808 */ /* 0x000fe40004000000 */
[----:B-1----:R-:W-:Y:S02]  /*8b90*/  FMNMX.FTZ R30, R21, R30, !PT ;  /* 0x0000001e151e7209 */ /* 0x002fe40007810000 */
[----:B------:R-:W-:Y:S02]  /*8ba0*/  FSEL R17, R42, -INF , !P6 ;  /* 0xff8000002a117808 */ /* 0x000fe40007000000 */
[----:B------:R-:W-:Y:S01]  /*8bb0*/  FMNMX3.FTZ R6, R6, R51, R27, !PT ;  /* 0x0000003306067276 */ /* 0x000fe2000781001b */
[----:B------:R-:W1:Y:S01]  /*8bc0*/  SHFL.BFLY PT, R7, R30, 0x1, 0x1f ;  /* 0x0c201f001e077f89 */ /* 0x000e6200000e0000 */
[-C--:B------:R-:W-:Y:S02]  /*8bd0*/  ISETP.GE.AND P0, PT, R2, R105.reuse, PT ;  /* 0x000000690200720c */ /* 0x080fe40003f06270 */
[----:B------:R-:W-:-:S02]  /*8be0*/  ISETP.GE.AND P1, PT, R23, R105, PT ;  /* 0x000000691700720c */ /* 0x000fc40003f26270 */
[----:B------:R-:W-:Y:S02]  /*8bf0*/  FSEL R43, R43, -INF , !P5 ;  /* 0xff8000002b2b7808 */ /* 0x000fe40006800000 */
[----:B------:R-:W-:Y:S02]  /*8c00*/  FSEL R25, R38, -INF , !P3 ;  /* 0xff80000026197808 */ /* 0x000fe40005800000 */
[----:B------:R-:W-:Y:S02]  /*8c10*/  FMNMX3.FTZ R2, R6, R47, R17, !PT ;  /* 0x0000002f06027276 */ /* 0x000fe40007810011 */
[----:B------:R-:W-:Y:S02]  /*8c20*/  FSEL R39, R39, -INF , !P2 ;  /* 0xff80000027277808 */ /* 0x000fe40005000000 */
[----:B------:R-:W-:Y:S02]  /*8c30*/  FSEL R23, R34, -INF , !P1 ;  /* 0xff80000022177808 */ /* 0x000fe40004800000 */
[----:B------:R-:W-:-:S02]  /*8c40*/  FMNMX3.FTZ R2, R2, R43, R25, !PT ;  /* 0x0000002b02027276 */ /* 0x000fc40007810019 */
[----:B------:R-:W-:Y:S02]  /*8c50*/  FSEL R21, R35, -INF , !P0 ;  /* 0xff80000023157808 */ /* 0x000fe40004000000 */
[----:B------:R-:W-:Y:S02]  /*8c60*/  FMNMX3.FTZ R2, R2, R39, R23, !PT ;  /* 0x0000002702027276 */ /* 0x000fe40007810017 */
[----:B------:R-:W-:Y:S02]  /*8c70*/  LOP3.LUT P4, RZ, R133, 0x4, RZ, 0xc0, !PT ;  /* 0x0000000485ff7812 */ /* 0x000fe4000788c0ff */
[----:B------:R-:W-:Y:S02]  /*8c80*/  FMNMX.FTZ R9, R21, R2, !PT ;  /* 0x0000000215097209 */ /* 0x000fe40007810000 */
[----:B-1----:R-:W-:Y:S02]  /*8c90*/  FMNMX.FTZ R2, R30, R7, !PT ;  /* 0x000000071e027209 */ /* 0x002fe40007810000 */
[----:B------:R-:W-:Y:S01]  /*8ca0*/  SEL R109, R109, 0xffffffe0, !P4 ;  /* 0xffffffe06d6d7807 */ /* 0x000fe20006000000 */
[----:B------:R-:W1:Y:S01]  /*8cb0*/  SHFL.BFLY PT, R6, R9, 0x2, 0x1f ;  /* 0x0c401f0009067f89 */ /* 0x000e6200000e0000 */
[C---:B------:R-:W-:Y:S01]  /*8cc0*/  FSETP.NEU.FTZ.AND P0, PT, R2.reuse, -INF , PT ;  /* 0xff8000000200780b */ /* 0x040fe20003f1d000 */
[----:B--2---:R-:W-:-:S05]  /*8cd0*/  FMUL.FTZ R19, R2, UR4 ;  /* 0x0000000402137c20 */ /* 0x004fca0008410000 */
        /* <DEDUP_REMOVED lines=10> */
[----:B------:R-:W-:Y:S02]  /*8d80*/  IMAD.IADD R22, R109, 0x1, R134 ;  /* 0x000000016d167824 */ /* 0x000fe400078e0286 */
[--C-:B------:R-:W-:Y:S01]  /*8d90*/  FFMA.FTZ R50, R112, UR4, -R19.reuse ;  /* 0x0000000470327c23 */ /* 0x100fe20008010813 */
[--C-:B------:R-:W-:Y:S01]  /*8da0*/  FFMA.FTZ R42, R116, UR4, -R19.reuse ;  /* 0x00000004742a7c23 */ /* 0x100fe20008010813 */
[----:B-1----:R-:W-:Y:S01]  /*8db0*/  FMNMX.FTZ R4, R9, R6, !PT ;  /* 0x0000000609047209 */ /* 0x002fe20007810000 */
[--C-:B------:R-:W-:Y:S01]  /*8dc0*/  FFMA.FTZ R109, R94, UR4, -R19.reuse ;  /* 0x000000045e6d7c23 */ /* 0x100fe20008010813 */
[----:B------:R-:W1:Y:S01]  /*8dd0*/  MUFU.EX2 R100, R100 ;  /* 0x0000006400647308 */ /* 0x000e620000000800 */
[----:B------:R-:W-:Y:S01]  /*8de0*/  LDSM.16.MT88.4 R8, [R134+0x3400] ;  /* 0x003400008608783b */ /* 0x000fe20000004200 */
[----:B------:R-:W-:-:S03]  /*8df0*/  FFMA.FTZ R153, R16, UR4, -R19 ;  /* 0x0000000410997c23 */ /* 0x000fc60008010813 */
[----:B------:R-:W2:Y:S03]  /*8e00*/  SHFL.BFLY PT, R7, R4, 0x1, 0x1f ;  /* 0x0c201f0004077f89 */ /* 0x000ea600000e0000 */
[----:B------:R-:W-:Y:S08]  /*8e10*/  MUFU.EX2 R103, R103 ;  /* 0x0000006700677308 */ /* 0x000ff00000000800 */
[----:B------:R-:W3:Y:S08]  /*8e20*/  MUFU.EX2 R58, R58 ;  /* 0x0000003a003a7308 */ /* 0x000ef00000000800 */
[----:B------:R-:W-:Y:S01]  /*8e30*/  MUFU.EX2 R99, R99 ;  /* 0x0000006300637308 */ /* 0x000fe20000000800 */
[----:B--2---:R-:W-:-:S02]  /*8e40*/  FMNMX.FTZ R0, R4, R7, !PT ;  /* 0x0000000704007209 */ /* 0x004fc40007810000 */
[----:B-1----:R-:W-:-:S05]  /*8e50*/  F2FP.BF16.F32.PACK_AB R4, R100, R111 ;  /* 0x0000006f6404723e */ /* 0x002fca00000010ff */
[----:B------:R-:W1:Y:S01]  /*8e60*/  MUFU.EX2 R26, R26 ;  /* 0x0000001a001a7308 */ /* 0x000e620000000800 */
[C---:B------:R-:W-:Y:S01]  /*8e70*/  FSETP.NEU.FTZ.AND P0, PT, R0.reuse, -INF , PT ;  /* 0xff8000000000780b */ /* 0x040fe20003f1d000 */
[----:B------:R-:W-:Y:S01]  /*8e80*/  FMUL.FTZ R20, R0, UR4 ;  /* 0x0000000400147c20 */ /* 0x000fe20008410000 */
[----:B---3--:R-:W-:Y:S01]  /*8e90*/  F2FP.BF16.F32.PACK_AB R6, R58, R103 ;  /* 0x000000673a06723e */ /* 0x008fe200000010ff */
[----:B------:R-:W-:-:S03]  /*8ea0*/  FADD.FTZ R100, R111, R100 ;  /* 0x000000646f647221 */ /* 0x000fc60000010000 */
[----:B------:R-:W-:Y:S01]  /*8eb0*/  FSEL R20, R20, RZ, P0 ;  /* 0x000000ff14147208 */ /* 0x000fe20000000000 */
[----:B------:R-:W-:Y:S01]  /*8ec0*/  MUFU.EX2 R29, R29 ;  /* 0x0000001d001d7308 */ /* 0x000fe20000000800 */
[----:B------:R-:W-:Y:S01]  /*8ed0*/  FADD.FTZ R103, R103, R100 ;  /* 0x0000006467677221 */ /* 0x000fe20000010000 */
[----:B------:R-:W-:Y:S02]  /*8ee0*/  ISETP.GT.AND P0, PT, R84, R137, PT ;  /* 0x000000895400720c */ /* 0x000fe40003f04270 */
        /* <DEDUP_REMOVED lines=31> */
[----:B-1----:R-:W-:Y:S01]  /*90e0*/  F2FP.BF16.F32.PACK_AB R5, R102, R113 ;  /* 0x000000716605723e */ /* 0x002fe200000010ff */
[--C-:B------:R-:W-:Y:S01]  /*90f0*/  FFMA.FTZ R85, R85, UR4, -R20.reuse ;  /* 0x0000000455557c23 */ /* 0x100fe20008010814 */
[--C-:B------:R-:W-:Y:S01]  /*9100*/  FFMA.FTZ R57, R91, UR4, -R20.reuse ;  /* 0x000000045b397c23 */ /* 0x100fe20008010814 */
[----:B------:R-:W-:Y:S01]  /*9110*/  FFMA.FTZ R86, R49, UR4, -R20 ;  /* 0x0000000431567c23 */ /* 0x000fe20008010814 */
[----:B------:R-:W-:Y:S01]  /*9120*/  FADD.FTZ R102, R113, R102 ;  /* 0x0000006671667221 */ /* 0x000fe20000010000 */
[----:B------:R-:W-:Y:S01]  /*9130*/  FADD.FTZ R58, R58, R103 ;  /* 0x000000673a3a7221 */ /* 0x000fe20000010000 */
[--C-:B------:R-:W-:Y:S01]  /*9140*/  FFMA.FTZ R91, R48, UR4, -R19.reuse ;  /* 0x00000004305b7c23 */ /* 0x100fe20008010813 */
[----:B------:R-:W1:Y:S01]  /*9150*/  MUFU.EX2 R24, R24 ;  /* 0x0000001800187308 */ /* 0x000e620000000800 */
[--C-:B------:R-:W-:Y:S01]  /*9160*/  FFMA.FTZ R49, R12, UR4, -R19.reuse ;  /* 0x000000040c317c23 */ /* 0x100fe20008010813 */
[----:B------:R-:W-:Y:S01]  /*9170*/  FADD.FTZ R99, R99, R58 ;  /* 0x0000003a63637221 */ /* 0x000fe20000010000 */
[--C-:B------:R-:W-:Y:S01]  /*9180*/  FFMA.FTZ R58, R56, UR4, -R19.reuse ;  /* 0x00000004383a7c23 */ /* 0x100fe20008010813 */
[----:B------:R-:W-:Y:S01]  /*9190*/  FFMA.FTZ R48, R14, UR4, -R19 ;  /* 0x000000040e307c23 */ /* 0x000fe20008010813 */
[--C-:B------:R-:W-:Y:S01]  /*91a0*/  FFMA.FTZ R59, R59, UR4, -R20.reuse ;  /* 0x000000043b3b7c23 */ /* 0x100fe20008010814 */
[--C-:B------:R-:W-:Y:S01]  /*91b0*/  FFMA.FTZ R56, R15, UR4, -R20.reuse ;  /* 0x000000040f387c23 */ /* 0x100fe20008010814 */
[----:B------:R-:W-:Y:S01]  /*91c0*/  FFMA.FTZ R51, R51, UR4, -R20 ;  /* 0x0000000433337c23 */ /* 0x000fe20008010814 */
[----:B------:R-:W-:Y:S01]  /*91d0*/  MUFU.EX2 R34, R34 ;  /* 0x0000002200227308 */ /* 0x000fe20000000800 */
[----:B--2---:R-:W-:Y:S01]  /*91e0*/  F2FP.BF16.F32.PACK_AB R7, R98, R101 ;  /* 0x000000656207723e */ /* 0x004fe200000010ff */
[----:B------:R-:W-:Y:S01]  /*91f0*/  FADD.FTZ R101, R101, R102 ;  /* 0x0000006665657221 */ /* 0x000fe20000010000 */
[----:B------:R-:W-:Y:S01]  /*9200*/  FADD.FTZ R26, R26, R99 ;  /* 0x000000631a1a7221 */ /* 0x000fe20000010000 */
[--C-:B------:R-:W-:Y:S01]  /*9210*/  FFMA.FTZ R27, R27, UR4, -R20.reuse ;  /* 0x000000041b1b7c23 */ /* 0x100fe20008010814 */
[--C-:B------:R-:W-:Y:S01]  /*9220*/  FFMA.FTZ R25, R25, UR4, -R20.reuse ;  /* 0x0000000419197c23 */ /* 0x100fe20008010814 */
[----:B------:R-:W-:Y:S01]  /*9230*/  FADD.FTZ R101, R98, R101 ;  /* 0x0000006562657221 */ /* 0x000fe20000010000 */
[----:B------:R-:W-:Y:S01]  /*9240*/  FFMA.FTZ R98, R13, UR4, -R20 ;  /* 0x000000040d627c23 */ /* 0x000fe20008010814 */
[----:B------:R-:W2:Y:S01]  /*9250*/  MUFU.EX2 R33, R33 ;  /* 0x0000002100217308 */ /* 0x000ea20000000800 */
[C---:B------:R-:W-:Y:S01]  /*9260*/  HMMA.16816.F32.BF16 R68, R4.reuse, R72, RZ ;  /* 0x000000480444723c */ /* 0x040fe200000418ff */
[----:B-1----:R-:W-:Y:S01]  /*9270*/  F2FP.BF16.F32.PACK_AB R82, R24, R29 ;  /* 0x0000001d1852723e */ /* 0x002fe200000010ff */
[----:B------:R-:W-:Y:S01]  /*9280*/  LDSM.16.MT88.4 R12, [R22+0x4400] ;  /* 0x00440000160c783b */ /* 0x000fe20000004200 */
[----:B------:R-:W-:Y:S01]  /*9290*/  FADD.FTZ R29, R29, R26 ;  /* 0x0000001a1d1d7221 */ /* 0x000fe20000010000 */
[----:B------:R-:W-:Y:S01]  /*92a0*/  FFMA.FTZ R26, R32, UR4, -R19 ;  /* 0x00000004201a7c23 */ /* 0x000fe20008010813 */
[--C-:B------:R-:W-:Y:S01]  /*92b0*/  FFMA.FTZ R32, R17, UR4, -R20.reuse ;  /* 0x0000000411207c23 */ /* 0x100fe20008010814 */
[--C-:B------:R-:W-:Y:S01]  /*92c0*/  FFMA.FTZ R23, R23, UR4, -R20.reuse ;  /* 0x0000000417177c23 */ /* 0x100fe20008010814 */
[----:B------:R-:W-:Y:S01]  /*92d0*/  MUFU.EX2 R31, R31 ;  /* 0x0000001f001f7308 */ /* 0x000fe20000000800 */
[----:B------:R-:W-:Y:S01]  /*92e0*/  HMMA.16816.F32.BF16 R72, R4, R74, RZ ;  /* 0x0000004a0448723c */ /* 0x000fe200000418ff */
[----:B------:R-:W-:Y:S01]  /*92f0*/  FADD.FTZ R24, R24, R29 ;  /* 0x0000001d18187221 */ /* 0x000fe20000010000 */
[----:B------:R-:W-:Y:S01]  /*9300*/  FFMA.FTZ R29, R44, UR4, -R19 ;  /* 0x000000042c1d7c23 */ /* 0x000fe20008010813 */
[----:B------:R-:W-:-:S04]  /*9310*/  FFMA.FTZ R152, R21, UR4, -R20 ;  /* 0x0000000415987c23 */ /* 0x000fc80008010814 */
[----:B------:R-:W1:Y:S01]  /*9320*/  MUFU.EX2 R30, R30 ;  /* 0x0000001e001e7308 */ /* 0x000e620000000800 */
[----:B--2---:R-:W-:Y:S01]  /*9330*/  F2FP.BF16.F32.PACK_AB R81, R33, R34 ;  /* 0x000000222151723e */ /* 0x004fe200000010ff */
[----:B------:R-:W-:-:S04]  /*9340*/  FADD.FTZ R34, R34, R101 ;  /* 0x0000006522227221 */ /* 0x000fc80000010000 */
[----:B------:R-:W-:Y:S01]  /*9350*/  FADD.FTZ R34, R33, R34 ;  /* 0x0000002221227221 */ /* 0x000fe20000010000 */
[--C-:B------:R-:W-:Y:S01]  /*9360*/  FFMA.FTZ R33, R40, UR4, -R19.reuse ;  /* 0x0000000428217c23 */ /* 0x100fe20008010813 */
[----:B------:R-:W-:Y:S08]  /*9370*/  MUFU.EX2 R119, R119 ;  /* 0x0000007700777308 */ /* 0x000ff00000000800 */
[----:B------:R-:W2:Y:S01]  /*9380*/  MUFU.EX2 R50, R50 ;  /* 0x0000003200327308 */ /* 0x000ea20000000800 */
[----:B-1----:R-:W-:Y:S01]  /*9390*/  F2FP.BF16.F32.PACK_AB R83, R30, R31 ;  /* 0x0000001f1e53723e */ /* 0x002fe200000010ff */
[----:B------:R-:W-:Y:S01]  /*93a0*/  FADD.FTZ R31, R31, R34 ;  /* 0x000000221f1f7221 */ /* 0x000fe20000010000 */
[----:B------:R-:W-:-:S03]  /*93b0*/  FFMA.FTZ R34, R45, UR4, -R19 ;  /* 0x000000042d227c23 */ /* 0x000fc60008010813 */
[----:B------:R-:W-:Y:S01]  /*93c0*/  FADD.FTZ R18, R30, R31 ;  /* 0x0000001f1e127221 */ /* 0x000fe20000010000 */
[--C-:B------:R-:W-:Y:S01]  /*93d0*/  FFMA.FTZ R31, R36, UR4, -R19.reuse ;  /* 0x00000004241f7c23 */ /* 0x100fe20008010813 */
[----:B------:R-:W-:Y:S01]  /*93e0*/  HMMA.16816.F32.BF16 R68, R80, R8, R68 ;  /* 0x000000085044723c */ /* 0x000fe20000041844 */
[----:B------:R-:W-:Y:S01]  /*93f0*/  MUFU.EX2 R89, R89 ;  /* 0x0000005900597308 */ /* 0x000fe20000000800 */
[----:B------:R-:W-:Y:S01]  /*9400*/  FFMA.FTZ R30, R41, UR4, -R19 ;  /* 0x00000004291e7c23 */ /* 0x000fe20008010813 */
[----:B------:R-:W-:-:S05]  /*9410*/  FFMA.FTZ R36, R47, UR4, -R20 ;  /* 0x000000042f247c23 */ /* 0x000fca0008010814 */
[----:B------:R-:W-:Y:S01]  /*9420*/  HMMA.16816.F32.BF16 R72, R80, R10, R72 ;  /* 0x0000000a5048723c */ /* 0x000fe20000041848 */
[----:B------:R-:W1:Y:S01]  /*9430*/  LDSM.16.MT88.4 R8, [R22+0x3000] ;  /* 0x003000001608783b */ /* 0x000e620000004200 */
[----:B------:R-:W3:Y:S08]  /*9440*/  MUFU.EX2 R42, R42 ;  /* 0x0000002a002a7308 */ /* 0x000ef00000000800 */
[----:B------:R-:W-:Y:S08]  /*9450*/  MUFU.EX2 R87, R87 ;  /* 0x0000005700577308 */ /* 0x000ff00000000800 */
[----:B------:R-:W4:Y:S08]  /*9460*/  MUFU.EX2 R46, R46 ;  /* 0x0000002e002e7308 */ /* 0x000f300000000800 */
[----:B------:R-:W-:Y:S08]  /*9470*/  MUFU.EX2 R38, R38 ;  /* 0x0000002600267308 */ /* 0x000ff00000000800 */
[----:B------:R-:W5:Y:S01]  /*9480*/  MUFU.EX2 R35, R35 ;  /* 0x0000002300237308 */ /* 0x000f620000000800 */
[C---:B-1----:R-:W-:Y:S07]  /*9490*/  HMMA.16816.F32.BF16 R76, R4.reuse, R8, RZ ;  /* 0x00000008044c723c */ /* 0x042fee00000418ff */
[----:B------:R-:W-:Y:S01]  /*94a0*/  MUFU.EX2 R117, R117 ;  /* 0x0000007500757308 */ /* 0x000fe20000000800 */
[----:B------:R-:W-:Y:S01]  /*94b0*/  HMMA.16816.F32.BF16 R4, R4, R10, RZ ;  /* 0x0000000a0404723c */ /* 0x000fe200000418ff */
        /* <DEDUP_REMOVED lines=10> */
[----:B--2---:R-:W-:-:S05]  /*9560*/  F2FP.BF16.F32.PACK_AB R4, R50, R119 ;  /* 0x000000773204723e */ /* 0x004fca00000010ff */
[----:B------:R-:W2:Y:S01]  /*9570*/  MUFU.EX2 R92, R92 ;  /* 0x0000005c005c7308 */ /* 0x000ea20000000800 */
[----:B---3--:R-:W-:Y:S01]  /*9580*/  F2FP.BF16.F32.PACK_AB R6, R42, R89 ;  /* 0x000000592a06723e */ /* 0x008fe200000010ff */
[----:B------:R-:W-:Y:S01]  /*9590*/  FADD.FTZ R119, R119, R24 ;  /* 0x0000001877777221 */ /* 0x000fe20000010000 */
[----:B----4-:R-:W-:Y:S01]  /*95a0*/  F2FP.BF16.F32.PACK_AB R5, R46, R87 ;  /* 0x000000572e05723e */ /* 0x010fe200000010ff */
[----:B------:R-:W-:Y:S01]  /*95b0*/  FFMA.FTZ R24, R37, UR4, -R19 ;  /* 0x0000000425187c23 */ /* 0x000fe20008010813 */
[----:B-----5:R-:W-:Y:S01]  /*95c0*/  F2FP.BF16.F32.PACK_AB R7, R35, R38 ;  /* 0x000000262307723e */ /* 0x020fe200000010ff */
[----:B------:R-:W-:Y:S01]  /*95d0*/  FFMA.FTZ R37, R43, UR4, -R20 ;  /* 0x000000042b257c23 */ /* 0x000fe20008010814 */
[----:B------:R-:W-:Y:S01]  /*95e0*/  FADD.FTZ R50, R50, R119 ;  /* 0x0000007732327221 */ /* 0x000fe20000010000 */
[----:B------:R-:W-:Y:S03]  /*95f0*/  MUFU.EX2 R97, R97 ;  /* 0x0000006100617308 */ /* 0x000fe60000000800 */
[----:B------:R-:W-:-:S04]  /*9600*/  FADD.FTZ R89, R89, R50 ;  /* 0x0000003259597221 */ /* 0x000fc80000010000 */
[----:B------:R-:W-:Y:S01]  /*9610*/  FADD.FTZ R42, R42, R89 ;  /* 0x000000592a2a7221 */ /* 0x000fe20000010000 */
[----:B------:R-:W3:Y:S08]  /*9620*/  MUFU.EX2 R96, R96 ;  /* 0x0000006000607308 */ /* 0x000ef00000000800 */
        /* <DEDUP_REMOVED lines=36> */
[----:B------:R-:W2:Y:S01]  /*9870*/  MUFU.EX2 R36, R36 ;  /* 0x0000002400247308 */ /* 0x000ea20000000800 */
[C---:B-1----:R-:W-:Y:S07]  /*9880*/  HMMA.16816.F32.BF16 R76, R4.reuse, R8, R76 ;  /* 0x00000008044c723c */ /* 0x042fee000004184c */
[----:B------:R-:W-:Y:S01]  /*9890*/  MUFU.EX2 R32, R32 ;  /* 0x0000002000207308 */ /* 0x000fe20000000800 */
[----:B------:R-:W-:Y:S01]  /*98a0*/  HMMA.16816.F32.BF16 R80, R4, R10, R80 ;  /* 0x0000000a0450723c */ /* 0x000fe20000041850 */
[----:B------:R-:W1:Y:S01]  /*98b0*/  LDSM.16.MT88.4 R8, [R134+0x4000] ;  /* 0x004000008608783b */ /* 0x000e620000004200 */
[----:B---3--:R-:W-:-:S05]  /*98c0*/  F2FP.BF16.F32.PACK_AB R4, R96, R97 ;  /* 0x000000616004723e */ /* 0x008fca00000010ff */
[----:B------:R-:W3:Y:S01]  /*98d0*/  MUFU.EX2 R37, R37 ;  /* 0x0000002500257308 */ /* 0x000ee20000000800 */
[----:B----4-:R-:W-:Y:S01]  /*98e0*/  F2FP.BF16.F32.PACK_AB R6, R95, R28 ;  /* 0x0000001c5f06723e */ /* 0x010fe200000010ff */
[----:B------:R-:W-:Y:S01]  /*98f0*/  FADD.FTZ R97, R97, R90 ;  /* 0x0000005a61617221 */ /* 0x000fe20000010000 */
[----:B-----5:R-:W-:Y:S02]  /*9900*/  F2FP.BF16.F32.PACK_AB R5, R85, R88 ;  /* 0x000000585505723e */ /* 0x020fe400000010ff */
[----:B------:R-:W-:Y:S01]  /*9910*/  F2FP.BF16.F32.PACK_AB R7, R86, R57 ;  /* 0x000000395607723e */ /* 0x000fe200000010ff */
[----:B------:R-:W-:Y:S02]  /*9920*/  FADD.FTZ R97, R96, R97 ;  /* 0x0000006160617221 */ /* 0x000fe40000010000 */
[----:B------:R-:W-:Y:S02]  /*9930*/  MUFU.EX2 R31, R31 ;  /* 0x0000001f001f7308 */ /* 0x000fe40000000800 */
[----:B------:R-:W-:-:S04]  /*9940*/  FADD.FTZ R28, R28, R97 ;  /* 0x000000611c1c7221 */ /* 0x000fc80000010000 */
[----:B------:R-:W-:Y:S02]  /*9950*/  FADD.FTZ R95, R95, R28 ;  /* 0x0000001c5f5f7221 */ /* 0x000fe40000010000 */
[----:B------:R-:W4:Y:S08]  /*9960*/  MUFU.EX2 R24, R24 ;  /* 0x0000001800187308 */ /* 0x000f300000000800 */
[----:B------:R-:W-:Y:S08]  /*9970*/  MUFU.EX2 R26, R26 ;  /* 0x0000001a001a7308 */ /* 0x000ff00000000800 */
[----:B------:R-:W5:Y:S01]  /*9980*/  MUFU.EX2 R153, R153 ;  /* 0x0000009900997308 */ /* 0x000f620000000800 */
[C---:B-1----:R-:W-:Y:S07]  /*9990*/  HMMA.16816.F32.BF16 R68, R4.reuse, R8, R68 ;  /* 0x000000080444723c */ /* 0x042fee0000041844 */
[----:B------:R-:W-:Y:S01]  /*99a0*/  MUFU.EX2 R25, R25 ;  /* 0x0000001900197308 */ /* 0x000fe20000000800 */
[C---:B------:R-:W-:Y:S01]  /*99b0*/  HMMA.16816.F32.BF16 R72, R4.reuse, R10, R72 ;  /* 0x0000000a0448723c */ /* 0x040fe20000041848 */
[----:B------:R-:W1:Y:S06]  /*99c0*/  LDSM.16.MT88.4 R8, [R22+0x4000] ;  /* 0x004000001608783b */ /* 0x000e6c0000004200 */
[----:B------:R-:W-:Y:S08]  /*99d0*/  MUFU.EX2 R23, R23 ;  /* 0x0000001700177308 */ /* 0x000ff00000000800 */
[----:B------:R-:W-:Y:S01]  /*99e0*/  MUFU.EX2 R152, R152 ;  /* 0x0000009800987308 */ /* 0x000fe20000000800 */
[C---:B-1----:R-:W-:Y:S08]  /*99f0*/  HMMA.16816.F32.BF16 R76, R4.reuse, R8, R76 ;  /* 0x00000008044c723c */ /* 0x042ff0000004184c */
[----:B------:R-:W-:Y:S01]  /*9a00*/  HMMA.16816.F32.BF16 R80, R4, R10, R80 ;  /* 0x0000000a0450723c */ /* 0x000fe20000041850 */
[----:B------:R-:W1:Y:S01]  /*9a10*/  LDSM.16.MT88.4 R8, [R134+0x4400] ;  /* 0x004400008608783b */ /* 0x000e620000004200 */
[----:B------:R-:W-:Y:S01]  /*9a20*/  F2FP.BF16.F32.PACK_AB R4, R49, R58 ;  /* 0x0000003a3104723e */ /* 0x000fe200000010ff */
[----:B------:R-:W-:Y:S01]  /*9a30*/  FADD.FTZ R58, R58, R95 ;  /* 0x0000005f3a3a7221 */ /* 0x000fe20000010000 */
[----:B------:R-:W-:-:S02]  /*9a40*/  F2FP.BF16.F32.PACK_AB R6, R48, R91 ;  /* 0x0000005b3006723e */ /* 0x000fc400000010ff */
[----:B--2---:R-:W-:Y:S01]  /*9a50*/  F2FP.BF16.F32.PACK_AB R5, R59, R98 ;  /* 0x000000623b05723e */ /* 0x004fe200000010ff */
[----:B------:R-:W-:Y:S01]  /*9a60*/  FADD.FTZ R58, R49, R58 ;  /* 0x0000003a313a7221 */ /* 0x000fe20000010000 */
[----:B------:R-:W-:-:S03]  /*9a70*/  F2FP.BF16.F32.PACK_AB R7, R51, R56 ;  /* 0x000000383307723e */ /* 0x000fc600000010ff */
[----:B------:R-:W-:-:S04]  /*9a80*/  FADD.FTZ R91, R91, R58 ;  /* 0x0000003a5b5b7221 */ /* 0x000fc80000010000 */
[----:B------:R-:W-:Y:S01]  /*9a90*/  HMMA.16816.F32.BF16 R76, R4, R12, R76 ;  /* 0x0000000c044c723c */ /* 0x000fe2000004184c */
[----:B------:R-:W-:Y:S01]  /*9aa0*/  FADD.FTZ R13, R87, R18 ;  /* 0x00000012570d7221 */ /* 0x000fe20000010000 */
[----:B------:R-:W-:Y:S01]  /*9ab0*/  FADD.FTZ R48, R48, R91 ;  /* 0x0000005b30307221 */ /* 0x000fe20000010000 */
[----:B------:R-:W2:Y:S02]  /*9ac0*/  LDSM.16.MT88.4 R16, [R22+0x4800] ;  /* 0x004800001610783b */ /* 0x000ea40000004200 */
[----:B------:R-:W-:-:S03]  /*9ad0*/  FADD.FTZ R13, R46, R13 ;  /* 0x0000000d2e0d7221 */ /* 0x000fc60000010000 */
[----:B------:R-:W-:Y:S01]  /*9ae0*/  HMMA.16816.F32.BF16 R80, R4, R14, R80 ;  /* 0x0000000e0450723c */ /* 0x000fe20000041850 */
[----:B------:R-:W-:-:S04]  /*9af0*/  FADD.FTZ R38, R38, R13 ;  /* 0x0000000d26267221 */ /* 0x000fc80000010000 */
[----:B------:R-:W-:Y:S01]  /*9b00*/  FADD.FTZ R12, R35, R38 ;  /* 0x00000026230c7221 */ /* 0x000fe20000010000 */
[----:B------:R-:W-:Y:S01]  /*9b10*/  FFMA.FTZ R38, R39, UR4, -R20 ;  /* 0x0000000427267c23 */ /* 0x000fe20008010814 */
[----:B------:R-:W-:Y:S02]  /*9b20*/  IMAD.MOV.U32 R20, RZ, RZ, R84 ;  /* 0x000000ffff147224 */ /* 0x000fe400078e0054 */
[----:B------:R-:W-:Y:S02]  /*9b30*/  FADD.FTZ R115, R115, R12 ;  /* 0x0000000c73737221 */ /* 0x000fe40000010000 */
[----:B------:R-:W-:Y:S01]  /*9b40*/  LDSM.16.MT88.4 R12, [R134+0x4c00] ;  /* 0x004c0000860c783b */ /* 0x000fe20000004200 */
[----:B------:R-:W5:Y:S01]  /*9b50*/  MUFU.EX2 R38, R38 ;  /* 0x0000002600267308 */ /* 0x000f620000000800 */
[----:B------:R-:W-:Y:S01]  /*9b60*/  FADD.FTZ R94, R94, R115 ;  /* 0x000000735e5e7221 */ /* 0x000fe20000010000 */
[C---:B-1----:R-:W-:Y:S08]  /*9b70*/  HMMA.16816.F32.BF16 R68, R4.reuse, R8, R68 ;  /* 0x000000080444723c */ /* 0x042ff00000041844 */
[----:B------:R-:W-:Y:S01]  /*9b80*/  HMMA.16816.F32.BF16 R72, R4, R10, R72 ;  /* 0x0000000a0448723c */ /* 0x000fe20000041848 */
[----:B------:R-:W1:Y:S01]  /*9b90*/  LDSM.16.MT88.4 R8, [R134+0x4800] ;  /* 0x004800008608783b */ /* 0x000e620000004200 */
[----:B------:R-:W-:Y:S01]  /*9ba0*/  F2FP.BF16.F32.PACK_AB R4, R34, R29 ;  /* 0x0000001d2204723e */ /* 0x000fe200000010ff */
[----:B------:R-:W-:Y:S01]  /*9bb0*/  FADD.FTZ R29, R29, R48 ;  /* 0x000000301d1d7221 */ /* 0x000fe20000010000 */
[----:B------:R-:W-:-:S02]  /*9bc0*/  F2FP.BF16.F32.PACK_AB R6, R30, R33 ;  /* 0x000000211e06723e */ /* 0x000fc400000010ff */
[----:B------:R-:W-:Y:S01]  /*9bd0*/  F2FP.BF16.F32.PACK_AB R5, R36, R27 ;  /* 0x0000001b2405723e */ /* 0x000fe200000010ff */
[----:B------:R-:W-:Y:S01]  /*9be0*/  FADD.FTZ R34, R34, R29 ;  /* 0x0000001d22227221 */ /* 0x000fe20000010000 */
[----:B---3--:R-:W-:-:S03]  /*9bf0*/  F2FP.BF16.F32.PACK_AB R7, R37, R32 ;  /* 0x000000202507723e */ /* 0x008fc600000010ff */
[----:B------:R-:W-:-:S04]  /*9c00*/  FADD.FTZ R33, R33, R34 ;  /* 0x0000002221217221 */ /* 0x000fc80000010000 */
[----:B--2---:R-:W-:Y:S01]  /*9c10*/  HMMA.16816.F32.BF16 R76, R4, R16, R76 ;  /* 0x00000010044c723c */ /* 0x004fe2000004184c */
[----:B------:R-:W-:-:S07]  /*9c20*/  FADD.FTZ R30, R30, R33 ;  /* 0x000000211e1e7221 */ /* 0x000fce0000010000 */
[C---:B------:R-:W-:Y:S08]  /*9c30*/  HMMA.16816.F32.BF16 R80, R4.reuse, R18, R80 ;  /* 0x000000120450723c */ /* 0x040ff00000041850 */
[----:B-1----:R-:W-:Y:S01]  /*9c40*/  HMMA.16816.F32.BF16 R68, R4, R8, R68 ;  /* 0x000000080444723c */ /* 0x002fe20000041844 */
[----:B------:R-:W-:-:S04]  /*9c50*/  FADD.FTZ R9, R93, R94 ;  /* 0x0000005e5d097221 */ /* 0x000fc80000010000 */
[----:B------:R-:W-:-:S03]  /*9c60*/  FADD.FTZ R9, R92, R9 ;  /* 0x000000095c097221 */ /* 0x000fc60000010000 */
[----:B------:R-:W-:Y:S01]  /*9c70*/  HMMA.16816.F32.BF16 R72, R4, R10, R72 ;  /* 0x0000000a0448723c */ /* 0x000fe20000041848 */
[----:B------:R-:W-:Y:S01]  /*9c80*/  FADD.FTZ R88, R88, R9 ;  /* 0x0000000958587221 */ /* 0x000fe20000010000 */
[----:B----4-:R-:W-:Y:S01]  /*9c90*/  F2FP.BF16.F32.PACK_AB R4, R24, R31 ;  /* 0x0000001f1804723e */ /* 0x010fe200000010ff */
[----:B------:R-:W1:Y:S01]  /*9ca0*/  LDSM.16.MT88.4 R8, [R22+0x4c00] ;  /* 0x004c00001608783b */ /* 0x000e620000004200 */
[----:B-----5:R-:W-:Y:S01]  /*9cb0*/  F2FP.BF16.F32.PACK_AB R6, R153, R26 ;  /* 0x0000001a9906723e */ /* 0x020fe200000010ff */
        /* <DEDUP_REMOVED lines=93> */
.L_x_3670:
[----:B------:R-:W-:Y:S01]  /*a290*/  UMOV UR4, URZ ;  /* 0x000000ff00047c82 */ /* 0x000fe20008000000 */
[----:B------:R-:W-:Y:S01]  /*a2a0*/  IMAD.SHL.U32 R54, R54, 0x80, RZ ;  /* 0x0000008036367824 */ /* 0x000fe200078e00ff */
[----:B------:R-:W-:-:S05]  /*a2b0*/  IADD3 R4, P0, PT, RZ, -UR4, RZ ;  /* 0x80000004ff047c10 */ /* 0x000fca000ff1e0ff */
[----:B------:R-:W-:-:S05]  /*a2c0*/  IMAD.X R54, RZ, RZ, ~R54, P0 ;  /* 0x000000ffff367224 */ /* 0x000fca00000e0e36 */
[----:B------:R-:W-:-:S04]  /*a2d0*/  SHF.R.S64 R5, R4, 0x1f, R54 ;  /* 0x0000001f04057819 */ /* 0x000fc80000001036 */
[----:B------:R-:W-:-:S04]  /*a2e0*/  IADD3 R142, P0, PT, R5, R142, RZ ;  /* 0x0000008e058e7210 */ /* 0x000fc80007f1e0ff */
[----:B------:R-:W-:-:S09]  /*a2f0*/  LEA.HI.X.SX32 R143, R54, R143, 0x1, P0 ;  /* 0x0000008f368f7211 */ /* 0x000fd200000f0eff */
.L_x_3671:
[----:B------:R-:W1:Y:S01]  /*a300*/  LDCU UR4, c[0x0][0x440] ;  /* 0x00008800ff0477ac */ /* 0x000e620008000800 */
[----:B------:R-:W-:Y:S01]  /*a310*/  LOP3.LUT R4, R146, 0x18, RZ, 0xc0, !PT ;  /* 0x0000001892047812 */ /* 0x000fe200078ec0ff */
[----:B------:R-:W-:Y:S01]  /*a320*/  IMAD R125, R64, 0x80, R107 ;  /* 0x00000080407d7824 */ /* 0x000fe200078e026b */
[----:B------:R-:W-:-:S05]  /*a330*/  IADD3 R6, P0, PT, R53, R142, RZ ;  /* 0x0000008e35067210 */ /* 0x000fca0007f1e0ff */
[----:B------:R-:W-:Y:S01]  /*a340*/  IMAD.X R7, R52, 0x1, R143, P0 ;  /* 0x0000000134077824 */ /* 0x000fe200000e068f */
[----:B-1----:R-:W-:Y:S02]  /*a350*/  ISETP.GE.AND P2, PT, R4, UR4, PT ;  /* 0x0000000404007c0c */ /* 0x002fe4000bf46270 */
[----:B------:R-:W-:Y:S02]  /*a360*/  IADD3 R4, P1, PT, R6, R53, RZ ;  /* 0x0000003506047210 */ /* 0x000fe40007f3e0ff */
[----:B------:R-:W-:-:S03]  /*a370*/  P2R R65, PR, RZ, 0x4 ;  /* 0x00000004ff417803 */ /* 0x000fc60000000000 */
[----:B------:R-:W-:-:S06]  /*a380*/  IMAD.X R5, R7, 0x1, R52, P1 ;  /* 0x0000000107057824 */ /* 0x000fcc00008e0634 */
        /* <DEDUP_REMOVED lines=40> */
[----:B------:R3:W2:Y:S04]  /*a610*/  LDSM.16.M88.4 R84, [R67+0x2800] ;  /* 0x002800004354783b */ /* 0x0006a80000000200 */
[----:B------:R-:W0:Y:S01]  /*a620*/  LDGDEPBAR ;  /* 0x00000000000079af */ /* 0x000e220000000000 */
[C---:B------:R-:W-:Y:S08]  /*a630*/  HMMA.16816.F32.BF16 R48, R100.reuse, R24, R48 ;  /* 0x000000186430723c */ /* 0x040ff00000041830 */
[----:B------:R-:W-:Y:S08]  /*a640*/  HMMA.16816.F32.BF16 R44, R100, R26, R44 ;  /* 0x0000001a642c723c */ /* 0x000ff0000004182c */
[----:B------:R-:W-:Y:S01]  /*a650*/  HMMA.16816.F32.BF16 R24, R52, R20, RZ ;  /* 0x000000143418723c */ /* 0x000fe200000418ff */
[----:B---3--:R-:W-:-:S05]  /*a660*/  VIADD R67, R125, 0xffffff01 ;  /* 0xffffff017d437836 */ /* 0x008fca0000000000 */
[CC--:B------:R-:W-:Y:S02]  /*a670*/  ISETP.GE.AND P1, PT, R67.reuse, R104.reuse, PT ;  /* 0x000000684300720c */ /* 0x0c0fe40003f26270 */
[C---:B------:R-:W-:Y:S01]  /*a680*/  HMMA.16816.F32.BF16 R20, R52.reuse, R22, RZ ;  /* 0x000000163414723c */ /* 0x040fe200000418ff */
[----:B------:R-:W-:Y:S01]  /*a690*/  ISETP.GE.AND P4, PT, R67, R105, PT ;  /* 0x000000694300720c */ /* 0x000fe20003f86270 */
[----:B------:R-:W-:Y:S01]  /*a6a0*/  VIADD R67, R125, 0xffffff09 ;  /* 0xffffff097d437836 */ /* 0x000fe20000000000 */
[----:B------:R-:W-:Y:S02]  /*a6b0*/  FSEL R118, R49, -INF , !P1 ;  /* 0xff80000031767808 */ /* 0x000fe40004800000 */
[----:B------:R-:W-:Y:S02]  /*a6c0*/  FSEL R123, R51, -INF , !P4 ;  /* 0xff800000337b7808 */ /* 0x000fe40006000000 */
[----:B------:R-:W-:Y:S01]  /*a6d0*/  ISETP.GE.AND P5, PT, R67, R104, PT ;  /* 0x000000684300720c */ /* 0x000fe20003fa6270 */
[----:B------:R-:W-:Y:S03]  /*a6e0*/  HMMA.16816.F32.BF16 R36, R52, R38, RZ ;  /* 0x000000263424723c */ /* 0x000fe600000418ff */
[----:B------:R-:W-:Y:S01]  /*a6f0*/  FSEL R122, R45, -INF , !P5 ;  /* 0xff8000002d7a7808 */ /* 0x000fe20006800000 */
[----:B------:R-:W-:-:S04]  /*a700*/  VIADD R45, R125, 0xffffff19 ;  /* 0xffffff197d2d7836 */ /* 0x000fc80000000000 */
[C---:B-1----:R-:W-:Y:S08]  /*a710*/  HMMA.16816.F32.BF16 R24, R100.reuse, R8, R24 ;  /* 0x000000086418723c */ /* 0x042ff00000041818 */
[----:B------:R-:W-:Y:S08]  /*a720*/  HMMA.16816.F32.BF16 R20, R100, R10, R20 ;  /* 0x0000000a6414723c */ /* 0x000ff00000041814 */
[C---:B----4-:R-:W-:Y:S08]  /*a730*/  HMMA.16816.F32.BF16 R8, R52.reuse, R4, RZ ;  /* 0x000000043408723c */ /* 0x050ff000000418ff */
[----:B------:R-:W-:Y:S08]  /*a740*/  HMMA.16816.F32.BF16 R4, R52, R6, RZ ;  /* 0x000000063404723c */ /* 0x000ff000000418ff */
[C---:B-----5:R-:W-:Y:S08]  /*a750*/  HMMA.16816.F32.BF16 R40, R100.reuse, R16, R40 ;  /* 0x000000106428723c */ /* 0x060ff00000041828 */
[----:B------:R-:W-:Y:S08]  /*a760*/  HMMA.16816.F32.BF16 R36, R100, R18, R36 ;  /* 0x000000126424723c */ /* 0x000ff00000041824 */
[C---:B------:R-:W-:Y:S08]  /*a770*/  HMMA.16816.F32.BF16 R16, R52.reuse, R12, RZ ;  /* 0x0000000c3410723c */ /* 0x040ff000000418ff */
[----:B------:R-:W-:Y:S08]  /*a780*/  HMMA.16816.F32.BF16 R12, R52, R14, RZ ;  /* 0x0000000e340c723c */ /* 0x000ff000000418ff */
[C---:B------:R-:W-:Y:S08]  /*a790*/  HMMA.16816.F32.BF16 R8, R100.reuse, R92, R8 ;  /* 0x0000005c6408723c */ /* 0x040ff00000041808 */
[----:B------:R-:W-:Y:S01]  /*a7a0*/  HMMA.16816.F32.BF16 R4, R100, R94, R4 ;  /* 0x0000005e6404723c */ /* 0x000fe20000041804 */
[----:B------:R-:W1:Y:S07]  /*a7b0*/  LDSM.16.M88.4 R92, [R66+0x2c00] ;  /* 0x002c0000425c783b */ /* 0x000e6e0000000200 */
[C---:B--2---:R-:W-:Y:S08]  /*a7c0*/  HMMA.16816.F32.BF16 R32, R52.reuse, R28, RZ ;  /* 0x0000001c3420723c */ /* 0x044ff000000418ff */
[----:B------:R-:W-:Y:S08]  /*a7d0*/  HMMA.16816.F32.BF16 R28, R52, R30, RZ ;  /* 0x0000001e341c723c */ /* 0x000ff000000418ff */
[C---:B------:R-:W-:Y:S08]  /*a7e0*/  HMMA.16816.F32.BF16 R16, R100.reuse, R56, R16 ;  /* 0x000000386410723c */ /* 0x040ff00000041810 */
[----:B------:R-:W-:Y:S08]  /*a7f0*/  HMMA.16816.F32.BF16 R12, R100, R58, R12 ;  /* 0x0000003a640c723c */ /* 0x000ff0000004180c */
[----:B------:R-:W-:Y:S08]  /*a800*/  HMMA.16816.F32.BF16 R56, R52, R96, RZ ;  /* 0x000000603438723c */ /* 0x000ff000000418ff */
[C---:B------:R-:W-:Y:S08]  /*a810*/  HMMA.16816.F32.BF16 R32, R100.reuse, R88, R32 ;  /* 0x000000586420723c */ /* 0x040ff00000041820 */
[----:B------:R-:W-:Y:S08]  /*a820*/  HMMA.16816.F32.BF16 R28, R100, R90, R28 ;  /* 0x0000005a641c723c */ /* 0x000ff0000004181c */
[C---:B------:R-:W-:Y:S08]  /*a830*/  HMMA.16816.F32.BF16 R88, R52.reuse, R84, RZ ;  /* 0x000000543458723c */ /* 0x040ff000000418ff */
[C---:B------:R-:W-:Y:S08]  /*a840*/  HMMA.16816.F32.BF16 R84, R52.reuse, R86, RZ ;  /* 0x000000563454723c */ /* 0x040ff000000418ff */
[----:B------:R-:W-:Y:S01]  /*a850*/  HMMA.16816.F32.BF16 R52, R52, R98, RZ ;  /* 0x000000623434723c */ /* 0x000fe200000418ff */
[----:B------:R2:W3:Y:S01]  /*a860*/  LDSM.16.M88.4 R96, [R66+0x2800] ;  /* 0x002800004260783b */ /* 0x0004e20000000200 */
[----:B------:R-:W-:-:S06]  /*a870*/  DEPBAR.LE SB0, 0x0 ;  /* 0x000080000000791a */ /* 0x000fcc0000000000 */
[C---:B-1----:R-:W-:Y:S01]  /*a880*/  HMMA.16816.F32.BF16 R56, R100.reuse, R92, R56 ;  /* 0x0000005c6438723c */ /* 0x042fe20000041838 */
[C---:B------:R-:W-:Y:S01]  /*a890*/  VIADD R92, R125.reuse, 0xffffff00 ;  /* 0xffffff007d5c7836 */ /* 0x040fe20000000000 */
[----:B------:R-:W-:Y:S04]  /*a8a0*/  BAR.SYNC.DEFER_BLOCKING 0x0 ;  /* 0x0000000000007b1d */ /* 0x000fe80000010000 */
[CC--:B------:R-:W-:Y:S02]  /*a8b0*/  ISETP.GE.AND P3, PT, R92.reuse, R104.reuse, PT ;  /* 0x000000685c00720c */ /* 0x0c0fe40003f66270 */
[-C--:B------:R-:W-:Y:S01]  /*a8c0*/  ISETP.GE.AND P0, PT, R92, R105.reuse, PT ;  /* 0x000000695c00720c */ /* 0x080fe20003f06270 */
[C---:B------:R-:W-:Y:S01]  /*a8d0*/  VIADD R92, R125.reuse, 0xffffff08 ;  /* 0xffffff087d5c7836 */ /* 0x040fe20000000000 */
[----:B------:R-:W-:Y:S01]  /*a8e0*/  FSEL R120, R48, -INF , !P3 ;  /* 0xff80000030787808 */ /* 0x000fe20005800000 */
[C---:B------:R-:W-:Y:S01]  /*a8f0*/  VIADD R48, R125.reuse, 0xffffff11 ;  /* 0xffffff117d307836 */ /* 0x040fe20000000000 */
[----:B------:R-:W-:Y:S01]  /*a900*/  FSEL R119, R50, -INF , !P0 ;  /* 0xff80000032777808 */ /* 0x000fe20004000000 */
[----:B------:R-:W-:Y:S01]  /*a910*/  HMMA.16816.F32.BF16 R52, R100, R94, R52 ;  /* 0x0000005e6434723c */ /* 0x000fe20000041834 */
[----:B------:R-:W-:Y:S01]  /*a920*/  ISETP.GE.AND P2, PT, R92, R104, PT ;  /* 0x000000685c00720c */ /* 0x000fe20003f46270 */
[----:B--2---:R-:W-:Y:S01]  /*a930*/  VIADD R66, R125, 0xffffff10 ;  /* 0xffffff107d427836 */ /* 0x004fe20000000000 */
[----:B------:R-:W-:-:S02]  /*a940*/  ISETP.GE.AND P0, PT, R67, R105, PT ;  /* 0x000000694300720c */ /* 0x000fc40003f06270 */
[----:B------:R-:W-:Y:S01]  /*a950*/  FSEL R124, R44, -INF , !P2 ;  /* 0xff8000002c7c7808 */ /* 0x000fe20005000000 */
[----:B------:R-:W-:Y:S01]  /*a960*/  VIADD R44, R125, 0xffffff18 ;  /* 0xffffff187d2c7836 */ /* 0x000fe20000000000 */
[-C--:B------:R-:W-:Y:S02]  /*a970*/  ISETP.GE.AND P6, PT, R92, R105.reuse, PT ;  /* 0x000000695c00720c */ /* 0x080fe40003fc6270 */
[C---:B------:R-:W-:Y:S02]  /*a980*/  ISETP.GE.AND P3, PT, R66.reuse, R105, PT ;  /* 0x000000694200720c */ /* 0x040fe40003f66270 */
[----:B------:R-:W-:Y:S02]  /*a990*/  FSEL R117, R47, -INF , !P0 ;  /* 0xff8000002f757808 */ /* 0x000fe40004000000 */
[----:B------:R-:W-:Y:S02]  /*a9a0*/  ISETP.GE.AND P1, PT, R66, R104, PT ;  /* 0x000000684200720c */ /* 0x000fe40003f26270 */
[----:B------:R-:W-:-:S02]  /*a9b0*/  FSEL R121, R46, -INF , !P6 ;  /* 0xff8000002e797808 */ /* 0x000fc40007000000 */
[CC--:B------:R-:W-:Y:S02]  /*a9c0*/  ISETP.GE.AND P4, PT, R44.reuse, R104.reuse, PT ;  /* 0x000000682c00720c */ /* 0x0c0fe40003f86270 */
[-C--:B------:R-:W-:Y:S01]  /*a9d0*/  ISETP.GE.AND P0, PT, R44, R105.reuse, PT ;  /* 0x000000692c00720c */ /* 0x080fe20003f06270 */
[C---:B------:R-:W-:Y:S01]  /*a9e0*/  VIADD R44, R125.reuse, 0xffffff20 ;  /* 0xffffff207d2c7836 */ /* 0x040fe20000000000 */
[-C--:B------:R-:W-:Y:S01]  /*a9f0*/  ISETP.GE.AND P6, PT, R48, R104.reuse, PT ;  /* 0x000000683000720c */ /* 0x080fe20003fc6270 */
[C---:B---3--:R-:W-:Y:S01]  /*aa00*/  HMMA.16816.F32.BF16 R88, R100.reuse, R96, R88 ;  /* 0x000000606458723c */ /* 0x048fe20000041858 */
[----:B------:R-:W-:Y:S01]  /*aa10*/  FSEL R113, R42, -INF , !P3 ;  /* 0xff8000002a717808 */ /* 0x000fe20005800000 */
[----:B------:R-:W-:Y:S01]  /*aa20*/  VIADD R42, R125, 0xffffff21 ;  /* 0xffffff217d2a7836 */ /* 0x000fe20000000000 */
[----:B------:R-:W-:Y:S02]  /*aa30*/  FSEL R116, R40, -INF , !P1 ;  /* 0xff80000028747808 */ /* 0x000fe40004800000 */
[----:B------:R-:W-:Y:S01]  /*aa40*/  FSEL R40, R41, -INF , !P6 ;  /* 0xff80000029287808 */ /* 0x000fe20007000000 */
[----:B------:R-:W-:Y:S01]  /*aa50*/  VIADD R41, R125, 0xffffff28 ;  /* 0xffffff287d297836 */ /* 0x000fe20000000000 */
[----:B------:R-:W-:Y:S01]  /*aa60*/  ISETP.GE.AND P5, PT, R48, R105, PT ;  /* 0x000000693000720c */ /* 0x000fe20003fa6270 */
[----:B------:R-:W-:Y:S01]  /*aa70*/  HMMA.16816.F32.BF16 R84, R100, R98, R84 ;  /* 0x000000626454723c */ /* 0x000fe20000041854 */
[----:B------:R-:W-:-:S02]  /*aa80*/  ISETP.GE.AND P6, PT, R44, R104, PT ;  /* 0x000000682c00720c */ /* 0x000fc40003fc6270 */
[----:B------:R-:W-:Y:S01]  /*aa90*/  FSEL R48, R36, -INF , !P4 ;  /* 0xff80000024307808 */ /* 0x000fe20006000000 */
[----:B------:R-:W-:Y:S01]  /*aaa0*/  VIADD R36, R125, 0xffffff29 ;  /* 0xffffff297d247836 */ /* 0x000fe20000000000 */
[-C--:B------:R-:W-:Y:S02]  /*aab0*/  ISETP.GE.AND P1, PT, R45, R104.reuse, PT ;  /* 0x000000682d00720c */ /* 0x080fe40003f26270 */
[----:B------:R-:W-:Y:S02]  /*aac0*/  ISETP.GE.AND P4, PT, R42, R104, PT ;  /* 0x000000682a00720c */ /* 0x000fe40003f86270 */
[----:B------:R-:W-:Y:S01]  /*aad0*/  FSEL R112, R32, -INF , !P6 ;  /* 0xff80000020707808 */ /* 0x000fe20007000000 */
[----:B------:R-:W-:Y:S01]  /*aae0*/  VIADD R32, R125, 0xffffff30 ;  /* 0xffffff307d207836 */ /* 0x000fe20000000000 */
[----:B------:R-:W-:Y:S02]  /*aaf0*/  FSEL R111, R38, -INF , !P0 ;  /* 0xff800000266f7808 */ /* 0x000fe40004000000 */
[----:B------:R-:W-:-:S02]  /*ab00*/  ISETP.GE.AND P3, PT, R45, R105, PT ;  /* 0x000000692d00720c */ /* 0x000fc40003f66270 */
[----:B------:R-:W-:Y:S02]  /*ab10*/  FSEL R114, R37, -INF , !P1 ;  /* 0xff80000025727808 */ /* 0x000fe40004800000 */
[-C--:B------:R-:W-:Y:S02]  /*ab20*/  ISETP.GE.AND P0, PT, R42, R105.reuse, PT ;  /* 0x000000692a00720c */ /* 0x080fe40003f06270 */
[----:B------:R-:W-:Y:S01]  /*ab30*/  FSEL R110, R33, -INF , !P4 ;  /* 0xff800000216e7808 */ /* 0x000fe20006000000 */
[----:B------:R-:W-:Y:S01]  /*ab40*/  VIADD R33, R125, 0xffffff31 ;  /* 0xffffff317d217836 */ /* 0x000fe20000000000 */
[----:B------:R-:W-:Y:S02]  /*ab50*/  ISETP.GE.AND P1, PT, R41, R104, PT ;  /* 0x000000682900720c */ /* 0x000fe40003f26270 */
[----:B------:R-:W-:Y:S02]  /*ab60*/  FSEL R115, R43, -INF , !P5 ;  /* 0xff8000002b737808 */ /* 0x000fe40006800000 */
[----:B------:R-:W-:-:S02]  /*ab70*/  ISETP.GE.AND P5, PT, R44, R105, PT ;  /* 0x000000692c00720c */ /* 0x000fc40003fa6270 */
[----:B------:R-:W-:Y:S02]  /*ab80*/  FSEL R109, R39, -INF , !P3 ;  /* 0xff800000276d7808 */ /* 0x000fe40005800000 */
[----:B------:R-:W-:Y:S02]  /*ab90*/  FSEL R101, R35, -INF , !P0 ;  /* 0xff80000023657808 */ /* 0x000fe40004000000 */
[-C--:B------:R-:W-:Y:S02]  /*aba0*/  ISETP.GE.AND P4, PT, R32, R104.reuse, PT ;  /* 0x000000682000720c */ /* 0x080fe40003f86270 */
[-C--:B------:R-:W-:Y:S02]  /*abb0*/  ISETP.GE.AND P3, PT, R41, R105.reuse, PT ;  /* 0x000000692900720c */ /* 0x080fe40003f66270 */
[----:B------:R-:W-:Y:S01]  /*abc0*/  FSEL R102, R28, -INF , !P1 ;  /* 0xff8000001c667808 */ /* 0x000fe20004800000 */
[C---:B------:R-:W-:Y:S01]  /*abd0*/  VIADD R28, R125.reuse, 0xffffff39 ;  /* 0xffffff397d1c7836 */ /* 0x040fe20000000000 */
[----:B------:R-:W-:Y:S01]  /*abe0*/  ISETP.GE.AND P0, PT, R32, R105, PT ;  /* 0x000000692000720c */ /* 0x000fe20003f06270 */
[----:B------:R-:W-:Y:S01]  /*abf0*/  VIADD R32, R125, 0xffffff38 ;  /* 0xffffff387d207836 */ /* 0x000fe20000000000 */
[----:B------:R-:W-:-:S02]  /*ac00*/  ISETP.GE.AND P6, PT, R36, R104, PT ;  /* 0x000000682400720c */ /* 0x000fc40003fc6270 */
[----:B------:R-:W-:Y:S02]  /*ac10*/  ISETP.GE.AND P1, PT, R33, R104, PT ;  /* 0x000000682100720c */ /* 0x000fe40003f26270 */
[----:B------:R-:W-:Y:S02]  /*ac20*/  FSEL R107, R34, -INF , !P5 ;  /* 0xff800000226b7808 */ /* 0x000fe40006800000 */
[----:B------:R-:W-:Y:S01]  /*ac30*/  FSEL R94, R24, -INF , !P4 ;  /* 0xff800000185e7808 */ /* 0x000fe20006000000 */
[----:B------:R-:W-:Y:S01]  /*ac40*/  VIADD R24, R125, 0xffffff40 ;  /* 0xffffff407d187836 */ /* 0x000fe20000000000 */
[----:B------:R-:W-:Y:S02]  /*ac50*/  ISETP.GE.AND P5, PT, R36, R105, PT ;  /* 0x000000692400720c */ /* 0x000fe40003fa6270 */
[----:B------:R-:W-:Y:S02]  /*ac60*/  FSEL R103, R30, -INF , !P3 ;  /* 0xff8000001e677808 */ /* 0x000fe40005800000 */
[----:B------:R-:W-:-:S02]  /*ac70*/  FSEL R108, R29, -INF , !P6 ;  /* 0xff8000001d6c7808 */ /* 0x000fc40007000000 */
[-C--:B------:R-:W-:Y:S02]  /*ac80*/  ISETP.GE.AND P3, PT, R33, R105.reuse, PT ;  /* 0x000000692100720c */ /* 0x080fe40003f66270 */
[----:B------:R-:W-:Y:S01]  /*ac90*/  FSEL R96, R25, -INF , !P1 ;  /* 0xff80000019607808 */ /* 0x000fe20004800000 */
[----:B------:R-:W-:Y:S01]  /*aca0*/  VIADD R25, R125, 0xffffff41 ;  /* 0xffffff417d197836 */ /* 0x000fe20000000000 */
[C---:B------:R-:W-:Y:S02]  /*acb0*/  ISETP.GE.AND P6, PT, R32.reuse, R104, PT ;  /* 0x000000682000720c */ /* 0x040fe40003fc6270 */
[----:B------:R-:W-:Y:S02]  /*acc0*/  FSEL R99, R31, -INF , !P5 ;  /* 0xff8000001f637808 */ /* 0x000fe40006800000 */
[----:B------:R-:W-:Y:S02]  /*acd0*/  ISETP.GE.AND P5, PT, R32, R105, PT ;  /* 0x000000692000720c */ /* 0x000fe40003fa6270 */
[----:B------:R-:W-:-:S02]  /*ace0*/  FSEL R97, R27, -INF , !P3 ;  /* 0xff8000001b617808 */ /* 0x000fc40005800000 */
[-C--:B------:R-:W-:Y:S02]  /*acf0*/  ISETP.GE.AND P1, PT, R24, R104.reuse, PT ;  /* 0x000000681800720c */ /* 0x080fe40003f26270 */
[----:B------:R-:W-:Y:S01]  /*ad00*/  FSEL R98, R20, -INF , !P6 ;  /* 0xff80000014627808 */ /* 0x000fe20007000000 */
[C---:B------:R-:W-:Y:S01]  /*ad10*/  VIADD R20, R125.reuse, 0xffffff49 ;  /* 0xffffff497d147836 */ /* 0x040fe20000000000 */
[----:B------:R-:W-:Y:S01]  /*ad20*/  ISETP.GE.AND P3, PT, R24, R105, PT ;  /* 0x000000691800720c */ /* 0x000fe20003f66270 */
[----:B------:R-:W-:Y:S01]  /*ad30*/  VIADD R24, R125, 0xffffff48 ;  /* 0xffffff487d187836 */ /* 0x000fe20000000000 */
[-C--:B------:R-:W-:Y:S02]  /*ad40*/  ISETP.GE.AND P4, PT, R28, R104.reuse, PT ;  /* 0x000000681c00720c */ /* 0x080fe40003f86270 */
[----:B------:R-:W-:Y:S02]  /*ad50*/  ISETP.GE.AND P6, PT, R25, R104, PT ;  /* 0x000000681900720c */ /* 0x000fe40003fc6270 */
[----:B------:R-:W-:-:S02]  /*ad60*/  FSEL R67, R22, -INF , !P5 ;  /* 0xff80000016437808 */ /* 0x000fc40006800000 */
[----:B------:R-:W-:Y:S01]  /*ad70*/  FSEL R92, R16, -INF , !P1 ;  /* 0xff800000105c7808 */ /* 0x000fe20004800000 */
[----:B------:R-:W-:Y:S01]  /*ad80*/  VIADD R16, R125, 0xffffff50 ;  /* 0xffffff507d107836 */ /* 0x000fe20000000000 */
[----:B------:R-:W-:Y:S02]  /*ad90*/  ISETP.GE.AND P5, PT, R25, R105, PT ;  /* 0x000000691900720c */ /* 0x000fe40003fa6270 */
[----:B------:R-:W-:Y:S02]  /*ada0*/  FSEL R100, R21, -INF , !P4 ;  /* 0xff80000015647808 */ /* 0x000fe40006000000 */
[----:B------:R-:W-:Y:S01]  /*adb0*/  FSEL R66, R17, -INF , !P6 ;  /* 0xff80000011427808 */ /* 0x000fe20007000000 */
[----:B------:R-:W-:Y:S01]  /*adc0*/  VIADD R17, R125, 0xffffff58 ;  /* 0xffffff587d117836 */ /* 0x000fe20000000000 */
[----:B------:R-:W-:Y:S02]  /*add0*/  FSEL R95, R26, -INF , !P0 ;  /* 0xff8000001a5f7808 */ /* 0x000fe40004000000 */
[----:B------:R-:W-:-:S02]  /*ade0*/  ISETP.GE.AND P4, PT, R24, R104, PT ;  /* 0x000000681800720c */ /* 0x000fc40003f86270 */
[-C--:B------:R-:W-:Y:S02]  /*adf0*/  ISETP.GE.AND P1, PT, R20, R104.reuse, PT ;  /* 0x000000681400720c */ /* 0x080fe40003f26270 */
[-C--:B------:R-:W-:Y:S02]  /*ae00*/  ISETP.GE.AND P0, PT, R28, R105.reuse, PT ;  /* 0x000000691c00720c */ /* 0x080fe40003f06270 */
[----:B------:R-:W-:Y:S01]  /*ae10*/  FSEL R49, R18, -INF , !P3 ;  /* 0xff80000012317808 */ /* 0x000fe20005800000 */
[----:B------:R-:W-:Y:S01]  /*ae20*/  VIADD R18, R125, 0xffffff51 ;  /* 0xffffff517d127836 */ /* 0x000fe20000000000 */
[----:B------:R-:W-:Y:S02]  /*ae30*/  FSEL R19, R19, -INF , !P5 ;  /* 0xff80000013137808 */ /* 0x000fe40006800000 */
[----:B------:R-:W-:Y:S01]  /*ae40*/  ISETP.GE.AND P3, PT, R20, R105, PT ;  /* 0x000000691400720c */ /* 0x000fe20003f66270 */
[----:B------:R-:W-:Y:S01]  /*ae50*/  VIADD R20, R64, 0xfffffffe ;  /* 0xfffffffe40147836 */ /* 0x000fe20000000000 */
[----:B------:R-:W-:-:S02]  /*ae60*/  ISETP.GE.AND P6, PT, R16, R104, PT ;  /* 0x000000681000720c */ /* 0x000fc40003fc6270 */
[-C--:B------:R-:W-:Y:S02]  /*ae70*/  ISETP.GE.AND P5, PT, R16, R105.reuse, PT ;  /* 0x000000691000720c */ /* 0x080fe40003fa6270 */
[----:B------:R-:W-:Y:S01]  /*ae80*/  FSEL R46, R12, -INF , !P4 ;  /* 0xff8000000c2e7808 */ /* 0x000fe20006000000 */
[----:B------:R-:W-:Y:S01]  /*ae90*/  VIADD R12, R125, 0xffffff59 ;  /* 0xffffff597d0c7836 */ /* 0x000fe20000000000 */
[----:B------:R-:W-:Y:S02]  /*aea0*/  FSEL R16, R13, -INF , !P1 ;  /* 0xff8000000d107808 */ /* 0x000fe40004800000 */
[----:B------:R-:W-:Y:S02]  /*aeb0*/  FSEL R93, R23, -INF , !P0 ;  /* 0xff800000175d7808 */ /* 0x000fe40004000000 */
[----:B------:R-:W-:Y:S02]  /*aec0*/  ISETP.GE.AND P1, PT, R17, R104, PT ;  /* 0x000000681100720c */ /* 0x000fe40003f26270 */
[----:B------:R-:W-:-:S02]  /*aed0*/  ISETP.GE.AND P0, PT, R24, R105, PT ;  /* 0x000000691800720c */ /* 0x000fc40003f06270 */
[----:B------:R-:W-:Y:S02]  /*aee0*/  FSEL R47, R15, -INF , !P3 ;  /* 0xff8000000f2f7808 */ /* 0x000fe40005800000 */
[----:B------:R-:W-:Y:S02]  /*aef0*/  ISETP.GE.AND P3, PT, R17, R105, PT ;  /* 0x000000691100720c */ /* 0x000fe40003f66270 */
[----:B------:R-:W-:Y:S01]  /*af00*/  FSEL R34, R8, -INF , !P6 ;  /* 0xff80000008227808 */ /* 0x000fe20007000000 */
[C---:B------:R-:W-:Y:S01]  /*af10*/  VIADD R8, R125.reuse, 0xffffff60 ;  /* 0xffffff607d087836 */ /* 0x040fe20000000000 */
[----:B------:R-:W-:Y:S02]  /*af20*/  FSEL R17, R10, -INF , !P5 ;  /* 0xff8000000a117808 */ /* 0x000fe40006800000 */
[----:B------:R-:W-:Y:S01]  /*af30*/  FSEL R44, R4, -INF , !P1 ;  /* 0xff800000042c7808 */ /* 0x000fe20004800000 */
[----:B------:R-:W-:Y:S01]  /*af40*/  VIADD R4, R125, 0xffffff68 ;  /* 0xffffff687d047836 */ /* 0x000fe20000000000 */
[----:B------:R-:W-:-:S02]  /*af50*/  FSEL R45, R14, -INF , !P0 ;  /* 0xff8000000e2d7808 */ /* 0x000fc40004000000 */
[CC--:B------:R-:W-:Y:S02]  /*af60*/  ISETP.GE.AND P6, PT, R12.reuse, R104.reuse, PT ;  /* 0x000000680c00720c */ /* 0x0c0fe40003fc6270 */
[-C--:B------:R-:W-:Y:S02]  /*af70*/  ISETP.GE.AND P5, PT, R12, R105.reuse, PT ;  /* 0x000000690c00720c */ /* 0x080fe40003fa6270 */
[C---:B------:R-:W-:Y:S02]  /*af80*/  ISETP.GE.AND P0, PT, R18.reuse, R105, PT ;  /* 0x000000691200720c */ /* 0x040fe40003f06270 */
[----:B------:R-:W-:Y:S01]  /*af90*/  FSEL R50, R5, -INF , !P6 ;  /* 0xff80000005327808 */ /* 0x000fe20007000000 */
[----:B------:R-:W-:Y:S01]  /*afa0*/  VIADD R5, R125, 0xffffff69 ;  /* 0xffffff697d057836 */ /* 0x000fe20000000000 */
[----:B------:R-:W-:Y:S02]  /*afb0*/  FSEL R43, R7, -INF , !P5 ;  /* 0xff800000072b7808 */ /* 0x000fe40006800000 */
[----:B------:R-:W-:-:S02]  /*afc0*/  ISETP.GE.AND P4, PT, R18, R104, PT ;  /* 0x000000681200720c */ /* 0x000fc40003f86270 */
        /* <DEDUP_REMOVED lines=14> */
[----:B------:R-:W-:Y:S02]  /*b0b0*/  ISETP.GT.AND P0, PT, R20, R137, PT ;  /* 0x000000891400720c */ /* 0x000fe40003f04270 */
        /* <DEDUP_REMOVED lines=31> */
[----:B------:R-:W-:Y:S01]  /*b2b0*/  IMAD.MOV.U32 R10, RZ, RZ, RZ ;  /* 0x000000ffff0a7224 */ /* 0x000fe200078e00ff */
[----:B------:R-:W2:Y:S02]  /*b2c0*/  LDCU.64 UR8, c[0x0][0x3a0] ;  /* 0x00007400ff0877ac */ /* 0x000ea40008000a00 */
[C---:B------:R-:W-:Y:S01]  /*b2d0*/  IADD3 R13, PT, PT, R9.reuse, -0x180, RZ ;  /* 0xfffffe80090d7810 */ /* 0x040fe20007ffe0ff */
[----:B------:R-:W-:Y:S01]  /*b2e0*/  VIADD R9, R9, 0xffffff00 ;  /* 0xffffff0009097836 */ /* 0x000fe20000000000 */
[----:B-1----:R-:W-:-:S04]  /*b2f0*/  IABS R6, R8 ;  /* 0x0000000800067213 */ /* 0x002fc80000000000 */
[----:B------:R-:W1:Y:S08]  /*b300*/  I2F.RP R7, R6 ;  /* 0x0000000600077306 */ /* 0x000e700000209400 */
[----:B-1----:R-:W1:Y:S02]  /*b310*/  MUFU.RCP R11, R7 ;  /* 0x00000007000b7308 */ /* 0x002e640000001000 */
[----:B-1----:R-:W-:Y:S01]  /*b320*/  VIADD R11, R11, 0xffffffe ;  /* 0x0ffffffe0b0b7836 */ /* 0x002fe20000000000 */
[----:B------:R-:W-:-:S02]  /*b330*/  IABS R7, R9 ;  /* 0x0000000900077213 */ /* 0x000fc40000000000 */
[----:B------:R-:W-:-:S03]  /*b340*/  LOP3.LUT R9, R9, R8, RZ, 0x3c, !PT ;  /* 0x0000000809097212 */ /* 0x000fc600078e3cff */
[----:B------:R-:W1:Y:S01]  /*b350*/  F2I.FTZ.U32.TRUNC.NTZ R11, R11 ;  /* 0x0000000b000b7305 */ /* 0x000e62000021f000 */
[----:B------:R-:W-:Y:S01]  /*b360*/  ISETP.GE.AND P6, PT, R9, RZ, PT ;  /* 0x000000ff0900720c */ /* 0x000fe20003fc6270 */
[----:B-1----:R-:W-:-:S04]  /*b370*/  IMAD.MOV R4, RZ, RZ, -R11 ;  /* 0x000000ffff047224 */ /* 0x002fc800078e0a0b */
[----:B------:R-:W-:-:S04]  /*b380*/  IMAD R5, R4, R6, RZ ;  /* 0x0000000604057224 */ /* 0x000fc800078e02ff */
[----:B------:R-:W-:Y:S01]  /*b390*/  IMAD.HI.U32 R5, R11, R5, R10 ;  /* 0x000000050b057227 */ /* 0x000fe200078e000a */
[----:B------:R-:W-:Y:S02]  /*b3a0*/  IABS R10, R13 ;  /* 0x0000000d000a7213 */ /* 0x000fe40000000000 */
[----:B------:R-:W-:-:S03]  /*b3b0*/  LOP3.LUT R13, R13, R8, RZ, 0x3c, !PT ;  /* 0x000000080d0d7212 */ /* 0x000fc600078e3cff */
[----:B------:R-:W-:Y:S01]  /*b3c0*/  IMAD.HI.U32 R12, R5, R10, RZ ;  /* 0x0000000a050c7227 */ /* 0x000fe200078e00ff */
[----:B------:R-:W-:-:S03]  /*b3d0*/  ISETP.GE.AND P4, PT, R13, RZ, PT ;  /* 0x000000ff0d00720c */ /* 0x000fc60003f86270 */
        /* <DEDUP_REMOVED lines=13> */
[----:B------:R-:W-:-:S09]  /*b4b0*/  ISETP.GE.U32.AND P3, PT, R7, R6, PT ;  /* 0x000000060700720c */ /* 0x000fd20003f66070 */
[----:B------:R-:W-:-:S04]  /*b4c0*/  @P5 IADD3 R12, PT, PT, R12, 0x1, RZ ;  /* 0x000000010c0c5810 */ /* 0x000fc80007ffe0ff */
[----:B------:R-:W-:Y:S02]  /*b4d0*/  @P3 VIADD R5, R5, 0x1 ;  /* 0x0000000105053836 */ /* 0x000fe40000000000 */
[----:B------:R-:W-:-:S03]  /*b4e0*/  @!P4 IMAD.MOV R12, RZ, RZ, -R12 ;  /* 0x000000ffff0cc224 */ /* 0x000fc600078e0a0c */
        /* <DEDUP_REMOVED lines=25> */
.L_x_3673:
[----:B------:R-:W-:Y:S01]  /*b680*/  UMOV UR4, URZ ;  /* 0x000000ff00047c82 */ /* 0x000fe20008000000 */
[----:B------:R-:W-:Y:S01]  /*b690*/  IMAD.SHL.U32 R4, R60, 0x80, RZ ;  /* 0x000000803c047824 */ /* 0x000fe200078e00ff */
[----:B------:R-:W-:-:S05]  /*b6a0*/  IADD3 R5, P0, PT, RZ, -UR4, RZ ;  /* 0x80000004ff057c10 */ /* 0x000fca000ff1e0ff */
[----:B------:R-:W-:-:S05]  /*b6b0*/  IMAD.X R4, RZ, RZ, ~R4, P0 ;  /* 0x000000ffff047224 */ /* 0x000fca00000e0e04 */
[----:B------:R-:W-:-:S04]  /*b6c0*/  SHF.R.S64 R5, R5, 0x1f, R4 ;  /* 0x0000001f05057819 */ /* 0x000fc80000001004 */
[----:B------:R-:W-:-:S04]  /*b6d0*/  IADD3 R140, P0, PT, R5, R140, RZ ;  /* 0x0000008c058c7210 */ /* 0x000fc80007f1e0ff */
[----:B------:R-:W-:-:S09]  /*b6e0*/  LEA.HI.X.SX32 R141, R4, R141, 0x1, P0 ;  /* 0x0000008d048d7211 */ /* 0x000fd200000f0eff */
.L_x_3674:
[CC--:B------:R-:W-:Y:S01]  /*b6f0*/  @!P2 LEA R6, P0, R60.reuse, R140.reuse, 0x6 ;  /* 0x0000008c3c06a211 */ /* 0x0c0fe200078030ff */
[----:B------:R-:W-:Y:S01]  /*b700*/  @!PT LDS RZ, [RZ] ;  /* 0x00000000fffff984 */ /* 0x000fe20000000800 */
[----:B------:R-:W-:Y:S01]  /*b710*/  @!PT LDS RZ, [RZ] ;  /* 0x00000000fffff984 */ /* 0x000fe20000000800 */
[----:B------:R-:W-:Y:S01]  /*b720*/  @!PT LDS RZ, [RZ] ;  /* 0x00000000fffff984 */ /* 0x000fe20000000800 */
[----:B------:R1:W-:Y:S01]  /*b730*/  @!P2 LDGSTS.E.BYPASS.LTC128B.128 [R3+0x1000], desc[UR6][R140.64] ;  /* 0x010000008c03afae */ /* 0x0003e2000b981a06 */
[CCC-:B------:R-:W-:Y:S02]  /*b740*/  @!P2 IADD3 R4, P3, P1, R63.reuse, R140.reuse, R63.reuse ;  /* 0x0000008c3f04a210 */ /* 0x1c0fe4000797e03f */
[----:B------:R-:W-:Y:S01]  /*b750*/  @!P2 IADD3 R8, P5, P4, R63, R140, R63 ;  /* 0x0000008c3f08a210 */ /* 0x000fe20007cbe03f */
[----:B------:R1:W-:Y:S01]  /*b760*/  @P2 STS.128 [R3+0x1000], RZ ;  /* 0x001000ff03002388 */ /* 0x0003e20000000c00 */
[----:B------:R-:W-:Y:S02]  /*b770*/  @!P2 LEA.HI.X R7, R60, R141, R61, 0x6, P0 ;  /* 0x0000008d3c07a211 */ /* 0x000fe400000f343d */
[----:B------:R-:W-:Y:S02]  /*b780*/  @!P2 IADD3 R4, P0, PT, R4, R63, RZ ;  /* 0x0000003f0404a210 */ /* 0x000fe40007f1e0ff */
[CCC-:B------:R-:W-:Y:S01]  /*b790*/  @!P2 IADD3.X R5, PT, PT, R62.reuse, R141.reuse, R62.reuse, P3, P1 ;  /* 0x0000008d3e05a210 */ /* 0x1c0fe20001fe243e */
[----:B------:R-:W-:Y:S01]  /*b7a0*/  @!PT LDS RZ, [RZ] ;  /* 0x00000000fffff984 */ /* 0x000fe20000000800 */
[----:B------:R-:W-:Y:S01]  /*b7b0*/  @!PT LDS RZ, [RZ] ;  /* 0x00000000fffff984 */ /* 0x000fe20000000800 */
[----:B------:R-:W-:Y:S01]  /*b7c0*/  @!PT LDS RZ, [RZ] ;  /* 0x00000000fffff984 */ /* 0x000fe20000000800 */
[----:B------:R1:W-:Y:S01]  /*b7d0*/  @!P2 LDGSTS.E.BYPASS.LTC128B.128 [R3+0x1800], desc[UR6][R6.64] ;  /* 0x018000000603afae */ /* 0x0003e2000b981a06 */
[----:B------:R-:W-:-:S03]  /*b7e0*/  @!P2 IADD3.X R9, PT, PT, R62, R141, R62, P5, P4 ;  /* 0x0000008d3e09a210 */ /* 0x000fc60002fe843e */
        /* <DEDUP_REMOVED lines=13> */
.L_x_3672:
        /* <DEDUP_REMOVED lines=34> */
[----:B------:R-:W2:Y:S01]  /*bae0*/  SHFL.BFLY PT, R6, R7, 0x2, 0x1f ;  /* 0x0c401f0007067f89 */ /* 0x000ea200000e0000 */
[----:B------:R-:W-:-:S03]  /*baf0*/  LOP3.LUT P2, RZ, R133, 0x4, RZ, 0xc0, !PT ;  /* 0x0000000485ff7812 */ /* 0x000fc6000784c0ff */
[----:B------:R-:W3:Y:S04]  /*bb00*/  SHFL.BFLY PT, R4, R5, 0x2, 0x1f ;  /* 0x0c401f0005047f89 */ /* 0x000ee800000e0000 */
[----:B------:R-:W-:Y:S01]  /*bb10*/  LDSM.16.MT88.4 R8, [R134+0x3000] ;  /* 0x003000008608783b */ /* 0x000fe20000004200 */
[----:B--2---:R-:W-:Y:S02]  /*bb20*/  FMNMX.FTZ R6, R7, R6, !PT ;  /* 0x0000000607067209 */ /* 0x004fe40007810000 */
[----:B---3--:R-:W-:-:S03]  /*bb30*/  FMNMX.FTZ R4, R5, R4, !PT ;  /* 0x0000000405047209 */ /* 0x008fc60007810000 */
[----:B------:R-:W2:Y:S04]  /*bb40*/  SHFL.BFLY PT, R21, R6, 0x1, 0x1f ;  /* 0x0c201f0006157f89 */ /* 0x000ea800000e0000 */
[----:B------:R-:W3:Y:S01]  /*bb50*/  SHFL.BFLY PT, R3, R4, 0x1, 0x1f ;  /* 0x0c201f0004037f89 */ /* 0x000ee200000e0000 */
[----:B--2---:R-:W-:Y:S02]  /*bb60*/  FMNMX.FTZ R21, R6, R21, !PT ;  /* 0x0000001506157209 */ /* 0x004fe40007810000 */
[----:B---3--:R-:W-:-:S03]  /*bb70*/  FMNMX.FTZ R3, R4, R3, !PT ;  /* 0x0000000304037209 */ /* 0x008fc60007810000 */
[C---:B-1----:R-:W-:Y:S01]  /*bb80*/  FMUL.FTZ R35, R21.reuse, UR4 ;  /* 0x0000000415237c20 */ /* 0x042fe20008410000 */
[----:B------:R-:W-:Y:S02]  /*bb90*/  FSETP.NEU.FTZ.AND P1, PT, R21, -INF , PT ;  /* 0xff8000001500780b */ /* 0x000fe40003f3d000 */
[C---:B------:R-:W-:Y:S01]  /*bba0*/  FSETP.NEU.FTZ.AND P0, PT, R3.reuse, -INF , PT ;  /* 0xff8000000300780b */ /* 0x040fe20003f1d000 */
[----:B------:R-:W-:Y:S01]  /*bbb0*/  FMUL.FTZ R24, R3, UR4 ;  /* 0x0000000403187c20 */ /* 0x000fe20008410000 */
[----:B------:R-:W-:Y:S02]  /*bbc0*/  FSEL R105, R21, RZ, P1 ;  /* 0x000000ff15697208 */ /* 0x000fe40000800000 */
[----:B------:R-:W-:Y:S02]  /*bbd0*/  FSEL R5, R3, RZ, P0 ;  /* 0x000000ff03057208 */ /* 0x000fe40000000000 */
[----:B------:R-:W-:Y:S01]  /*bbe0*/  FSEL R35, R35, RZ, P1 ;  /* 0x000000ff23237208 */ /* 0x000fe20000800000 */
[----:B------:R-:W-:Y:S01]  /*bbf0*/  FADD.FTZ R105, R2, -R105 ;  /* 0x8000006902697221 */ /* 0x000fe20000010000 */
[----:B------:R-:W-:Y:S01]  /*bc00*/  FSEL R24, R24, RZ, P0 ;  /* 0x000000ff18187208 */ /* 0x000fe20000000000 */
[----:B------:R-:W-:Y:S01]  /*bc10*/  FADD.FTZ R0, R0, -R5 ;  /* 0x8000000500007221 */ /* 0x000fe20000010000 */
[----:B------:R-:W-:Y:S01]  /*bc20*/  ISETP.GT.AND P0, PT, R20, R137, PT ;  /* 0x000000891400720c */ /* 0x000fe20003f04270 */
[--C-:B------:R-:W-:Y:S01]  /*bc30*/  FFMA.FTZ R104, R120, UR4, -R35.reuse ;  /* 0x0000000478687c23 */ /* 0x100fe20008010823 */
[--C-:B------:R-:W-:Y:S01]  /*bc40*/  FFMA.FTZ R58, R118, UR4, -R35.reuse ;  /* 0x00000004763a7c23 */ /* 0x100fe20008010823 */
[--C-:B------:R-:W-:Y:S01]  /*bc50*/  FFMA.FTZ R51, R124, UR4, -R35.reuse ;  /* 0x000000047c337c23 */ /* 0x100fe20008010823 */
[--C-:B------:R-:W-:Y:S01]  /*bc60*/  FFMA.FTZ R28, R122, UR4, -R35.reuse ;  /* 0x000000047a1c7c23 */ /* 0x100fe20008010823 */
[--C-:B------:R-:W-:Y:S01]  /*bc70*/  FFMA.FTZ R63, R119, UR4, -R24.reuse ;  /* 0x00000004773f7c23 */ /* 0x100fe20008010818 */
[--C-:B------:R-:W-:Y:S01]  /*bc80*/  FFMA.FTZ R32, R123, UR4, -R24.reuse ;  /* 0x000000047b207c23 */ /* 0x100fe20008010818 */
[--C-:B------:R-:W-:Y:S01]  /*bc90*/  FFMA.FTZ R53, R121, UR4, -R24.reuse ;  /* 0x0000000479357c23 */ /* 0x100fe20008010818 */
[----:B------:R-:W-:Y:S01]  /*bca0*/  FMUL.FTZ R105, R105, UR4 ;  /* 0x0000000469697c20 */ /* 0x000fe20008410000 */
[--C-:B------:R-:W-:Y:S01]  /*bcb0*/  FFMA.FTZ R2, R117, UR4, -R24.reuse ;  /* 0x0000000475027c23 */ /* 0x100fe20008010818 */
[----:B------:R-:W-:Y:S01]  /*bcc0*/  FMUL.FTZ R0, R0, UR4 ;  /* 0x0000000400007c20 */ /* 0x000fe20008410000 */
        /* <DEDUP_REMOVED lines=52> */
[----:B------:R-:W-:Y:S01]  /*c010*/  FFMA.FTZ R93, R88, UR4, -R35 ;  /* 0x00000004585d7c23 */ /* 0x000fe20008010823 */
[--C-:B------:R-:W-:Y:S01]  /*c020*/  FFMA.FTZ R33, R33, UR4, -R24.reuse ;  /* 0x0000000421217c23 */ /* 0x100fe20008010818 */
[--C-:B------:R-:W-:Y:S01]  /*c030*/  FFMA.FTZ R29, R29, UR4, -R24.reuse ;  /* 0x000000041d1d7c23 */ /* 0x100fe20008010818 */
[--C-:B------:R-:W-:Y:S01]  /*c040*/  FFMA.FTZ R37, R37, UR4, -R24.reuse ;  /* 0x0000000425257c23 */ /* 0x100fe20008010818 */
[----:B------:R-:W2:Y:S01]  /*c050*/  MUFU.EX2 R105, R105 ;  /* 0x0000006900697308 */ /* 0x000ea20000000800 */
[----:B-1----:R-:W-:Y:S01]  /*c060*/  F2FP.BF16.F32.PACK_AB R5, R32, R63 ;  /* 0x0000003f2005723e */ /* 0x002fe200000010ff */
[----:B------:R-:W-:Y:S01]  /*c070*/  FFMA.FTZ R23, R23, UR4, -R24 ;  /* 0x0000000417177c23 */ /* 0x000fe20008010818 */
[----:B------:R-:W-:-:S05]  /*c080*/  @P0 IADD3 R64, PT, PT, R64, -0x3, RZ ;  /* 0xfffffffd40400810 */ /* 0x000fca0007ffe0ff */
[----:B------:R-:W1:Y:S08]  /*c090*/  MUFU.EX2 R62, R0 ;  /* 0x00000000003e7308 */ /* 0x000e700000000800 */
        /* <DEDUP_REMOVED lines=15> */
[-C--:B------:R-:W-:Y:S01]  /*c190*/  FMUL.FTZ R79, R79, R62.reuse ;  /* 0x0000003e4f4f7220 */ /* 0x080fe20000410000 */
[----:B------:R-:W1:Y:S01]  /*c1a0*/  MUFU.EX2 R42, R42 ;  /* 0x0000002a002a7308 */ /* 0x000e620000000800 */
[----:B---3--:R-:W-:Y:S01]  /*c1b0*/  F2FP.BF16.F32.PACK_AB R7, R2, R53 ;  /* 0x000000350207723e */ /* 0x008fe200000010ff */
[-C--:B------:R-:W-:Y:S01]  /*c1c0*/  FMUL.FTZ R81, R81, R105.reuse ;  /* 0x0000006951517220 */ /* 0x080fe20000410000 */
[-C--:B------:R-:W-:Y:S01]  /*c1d0*/  FMUL.FTZ R82, R82, R62.reuse ;  /* 0x0000003e52527220 */ /* 0x080fe20000410000 */
[-C--:B------:R-:W-:Y:S01]  /*c1e0*/  FMUL.FTZ R83, R83, R62.reuse ;  /* 0x0000003e53537220 */ /* 0x080fe20000410000 */
[----:B------:R-:W-:Y:S01]  /*c1f0*/  FFMA.FTZ R153, R153, R105, R104 ;  /* 0x0000006999997223 */ /* 0x000fe20000010068 */
[----:B------:R-:W-:Y:S01]  /*c200*/  FFMA.FTZ R63, R152, R62, R63 ;  /* 0x0000003e983f7223 */ /* 0x000fe2000001003f */
[----:B------:R-:W-:Y:S01]  /*c210*/  FFMA.FTZ R105, R34, UR4, -R35 ;  /* 0x0000000422697c23 */ /* 0x000fe20008010823 */
[C---:B------:R-:W-:Y:S01]  /*c220*/  HMMA.16816.F32.BF16 R68, R4.reuse, R8, R68 ;  /* 0x000000080444723c */ /* 0x040fe20000041844 */
[----:B------:R-:W-:Y:S01]  /*c230*/  IADD3 R8, PT, PT, R134, 0x3000, RZ ;  /* 0x0000300086087810 */ /* 0x000fe20007ffe0ff */
[----:B------:R-:W-:Y:S01]  /*c240*/  MUFU.EX2 R55, R55 ;  /* 0x0000003700377308 */ /* 0x000fe20000000800 */
[----:B------:R-:W-:Y:S01]  /*c250*/  FADD.FTZ R62, R58, R153 ;  /* 0x000000993a3e7221 */ /* 0x000fe20000010000 */
[----:B------:R-:W-:Y:S01]  /*c260*/  FFMA.FTZ R58, R43, UR4, -R24 ;  /* 0x000000042b3a7c23 */ /* 0x000fe20008010818 */
[----:B------:R-:W-:Y:S01]  /*c270*/  @P2 IADD3 R0, PT, PT, R8, -0x20, RZ ;  /* 0xffffffe008002810 */ /* 0x000fe20007ffe0ff */
[----:B------:R-:W-:Y:S01]  /*c280*/  FADD.FTZ R88, R32, R63 ;  /* 0x0000003f20587221 */ /* 0x000fe20000010000 */
[----:B------:R-:W-:Y:S01]  /*c290*/  FADD.FTZ R51, R51, R62 ;  /* 0x0000003e33337221 */ /* 0x000fe20000010000 */
[C---:B------:R-:W-:Y:S01]  /*c2a0*/  HMMA.16816.F32.BF16 R72, R4.reuse, R10, R72 ;  /* 0x0000000a0448723c */ /* 0x040fe20000041848 */
[----:B------:R-:W-:Y:S01]  /*c2b0*/  LDSM.16.MT88.4 R8, [R134+0x3400] ;  /* 0x003400008608783b */ /* 0x000fe20000004200 */
[----:B------:R-:W-:Y:S01]  /*c2c0*/  MUFU.EX2 R30, R30 ;  /* 0x0000001e001e7308 */ /* 0x000fe20000000800 */
[----:B------:R-:W-:Y:S01]  /*c2d0*/  FADD.FTZ R53, R53, R88 ;  /* 0x0000005835357221 */ /* 0x000fe20000010000 */
[--C-:B------:R-:W-:Y:S01]  /*c2e0*/  FFMA.FTZ R153, R26, UR4, -R35.reuse ;  /* 0x000000041a997c23 */ /* 0x100fe20008010823 */
[----:B------:R-:W2:Y:S01]  /*c2f0*/  LDSM.16.MT88.4 R12, [R0] ;  /* 0x00000000000c783b */ /* 0x000ea20000004200 */
[----:B------:R-:W-:Y:S01]  /*c300*/  FFMA.FTZ R34, R90, UR4, -R35 ;  /* 0x000000045a227c23 */ /* 0x000fe20008010823 */
[----:B------:R-:W-:Y:S01]  /*c310*/  FADD.FTZ R2, R2, R53 ;  /* 0x0000003502027221 */ /* 0x000fe20000010000 */
[----:B------:R-:W-:Y:S01]  /*c320*/  FFMA.FTZ R32, R52, UR4, -R35 ;  /* 0x0000000434207c23 */ /* 0x000fe20008010823 */
[----:B------:R-:W-:Y:S01]  /*c330*/  FFMA.FTZ R152, R22, UR4, -R24 ;  /* 0x0000000416987c23 */ /* 0x000fe20008010818 */
[----:B------:R-:W-:Y:S08]  /*c340*/  MUFU.EX2 R57, R57 ;  /* 0x0000003900397308 */ /* 0x000ff00000000800 */
[----:B------:R-:W3:Y:S08]  /*c350*/  MUFU.EX2 R40, R40 ;  /* 0x0000002800287308 */ /* 0x000ef00000000800 */
[----:B------:R-:W-:Y:S08]  /*c360*/  MUFU.EX2 R61, R61 ;  /* 0x0000003d003d7308 */ /* 0x000ff00000000800 */
[----:B------:R-:W4:Y:S08]  /*c370*/  MUFU.EX2 R48, R48 ;  /* 0x0000003000307308 */ /* 0x000f300000000800 */
[----:B------:R-:W-:Y:S01]  /*c380*/  MUFU.EX2 R65, R65 ;  /* 0x0000004100417308 */ /* 0x000fe20000000800 */
[C---:B--2---:R-:W-:Y:S07]  /*c390*/  HMMA.16816.F32.BF16 R76, R4.reuse, R12, R76 ;  /* 0x0000000c044c723c */ /* 0x044fee000004184c */
[----:B------:R-:W2:Y:S01]  /*c3a0*/  MUFU.EX2 R54, R54 ;  /* 0x0000003600367308 */ /* 0x000ea20000000800 */
[----:B------:R-:W-:Y:S01]  /*c3b0*/  HMMA.16816.F32.BF16 R80, R4, R14, R80 ;  /* 0x0000000e0450723c */ /* 0x000fe20000041850 */
[----:B-1----:R-:W-:Y:S01]  /*c3c0*/  F2FP.BF16.F32.PACK_AB R4, R42, R59 ;  /* 0x0000003b2a04723e */ /* 0x002fe200000010ff */
[----:B------:R-:W1:Y:S01]  /*c3d0*/  LDSM.16.MT88.4 R12, [R0+0x400] ;  /* 0x00040000000c783b */ /* 0x000e620000004200 */
[----:B---3--:R-:W-:Y:S01]  /*c3e0*/  F2FP.BF16.F32.PACK_AB R5, R40, R57 ;  /* 0x000000392805723e */ /* 0x008fe200000010ff */
[----:B------:R-:W-:Y:S01]  /*c3f0*/  FADD.FTZ R57, R57, R2 ;  /* 0x0000000239397221 */ /* 0x000fe20000010000 */
[----:B------:R-:W-:-:S02]  /*c400*/  F2FP.BF16.F32.PACK_AB R6, R30, R55 ;  /* 0x000000371e06723e */ /* 0x000fc400000010ff */
[----:B------:R-:W-:Y:S01]  /*c410*/  MUFU.EX2 R60, R60 ;  /* 0x0000003c003c7308 */ /* 0x000fe20000000800 */
[----:B----4-:R-:W-:Y:S01]  /*c420*/  F2FP.BF16.F32.PACK_AB R7, R48, R61 ;  /* 0x0000003d3007723e */ /* 0x010fe200000010ff */
[----:B------:R-:W-:Y:S01]  /*c430*/  FADD.FTZ R40, R40, R57 ;  /* 0x0000003928287221 */ /* 0x000fe20000010000 */
[----:B------:R-:W-:-:S03]  /*c440*/  FFMA.FTZ R2, R31, UR4, -R24 ;  /* 0x000000041f027c23 */ /* 0x000fc60008010818 */
[----:B------:R-:W-:Y:S02]  /*c450*/  FADD.FTZ R61, R61, R40 ;  /* 0x000000283d3d7221 */ /* 0x000fe40000010000 */
[----:B------:R-:W-:Y:S01]  /*c460*/  HMMA.16816.F32.BF16 R68, R4, R8, R68 ;  /* 0x000000080444723c */ /* 0x000fe20000041844 */
[----:B------:R-:W-:Y:S01]  /*c470*/  MUFU.EX2 R87, R87 ;  /* 0x0000005700577308 */ /* 0x000fe20000000800 */
[----:B------:R-:W-:-:S06]  /*c480*/  FADD.FTZ R61, R48, R61 ;  /* 0x0000003d303d7221 */ /* 0x000fcc0000010000 */
[C---:B------:R-:W-:Y:S01]  /*c490*/  HMMA.16816.F32.BF16 R72, R4.reuse, R10, R72 ;  /* 0x0000000a0448723c */ /* 0x040fe20000041848 */
[----:B------:R-:W3:Y:S01]  /*c4a0*/  LDSM.16.MT88.4 R8, [R134+0x3800] ;  /* 0x003800008608783b */ /* 0x000ee20000004200 */
[----:B------:R-:W-:Y:S08]  /*c4b0*/  MUFU.EX2 R102, R102 ;  /* 0x0000006600667308 */ /* 0x000ff00000000800 */
[----:B------:R-:W4:Y:S08]  /*c4c0*/  MUFU.EX2 R89, R89 ;  /* 0x0000005900597308 */ /* 0x000f300000000800 */
[----:B------:R-:W5:Y:S01]  /*c4d0*/  MUFU.EX2 R86, R86 ;  /* 0x0000005600567308 */ /* 0x000f620000000800 */
[C---:B-1----:R-:W-:Y:S07]  /*c4e0*/  HMMA.16816.F32.BF16 R76, R4.reuse, R12, R76 ;  /* 0x0000000c044c723c */ /* 0x042fee000004184c */
[----:B------:R-:W1:Y:S01]  /*c4f0*/  MUFU.EX2 R85, R85 ;  /* 0x0000005500557308 */ /* 0x000e620000000800 */
[----:B------:R-:W-:Y:S01]  /*c500*/  HMMA.16816.F32.BF16 R80, R4, R14, R80 ;  /* 0x0000000e0450723c */ /* 0x000fe20000041850 */
[----:B--2---:R-:W-:Y:S01]  /*c510*/  F2FP.BF16.F32.PACK_AB R4, R54, R65 ;  /* 0x000000413604723e */ /* 0x004fe200000010ff */
[----:B------:R-:W2:Y:S01]  /*c520*/  LDSM.16.MT88.4 R12, [R0+0x800] ;  /* 0x00080000000c783b */ /* 0x000ea20000004200 */
[----:B----4-:R-:W-:Y:S01]  /*c530*/  F2FP.BF16.F32.PACK_AB R5, R89, R102 ;  /* 0x000000665905723e */ /* 0x010fe200000010ff */
[----:B------:R-:W-:Y:S01]  /*c540*/  FADD.FTZ R102, R102, R61 ;  /* 0x0000003d66667221 */ /* 0x000fe20000010000 */
[----:B------:R-:W-:-:S02]  /*c550*/  F2FP.BF16.F32.PACK_AB R6, R87, R60 ;  /* 0x0000003c5706723e */ /* 0x000fc400000010ff */
[----:B------:R-:W-:Y:S01]  /*c560*/  MUFU.EX2 R99, R99 ;  /* 0x0000006300637308 */ /* 0x000fe20000000800 */
[----:B------:R-:W-:-:S04]  /*c570*/  FADD.FTZ R89, R89, R102 ;  /* 0x0000006659597221 */ /* 0x000fc80000010000 */
[----:B-----5:R-:W-:-:S03]  /*c580*/  FADD.FTZ R26, R86, R89 ;  /* 0x00000059561a7221 */ /* 0x020fc60000010000 */
[----:B------:R-:W4:Y:S01]  /*c590*/  MUFU.EX2 R96, R96 ;  /* 0x0000006000607308 */ /* 0x000f220000000800 */
[C---:B-1----:R-:W-:Y:S01]  /*c5a0*/  F2FP.BF16.F32.PACK_AB R7, R85.reuse, R86 ;  /* 0x000000565507723e */ /* 0x042fe200000010ff */
[----:B------:R-:W-:-:S06]  /*c5b0*/  FADD.FTZ R26, R85, R26 ;  /* 0x0000001a551a7221 */ /* 0x000fcc0000010000 */
        /* <DEDUP_REMOVED lines=14> */
[----:B--2---:R-:W-:Y:S01]  /*c6a0*/  F2FP.BF16.F32.PACK_AB R5, R100, R95 ;  /* 0x0000005f6405723e */ /* 0x004fe200000010ff */
[----:B------:R-:W-:-:S06]  /*c6b0*/  FADD.FTZ R95, R95, R26 ;  /* 0x0000001a5f5f7221 */ /* 0x000fcc0000010000 */
        /* <DEDUP_REMOVED lines=36> */
[----:B------:R-:W-:Y:S01]  /*c900*/  LDSM.16.MT88.4 R8, [R134+0x4800] ;  /* 0x004800008608783b */ /* 0x000fe20000004200 */
[----:B----4-:R-:W-:Y:S01]  /*c910*/  F2FP.BF16.F32.PACK_AB R5, R39, R56 ;  /* 0x000000382705723e */ /* 0x010fe200000010ff */
[----:B------:R-:W-:Y:S01]  /*c920*/  FADD.FTZ R55, R55, R42 ;  /* 0x0000002a37377221 */ /* 0x000fe20000010000 */
[----:B------:R-:W-:-:S03]  /*c930*/  F2FP.BF16.F32.PACK_AB R6, R44, R97 ;  /* 0x000000612c06723e */ /* 0x000fc600000010ff */
[----:B------:R-:W-:Y:S01]  /*c940*/  FADD.FTZ R30, R30, R55 ;  /* 0x000000371e1e7221 */ /* 0x000fe20000010000 */
[----:B------:R-:W-:Y:S03]  /*c950*/  MUFU.EX2 R93, R93 ;  /* 0x0000005d005d7308 */ /* 0x000fe60000000800 */
[----:B------:R-:W-:Y:S01]  /*c960*/  FADD.FTZ R65, R65, R30 ;  /* 0x0000001e41417221 */ /* 0x000fe20000010000 */
[--C-:B------:R-:W-:Y:S01]  /*c970*/  FFMA.FTZ R30, R25, UR4, -R24.reuse ;  /* 0x00000004191e7c23 */ /* 0x100fe20008010818 */
[----:B------:R-:W-:Y:S01]  /*c980*/  FFMA.FTZ R25, R27, UR4, -R24 ;  /* 0x000000041b197c23 */ /* 0x000fe20008010818 */
[----:B------:R-:W-:Y:S01]  /*c990*/  FADD.FTZ R27, R100, R95 ;  /* 0x0000005f641b7221 */ /* 0x000fe20000010000 */
[----:B------:R-:W-:Y:S01]  /*c9a0*/  FADD.FTZ R65, R54, R65 ;  /* 0x0000004136417221 */ /* 0x000fe20000010000 */
[----:B-1----:R-:W-:Y:S01]  /*c9b0*/  F2FP.BF16.F32.PACK_AB R7, R58, R41 ;  /* 0x000000293a07723e */ /* 0x002fe200000010ff */
[----:B------:R-:W1:Y:S01]  /*c9c0*/  MUFU.EX2 R34, R34 ;  /* 0x0000002200227308 */ /* 0x000e620000000800 */
[----:B------:R-:W-:-:S04]  /*c9d0*/  FADD.FTZ R98, R98, R27 ;  /* 0x0000001b62627221 */ /* 0x000fc80000010000 */
[----:B------:R-:W-:Y:S01]  /*c9e0*/  FADD.FTZ R67, R67, R98 ;  /* 0x0000006243437221 */ /* 0x000fe20000010000 */
[----:B------:R-:W-:Y:S02]  /*c9f0*/  HMMA.16816.F32.BF16 R68, R4, R16, R68 ;  /* 0x000000100444723c */ /* 0x000fe40000041844 */
[----:B------:R-:W-:Y:S01]  /*ca00*/  MUFU.EX2 R38, R38 ;  /* 0x0000002600267308 */ /* 0x000fe20000000800 */
[----:B------:R-:W-:-:S04]  /*ca10*/  FADD.FTZ R50, R50, R67 ;  /* 0x0000004332327221 */ /* 0x000fc80000010000 */
[----:B------:R-:W-:Y:S01]  /*ca20*/  FADD.FTZ R50, R107, R50 ;  /* 0x000000326b327221 */ /* 0x000fe20000010000 */
        /* <DEDUP_REMOVED lines=13> */
[----:B----4-:R-:W-:-:S03]  /*cb00*/  F2FP.BF16.F32.PACK_AB R6, R45, R38 ;  /* 0x000000262d06723e */ /* 0x010fc600000010ff */
[----:B------:R-:W-:Y:S01]  /*cb10*/  FADD.FTZ R94, R94, R31 ;  /* 0x0000001f5e5e7221 */ /* 0x000fe20000010000 */
[----:B------:R-:W-:Y:S03]  /*cb20*/  MUFU.EX2 R2, R2 ;  /* 0x0000000200027308 */ /* 0x000fe60000000800 */
        /* <DEDUP_REMOVED lines=11> */
[----:B------:R-:W-:-:S04]  /*cbe0*/  FADD.FTZ R92, R92, R105 ;  /* 0x000000695c5c7221 */ /* 0x000fc80000010000 */
        /* <DEDUP_REMOVED lines=10> */
[----:B------:R-:W-:-:S02]  /*cc90*/  FADD.FTZ R93, R34, R93 ;  /* 0x0000005d225d7221 */ /* 0x000fc40000010000 */
[----:B------:R-:W-:Y:S02]  /*cca0*/  FADD.FTZ R56, R39, R56 ;  /* 0x0000003827387221 */ /* 0x000fe40000010000 */
[----:B------:R-:W-:Y:S01]  /*ccb0*/  FADD.FTZ R38, R38, R93 ;  /* 0x0000005d26267221 */ /* 0x000fe20000010000 */
[C---:B------:R-:W-:Y:S01]  /*ccc0*/  HMMA.16816.F32.BF16 R72, R4.reuse, R10, R72 ;  /* 0x0000000a0448723c */ /* 0x040fe20000041848 */
[----:B------:R4:W5:Y:S01]  /*ccd0*/  LDSM.16.MT88.4 R8, [R0+0x1c00] ;  /* 0x001c00000008783b */ /* 0x0009620000004200 */
[----:B------:R-:W-:Y:S01]  /*cce0*/  FADD.FTZ R41, R41, R56 ;  /* 0x0000003829297221 */ /* 0x000fe20000010000 */
[----:B------:R-:W-:Y:S01]  /*ccf0*/  MUFU.EX2 R32, R32 ;  /* 0x0000002000207308 */ /* 0x000fe20000000800 */
[----:B------:R-:W-:Y:S02]  /*cd00*/  FADD.FTZ R38, R45, R38 ;  /* 0x000000262d267221 */ /* 0x000fe40000010000 */
        /* <DEDUP_REMOVED lines=12> */
[----:B------:R-:W-:Y:S02]  /*cdd0*/  MOV R2, R21 ;  /* 0x0000001500027202 */ /* 0x000fe40000000f00 */
[-C--:B----4-:R-:W-:Y:S01]  /*cde0*/  MOV R0, R3.reuse ;  /* 0x0000000300007202 */ /* 0x090fe20000000f00 */
[----:B------:R-:W-:Y:S01]  /*cdf0*/  FADD.FTZ R26, R26, R29 ;  /* 0x0000001d1a1a7221 */ /* 0x000fe20000010000 */
[----:B------:R-:W2:Y:S01]  /*ce00*/  MUFU.EX2 R152, R152 ;  /* 0x0000009800987308 */ /* 0x000ea20000000800 */
[----:B---3--:R-:W-:Y:S01]  /*ce10*/  F2FP.BF16.F32.PACK_AB R6, R153, R32 ;  /* 0x000000209906723e */ /* 0x008fe200000010ff */
[----:B------:R-:W-:Y:S01]  /*ce20*/  FADD.FTZ R32, R32, R47 ;  /* 0x0000002f20207221 */ /* 0x000fe20000010000 */
[----:B------:R-:W-:Y:S01]  /*ce30*/  FADD.FTZ R26, R25, R26 ;  /* 0x0000001a191a7221 */ /* 0x000fe20000010000 */
[----:B------:R-:W-:-:S02]  /*ce40*/  @P0 MOV R0, R3 ;  /* 0x0000000300000202 */ /* 0x000fc40000000f00 */
[----:B------:R-:W-:Y:S01]  /*ce50*/  @P0 MOV R2, R21 ;  /* 0x0000001500020202 */ /* 0x000fe20000000f00 */
[----:B------:R-:W-:Y:S01]  /*ce60*/  FADD.FTZ R153, R153, R32 ;  /* 0x0000002099997221 */ /* 0x000fe20000010000 */
        /* <DEDUP_REMOVED lines=9> */
.L_x_3669:
[----:B------:R-:W-:-:S07]  /*cf00*/  IADD3 R64, PT, PT, R20, -0x1, RZ ;  /* 0xffffffff14407810 */ /* 0x000fce0007ffe0ff */
.L_x_3675:
        /* <DEDUP_REMOVED lines=18> */
.L_x_3680:
[----:B------:R-:W-:Y:S01]  /*d030*/  @!P2 IADD3 R5, P0, PT, RZ, -R149, RZ ;  /* 0x80000095ff05a210 */ /* 0x000fe20007f1e0ff */
[----:B------:R-:W1:Y:S01]  /*d040*/  S2R R133, SR_TID.X ;  /* 0x0000000000857919 */ /* 0x000e620000002100 */
[----:B------:R-:W5:Y:S01]  /*d050*/  @!P2 LDC R86, c[0x0][0x3c0] ;  /* 0x0000f000ff56ab82 */ /* 0x000f620000000800 */
[----:B------:R-:W-:Y:S07]  /*d060*/  DEPBAR.LE SB0, 0x0 ;  /* 0x000080000000791a */ /* 0x000fee0000000000 */
[----:B------:R-:W3:Y:S08]  /*d070*/  LDC R155, c[0x0][0x3c4] ;  /* 0x0000f100ff9b7b82 */ /* 0x000ef00000000800 */
[----:B------:R-:W-:Y:S01]  /*d080*/  BAR.SYNC.DEFER_BLOCKING 0x0 ;  /* 0x0000000000007b1d */ /* 0x000fe20000010000 */
[----:B------:R-:W-:Y:S02]  /*d090*/  IMAD.MOV.U32 R2, RZ, RZ, R142 ;  /* 0x000000ffff027224 */ /* 0x000fe400078e008e */
[----:B-1----:R-:W-:Y:S02]  /*d0a0*/  IMAD.SHL.U32 R146, R133, 0x8, RZ ;  /* 0x0000000885927824 */ /* 0x002fe400078e00ff */
[----:B-----5:R-:W-:Y:S03]  /*d0b0*/  @!P2 IMAD.SHL.U32 R4, R86, 0x80, RZ ;  /* 0x000000805604a824 */ /* 0x020fe600078e00ff */
[----:B------:R-:W-:Y:S01]  /*d0c0*/  LOP3.LUT R0, R146, 0x18, RZ, 0xc0, !PT ;  /* 0x0000001892007812 */ /* 0x000fe200078ec0ff */
[----:B------:R-:W-:Y:S03]  /*d0d0*/  @!P2 IMAD.X R4, RZ, RZ, ~R4, P0 ;  /* 0x000000ffff04a224 */ /* 0x000fe600000e0e04 */
[----:B--2---:R-:W-:Y:S01]  /*d0e0*/  ISETP.GE.AND P1, PT, R0, UR12, PT ;  /* 0x0000000c00007c0c */ /* 0x004fe2000bf26270 */
[----:B------:R-:W-:Y:S01]  /*d0f0*/  IMAD.MOV.U32 R0, RZ, RZ, R143 ;  /* 0x000000ffff007224 */ /* 0x000fe200078e008f */
[----:B------:R-:W-:Y:S04]  /*d100*/  @!P2 SHF.R.S64 R5, R5, 0x1f, R4 ;  /* 0x0000001f0505a819 */ /* 0x000fe80000001004 */
[----:B------:R-:W-:Y:S04]  /*d110*/  @!P2 IADD3 R142, P0, PT, R142, R5, RZ ;  /* 0x000000058e8ea210 */ /* 0x000fe80007f1e0ff */
[----:B------:R-:W-:Y:S01]  /*d120*/  @!P2 LEA.HI.X.SX32 R143, R4, R143, 0x1, P0 ;  /* 0x0000008f048fa211 */ /* 0x000fe200000f0eff */
[----:B---3--:R-:W-:Y:S08]  /*d130*/  @!P2 BRA `(.L_x_3677) ;  /* 0x0000000000f4a947 */ /* 0x008ff00003800000 */
        /* <DEDUP_REMOVED lines=45> */
[----:B------:R-:W3:Y:S02]  /*d410*/  LDG.E R6, desc[UR6][R16.64] ;  /* 0x0000000610067981 */ /* 0x000ee4000c1e1900 */
[----:B------:R-:W-:Y:S02]  /*d420*/  IMAD R7, R7, R4, -0x80 ;  /* 0xffffff8007077424 */ /* 0x000fe400078e0204 */
[----:B------:R-:W3:Y:S03]  /*d430*/  LDG.E R5, desc[UR6][R14.64] ;  /* 0x000000060e057981 */ /* 0x000ee6000c1e1900 */
[----:B------:R-:W-:Y:S05]  /*d440*/  SHF.R.S32.HI R9, RZ, 0x1f, R7 ;  /* 0x0000001fff097819 */ /* 0x000fea0000011407 */
        /* <DEDUP_REMOVED lines=12> */
.L_x_3677:
[C---:B------:R-:W-:Y:S01]  /*d510*/  LOP3.LUT R147, R133.reuse, 0x18, RZ, 0xc0, !PT ;  /* 0x0000001885937812 */ /* 0x040fe200078ec0ff */
[----:B------:R-:W-:Y:S01]  /*d520*/  IMAD.SHL.U32 R157, R86, 0x40, RZ ;  /* 0x00000040569d7824 */ /* 0x000fe200078e00ff */
[C---:B------:R-:W-:Y:S01]  /*d530*/  LOP3.LUT R154, R146.reuse, 0xd8, RZ, 0xc0, !PT ;  /* 0x000000d8929a7812 */ /* 0x040fe200078ec0ff */
[C---:B------:R-:W-:Y:S01]  /*d540*/  IMAD.SHL.U32 R132, R133.reuse, 0x4, RZ ;  /* 0x0000000485847824 */ /* 0x040fe200078e00ff */
[----:B------:R-:W-:Y:S01]  /*d550*/  LOP3.LUT R159, R146, 0x1f20, RZ, 0xc0, !PT ;  /* 0x00001f20929f7812 */ /* 0x000fe200078ec0ff */
[C---:B------:R-:W-:Y:S01]  /*d560*/  IMAD.SHL.U32 R2, R133.reuse, 0x20, RZ ;  /* 0x0000002085027824 */ /* 0x040fe200078e00ff */
[----:B------:R-:W-:Y:S01]  /*d570*/  LOP3.LUT R154, R154, R147, RZ, 0x3c, !PT ;  /* 0x000000939a9a7212 */ /* 0x000fe200078e3cff */
[----:B------:R-:W-:Y:S01]  /*d580*/  IMAD.SHL.U32 R136, R133, 0x10, RZ ;  /* 0x0000001085887824 */ /* 0x000fe200078e00ff */
[----:B------:R-:W-:Y:S01]  /*d590*/  SHF.L.U64.HI R86, R86, 0x6, R155 ;  /* 0x0000000656567819 */ /* 0x000fe2000001029b */
[----:B------:R-:W-:Y:S01]  /*d5a0*/  IMAD.MOV.U32 R84, RZ, RZ, 0x20 ;  /* 0x00000020ff547424 */ /* 0x000fe200078e00ff */
[----:B------:R-:W-:Y:S01]  /*d5b0*/  LOP3.LUT R154, R159, R154, RZ, 0xfc, !PT ;  /* 0x0000009a9f9a7212 */ /* 0x000fe200078efcff */
[----:B------:R-:W-:Y:S01]  /*d5c0*/  VIADD R150, R150, 0xffffffff ;  /* 0xffffffff96967836 */ /* 0x000fe20000000000 */
        /* <DEDUP_REMOVED lines=8> */
[----:B------:R1:W-:Y:S01]  /*d650*/  @!P1 LDGSTS.E.BYPASS.LTC128B.128 [R155+0x3000], desc[UR6][R142.64] ;  /* 0x030000008e9b9fae */ /* 0x0003e2000b981a06 */
[----:B------:R-:W-:Y:S01]  /*d660*/  @!P1 IADD3 R160, P0, PT, R156, R157, RZ ;  /* 0x0000009d9ca09210 */ /* 0x000fe20007f1e0ff */
[----:B------:R-:W-:Y:S01]  /*d670*/  IMAD.X R157, R159, 0x1, R86, P3 ;  /* 0x000000019f9d7824 */ /* 0x000fe200018e0656 */
[----:B------:R-:W-:Y:S02]  /*d680*/  LOP3.LUT R0, R89, 0xc0, R2, 0xf8, !PT ;  /* 0x000000c059007812 */ /* 0x000fe400078ef802 */
[----:B------:R-:W-:Y:S01]  /*d690*/  @P1 STS.128 [R155+0x3000], RZ ;  /* 0x003000ff9b001388 */ /* 0x000fe20000000c00 */
[----:B------:R-:W-:Y:S01]  /*d6a0*/  LOP3.LUT R87, R136, 0x100, RZ, 0xc0, !PT ;  /* 0x0000010088577812 */ /* 0x000fe200078ec0ff */
[----:B------:R-:W-:Y:S01]  /*d6b0*/  @!P1 IMAD.X R161, R157, 0x1, R86, P0 ;  /* 0x000000019da19824 */ /* 0x000fe200000e0656 */
[----:B------:R-:W-:Y:S02]  /*d6c0*/  LOP3.LUT R0, R0, 0x8, R133, 0x78, !PT ;  /* 0x0000000800007812 */ /* 0x000fe400078e7885 */
[----:B------:R-:W-:Y:S01]  /*d6d0*/  @!PT LDS RZ, [RZ] ;  /* 0x00000000fffff984 */ /* 0x000fe20000000800 */
[----:B------:R-:W-:Y:S01]  /*d6e0*/  @!PT LDS RZ, [RZ] ;  /* 0x00000000fffff984 */ /* 0x000fe20000000800 */
[----:B------:R-:W-:Y:S01]  /*d6f0*/  @!PT LDS RZ, [RZ] ;  /* 0x00000000fffff984 */ /* 0x000fe20000000800 */
[----:B------:R1:W-:Y:S01]  /*d700*/  @!P1 LDGSTS.E.BYPASS.LTC128B.128 [R155+0x3800], desc[UR6][R158.64] ;  /* 0x038000009e9b9fae */ /* 0x0003e2000b981a06 */
[----:B------:R-:W-:Y:S02]  /*d710*/  LOP3.LUT R87, R87, 0x20, R2, 0xf8, !PT ;  /* 0x0000002057577812 */ /* 0x000fe400078ef802 */
[----:B------:R-:W-:Y:S02]  /*d720*/  LOP3.LUT P0, RZ, R133, 0x4, RZ, 0xc0, !PT ;  /* 0x0000000485ff7812 */ /* 0x000fe4000780c0ff */
[----:B------:R-:W-:Y:S01]  /*d730*/  @P1 STS.128 [R155+0x3800], RZ ;  /* 0x003800ff9b001388 */ /* 0x000fe20000000c00 */
[----:B------:R-:W-:Y:S02]  /*d740*/  LOP3.LUT R0, R87, R0, RZ, 0xfc, !PT ;  /* 0x0000000057007212 */ /* 0x000fe400078efcff */
[----:B------:R-:W-:Y:S02]  /*d750*/  SEL R84, R84, 0xffffffe0, !P0 ;  /* 0xffffffe054547807 */ /* 0x000fe40004000000 */
[----:B------:R-:W-:Y:S01]  /*d760*/  @!PT LDS RZ, [RZ] ;  /* 0x00000000fffff984 */ /* 0x000fe20000000800 */
[----:B------:R-:W-:Y:S01]  /*d770*/  @!PT LDS RZ, [RZ] ;  /* 0x00000000fffff984 */ /* 0x000fe20000000800 */
[----:B------:R-:W-:Y:S01]  /*d780*/  @!PT LDS RZ, [RZ] ;  /* 0x00000000fffff984 */ /* 0x000fe20000000800 */
[----:B------:R1:W-:Y:S01]  /*d790*/  @!P1 LDGSTS.E.BYPASS.LTC128B.128 [R155+0x4000], desc[UR6][R156.64] ;  /* 0x040000009c9b9fae */ /* 0x0003e2000b981a06 */
[----:B------:R-:W-:Y:S02]  /*d7a0*/  LEA R2, R0, UR5, 0x1 ;  /* 0x0000000500027c11 */ /* 0x000fe4000f8e08ff */
[----:B------:R-:W-:Y:S02]  /*d7b0*/  ISETP.GT.AND P3, PT, R150, R137, PT ;  /* 0x000000899600720c */ /* 0x000fe40003f64270 */
        /* <DEDUP_REMOVED lines=10> */
[----:B------:R-:W3:Y:S05]  /*d860*/  LDSM.16.M88.4 R96, [R2+0x1400] ;  /* 0x001400000260783b */ /* 0x000eea0000000200 */
[----:B------:R-:W5:Y:S05]  /*d870*/  LDSM.16.M88.4 R100, [R2+0x1800] ;  /* 0x001800000264783b */ /* 0x000f6a0000000200 */
[----:B------:R-:W0:Y:S05]  /*d880*/  LDGDEPBAR ;  /* 0x00000000000079af */ /* 0x000e2a0000000000 */
[----:B------:R-:W4:Y:S05]  /*d890*/  LDSM.16.M88.4 R104, [R2+0x1c00] ;  /* 0x001c00000268783b */ /* 0x000f2a0000000200 */
[----:B------:R-:W1:Y:S05]  /*d8a0*/  LDSM.16.M88.4 R108, [R2+0x2000] ;  /* 0x00200000026c783b */ /* 0x000e6a0000000200 */
[----:B------:R-:W1:Y:S05]  /*d8b0*/  LDSM.16.M88.4 R112, [R2+0x2400] ;  /* 0x002400000270783b */ /* 0x000e6a0000000200 */
[----:B------:R-:W1:Y:S05]  /*d8c0*/  LDSM.16.M88.4 R116, [R2+0x2800] ;  /* 0x002800000274783b */ /* 0x000e6a0000000200 */
[----:B------:R-:W1:Y:S01]  /*d8d0*/  LDSM.16.M88.4 R120, [R2+0x2c00] ;  /* 0x002c00000278783b */ /* 0x000e620000000200 */
[C---:B--2---:R-:W-:Y:S04]  /*d8e0*/  HMMA.16816.F32.BF16 R4, R88.reuse, R92, RZ ;  /* 0x0000005c5804723c */ /* 0x044fe800000418ff */
[----:B------:R-:W-:Y:S04]  /*d8f0*/  LDSM.16.M88.4 R124, [R124] ;  /* 0x000000007c7c783b */ /* 0x000fe80000000200 */
[C---:B------:R-:W-:Y:S01]  /*d900*/  HMMA.16816.F32.BF16 R8, R88.reuse, R94, RZ ;  /* 0x0000005e5808723c */ /* 0x040fe200000418ff */
[----:B------:R-:W2:Y:S05]  /*d910*/  LDSM.16.M88.4 R128, [R0+0x1000] ;  /* 0x001000000080783b */ /* 0x000eaa0000000200 */
[----:B------:R-:W-:Y:S02]  /*d920*/  LDSM.16.M88.4 R92, [R0+0x1800] ;  /* 0x00180000005c783b */ /* 0x000fe40000000200 */
[C---:B---3--:R-:W-:Y:S08]  /*d930*/  HMMA.16816.F32.BF16 R12, R88.reuse, R96, RZ ;  /* 0x00000060580c723c */ /* 0x048ff000000418ff */
[C---:B------:R-:W-:Y:S01]  /*d940*/  HMMA.16816.F32.BF16 R16, R88.reuse, R98, RZ ;  /* 0x000000625810723c */ /* 0x040fe200000418ff */
[----:B------:R-:W-:Y:S07]  /*d950*/  LDSM.16.M88.4 R96, [R0+0x2000] ;  /* 0x002000000060783b */ /* 0x000fee0000000200 */
[C---:B-----5:R-:W-:Y:S08]  /*d960*/  HMMA.16816.F32.BF16 R20, R88.reuse, R100, RZ ;  /* 0x000000645814723c */ /* 0x060ff000000418ff */
        /* <DEDUP_REMOVED lines=116> */
.L_x_3679:
[----:B------:R-:W-:Y:S01]  /*e0b0*/  @!PT LDS RZ, [RZ] ;  /* 0x00000000fffff984 */ /* 0x000fe20000000800 */
[----:B------:R-:W-:Y:S01]  /*e0c0*/  @!PT LDS RZ, [RZ] ;  /* 0x00000000fffff984 */ /* 0x000fe20000000800 */
[----:B------:R-:W-:Y:S01]  /*e0d0*/  @!PT LDS RZ, [RZ] ;  /* 0x00000000fffff984 */ /* 0x000fe20000000800 */
[----:B------:R1:W-:Y:S01]  /*e0e0*/  @!P1 LDGSTS.E.BYPASS.LTC128B.128 [R155+0x1000], desc[UR6][R140.64] ;  /* 0x010000008c9b9fae */ /* 0x0003e2000b981a06 */
[C---:B------:R-:W-:Y:S01]  /*e0f0*/  @!P1 IMAD.SHL.U32 R87, R86.reuse, 0x40, RZ ;  /* 0x0000004056579824 */ /* 0x040fe200078e00ff */
[CC--:B------:R-:W-:Y:S02]  /*e100*/  @!P1 LEA R90, P6, R86.reuse, R140.reuse, 0x6 ;  /* 0x0000008c565a9211 */ /* 0x0c0fe400078c30ff */
[----:B------:R1:W-:Y:S01]  /*e110*/  @P1 STS.128 [R155+0x1000], RZ ;  /* 0x001000ff9b001388 */ /* 0x0003e20000000c00 */
[C---:B------:R-:W-:Y:S02]  /*e120*/  @!P1 SHF.L.U64.HI R2, R86.reuse, 0x6, R89 ;  /* 0x0000000656029819 */ /* 0x040fe40000010259 */
[CC--:B------:R-:W-:Y:S02]  /*e130*/  @!P1 IADD3 R88, P4, P3, R87.reuse, R140.reuse, R87 ;  /* 0x0000008c57589210 */ /* 0x0c0fe40007b9e057 */
[C---:B------:R-:W-:Y:S02]  /*e140*/  @!P1 SHF.L.U64.HI R84, R86.reuse, 0x6, R91 ;  /* 0x0000000656549819 */ /* 0x040fe4000001025b */
        /* <DEDUP_REMOVED lines=22> */
.L_x_3678:
        /* <DEDUP_REMOVED lines=33> */
[----:B------:R-:W-:Y:S08]  /*e4c0*/  SHFL.BFLY PT, R93, R86, 0x2, 0x1f ;  /* 0x0c401f00565d7f89 */ /* 0x000ff000000e0000 */
        /* <DEDUP_REMOVED lines=19> */
[----:B------:R-:W-:Y:S01]  /*e600*/  FSEL R87, R87, RZ, P1 ;  /* 0x000000ff57577208 */ /* 0x000fe20000800000 */
[----:B------:R-:W-:Y:S01]  /*e610*/  FMUL.FTZ R86, R3, UR4 ;  /* 0x0000000403567c20 */ /* 0x000fe20008410000 */
        /* <DEDUP_REMOVED lines=20> */
[----:B--2---:R-:W-:Y:S01]  /*e760*/  IADD3 R86, PT, PT, R134, 0x3020, RZ ;  /* 0x0000302086567810 */ /* 0x004fe20007ffe0ff */
[C---:B---3--:R-:W-:Y:S01]  /*e770*/  FMUL.FTZ R70, R3.reuse, R70 ;  /* 0x0000004603467220 */ /* 0x048fe20000410000 */
        /* <DEDUP_REMOVED lines=51> */
[----:B------:R-:W-:Y:S01]  /*eab0*/  FFMA.FTZ R62, R62, UR4, -R87 ;  /* 0x000000043e3e7c23 */ /* 0x000fe20008010857 */
[----:B------:R-:W-:Y:S03]  /*eac0*/  ISETP.GT.AND P0, PT, R150, R137, PT ;  /* 0x000000899600720c */ /* 0x000fe60003f04270 */
[----:B------:R-:W3:Y:S01]  /*ead0*/  MUFU.EX2 R127, R127 ;  /* 0x0000007f007f7308 */ /* 0x000ee20000000800 */
[----:B--2---:R-:W-:Y:S01]  /*eae0*/  F2FP.BF16.F32.PACK_AB R88, R126, R159 ;  /* 0x0000009f7e58723e */ /* 0x004fe200000010ff */
[----:B------:R-:W-:Y:S01]  /*eaf0*/  FFMA.FTZ R159, R84, R153, R159 ;  /* 0x00000099549f7223 */ /* 0x000fe2000001009f */
[--C-:B------:R-:W-:Y:S01]  /*eb00*/  FFMA.FTZ R153, R50, UR4, -R87.reuse ;  /* 0x0000000432997c23 */ /* 0x100fe20008010857 */
[----:B------:R-:W-:Y:S01]  /*eb10*/  FFMA.FTZ R63, R63, UR4, -R87 ;  /* 0x000000043f3f7c23 */ /* 0x000fe20008010857 */
[----:B------:R-:W-:Y:S01]  /*eb20*/  MOV R85, R2 ;  /* 0x0000000200557202 */ /* 0x000fe20000000f00 */
[----:B------:R-:W-:Y:S01]  /*eb30*/  FADD.FTZ R159, R126, R159 ;  /* 0x0000009f7e9f7221 */ /* 0x000fe20000010000 */
[--C-:B------:R-:W-:Y:S03]  /*eb40*/  FFMA.FTZ R60, R60, UR4, -R100.reuse ;  /* 0x000000043c3c7c23 */ /* 0x100fe60008010864 */
[----:B------:R-:W-:Y:S01]  /*eb50*/  MUFU.EX2 R128, R128 ;  /* 0x0000008000807308 */ /* 0x000fe20000000800 */
[--C-:B------:R-:W-:Y:S01]  /*eb60*/  FFMA.FTZ R61, R61, UR4, -R100.reuse ;  /* 0x000000043d3d7c23 */ /* 0x100fe20008010864 */
[----:B------:R-:W-:Y:S08]  /*eb70*/  FFMA.FTZ R64, R64, UR4, -R100 ;  /* 0x0000000440407c23 */ /* 0x000ff00008010864 */
[----:B------:R-:W2:Y:S01]  /*eb80*/  MUFU.EX2 R119, R119 ;  /* 0x0000007700777308 */ /* 0x000ea20000000800 */
[----:B---3--:R-:W-:Y:S01]  /*eb90*/  F2FP.BF16.F32.PACK_AB R89, R127, R156 ;  /* 0x0000009c7f59723e */ /* 0x008fe200000010ff */
[----:B------:R-:W-:Y:S01]  /*eba0*/  FFMA.FTZ R156, R3, R152, R156 ;  /* 0x00000098039c7223 */ /* 0x000fe2000001009c */
[----:B------:R-:W-:Y:S03]  /*ebb0*/  MOV R3, R0 ;  /* 0x0000000000037202 */ /* 0x000fe60000000f00 */
[----:B------:R-:W-:Y:S04]  /*ebc0*/  FADD.FTZ R127, R127, R156 ;  /* 0x0000009c7f7f7221 */ /* 0x000fe80000010000 */
[----:B------:R-:W3:Y:S10]  /*ebd0*/  MUFU.EX2 R122, R122 ;  /* 0x0000007a007a7308 */ /* 0x000ef40000000800 */
[----:B------:R-:W-:Y:S01]  /*ebe0*/  MUFU.EX2 R111, R111 ;  /* 0x0000006f006f7308 */ /* 0x000fe20000000800 */
[C---:B--2---:R-:W-:Y:S01]  /*ebf0*/  F2FP.BF16.F32.PACK_AB R90, R119.reuse, R128 ;  /* 0x00000080775a723e */ /* 0x044fe200000010ff */
[----:B------:R-:W-:Y:S04]  /*ec00*/  FADD.FTZ R128, R128, R159 ;  /* 0x0000009f80807221 */ /* 0x000fe80000010000 */
[----:B------:R-:W-:Y:S04]  /*ec10*/  FADD.FTZ R119, R119, R128 ;  /* 0x0000008077777221 */ /* 0x000fe80000010000 */
[----:B------:R-:W2:Y:S01]  /*ec20*/  MUFU.EX2 R114, R114 ;  /* 0x0000007200727308 */ /* 0x000ea20000000800 */
[----:B---3--:R-:W-:Y:S01]  /*ec30*/  F2FP.BF16.F32.PACK_AB R91, R123, R122 ;  /* 0x0000007a7b5b723e */ /* 0x008fe200000010ff */
[----:B------:R-:W-:Y:S04]  /*ec40*/  FADD.FTZ R52, R120, R119 ;  /* 0x0000007778347221 */ /* 0x000fe80000010000 */
[C---:B------:R-:W-:Y:S04]  /*ec50*/  FADD.FTZ R52, R115.reuse, R52 ;  /* 0x0000003473347221 */ /* 0x040fe80000010000 */
        /* <DEDUP_REMOVED lines=11> */
[----:B------:R-:W-:Y:S04]  /*ed10*/  F2FP.BF16.F32.PACK_AB R89, R118, R121 ;  /* 0x000000797659723e */ /* 0x000fe800000010ff */
[----:B------:R-:W-:Y:S01]  /*ed20*/  MUFU.EX2 R109, R109 ;  /* 0x0000006d006d7308 */ /* 0x000fe20000000800 */
[----:B--2---:R-:W-:Y:S01]  /*ed30*/  F2FP.BF16.F32.PACK_AB R90, R114, R111 ;  /* 0x0000006f725a723e */ /* 0x004fe200000010ff */
[----:B------:R-:W-:Y:S01]  /*ed40*/  FADD.FTZ R111, R111, R52 ;  /* 0x000000346f6f7221 */ /* 0x000fe20000010000 */
[----:B---3--:R-:W-:Y:S07]  /*ed50*/  F2FP.BF16.F32.PACK_AB R91, R117, R116 ;  /* 0x00000074755b723e */ /* 0x008fee00000010ff */
        /* <DEDUP_REMOVED lines=17> */
[----:B------:R4:W-:Y:S10]  /*ee70*/  MUFU.EX2 R99, R155 ;  /* 0x0000009b00637308 */ /* 0x0009f40000000800 */
[----:B------:R5:W-:Y:S01]  /*ee80*/  MUFU.EX2 R84, R49 ;  /* 0x0000003100547308 */ /* 0x000be20000000800 */
[----:B---3--:R-:W-:Y:S09]  /*ee90*/  F2FP.BF16.F32.PACK_AB R43, R101, R108 ;  /* 0x0000006c652b723e */ /* 0x008ff200000010ff */
[----:B------:R-:W-:Y:S01]  /*eea0*/  MUFU.EX2 R103, R103 ;  /* 0x0000006700677308 */ /* 0x000fe20000000800 */
[--C-:B----4-:R-:W-:Y:S02]  /*eeb0*/  FFMA.FTZ R155, R46, UR4, -R87.reuse ;  /* 0x000000042e9b7c23 */ /* 0x110fe40008010857 */
[----:B------:R-:W-:Y:S01]  /*eec0*/  LDSM.16.MT88.4 R44, [R86+0xc00] ;  /* 0x000c0000562c783b */ /* 0x000fe20000004200 */
[C---:B--2---:R-:W-:Y:S06]  /*eed0*/  HMMA.16816.F32.BF16 R68, R40.reuse, R92, R68 ;  /* 0x0000005c2844723c */ /* 0x044fec0000041844 */
[----:B------:R-:W2:Y:S02]  /*eee0*/  MUFU.EX2 R106, R106 ;  /* 0x0000006a006a7308 */ /* 0x000ea40000000800 */
[C---:B------:R-:W-:Y:S01]  /*eef0*/  HMMA.16816.F32.BF16 R72, R40.reuse, R94, R72 ;  /* 0x0000005e2848723c */ /* 0x040fe20000041848 */
[----:B------:R-:W3:Y:S07]  /*ef00*/  LDSM.16.MT88.4 R92, [R134+0x3c00] ;  /* 0x003c0000865c783b */ /* 0x000eee0000004200 */
[----:B------:R-:W-:Y:S01]  /*ef10*/  MUFU.EX2 R113, R113 ;  /* 0x0000007100717308 */ /* 0x000fe20000000800 */
[C---:B-1----:R-:W-:Y:S03]  /*ef20*/  HMMA.16816.F32.BF16 R76, R40.reuse, R88, R76 ;  /* 0x00000058284c723c */ /* 0x042fe6000004184c */
[--C-:B------:R-:W-:Y:S06]  /*ef30*/  FFMA.FTZ R88, R51, UR4, -R87.reuse ;  /* 0x0000000433587c23 */ /* 0x100fec0008010857 */
[----:B------:R-:W1:Y:S01]  /*ef40*/  MUFU.EX2 R112, R112 ;  /* 0x0000007000707308 */ /* 0x000e620000000800 */
[----:B-----5:R-:W4:Y:S01]  /*ef50*/  LDSM.16.MT88.4 R48, [R134+0x4000] ;  /* 0x004000008630783b */ /* 0x020f220000004200 */
[----:B------:R-:W-:Y:S03]  /*ef60*/  HMMA.16816.F32.BF16 R80, R40, R90, R80 ;  /* 0x0000005a2850723c */ /* 0x000fe60000041850 */
[----:B--2---:R-:W-:Y:S05]  /*ef70*/  F2FP.BF16.F32.PACK_AB R40, R106, R103 ;  /* 0x000000676a28723e */ /* 0x004fea00000010ff */
[----:B------:R-:W-:Y:S10]  /*ef80*/  MUFU.EX2 R124, R124 ;  /* 0x0000007c007c7308 */ /* 0x000ff40000000800 */
[----:B------:R-:W2:Y:S01]  /*ef90*/  MUFU.EX2 R125, R125 ;  /* 0x0000007d007d7308 */ /* 0x000ea20000000800 */
[----:B-1----:R-:W-:Y:S09]  /*efa0*/  F2FP.BF16.F32.PACK_AB R41, R112, R113 ;  /* 0x000000717029723e */ /* 0x002ff200000010ff */
[----:B------:R-:W-:Y:S10]  /*efb0*/  MUFU.EX2 R129, R129 ;  /* 0x0000008100817308 */ /* 0x000ff40000000800 */
[----:B------:R-:W1:Y:S01]  /*efc0*/  MUFU.EX2 R34, R34 ;  /* 0x0000002200227308 */ /* 0x000e620000000800 */
[----:B--2---:R-:W-:Y:S09]  /*efd0*/  F2FP.BF16.F32.PACK_AB R42, R125, R124 ;  /* 0x0000007c7d2a723e */ /* 0x004ff200000010ff */
[----:B------:R2:W-:Y:S10]  /*efe0*/  MUFU.EX2 R152, R88 ;  /* 0x0000005800987308 */ /* 0x0005f40000000800 */
[----:B------:R-:W-:Y:S01]  /*eff0*/  MUFU.EX2 R130, R130 ;  /* 0x0000008200827308 */ /* 0x000fe20000000800 */
[----:B-1----:R-:W-:Y:S09]  /*f000*/  F2FP.BF16.F32.PACK_AB R43, R34, R129 ;  /* 0x00000081222b723e */ /* 0x002ff200000010ff */
[----:B------:R-:W1:Y:S01]  /*f010*/  MUFU.EX2 R35, R35 ;  /* 0x0000002300237308 */ /* 0x000e620000000800 */
[----:B--2---:R-:W2:Y:S01]  /*f020*/  LDSM.16.MT88.4 R88, [R86+0x1000] ;  /* 0x001000005658783b */ /* 0x004ea20000004200 */
[C---:B---3--:R-:W-:Y:S03]  /*f030*/  HMMA.16816.F32.BF16 R68, R40.reuse, R92, R68 ;  /* 0x0000005c2844723c */ /* 0x048fe60000041844 */
[--C-:B------:R-:W-:Y:S01]  /*f040*/  FFMA.FTZ R92, R54, UR4, -R87.reuse ;  /* 0x00000004365c7c23 */ /* 0x100fe20008010857 */
[--C-:B------:R-:W-:Y:S01]  /*f050*/  FFMA.FTZ R93, R53, UR4, -R100.reuse ;  /* 0x00000004355d7c23 */ /* 0x100fe20008010864 */
[----:B------:R-:W-:Y:S03]  /*f060*/  FFMA.FTZ R100, R65, UR4, -R100 ;  /* 0x0000000441647c23 */ /* 0x000fe60008010864 */
[----:B------:R-:W-:Y:S01]  /*f070*/  MUFU.EX2 R38, R38 ;  /* 0x0000002600267308 */ /* 0x000fe20000000800 */
[C---:B------:R-:W-:Y:S03]  /*f080*/  HMMA.16816.F32.BF16 R72, R40.reuse, R94, R72 ;  /* 0x0000005e2848723c */ /* 0x040fe60000041848 */
[----:B------:R-:W-:Y:S06]  /*f090*/  FFMA.FTZ R95, R55, UR4, -R87 ;  /* 0x00000004375f7c23 */ /* 0x000fec0008010857 */
[----:B------:R-:W3:Y:S01]  /*f0a0*/  MUFU.EX2 R39, R39 ;  /* 0x0000002700277308 */ /* 0x000ee20000000800 */
[C---:B------:R-:W-:Y:S09]  /*f0b0*/  HMMA.16816.F32.BF16 R76, R40.reuse, R44, R76 ;  /* 0x0000002c284c723c */ /* 0x040ff2000004184c */
[----:B------:R-:W-:Y:S01]  /*f0c0*/  MUFU.EX2 R154, R154 ;  /* 0x0000009a009a7308 */ /* 0x000fe20000000800 */
[----:B------:R-:W-:Y:S01]  /*f0d0*/  HMMA.16816.F32.BF16 R80, R40, R46, R80 ;  /* 0x0000002e2850723c */ /* 0x000fe20000041850 */
[----:B------:R-:W5:Y:S02]  /*f0e0*/  LDSM.16.MT88.4 R44, [R134+0x4400] ;  /* 0x00440000862c783b */ /* 0x000f640000004200 */
[----:B-1----:R-:W-:Y:S06]  /*f0f0*/  F2FP.BF16.F32.PACK_AB R40, R35, R130 ;  /* 0x000000822328723e */ /* 0x002fec00000010ff */
[----:B------:R-:W1:Y:S01]  /*f100*/  MUFU.EX2 R131, R131 ;  /* 0x0000008300837308 */ /* 0x000e620000000800 */
[----:B---3--:R-:W-:Y:S09]  /*f110*/  F2FP.BF16.F32.PACK_AB R41, R39, R38 ;  /* 0x000000262729723e */ /* 0x008ff200000010ff */
[----:B------:R-:W3:Y:S10]  /*f120*/  MUFU.EX2 R96, R96 ;  /* 0x0000006000607308 */ /* 0x000ef40000000800 */
[----:B------:R-:W-:Y:S01]  /*f130*/  MUFU.EX2 R97, R97 ;  /* 0x0000006100617308 */ /* 0x000fe20000000800 */
[----:B-1----:R-:W-:Y:S09]  /*f140*/  F2FP.BF16.F32.PACK_AB R42, R131, R154 ;  /* 0x0000009a832a723e */ /* 0x002ff200000010ff */
[----:B------:R-:W1:Y:S01]  /*f150*/  MUFU.EX2 R98, R98 ;  /* 0x0000006200627308 */ /* 0x000e620000000800 */
[----:B---3--:R-:W-:Y:S09]  /*f160*/  F2FP.BF16.F32.PACK_AB R43, R99, R96 ;  /* 0x00000060632b723e */ /* 0x008ff200000010ff */
[----:B------:R-:W-:Y:S01]  /*f170*/  MUFU.EX2 R155, R155 ;  /* 0x0000009b009b7308 */ /* 0x000fe20000000800 */
[C---:B----4-:R-:W-:Y:S03]  /*f180*/  HMMA.16816.F32.BF16 R68, R40.reuse, R48, R68 ;  /* 0x000000302844723c */ /* 0x050fe60000041844 */
[----:B------:R-:W-:Y:S06]  /*f190*/  FADD.FTZ R48, R122, R127 ;  /* 0x0000007f7a307221 */ /* 0x000fec0000010000 */
[----:B------:R-:W3:Y:S01]  /*f1a0*/  MUFU.EX2 R158, R158 ;  /* 0x0000009e009e7308 */ /* 0x000ee20000000800 */
[----:B------:R-:W-:Y:S01]  /*f1b0*/  FADD.FTZ R48, R123, R48 ;  /* 0x000000307b307221 */ /* 0x000fe20000010000 */
[C---:B------:R-:W-:Y:S03]  /*f1c0*/  HMMA.16816.F32.BF16 R72, R40.reuse, R50, R72 ;  /* 0x000000322848723c */ /* 0x040fe60000041848 */
[----:B------:R-:W-:Y:S02]  /*f1d0*/  FADD.FTZ R53, R121, R48 ;  /* 0x0000003079357221 */ /* 0x000fe40000010000 */
[----:B------:R-:W4:Y:S03]  /*f1e0*/  LDSM.16.MT88.4 R48, [R86+0x1400] ;  /* 0x001400005630783b */ /* 0x000f260000004200 */
[----:B------:R-:W5:Y:S01]  /*f1f0*/  MUFU.EX2 R157, R157 ;  /* 0x0000009d009d7308 */ /* 0x000f620000000800 */
[----:B------:R-:W-:Y:S01]  /*f200*/  FADD.FTZ R53, R118, R53 ;  /* 0x0000003576357221 */ /* 0x000fe20000010000 */
[C---:B--2---:R-:W-:Y:S03]  /*f210*/  HMMA.16816.F32.BF16 R76, R40.reuse, R88, R76 ;  /* 0x00000058284c723c */ /* 0x044fe6000004184c */
[----:B------:R-:W-:Y:S01]  /*f220*/  FADD.FTZ R88, R116, R53 ;  /* 0x0000003574587221 */ /* 0x000fe20000010000 */
[----:B------:R-:W-:Y:S04]  /*f230*/  FADD.FTZ R53, R114, R111 ;  /* 0x0000006f72357221 */ /* 0x000fe80000010000 */
[----:B------:R-:W2:Y:S01]  /*f240*/  MUFU.EX2 R153, R153 ;  /* 0x0000009900997308 */ /* 0x000ea20000000800 */
[----:B------:R-:W-:Y:S01]  /*f250*/  FADD.FTZ R88, R117, R88 ;  /* 0x0000005875587221 */ /* 0x000fe20000010000 */
[----:B------:R-:W-:Y:S01]  /*f260*/  FADD.FTZ R110, R110, R53 ;  /* 0x000000356e6e7221 */ /* 0x000fe20000010000 */
[----:B------:R-:W-:Y:S01]  /*f270*/  HMMA.16816.F32.BF16 R80, R40, R90, R80 ;  /* 0x0000005a2850723c */ /* 0x000fe20000041850 */
[----:B------:R-:W4:Y:S02]  /*f280*/  LDSM.16.MT88.4 R52, [R134+0x4800] ;  /* 0x004800008634783b */ /* 0x000f240000004200 */
[----:B-1----:R-:W-:Y:S01]  /*f290*/  F2FP.BF16.F32.PACK_AB R40, R98, R97 ;  /* 0x000000616228723e */ /* 0x002fe200000010ff */
[----:B------:R-:W-:Y:S03]  /*f2a0*/  FADD.FTZ R107, R107, R110 ;  /* 0x0000006e6b6b7221 */ /* 0x000fe60000010000 */
[----:B------:R-:W-:Y:S01]  /*f2b0*/  MUFU.EX2 R160, R160 ;  /* 0x000000a000a07308 */ /* 0x000fe20000000800 */
[----:B---3--:R-:W-:Y:S01]  /*f2c0*/  F2FP.BF16.F32.PACK_AB R41, R158, R155 ;  /* 0x0000009b9e29723e */ /* 0x008fe200000010ff */
[----:B------:R-:W-:Y:S01]  /*f2d0*/  FADD.FTZ R109, R109, R88 ;  /* 0x000000586d6d7221 */ /* 0x000fe20000010000 */
[----:B-----5:R-:W-:Y:S03]  /*f2e0*/  F2FP.BF16.F32.PACK_AB R42, R84, R157 ;  /* 0x0000009d542a723e */ /* 0x020fe600000010ff */
[----:B------:R-:W-:Y:S04]  /*f2f0*/  FADD.FTZ R109, R102, R109 ;  /* 0x0000006d666d7221 */ /* 0x000fe80000010000 */
[----:B------:R-:W1:Y:S01]  /*f300*/  MUFU.EX2 R93, R93 ;  /* 0x0000005d005d7308 */ /* 0x000e620000000800 */
[----:B--2---:R-:W-:Y:S01]  /*f310*/  F2FP.BF16.F32.PACK_AB R43, R152, R153 ;  /* 0x00000099982b723e */ /* 0x004fe200000010ff */
[----:B------:R-:W-:Y:S04]  /*f320*/  FADD.FTZ R108, R108, R109 ;  /* 0x0000006d6c6c7221 */ /* 0x000fe80000010000 */
[----:B------:R-:W-:Y:S04]  /*f330*/  FADD.FTZ R108, R101, R108 ;  /* 0x0000006c656c7221 */ /* 0x000fe80000010000 */
[----:B------:R-:W-:Y:S01]  /*f340*/  MUFU.EX2 R92, R92 ;  /* 0x0000005c005c7308 */ /* 0x000fe20000000800 */
[C---:B------:R-:W-:Y:S03]  /*f350*/  HMMA.16816.F32.BF16 R68, R40.reuse, R44, R68 ;  /* 0x0000002c2844723c */ /* 0x040fe60000041844 */
[----:B------:R-:W-:Y:S01]  /*f360*/  FADD.FTZ R44, R104, R107 ;  /* 0x0000006b682c7221 */ /* 0x000fe20000010000 */
[----:B------:R-:W-:Y:S05]  /*f370*/  FADD.FTZ R113, R113, R108 ;  /* 0x0000006c71717221 */ /* 0x000fea0000010000 */
[----:B------:R-:W2:Y:S01]  /*f380*/  MUFU.EX2 R95, R95 ;  /* 0x0000005f005f7308 */ /* 0x000ea20000000800 */
[----:B------:R-:W-:Y:S01]  /*f390*/  FADD.FTZ R44, R105, R44 ;  /* 0x0000002c692c7221 */ /* 0x000fe20000010000 */
[C---:B------:R-:W-:Y:S03]  /*f3a0*/  HMMA.16816.F32.BF16 R72, R40.reuse, R46, R72 ;  /* 0x0000002e2848723c */ /* 0x040fe60000041848 */
[----:B------:R-:W-:Y:S01]  /*f3b0*/  FADD.FTZ R89, R103, R44 ;  /* 0x0000002c67597221 */ /* 0x000fe20000010000 */
[----:B------:R-:W-:Y:S01]  /*f3c0*/  FADD.FTZ R112, R112, R113 ;  /* 0x0000007170707221 */ /* 0x000fe20000010000 */
[----:B------:R-:W3:Y:S03]  /*f3d0*/  LDSM.16.MT88.4 R44, [R86+0x1800] ;  /* 0x00180000562c783b */ /* 0x000ee60000004200 */
[----:B------:R-:W-:Y:S01]  /*f3e0*/  MUFU.EX2 R56, R56 ;  /* 0x0000003800387308 */ /* 0x000fe20000000800 */
[----:B------:R-:W-:Y:S01]  /*f3f0*/  FADD.FTZ R89, R106, R89 ;  /* 0x000000596a597221 */ /* 0x000fe20000010000 */
[C---:B----4-:R-:W-:Y:S03]  /*f400*/  HMMA.16816.F32.BF16 R76, R40.reuse, R48, R76 ;  /* 0x00000030284c723c */ /* 0x050fe6000004184c */
[----:B------:R-:W-:Y:S01]  /*f410*/  FADD.FTZ R129, R129, R112 ;  /* 0x0000007081817221 */ /* 0x000fe20000010000 */
[----:B------:R-:W-:Y:S04]  /*f420*/  FADD.FTZ R124, R124, R89 ;  /* 0x000000597c7c7221 */ /* 0x000fe80000010000 */
[----:B------:R-:W4:Y:S01]  /*f430*/  MUFU.EX2 R57, R57 ;  /* 0x0000003900397308 */ /* 0x000f220000000800 */
[----:B------:R-:W-:Y:S01]  /*f440*/  FADD.FTZ R129, R34, R129 ;  /* 0x0000008122817221 */ /* 0x000fe20000010000 */
[----:B------:R-:W-:Y:S01]  /*f450*/  HMMA.16816.F32.BF16 R80, R40, R50, R80 ;  /* 0x000000322850723c */ /* 0x000fe20000041850 */
[----:B------:R-:W5:Y:S02]  /*f460*/  LDSM.16.MT88.4 R48, [R134+0x4c00] ;  /* 0x004c00008630783b */ /* 0x000f640000004200 */
[----:B-1----:R-:W-:Y:S01]  /*f470*/  F2FP.BF16.F32.PACK_AB R40, R93, R160 ;  /* 0x000000a05d28723e */ /* 0x002fe200000010ff */
[--C-:B------:R-:W-:Y:S01]  /*f480*/  FFMA.FTZ R34, R66, UR4, -R87.reuse ;  /* 0x0000000442227c23 */ /* 0x100fe20008010857 */
[----:B--2---:R-:W-:Y:S03]  /*f490*/  F2FP.BF16.F32.PACK_AB R41, R95, R92 ;  /* 0x0000005c5f29723e */ /* 0x004fe600000010ff */
[----:B------:R-:W-:Y:S01]  /*f4a0*/  MUFU.EX2 R58, R58 ;  /* 0x0000003a003a7308 */ /* 0x000fe20000000800 */
[----:B------:R-:W-:Y:S01]  /*f4b0*/  FFMA.FTZ R87, R67, UR4, -R87 ;  /* 0x0000000443577c23 */ /* 0x000fe20008010857 */
        /* <DEDUP_REMOVED lines=29> */
[----:B------:R-:W-:Y:S01]  /*f690*/  FADD.FTZ R93, R93, R160 ;  /* 0x000000a05d5d7221 */ /* 0x000fe20000010000 */
[----:B------:R-:W-:Y:S03]  /*f6a0*/  FADD.FTZ R95, R95, R92 ;  /* 0x0000005c5f5f7221 */ /* 0x000fe60000010000 */
[----:B------:R-:W-:Y:S01]  /*f6b0*/  FADD.FTZ R56, R56, R93 ;  /* 0x0000005d38387221 */ /* 0x000fe20000010000 */
[C---:B---3--:R-:W-:Y:S04]  /*f6c0*/  HMMA.16816.F32.BF16 R76, R40.reuse, R44, R76 ;  /* 0x0000002c284c723c */ /* 0x048fe8000004184c */
[----:B------:R-:W-:Y:S01]  /*f6d0*/  MUFU.EX2 R64, R64 ;  /* 0x0000004000407308 */ /* 0x000fe20000000800 */
[----:B------:R-:W-:Y:S01]  /*f6e0*/  FADD.FTZ R58, R58, R95 ;  /* 0x0000005f3a3a7221 */ /* 0x000fe20000010000 */
[----:B------:R-:W-:Y:S03]  /*f6f0*/  FADD.FTZ R57, R57, R56 ;  /* 0x0000003839397221 */ /* 0x000fe60000010000 */
[----:B------:R-:W-:Y:S01]  /*f700*/  FADD.FTZ R59, R59, R58 ;  /* 0x0000003a3b3b7221 */ /* 0x000fe20000010000 */
[----:B------:R-:W-:Y:S04]  /*f710*/  HMMA.16816.F32.BF16 R80, R40, R46, R80 ;  /* 0x0000002e2850723c */ /* 0x000fe80000041850 */
[----:B------:R-:W3:Y:S01]  /*f720*/  MUFU.EX2 R65, R100 ;  /* 0x0000006400417308 */ /* 0x000ee20000000800 */
[----:B--2---:R-:W-:Y:S01]  /*f730*/  F2FP.BF16.F32.PACK_AB R40, R61, R60 ;  /* 0x0000003c3d28723e */ /* 0x004fe200000010ff */
[----:B------:R-:W-:Y:S01]  /*f740*/  FADD.FTZ R60, R60, R57 ;  /* 0x000000393c3c7221 */ /* 0x000fe20000010000 */
[----:B----4-:R-:W-:Y:S01]  /*f750*/  F2FP.BF16.F32.PACK_AB R41, R63, R62 ;  /* 0x0000003e3f29723e */ /* 0x010fe200000010ff */
[----:B------:R-:W-:Y:S02]  /*f760*/  FADD.FTZ R62, R62, R59 ;  /* 0x0000003b3e3e7221 */ /* 0x000fe40000010000 */
[----:B------:R-:W-:Y:S04]  /*f770*/  FADD.FTZ R61, R61, R60 ;  /* 0x0000003c3d3d7221 */ /* 0x000fe80000010000 */
[----:B------:R-:W-:Y:S01]  /*f780*/  MUFU.EX2 R34, R34 ;  /* 0x0000002200227308 */ /* 0x000fe20000000800 */
[----:B------:R-:W-:Y:S09]  /*f790*/  FADD.FTZ R63, R63, R62 ;  /* 0x0000003e3f3f7221 */ /* 0x000ff20000010000 */
[----:B------:R-:W2:Y:S01]  /*f7a0*/  MUFU.EX2 R87, R87 ;  /* 0x0000005700577308 */ /* 0x000ea20000000800 */
[C---:B---3--:R-:W-:Y:S01]  /*f7b0*/  F2FP.BF16.F32.PACK_AB R42, R65.reuse, R64 ;  /* 0x00000040412a723e */ /* 0x048fe200000010ff */
[----:B------:R-:W-:Y:S04]  /*f7c0*/  FADD.FTZ R64, R64, R61 ;  /* 0x0000003d40407221 */ /* 0x000fe80000010000 */
[----:B------:R-:W-:Y:S01]  /*f7d0*/  FADD.FTZ R153, R65, R64 ;  /* 0x0000004041997221 */ /* 0x000fe20000010000 */
[C---:B--2---:R-:W-:Y:S01]  /*f7e0*/  F2FP.BF16.F32.PACK_AB R43, R87.reuse, R34 ;  /* 0x00000022572b723e */ /* 0x044fe200000010ff */
[----:B------:R-:W-:Y:S04]  /*f7f0*/  FADD.FTZ R34, R34, R63 ;  /* 0x0000003f22227221 */ /* 0x000fe80000010000 */
[----:B------:R-:W-:Y:S02]  /*f800*/  FADD.FTZ R152, R87, R34 ;  /* 0x0000002257987221 */ /* 0x000fe40000010000 */
[C---:B-----5:R-:W-:Y:S08]  /*f810*/  HMMA.16816.F32.BF16 R68, R40.reuse, R48, R68 ;  /* 0x000000302844723c */ /* 0x060ff00000041844 */
[C---:B------:R-:W-:Y:S08]  /*f820*/  HMMA.16816.F32.BF16 R72, R40.reuse, R50, R72 ;  /* 0x000000322848723c */ /* 0x040ff00000041848 */
[C---:B-1----:R-:W-:Y:S08]  /*f830*/  HMMA.16816.F32.BF16 R76, R40.reuse, R52, R76 ;  /* 0x00000034284c723c */ /* 0x042ff0000004184c */
[----:B------:R-:W-:Y:S01]  /*f840*/  HMMA.16816.F32.BF16 R80, R40, R54, R80 ;  /* 0x000000362850723c */ /* 0x000fe20000041850 */
[----:B------:R-:W-:Y:S08]  /*f850*/  @!UPT UIADD3 URZ, UPT, UPT, URZ, URZ, URZ ;  /* 0x000000fffffff290 */ /* 0x000ff0000fffe0ff */
[----:B------:R-:W-:Y:S11]  /*f860*/  @P0 BRA `(.L_x_3680) ;  /* 0xffffffd400f00947 */ /* 0x000ff6000383ffff */
.L_x_3676:
[----:B------:R-:W1:Y:S01]  /*f870*/  SHFL.BFLY PT, R3, R152, 0x2, 0x1f ;  /* 0x0c401f0098037f89 */ /* 0x000e6200000e0000 */
[----:B------:R-:W-:Y:S01]  /*f880*/  SHF.L.U32 R5, R133, 0x1, RZ ;  /* 0x0000000185057819 */ /* 0x000fe200000006ff */
[----:B------:R-:W2:Y:S01]  /*f890*/  S2UR UR4, SR_CTAID.Y ;  /* 0x00000000000479c3 */ /* 0x000ea20000002600 */
[----:B------:R-:W-:Y:S01]  /*f8a0*/  LOP3.LUT R8, R147, 0xc0, R146, 0xf8, !PT ;  /* 0x000000c093087812 */ /* 0x000fe200078ef892 */
[----:B------:R-:W3:Y:S01]  /*f8b0*/  SHFL.BFLY PT, R4, R153, 0x2, 0x1f ;  /* 0x0c401f0099047f89 */ /* 0x000ee200000e0000 */
[----:B------:R-:W-:Y:S01]  /*f8c0*/  LOP3.LUT R5, R5, 0x6, RZ, 0xc0, !PT ;  /* 0x0000000605057812 */ /* 0x000fe200078ec0ff */
[----:B------:R-:W-:Y:S01]  /*f8d0*/  BSSY.RECONVERGENT B0, `(.L_x_3681) ;  /* 0x000005d000007945 */ /* 0x000fe20003800200 */
[----:B------:R-:W-:-:S03]  /*f8e0*/  SHF.R.U32.HI R13, RZ, 0x1, R133 ;  /* 0x00000001ff0d7819 */ /* 0x000fc60000011685 */
[----:B------:R-:W-:Y:S01]  /*f8f0*/  BAR.SYNC.DEFER_BLOCKING 0x0 ;  /* 0x0000000000007b1d */ /* 0x000fe20000010000 */
[----:B------:R-:W-:Y:S02]  /*f900*/  LOP3.LUT R5, R5, 0x3e00, R136, 0xf8, !PT ;  /* 0x00003e0005057812 */ /* 0x000fe400078ef888 */
[----:B------:R-:W-:Y:S02]  /*f910*/  IADD3 R17, PT, PT, -R139, RZ, RZ ;  /* 0x000000ff8b117210 */ /* 0x000fe40007ffe1ff */
[----:B------:R-:W-:-:S03]  /*f920*/  LOP3.LUT R5, R5, 0x20, R146, 0xf8, !PT ;  /* 0x0000002005057812 */ /* 0x000fc600078ef892 */
[----:B------:R-:W2:Y:S01]  /*f930*/  LDC.64 R14, c[0x0][0x430] ;  /* 0x00010c00ff0e7b82 */ /* 0x000ea20000000a00 */
[----:B------:R-:W-:Y:S02]  /*f940*/  LOP3.LUT P2, RZ, R133, 0x3, RZ, 0xc0, !PT ;  /* 0x0000000385ff7812 */ /* 0x000fe4000784c0ff */
[----:B------:R-:W-:Y:S02]  /*f950*/  LOP3.LUT R5, R5, R8, RZ, 0xfc, !PT ;  /* 0x0000000805057212 */ /* 0x000fe400078efcff */
[----:B------:R-:W-:Y:S02]  /*f960*/  LOP3.LUT R8, R132, 0xd8, RZ, 0xc0, !PT ;  /* 0x000000d884087812 */ /* 0x000fe400078ec0ff */
[----:B------:R-:W-:Y:S01]  /*f970*/  LEA R5, R5, UR5, 0x2 ;  /* 0x0000000505057c11 */ /* 0x000fe2000f8e10ff */
[----:B------:R-:W4:Y:S01]  /*f980*/  S2UR UR8, SR_CTAID.Z ;  /* 0x00000000000879c3 */ /* 0x000f220000002700 */
[----:B------:R-:W-:Y:S01]  /*f990*/  LOP3.LUT R9, R8, 0x18, R13, 0x78, !PT ;  /* 0x0000001808097812 */ /* 0x000fe200078e780d */
[----:B-1----:R-:W-:Y:S01]  /*f9a0*/  FADD.FTZ R10, R3, R152 ;  /* 0x00000098030a7221 */ /* 0x002fe20000010000 */
[----:B------:R-:W-:-:S02]  /*f9b0*/  LOP3.LUT R13, R13, 0x30, RZ, 0xc0, !PT ;  /* 0x000000300d0d7812 */ /* 0x000fc400078ec0ff */
[----:B------:R-:W-:Y:S01]  /*f9c0*/  LOP3.LUT R9, R9, 0xf24, R132, 0xf8, !PT ;  /* 0x00000f2409097812 */ /* 0x000fe200078ef884 */
[----:B---3--:R-:W-:Y:S01]  /*f9d0*/  FADD.FTZ R7, R4, R153 ;  /* 0x0000009904077221 */ /* 0x008fe20000010000 */
[----:B------:R-:W1:Y:S01]  /*f9e0*/  SHFL.BFLY PT, R3, R10, 0x1, 0x1f ;  /* 0x0c201f000a037f89 */ /* 0x000e6200000e0000 */
[----:B------:R-:W4:Y:S01]  /*f9f0*/  LDC R16, c[0x0][0x3e0] ;  /* 0x0000f800ff107b82 */ /* 0x000f220000000800 */
[----:B------:R-:W-:Y:S02]  /*fa00*/  LEA R20, R9, UR5, 0x2 ;  /* 0x0000000509147c11 */ /* 0x000fe4000f8e10ff */
[----:B------:R-:W3:Y:S05]  /*fa10*/  SHFL.BFLY PT, R12, R7, 0x1, 0x1f ;  /* 0x0c201f00070c7f89 */ /* 0x000eea00000e0000 */
[----:B------:R-:W5:Y:S01]  /*fa20*/  S2UR UR5, SR_CTAID.X ;  /* 0x00000000000579c3 */ /* 0x000f620000002500 */
[----:B--2---:R-:W-:Y:S01]  /*fa30*/  IMAD R139, R14, UR4, R139 ;  /* 0x000000040e8b7c24 */ /* 0x004fe2000f8e028b */
[----:B------:R-:W2:Y:S01]  /*fa40*/  LDCU UR4, c[0x0][0x44c] ;  /* 0x00008980ff0477ac */ /* 0x000ea20008000800 */
[----:B------:R-:W-:-:S04]  /*fa50*/  SHF.R.U32.HI R14, RZ, 0x2, R133 ;  /* 0x00000002ff0e7819 */ /* 0x000fc80000011685 */
[----:B------:R-:W-:Y:S01]  /*fa60*/  LOP3.LUT R14, R13, 0x7, R14, 0xf8, !PT ;  /* 0x000000070d0e7812 */ /* 0x000fe200078ef80e */
[----:B-1----:R-:W-:Y:S01]  /*fa70*/  FADD.FTZ R3, R10, R3 ;  /* 0x000000030a037221 */ /* 0x002fe20000010000 */
[----:B----4-:R-:W-:-:S03]  /*fa80*/  IMAD R17, R16, R17, UR8 ;  /* 0x0000000810117e24 */ /* 0x010fc6000f8e0211 */
[----:B------:R-:W1:Y:S01]  /*fa90*/  MUFU.RCP R4, R3 ;  /* 0x0000000300047308 */ /* 0x000e620000001000 */
[----:B---3--:R-:W-:Y:S01]  /*faa0*/  FADD.FTZ R12, R7, R12 ;  /* 0x0000000c070c7221 */ /* 0x008fe20000010000 */
[----:B------:R-:W-:Y:S01]  /*fab0*/  FSETP.NE.FTZ.AND P0, PT, R3, RZ, PT ;  /* 0x000000ff0300720b */ /* 0x000fe20003f15000 */
[----:B------:R-:W-:Y:S01]  /*fac0*/  IMAD R16, R139, R16, R17 ;  /* 0x000000108b107224 */ /* 0x000fe200078e0211 */
[----:B------:R-:W-:Y:S01]  /*fad0*/  MOV R17, 0xff800000 ;  /* 0xff80000000117802 */ /* 0x000fe20000000f00 */
[----:B-----5:R-:W-:Y:S01]  /*fae0*/  USHF.L.U32 UR8, UR5, 0x6, URZ ;  /* 0x0000000605087899 */ /* 0x020fe200080006ff */
[----:B------:R-:W-:Y:S02]  /*faf0*/  FSETP.NE.FTZ.AND P1, PT, R12, RZ, PT ;  /* 0x000000ff0c00720b */ /* 0x000fe40003f35000 */
[----:B------:R-:W3:Y:S03]  /*fb00*/  MUFU.RCP R6, R12 ;  /* 0x0000000c00067308 */ /* 0x000ee60000001000 */
[----:B------:R-:W-:-:S04]  /*fb10*/  IMAD R15, R16, R15, UR8 ;  /* 0x00000008100f7e24 */ /* 0x000fc8000f8e020f */
[----:B------:R-:W4:Y:S01]  /*fb20*/  @P0 LDC R19, c[0x0][0x458] ;  /* 0x00011600ff130b82 */ /* 0x000f220000000800 */
[----:B------:R-:W5:Y:S01]  /*fb30*/  @P0 MUFU.LG2 R3, R3 ;  /* 0x0000000300030308 */ /* 0x000f620000000c00 */
        /* <DEDUP_REMOVED lines=10> */
[----:B------:R-:W-:Y:S01]  /*fbe0*/  STS.64 [R5+0x400], R70 ;  /* 0x0004004605007388 */ /* 0x000fe20000000a00 */
[----:B---3--:R-:W-:Y:S01]  /*fbf0*/  FSEL R6, R6, 1, P1 ;  /* 0x3f80000006067808 */ /* 0x008fe20000800000 */
[----:B------:R-:W1:Y:S01]  /*fc00*/  @P1 LDC R21, c[0x0][0x458] ;  /* 0x00011600ff151b82 */ /* 0x000e620000000800 */
[----:B------:R-:W-:Y:S01]  /*fc10*/  LOP3.LUT R146, R146, 0x80, RZ, 0xc0, !PT ;  /* 0x0000008092927812 */ /* 0x000fe200078ec0ff */
[----:B------:R-:W3:Y:S01]  /*fc20*/  @P1 MUFU.LG2 R12, R12 ;  /* 0x0000000c000c1308 */ /* 0x000ee20000000c00 */
[----:B-----5:R-:W-:Y:S01]  /*fc30*/  @P0 FMUL.FTZ R3, R3, 0.69314718246459960938 ;  /* 0x3f31721803030820 */ /* 0x020fe20000410000 */
        /* <DEDUP_REMOVED lines=10> */
[----:B------:R-:W-:Y:S01]  /*fce0*/  STS.64 [R5], R68 ;  /* 0x0000004405007388 */ /* 0x000fe20000000a00 */
[----:B------:R-:W-:Y:S01]  /*fcf0*/  IADD3 R18, PT, PT, -R4, R7, RZ ;  /* 0x0000000704127210 */ /* 0x000fe20007ffe1ff */
[----:B----4-:R-:W-:Y:S01]  /*fd00*/  @P0 FFMA.FTZ R17, R0, R19, R3 ;  /* 0x0000001300110223 */ /* 0x010fe20000010003 */
[----:B--2---:R-:W-:Y:S01]  /*fd10*/  IMAD R0, R15, UR4, RZ ;  /* 0x000000040f007c24 */ /* 0x004fe2000f8e02ff */
[----:B------:R-:W-:Y:S01]  /*fd20*/  STS.64 [R6+0x20], R72 ;  /* 0x0000204806007388 */ /* 0x000fe20000000a00 */
[----:B---3--:R-:W-:-:S03]  /*fd30*/  @P1 FMUL.FTZ R23, R12, 0.69314718246459960938 ;  /* 0x3f3172180c171820 */ /* 0x008fc60000410000 */
[----:B------:R-:W-:Y:S04]  /*fd40*/  STS.64 [R6+0x420], R74 ;  /* 0x0004204a06007388 */ /* 0x000fe80000000a00 */
[----:B------:R-:W-:Y:S04]  /*fd50*/  STS.64 [R7+0x40], R76 ;  /* 0x0000404c07007388 */ /* 0x000fe80000000a00 */
[----:B------:R-:W-:Y:S04]  /*fd60*/  STS.64 [R7+0x440], R78 ;  /* 0x0004404e07007388 */ /* 0x000fe80000000a00 */
[----:B------:R-:W-:Y:S04]  /*fd70*/  STS.64 [R18+0x60], R80 ;  /* 0x0000605012007388 */ /* 0x000fe80000000a00 */
[----:B------:R2:W-:Y:S01]  /*fd80*/  STS.64 [R18+0x460], R82 ;  /* 0x0004605212007388 */ /* 0x0005e20000000a00 */
[----:B------:R-:W-:Y:S01]  /*fd90*/  BAR.SYNC.DEFER_BLOCKING 0x0 ;  /* 0x0000000000007b1d */ /* 0x000fe20000010000 */
[----:B--2---:R-:W-:-:S05]  /*fda0*/  MOV R18, 0xff800000 ;  /* 0xff80000000127802 */ /* 0x004fca0000000f00 */
[----:B------:R2:W3:Y:S01]  /*fdb0*/  LDS.128 R8, [R20] ;  /* 0x0000000014087984 */ /* 0x0004e20000000c00 */
[----:B-1----:R-:W-:-:S03]  /*fdc0*/  @P1 FFMA.FTZ R18, R2, R21, R23 ;  /* 0x0000001502121223 */ /* 0x002fc60000010017 */
[----:B------:R2:W1:Y:S01]  /*fdd0*/  LDS.128 R4, [R20+0x800] ;  /* 0x0008000014047984 */ /* 0x0004620000000c00 */
[----:B------:R-:W-:Y:S05]  /*fde0*/  @P2 BRA `(.L_x_3682) ;  /* 0x00000000002c2947 */ /* 0x000fea0003800000 */
[----:B------:R-:W4:Y:S01]  /*fdf0*/  LDCU.64 UR4, c[0x0][0x428] ;  /* 0x00008500ff0477ac */ /* 0x000f220008000a00 */
[----:B------:R-:W-:Y:S01]  /*fe00*/  VIADD R3, R138, -UR8 ;  /* 0x800000088a037c36 */ /* 0x000fe20008000000 */
        /* <DEDUP_REMOVED lines=9> */
.L_x_3682:
[----:B------:R-:W-:Y:S05]  /*fea0*/  BSYNC.RECONVERGENT B0 ;  /* 0x0000000000007941 */ /* 0x000fea0003800200 */
.L_x_3681:
[----:B----4-:R-:W4:Y:S01]  /*feb0*/  LDS.128 R16, [R20+0x1000] ;  /* 0x0010000014107984 */ /* 0x010f220000000c00 */
[----:B------:R-:W5:Y:S01]  /*fec0*/  LDCU UR9, c[0x0][0x440] ;  /* 0x00008800ff0977ac */ /* 0x000f620008000800 */
[----:B------:R-:W-:Y:S01]  /*fed0*/  LOP3.LUT R3, R132, 0x1c, RZ, 0xc0, !PT ;  /* 0x0000001c84037812 */ /* 0x000fe200078ec0ff */
[----:B------:R-:W-:Y:S01]  /*fee0*/  VIADD R138, R138, -UR8 ;  /* 0x800000088a8a7c36 */ /* 0x000fe20008000000 */
[----:B------:R1:W1:Y:S01]  /*fef0*/  LDS.128 R12, [R20+0x1800] ;  /* 0x00180000140c7984 */ /* 0x0002620000000c00 */
[----:B------:R-:W2:Y:S01]  /*ff00*/  LDCU.64 UR4, c[0x0][0x3f8] ;  /* 0x00007f00ff0477ac */ /* 0x000ea20008000a00 */
        /* <DEDUP_REMOVED lines=20> */
.L_x_3683:
        /* <DEDUP_REMOVED lines=11> */
.L_x_4922:


//--------------------- .text._ZN5flash24flash_fwd_splitkv_kernelI23Flash_fwd_kernel_traitsILi32ELi64ELi128ELi4ELb0ELb0EN7cutlass10bfloat16_tE19Flash_kernel_traitsILi32ELi64ELi128ELi4ES3_EELb1ELb0ELb0ELb0ELb0ELb1ELb1ELb1EEEvNS_16Flash_fwd_paramsE --------------------------
	.section	.text._ZN5flash24flash_fwd_splitkv_kernelI23Flash_fwd_kernel_traitsILi32ELi64ELi128ELi4ELb0ELb0EN7cutlass10bfloat16_tE19Flash_kernel_traitsILi32ELi64ELi128ELi4ES3_EELb1ELb0ELb0ELb0ELb0ELb1ELb1ELb1EEEvNS_16Flash_fwd_paramsE,"ax",@progbits
	.align	128
        .global         _ZN5flash24flash_fwd_splitkv_kernelI23Flash_fwd_kernel_traitsILi32ELi64ELi128ELi4ELb0ELb0EN7cutlass10bfloat16_tE19Flash_kernel_traitsILi32ELi64ELi128ELi4ES3_EELb1ELb0ELb0ELb0ELb0ELb1ELb1ELb1EEEvNS_16Flash_fwd_paramsE
        .type           _ZN5flash24flash_fwd_splitkv_kernelI23Flash_fwd_kernel_traitsILi32ELi64ELi128ELi4ELb0ELb0EN7cutlass10bfloat16_tE19Flash_kernel_traitsILi32ELi64ELi128ELi4ES3_EELb1ELb0ELb0ELb0ELb0ELb1ELb1ELb1EEEvNS_16Flash_fwd_paramsE,@function
        .size           _ZN5flash24flash_fwd_splitkv_kernelI23Flash_fwd_kernel_traitsILi32ELi64ELi128ELi4ELb0ELb0EN7cutlass10bfloat16_tE19Flash_kernel_traitsILi32ELi64ELi128ELi4ES3_EELb1ELb0ELb0ELb0ELb0ELb1ELb1ELb1EEEvNS_16Flash_fwd_paramsE,(.L_x_4923 - _ZN5flash24flash_fwd_splitkv_kernelI23Flash_fwd_kernel_traitsILi32ELi64ELi128ELi4ELb0ELb0EN7cutlass10bfloat16_tE19Flash_kernel_traitsILi32ELi64ELi128ELi4ES3_EELb1ELb0ELb0ELb0ELb0ELb1ELb1ELb1EEEvNS_16Flash_fwd_paramsE)
        .other          _ZN5flash24flash_fwd_splitkv_kernelI23Flash_fwd_kernel_traitsILi32ELi64ELi128ELi4ELb0ELb0EN7cutlass10bfloat16_tE19Flash_kernel_traitsILi32ELi64ELi128ELi4ES3_EELb1ELb0ELb0ELb0ELb0ELb1ELb1ELb1EEEvNS_16Flash_fwd_paramsE,@"STO_CUDA_ENTRY STV_DEFAULT"
_ZN5flash24flash_fwd_splitkv_kernelI23Flash_fwd_kernel_traitsILi32ELi64ELi128ELi4ELb0ELb0EN7cutlass10bfloat16_tE19Flash_kernel_traitsILi32ELi64ELi128ELi4ES3_EELb1ELb0ELb0ELb0ELb0ELb1ELb1ELb1EEEvNS_16Flash_fwd_paramsE:
.text._ZN5flash24flash_fwd_splitkv_kernelI23Flash_fwd_kernel_traitsILi32ELi64ELi128ELi4ELb0ELb0EN7cutlass10bfloat16_tE19Flash_kernel_traitsILi32ELi64ELi128ELi4ES3_EELb1ELb0ELb0ELb0ELb0ELb1ELb1ELb1EEEvNS_16Flash_fwd_paramsE:
        /* <DEDUP_REMOVED lines=70> */
.L_x_3684:
        /* <DEDUP_REMOVED lines=108> */
.L_x_3685:
        /* <DEDUP_REMOVED lines=9> */
.L_x_3686:
        /* <DEDUP_REMOVED lines=100> */
.L_x_3687:
        /* <DEDUP_REMOVED lines=15> */
.L_x_3689:
[----:B------:R-:W2:Y:S01]  /*12e0*/  LDC.64 R60, c[0x0][0x3b8] ;  /* 0x0000ee00ff3c7b82 */ /* 0x000ea20000000a00 */
[----:B------:R-:W-:-:S05]  /*12f0*/  IADD3 R6, PT, PT, R0, R5, RZ ;  /* 0x0000000500067210 */ /* 0x000fca0007ffe0ff */
[C---:B--2---:R-:W-:Y:S02]  /*1300*/  IMAD R17, R6.reuse, R61, RZ ;  /* 0x0000003d06117224 */ /* 0x044fe400078e02ff */
[----:B------:R-:W-:-:S05]  /*1310*/  IMAD.WIDE.U32 R6, R6, R60, RZ ;  /* 0x0000003c06067225 */ /* 0x000fca00078e00ff */
[----:B------:R-:W-:Y:S02]  /*1320*/  IADD3 R17, PT, PT, R7, R17, RZ ;  /* 0x0000001107117210 */ /* 0x000fe40007ffe0ff */
[----:B------:R-:W-:Y:S02]  /*1330*/  MOV R16, R6 ;  /* 0x0000000600107202 */ /* 0x000fe40000000f00 */
.L_x_3690:
        /* <DEDUP_REMOVED lines=14> */
.L_x_3691:
[----:B------:R-:W2:Y:S01]  /*1420*/  LDC.64 R54, c[0x0][0x3c0] ;  /* 0x0000f000ff367b82 */ /* 0x000ea20000000a00 */
[----:B------:R-:W-:-:S05]  /*1430*/  IADD3 R0, PT, PT, R0, R5, RZ ;  /* 0x0000000500007210 */ /* 0x000fca0007ffe0ff */
[C---:B--2---:R-:W-:Y:S02]  /*1440*/  IMAD R23, R0.reuse, R55, RZ ;  /* 0x0000003700177224 */ /* 0x044fe400078e02ff */
[----:B-1---5:R-:W-:-:S05]  /*1450*/  IMAD.WIDE.U32 R2, R0, R54, RZ ;  /* 0x0000003600027225 */ /* 0x022fca00078e00ff */
[----:B------:R-:W-:Y:S02]  /*1460*/  IADD3 R23, PT, PT, R3, R23, RZ ;  /* 0x0000001703177210 */ /* 0x000fe40007ffe0ff */
[----:B------:R-:W-:-:S07]  /*1470*/  MOV R22, R2 ;  /* 0x0000000200167202 */ /* 0x000fce0000000f00 */
.L_x_3692:
        /* <DEDUP_REMOVED lines=49> */
.L_x_3688:
        /* <DEDUP_REMOVED lines=162> */
.L_x_3715:
        /* <DEDUP_REMOVED lines=67> */
.L_x_3695:
        /* <DEDUP_REMOVED lines=60> */
.L_x_3699:
[----:B---3--:R-:W-:Y:S05]  /*29a0*/  BSYNC.RECONVERGENT B0 ;  /* 0x0000000000007941 */ /* 0x008fea0003800200 */
.L_x_3698:
        /* <DEDUP_REMOVED lines=49> */
.L_x_3701:
[----:B------:R-:W-:Y:S05]  /*2cc0*/  BSYNC.RECONVERGENT B0 ;  /* 0x0000000000007941 */ /* 0x000fea0003800200 */
.L_x_3700:
        /* <DEDUP_REMOVED lines=55> */
.L_x_3703:
[----:B------:R-:W-:Y:S05]  /*3040*/  BSYNC.RECONVERGENT B0 ;  /* 0x0000000000007941 */ /* 0x000fea0003800200 */
.L_x_3702:
        /* <DEDUP_REMOVED lines=55> */
.L_x_3705:
[----:B------:R-:W-:Y:S05]  /*33c0*/  BSYNC.RECONVERGENT B0 ;  /* 0x0000000000007941 */ /* 0x000fea0003800200 */
.L_x_3704:
[----:B------:R-:W1:Y:S01]  /*33d0*/  LDC R17, c[0x0][0x450] ;  /* 0x00011400ff117b82 */ /* 0x000e620000000800 */
[----:B--2---:R-:W-:Y:S05]  /*33e0*/  IMAD.U32 R3, R40, -0x40, RZ ;  /* 0xffffffc028037824 */ /* 0x004fea00078e00ff */
[C---:B------:R-:W-:Y:S02]  /*33f0*/  LEA R14, P1, R3.reuse, R14, 0x1 ;  /* 0x0000000e030e7211 */ /* 0x040fe400078208ff */
[C---:B------:R-:W-:Y:S02]  /*3400*/  LEA R52, P0, R3.reuse, R52, 0x1 ;  /* 0x0000003403347211 */ /* 0x040fe400078008ff */
[C---:B------:R-:W-:Y:S02]  /*3410*/  LEA.HI.X.SX32 R15, R3.reuse, R15, 0x1, P1 ;  /* 0x0000000f030f7211 */ /* 0x040fe400008f0eff */
[----:B------:R-:W-:Y:S01]  /*3420*/  LEA.HI.X.SX32 R53, R3, R53, 0x1, P0 ;  /* 0x0000003503357211 */ /* 0x000fe200000f0eff */
[----:B------:R-:W-:Y:S05]  /*3430*/  BRA `(.L_x_3696) ;  /* 0x0000001800087947 */ /* 0x000fea0003800000 */
.L_x_3697:
        /* <DEDUP_REMOVED lines=97> */
.L_x_3707:
[----:B---3--:R-:W-:Y:S05]  /*3a50*/  BSYNC.RECONVERGENT B0 ;  /* 0x0000000000007941 */ /* 0x008fea0003800200 */
.L_x_3706:
        /* <DEDUP_REMOVED lines=90> */
.L_x_3709:
[----:B------:R-:W-:Y:S05]  /*4000*/  BSYNC.RECONVERGENT B0 ;  /* 0x0000000000007941 */ /* 0x000fea0003800200 */
.L_x_3708:
        /* <DEDUP_REMOVED lines=96> */
.L_x_3711:
[----:B------:R-:W-:Y:S05]  /*4610*/  BSYNC.RECONVERGENT B0 ;  /* 0x0000000000007941 */ /* 0x000fea0003800200 */
.L_x_3710:
        /* <DEDUP_REMOVED lines=93> */
.L_x_3713:
[----:B------:R-:W-:Y:S05]  /*4bf0*/  BSYNC.RECONVERGENT B0 ;  /* 0x0000000000007941 */ /* 0x000fea0003800200 */
.L_x_3712:
[----:B------:R-:W1:Y:S01]  /*4c00*/  LDC R17, c[0x0][0x450] ;  /* 0x00011400ff117b82 */ /* 0x000e620000000800 */
[----:B--2---:R-:W-:Y:S05]  /*4c10*/  IMAD.U32 R95, R95, -0x40, RZ ;  /* 0xffffffc05f5f7824 */ /* 0x004fea00078e00ff */
[C---:B------:R-:W-:Y:S02]  /*4c20*/  LEA R84, P1, R95.reuse, R84, 0x1 ;  /* 0x000000545f547211 */ /* 0x040fe400078208ff */
[C---:B------:R-:W-:Y:S02]  /*4c30*/  LEA R82, P0, R95.reuse, R82, 0x1 ;  /* 0x000000525f527211 */ /* 0x040fe400078008ff */
[C---:B------:R-:W-:Y:S02]  /*4c40*/  LEA.HI.X.SX32 R85, R95.reuse, R85, 0x1, P1 ;  /* 0x000000555f557211 */ /* 0x040fe400008f0eff */
[----:B------:R-:W-:Y:S09]  /*4c50*/  LEA.HI.X.SX32 R83, R95, R83, 0x1, P0 ;  /* 0x000000535f537211 */ /* 0x000ff200000f0eff */
.L_x_3696:
[----:B---3--:R-:W-:Y:S05]  /*4c60*/  BSYNC.RECONVERGENT B1 ;  /* 0x0000000000017941 */ /* 0x008fea0003800200 */
.L_x_3694:
        /* <DEDUP_REMOVED lines=89> */
.L_x_3714:
[----:B------:R-:W-:Y:S02]  /*5200*/  ISETP.NE.AND P2, PT, R93, RZ, PT ;  /* 0x000000ff5d00720c */ /* 0x000fe40003f45270 */
[----:B------:R-:W-:Y:S02]  /*5210*/  IADD3 R80, P1, PT, R80, UR18, RZ ;  /* 0x0000001250507c10 */ /* 0x000fe4000ff3e0ff */
[----:B------:R-:W-:Y:S02]  /*5220*/  IADD3 R10, P0, PT, R10, UR15, RZ ;  /* 0x0000000f0a0a7c10 */ /* 0x000fe4000ff1e0ff */
[----:B------:R-:W-:Y:S02]  /*5230*/  IADD3.X R81, PT, PT, R81, UR16, RZ, P1, !PT ;  /* 0x0000001051517c10 */ /* 0x000fe40008ffe4ff */
[----:B------:R-:W-:Y:S05]  /*5240*/  IADD3.X R9, PT, PT, R9, UR19, RZ, P0, !PT ;  /* 0x0000001309097c10 */ /* 0x000fea00087fe4ff */
[----:B------:R-:W-:Y:S05]  /*5250*/  @P2 BRA `(.L_x_3715) ;  /* 0xffffffcc00d42947 */ /* 0x000fea000383ffff */
.L_x_3693:
        /* <DEDUP_REMOVED lines=33> */
.L_x_3720:
[----:B------:R1:W-:Y:S02]  /*5470*/  STS.128 [R3], RZ ;  /* 0x000000ff03007388 */ /* 0x0003e40000000c00 */
.L_x_3719:
[----:B------:R-:W-:Y:S05]  /*5480*/  BSYNC.RECONVERGENT B0 ;  /* 0x0000000000007941 */ /* 0x000fea0003800200 */
.L_x_3718:
        /* <DEDUP_REMOVED lines=14> */
.L_x_3717:
        /* <DEDUP_REMOVED lines=82> */
.L_x_3727:
[----:B------:R-:W-:Y:S05]  /*5a90*/  BSYNC.RECONVERGENT B0 ;  /* 0x0000000000007941 */ /* 0x000fea0003800200 */
.L_x_3726:
[----:B-----5:R2:W-:Y:S01]  /*5aa0*/  STS.128 [R3], R8 ;  /* 0x0000000803007388 */ /* 0x0205e20000000c00 */
[----:B------:R-:W-:Y:S05]  /*5ab0*/  BRA `(.L_x_3724) ;  /* 0x0000000000047947 */ /* 0x000fea0003800000 */
.L_x_3725:
[----:B------:R3:W-:Y:S02]  /*5ac0*/  STS.128 [R3], RZ ;  /* 0x000000ff03007388 */ /* 0x0007e40000000c00 */
.L_x_3724:
[----:B------:R-:W-:Y:S05]  /*5ad0*/  BSYNC.RECONVERGENT B1 ;  /* 0x0000000000017941 */ /* 0x000fea0003800200 */
.L_x_3723:
        /* <DEDUP_REMOVED lines=61> */
.L_x_3729:
[----:B------:R-:W-:Y:S05]  /*5eb0*/  BSYNC.RECONVERGENT B0 ;  /* 0x0000000000007941 */ /* 0x000fea0003800200 */
.L_x_3728:
[----:B-----5:R2:W-:Y:S01]  /*5ec0*/  STS.128 [R3+0x800], R8 ;  /* 0x0008000803007388 */ /* 0x0205e20000000c00 */
[----:B------:R-:W-:Y:S05]  /*5ed0*/  BRA `(.L_x_3721) ;  /* 0x0000000c000c7947 */ /* 0x000fea0003800000 */
.L_x_3722:
        /* <DEDUP_REMOVED lines=96> */
.L_x_3734:
[----:B------:R-:W-:Y:S05]  /*64e0*/  BSYNC.RECONVERGENT B0 ;  /* 0x0000000000007941 */ /* 0x000fea0003800200 */
.L_x_3733:
[----:B-----5:R2:W-:Y:S01]  /*64f0*/  STS.128 [R3], R20 ;  /* 0x0000001403007388 */ /* 0x0205e20000000c00 */
[----:B------:R-:W-:Y:S05]  /*6500*/  BRA `(.L_x_3731) ;  /* 0x0000000000047947 */ /* 0x000fea0003800000 */
.L_x_3732:
[----:B------:R3:W-:Y:S02]  /*6510*/  STS.128 [R3], RZ ;  /* 0x000000ff03007388 */ /* 0x0007e40000000c00 */
.L_x_3731:
[----:B------:R-:W-:Y:S05]  /*6520*/  BSYNC.RECONVERGENT B1 ;  /* 0x0000000000017941 */ /* 0x000fea0003800200 */
.L_x_3730:
        /* <DEDUP_REMOVED lines=92> */
.L_x_3736:
[----:B------:R-:W-:Y:S05]  /*6af0*/  BSYNC.RECONVERGENT B0 ;  /* 0x0000000000007941 */ /* 0x000fea0003800200 */
.L_x_3735:
[----:B-----5:R1:W-:Y:S02]  /*6b00*/  STS.128 [R3+0x800], R4 ;  /* 0x0008000403007388 */ /* 0x0203e40000000c00 */
.L_x_3721:
[----:B------:R-:W-:Y:S05]  /*6b10*/  BSYNC.RECONVERGENT B2 ;  /* 0x0000000000027941 */ /* 0x000fea0003800200 */
.L_x_3716:
        /* <DEDUP_REMOVED lines=13> */
.L_x_3739:
[----:B------:R1:W-:Y:S02]  /*6bf0*/  STS.128 [R3+0x1000], RZ ;  /* 0x001000ff03007388 */ /* 0x0003e40000000c00 */
.L_x_3738:
[----:B------:R-:W-:Y:S05]  /*6c00*/  BSYNC.RECONVERGENT B0 ;  /* 0x0000000000007941 */ /* 0x000fea0003800200 */
.L_x_3737:
        /* <DEDUP_REMOVED lines=15> */
.L_x_3742:
[----:B------:R1:W-:Y:S02]  /*6d00*/  STS.128 [R3+0x1800], RZ ;  /* 0x001800ff03007388 */ /* 0x0003e40000000c00 */
.L_x_3741:
[----:B------:R-:W-:Y:S05]  /*6d10*/  BSYNC.RECONVERGENT B0 ;  /* 0x0000000000007941 */ /* 0x000fea0003800200 */
.L_x_3740:
        /* <DEDUP_REMOVED lines=14> */
.L_x_3745:
[----:B------:R1:W-:Y:S02]  /*6e00*/  STS.128 [R3+0x2000], RZ ;  /* 0x002000ff03007388 */ /* 0x0003e40000000c00 */
.L_x_3744:
[----:B------:R-:W-:Y:S05]  /*6e10*/  BSYNC.RECONVERGENT B0 ;  /* 0x0000000000007941 */ /* 0x000fea0003800200 */
.L_x_3743:
        /* <DEDUP_REMOVED lines=14> */
.L_x_3748:
[----:B------:R1:W-:Y:S02]  /*6f00*/  STS.128 [R3+0x2800], RZ ;  /* 0x002800ff03007388 */ /* 0x0003e40000000c00 */
.L_x_3747:
[----:B------:R-:W-:Y:S05]  /*6f10*/  BSYNC.RECONVERGENT B0 ;  /* 0x0000000000007941 */ /* 0x000fea0003800200 */
.L_x_3746:
        /* <DEDUP_REMOVED lines=13> */
.L_x_3751:
[----:B------:R1:W-:Y:S01]  /*6ff0*/  STS.128 [R3+0x3000], RZ ;  /* 0x003000ff03007388 */ /* 0x0003e20000000c00 */
[----:B------:R-:W-:Y:S05]  /*7000*/  BRA `(.L_x_3752) ;  /* 0x0000000000047947 */ /* 0x000fea0003800000 */
.L_x_3750:
[----:B------:R1:W-:Y:S02]  /*7010*/  STS.128 [R3+0x3000], RZ ;  /* 0x003000ff03007388 */ /* 0x0003e40000000c00 */
.L_x_3752:
[----:B------:R-:W-:Y:S05]  /*7020*/  BSYNC.RECONVERGENT B0 ;  /* 0x0000000000007941 */ /* 0x000fea0003800200 */
.L_x_3749:
[----:B------:R-:W-:Y:S01]  /*7030*/  ISETP.GE.AND P0, PT, R28, R5, PT ;  /* 0x000000051c00720c */ /* 0x000fe20003f06270 */
[C---:B----4-:R-:W-:Y:S01]  /*7040*/  IMAD.SHL.U32 R21, R54.reuse, 0x40, RZ ;  /* 0x0000004036157824 */ /* 0x050fe200078e00ff */
[----:B------:R-:W-:Y:S01]  /*7050*/  SHF.L.U64.HI R20, R54, 0x6, R55 ;  /* 0x0000000636147819 */ /* 0x000fe20000010237 */
[----:B------:R-:W-:Y:S03]  /*7060*/  BSSY.RECONVERGENT B0, `(.L_x_3753) ;  /* 0x000000e000007945 */ /* 0x000fe60003800200 */
[----:B-1----:R-:W-:-:S05]  /*7070*/  IADD3 R6, P1, PT, R21, R140, RZ ;  /* 0x0000008c15067210 */ /* 0x002fca0007f3e0ff */
[----:B------:R-:W-:Y:S02]  /*7080*/  IMAD.X R7, R20, 0x1, R141, P1 ;  /* 0x0000000114077824 */ /* 0x000fe400008e068d */
        /* <DEDUP_REMOVED lines=10> */
.L_x_3755:
[----:B------:R4:W-:Y:S02]  /*7130*/  STS.128 [R3+0x3800], RZ ;  /* 0x003800ff03007388 */ /* 0x0009e40000000c00 */
.L_x_3754:
[----:B------:R-:W-:Y:S05]  /*7140*/  BSYNC.RECONVERGENT B0 ;  /* 0x0000000000007941 */ /* 0x000fea0003800200 */
.L_x_3753:
        /* <DEDUP_REMOVED lines=14> */
.L_x_3758:
[----:B------:R1:W-:Y:S02]  /*7230*/  STS.128 [R3+0x4000], RZ ;  /* 0x004000ff03007388 */ /* 0x0003e40000000c00 */
.L_x_3757:
[----:B------:R-:W-:Y:S05]  /*7240*/  BSYNC.RECONVERGENT B0 ;  /* 0x0000000000007941 */ /* 0x000fea0003800200 */
.L_x_3756:
        /* <DEDUP_REMOVED lines=14> */
.L_x_3761:
[----:B------:R1:W-:Y:S02]  /*7330*/  STS.128 [R3+0x4800], RZ ;  /* 0x004800ff03007388 */ /* 0x0003e40000000c00 */
.L_x_3760:
[----:B------:R-:W-:Y:S05]  /*7340*/  BSYNC.RECONVERGENT B0 ;  /* 0x0000000000007941 */ /* 0x000fea0003800200 */
.L_x_3759:
[----:B------:R-:W5:Y:S01]  /*7350*/  S2R R86, SR_TID.X ;  /* 0x0000000000567919 */ /* 0x000f620000002100 */
[----:B------:R-:W-:Y:S01]  /*7360*/  MOV R23, 0x20 ;  /* 0x0000002000177802 */ /* 0x000fe20000000f00 */
[----:B------:R-:W2:Y:S01]  /*7370*/  LDCU.64 UR10, c[0x0][0x508] ;  /* 0x0000a100ff0a77ac */ /* 0x000ea20008000a00 */
[----:B------:R-:W-:Y:S01]  /*7380*/  IADD3 R22, PT, PT, R64, -0x1, RZ ;  /* 0xffffffff40167810 */ /* 0x000fe20007ffe0ff */
[----:B------:R-:W0:Y:S01]  /*7390*/  LDGDEPBAR ;  /* 0x00000000000079af */ /* 0x000e220000000000 */
[C---:B-----5:R-:W-:Y:S02]  /*73a0*/  SHF.L.U32 R84, R86.reuse, 0x2, RZ ;  /* 0x0000000256547819 */ /* 0x060fe400000006ff */
[C---:B------:R-:W-:Y:S02]  /*73b0*/  SHF.L.U32 R134, R86.reuse, 0x4, RZ ;  /* 0x0000000456867819 */ /* 0x040fe400000006ff */
[----:B------:R-:W-:Y:S02]  /*73c0*/  SHF.L.U32 R34, R86, 0x5, RZ ;  /* 0x0000000556227819 */ /* 0x000fe400000006ff */
[----:B----4-:R-:W-:-:S02]  /*73d0*/  LOP3.LUT R7, R84, 0x18, RZ, 0xc0, !PT ;  /* 0x0000001854077812 */ /* 0x010fc400078ec0ff */
[----:B------:R-:W-:Y:S02]  /*73e0*/  SHF.R.U32.HI R0, RZ, 0x1, R86 ;  /* 0x00000001ff007819 */ /* 0x000fe40000011656 */
[C---:B------:R-:W-:Y:S02]  /*73f0*/  LOP3.LUT R11, R134.reuse, 0x100, RZ, 0xc0, !PT ;  /* 0x00000100860b7812 */ /* 0x040fe400078ec0ff */
[----:B-1----:R-:W-:Y:S02]  /*7400*/  LOP3.LUT R9, R134, 0x3e00, RZ, 0xc0, !PT ;  /* 0x00003e0086097812 */ /* 0x002fe400078ec0ff */
        /* <DEDUP_REMOVED lines=10> */
[----:B------:R-:W-:Y:S03]  /*74b0*/  LDSM.16.M88.4 R36, [R109+0x1000] ;  /* 0x001000006d24783b */ /* 0x000fe60000000200 */
[----:B------:R-:W-:Y:S01]  /*74c0*/  SEL R32, R23, 0xffffffe0, !P0 ;  /* 0xffffffe017207807 */ /* 0x000fe20004000000 */
[----:B------:R-:W1:Y:S01]  /*74d0*/  LDSM.16.M88.4 R28, [R133] ;  /* 0x00000000851c783b */ /* 0x000e620000000200 */
[----:B------:R-:W-:Y:S02]  /*74e0*/  P2R R2, PR, RZ, 0x1 ;  /* 0x00000001ff027803 */ /* 0x000fe40000000000 */
[----:B------:R-:W-:Y:S01]  /*74f0*/  IADD3 R108, PT, PT, R32, R109, RZ ;  /* 0x0000006d206c7210 */ /* 0x000fe20007ffe0ff */
[----:B------:R-:W4:Y:S01]  /*7500*/  LDSM.16.M88.4 R24, [R109+0x1400] ;  /* 0x001400006d18783b */ /* 0x000f220000000200 */
[----:B------:R-:W-:-:S02]  /*7510*/  IADD3 R32, PT, PT, R133, R32, RZ ;  /* 0x0000002085207210 */ /* 0x000fc40007ffe0ff */
[----:B------:R-:W-:Y:S01]  /*7520*/  ISETP.GT.AND P0, PT, R22, R135, PT ;  /* 0x000000871600720c */ /* 0x000fe20003f04270 */
[----:B------:R-:W-:Y:S04]  /*7530*/  LDSM.16.M88.4 R4, [R108+0x1000] ;  /* 0x001000006c04783b */ /* 0x000fe80000000200 */
[----:B------:R-:W5:Y:S04]  /*7540*/  LDSM.16.M88.4 R16, [R32] ;  /* 0x000000002010783b */ /* 0x000f680000000200 */
[----:B------:R-:W3:Y:S01]  /*7550*/  LDSM.16.M88.4 R40, [R108+0x1400] ;  /* 0x001400006c28783b */ /* 0x000ee20000000200 */
[C---:B-1----:R-:W-:Y:S08]  /*7560*/  HMMA.16816.F32.BF16 R8, R28.reuse, R36, RZ ;  /* 0x000000241c08723c */ /* 0x042ff000000418ff */
[C---:B------:R-:W-:Y:S08]  /*7570*/  HMMA.16816.F32.BF16 R36, R28.reuse, R38, RZ ;  /* 0x000000261c24723c */ /* 0x040ff000000418ff */
[----:B----4-:R-:W-:Y:S08]  /*7580*/  HMMA.16816.F32.BF16 R12, R28, R24, RZ ;  /* 0x000000181c0c723c */ /* 0x010ff000000418ff */
[C---:B-----5:R-:W-:Y:S08]  /*7590*/  HMMA.16816.F32.BF16 R8, R16.reuse, R4, R8 ;  /* 0x000000041008723c */ /* 0x060ff00000041808 */
[C---:B------:R-:W-:Y:S01]  /*75a0*/  HMMA.16816.F32.BF16 R36, R16.reuse, R6, R36 ;  /* 0x000000061024723c */ /* 0x040fe20000041824 */
[----:B------:R-:W1:Y:S07]  /*75b0*/  LDSM.16.M88.4 R4, [R109+0x1800] ;  /* 0x001800006d04783b */ /* 0x000e6e0000000200 */
[----:B---3--:R-:W-:Y:S03]  /*75c0*/  HMMA.16816.F32.BF16 R12, R16, R40, R12 ;  /* 0x00000028100c723c */ /* 0x008fe6000004180c */
        /* <DEDUP_REMOVED lines=101> */
[----:B------:R-:W-:-:S02]  /*7c20*/  FMUL.FTZ R95, R14, UR11 ;  /* 0x0000000b0e5f7c20 */ /* 0x000fc40008410000 */
[----:B------:R-:W1:Y:S05]  /*7c30*/  MUFU.TANH R59, R59 ;  /* 0x0000003b003b7308 */ /* 0x000e6a0000002400 */
[----:B---3--:R-:W-:Y:S01]  /*7c40*/  HMMA.16816.F32.BF16 R8, R16, R4, R8 ;  /* 0x000000041008723c */ /* 0x008fe20000041808 */
[----:B------:R-:W-:Y:S02]  /*7c50*/  FMUL.FTZ R4, R15, UR11 ;  /* 0x0000000b0f047c20 */ /* 0x000fe40008410000 */
[----:B------:R-:W3:Y:S01]  /*7c60*/  MUFU.TANH R70, R70 ;  /* 0x0000004600467308 */ /* 0x000ee20000002400 */
[----:B----4-:R-:W4:Y:S01]  /*7c70*/  LDSM.16.M88.4 R36, [R108+0x2c00] ;  /* 0x002c00006c24783b */ /* 0x010f220000000200 */
[----:B------:R-:W-:-:S04]  /*7c80*/  DEPBAR.LE SB0, 0x0 ;  /* 0x000080000000791a */ /* 0x000fc80000000000 */
[C---:B--2---:R-:W-:Y:S02]  /*7c90*/  HMMA.16816.F32.BF16 R12, R28.reuse, R24, RZ ;  /* 0x000000181c0c723c */ /* 0x044fe400000418ff */
[----:B------:R-:W2:Y:S06]  /*7ca0*/  MUFU.TANH R71, R71 ;  /* 0x0000004700477308 */ /* 0x000eac0000002400 */
[----:B------:R-:W-:Y:S02]  /*7cb0*/  HMMA.16816.F32.BF16 R24, R28, R26, RZ ;  /* 0x0000001a1c18723c */ /* 0x000fe400000418ff */
[----:B------:R-:W-:Y:S01]  /*7cc0*/  FMUL.FTZ R9, R9, UR11 ;  /* 0x0000000b09097c20 */ /* 0x000fe20008410000 */
[----:B------:R-:W-:Y:S01]  /*7cd0*/  FMUL.FTZ R8, R8, UR11 ;  /* 0x0000000b08087c20 */ /* 0x000fe20008410000 */
[----:B------:R-:W-:Y:S01]  /*7ce0*/  FMUL.FTZ R5, R11, UR11 ;  /* 0x0000000b0b057c20 */ /* 0x000fe20008410000 */
[----:B------:R-:W1:Y:S03]  /*7cf0*/  MUFU.TANH R72, R72 ;  /* 0x0000004800487308 */ /* 0x000e660000002400 */
[----:B------:R-:W-:Y:S01]  /*7d00*/  HMMA.16816.F32.BF16 R40, R16, R6, R40 ;  /* 0x000000061028723c */ /* 0x000fe20000041828 */
[----:B------:R-:W5:Y:S01]  /*7d10*/  S2R R7, SR_CTAID.X ;  /* 0x0000000000077919 */ /* 0x000f620000002500 */
[----:B------:R-:W-:-:S03]  /*7d20*/  FMUL.FTZ R6, R10, UR11 ;  /* 0x0000000b0a067c20 */ /* 0x000fc60008410000 */
[----:B------:R3:W1:Y:S08]  /*7d30*/  MUFU.TANH R78, R9 ;  /* 0x00000009004e7308 */ /* 0x0006700000002400 */
[----:B------:R-:W1:Y:S01]  /*7d40*/  MUFU.TANH R73, R73 ;  /* 0x0000004900497308 */ /* 0x000e620000002400 */
[C---:B----4-:R-:W-:Y:S05]  /*7d50*/  HMMA.16816.F32.BF16 R12, R16.reuse, R36, R12 ;  /* 0x00000024100c723c */ /* 0x050fea000004180c */
[----:B------:R-:W-:Y:S01]  /*7d60*/  FMUL.FTZ R37, R41, UR11 ;  /* 0x0000000b29257c20 */ /* 0x000fe20008410000 */
[----:B------:R-:W-:Y:S01]  /*7d70*/  FMUL.FTZ R36, R40, UR11 ;  /* 0x0000000b28247c20 */ /* 0x000fe20008410000 */
[----:B------:R-:W-:Y:S01]  /*7d80*/  FMUL.FTZ R29, R42, UR11 ;  /* 0x0000000b2a1d7c20 */ /* 0x000fe20008410000 */
[----:B------:R-:W-:Y:S01]  /*7d90*/  FMUL.FTZ R10, R43, UR11 ;  /* 0x0000000b2b0a7c20 */ /* 0x000fe20008410000 */
[----:B---3--:R-:W-:Y:S01]  /*7da0*/  SHF.R.U32.HI R9, RZ, 0x2, R86 ;  /* 0x00000002ff097819 */ /* 0x008fe20000011656 */
[----:B------:R-:W3:Y:S01]  /*7db0*/  MUFU.TANH R74, R74 ;  /* 0x0000004a004a7308 */ /* 0x000ee20000002400 */
[----:B------:R-:W-:Y:S01]  /*7dc0*/  HMMA.16816.F32.BF16 R24, R16, R38, R24 ;  /* 0x000000261018723c */ /* 0x000fe20000041818 */
[----:B------:R-:W-:-:S02]  /*7dd0*/  LOP3.LUT R18, R0, 0x1f0, RZ, 0xc0, !PT ;  /* 0x000001f000127812 */ /* 0x000fc400078ec0ff */
[----:B------:R-:W-:-:S04]  /*7de0*/  LOP3.LUT R9, R9, 0x7, RZ, 0xc0, !PT ;  /* 0x0000000709097812 */ /* 0x000fc800078ec0ff */
[----:B------:R-:W4:Y:S01]  /*7df0*/  MUFU.TANH R75, R75 ;  /* 0x0000004b004b7308 */ /* 0x000f220000002400 */
[----:B-----5:R-:W-:Y:S01]  /*7e00*/  LEA R7, R7, R18, 0x6 ;  /* 0x0000001207077211 */ /* 0x020fe200078e30ff */
[----:B------:R-:W-:Y:S01]  /*7e10*/  FMUL.FTZ R31, R14, UR11 ;  /* 0x0000000b0e1f7c20 */ /* 0x000fe20008410000 */
[----:B------:R-:W-:Y:S01]  /*7e20*/  FMUL.FTZ R41, R12, UR11 ;  /* 0x0000000b0c297c20 */ /* 0x000fe20008410000 */
[----:B------:R-:W-:Y:S01]  /*7e30*/  FMUL.FTZ R12, R15, UR11 ;  /* 0x0000000b0f0c7c20 */ /* 0x000fe20008410000 */
[----:B------:R-:W-:-:S03]  /*7e40*/  FMUL.FTZ R13, R13, UR11 ;  /* 0x0000000b0d0d7c20 */ /* 0x000fc60008410000 */
[----:B------:R-:W1:Y:S01]  /*7e50*/  MUFU.TANH R76, R76 ;  /* 0x0000004c004c7308 */ /* 0x000e620000002400 */
[----:B------:R-:W-:-:S03]  /*7e60*/  IADD3 R18, PT, PT, -R136, R9, R7 ;  /* 0x0000000988127210 */ /* 0x000fc60007ffe107 */
[----:B------:R-:W-:Y:S01]  /*7e70*/  FMUL.FTZ R14, R25, UR11 ;  /* 0x0000000b190e7c20 */ /* 0x000fe20008410000 */
[----:B------:R-:W-:Y:S01]  /*7e80*/  FMUL.FTZ R16, R24, UR11 ;  /* 0x0000000b18107c20 */ /* 0x000fe20008410000 */
[----:B------:R-:W-:Y:S01]  /*7e90*/  FMUL.FTZ R0, R26, UR11 ;  /* 0x0000000b1a007c20 */ /* 0x000fe20008410000 */
[----:B------:R-:W-:Y:S01]  /*7ea0*/  FMUL.FTZ R25, R27, UR11 ;  /* 0x0000000b1b197c20 */ /* 0x000fe20008410000 */
[----:B------:R-:W1:Y:S01]  /*7eb0*/  MUFU.TANH R161, R161 ;  /* 0x000000a100a17308 */ /* 0x000e620000002400 */
[----:B------:R-:W-:-:S04]  /*7ec0*/  IADD3 R18, PT, PT, R18, UR10, R69 ;  /* 0x0000000a12127c10 */ /* 0x000fc8000fffe045 */
[C-C-:B------:R-:W-:Y:S02]  /*7ed0*/  VIADDMNMX R66, R18.reuse, 0x1, R69.reuse, PT ;  /* 0x0000000112427846 */ /* 0x140fe40003800145 */
        /* <DEDUP_REMOVED lines=43> */
.L_x_3763:
[----:B------:R-:W2:Y:S01]  /*8190*/  LDC R9, c[0x0][0x4f0] ;  /* 0x00013c00ff097b82 */ /* 0x000ea20000000800 */
[C---:B------:R-:W-:Y:S01]  /*81a0*/  IADD3 R28, PT, PT, R65.reuse, -0x100, RZ ;  /* 0xffffff00411c7810 */ /* 0x040fe20007ffe0ff */
[----:B------:R-:W-:Y:S01]  /*81b0*/  VIADD R18, R65, 0xffffff80 ;  /* 0xffffff8041127836 */ /* 0x000fe20000000000 */
[----:B------:R-:W3:Y:S02]  /*81c0*/  LDCU.64 UR8, c[0x0][0x3a0] ;  /* 0x00007400ff0877ac */ /* 0x000ee40008000a00 */
[----:B------:R-:W-:Y:S02]  /*81d0*/  IABS R11, R28 ;  /* 0x0000001c000b7213 */ /* 0x000fe40000000000 */
[----:B-1----:R-:W-:Y:S02]  /*81e0*/  IABS R13, R18 ;  /* 0x00000012000d7213 */ /* 0x002fe40000000000 */
[-C--:B--2---:R-:W-:Y:S02]  /*81f0*/  IABS R7, R9.reuse ;  /* 0x0000000900077213 */ /* 0x084fe40000000000 */
        /* <DEDUP_REMOVED lines=47> */
[----:B---3--:R-:W-:-:S04]  /*84f0*/  IMAD.WIDE.U32 R26, R11, UR8, R26 ;  /* 0x000000080b1a7c25 */ /* 0x008fc8000f8e001a */
[----:B------:R-:W-:Y:S01]  /*8500*/  IMAD R18, R7, UR8, RZ ;  /* 0x0000000807127c24 */ /* 0x000fe2000f8e02ff */
[----:B------:R-:W-:-:S03]  /*8510*/  LEA R138, P0, R26, R138, 0x1 ;  /* 0x0000008a1a8a7211 */ /* 0x000fc600078008ff */
[----:B------:R-:W-:-:S05]  /*8520*/  IMAD R18, R11, UR9, R18 ;  /* 0x000000090b127c24 */ /* 0x000fca000f8e0212 */
[----:B------:R-:W-:-:S04]  /*8530*/  IADD3 R18, PT, PT, R27, R18, RZ ;  /* 0x000000121b127210 */ /* 0x000fc80007ffe0ff */
[----:B------:R-:W-:-:S07]  /*8540*/  LEA.HI.X R139, R26, R139, R18, 0x1, P0 ;  /* 0x0000008b1a8b7211 */ /* 0x000fce00000f0c12 */
.L_x_3764:
[----:B------:R-:W2:Y:S01]  /*8550*/  LDCU UR4, c[0x0][0x440] ;  /* 0x00008800ff0477ac */ /* 0x000ea20008000800 */
[----:B------:R-:W-:-:S04]  /*8560*/  LOP3.LUT R7, R144, 0x18, RZ, 0xc0, !PT ;  /* 0x0000001890077812 */ /* 0x000fc800078ec0ff */
[----:B--2---:R-:W-:-:S13]  /*8570*/  ISETP.GE.AND P0, PT, R7, UR4, PT ;  /* 0x0000000407007c0c */ /* 0x004fda000bf06270 */
        /* <DEDUP_REMOVED lines=31> */
.L_x_3762:
[----:B------:R-:W-:Y:S01]  /*8770*/  IMAD.SHL.U32 R87, R86, 0x2, RZ ;  /* 0x0000000256577824 */ /* 0x000fe200078e00ff */
[----:B------:R-:W3:Y:S04]  /*8780*/  LDCU UR4, c[0x0][0x45c] ;  /* 0x00008b80ff0477ac */ /* 0x000ee80008000800 */
[----:B------:R-:W-:-:S05]  /*8790*/  LOP3.LUT R87, R87, 0x6, RZ, 0xc0, !PT ;  /* 0x0000000657577812 */ /* 0x000fca00078ec0ff */
[----:B------:R-:W-:-:S04]  /*87a0*/  IMAD R17, R22, 0x80, R87 ;  /* 0x0000008016117824 */ /* 0x000fc800078e0257 */
[C---:B------:R-:W-:Y:S02]  /*87b0*/  VIADD R7, R17.reuse, 0x8 ;  /* 0x0000000811077836 */ /* 0x040fe40000000000 */
[C---:B------:R-:W-:Y:S02]  /*87c0*/  VIADD R9, R17.reuse, 0x1 ;  /* 0x0000000111097836 */ /* 0x040fe40000000000 */
[----:B------:R-:W-:Y:S01]  /*87d0*/  VIADD R11, R17, 0x11 ;  /* 0x00000011110b7836 */ /* 0x000fe20000000000 */
[-C--:B------:R-:W-:Y:S01]  /*87e0*/  ISETP.GE.AND P2, PT, R7, R66.reuse, PT ;  /* 0x000000420700720c */ /* 0x080fe20003f46270 */
[----:B-1----:R-:W-:Y:S01]  /*87f0*/  VIADD R13, R17, 0x19 ;  /* 0x00000019110d7836 */ /* 0x002fe20000000000 */
[-C--:B------:R-:W-:Y:S01]  /*8800*/  ISETP.GE.AND P3, PT, R7, R67.reuse, PT ;  /* 0x000000430700720c */ /* 0x080fe20003f66270 */
[----:B------:R-:W-:Y:S01]  /*8810*/  VIADD R7, R17, 0x10 ;  /* 0x0000001011077836 */ /* 0x000fe20000000000 */
[-C--:B------:R-:W-:Y:S01]  /*8820*/  ISETP.GE.AND P1, PT, R9, R66.reuse, PT ;  /* 0x000000420900720c */ /* 0x080fe20003f26270 */
[----:B--2---:R-:W-:Y:S01]  /*8830*/  VIADD R18, R17, 0x21 ;  /* 0x0000002111127836 */ /* 0x004fe20000000000 */
[-C--:B------:R-:W-:Y:S01]  /*8840*/  ISETP.GE.AND P0, PT, R9, R67.reuse, PT ;  /* 0x000000430900720c */ /* 0x080fe20003f06270 */
[C---:B------:R-:W-:Y:S01]  /*8850*/  VIADD R9, R17.reuse, 0x9 ;  /* 0x0000000911097836 */ /* 0x040fe20000000000 */
[----:B------:R-:W-:Y:S01]  /*8860*/  FSEL R15, R44, -INF , !P1 ;  /* 0xff8000002c0f7808 */ /* 0x000fe20004800000 */
[----:B------:R-:W-:Y:S01]  /*8870*/  VIADD R42, R17, 0x58 ;  /* 0x00000058112a7836 */ /* 0x000fe20000000000 */
[-C--:B------:R-:W-:Y:S01]  /*8880*/  ISETP.GE.AND P6, PT, R7, R66.reuse, PT ;  /* 0x000000420700720c */ /* 0x080fe20003fc6270 */
[----:B------:R-:W-:Y:S01]  /*8890*/  VIADD R27, R17, 0x60 ;  /* 0x00000060111b7836 */ /* 0x000fe20000000000 */
[-C--:B------:R-:W-:Y:S01]  /*88a0*/  ISETP.GE.AND P1, PT, R7, R67.reuse, PT ;  /* 0x000000430700720c */ /* 0x080fe20003f26270 */
        /* <DEDUP_REMOVED lines=8> */
[CC--:B------:R-:W-:Y:S02]  /*8930*/  ISETP.GE.AND P2, PT, R11.reuse, R66.reuse, PT ;  /* 0x000000420b00720c */ /* 0x0c0fe40003f46270 */
[-C--:B------:R-:W-:Y:S02]  /*8940*/  ISETP.GE.AND P0, PT, R11, R67.reuse, PT ;  /* 0x000000430b00720c */ /* 0x080fe40003f06270 */
[----:B------:R-:W-:Y:S01]  /*8950*/  FSEL R9, R48, -INF , !P3 ;  /* 0xff80000030097808 */ /* 0x000fe20005800000 */
[----:B------:R-:W-:Y:S01]  /*8960*/  VIADD R48, R17, 0x51 ;  /* 0x0000005111307836 */ /* 0x000fe20000000000 */
[----:B------:R-:W-:Y:S02]  /*8970*/  FSEL R11, R49, -INF , !P5 ;  /* 0xff800000310b7808 */ /* 0x000fe40006800000 */
[C---:B------:R-:W-:Y:S02]  /*8980*/  ISETP.GE.AND P3, PT, R7.reuse, R66, PT ;  /* 0x000000420700720c */ /* 0x040fe40003f66270 */
[----:B------:R-:W-:Y:S01]  /*8990*/  ISETP.GE.AND P5, PT, R7, R67, PT ;  /* 0x000000430700720c */ /* 0x000fe20003fa6270 */
[C---:B------:R-:W-:Y:S01]  /*89a0*/  VIADD R7, R17.reuse, 0x20 ;  /* 0x0000002011077836 */ /* 0x040fe20000000000 */
        /* <DEDUP_REMOVED lines=8> */
[----:B------:R-:W-:Y:S01]  /*8a30*/  FSEL R81, R52, -INF , !P1 ;  /* 0xff80000034517808 */ /* 0x000fe20004800000 */
[----:B------:R-:W-:Y:S01]  /*8a40*/  VIADD R52, R17, 0x49 ;  /* 0x0000004911347836 */ /* 0x000fe20000000000 */
[----:B------:R-:W-:-:S02]  /*8a50*/  P2R R19, PR, RZ, 0x40 ;  /* 0x00000040ff137803 */ /* 0x000fc40000000000 */
[CC--:B------:R-:W-:Y:S02]  /*8a60*/  ISETP.GE.AND P2, PT, R18.reuse, R66.reuse, PT ;  /* 0x000000421200720c */ /* 0x0c0fe40003f46270 */
[-C--:B------:R-:W-:Y:S01]  /*8a70*/  ISETP.GE.AND P0, PT, R18, R67.reuse, PT ;  /* 0x000000431200720c */ /* 0x080fe20003f06270 */
[----:B------:R-:W-:Y:S01]  /*8a80*/  VIADD R18, R17, 0x29 ;  /* 0x0000002911127836 */ /* 0x000fe20000000000 */
[C---:B------:R-:W-:Y:S02]  /*8a90*/  ISETP.GE.AND P6, PT, R7.reuse, R66, PT ;  /* 0x000000420700720c */ /* 0x040fe40003fc6270 */
[----:B------:R-:W-:Y:S02]  /*8aa0*/  ISETP.GE.AND P1, PT, R7, R67, PT ;  /* 0x000000430700720c */ /* 0x000fe40003f26270 */
[----:B------:R-:W-:Y:S02]  /*8ab0*/  FSEL R7, R58, -INF , !P5 ;  /* 0xff8000003a077808 */ /* 0x000fe40006800000 */
[----:B------:R-:W-:-:S02]  /*8ac0*/  FSEL R151, R56, -INF , !P3 ;  /* 0xff80000038977808 */ /* 0x000fc40005800000 */
[-C--:B------:R-:W-:Y:S02]  /*8ad0*/  ISETP.GE.AND P5, PT, R13, R66.reuse, PT ;  /* 0x000000420d00720c */ /* 0x080fe40003fa6270 */
[----:B------:R-:W-:Y:S02]  /*8ae0*/  ISETP.NE.AND P3, PT, R19, RZ, PT ;  /* 0x000000ff1300720c */ /* 0x000fe40003f65270 */
[----:B------:R-:W-:Y:S02]  /*8af0*/  FSEL R69, R59, -INF , !P4 ;  /* 0xff8000003b457808 */ /* 0x000fe40006000000 */
[----:B------:R-:W-:Y:S02]  /*8b00*/  FSEL R103, R68, -INF , !P6 ;  /* 0xff80000044677808 */ /* 0x000fe40007000000 */
[C---:B------:R-:W-:Y:S02]  /*8b10*/  ISETP.GE.AND P6, PT, R18.reuse, R66, PT ;  /* 0x000000421200720c */ /* 0x040fe40003fc6270 */
[----:B------:R-:W-:Y:S01]  /*8b20*/  ISETP.GE.AND P4, PT, R18, R67, PT ;  /* 0x000000431200720c */ /* 0x000fe20003f86270 */
[----:B------:R-:W-:Y:S01]  /*8b30*/  VIADD R18, R17, 0x31 ;  /* 0x0000003111127836 */ /* 0x000fe20000000000 */
[----:B------:R-:W-:-:S02]  /*8b40*/  P2R R19, PR, RZ, 0x20 ;  /* 0x00000020ff137803 */ /* 0x000fc40000000000 */
[----:B------:R-:W-:Y:S02]  /*8b50*/  FSEL R57, R57, -INF , !P3 ;  /* 0xff80000039397808 */ /* 0x000fe40005800000 */
[-C--:B------:R-:W-:Y:S01]  /*8b60*/  ISETP.GE.AND P3, PT, R13, R67.reuse, PT ;  /* 0x000000430d00720c */ /* 0x080fe20003f66270 */
[----:B------:R-:W-:Y:S01]  /*8b70*/  VIADD R13, R17, 0x30 ;  /* 0x00000030110d7836 */ /* 0x000fe20000000000 */
[----:B------:R-:W-:Y:S02]  /*8b80*/  FSEL R101, R71, -INF , !P1 ;  /* 0xff80000047657808 */ /* 0x000fe40004800000 */
[----:B------:R-:W-:Y:S01]  /*8b90*/  ISETP.NE.AND P1, PT, R19, RZ, PT ;  /* 0x000000ff1300720c */ /* 0x000fe20003f25270 */
[----:B------:R-:W-:Y:S01]  /*8ba0*/  VIADD R19, R17, 0x69 ;  /* 0x0000006911137836 */ /* 0x000fe20000000000 */
[----:B------:R-:W-:Y:S02]  /*8bb0*/  FSEL R105, R70, -INF , !P2 ;  /* 0xff80000046697808 */ /* 0x000fe40005000000 */
[----:B------:R-:W-:-:S02]  /*8bc0*/  ISETP.GE.AND P2, PT, R18, R67, PT ;  /* 0x000000431200720c */ /* 0x000fc40003f46270 */
[----:B------:R-:W-:Y:S02]  /*8bd0*/  FSEL R28, R72, -INF , !P0 ;  /* 0xff800000481c7808 */ /* 0x000fe40004000000 */
[CC--:B------:R-:W-:Y:S02]  /*8be0*/  ISETP.GE.AND P5, PT, R13.reuse, R66.reuse, PT ;  /* 0x000000420d00720c */ /* 0x0c0fe40003fa6270 */
[----:B------:R-:W-:Y:S01]  /*8bf0*/  ISETP.GE.AND P0, PT, R13, R67, PT ;  /* 0x000000430d00720c */ /* 0x000fe20003f06270 */
[----:B------:R-:W-:Y:S01]  /*8c00*/  VIADD R13, R17, 0x38 ;  /* 0x00000038110d7836 */ /* 0x000fe20000000000 */
[----:B------:R-:W-:Y:S02]  /*8c10*/  FSEL R30, R73, -INF , !P1 ;  /* 0xff800000491e7808 */ /* 0x000fe40004800000 */
[----:B------:R-:W-:Y:S01]  /*8c20*/  ISETP.GE.AND P1, PT, R18, R66, PT ;  /* 0x000000421200720c */ /* 0x000fe20003f26270 */
[----:B------:R-:W-:Y:S01]  /*8c30*/  VIADD R18, R17, 0x39 ;  /* 0x0000003911127836 */ /* 0x000fe20000000000 */
[----:B------:R-:W-:-:S02]  /*8c40*/  FSEL R161, R161, -INF , !P2 ;  /* 0xff800000a1a17808 */ /* 0x000fc40005000000 */
[-C--:B------:R-:W-:Y:S02]  /*8c50*/  ISETP.GE.AND P2, PT, R17, R66.reuse, PT ;  /* 0x000000421100720c */ /* 0x080fe40003f46270 */
[----:B------:R-:W-:Y:S02]  /*8c60*/  FSEL R38, R75, -INF , !P3 ;  /* 0xff8000004b267808 */ /* 0x000fe40005800000 */
[----:B------:R-:W-:Y:S02]  /*8c70*/  FSEL R40, R76, -INF , !P4 ;  /* 0xff8000004c287808 */ /* 0x000fe40006000000 */
[----:B------:R-:W-:Y:S02]  /*8c80*/  FSEL R46, R74, -INF , !P6 ;  /* 0xff8000004a2e7808 */ /* 0x000fe40007000000 */
[C---:B------:R-:W-:Y:S02]  /*8c90*/  ISETP.GE.AND P3, PT, R13.reuse, R66, PT ;  /* 0x000000420d00720c */ /* 0x040fe40003f66270 */
[-C--:B------:R-:W-:Y:S01]  /*8ca0*/  ISETP.GE.AND P4, PT, R13, R67.reuse, PT ;  /* 0x000000430d00720c */ /* 0x080fe20003f86270 */
[C---:B------:R-:W-:Y:S01]  /*8cb0*/  VIADD R13, R17.reuse, 0x40 ;  /* 0x00000040110d7836 */ /* 0x040fe20000000000 */
[----:B------:R-:W-:Y:S01]  /*8cc0*/  FSEL R71, R2, -INF , !P2 ;  /* 0xff80000002477808 */ /* 0x000fe20005000000 */
[----:B------:R-:W-:Y:S01]  /*8cd0*/  VIADD R2, R17, 0x71 ;  /* 0x0000007111027836 */ /* 0x000fe20000000000 */
[----:B------:R-:W-:-:S02]  /*8ce0*/  ISETP.GE.AND P6, PT, R18, R67, PT ;  /* 0x000000431200720c */ /* 0x000fc40003fc6270 */
[----:B------:R-:W-:Y:S02]  /*8cf0*/  FMNMX3.FTZ R56, R71, R15, R85, !PT ;  /* 0x0000000f47387276 */ /* 0x000fe40007810055 */
[----:B------:R-:W-:Y:S02]  /*8d00*/  FSEL R153, R153, -INF , !P0 ;  /* 0xff80000099997808 */ /* 0x000fe40004000000 */
[----:B------:R-:W-:Y:S02]  /*8d10*/  P2R R44, PR, RZ, 0x40 ;  /* 0x00000040ff2c7803 */ /* 0x000fe40000000000 */
[C---:B------:R-:W-:Y:S02]  /*8d20*/  ISETP.GE.AND P0, PT, R13.reuse, R66, PT ;  /* 0x000000420d00720c */ /* 0x040fe40003f06270 */
[----:B------:R-:W-:Y:S01]  /*8d30*/  ISETP.GE.AND P6, PT, R13, R67, PT ;  /* 0x000000430d00720c */ /* 0x000fe20003fc6270 */
[----:B------:R-:W-:Y:S01]  /*8d40*/  VIADD R13, R17, 0x48 ;  /* 0x00000048110d7836 */ /* 0x000fe20000000000 */
[----:B------:R-:W-:-:S02]  /*8d50*/  FMNMX3.FTZ R56, R56, R111, R115, !PT ;  /* 0x0000006f38387276 */ /* 0x000fc40007810073 */
[----:B------:R-:W-:Y:S02]  /*8d60*/  FSEL R155, R155, -INF , !P5 ;  /* 0xff8000009b9b7808 */ /* 0x000fe40006800000 */
[-C--:B------:R-:W-:Y:S01]  /*8d70*/  ISETP.GE.AND P5, PT, R18, R66.reuse, PT ;  /* 0x000000421200720c */ /* 0x080fe20003fa6270 */
[----:B------:R-:W-:Y:S01]  /*8d80*/  VIADD R18, R17, 0x41 ;  /* 0x0000004111127836 */ /* 0x000fe20000000000 */
[----:B------:R-:W-:Y:S02]  /*8d90*/  FSEL R117, R117, -INF , !P0 ;  /* 0xff80000075757808 */ /* 0x000fe40004000000 */
[----:B------:R-:W-:Y:S02]  /*8da0*/  ISETP.GE.AND P0, PT, R13, R66, PT ;  /* 0x000000420d00720c */ /* 0x000fe40003f06270 */
[----:B------:R-:W-:Y:S02]  /*8db0*/  FMNMX3.FTZ R56, R56, R157, R151, !PT ;  /* 0x0000009d38387276 */ /* 0x000fe40007810097 */
[----:B------:R-:W-:-:S02]  /*8dc0*/  FSEL R163, R163, -INF , !P5 ;  /* 0xff800000a3a37808 */ /* 0x000fc40006800000 */
[----:B------:R-:W-:Y:S02]  /*8dd0*/  ISETP.GE.AND P5, PT, R13, R67, PT ;  /* 0x000000430d00720c */ /* 0x000fe40003fa6270 */
[----:B------:R-:W-:Y:S02]  /*8de0*/  FSEL R123, R123, -INF , !P0 ;  /* 0xff8000007b7b7808 */ /* 0x000fe40004000000 */
[----:B------:R-:W-:Y:S02]  /*8df0*/  FMNMX3.FTZ R13, R56, R57, R103, !PT ;  /* 0x00000039380d7276 */ /* 0x000fe40007810067 */
[-C--:B------:R-:W-:Y:S02]  /*8e00*/  ISETP.GE.AND P0, PT, R50, R66.reuse, PT ;  /* 0x000000423200720c */ /* 0x080fe40003f06270 */
[----:B------:R-:W-:Y:S02]  /*8e10*/  FSEL R165, R165, -INF , !P1 ;  /* 0xff800000a5a57808 */ /* 0x000fe40004800000 */
[----:B------:R-:W-:-:S02]  /*8e20*/  ISETP.GE.AND P1, PT, R18, R66, PT ;  /* 0x000000421200720c */ /* 0x000fc40003f26270 */
        /* <DEDUP_REMOVED lines=8> */
[-C--:B------:R-:W-:Y:S02]  /*8eb0*/  ISETP.GE.AND P0, PT, R27, R66.reuse, PT ;  /* 0x000000421b00720c */ /* 0x080fe40003f06270 */
[----:B------:R-:W-:Y:S02]  /*8ec0*/  FMNMX3.FTZ R56, R56, R165, R119, !PT ;  /* 0x000000a538387276 */ /* 0x000fe40007810077 */
[----:B------:R-:W-:Y:S02]  /*8ed0*/  FSEL R121, R121, -INF , !P1 ;  /* 0xff80000079797808 */ /* 0x000fe40004800000 */
[----:B------:R-:W-:-:S02]  /*8ee0*/  ISETP.GE.AND P1, PT, R48, R66, PT ;  /* 0x000000423000720c */ /* 0x000fc40003f26270 */
[----:B------:R-:W-:Y:S02]  /*8ef0*/  FSEL R13, R8, -INF , !P0 ;  /* 0xff800000080d7808 */ /* 0x000fe40004000000 */
[----:B------:R-:W-:Y:S02]  /*8f00*/  FMNMX3.FTZ R8, R56, R163, R117, !PT ;  /* 0x000000a338087276 */ /* 0x000fe40007810075 */
[-C--:B------:R-:W-:Y:S02]  /*8f10*/  ISETP.GE.AND P0, PT, R24, R66.reuse, PT ;  /* 0x000000421800720c */ /* 0x080fe40003f06270 */
[----:B------:R-:W-:Y:S02]  /*8f20*/  FSEL R91, R91, -INF , !P1 ;  /* 0xff8000005b5b7808 */ /* 0x000fe40004800000 */
[----:B------:R-:W-:Y:S02]  /*8f30*/  ISETP.GE.AND P1, PT, R39, R66, PT ;  /* 0x000000422700720c */ /* 0x000fe40003f26270 */
[----:B------:R-:W-:-:S02]  /*8f40*/  FMNMX3.FTZ R8, R8, R125, R123, !PT ;  /* 0x0000007d08087276 */ /* 0x000fc4000781007b */
[----:B------:R-:W-:Y:S02]  /*8f50*/  FSEL R49, R36, -INF , !P0 ;  /* 0xff80000024317808 */ /* 0x000fe40004000000 */
[----:B------:R-:W-:Y:S02]  /*8f60*/  FSEL R107, R107, -INF , !P4 ;  /* 0xff8000006b6b7808 */ /* 0x000fe40006000000 */
[-C--:B------:R-:W-:Y:S02]  /*8f70*/  ISETP.GE.AND P0, PT, R2, R66.reuse, PT ;  /* 0x000000420200720c */ /* 0x080fe40003f06270 */
[----:B------:R-:W-:Y:S01]  /*8f80*/  ISETP.GE.AND P4, PT, R18, R67, PT ;  /* 0x000000431200720c */ /* 0x000fe20003f86270 */
[----:B------:R-:W-:Y:S01]  /*8f90*/  VIADD R18, R17, 0x70 ;  /* 0x0000007011127836 */ /* 0x000fe20000000000 */
[----:B------:R-:W-:Y:S02]  /*8fa0*/  FSEL R59, R77, -INF , !P1 ;  /* 0xff8000004d3b7808 */ /* 0x000fe40004800000 */
[----:B------:R-:W-:-:S02]  /*8fb0*/  ISETP.GE.AND P1, PT, R26, R66, PT ;  /* 0x000000421a00720c */ /* 0x000fc40003f26270 */
[----:B------:R-:W-:Y:S02]  /*8fc0*/  FMNMX3.FTZ R8, R8, R121, R93, !PT ;  /* 0x0000007908087276 */ /* 0x000fe4000781005d */
[----:B------:R-:W-:Y:S02]  /*8fd0*/  FSEL R43, R43, -INF , !P0 ;  /* 0xff8000002b2b7808 */ /* 0x000fe40004000000 */
[C---:B------:R-:W-:Y:S02]  /*8fe0*/  ISETP.GE.AND P0, PT, R17.reuse, R67, PT ;  /* 0x000000431100720c */ /* 0x040fe40003f06270 */
[----:B------:R-:W-:Y:S02]  /*8ff0*/  FSEL R51, R78, -INF , !P1 ;  /* 0xff8000004e337808 */ /* 0x000fe40004800000 */
[----:B------:R-:W-:Y:S01]  /*9000*/  FMNMX3.FTZ R36, R8, R91, R89, !PT ;  /* 0x0000005b08247276 */ /* 0x000fe20007810059 */
[C---:B------:R-:W-:Y:S01]  /*9010*/  VIADD R8, R17.reuse, 0x78 ;  /* 0x0000007811087836 */ /* 0x040fe20000000000 */
[----:B------:R-:W-:Y:S01]  /*9020*/  ISETP.GE.AND P1, PT, R18, R66, PT ;  /* 0x000000421200720c */ /* 0x000fe20003f26270 */
[----:B------:R-:W-:Y:S01]  /*9030*/  VIADD R17, R17, 0x79 ;  /* 0x0000007911117836 */ /* 0x000fe20000000000 */
[----:B------:R-:W-:-:S02]  /*9040*/  FSEL R73, R35, -INF , !P0 ;  /* 0xff80000023497808 */ /* 0x000fc40004000000 */
[-C--:B------:R-:W-:Y:S02]  /*9050*/  ISETP.GE.AND P2, PT, R19, R66.reuse, PT ;  /* 0x000000421300720c */ /* 0x080fe40003f46270 */
[----:B------:R-:W-:Y:S02]  /*9060*/  FSEL R45, R41, -INF , !P1 ;  /* 0xff800000292d7808 */ /* 0x000fe40004800000 */
[----:B------:R-:W-:Y:S02]  /*9070*/  FMNMX3.FTZ R36, R36, R59, R13, !PT ;  /* 0x0000003b24247276 */ /* 0x000fe4000781000d */
[----:B------:R-:W-:Y:S02]  /*9080*/  ISETP.NE.AND P1, PT, R44, RZ, PT ;  /* 0x000000ff2c00720c */ /* 0x000fe40003f25270 */
[----:B------:R-:W-:Y:S02]  /*9090*/  ISETP.GE.AND P0, PT, R8, R66, PT ;  /* 0x000000420800720c */ /* 0x000fe40003f06270 */
[----:B------:R-:W-:-:S02]  /*90a0*/  FMNMX3.FTZ R44, R73, R79, R9, !PT ;  /* 0x0000004f492c7276 */ /* 0x000fc40007810009 */
[----:B------:R-:W-:Y:S02]  /*90b0*/  FSEL R47, R37, -INF , !P2 ;  /* 0xff800000252f7808 */ /* 0x000fe40005000000 */
[----:B------:R-:W-:Y:S02]  /*90c0*/  FMNMX3.FTZ R36, R36, R51, R49, !PT ;  /* 0x0000003324247276 */ /* 0x000fe40007810031 */
[----:B------:R-:W-:Y:S02]  /*90d0*/  FSEL R41, R16, -INF , !P0 ;  /* 0xff80000010297808 */ /* 0x000fe40004000000 */
[----:B------:R-:W-:Y:S02]  /*90e0*/  FMNMX3.FTZ R16, R44, R11, R81, !PT ;  /* 0x0000000b2c107276 */ /* 0x000fe40007810051 */
[----:B------:R-:W-:Y:S02]  /*90f0*/  ISETP.GE.AND P0, PT, R17, R66, PT ;  /* 0x000000421100720c */ /* 0x000fe40003f06270 */
[----:B------:R-:W-:-:S02]  /*9100*/  FMNMX3.FTZ R36, R36, R47, R45, !PT ;  /* 0x0000002f24247276 */ /* 0x000fc4000781002d */
[----:B------:R-:W-:Y:S02]  /*9110*/  FMNMX3.FTZ R16, R16, R83, R7, !PT ;  /* 0x0000005310107276 */ /* 0x000fe40007810007 */
[----:B------:R-:W-:Y:S02]  /*9120*/  FSEL R35, R14, -INF , !P0 ;  /* 0xff8000000e237808 */ /* 0x000fe40004000000 */
[----:B------:R-:W-:Y:S02]  /*9130*/  FMNMX3.FTZ R14, R36, R43, R41, !PT ;  /* 0x0000002b240e7276 */ /* 0x000fe40007810029 */
[----:B------:R-:W-:Y:S02]  /*9140*/  FMNMX3.FTZ R37, R16, R69, R101, !PT ;  /* 0x0000004510257276 */ /* 0x000fe40007810065 */
[----:B------:R-:W-:Y:S02]  /*9150*/  FMNMX.FTZ R14, R35, R14, !PT ;  /* 0x0000000e230e7209 */ /* 0x000fe40007810000 */
[----:B------:R-:W-:-:S02]  /*9160*/  FMNMX3.FTZ R16, R37, R28, R38, !PT ;  /* 0x0000001c25107276 */ /* 0x000fc40007810026 */
[----:B------:R-:W-:Y:S01]  /*9170*/  ISETP.GE.AND P3, PT, R52, R67, PT ;  /* 0x000000433400720c */ /* 0x000fe20003f66270 */
[----:B------:R-:W1:Y:S01]  /*9180*/  SHFL.BFLY PT, R37, R14, 0x2, 0x1f ;  /* 0x0c401f000e257f89 */ /* 0x000e6200000e0000 */
[----:B------:R-:W-:Y:S02]  /*9190*/  FMNMX3.FTZ R16, R16, R40, R153, !PT ;  /* 0x0000002810107276 */ /* 0x000fe40007810099 */
[----:B------:R-:W-:Y:S02]  /*91a0*/  FSEL R159, R159, -INF , !P1 ;  /* 0xff8000009f9f7808 */ /* 0x000fe40004800000 */
[----:B------:R-:W-:Y:S02]  /*91b0*/  FSEL R149, R149, -INF , !P6 ;  /* 0xff80000095957808 */ /* 0x000fe40007000000 */
[----:B------:R-:W-:Y:S02]  /*91c0*/  FMNMX3.FTZ R16, R16, R161, R107, !PT ;  /* 0x000000a110107276 */ /* 0x000fe4000781006b */
[----:B------:R-:W-:-:S02]  /*91d0*/  FSEL R113, R113, -INF , !P3 ;  /* 0xff80000071717808 */ /* 0x000fc40005800000 */
[----:B------:R-:W-:Y:S02]  /*91e0*/  FSEL R131, R131, -INF , !P5 ;  /* 0xff80000083837808 */ /* 0x000fe40006800000 */
[-C--:B------:R-:W-:Y:S02]  /*91f0*/  ISETP.GE.AND P3, PT, R26, R67.reuse, PT ;  /* 0x000000431a00720c */ /* 0x080fe40003f66270 */
[-C--:B------:R-:W-:Y:S02]  /*9200*/  ISETP.GE.AND P2, PT, R50, R67.reuse, PT ;  /* 0x000000433200720c */ /* 0x080fe40003f46270 */
[----:B------:R-:W-:Y:S02]  /*9210*/  FSEL R147, R147, -INF , !P4 ;  /* 0xff80000093937808 */ /* 0x000fe40006000000 */
[----:B------:R-:W-:Y:S02]  /*9220*/  ISETP.GE.AND P5, PT, R27, R67, PT ;  /* 0x000000431b00720c */ /* 0x000fe40003fa6270 */
[----:B------:R-:W-:-:S02]  /*9230*/  FMNMX3.FTZ R26, R16, R159, R149, !PT ;  /* 0x0000009f101a7276 */ /* 0x000fc40007810095 */
[-C--:B------:R-:W-:Y:S02]  /*9240*/  ISETP.GE.AND P1, PT, R48, R67.reuse, PT ;  /* 0x000000433000720c */ /* 0x080fe40003f26270 */
[----:B------:R-:W-:Y:S02]  /*9250*/  ISETP.GE.AND P0, PT, R42, R67, PT ;  /* 0x000000432a00720c */ /* 0x000fe40003f06270 */
[----:B------:R-:W-:Y:S02]  /*9260*/  P2R R27, PR, RZ, 0x20 ;  /* 0x00000020ff1b7803 */ /* 0x000fe40000000000 */
[----:B------:R-:W-:Y:S02]  /*9270*/  FSEL R99, R99, -INF , !P2 ;  /* 0xff80000063637808 */ /* 0x000fe40005000000 */
[----:B------:R-:W-:Y:S02]  /*9280*/  FMNMX3.FTZ R26, R26, R147, R131, !PT ;  /* 0x000000931a1a7276 */ /* 0x000fe40007810083 */
[----:B------:R-:W-:-:S02]  /*9290*/  FSEL R97, R97, -INF , !P1 ;  /* 0xff80000061617808 */ /* 0x000fc40004800000 */
[----:B------:R-:W-:Y:S02]  /*92a0*/  ISETP.GE.AND P4, PT, R39, R67, PT ;  /* 0x000000432700720c */ /* 0x000fe40003f86270 */
        /* <DEDUP_REMOVED lines=10> */
[----:B------:R-:W-:-:S02]  /*9350*/  ISETP.GE.AND P5, PT, R19, R67, PT ;  /* 0x000000431300720c */ /* 0x000fc40003fa6270 */
[----:B-1----:R-:W-:Y:S02]  /*9360*/  FMNMX.FTZ R14, R14, R37, !PT ;  /* 0x000000250e0e7209 */ /* 0x002fe40007810000 */
[----:B------:R-:W-:Y:S02]  /*9370*/  ISETP.GE.AND P3, PT, R18, R67, PT ;  /* 0x000000431200720c */ /* 0x000fe40003f66270 */
[----:B------:R-:W-:Y:S02]  /*9380*/  FSEL R37, R5, -INF , !P0 ;  /* 0xff80000005257808 */ /* 0x000fe40004000000 */
[----:B------:R-:W-:Y:S01]  /*9390*/  FSEL R19, R29, -INF , !P6 ;  /* 0xff8000001d137808 */ /* 0x000fe20007000000 */
[----:B------:R-:W1:Y:S01]  /*93a0*/  SHFL.BFLY PT, R5, R14, 0x1, 0x1f ;  /* 0x0c201f000e057f89 */ /* 0x000e6200000e0000 */
[----:B------:R-:W-:Y:S02]  /*93b0*/  FMNMX3.FTZ R2, R2, R53, R39, !PT ;  /* 0x0000003502027276 */ /* 0x000fe40007810027 */
[----:B------:R-:W-:-:S02]  /*93c0*/  ISETP.GE.AND P0, PT, R17, R67, PT ;  /* 0x000000431100720c */ /* 0x000fc40003f06270 */
[----:B------:R-:W-:Y:S02]  /*93d0*/  ISETP.GE.AND P1, PT, R8, R67, PT ;  /* 0x000000430800720c */ /* 0x000fe40003f26270 */
[----:B------:R-:W-:Y:S02]  /*93e0*/  FSEL R17, R10, -INF , !P5 ;  /* 0xff8000000a117808 */ /* 0x000fe40006800000 */
[----:B------:R-:W-:Y:S02]  /*93f0*/  FSEL R31, R31, -INF , !P3 ;  /* 0xff8000001f1f7808 */ /* 0x000fe40005800000 */
[----:B------:R-:W-:Y:S02]  /*9400*/  FMNMX3.FTZ R2, R2, R37, R19, !PT ;  /* 0x0000002502027276 */ /* 0x000fe40007810013 */
[----:B------:R-:W-:Y:S02]  /*9410*/  FSEL R29, R12, -INF , !P2 ;  /* 0xff8000000c1d7808 */ /* 0x000fe40005000000 */
[----:B------:R-:W-:-:S02]  /*9420*/  FSEL R27, R0, -INF , !P1 ;  /* 0xff800000001b7808 */ /* 0x000fc40004800000 */
[----:B------:R-:W-:Y:S02]  /*9430*/  FMNMX3.FTZ R2, R2, R17, R31, !PT ;  /* 0x0000001102027276 */ /* 0x000fe4000781001f */
[----:B------:R-:W-:Y:S02]  /*9440*/  FSEL R25, R25, -INF , !P0 ;  /* 0xff80000019197808 */ /* 0x000fe40004000000 */
[----:B------:R-:W-:Y:S02]  /*9450*/  FMNMX3.FTZ R2, R2, R29, R27, !PT ;  /* 0x0000001d02027276 */ /* 0x000fe4000781001b */
[----:B------:R-:W-:Y:S02]  /*9460*/  LOP3.LUT P4, RZ, R86, 0x4, RZ, 0xc0, !PT ;  /* 0x0000000456ff7812 */ /* 0x000fe4000788c0ff */
[----:B------:R-:W-:Y:S02]  /*9470*/  FMNMX.FTZ R75, R25, R2, !PT ;  /* 0x00000002194b7209 */ /* 0x000fe40007810000 */
[----:B-1----:R-:W-:-:S02]  /*9480*/  FMNMX.FTZ R2, R14, R5, !PT ;  /* 0x000000050e027209 */ /* 0x002fc40007810000 */
[----:B------:R-:W-:Y:S01]  /*9490*/  SEL R23, R23, 0xffffffe0, !P4 ;  /* 0xffffffe017177807 */ /* 0x000fe20006000000 */
[----:B------:R-:W1:Y:S01]  /*94a0*/  SHFL.BFLY PT, R4, R75, 0x2, 0x1f ;  /* 0x0c401f004b047f89 */ /* 0x000e6200000e0000 */
[C---:B------:R-:W-:Y:S01]  /*94b0*/  FSETP.NEU.FTZ.AND P0, PT, R2.reuse, -INF , PT ;  /* 0xff8000000200780b */ /* 0x040fe20003f1d000 */
[----:B---3--:R-:W-:-:S05]  /*94c0*/  FMUL.FTZ R16, R2, UR4 ;  /* 0x0000000402107c20 */ /* 0x008fca0008410000 */
[----:B------:R-:W-:-:S05]  /*94d0*/  FSEL R16, R16, RZ, P0 ;  /* 0x000000ff10107208 */ /* 0x000fca0000000000 */
[----:B------:R-:W-:Y:S01]  /*94e0*/  FFMA.FTZ R127, R85, UR4, -R16 ;  /* 0x00000004557f7c23 */ /* 0x000fe20008010810 */
[----:B------:R-:W-:Y:S01]  /*94f0*/  LOP3.LUT R85, R33, 0x120, R34, 0xf8, !PT ;  /* 0x0000012021557812 */ /* 0x000fe200078ef822 */
[--C-:B------:R-:W-:Y:S01]  /*9500*/  FFMA.FTZ R48, R15, UR4, -R16.reuse ;  /* 0x000000040f307c23 */ /* 0x100fe20008010810 */
[--C-:B------:R-:W-:Y:S01]  /*9510*/  FFMA.FTZ R42, R111, UR4, -R16.reuse ;  /* 0x000000046f2a7c23 */ /* 0x100fe20008010810 */
[--C-:B------:R-:W-:Y:S01]  /*9520*/  FFMA.FTZ R111, R115, UR4, -R16.reuse ;  /* 0x00000004736f7c23 */ /* 0x100fe20008010810 */
[----:B------:R-:W-:Y:S01]  /*9530*/  LEA R132, R85, UR5, 0x1 ;  /* 0x0000000555847c11 */ /* 0x000fe2000f8e08ff */
[--C-:B------:R-:W-:Y:S01]  /*9540*/  FFMA.FTZ R15, R151, UR4, -R16.reuse ;  /* 0x00000004970f7c23 */ /* 0x100fe20008010810 */
[--C-:B------:R-:W-:Y:S01]  /*9550*/  FFMA.FTZ R129, R71, UR4, -R16.reuse ;  /* 0x0000000447817c23 */ /* 0x100fe20008010810 */
[----:B------:R-:W-:Y:S01]  /*9560*/  MUFU.EX2 R48, R48 ;  /* 0x0000003000307308 */ /* 0x000fe20000000800 */
[--C-:B------:R-:W-:Y:S01]  /*9570*/  FFMA.FTZ R12, R57, UR4, -R16.reuse ;  /* 0x00000004390c7c23 */ /* 0x100fe20008010810 */
[----:B------:R-:W-:Y:S01]  /*9580*/  FFMA.FTZ R14, R157, UR4, -R16 ;  /* 0x000000049d0e7c23 */ /* 0x000fe20008010810 */
[----:B------:R-:W-:Y:S01]  /*9590*/  IMAD.IADD R23, R23, 0x1, R132 ;  /* 0x0000000117177824 */ /* 0x000fe200078e0284 */
[----:B-1----:R-:W-:Y:S01]  /*95a0*/  FMNMX.FTZ R4, R75, R4, !PT ;  /* 0x000000044b047209 */ /* 0x002fe20007810000 */
[--C-:B------:R-:W-:Y:S01]  /*95b0*/  FFMA.FTZ R157, R103, UR4, -R16.reuse ;  /* 0x00000004679d7c23 */ /* 0x100fe20008010810 */
[--C-:B------:R-:W-:Y:S01]  /*95c0*/  FFMA.FTZ R36, R105, UR4, -R16.reuse ;  /* 0x0000000469247c23 */ /* 0x100fe20008010810 */
[--C-:B------:R-:W-:Y:S01]  /*95d0*/  FFMA.FTZ R105, R30, UR4, -R16.reuse ;  /* 0x000000041e697c23 */ /* 0x100fe20008010810 */
[----:B------:R-:W1:Y:S01]  /*95e0*/  MUFU.EX2 R129, R129 ;  /* 0x0000008100817308 */ /* 0x000e620000000800 */
[----:B------:R-:W2:Y:S01]  /*95f0*/  SHFL.BFLY PT, R5, R4, 0x1, 0x1f ;  /* 0x0c201f0004057f89 */ /* 0x000ea200000e0000 */
        /* <DEDUP_REMOVED lines=15> */
[----:B-1----:R-:W-:Y:S01]  /*96f0*/  F2FP.BF16.F32.PACK_AB R68, R48, R129 ;  /* 0x000000813044723e */ /* 0x002fe200000010ff */
[----:B------:R-:W-:-:S06]  /*9700*/  FADD.FTZ R48, R129, R48 ;  /* 0x0000003081307221 */ /* 0x000fcc0000010000 */
[----:B------:R-:W-:Y:S01]  /*9710*/  MUFU.EX2 R111, R111 ;  /* 0x0000006f006f7308 */ /* 0x000fe20000000800 */
[----:B--2---:R-:W-:-:S04]  /*9720*/  FMNMX.FTZ R0, R4, R5, !PT ;  /* 0x0000000504007209 */ /* 0x004fc80007810000 */
[C---:B------:R-:W-:Y:S01]  /*9730*/  FSETP.NEU.FTZ.AND P0, PT, R0.reuse, -INF , PT ;  /* 0xff8000000000780b */ /* 0x040fe20003f1d000 */
[----:B------:R-:W-:Y:S02]  /*9740*/  FMUL.FTZ R24, R0, UR4 ;  /* 0x0000000400187c20 */ /* 0x000fe40008410000 */
[----:B------:R-:W1:Y:S01]  /*9750*/  MUFU.EX2 R14, R14 ;  /* 0x0000000e000e7308 */ /* 0x000e620000000800 */
[----:B---3--:R-:W-:Y:S01]  /*9760*/  F2FP.BF16.F32.PACK_AB R70, R42, R127 ;  /* 0x0000007f2a46723e */ /* 0x008fe200000010ff */
[----:B------:R-:W-:Y:S01]  /*9770*/  FADD.FTZ R127, R127, R48 ;  /* 0x000000307f7f7221 */ /* 0x000fe20000010000 */
[----:B------:R-:W-:Y:S02]  /*9780*/  FSEL R24, R24, RZ, P0 ;  /* 0x000000ff18187208 */ /* 0x000fe40000000000 */
[----:B------:R-:W-:Y:S01]  /*9790*/  ISETP.GT.AND P0, PT, R22, R135, PT ;  /* 0x000000871600720c */ /* 0x000fe20003f04270 */
[----:B------:R-:W-:Y:S02]  /*97a0*/  FADD.FTZ R42, R42, R127 ;  /* 0x0000007f2a2a7221 */ /* 0x000fe40000010000 */
[--C-:B------:R-:W-:Y:S01]  /*97b0*/  FFMA.FTZ R50, R79, UR4, -R24.reuse ;  /* 0x000000044f327c23 */ /* 0x100fe20008010818 */
[--C-:B------:R-:W-:Y:S01]  /*97c0*/  FFMA.FTZ R151, R73, UR4, -R24.reuse ;  /* 0x0000000449977c23 */ /* 0x100fe20008010818 */
[----:B------:R-:W2:Y:S01]  /*97d0*/  LDSM.16.MT88.4 R76, [R132+0x3000] ;  /* 0x00300000844c783b */ /* 0x000ea20000004200 */
[--C-:B------:R-:W-:Y:S01]  /*97e0*/  FFMA.FTZ R115, R9, UR4, -R24.reuse ;  /* 0x0000000409737c23 */ /* 0x100fe20008010818 */
        /* <DEDUP_REMOVED lines=8> */
[--C-:B------:R-:W-:Y:S01]  /*9870*/  FFMA.FTZ R103, R101, UR4, -R24.reuse ;  /* 0x0000000465677c23 */ /* 0x100fe20008010818 */
[--C-:B------:R-:W-:Y:S01]  /*9880*/  FFMA.FTZ R34, R28, UR4, -R24.reuse ;  /* 0x000000041c227c23 */ /* 0x100fe20008010818 */
[----:B------:R-:W1:Y:S01]  /*9890*/  MUFU.EX2 R151, R151 ;  /* 0x0000009700977308 */ /* 0x000e620000000800 */
[--C-:B------:R-:W-:Y:S01]  /*98a0*/  FFMA.FTZ R101, R38, UR4, -R24.reuse ;  /* 0x0000000426657c23 */ /* 0x100fe20008010818 */
[----:B------:R-:W-:Y:S01]  /*98b0*/  FFMA.FTZ R28, R40, UR4, -R24 ;  /* 0x00000004281c7c23 */ /* 0x000fe20008010818 */
[----:B------:R-:W-:Y:S01]  /*98c0*/  FFMA.FTZ R40, R163, UR4, -R16 ;  /* 0x00000004a3287c23 */ /* 0x000fe20008010810 */
[--C-:B------:R-:W-:Y:S01]  /*98d0*/  FFMA.FTZ R153, R153, UR4, -R24.reuse ;  /* 0x0000000499997c23 */ /* 0x100fe20008010818 */
[--C-:B------:R-:W-:Y:S01]  /*98e0*/  FFMA.FTZ R46, R161, UR4, -R24.reuse ;  /* 0x00000004a12e7c23 */ /* 0x100fe20008010818 */
[--C-:B------:R-:W-:Y:S01]  /*98f0*/  FFMA.FTZ R107, R107, UR4, -R24.reuse ;  /* 0x000000046b6b7c23 */ /* 0x100fe20008010818 */
[----:B------:R-:W-:Y:S01]  /*9900*/  FFMA.FTZ R38, R159, UR4, -R24 ;  /* 0x000000049f267c23 */ /* 0x000fe20008010818 */
[----:B------:R-:W-:Y:S01]  /*9910*/  MUFU.EX2 R115, R115 ;  /* 0x0000007300737308 */ /* 0x000fe20000000800 */
[--C-:B------:R-:W-:Y:S01]  /*9920*/  FFMA.FTZ R159, R117, UR4, -R16.reuse ;  /* 0x00000004759f7c23 */ /* 0x100fe20008010810 */
[----:B------:R-:W-:Y:S01]  /*9930*/  FFMA.FTZ R117, R121, UR4, -R16 ;  /* 0x0000000479757c23 */ /* 0x000fe20008010810 */
[--C-:B------:R-:W-:Y:S01]  /*9940*/  FFMA.FTZ R121, R149, UR4, -R24.reuse ;  /* 0x0000000495797c23 */ /* 0x100fe20008010818 */
[--C-:B------:R-:W-:Y:S01]  /*9950*/  FFMA.FTZ R48, R131, UR4, -R24.reuse ;  /* 0x0000000483307c23 */ /* 0x100fe20008010818 */
[----:B------:R-:W-:Y:S01]  /*9960*/  FFMA.FTZ R113, R113, UR4, -R24 ;  /* 0x0000000471717c23 */ /* 0x000fe20008010818 */
[----:B------:R-:W-:Y:S01]  /*9970*/  FADD.FTZ R111, R111, R42 ;  /* 0x0000002a6f6f7221 */ /* 0x000fe20000010000 */
[----:B------:R-:W-:Y:S01]  /*9980*/  FFMA.FTZ R42, R59, UR4, -R16 ;  /* 0x000000043b2a7c23 */ /* 0x000fe20008010810 */
[----:B------:R-:W4:Y:S01]  /*9990*/  MUFU.EX2 R44, R44 ;  /* 0x0000002c002c7308 */ /* 0x000f220000000800 */
[----:B-1----:R-:W-:Y:S01]  /*99a0*/  F2FP.BF16.F32.PACK_AB R69, R50, R151 ;  /* 0x000000973245723e */ /* 0x002fe200000010ff */
        /* <DEDUP_REMOVED lines=10> */
[----:B------:R-:W-:-:S04]  /*9a50*/  FFMA.FTZ R150, R25, UR4, -R24 ;  /* 0x0000000419967c23 */ /* 0x000fc80008010818 */
[----:B------:R-:W1:Y:S01]  /*9a60*/  MUFU.EX2 R12, R12 ;  /* 0x0000000c000c7308 */ /* 0x000e620000000800 */
[----:B----4-:R-:W-:-:S07]  /*9a70*/  F2FP.BF16.F32.PACK_AB R71, R44, R115 ;  /* 0x000000732c47723e */ /* 0x010fce00000010ff */
[----:B------:R-:W-:Y:S01]  /*9a80*/  MUFU.EX2 R57, R57 ;  /* 0x0000003900397308 */ /* 0x000fe20000000800 */
[C---:B--2---:R-:W-:Y:S07]  /*9a90*/  HMMA.16816.F32.BF16 R80, R68.reuse, R76, RZ ;  /* 0x0000004c4450723c */ /* 0x044fee00000418ff */
[----:B------:R-:W2:Y:S01]  /*9aa0*/  MUFU.EX2 R26, R26 ;  /* 0x0000001a001a7308 */ /* 0x000ea20000000800 */
[----:B------:R-:W-:Y:S01]  /*9ab0*/  HMMA.16816.F32.BF16 R76, R68, R78, RZ ;  /* 0x0000004e444c723c */ /* 0x000fe200000418ff */
[----:B-1----:R-:W-:Y:S01]  /*9ac0*/  F2FP.BF16.F32.PACK_AB R6, R12, R15 ;  /* 0x0000000f0c06723e */ /* 0x002fe200000010ff */
[----:B------:R-:W-:-:S04]  /*9ad0*/  FADD.FTZ R15, R15, R14 ;  /* 0x0000000e0f0f7221 */ /* 0x000fc80000010000 */
[----:B------:R-:W-:Y:S01]  /*9ae0*/  FADD.FTZ R12, R12, R15 ;  /* 0x0000000f0c0c7221 */ /* 0x000fe20000010000 */
[----:B------:R-:W-:Y:S08]  /*9af0*/  MUFU.EX2 R33, R33 ;  /* 0x0000002100217308 */ /* 0x000ff00000000800 */
[----:B------:R-:W1:Y:S01]  /*9b00*/  MUFU.EX2 R18, R18 ;  /* 0x0000001200127308 */ /* 0x000e620000000800 */
[----:B--2---:R-:W-:-:S07]  /*9b10*/  F2FP.BF16.F32.PACK_AB R5, R26, R57 ;  /* 0x000000391a05723e */ /* 0x004fce00000010ff */
[----:B------:R-:W-:Y:S08]  /*9b20*/  MUFU.EX2 R157, R157 ;  /* 0x0000009d009d7308 */ /* 0x000ff00000000800 */
[----:B------:R-:W2:Y:S01]  /*9b30*/  MUFU.EX2 R36, R36 ;  /* 0x0000002400247308 */ /* 0x000ea20000000800 */
[----:B-1----:R-:W-:-:S07]  /*9b40*/  F2FP.BF16.F32.PACK_AB R7, R18, R33 ;  /* 0x000000211207723e */ /* 0x002fce00000010ff */
[C---:B---3--:R-:W-:Y:S01]  /*9b50*/  HMMA.16816.F32.BF16 R80, R4.reuse, R8, R80 ;  /* 0x000000080450723c */ /* 0x048fe20000041850 */
[----:B------:R-:W-:Y:S07]  /*9b60*/  MUFU.EX2 R105, R105 ;  /* 0x0000006900697308 */ /* 0x000fee0000000800 */
        /* <DEDUP_REMOVED lines=24> */
[----:B----4-:R-:W-:Y:S02]  /*9cf0*/  F2FP.BF16.F32.PACK_AB R5, R34, R103 ;  /* 0x000000672205723e */ /* 0x010fe400000010ff */
[----:B-----5:R-:W-:-:S03]  /*9d00*/  F2FP.BF16.F32.PACK_AB R7, R28, R101 ;  /* 0x000000651c07723e */ /* 0x020fc600000010ff */
[----:B------:R-:W-:Y:S08]  /*9d10*/  MUFU.EX2 R159, R159 ;  /* 0x0000009f009f7308 */ /* 0x000ff00000000800 */
[----:B------:R-:W-:Y:S08]  /*9d20*/  MUFU.EX2 R58, R58 ;  /* 0x0000003a003a7308 */ /* 0x000ff00000000800 */
[----:B------:R-:W-:Y:S08]  /*9d30*/  MUFU.EX2 R56, R56 ;  /* 0x0000003800387308 */ /* 0x000ff00000000800 */
[----:B------:R-:W3:Y:S01]  /*9d40*/  MUFU.EX2 R117, R117 ;  /* 0x0000007500757308 */ /* 0x000ee20000000800 */
[C---:B-1----:R-:W-:Y:S07]  /*9d50*/  HMMA.16816.F32.BF16 R80, R4.reuse, R8, R80 ;  /* 0x000000080450723c */ /* 0x042fee0000041850 */
[----:B------:R-:W-:Y:S01]  /*9d60*/  MUFU.EX2 R121, R121 ;  /* 0x0000007900797308 */ /* 0x000fe20000000800 */
[C---:B------:R-:W-:Y:S01]  /*9d70*/  HMMA.16816.F32.BF16 R76, R4.reuse, R10, R76 ;  /* 0x0000000a044c723c */ /* 0x040fe2000004184c */
[----:B------:R-:W1:Y:S06]  /*9d80*/  LDSM.16.MT88.4 R8, [R23+0x3800] ;  /* 0x003800001708783b */ /* 0x000e6c0000004200 */
[----:B------:R-:W-:Y:S08]  /*9d90*/  MUFU.EX2 R48, R48 ;  /* 0x0000003000307308 */ /* 0x000ff00000000800 */
[----:B------:R-:W4:Y:S08]  /*9da0*/  MUFU.EX2 R113, R113 ;  /* 0x0000007100717308 */ /* 0x000f300000000800 */
[----:B------:R-:W-:Y:S08]  /*9db0*/  MUFU.EX2 R93, R93 ;  /* 0x0000005d005d7308 */ /* 0x000ff00000000800 */
[----:B------:R-:W-:Y:S08]  /*9dc0*/  MUFU.EX2 R89, R89 ;  /* 0x0000005900597308 */ /* 0x000ff00000000800 */
[----:B------:R-:W-:Y:S01]  /*9dd0*/  MUFU.EX2 R42, R42 ;  /* 0x0000002a002a7308 */ /* 0x000fe20000000800 */
[C---:B-1----:R-:W-:Y:S07]  /*9de0*/  HMMA.16816.F32.BF16 R72, R4.reuse, R8, R72 ;  /* 0x000000080448723c */ /* 0x042fee0000041848 */
[----:B------:R-:W-:Y:S01]  /*9df0*/  MUFU.EX2 R90, R90 ;  /* 0x0000005a005a7308 */ /* 0x000fe20000000800 */
[----:B------:R-:W-:Y:S01]  /*9e00*/  HMMA.16816.F32.BF16 R68, R4, R10, R68 ;  /* 0x0000000a0444723c */ /* 0x000fe20000041844 */
[----:B------:R-:W1:Y:S01]  /*9e10*/  LDSM.16.MT88.4 R8, [R132+0x3c00] ;  /* 0x003c00008408783b */ /* 0x000e620000004200 */
[----:B------:R-:W-:-:S05]  /*9e20*/  F2FP.BF16.F32.PACK_AB R4, R52, R155 ;  /* 0x0000009b3404723e */ /* 0x000fca00000010ff */
[----:B------:R-:W-:Y:S01]  /*9e30*/  MUFU.EX2 R59, R59 ;  /* 0x0000003b003b7308 */ /* 0x000fe20000000800 */
[----:B------:R-:W-:Y:S02]  /*9e40*/  F2FP.BF16.F32.PACK_AB R6, R40, R119 ;  /* 0x000000772806723e */ /* 0x000fe400000010ff */
[----:B------:R-:W-:Y:S02]  /*9e50*/  F2FP.BF16.F32.PACK_AB R5, R46, R153 ;  /* 0x000000992e05723e */ /* 0x000fe400000010ff */
[----:B--2---:R-:W-:-:S03]  /*9e60*/  F2FP.BF16.F32.PACK_AB R7, R38, R107 ;  /* 0x0000006b2607723e */ /* 0x004fc600000010ff */
[----:B------:R-:W-:Y:S08]  /*9e70*/  MUFU.EX2 R92, R92 ;  /* 0x0000005c005c7308 */ /* 0x000ff00000000800 */
[----:B------:R-:W-:Y:S08]  /*9e80*/  MUFU.EX2 R94, R94 ;  /* 0x0000005e005e7308 */ /* 0x000ff00000000800 */
[----:B------:R-:W-:Y:S08]  /*9e90*/  MUFU.EX2 R47, R47 ;  /* 0x0000002f002f7308 */ /* 0x000ff00000000800 */
[----:B------:R-:W-:Y:S01]  /*9ea0*/  MUFU.EX2 R39, R39 ;  /* 0x0000002700277308 */ /* 0x000fe20000000800 */
[C---:B-1----:R-:W-:Y:S07]  /*9eb0*/  HMMA.16816.F32.BF16 R80, R4.reuse, R8, R80 ;  /* 0x000000080450723c */ /* 0x042fee0000041850 */
[----:B------:R-:W-:Y:S01]  /*9ec0*/  MUFU.EX2 R96, R96 ;  /* 0x0000006000607308 */ /* 0x000fe20000000800 */
[C---:B------:R-:W-:Y:S01]  /*9ed0*/  HMMA.16816.F32.BF16 R76, R4.reuse, R10, R76 ;  /* 0x0000000a044c723c */ /* 0x040fe2000004184c */
[----:B------:R-:W1:Y:S06]  /*9ee0*/  LDSM.16.MT88.4 R8, [R23+0x3c00] ;  /* 0x003c00001708783b */ /* 0x000e6c0000004200 */
[----:B------:R-:W-:Y:S08]  /*9ef0*/  MUFU.EX2 R37, R37 ;  /* 0x0000002500257308 */ /* 0x000ff00000000800 */
[----:B------:R-:W-:Y:S08]  /*9f00*/  MUFU.EX2 R45, R45 ;  /* 0x0000002d002d7308 */ /* 0x000ff00000000800 */
[----:B------:R-:W-:Y:S08]  /*9f10*/  MUFU.EX2 R29, R29 ;  /* 0x0000001d001d7308 */ /* 0x000ff00000000800 */
[----:B------:R-:W-:Y:S08]  /*9f20*/  MUFU.EX2 R27, R27 ;  /* 0x0000001b001b7308 */ /* 0x000ff00000000800 */
[----:B------:R-:W-:Y:S01]  /*9f30*/  MUFU.EX2 R150, R150 ;  /* 0x0000009600967308 */ /* 0x000fe20000000800 */
[C---:B-1----:R-:W-:Y:S08]  /*9f40*/  HMMA.16816.F32.BF16 R72, R4.reuse, R8, R72 ;  /* 0x000000080448723c */ /* 0x042ff00000041848 */
[----:B------:R-:W-:Y:S01]  /*9f50*/  HMMA.16816.F32.BF16 R68, R4, R10, R68 ;  /* 0x0000000a0444723c */ /* 0x000fe20000041844 */
[----:B------:R-:W1:Y:S01]  /*9f60*/  LDSM.16.MT88.4 R8, [R132+0x4000] ;  /* 0x004000008408783b */ /* 0x000e620000004200 */
[----:B------:R-:W-:Y:S01]  /*9f70*/  FADD.FTZ R4, R151, R50 ;  /* 0x0000003297047221 */ /* 0x000fe20000010000 */
[----:B------:R-:W-:Y:S01]  /*9f80*/  FFMA.FTZ R50, R147, UR4, -R24 ;  /* 0x0000000493327c23 */ /* 0x000fe20008010818 */
[----:B---3--:R-:W-:-:S02]  /*9f90*/  F2FP.BF16.F32.PACK_AB R6, R117, R56 ;  /* 0x000000387506723e */ /* 0x008fc400000010ff */
[----:B------:R-:W-:Y:S01]  /*9fa0*/  FADD.FTZ R115, R115, R4 ;  /* 0x0000000473737221 */ /* 0x000fe20000010000 */
[----:B------:R-:W-:Y:S02]  /*9fb0*/  F2FP.BF16.F32.PACK_AB R4, R58, R159 ;  /* 0x0000009f3a04723e */ /* 0x000fe400000010ff */
[----:B------:R-:W2:Y:S01]  /*9fc0*/  MUFU.EX2 R50, R50 ;  /* 0x0000003200327308 */ /* 0x000ea20000000800 */
[----:B----4-:R-:W-:Y:S01]  /*9fd0*/  F2FP.BF16.F32.PACK_AB R7, R113, R48 ;  /* 0x000000307107723e */ /* 0x010fe200000010ff */
[----:B------:R-:W-:Y:S01]  /*9fe0*/  FADD.FTZ R88, R44, R115 ;  /* 0x000000732c587221 */ /* 0x000fe20000010000 */
[----:B------:R-:W-:Y:S01]  /*9ff0*/  FFMA.FTZ R44, R91, UR4, -R16 ;  /* 0x000000045b2c7c23 */ /* 0x000fe20008010810 */
[----:B------:R-:W-:Y:S02]  /*a000*/  FFMA.FTZ R91, R99, UR4, -R24 ;  /* 0x00000004635b7c23 */ /* 0x000fe40008010818 */
[----:B------:R-:W-:Y:S01]  /*a010*/  FADD.FTZ R57, R57, R88 ;  /* 0x0000005839397221 */ /* 0x000fe20000010000 */
[----:B------:R-:W-:Y:S01]  /*a020*/  FFMA.FTZ R88, R53, UR4, -R24 ;  /* 0x0000000435587c23 */ /* 0x000fe20008010818 */
[----:B------:R-:W-:Y:S01]  /*a030*/  FFMA.FTZ R53, R13, UR4, -R16 ;  /* 0x000000040d357c23 */ /* 0x000fe20008010810 */
[----:B------:R-:W3:Y:S01]  /*a040*/  MUFU.EX2 R44, R44 ;  /* 0x0000002c002c7308 */ /* 0x000ee20000000800 */
[----:B------:R-:W-:Y:S01]  /*a050*/  LDSM.16.MT88.4 R12, [R23+0x4400] ;  /* 0x00440000170c783b */ /* 0x000fe20000004200 */
[----:B------:R-:W-:-:S04]  /*a060*/  FADD.FTZ R26, R26, R57 ;  /* 0x000000391a1a7221 */ /* 0x000fc80000010000 */
[----:B------:R-:W-:Y:S01]  /*a070*/  FADD.FTZ R33, R33, R26 ;  /* 0x0000001a21217221 */ /* 0x000fe20000010000 */
[--C-:B------:R-:W-:Y:S01]  /*a080*/  FFMA.FTZ R26, R43, UR4, -R16.reuse ;  /* 0x000000042b1a7c23 */ /* 0x100fe20008010810 */
[----:B--2---:R-:W-:Y:S01]  /*a090*/  F2FP.BF16.F32.PACK_AB R5, R50, R121 ;  /* 0x000000793205723e */ /* 0x004fe200000010ff */
[----:B------:R-:W2:Y:S01]  /*a0a0*/  MUFU.EX2 R91, R91 ;  /* 0x0000005b005b7308 */ /* 0x000ea20000000800 */
[----:B------:R-:W-:Y:S01]  /*a0b0*/  FADD.FTZ R18, R18, R33 ;  /* 0x0000002112127221 */ /* 0x000fe20000010000 */
[----:B------:R-:W-:-:S03]  /*a0c0*/  FFMA.FTZ R33, R41, UR4, -R16 ;  /* 0x0000000429217c23 */ /* 0x000fc60008010810 */
[----:B------:R-:W-:-:S03]  /*a0d0*/  FADD.FTZ R103, R103, R18 ;  /* 0x0000001267677221 */ /* 0x000fc60000010000 */
[----:B------:R-:W4:Y:S01]  /*a0e0*/  MUFU.EX2 R88, R88 ;  /* 0x0000005800587308 */ /* 0x000f220000000800 */
[----:B------:R-:W-:-:S04]  /*a0f0*/  FADD.FTZ R34, R34, R103 ;  /* 0x0000006722227221 */ /* 0x000fc80000010000 */
[----:B------:R-:W-:Y:S01]  /*a100*/  FADD.FTZ R101, R101, R34 ;  /* 0x0000002265657221 */ /* 0x000fe20000010000 */
[C---:B-1----:R-:W-:Y:S02]  /*a110*/  HMMA.16816.F32.BF16 R80, R4.reuse, R8, R80 ;  /* 0x000000080450723c */ /* 0x042fe40000041850 */
[----:B------:R-:W1:Y:S06]  /*a120*/  MUFU.EX2 R53, R53 ;  /* 0x0000003500357308 */ /* 0x000e6c0000000800 */
[C---:B------:R-:W-:Y:S01]  /*a130*/  HMMA.16816.F32.BF16 R76, R4.reuse, R10, R76 ;  /* 0x0000000a044c723c */ /* 0x040fe2000004184c */
[----:B------:R-:W5:Y:S01]  /*a140*/  LDSM.16.MT88.4 R8, [R23+0x4000] ;  /* 0x004000001708783b */ /* 0x000f620000004200 */
[----:B------:R-:W-:Y:S08]  /*a150*/  MUFU.EX2 R26, R26 ;  /* 0x0000001a001a7308 */ /* 0x000ff00000000800 */
[----:B------:R-:W-:Y:S08]  /*a160*/  MUFU.EX2 R33, R33 ;  /* 0x0000002100217308 */ /* 0x000ff00000000800 */
[----:B------:R-:W-:Y:S01]  /*a170*/  MUFU.EX2 R34, R35 ;  /* 0x0000002300227308 */ /* 0x000fe20000000800 */
[C---:B-----5:R-:W-:Y:S08]  /*a180*/  HMMA.16816.F32.BF16 R72, R4.reuse, R8, R72 ;  /* 0x000000080448723c */ /* 0x060ff00000041848 */
[----:B------:R-:W-:Y:S01]  /*a190*/  HMMA.16816.F32.BF16 R68, R4, R10, R68 ;  /* 0x0000000a0444723c */ /* 0x000fe20000041844 */
[----:B------:R-:W5:Y:S01]  /*a1a0*/  LDSM.16.MT88.4 R8, [R132+0x4400] ;  /* 0x004400008408783b */ /* 0x000f620000004200 */
[----:B---3--:R-:W-:-:S02]  /*a1b0*/  F2FP.BF16.F32.PACK_AB R4, R44, R93 ;  /* 0x0000005d2c04723e */ /* 0x008fc400000010ff */
[----:B------:R-:W-:Y:S02]  /*a1c0*/  F2FP.BF16.F32.PACK_AB R6, R42, R89 ;  /* 0x000000592a06723e */ /* 0x000fe400000010ff */
[----:B--2---:R-:W-:Y:S02]  /*a1d0*/  F2FP.BF16.F32.PACK_AB R5, R90, R91 ;  /* 0x0000005b5a05723e */ /* 0x004fe400000010ff */
[----:B----4-:R-:W-:-:S07]  /*a1e0*/  F2FP.BF16.F32.PACK_AB R7, R88, R59 ;  /* 0x0000003b5807723e */ /* 0x010fce00000010ff */
[C---:B------:R-:W-:Y:S01]  /*a1f0*/  HMMA.16816.F32.BF16 R72, R4.reuse, R12, R72 ;  /* 0x0000000c0448723c */ /* 0x040fe20000041848 */
[----:B------:R-:W-:Y:S01]  /*a200*/  FADD.FTZ R12, R36, R157 ;  /* 0x0000009d240c7221 */ /* 0x000fe20000010000 */
[----:B------:R-:W-:Y:S02]  /*a210*/  FFMA.FTZ R36, R17, UR4, -R24 ;  /* 0x0000000411247c23 */ /* 0x000fe40008010818 */
[----:B------:R-:W2:Y:S01]  /*a220*/  LDSM.16.MT88.4 R16, [R23+0x4800] ;  /* 0x004800001710783b */ /* 0x000ea20000004200 */
[----:B------:R-:W-:Y:S01]  /*a230*/  FADD.FTZ R105, R105, R12 ;  /* 0x0000000c69697221 */ /* 0x000fe20000010000 */
[----:B------:R-:W-:Y:S02]  /*a240*/  FADD.FTZ R12, R28, R101 ;  /* 0x000000651c0c7221 */ /* 0x000fe40000010000 */
[----:B------:R-:W3:Y:S01]  /*a250*/  MUFU.EX2 R36, R36 ;  /* 0x0000002400247308 */ /* 0x000ee20000000800 */
[----:B------:R-:W-:Y:S01]  /*a260*/  FADD.FTZ R30, R30, R105 ;  /* 0x000000691e1e7221 */ /* 0x000fe20000010000 */
[----:B------:R-:W-:Y:S01]  /*a270*/  FADD.FTZ R153, R153, R12 ;  /* 0x0000000c99997221 */ /* 0x000fe20000010000 */
[----:B------:R-:W-:Y:S01]  /*a280*/  HMMA.16816.F32.BF16 R68, R4, R14, R68 ;  /* 0x0000000e0444723c */ /* 0x000fe20000041844 */
[----:B------:R-:W-:Y:S01]  /*a290*/  LDSM.16.MT88.4 R12, [R132+0x4c00] ;  /* 0x004c0000840c783b */ /* 0x000fe20000004200 */
[----:B------:R-:W-:Y:S01]  /*a2a0*/  FADD.FTZ R155, R155, R30 ;  /* 0x0000001e9b9b7221 */ /* 0x000fe20000010000 */
[----:B------:R-:W-:-:S02]  /*a2b0*/  FADD.FTZ R46, R46, R153 ;  /* 0x000000992e2e7221 */ /* 0x000fc40000010000 */
[----:B------:R-:W4:Y:S01]  /*a2c0*/  MUFU.EX2 R28, R31 ;  /* 0x0000001f001c7308 */ /* 0x000f220000000800 */
[----:B------:R-:W-:Y:S01]  /*a2d0*/  FADD.FTZ R52, R52, R155 ;  /* 0x0000009b34347221 */ /* 0x000fe20000010000 */
[----:B------:R-:W-:-:S03]  /*a2e0*/  FADD.FTZ R107, R107, R46 ;  /* 0x0000002e6b6b7221 */ /* 0x000fc60000010000 */
[----:B------:R-:W-:Y:S01]  /*a2f0*/  FADD.FTZ R119, R119, R52 ;  /* 0x0000003477777221 */ /* 0x000fe20000010000 */
[----:B------:R-:W-:-:S03]  /*a300*/  FADD.FTZ R38, R38, R107 ;  /* 0x0000006b26267221 */ /* 0x000fc60000010000 */
[----:B------:R-:W-:Y:S01]  /*a310*/  FADD.FTZ R40, R40, R119 ;  /* 0x0000007728287221 */ /* 0x000fe20000010000 */
[C---:B-----5:R-:W-:Y:S01]  /*a320*/  HMMA.16816.F32.BF16 R80, R4.reuse, R8, R80 ;  /* 0x000000080450723c */ /* 0x060fe20000041850 */
[----:B------:R-:W-:Y:S02]  /*a330*/  FADD.FTZ R121, R121, R38 ;  /* 0x0000002679797221 */ /* 0x000fe40000010000 */
[----:B------:R-:W-:Y:S02]  /*a340*/  FADD.FTZ R159, R159, R40 ;  /* 0x000000289f9f7221 */ /* 0x000fe40000010000 */
[----:B------:R-:W-:Y:S02]  /*a350*/  FADD.FTZ R121, R50, R121 ;  /* 0x0000007932797221 */ /* 0x000fe40000010000 */
[----:B------:R-:W-:Y:S01]  /*a360*/  FADD.FTZ R159, R58, R159 ;  /* 0x0000009f3a9f7221 */ /* 0x000fe20000010000 */
[----:B------:R-:W-:Y:S01]  /*a370*/  HMMA.16816.F32.BF16 R76, R4, R10, R76 ;  /* 0x0000000a044c723c */ /* 0x000fe2000004184c */
[----:B------:R-:W5:Y:S01]  /*a380*/  LDSM.16.MT88.4 R8, [R132+0x4800] ;  /* 0x004800008408783b */ /* 0x000f620000004200 */
[----:B-1----:R-:W-:Y:S01]  /*a390*/  F2FP.BF16.F32.PACK_AB R4, R92, R53 ;  /* 0x000000355c04723e */ /* 0x002fe200000010ff */
[----:B------:R-:W-:Y:S01]  /*a3a0*/  FADD.FTZ R24, R48, R121 ;  /* 0x0000007930187221 */ /* 0x000fe20000010000 */
[----:B------:R-:W-:-:S02]  /*a3b0*/  F2FP.BF16.F32.PACK_AB R6, R47, R94 ;  /* 0x0000005e2f06723e */ /* 0x000fc400000010ff */
[----:B------:R-:W-:Y:S01]  /*a3c0*/  F2FP.BF16.F32.PACK_AB R5, R96, R39 ;  /* 0x000000276005723e */ /* 0x000fe200000010ff */
[----:B------:R-:W-:Y:S01]  /*a3d0*/  FADD.FTZ R24, R113, R24 ;  /* 0x0000001871187221 */ /* 0x000fe20000010000 */
[----:B---3--:R-:W-:-:S03]  /*a3e0*/  F2FP.BF16.F32.PACK_AB R7, R36, R37 ;  /* 0x000000252407723e */ /* 0x008fc600000010ff */
[----:B------:R-:W-:-:S04]  /*a3f0*/  FADD.FTZ R91, R91, R24 ;  /* 0x000000185b5b7221 */ /* 0x000fc80000010000 */
[----:B--2---:R-:W-:Y:S01]  /*a400*/  HMMA.16816.F32.BF16 R72, R4, R16, R72 ;  /* 0x000000100448723c */ /* 0x004fe20000041848 */
        /* <DEDUP_REMOVED lines=11> */
[----:B------:R-:W-:-:S04]  /*a4c0*/  FADD.FTZ R42, R42, R89 ;  /* 0x000000592a2a7221 */ /* 0x000fc80000010000 */
[----:B------:R-:W-:Y:S01]  /*a4d0*/  FADD.FTZ R53, R53, R42 ;  /* 0x0000002a35357221 */ /* 0x000fe20000010000 */
[----:B-----5:R-:W-:Y:S03]  /*a4e0*/  HMMA.16816.F32.BF16 R80, R4, R8, R80 ;  /* 0x000000080450723c */ /* 0x020fe60000041850 */
        /* <DEDUP_REMOVED lines=11> */
[----:B------:R-:W-:Y:S01]  /*a5a0*/  FADD.FTZ R33, R33, R26 ;  /* 0x0000001a21217221 */ /* 0x000fe20000010000 */
[----:B------:R-:W-:Y:S03]  /*a5b0*/  HMMA.16816.F32.BF16 R80, R4, R12, R80 ;  /* 0x0000000c0450723c */ /* 0x000fe60000041850 */
[----:B------:R-:W-:-:S05]  /*a5c0*/  FADD.FTZ R151, R34, R33 ;  /* 0x0000002122977221 */ /* 0x000fca0000010000 */
        /* <DEDUP_REMOVED lines=77> */
.L_x_3766:
[----:B------:R-:W-:Y:S01]  /*aaa0*/  UMOV UR4, URZ ;  /* 0x000000ff00047c82 */ /* 0x000fe20008000000 */
[----:B------:R-:W-:Y:S01]  /*aab0*/  IMAD.SHL.U32 R54, R54, 0x80, RZ ;  /* 0x0000008036367824 */ /* 0x000fe200078e00ff */
[----:B------:R-:W-:-:S05]  /*aac0*/  IADD3 R4, P0, PT, RZ, -UR4, RZ ;  /* 0x80000004ff047c10 */ /* 0x000fca000ff1e0ff */
[----:B------:R-:W-:-:S05]  /*aad0*/  IMAD.X R54, RZ, RZ, ~R54, P0 ;  /* 0x000000ffff367224 */ /* 0x000fca00000e0e36 */
[----:B------:R-:W-:-:S04]  /*aae0*/  SHF.R.S64 R5, R4, 0x1f, R54 ;  /* 0x0000001f04057819 */ /* 0x000fc80000001036 */
[----:B------:R-:W-:-:S04]  /*aaf0*/  IADD3 R140, P0, PT, R5, R140, RZ ;  /* 0x0000008c058c7210 */ /* 0x000fc80007f1e0ff */
[----:B------:R-:W-:-:S09]  /*ab00*/  LEA.HI.X.SX32 R141, R54, R141, 0x1, P0 ;  /* 0x0000008d368d7211 */ /* 0x000fd200000f0eff */
.L_x_3767:
[----:B------:R-:W1:Y:S01]  /*ab10*/  LDCU UR4, c[0x0][0x440] ;  /* 0x00008800ff0477ac */ /* 0x000e620008000800 */
[----:B------:R-:W-:Y:S02]  /*ab20*/  LOP3.LUT R4, R144, 0x18, RZ, 0xc0, !PT ;  /* 0x0000001890047812 */ /* 0x000fe400078ec0ff */
        /* <DEDUP_REMOVED lines=33> */
[----:B------:R-:W5:Y:S04]  /*ad40*/  LDSM.16.M88.4 R20, [R109+0x1c00] ;  /* 0x001c00006d14783b */ /* 0x000f680000000200 */
[----:B------:R-:W5:Y:S04]  /*ad50*/  LDSM.16.M88.4 R28, [R109+0x1800] ;  /* 0x001800006d1c783b */ /* 0x000f680000000200 */
[----:B------:R-:W5:Y:S04]  /*ad60*/  LDSM.16.M88.4 R16, [R108+0x1400] ;  /* 0x001400006c10783b */ /* 0x000f680000000200 */
[----:B------:R-:W5:Y:S04]  /*ad70*/  LDSM.16.M88.4 R12, [R109+0x2000] ;  /* 0x002000006d0c783b */ /* 0x000f680000000200 */
[----:B-1----:R-:W1:Y:S04]  /*ad80*/  LDSM.16.M88.4 R8, [R108+0x1c00] ;  /* 0x001c00006c08783b */ /* 0x002e680000000200 */
[----:B------:R-:W1:Y:S01]  /*ad90*/  LDSM.16.M88.4 R4, [R109+0x2400] ;  /* 0x002400006d04783b */ /* 0x000e620000000200 */
[C---:B--2---:R-:W-:Y:S03]  /*ada0*/  HMMA.16816.F32.BF16 R48, R52.reuse, R44, RZ ;  /* 0x0000002c3430723c */ /* 0x044fe600000418ff */
[----:B------:R-:W2:Y:S04]  /*adb0*/  LDSM.16.M88.4 R92, [R108+0x1800] ;  /* 0x001800006c5c783b */ /* 0x000ea80000000200 */
[----:B------:R-:W2:Y:S01]  /*adc0*/  LDSM.16.M88.4 R56, [R108+0x2000] ;  /* 0x002000006c38783b */ /* 0x000ea20000000200 */
[C---:B------:R-:W-:Y:S03]  /*add0*/  HMMA.16816.F32.BF16 R44, R52.reuse, R46, RZ ;  /* 0x0000002e342c723c */ /* 0x040fe600000418ff */
[----:B------:R-:W2:Y:S04]  /*ade0*/  LDSM.16.M88.4 R88, [R109+0x2800] ;  /* 0x002800006d58783b */ /* 0x000ea80000000200 */
[----:B------:R2:W2:Y:S01]  /*adf0*/  LDSM.16.M88.4 R100, [R109+0x2c00] ;  /* 0x002c00006d64783b */ /* 0x0004a20000000200 */
[C---:B---3--:R-:W-:Y:S03]  /*ae00*/  HMMA.16816.F32.BF16 R40, R52.reuse, R36, RZ ;  /* 0x000000243428723c */ /* 0x048fe600000418ff */
[----:B------:R-:W3:Y:S04]  /*ae10*/  LDSM.16.M88.4 R96, [R108+0x2400] ;  /* 0x002400006c60783b */ /* 0x000ee80000000200 */
[----:B------:R-:W0:Y:S01]  /*ae20*/  LDGDEPBAR ;  /* 0x00000000000079af */ /* 0x000e220000000000 */
[----:B------:R-:W-:Y:S08]  /*ae30*/  HMMA.16816.F32.BF16 R36, R52, R38, RZ ;  /* 0x000000263424723c */ /* 0x000ff000000418ff */
[C---:B----4-:R-:W-:Y:S08]  /*ae40*/  HMMA.16816.F32.BF16 R48, R104.reuse, R24, R48 ;  /* 0x000000186830723c */ /* 0x050ff00000041830 */
[----:B------:R-:W-:Y:S08]  /*ae50*/  HMMA.16816.F32.BF16 R44, R104, R26, R44 ;  /* 0x0000001a682c723c */ /* 0x000ff0000004182c */
[----:B-----5:R-:W-:Y:S03]  /*ae60*/  HMMA.16816.F32.BF16 R24, R52, R20, RZ ;  /* 0x000000143418723c */ /* 0x020fe600000418ff */
[----:B------:R-:W-:Y:S01]  /*ae70*/  FMUL.FTZ R118, R48, UR11 ;  /* 0x0000000b30767c20 */ /* 0x000fe20008410000 */
[----:B------:R-:W-:Y:S01]  /*ae80*/  FMUL.FTZ R50, R50, UR11 ;  /* 0x0000000b32327c20 */ /* 0x000fe20008410000 */
[----:B------:R-:W-:Y:S01]  /*ae90*/  FMUL.FTZ R48, R49, UR11 ;  /* 0x0000000b31307c20 */ /* 0x000fe20008410000 */
[----:B------:R-:W-:-:S02]  /*aea0*/  FMUL.FTZ R51, R51, UR11 ;  /* 0x0000000b33337c20 */ /* 0x000fc40008410000 */
[C---:B------:R-:W-:Y:S01]  /*aeb0*/  HMMA.16816.F32.BF16 R20, R52.reuse, R22, RZ ;  /* 0x000000163414723c */ /* 0x040fe200000418ff */
[----:B------:R4:W5:Y:S02]  /*aec0*/  MUFU.TANH R119, R50 ;  /* 0x0000003200777308 */ /* 0x0009640000002400 */
[----:B------:R-:W-:Y:S01]  /*aed0*/  FMUL.FTZ R45, R45, UR11 ;  /* 0x0000000b2d2d7c20 */ /* 0x000fe20008410000 */
[----:B------:R-:W-:Y:S01]  /*aee0*/  FMUL.FTZ R110, R46, UR11 ;  /* 0x0000000b2e6e7c20 */ /* 0x000fe20008410000 */
[----:B------:R-:W-:Y:S01]  /*aef0*/  FMUL.FTZ R47, R47, UR11 ;  /* 0x0000000b2f2f7c20 */ /* 0x000fe20008410000 */
[----:B------:R-:W-:Y:S02]  /*af00*/  FMUL.FTZ R44, R44, UR11 ;  /* 0x0000000b2c2c7c20 */ /* 0x000fe40008410000 */
[----:B------:R-:W-:Y:S01]  /*af10*/  HMMA.16816.F32.BF16 R32, R52, R28, RZ ;  /* 0x0000001c3420723c */ /* 0x000fe200000418ff */
[----:B------:R-:W5:Y:S07]  /*af20*/  MUFU.TANH R118, R118 ;  /* 0x0000007600767308 */ /* 0x000f6e0000002400 */
[C---:B------:R-:W-:Y:S01]  /*af30*/  HMMA.16816.F32.BF16 R40, R104.reuse, R16, R40 ;  /* 0x000000106828723c */ /* 0x040fe20000041828 */
[----:B------:R-:W-:Y:S07]  /*af40*/  MUFU.TANH R48, R48 ;  /* 0x0000003000307308 */ /* 0x000fee0000002400 */
[----:B------:R-:W-:Y:S01]  /*af50*/  HMMA.16816.F32.BF16 R36, R104, R18, R36 ;  /* 0x000000126824723c */ /* 0x000fe20000041824 */
[----:B------:R-:W-:Y:S07]  /*af60*/  MUFU.TANH R45, R45 ;  /* 0x0000002d002d7308 */ /* 0x000fee0000002400 */
[----:B------:R-:W-:Y:S01]  /*af70*/  HMMA.16816.F32.BF16 R28, R52, R30, RZ ;  /* 0x0000001e341c723c */ /* 0x000fe200000418ff */
[----:B------:R-:W-:Y:S02]  /*af80*/  MUFU.TANH R110, R110 ;  /* 0x0000006e006e7308 */ /* 0x000fe40000002400 */
        /* <DEDUP_REMOVED lines=10> */
[----:B------:R-:W-:Y:S01]  /*b030*/  HMMA.16816.F32.BF16 R12, R52, R14, RZ ;  /* 0x0000000e340c723c */ /* 0x000fe200000418ff */
[----:B------:R-:W-:Y:S07]  /*b040*/  MUFU.TANH R117, R42 ;  /* 0x0000002a00757308 */ /* 0x000fee0000002400 */
[C---:B-1----:R-:W-:Y:S01]  /*b050*/  HMMA.16816.F32.BF16 R24, R104.reuse, R8, R24 ;  /* 0x000000086818723c */ /* 0x042fe20000041818 */
[----:B------:R-:W1:Y:S07]  /*b060*/  MUFU.TANH R49, R47 ;  /* 0x0000002f00317308 */ /* 0x000e6e0000002400 */
[----:B------:R-:W-:Y:S01]  /*b070*/  HMMA.16816.F32.BF16 R20, R104, R10, R20 ;  /* 0x0000000a6814723c */ /* 0x000fe20000041814 */
[----:B------:R-:W-:Y:S07]  /*b080*/  MUFU.TANH R36, R36 ;  /* 0x0000002400247308 */ /* 0x000fee0000002400 */
[----:B------:R-:W-:Y:S01]  /*b090*/  HMMA.16816.F32.BF16 R8, R52, R4, RZ ;  /* 0x000000043408723c */ /* 0x000fe200000418ff */
[----:B------:R-:W-:Y:S02]  /*b0a0*/  MUFU.TANH R37, R37 ;  /* 0x0000002500257308 */ /* 0x000fe40000002400 */
[----:B------:R-:W-:Y:S01]  /*b0b0*/  FMUL.FTZ R24, R24, UR11 ;  /* 0x0000000b18187c20 */ /* 0x000fe20008410000 */
[----:B------:R-:W-:-:S04]  /*b0c0*/  FMUL.FTZ R27, R27, UR11 ;  /* 0x0000000b1b1b7c20 */ /* 0x000fc80008410000 */
[----:B------:R-:W-:Y:S01]  /*b0d0*/  HMMA.16816.F32.BF16 R4, R52, R6, RZ ;  /* 0x000000063404723c */ /* 0x000fe200000418ff */
[----:B------:R-:W-:Y:S02]  /*b0e0*/  MUFU.TANH R113, R38 ;  /* 0x0000002600717308 */ /* 0x000fe40000002400 */
[----:B------:R-:W-:-:S05]  /*b0f0*/  FMUL.FTZ R22, R22, UR11 ;  /* 0x0000000b16167c20 */ /* 0x000fca0008410000 */
[C---:B--2---:R-:W-:Y:S01]  /*b100*/  HMMA.16816.F32.BF16 R32, R104.reuse, R92, R32 ;  /* 0x0000005c6820723c */ /* 0x044fe20000041820 */
[----:B------:R2:W1:Y:S07]  /*b110*/  MUFU.TANH R111, R39 ;  /* 0x00000027006f7308 */ /* 0x00046e0000002400 */
[C---:B------:R-:W-:Y:S01]  /*b120*/  HMMA.16816.F32.BF16 R28, R104.reuse, R94, R28 ;  /* 0x0000005e681c723c */ /* 0x040fe2000004181c */
[----:B------:R-:W-:Y:S07]  /*b130*/  MUFU.TANH R40, R40 ;  /* 0x0000002800287308 */ /* 0x000fee0000002400 */
[----:B------:R-:W-:Y:S01]  /*b140*/  HMMA.16816.F32.BF16 R16, R104, R56, R16 ;  /* 0x000000386810723c */ /* 0x000fe20000041810 */
[----:B------:R5:W-:Y:S02]  /*b150*/  MUFU.TANH R115, R43 ;  /* 0x0000002b00737308 */ /* 0x000be40000002400 */
[----:B------:R-:W-:Y:S01]  /*b160*/  FMUL.FTZ R33, R33, UR11 ;  /* 0x0000000b21217c20 */ /* 0x000fe20008410000 */
[----:B------:R-:W-:Y:S01]  /*b170*/  FMUL.FTZ R35, R35, UR11 ;  /* 0x0000000b23237c20 */ /* 0x000fe20008410000 */
[----:B------:R-:W-:Y:S01]  /*b180*/  FMUL.FTZ R32, R32, UR11 ;  /* 0x0000000b20207c20 */ /* 0x000fe20008410000 */
[----:B------:R-:W-:-:S02]  /*b190*/  FMUL.FTZ R34, R34, UR11 ;  /* 0x0000000b22227c20 */ /* 0x000fc40008410000 */
[----:B------:R-:W-:Y:S01]  /*b1a0*/  HMMA.16816.F32.BF16 R12, R104, R58, R12 ;  /* 0x0000003a680c723c */ /* 0x000fe2000004180c */
[----:B------:R-:W-:Y:S02]  /*b1b0*/  MUFU.TANH R116, R32 ;  /* 0x0000002000747308 */ /* 0x000fe40000002400 */
[----:B------:R-:W-:Y:S01]  /*b1c0*/  FMUL.FTZ R29, R29, UR11 ;  /* 0x0000000b1d1d7c20 */ /* 0x000fe20008410000 */
[----:B------:R-:W-:Y:S01]  /*b1d0*/  FMUL.FTZ R31, R31, UR11 ;  /* 0x0000000b1f1f7c20 */ /* 0x000fe20008410000 */
[----:B------:R-:W-:Y:S01]  /*b1e0*/  FMUL.FTZ R28, R28, UR11 ;  /* 0x0000000b1c1c7c20 */ /* 0x000fe20008410000 */
[----:B------:R-:W-:Y:S02]  /*b1f0*/  FMUL.FTZ R30, R30, UR11 ;  /* 0x0000000b1e1e7c20 */ /* 0x000fe40008410000 */
[----:B------:R-:W-:Y:S01]  /*b200*/  HMMA.16816.F32.BF16 R92, R52, R88, RZ ;  /* 0x00000058345c723c */ /* 0x000fe200000418ff */
[----:B------:R-:W-:Y:S02]  /*b210*/  MUFU.TANH R109, R34 ;  /* 0x00000022006d7308 */ /* 0x000fe40000002400 */
[----:B------:R-:W-:Y:S01]  /*b220*/  FMUL.FTZ R16, R16, UR11 ;  /* 0x0000000b10107c20 */ /* 0x000fe20008410000 */
[----:B------:R-:W-:Y:S01]  /*b230*/  FMUL.FTZ R17, R17, UR11 ;  /* 0x0000000b11117c20 */ /* 0x000fe20008410000 */
[----:B------:R-:W-:-:S03]  /*b240*/  FMUL.FTZ R18, R18, UR11 ;  /* 0x0000000b12127c20 */ /* 0x000fc60008410000 */
[----:B------:R-:W-:Y:S01]  /*b250*/  HMMA.16816.F32.BF16 R88, R52, R90, RZ ;  /* 0x0000005a3458723c */ /* 0x000fe200000418ff */
[----:B------:R-:W-:Y:S02]  /*b260*/  MUFU.TANH R112, R29 ;  /* 0x0000001d00707308 */ /* 0x000fe40000002400 */
[----:B----4-:R-:W-:Y:S01]  /*b270*/  FMUL.FTZ R50, R13, UR11 ;  /* 0x0000000b0d327c20 */ /* 0x010fe20008410000 */
[----:B------:R-:W-:Y:S01]  /*b280*/  FMUL.FTZ R14, R14, UR11 ;  /* 0x0000000b0e0e7c20 */ /* 0x000fe20008410000 */
[----:B------:R-:W-:-:S03]  /*b290*/  FMUL.FTZ R15, R15, UR11 ;  /* 0x0000000b0f0f7c20 */ /* 0x000fc60008410000 */
[C---:B------:R-:W-:Y:S01]  /*b2a0*/  HMMA.16816.F32.BF16 R56, R52.reuse, R100, RZ ;  /* 0x000000643438723c */ /* 0x040fe200000418ff */
[----:B------:R-:W-:Y:S07]  /*b2b0*/  MUFU.TANH R114, R28 ;  /* 0x0000001c00727308 */ /* 0x000fee0000002400 */
[----:B------:R-:W-:Y:S01]  /*b2c0*/  HMMA.16816.F32.BF16 R52, R52, R102, RZ ;  /* 0x000000663434723c */ /* 0x000fe200000418ff */
[----:B------:R-:W4:Y:S01]  /*b2d0*/  LDSM.16.M88.4 R100, [R108+0x2800] ;  /* 0x002800006c64783b */ /* 0x000f220000000200 */
[----:B------:R-:W-:Y:S06]  /*b2e0*/  MUFU.TANH R22, R22 ;  /* 0x0000001600167308 */ /* 0x000fec0000002400 */
[C---:B---3--:R-:W-:Y:S02]  /*b2f0*/  HMMA.16816.F32.BF16 R8, R104.reuse, R96, R8 ;  /* 0x000000606808723c */ /* 0x048fe40000041808 */
[----:B------:R-:W-:Y:S06]  /*b300*/  MUFU.TANH R50, R50 ;  /* 0x0000003200327308 */ /* 0x000fec0000002400 */
[----:B------:R-:W-:Y:S01]  /*b310*/  HMMA.16816.F32.BF16 R4, R104, R98, R4 ;  /* 0x000000626804723c */ /* 0x000fe20000041804 */
[----:B------:R3:W1:Y:S01]  /*b320*/  LDSM.16.M88.4 R96, [R108+0x2c00] ;  /* 0x002c00006c60783b */ /* 0x0006620000000200 */
[----:B------:R-:W-:-:S09]  /*b330*/  DEPBAR.LE SB0, 0x0 ;  /* 0x000080000000791a */ /* 0x000fd20000000000 */
[----:B------:R-:W-:Y:S01]  /*b340*/  FMUL.FTZ R9, R9, UR11 ;  /* 0x0000000b09097c20 */ /* 0x000fe20008410000 */
[----:B--2---:R-:W-:-:S06]  /*b350*/  FMUL.FTZ R39, R11, UR11 ;  /* 0x0000000b0b277c20 */ /* 0x004fcc0008410000 */
[----:B------:R-:W-:Y:S01]  /*b360*/  MUFU.TANH R39, R39 ;  /* 0x0000002700277308 */ /* 0x000fe20000002400 */
[----:B-----5:R-:W-:Y:S01]  /*b370*/  FMUL.FTZ R43, R6, UR11 ;  /* 0x0000000b062b7c20 */ /* 0x020fe20008410000 */
[----:B------:R-:W-:Y:S01]  /*b380*/  FMUL.FTZ R41, R7, UR11 ;  /* 0x0000000b07297c20 */ /* 0x000fe20008410000 */
[----:B------:R-:W-:Y:S01]  /*b390*/  FMUL.FTZ R5, R5, UR11 ;  /* 0x0000000b05057c20 */ /* 0x000fe20008410000 */
[----:B------:R-:W-:Y:S01]  /*b3a0*/  FMUL.FTZ R4, R4, UR11 ;  /* 0x0000000b04047c20 */ /* 0x000fe20008410000 */
[----:B---3--:R-:W-:Y:S01]  /*b3b0*/  FMUL.FTZ R108, R20, UR11 ;  /* 0x0000000b146c7c20 */ /* 0x008fe20008410000 */
[----:B----4-:R-:W-:Y:S02]  /*b3c0*/  HMMA.16816.F32.BF16 R92, R104, R100, R92 ;  /* 0x00000064685c723c */ /* 0x010fe4000004185c */
[----:B------:R2:W-:Y:S01]  /*b3d0*/  MUFU.TANH R100, R16 ;  /* 0x0000001000647308 */ /* 0x0005e20000002400 */
[----:B------:R-:W-:Y:S01]  /*b3e0*/  FMUL.FTZ R20, R23, UR11 ;  /* 0x0000000b17147c20 */ /* 0x000fe20008410000 */
[----:B------:R-:W-:-:S04]  /*b3f0*/  FMUL.FTZ R23, R10, UR11 ;  /* 0x0000000b0a177c20 */ /* 0x000fc80008410000 */
[C---:B------:R-:W-:Y:S02]  /*b400*/  HMMA.16816.F32.BF16 R88, R104.reuse, R102, R88 ;  /* 0x000000666858723c */ /* 0x040fe40000041858 */
[----:B------:R3:W-:Y:S06]  /*b410*/  MUFU.TANH R101, R51 ;  /* 0x0000003300657308 */ /* 0x0007ec0000002400 */
[----:B-1----:R-:W-:Y:S01]  /*b420*/  HMMA.16816.F32.BF16 R56, R104, R96, R56 ;  /* 0x000000606838723c */ /* 0x002fe20000041838 */
[----:B------:R-:W-:Y:S01]  /*b430*/  FMUL.FTZ R96, R12, UR11 ;  /* 0x0000000b0c607c20 */ /* 0x000fe20008410000 */
[----:B--2---:R-:W-:Y:S01]  /*b440*/  IMAD R16, R64, 0x80, R87 ;  /* 0x0000008040107824 */ /* 0x004fe200078e0257 */
[----:B------:R1:W-:Y:S03]  /*b450*/  MUFU.TANH R102, R24 ;  /* 0x0000001800667308 */ /* 0x0003e60000002400 */
[----:B------:R-:W-:-:S02]  /*b460*/  VIADD R12, R16, 0xffffff00 ;  /* 0xffffff00100c7836 */ /* 0x000fc40000000000 */
[----:B------:R-:W-:Y:S01]  /*b470*/  VIADD R13, R16, 0xffffff01 ;  /* 0xffffff01100d7836 */ /* 0x000fe20000000000 */
[----:B------:R-:W-:Y:S01]  /*b480*/  HMMA.16816.F32.BF16 R52, R104, R98, R52 ;  /* 0x000000626834723c */ /* 0x000fe20000041834 */
[----:B---3--:R-:W-:Y:S01]  /*b490*/  FMUL.FTZ R51, R19, UR11 ;  /* 0x0000000b13337c20 */ /* 0x008fe20008410000 */
[CC--:B------:R-:W-:Y:S01]  /*b4a0*/  ISETP.GE.AND P3, PT, R12.reuse, R66.reuse, PT ;  /* 0x000000420c00720c */ /* 0x0c0fe20003f66270 */
[----:B------:R2:W-:Y:S01]  /*b4b0*/  MUFU.TANH R98, R17 ;  /* 0x0000001100627308 */ /* 0x0005e20000002400 */
[-C--:B------:R-:W-:Y:S01]  /*b4c0*/  ISETP.GE.AND P0, PT, R12, R67.reuse, PT ;  /* 0x000000430c00720c */ /* 0x080fe20003f06270 */
[----:B------:R-:W-:Y:S01]  /*b4d0*/  VIADD R12, R16, 0xffffff08 ;  /* 0xffffff08100c7836 */ /* 0x000fe20000000000 */
[-C--:B------:R-:W-:Y:S01]  /*b4e0*/  ISETP.GE.AND P1, PT, R13, R66.reuse, PT ;  /* 0x000000420d00720c */ /* 0x080fe20003f26270 */
[----:B------:R-:W-:Y:S01]  /*b4f0*/  FMUL.FTZ R106, R25, UR11 ;  /* 0x0000000b196a7c20 */ /* 0x000fe20008410000 */
[----:B------:R-:W-:Y:S01]  /*b500*/  FSEL R47, R119, -INF , !P0 ;  /* 0xff800000772f7808 */ /* 0x000fe20004000000 */
[----:B------:R-:W-:Y:S01]  /*b510*/  FMUL.FTZ R104, R21, UR11 ;  /* 0x0000000b15687c20 */ /* 0x000fe20008410000 */
[CC--:B------:R-:W-:Y:S01]  /*b520*/  ISETP.GE.AND P2, PT, R12.reuse, R66.reuse, PT ;  /* 0x000000420c00720c */ /* 0x0c0fe20003f46270 */
[----:B------:R-:W3:Y:S01]  /*b530*/  MUFU.TANH R99, R44 ;  /* 0x0000002c00637308 */ /* 0x000ee20000002400 */
[-C--:B------:R-:W-:Y:S01]  /*b540*/  ISETP.GE.AND P6, PT, R12, R67.reuse, PT ;  /* 0x000000430c00720c */ /* 0x080fe20003fc6270 */
[----:B------:R-:W-:Y:S01]  /*b550*/  VIADD R12, R16, 0xffffff09 ;  /* 0xffffff09100c7836 */ /* 0x000fe20000000000 */
[----:B-1----:R-:W-:Y:S01]  /*b560*/  FSEL R24, R118, -INF , !P3 ;  /* 0xff80000076187808 */ /* 0x002fe20005800000 */
[----:B------:R-:W-:Y:S01]  /*b570*/  FMUL.FTZ R25, R26, UR11 ;  /* 0x0000000b1a197c20 */ /* 0x000fe20008410000 */
[C---:B------:R-:W-:Y:S01]  /*b580*/  VIADD R11, R16.reuse, 0xffffff19 ;  /* 0xffffff19100b7836 */ /* 0x040fe20000000000 */
[-C--:B------:R-:W-:Y:S01]  /*b590*/  ISETP.GE.AND P4, PT, R13, R67.reuse, PT ;  /* 0x000000430d00720c */ /* 0x080fe20003f86270 */
[----:B------:R-:W-:Y:S01]  /*b5a0*/  VIADD R26, R16, 0xffffff18 ;  /* 0xffffff18101a7836 */ /* 0x000fe20000000000 */
[----:B------:R-:W-:Y:S01]  /*b5b0*/  ISETP.GE.AND P5, PT, R12, R66, PT ;  /* 0x000000420c00720c */ /* 0x000fe20003fa6270 */
[----:B--2---:R-:W-:Y:S01]  /*b5c0*/  FMUL.FTZ R17, R8, UR11 ;  /* 0x0000000b08117c20 */ /* 0x004fe20008410000 */
[----:B------:R-:W-:Y:S01]  /*b5d0*/  VIADD R8, R16, 0xffffff10 ;  /* 0xffffff1010087836 */ /* 0x000fe20000000000 */
[----:B------:R-:W-:Y:S01]  /*b5e0*/  ISETP.GE.AND P0, PT, R12, R67, PT ;  /* 0x000000430c00720c */ /* 0x000fe20003f06270 */
[----:B------:R1:W-:Y:S01]  /*b5f0*/  MUFU.TANH R44, R33 ;  /* 0x00000021002c7308 */ /* 0x0003e20000002400 */
[----:B------:R-:W-:-:S02]  /*b600*/  VIADD R12, R16, 0xffffff11 ;  /* 0xffffff11100c7836 */ /* 0x000fc40000000000 */
[----:B------:R-:W-:Y:S01]  /*b610*/  FMUL.FTZ R42, R89, UR11 ;  /* 0x0000000b592a7c20 */ /* 0x000fe20008410000 */
[-C--:B------:R-:W-:Y:S01]  /*b620*/  ISETP.GE.AND P3, PT, R8, R67.reuse, PT ;  /* 0x000000430800720c */ /* 0x080fe20003f66270 */
[C---:B------:R-:W-:Y:S01]  /*b630*/  VIADD R6, R16.reuse, 0xffffff28 ;  /* 0xffffff2810067836 */ /* 0x040fe20000000000 */
[----:B------:R-:W-:Y:S01]  /*b640*/  FSEL R13, R49, -INF , !P0 ;  /* 0xff800000310d7808 */ /* 0x000fe20004000000 */
[----:B------:R-:W-:Y:S01]  /*b650*/  VIADD R7, R16, 0xffffff30 ;  /* 0xffffff3010077836 */ /* 0x000fe20000000000 */
[----:B------:R-:W-:Y:S01]  /*b660*/  FSEL R117, R117, -INF , !P3 ;  /* 0xff80000075757808 */ /* 0x000fe20005800000 */
[----:B------:R2:W4:Y:S01]  /*b670*/  MUFU.TANH R105, R35 ;  /* 0x0000002300697308 */ /* 0x0005220000002400 */
[-C--:B------:R-:W-:Y:S01]  /*b680*/  ISETP.GE.AND P3, PT, R11, R67.reuse, PT ;  /* 0x000000430b00720c */ /* 0x080fe20003f66270 */
[----:B------:R-:W-:Y:S01]  /*b690*/  FMUL.FTZ R29, R91, UR11 ;  /* 0x0000000b5b1d7c20 */ /* 0x000fe20008410000 */
[-C--:B------:R-:W-:Y:S01]  /*b6a0*/  ISETP.GE.AND P0, PT, R26, R67.reuse, PT ;  /* 0x000000431a00720c */ /* 0x080fe20003f06270 */
[----:B------:R-:W-:Y:S01]  /*b6b0*/  FMUL.FTZ R88, R88, UR11 ;  /* 0x0000000b58587c20 */ /* 0x000fe20008410000 */
[----:B------:R-:W-:Y:S01]  /*b6c0*/  FSEL R111, R111, -INF , !P3 ;  /* 0xff8000006f6f7808 */ /* 0x000fe20005800000 */
[----:B------:R-:W-:Y:S01]  /*b6d0*/  FMUL.FTZ R28, R52, UR11 ;  /* 0x0000000b341c7c20 */ /* 0x000fe20008410000 */
[----:B------:R-:W-:Y:S01]  /*b6e0*/  FSEL R113, R113, -INF , !P0 ;  /* 0xff80000071717808 */ /* 0x000fe20004000000 */
[----:B------:R5:W-:Y:S01]  /*b6f0*/  MUFU.TANH R19, R14 ;  /* 0x0000000e00137308 */ /* 0x000be20000002400 */
[----:B------:R-:W-:Y:S01]  /*b700*/  ISETP.GE.AND P3, PT, R6, R67, PT ;  /* 0x000000430600720c */ /* 0x000fe20003f66270 */
[----:B-1----:R-:W-:Y:S01]  /*b710*/  FMUL.FTZ R33, R90, UR11 ;  /* 0x0000000b5a217c20 */ /* 0x002fe20008410000 */
[----:B---3--:R-:W-:-:S05]  /*b720*/  FSEL R10, R99, -INF , !P2 ;  /* 0xff800000630a7808 */ /* 0x008fca0005000000 */
[----:B------:R-:W-:Y:S01]  /*b730*/  MUFU.TANH R21, R18 ;  /* 0x0000001200157308 */ /* 0x000fe20000002400 */
[----:B--2---:R-:W-:-:S07]  /*b740*/  FMUL.FTZ R35, R95, UR11 ;  /* 0x0000000b5f237c20 */ /* 0x004fce0008410000 */
[----:B------:R1:W-:Y:S01]  /*b750*/  MUFU.TANH R18, R9 ;  /* 0x0000000900127308 */ /* 0x0003e20000002400 */
[----:B-----5:R-:W-:Y:S02]  /*b760*/  FSEL R14, R48, -INF , !P1 ;  /* 0xff800000300e7808 */ /* 0x020fe40004800000 */
[----:B------:R-:W-:Y:S02]  /*b770*/  ISETP.GE.AND P1, PT, R8, R66, PT ;  /* 0x000000420800720c */ /* 0x000fe40003f26270 */
[----:B------:R-:W-:Y:S02]  /*b780*/  FSEL R8, R45, -INF , !P5 ;  /* 0xff8000002d087808 */ /* 0x000fe40006800000 */
[----:B------:R-:W-:Y:S01]  /*b790*/  ISETP.GE.AND P5, PT, R12, R67, PT ;  /* 0x000000430c00720c */ /* 0x000fe20003fa6270 */
[----:B------:R-:W2:Y:S03]  /*b7a0*/  MUFU.TANH R103, R31 ;  /* 0x0000001f00677308 */ /* 0x000ea60000002400 */
[----:B------:R-:W-:-:S05]  /*b7b0*/  FSEL R115, R115, -INF , !P5 ;  /* 0xff80000073737808 */ /* 0x000fca0006800000 */
[----:B------:R3:W-:Y:S01]  /*b7c0*/  MUFU.TANH R87, R15 ;  /* 0x0000000f00577308 */ /* 0x0007e20000002400 */
[----:B-1----:R-:W-:Y:S02]  /*b7d0*/  FSEL R9, R110, -INF , !P6 ;  /* 0xff8000006e097808 */ /* 0x002fe40007000000 */
[-C--:B------:R-:W-:Y:S02]  /*b7e0*/  ISETP.GE.AND P6, PT, R12, R66.reuse, PT ;  /* 0x000000420c00720c */ /* 0x080fe40003fc6270 */
[----:B------:R-:W-:Y:S02]  /*b7f0*/  FSEL R12, R46, -INF , !P1 ;  /* 0xff8000002e0c7808 */ /* 0x000fe40004800000 */
[----:B------:R-:W-:Y:S01]  /*b800*/  ISETP.GE.AND P1, PT, R11, R66, PT ;  /* 0x000000420b00720c */ /* 0x000fe20003f26270 */
[----:B------:R-:W-:Y:S01]  /*b810*/  VIADD R11, R16, 0xffffff21 ;  /* 0xffffff21100b7836 */ /* 0x000fe20000000000 */
[----:B------:R-:W1:Y:S01]  /*b820*/  MUFU.TANH R25, R25 ;  /* 0x0000001900197308 */ /* 0x000e620000002400 */
[----:B------:R-:W-:-:S02]  /*b830*/  FSEL R38, R40, -INF , !P6 ;  /* 0xff80000028267808 */ /* 0x000fc40007000000 */
[----:B------:R-:W-:Y:S01]  /*b840*/  FSEL R32, R37, -INF , !P1 ;  /* 0xff80000025207808 */ /* 0x000fe20004800000 */
[----:B------:R-:W-:Y:S01]  /*b850*/  FMUL.FTZ R37, R94, UR11 ;  /* 0x0000000b5e257c20 */ /* 0x000fe20008410000 */
[----:B------:R-:W-:Y:S02]  /*b860*/  ISETP.GE.AND P0, PT, R11, R67, PT ;  /* 0x000000430b00720c */ /* 0x000fe40003f06270 */
[-C--:B------:R-:W-:Y:S01]  /*b870*/  ISETP.GE.AND P1, PT, R6, R66.reuse, PT ;  /* 0x000000420600720c */ /* 0x080fe20003f26270 */
[----:B------:R-:W5:Y:S01]  /*b880*/  MUFU.TANH R107, R30 ;  /* 0x0000001e006b7308 */ /* 0x000f620000002400 */
[----:B---3--:R-:W-:Y:S01]  /*b890*/  FSEL R15, R101, -INF , !P4 ;  /* 0xff800000650f7808 */ /* 0x008fe20006000000 */
[----:B------:R-:W-:Y:S01]  /*b8a0*/  VIADD R6, R16, 0xffffff29 ;  /* 0xffffff2910067836 */ /* 0x000fe20000000000 */
[----:B------:R-:W-:Y:S01]  /*b8b0*/  ISETP.GE.AND P4, PT, R26, R66, PT ;  /* 0x000000421a00720c */ /* 0x000fe20003f86270 */
[----:B------:R-:W-:Y:S01]  /*b8c0*/  VIADD R26, R16, 0xffffff20 ;  /* 0xffffff20101a7836 */ /* 0x000fe20000000000 */
[----:B----4-:R-:W-:-:S02]  /*b8d0*/  FSEL R105, R105, -INF , !P0 ;  /* 0xff80000069697808 */ /* 0x010fc40004000000 */
[----:B------:R-:W-:Y:S01]  /*b8e0*/  FSEL R36, R36, -INF , !P4 ;  /* 0xff80000024247808 */ /* 0x000fe20006000000 */
[----:B------:R-:W3:Y:S01]  /*b8f0*/  MUFU.TANH R108, R108 ;  /* 0x0000006c006c7308 */ /* 0x000ee20000002400 */
[-C--:B------:R-:W-:Y:S01]  /*b900*/  ISETP.GE.AND P4, PT, R11, R66.reuse, PT ;  /* 0x000000420b00720c */ /* 0x080fe20003f86270 */
[----:B------:R-:W-:Y:S01]  /*b910*/  VIADD R11, R16, 0xffffff31 ;  /* 0xffffff31100b7836 */ /* 0x000fe20000000000 */
[C---:B------:R-:W-:Y:S02]  /*b920*/  ISETP.GE.AND P6, PT, R26.reuse, R66, PT ;  /* 0x000000421a00720c */ /* 0x040fe40003fc6270 */
[----:B------:R-:W-:Y:S01]  /*b930*/  ISETP.GE.AND P5, PT, R26, R67, PT ;  /* 0x000000431a00720c */ /* 0x000fe20003fa6270 */
[----:B------:R-:W-:Y:S01]  /*b940*/  FMUL.FTZ R26, R92, UR11 ;  /* 0x0000000b5c1a7c20 */ /* 0x000fe20008410000 */
[----:B------:R-:W-:Y:S01]  /*b950*/  FSEL R44, R44, -INF , !P4 ;  /* 0xff8000002c2c7808 */ /* 0x000fe20006000000 */
[----:B------:R-:W4:Y:S01]  /*b960*/  MUFU.TANH R106, R106 ;  /* 0x0000006a006a7308 */ /* 0x000f220000002400 */
[----:B------:R-:W-:Y:S01]  /*b970*/  FSEL R116, R116, -INF , !P6 ;  /* 0xff80000074747808 */ /* 0x000fe20007000000 */
[----:B------:R-:W-:Y:S01]  /*b980*/  FMUL.FTZ R92, R93, UR11 ;  /* 0x0000000b5d5c7c20 */ /* 0x000fe20008410000 */
[----:B------:R-:W-:-:S02]  /*b990*/  FSEL R109, R109, -INF , !P5 ;  /* 0xff8000006d6d7808 */ /* 0x000fc40006800000 */
[CC--:B------:R-:W-:Y:S02]  /*b9a0*/  ISETP.GE.AND P4, PT, R7.reuse, R66.reuse, PT ;  /* 0x000000420700720c */ /* 0x0c0fe40003f86270 */
[-C--:B------:R-:W-:Y:S01]  /*b9b0*/  ISETP.GE.AND P0, PT, R7, R67.reuse, PT ;  /* 0x000000430700720c */ /* 0x080fe20003f06270 */
[----:B------:R3:W4:Y:S01]  /*b9c0*/  MUFU.TANH R97, R27 ;  /* 0x0000001b00617308 */ /* 0x0007220000002400 */
[-C--:B------:R-:W-:Y:S01]  /*b9d0*/  ISETP.GE.AND P6, PT, R6, R66.reuse, PT ;  /* 0x000000420600720c */ /* 0x080fe20003fc6270 */
[----:B------:R-:W-:Y:S01]  /*b9e0*/  VIADD R7, R16, 0xffffff38 ;  /* 0xffffff3810077836 */ /* 0x000fe20000000000 */
[----:B------:R-:W-:Y:S02]  /*b9f0*/  ISETP.GE.AND P5, PT, R6, R67, PT ;  /* 0x000000430600720c */ /* 0x000fe40003fa6270 */
[----:B------:R-:W-:Y:S02]  /*ba00*/  FSEL R112, R112, -INF , !P6 ;  /* 0xff80000070707808 */ /* 0x000fe40007000000 */
[----:B--2---:R-:W-:Y:S01]  /*ba10*/  FSEL R103, R103, -INF , !P5 ;  /* 0xff80000067677808 */ /* 0x004fe20006800000 */
[----:B------:R-:W2:Y:S01]  /*ba20*/  MUFU.TANH R51, R51 ;  /* 0x0000003300337308 */ /* 0x000ea20000002400 */
[----:B------:R-:W-:-:S02]  /*ba30*/  ISETP.GE.AND P6, PT, R7, R66, PT ;  /* 0x000000420700720c */ /* 0x000fc40003fc6270 */
[----:B------:R-:W-:Y:S01]  /*ba40*/  ISETP.GE.AND P5, PT, R7, R67, PT ;  /* 0x000000430700720c */ /* 0x000fe20003fa6270 */
[----:B------:R-:W-:Y:S01]  /*ba50*/  VIADD R7, R16, 0xffffff39 ;  /* 0xffffff3910077836 */ /* 0x000fe20000000000 */
[----:B------:R-:W-:Y:S02]  /*ba60*/  FSEL R102, R102, -INF , !P4 ;  /* 0xff80000066667808 */ /* 0x000fe40006000000 */
[----:B-1----:R-:W-:Y:S01]  /*ba70*/  FSEL R99, R25, -INF , !P0 ;  /* 0xff80000019637808 */ /* 0x002fe20004000000 */
[----:B------:R-:W1:Y:S01]  /*ba80*/  MUFU.TANH R104, R104 ;  /* 0x0000006800687308 */ /* 0x000e620000002400 */
[----:B------:R-:W-:Y:S01]  /*ba90*/  FSEL R114, R114, -INF , !P1 ;  /* 0xff80000072727808 */ /* 0x000fe20004800000 */
[----:B------:R-:W-:Y:S01]  /*baa0*/  FMUL.FTZ R25, R58, UR11 ;  /* 0x0000000b3a197c20 */ /* 0x000fe20008410000 */
[----:B-----5:R-:W-:Y:S01]  /*bab0*/  FSEL R107, R107, -INF , !P3 ;  /* 0xff8000006b6b7808 */ /* 0x020fe20005800000 */
[----:B---3--:R-:W-:Y:S01]  /*bac0*/  FMUL.FTZ R27, R59, UR11 ;  /* 0x0000000b3b1b7c20 */ /* 0x008fe20008410000 */
[----:B------:R-:W-:-:S02]  /*bad0*/  ISETP.GE.AND P4, PT, R7, R66, PT ;  /* 0x000000420700720c */ /* 0x000fc40003f86270 */
[-C--:B------:R-:W-:Y:S01]  /*bae0*/  ISETP.GE.AND P0, PT, R7, R67.reuse, PT ;  /* 0x000000430700720c */ /* 0x080fe20003f06270 */
[C---:B------:R-:W-:Y:S01]  /*baf0*/  VIADD R7, R16.reuse, 0xffffff41 ;  /* 0xffffff4110077836 */ /* 0x040fe20000000000 */
[C---:B------:R-:W-:Y:S01]  /*bb00*/  ISETP.GE.AND P1, PT, R11.reuse, R66, PT ;  /* 0x000000420b00720c */ /* 0x040fe20003f26270 */
[----:B------:R-:W3:Y:S01]  /*bb10*/  MUFU.TANH R20, R20 ;  /* 0x0000001400147308 */ /* 0x000ee20000002400 */
[----:B------:R-:W-:Y:S01]  /*bb20*/  ISETP.GE.AND P3, PT, R11, R67, PT ;  /* 0x000000430b00720c */ /* 0x000fe20003f66270 */
[----:B------:R-:W-:Y:S01]  /*bb30*/  VIADD R11, R16, 0xffffff40 ;  /* 0xffffff40100b7836 */ /* 0x000fe20000000000 */
[----:B------:R-:W-:Y:S02]  /*bb40*/  FSEL R108, R108, -INF , !P6 ;  /* 0xff8000006c6c7808 */ /* 0x000fe40007000000 */
[----:B------:R-:W-:Y:S01]  /*bb50*/  FSEL R93, R22, -INF , !P5 ;  /* 0xff800000165d7808 */ /* 0x000fe20006800000 */
[----:B------:R-:W-:Y:S01]  /*bb60*/  FMUL.FTZ R22, R56, UR11 ;  /* 0x0000000b38167c20 */ /* 0x000fe20008410000 */
[----:B----4-:R-:W-:Y:S01]  /*bb70*/  FSEL R106, R106, -INF , !P1 ;  /* 0xff8000006a6a7808 */ /* 0x010fe20004800000 */
[----:B------:R-:W4:Y:S01]  /*bb80*/  MUFU.TANH R17, R17 ;  /* 0x0000001100117308 */ /* 0x000f220000002400 */
[----:B------:R-:W-:-:S02]  /*bb90*/  FSEL R97, R97, -INF , !P3 ;  /* 0xff80000061617808 */ /* 0x000fc40005800000 */
[CC--:B------:R-:W-:Y:S02]  /*bba0*/  ISETP.GE.AND P6, PT, R7.reuse, R66.reuse, PT ;  /* 0x000000420700720c */ /* 0x0c0fe40003fc6270 */
[-C--:B------:R-:W-:Y:S01]  /*bbb0*/  ISETP.GE.AND P5, PT, R7, R67.reuse, PT ;  /* 0x000000430700720c */ /* 0x080fe20003fa6270 */
[C---:B------:R-:W-:Y:S01]  /*bbc0*/  VIADD R7, R16.reuse, 0xffffff49 ;  /* 0xffffff4910077836 */ /* 0x040fe20000000000 */
[CC--:B------:R-:W-:Y:S01]  /*bbd0*/  ISETP.GE.AND P1, PT, R11.reuse, R66.reuse, PT ;  /* 0x000000420b00720c */ /* 0x0c0fe20003f26270 */
[----:B------:R-:W5:Y:S01]  /*bbe0*/  MUFU.TANH R23, R23 ;  /* 0x0000001700177308 */ /* 0x000f620000002400 */
[-C--:B------:R-:W-:Y:S01]  /*bbf0*/  ISETP.GE.AND P3, PT, R11, R67.reuse, PT ;  /* 0x000000430b00720c */ /* 0x080fe20003f66270 */
[----:B------:R-:W-:Y:S01]  /*bc00*/  VIADD R11, R16, 0xffffff48 ;  /* 0xffffff48100b7836 */ /* 0x000fe20000000000 */
[----:B------:R-:W-:Y:S02]  /*bc10*/  FSEL R100, R100, -INF , !P1 ;  /* 0xff80000064647808 */ /* 0x000fe40004800000 */
[----:B------:R-:W-:Y:S01]  /*bc20*/  FSEL R89, R21, -INF , !P3 ;  /* 0xff80000015597808 */ /* 0x000fe20005800000 */
[C---:B------:R-:W-:Y:S01]  /*bc30*/  VIADD R21, R16.reuse, 0xffffff59 ;  /* 0xffffff5910157836 */ /* 0x040fe20000000000 */
[C---:B------:R-:W-:Y:S01]  /*bc40*/  ISETP.GE.AND P1, PT, R7.reuse, R66, PT ;  /* 0x000000420700720c */ /* 0x040fe20003f26270 */
[----:B------:R-:W5:Y:S01]  /*bc50*/  MUFU.TANH R5, R5 ;  /* 0x0000000500057308 */ /* 0x000f620000002400 */
[----:B------:R-:W-:Y:S01]  /*bc60*/  ISETP.GE.AND P3, PT, R7, R67, PT ;  /* 0x000000430700720c */ /* 0x000fe20003f66270 */
[----:B------:R-:W-:Y:S01]  /*bc70*/  VIADD R7, R16, 0xffffff50 ;  /* 0xffffff5010077836 */ /* 0x000fe20000000000 */
[----:B------:R-:W-:-:S02]  /*bc80*/  FSEL R98, R98, -INF , !P6 ;  /* 0xff80000062627808 */ /* 0x000fc40007000000 */
[----:B--2---:R-:W-:Y:S02]  /*bc90*/  FSEL R51, R51, -INF , !P5 ;  /* 0xff80000033337808 */ /* 0x004fe40006800000 */
[CC--:B------:R-:W-:Y:S01]  /*bca0*/  ISETP.GE.AND P6, PT, R7.reuse, R66.reuse, PT ;  /* 0x000000420700720c */ /* 0x0c0fe20003fc6270 */
[----:B------:R-:W2:Y:S01]  /*bcb0*/  MUFU.TANH R4, R4 ;  /* 0x0000000400047308 */ /* 0x000ea20000002400 */
[----:B------:R-:W-:Y:S01]  /*bcc0*/  ISETP.GE.AND P5, PT, R7, R67, PT ;  /* 0x000000430700720c */ /* 0x000fe20003fa6270 */
[----:B------:R-:W-:Y:S01]  /*bcd0*/  VIADD R7, R16, 0xffffff58 ;  /* 0xffffff5810077836 */ /* 0x000fe20000000000 */
[----:B-1----:R-:W-:Y:S02]  /*bce0*/  FSEL R104, R104, -INF , !P4 ;  /* 0xff80000068687808 */ /* 0x002fe40006000000 */
[----:B---3--:R-:W-:Y:S01]  /*bcf0*/  FSEL R95, R20, -INF , !P0 ;  /* 0xff800000145f7808 */ /* 0x008fe20004000000 */
[----:B------:R-:W-:Y:S01]  /*bd00*/  VIADD R20, R16, 0xffffff60 ;  /* 0xffffff6010147836 */ /* 0x000fe20000000000 */
[----:B----4-:R-:W-:Y:S01]  /*bd10*/  FSEL R48, R17, -INF , !P6 ;  /* 0xff80000011307808 */ /* 0x010fe20007000000 */
[----:B------:R-:W1:Y:S01]  /*bd20*/  MUFU.TANH R96, R96 ;  /* 0x0000006000607308 */ /* 0x000e620000002400 */
[----:B------:R-:W-:-:S02]  /*bd30*/  ISETP.GE.AND P4, PT, R11, R66, PT ;  /* 0x000000420b00720c */ /* 0x000fc40003f86270 */
[-C--:B------:R-:W-:Y:S01]  /*bd40*/  ISETP.GE.AND P0, PT, R11, R67.reuse, PT ;  /* 0x000000430b00720c */ /* 0x080fe20003f06270 */
[----:B------:R-:W-:Y:S01]  /*bd50*/  VIADD R11, R16, 0xffffff51 ;  /* 0xffffff51100b7836 */ /* 0x000fe20000000000 */
[-C--:B------:R-:W-:Y:S02]  /*bd60*/  ISETP.GE.AND P6, PT, R21, R66.reuse, PT ;  /* 0x000000421500720c */ /* 0x080fe40003fc6270 */
[----:B------:R-:W-:Y:S01]  /*bd70*/  FSEL R50, R50, -INF , !P1 ;  /* 0xff80000032327808 */ /* 0x000fe20004800000 */
[----:B------:R-:W3:Y:S01]  /*bd80*/  MUFU.TANH R41, R41 ;  /* 0x0000002900297308 */ /* 0x000ee20000002400 */
[----:B------:R-:W-:Y:S02]  /*bd90*/  ISETP.GE.AND P1, PT, R7, R66, PT ;  /* 0x000000420700720c */ /* 0x000fe40003f26270 */
[----:B-----5:R-:W-:Y:S01]  /*bda0*/  FSEL R17, R23, -INF , !P5 ;  /* 0xff80000017117808 */ /* 0x020fe20006800000 */
[----:B------:R-:W-:Y:S01]  /*bdb0*/  FMUL.FTZ R23, R54, UR11 ;  /* 0x0000000b36177c20 */ /* 0x000fe20008410000 */
[----:B------:R-:W-:Y:S01]  /*bdc0*/  FSEL R90, R5, -INF , !P6 ;  /* 0xff800000055a7808 */ /* 0x000fe20007000000 */
[----:B------:R-:W-:Y:S01]  /*bdd0*/  VIADD R5, R16, 0xffffff68 ;  /* 0xffffff6810057836 */ /* 0x000fe20000000000 */
[----:B------:R-:W-:Y:S01]  /*bde0*/  FSEL R19, R19, -INF , !P0 ;  /* 0xff80000013137808 */ /* 0x000fe20004000000 */
[----:B------:R-:W4:Y:S01]  /*bdf0*/  MUFU.TANH R43, R43 ;  /* 0x0000002b002b7308 */ /* 0x000f220000002400 */
[----:B------:R-:W-:-:S02]  /*be00*/  ISETP.GE.AND P5, PT, R21, R67, PT ;  /* 0x000000431500720c */ /* 0x000fc40003fa6270 */
[-C--:B------:R-:W-:Y:S02]  /*be10*/  ISETP.GE.AND P0, PT, R11, R67.reuse, PT ;  /* 0x000000430b00720c */ /* 0x080fe40003f06270 */
[----:B------:R-:W-:Y:S02]  /*be20*/  FSEL R87, R87, -INF , !P3 ;  /* 0xff80000057577808 */ /* 0x000fe40005800000 */
[----:B--2---:R-:W-:Y:S01]  /*be30*/  FSEL R58, R4, -INF , !P1 ;  /* 0xff800000043a7808 */ /* 0x004fe20004800000 */
[----:B------:R-:W2:Y:S01]  /*be40*/  MUFU.TANH R37, R37 ;  /* 0x0000002500257308 */ /* 0x000ea20000002400 */
[----:B-1----:R-:W-:Y:S01]  /*be50*/  FSEL R96, R96, -INF , !P4 ;  /* 0xff80000060607808 */ /* 0x002fe20006000000 */
[----:B------:R-:W-:Y:S01]  /*be60*/  VIADD R4, R16, 0xffffff61 ;  /* 0xffffff6110047836 */ /* 0x000fe20000000000 */
[----:B------:R-:W-:Y:S01]  /*be70*/  ISETP.GE.AND P3, PT, R7, R67, PT ;  /* 0x000000430700720c */ /* 0x000fe20003f66270 */
[----:B------:R-:W-:Y:S01]  /*be80*/  FMUL.FTZ R7, R57, UR11 ;  /* 0x0000000b39077c20 */ /* 0x000fe20008410000 */
[----:B---3--:R-:W-:-:S02]  /*be90*/  FSEL R41, R41, -INF , !P5 ;  /* 0xff80000029297808 */ /* 0x008fc40006800000 */
[-C--:B------:R-:W-:Y:S01]  /*bea0*/  ISETP.GE.AND P4, PT, R11, R66.reuse, PT ;  /* 0x000000420b00720c */ /* 0x080fe20003f86270 */
[----:B------:R1:W-:Y:S01]  /*beb0*/  MUFU.TANH R6, R26 ;  /* 0x0000001a00067308 */ /* 0x0003e20000002400 */
[----:B------:R-:W-:Y:S02]  /*bec0*/  FSEL R39, R39, -INF , !P0 ;  /* 0xff80000027277808 */ /* 0x000fe40004000000 */
[C---:B------:R-:W-:Y:S02]  /*bed0*/  ISETP.GE.AND P6, PT, R5.reuse, R66, PT ;  /* 0x000000420500720c */ /* 0x040fe40003fc6270 */
[-C--:B------:R-:W-:Y:S01]  /*bee0*/  ISETP.GE.AND P5, PT, R5, R67.reuse, PT ;  /* 0x000000430500720c */ /* 0x080fe20003fa6270 */
[----:B------:R-:W-:Y:S01]  /*bef0*/  VIADD R5, R16, 0xffffff70 ;  /* 0xffffff7010057836 */ /* 0x000fe20000000000 */
[----:B------:R-:W-:Y:S01]  /*bf00*/  ISETP.GE.AND P0, PT, R20, R67, PT ;  /* 0x000000431400720c */ /* 0x000fe20003f06270 */
[----:B------:R-:W3:Y:S01]  /*bf10*/  MUFU.TANH R92, R92 ;  /* 0x0000005c005c7308 */ /* 0x000ee20000002400 */
[----:B----4-:R-:W-:-:S02]  /*bf20*/  FSEL R43, R43, -INF , !P3 ;  /* 0xff8000002b2b7808 */ /* 0x010fc40005800000 */
[----:B------:R-:W-:Y:S02]  /*bf30*/  FSEL R56, R18, -INF , !P4 ;  /* 0xff80000012387808 */ /* 0x000fe40006000000 */
[CC--:B------:R-:W-:Y:S02]  /*bf40*/  ISETP.GE.AND P1, PT, R4.reuse, R66.reuse, PT ;  /* 0x000000420400720c */ /* 0x0c0fe40003f26270 */
[-C--:B------:R-:W-:Y:S01]  /*bf50*/  ISETP.GE.AND P3, PT, R4, R67.reuse, PT ;  /* 0x000000430400720c */ /* 0x080fe20003f66270 */
[----:B------:R-:W4:Y:S01]  /*bf60*/  MUFU.TANH R25, R25 ;  /* 0x0000001900197308 */ /* 0x000f220000002400 */
[----:B-1----:R-:W-:Y:S01]  /*bf70*/  FMUL.FTZ R26, R53, UR11 ;  /* 0x0000000b351a7c20 */ /* 0x002fe20008410000 */
[----:B------:R-:W-:Y:S01]  /*bf80*/  ISETP.GE.AND P4, PT, R20, R66, PT ;  /* 0x000000421400720c */ /* 0x000fe20003f86270 */
[----:B------:R-:W-:Y:S01]  /*bf90*/  VIADD R4, R16, 0xffffff69 ;  /* 0xffffff6910047836 */ /* 0x000fe20000000000 */
[----:B--2---:R-:W-:Y:S01]  /*bfa0*/  FSEL R37, R37, -INF , !P0 ;  /* 0xff80000025257808 */ /* 0x004fe20004000000 */
[----:B------:R-:W-:Y:S01]  /*bfb0*/  VIADD R20, R64, 0xfffffffe ;  /* 0xfffffffe40147836 */ /* 0x000fe20000000000 */
[----:B------:R-:W-:-:S02]  /*bfc0*/  ISETP.GE.AND P0, PT, R5, R67, PT ;  /* 0x000000430500720c */ /* 0x000fc40003f06270 */
[----:B------:R-:W1:Y:S01]  /*bfd0*/  MUFU.TANH R35, R35 ;  /* 0x0000002300237308 */ /* 0x000e620000002400 */
[----:B---3--:R-:W-:Y:S02]  /*bfe0*/  FSEL R92, R92, -INF , !P1 ;  /* 0xff8000005c5c7808 */ /* 0x008fe40004800000 */
[----:B------:R-:W-:-:S05]  /*bff0*/  ISETP.GE.AND P1, PT, R4, R67, PT ;  /* 0x000000430400720c */ /* 0x000fca0003f26270 */
[----:B------:R-:W2:Y:S01]  /*c000*/  MUFU.TANH R33, R33 ;  /* 0x0000002100217308 */ /* 0x000ea20000002400 */
[----:B----4-:R-:W-:Y:S02]  /*c010*/  FSEL R25, R25, -INF , !P0 ;  /* 0xff80000019197808 */ /* 0x010fe40004000000 */
[----:B------:R-:W-:-:S05]  /*c020*/  ISETP.GT.AND P0, PT, R20, R135, PT ;  /* 0x000000871400720c */ /* 0x000fca0003f04270 */
[----:B------:R3:W4:Y:S01]  /*c030*/  MUFU.TANH R11, R22 ;  /* 0x00000016000b7308 */ /* 0x0007220000002400 */
[----:B-1----:R-:W-:Y:S02]  /*c040*/  FSEL R35, R35, -INF , !P3 ;  /* 0xff80000023237808 */ /* 0x002fe40005800000 */
[----:B------:R-:W-:Y:S01]  /*c050*/  ISETP.GE.AND P3, PT, R5, R66, PT ;  /* 0x000000420500720c */ /* 0x000fe20003f66270 */
[----:B------:R-:W-:-:S04]  /*c060*/  VIADD R5, R16, 0xffffff78 ;  /* 0xffffff7810057836 */ /* 0x000fc80000000000 */
[----:B------:R1:W5:Y:S01]  /*c070*/  MUFU.TANH R94, R88 ;  /* 0x00000058005e7308 */ /* 0x0003620000002400 */
[----:B--2---:R-:W-:-:S07]  /*c080*/  FSEL R33, R33, -INF , !P5 ;  /* 0xff80000021217808 */ /* 0x004fce0006800000 */
[----:B------:R-:W2:Y:S01]  /*c090*/  MUFU.TANH R42, R42 ;  /* 0x0000002a002a7308 */ /* 0x000ea20000002400 */
[----:B---3--:R-:W-:Y:S01]  /*c0a0*/  FMUL.FTZ R22, R55, UR11 ;  /* 0x0000000b37167c20 */ /* 0x008fe20008410000 */
[----:B----4-:R-:W-:Y:S02]  /*c0b0*/  FSEL R18, R11, -INF , !P3 ;  /* 0xff8000000b127808 */ /* 0x010fe40005800000 */
[----:B------:R-:W-:-:S04]  /*c0c0*/  ISETP.GE.AND P3, PT, R5, R67, PT ;  /* 0x000000430500720c */ /* 0x000fc80003f66270 */
[----:B------:R-:W3:Y:S01]  /*c0d0*/  MUFU.TANH R29, R29 ;  /* 0x0000001d001d7308 */ /* 0x000ee20000002400 */
[----:B-1----:R-:W-:Y:S02]  /*c0e0*/  FSEL R88, R6, -INF , !P4 ;  /* 0xff80000006587808 */ /* 0x002fe40006000000 */
[-C--:B------:R-:W-:Y:S01]  /*c0f0*/  ISETP.GE.AND P4, PT, R4, R66.reuse, PT ;  /* 0x000000420400720c */ /* 0x080fe20003f86270 */
[----:B------:R-:W-:Y:S01]  /*c100*/  VIADD R4, R16, 0xffffff71 ;  /* 0xffffff7110047836 */ /* 0x000fe20000000000 */
[----:B-----5:R-:W-:Y:S02]  /*c110*/  FSEL R94, R94, -INF , !P6 ;  /* 0xff8000005e5e7808 */ /* 0x020fe40007000000 */
[-C--:B------:R-:W-:Y:S01]  /*c120*/  ISETP.GE.AND P6, PT, R5, R66.reuse, PT ;  /* 0x000000420500720c */ /* 0x080fe20003fc6270 */
[----:B------:R-:W1:Y:S01]  /*c130*/  MUFU.TANH R7, R7 ;  /* 0x0000000700077308 */ /* 0x000e620000002400 */
[C---:B------:R-:W-:Y:S02]  /*c140*/  ISETP.GE.AND P2, PT, R4.reuse, R66, PT ;  /* 0x000000420400720c */ /* 0x040fe40003f46270 */
[----:B------:R-:W-:Y:S01]  /*c150*/  ISETP.GE.AND P5, PT, R4, R67, PT ;  /* 0x000000430400720c */ /* 0x000fe20003fa6270 */
[----:B------:R-:W-:Y:S01]  /*c160*/  VIADD R4, R16, 0xffffff79 ;  /* 0xffffff7910047836 */ /* 0x000fe20000000000 */
[----:B--2---:R-:W-:-:S03]  /*c170*/  FSEL R42, R42, -INF , !P4 ;  /* 0xff8000002a2a7808 */ /* 0x004fc60006000000 */
[----:B------:R-:W2:Y:S01]  /*c180*/  MUFU.TANH R27, R27 ;  /* 0x0000001b001b7308 */ /* 0x000ea20000002400 */
[----:B---3--:R-:W-:Y:S02]  /*c190*/  FSEL R29, R29, -INF , !P1 ;  /* 0xff8000001d1d7808 */ /* 0x008fe40004800000 */
[C---:B------:R-:W-:Y:S01]  /*c1a0*/  ISETP.GE.AND P4, PT, R4.reuse, R66, PT ;  /* 0x000000420400720c */ /* 0x040fe20003f86270 */
[----:B------:R-:W-:Y:S01]  /*c1b0*/  BAR.SYNC.DEFER_BLOCKING 0x0 ;  /* 0x0000000000007b1d */ /* 0x000fe20000010000 */
[----:B------:R-:W-:Y:S02]  /*c1c0*/  ISETP.GE.AND P1, PT, R4, R67, PT ;  /* 0x000000430400720c */ /* 0x000fe40003f26270 */
[----:B-1----:R-:W-:-:S03]  /*c1d0*/  FSEL R16, R7, -INF , !P2 ;  /* 0xff80000007107808 */ /* 0x002fc60005000000 */
[----:B------:R-:W1:Y:S01]  /*c1e0*/  MUFU.TANH R28, R28 ;  /* 0x0000001c001c7308 */ /* 0x000e620000002400 */
[----:B------:R-:W-:Y:S02]  /*c1f0*/  ISETP.NE.AND P2, PT, R65, RZ, PT ;  /* 0x000000ff4100720c */ /* 0x000fe40003f45270 */
[----:B--2---:R-:W-:-:S05]  /*c200*/  FSEL R27, R27, -INF , !P5 ;  /* 0xff8000001b1b7808 */ /* 0x004fca0006800000 */
[----:B------:R-:W2:Y:S08]  /*c210*/  MUFU.TANH R26, R26 ;  /* 0x0000001a001a7308 */ /* 0x000eb00000002400 */
[----:B------:R-:W3:Y:S01]  /*c220*/  MUFU.TANH R23, R23 ;  /* 0x0000001700177308 */ /* 0x000ee20000002400 */
[----:B-1----:R-:W-:-:S07]  /*c230*/  FSEL R28, R28, -INF , !P6 ;  /* 0xff8000001c1c7808 */ /* 0x002fce0007000000 */
[----:B------:R-:W1:Y:S01]  /*c240*/  MUFU.TANH R22, R22 ;  /* 0x0000001600167308 */ /* 0x000e620000002400 */
[----:B--2---:R-:W-:Y:S02]  /*c250*/  FSEL R26, R26, -INF , !P4 ;  /* 0xff8000001a1a7808 */ /* 0x004fe40006000000 */
[----:B---3--:R-:W-:Y:S02]  /*c260*/  FSEL R23, R23, -INF , !P3 ;  /* 0xff80000017177808 */ /* 0x008fe40005800000 */
[----:B-1----:R-:W-:Y:S01]  /*c270*/  FSEL R22, R22, -INF , !P1 ;  /* 0xff80000016167808 */ /* 0x002fe20004800000 */
[----:B------:R-:W-:Y:S06]  /*c280*/  @!P0 BRA `(.L_x_3768) ;  /* 0x0000000400908947 */ /* 0x000fec0003800000 */
[----:B------:R-:W-:Y:S05]  /*c290*/  BRA.U !UP0, `(.L_x_3769) ;  /* 0x0000000108fc7547 */ /* 0x000fea000b800000 */
[----:B------:R-:W1:Y:S01]  /*c2a0*/  LDC R11, c[0x0][0x4f0] ;  /* 0x00013c00ff0b7b82 */ /* 0x000e620000000800 */
[----:B------:R-:W-:Y:S01]  /*c2b0*/  SHF.L.U32 R30, R64, 0x7, RZ ;  /* 0x00000007401e7819 */ /* 0x000fe200000006ff */
[----:B------:R-:W2:Y:S03]  /*c2c0*/  LDCU.64 UR8, c[0x0][0x3a0] ;  /* 0x00007400ff0877ac */ /* 0x000ea60008000a00 */
[C---:B------:R-:W-:Y:S01]  /*c2d0*/  IADD3 R40, PT, PT, R30.reuse, -0x180, RZ ;  /* 0xfffffe801e287810 */ /* 0x040fe20007ffe0ff */
[----:B------:R-:W-:-:S03]  /*c2e0*/  VIADD R30, R30, 0xffffff00 ;  /* 0xffffff001e1e7836 */ /* 0x000fc60000000000 */
[----:B------:R-:W-:Y:S02]  /*c2f0*/  IABS R31, R40 ;  /* 0x00000028001f7213 */ /* 0x000fe40000000000 */
[----:B------:R-:W-:Y:S02]  /*c300*/  IABS R7, R30 ;  /* 0x0000001e00077213 */ /* 0x000fe40000000000 */
[-C--:B-1----:R-:W-:Y:S02]  /*c310*/  IABS R6, R11.reuse ;  /* 0x0000000b00067213 */ /* 0x082fe40000000000 */
[-C--:B------:R-:W-:Y:S02]  /*c320*/  LOP3.LUT R40, R40, R11.reuse, RZ, 0x3c, !PT ;  /* 0x0000000b28287212 */ /* 0x080fe400078e3cff */
[----:B------:R-:W1:Y:S01]  /*c330*/  I2F.RP R5, R6 ;  /* 0x0000000600057306 */ /* 0x000e620000209400 */
[----:B------:R-:W-:Y:S02]  /*c340*/  LOP3.LUT R30, R30, R11, RZ, 0x3c, !PT ;  /* 0x0000000b1e1e7212 */ /* 0x000fe400078e3cff */
[----:B------:R-:W-:-:S02]  /*c350*/  ISETP.GE.AND P4, PT, R40, RZ, PT ;  /* 0x000000ff2800720c */ /* 0x000fc40003f86270 */
        /* <DEDUP_REMOVED lines=25> */
[----:B------:R-:W-:Y:S02]  /*c4f0*/  MOV R4, R5 ;  /* 0x0000000500047202 */ /* 0x000fe40000000f00 */
[----:B------:R-:W-:Y:S01]  /*c500*/  @!P4 IMAD.MOV R34, RZ, RZ, -R34 ;  /* 0x000000ffff22c224 */ /* 0x000fe200078e0a22 */
        /* <DEDUP_REMOVED lines=24> */
.L_x_3769:
[----:B------:R-:W-:Y:S01]  /*c690*/  UMOV UR4, URZ ;  /* 0x000000ff00047c82 */ /* 0x000fe20008000000 */
[----:B------:R-:W-:Y:S01]  /*c6a0*/  IMAD.SHL.U32 R4, R60, 0x80, RZ ;  /* 0x000000803c047824 */ /* 0x000fe200078e00ff */
[----:B------:R-:W-:-:S05]  /*c6b0*/  IADD3 R5, P0, PT, RZ, -UR4, RZ ;  /* 0x80000004ff057c10 */ /* 0x000fca000ff1e0ff */
[----:B------:R-:W-:-:S05]  /*c6c0*/  IMAD.X R4, RZ, RZ, ~R4, P0 ;  /* 0x000000ffff047224 */ /* 0x000fca00000e0e04 */
[----:B------:R-:W-:-:S04]  /*c6d0*/  SHF.R.S64 R5, R5, 0x1f, R4 ;  /* 0x0000001f05057819 */ /* 0x000fc80000001004 */
[----:B------:R-:W-:-:S04]  /*c6e0*/  IADD3 R138, P0, PT, R5, R138, RZ ;  /* 0x0000008a058a7210 */ /* 0x000fc80007f1e0ff */
[----:B------:R-:W-:-:S09]  /*c6f0*/  LEA.HI.X.SX32 R139, R4, R139, 0x1, P0 ;  /* 0x0000008b048b7211 */ /* 0x000fd200000f0eff */
.L_x_3770:
        /* <DEDUP_REMOVED lines=29> */
.L_x_3768:
        /* <DEDUP_REMOVED lines=46> */
[----:B------:R-:W-:Y:S02]  /*cbb0*/  FSEL R31, R31, RZ, P1 ;  /* 0x000000ff1f1f7208 */ /* 0x000fe40000800000 */
[C---:B------:R-:W-:Y:S01]  /*cbc0*/  FSETP.NEU.FTZ.AND P0, PT, R3.reuse, -INF , PT ;  /* 0xff8000000300780b */ /* 0x040fe20003f1d000 */
[----:B------:R-:W-:Y:S02]  /*cbd0*/  FADD.FTZ R101, R2, -R101 ;  /* 0x8000006502657221 */ /* 0x000fe40000010000 */
[--C-:B------:R-:W-:Y:S01]  /*cbe0*/  FFMA.FTZ R110, R24, UR4, -R31.reuse ;  /* 0x00000004186e7c23 */ /* 0x100fe2000801081f */
[C---:B------:R-:W-:Y:S01]  /*cbf0*/  FMUL.FTZ R24, R3.reuse, UR4 ;  /* 0x0000000403187c20 */ /* 0x040fe20008410000 */
[--C-:B------:R-:W-:Y:S01]  /*cc00*/  FFMA.FTZ R45, R10, UR4, -R31.reuse ;  /* 0x000000040a2d7c23 */ /* 0x100fe2000801081f */
[--C-:B------:R-:W-:Y:S01]  /*cc10*/  FFMA.FTZ R30, R8, UR4, -R31.reuse ;  /* 0x00000004081e7c23 */ /* 0x100fe2000801081f */
[----:B------:R-:W-:Y:S01]  /*cc20*/  FSEL R5, R3, RZ, P0 ;  /* 0x000000ff03057208 */ /* 0x000fe20000000000 */
[----:B------:R-:W-:Y:S01]  /*cc30*/  FFMA.FTZ R46, R14, UR4, -R31 ;  /* 0x000000040e2e7c23 */ /* 0x000fe2000801081f */
[----:B------:R-:W-:Y:S01]  /*cc40*/  FSEL R24, R24, RZ, P0 ;  /* 0x000000ff18187208 */ /* 0x000fe20000000000 */
[----:B------:R-:W-:Y:S01]  /*cc50*/  FMUL.FTZ R101, R101, UR4 ;  /* 0x0000000465657c20 */ /* 0x000fe20008410000 */
[----:B------:R-:W-:Y:S01]  /*cc60*/  MUFU.EX2 R110, R110 ;  /* 0x0000006e006e7308 */ /* 0x000fe20000000800 */
[----:B------:R-:W-:Y:S01]  /*cc70*/  FADD.FTZ R0, R0, -R5 ;  /* 0x8000000500007221 */ /* 0x000fe20000010000 */
[--C-:B------:R-:W-:Y:S01]  /*cc80*/  FFMA.FTZ R55, R12, UR4, -R31.reuse ;  /* 0x000000040c377c23 */ /* 0x100fe2000801081f */
[--C-:B------:R-:W-:Y:S01]  /*cc90*/  FFMA.FTZ R59, R47, UR4, -R24.reuse ;  /* 0x000000042f3b7c23 */ /* 0x100fe20008010818 */
[--C-:B------:R-:W-:Y:S01]  /*cca0*/  FFMA.FTZ R47, R9, UR4, -R24.reuse ;  /* 0x00000004092f7c23 */ /* 0x100fe20008010818 */
[--C-:B------:R-:W-:Y:S01]  /*ccb0*/  FFMA.FTZ R34, R15, UR4, -R24.reuse ;  /* 0x000000040f227c23 */ /* 0x100fe20008010818 */
[----:B------:R-:W1:Y:S01]  /*ccc0*/  LDSM.16.MT88.4 R8, [R132+0x3000] ;  /* 0x003000008408783b */ /* 0x000e620000004200 */
[--C-:B------:R-:W-:Y:S01]  /*ccd0*/  FFMA.FTZ R2, R13, UR4, -R24.reuse ;  /* 0x000000040d027c23 */ /* 0x100fe20008010818 */
[----:B------:R-:W-:Y:S01]  /*cce0*/  FMUL.FTZ R0, R0, UR4 ;  /* 0x0000000400007c20 */ /* 0x000fe20008410000 */
        /* <DEDUP_REMOVED lines=56> */
[----:B------:R-:W2:Y:S01]  /*d070*/  MUFU.EX2 R54, R0 ;  /* 0x0000000000367308 */ /* 0x000ea20000000800 */
[----:B------:R-:W-:Y:S01]  /*d080*/  FFMA.FTZ R23, R23, UR4, -R24 ;  /* 0x0000000417177c23 */ /* 0x000fe20008010818 */
[----:B------:R-:W-:-:S06]  /*d090*/  ISETP.GT.AND P0, PT, R20, R135, PT ;  /* 0x000000871400720c */ /* 0x000fcc0003f04270 */
[----:B------:R-:W4:Y:S01]  /*d0a0*/  MUFU.EX2 R2, R2 ;  /* 0x0000000200027308 */ /* 0x000f220000000800 */
[-C--:B---3--:R-:W-:Y:S01]  /*d0b0*/  FMUL.FTZ R80, R80, R101.reuse ;  /* 0x0000006550507220 */ /* 0x088fe20000410000 */
[-C--:B------:R-:W-:Y:S01]  /*d0c0*/  FMUL.FTZ R81, R81, R101.reuse ;  /* 0x0000006551517220 */ /* 0x080fe20000410000 */
[-C--:B------:R-:W-:Y:S01]  /*d0d0*/  FMUL.FTZ R76, R76, R101.reuse ;  /* 0x000000654c4c7220 */ /* 0x080fe20000410000 */
[-C--:B------:R-:W-:Y:S01]  /*d0e0*/  FMUL.FTZ R77, R77, R101.reuse ;  /* 0x000000654d4d7220 */ /* 0x080fe20000410000 */
[-C--:B------:R-:W-:Y:S01]  /*d0f0*/  FMUL.FTZ R72, R72, R101.reuse ;  /* 0x0000006548487220 */ /* 0x080fe20000410000 */
[-C--:B------:R-:W-:Y:S01]  /*d100*/  FMUL.FTZ R73, R73, R101.reuse ;  /* 0x0000006549497220 */ /* 0x080fe20000410000 */
[----:B------:R-:W-:Y:S01]  /*d110*/  FMUL.FTZ R68, R68, R101 ;  /* 0x0000006544447220 */ /* 0x000fe20000410000 */
[----:B------:R-:W-:Y:S01]  /*d120*/  MUFU.EX2 R55, R55 ;  /* 0x0000003700377308 */ /* 0x000fe20000000800 */
[-C--:B--2---:R-:W-:Y:S01]  /*d130*/  FMUL.FTZ R82, R82, R54.reuse ;  /* 0x0000003652527220 */ /* 0x084fe20000410000 */
[-C--:B------:R-:W-:Y:S01]  /*d140*/  FMUL.FTZ R83, R83, R54.reuse ;  /* 0x0000003653537220 */ /* 0x080fe20000410000 */
[----:B------:R-:W-:Y:S01]  /*d150*/  IADD3 R0, PT, PT, R132, 0x3020, RZ ;  /* 0x0000302084007810 */ /* 0x000fe20007ffe0ff */
[-C--:B------:R-:W-:Y:S01]  /*d160*/  FMUL.FTZ R78, R78, R54.reuse ;  /* 0x000000364e4e7220 */ /* 0x080fe20000410000 */
[-C--:B------:R-:W-:Y:S01]  /*d170*/  FMUL.FTZ R79, R79, R54.reuse ;  /* 0x000000364f4f7220 */ /* 0x080fe20000410000 */
[-C--:B------:R-:W-:Y:S01]  /*d180*/  FMUL.FTZ R74, R74, R54.reuse ;  /* 0x000000364a4a7220 */ /* 0x080fe20000410000 */
[-C--:B------:R-:W-:Y:S01]  /*d190*/  FMUL.FTZ R75, R75, R54.reuse ;  /* 0x000000364b4b7220 */ /* 0x080fe20000410000 */
[----:B------:R-:W2:Y:S01]  /*d1a0*/  MUFU.EX2 R38, R38 ;  /* 0x0000002600267308 */ /* 0x000ea20000000800 */
[----:B----4-:R-:W-:Y:S01]  /*d1b0*/  F2FP.BF16.F32.PACK_AB R7, R2, R47 ;  /* 0x0000002f0207723e */ /* 0x010fe200000010ff */
[-C--:B------:R-:W-:Y:S01]  /*d1c0*/  FMUL.FTZ R69, R69, R101.reuse ;  /* 0x0000006545457220 */ /* 0x080fe20000410000 */
[-C--:B------:R-:W-:Y:S01]  /*d1d0*/  FMUL.FTZ R70, R70, R54.reuse ;  /* 0x0000003646467220 */ /* 0x080fe20000410000 */
[-C--:B------:R-:W-:Y:S01]  /*d1e0*/  FMUL.FTZ R71, R71, R54.reuse ;  /* 0x0000003647477220 */ /* 0x080fe20000410000 */
[----:B------:R-:W-:Y:S01]  /*d1f0*/  FFMA.FTZ R151, R151, R101, R110 ;  /* 0x0000006597977223 */ /* 0x000fe2000001006e */
[----:B------:R-:W-:Y:S01]  /*d200*/  FFMA.FTZ R101, R58, UR4, -R31 ;  /* 0x000000043a657c23 */ /* 0x000fe2000801081f */
[--C-:B------:R-:W-:Y:S01]  /*d210*/  FFMA.FTZ R58, R19, UR4, -R24.reuse ;  /* 0x00000004133a7c23 */ /* 0x100fe20008010818 */
[C---:B-1----:R-:W-:Y:S01]  /*d220*/  HMMA.16816.F32.BF16 R80, R4.reuse, R8, R80 ;  /* 0x000000080450723c */ /* 0x042fe20000041850 */
[----:B------:R-:W-:Y:S01]  /*d230*/  IADD3 R8, PT, PT, R132, 0x3000, RZ ;  /* 0x0000300084087810 */ /* 0x000fe20007ffe0ff */
[----:B------:R-:W-:Y:S01]  /*d240*/  MUFU.EX2 R49, R49 ;  /* 0x0000003100317308 */ /* 0x000fe20000000800 */
[----:B------:R-:W-:Y:S01]  /*d250*/  FFMA.FTZ R107, R150, R54, R59 ;  /* 0x00000036966b7223 */ /* 0x000fe2000001003b */
[----:B------:R-:W-:Y:S01]  /*d260*/  FADD.FTZ R54, R46, R151 ;  /* 0x000000972e367221 */ /* 0x000fe20000010000 */
[----:B------:R-:W-:Y:S01]  /*d270*/  @P2 IADD3 R0, PT, PT, R8, -0x20, RZ ;  /* 0xffffffe008002810 */ /* 0x000fe20007ffe0ff */
[----:B------:R-:W-:Y:S01]  /*d280*/  FFMA.FTZ R46, R17, UR4, -R24 ;  /* 0x00000004112e7c23 */ /* 0x000fe20008010818 */
[----:B------:R-:W-:Y:S01]  /*d290*/  FADD.FTZ R90, R34, R107 ;  /* 0x0000006b225a7221 */ /* 0x000fe20000010000 */
[----:B------:R-:W-:Y:S01]  /*d2a0*/  HMMA.16816.F32.BF16 R76, R4, R10, R76 ;  /* 0x0000000a044c723c */ /* 0x000fe2000004184c */
[----:B------:R-:W-:Y:S01]  /*d2b0*/  LDSM.16.MT88.4 R8, [R132+0x3400] ;  /* 0x003400008408783b */ /* 0x000fe20000004200 */
[----:B------:R-:W-:Y:S01]  /*d2c0*/  MUFU.EX2 R32, R32 ;  /* 0x0000002000207308 */ /* 0x000fe20000000800 */
[----:B------:R-:W-:Y:S01]  /*d2d0*/  FADD.FTZ R45, R45, R54 ;  /* 0x000000362d2d7221 */ /* 0x000fe20000010000 */
[----:B------:R-:W-:Y:S01]  /*d2e0*/  FADD.FTZ R47, R47, R90 ;  /* 0x0000005a2f2f7221 */ /* 0x000fe20000010000 */
[----:B------:R-:W1:Y:S01]  /*d2f0*/  LDSM.16.MT88.4 R12, [R0] ;  /* 0x00000000000c783b */ /* 0x000e620000004200 */
[----:B------:R-:W-:Y:S01]  /*d300*/  FFMA.FTZ R151, R26, UR4, -R31 ;  /* 0x000000041a977c23 */ /* 0x000fe2000801081f */
[--C-:B------:R-:W-:Y:S01]  /*d310*/  FFMA.FTZ R26, R25, UR4, -R24.reuse ;  /* 0x00000004191a7c23 */ /* 0x100fe20008010818 */
[----:B------:R-:W-:Y:S01]  /*d320*/  FADD.FTZ R2, R2, R47 ;  /* 0x0000002f02027221 */ /* 0x000fe20000010000 */
[--C-:B------:R-:W-:Y:S01]  /*d330*/  FFMA.FTZ R25, R27, UR4, -R24.reuse ;  /* 0x000000041b197c23 */ /* 0x100fe20008010818 */
[----:B------:R-:W-:Y:S01]  /*d340*/  MUFU.EX2 R53, R53 ;  /* 0x0000003500357308 */ /* 0x000fe20000000800 */
[----:B------:R-:W-:Y:S01]  /*d350*/  FFMA.FTZ R150, R22, UR4, -R24 ;  /* 0x0000000416967c23 */ /* 0x000fe20008010818 */
[----:B------:R-:W-:-:S02]  /*d360*/  MOV R22, R20 ;  /* 0x0000001400167202 */ /* 0x000fc40000000f00 */
[----:B------:R-:W-:-:S04]  /*d370*/  @P0 IADD3 R64, PT, PT, R64, -0x3, RZ ;  /* 0xfffffffd40400810 */ /* 0x000fc80007ffe0ff */
[----:B------:R-:W3:Y:S08]  /*d380*/  MUFU.EX2 R36, R36 ;  /* 0x0000002400247308 */ /* 0x000ef00000000800 */
[----:B------:R-:W-:Y:S08]  /*d390*/  MUFU.EX2 R57, R57 ;  /* 0x0000003900397308 */ /* 0x000ff00000000800 */
[----:B------:R-:W4:Y:S08]  /*d3a0*/  MUFU.EX2 R40, R40 ;  /* 0x0000002800287308 */ /* 0x000f300000000800 */
[----:B------:R-:W-:Y:S01]  /*d3b0*/  MUFU.EX2 R61, R61 ;  /* 0x0000003d003d7308 */ /* 0x000fe20000000800 */
[C---:B-1----:R-:W-:Y:S07]  /*d3c0*/  HMMA.16816.F32.BF16 R72, R4.reuse, R12, R72 ;  /* 0x0000000c0448723c */ /* 0x042fee0000041848 */
[----:B------:R-:W1:Y:S01]  /*d3d0*/  MUFU.EX2 R44, R44 ;  /* 0x0000002c002c7308 */ /* 0x000e620000000800 */
[----:B------:R-:W-:Y:S01]  /*d3e0*/  HMMA.16816.F32.BF16 R68, R4, R14, R68 ;  /* 0x0000000e0444723c */ /* 0x000fe20000041844 */
[----:B--2---:R-:W-:Y:S01]  /*d3f0*/  F2FP.BF16.F32.PACK_AB R4, R38, R55 ;  /* 0x000000372604723e */ /* 0x004fe200000010ff */
[----:B------:R-:W2:Y:S01]  /*d400*/  LDSM.16.MT88.4 R12, [R0+0x400] ;  /* 0x00040000000c783b */ /* 0x000ea20000004200 */
        /* <DEDUP_REMOVED lines=21> */
[----:B----4-:R-:W-:Y:S01]  /*d560*/  F2FP.BF16.F32.PACK_AB R5, R62, R67 ;  /* 0x000000433e05723e */ /* 0x010fe200000010ff */
[----:B------:R-:W-:Y:S01]  /*d570*/  FADD.FTZ R67, R67, R40 ;  /* 0x0000002843437221 */ /* 0x000fe20000010000 */
[----:B------:R-:W-:-:S02]  /*d580*/  F2FP.BF16.F32.PACK_AB R6, R65, R52 ;  /* 0x000000344106723e */ /* 0x000fc400000010ff */
[----:B------:R-:W-:Y:S01]  /*d590*/  MUFU.EX2 R102, R102 ;  /* 0x0000006600667308 */ /* 0x000fe20000000800 */
[----:B------:R-:W-:-:S07]  /*d5a0*/  FADD.FTZ R62, R62, R67 ;  /* 0x000000433e3e7221 */ /* 0x000fce0000010000 */
[----:B------:R-:W4:Y:S01]  /*d5b0*/  MUFU.EX2 R91, R91 ;  /* 0x0000005b005b7308 */ /* 0x000f220000000800 */
[----:B--2---:R-:W-:Y:S01]  /*d5c0*/  F2FP.BF16.F32.PACK_AB R7, R60, R63 ;  /* 0x0000003f3c07723e */ /* 0x004fe200000010ff */
[----:B------:R-:W-:-:S04]  /*d5d0*/  FADD.FTZ R63, R63, R62 ;  /* 0x0000003e3f3f7221 */ /* 0x000fc80000010000 */
[----:B------:R-:W-:Y:S02]  /*d5e0*/  FADD.FTZ R60, R60, R63 ;  /* 0x0000003f3c3c7221 */ /* 0x000fe40000010000 */
[C---:B---3--:R-:W-:Y:S01]  /*d5f0*/  HMMA.16816.F32.BF16 R80, R4.reuse, R8, R80 ;  /* 0x000000080450723c */ /* 0x048fe20000041850 */
[----:B------:R-:W-:Y:S07]  /*d600*/  MUFU.EX2 R85, R85 ;  /* 0x0000005500557308 */ /* 0x000fee0000000800 */
[C---:B------:R-:W-:Y:S01]  /*d610*/  HMMA.16816.F32.BF16 R76, R4.reuse, R10, R76 ;  /* 0x0000000a044c723c */ /* 0x040fe2000004184c */
[----:B------:R-:W2:Y:S01]  /*d620*/  LDSM.16.MT88.4 R8, [R132+0x3c00] ;  /* 0x003c00008408783b */ /* 0x000ea20000004200 */
[----:B------:R-:W3:Y:S08]  /*d630*/  MUFU.EX2 R66, R66 ;  /* 0x0000004200427308 */ /* 0x000ef00000000800 */
[----:B------:R-:W-:Y:S01]  /*d640*/  MUFU.EX2 R99, R99 ;  /* 0x0000006300637308 */ /* 0x000fe20000000800 */
[C---:B-1----:R-:W-:Y:S07]  /*d650*/  HMMA.16816.F32.BF16 R72, R4.reuse, R12, R72 ;  /* 0x0000000c0448723c */ /* 0x042fee0000041848 */
[----:B------:R-:W1:Y:S01]  /*d660*/  MUFU.EX2 R106, R106 ;  /* 0x0000006a006a7308 */ /* 0x000e620000000800 */
[----:B------:R-:W-:Y:S01]  /*d670*/  HMMA.16816.F32.BF16 R68, R4, R14, R68 ;  /* 0x0000000e0444723c */ /* 0x000fe20000041844 */
[----:B----4-:R-:W-:Y:S01]  /*d680*/  F2FP.BF16.F32.PACK_AB R4, R91, R102 ;  /* 0x000000665b04723e */ /* 0x010fe200000010ff */
[----:B------:R-:W-:Y:S01]  /*d690*/  LDSM.16.MT88.4 R12, [R132+0x4000] ;  /* 0x00400000840c783b */ /* 0x000fe20000004200 */
[----:B---3--:R-:W-:-:S04]  /*d6a0*/  F2FP.BF16.F32.PACK_AB R6, R66, R85 ;  /* 0x000000554206723e */ /* 0x008fc800000010ff */
        /* <DEDUP_REMOVED lines=20> */
[----:B------:R2:W-:Y:S01]  /*d7f0*/  MUFU.EX2 R59, R18 ;  /* 0x00000012003b7308 */ /* 0x0005e20000000800 */
[----:B------:R-:W-:Y:S01]  /*d800*/  HMMA.16816.F32.BF16 R68, R4, R10, R68 ;  /* 0x0000000a0444723c */ /* 0x000fe20000041844 */
[----:B------:R-:W5:Y:S01]  /*d810*/  LDSM.16.MT88.4 R8, [R0+0x1000] ;  /* 0x001000000008783b */ /* 0x000f620000004200 */
[----:B-1----:R-:W-:-:S05]  /*d820*/  F2FP.BF16.F32.PACK_AB R4, R97, R100 ;  /* 0x000000646104723e */ /* 0x002fca00000010ff */
[----:B------:R-:W-:Y:S01]  /*d830*/  MUFU.EX2 R105, R105 ;  /* 0x0000006900697308 */ /* 0x000fe20000000800 */
[----:B---3--:R-:W-:Y:S01]  /*d840*/  F2FP.BF16.F32.PACK_AB R5, R89, R88 ;  /* 0x000000585905723e */ /* 0x008fe200000010ff */
[----:B------:R-:W-:Y:S01]  /*d850*/  FADD.FTZ R88, R88, R93 ;  /* 0x0000005d58587221 */ /* 0x000fe20000010000 */
[----:B------:R-:W-:Y:S02]  /*d860*/  F2FP.BF16.F32.PACK_AB R6, R103, R96 ;  /* 0x000000606706723e */ /* 0x000fe400000010ff */
[----:B----4-:R-:W-:Y:S01]  /*d870*/  F2FP.BF16.F32.PACK_AB R7, R87, R58 ;  /* 0x0000003a5707723e */ /* 0x010fe200000010ff */
[----:B------:R-:W-:Y:S01]  /*d880*/  FADD.FTZ R89, R89, R88 ;  /* 0x0000005859597221 */ /* 0x000fe20000010000 */
[----:B--2---:R-:W1:Y:S01]  /*d890*/  LDSM.16.MT88.4 R16, [R132+0x4400] ;  /* 0x004400008410783b */ /* 0x004e620000004200 */
[----:B------:R-:W2:Y:S02]  /*d8a0*/  MUFU.EX2 R98, R98 ;  /* 0x0000006200627308 */ /* 0x000ea40000000800 */
[----:B------:R-:W-:-:S02]  /*d8b0*/  FADD.FTZ R58, R58, R89 ;  /* 0x000000593a3a7221 */ /* 0x000fc40000010000 */
[C---:B------:R-:W-:Y:S02]  /*d8c0*/  HMMA.16816.F32.BF16 R80, R4.reuse, R12, R80 ;  /* 0x0000000c0450723c */ /* 0x040fe40000041850 */
[----:B------:R-:W-:Y:S02]  /*d8d0*/  FADD.FTZ R87, R87, R58 ;  /* 0x0000003a57577221 */ /* 0x000fe40000010000 */
[----:B------:R-:W-:Y:S04]  /*d8e0*/  MUFU.EX2 R101, R101 ;  /* 0x0000006500657308 */ /* 0x000fe80000000800 */
[C---:B------:R-:W-:Y:S01]  /*d8f0*/  HMMA.16816.F32.BF16 R76, R4.reuse, R14, R76 ;  /* 0x0000000e044c723c */ /* 0x040fe2000004184c */
[----:B------:R-:W3:Y:S03]  /*d900*/  LDSM.16.MT88.4 R12, [R0+0x1400] ;  /* 0x00140000000c783b */ /* 0x000ee60000004200 */
[----:B------:R-:W4:Y:S08]  /*d910*/  MUFU.EX2 R56, R56 ;  /* 0x0000003800387308 */ /* 0x000f300000000800 */
[----:B------:R-:W-:Y:S01]  /*d920*/  MUFU.EX2 R46, R46 ;  /* 0x0000002e002e7308 */ /* 0x000fe20000000800 */
[----:B-----5:R-:W-:Y:S01]  /*d930*/  HMMA.16816.F32.BF16 R72, R4, R8, R72 ;  /* 0x000000080448723c */ /* 0x020fe20000041848 */
[----:B------:R-:W-:-:S06]  /*d940*/  FADD.FTZ R8, R30, R45 ;  /* 0x0000002d1e087221 */ /* 0x000fcc0000010000 */
[----:B------:R-:W5:Y:S01]  /*d950*/  MUFU.EX2 R39, R39 ;  /* 0x0000002700277308 */ /* 0x000f620000000800 */
[----:B------:R-:W-:Y:S01]  /*d960*/  FADD.FTZ R55, R55, R8 ;  /* 0x0000000837377221 */ /* 0x000fe20000010000 */
[----:B------:R-:W-:Y:S03]  /*d970*/  HMMA.16816.F32.BF16 R68, R4, R10, R68 ;  /* 0x0000000a0444723c */ /* 0x000fe60000041844 */
[----:B------:R-:W-:-:S03]  /*d980*/  FADD.FTZ R38, R38, R55 ;  /* 0x0000003726267221 */ /* 0x000fc60000010000 */
[----:B------:R-:W-:Y:S01]  /*d990*/  MUFU.EX2 R43, R43 ;  /* 0x0000002b002b7308 */ /* 0x000fe20000000800 */
[----:B------:R-:W3:Y:S01]  /*d9a0*/  LDSM.16.MT88.4 R8, [R132+0x4800] ;  /* 0x004800008408783b */ /* 0x000ee20000004200 */
[----:B--2---:R-:W-:Y:S01]  /*d9b0*/  F2FP.BF16.F32.PACK_AB R4, R98, R105 ;  /* 0x000000696204723e */ /* 0x004fe200000010ff */
[----:B------:R-:W-:Y:S01]  /*d9c0*/  FADD.FTZ R49, R49, R38 ;  /* 0x0000002631317221 */ /* 0x000fe20000010000 */
[----:B----4-:R-:W-:-:S03]  /*d9d0*/  F2FP.BF16.F32.PACK_AB R6, R56, R101 ;  /* 0x000000653806723e */ /* 0x010fc600000010ff */
[----:B------:R-:W-:Y:S01]  /*d9e0*/  FADD.FTZ R32, R32, R49 ;  /* 0x0000003120207221 */ /* 0x000fe20000010000 */
[----:B------:R-:W2:Y:S01]  /*d9f0*/  MUFU.EX2 R34, R41 ;  /* 0x0000002900227308 */ /* 0x000ea20000000800 */
        /* <DEDUP_REMOVED lines=8> */
[----:B------:R-:W4:Y:S01]  /*da80*/  MUFU.EX2 R48, R48 ;  /* 0x0000003000307308 */ /* 0x000f220000000800 */
[----:B--2---:R-:W-:Y:S01]  /*da90*/  F2FP.BF16.F32.PACK_AB R7, R34, R43 ;  /* 0x0000002b2207723e */ /* 0x004fe200000010ff */
[----:B------:R-:W-:Y:S01]  /*daa0*/  FADD.FTZ R43, R43, R46 ;  /* 0x0000002e2b2b7221 */ /* 0x000fe20000010000 */
[----:B------:R-:W-:-:S03]  /*dab0*/  FADD.FTZ R32, R102, R65 ;  /* 0x0000004166207221 */ /* 0x000fc60000010000 */
[----:B------:R-:W-:Y:S01]  /*dac0*/  FADD.FTZ R43, R34, R43 ;  /* 0x0000002b222b7221 */ /* 0x000fe20000010000 */
        /* <DEDUP_REMOVED lines=16> */
[----:B----4-:R-:W-:Y:S01]  /*dbd0*/  F2FP.BF16.F32.PACK_AB R4, R48, R95 ;  /* 0x0000005f3004723e */ /* 0x010fe200000010ff */
[----:B------:R-:W-:Y:S01]  /*dbe0*/  FADD.FTZ R105, R105, R96 ;  /* 0x0000006069697221 */ /* 0x000fe20000010000 */
[----:B-1----:R-:W-:Y:S01]  /*dbf0*/  F2FP.BF16.F32.PACK_AB R6, R51, R50 ;  /* 0x000000323306723e */ /* 0x002fe200000010ff */
[----:B------:R-:W1:Y:S02]  /*dc00*/  LDSM.16.MT88.4 R12, [R132+0x4c00] ;  /* 0x004c0000840c783b */ /* 0x000e640000004200 */
[----:B------:R-:W-:Y:S01]  /*dc10*/  FADD.FTZ R98, R98, R105 ;  /* 0x0000006962627221 */ /* 0x000fe20000010000 */
[----:B------:R-:W-:Y:S03]  /*dc20*/  MUFU.EX2 R2, R2 ;  /* 0x0000000200027308 */ /* 0x000fe60000000800 */
[----:B------:R-:W-:-:S04]  /*dc30*/  FADD.FTZ R101, R101, R98 ;  /* 0x0000006265657221 */ /* 0x000fc80000010000 */
[----:B------:R-:W-:Y:S01]  /*dc40*/  FADD.FTZ R56, R56, R101 ;  /* 0x0000006538387221 */ /* 0x000fe20000010000 */
[----:B------:R-:W4:Y:S01]  /*dc50*/  MUFU.EX2 R29, R29 ;  /* 0x0000001d001d7308 */ /* 0x000f220000000800 */
[----:B---3--:R-:W-:Y:S01]  /*dc60*/  F2FP.BF16.F32.PACK_AB R5, R35, R30 ;  /* 0x0000001e2305723e */ /* 0x008fe200000010ff */
[----:B------:R-:W-:Y:S01]  /*dc70*/  FADD.FTZ R30, R30, R43 ;  /* 0x0000002b1e1e7221 */ /* 0x000fe20000010000 */
[----:B------:R-:W-:-:S03]  /*dc80*/  FADD.FTZ R95, R95, R56 ;  /* 0x000000385f5f7221 */ /* 0x000fc60000010000 */
[----:B------:R-:W-:Y:S01]  /*dc90*/  FADD.FTZ R35, R35, R30 ;  /* 0x0000001e23237221 */ /* 0x000fe20000010000 */
[----:B------:R-:W-:Y:S01]  /*dca0*/  FADD.FTZ R95, R48, R95 ;  /* 0x0000005f305f7221 */ /* 0x000fe20000010000 */
[----:B------:R-:W3:Y:S03]  /*dcb0*/  MUFU.EX2 R42, R42 ;  /* 0x0000002a002a7308 */ /* 0x000ee60000000800 */
[----:B------:R-:W-:-:S04]  /*dcc0*/  FADD.FTZ R50, R50, R95 ;  /* 0x0000005f32327221 */ /* 0x000fc80000010000 */
[----:B------:R-:W-:Y:S01]  /*dcd0*/  FADD.FTZ R50, R51, R50 ;  /* 0x0000003233327221 */ /* 0x000fe20000010000 */
[----:B------:R-:W-:Y:S01]  /*dce0*/  MUFU.EX2 R26, R26 ;  /* 0x0000001a001a7308 */ /* 0x000fe20000000800 */
[----:B----4-:R-:W-:Y:S01]  /*dcf0*/  F2FP.BF16.F32.PACK_AB R7, R29, R2 ;  /* 0x000000021d07723e */ /* 0x010fe200000010ff */
[----:B------:R-:W-:-:S04]  /*dd00*/  FADD.FTZ R2, R2, R35 ;  /* 0x0000002302027221 */ /* 0x000fc80000010000 */
[----:B------:R-:W-:Y:S01]  /*dd10*/  FADD.FTZ R29, R29, R2 ;  /* 0x000000021d1d7221 */ /* 0x000fe20000010000 */
[-C--:B------:R-:W-:Y:S01]  /*dd20*/  MOV R2, R21.reuse ;  /* 0x0000001500027202 */ /* 0x080fe20000000f00 */
[----:B------:R-:W-:Y:S01]  /*dd30*/  HMMA.16816.F32.BF16 R80, R4, R8, R80 ;  /* 0x000000080450723c */ /* 0x000fe20000041850 */
[----:B------:R-:W4:Y:S01]  /*dd40*/  MUFU.EX2 R25, R25 ;  /* 0x0000001900197308 */ /* 0x000f220000000800 */
[----:B------:R-:W-:-:S06]  /*dd50*/  @P0 MOV R2, R21 ;  /* 0x0000001500020202 */ /* 0x000fcc0000000f00 */
[C---:B------:R-:W-:Y:S01]  /*dd60*/  HMMA.16816.F32.BF16 R76, R4.reuse, R10, R76 ;  /* 0x0000000a044c723c */ /* 0x040fe2000004184c */
[----:B------:R5:W1:Y:S01]  /*dd70*/  LDSM.16.MT88.4 R8, [R0+0x1c00] ;  /* 0x001c00000008783b */ /* 0x000a620000004200 */
[----:B------:R-:W-:Y:S06]  /*dd80*/  MUFU.EX2 R28, R28 ;  /* 0x0000001c001c7308 */ /* 0x000fec0000000800 */
[C---:B--2---:R-:W-:Y:S02]  /*dd90*/  HMMA.16816.F32.BF16 R72, R4.reuse, R16, R72 ;  /* 0x000000100448723c */ /* 0x044fe40000041848 */
[----:B------:R-:W2:Y:S06]  /*dda0*/  MUFU.EX2 R151, R151 ;  /* 0x0000009700977308 */ /* 0x000eac0000000800 */
[----:B------:R-:W-:Y:S01]  /*ddb0*/  HMMA.16816.F32.BF16 R68, R4, R18, R68 ;  /* 0x000000120444723c */ /* 0x000fe20000041844 */
[----:B---3--:R-:W-:Y:S01]  /*ddc0*/  F2FP.BF16.F32.PACK_AB R4, R42, R59 ;  /* 0x0000003b2a04723e */ /* 0x008fe200000010ff */
[----:B------:R-:W-:Y:S01]  /*ddd0*/  MUFU.EX2 R23, R23 ;  /* 0x0000001700177308 */ /* 0x000fe20000000800 */
[----:B----4-:R-:W-:Y:S01]  /*dde0*/  F2FP.BF16.F32.PACK_AB R5, R25, R26 ;  /* 0x0000001a1905723e */ /* 0x010fe200000010ff */
[----:B------:R-:W-:Y:S01]  /*ddf0*/  FADD.FTZ R59, R59, R50 ;  /* 0x000000323b3b7221 */ /* 0x000fe20000010000 */
[----:B------:R-:W-:-:S03]  /*de00*/  FADD.FTZ R26, R26, R29 ;  /* 0x0000001d1a1a7221 */ /* 0x000fc60000010000 */
[----:B------:R-:W-:Y:S01]  /*de10*/  FADD.FTZ R59, R42, R59 ;  /* 0x0000003b2a3b7221 */ /* 0x000fe20000010000 */
[----:B------:R-:W-:Y:S01]  /*de20*/  FADD.FTZ R26, R25, R26 ;  /* 0x0000001a191a7221 */ /* 0x000fe20000010000 */
[----:B------:R-:W3:Y:S01]  /*de30*/  MUFU.EX2 R150, R150 ;  /* 0x0000009600967308 */ /* 0x000ee20000000800 */
[C---:B--2---:R-:W-:Y:S01]  /*de40*/  F2FP.BF16.F32.PACK_AB R6, R151.reuse, R28 ;  /* 0x0000001c9706723e */ /* 0x044fe200000010ff */
[----:B------:R-:W-:Y:S01]  /*de50*/  FADD.FTZ R28, R28, R59 ;  /* 0x0000003b1c1c7221 */ /* 0x000fe20000010000 */
[-C--:B-----5:R-:W-:Y:S02]  /*de60*/  MOV R0, R3.reuse ;  /* 0x0000000300007202 */ /* 0x0a0fe40000000f00 */
[----:B------:R-:W-:Y:S01]  /*de70*/  @P0 MOV R0, R3 ;  /* 0x0000000300000202 */ /* 0x000fe20000000f00 */
[----:B------:R-:W-:Y:S01]  /*de80*/  FADD.FTZ R151, R151, R28 ;  /* 0x0000001c97977221 */ /* 0x000fe20000010000 */
[----:B---3--:R-:W-:Y:S01]  /*de90*/  F2FP.BF16.F32.PACK_AB R7, R150, R23 ;  /* 0x000000179607723e */ /* 0x008fe200000010ff */
[----:B------:R-:W-:-:S04]  /*dea0*/  FADD.FTZ R23, R23, R26 ;  /* 0x0000001a17177221 */ /* 0x000fc80000010000 */
[----:B------:R-:W-:Y:S02]  /*deb0*/  FADD.FTZ R150, R150, R23 ;  /* 0x0000001796967221 */ /* 0x000fe40000010000 */
[C---:B-1----:R-:W-:Y:S08]  /*dec0*/  HMMA.16816.F32.BF16 R80, R4.reuse, R12, R80 ;  /* 0x0000000c0450723c */ /* 0x042ff00000041850 */
[C---:B------:R-:W-:Y:S08]  /*ded0*/  HMMA.16816.F32.BF16 R76, R4.reuse, R14, R76 ;  /* 0x0000000e044c723c */ /* 0x040ff0000004184c */
[C---:B------:R-:W-:Y:S08]  /*dee0*/  HMMA.16816.F32.BF16 R72, R4.reuse, R8, R72 ;  /* 0x000000080448723c */ /* 0x040ff00000041848 */
[----:B------:R-:W-:Y:S01]  /*def0*/  HMMA.16816.F32.BF16 R68, R4, R10, R68 ;  /* 0x0000000a0444723c */ /* 0x000fe20000041844 */
[----:B------:R-:W-:-:S04]  /*df00*/  NOP ;  /* 0x0000000000007918 */ /* 0x000fc80000000000 */
[----:B------:R-:W-:-:S15]  /*df10*/  @P0 BRA `(.L_x_3771) ;  /* 0x0000000000040947 */ /* 0x000fde0003800000 */
.L_x_3765:
[----:B------:R-:W-:-:S07]  /*df20*/  IADD3 R64, PT, PT, R22, -0x1, RZ ;  /* 0xffffffff16407810 */ /* 0x000fce0007ffe0ff */
.L_x_3771:
        /* <DEDUP_REMOVED lines=19> */
.L_x_3776:
        /* <DEDUP_REMOVED lines=59> */
[-C--:B------:R-:W-:Y:S01]  /*e410*/  LEA.HI.X.SX32 R15, R5, R143.reuse, 0x2, P3 ;  /* 0x0000008f050f7211 */ /* 0x080fe200018f16ff */
[C---:B------:R-:W-:Y:S01]  /*e420*/  IMAD.IADD R5, R11.reuse, 0x1, -R5 ;  /* 0x000000010b057824 */ /* 0x040fe200078e0a05 */
[----:B------:R-:W-:Y:S03]  /*e430*/  LEA.HI.X.SX32 R13, R11, R143, 0x2, P0 ;  /* 0x0000008f0b0d7211 */ /* 0x000fe600000f16ff */
[----:B------:R-:W-:Y:S01]  /*e440*/  IMAD R5, R5, R4, -0x80 ;  /* 0xffffff8005057424 */ /* 0x000fe200078e0204 */
[----:B------:R-:W3:Y:S03]  /*e450*/  LDG.E R6, desc[UR6][R14.64] ;  /* 0x000000060e067981 */ /* 0x000ee6000c1e1900 */
[-C--:B--2---:R-:W-:Y:S01]  /*e460*/  IMAD.WIDE.U32 R8, R5, R152.reuse, RZ ;  /* 0x0000009805087225 */ /* 0x084fe200078e00ff */
[----:B------:R-:W3:Y:S02]  /*e470*/  LDG.E R3, desc[UR6][R12.64] ;  /* 0x000000060c037981 */ /* 0x000ee4000c1e1900 */
[----:B------:R-:W-:Y:S05]  /*e480*/  SHF.R.S32.HI R7, RZ, 0x1f, R5 ;  /* 0x0000001fff077819 */ /* 0x000fea0000011405 */
[----:B------:R-:W-:Y:S04]  /*e490*/  IMAD R4, R7, R152, RZ ;  /* 0x0000009807047224 */ /* 0x000fe800078e02ff */
        /* <DEDUP_REMOVED lines=10> */
.L_x_3773:
[----:B------:R-:W-:Y:S02]  /*e540*/  LOP3.LUT R156, R144, 0xd8, RZ, 0xc0, !PT ;  /* 0x000000d8909c7812 */ /* 0x000fe400078ec0ff */
[----:B------:R-:W-:Y:S02]  /*e550*/  SHF.L.U32 R0, R86, 0x5, RZ ;  /* 0x0000000556007819 */ /* 0x000fe400000006ff */
[----:B------:R-:W-:Y:S02]  /*e560*/  LOP3.LUT R154, R144, 0x1f20, RZ, 0xc0, !PT ;  /* 0x00001f20909a7812 */ /* 0x000fe400078ec0ff */
[----:B------:R-:W-:Y:S02]  /*e570*/  MOV R116, 0x20 ;  /* 0x0000002000747802 */ /* 0x000fe40000000f00 */
[C---:B------:R-:W-:Y:S02]  /*e580*/  SHF.L.U32 R3, R152.reuse, 0x6, RZ ;  /* 0x0000000698037819 */ /* 0x040fe400000006ff */
[----:B------:R-:W-:Y:S02]  /*e590*/  SHF.L.U64.HI R152, R152, 0x6, R155 ;  /* 0x0000000698987819 */ /* 0x000fe4000001029b */
[C---:B------:R-:W-:Y:S02]  /*e5a0*/  SHF.L.U32 R84, R86.reuse, 0x2, RZ ;  /* 0x0000000256547819 */ /* 0x040fe400000006ff */
[----:B------:R-:W-:Y:S02]  /*e5b0*/  LOP3.LUT R145, R86, 0x18, RZ, 0xc0, !PT ;  /* 0x0000001856917812 */ /* 0x000fe400078ec0ff */
[----:B------:R-:W-:Y:S02]  /*e5c0*/  LOP3.LUT R89, R84, 0x18, RZ, 0xc0, !PT ;  /* 0x0000001854597812 */ /* 0x000fe400078ec0ff */
[----:B------:R-:W-:Y:S02]  /*e5d0*/  LOP3.LUT R153, R156, R145, RZ, 0x3c, !PT ;  /* 0x000000919c997212 */ /* 0x000fe400078e3cff */
[--C-:B------:R-:W-:Y:S02]  /*e5e0*/  LOP3.LUT R89, R89, 0xc0, R0.reuse, 0xf8, !PT ;  /* 0x000000c059597812 */ /* 0x100fe400078ef800 */
[----:B------:R-:W-:Y:S02]  /*e5f0*/  LOP3.LUT R153, R154, R153, RZ, 0xfc, !PT ;  /* 0x000000999a997212 */ /* 0x000fe400078efcff */
[----:B------:R-:W-:Y:S02]  /*e600*/  IADD3 R154, P0, PT, R3, R140, RZ ;  /* 0x0000008c039a7210 */ /* 0x000fe40007f1e0ff */
[----:B------:R-:W-:Y:S02]  /*e610*/  LEA R153, R153, UR5, 0x1 ;  /* 0x0000000599997c11 */ /* 0x000fe4000f8e08ff */
[----:B------:R-:W-:Y:S02]  /*e620*/  IADD3.X R155, PT, PT, R152, R141, RZ, P0, !PT ;  /* 0x0000008d989b7210 */ /* 0x000fe400007fe4ff */
[-C--:B------:R-:W-:Y:S01]  /*e630*/  IADD3 R156, P3, PT, R154, R3.reuse, RZ ;  /* 0x000000039a9c7210 */ /* 0x080fe20007f7e0ff */
[----:B------:R-:W-:Y:S01]  /*e640*/  @!PT LDS RZ, [RZ] ;  /* 0x00000000fffff984 */ /* 0x000fe20000000800 */
[----:B------:R-:W-:Y:S01]  /*e650*/  @!PT LDS RZ, [RZ] ;  /* 0x00000000fffff984 */ /* 0x000fe20000000800 */
[----:B------:R-:W-:Y:S01]  /*e660*/  @!PT LDS RZ, [RZ] ;  /* 0x00000000fffff984 */ /* 0x000fe20000000800 */
[----:B------:R-:W-:Y:S01]  /*e670*/  @!P1 LDGSTS.E.BYPASS.LTC128B.128 [R153+0x3000], desc[UR6][R140.64] ;  /* 0x030000008c999fae */ /* 0x000fe2000b981a06 */
[----:B------:R-:W-:Y:S02]  /*e680*/  SHF.L.U32 R134, R86, 0x4, RZ ;  /* 0x0000000456867819 */ /* 0x000fe400000006ff */
[-C--:B------:R-:W-:Y:S02]  /*e690*/  IADD3.X R157, PT, PT, R155, R152.reuse, RZ, P3, !PT ;  /* 0x000000989b9d7210 */ /* 0x080fe40001ffe4ff */
[----:B------:R-:W-:Y:S02]  /*e6a0*/  @!P1 IADD3 R158, P0, PT, R156, R3, RZ ;  /* 0x000000039c9e9210 */ /* 0x000fe40007f1e0ff */
[----:B------:R-:W-:Y:S01]  /*e6b0*/  LOP3.LUT R91, R134, 0x100, RZ, 0xc0, !PT ;  /* 0x00000100865b7812 */ /* 0x000fe200078ec0ff */
[----:B------:R-:W-:Y:S01]  /*e6c0*/  @P1 STS.128 [R153+0x3000], RZ ;  /* 0x003000ff99001388 */ /* 0x000fe20000000c00 */
[----:B------:R-:W-:Y:S02]  /*e6d0*/  @!P1 IADD3.X R159, PT, PT, R157, R152, RZ, P0, !PT ;  /* 0x000000989d9f9210 */ /* 0x000fe400007fe4ff */
[----:B------:R-:W-:Y:S02]  /*e6e0*/  LOP3.LUT R91, R91, 0x20, R0, 0xf8, !PT ;  /* 0x000000205b5b7812 */ /* 0x000fe400078ef800 */
[----:B------:R-:W-:Y:S02]  /*e6f0*/  LOP3.LUT R0, R89, 0x8, R86, 0x78, !PT ;  /* 0x0000000859007812 */ /* 0x000fe400078e7856 */
[----:B------:R-:W-:Y:S01]  /*e700*/  LOP3.LUT P0, RZ, R86, 0x4, RZ, 0xc0, !PT ;  /* 0x0000000456ff7812 */ /* 0x000fe2000780c0ff */
[----:B------:R-:W-:Y:S01]  /*e710*/  @!PT LDS RZ, [RZ] ;  /* 0x00000000fffff984 */ /* 0x000fe20000000800 */
[----:B------:R-:W-:Y:S01]  /*e720*/  @!PT LDS RZ, [RZ] ;  /* 0x00000000fffff984 */ /* 0x000fe20000000800 */
[----:B------:R-:W-:Y:S01]  /*e730*/  @!PT LDS RZ, [RZ] ;  /* 0x00000000fffff984 */ /* 0x000fe20000000800 */
[----:B------:R1:W-:Y:S01]  /*e740*/  @!P1 LDGSTS.E.BYPASS.LTC128B.128 [R153+0x3800], desc[UR6][R154.64] ;  /* 0x038000009a999fae */ /* 0x0003e2000b981a06 */
[----:B------:R-:W-:Y:S02]  /*e750*/  LOP3.LUT R0, R91, R0, RZ, 0xfc, !PT ;  /* 0x000000005b007212 */ /* 0x000fe400078efcff */
[----:B------:R-:W-:Y:S02]  /*e760*/  SEL R116, R116, 0xffffffe0, !P0 ;  /* 0xffffffe074747807 */ /* 0x000fe40004000000 */
[----:B------:R-:W-:Y:S02]  /*e770*/  LEA R2, R0, UR5, 0x1 ;  /* 0x0000000500027c11 */ /* 0x000fe4000f8e08ff */
[----:B------:R-:W-:Y:S01]  /*e780*/  IADD3 R124, PT, PT, R133, R116, RZ ;  /* 0x00000074857c7210 */ /* 0x000fe20007ffe0ff */
[----:B------:R-:W-:Y:S01]  /*e790*/  @P1 STS.128 [R153+0x3800], RZ ;  /* 0x003800ff99001388 */ /* 0x000fe20000000c00 */
[----:B------:R-:W-:Y:S02]  /*e7a0*/  IADD3 R0, PT, PT, R116, R2, RZ ;  /* 0x0000000274007210 */ /* 0x000fe40007ffe0ff */
[----:B------:R-:W-:Y:S04]  /*e7b0*/  IADD3 R148, PT, PT, R148, -0x1, RZ ;  /* 0xffffffff94947810 */ /* 0x000fe80007ffe0ff */
[----:B------:R-:W-:Y:S01]  /*e7c0*/  ISETP.GT.AND P3, PT, R148, R135, PT ;  /* 0x000000879400720c */ /* 0x000fe20003f64270 */
        /* <DEDUP_REMOVED lines=12> */
[----:B------:R-:W5:Y:S08]  /*e890*/  LDSM.16.M88.4 R92, [R2+0x1000] ;  /* 0x00100000025c783b */ /* 0x000f700000000200 */
[----:B------:R-:W4:Y:S08]  /*e8a0*/  LDSM.16.M88.4 R96, [R2+0x1400] ;  /* 0x001400000260783b */ /* 0x000f300000000200 */
[----:B------:R-:W1:Y:S08]  /*e8b0*/  LDSM.16.M88.4 R100, [R2+0x1800] ;  /* 0x001800000264783b */ /* 0x000e700000000200 */
[----:B------:R-:W2:Y:S08]  /*e8c0*/  LDSM.16.M88.4 R104, [R2+0x1c00] ;  /* 0x001c00000268783b */ /* 0x000eb00000000200 */
[----:B------:R-:W3:Y:S08]  /*e8d0*/  LDSM.16.M88.4 R108, [R2+0x2000] ;  /* 0x00200000026c783b */ /* 0x000ef00000000200 */
[----:B------:R-:W3:Y:S08]  /*e8e0*/  LDSM.16.M88.4 R112, [R2+0x2400] ;  /* 0x002400000270783b */ /* 0x000ef00000000200 */
[----:B------:R-:W3:Y:S08]  /*e8f0*/  LDSM.16.M88.4 R116, [R2+0x2800] ;  /* 0x002800000274783b */ /* 0x000ef00000000200 */
[----:B------:R-:W3:Y:S08]  /*e900*/  LDSM.16.M88.4 R120, [R2+0x2c00] ;  /* 0x002c00000278783b */ /* 0x000ef00000000200 */
[----:B------:R-:W-:Y:S08]  /*e910*/  LDSM.16.M88.4 R124, [R124] ;  /* 0x000000007c7c783b */ /* 0x000ff00000000200 */
[----:B------:R-:W3:Y:S01]  /*e920*/  LDSM.16.M88.4 R128, [R0+0x1000] ;  /* 0x001000000080783b */ /* 0x000ee20000000200 */
[C---:B-----5:R-:W-:Y:S08]  /*e930*/  HMMA.16816.F32.BF16 R4, R88.reuse, R92, RZ ;  /* 0x0000005c5804723c */ /* 0x060ff000000418ff */
[C---:B------:R-:W-:Y:S01]  /*e940*/  HMMA.16816.F32.BF16 R8, R88.reuse, R94, RZ ;  /* 0x0000005e5808723c */ /* 0x040fe200000418ff */
[----:B------:R-:W-:Y:S07]  /*e950*/  LDSM.16.M88.4 R92, [R0+0x1800] ;  /* 0x00180000005c783b */ /* 0x000fee0000000200 */
[C---:B----4-:R-:W-:Y:S08]  /*e960*/  HMMA.16816.F32.BF16 R12, R88.reuse, R96, RZ ;  /* 0x00000060580c723c */ /* 0x050ff000000418ff */
[C---:B------:R-:W-:Y:S08]  /*e970*/  HMMA.16816.F32.BF16 R16, R88.reuse, R98, RZ ;  /* 0x000000625810723c */ /* 0x040ff000000418ff */
[C---:B-1----:R-:W-:Y:S08]  /*e980*/  HMMA.16816.F32.BF16 R20, R88.reuse, R100, RZ ;  /* 0x000000645814723c */ /* 0x042ff000000418ff */
        /* <DEDUP_REMOVED lines=20> */
[----:B------:R-:W-:Y:S05]  /*ead0*/  FMUL.FTZ R156, R9, UR13 ;  /* 0x0000000d099c7c20 */ /* 0x000fea0008410000 */
[----:B------:R3:W4:Y:S01]  /*eae0*/  MUFU.TANH R105, R155 ;  /* 0x0000009b00697308 */ /* 0x0007220000002400 */
[C---:B-1----:R-:W-:Y:S09]  /*eaf0*/  HMMA.16816.F32.BF16 R12, R124.reuse, R88, R12 ;  /* 0x000000587c0c723c */ /* 0x042ff2000004180c */
[----:B------:R1:W1:Y:S01]  /*eb00*/  MUFU.TANH R6, R154 ;  /* 0x0000009a00067308 */ /* 0x0002620000002400 */
[C---:B------:R-:W-:Y:S01]  /*eb10*/  HMMA.16816.F32.BF16 R16, R124.reuse, R90, R16 ;  /* 0x0000005a7c10723c */ /* 0x040fe20000041810 */
[----:B------:R-:W5:Y:S08]  /*eb20*/  LDSM.16.M88.4 R88, [R0+0x1c00] ;  /* 0x001c00000058783b */ /* 0x000f700000000200 */
[----:B------:R2:W2:Y:S01]  /*eb30*/  MUFU.TANH R109, R157 ;  /* 0x0000009d006d7308 */ /* 0x0004a20000002400 */
[----:B---3--:R-:W-:Y:S01]  /*eb40*/  FMUL.FTZ R155, R10, UR13 ;  /* 0x0000000d0a9b7c20 */ /* 0x008fe20008410000 */
[C---:B------:R-:W-:Y:S03]  /*eb50*/  HMMA.16816.F32.BF16 R20, R124.reuse, R92, R20 ;  /* 0x0000005c7c14723c */ /* 0x040fe60000041814 */
[----:B------:R-:W-:Y:S01]  /*eb60*/  FMUL.FTZ R3, R12, UR13 ;  /* 0x0000000d0c037c20 */ /* 0x000fe20008410000 */
[----:B------:R-:W-:Y:S01]  /*eb70*/  FMUL.FTZ R158, R14, UR13 ;  /* 0x0000000d0e9e7c20 */ /* 0x000fe20008410000 */
[----:B------:R-:W-:Y:S03]  /*eb80*/  FMUL.FTZ R159, R13, UR13 ;  /* 0x0000000d0d9f7c20 */ /* 0x000fe60008410000 */
[----:B------:R3:W3:Y:S01]  /*eb90*/  MUFU.TANH R115, R152 ;  /* 0x0000009800737308 */ /* 0x0006e20000002400 */
[----:B-1----:R-:W-:Y:S01]  /*eba0*/  FMUL.FTZ R154, R11, UR13 ;  /* 0x0000000d0b9a7c20 */ /* 0x002fe20008410000 */
[C---:B------:R-:W-:Y:S01]  /*ebb0*/  HMMA.16816.F32.BF16 R24, R124.reuse, R94, R24 ;  /* 0x0000005e7c18723c */ /* 0x040fe20000041818 */
[----:B------:R-:W1:Y:S07]  /*ebc0*/  LDSM.16.M88.4 R92, [R0+0x2000] ;  /* 0x00200000005c783b */ /* 0x000e6e0000000200 */
[----:B------:R4:W1:Y:S01]  /*ebd0*/  MUFU.TANH R121, R3 ;  /* 0x0000000300797308 */ /* 0x0008620000002400 */
[----:B--2---:R-:W-:Y:S09]  /*ebe0*/  FMUL.FTZ R157, R15, UR13 ;  /* 0x0000000d0f9d7c20 */ /* 0x004ff20008410000 */
[----:B------:R2:W1:Y:S01]  /*ebf0*/  MUFU.TANH R113, R156 ;  /* 0x0000009c00717308 */ /* 0x0004620000002400 */
[----:B---3--:R-:W-:Y:S09]  /*ec00*/  FMUL.FTZ R152, R16, UR13 ;  /* 0x0000000d10987c20 */ /* 0x008ff20008410000 */
[----:B------:R3:W1:Y:S01]  /*ec10*/  MUFU.TANH R111, R155 ;  /* 0x0000009b006f7308 */ /* 0x0006620000002400 */
[----:B----4-:R-:W-:Y:S01]  /*ec20*/  FMUL.FTZ R3, R20, UR13 ;  /* 0x0000000d14037c20 */ /* 0x010fe20008410000 */
[C---:B-----5:R-:W-:Y:S08]  /*ec30*/  HMMA.16816.F32.BF16 R28, R124.reuse, R88, R28 ;  /* 0x000000587c1c723c */ /* 0x060ff0000004181c */
[----:B------:R4:W4:Y:S01]  /*ec40*/  MUFU.TANH R10, R154 ;  /* 0x0000009a000a7308 */ /* 0x0009220000002400 */
[----:B--2---:R-:W-:Y:S01]  /*ec50*/  FMUL.FTZ R156, R17, UR13 ;  /* 0x0000000d119c7c20 */ /* 0x004fe20008410000 */
[C---:B------:R-:W-:Y:S01]  /*ec60*/  HMMA.16816.F32.BF16 R32, R124.reuse, R90, R32 ;  /* 0x0000005a7c20723c */ /* 0x040fe20000041820 */
[----:B------:R-:W2:Y:S07]  /*ec70*/  LDSM.16.M88.4 R88, [R0+0x2400] ;  /* 0x002400000058783b */ /* 0x000eae0000000200 */
[----:B------:R5:W2:Y:S01]  /*ec80*/  MUFU.TANH R108, R3 ;  /* 0x00000003006c7308 */ /* 0x000aa20000002400 */
[----:B---3--:R-:W-:Y:S01]  /*ec90*/  FMUL.FTZ R155, R18, UR13 ;  /* 0x0000000d129b7c20 */ /* 0x008fe20008410000 */
[C---:B-1----:R-:W-:Y:S08]  /*eca0*/  HMMA.16816.F32.BF16 R36, R124.reuse, R92, R36 ;  /* 0x0000005c7c24723c */ /* 0x042ff00000041824 */
[----:B------:R1:W3:Y:S01]  /*ecb0*/  MUFU.TANH R117, R158 ;  /* 0x0000009e00757308 */ /* 0x0002e20000002400 */
[----:B----4-:R-:W-:Y:S01]  /*ecc0*/  FMUL.FTZ R154, R19, UR13 ;  /* 0x0000000d139a7c20 */ /* 0x010fe20008410000 */
[C---:B------:R-:W-:Y:S01]  /*ecd0*/  HMMA.16816.F32.BF16 R40, R124.reuse, R94, R40 ;  /* 0x0000005e7c28723c */ /* 0x040fe20000041828 */
[----:B------:R-:W4:Y:S07]  /*ece0*/  LDSM.16.M88.4 R92, [R0+0x2800] ;  /* 0x00280000005c783b */ /* 0x000f2e0000000200 */
[----:B------:R3:W2:Y:S01]  /*ecf0*/  MUFU.TANH R14, R157 ;  /* 0x0000009d000e7308 */ /* 0x0006a20000002400 */
[----:B-----5:R-:W-:Y:S09]  /*ed00*/  FMUL.FTZ R3, R28, UR13 ;  /* 0x0000000d1c037c20 */ /* 0x020ff20008410000 */
[----:B------:R5:W4:Y:S01]  /*ed10*/  MUFU.TANH R9, R152 ;  /* 0x0000009800097308 */ /* 0x000b220000002400 */
[----:B-1----:R-:W-:Y:S09]  /*ed20*/  FMUL.FTZ R158, R22, UR13 ;  /* 0x0000000d169e7c20 */ /* 0x002ff20008410000 */
[----:B------:R1:W1:Y:S01]  /*ed30*/  MUFU.TANH R131, R156 ;  /* 0x0000009c00837308 */ /* 0x0002620000002400 */
[----:B---3--:R-:W-:Y:S01]  /*ed40*/  FMUL.FTZ R157, R23, UR13 ;  /* 0x0000000d179d7c20 */ /* 0x008fe20008410000 */
[C---:B--2---:R-:W-:Y:S08]  /*ed50*/  HMMA.16816.F32.BF16 R44, R124.reuse, R88, R44 ;  /* 0x000000587c2c723c */ /* 0x044ff0000004182c */
[----:B------:R2:W3:Y:S01]  /*ed60*/  MUFU.TANH R129, R155 ;  /* 0x0000009b00817308 */ /* 0x0004e20000002400 */
[----:B-----5:R-:W-:Y:S01]  /*ed70*/  FMUL.FTZ R152, R24, UR13 ;  /* 0x0000000d18987c20 */ /* 0x020fe20008410000 */
[C---:B------:R-:W-:Y:S01]  /*ed80*/  HMMA.16816.F32.BF16 R48, R124.reuse, R90, R48 ;  /* 0x0000005a7c30723c */ /* 0x040fe20000041830 */
[----:B------:R-:W5:Y:S01]  /*ed90*/  LDSM.16.M88.4 R88, [R0+0x2c00] ;  /* 0x002c00000058783b */ /* 0x000f620000000200 */
[----:B------:R-:W-:Y:S06]  /*eda0*/  DEPBAR.LE SB0, 0x0 ;  /* 0x000080000000791a */ /* 0x000fec0000000000 */
[----:B------:R3:W3:Y:S01]  /*edb0*/  MUFU.TANH R123, R154 ;  /* 0x0000009a007b7308 */ /* 0x0006e20000002400 */
[----:B-1----:R-:W-:Y:S01]  /*edc0*/  FMUL.FTZ R156, R25, UR13 ;  /* 0x0000000d199c7c20 */ /* 0x002fe20008410000 */
[C---:B----4-:R-:W-:Y:S05]  /*edd0*/  HMMA.16816.F32.BF16 R52, R124.reuse, R92, R52 ;  /* 0x0000005c7c34723c */ /* 0x050fea0000041834 */
[----:B--2---:R-:W-:Y:S03]  /*ede0*/  FMUL.FTZ R155, R26, UR13 ;  /* 0x0000000d1a9b7c20 */ /* 0x004fe60008410000 */
[----:B------:R1:W2:Y:S01]  /*edf0*/  MUFU.TANH R28, R3 ;  /* 0x00000003001c7308 */ /* 0x0002a20000002400 */
[----:B------:R-:W-:Y:S01]  /*ee00*/  BAR.SYNC.DEFER_BLOCKING 0x0 ;  /* 0x0000000000007b1d */ /* 0x000fe20000010000 */
[C---:B------:R-:W-:Y:S03]  /*ee10*/  HMMA.16816.F32.BF16 R56, R124.reuse, R94, R56 ;  /* 0x0000005e7c38723c */ /* 0x040fe60000041838 */
[----:B------:R-:W-:Y:S01]  /*ee20*/  FMUL.FTZ R165, R44, UR13 ;  /* 0x0000000d2ca57c20 */ /* 0x000fe20008410000 */
[----:B------:R-:W-:Y:S04]  /*ee30*/  FMUL.FTZ R163, R50, UR13 ;  /* 0x0000000d32a37c20 */ /* 0x000fe80008410000 */
[----:B------:R4:W2:Y:S01]  /*ee40*/  MUFU.TANH R15, R158 ;  /* 0x0000009e000f7308 */ /* 0x0008a20000002400 */
[----:B---3--:R-:W-:Y:S01]  /*ee50*/  FMUL.FTZ R154, R27, UR13 ;  /* 0x0000000d1b9a7c20 */ /* 0x008fe20008410000 */
[----:B------:R-:W-:Y:S01]  /*ee60*/  FMUL.FTZ R161, R54, UR13 ;  /* 0x0000000d36a17c20 */ /* 0x000fe20008410000 */
[----:B------:R-:W-:Y:S07]  /*ee70*/  FMUL.FTZ R164, R55, UR13 ;  /* 0x0000000d37a47c20 */ /* 0x000fee0008410000 */
[----:B------:R3:W2:Y:S01]  /*ee80*/  MUFU.TANH R13, R157 ;  /* 0x0000009d000d7308 */ /* 0x0006a20000002400 */
[----:B-1----:R-:W-:Y:S01]  /*ee90*/  FMUL.FTZ R3, R36, UR13 ;  /* 0x0000000d24037c20 */ /* 0x002fe20008410000 */
[----:B------:R-:W-:Y:S01]  /*eea0*/  FMUL.FTZ R162, R57, UR13 ;  /* 0x0000000d39a27c20 */ /* 0x000fe20008410000 */
[----:B------:R-:W-:Y:S07]  /*eeb0*/  FMUL.FTZ R160, R58, UR13 ;  /* 0x0000000d3aa07c20 */ /* 0x000fee0008410000 */
[----:B------:R1:W1:Y:S01]  /*eec0*/  MUFU.TANH R8, R152 ;  /* 0x0000009800087308 */ /* 0x0002620000002400 */
[----:B----4-:R-:W-:Y:S01]  /*eed0*/  FMUL.FTZ R158, R30, UR13 ;  /* 0x0000000d1e9e7c20 */ /* 0x010fe20008410000 */
[C---:B-----5:R-:W-:Y:S08]  /*eee0*/  HMMA.16816.F32.BF16 R60, R124.reuse, R88, R60 ;  /* 0x000000587c3c723c */ /* 0x060ff0000004183c */
[----:B------:R4:W2:Y:S01]  /*eef0*/  MUFU.TANH R128, R156 ;  /* 0x0000009c00807308 */ /* 0x0008a20000002400 */
[----:B---3--:R-:W-:Y:S01]  /*ef00*/  FMUL.FTZ R157, R31, UR13 ;  /* 0x0000000d1f9d7c20 */ /* 0x008fe20008410000 */
[----:B------:R-:W-:Y:S08]  /*ef10*/  HMMA.16816.F32.BF16 R64, R124, R90, R64 ;  /* 0x0000005a7c40723c */ /* 0x000ff00000041840 */
[----:B------:R3:W2:Y:S01]  /*ef20*/  MUFU.TANH R120, R155 ;  /* 0x0000009b00787308 */ /* 0x0006a20000002400 */
[----:B-1----:R-:W-:Y:S09]  /*ef30*/  FMUL.FTZ R152, R32, UR13 ;  /* 0x0000000d20987c20 */ /* 0x002ff20008410000 */
[----:B------:R1:W1:Y:S01]  /*ef40*/  MUFU.TANH R112, R154 ;  /* 0x0000009a00707308 */ /* 0x0002620000002400 */
[----:B----4-:R-:W-:Y:S01]  /*ef50*/  FMUL.FTZ R156, R33, UR13 ;  /* 0x0000000d219c7c20 */ /* 0x010fe20008410000 */
[----:B------:R-:W-:Y:S08]  /*ef60*/  FMUL.FTZ R20, R66, UR13 ;  /* 0x0000000d42147c20 */ /* 0x000ff00008410000 */
[----:B------:R4:W2:Y:S01]  /*ef70*/  MUFU.TANH R101, R3 ;  /* 0x0000000300657308 */ /* 0x0008a20000002400 */
[----:B---3--:R-:W-:Y:S09]  /*ef80*/  FMUL.FTZ R155, R34, UR13 ;  /* 0x0000000d229b7c20 */ /* 0x008ff20008410000 */
[----:B------:R3:W2:Y:S01]  /*ef90*/  MUFU.TANH R119, R159 ;  /* 0x0000009f00777308 */ /* 0x0006a20000002400 */
[----:B-1----:R-:W-:Y:S09]  /*efa0*/  FMUL.FTZ R154, R35, UR13 ;  /* 0x0000000d239a7c20 */ /* 0x002ff20008410000 */
[----:B------:R1:W1:Y:S01]  /*efb0*/  MUFU.TANH R11, R158 ;  /* 0x0000009e000b7308 */ /* 0x0002620000002400 */
[----:B----4-:R-:W-:Y:S09]  /*efc0*/  FMUL.FTZ R3, R43, UR13 ;  /* 0x0000000d2b037c20 */ /* 0x010ff20008410000 */
[----:B------:R4:W2:Y:S01]  /*efd0*/  MUFU.TANH R19, R157 ;  /* 0x0000009d00137308 */ /* 0x0008a20000002400 */
[----:B---3--:R-:W-:Y:S01]  /*efe0*/  FMUL.FTZ R159, R21, UR13 ;  /* 0x0000000d159f7c20 */ /* 0x008fe20008410000 */
[----:B------:R-:W-:Y:S08]  /*eff0*/  FMUL.FTZ R21, R63, UR13 ;  /* 0x0000000d3f157c20 */ /* 0x000ff00008410000 */
[----:B------:R3:W2:Y:S01]  /*f000*/  MUFU.TANH R16, R152 ;  /* 0x0000009800107308 */ /* 0x0006a20000002400 */
[----:B-1----:R-:W-:Y:S09]  /*f010*/  FMUL.FTZ R158, R37, UR13 ;  /* 0x0000000d259e7c20 */ /* 0x002ff20008410000 */
[----:B------:R1:W1:Y:S01]  /*f020*/  MUFU.TANH R17, R156 ;  /* 0x0000009c00117308 */ /* 0x0002620000002400 */
[----:B----4-:R-:W-:Y:S09]  /*f030*/  FMUL.FTZ R157, R38, UR13 ;  /* 0x0000000d269d7c20 */ /* 0x010ff20008410000 */
[----:B------:R4:W2:Y:S01]  /*f040*/  MUFU.TANH R18, R155 ;  /* 0x0000009b00127308 */ /* 0x0008a20000002400 */
[----:B---3--:R-:W-:Y:S09]  /*f050*/  FMUL.FTZ R152, R40, UR13 ;  /* 0x0000000d28987c20 */ /* 0x008ff20008410000 */
        /* <DEDUP_REMOVED lines=36> */
[----:B------:R-:W3:Y:S01]  /*f2a0*/  MUFU.TANH R165, R165 ;  /* 0x000000a500a57308 */ /* 0x000ee20000002400 */
[----:B-1----:R-:W-:Y:S09]  /*f2b0*/  FMUL.FTZ R154, R60, UR13 ;  /* 0x0000000d3c9a7c20 */ /* 0x002ff20008410000 */
[----:B------:R-:W1:Y:S01]  /*f2c0*/  MUFU.TANH R163, R163 ;  /* 0x000000a300a37308 */ /* 0x000e620000002400 */
[----:B----4-:R-:W-:Y:S09]  /*f2d0*/  FMUL.FTZ R3, R67, UR13 ;  /* 0x0000000d43037c20 */ /* 0x010ff20008410000 */
[----:B------:R-:W4:Y:S10]  /*f2e0*/  MUFU.TANH R159, R159 ;  /* 0x0000009f009f7308 */ /* 0x000f340000002400 */
        /* <DEDUP_REMOVED lines=30> */
[----:B------:R-:W-:Y:S01]  /*f4d0*/  VIADD R35, R149, 0xffffff00 ;  /* 0xffffff0095237836 */ /* 0x000fe20000000000 */
[----:B------:R-:W1:Y:S04]  /*f4e0*/  LDC R2, c[0x0][0x4f0] ;  /* 0x00013c00ff027b82 */ /* 0x000e680000000800 */
[----:B------:R-:W-:Y:S02]  /*f4f0*/  IABS R12, R35 ;  /* 0x00000023000c7213 */ /* 0x000fe40000000000 */
[-C--:B-1----:R-:W-:Y:S02]  /*f500*/  IABS R4, R2.reuse ;  /* 0x0000000200047213 */ /* 0x082fe40000000000 */
[-C--:B------:R-:W-:Y:S02]  /*f510*/  LOP3.LUT R35, R35, R2.reuse, RZ, 0x3c, !PT ;  /* 0x0000000223237212 */ /* 0x080fe400078e3cff */
[----:B------:R-:W1:Y:S10]  /*f520*/  I2F.RP R32, R4 ;  /* 0x0000000400207306 */ /* 0x000e740000209400 */
        /* <DEDUP_REMOVED lines=58> */
.L_x_3775:
[----:B------:R-:W-:Y:S01]  /*f8d0*/  @!PT LDS RZ, [RZ] ;  /* 0x00000000fffff984 */ /* 0x000fe20000000800 */
[----:B------:R-:W-:Y:S01]  /*f8e0*/  @!PT LDS RZ, [RZ] ;  /* 0x00000000fffff984 */ /* 0x000fe20000000800 */
[----:B------:R-:W-:Y:S01]  /*f8f0*/  @!PT LDS RZ, [RZ] ;  /* 0x00000000fffff984 */ /* 0x000fe20000000800 */
[----:B------:R2:W-:Y:S01]  /*f900*/  @!P1 LDGSTS.E.BYPASS.LTC128B.128 [R153+0x1000], desc[UR6][R138.64] ;  /* 0x010000008a999fae */ /* 0x0005e2000b981a06 */
[C---:B------:R-:W-:Y:S01]  /*f910*/  @!P1 IMAD.SHL.U32 R31, R4.reuse, 0x40, RZ ;  /* 0x00000040041f9824 */ /* 0x040fe200078e00ff */
[CC--:B------:R-:W-:Y:S01]  /*f920*/  @!P1 LEA R32, P6, R4.reuse, R138.reuse, 0x6 ;  /* 0x0000008a04209211 */ /* 0x0c0fe200078c30ff */
[C---:B------:R-:W-:Y:S01]  /*f930*/  @!P1 IMAD.SHL.U32 R5, R4.reuse, 0x40, RZ ;  /* 0x0000004004059824 */ /* 0x040fe200078e00ff */
[----:B------:R2:W-:Y:S01]  /*f940*/  @P1 STS.128 [R153+0x1000], RZ ;  /* 0x001000ff99001388 */ /* 0x0005e20000000c00 */
[C---:B------:R-:W-:Y:S02]  /*f950*/  @!P1 SHF.L.U64.HI R2, R4.reuse, 0x6, R7 ;  /* 0x0000000604029819 */ /* 0x040fe40000010207 */
[-C--:B------:R-:W-:Y:S02]  /*f960*/  @!P1 IADD3 R30, P4, P3, R31, R138.reuse, R31 ;  /* 0x0000008a1f1e9210 */ /* 0x080fe40007b9e01f */
[-C--:B------:R-:W-:Y:S02]  /*f970*/  @!P1 LEA.HI.X R33, R4, R139.reuse, R0, 0x6, P6 ;  /* 0x0000008b04219211 */ /* 0x080fe400030f3400 */
[----:B------:R-:W-:Y:S02]  /*f980*/  @!P1 IADD3.X R7, PT, PT, R2, R139, R2, P4, P3 ;  /* 0x0000008b02079210 */ /* 0x000fe400027e6402 */
[----:B------:R-:W-:Y:S01]  /*f990*/  @!P1 IADD3 R34, P4, P3, R5, R138, R5 ;  /* 0x0000008a05229210 */ /* 0x000fe20007b9e005 */
[----:B------:R-:W-:Y:S01]  /*f9a0*/  @!PT LDS RZ, [RZ] ;  /* 0x00000000fffff984 */ /* 0x000fe20000000800 */
[----:B------:R-:W-:Y:S01]  /*f9b0*/  @!PT LDS RZ, [RZ] ;  /* 0x00000000fffff984 */ /* 0x000fe20000000800 */
[----:B------:R-:W-:Y:S01]  /*f9c0*/  @!PT LDS RZ, [RZ] ;  /* 0x00000000fffff984 */ /* 0x000fe20000000800 */
[----:B------:R2:W-:Y:S01]  /*f9d0*/  @!P1 LDGSTS.E.BYPASS.LTC128B.128 [R153+0x1800], desc[UR6][R32.64] ;  /* 0x0180000020999fae */ /* 0x0005e2000b981a06 */
[----:B------:R-:W-:Y:S02]  /*f9e0*/  @!P1 SHF.L.U64.HI R12, R4, 0x6, R23 ;  /* 0x00000006040c9819 */ /* 0x000fe40000010217 */
        /* <DEDUP_REMOVED lines=15> */
.L_x_3774:
[----:B------:R-:W-:Y:S01]  /*fae0*/  LDSM.16.MT88.4 R36, [R132+0x3400] ;  /* 0x003400008424783b */ /* 0x000fe20000004200 */
[----:B------:R-:W-:Y:S02]  /*faf0*/  FMNMX3.FTZ R2, R85, R6, R109, !PT ;  /* 0x0000000655027276 */ /* 0x000fe4000781006d */
[----:B------:R-:W-:Y:S02]  /*fb00*/  IADD3 R44, PT, PT, R132, 0x3020, RZ ;  /* 0x00003020842c7810 */ /* 0x000fe40007ffe0ff */
[----:B------:R-:W-:Y:S02]  /*fb10*/  @P0 IADD3 R44, PT, PT, R146, -0x20, RZ ;  /* 0xffffffe0922c0810 */ /* 0x000fe40007ffe0ff */
[----:B------:R-:W-:Y:S02]  /*fb20*/  FMNMX3.FTZ R2, R2, R111, R10, !PT ;  /* 0x0000006f02027276 */ /* 0x000fe4000781000a */
[----:B------:R-:W-:Y:S01]  /*fb30*/  FMNMX3.FTZ R0, R87, R107, R105, !PT ;  /* 0x0000006b57007276 */ /* 0x000fe20007810069 */
[----:B--2---:R-:W-:Y:S01]  /*fb40*/  LDSM.16.MT88.4 R32, [R44] ;  /* 0x000000002c20783b */ /* 0x004fe20000004200 */
[----:B------:R-:W-:Y:S02]  /*fb50*/  FMNMX3.FTZ R2, R2, R117, R14, !PT ;  /* 0x0000007502027276 */ /* 0x000fe4000781000e */
[----:B------:R-:W-:Y:S02]  /*fb60*/  FMNMX3.FTZ R0, R0, R115, R113, !PT ;  /* 0x0000007300007276 */ /* 0x000fe40007810071 */
[----:B------:R-:W-:Y:S02]  /*fb70*/  FMNMX3.FTZ R2, R2, R129, R123, !PT ;  /* 0x0000008102027276 */ /* 0x000fe4000781007b */
[----:B------:R-:W-:Y:S02]  /*fb80*/  FMNMX3.FTZ R0, R0, R121, R119, !PT ;  /* 0x0000007900007276 */ /* 0x000fe40007810077 */
[----:B------:R-:W-:Y:S02]  /*fb90*/  ISETP.GT.AND P0, PT, R148, R135, PT ;  /* 0x000000879400720c */ /* 0x000fe40003f04270 */
[----:B------:R-:W-:Y:S02]  /*fba0*/  FMNMX3.FTZ R5, R0, R9, R131, !PT ;  /* 0x0000000900057276 */ /* 0x000fe40007810083 */
[----:B------:R-:W-:Y:S02]  /*fbb0*/  IADD3 R149, PT, PT, R149, -0x80, RZ ;  /* 0xffffff8095957810 */ /* 0x000fe40007ffe0ff */
[----:B------:R-:W-:Y:S04]  /*fbc0*/  FMNMX3.FTZ R5, R5, R108, R104, !PT ;  /* 0x0000006c05057276 */ /* 0x000fe80007810068 */
        /* <DEDUP_REMOVED lines=34> */
[----:B------:R-:W-:Y:S01]  /*fdf0*/  FMUL.FTZ R47, R2, UR4 ;  /* 0x00000004022f7c20 */ /* 0x000fe20008410000 */
[----:B------:R-:W-:Y:S02]  /*fe00*/  MOV R87, R2 ;  /* 0x0000000200577202 */ /* 0x000fe40000000f00 */
        /* <DEDUP_REMOVED lines=11> */
[----:B------:R-:W-:Y:S01]  /*fec0*/  FFMA.FTZ R48, R29, UR4, -R47 ;  /* 0x000000041d307c23 */ /* 0x000fe2000801082f */
[--C-:B------:R-:W-:Y:S03]  /*fed0*/  FFMA.FTZ R85, R14, UR4, -R45.reuse ;  /* 0x000000040e557c23 */ /* 0x100fe6000801082d */
[----:B------:R-:W2:Y:S01]  /*fee0*/  MUFU.EX2 R23, R23 ;  /* 0x0000001700177308 */ /* 0x000ea20000000800 */
[--C-:B------:R-:W-:Y:S01]  /*fef0*/  FFMA.FTZ R57, R15, UR4, -R45.reuse ;  /* 0x000000040f397c23 */ /* 0x100fe2000801082d */
[--C-:B------:R-:W-:Y:S01]  /*ff00*/  FFMA.FTZ R50, R13, UR4, -R45.reuse ;  /* 0x000000040d327c23 */ /* 0x100fe2000801082d */
[--C-:B------:R-:W-:Y:S01]  /*ff10*/  FFMA.FTZ R40, R18, UR4, -R45.reuse ;  /* 0x0000000412287c23 */ /* 0x100fe2000801082d */
[----:B------:R-:W3:Y:S01]  /*ff20*/  LDSM.16.MT88.4 R12, [R132+0x3000] ;  /* 0x00300000840c783b */ /* 0x000ee20000004200 */
[--C-:B------:R-:W-:Y:S01]  /*ff30*/  FFMA.FTZ R91, R10, UR4, -R45.reuse ;  /* 0x000000040a5b7c23 */ /* 0x100fe2000801082d */
[--C-:B------:R-:W-:Y:S01]  /*ff40*/  FFMA.FTZ R55, R11, UR4, -R45.reuse ;  /* 0x000000040b377c23 */ /* 0x100fe2000801082d */
[--C-:B------:R-:W-:Y:S03]  /*ff50*/  FFMA.FTZ R22, R22, UR4, -R45.reuse ;  /* 0x0000000416167c23 */ /* 0x100fe6000801082d */
[----:B------:R-:W4:Y:S01]  /*ff60*/  MUFU.EX2 R41, R41 ;  /* 0x0000002900297308 */ /* 0x000f220000000800 */
[C---:B-1----:R-:W-:Y:S01]  /*ff70*/  FMUL.FTZ R9, R24.reuse, R77 ;  /* 0x0000004d18097220 */ /* 0x042fe20000410000 */
[----:B------:R-:W-:Y:S01]  /*ff80*/  FMUL.FTZ R4, R24, R80 ;  /* 0x0000005018047220 */ /* 0x000fe20000410000 */
[----:B------:R-:W-:Y:S01]  /*ff90*/  FFMA.FTZ R80, R42, UR4, -R45 ;  /* 0x000000042a507c23 */ /* 0x000fe2000801082d */
[----:B------:R-:W-:Y:S01]  /*ffa0*/  FMUL.FTZ R5, R24, R81 ;  /* 0x0000005118057220 */ /* 0x000fe20000410000 */
[--C-:B------:R-:W-:Y:S01]  /*ffb0*/  FFMA.FTZ R53, R8, UR4, -R47.reuse ;  /* 0x0000000408357c23 */ /* 0x100fe2000801082f */
[C---:B------:R-:W-:Y:S01]  /*ffc0*/  FMUL.FTZ R8, R24.reuse, R76 ;  /* 0x0000004c18087220 */ /* 0x040fe20000410000 */
[----:B------:R-:W-:Y:S03]  /*ffd0*/  FFMA.FTZ R65, R131, UR4, -R47 ;  /* 0x0000000483417c23 */ /* 0x000fe6000801082f */
[----:B------:R-:W1:Y:S01]  /*ffe0*/  MUFU.EX2 R95, R95 ;  /* 0x0000005f005f7308 */ /* 0x000e620000000800 */
[C---:B--2---:R-:W-:Y:S01]  /*fff0*/  FMUL.FTZ R10, R23.reuse, R78 ;  /* 0x0000004e170a7220 */ /* 0x044fe20000410000 */
[C---:B------:R-:W-:Y:S01]  /*10000*/  FMUL.FTZ R11, R23.reuse, R79 ;  /* 0x0000004f170b7220 */ /* 0x040fe20000410000 */
[C---:B------:R-:W-:Y:S01]  /*10010*/  FMUL.FTZ R18, R23.reuse, R70 ;  /* 0x0000004617127220 */ /* 0x040fe20000410000 */
[----:B------:R-:W-:Y:S01]  /*10020*/  FMUL.FTZ R7, R23, R83 ;  /* 0x0000005317077220 */ /* 0x000fe20000410000 */
[--C-:B------:R-:W-:Y:S01]  /*10030*/  FFMA.FTZ R63, R129, UR4, -R45.reuse ;  /* 0x00000004813f7c23 */ /* 0x100fe2000801082d */
[----:B------:R-:W-:Y:S01]  /*10040*/  FFMA.FTZ R54, R19, UR4, -R45 ;  /* 0x0000000413367c23 */ /* 0x000fe2000801082d */
[----:B------:R-:W-:Y:S03]  /*10050*/  FMUL.FTZ R19, R23, R71 ;  /* 0x0000004717137220 */ /* 0x000fe60000410000 */
[----:B------:R-:W-:Y:S01]  /*10060*/  MUFU.EX2 R91, R91 ;  /* 0x0000005b005b7308 */ /* 0x000fe20000000800 */
[----:B----4-:R-:W-:Y:S01]  /*10070*/  FFMA.FTZ R76, R24, R151, R41 ;  /* 0x00000097184c7223 */ /* 0x010fe20000010029 */
[--C-:B------:R-:W-:Y:S01]  /*10080*/  FFMA.FTZ R58, R16, UR4, -R47.reuse ;  /* 0x00000004103a7c23 */ /* 0x100fe2000801082f */
[C---:B------:R-:W-:Y:S01]  /*10090*/  FMUL.FTZ R16, R24.reuse, R68 ;  /* 0x0000004418107220 */ /* 0x040fe20000410000 */
[--C-:B------:R-:W-:Y:S01]  /*100a0*/  FFMA.FTZ R61, R17, UR4, -R47.reuse ;  /* 0x00000004113d7c23 */ /* 0x100fe2000801082f */
[----:B------:R-:W-:Y:S01]  /*100b0*/  FMUL.FTZ R17, R24, R69 ;  /* 0x0000004518117220 */ /* 0x000fe20000410000 */
[--C-:B------:R-:W-:Y:S01]  /*100c0*/  FFMA.FTZ R59, R108, UR4, -R47.reuse ;  /* 0x000000046c3b7c23 */ /* 0x100fe2000801082f */
[--C-:B------:R-:W-:Y:S03]  /*100d0*/  FFMA.FTZ R56, R104, UR4, -R47.reuse ;  /* 0x0000000468387c23 */ /* 0x100fe6000801082f */
[----:B------:R-:W-:Y:S01]  /*100e0*/  MUFU.EX2 R85, R85 ;  /* 0x0000005500557308 */ /* 0x000fe20000000800 */
[----:B-1----:R-:W-:Y:S01]  /*100f0*/  F2FP.BF16.F32.PACK_AB R28, R95, R41 ;  /* 0x000000295f1c723e */ /* 0x002fe200000010ff */
[----:B------:R-:W-:Y:S01]  /*10100*/  FFMA.FTZ R52, R128, UR4, -R47 ;  /* 0x0000000480347c23 */ /* 0x000fe2000801082f */
[--C-:B------:R-:W-:Y:S01]  /*10110*/  FFMA.FTZ R49, R120, UR4, -R45.reuse ;  /* 0x0000000478317c23 */ /* 0x100fe2000801082d */
[--C-:B------:R-:W-:Y:S01]  /*10120*/  FFMA.FTZ R46, R112, UR4, -R45.reuse ;  /* 0x00000004702e7c23 */ /* 0x100fe2000801082d */
[--C-:B------:R-:W-:Y:S01]  /*10130*/  FFMA.FTZ R81, R27, UR4, -R45.reuse ;  /* 0x000000041b517c23 */ /* 0x100fe2000801082d */
[----:B------:R-:W-:Y:S01]  /*10140*/  FFMA.FTZ R83, R26, UR4, -R45 ;  /* 0x000000041a537c23 */ /* 0x000fe2000801082d */
[----:B------:R-:W-:Y:S03]  /*10150*/  FFMA.FTZ R71, R101, UR4, -R47 ;  /* 0x0000000465477c23 */ /* 0x000fe6000801082f */
[----:B------:R-:W-:Y:S01]  /*10160*/  MUFU.EX2 R66, R66 ;  /* 0x0000004200427308 */ /* 0x000fe20000000800 */
[----:B------:R-:W-:Y:S01]  /*10170*/  FADD.FTZ R95, R95, R76 ;  /* 0x0000004c5f5f7221 */ /* 0x000fe20000010000 */
[--C-:B------:R-:W-:Y:S01]  /*10180*/  FFMA.FTZ R100, R6, UR4, -R45.reuse ;  /* 0x0000000406647c23 */ /* 0x100fe2000801082d */
[----:B------:R-:W-:Y:S01]  /*10190*/  FMUL.FTZ R6, R23, R82 ;  /* 0x0000005217067220 */ /* 0x000fe20000410000 */
        /* <DEDUP_REMOVED lines=10> */
[----:B------:R-:W-:Y:S01]  /*10240*/  FFMA.FTZ R67, R97, UR4, -R45 ;  /* 0x0000000461437c23 */ /* 0x000fe2000801082d */
[--C-:B------:R-:W-:Y:S03]  /*10250*/  FFMA.FTZ R97, R25, UR4, -R47.reuse ;  /* 0x0000000419617c23 */ /* 0x100fe6000801082f */
[----:B------:R-:W1:Y:S01]  /*10260*/  MUFU.EX2 R94, R94 ;  /* 0x0000005e005e7308 */ /* 0x000e620000000800 */
[----:B------:R-:W-:Y:S01]  /*10270*/  FFMA.FTZ R64, R99, UR4, -R47 ;  /* 0x0000000463407c23 */ /* 0x000fe2000801082f */
[----:B------:R-:W-:Y:S01]  /*10280*/  FFMA.FTZ R70, R130, UR4, -R45 ;  /* 0x0000000482467c23 */ /* 0x000fe2000801082d */
[--C-:B------:R-:W-:Y:S01]  /*10290*/  FFMA.FTZ R68, R118, UR4, -R47.reuse ;  /* 0x0000000476447c23 */ /* 0x100fe2000801082f */
[----:B------:R-:W-:Y:S01]  /*102a0*/  FFMA.FTZ R82, R106, UR4, -R47 ;  /* 0x000000046a527c23 */ /* 0x000fe2000801082f */
[--C-:B------:R-:W-:Y:S01]  /*102b0*/  FFMA.FTZ R99, R163, UR4, -R45.reuse ;  /* 0x00000004a3637c23 */ /* 0x100fe2000801082d */
[----:B------:R-:W-:Y:S01]  /*102c0*/  FFMA.FTZ R102, R102, UR4, -R45 ;  /* 0x0000000466667c23 */ /* 0x000fe2000801082d */
[--C-:B------:R-:W-:Y:S03]  /*102d0*/  FFMA.FTZ R98, R98, UR4, -R47.reuse ;  /* 0x0000000462627c23 */ /* 0x100fe6000801082f */
[----:B------:R-:W-:Y:S01]  /*102e0*/  MUFU.EX2 R96, R96 ;  /* 0x0000006000607308 */ /* 0x000fe20000000800 */
[----:B------:R-:W-:Y:S01]  /*102f0*/  FFMA.FTZ R101, R159, UR4, -R47 ;  /* 0x000000049f657c23 */ /* 0x000fe2000801082f */
[--C-:B------:R-:W-:Y:S01]  /*10300*/  FFMA.FTZ R103, R161, UR4, -R45.reuse ;  /* 0x00000004a1677c23 */ /* 0x100fe2000801082d */
[--C-:B------:R-:W-:Y:S01]  /*10310*/  FFMA.FTZ R164, R164, UR4, -R45.reuse ;  /* 0x00000004a4a47c23 */ /* 0x100fe2000801082d */
[----:B------:R-:W-:Y:S01]  /*10320*/  FFMA.FTZ R158, R158, UR4, -R45 ;  /* 0x000000049e9e7c23 */ /* 0x000fe2000801082d */
[--C-:B------:R-:W-:Y:S01]  /*10330*/  FFMA.FTZ R154, R154, UR4, -R47.reuse ;  /* 0x000000049a9a7c23 */ /* 0x100fe2000801082f */
[----:B------:R-:W-:Y:S04]  /*10340*/  FFMA.FTZ R156, R156, UR4, -R47 ;  /* 0x000000049c9c7c23 */ /* 0x000fe8000801082f */
[----:B------:R-:W2:Y:S01]  /*10350*/  MUFU.EX2 R93, R93 ;  /* 0x0000005d005d7308 */ /* 0x000ea20000000800 */
[----:B-1----:R-:W-:Y:S01]  /*10360*/  F2FP.BF16.F32.PACK_AB R29, R94, R100 ;  /* 0x000000645e1d723e */ /* 0x002fe200000010ff */
[----:B------:R-:W-:Y:S08]  /*10370*/  FFMA.FTZ R100, R23, R150, R100 ;  /* 0x0000009617647223 */ /* 0x000ff00000010064 */
[----:B------:R-:W1:Y:S10]  /*10380*/  MUFU.EX2 R92, R92 ;  /* 0x0000005c005c7308 */ /* 0x000e740000000800 */
[----:B------:R-:W4:Y:S01]  /*10390*/  MUFU.EX2 R89, R89 ;  /* 0x0000005900597308 */ /* 0x000f220000000800 */
[C---:B--2---:R-:W-:Y:S01]  /*103a0*/  F2FP.BF16.F32.PACK_AB R30, R93.reuse, R96 ;  /* 0x000000605d1e723e */ /* 0x044fe200000010ff */
[----:B------:R-:W-:Y:S04]  /*103b0*/  FADD.FTZ R96, R96, R95 ;  /* 0x0000005f60607221 */ /* 0x000fe80000010000 */
[----:B------:R-:W-:Y:S04]  /*103c0*/  FADD.FTZ R96, R93, R96 ;  /* 0x000000605d607221 */ /* 0x000fe80000010000 */
[----:B------:R-:W2:Y:S01]  /*103d0*/  MUFU.EX2 R88, R88 ;  /* 0x0000005800587308 */ /* 0x000ea20000000800 */
[----:B-1----:R-:W-:Y:S09]  /*103e0*/  F2FP.BF16.F32.PACK_AB R31, R91, R92 ;  /* 0x0000005c5b1f723e */ /* 0x002ff200000010ff */
[----:B------:R-:W1:Y:S01]  /*103f0*/  MUFU.EX2 R90, R90 ;  /* 0x0000005a005a7308 */ /* 0x000e620000000800 */
[C---:B---3--:R-:W-:Y:S05]  /*10400*/  HMMA.16816.F32.BF16 R4, R28.reuse, R12, R4 ;  /* 0x0000000c1c04723c */ /* 0x048fea0000041804 */
[C---:B------:R-:W-:Y:S01]  /*10410*/  FMUL.FTZ R12, R24.reuse, R72 ;  /* 0x00000048180c7220 */ /* 0x040fe20000410000 */
[----:B------:R-:W-:Y:S03]  /*10420*/  FMUL.FTZ R13, R24, R73 ;  /* 0x00000049180d7220 */ /* 0x000fe60000410000 */
[----:B------:R-:W3:Y:S01]  /*10430*/  MUFU.EX2 R65, R65 ;  /* 0x0000004100417308 */ /* 0x000ee20000000800 */
[C---:B------:R-:W-:Y:S03]  /*10440*/  HMMA.16816.F32.BF16 R8, R28.reuse, R14, R8 ;  /* 0x0000000e1c08723c */ /* 0x040fe60000041808 */
[C---:B------:R-:W-:Y:S01]  /*10450*/  FMUL.FTZ R14, R23.reuse, R74 ;  /* 0x0000004a170e7220 */ /* 0x040fe20000410000 */
[----:B------:R-:W-:Y:S01]  /*10460*/  FMUL.FTZ R15, R23, R75 ;  /* 0x0000004b170f7220 */ /* 0x000fe20000410000 */
[----:B------:R-:W-:Y:S01]  /*10470*/  FFMA.FTZ R73, R122, UR4, -R47 ;  /* 0x000000047a497c23 */ /* 0x000fe2000801082f */
[----:B------:R-:W-:Y:S03]  /*10480*/  FFMA.FTZ R72, R114, UR4, -R45 ;  /* 0x0000000472487c23 */ /* 0x000fe6000801082d */
[----:B------:R-:W-:Y:S01]  /*10490*/  MUFU.EX2 R63, R63 ;  /* 0x0000003f003f7308 */ /* 0x000fe20000000800 */
[--C-:B------:R-:W-:Y:S01]  /*104a0*/  FFMA.FTZ R74, R165, UR4, -R47.reuse ;  /* 0x00000004a54a7c23 */ /* 0x100fe2000801082f */
[----:B------:R-:W-:Y:S01]  /*104b0*/  FFMA.FTZ R75, R110, UR4, -R47 ;  /* 0x000000046e4b7c23 */ /* 0x000fe2000801082f */
[----:B------:R-:W-:Y:S01]  /*104c0*/  FADD.FTZ R23, R94, R100 ;  /* 0x000000645e177221 */ /* 0x000fe20000010000 */
[C---:B------:R-:W-:Y:S03]  /*104d0*/  HMMA.16816.F32.BF16 R12, R28.reuse, R32, R12 ;  /* 0x000000201c0c723c */ /* 0x040fe6000004180c */
[----:B------:R-:W-:Y:S03]  /*104e0*/  FADD.FTZ R92, R92, R23 ;  /* 0x000000175c5c7221 */ /* 0x000fe60000010000 */
[----:B------:R-:W5:Y:S01]  /*104f0*/  MUFU.EX2 R62, R62 ;  /* 0x0000003e003e7308 */ /* 0x000f620000000800 */
[----:B----4-:R-:W-:Y:S01]  /*10500*/  FADD.FTZ R23, R89, R96 ;  /* 0x0000006059177221 */ /* 0x010fe20000010000 */
[----:B------:R-:W-:Y:S01]  /*10510*/  FADD.FTZ R91, R91, R92 ;  /* 0x0000005c5b5b7221 */ /* 0x000fe20000010000 */
[----:B------:R-:W-:Y:S01]  /*10520*/  HMMA.16816.F32.BF16 R16, R28, R34, R16 ;  /* 0x000000221c10723c */ /* 0x000fe20000041810 */
[----:B------:R-:W4:Y:S02]  /*10530*/  LDSM.16.MT88.4 R32, [R44+0x400] ;  /* 0x000400002c20783b */ /* 0x000f240000004200 */
[----:B--2---:R-:W-:Y:S04]  /*10540*/  F2FP.BF16.F32.PACK_AB R28, R88, R89 ;  /* 0x00000059581c723e */ /* 0x004fe800000010ff */
[----:B------:R-:W-:Y:S01]  /*10550*/  MUFU.EX2 R59, R59 ;  /* 0x0000003b003b7308 */ /* 0x000fe20000000800 */
[----:B-1----:R-:W-:Y:S01]  /*10560*/  F2FP.BF16.F32.PACK_AB R29, R85, R90 ;  /* 0x0000005a551d723e */ /* 0x002fe200000010ff */
[----:B------:R-:W-:Y:S01]  /*10570*/  FADD.FTZ R76, R90, R91 ;  /* 0x0000005b5a4c7221 */ /* 0x000fe20000010000 */
[----:B---3--:R-:W-:Y:S01]  /*10580*/  F2FP.BF16.F32.PACK_AB R30, R65, R66 ;  /* 0x00000042411e723e */ /* 0x008fe200000010ff */
[----:B------:R-:W-:Y:S02]  /*10590*/  FADD.FTZ R23, R88, R23 ;  /* 0x0000001758177221 */ /* 0x000fe40000010000 */
[----:B------:R-:W-:Y:S01]  /*105a0*/  FADD.FTZ R76, R85, R76 ;  /* 0x0000004c554c7221 */ /* 0x000fe20000010000 */
[----:B------:R-:W-:Y:S03]  /*105b0*/  MOV R85, R0 ;  /* 0x0000000000557202 */ /* 0x000fe60000000f00 */
[----:B------:R-:W1:Y:S01]  /*105c0*/  MUFU.EX2 R56, R56 ;  /* 0x0000003800387308 */ /* 0x000e620000000800 */
[----:B-----5:R-:W-:Y:S01]  /*105d0*/  F2FP.BF16.F32.PACK_AB R31, R62, R63 ;  /* 0x0000003f3e1f723e */ /* 0x020fe200000010ff */
[----:B------:R-:W-:Y:S02]  /*105e0*/  FADD.FTZ R63, R63, R76 ;  /* 0x0000004c3f3f7221 */ /* 0x000fe40000010000 */
[----:B------:R-:W-:Y:S06]  /*105f0*/  LDSM.16.MT88.4 R76, [R132+0x4c00] ;  /* 0x004c0000844c783b */ /* 0x000fec0000004200 */
[----:B------:R-:W-:Y:S01]  /*10600*/  MUFU.EX2 R57, R57 ;  /* 0x0000003900397308 */ /* 0x000fe20000000800 */
[C---:B------:R-:W-:Y:S09]  /*10610*/  HMMA.16816.F32.BF16 R4, R28.reuse, R36, R4 ;  /* 0x000000241c04723c */ /* 0x040ff20000041804 */
[----:B------:R-:W2:Y:S01]  /*10620*/  MUFU.EX2 R50, R50 ;  /* 0x0000003200327308 */ /* 0x000ea20000000800 */
[C---:B------:R-:W-:Y:S01]  /*10630*/  HMMA.16816.F32.BF16 R8, R28.reuse, R38, R8 ;  /* 0x000000261c08723c */ /* 0x040fe20000041808 */
[----:B------:R-:W3:Y:S08]  /*10640*/  LDSM.16.MT88.4 R36, [R132+0x3800] ;  /* 0x003800008424783b */ /* 0x000ef00000004200 */
[----:B------:R-:W-:Y:S01]  /*10650*/  MUFU.EX2 R53, R53 ;  /* 0x0000003500357308 */ /* 0x000fe20000000800 */
[C---:B----4-:R-:W-:Y:S09]  /*10660*/  HMMA.16816.F32.BF16 R12, R28.reuse, R32, R12 ;  /* 0x000000201c0c723c */ /* 0x050ff2000004180c */
[----:B------:R-:W4:Y:S01]  /*10670*/  MUFU.EX2 R52, R52 ;  /* 0x0000003400347308 */ /* 0x000f220000000800 */
[----:B------:R-:W-:Y:S01]  /*10680*/  HMMA.16816.F32.BF16 R16, R28, R34, R16 ;  /* 0x000000221c10723c */ /* 0x000fe20000041810 */
[----:B------:R-:W5:Y:S08]  /*10690*/  LDSM.16.MT88.4 R32, [R44+0x800] ;  /* 0x000800002c20783b */ /* 0x000f700000004200 */
[----:B------:R-:W-:Y:S01]  /*106a0*/  MUFU.EX2 R49, R49 ;  /* 0x0000003100317308 */ /* 0x000fe20000000800 */
[----:B-1----:R-:W-:Y:S02]  /*106b0*/  F2FP.BF16.F32.PACK_AB R28, R56, R59 ;  /* 0x0000003b381c723e */ /* 0x002fe400000010ff */
[----:B--2---:R-:W-:Y:S07]  /*106c0*/  F2FP.BF16.F32.PACK_AB R29, R50, R57 ;  /* 0x00000039321d723e */ /* 0x004fee00000010ff */
[----:B------:R-:W1:Y:S01]  /*106d0*/  MUFU.EX2 R46, R46 ;  /* 0x0000002e002e7308 */ /* 0x000e620000000800 */
[----:B----4-:R-:W-:Y:S09]  /*106e0*/  F2FP.BF16.F32.PACK_AB R30, R52, R53 ;  /* 0x00000035341e723e */ /* 0x010ff200000010ff */
[----:B------:R2:W-:Y:S10]  /*106f0*/  MUFU.EX2 R69, R40 ;  /* 0x0000002800457308 */ /* 0x0005f40000000800 */
[----:B------:R-:W-:Y:S01]  /*10700*/  MUFU.EX2 R51, R51 ;  /* 0x0000003300337308 */ /* 0x000fe20000000800 */
[----:B-1----:R-:W-:Y:S09]  /*10710*/  F2FP.BF16.F32.PACK_AB R31, R46, R49 ;  /* 0x000000312e1f723e */ /* 0x002ff200000010ff */
[----:B------:R-:W1:Y:S01]  /*10720*/  MUFU.EX2 R48, R48 ;  /* 0x0000003000307308 */ /* 0x000e620000000800 */
[----:B--2---:R-:W-:Y:S01]  /*10730*/  LDSM.16.MT88.4 R40, [R44+0xc00] ;  /* 0x000c00002c28783b */ /* 0x004fe20000004200 */
[C---:B---3--:R-:W-:Y:S08]  /*10740*/  HMMA.16816.F32.BF16 R4, R28.reuse, R36, R4 ;  /* 0x000000241c04723c */ /* 0x048ff00000041804 */
[----:B------:R-:W-:Y:S01]  /*10750*/  MUFU.EX2 R55, R55 ;  /* 0x0000003700377308 */ /* 0x000fe20000000800 */
[C---:B------:R-:W-:Y:S01]  /*10760*/  HMMA.16816.F32.BF16 R8, R28.reuse, R38, R8 ;  /* 0x000000261c08723c */ /* 0x040fe20000041808 */
[----:B------:R-:W2:Y:S08]  /*10770*/  LDSM.16.MT88.4 R36, [R132+0x3c00] ;  /* 0x003c00008424783b */ /* 0x000eb00000004200 */
[----:B------:R-:W3:Y:S01]  /*10780*/  MUFU.EX2 R54, R54 ;  /* 0x0000003600367308 */ /* 0x000ee20000000800 */
[----:B-1----:R-:W-:Y:S01]  /*10790*/  F2FP.BF16.F32.PACK_AB R24, R48, R51 ;  /* 0x000000333018723e */ /* 0x002fe200000010ff */
[C---:B-----5:R-:W-:Y:S08]  /*107a0*/  HMMA.16816.F32.BF16 R12, R28.reuse, R32, R12 ;  /* 0x000000201c0c723c */ /* 0x060ff0000004180c */
[----:B------:R-:W-:Y:S01]  /*107b0*/  MUFU.EX2 R58, R58 ;  /* 0x0000003a003a7308 */ /* 0x000fe20000000800 */
[----:B------:R-:W-:Y:S01]  /*107c0*/  HMMA.16816.F32.BF16 R16, R28, R34, R16 ;  /* 0x000000221c10723c */ /* 0x000fe20000041810 */
[----:B------:R-:W1:Y:S08]  /*107d0*/  LDSM.16.MT88.4 R28, [R132+0x4000] ;  /* 0x00400000841c783b */ /* 0x000e700000004200 */
[----:B------:R-:W4:Y:S01]  /*107e0*/  MUFU.EX2 R61, R61 ;  /* 0x0000003d003d7308 */ /* 0x000f220000000800 */
[----:B---3--:R-:W-:Y:S01]  /*107f0*/  F2FP.BF16.F32.PACK_AB R25, R54, R55 ;  /* 0x000000373619723e */ /* 0x008fe200000010ff */
[----:B------:R-:W3:Y:S08]  /*10800*/  LDSM.16.MT88.4 R32, [R44+0x1000] ;  /* 0x001000002c20783b */ /* 0x000ef00000004200 */
[----:B------:R-:W5:Y:S10]  /*10810*/  MUFU.EX2 R60, R60 ;  /* 0x0000003c003c7308 */ /* 0x000f740000000800 */
[----:B------:R-:W-:Y:S01]  /*10820*/  MUFU.EX2 R71, R71 ;  /* 0x0000004700477308 */ /* 0x000fe20000000800 */
[----:B----4-:R-:W-:Y:S09]  /*10830*/  F2FP.BF16.F32.PACK_AB R26, R61, R58 ;  /* 0x0000003a3d1a723e */ /* 0x010ff200000010ff */
[----:B------:R-:W4:Y:S01]  /*10840*/  MUFU.EX2 R64, R64 ;  /* 0x0000004000407308 */ /* 0x000f220000000800 */
[----:B-----5:R-:W-:Y:S09]  /*10850*/  F2FP.BF16.F32.PACK_AB R27, R60, R69 ;  /* 0x000000453c1b723e */ /* 0x020ff200000010ff */
[----:B------:R-:W-:Y:S01]  /*10860*/  MUFU.EX2 R67, R67 ;  /* 0x0000004300437308 */ /* 0x000fe20000000800 */
[C---:B--2---:R-:W-:Y:S09]  /*10870*/  HMMA.16816.F32.BF16 R4, R24.reuse, R36, R4 ;  /* 0x000000241804723c */ /* 0x044ff20000041804 */
[----:B------:R-:W2:Y:S01]  /*10880*/  MUFU.EX2 R70, R70 ;  /* 0x0000004600467308 */ /* 0x000ea20000000800 */
[C---:B------:R-:W-:Y:S01]  /*10890*/  HMMA.16816.F32.BF16 R8, R24.reuse, R38, R8 ;  /* 0x000000261808723c */ /* 0x040fe20000041808 */
[----:B------:R-:W5:Y:S08]  /*108a0*/  LDSM.16.MT88.4 R36, [R132+0x4400] ;  /* 0x004400008424783b */ /* 0x000f700000004200 */
[----:B------:R-:W-:Y:S01]  /*108b0*/  MUFU.EX2 R73, R73 ;  /* 0x0000004900497308 */ /* 0x000fe20000000800 */
[C---:B------:R-:W-:Y:S03]  /*108c0*/  HMMA.16816.F32.BF16 R12, R24.reuse, R40, R12 ;  /* 0x00000028180c723c */ /* 0x040fe6000004180c */
[--C-:B------:R-:W-:Y:S06]  /*108d0*/  FFMA.FTZ R41, R157, UR4, -R47.reuse ;  /* 0x000000049d297c23 */ /* 0x100fec000801082f */
[----:B------:R-:W1:Y:S01]  /*108e0*/  MUFU.EX2 R68, R68 ;  /* 0x0000004400447308 */ /* 0x000e620000000800 */
[----:B------:R-:W-:Y:S03]  /*108f0*/  HMMA.16816.F32.BF16 R16, R24, R42, R16 ;  /* 0x0000002a1810723c */ /* 0x000fe60000041810 */
[----:B----4-:R-:W-:Y:S01]  /*10900*/  F2FP.BF16.F32.PACK_AB R24, R64, R71 ;  /* 0x000000474018723e */ /* 0x010fe200000010ff */
[----:B------:R-:W-:Y:S01]  /*10910*/  FFMA.FTZ R42, R162, UR4, -R47 ;  /* 0x00000004a22a7c23 */ /* 0x000fe2000801082f */
[----:B--2---:R-:W-:Y:S01]  /*10920*/  F2FP.BF16.F32.PACK_AB R25, R70, R67 ;  /* 0x000000434619723e */ /* 0x004fe200000010ff */
[----:B------:R-:W-:Y:S03]  /*10930*/  FFMA.FTZ R43, R160, UR4, -R45 ;  /* 0x00000004a02b7c23 */ /* 0x000fe6000801082d */
        /* <DEDUP_REMOVED lines=12> */
[C---:B---3--:R-:W-:Y:S03]  /*10a00*/  HMMA.16816.F32.BF16 R12, R24.reuse, R32, R12 ;  /* 0x00000020180c723c */ /* 0x048fe6000004180c */
[----:B------:R-:W-:Y:S01]  /*10a10*/  FADD.FTZ R32, R66, R23 ;  /* 0x0000001742207221 */ /* 0x000fe20000010000 */
[----:B------:R-:W-:Y:S05]  /*10a20*/  FADD.FTZ R66, R62, R63 ;  /* 0x0000003f3e427221 */ /* 0x000fea0000010000 */
[----:B------:R-:W3:Y:S01]  /*10a30*/  MUFU.EX2 R97, R97 ;  /* 0x0000006100617308 */ /* 0x000ee20000000800 */
        /* <DEDUP_REMOVED lines=8> */
[----:B------:R-:W-:Y:S03]  /*10ac0*/  FADD.FTZ R56, R56, R59 ;  /* 0x0000003b38387221 */ /* 0x000fe60000010000 */
[----:B------:R-:W-:Y:S01]  /*10ad0*/  FADD.FTZ R50, R50, R23 ;  /* 0x0000001732327221 */ /* 0x000fe20000010000 */
[----:B------:R-:W-:Y:S03]  /*10ae0*/  FADD.FTZ R53, R53, R56 ;  /* 0x0000003835357221 */ /* 0x000fe60000010000 */
[----:B------:R-:W2:Y:S01]  /*10af0*/  MUFU.EX2 R102, R102 ;  /* 0x0000006600667308 */ /* 0x000ea20000000800 */
[----:B---3--:R-:W-:Y:S01]  /*10b00*/  F2FP.BF16.F32.PACK_AB R26, R97, R82 ;  /* 0x00000052611a723e */ /* 0x008fe200000010ff */
[----:B------:R-:W-:Y:S01]  /*10b10*/  FADD.FTZ R23, R49, R50 ;  /* 0x0000003231177221 */ /* 0x000fe20000010000 */
[----:B------:R-:W-:Y:S01]  /*10b20*/  FADD.FTZ R52, R52, R53 ;  /* 0x0000003534347221 */ /* 0x000fe20000010000 */
[----:B------:R-:W-:Y:S02]  /*10b30*/  FFMA.FTZ R50, R21, UR4, -R45 ;  /* 0x0000000415327c23 */ /* 0x000fe4000801082d */
[----:B------:R-:W-:Y:S01]  /*10b40*/  FADD.FTZ R46, R46, R23 ;  /* 0x000000172e2e7221 */ /* 0x000fe20000010000 */
[----:B------:R-:W-:Y:S03]  /*10b50*/  FADD.FTZ R21, R51, R52 ;  /* 0x0000003433157221 */ /* 0x000fe60000010000 */
[----:B------:R3:W-:Y:S01]  /*10b60*/  MUFU.EX2 R49, R22 ;  /* 0x0000001600317308 */ /* 0x0007e20000000800 */
[----:B------:R-:W-:Y:S01]  /*10b70*/  FADD.FTZ R55, R55, R46 ;  /* 0x0000002e37377221 */ /* 0x000fe20000010000 */
[----:B------:R-:W-:Y:S03]  /*10b80*/  FADD.FTZ R21, R48, R21 ;  /* 0x0000001530157221 */ /* 0x000fe60000010000 */
[----:B------:R-:W-:Y:S05]  /*10b90*/  FADD.FTZ R54, R54, R55 ;  /* 0x0000003736367221 */ /* 0x000fea0000010000 */
[----:B------:R-:W-:Y:S01]  /*10ba0*/  MUFU.EX2 R98, R98 ;  /* 0x0000006200627308 */ /* 0x000fe20000000800 */
[----:B--2---:R-:W-:Y:S01]  /*10bb0*/  F2FP.BF16.F32.PACK_AB R27, R102, R99 ;  /* 0x00000063661b723e */ /* 0x004fe200000010ff */
[----:B------:R-:W-:Y:S04]  /*10bc0*/  FADD.FTZ R69, R69, R54 ;  /* 0x0000003645457221 */ /* 0x000fe80000010000 */
[----:B------:R-:W-:Y:S04]  /*10bd0*/  FADD.FTZ R60, R60, R69 ;  /* 0x000000453c3c7221 */ /* 0x000fe80000010000 */
[----:B------:R-:W2:Y:S01]  /*10be0*/  MUFU.EX2 R101, R101 ;  /* 0x0000006500657308 */ /* 0x000ea20000000800 */
[C---:B-----5:R-:W-:Y:S03]  /*10bf0*/  HMMA.16816.F32.BF16 R4, R24.reuse, R36, R4 ;  /* 0x000000241804723c */ /* 0x060fe60000041804 */
[----:B---3--:R-:W-:Y:S01]  /*10c00*/  FADD.FTZ R22, R58, R21 ;  /* 0x000000153a167221 */ /* 0x008fe20000010000 */
[----:B------:R-:W-:Y:S05]  /*10c10*/  FADD.FTZ R67, R67, R60 ;  /* 0x0000003c43437221 */ /* 0x000fea0000010000 */
[----:B------:R-:W-:Y:S01]  /*10c20*/  MUFU.EX2 R103, R103 ;  /* 0x0000006700677308 */ /* 0x000fe20000000800 */
[C---:B------:R-:W-:Y:S01]  /*10c30*/  HMMA.16816.F32.BF16 R8, R24.reuse, R38, R8 ;  /* 0x000000261808723c */ /* 0x040fe20000041808 */
[----:B------:R-:W3:Y:S02]  /*10c40*/  LDSM.16.MT88.4 R36, [R44+0x1800] ;  /* 0x001800002c24783b */ /* 0x000ee40000004200 */
[----:B------:R-:W-:Y:S01]  /*10c50*/  FADD.FTZ R22, R61, R22 ;  /* 0x000000163d167221 */ /* 0x000fe20000010000 */
[----:B------:R-:W-:Y:S05]  /*10c60*/  FADD.FTZ R67, R70, R67 ;  /* 0x0000004346437221 */ /* 0x000fea0000010000 */
[----:B------:R-:W5:Y:S01]  /*10c70*/  MUFU.EX2 R40, R164 ;  /* 0x000000a400287308 */ /* 0x000f620000000800 */
[----:B------:R-:W-:Y:S01]  /*10c80*/  FADD.FTZ R71, R71, R22 ;  /* 0x0000001647477221 */ /* 0x000fe20000010000 */
[C---:B----4-:R-:W-:Y:S03]  /*10c90*/  HMMA.16816.F32.BF16 R12, R24.reuse, R28, R12 ;  /* 0x0000001c180c723c */ /* 0x050fe6000004180c */
[----:B------:R-:W-:Y:S01]  /*10ca0*/  FFMA.FTZ R29, R20, UR4, -R45 ;  /* 0x00000004141d7c23 */ /* 0x000fe2000801082d */
[--C-:B------:R-:W-:Y:S01]  /*10cb0*/  FFMA.FTZ R28, R152, UR4, -R47.reuse ;  /* 0x00000004981c7c23 */ /* 0x100fe2000801082f */
[----:B------:R-:W4:Y:S03]  /*10cc0*/  LDSM.16.MT88.4 R20, [R44+0x1c00] ;  /* 0x001c00002c14783b */ /* 0x000f260000004200 */
[----:B------:R-:W-:Y:S01]  /*10cd0*/  MUFU.EX2 R41, R41 ;  /* 0x0000002900297308 */ /* 0x000fe20000000800 */
[----:B------:R-:W-:Y:S01]  /*10ce0*/  FFMA.FTZ R47, R155, UR4, -R47 ;  /* 0x000000049b2f7c23 */ /* 0x000fe2000801082f */
[----:B------:R-:W-:Y:S03]  /*10cf0*/  HMMA.16816.F32.BF16 R16, R24, R30, R16 ;  /* 0x0000001e1810723c */ /* 0x000fe60000041810 */
[----:B--2---:R-:W-:Y:S01]  /*10d00*/  F2FP.BF16.F32.PACK_AB R24, R101, R98 ;  /* 0x000000626518723e */ /* 0x004fe200000010ff */
[----:B------:R-:W-:Y:S01]  /*10d10*/  FFMA.FTZ R45, R3, UR4, -R45 ;  /* 0x00000004032d7c23 */ /* 0x000fe2000801082d */
        /* <DEDUP_REMOVED lines=12> */
[----:B------:R-:W5:Y:S01]  /*10de0*/  MUFU.EX2 R88, R158 ;  /* 0x0000009e00587308 */ /* 0x000f620000000800 */
        /* <DEDUP_REMOVED lines=9> */
[C---:B-----5:R-:W-:Y:S01]  /*10e80*/  F2FP.BF16.F32.PACK_AB R27, R88.reuse, R43 ;  /* 0x0000002b581b723e */ /* 0x060fe200000010ff */
[----:B------:R-:W-:Y:S04]  /*10e90*/  FADD.FTZ R43, R43, R40 ;  /* 0x000000282b2b7221 */ /* 0x000fe80000010000 */
[----:B------:R-:W-:Y:S02]  /*10ea0*/  FADD.FTZ R88, R88, R43 ;  /* 0x0000002b58587221 */ /* 0x000fe40000010000 */
[C---:B-1----:R-:W-:Y:S02]  /*10eb0*/  HMMA.16816.F32.BF16 R4, R24.reuse, R32, R4 ;  /* 0x000000201804723c */ /* 0x042fe40000041804 */
[----:B------:R-:W1:Y:S06]  /*10ec0*/  MUFU.EX2 R46, R50 ;  /* 0x00000032002e7308 */ /* 0x000e6c0000000800 */
[C---:B------:R-:W-:Y:S04]  /*10ed0*/  HMMA.16816.F32.BF16 R8, R24.reuse, R34, R8 ;  /* 0x000000221808723c */ /* 0x040fe80000041808 */
[----:B------:R-:W-:Y:S01]  /*10ee0*/  MUFU.EX2 R28, R28 ;  /* 0x0000001c001c7308 */ /* 0x000fe20000000800 */
[----:B--2---:R-:W-:Y:S03]  /*10ef0*/  F2FP.BF16.F32.PACK_AB R68, R57, R62 ;  /* 0x0000003e3944723e */ /* 0x004fe600000010ff */
[C---:B---3--:R-:W-:Y:S06]  /*10f00*/  HMMA.16816.F32.BF16 R12, R24.reuse, R36, R12 ;  /* 0x00000024180c723c */ /* 0x048fec000004180c */
[----:B------:R-:W2:Y:S01]  /*10f10*/  MUFU.EX2 R47, R47 ;  /* 0x0000002f002f7308 */ /* 0x000ea20000000800 */
[C---:B-1----:R-:W-:Y:S01]  /*10f20*/  F2FP.BF16.F32.PACK_AB R69, R46.reuse, R49 ;  /* 0x000000312e45723e */ /* 0x042fe200000010ff */
[----:B------:R-:W-:Y:S01]  /*10f30*/  FADD.FTZ R49, R49, R88 ;  /* 0x0000005831317221 */ /* 0x000fe20000010000 */
[----:B------:R-:W-:Y:S07]  /*10f40*/  HMMA.16816.F32.BF16 R16, R24, R38, R16 ;  /* 0x000000261810723c */ /* 0x000fee0000041810 */
[----:B------:R-:W-:Y:S01]  /*10f50*/  MUFU.EX2 R29, R29 ;  /* 0x0000001d001d7308 */ /* 0x000fe20000000800 */
[----:B------:R-:W-:Y:S09]  /*10f60*/  FADD.FTZ R46, R46, R49 ;  /* 0x000000312e2e7221 */ /* 0x000ff20000010000 */
[----:B------:R-:W1:Y:S01]  /*10f70*/  MUFU.EX2 R150, R45 ;  /* 0x0000002d00967308 */ /* 0x000e620000000800 */
[----:B--2---:R-:W-:Y:S02]  /*10f80*/  F2FP.BF16.F32.PACK_AB R70, R47, R28 ;  /* 0x0000001c2f46723e */ /* 0x004fe400000010ff */
[C---:B-1----:R-:W-:Y:S01]  /*10f90*/  F2FP.BF16.F32.PACK_AB R71, R150.reuse, R29 ;  /* 0x0000001d9647723e */ /* 0x042fe200000010ff */
[----:B------:R-:W-:Y:S04]  /*10fa0*/  FADD.FTZ R29, R29, R46 ;  /* 0x0000002e1d1d7221 */ /* 0x000fe80000010000 */
[----:B------:R-:W-:Y:S02]  /*10fb0*/  FADD.FTZ R150, R150, R29 ;  /* 0x0000001d96967221 */ /* 0x000fe40000010000 */
[C---:B------:R-:W-:Y:S05]  /*10fc0*/  HMMA.16816.F32.BF16 R80, R68.reuse, R76, R4 ;  /* 0x0000004c4450723c */ /* 0x040fea0000041804 */
[----:B------:R-:W-:Y:S03]  /*10fd0*/  FADD.FTZ R4, R98, R97 ;  /* 0x0000006162047221 */ /* 0x000fe60000010000 */
[C---:B------:R-:W-:Y:S03]  /*10fe0*/  HMMA.16816.F32.BF16 R76, R68.reuse, R78, R8 ;  /* 0x0000004e444c723c */ /* 0x040fe60000041808 */
[----:B------:R-:W-:Y:S04]  /*10ff0*/  FADD.FTZ R4, R101, R4 ;  /* 0x0000000465047221 */ /* 0x000fe80000010000 */
[----:B------:R-:W-:Y:S01]  /*11000*/  FADD.FTZ R3, R41, R4 ;  /* 0x0000000429037221 */ /* 0x000fe20000010000 */
[C---:B----4-:R-:W-:Y:S03]  /*11010*/  HMMA.16816.F32.BF16 R72, R68.reuse, R20, R12 ;  /* 0x000000144448723c */ /* 0x050fe6000004180c */
[----:B------:R-:W-:Y:S04]  /*11020*/  FADD.FTZ R3, R42, R3 ;  /* 0x000000032a037221 */ /* 0x000fe80000010000 */
[----:B------:R-:W-:Y:S01]  /*11030*/  FADD.FTZ R62, R62, R3 ;  /* 0x000000033e3e7221 */ /* 0x000fe20000010000 */
[----:B------:R-:W-:Y:S03]  /*11040*/  HMMA.16816.F32.BF16 R68, R68, R22, R16 ;  /* 0x000000164444723c */ /* 0x000fe60000041810 */
[----:B------:R-:W-:Y:S04]  /*11050*/  FADD.FTZ R57, R57, R62 ;  /* 0x0000003e39397221 */ /* 0x000fe80000010000 */
[----:B------:R-:W-:Y:S04]  /*11060*/  FADD.FTZ R28, R28, R57 ;  /* 0x000000391c1c7221 */ /* 0x000fe80000010000 */
[----:B------:R-:W-:Y:S01]  /*11070*/  FADD.FTZ R151, R47, R28 ;  /* 0x0000001c2f977221 */ /* 0x000fe20000010000 */
[----:B------:R-:W-:Y:S08]  /*11080*/  @P0 BRA `(.L_x_3776) ;  /* 0xffffffcc00f40947 */ /* 0x000ff0000383ffff */
.L_x_3772:
        /* <DEDUP_REMOVED lines=99> */
.L_x_3778:
[----:B------:R-:W-:Y:S05]  /*116c0*/  BSYNC.RECONVERGENT B0 ;  /* 0x0000000000007941 */ /* 0x000fea0003800200 */
.L_x_3777:
        /* <DEDUP_REMOVED lines=26> */
.L_x_3779:
        /* <DEDUP_REMOVED lines=9> */
.L_x_4923:


//--------------------- .text._ZN5flash24flash_fwd_splitkv_kernelI23Flash_fwd_kernel_traitsILi32ELi64ELi128ELi4ELb0ELb0EN7cutlass10bfloat16_tE19Flash_kernel_traitsILi32ELi64ELi128ELi4ES3_EELb1ELb0ELb0ELb1ELb1ELb0ELb0ELb0EEEvNS_16Flash_fwd_paramsE --------------------------
	.section	.text._ZN5flash24flash_fwd_splitkv_kernelI23Flash_fwd_kernel_traitsILi32ELi64ELi128ELi4ELb0ELb0EN7cutlass10bfloat16_tE19Flash_kernel_traitsILi32ELi64ELi128ELi4ES3_EELb1ELb0ELb0ELb1ELb1ELb0ELb0ELb0EEEvNS_16Flash_fwd_paramsE,"ax",@progbits
	.align	128
        .global         _ZN5flash24flash_fwd_splitkv_kernelI23Flash_fwd_kernel_traitsILi32ELi64ELi128ELi4ELb0ELb0EN7cutlass10bfloat16_tE19Flash_kernel_traitsILi32ELi64ELi128ELi4ES3_EELb1ELb0ELb0ELb1ELb1ELb0ELb0ELb0EEEvNS_16Flash_fwd_paramsE
        .type           _ZN5flash24flash_fwd_splitkv_kernelI23Flash_fwd_kernel_traitsILi32ELi64ELi128ELi4ELb0ELb0EN7cutlass10bfloat16_tE19Flash_kernel_traitsILi32ELi64ELi128ELi4ES3_EELb1ELb0ELb0ELb1ELb1ELb0ELb0ELb0EEEvNS_16Flash_fwd_paramsE,@function
        .size           _ZN5flash24flash_fwd_splitkv_kernelI23Flash_fwd_kernel_traitsILi32ELi64ELi128ELi4ELb0ELb0EN7cutlass10bfloat16_tE19Flash_kernel_traitsILi32ELi64ELi128ELi4ES3_EELb1ELb0ELb0ELb1ELb1ELb0ELb0ELb0EEEvNS_16Flash_fwd_paramsE,(.L_x_4924 - _ZN5flash24flash_fwd_splitkv_kernelI23Flash_fwd_kernel_traitsILi32ELi64ELi128ELi4ELb0ELb0EN7cutlass10bfloat16_tE19Flash_kernel_traitsILi32ELi64ELi128ELi4ES3_EELb1ELb0ELb0ELb1ELb1ELb0ELb0ELb0EEEvNS_16Flash_fwd_paramsE)
        .other          _ZN5flash24flash_fwd_splitkv_kernelI23Flash_fwd_kernel_traitsILi32ELi64ELi128ELi4ELb0ELb0EN7cutlass10bfloat16_tE19Flash_kernel_traitsILi32ELi64ELi128ELi4ES3_EELb1ELb0ELb0ELb1ELb1ELb0ELb0ELb0EEEvNS_16Flash_fwd_paramsE,@"STO_CUDA_ENTRY STV_DEFAULT"
_ZN5flash24flash_fwd_splitkv_kernelI23Flash_fwd_kernel_traitsILi32ELi64ELi128ELi4ELb0ELb0EN7cutlass10bfloat16_tE19Flash_kernel_traitsILi32ELi64ELi128ELi4ES3_EELb1ELb0ELb0ELb1ELb1ELb0ELb0ELb0EEEvNS_16Flash_fwd_paramsE:
.text._ZN5flash24flash_fwd_splitkv_kernelI23Flash_fwd_kernel_traitsILi32ELi64ELi128ELi4ELb0ELb0EN7cutlass10bfloat16_tE19Flash_kernel_traitsILi32ELi64ELi128ELi4ES3_EELb1ELb0ELb0ELb1ELb1ELb0ELb0ELb0EEEvNS_16Flash_fwd_paramsE:
        /* <DEDUP_REMOVED lines=92> */
.L_x_3780:
        /* <DEDUP_REMOVED lines=8> */
.L_x_3781:
[----:B------:R-:W3:Y:S02]  /*0640*/  LDCU.64 UR6, c[0x0][0x4e0] ;  /* 0x00009c00ff0677ac */ /* 0x000ee40008000a00 */
[----:B---3--:R-:W-:-:S04]  /*0650*/  UISETP.NE.U32.AND UP0, UPT, UR6, URZ, UPT ;  /* 0x000000ff0600728c */ /* 0x008fc8000bf05070 */
[----:B------:R-:W-:-:S09]  /*0660*/  UISETP.NE.AND.EX UP0, UPT, UR7, URZ, UPT, UP0 ;  /* 0x000000ff0700728c */ /* 0x000fd2000bf05300 */
[----:B------:R-:W-:Y:S05]  /*0670*/  BRA.U !UP0, `(.L_x_3782) ;  /* 0x0000000508707547 */ /* 0x000fea000b800000 */
[----:B------:R-:W3:Y:S01]  /*0680*/  LDC R12, c[0x0][0x4f0] ;  /* 0x00013c00ff0c7b82 */ /* 0x000ee20000000800 */
[----:B--2---:R-:W-:Y:S01]  /*0690*/  LEA R5, R84, 0xffffff80, 0x7 ;  /* 0xffffff8054057811 */ /* 0x004fe200078e38ff */
[----:B------:R-:W2:Y:S03]  /*06a0*/  LDCU.64 UR4, c[0x0][0x4e8] ;  /* 0x00009d00ff0477ac */ /* 0x000ea60008000a00 */
[----:B------:R-:W-:Y:S01]  /*06b0*/  IABS R2, R5 ;  /* 0x0000000500027213 */ /* 0x000fe20000000000 */
[----:B------:R-:W4:Y:S01]  /*06c0*/  LDCU.64 UR20, c[0x0][0x3a0] ;  /* 0x00007400ff1477ac */ /* 0x000f220008000a00 */
[----:B------:R-:W4:Y:S01]  /*06d0*/  LDCU.64 UR18, c[0x0][0x3b8] ;  /* 0x00007700ff1277ac */ /* 0x000f220008000a00 */
[----:B------:R-:W4:Y:S01]  /*06e0*/  LDCU.64 UR16, c[0x0][0x3c0] ;  /* 0x00007800ff1077ac */ /* 0x000f220008000a00 */
[----:B------:R-:W4:Y:S01]  /*06f0*/  LDCU.128 UR8, c[0x0][0x3d0] ;  /* 0x00007a00ff0877ac */ /* 0x000f220008000c00 */
[----:B---3-5:R-:W-:-:S04]  /*0700*/  IABS R6, R12 ;  /* 0x0000000c00067213 */ /* 0x028fc80000000000 */
[----:B------:R-:W3:Y:S08]  /*0710*/  I2F.RP R14, R6 ;  /* 0x00000006000e7306 */ /* 0x000ef00000209400 */
[----:B---3--:R-:W3:Y:S02]  /*0720*/  MUFU.RCP R10, R14 ;  /* 0x0000000e000a7308 */ /* 0x008ee40000001000 */
[----:B---3--:R-:W-:-:S06]  /*0730*/  IADD3 R10, PT, PT, R10, 0xffffffe, RZ ;  /* 0x0ffffffe0a0a7810 */ /* 0x008fcc0007ffe0ff */
[----:B------:R-:W3:Y:S02]  /*0740*/  F2I.FTZ.U32.TRUNC.NTZ R11, R10 ;  /* 0x0000000a000b7305 */ /* 0x000ee4000021f000 */
[----:B---3--:R-:W-:Y:S01]  /*0750*/  IADD3 R7, PT, PT, RZ, -R11, RZ ;  /* 0x8000000bff077210 */ /* 0x008fe20007ffe0ff */
[----:B------:R-:W-:-:S04]  /*0760*/  IMAD.MOV.U32 R10, RZ, RZ, RZ ;  /* 0x000000ffff0a7224 */ /* 0x000fc800078e00ff */
[----:B------:R-:W-:-:S04]  /*0770*/  IMAD R4, R7, R6, RZ ;  /* 0x0000000607047224 */ /* 0x000fc800078e02ff */
[----:B------:R-:W-:Y:S02]  /*0780*/  IMAD.HI.U32 R9, R11, R4, R10 ;  /* 0x000000040b097227 */ /* 0x000fe400078e000a */
[----:B------:R-:W3:Y:S04]  /*0790*/  LDC R10, c[0x0][0x3e8] ;  /* 0x0000fa00ff0a7b82 */ /* 0x000ee80000000800 */
[----:B------:R-:W-:-:S05]  /*07a0*/  IMAD.HI.U32 R9, R9, R2, RZ ;  /* 0x0000000209097227 */ /* 0x000fca00078e00ff */
[----:B------:R-:W-:-:S05]  /*07b0*/  IADD3 R7, PT, PT, -R9, RZ, RZ ;  /* 0x000000ff09077210 */ /* 0x000fca0007ffe1ff */
[----:B------:R-:W-:Y:S01]  /*07c0*/  IMAD R7, R6, R7, R2 ;  /* 0x0000000706077224 */ /* 0x000fe200078e0202 */
[----:B------:R-:W-:-:S04]  /*07d0*/  LOP3.LUT R2, R5, R12, RZ, 0x3c, !PT ;  /* 0x0000000c05027212 */ /* 0x000fc800078e3cff */
[----:B------:R-:W-:Y:S02]  /*07e0*/  ISETP.GT.U32.AND P2, PT, R6, R7, PT ;  /* 0x000000070600720c */ /* 0x000fe40003f44070 */
[----:B------:R-:W-:-:S11]  /*07f0*/  ISETP.GE.AND P1, PT, R2, RZ, PT ;  /* 0x000000ff0200720c */ /* 0x000fd60003f26270 */
[----:B------:R-:W-:Y:S01]  /*0800*/  @!P2 IMAD.IADD R7, R7, 0x1, -R6 ;  /* 0x000000010707a824 */ /* 0x000fe200078e0a06 */
[----:B------:R-:W-:Y:S02]  /*0810*/  @!P2 IADD3 R9, PT, PT, R9, 0x1, RZ ;  /* 0x000000010909a810 */ /* 0x000fe40007ffe0ff */
[----:B------:R-:W-:Y:S02]  /*0820*/  ISETP.NE.AND P2, PT, R12, RZ, PT ;  /* 0x000000ff0c00720c */ /* 0x000fe40003f45270 */
[----:B------:R-:W-:Y:S01]  /*0830*/  ISETP.GE.U32.AND P0, PT, R7, R6, PT ;  /* 0x000000060700720c */ /* 0x000fe20003f06070 */
[----:B--2---:R-:W-:-:S04]  /*0840*/  IMAD.WIDE.U32 R6, R8, UR4, RZ ;  /* 0x0000000408067c25 */ /* 0x004fc8000f8e00ff */
[----:B------:R-:W-:-:S08]  /*0850*/  IMAD R151, R8, UR5, R7 ;  /* 0x0000000508977c24 */ /* 0x000fd0000f8e0207 */
[----:B------:R-:W-:Y:S01]  /*0860*/  @P0 VIADD R9, R9, 0x1 ;  /* 0x0000000109090836 */ /* 0x000fe20000000000 */
[C---:B------:R-:W-:Y:S01]  /*0870*/  LEA R150, P0, R6.reuse, UR6, 0x2 ;  /* 0x0000000606967c11 */ /* 0x040fe2000f8010ff */
[----:B------:R-:W2:Y:S03]  /*0880*/  LDCU.64 UR4, c[0x0][0x3a8] ;  /* 0x00007500ff0477ac */ /* 0x000ea60008000a00 */
[----:B------:R-:W-:Y:S02]  /*0890*/  @!P1 IADD3 R9, PT, PT, -R9, RZ, RZ ;  /* 0x000000ff09099210 */ /* 0x000fe40007ffe1ff */
[----:B------:R-:W-:Y:S02]  /*08a0*/  LEA.HI.X R151, R6, UR7, R151, 0x2, P0 ;  /* 0x0000000706977c11 */ /* 0x000fe400080f1497 */
[----:B------:R-:W-:-:S05]  /*08b0*/  @!P2 LOP3.LUT R9, RZ, R12, RZ, 0x33, !PT ;  /* 0x0000000cff09a212 */ /* 0x000fca00078e33ff */
[----:B------:R-:W-:-:S05]  /*08c0*/  IMAD.WIDE R18, R9, 0x4, R150 ;  /* 0x0000000409127825 */ /* 0x000fca00078e0296 */
[----:B------:R-:W4:Y:S01]  /*08d0*/  LDG.E R4, desc[UR26][R18.64] ;  /* 0x0000001a12047981 */ /* 0x000f22000c1e1900 */
[----:B---3--:R-:W-:Y:S02]  /*08e0*/  IABS R7, R10 ;  /* 0x0000000a00077213 */ /* 0x008fe40000000000 */
[----:B------:R-:W-:Y:S02]  /*08f0*/  IADD3 R9, PT, PT, -R9, RZ, RZ ;  /* 0x000000ff09097210 */ /* 0x000fe40007ffe1ff */
[----:B------:R-:W3:Y:S03]  /*0900*/  I2F.RP R17, R7 ;  /* 0x0000000700117306 */ /* 0x000ee60000209400 */
[----:B------:R-:W-:-:S05]  /*0910*/  IMAD R5, R12, R9, R5 ;  /* 0x000000090c057224 */ /* 0x000fca00078e0205 */
[----:B---3--:R-:W3:Y:S02]  /*0920*/  MUFU.RCP R14, R17 ;  /* 0x00000011000e7308 */ /* 0x008ee40000001000 */
[----:B---3--:R-:W-:-:S06]  /*0930*/  IADD3 R14, PT, PT, R14, 0xffffffe, RZ ;  /* 0x0ffffffe0e0e7810 */ /* 0x008fcc0007ffe0ff */
[----:B------:R-:W3:Y:S02]  /*0940*/  F2I.FTZ.U32.TRUNC.NTZ R15, R14 ;  /* 0x0000000e000f7305 */ /* 0x000ee4000021f000 */
[----:B---3--:R-:W-:Y:S01]  /*0950*/  IMAD.MOV R2, RZ, RZ, -R15 ;  /* 0x000000ffff027224 */ /* 0x008fe200078e0a0f */
[----:B------:R-:W-:-:S03]  /*0960*/  MOV R14, RZ ;  /* 0x000000ff000e7202 */ /* 0x000fc60000000f00 */
[----:B------:R-:W-:Y:S01]  /*0970*/  IMAD R6, R2, R7, RZ ;  /* 0x0000000702067224 */ /* 0x000fe200078e02ff */
[----:B-1----:R-:W-:-:S03]  /*0980*/  IABS R2, R3 ;  /* 0x0000000300027213 */ /* 0x002fc60000000000 */
[----:B------:R-:W-:Y:S01]  /*0990*/  IMAD.HI.U32 R11, R15, R6, R14 ;  /* 0x000000060f0b7227 */ /* 0x000fe200078e000e */
[----:B------:R-:W-:-:S05]  /*09a0*/  MOV R6, R2 ;  /* 0x0000000200067202 */ /* 0x000fca0000000f00 */
[----:B------:R-:W-:-:S04]  /*09b0*/  IMAD.HI.U32 R11, R11, R6, RZ ;  /* 0x000000060b0b7227 */ /* 0x000fc800078e00ff */
[----:B------:R-:W-:-:S04]  /*09c0*/  IMAD.MOV R2, RZ, RZ, -R11 ;  /* 0x000000ffff027224 */ /* 0x000fc800078e0a0b */
[----:B------:R-:W-:-:S05]  /*09d0*/  IMAD R2, R7, R2, R6 ;  /* 0x0000000207027224 */ /* 0x000fca00078e0206 */
[----:B------:R-:W-:-:S13]  /*09e0*/  ISETP.GT.U32.AND P1, PT, R7, R2, PT ;  /* 0x000000020700720c */ /* 0x000fda0003f24070 */
[-C--:B------:R-:W-:Y:S01]  /*09f0*/  @!P1 IADD3 R2, PT, PT, R2, -R7.reuse, RZ ;  /* 0x8000000702029210 */ /* 0x080fe20007ffe0ff */
[----:B------:R-:W-:Y:S01]  /*0a00*/  @!P1 VIADD R11, R11, 0x1 ;  /* 0x000000010b0b9836 */ /* 0x000fe20000000000 */
[----:B------:R-:W-:Y:S02]  /*0a10*/  ISETP.NE.AND P1, PT, R10, RZ, PT ;  /* 0x000000ff0a00720c */ /* 0x000fe40003f25270 */
[----:B------:R-:W-:Y:S02]  /*0a20*/  ISETP.GE.U32.AND P2, PT, R2, R7, PT ;  /* 0x000000070200720c */ /* 0x000fe40003f46070 */
[----:B------:R-:W-:-:S04]  /*0a30*/  LOP3.LUT R2, R3, R10, RZ, 0x3c, !PT ;  /* 0x0000000a03027212 */ /* 0x000fc800078e3cff */
[----:B------:R-:W-:-:S07]  /*0a40*/  ISETP.GE.AND P0, PT, R2, RZ, PT ;  /* 0x000000ff0200720c */ /* 0x000fce0003f06270 */
[----:B------:R-:W-:-:S06]  /*0a50*/  @P2 IADD3 R11, PT, PT, R11, 0x1, RZ ;  /* 0x000000010b0b2810 */ /* 0x000fcc0007ffe0ff */
[----:B------:R-:W-:Y:S02]  /*0a60*/  @!P0 IADD3 R11, PT, PT, -R11, RZ, RZ ;  /* 0x000000ff0b0b8210 */ /* 0x000fe40007ffe1ff */
[----:B------:R-:W-:Y:S02]  /*0a70*/  @!P1 LOP3.LUT R11, RZ, R10, RZ, 0x33, !PT ;  /* 0x0000000aff0b9212 */ /* 0x000fe400078e33ff */
[----:B----4-:R-:W-:Y:S01]  /*0a80*/  SHF.R.S32.HI R2, RZ, 0x1f, R4 ;  /* 0x0000001fff027819 */ /* 0x010fe20000011404 */
[----:B--2---:R-:W-:-:S04]  /*0a90*/  IMAD.WIDE.U32 R18, R4, UR4, RZ ;  /* 0x0000000404127c25 */ /* 0x004fc8000f8e00ff */
[C---:B------:R-:W-:Y:S02]  /*0aa0*/  IMAD R9, R2.reuse, UR4, RZ ;  /* 0x0000000402097c24 */ /* 0x040fe4000f8e02ff */
[----:B------:R-:W-:Y:S01]  /*0ab0*/  IMAD R7, R2, UR20, RZ ;  /* 0x0000001402077c24 */ /* 0x000fe2000f8e02ff */
[----:B------:R-:W-:Y:S01]  /*0ac0*/  SHF.R.S32.HI R2, RZ, 0x1f, R5 ;  /* 0x0000001fff027819 */ /* 0x000fe20000011405 */
[C---:B------:R-:W-:Y:S02]  /*0ad0*/  IMAD R9, R4.reuse, UR5, R9 ;  /* 0x0000000504097c24 */ /* 0x040fe4000f8e0209 */
[----:B------:R-:W-:-:S03]  /*0ae0*/  IMAD.WIDE.U32 R14, R4, UR20, RZ ;  /* 0x00000014040e7c25 */ /* 0x000fc6000f8e00ff */
[----:B------:R-:W-:Y:S01]  /*0af0*/  IADD3 R19, PT, PT, R19, R9, RZ ;  /* 0x0000000913137210 */ /* 0x000fe20007ffe0ff */
[----:B------:R-:W-:Y:S02]  /*0b00*/  IMAD R7, R4, UR21, R7 ;  /* 0x0000001504077c24 */ /* 0x000fe4000f8e0207 */
[C---:B------:R-:W-:Y:S02]  /*0b10*/  IMAD R4, R2.reuse, UR18, RZ ;  /* 0x0000001202047c24 */ /* 0x040fe4000f8e02ff */
[----:B------:R-:W-:Y:S02]  /*0b20*/  IMAD.IADD R15, R15, 0x1, R7 ;  /* 0x000000010f0f7824 */ /* 0x000fe400078e0207 */
[----:B------:R-:W-:Y:S02]  /*0b30*/  IMAD R2, R2, UR16, RZ ;  /* 0x0000001002027c24 */ /* 0x000fe4000f8e02ff */
[C---:B------:R-:W-:Y:S02]  /*0b40*/  IMAD R4, R5.reuse, UR19, R4 ;  /* 0x0000001305047c24 */ /* 0x040fe4000f8e0204 */
[----:B------:R-:W-:-:S04]  /*0b50*/  IMAD.WIDE.U32 R14, R5, UR18, R14 ;  /* 0x00000012050e7c25 */ /* 0x000fc8000f8e000e */
[----:B------:R-:W-:Y:S01]  /*0b60*/  IMAD R2, R5, UR17, R2 ;  /* 0x0000001105027c24 */ /* 0x000fe2000f8e0202 */
[----:B------:R-:W-:Y:S01]  /*0b70*/  IADD3 R15, PT, PT, R15, R4, RZ ;  /* 0x000000040f0f7210 */ /* 0x000fe20007ffe0ff */
[----:B------:R-:W-:Y:S01]  /*0b80*/  IMAD.WIDE.U32 R18, R5, UR16, R18 ;  /* 0x0000001005127c25 */ /* 0x000fe2000f8e0012 */
[----:B------:R-:W-:-:S03]  /*0b90*/  SHF.R.S32.HI R5, RZ, 0x1f, R11 ;  /* 0x0000001fff057819 */ /* 0x000fc6000001140b */
[----:B------:R-:W-:Y:S02]  /*0ba0*/  IMAD.IADD R19, R19, 0x1, R2 ;  /* 0x0000000113137824 */ /* 0x000fe400078e0202 */
[C---:B------:R-:W-:Y:S02]  /*0bb0*/  IMAD R2, R5.reuse, UR8, RZ ;  /* 0x0000000805027c24 */ /* 0x040fe4000f8e02ff */
        /* <DEDUP_REMOVED lines=8> */
.L_x_3782:
[----:B------:R-:W3:Y:S01]  /*0c40*/  LDC R10, c[0x0][0x3e8] ;  /* 0x0000fa00ff0a7b82 */ /* 0x000ee20000000800 */
[----:B------:R-:W4:Y:S01]  /*0c50*/  LDCU.64 UR18, c[0x0][0x3b8] ;  /* 0x00007700ff1277ac */ /* 0x000f220008000a00 */
[----:B------:R-:W-:Y:S02]  /*0c60*/  SHF.R.S32.HI R14, RZ, 0x1f, R15 ;  /* 0x0000001fff0e7819 */ /* 0x000fe4000001140f */
[----:B------:R-:W-:Y:S02]  /*0c70*/  CS2R R150, SRZ ;  /* 0x0000000000967805 */ /* 0x000fe4000001ff00 */
[----:B-----5:R-:W-:Y:S01]  /*0c80*/  SHF.R.S32.HI R11, RZ, 0x1f, R6 ;  /* 0x0000001fff0b7819 */ /* 0x020fe20000011406 */
[----:B------:R-:W1:Y:S01]  /*0c90*/  LDCU.64 UR16, c[0x0][0x3c0] ;  /* 0x00007800ff1077ac */ /* 0x000e620008000a00 */
[----:B------:R-:W1:Y:S01]  /*0ca0*/  LDCU.64 UR20, c[0x0][0x3a0] ;  /* 0x00007400ff1477ac */ /* 0x000e620008000a00 */
[----:B----4-:R-:W-:Y:S01]  /*0cb0*/  IMAD.WIDE.U32 R20, R15, UR18, RZ ;  /* 0x000000120f147c25 */ /* 0x010fe2000f8e00ff */
[----:B---3--:R-:W-:-:S04]  /*0cc0*/  IABS R12, R10 ;  /* 0x0000000a000c7213 */ /* 0x008fc80000000000 */
[----:B--2---:R-:W2:Y:S08]  /*0cd0*/  I2F.RP R5, R12 ;  /* 0x0000000c00057306 */ /* 0x004eb00000209400 */
[----:B--2---:R-:W2:Y:S02]  /*0ce0*/  MUFU.RCP R18, R5 ;  /* 0x0000000500127308 */ /* 0x004ea40000001000 */
[----:B--2---:R-:W-:-:S06]  /*0cf0*/  IADD3 R18, PT, PT, R18, 0xffffffe, RZ ;  /* 0x0ffffffe12127810 */ /* 0x004fcc0007ffe0ff */
[----:B------:R-:W2:Y:S02]  /*0d00*/  F2I.FTZ.U32.TRUNC.NTZ R19, R18 ;  /* 0x0000001200137305 */ /* 0x000ea4000021f000 */
[----:B--2---:R-:W-:Y:S02]  /*0d10*/  IADD3 R2, PT, PT, RZ, -R19, RZ ;  /* 0x80000013ff027210 */ /* 0x004fe40007ffe0ff */
[----:B------:R-:W-:-:S03]  /*0d20*/  MOV R18, RZ ;  /* 0x000000ff00127202 */ /* 0x000fc60000000f00 */
[----:B------:R-:W-:Y:S01]  /*0d30*/  IMAD R4, R2, R12, RZ ;  /* 0x0000000c02047224 */ /* 0x000fe200078e02ff */
[----:B-1----:R-:W-:-:S03]  /*0d40*/  IABS R2, R3 ;  /* 0x0000000300027213 */ /* 0x002fc60000000000 */
[----:B------:R-:W-:Y:S01]  /*0d50*/  IMAD.HI.U32 R19, R19, R4, R18 ;  /* 0x0000000413137227 */ /* 0x000fe200078e0012 */
[----:B------:R-:W-:-:S03]  /*0d60*/  MOV R4, R2 ;  /* 0x0000000200047202 */ /* 0x000fc60000000f00 */
[----:B------:R-:W-:Y:S02]  /*0d70*/  IMAD R18, R14, UR18, RZ ;  /* 0x000000120e127c24 */ /* 0x000fe4000f8e02ff */
[----:B------:R-:W-:-:S04]  /*0d80*/  IMAD.HI.U32 R2, R19, R4, RZ ;  /* 0x0000000413027227 */ /* 0x000fc800078e00ff */
[----:B------:R-:W-:Y:S01]  /*0d90*/  IMAD R14, R14, UR16, RZ ;  /* 0x000000100e0e7c24 */ /* 0x000fe2000f8e02ff */
[----:B------:R-:W-:Y:S01]  /*0da0*/  IADD3 R7, PT, PT, -R2, RZ, RZ ;  /* 0x000000ff02077210 */ /* 0x000fe20007ffe1ff */
[C---:B------:R-:W-:Y:S02]  /*0db0*/  IMAD R18, R15.reuse, UR19, R18 ;  /* 0x000000130f127c24 */ /* 0x040fe4000f8e0212 */
[----:B------:R-:W-:Y:S02]  /*0dc0*/  IMAD R9, R15, UR17, R14 ;  /* 0x000000110f097c24 */ /* 0x000fe4000f8e020e */
[----:B------:R-:W-:Y:S01]  /*0dd0*/  IMAD R7, R12, R7, R4 ;  /* 0x000000070c077224 */ /* 0x000fe200078e0204 */
[----:B------:R-:W-:Y:S01]  /*0de0*/  IADD3 R19, PT, PT, R21, R18, RZ ;  /* 0x0000001215137210 */ /* 0x000fe20007ffe0ff */
[----:B------:R-:W1:Y:S01]  /*0df0*/  LDC.64 R4, c[0x0][0x3a8] ;  /* 0x0000ea00ff047b82 */ /* 0x000e620000000a00 */
[----:B------:R-:W-:Y:S01]  /*0e00*/  IMAD.WIDE.U32 R14, R15, UR16, RZ ;  /* 0x000000100f0e7c25 */ /* 0x000fe2000f8e00ff */
[----:B------:R-:W-:-:S02]  /*0e10*/  MOV R18, R20 ;  /* 0x0000001400127202 */ /* 0x000fc40000000f00 */
[----:B------:R-:W-:Y:S02]  /*0e20*/  ISETP.GT.U32.AND P0, PT, R12, R7, PT ;  /* 0x000000070c00720c */ /* 0x000fe40003f04070 */
[----:B------:R-:W-:Y:S01]  /*0e30*/  IADD3 R15, PT, PT, R15, R9, RZ ;  /* 0x000000090f0f7210 */ /* 0x000fe20007ffe0ff */
[----:B------:R-:W-:-:S10]  /*0e40*/  IMAD.WIDE.U32 R18, R6, UR20, R18 ;  /* 0x0000001406127c25 */ /* 0x000fd4000f8e0012 */
[----:B------:R-:W-:Y:S01]  /*0e50*/  @!P0 IMAD.IADD R7, R7, 0x1, -R12 ;  /* 0x0000000107078824 */ /* 0x000fe200078e0a0c */
[----:B------:R-:W-:Y:S02]  /*0e60*/  @!P0 IADD3 R2, PT, PT, R2, 0x1, RZ ;  /* 0x0000000102028810 */ /* 0x000fe40007ffe0ff */
[----:B------:R-:W-:Y:S02]  /*0e70*/  ISETP.NE.AND P0, PT, R10, RZ, PT ;  /* 0x000000ff0a00720c */ /* 0x000fe40003f05270 */
[----:B------:R-:W-:Y:S01]  /*0e80*/  ISETP.GE.U32.AND P2, PT, R7, R12, PT ;  /* 0x0000000c0700720c */ /* 0x000fe20003f46070 */
[----:B-1----:R-:W-:Y:S01]  /*0e90*/  IMAD R9, R11, R4, RZ ;  /* 0x000000040b097224 */ /* 0x002fe200078e02ff */
[----:B------:R-:W-:Y:S01]  /*0ea0*/  LOP3.LUT R7, R3, R10, RZ, 0x3c, !PT ;  /* 0x0000000a03077212 */ /* 0x000fe200078e3cff */
[----:B------:R-:W-:Y:S02]  /*0eb0*/  IMAD R11, R11, UR20, RZ ;  /* 0x000000140b0b7c24 */ /* 0x000fe4000f8e02ff */
[C---:B------:R-:W-:Y:S01]  /*0ec0*/  IMAD R9, R6.reuse, R5, R9 ;  /* 0x0000000506097224 */ /* 0x040fe200078e0209 */
[----:B------:R-:W-:Y:S01]  /*0ed0*/  ISETP.GE.AND P1, PT, R7, RZ, PT ;  /* 0x000000ff0700720c */ /* 0x000fe20003f26270 */
[----:B------:R-:W-:-:S02]  /*0ee0*/  IMAD R11, R6, UR21, R11 ;  /* 0x00000015060b7c24 */ /* 0x000fc4000f8e020b */
[----:B------:R-:W-:Y:S02]  /*0ef0*/  IMAD.WIDE.U32 R14, R6, R4, R14 ;  /* 0x00000004060e7225 */ /* 0x000fe400078e000e */
[----:B------:R-:W1:Y:S01]  /*0f00*/  LDC.64 R6, c[0x0][0x3d0] ;  /* 0x0000f400ff067b82 */ /* 0x000e620000000a00 */
[----:B------:R-:W-:Y:S01]  /*0f10*/  IADD3 R19, PT, PT, R19, R11, RZ ;  /* 0x0000000b13137210 */ /* 0x000fe20007ffe0ff */
[----:B------:R-:W-:Y:S01]  /*0f20*/  @P2 VIADD R2, R2, 0x1 ;  /* 0x0000000102022836 */ /* 0x000fe20000000000 */
[----:B------:R-:W-:Y:S02]  /*0f30*/  IADD3 R15, PT, PT, R15, R9, RZ ;  /* 0x000000090f0f7210 */ /* 0x000fe40007ffe0ff */
[----:B------:R-:W-:-:S03]  /*0f40*/  LEA R9, R84, 0xffffff80, 0x7 ;  /* 0xffffff8054097811 */ /* 0x000fc600078e38ff */
[----:B------:R-:W2:Y:S01]  /*0f50*/  LDC.64 R4, c[0x0][0x3d8] ;  /* 0x0000f600ff047b82 */ /* 0x000ea20000000a00 */
[----:B------:R-:W-:Y:S01]  /*0f60*/  @!P1 IADD3 R2, PT, PT, -R2, RZ, RZ ;  /* 0x000000ff02029210 */ /* 0x000fe20007ffe1ff */
[----:B------:R-:W-:Y:S01]  /*0f70*/  IMAD.WIDE.U32 R18, R9, UR18, R18 ;  /* 0x0000001209127c25 */ /* 0x000fe2000f8e0012 */
[----:B------:R-:W-:-:S03]  /*0f80*/  @!P0 LOP3.LUT R2, RZ, R10, RZ, 0x33, !PT ;  /* 0x0000000aff028212 */ /* 0x000fc600078e33ff */
[C---:B------:R-:W-:Y:S01]  /*0f90*/  IMAD R10, R9.reuse, UR19, RZ ;  /* 0x00000013090a7c24 */ /* 0x040fe2000f8e02ff */
[----:B------:R-:W-:Y:S01]  /*0fa0*/  SHF.R.S32.HI R11, RZ, 0x1f, R2 ;  /* 0x0000001fff0b7819 */ /* 0x000fe20000011402 */
[----:B------:R-:W-:-:S03]  /*0fb0*/  IMAD.WIDE.U32 R14, R9, UR16, R14 ;  /* 0x00000010090e7c25 */ /* 0x000fc6000f8e000e */
[----:B------:R-:W-:Y:S01]  /*0fc0*/  IADD3 R19, PT, PT, R19, R10, RZ ;  /* 0x0000000a13137210 */ /* 0x000fe20007ffe0ff */
[----:B------:R-:W-:-:S04]  /*0fd0*/  IMAD R9, R9, UR17, RZ ;  /* 0x0000001109097c24 */ /* 0x000fc8000f8e02ff */
[----:B------:R-:W-:Y:S02]  /*0fe0*/  IMAD.IADD R15, R15, 0x1, R9 ;  /* 0x000000010f0f7824 */ /* 0x000fe400078e0209 */
[-C--:B-1----:R-:W-:Y:S02]  /*0ff0*/  IMAD R9, R11, R6.reuse, RZ ;  /* 0x000000060b097224 */ /* 0x082fe400078e02ff */
[----:B------:R-:W-:-:S04]  /*1000*/  IMAD.WIDE.U32 R18, R2, R6, R18 ;  /* 0x0000000602127225 */ /* 0x000fc800078e0012 */
[-C--:B--2---:R-:W-:Y:S02]  /*1010*/  IMAD R11, R11, R4.reuse, RZ ;  /* 0x000000040b0b7224 */ /* 0x084fe400078e02ff */
[C---:B------:R-:W-:Y:S02]  /*1020*/  IMAD R7, R2.reuse, R7, R9 ;  /* 0x0000000702077224 */ /* 0x040fe400078e0209 */
[C---:B------:R-:W-:Y:S01]  /*1030*/  IMAD.WIDE.U32 R20, R2.reuse, R4, R14 ;  /* 0x0000000402147225 */ /* 0x040fe200078e000e */
[----:B------:R-:W-:Y:S02]  /*1040*/  MOV R14, R18 ;  /* 0x00000012000e7202 */ /* 0x000fe40000000f00 */
[----:B------:R-:W-:Y:S01]  /*1050*/  IADD3 R4, PT, PT, R19, R7, RZ ;  /* 0x0000000713047210 */ /* 0x000fe20007ffe0ff */
[----:B------:R-:W-:Y:S01]  /*1060*/  IMAD R5, R2, R5, R11 ;  /* 0x0000000502057224 */ /* 0x000fe200078e020b */
[----:B------:R-:W-:-:S04]  /*1070*/  MOV R6, R20 ;  /* 0x0000001400067202 */ /* 0x000fc80000000f00 */
[----:B------:R-:W-:-:S07]  /*1080*/  IADD3 R2, PT, PT, R21, R5, RZ ;  /* 0x0000000515027210 */ /* 0x000fce0007ffe0ff */
.L_x_3783:
        /* <DEDUP_REMOVED lines=10> */
[----:B------:R-:W4:Y:S01]  /*1130*/  S2UR UR25, SR_CgaCtaId ;  /* 0x00000000001979c3 */ /* 0x000f220000008800 */
[C---:B------:R-:W-:Y:S01]  /*1140*/  IADD3 R14, P0, PT, R20.reuse, R14, RZ ;  /* 0x0000000e140e7210 */ /* 0x040fe20007f1e0ff */
[----:B------:R-:W5:Y:S01]  /*1150*/  LDCU.128 UR8, c[0x0][0x380] ;  /* 0x00007000ff0877ac */ /* 0x000f620008000c00 */
[----:B------:R-:W-:Y:S01]  /*1160*/  IADD3 R6, P2, PT, R20, R6, RZ ;  /* 0x0000000614067210 */ /* 0x000fe20007f5e0ff */
[----:B------:R-:W-:Y:S01]  /*1170*/  IMAD.WIDE.U32 R12, R13, 0x40, R18 ;  /* 0x000000400d0c7825 */ /* 0x000fe200078e0012 */
[----:B------:R-:W-:-:S02]  /*1180*/  LOP3.LUT R10, R141, 0x1f20, RZ, 0xc0, !PT ;  /* 0x00001f208d0a7812 */ /* 0x000fc400078ec0ff */
[----:B------:R-:W-:Y:S01]  /*1190*/  LOP3.LUT R155, R155, R148, RZ, 0x3c, !PT ;  /* 0x000000949b9b7212 */ /* 0x000fe200078e3cff */
[----:B-1----:R-:W-:Y:S01]  /*11a0*/  IMAD.WIDE.U32 R20, R8, UR14, R20 ;  /* 0x0000000e08147c25 */ /* 0x002fe2000f8e0014 */
[----:B------:R-:W-:Y:S02]  /*11b0*/  SHF.R.U32.HI R140, RZ, 0x1, R136 ;  /* 0x00000001ff8c7819 */ /* 0x000fe40000011688 */
[----:B------:R-:W-:Y:S01]  /*11c0*/  LOP3.LUT R155, R10, R155, RZ, 0xfc, !PT ;  /* 0x0000009b0a9b7212 */ /* 0x000fe200078efcff */
[----:B------:R-:W-:Y:S01]  /*11d0*/  IMAD R21, R8, UR15, R21 ;  /* 0x0000000f08157c24 */ /* 0x000fe2000f8e0215 */
[----:B--2---:R-:W-:Y:S01]  /*11e0*/  USHF.L.U64.HI UR14, UR4, 0x5, UR5 ;  /* 0x00000005040e7899 */ /* 0x004fe20008010205 */
[----:B------:R-:W-:Y:S01]  /*11f0*/  IMAD.X R15, RZ, RZ, R4, P0 ;  /* 0x000000ffff0f7224 */ /* 0x000fe200000e0604 */
[----:B------:R-:W-:Y:S01]  /*1200*/  USHF.L.U32 UR15, UR4, 0x5, URZ ;  /* 0x00000005040f7899 */ /* 0x000fe200080006ff */
[----:B---3--:R-:W-:Y:S01]  /*1210*/  IMAD.WIDE.U32 R10, R3, UR22, R20 ;  /* 0x00000016030a7c25 */ /* 0x008fe2000f8e0014 */
[----:B------:R-:W-:-:S02]  /*1220*/  LOP3.LUT R19, R18, 0x7, RZ, 0xc0, !PT ;  /* 0x0000000712137812 */ /* 0x000fc400078ec0ff */
[----:B------:R-:W-:Y:S01]  /*1230*/  LEA R146, R84, 0xffffff80, 0x7 ;  /* 0xffffff8054927811 */ /* 0x000fe200078e38ff */
[----:B------:R-:W-:-:S04]  /*1240*/  IMAD.WIDE.U32 R14, R18, UR18, R14 ;  /* 0x00000012120e7c25 */ /* 0x000fc8000f8e000e */
[----:B------:R-:W-:Y:S01]  /*1250*/  IMAD.U32 R8, RZ, RZ, UR15 ;  /* 0x0000000fff087e24 */ /* 0x000fe2000f8e00ff */
[----:B-----5:R-:W-:Y:S01]  /*1260*/  LEA R142, P0, R14, UR10, 0x1 ;  /* 0x0000000a0e8e7c11 */ /* 0x020fe2000f8008ff */
[----:B------:R-:W-:Y:S02]  /*1270*/  IMAD.U32 R9, RZ, RZ, UR14 ;  /* 0x0000000eff097e24 */ /* 0x000fe4000f8e00ff */
[----:B------:R-:W-:Y:S02]  /*1280*/  IMAD R4, R13, UR4, RZ ;  /* 0x000000040d047c24 */ /* 0x000fe4000f8e02ff */
[----:B------:R-:W-:Y:S02]  /*1290*/  IMAD R143, R18, UR19, R15 ;  /* 0x00000013128f7c24 */ /* 0x000fe4000f8e020f */
[----:B------:R-:W-:Y:S02]  /*12a0*/  IMAD R11, R3, UR23, R11 ;  /* 0x00000017030b7c24 */ /* 0x000fe4000f8e020b */
[----:B------:R-:W-:Y:S01]  /*12b0*/  IMAD.WIDE.U32 R8, R12, UR4, R8 ;  /* 0x000000040c087c25 */ /* 0x000fe2000f8e0008 */
[----:B------:R-:W-:-:S03]  /*12c0*/  LEA.HI.X R143, R14, UR11, R143, 0x1, P0 ;  /* 0x0000000b0e8f7c11 */ /* 0x000fc600080f0c8f */
[----:B------:R-:W-:Y:S01]  /*12d0*/  IMAD R4, R12, UR5, R4 ;  /* 0x000000050c047c24 */ /* 0x000fe2000f8e0204 */
[----:B------:R-:W-:Y:S01]  /*12e0*/  IADD3 R3, P0, PT, R10, R8, RZ ;  /* 0x000000080a037210 */ /* 0x000fe20007f1e0ff */
[----:B------:R-:W-:Y:S01]  /*12f0*/  IMAD.WIDE.U32 R12, R12, UR4, R10 ;  /* 0x000000040c0c7c25 */ /* 0x000fe2000f8e000a */
[----:B------:R-:W-:Y:S01]  /*1300*/  USHF.L.U32 UR4, UR18, 0x6, URZ ;  /* 0x0000000612047899 */ /* 0x000fe200080006ff */
[----:B------:R-:W-:Y:S02]  /*1310*/  UMOV UR5, 0x400 ;  /* 0x0000040000057882 */ /* 0x000fe40000000000 */
[----:B------:R-:W-:Y:S01]  /*1320*/  IMAD.IADD R5, R13, 0x1, R4 ;  /* 0x000000010d057824 */ /* 0x000fe200078e0204 */
[----:B------:R-:W-:Y:S01]  /*1330*/  IADD3.X R4, PT, PT, R11, R4, R9, P0, !PT ;  /* 0x000000040b047210 */ /* 0x000fe200007fe409 */
[----:B----4-:R-:W-:Y:S01]  /*1340*/  ULEA UR5, UR25, UR5, 0x18 ;  /* 0x0000000519057291 */ /* 0x010fe2000f8ec0ff */
[C---:B------:R-:W-:Y:S01]  /*1350*/  LEA R10, P0, R3.reuse, UR8, 0x1 ;  /* 0x00000008030a7c11 */ /* 0x040fe2000f8008ff */
[----:B------:R-:W-:Y:S01]  /*1360*/  IMAD.X R7, RZ, RZ, R2, P2 ;  /* 0x000000ffff077224 */ /* 0x000fe200010e0602 */
[----:B------:R-:W-:Y:S01]  /*1370*/  LEA R8, P1, R12, UR8, 0x1 ;  /* 0x000000080c087c11 */ /* 0x000fe2000f8208ff */
[----:B------:R-:W-:Y:S01]  /*1380*/  USHF.L.U64.HI UR8, UR18, 0x6, UR19 ;  /* 0x0000000612087899 */ /* 0x000fe20008010213 */
[----:B------:R-:W-:Y:S01]  /*1390*/  LEA.HI.X R11, R3, UR9, R4, 0x1, P0 ;  /* 0x00000009030b7c11 */ /* 0x000fe200080f0c04 */
[----:B------:R-:W-:Y:S01]  /*13a0*/  IMAD.SHL.U32 R138, R136, 0x4, RZ ;  /* 0x00000004888a7824 */ /* 0x000fe200078e00ff */
[----:B------:R-:W-:Y:S01]  /*13b0*/  IADD3 R4, P0, PT, R142, UR4, RZ ;  /* 0x000000048e047c10 */ /* 0x000fe2000ff1e0ff */
[----:B------:R-:W-:Y:S01]  /*13c0*/  IMAD.WIDE.U32 R6, R18, UR16, R6 ;  /* 0x0000001012067c25 */ /* 0x000fe2000f8e0006 */
[----:B------:R-:W-:Y:S01]  /*13d0*/  LEA.HI.X R9, R12, UR9, R5, 0x1, P1 ;  /* 0x000000090c097c11 */ /* 0x000fe200088f0c05 */
[----:B------:R-:W-:Y:S01]  /*13e0*/  USHF.L.U32 UR9, UR16, 0x6, URZ ;  /* 0x0000000610097899 */ /* 0x000fe200080006ff */
[----:B------:R-:W-:Y:S01]  /*13f0*/  IADD3.X R5, PT, PT, R143, UR8, RZ, P0, !PT ;  /* 0x000000088f057c10 */ /* 0x000fe200087fe4ff */
[----:B------:R-:W-:Y:S01]  /*1400*/  IMAD.SHL.U32 R139, R136, 0x10, RZ ;  /* 0x00000010888b7824 */ /* 0x000fe200078e00ff */
[----:B------:R-:W-:Y:S01]  /*1410*/  IADD3 R14, P0, PT, R4, UR4, RZ ;  /* 0x00000004040e7c10 */ /* 0x000fe2000ff1e0ff */
[----:B------:R-:W-:Y:S01]  /*1420*/  IMAD.SHL.U32 R88, R136, 0x20, RZ ;  /* 0x0000002088587824 */ /* 0x000fe200078e00ff */
[----:B------:R-:W-:Y:S01]  /*1430*/  LEA R155, R155, UR5, 0x1 ;  /* 0x000000059b9b7c11 */ /* 0x000fe2000f8e08ff */
[----:B------:R-:W-:Y:S01]  /*1440*/  IMAD R145, R18, UR17, R7 ;  /* 0x0000001112917c24 */ /* 0x000fe2000f8e0207 */
[----:B------:R-:W-:Y:S01]  /*1450*/  IADD3.X R15, PT, PT, R5, UR8, RZ, P0, !PT ;  /* 0x00000008050f7c10 */ /* 0x000fe200087fe4ff */
[----:B------:R-:W-:Y:S01]  /*1460*/  USHF.L.U64.HI UR16, UR16, 0x6, UR17 ;  /* 0x0000000610107899 */ /* 0x000fe20008010211 */
[----:B------:R-:W-:Y:S01]  /*1470*/  IADD3 R12, P0, PT, R14, UR4, RZ ;  /* 0x000000040e0c7c10 */ /* 0x000fe2000ff1e0ff */
[----:B------:R-:W-:Y:S01]  /*1480*/  @!PT LDS RZ, [RZ] ;  /* 0x00000000fffff984 */ /* 0x000fe20000000800 */
[----:B------:R-:W-:Y:S01]  /*1490*/  @!PT LDS RZ, [RZ] ;  /* 0x00000000fffff984 */ /* 0x000fe20000000800 */
[----:B------:R-:W-:Y:S01]  /*14a0*/  @!PT LDS RZ, [RZ] ;  /* 0x00000000fffff984 */ /* 0x000fe20000000800 */
[----:B------:R-:W-:Y:S01]  /*14b0*/  LDGSTS.E.BYPASS.LTC128B.128 [R155], desc[UR26][R8.64] ;  /* 0x00000000089b7fae */ /* 0x000fe2000b981a1a */
[----:B------:R-:W-:Y:S01]  /*14c0*/  LOP3.LUT R3, R138, 0x18, RZ, 0xc0, !PT ;  /* 0x000000188a037812 */ /* 0x000fe200078ec0ff */
[----:B------:R-:W-:Y:S01]  /*14d0*/  IMAD.MOV.U32 R86, RZ, RZ, 0x20 ;  /* 0x00000020ff567424 */ /* 0x000fe200078e00ff */
[----:B------:R-:W-:Y:S01]  /*14e0*/  IADD3.X R13, PT, PT, R15, UR8, RZ, P0, !PT ;  /* 0x000000080f0d7c10 */ /* 0x000fe200087fe4ff */
[----:B------:R1:W-:Y:S01]  /*14f0*/  LDGSTS.E.BYPASS.LTC128B.128 [R155+0x800], desc[UR26][R10.64] ;  /* 0x008000000a9b7fae */ /* 0x0003e2000b981a1a */
[----:B------:R-:W-:-:S02]  /*1500*/  LEA R144, P1, R6, UR12, 0x1 ;  /* 0x0000000c06907c11 */ /* 0x000fc4000f8208ff */
[----:B------:R-:W-:Y:S01]  /*1510*/  LOP3.LUT R3, R3, 0xc0, R88, 0xf8, !PT ;  /* 0x000000c003037812 */ /* 0x000fe200078ef858 */
[----:B------:R-:W-:Y:S01]  /*1520*/  LDGSTS.E.BYPASS.LTC128B.128 [R155+0x1000], desc[UR26][R142.64] ;  /* 0x010000008e9b7fae */ /* 0x000fe2000b981a1a */
[----:B------:R-:W-:Y:S02]  /*1530*/  LEA.HI.X R145, R6, UR13, R145, 0x1, P1 ;  /* 0x0000000d06917c11 */ /* 0x000fe400088f0c91 */
[----:B------:R-:W-:Y:S01]  /*1540*/  IADD3 R22, P0, PT, R144, UR9, RZ ;  /* 0x0000000990167c10 */ /* 0x000fe2000ff1e0ff */
[----:B------:R2:W-:Y:S01]  /*1550*/  LDGSTS.E.BYPASS.LTC128B.128 [R155+0x1800], desc[UR26][R4.64] ;  /* 0x01800000049b7fae */ /* 0x0005e2000b981a1a */
[----:B------:R-:W-:Y:S02]  /*1560*/  LOP3.LUT R17, R3, 0x8, R136, 0x78, !PT ;  /* 0x0000000803117812 */ /* 0x000fe400078e7888 */
[----:B------:R-:W-:Y:S01]  /*1570*/  IADD3.X R23, PT, PT, R145, UR16, RZ, P0, !PT ;  /* 0x0000001091177c10 */ /* 0x000fe200087fe4ff */
[----:B------:R-:W-:Y:S01]  /*1580*/  LDGSTS.E.BYPASS.LTC128B.128 [R155+0x2000], desc[UR26][R14.64] ;  /* 0x020000000e9b7fae */ /* 0x000fe2000b981a1a */
[----:B------:R-:W-:-:S03]  /*1590*/  IADD3 R20, P0, PT, R22, UR9, RZ ;  /* 0x0000000916147c10 */ /* 0x000fc6000ff1e0ff */
[----:B------:R3:W-:Y:S01]  /*15a0*/  LDGSTS.E.BYPASS.LTC128B.128 [R155+0x2800], desc[UR26][R12.64] ;  /* 0x028000000c9b7fae */ /* 0x0007e2000b981a1a */
[----:B------:R-:W-:-:S03]  /*15b0*/  IADD3.X R21, PT, PT, R23, UR16, RZ, P0, !PT ;  /* 0x0000001017157c10 */ /* 0x000fc600087fe4ff */
[----:B------:R-:W0:Y:S01]  /*15c0*/  LDGDEPBAR ;  /* 0x00000000000079af */ /* 0x000e220000000000 */
[----:B-1----:R-:W-:-:S04]  /*15d0*/  IADD3 R10, P0, PT, R20, UR9, RZ ;  /* 0x00000009140a7c10 */ /* 0x002fc8000ff1e0ff */
[----:B------:R-:W-:Y:S02]  /*15e0*/  IADD3.X R11, PT, PT, R21, UR16, RZ, P0, !PT ;  /* 0x00000010150b7c10 */ /* 0x000fe400087fe4ff */
[----:B------:R-:W-:Y:S02]  /*15f0*/  LOP3.LUT P0, RZ, R136, 0x4, RZ, 0xc0, !PT ;  /* 0x0000000488ff7812 */ /* 0x000fe4000780c0ff */
[----:B--2---:R-:W-:Y:S02]  /*1600*/  LOP3.LUT R5, R139, 0x100, RZ, 0xc0, !PT ;  /* 0x000001008b057812 */ /* 0x004fe400078ec0ff */
[----:B------:R-:W-:Y:S02]  /*1610*/  LOP3.LUT R4, R140, 0x8, RZ, 0xc0, !PT ;  /* 0x000000088c047812 */ /* 0x000fe400078ec0ff */
[----:B------:R-:W-:Y:S02]  /*1620*/  LOP3.LUT R2, R5, 0x20, R88, 0xf8, !PT ;  /* 0x0000002005027812 */ /* 0x000fe400078ef858 */
[----:B------:R-:W-:-:S02]  /*1630*/  LOP3.LUT R139, R139, 0x3e00, RZ, 0xc0, !PT ;  /* 0x00003e008b8b7812 */ /* 0x000fc400078ec0ff */
[----:B------:R-:W-:Y:S01]  /*1640*/  LOP3.LUT R17, R2, R17, RZ, 0xfc, !PT ;  /* 0x0000001102117212 */ /* 0x000fe200078efcff */
[----:B------:R-:W-:-:S04]  /*1650*/  DEPBAR.LE SB0, 0x0 ;  /* 0x000080000000791a */ /* 0x000fc80000000000 */
[----:B------:R-:W-:Y:S01]  /*1660*/  BAR.SYNC.DEFER_BLOCKING 0x0 ;  /* 0x0000000000007b1d */ /* 0x000fe20000010000 */
[----:B------:R-:W-:Y:S02]  /*1670*/  LOP3.LUT R3, R3, R4, RZ, 0x3c, !PT ;  /* 0x0000000403037212 */ /* 0x000fe400078e3cff */
[----:B------:R-:W-:Y:S02]  /*1680*/  LOP3.LUT R2, R139, 0x120, R88, 0xf8, !PT ;  /* 0x000001208b027812 */ /* 0x000fe400078ef858 */
[----:B------:R-:W-:Y:S02]  /*1690*/  LEA R17, R17, UR5, 0x1 ;  /* 0x0000000511117c11 */ /* 0x000fe4000f8e08ff */
[----:B------:R-:W-:Y:S02]  /*16a0*/  LOP3.LUT R9, R2, R3, RZ, 0xfc, !PT ;  /* 0x0000000302097212 */ /* 0x000fe400078efcff */
[----:B------:R-:W-:Y:S02]  /*16b0*/  SEL R86, R86, 0xffffffe0, !P0 ;  /* 0xffffffe056567807 */ /* 0x000fe40004000000 */
[----:B------:R-:W-:-:S03]  /*16c0*/  LEA R9, R9, UR5, 0x1 ;  /* 0x0000000509097c11 */ /* 0x000fc6000f8e08ff */
[C---:B------:R-:W-:Y:S02]  /*16d0*/  IMAD.IADD R2, R86.reuse, 0x1, R17 ;  /* 0x0000000156027824 */ /* 0x040fe400078e0211 */
[----:B------:R-:W-:Y:S01]  /*16e0*/  IMAD.IADD R76, R86, 0x1, R9 ;  /* 0x00000001564c7824 */ /* 0x000fe200078e0209 */
[----:B------:R-:W-:Y:S01]  /*16f0*/  @!PT LDS RZ, [RZ] ;  /* 0x00000000fffff984 */ /* 0x000fe20000000800 */
[----:B------:R-:W-:Y:S01]  /*1700*/  @!PT LDS RZ, [RZ] ;  /* 0x00000000fffff984 */ /* 0x000fe20000000800 */
[----:B------:R-:W-:Y:S01]  /*1710*/  @!PT LDS RZ, [RZ] ;  /* 0x00000000fffff984 */ /* 0x000fe20000000800 */
[----:B------:R-:W-:Y:S04]  /*1720*/  LDGSTS.E.BYPASS.LTC128B.128 [R155+0x3000], desc[UR26][R144.64] ;  /* 0x03000000909b7fae */ /* 0x000fe8000b981a1a */
[----:B------:R-:W-:Y:S04]  /*1730*/  LDGSTS.E.BYPASS.LTC128B.128 [R155+0x3800], desc[UR26][R22.64] ;  /* 0x03800000169b7fae */ /* 0x000fe8000b981a1a */
[----:B------:R1:W-:Y:S04]  /*1740*/  LDGSTS.E.BYPASS.LTC128B.128 [R155+0x4000], desc[UR26][R20.64] ;  /* 0x04000000149b7fae */ /* 0x0003e8000b981a1a */
[----:B------:R2:W-:Y:S04]  /*1750*/  LDGSTS.E.BYPASS.LTC128B.128 [R155+0x4800], desc[UR26][R10.64] ;  /* 0x048000000a9b7fae */ /* 0x0005e8000b981a1a */
[----:B---3--:R-:W-:Y:S04]  /*1760*/  LDSM.16.M88.4 R12, [R9] ;  /* 0x00000000090c783b */ /* 0x008fe80000000200 */
[----:B------:R-:W2:Y:S04]  /*1770*/  LDSM.16.M88.4 R4, [R17+0x1000] ;  /* 0x001000001104783b */ /* 0x000ea80000000200 */
[----:B------:R-:W-:Y:S04]  /*1780*/  LDSM.16.M88.4 R76, [R76] ;  /* 0x000000004c4c783b */ /* 0x000fe80000000200 */
[----:B------:R-:W-:Y:S04]  /*1790*/  LDSM.16.M88.4 R80, [R2+0x1000] ;  /* 0x001000000250783b */ /* 0x000fe80000000200 */
[----:B------:R-:W-:Y:S04]  /*17a0*/  LDSM.16.M88.4 R68, [R17+0x2c00] ;  /* 0x002c00001144783b */ /* 0x000fe80000000200 */
[----:B------:R-:W3:Y:S04]  /*17b0*/  LDSM.16.M88.4 R60, [R17+0x1400] ;  /* 0x00140000113c783b */ /* 0x000ee80000000200 */
[----:B------:R-:W4:Y:S04]  /*17c0*/  LDSM.16.M88.4 R52, [R17+0x1800] ;  /* 0x001800001134783b */ /* 0x000f280000000200 */
[----:B------:R-:W5:Y:S04]  /*17d0*/  LDSM.16.M88.4 R44, [R17+0x1c00] ;  /* 0x001c0000112c783b */ /* 0x000f680000000200 */
[----:B------:R-:W5:Y:S04]  /*17e0*/  LDSM.16.M88.4 R36, [R17+0x2000] ;  /* 0x002000001124783b */ /* 0x000f680000000200 */
[----:B------:R-:W5:Y:S04]  /*17f0*/  LDSM.16.M88.4 R28, [R17+0x2400] ;  /* 0x00240000111c783b */ /* 0x000f680000000200 */
[----:B-1----:R1:W5:Y:S01]  /*1800*/  LDSM.16.M88.4 R20, [R17+0x2800] ;  /* 0x002800001114783b */ /* 0x0023620000000200 */
[C---:B--2---:R-:W-:Y:S03]  /*1810*/  HMMA.16816.F32.BF16 R8, R12.reuse, R4, RZ ;  /* 0x000000040c08723c */ /* 0x044fe600000418ff */
[----:B------:R-:W2:Y:S04]  /*1820*/  LDSM.16.M88.4 R72, [R2+0x1400] ;  /* 0x001400000248783b */ /* 0x000ea80000000200 */
[----:B------:R-:W0:Y:S01]  /*1830*/  LDGDEPBAR ;  /* 0x00000000000079af */ /* 0x000e220000000000 */
[C---:B------:R-:W-:Y:S08]  /*1840*/  HMMA.16816.F32.BF16 R4, R12.reuse, R6, RZ ;  /* 0x000000060c04723c */ /* 0x040ff000000418ff */
[----:B---3--:R-:W-:Y:S08]  /*1850*/  HMMA.16816.F32.BF16 R64, R12, R60, RZ ;  /* 0x0000003c0c40723c */ /* 0x008ff000000418ff */
[----:B------:R-:W-:Y:S01]  /*1860*/  HMMA.16816.F32.BF16 R8, R76, R80, R8 ;  /* 0x000000504c08723c */ /* 0x000fe20000041808 */
[----:B------:R-:W-:Y:S01]  /*1870*/  LOP3.LUT R80, R140, 0x1f0, RZ, 0xc0, !PT ;  /* 0x000001f08c507812 */ /* 0x000fe200078ec0ff */
[----:B------:R-:W-:-:S03]  /*1880*/  IMAD.SHL.U32 R81, R136, 0x2, RZ ;  /* 0x0000000288517824 */ /* 0x000fc600078e00ff */
[----:B------:R-:W-:Y:S02]  /*1890*/  IADD3 R80, PT, PT, R19, R80, R16 ;  /* 0x0000005013507210 */ /* 0x000fe40007ffe010 */
[----:B------:R-:W-:Y:S01]  /*18a0*/  LOP3.LUT R90, R146, 0x6, R81, 0xf8, !PT ;  /* 0x00000006925a7812 */ /* 0x000fe200078ef851 */
[----:B-1----:R-:W-:Y:S01]  /*18b0*/  HMMA.16816.F32.BF16 R16, R12, R68, RZ ;  /* 0x000000440c10723c */ /* 0x002fe200000418ff */
[----:B------:R-:W-:Y:S02]  /*18c0*/  IADD3 R69, PT, PT, R91, -UR24, R80 ;  /* 0x800000185b457c10 */ /* 0x000fe4000fffe050 */
[----:B------:R-:W-:-:S03]  /*18d0*/  LOP3.LUT R80, R90, 0x1, RZ, 0xfc, !PT ;  /* 0x000000015a507812 */ /* 0x000fc600078efcff */
[----:B------:R-:W-:Y:S02]  /*18e0*/  IMAD.IADD R0, R69, 0x1, R0 ;  /* 0x0000000145007824 */ /* 0x000fe400078e0200 */
[C---:B----4-:R-:W-:Y:S03]  /*18f0*/  HMMA.16816.F32.BF16 R56, R12.reuse, R52, RZ ;  /* 0x000000340c38723c */ /* 0x050fe600000418ff */
[C-C-:B------:R-:W-:Y:S02]  /*1900*/  VIADDMNMX R95, R0.reuse, 0x1, R91.reuse, PT ;  /* 0x00000001005f7846 */ /* 0x140fe4000380015b */
[----:B------:R-:W-:Y:S02]  /*1910*/  VIADDMNMX R91, R0, 0x9, R91, PT ;  /* 0x00000009005b7846 */ /* 0x000fe4000380015b */
[C---:B------:R-:W-:Y:S01]  /*1920*/  ISETP.GE.AND P0, PT, R80.reuse, R95, PT ;  /* 0x0000005f5000720c */ /* 0x040fe20003f06270 */
[----:B-----5:R-:W-:Y:S01]  /*1930*/  HMMA.16816.F32.BF16 R48, R12, R44, RZ ;  /* 0x0000002c0c30723c */ /* 0x020fe200000418ff */
[----:B------:R-:W-:-:S02]  /*1940*/  ISETP.GE.AND P3, PT, R80, R91, PT ;  /* 0x0000005b5000720c */ /* 0x000fc40003f66270 */
[C---:B------:R-:W-:Y:S02]  /*1950*/  LOP3.LUT R0, R90.reuse, 0x8, RZ, 0xfc, !PT ;  /* 0x000000085a007812 */ /* 0x040fe400078efcff */
[C---:B------:R-:W-:Y:S02]  /*1960*/  LOP3.LUT R80, R90.reuse, 0x9, RZ, 0xfc, !PT ;  /* 0x000000095a507812 */ /* 0x040fe400078efcff */
[-C--:B------:R-:W-:Y:S01]  /*1970*/  ISETP.GE.AND P4, PT, R90, R95.reuse, PT ;  /* 0x0000005f5a00720c */ /* 0x080fe20003f86270 */
[----:B------:R-:W-:Y:S01]  /*1980*/  HMMA.16816.F32.BF16 R40, R12, R36, RZ ;  /* 0x000000240c28723c */ /* 0x000fe200000418ff */
[C---:B------:R-:W-:Y:S02]  /*1990*/  ISETP.GE.AND P6, PT, R0.reuse, R95, PT ;  /* 0x0000005f0000720c */ /* 0x040fe40003fc6270 */
[----:B------:R-:W-:Y:S02]  /*19a0*/  ISETP.GE.AND P5, PT, R0, R91, PT ;  /* 0x0000005b0000720c */ /* 0x000fe40003fa6270 */
[----:B------:R-:W-:-:S02]  /*19b0*/  ISETP.GE.AND P2, PT, R80, R95, PT ;  /* 0x0000005f5000720c */ /* 0x000fc40003f46270 */
[-C--:B------:R-:W-:Y:S01]  /*19c0*/  ISETP.GE.AND P1, PT, R80, R91.reuse, PT ;  /* 0x0000005b5000720c */ /* 0x080fe20003f26270 */
[C---:B------:R-:W-:Y:S01]  /*19d0*/  HMMA.16816.F32.BF16 R32, R12.reuse, R28, RZ ;  /* 0x0000001c0c20723c */ /* 0x040fe200000418ff */
[----:B------:R-:W-:Y:S02]  /*19e0*/  FSEL R0, R8, -INF , !P4 ;  /* 0xff80000008007808 */ /* 0x000fe40006000000 */
[C---:B------:R-:W-:Y:S02]  /*19f0*/  ISETP.GE.AND P4, PT, R90.reuse, R91, PT ;  /* 0x0000005b5a00720c */ /* 0x040fe40003f86270 */
[C---:B------:R-:W-:Y:S02]  /*1a00*/  LOP3.LUT R80, R90.reuse, 0x10, RZ, 0xfc, !PT ;  /* 0x000000105a507812 */ /* 0x040fe400078efcff */
[----:B------:R-:W-:Y:S01]  /*1a10*/  LOP3.LUT R8, R90, 0x11, RZ, 0xfc, !PT ;  /* 0x000000115a087812 */ /* 0x000fe200078efcff */
[----:B------:R-:W-:Y:S01]  /*1a20*/  HMMA.16816.F32.BF16 R24, R12, R20, RZ ;  /* 0x000000140c18723c */ /* 0x000fe200000418ff */
[----:B------:R-:W-:-:S02]  /*1a30*/  FSEL R89, R11, -INF , !P3 ;  /* 0xff8000000b597808 */ /* 0x000fc40005800000 */
[----:B------:R-:W-:-:S05]  /*1a40*/  ISETP.GE.AND P3, PT, R8, R95, PT ;  /* 0x0000005f0800720c */ /* 0x000fca0003f66270 */
        /* <DEDUP_REMOVED lines=9> */
[----:B--2---:R-:W-:Y:S01]  /*1ae0*/  HMMA.16816.F32.BF16 R64, R76, R72, R64 ;  /* 0x000000484c40723c */ /* 0x004fe20000041840 */
[----:B------:R-:W-:-:S02]  /*1af0*/  FSEL R73, R10, -INF , !P4 ;  /* 0xff8000000a497808 */ /* 0x000fc40006000000 */
[----:B------:R-:W-:Y:S02]  /*1b00*/  FSEL R72, R9, -INF , !P0 ;  /* 0xff80000009487808 */ /* 0x000fe40004000000 */
[C---:B------:R-:W-:Y:S02]  /*1b10*/  ISETP.GE.AND P4, PT, R80.reuse, R95, PT ;  /* 0x0000005f5000720c */ /* 0x040fe40003f86270 */
[----:B------:R-:W-:Y:S01]  /*1b20*/  ISETP.GE.AND P0, PT, R80, R91, PT ;  /* 0x0000005b5000720c */ /* 0x000fe20003f06270 */
[----:B------:R-:W-:Y:S01]  /*1b30*/  HMMA.16816.F32.BF16 R60, R76, R74, R60 ;  /* 0x0000004a4c3c723c */ /* 0x000fe2000004183c */
[----:B------:R-:W2:Y:S01]  /*1b40*/  LDSM.16.M88.4 R80, [R2+0x1c00] ;  /* 0x001c00000250783b */ /* 0x000ea20000000200 */
[----:B------:R-:W-:Y:S02]  /*1b50*/  LOP3.LUT R10, R90, 0x29, RZ, 0xfc, !PT ;  /* 0x000000295a0a7812 */ /* 0x000fe400078efcff */
[----:B------:R-:W-:Y:S02]  /*1b60*/  FSEL R98, R4, -INF , !P6 ;  /* 0xff80000004627808 */ /* 0x000fe40007000000 */
[----:B------:R-:W-:-:S02]  /*1b70*/  LOP3.LUT R4, R90, 0x18, RZ, 0xfc, !PT ;  /* 0x000000185a047812 */ /* 0x000fc400078efcff */
[----:B------:R-:W-:Y:S02]  /*1b80*/  FSEL R105, R6, -INF , !P5 ;  /* 0xff80000006697808 */ /* 0x000fe40006800000 */
[----:B------:R-:W-:Y:S02]  /*1b90*/  FSEL R74, R5, -INF , !P2 ;  /* 0xff800000054a7808 */ /* 0x000fe40005000000 */
[C---:B------:R-:W-:Y:S02]  /*1ba0*/  ISETP.GE.AND P5, PT, R4.reuse, R95, PT ;  /* 0x0000005f0400720c */ /* 0x040fe40003fa6270 */
[-C--:B------:R-:W-:Y:S02]  /*1bb0*/  ISETP.GE.AND P2, PT, R4, R91.reuse, PT ;  /* 0x0000005b0400720c */ /* 0x080fe40003f46270 */
[----:B------:R-:W-:Y:S01]  /*1bc0*/  LOP3.LUT R4, R90, 0x20, RZ, 0xfc, !PT ;  /* 0x000000205a047812 */ /* 0x000fe200078efcff */
[----:B-1----:R-:W-:Y:S01]  /*1bd0*/  HMMA.16816.F32.BF16 R56, R76, R68, R56 ;  /* 0x000000444c38723c */ /* 0x002fe20000041838 */
[----:B------:R-:W-:-:S02]  /*1be0*/  ISETP.GE.AND P6, PT, R8, R91, PT ;  /* 0x0000005b0800720c */ /* 0x000fc40003fc6270 */
[----:B------:R-:W-:Y:S02]  /*1bf0*/  LOP3.LUT R8, R90, 0x19, RZ, 0xfc, !PT ;  /* 0x000000195a087812 */ /* 0x000fe400078efcff */
[----:B------:R-:W-:Y:S02]  /*1c00*/  FSEL R119, R66, -INF , !P0 ;  /* 0xff80000042777808 */ /* 0x000fe40004000000 */
[----:B------:R-:W-:Y:S01]  /*1c10*/  FSEL R68, R65, -INF , !P3 ;  /* 0xff80000041447808 */ /* 0x000fe20005800000 */
[----:B------:R-:W-:Y:S01]  /*1c20*/  HMMA.16816.F32.BF16 R52, R76, R70, R52 ;  /* 0x000000464c34723c */ /* 0x000fe20000041834 */
[----:B------:R-:W-:Y:S02]  /*1c30*/  FSEL R93, R7, -INF , !P1 ;  /* 0xff800000075d7808 */ /* 0x000fe40004800000 */
[C---:B------:R-:W-:Y:S02]  /*1c40*/  ISETP.GE.AND P0, PT, R4.reuse, R95, PT ;  /* 0x0000005f0400720c */ /* 0x040fe40003f06270 */
[----:B------:R-:W-:-:S02]  /*1c50*/  ISETP.GE.AND P3, PT, R4, R91, PT ;  /* 0x0000005b0400720c */ /* 0x000fc40003f66270 */
[----:B------:R-:W-:Y:S01]  /*1c60*/  FSEL R64, R64, -INF , !P4 ;  /* 0xff80000040407808 */ /* 0x000fe20006000000 */
[----:B------:R-:W1:Y:S01]  /*1c70*/  LDSM.16.M88.4 R4, [R2+0x2000] ;  /* 0x002000000204783b */ /* 0x000e620000000200 */
[C---:B------:R-:W-:Y:S02]  /*1c80*/  ISETP.GE.AND P1, PT, R8.reuse, R95, PT ;  /* 0x0000005f0800720c */ /* 0x040fe40003f26270 */
[----:B------:R-:W-:Y:S02]  /*1c90*/  ISETP.GE.AND P4, PT, R8, R91, PT ;  /* 0x0000005b0800720c */ /* 0x000fe40003f86270 */
[----:B------:R-:W-:Y:S02]  /*1ca0*/  LOP3.LUT R8, R90, 0x21, RZ, 0xfc, !PT ;  /* 0x000000215a087812 */ /* 0x000fe400078efcff */
[----:B------:R-:W-:Y:S01]  /*1cb0*/  FSEL R121, R67, -INF , !P6 ;  /* 0xff80000043797808 */ /* 0x000fe20007000000 */
[----:B--2---:R-:W-:Y:S01]  /*1cc0*/  HMMA.16816.F32.BF16 R48, R76, R80, R48 ;  /* 0x000000504c30723c */ /* 0x004fe20000041830 */
[----:B------:R-:W-:-:S02]  /*1cd0*/  FSEL R60, R60, -INF , !P5 ;  /* 0xff8000003c3c7808 */ /* 0x000fc40006800000 */
[C---:B------:R-:W-:Y:S02]  /*1ce0*/  ISETP.GE.AND P6, PT, R8.reuse, R95, PT ;  /* 0x0000005f0800720c */ /* 0x040fe40003fc6270 */
[----:B------:R-:W-:Y:S02]  /*1cf0*/  ISETP.GE.AND P5, PT, R8, R91, PT ;  /* 0x0000005b0800720c */ /* 0x000fe40003fa6270 */
[----:B------:R-:W-:Y:S01]  /*1d00*/  LOP3.LUT R8, R90, 0x28, RZ, 0xfc, !PT ;  /* 0x000000285a087812 */ /* 0x000fe200078efcff */
[----:B------:R-:W-:Y:S01]  /*1d10*/  HMMA.16816.F32.BF16 R44, R76, R82, R44 ;  /* 0x000000524c2c723c */ /* 0x000fe2000004182c */
[----:B------:R-:W-:Y:S02]  /*1d20*/  FSEL R69, R62, -INF , !P2 ;  /* 0xff8000003e457808 */ /* 0x000fe40005000000 */
[----:B------:R-:W-:Y:S02]  /*1d30*/  FSEL R70, R61, -INF , !P1 ;  /* 0xff8000003d467808 */ /* 0x000fe40004800000 */
[----:B------:R-:W-:-:S02]  /*1d40*/  ISETP.GE.AND P2, PT, R8, R95, PT ;  /* 0x0000005f0800720c */ /* 0x000fc40003f46270 */
[----:B------:R-:W-:Y:S02]  /*1d50*/  ISETP.GE.AND P1, PT, R8, R91, PT ;  /* 0x0000005b0800720c */ /* 0x000fe40003f26270 */
[----:B------:R-:W-:Y:S02]  /*1d60*/  LOP3.LUT R8, R90, 0x30, RZ, 0xfc, !PT ;  /* 0x000000305a087812 */ /* 0x000fe400078efcff */
[----:B------:R-:W-:Y:S02]  /*1d70*/  FSEL R117, R63, -INF , !P4 ;  /* 0xff8000003f757808 */ /* 0x000fe40006000000 */
[----:B------:R-:W-:Y:S02]  /*1d80*/  FSEL R102, R56, -INF , !P0 ;  /* 0xff80000038667808 */ /* 0x000fe40004000000 */
[----:B------:R-:W-:Y:S02]  /*1d90*/  FSEL R115, R58, -INF , !P3 ;  /* 0xff8000003a737808 */ /* 0x000fe40005800000 */
[----:B------:R-:W-:-:S02]  /*1da0*/  FSEL R80, R57, -INF , !P6 ;  /* 0xff80000039507808 */ /* 0x000fc40007000000 */
[C---:B------:R-:W-:Y:S02]  /*1db0*/  ISETP.GE.AND P4, PT, R10.reuse, R95, PT ;  /* 0x0000005f0a00720c */ /* 0x040fe40003f86270 */
[----:B------:R-:W-:Y:S02]  /*1dc0*/  ISETP.GE.AND P0, PT, R10, R91, PT ;  /* 0x0000005b0a00720c */ /* 0x000fe40003f06270 */
[C---:B------:R-:W-:Y:S01]  /*1dd0*/  ISETP.GE.AND P3, PT, R8.reuse, R95, PT ;  /* 0x0000005f0800720c */ /* 0x040fe20003f66270 */
[----:B-1----:R-:W-:Y:S01]  /*1de0*/  HMMA.16816.F32.BF16 R40, R76, R4, R40 ;  /* 0x000000044c28723c */ /* 0x002fe20000041828 */
[----:B------:R-:W-:Y:S02]  /*1df0*/  ISETP.GE.AND P6, PT, R8, R91, PT ;  /* 0x0000005b0800720c */ /* 0x000fe40003fc6270 */
[----:B------:R-:W1:Y:S01]  /*1e00*/  LDSM.16.M88.4 R8, [R2+0x2400] ;  /* 0x002400000208783b */ /* 0x000e620000000200 */
[----:B------:R-:W-:Y:S02]  /*1e10*/  FSEL R106, R52, -INF , !P2 ;  /* 0xff800000346a7808 */ /* 0x000fe40005000000 */
[----:B------:R-:W-:-:S02]  /*1e20*/  LOP3.LUT R56, R90, 0x31, RZ, 0xfc, !PT ;  /* 0x000000315a387812 */ /* 0x000fc400078efcff */
[----:B------:R-:W-:Y:S01]  /*1e30*/  LOP3.LUT R52, R90, 0x38, RZ, 0xfc, !PT ;  /* 0x000000385a347812 */ /* 0x000fe200078efcff */
[----:B------:R-:W-:Y:S01]  /*1e40*/  HMMA.16816.F32.BF16 R36, R76, R6, R36 ;  /* 0x000000064c24723c */ /* 0x000fe20000041824 */
[----:B------:R-:W-:Y:S02]  /*1e50*/  FSEL R103, R59, -INF , !P5 ;  /* 0xff8000003b677808 */ /* 0x000fe40006800000 */
[----:B------:R-:W-:Y:S02]  /*1e60*/  FSEL R113, R54, -INF , !P1 ;  /* 0xff80000036717808 */ /* 0x000fe40004800000 */
[----:B------:R-:W-:Y:S02]  /*1e70*/  FSEL R82, R53, -INF , !P4 ;  /* 0xff80000035527808 */ /* 0x000fe40006000000 */
[C---:B------:R-:W-:Y:S02]  /*1e80*/  ISETP.GE.AND P5, PT, R56.reuse, R95, PT ;  /* 0x0000005f3800720c */ /* 0x040fe40003fa6270 */
[----:B------:R-:W-:-:S02]  /*1e90*/  ISETP.GE.AND P2, PT, R56, R91, PT ;  /* 0x0000005b3800720c */ /* 0x000fc40003f46270 */
[C---:B------:R-:W-:Y:S02]  /*1ea0*/  ISETP.GE.AND P1, PT, R52.reuse, R95, PT ;  /* 0x0000005f3400720c */ /* 0x040fe40003f26270 */
[----:B------:R-:W-:Y:S02]  /*1eb0*/  ISETP.GE.AND P4, PT, R52, R91, PT ;  /* 0x0000005b3400720c */ /* 0x000fe40003f86270 */
[C---:B------:R-:W-:Y:S02]  /*1ec0*/  LOP3.LUT R56, R90.reuse, 0x39, RZ, 0xfc, !PT ;  /* 0x000000395a387812 */ /* 0x040fe400078efcff */
[C---:B------:R-:W-:Y:S02]  /*1ed0*/  LOP3.LUT R52, R90.reuse, 0x40, RZ, 0xfc, !PT ;  /* 0x000000405a347812 */ /* 0x040fe400078efcff */
[----:B------:R-:W-:Y:S02]  /*1ee0*/  LOP3.LUT R4, R90, 0x41, RZ, 0xfc, !PT ;  /* 0x000000415a047812 */ /* 0x000fe400078efcff */
[----:B------:R-:W-:-:S02]  /*1ef0*/  FSEL R109, R55, -INF , !P0 ;  /* 0xff800000376d7808 */ /* 0x000fc40004000000 */
[----:B------:R-:W-:Y:S02]  /*1f00*/  FSEL R87, R51, -INF , !P2 ;  /* 0xff80000033577808 */ /* 0x000fe40005000000 */
[----:B------:R-:W-:Y:S02]  /*1f10*/  FSEL R110, R44, -INF , !P1 ;  /* 0xff8000002c6e7808 */ /* 0x000fe40004800000 */
[-C--:B------:R-:W-:Y:S02]  /*1f20*/  ISETP.GE.AND P0, PT, R56, R95.reuse, PT ;  /* 0x0000005f3800720c */ /* 0x080fe40003f06270 */
[----:B------:R-:W-:Y:S02]  /*1f30*/  FSEL R99, R50, -INF , !P6 ;  /* 0xff80000032637808 */ /* 0x000fe40007000000 */
[----:B------:R-:W-:Y:S02]  /*1f40*/  FSEL R108, R49, -INF , !P5 ;  /* 0xff800000316c7808 */ /* 0x000fe40006800000 */
[C---:B------:R-:W-:Y:S01]  /*1f50*/  ISETP.GE.AND P2, PT, R4.reuse, R95, PT ;  /* 0x0000005f0400720c */ /* 0x040fe20003f46270 */
[----:B-1----:R-:W-:Y:S01]  /*1f60*/  HMMA.16816.F32.BF16 R32, R76, R8, R32 ;  /* 0x000000084c20723c */ /* 0x002fe20000041820 */
[----:B------:R-:W-:-:S02]  /*1f70*/  ISETP.GE.AND P1, PT, R4, R91, PT ;  /* 0x0000005b0400720c */ /* 0x000fc40003f26270 */
[C---:B------:R-:W-:Y:S02]  /*1f80*/  ISETP.GE.AND P6, PT, R52.reuse, R95, PT ;  /* 0x0000005f3400720c */ /* 0x040fe40003fc6270 */
[----:B------:R-:W-:Y:S02]  /*1f90*/  ISETP.GE.AND P5, PT, R52, R91, PT ;  /* 0x0000005b3400720c */ /* 0x000fe40003fa6270 */
[----:B------:R-:W-:Y:S01]  /*1fa0*/  LOP3.LUT R4, R90, 0x48, RZ, 0xfc, !PT ;  /* 0x000000485a047812 */ /* 0x000fe200078efcff */
[----:B------:R-:W1:Y:S01]  /*1fb0*/  LDSM.16.M88.4 R52, [R2+0x2800] ;  /* 0x002800000234783b */ /* 0x000e620000000200 */
[----:B------:R-:W-:Y:S01]  /*1fc0*/  FSEL R101, R46, -INF , !P4 ;  /* 0xff8000002e657808 */ /* 0x000fe20006000000 */
[----:B------:R-:W-:Y:S01]  /*1fd0*/  HMMA.16816.F32.BF16 R28, R76, R10, R28 ;  /* 0x0000000a4c1c723c */ /* 0x000fe2000004181c */
[----:B------:R-:W-:Y:S02]  /*1fe0*/  FSEL R112, R45, -INF , !P0 ;  /* 0xff8000002d707808 */ /* 0x000fe40004000000 */
[----:B------:R-:W-:-:S02]  /*1ff0*/  FSEL R48, R48, -INF , !P3 ;  /* 0xff80000030307808 */ /* 0x000fc40005800000 */
[C---:B------:R-:W-:Y:S02]  /*2000*/  ISETP.GE.AND P4, PT, R4.reuse, R95, PT ;  /* 0x0000005f0400720c */ /* 0x040fe40003f86270 */
[-C--:B------:R-:W-:Y:S02]  /*2010*/  ISETP.GE.AND P0, PT, R4, R91.reuse, PT ;  /* 0x0000005b0400720c */ /* 0x080fe40003f06270 */
[----:B------:R-:W-:Y:S02]  /*2020*/  ISETP.GE.AND P3, PT, R56, R91, PT ;  /* 0x0000005b3800720c */ /* 0x000fe40003f66270 */
        /* <DEDUP_REMOVED lines=10> */
[----:B------:R2:W3:Y:S01]  /*20d0*/  LDSM.16.M88.4 R4, [R2+0x2c00] ;  /* 0x002c00000204783b */ /* 0x0004e20000000200 */
[----:B------:R-:W-:Y:S01]  /*20e0*/  LOP3.LUT R40, R90, 0x51, RZ, 0xfc, !PT ;  /* 0x000000515a287812 */ /* 0x000fe200078efcff */
[----:B------:R-:W-:-:S04]  /*20f0*/  DEPBAR.LE SB0, 0x0 ;  /* 0x000080000000791a */ /* 0x000fc80000000000 */
[----:B------:R-:W-:Y:S01]  /*2100*/  FSEL R56, R36, -INF , !P4 ;  /* 0xff80000024387808 */ /* 0x000fe20006000000 */
[C---:B-1----:R-:W-:Y:S01]  /*2110*/  HMMA.16816.F32.BF16 R24, R76.reuse, R52, R24 ;  /* 0x000000344c18723c */ /* 0x042fe20000041818 */
[C---:B------:R-:W-:Y:S02]  /*2120*/  LOP3.LUT R36, R90.reuse, 0x58, RZ, 0xfc, !PT ;  /* 0x000000585a247812 */ /* 0x040fe400078efcff */
[----:B------:R-:W-:Y:S02]  /*2130*/  LOP3.LUT R10, R90, 0x59, RZ, 0xfc, !PT ;  /* 0x000000595a0a7812 */ /* 0x000fe400078efcff */
[----:B------:R-:W-:Y:S02]  /*2140*/  FSEL R59, R43, -INF , !P1 ;  /* 0xff8000002b3b7808 */ /* 0x000fe40004800000 */
[C---:B------:R-:W-:Y:S01]  /*2150*/  ISETP.GE.AND P1, PT, R40.reuse, R95, PT ;  /* 0x0000005f2800720c */ /* 0x040fe20003f26270 */
[----:B------:R-:W-:Y:S01]  /*2160*/  HMMA.16816.F32.BF16 R20, R76, R54, R20 ;  /* 0x000000364c14723c */ /* 0x000fe20000041814 */
[----:B------:R-:W-:-:S02]  /*2170*/  ISETP.GE.AND P4, PT, R40, R91, PT ;  /* 0x0000005b2800720c */ /* 0x000fc40003f86270 */
[----:B------:R-:W-:Y:S02]  /*2180*/  FSEL R85, R38, -INF , !P0 ;  /* 0xff80000026557808 */ /* 0x000fe40004000000 */
[----:B------:R-:W-:Y:S02]  /*2190*/  FSEL R65, R39, -INF , !P6 ;  /* 0xff80000027417808 */ /* 0x000fe40007000000 */
[----:B------:R-:W-:Y:S02]  /*21a0*/  FSEL R40, R32, -INF , !P5 ;  /* 0xff80000020287808 */ /* 0x000fe40006800000 */
[----:B--2---:R-:W-:Y:S02]  /*21b0*/  LOP3.LUT R2, R90, 0x60, RZ, 0xfc, !PT ;  /* 0x000000605a027812 */ /* 0x004fe400078efcff */
[-C--:B------:R-:W-:Y:S02]  /*21c0*/  ISETP.GE.AND P0, PT, R36, R95.reuse, PT ;  /* 0x0000005f2400720c */ /* 0x080fe40003f06270 */
[----:B------:R-:W-:-:S02]  /*21d0*/  ISETP.GE.AND P6, PT, R10, R95, PT ;  /* 0x0000005f0a00720c */ /* 0x000fc40003fc6270 */
[----:B------:R-:W-:Y:S02]  /*21e0*/  ISETP.GE.AND P5, PT, R10, R91, PT ;  /* 0x0000005b0a00720c */ /* 0x000fe40003fa6270 */
[----:B------:R-:W-:Y:S02]  /*21f0*/  LOP3.LUT R10, R90, 0x61, RZ, 0xfc, !PT ;  /* 0x000000615a0a7812 */ /* 0x000fe400078efcff */
[----:B------:R-:W-:Y:S02]  /*2200*/  FSEL R57, R34, -INF , !P2 ;  /* 0xff80000022397808 */ /* 0x000fe40005000000 */
[----:B------:R-:W-:Y:S02]  /*2210*/  FSEL R38, R33, -INF , !P1 ;  /* 0xff80000021267808 */ /* 0x000fe40004800000 */
[C---:B------:R-:W-:Y:S01]  /*2220*/  ISETP.GE.AND P2, PT, R2.reuse, R95, PT ;  /* 0x0000005f0200720c */ /* 0x040fe20003f46270 */
[----:B---3--:R-:W-:Y:S01]  /*2230*/  HMMA.16816.F32.BF16 R16, R76, R4, R16 ;  /* 0x000000044c10723c */ /* 0x008fe20000041810 */
[----:B------:R-:W-:-:S02]  /*2240*/  ISETP.GE.AND P1, PT, R2, R91, PT ;  /* 0x0000005b0200720c */ /* 0x000fc40003f26270 */
[----:B------:R-:W-:Y:S02]  /*2250*/  FSEL R104, R37, -INF , !P3 ;  /* 0xff80000025687808 */ /* 0x000fe40005800000 */
[----:B------:R-:W-:Y:S02]  /*2260*/  FSEL R51, R35, -INF , !P4 ;  /* 0xff80000023337808 */ /* 0x000fe40006000000 */
[----:B------:R-:W-:Y:S01]  /*2270*/  FSEL R96, R28, -INF , !P0 ;  /* 0xff8000001c607808 */ /* 0x000fe20004000000 */
[----:B------:R-:W-:Y:S01]  /*2280*/  HMMA.16816.F32.BF16 R12, R76, R6, R12 ;  /* 0x000000064c0c723c */ /* 0x000fe2000004180c */
[----:B------:R-:W-:Y:S02]  /*2290*/  LOP3.LUT R2, R90, 0x69, RZ, 0xfc, !PT ;  /* 0x000000695a027812 */ /* 0x000fe400078efcff */
[----:B------:R-:W-:Y:S02]  /*22a0*/  ISETP.GE.AND P3, PT, R36, R91, PT ;  /* 0x0000005b2400720c */ /* 0x000fe40003f66270 */
[----:B------:R-:W-:-:S02]  /*22b0*/  ISETP.GE.AND P4, PT, R10, R95, PT ;  /* 0x0000005f0a00720c */ /* 0x000fc40003f86270 */
[----:B------:R-:W-:Y:S02]  /*22c0*/  ISETP.GE.AND P0, PT, R10, R91, PT ;  /* 0x0000005b0a00720c */ /* 0x000fe40003f06270 */
[----:B------:R-:W-:Y:S02]  /*22d0*/  LOP3.LUT R10, R90, 0x68, RZ, 0xfc, !PT ;  /* 0x000000685a0a7812 */ /* 0x000fe400078efcff */
[----:B------:R-:W-:Y:S02]  /*22e0*/  FSEL R63, R31, -INF , !P5 ;  /* 0xff8000001f3f7808 */ /* 0x000fe40006800000 */
[----:B------:R-:W-:Y:S02]  /*22f0*/  FSEL R62, R24, -INF , !P2 ;  /* 0xff800000183e7808 */ /* 0x000fe40005000000 */
[C---:B------:R-:W-:Y:S02]  /*2300*/  ISETP.GE.AND P5, PT, R2.reuse, R95, PT ;  /* 0x0000005f0200720c */ /* 0x040fe40003fa6270 */
[----:B------:R-:W-:-:S02]  /*2310*/  ISETP.GE.AND P2, PT, R2, R91, PT ;  /* 0x0000005b0200720c */ /* 0x000fc40003f46270 */
[----:B------:R-:W-:Y:S02]  /*2320*/  FSEL R55, R30, -INF , !P3 ;  /* 0xff8000001e377808 */ /* 0x000fe40005800000 */
[----:B------:R-:W-:Y:S02]  /*2330*/  LOP3.LUT R2, R90, 0x70, RZ, 0xfc, !PT ;  /* 0x000000705a027812 */ /* 0x000fe400078efcff */
[-C--:B------:R-:W-:Y:S02]  /*2340*/  ISETP.GE.AND P3, PT, R10, R95.reuse, PT ;  /* 0x0000005f0a00720c */ /* 0x080fe40003f66270 */
[----:B------:R-:W-:Y:S02]  /*2350*/  LOP3.LUT R4, R90, 0x71, RZ, 0xfc, !PT ;  /* 0x000000715a047812 */ /* 0x000fe400078efcff */
[----:B------:R-:W-:Y:S01]  /*2360*/  FSEL R61, R26, -INF , !P1 ;  /* 0xff8000001a3d7808 */ /* 0x000fe20004800000 */
[----:B------:R-:W-:Y:S01]  /*2370*/  BAR.SYNC.DEFER_BLOCKING 0x0 ;  /* 0x0000000000007b1d */ /* 0x000fe20000010000 */
[----:B------:R-:W-:-:S02]  /*2380*/  ISETP.GE.AND P1, PT, R2, R95, PT ;  /* 0x0000005f0200720c */ /* 0x000fc40003f26270 */
[----:B------:R-:W-:Y:S02]  /*2390*/  FSEL R49, R27, -INF , !P0 ;  /* 0xff8000001b317808 */ /* 0x000fe40004000000 */
[----:B------:R-:W-:Y:S02]  /*23a0*/  FSEL R66, R25, -INF , !P4 ;  /* 0xff80000019427808 */ /* 0x000fe40006000000 */
[----:B------:R-:W-:Y:S02]  /*23b0*/  ISETP.GE.AND P0, PT, R4, R95, PT ;  /* 0x0000005f0400720c */ /* 0x000fe40003f06270 */
[----:B------:R-:W-:Y:S02]  /*23c0*/  FSEL R94, R20, -INF , !P3 ;  /* 0xff800000145e7808 */ /* 0x000fe40005800000 */
[-C--:B------:R-:W-:Y:S02]  /*23d0*/  ISETP.GE.AND P4, PT, R2, R91.reuse, PT ;  /* 0x0000005b0200720c */ /* 0x080fe40003f86270 */
[----:B------:R-:W-:-:S02]  /*23e0*/  ISETP.GE.AND P3, PT, R4, R91, PT ;  /* 0x0000005b0400720c */ /* 0x000fc40003f66270 */
[C---:B------:R-:W-:Y:S02]  /*23f0*/  LOP3.LUT R4, R90.reuse, 0x78, RZ, 0xfc, !PT ;  /* 0x000000785a047812 */ /* 0x040fe400078efcff */
[----:B------:R-:W-:Y:S02]  /*2400*/  LOP3.LUT R2, R90, 0x79, RZ, 0xfc, !PT ;  /* 0x000000795a027812 */ /* 0x000fe400078efcff */
[----:B------:R-:W-:Y:S02]  /*2410*/  FSEL R90, R16, -INF , !P1 ;  /* 0xff800000105a7808 */ /* 0x000fe40004800000 */
[----:B------:R-:W-:Y:S02]  /*2420*/  FSEL R16, R17, -INF , !P0 ;  /* 0xff80000011107808 */ /* 0x000fe40004000000 */
[----:B------:R-:W-:Y:S02]  /*2430*/  ISETP.NE.AND P0, PT, R84, 0x1, PT ;  /* 0x000000015400780c */ /* 0x000fe40003f05270 */
[----:B------:R-:W-:-:S02]  /*2440*/  FSEL R100, R29, -INF , !P6 ;  /* 0xff8000001d647808 */ /* 0x000fc40007000000 */
[----:B------:R-:W-:Y:S02]  /*2450*/  ISETP.GE.AND P6, PT, R10, R91, PT ;  /* 0x0000005b0a00720c */ /* 0x000fe40003fc6270 */
[----:B------:R-:W-:Y:S02]  /*2460*/  FSEL R92, R21, -INF , !P5 ;  /* 0xff800000155c7808 */ /* 0x000fe40006800000 */
[----:B------:R-:W-:Y:S02]  /*2470*/  FSEL R53, R22, -INF , !P6 ;  /* 0xff80000016357808 */ /* 0x000fe40007000000 */
[----:B------:R-:W-:Y:S02]  /*2480*/  FSEL R45, R23, -INF , !P2 ;  /* 0xff800000172d7808 */ /* 0x000fe40005000000 */
[-C--:B------:R-:W-:Y:S02]  /*2490*/  ISETP.GE.AND P6, PT, R4, R95.reuse, PT ;  /* 0x0000005f0400720c */ /* 0x080fe40003fc6270 */
[----:B------:R-:W-:-:S02]  /*24a0*/  ISETP.GE.AND P5, PT, R2, R95, PT ;  /* 0x0000005f0200720c */ /* 0x000fc40003fa6270 */
[-C--:B------:R-:W-:Y:S02]  /*24b0*/  ISETP.GE.AND P2, PT, R4, R91.reuse, PT ;  /* 0x0000005b0400720c */ /* 0x080fe40003f46270 */
[----:B------:R-:W-:Y:S02]  /*24c0*/  ISETP.GE.AND P1, PT, R2, R91, PT ;  /* 0x0000005b0200720c */ /* 0x000fe40003f26270 */
[----:B------:R-:W-:Y:S02]  /*24d0*/  FSEL R35, R18, -INF , !P4 ;  /* 0xff80000012237808 */ /* 0x000fe40006000000 */
[----:B------:R-:W-:Y:S02]  /*24e0*/  FSEL R33, R19, -INF , !P3 ;  /* 0xff80000013217808 */ /* 0x000fe40005800000 */
[----:B------:R-:W-:Y:S02]  /*24f0*/  FSEL R54, R12, -INF , !P6 ;  /* 0xff8000000c367808 */ /* 0x000fe40007000000 */
[----:B------:R-:W-:-:S02]  /*2500*/  FSEL R34, R13, -INF , !P5 ;  /* 0xff8000000d227808 */ /* 0x000fc40006800000 */
[----:B------:R-:W-:Y:S02]  /*2510*/  FSEL R27, R14, -INF , !P2 ;  /* 0xff8000000e1b7808 */ /* 0x000fe40005000000 */
[----:B------:R-:W-:Y:S01]  /*2520*/  FSEL R23, R15, -INF , !P1 ;  /* 0xff8000000f177808 */ /* 0x000fe20004800000 */
[----:B------:R-:W-:Y:S06]  /*2530*/  @!P0 BRA `(.L_x_3784) ;  /* 0x00000004004c8947 */ /* 0x000fec0003800000 */
        /* <DEDUP_REMOVED lines=11> */
.L_x_3785:
        /* <DEDUP_REMOVED lines=58> */
.L_x_3786:
[----:B------:R-:W-:Y:S01]  /*2990*/  IADD3 R10, P1, PT, R142, UR4, RZ ;  /* 0x000000048e0a7c10 */ /* 0x000fe2000ff3e0ff */
[----:B------:R-:W-:Y:S01]  /*29a0*/  @!PT LDS RZ, [RZ] ;  /* 0x00000000fffff984 */ /* 0x000fe20000000800 */
[----:B------:R-:W-:Y:S01]  /*29b0*/  @!PT LDS RZ, [RZ] ;  /* 0x00000000fffff984 */ /* 0x000fe20000000800 */
[----:B------:R-:W-:Y:S01]  /*29c0*/  @!PT LDS RZ, [RZ] ;  /* 0x00000000fffff984 */ /* 0x000fe20000000800 */
[----:B------:R1:W-:Y:S03]  /*29d0*/  LDGSTS.E.BYPASS.LTC128B.128 [R155+0x1000], desc[UR26][R142.64] ;  /* 0x010000008e9b7fae */ /* 0x0003e6000b981a1a */
[----:B------:R-:W-:Y:S02]  /*29e0*/  IADD3.X R11, PT, PT, R143, UR8, RZ, P1, !PT ;  /* 0x000000088f0b7c10 */ /* 0x000fe40008ffe4ff */
[----:B------:R-:W-:-:S03]  /*29f0*/  IADD3 R6, P1, PT, R10, UR4, RZ ;  /* 0x000000040a067c10 */ /* 0x000fc6000ff3e0ff */
[----:B------:R1:W-:Y:S01]  /*2a00*/  LDGSTS.E.BYPASS.LTC128B.128 [R155+0x1800], desc[UR26][R10.64] ;  /* 0x018000000a9b7fae */ /* 0x0003e2000b981a1a */
[----:B------:R-:W-:Y:S02]  /*2a10*/  IADD3.X R7, PT, PT, R11, UR8, RZ, P1, !PT ;  /* 0x000000080b077c10 */ /* 0x000fe40008ffe4ff */
[----:B------:R-:W-:-:S03]  /*2a20*/  IADD3 R4, P1, PT, R6, UR4, RZ ;  /* 0x0000000406047c10 */ /* 0x000fc6000ff3e0ff */
[----:B------:R1:W-:Y:S01]  /*2a30*/  LDGSTS.E.BYPASS.LTC128B.128 [R155+0x2000], desc[UR26][R6.64] ;  /* 0x02000000069b7fae */ /* 0x0003e2000b981a1a */
[----:B------:R-:W-:-:S05]  /*2a40*/  IADD3.X R5, PT, PT, R7, UR8, RZ, P1, !PT ;  /* 0x0000000807057c10 */ /* 0x000fca0008ffe4ff */
[----:B------:R1:W-:Y:S04]  /*2a50*/  LDGSTS.E.BYPASS.LTC128B.128 [R155+0x2800], desc[UR26][R4.64] ;  /* 0x02800000049b7fae */ /* 0x0003e8000b981a1a */
[----:B------:R-:W0:Y:S02]  /*2a60*/  LDGDEPBAR ;  /* 0x00000000000079af */ /* 0x000e240000000000 */
.L_x_3784:
        /* <DEDUP_REMOVED lines=14> */
[----:B------:R-:W-:Y:S02]  /*2b50*/  LOP3.LUT R137, R3, 0x120, R88, 0xf8, !PT ;  /* 0x0000012003897812 */ /* 0x000fe400078ef858 */
[----:B------:R-:W-:Y:S02]  /*2b60*/  FMNMX3.FTZ R5, R5, R112, R46, !PT ;  /* 0x0000007005057276 */ /* 0x000fe4000781002e */
[----:B------:R-:W-:Y:S02]  /*2b70*/  LEA R137, R137, UR5, 0x1 ;  /* 0x0000000589897c11 */ /* 0x000fe4000f8e08ff */
[----:B------:R-:W-:Y:S02]  /*2b80*/  FMNMX3.FTZ R5, R5, R8, R56, !PT ;  /* 0x0000000805057276 */ /* 0x000fe40007810038 */
[----:B------:R-:W-:Y:S01]  /*2b90*/  IADD3 R26, PT, PT, R86, R137, RZ ;  /* 0x00000089561a7210 */ /* 0x000fe20007ffe0ff */
[----:B------:R-:W-:Y:S01]  /*2ba0*/  LDSM.16.MT88.4 R12, [R137+0x3400] ;  /* 0x00340000890c783b */ /* 0x000fe20000004200 */
        /* <DEDUP_REMOVED lines=36> */
[----:B------:R-:W-:Y:S01]  /*2df0*/  LDSM.16.MT88.4 R8, [R26+0x3400] ;  /* 0x003400001a08783b */ /* 0x000fe20000004200 */
        /* <DEDUP_REMOVED lines=15> */
[----:B------:R-:W-:Y:S01]  /*2ef0*/  FMNMX.FTZ R0, R23, R0, !PT ;  /* 0x0000000017007209 */ /* 0x000fe20007810000 */
[----:B------:R-:W-:Y:S01]  /*2f00*/  MUFU.EX2 R91, R91 ;  /* 0x0000005b005b7308 */ /* 0x000fe20000000800 */
[--C-:B------:R-:W-:Y:S01]  /*2f10*/  FFMA.FTZ R38, R100, UR4, -R39.reuse ;  /* 0x0000000464267c23 */ /* 0x100fe20008010827 */
[----:B------:R-:W-:Y:S01]  /*2f20*/  FADD.FTZ R58, R107, R58 ;  /* 0x0000003a6b3a7221 */ /* 0x000fe20000010000 */
[--C-:B------:R-:W-:Y:S01]  /*2f30*/  FFMA.FTZ R66, R66, UR4, -R39.reuse ;  /* 0x0000000442427c23 */ /* 0x100fe20008010827 */
[----:B------:R-:W1:Y:S01]  /*2f40*/  SHFL.BFLY PT, R5, R0, 0x2, 0x1f ;  /* 0x0c401f0000057f89 */ /* 0x000e6200000e0000 */
[----:B------:R-:W-:-:S03]  /*2f50*/  FFMA.FTZ R34, R34, UR4, -R39 ;  /* 0x0000000422227c23 */ /* 0x000fc60008010827 */
[----:B------:R-:W-:Y:S01]  /*2f60*/  MUFU.EX2 R44, R44 ;  /* 0x0000002c002c7308 */ /* 0x000fe20000000800 */
[----:B--2---:R-:W-:Y:S01]  /*2f70*/  F2FP.BF16.F32.PACK_AB R82, R50, R95 ;  /* 0x0000005f3252723e */ /* 0x004fe200000010ff */
[----:B------:R-:W-:-:S04]  /*2f80*/  FADD.FTZ R95, R95, R58 ;  /* 0x0000003a5f5f7221 */ /* 0x000fc80000010000 */
[----:B------:R-:W-:Y:S02]  /*2f90*/  FADD.FTZ R50, R50, R95 ;  /* 0x0000005f32327221 */ /* 0x000fe40000010000 */
        /* <DEDUP_REMOVED lines=9> */
[----:B------:R-:W-:Y:S02]  /*3030*/  LDSM.16.MT88.4 R4, [R26+0x3000] ;  /* 0x003000001a04783b */ /* 0x000fe40000004200 */
[C---:B------:R-:W-:Y:S01]  /*3040*/  FSETP.NEU.FTZ.AND P1, PT, R0.reuse, -INF , PT ;  /* 0xff8000000000780b */ /* 0x040fe20003f3d000 */
[----:B------:R-:W-:Y:S02]  /*3050*/  FMUL.FTZ R24, R0, UR4 ;  /* 0x0000000400187c20 */ /* 0x000fe40008410000 */
[----:B------:R-:W-:Y:S03]  /*3060*/  MUFU.EX2 R31, R31 ;  /* 0x0000001f001f7308 */ /* 0x000fe60000000800 */
        /* <DEDUP_REMOVED lines=30> */
[----:B------:R-:W-:Y:S01]  /*3250*/  LDSM.16.MT88.4 R16, [R137+0x4400] ;  /* 0x004400008910783b */ /* 0x000fe20000004200 */
[----:B------:R-:W3:Y:S01]  /*3260*/  MUFU.EX2 R52, R52 ;  /* 0x0000003400347308 */ /* 0x000ee20000000800 */
[----:B--2---:R-:W-:Y:S01]  /*3270*/  F2FP.BF16.F32.PACK_AB R81, R64, R111 ;  /* 0x0000006f4051723e */ /* 0x004fe200000010ff */
[--C-:B------:R-:W-:Y:S01]  /*3280*/  FFMA.FTZ R57, R57, UR4, -R24.reuse ;  /* 0x0000000439397c23 */ /* 0x100fe20008010818 */
[--C-:B------:R-:W-:Y:S01]  /*3290*/  FFMA.FTZ R92, R51, UR4, -R24.reuse ;  /* 0x00000004335c7c23 */ /* 0x100fe20008010818 */
[--C-:B------:R-:W-:Y:S01]  /*32a0*/  FFMA.FTZ R55, R55, UR4, -R24.reuse ;  /* 0x0000000437377c23 */ /* 0x100fe20008010818 */
[----:B------:R-:W-:Y:S01]  /*32b0*/  FFMA.FTZ R98, R63, UR4, -R24 ;  /* 0x000000043f627c23 */ /* 0x000fe20008010818 */
[----:B------:R-:W-:Y:S01]  /*32c0*/  FADD.FTZ R64, R111, R64 ;  /* 0x000000406f407221 */ /* 0x000fe20000010000 */
[----:B------:R-:W-:Y:S01]  /*32d0*/  FFMA.FTZ R51, R54, UR4, -R39 ;  /* 0x0000000436337c23 */ /* 0x000fe20008010827 */
[----:B------:R-:W-:Y:S01]  /*32e0*/  MUFU.EX2 R93, R93 ;  /* 0x0000005d005d7308 */ /* 0x000fe20000000800 */
[--C-:B------:R-:W-:Y:S01]  /*32f0*/  FFMA.FTZ R54, R61, UR4, -R24.reuse ;  /* 0x000000043d367c23 */ /* 0x100fe20008010818 */
[--C-:B------:R-:W-:Y:S01]  /*3300*/  FFMA.FTZ R49, R49, UR4, -R24.reuse ;  /* 0x0000000431317c23 */ /* 0x100fe20008010818 */
[--C-:B------:R-:W-:Y:S01]  /*3310*/  FFMA.FTZ R45, R45, UR4, -R24.reuse ;  /* 0x000000042d2d7c23 */ /* 0x100fe20008010818 */
[--C-:B------:R-:W-:Y:S01]  /*3320*/  FFMA.FTZ R53, R53, UR4, -R24.reuse ;  /* 0x0000000435357c23 */ /* 0x100fe20008010818 */
[--C-:B------:R-:W-:Y:S01]  /*3330*/  FFMA.FTZ R27, R27, UR4, -R24.reuse ;  /* 0x000000041b1b7c23 */ /* 0x100fe20008010818 */
[----:B------:R-:W-:-:S02]  /*3340*/  FFMA.FTZ R156, R23, UR4, -R24 ;  /* 0x00000004179c7c23 */ /* 0x000fc40008010818 */
[----:B------:R-:W2:Y:S01]  /*3350*/  MUFU.EX2 R48, R48 ;  /* 0x0000003000307308 */ /* 0x000ea20000000800 */
[----:B---3--:R-:W-:Y:S01]  /*3360*/  F2FP.BF16.F32.PACK_AB R83, R52, R105 ;  /* 0x000000693453723e */ /* 0x008fe200000010ff */
[----:B------:R-:W-:-:S04]  /*3370*/  FADD.FTZ R105, R105, R64 ;  /* 0x0000004069697221 */ /* 0x000fc80000010000 */
[----:B------:R-:W-:Y:S02]  /*3380*/  FADD.FTZ R52, R52, R105 ;  /* 0x0000006934347221 */ /* 0x000fe40000010000 */
[----:B------:R-:W-:Y:S01]  /*3390*/  MUFU.EX2 R46, R46 ;  /* 0x0000002e002e7308 */ /* 0x000fe20000000800 */
[C---:B-1----:R-:W-:Y:S07]  /*33a0*/  HMMA.16816.F32.BF16 R68, R80.reuse, R72, RZ ;  /* 0x000000485044723c */ /* 0x042fee00000418ff */
[----:B------:R-:W1:Y:S01]  /*33b0*/  MUFU.EX2 R89, R89 ;  /* 0x0000005900597308 */ /* 0x000e620000000800 */
[C---:B------:R-:W-:Y:S07]  /*33c0*/  HMMA.16816.F32.BF16 R72, R80.reuse, R74, RZ ;  /* 0x0000004a5048723c */ /* 0x040fee00000418ff */
[----:B------:R-:W-:Y:S01]  /*33d0*/  MUFU.EX2 R56, R56 ;  /* 0x0000003800387308 */ /* 0x000fe20000000800 */
[----:B------:R-:W-:Y:S01]  /*33e0*/  HMMA.16816.F32.BF16 R76, R80, R4, RZ ;  /* 0x00000004504c723c */ /* 0x000fe200000418ff */
[----:B------:R-:W-:Y:S01]  /*33f0*/  F2FP.BF16.F32.PACK_AB R4, R44, R91 ;  /* 0x0000005b2c04723e */ /* 0x000fe200000010ff */
[----:B------:R-:W-:Y:S01]  /*3400*/  FADD.FTZ R91, R91, R50 ;  /* 0x000000325b5b7221 */ /* 0x000fe20000010000 */
[----:B--2---:R-:W-:-:S04]  /*3410*/  F2FP.BF16.F32.PACK_AB R5, R48, R93 ;  /* 0x0000005d3005723e */ /* 0x004fc800000010ff */
[----:B------:R-:W2:Y:S01]  /*3420*/  MUFU.EX2 R103, R103 ;  /* 0x0000006700677308 */ /* 0x000ea20000000800 */
[----:B------:R-:W-:Y:S01]  /*3430*/  HMMA.16816.F32.BF16 R80, R80, R6, RZ ;  /* 0x000000065050723c */ /* 0x000fe200000418ff */
[----:B------:R-:W-:Y:S02]  /*3440*/  F2FP.BF16.F32.PACK_AB R6, R42, R47 ;  /* 0x0000002f2a06723e */ /* 0x000fe400000010ff */
[----:B-1----:R-:W-:-:S04]  /*3450*/  F2FP.BF16.F32.PACK_AB R7, R89, R46 ;  /* 0x0000002e5907723e */ /* 0x002fc800000010ff */
[----:B------:R-:W-:Y:S03]  /*3460*/  MUFU.EX2 R60, R60 ;  /* 0x0000003c003c7308 */ /* 0x000fe60000000800 */
[C---:B------:R-:W-:Y:S05]  /*3470*/  HMMA.16816.F32.BF16 R68, R4.reuse, R12, R68 ;  /* 0x0000000c0444723c */ /* 0x040fea0000041844 */
[----:B------:R-:W1:Y:S03]  /*3480*/  MUFU.EX2 R109, R109 ;  /* 0x0000006d006d7308 */ /* 0x000e660000000800 */
[C---:B------:R-:W-:Y:S01]  /*3490*/  HMMA.16816.F32.BF16 R72, R4.reuse, R14, R72 ;  /* 0x0000000e0448723c */ /* 0x040fe20000041848 */
[----:B------:R-:W3:Y:S04]  /*34a0*/  LDSM.16.MT88.4 R12, [R137+0x3800] ;  /* 0x00380000890c783b */ /* 0x000ee80000004200 */
[----:B------:R-:W4:Y:S03]  /*34b0*/  MUFU.EX2 R30, R30 ;  /* 0x0000001e001e7308 */ /* 0x000f260000000800 */
[C---:B------:R-:W-:Y:S05]  /*34c0*/  HMMA.16816.F32.BF16 R76, R4.reuse, R8, R76 ;  /* 0x00000008044c723c */ /* 0x040fea000004184c */
[----:B------:R-:W-:Y:S03]  /*34d0*/  MUFU.EX2 R29, R29 ;  /* 0x0000001d001d7308 */ /* 0x000fe60000000800 */
[----:B------:R-:W-:Y:S01]  /*34e0*/  HMMA.16816.F32.BF16 R80, R4, R10, R80 ;  /* 0x0000000a0450723c */ /* 0x000fe20000041850 */
[----:B------:R-:W5:Y:S01]  /*34f0*/  LDSM.16.MT88.4 R8, [R26+0x3800] ;  /* 0x003800001a08783b */ /* 0x000f620000004200 */
[----:B------:R-:W-:-:S02]  /*3500*/  F2FP.BF16.F32.PACK_AB R4, R36, R43 ;  /* 0x0000002b2404723e */ /* 0x000fc400000010ff */
[----:B--2---:R-:W-:Y:S01]  /*3510*/  F2FP.BF16.F32.PACK_AB R5, R103, R56 ;  /* 0x000000386705723e */ /* 0x004fe200000010ff */
[----:B------:R-:W-:Y:S01]  /*3520*/  MUFU.EX2 R28, R28 ;  /* 0x0000001c001c7308 */ /* 0x000fe20000000800 */
[----:B------:R-:W-:Y:S02]  /*3530*/  F2FP.BF16.F32.PACK_AB R6, R32, R37 ;  /* 0x000000252006723e */ /* 0x000fe400000010ff */
[----:B-1----:R-:W-:-:S05]  /*3540*/  F2FP.BF16.F32.PACK_AB R7, R109, R60 ;  /* 0x0000003c6d07723e */ /* 0x002fca00000010ff */
[----:B------:R-:W-:Y:S08]  /*3550*/  MUFU.EX2 R88, R88 ;  /* 0x0000005800587308 */ /* 0x000ff00000000800 */
        /* <DEDUP_REMOVED lines=10> */
[----:B----4-:R-:W-:-:S02]  /*3600*/  F2FP.BF16.F32.PACK_AB R4, R30, R31 ;  /* 0x0000001f1e04723e */ /* 0x010fc400000010ff */
[----:B-1----:R-:W-:-:S03]  /*3610*/  F2FP.BF16.F32.PACK_AB R5, R99, R88 ;  /* 0x000000586305723e */ /* 0x002fc600000010ff */
[----:B------:R-:W1:Y:S01]  /*3620*/  MUFU.EX2 R22, R22 ;  /* 0x0000001600167308 */ /* 0x000e620000000800 */
[----:B------:R-:W-:Y:S02]  /*3630*/  F2FP.BF16.F32.PACK_AB R6, R28, R29 ;  /* 0x0000001d1c06723e */ /* 0x000fe400000010ff */
[----:B---3--:R-:W-:-:S05]  /*3640*/  F2FP.BF16.F32.PACK_AB R7, R97, R86 ;  /* 0x000000566107723e */ /* 0x008fca00000010ff */
[----:B------:R-:W-:Y:S08]  /*3650*/  MUFU.EX2 R21, R21 ;  /* 0x0000001500157308 */ /* 0x000ff00000000800 */
[----:B------:R-:W-:Y:S01]  /*3660*/  MUFU.EX2 R20, R20 ;  /* 0x0000001400147308 */ /* 0x000fe20000000800 */
[C---:B--2---:R-:W-:Y:S07]  /*3670*/  HMMA.16816.F32.BF16 R68, R4.reuse, R12, R68 ;  /* 0x0000000c0444723c */ /* 0x044fee0000041844 */
[----:B------:R-:W-:Y:S01]  /*3680*/  MUFU.EX2 R94, R94 ;  /* 0x0000005e005e7308 */ /* 0x000fe20000000800 */
[C---:B------:R-:W-:Y:S01]  /*3690*/  HMMA.16816.F32.BF16 R72, R4.reuse, R14, R72 ;  /* 0x0000000e0448723c */ /* 0x040fe20000041848 */
[----:B------:R-:W2:Y:S06]  /*36a0*/  LDSM.16.MT88.4 R12, [R137+0x4000] ;  /* 0x00400000890c783b */ /* 0x000eac0000004200 */
[----:B------:R-:W3:Y:S01]  /*36b0*/  MUFU.EX2 R67, R67 ;  /* 0x0000004300437308 */ /* 0x000ee20000000800 */
[C---:B-----5:R-:W-:Y:S07]  /*36c0*/  HMMA.16816.F32.BF16 R76, R4.reuse, R8, R76 ;  /* 0x00000008044c723c */ /* 0x060fee000004184c */
[----:B------:R-:W-:Y:S01]  /*36d0*/  MUFU.EX2 R85, R85 ;  /* 0x0000005500557308 */ /* 0x000fe20000000800 */
[----:B------:R-:W-:Y:S01]  /*36e0*/  HMMA.16816.F32.BF16 R80, R4, R10, R80 ;  /* 0x0000000a0450723c */ /* 0x000fe20000041850 */
[----:B------:R-:W4:Y:S01]  /*36f0*/  LDSM.16.MT88.4 R8, [R26+0x4000] ;  /* 0x004000001a08783b */ /* 0x000f220000004200 */
[----:B-1----:R-:W-:-:S05]  /*3700*/  F2FP.BF16.F32.PACK_AB R4, R22, R25 ;  /* 0x000000191604723e */ /* 0x002fca00000010ff */
[----:B------:R-:W1:Y:S01]  /*3710*/  MUFU.EX2 R96, R96 ;  /* 0x0000006000607308 */ /* 0x000e620000000800 */
[----:B---3--:R-:W-:Y:S02]  /*3720*/  F2FP.BF16.F32.PACK_AB R5, R67, R94 ;  /* 0x0000005e4305723e */ /* 0x008fe400000010ff */
[----:B------:R-:W-:-:S05]  /*3730*/  F2FP.BF16.F32.PACK_AB R6, R20, R21 ;  /* 0x000000151406723e */ /* 0x000fca00000010ff */
[----:B------:R-:W-:Y:S08]  /*3740*/  MUFU.EX2 R3, R3 ;  /* 0x0000000300037308 */ /* 0x000ff00000000800 */
[----:B------:R-:W3:Y:S01]  /*3750*/  MUFU.EX2 R40, R40 ;  /* 0x0000002800287308 */ /* 0x000ee20000000800 */
[----:B-1----:R-:W-:-:S07]  /*3760*/  F2FP.BF16.F32.PACK_AB R7, R96, R85 ;  /* 0x000000556007723e */ /* 0x002fce00000010ff */
[----:B------:R-:W-:Y:S01]  /*3770*/  MUFU.EX2 R41, R41 ;  /* 0x0000002900297308 */ /* 0x000fe20000000800 */
[C---:B--2---:R-:W-:Y:S07]  /*3780*/  HMMA.16816.F32.BF16 R68, R4.reuse, R12, R68 ;  /* 0x0000000c0444723c */ /* 0x044fee0000041844 */
[----:B------:R-:W1:Y:S01]  /*3790*/  MUFU.EX2 R38, R38 ;  /* 0x0000002600267308 */ /* 0x000e620000000800 */
[C---:B------:R-:W-:Y:S01]  /*37a0*/  HMMA.16816.F32.BF16 R72, R4.reuse, R14, R72 ;  /* 0x0000000e0448723c */ /* 0x040fe20000041848 */
[----:B------:R-:W2:Y:S06]  /*37b0*/  LDSM.16.MT88.4 R12, [R26+0x4400] ;  /* 0x004400001a0c783b */ /* 0x000eac0000004200 */
[----:B------:R-:W-:Y:S01]  /*37c0*/  MUFU.EX2 R57, R57 ;  /* 0x0000003900397308 */ /* 0x000fe20000000800 */
[C---:B----4-:R-:W-:Y:S07]  /*37d0*/  HMMA.16816.F32.BF16 R76, R4.reuse, R8, R76 ;  /* 0x00000008044c723c */ /* 0x050fee000004184c */
[----:B------:R-:W4:Y:S01]  /*37e0*/  MUFU.EX2 R92, R92 ;  /* 0x0000005c005c7308 */ /* 0x000f220000000800 */
[----:B------:R-:W-:Y:S01]  /*37f0*/  HMMA.16816.F32.BF16 R80, R4, R10, R80 ;  /* 0x0000000a0450723c */ /* 0x000fe20000041850 */
[----:B---3--:R-:W-:Y:S01]  /*3800*/  F2FP.BF16.F32.PACK_AB R4, R40, R3 ;  /* 0x000000032804723e */ /* 0x008fe200000010ff */
[----:B------:R-:W3:Y:S01]  /*3810*/  LDSM.16.MT88.4 R8, [R137+0x4800] ;  /* 0x004800008908783b */ /* 0x000ee20000004200 */
[----:B-1----:R-:W-:-:S04]  /*3820*/  F2FP.BF16.F32.PACK_AB R6, R38, R41 ;  /* 0x000000292606723e */ /* 0x002fc800000010ff */
[----:B------:R-:W-:Y:S08]  /*3830*/  MUFU.EX2 R55, R55 ;  /* 0x0000003700377308 */ /* 0x000ff00000000800 */
[----:B------:R-:W1:Y:S01]  /*3840*/  MUFU.EX2 R98, R98 ;  /* 0x0000006200627308 */ /* 0x000e620000000800 */
[----:B----4-:R-:W-:-:S07]  /*3850*/  F2FP.BF16.F32.PACK_AB R5, R92, R57 ;  /* 0x000000395c05723e */ /* 0x010fce00000010ff */
[----:B------:R-:W-:Y:S08]  /*3860*/  MUFU.EX2 R87, R87 ;  /* 0x0000005700577308 */ /* 0x000ff00000000800 */
[----:B------:R-:W4:Y:S01]  /*3870*/  MUFU.EX2 R66, R66 ;  /* 0x0000004200427308 */ /* 0x000f220000000800 */
[----:B-1----:R-:W-:-:S07]  /*3880*/  F2FP.BF16.F32.PACK_AB R7, R98, R55 ;  /* 0x000000376207723e */ /* 0x002fce00000010ff */
[C---:B------:R-:W-:Y:S01]  /*3890*/  HMMA.16816.F32.BF16 R68, R4.reuse, R16, R68 ;  /* 0x000000100444723c */ /* 0x040fe20000041844 */
        /* <DEDUP_REMOVED lines=8> */
[----:B------:R-:W1:Y:S01]  /*3920*/  MUFU.EX2 R65, R65 ;  /* 0x0000004100417308 */ /* 0x000e620000000800 */
[----:B------:R-:W5:Y:S01]  /*3930*/  LDSM.16.MT88.4 R16, [R26+0x4800] ;  /* 0x004800001a10783b */ /* 0x000f620000004200 */
[----:B------:R-:W-:Y:S01]  /*3940*/  FADD.FTZ R89, R89, R46 ;  /* 0x0000002e59597221 */ /* 0x000fe20000010000 */
[----:B------:R-:W-:-:S02]  /*3950*/  FADD.FTZ R43, R43, R42 ;  /* 0x0000002a2b2b7221 */ /* 0x000fc40000010000 */
[C---:B--2---:R-:W-:Y:S01]  /*3960*/  HMMA.16816.F32.BF16 R76, R4.reuse, R12, R76 ;  /* 0x0000000c044c723c */ /* 0x044fe2000004184c */
[----:B------:R-:W-:Y:S01]  /*3970*/  FADD.FTZ R56, R56, R89 ;  /* 0x0000005938387221 */ /* 0x000fe20000010000 */
[----:B------:R-:W-:Y:S01]  /*3980*/  FADD.FTZ R36, R36, R43 ;  /* 0x0000002b24247221 */ /* 0x000fe20000010000 */
[----:B------:R-:W-:Y:S02]  /*3990*/  MUFU.EX2 R54, R54 ;  /* 0x0000003600367308 */ /* 0x000fe40000000800 */
[----:B------:R-:W-:Y:S01]  /*39a0*/  FADD.FTZ R103, R103, R56 ;  /* 0x0000003867677221 */ /* 0x000fe20000010000 */
[----:B------:R-:W-:Y:S01]  /*39b0*/  FADD.FTZ R37, R37, R36 ;  /* 0x0000002425257221 */ /* 0x000fe20000010000 */
[--C-:B------:R-:W-:Y:S01]  /*39c0*/  FFMA.FTZ R36, R35, UR4, -R24.reuse ;  /* 0x0000000423247c23 */ /* 0x100fe20008010818 */
[----:B------:R-:W-:Y:S01]  /*39d0*/  FFMA.FTZ R35, R33, UR4, -R24 ;  /* 0x0000000421237c23 */ /* 0x000fe20008010818 */
[----:B------:R-:W-:Y:S01]  /*39e0*/  FADD.FTZ R60, R60, R103 ;  /* 0x000000673c3c7221 */ /* 0x000fe20000010000 */
[----:B------:R-:W-:Y:S01]  /*39f0*/  FADD.FTZ R12, R32, R37 ;  /* 0x00000025200c7221 */ /* 0x000fe20000010000 */
[----:B------:R-:W2:Y:S01]  /*3a00*/  MUFU.EX2 R49, R49 ;  /* 0x0000003100317308 */ /* 0x000ea20000000800 */
[----:B------:R-:W-:Y:S01]  /*3a10*/  HMMA.16816.F32.BF16 R80, R4, R14, R80 ;  /* 0x0000000e0450723c */ /* 0x000fe20000041850 */
[----:B------:R-:W-:Y:S01]  /*3a20*/  FADD.FTZ R109, R109, R60 ;  /* 0x0000003c6d6d7221 */ /* 0x000fe20000010000 */
[----:B------:R-:W-:Y:S01]  /*3a30*/  FADD.FTZ R33, R31, R12 ;  /* 0x0000000c1f217221 */ /* 0x000fe20000010000 */
[----:B----4-:R-:W-:Y:S01]  /*3a40*/  F2FP.BF16.F32.PACK_AB R4, R66, R87 ;  /* 0x000000574204723e */ /* 0x010fe200000010ff */
[----:B------:R-:W-:Y:S01]  /*3a50*/  LDSM.16.MT88.4 R12, [R137+0x4c00] ;  /* 0x004c0000890c783b */ /* 0x000fe20000004200 */
        /* <DEDUP_REMOVED lines=34> */
[----:B------:R-:W-:Y:S01]  /*3c80*/  FADD.FTZ R3, R98, R3 ;  /* 0x0000000362037221 */ /* 0x000fe20000010000 */
[----:B------:R-:W-:-:S03]  /*3c90*/  FADD.FTZ R87, R87, R38 ;  /* 0x0000002657577221 */ /* 0x000fc60000010000 */
[----:B------:R-:W-:Y:S01]  /*3ca0*/  FADD.FTZ R54, R54, R3 ;  /* 0x0000000336367221 */ /* 0x000fe20000010000 */
[----:B-----5:R-:W-:Y:S01]  /*3cb0*/  HMMA.16816.F32.BF16 R76, R4, R16, R76 ;  /* 0x00000010044c723c */ /* 0x020fe2000004184c */
[----:B------:R-:W-:Y:S01]  /*3cc0*/  FADD.FTZ R3, R66, R87 ;  /* 0x0000005742037221 */ /* 0x000fe20000010000 */
[----:B------:R-:W-:Y:S01]  /*3cd0*/  MUFU.EX2 R32, R36 ;  /* 0x0000002400207308 */ /* 0x000fe20000000800 */
[----:B------:R-:W-:-:S04]  /*3ce0*/  FADD.FTZ R49, R49, R54 ;  /* 0x0000003631317221 */ /* 0x000fc80000010000 */
[----:B------:R-:W-:Y:S01]  /*3cf0*/  FADD.FTZ R44, R44, R49 ;  /* 0x000000312c2c7221 */ /* 0x000fe20000010000 */
[----:B------:R-:W-:Y:S01]  /*3d00*/  HMMA.16816.F32.BF16 R80, R4, R18, R80 ;  /* 0x000000120450723c */ /* 0x000fe20000041850 */
[----:B--2---:R-:W-:Y:S01]  /*3d10*/  F2FP.BF16.F32.PACK_AB R4, R90, R59 ;  /* 0x0000003b5a04723e */ /* 0x004fe200000010ff */
[----:B------:R-:W2:Y:S01]  /*3d20*/  MUFU.EX2 R31, R35 ;  /* 0x00000023001f7308 */ /* 0x000ea20000000800 */
[----:B---3--:R-:W-:Y:S01]  /*3d30*/  F2FP.BF16.F32.PACK_AB R6, R34, R51 ;  /* 0x000000332206723e */ /* 0x008fe200000010ff */
[----:B------:R-:W-:-:S06]  /*3d40*/  FADD.FTZ R45, R45, R44 ;  /* 0x0000002c2d2d7221 */ /* 0x000fcc0000010000 */
        /* <DEDUP_REMOVED lines=18> */
[----:B------:R-:W-:-:S04]  /*3e70*/  NOP ;  /* 0x0000000000007918 */ /* 0x000fc80000000000 */
[----:B------:R-:W-:-:S15]  /*3e80*/  @!P0 BRA `(.L_x_3787) ;  /* 0x0000002400e08947 */ /* 0x000fde0003800000 */
[----:B------:R-:W1:Y:S01]  /*3e90*/  S2UR UR5, SR_CgaCtaId ;  /* 0x00000000000579c3 */ /* 0x000e620000008800 */
[----:B------:R-:W-:Y:S01]  /*3ea0*/  UISETP.NE.U32.AND UP0, UPT, UR6, URZ, UPT ;  /* 0x000000ff0600728c */ /* 0x000fe2000bf05070 */
[----:B------:R-:W-:Y:S01]  /*3eb0*/  IMAD.MOV.U32 R3, RZ, RZ, R0 ;  /* 0x000000ffff037224 */ /* 0x000fe200078e0000 */
[C---:B------:R-:W-:Y:S01]  /*3ec0*/  IADD3 R154, PT, PT, R84.reuse, -0x2, RZ ;  /* 0xfffffffe549a7810 */ /* 0x040fe20007ffe0ff */
[----:B------:R-:W-:Y:S01]  /*3ed0*/  IMAD.MOV.U32 R85, RZ, RZ, R2 ;  /* 0x000000ffff557224 */ /* 0x000fe200078e0002 */
[----:B------:R-:W-:Y:S01]  /*3ee0*/  UISETP.NE.AND.EX UP0, UPT, UR7, URZ, UPT, UP0 ;  /* 0x000000ff0700728c */ /* 0x000fe2000bf05300 */
[----:B------:R-:W-:Y:S01]  /*3ef0*/  IADD3 R153, PT, PT, -R84, 0x1, RZ ;  /* 0x0000000154997810 */ /* 0x000fe20007ffe1ff */
[C---:B------:R-:W-:Y:S01]  /*3f00*/  VIADD R152, R137.reuse, 0x3000 ;  /* 0x0000300089987836 */ /* 0x040fe20000000000 */
[----:B------:R-:W-:Y:S01]  /*3f10*/  IADD3 R147, PT, PT, R137, 0x3020, RZ ;  /* 0x0000302089937810 */ /* 0x000fe20007ffe0ff */
[----:B------:R-:W-:Y:S01]  /*3f20*/  IMAD.MOV.U32 R149, RZ, RZ, RZ ;  /* 0x000000ffff957224 */ /* 0x000fe200078e00ff */
[----:B------:R-:W-:Y:S01]  /*3f30*/  UMOV UR10, 0x400 ;  /* 0x00000400000a7882 */ /* 0x000fe20000000000 */
[----:B------:R-:W-:Y:S01]  /*3f40*/  PLOP3.LUT P1, PT, PT, PT, UP0, 0x80, 0x8 ;  /* 0x000000000008781c */ /* 0x000fe20003f2f008 */
[----:B------:R-:W2:Y:S01]  /*3f50*/  LDCU UR4, c[0x0][0x45c] ;  /* 0x00008b80ff0477ac */ /* 0x000ea20008000800 */
[----:B------:R-:W3:Y:S01]  /*3f60*/  LDCU.64 UR8, c[0x0][0x3a8] ;  /* 0x00007500ff0877ac */ /* 0x000ee20008000a00 */
[----:B------:R-:W4:Y:S01]  /*3f70*/  LDCU.64 UR6, c[0x0][0x3a0] ;  /* 0x00007400ff0677ac */ /* 0x000f220008000a00 */
[----:B-1----:R-:W-:-:S12]  /*3f80*/  ULEA UR5, UR5, UR10, 0x18 ;  /* 0x0000000a05057291 */ /* 0x002fd8000f8ec0ff */
.L_x_3791:
        /* <DEDUP_REMOVED lines=91> */
.L_x_3788:
[C---:B------:R-:W-:Y:S01]  /*4540*/  IMAD.SHL.U32 R159, R158.reuse, 0x40, RZ ;  /* 0x000000409e9f7824 */ /* 0x040fe200078e00ff */
        /* <DEDUP_REMOVED lines=11> */
[----:B------:R1:W-:Y:S01]  /*4600*/  LDGSTS.E.BYPASS.LTC128B.128 [R155+0x3000], desc[UR26][R144.64] ;  /* 0x03000000909b7fae */ /* 0x0003e2000b981a1a */
[----:B------:R-:W-:Y:S01]  /*4610*/  IADD3 R164, P0, PT, R160, R159, RZ ;  /* 0x0000009fa0a47210 */ /* 0x000fe20007f1e0ff */
[----:B------:R-:W-:Y:S01]  /*4620*/  IMAD.X R161, R163, 0x1, R158, P2 ;  /* 0x00000001a3a17824 */ /* 0x000fe200010e069e */
[-C--:B------:R-:W-:Y:S02]  /*4630*/  LOP3.LUT R0, R87, R2.reuse, R0, 0xf6, !PT ;  /* 0x0000000257007212 */ /* 0x080fe400078ef600 */
[----:B------:R1:W-:Y:S01]  /*4640*/  LDGSTS.E.BYPASS.LTC128B.128 [R155+0x3800], desc[UR26][R162.64] ;  /* 0x03800000a29b7fae */ /* 0x0003e2000b981a1a */
[----:B------:R-:W-:Y:S01]  /*4650*/  LOP3.LUT R2, R89, R2, R84, 0xf6, !PT ;  /* 0x0000000259027212 */ /* 0x000fe200078ef654 */
[----:B------:R-:W-:Y:S01]  /*4660*/  IMAD.X R165, R161, 0x1, R158, P0 ;  /* 0x00000001a1a57824 */ /* 0x000fe200000e069e */
[----:B------:R-:W-:Y:S02]  /*4670*/  LEA R0, R0, UR5, 0x1 ;  /* 0x0000000500007c11 */ /* 0x000fe4000f8e08ff */
[----:B------:R1:W-:Y:S01]  /*4680*/  LDGSTS.E.BYPASS.LTC128B.128 [R155+0x4000], desc[UR26][R160.64] ;  /* 0x04000000a09b7fae */ /* 0x0003e2000b981a1a */
[----:B------:R-:W-:Y:S01]  /*4690*/  LEA R2, R2, UR5, 0x1 ;  /* 0x0000000502027c11 */ /* 0x000fe2000f8e08ff */
[----:B------:R-:W-:Y:S01]  /*46a0*/  IMAD.MOV.U32 R87, RZ, RZ, 0x20 ;  /* 0x00000020ff577424 */ /* 0x000fe200078e00ff */
[----:B------:R-:W-:Y:S02]  /*46b0*/  LOP3.LUT P0, RZ, R136, 0x4, RZ, 0xc0, !PT ;  /* 0x0000000488ff7812 */ /* 0x000fe4000780c0ff */
[----:B------:R1:W-:Y:S01]  /*46c0*/  LDGSTS.E.BYPASS.LTC128B.128 [R155+0x4800], desc[UR26][R164.64] ;  /* 0x04800000a49b7fae */ /* 0x0003e2000b981a1a */
[----:B------:R-:W-:Y:S02]  /*46d0*/  ISETP.NE.AND P2, PT, R153, RZ, PT ;  /* 0x000000ff9900720c */ /* 0x000fe40003f45270 */
[----:B------:R-:W-:Y:S02]  /*46e0*/  SEL R87, R87, 0xffffffe0, !P0 ;  /* 0xffffffe057577807 */ /* 0x000fe40004000000 */
[----:B------:R2:W-:Y:S03]  /*46f0*/  LDSM.16.M88.4 R88, [R0] ;  /* 0x000000000058783b */ /* 0x0005e60000000200 */
[C---:B------:R-:W-:Y:S02]  /*4700*/  IMAD.IADD R124, R87.reuse, 0x1, R0 ;  /* 0x00000001577c7824 */ /* 0x040fe400078e0200 */
[----:B------:R-:W5:Y:S05]  /*4710*/  LDSM.16.M88.4 R92, [R2+0x1000] ;  /* 0x00100000025c783b */ /* 0x000f6a0000000200 */
[----:B------:R-:W3:Y:S05]  /*4720*/  LDSM.16.M88.4 R96, [R2+0x1400] ;  /* 0x001400000260783b */ /* 0x000eea0000000200 */
[----:B------:R-:W4:Y:S05]  /*4730*/  LDSM.16.M88.4 R100, [R2+0x1800] ;  /* 0x001800000264783b */ /* 0x000f2a0000000200 */
[----:B------:R-:W0:Y:S01]  /*4740*/  LDGDEPBAR ;  /* 0x00000000000079af */ /* 0x000e220000000000 */
[----:B--2---:R-:W-:Y:S04]  /*4750*/  IMAD.IADD R0, R87, 0x1, R2 ;  /* 0x0000000157007824 */ /* 0x004fe800078e0202 */
[----:B------:R-:W2:Y:S05]  /*4760*/  LDSM.16.M88.4 R104, [R2+0x1c00] ;  /* 0x001c00000268783b */ /* 0x000eaa0000000200 */
[----:B------:R-:W1:Y:S05]  /*4770*/  LDSM.16.M88.4 R108, [R2+0x2000] ;  /* 0x00200000026c783b */ /* 0x000e6a0000000200 */
[----:B------:R-:W1:Y:S05]  /*4780*/  LDSM.16.M88.4 R112, [R2+0x2400] ;  /* 0x002400000270783b */ /* 0x000e6a0000000200 */
[----:B------:R-:W1:Y:S05]  /*4790*/  LDSM.16.M88.4 R116, [R2+0x2800] ;  /* 0x002800000274783b */ /* 0x000e6a0000000200 */
[----:B------:R-:W1:Y:S01]  /*47a0*/  LDSM.16.M88.4 R120, [R2+0x2c00] ;  /* 0x002c00000278783b */ /* 0x000e620000000200 */
[C---:B-----5:R-:W-:Y:S04]  /*47b0*/  HMMA.16816.F32.BF16 R4, R88.reuse, R92, RZ ;  /* 0x0000005c5804723c */ /* 0x060fe800000418ff */
[----:B------:R-:W-:Y:S04]  /*47c0*/  LDSM.16.M88.4 R124, [R124] ;  /* 0x000000007c7c783b */ /* 0x000fe80000000200 */
[C---:B------:R-:W-:Y:S01]  /*47d0*/  HMMA.16816.F32.BF16 R8, R88.reuse, R94, RZ ;  /* 0x0000005e5808723c */ /* 0x040fe200000418ff */
[----:B------:R-:W5:Y:S05]  /*47e0*/  LDSM.16.M88.4 R128, [R0+0x1000] ;  /* 0x001000000080783b */ /* 0x000f6a0000000200 */
[----:B------:R-:W5:Y:S02]  /*47f0*/  LDSM.16.M88.4 R132, [R0+0x1400] ;  /* 0x001400000084783b */ /* 0x000f640000000200 */
[C---:B---3--:R-:W-:Y:S03]  /*4800*/  HMMA.16816.F32.BF16 R12, R88.reuse, R96, RZ ;  /* 0x00000060580c723c */ /* 0x048fe600000418ff */
[----:B------:R-:W-:Y:S05]  /*4810*/  LDSM.16.M88.4 R92, [R0+0x1c00] ;  /* 0x001c0000005c783b */ /* 0x000fea0000000200 */
[C---:B------:R-:W-:Y:S01]  /*4820*/  HMMA.16816.F32.BF16 R16, R88.reuse, R98, RZ ;  /* 0x000000625810723c */ /* 0x040fe200000418ff */
[----:B------:R-:W-:Y:S07]  /*4830*/  LDSM.16.M88.4 R96, [R0+0x2000] ;  /* 0x002000000060783b */ /* 0x000fee0000000200 */
[C---:B----4-:R-:W-:Y:S08]  /*4840*/  HMMA.16816.F32.BF16 R20, R88.reuse, R100, RZ ;  /* 0x000000645814723c */ /* 0x050ff000000418ff */
[C---:B------:R-:W-:Y:S08]  /*4850*/  HMMA.16816.F32.BF16 R24, R88.reuse, R102, RZ ;  /* 0x000000665818723c */ /* 0x040ff000000418ff */
[C---:B--2---:R-:W-:Y:S08]  /*4860*/  HMMA.16816.F32.BF16 R28, R88.reuse, R104, RZ ;  /* 0x00000068581c723c */ /* 0x044ff000000418ff */
        /* <DEDUP_REMOVED lines=109> */
.L_x_3790:
        /* <DEDUP_REMOVED lines=9> */
[----:B------:R-:W-:Y:S01]  /*4fd0*/  IADD3 R92, P2, PT, R90, R87, RZ ;  /* 0x000000575a5c7210 */ /* 0x000fe20007f5e0ff */
[--C-:B------:R-:W-:Y:S01]  /*4fe0*/  IMAD.X R91, R89, 0x1, R86.reuse, P3 ;  /* 0x00000001595b7824 */ /* 0x100fe200018e0656 */
[----:B------:R1:W-:Y:S03]  /*4ff0*/  LDGSTS.E.BYPASS.LTC128B.128 [R155+0x1800], desc[UR26][R88.64] ;  /* 0x01800000589b7fae */ /* 0x0003e6000b981a1a */
[----:B------:R-:W-:Y:S01]  /*5000*/  IMAD.X R93, R91, 0x1, R86, P2 ;  /* 0x000000015b5d7824 */ /* 0x000fe200010e0656 */
[----:B------:R1:W-:Y:S04]  /*5010*/  LDGSTS.E.BYPASS.LTC128B.128 [R155+0x2000], desc[UR26][R90.64] ;  /* 0x020000005a9b7fae */ /* 0x0003e8000b981a1a */
[----:B------:R1:W-:Y:S04]  /*5020*/  LDGSTS.E.BYPASS.LTC128B.128 [R155+0x2800], desc[UR26][R92.64] ;  /* 0x028000005c9b7fae */ /* 0x0003e8000b981a1a */
[----:B------:R-:W0:Y:S02]  /*5030*/  LDGDEPBAR ;  /* 0x00000000000079af */ /* 0x000e240000000000 */
.L_x_3789:
        /* <DEDUP_REMOVED lines=64> */
[----:B-1----:R-:W-:Y:S01]  /*5440*/  MOV R86, R147 ;  /* 0x0000009300567202 */ /* 0x002fe20000000f00 */
[C---:B--2---:R-:W-:Y:S01]  /*5450*/  FMUL.FTZ R70, R3.reuse, R70 ;  /* 0x0000004603467220 */ /* 0x044fe20000410000 */
[----:B------:R-:W-:Y:S01]  /*5460*/  @P0 IADD3 R86, PT, PT, R152, -0x20, RZ ;  /* 0xffffffe098560810 */ /* 0x000fe20007ffe0ff */
[C---:B------:R-:W-:Y:S01]  /*5470*/  FMUL.FTZ R71, R3.reuse, R71 ;  /* 0x0000004703477220 */ /* 0x040fe20000410000 */
        /* <DEDUP_REMOVED lines=15> */
[----:B------:R-:W-:Y:S01]  /*5570*/  FMUL.FTZ R81, R84, R81 ;  /* 0x0000005154517220 */ /* 0x000fe20000410000 */
[C---:B------:R-:W-:Y:S01]  /*5580*/  FMUL.FTZ R82, R3.reuse, R82 ;  /* 0x0000005203527220 */ /* 0x040fe20000410000 */
[----:B------:R-:W-:Y:S01]  /*5590*/  FMUL.FTZ R83, R3, R83 ;  /* 0x0000005303537220 */ /* 0x000fe20000410000 */
        /* <DEDUP_REMOVED lines=39> */
[----:B------:R-:W-:Y:S01]  /*5810*/  FFMA.FTZ R160, R41, UR4, -R88 ;  /* 0x0000000429a07c23 */ /* 0x000fe20008010858 */
[--C-:B------:R-:W-:Y:S03]  /*5820*/  FFMA.FTZ R162, R42, UR4, -R87.reuse ;  /* 0x000000042aa27c23 */ /* 0x100fe60008010857 */
[----:B------:R-:W-:Y:S01]  /*5830*/  MUFU.EX2 R125, R125 ;  /* 0x0000007d007d7308 */ /* 0x000fe20000000800 */
[----:B------:R-:W-:Y:S01]  /*5840*/  FFMA.FTZ R6, R3, R156, R6 ;  /* 0x0000009c03067223 */ /* 0x000fe20000010006 */
[--C-:B------:R-:W-:Y:S01]  /*5850*/  FFMA.FTZ R164, R44, UR4, -R88.reuse ;  /* 0x000000042ca47c23 */ /* 0x100fe20008010858 */
[--C-:B------:R-:W-:Y:S01]  /*5860*/  FFMA.FTZ R14, R47, UR4, -R87.reuse ;  /* 0x000000042f0e7c23 */ /* 0x100fe20008010857 */
[----:B------:R-:W-:Y:S01]  /*5870*/  FFMA.FTZ R10, R48, UR4, -R88 ;  /* 0x00000004300a7c23 */ /* 0x000fe20008010858 */
[----:B------:R-:W-:Y:S01]  /*5880*/  FADD.FTZ R6, R133, R6 ;  /* 0x0000000685067221 */ /* 0x000fe20000010000 */
[--C-:B------:R-:W-:Y:S01]  /*5890*/  FFMA.FTZ R84, R50, UR4, -R87.reuse ;  /* 0x0000000432547c23 */ /* 0x100fe20008010857 */
[--C-:B------:R-:W-:Y:S03]  /*58a0*/  FFMA.FTZ R49, R49, UR4, -R88.reuse ;  /* 0x0000000431317c23 */ /* 0x100fe60008010858 */
[----:B------:R-:W3:Y:S01]  /*58b0*/  MUFU.EX2 R120, R120 ;  /* 0x0000007800787308 */ /* 0x000ee20000000800 */
[----:B-1----:R-:W-:Y:S01]  /*58c0*/  F2FP.BF16.F32.PACK_AB R95, R128, R127 ;  /* 0x0000007f805f723e */ /* 0x002fe200000010ff */
[--C-:B------:R-:W-:Y:S01]  /*58d0*/  FFMA.FTZ R51, R51, UR4, -R87.reuse ;  /* 0x0000000433337c23 */ /* 0x100fe20008010857 */
[--C-:B------:R-:W-:Y:S01]  /*58e0*/  FFMA.FTZ R11, R52, UR4, -R88.reuse ;  /* 0x00000004340b7c23 */ /* 0x100fe20008010858 */
[--C-:B------:R-:W-:Y:S01]  /*58f0*/  FFMA.FTZ R18, R53, UR4, -R88.reuse ;  /* 0x0000000435127c23 */ /* 0x100fe20008010858 */
[--C-:B------:R-:W-:Y:S01]  /*5900*/  FFMA.FTZ R13, R54, UR4, -R87.reuse ;  /* 0x00000004360d7c23 */ /* 0x100fe20008010857 */
[--C-:B------:R-:W-:Y:S01]  /*5910*/  FFMA.FTZ R22, R55, UR4, -R87.reuse ;  /* 0x0000000437167c23 */ /* 0x100fe20008010857 */
[----:B------:R-:W-:Y:S03]  /*5920*/  FFMA.FTZ R133, R57, UR4, -R88 ;  /* 0x0000000439857c23 */ /* 0x000fe60008010858 */
[----:B------:R-:W-:Y:S01]  /*5930*/  MUFU.EX2 R126, R126 ;  /* 0x0000007e007e7308 */ /* 0x000fe20000000800 */
[C---:B------:R-:W-:Y:S05]  /*5940*/  HMMA.16816.F32.BF16 R68, R92.reuse, R96, R68 ;  /* 0x000000605c44723c */ /* 0x040fea0000041844 */
[----:B------:R-:W-:Y:S04]  /*5950*/  ISETP.NE.AND P0, PT, R154, -0x1, PT ;  /* 0xffffffff9a00780c */ /* 0x000fe80003f05270 */
        /* <DEDUP_REMOVED lines=33> */
[----:B------:R2:W-:Y:S10]  /*5b70*/  MUFU.EX2 R7, R104 ;  /* 0x0000006800077308 */ /* 0x0005f40000000800 */
[----:B------:R-:W-:Y:S01]  /*5b80*/  MUFU.EX2 R5, R106 ;  /* 0x0000006a00057308 */ /* 0x000fe20000000800 */
[----:B-1----:R-:W-:Y:S09]  /*5b90*/  F2FP.BF16.F32.PACK_AB R95, R90, R113 ;  /* 0x000000715a5f723e */ /* 0x002ff200000010ff */
[----:B------:R-:W-:Y:S01]  /*5ba0*/  MUFU.EX2 R108, R108 ;  /* 0x0000006c006c7308 */ /* 0x000fe20000000800 */
[C---:B---3--:R-:W-:Y:S03]  /*5bb0*/  HMMA.16816.F32.BF16 R68, R92.reuse, R96, R68 ;  /* 0x000000605c44723c */ /* 0x048fe60000041844 */
[----:B--2---:R-:W-:Y:S06]  /*5bc0*/  FFMA.FTZ R104, R46, UR4, -R87 ;  /* 0x000000042e687c23 */ /* 0x004fec0008010857 */
[----:B------:R1:W-:Y:S01]  /*5bd0*/  MUFU.EX2 R9, R104 ;  /* 0x0000006800097308 */ /* 0x0003e20000000800 */
[C---:B------:R-:W-:Y:S01]  /*5be0*/  HMMA.16816.F32.BF16 R72, R92.reuse, R98, R72 ;  /* 0x000000625c48723c */ /* 0x040fe20000041848 */
[----:B------:R-:W2:Y:S08]  /*5bf0*/  LDSM.16.MT88.4 R96, [R137+0x3c00] ;  /* 0x003c00008960783b */ /* 0x000eb00000004200 */
[----:B------:R-:W3:Y:S01]  /*5c00*/  MUFU.EX2 R111, R111 ;  /* 0x0000006f006f7308 */ /* 0x000ee20000000800 */
[C---:B-----5:R-:W-:Y:S09]  /*5c10*/  HMMA.16816.F32.BF16 R76, R92.reuse, R100, R76 ;  /* 0x000000645c4c723c */ /* 0x060ff2000004184c */
[----:B------:R-:W-:Y:S01]  /*5c20*/  MUFU.EX2 R118, R118 ;  /* 0x0000007600767308 */ /* 0x000fe20000000800 */
[----:B-1----:R-:W1:Y:S01]  /*5c30*/  LDSM.16.MT88.4 R104, [R86+0xc00] ;  /* 0x000c00005668783b */ /* 0x002e620000004200 */
[----:B------:R-:W-:Y:S08]  /*5c40*/  HMMA.16816.F32.BF16 R80, R92, R102, R80 ;  /* 0x000000665c50723c */ /* 0x000ff00000041850 */
[----:B------:R-:W4:Y:S01]  /*5c50*/  MUFU.EX2 R117, R117 ;  /* 0x0000007500757308 */ /* 0x000f220000000800 */
[----:B------:R-:W5:Y:S01]  /*5c60*/  LDSM.16.MT88.4 R100, [R137+0x4000] ;  /* 0x004000008964783b */ /* 0x000f620000004200 */
[----:B---3--:R-:W-:Y:S08]  /*5c70*/  F2FP.BF16.F32.PACK_AB R92, R111, R108 ;  /* 0x0000006c6f5c723e */ /* 0x008ff000000010ff */
[----:B------:R-:W-:Y:S10]  /*5c80*/  MUFU.EX2 R129, R129 ;  /* 0x0000008100817308 */ /* 0x000ff40000000800 */
[----:B------:R-:W3:Y:S01]  /*5c90*/  MUFU.EX2 R132, R132 ;  /* 0x0000008400847308 */ /* 0x000ee20000000800 */
[----:B----4-:R-:W-:Y:S09]  /*5ca0*/  F2FP.BF16.F32.PACK_AB R93, R117, R118 ;  /* 0x00000076755d723e */ /* 0x010ff200000010ff */
[----:B------:R-:W-:Y:S10]  /*5cb0*/  MUFU.EX2 R159, R159 ;  /* 0x0000009f009f7308 */ /* 0x000ff40000000800 */
[----:B------:R-:W4:Y:S01]  /*5cc0*/  MUFU.EX2 R130, R130 ;  /* 0x0000008200827308 */ /* 0x000f220000000800 */
[----:B---3--:R-:W-:Y:S09]  /*5cd0*/  F2FP.BF16.F32.PACK_AB R94, R132, R129 ;  /* 0x00000081845e723e */ /* 0x008ff200000010ff */
[----:B------:R-:W-:Y:S10]  /*5ce0*/  MUFU.EX2 R161, R161 ;  /* 0x000000a100a17308 */ /* 0x000ff40000000800 */
[----:B------:R-:W3:Y:S01]  /*5cf0*/  MUFU.EX2 R134, R134 ;  /* 0x0000008600867308 */ /* 0x000ee20000000800 */
[----:B----4-:R-:W-:Y:S09]  /*5d00*/  F2FP.BF16.F32.PACK_AB R95, R130, R159 ;  /* 0x0000009f825f723e */ /* 0x010ff200000010ff */
[----:B------:R-:W-:Y:S01]  /*5d10*/  MUFU.EX2 R158, R158 ;  /* 0x0000009e009e7308 */ /* 0x000fe20000000800 */
[C---:B--2---:R-:W-:Y:S09]  /*5d20*/  HMMA.16816.F32.BF16 R68, R92.reuse, R96, R68 ;  /* 0x000000605c44723c */ /* 0x044ff20000041844 */
[----:B------:R-:W2:Y:S01]  /*5d30*/  MUFU.EX2 R163, R163 ;  /* 0x000000a300a37308 */ /* 0x000ea20000000800 */
[C---:B------:R-:W-:Y:S01]  /*5d40*/  HMMA.16816.F32.BF16 R72, R92.reuse, R98, R72 ;  /* 0x000000625c48723c */ /* 0x040fe20000041848 */
[----:B------:R-:W4:Y:S08]  /*5d50*/  LDSM.16.MT88.4 R96, [R86+0x1000] ;  /* 0x001000005660783b */ /* 0x000f300000004200 */
[----:B------:R-:W-:Y:S01]  /*5d60*/  MUFU.EX2 R165, R165 ;  /* 0x000000a500a57308 */ /* 0x000fe20000000800 */
[C---:B-1----:R-:W-:Y:S03]  /*5d70*/  HMMA.16816.F32.BF16 R76, R92.reuse, R104, R76 ;  /* 0x000000685c4c723c */ /* 0x042fe6000004184c */
[----:B------:R-:W-:Y:S01]  /*5d80*/  FADD.FTZ R104, R131, R26 ;  /* 0x0000001a83687221 */ /* 0x000fe20000010000 */
[----:B------:R-:W-:Y:S05]  /*5d90*/  FFMA.FTZ R131, R56, UR4, -R88 ;  /* 0x0000000438837c23 */ /* 0x000fea0008010858 */
[----:B------:R-:W1:Y:S01]  /*5da0*/  MUFU.EX2 R160, R160 ;  /* 0x000000a000a07308 */ /* 0x000e620000000800 */
[----:B------:R-:W-:Y:S01]  /*5db0*/  FADD.FTZ R135, R135, R104 ;  /* 0x0000006887877221 */ /* 0x000fe20000010000 */
[----:B------:R-:W-:Y:S01]  /*5dc0*/  HMMA.16816.F32.BF16 R80, R92, R106, R80 ;  /* 0x0000006a5c50723c */ /* 0x000fe20000041850 */
[----:B------:R-:W4:Y:S02]  /*5dd0*/  LDSM.16.MT88.4 R104, [R137+0x4400] ;  /* 0x004400008968783b */ /* 0x000f240000004200 */
[----:B---3--:R-:W-:Y:S02]  /*5de0*/  F2FP.BF16.F32.PACK_AB R92, R134, R161 ;  /* 0x000000a1865c723e */ /* 0x008fe400000010ff */
[----:B--2---:R-:W-:Y:S03]  /*5df0*/  F2FP.BF16.F32.PACK_AB R93, R163, R158 ;  /* 0x0000009ea35d723e */ /* 0x004fe600000010ff */
[----:B------:R-:W2:Y:S10]  /*5e00*/  MUFU.EX2 R162, R162 ;  /* 0x000000a200a27308 */ /* 0x000eb40000000800 */
[----:B------:R-:W3:Y:S01]  /*5e10*/  MUFU.EX2 R164, R164 ;  /* 0x000000a400a47308 */ /* 0x000ee20000000800 */
[----:B-1----:R-:W-:Y:S09]  /*5e20*/  F2FP.BF16.F32.PACK_AB R94, R160, R165 ;  /* 0x000000a5a05e723e */ /* 0x002ff200000010ff */
[----:B------:R-:W1:Y:S01]  /*5e30*/  MUFU.EX2 R14, R14 ;  /* 0x0000000e000e7308 */ /* 0x000e620000000800 */
[----:B--2---:R-:W-:Y:S09]  /*5e40*/  F2FP.BF16.F32.PACK_AB R95, R7, R162 ;  /* 0x000000a2075f723e */ /* 0x004ff200000010ff */
[----:B------:R-:W-:Y:S01]  /*5e50*/  MUFU.EX2 R10, R10 ;  /* 0x0000000a000a7308 */ /* 0x000fe20000000800 */
[C---:B-----5:R-:W-:Y:S03]  /*5e60*/  HMMA.16816.F32.BF16 R68, R92.reuse, R100, R68 ;  /* 0x000000645c44723c */ /* 0x060fe60000041844 */
[----:B------:R-:W-:Y:S01]  /*5e70*/  FADD.FTZ R100, R124, R135 ;  /* 0x000000877c647221 */ /* 0x000fe20000010000 */
[----:B------:R-:W-:Y:S01]  /*5e80*/  FADD.FTZ R101, R127, R6 ;  /* 0x000000067f657221 */ /* 0x000fe20000010000 */
[----:B------:R-:W-:Y:S04]  /*5e90*/  FFMA.FTZ R127, R58, UR4, -R87 ;  /* 0x000000043a7f7c23 */ /* 0x000fe80008010857 */
[----:B------:R-:W2:Y:S01]  /*5ea0*/  MUFU.EX2 R157, R49 ;  /* 0x00000031009d7308 */ /* 0x000ea20000000800 */
[----:B------:R-:W-:Y:S01]  /*5eb0*/  FADD.FTZ R101, R128, R101 ;  /* 0x0000006580657221 */ /* 0x000fe20000010000 */
[C---:B------:R-:W-:Y:S03]  /*5ec0*/  HMMA.16816.F32.BF16 R72, R92.reuse, R102, R72 ;  /* 0x000000665c48723c */ /* 0x040fe60000041848 */
[----:B------:R-:W-:Y:S01]  /*5ed0*/  FADD.FTZ R125, R125, R100 ;  /* 0x000000647d7d7221 */ /* 0x000fe20000010000 */
[----:B------:R-:W-:Y:S01]  /*5ee0*/  FADD.FTZ R128, R126, R101 ;  /* 0x000000657e807221 */ /* 0x000fe20000010000 */
[----:B------:R-:W-:Y:S03]  /*5ef0*/  FFMA.FTZ R126, R59, UR4, -R87 ;  /* 0x000000043b7e7c23 */ /* 0x000fe60008010857 */
[----:B------:R-:W-:Y:S01]  /*5f00*/  MUFU.EX2 R84, R84 ;  /* 0x0000005400547308 */ /* 0x000fe20000000800 */
[----:B------:R-:W5:Y:S01]  /*5f10*/  LDSM.16.MT88.4 R100, [R86+0x1400] ;  /* 0x001400005664783b */ /* 0x000f620000004200 */
[C---:B----4-:R-:W-:Y:S03]  /*5f20*/  HMMA.16816.F32.BF16 R76, R92.reuse, R96, R76 ;  /* 0x000000605c4c723c */ /* 0x050fe6000004184c */
[----:B------:R-:W-:Y:S01]  /*5f30*/  FADD.FTZ R125, R120, R125 ;  /* 0x0000007d787d7221 */ /* 0x000fe20000010000 */
[----:B------:R-:W-:Y:S04]  /*5f40*/  FADD.FTZ R120, R123, R128 ;  /* 0x000000807b787221 */ /* 0x000fe80000010000 */
[----:B------:R-:W4:Y:S01]  /*5f50*/  MUFU.EX2 R156, R51 ;  /* 0x00000033009c7308 */ /* 0x000f220000000800 */
[----:B------:R-:W-:Y:S01]  /*5f60*/  FADD.FTZ R96, R116, R125 ;  /* 0x0000007d74607221 */ /* 0x000fe20000010000 */
[----:B------:R-:W-:Y:S03]  /*5f70*/  HMMA.16816.F32.BF16 R80, R92, R98, R80 ;  /* 0x000000625c50723c */ /* 0x000fe60000041850 */
[----:B------:R-:W-:Y:S01]  /*5f80*/  FADD.FTZ R96, R119, R96 ;  /* 0x0000006077607221 */ /* 0x000fe20000010000 */
[----:B------:R-:W-:Y:S01]  /*5f90*/  FADD.FTZ R121, R121, R120 ;  /* 0x0000007879797221 */ /* 0x000fe20000010000 */
[----:B---3--:R-:W-:Y:S03]  /*5fa0*/  F2FP.BF16.F32.PACK_AB R92, R5, R164 ;  /* 0x000000a4055c723e */ /* 0x008fe600000010ff */
[----:B------:R-:W-:Y:S01]  /*5fb0*/  MUFU.EX2 R11, R11 ;  /* 0x0000000b000b7308 */ /* 0x000fe20000000800 */
[----:B-1----:R-:W-:Y:S01]  /*5fc0*/  F2FP.BF16.F32.PACK_AB R93, R14, R9 ;  /* 0x000000090e5d723e */ /* 0x002fe200000010ff */
[----:B------:R-:W-:Y:S01]  /*5fd0*/  FADD.FTZ R119, R122, R121 ;  /* 0x000000797a777221 */ /* 0x000fe20000010000 */
[----:B------:R-:W-:Y:S01]  /*5fe0*/  FADD.FTZ R121, R115, R96 ;  /* 0x0000006073797221 */ /* 0x000fe20000010000 */
[----:B--2---:R-:W-:Y:S01]  /*5ff0*/  F2FP.BF16.F32.PACK_AB R94, R157, R10 ;  /* 0x0000000a9d5e723e */ /* 0x004fe200000010ff */
[----:B------:R-:W1:Y:S01]  /*6000*/  LDSM.16.MT88.4 R96, [R137+0x4800] ;  /* 0x004800008960783b */ /* 0x000e620000004200 */
[----:B------:R-:W-:Y:S01]  /*6010*/  FADD.FTZ R114, R114, R119 ;  /* 0x0000007772727221 */ /* 0x000fe20000010000 */
[----:B------:R-:W-:Y:S03]  /*6020*/  FADD.FTZ R112, R112, R121 ;  /* 0x0000007970707221 */ /* 0x000fe60000010000 */
[----:B------:R-:W2:Y:S01]  /*6030*/  MUFU.EX2 R18, R18 ;  /* 0x0000001200127308 */ /* 0x000ea20000000800 */
[----:B----4-:R-:W-:Y:S01]  /*6040*/  F2FP.BF16.F32.PACK_AB R95, R156, R84 ;  /* 0x000000549c5f723e */ /* 0x010fe200000010ff */
[----:B------:R-:W-:Y:S01]  /*6050*/  FADD.FTZ R114, R91, R114 ;  /* 0x000000725b727221 */ /* 0x000fe20000010000 */
[----:B------:R-:W-:Y:S01]  /*6060*/  FFMA.FTZ R91, R62, UR4, -R87 ;  /* 0x000000043e5b7c23 */ /* 0x000fe20008010857 */
[--C-:B------:R-:W-:Y:S01]  /*6070*/  FFMA.FTZ R116, R60, UR4, -R88.reuse ;  /* 0x000000043c747c23 */ /* 0x100fe20008010858 */
[----:B------:R-:W-:Y:S01]  /*6080*/  FFMA.FTZ R120, R61, UR4, -R88 ;  /* 0x000000043d787c23 */ /* 0x000fe20008010858 */
[----:B------:R-:W-:Y:S04]  /*6090*/  FADD.FTZ R113, R113, R114 ;  /* 0x0000007271717221 */ /* 0x000fe80000010000 */
[----:B------:R-:W-:Y:S01]  /*60a0*/  MUFU.EX2 R13, R13 ;  /* 0x0000000d000d7308 */ /* 0x000fe20000000800 */
[C---:B------:R-:W-:Y:S03]  /*60b0*/  HMMA.16816.F32.BF16 R68, R92.reuse, R104, R68 ;  /* 0x000000685c44723c */ /* 0x040fe60000041844 */
[----:B------:R-:W-:Y:S01]  /*60c0*/  FADD.FTZ R105, R109, R112 ;  /* 0x000000706d697221 */ /* 0x000fe20000010000 */
[----:B------:R-:W-:Y:S01]  /*60d0*/  FADD.FTZ R113, R90, R113 ;  /* 0x000000715a717221 */ /* 0x000fe20000010000 */
[----:B------:R-:W-:Y:S04]  /*60e0*/  FFMA.FTZ R90, R63, UR4, -R87 ;  /* 0x000000043f5a7c23 */ /* 0x000fe80008010857 */
[----:B------:R-:W3:Y:S01]  /*60f0*/  MUFU.EX2 R22, R22 ;  /* 0x0000001600167308 */ /* 0x000ee20000000800 */
[----:B------:R-:W-:Y:S01]  /*6100*/  FADD.FTZ R105, R110, R105 ;  /* 0x000000696e697221 */ /* 0x000fe20000010000 */
[C---:B------:R-:W-:Y:S03]  /*6110*/  HMMA.16816.F32.BF16 R72, R92.reuse, R106, R72 ;  /* 0x0000006a5c48723c */ /* 0x040fe60000041848 */
[----:B------:R-:W-:Y:S01]  /*6120*/  FADD.FTZ R108, R108, R105 ;  /* 0x000000696c6c7221 */ /* 0x000fe20000010000 */
[----:B------:R-:W-:Y:S01]  /*6130*/  FFMA.FTZ R110, R64, UR4, -R88 ;  /* 0x00000004406e7c23 */ /* 0x000fe20008010858 */
[----:B------:R-:W4:Y:S03]  /*6140*/  LDSM.16.MT88.4 R104, [R86+0x1800] ;  /* 0x001800005668783b */ /* 0x000f260000004200 */
        /* <DEDUP_REMOVED lines=8> */
[----:B------:R-:W-:Y:S01]  /*61d0*/  HMMA.16816.F32.BF16 R80, R92, R102, R80 ;  /* 0x000000665c50723c */ /* 0x000fe20000041850 */
[----:B------:R-:W4:Y:S02]  /*61e0*/  LDSM.16.MT88.4 R100, [R137+0x4c00] ;  /* 0x004c00008964783b */ /* 0x000f240000004200 */
[----:B--2---:R-:W-:Y:S01]  /*61f0*/  F2FP.BF16.F32.PACK_AB R92, R18, R11 ;  /* 0x0000000b125c723e */ /* 0x004fe200000010ff */
[----:B------:R-:W-:Y:S01]  /*6200*/  FADD.FTZ R118, R117, R118 ;  /* 0x0000007675767221 */ /* 0x000fe20000010000 */
[----:B---3--:R-:W-:Y:S03]  /*6210*/  F2FP.BF16.F32.PACK_AB R93, R22, R13 ;  /* 0x0000000d165d723e */ /* 0x008fe600000010ff */
[----:B------:R-:W-:Y:S01]  /*6220*/  MUFU.EX2 R124, R127 ;  /* 0x0000007f007c7308 */ /* 0x000fe20000000800 */
[----:B------:R-:W-:Y:S01]  /*6230*/  FADD.FTZ R161, R161, R132 ;  /* 0x00000084a1a17221 */ /* 0x000fe20000010000 */
[----:B------:R-:W-:Y:S03]  /*6240*/  FADD.FTZ R159, R159, R118 ;  /* 0x000000769f9f7221 */ /* 0x000fe60000010000 */
[----:B------:R-:W-:Y:S01]  /*6250*/  FADD.FTZ R134, R134, R161 ;  /* 0x000000a186867221 */ /* 0x000fe20000010000 */
[----:B------:R-:W-:Y:S04]  /*6260*/  FADD.FTZ R159, R130, R159 ;  /* 0x0000009f829f7221 */ /* 0x000fe80000010000 */
[----:B------:R-:W2:Y:S01]  /*6270*/  MUFU.EX2 R123, R126 ;  /* 0x0000007e007b7308 */ /* 0x000ea20000000800 */
[----:B-----5:R-:W-:Y:S01]  /*6280*/  F2FP.BF16.F32.PACK_AB R94, R133, R131 ;  /* 0x00000083855e723e */ /* 0x020fe200000010ff */
[----:B------:R-:W-:Y:S01]  /*6290*/  FADD.FTZ R158, R158, R159 ;  /* 0x0000009f9e9e7221 */ /* 0x000fe20000010000 */
[----:B------:R-:W-:Y:S03]  /*62a0*/  FADD.FTZ R165, R165, R134 ;  /* 0x00000086a5a57221 */ /* 0x000fe60000010000 */
        /* <DEDUP_REMOVED lines=9> */
[----:B------:R-:W-:Y:S02]  /*6340*/  FADD.FTZ R111, R14, R111 ;  /* 0x0000006f0e6f7221 */ /* 0x000fe40000010000 */
[C---:B-1----:R-:W-:Y:S02]  /*6350*/  HMMA.16816.F32.BF16 R68, R92.reuse, R96, R68 ;  /* 0x000000605c44723c */ /* 0x042fe40000041844 */
[----:B------:R-:W1:Y:S01]  /*6360*/  MUFU.EX2 R115, R120 ;  /* 0x0000007800737308 */ /* 0x000e620000000800 */
[--C-:B---3--:R-:W-:Y:S01]  /*6370*/  FFMA.FTZ R110, R66, UR4, -R87.reuse ;  /* 0x00000004426e7c23 */ /* 0x108fe20008010857 */
[----:B------:R-:W-:Y:S01]  /*6380*/  FFMA.FTZ R87, R67, UR4, -R87 ;  /* 0x0000000443577c23 */ /* 0x000fe20008010857 */
[----:B------:R-:W-:Y:S03]  /*6390*/  FADD.FTZ R111, R84, R111 ;  /* 0x0000006f546f7221 */ /* 0x000fe60000010000 */
[C---:B------:R-:W-:Y:S01]  /*63a0*/  HMMA.16816.F32.BF16 R72, R92.reuse, R98, R72 ;  /* 0x000000625c48723c */ /* 0x040fe20000041848 */
[----:B------:R2:W3:Y:S03]  /*63b0*/  LDSM.16.MT88.4 R96, [R86+0x1c00] ;  /* 0x001c00005660783b */ /* 0x0004e60000004200 */
[----:B------:R-:W-:Y:S01]  /*63c0*/  MUFU.EX2 R91, R91 ;  /* 0x0000005b005b7308 */ /* 0x000fe20000000800 */
[----:B------:R-:W-:Y:S03]  /*63d0*/  FADD.FTZ R156, R156, R111 ;  /* 0x0000006f9c9c7221 */ /* 0x000fe60000010000 */
[C---:B----4-:R-:W-:Y:S06]  /*63e0*/  HMMA.16816.F32.BF16 R76, R92.reuse, R104, R76 ;  /* 0x000000685c4c723c */ /* 0x050fec000004184c */
[----:B------:R-:W4:Y:S01]  /*63f0*/  MUFU.EX2 R90, R90 ;  /* 0x0000005a005a7308 */ /* 0x000f220000000800 */
[----:B------:R-:W-:Y:S01]  /*6400*/  FADD.FTZ R105, R5, R164 ;  /* 0x000000a405697221 */ /* 0x000fe20000010000 */
[----:B------:R-:W-:Y:S08]  /*6410*/  HMMA.16816.F32.BF16 R80, R92, R106, R80 ;  /* 0x0000006a5c50723c */ /* 0x000ff00000041850 */
[----:B------:R-:W5:Y:S01]  /*6420*/  MUFU.EX2 R109, R88 ;  /* 0x00000058006d7308 */ /* 0x000f620000000800 */
[----:B-1----:R-:W-:Y:S01]  /*6430*/  F2FP.BF16.F32.PACK_AB R92, R115, R116 ;  /* 0x00000074735c723e */ /* 0x002fe200000010ff */
[----:B--2---:R-:W-:Y:S08]  /*6440*/  FADD.FTZ R86, R10, R105 ;  /* 0x000000690a567221 */ /* 0x004ff00000010000 */
[----:B------:R-:W-:Y:S01]  /*6450*/  MUFU.EX2 R110, R110 ;  /* 0x0000006e006e7308 */ /* 0x000fe20000000800 */
[----:B----4-:R-:W-:Y:S01]  /*6460*/  F2FP.BF16.F32.PACK_AB R93, R90, R91 ;  /* 0x0000005b5a5d723e */ /* 0x010fe200000010ff */
[----:B------:R-:W-:Y:S04]  /*6470*/  FADD.FTZ R84, R157, R86 ;  /* 0x000000569d547221 */ /* 0x000fe80000010000 */
[----:B------:R-:W-:Y:S04]  /*6480*/  FADD.FTZ R105, R11, R84 ;  /* 0x000000540b697221 */ /* 0x000fe80000010000 */
[----:B------:R-:W1:Y:S01]  /*6490*/  MUFU.EX2 R87, R87 ;  /* 0x0000005700577308 */ /* 0x000e620000000800 */
[----:B-----5:R-:W-:Y:S01]  /*64a0*/  F2FP.BF16.F32.PACK_AB R94, R109, R108 ;  /* 0x0000006c6d5e723e */ /* 0x020fe200000010ff */
[----:B------:R-:W-:Y:S04]  /*64b0*/  FADD.FTZ R84, R18, R105 ;  /* 0x0000006912547221 */ /* 0x000fe80000010000 */
[----:B------:R-:W-:Y:S04]  /*64c0*/  FADD.FTZ R84, R131, R84 ;  /* 0x0000005483547221 */ /* 0x000fe80000010000 */
[----:B------:R-:W-:Y:S04]  /*64d0*/  FADD.FTZ R133, R133, R84 ;  /* 0x0000005485857221 */ /* 0x000fe80000010000 */
[----:B------:R-:W-:Y:S01]  /*64e0*/  FADD.FTZ R116, R116, R133 ;  /* 0x0000008574747221 */ /* 0x000fe20000010000 */
[----:B-1----:R-:W-:Y:S03]  /*64f0*/  F2FP.BF16.F32.PACK_AB R95, R87, R110 ;  /* 0x0000006e575f723e */ /* 0x002fe600000010ff */
[----:B------:R-:W-:Y:S04]  /*6500*/  FADD.FTZ R115, R115, R116 ;  /* 0x0000007473737221 */ /* 0x000fe80000010000 */
[----:B------:R-:W-:Y:S01]  /*6510*/  FADD.FTZ R108, R108, R115 ;  /* 0x000000736c6c7221 */ /* 0x000fe20000010000 */
[C---:B------:R-:W-:Y:S03]  /*6520*/  HMMA.16816.F32.BF16 R68, R92.reuse, R100, R68 ;  /* 0x000000645c44723c */ /* 0x040fe60000041844 */
[----:B------:R-:W-:Y:S01]  /*6530*/  FADD.FTZ R101, R13, R156 ;  /* 0x0000009c0d657221 */ /* 0x000fe20000010000 */
[----:B------:R-:W-:Y:S03]  /*6540*/  FADD.FTZ R157, R109, R108 ;  /* 0x0000006c6d9d7221 */ /* 0x000fe60000010000 */
[----:B------:R-:W-:Y:S01]  /*6550*/  FADD.FTZ R101, R22, R101 ;  /* 0x0000006516657221 */ /* 0x000fe20000010000 */
        /* <DEDUP_REMOVED lines=8> */
[----:B------:R-:W-:Y:S01]  /*65e0*/  FADD.FTZ R156, R87, R110 ;  /* 0x0000006e579c7221 */ /* 0x000fe20000010000 */
[----:B------:R-:W-:Y:S01]  /*65f0*/  @!UPT UIADD3 URZ, UPT, UPT, URZ, URZ, URZ ;  /* 0x000000fffffff290 */ /* 0x000fe2000fffe0ff */
[----:B------:R-:W-:Y:S11]  /*6600*/  @P0 BRA `(.L_x_3791) ;  /* 0xffffffd800600947 */ /* 0x000ff6000383ffff */
.L_x_3787:
        /* <DEDUP_REMOVED lines=112> */
.L_x_3793:
[----:B------:R-:W-:Y:S05]  /*6d10*/  BSYNC.RECONVERGENT B0 ;  /* 0x0000000000007941 */ /* 0x000fea0003800200 */
.L_x_3792:
        /* <DEDUP_REMOVED lines=13> */
.L_x_3794:
        /* <DEDUP_REMOVED lines=9> */
.L_x_4924:


//--------------------- .text._ZN5flash24flash_fwd_splitkv_kernelI23Flash_fwd_kernel_traitsILi32ELi64ELi128ELi4ELb0ELb0EN7cutlass10bfloat16_tE19Flash_kernel_traitsILi32ELi64ELi128ELi4ES3_EELb1ELb0ELb0ELb1ELb1ELb1ELb0ELb0EEEvNS_16Flash_fwd_paramsE --------------------------
	.section	.text._ZN5flash24flash_fwd_splitkv_kernelI23Flash_fwd_kernel_traitsILi32ELi64ELi128ELi4ELb0ELb0EN7cutlass10bfloat16_tE19Flash_kernel_traitsILi32ELi64ELi128ELi4ES3_EELb1ELb0ELb0ELb1ELb1ELb1ELb0ELb0EEEvNS_16Flash_fwd_paramsE,"ax",@progbits
	.align	128
        .global         _ZN5flash24flash_fwd_splitkv_kernelI23Flash_fwd_kernel_traitsILi32ELi64ELi128ELi4ELb0ELb0EN7cutlass10bfloat16_tE19Flash_kernel_traitsILi32ELi64ELi128ELi4ES3_EELb1ELb0ELb0ELb1ELb1ELb1ELb0ELb0EEEvNS_16Flash_fwd_paramsE
        .type           _ZN5flash24flash_fwd_splitkv_kernelI23Flash_fwd_kernel_traitsILi32ELi64ELi128ELi4ELb0ELb0EN7cutlass10bfloat16_tE19Flash_kernel_traitsILi32ELi64ELi128ELi4ES3_EELb1ELb0ELb0ELb1ELb1ELb1ELb0ELb0EEEvNS_16Flash_fwd_paramsE,@function
        .size           _ZN5flash24flash_fwd_splitkv_kernelI23Flash_fwd_kernel_traitsILi32ELi64ELi128ELi4ELb0ELb0EN7cutlass10bfloat16_tE19Flash_kernel_traitsILi32ELi64ELi128ELi4ES3_EELb1ELb0ELb0ELb1ELb1ELb1ELb0ELb0EEEvNS_16Flash_fwd_paramsE,(.L_x_4925 - _ZN5flash24flash_fwd_splitkv_kernelI23Flash_fwd_kernel_traitsILi32ELi64ELi128ELi4ELb0ELb0EN7cutlass10bfloat16_tE19Flash_kernel_traitsILi32ELi64ELi128ELi4ES3_EELb1ELb0ELb0ELb1ELb1ELb1ELb0ELb0EEEvNS_16Flash_fwd_paramsE)
        .other          _ZN5flash24flash_fwd_splitkv_kernelI23Flash_fwd_kernel_traitsILi32ELi64ELi128ELi4ELb0ELb0EN7cutlass10bfloat16_tE19Flash_kernel_traitsILi32ELi64ELi128ELi4ES3_EELb1ELb0ELb0ELb1ELb1ELb1ELb0ELb0EEEvNS_16Flash_fwd_paramsE,@"STO_CUDA_ENTRY STV_DEFAULT"
_ZN5flash24flash_fwd_splitkv_kernelI23Flash_fwd_kernel_traitsILi32ELi64ELi128ELi4ELb0ELb0EN7cutlass10bfloat16_tE19Flash_kernel_traitsILi32ELi64ELi128ELi4ES3_EELb1ELb0ELb0ELb1ELb1ELb1ELb0ELb0EEEvNS_16Flash_fwd_paramsE:
.text._ZN5flash24flash_fwd_splitkv_kernelI23Flash_fwd_kernel_traitsILi32ELi64ELi128ELi4ELb0ELb0EN7cutlass10bfloat16_tE19Flash_kernel_traitsILi32ELi64ELi128ELi4ES3_EELb1ELb0ELb0ELb1ELb1ELb1ELb0ELb0EEEvNS_16Flash_fwd_paramsE:
[----:B------:R-:W-:Y:S08]  /*0000*/  LDC R1, c[0x0][0x37c] ;  /* 0x0000df00ff017b82 */ /* 0x000ff00000000800 */
[----:B------:R-:W1:Y:S01]  /*0010*/  LDC.64 R4, c[0x0][0x470] ;  /* 0x00011c00ff047b82 */ /* 0x000e620000000a00 */
[----:B------:R-:W2:Y:S01]  /*0020*/  S2R R10, SR_CTAID.Y ;  /* 0x00000000000a7919 */ /* 0x000ea20000002600 */
[----:B------:R-:W3:Y:S01]  /*0030*/  LDCU.64 UR26, c[0x0][0x358] ;  /* 0x00006b00ff1a77ac */ /* 0x000ee20008000a00 */
[----:B------:R-:W-:-:S05]  /*0040*/  IMAD.MOV.U32 R12, RZ, RZ, RZ ;  /* 0x000000ffff0c7224 */ /* 0x000fca00078e00ff */
[----:B------:R-:W4:Y:S01]  /*0050*/  LDC.64 R2, c[0x0][0x478] ;  /* 0x00011e00ff027b82 */ /* 0x000f220000000a00 */
[----:B------:R-:W3:Y:S01]  /*0060*/  S2R R14, SR_CTAID.X ;  /* 0x00000000000e7919 */ /* 0x000ee20000002500 */
[----:B------:R-:W2:Y:S01]  /*0070*/  LDCU UR24, c[0x0][0x434] ;  /* 0x00008680ff1877ac */ /* 0x000ea20008000800 */
[----:B-1----:R-:W-:-:S04]  /*0080*/  ISETP.NE.U32.AND P0, PT, R4, RZ, PT ;  /* 0x000000ff0400720c */ /* 0x002fc80003f05070 */
[----:B------:R-:W-:Y:S02]  /*0090*/  ISETP.NE.AND.EX P0, PT, R5, RZ, PT, P0 ;  /* 0x000000ff0500720c */ /* 0x000fe40003f05300 */
[----:B----4-:R-:W-:-:S04]  /*00a0*/  ISETP.NE.U32.AND P2, PT, R2, RZ, PT ;  /* 0x000000ff0200720c */ /* 0x010fc80003f45070 */
[----:B------:R-:W-:-:S07]  /*00b0*/  ISETP.NE.AND.EX P2, PT, R3, RZ, PT, P2 ;  /* 0x000000ff0300720c */ /* 0x000fce0003f45320 */
[----:B------:R-:W2:Y:S08]  /*00c0*/  @P0 LDC.64 R4, c[0x0][0x470] ;  /* 0x00011c00ff040b82 */ /* 0x000eb00000000a00 */
[----:B------:R-:W1:Y:S01]  /*00d0*/  @P2 LDC.64 R2, c[0x0][0x478] ;  /* 0x00011e00ff022b82 */ /* 0x000e620000000a00 */
[----:B---3--:R-:W-:Y:S02]  /*00e0*/  IMAD.SHL.U32 R44, R14, 0x40, RZ ;  /* 0x000000400e2c7824 */ /* 0x008fe400078e00ff */
[----:B--2---:R-:W-:-:S05]  /*00f0*/  @P0 IMAD.WIDE.U32 R4, R10, 0x4, R4 ;  /* 0x000000040a040825 */ /* 0x004fca00078e0004 */
[----:B------:R2:W5:Y:S01]  /*0100*/  @P0 LDG.E R12, desc[UR26][R4.64] ;  /* 0x0000001a040c0981 */ /* 0x000562000c1e1900 */
[----:B-1----:R-:W-:-:S05]  /*0110*/  @P2 IMAD.WIDE.U32 R2, R10, 0x4, R2 ;  /* 0x000000040a022825 */ /* 0x002fca00078e0002 */
[----:B------:R1:W5:Y:S01]  /*0120*/  @P2 LDG.E R39, desc[UR26][R2.64] ;  /* 0x0000001a02272981 */ /* 0x000362000c1e1900 */
[----:B------:R-:W-:Y:S01]  /*0130*/  ISETP.GE.AND P1, PT, R44, UR24, PT ;  /* 0x000000182c007c0c */ /* 0x000fe2000bf26270 */
[----:B--2---:R-:W2:Y:S08]  /*0140*/  @!P2 LDC.64 R4, c[0x0][0x488] ;  /* 0x00012200ff04ab82 */ /* 0x004eb00000000a00 */
[----:B------:R-:W3:Y:S01]  /*0150*/  @!P2 LDC.64 R2, c[0x0][0x438] ;  /* 0x00010e00ff02ab82 */ /* 0x000ee20000000a00 */
[----:B--2---:R-:W-:-:S03]  /*0160*/  @!P2 ISETP.NE.U32.AND P0, PT, R4, RZ, PT ;  /* 0x000000ff0400a20c */ /* 0x004fc60003f05070 */
[----:B-1----:R-:W-:Y:S10]  /*0170*/  @P1 EXIT ;  /* 0x000000000000194d */ /* 0x002ff40003800000 */
[----:B------:R-:W1:Y:S01]  /*0180*/  LDC R38, c[0x0][0x508] ;  /* 0x00014200ff267b82 */ /* 0x000e620000000800 */
[----:B------:R-:W-:Y:S01]  /*0190*/  @!P2 ISETP.NE.AND.EX P0, PT, R5, RZ, PT, P0 ;  /* 0x000000ff0500a20c */ /* 0x000fe20003f05300 */
[----:B------:R-:W2:Y:S01]  /*01a0*/  LDCU UR5, c[0x0][0x438] ;  /* 0x00008700ff0577ac */ /* 0x000ea20008000800 */
[--C-:B-----5:R-:W-:Y:S01]  /*01b0*/  @P2 IMAD.IADD R39, R39, 0x1, -R12.reuse ;  /* 0x0000000127272824 */ /* 0x120fe200078e0a0c */
[----:B------:R-:W4:Y:S01]  /*01c0*/  S2R R5, SR_CTAID.Z ;  /* 0x0000000000057919 */ /* 0x000f220000002700 */
[----:B---3--:R-:W-:Y:S01]  /*01d0*/  @!P2 SEL R3, R3, RZ, P0 ;  /* 0x000000ff0303a207 */ /* 0x008fe20000000000 */
[----:B------:R-:W3:Y:S03]  /*01e0*/  S2R R86, SR_TID.X ;  /* 0x0000000000567919 */ /* 0x000ee60000002100 */
        /* <DEDUP_REMOVED lines=16> */
[----:B---34-:R-:W-:Y:S05]  /*02f0*/  @P0 BRA `(.L_x_3795) ;  /* 0x0000000000b00947 */ /* 0x018fea0003800000 */
[----:B------:R-:W1:Y:S01]  /*0300*/  LDC.64 R2, c[0x0][0x408] ;  /* 0x00010200ff027b82 */ /* 0x000e620000000a00 */
[----:B------:R-:W-:Y:S01]  /*0310*/  IMAD.SHL.U32 R6, R86, 0x8, RZ ;  /* 0x0000000856067824 */ /* 0x000fe200078e00ff */
[----:B------:R-:W2:Y:S01]  /*0320*/  LDCU.64 UR6, c[0x0][0x400] ;  /* 0x00008000ff0677ac */ /* 0x000ea20008000a00 */
[----:B------:R-:W-:Y:S01]  /*0330*/  IMAD.MOV.U32 R7, RZ, RZ, RZ ;  /* 0x000000ffff077224 */ /* 0x000fe200078e00ff */
[----:B------:R-:W-:Y:S02]  /*0340*/  SHF.R.U32.HI R0, RZ, 0x2, R86 ;  /* 0x00000002ff007819 */ /* 0x000fe40000011656 */
[----:B------:R-:W-:Y:S01]  /*0350*/  LOP3.LUT R6, R6, 0x18, RZ, 0xc0, !PT ;  /* 0x0000001806067812 */ /* 0x000fe200078ec0ff */
[----:B------:R-:W3:Y:S01]  /*0360*/  LDCU.64 UR4, c[0x0][0x410] ;  /* 0x00008200ff0477ac */ /* 0x000ee20008000a00 */
[----:B------:R-:W-:Y:S02]  /*0370*/  IADD3 R4, PT, PT, -R44, UR24, RZ ;  /* 0x000000182c047c10 */ /* 0x000fe4000fffe1ff */
[----:B------:R-:W-:Y:S01]  /*0380*/  LOP3.LUT P2, R86, R86, 0x3, RZ, 0xc0, !PT ;  /* 0x0000000356567812 */ /* 0x000fe2000784c0ff */
[----:B------:R-:W4:Y:S03]  /*0390*/  LDCU UR8, c[0x0][0x3e0] ;  /* 0x00007c00ff0877ac */ /* 0x000f260008000800 */
[----:B------:R-:W-:Y:S01]  /*03a0*/  ISETP.GE.OR P2, PT, R0, R4, P2 ;  /* 0x000000040000720c */ /* 0x000fe20001746670 */
[----:B-1----:R-:W-:-:S04]  /*03b0*/  IMAD.WIDE.U32 R6, R44, R2, R6 ;  /* 0x000000022c067225 */ /* 0x002fc800078e0006 */
[----:B------:R-:W-:Y:S02]  /*03c0*/  IMAD R7, R44, R3, R7 ;  /* 0x000000032c077224 */ /* 0x000fe400078e0207 */
[----:B--2---:R-:W-:-:S04]  /*03d0*/  IMAD.WIDE.U32 R6, R10, UR6, R6 ;  /* 0x000000060a067c25 */ /* 0x004fc8000f8e0006 */
[----:B------:R-:W-:Y:S01]  /*03e0*/  IMAD R7, R10, UR7, R7 ;  /* 0x000000070a077c24 */ /* 0x000fe2000f8e0207 */
[----:B------:R-:W1:Y:S01]  /*03f0*/  LDCU.64 UR6, c[0x0][0x3f0] ;  /* 0x00007e00ff0677ac */ /* 0x000e620008000a00 */
[----:B---3--:R-:W-:-:S04]  /*0400*/  IMAD.WIDE.U32 R6, R5, UR4, R6 ;  /* 0x0000000405067c25 */ /* 0x008fc8000f8e0006 */
[----:B------:R-:W-:Y:S01]  /*0410*/  IMAD R7, R5, UR5, R7 ;  /* 0x0000000505077c24 */ /* 0x000fe2000f8e0207 */
[----:B------:R-:W2:Y:S01]  /*0420*/  LDCU.64 UR4, c[0x0][0x420] ;  /* 0x00008400ff0477ac */ /* 0x000ea20008000a00 */
[----:B----4-:R-:W-:Y:S02]  /*0430*/  IMAD R5, R10, UR8, R5 ;  /* 0x000000080a057c24 */ /* 0x010fe4000f8e0205 */
[----:B------:R-:W-:-:S04]  /*0440*/  IMAD.WIDE.U32 R6, R0, R2, R6 ;  /* 0x0000000200067225 */ /* 0x000fc800078e0006 */
[----:B------:R-:W-:Y:S02]  /*0450*/  IMAD R44, R5, UR24, R44 ;  /* 0x00000018052c7c24 */ /* 0x000fe4000f8e022c */
[----:B------:R-:W-:Y:S01]  /*0460*/  IMAD R5, R0, R3, R7 ;  /* 0x0000000300057224 */ /* 0x000fe200078e0207 */
[----:B-1----:R-:W-:Y:S01]  /*0470*/  LEA R8, P1, R6, UR6, 0x1 ;  /* 0x0000000606087c11 */ /* 0x002fe2000f8208ff */
[----:B------:R-:W-:Y:S01]  /*0480*/  IMAD.WIDE.U32 R10, R2, 0x40, RZ ;  /* 0x00000040020a7825 */ /* 0x000fe200078e00ff */
[----:B------:R-:W-:Y:S02]  /*0490*/  IADD3 R7, P0, PT, R44, R0, RZ ;  /* 0x000000002c077210 */ /* 0x000fe40007f1e0ff */
[----:B------:R-:W-:Y:S01]  /*04a0*/  LEA.HI.X R9, R6, UR7, R5, 0x1, P1 ;  /* 0x0000000706097c11 */ /* 0x000fe200088f0c05 */
[----:B------:R-:W-:Y:S01]  /*04b0*/  @!P2 IMAD.MOV.U32 R2, RZ, RZ, 0x7f800000 ;  /* 0x7f800000ff02a424 */ /* 0x000fe200078e00ff */
[----:B------:R-:W-:Y:S02]  /*04c0*/  LEA.HI.X.SX32 R44, R44, RZ, 0x1, P0 ;  /* 0x000000ff2c2c7211 */ /* 0x000fe400000f0eff */
[----:B--2---:R-:W-:Y:S01]  /*04d0*/  LEA R6, P0, R7, UR4, 0x2 ;  /* 0x0000000407067c11 */ /* 0x004fe2000f8010ff */
        /* <DEDUP_REMOVED lines=11> */
[----:B------:R-:W-:-:S05]  /*0590*/  MOV R0, 0x7f800000 ;  /* 0x7f80000000007802 */ /* 0x000fca0000000f00 */
[----:B------:R-:W-:Y:S01]  /*05a0*/  STG.E desc[UR26][R6.64+0x80], R0 ;  /* 0x0000800006007986 */ /* 0x000fe2000c10191a */
[----:B------:R-:W-:Y:S05]  /*05b0*/  EXIT ;  /* 0x000000000000794d */ /* 0x000fea0003800000 */
.L_x_3795:
        /* <DEDUP_REMOVED lines=8> */
.L_x_3796:
        /* <DEDUP_REMOVED lines=10> */
[----:B------:R-:W4:Y:S01]  /*06e0*/  LDCU.64 UR6, c[0x0][0x3c0] ;  /* 0x00007800ff0677ac */ /* 0x000f220008000a00 */
[----:B------:R-:W4:Y:S01]  /*06f0*/  LDCU.128 UR8, c[0x0][0x3d0] ;  /* 0x00007a00ff0877ac */ /* 0x000f220008000c00 */
[----:B--2---:R-:W-:-:S04]  /*0700*/  IABS R4, R12 ;  /* 0x0000000c00047213 */ /* 0x004fc80000000000 */
[----:B-----5:R-:W2:Y:S08]  /*0710*/  I2F.RP R8, R4 ;  /* 0x0000000400087306 */ /* 0x020eb00000209400 */
        /* <DEDUP_REMOVED lines=8> */
[----:B------:R-:W-:-:S04]  /*07a0*/  IMAD.HI.U32 R13, R8, R2, RZ ;  /* 0x00000002080d7227 */ /* 0x000fc800078e00ff */
[----:B-1----:R-:W-:Y:S01]  /*07b0*/  IMAD.WIDE.U32 R8, R10, UR4, RZ ;  /* 0x000000040a087c25 */ /* 0x002fe2000f8e00ff */
        /* <DEDUP_REMOVED lines=10> */
[----:B------:R-:W1:Y:S05]  /*0860*/  LDCU.64 UR4, c[0x0][0x3a8] ;  /* 0x00007500ff0477ac */ /* 0x000e6a0008000a00 */
[----:B------:R-:W-:Y:S01]  /*0870*/  @P0 VIADD R13, R13, 0x1 ;  /* 0x000000010d0d0836 */ /* 0x000fe20000000000 */
[----:B------:R-:W-:-:S04]  /*0880*/  LEA R2, P0, R8, UR20, 0x2 ;  /* 0x0000001408027c11 */ /* 0x000fc8000f8010ff */
[----:B------:R-:W-:Y:S02]  /*0890*/  LEA.HI.X R0, R8, UR21, R0, 0x2, P0 ;  /* 0x0000001508007c11 */ /* 0x000fe400080f1400 */
[----:B------:R-:W-:Y:S02]  /*08a0*/  @!P1 IADD3 R13, PT, PT, -R13, RZ, RZ ;  /* 0x000000ff0d0d9210 */ /* 0x000fe40007ffe1ff */
[----:B------:R-:W-:Y:S01]  /*08b0*/  @!P2 LOP3.LUT R13, RZ, R12, RZ, 0x33, !PT ;  /* 0x0000000cff0da212 */ /* 0x000fe200078e33ff */
[----:B------:R-:W-:Y:S01]  /*08c0*/  IMAD.MOV.U32 R9, RZ, RZ, R0 ;  /* 0x000000ffff097224 */ /* 0x000fe200078e0000 */
[----:B------:R-:W-:-:S05]  /*08d0*/  MOV R8, R2 ;  /* 0x0000000200087202 */ /* 0x000fca0000000f00 */
[----:B------:R-:W-:-:S05]  /*08e0*/  IMAD.WIDE R8, R13, 0x4, R8 ;  /* 0x000000040d087825 */ /* 0x000fca00078e0208 */
[----:B------:R2:W3:Y:S01]  /*08f0*/  LDG.E R6, desc[UR26][R8.64] ;  /* 0x0000001a08067981 */ /* 0x0004e2000c1e1900 */
[----:B------:R-:W-:-:S05]  /*0900*/  IADD3 R13, PT, PT, -R13, RZ, RZ ;  /* 0x000000ff0d0d7210 */ /* 0x000fca0007ffe1ff */
[----:B------:R-:W-:Y:S01]  /*0910*/  IMAD R7, R12, R13, R7 ;  /* 0x0000000d0c077224 */ /* 0x000fe200078e0207 */
[----:B--2---:R-:W2:Y:S02]  /*0920*/  LDC R9, c[0x0][0x3e8] ;  /* 0x0000fa00ff097b82 */ /* 0x004ea40000000800 */
        /* <DEDUP_REMOVED lines=31> */
[----:B------:R-:W-:Y:S02]  /*0b20*/  SHF.R.S32.HI R6, RZ, 0x1f, R7 ;  /* 0x0000001fff067819 */ /* 0x000fe40000011407 */
[----:B------:R-:W-:Y:S01]  /*0b30*/  IADD3 R13, PT, PT, R13, R8, RZ ;  /* 0x000000080d0d7210 */ /* 0x000fe20007ffe0ff */
[----:B------:R-:W-:-:S02]  /*0b40*/  IMAD.IADD R17, R17, 0x1, R4 ;  /* 0x0000000111117824 */ /* 0x000fc400078e0204 */
[C---:B----4-:R-:W-:Y:S02]  /*0b50*/  IMAD R4, R6.reuse, UR16, RZ ;  /* 0x0000001006047c24 */ /* 0x050fe4000f8e02ff */
[----:B------:R-:W-:Y:S02]  /*0b60*/  IMAD R6, R6, UR6, RZ ;  /* 0x0000000606067c24 */ /* 0x000fe4000f8e02ff */
[C---:B------:R-:W-:Y:S02]  /*0b70*/  IMAD R4, R7.reuse, UR17, R4 ;  /* 0x0000001107047c24 */ /* 0x040fe4000f8e0204 */
[----:B------:R-:W-:-:S04]  /*0b80*/  IMAD.WIDE.U32 R12, R7, UR16, R12 ;  /* 0x00000010070c7c25 */ /* 0x000fc8000f8e000c */
[----:B------:R-:W-:Y:S01]  /*0b90*/  IMAD R6, R7, UR7, R6 ;  /* 0x0000000707067c24 */ /* 0x000fe2000f8e0206 */
[----:B------:R-:W-:Y:S01]  /*0ba0*/  IADD3 R13, PT, PT, R13, R4, RZ ;  /* 0x000000040d0d7210 */ /* 0x000fe20007ffe0ff */
[----:B------:R-:W-:Y:S01]  /*0bb0*/  IMAD.WIDE.U32 R16, R7, UR6, R16 ;  /* 0x0000000607107c25 */ /* 0x000fe2000f8e0010 */
[----:B------:R-:W-:-:S03]  /*0bc0*/  SHF.R.S32.HI R7, RZ, 0x1f, R15 ;  /* 0x0000001fff077819 */ /* 0x000fc6000001140f */
[----:B------:R-:W-:Y:S01]  /*0bd0*/  IMAD.WIDE.U32 R12, R15, UR8, R12 ;  /* 0x000000080f0c7c25 */ /* 0x000fe2000f8e000c */
[----:B------:R-:W-:-:S03]  /*0be0*/  IADD3 R17, PT, PT, R17, R6, RZ ;  /* 0x0000000611117210 */ /* 0x000fc60007ffe0ff */
[C---:B------:R-:W-:Y:S02]  /*0bf0*/  IMAD R4, R7.reuse, UR8, RZ ;  /* 0x0000000807047c24 */ /* 0x040fe4000f8e02ff */
[----:B------:R-:W-:Y:S02]  /*0c00*/  IMAD R7, R7, UR10, RZ ;  /* 0x0000000a07077c24 */ /* 0x000fe4000f8e02ff */
[C---:B------:R-:W-:Y:S02]  /*0c10*/  IMAD R4, R15.reuse, UR9, R4 ;  /* 0x000000090f047c24 */ /* 0x040fe4000f8e0204 */
[C---:B------:R-:W-:Y:S02]  /*0c20*/  IMAD R7, R15.reuse, UR11, R7 ;  /* 0x0000000b0f077c24 */ /* 0x040fe4000f8e0207 */
[----:B------:R-:W-:Y:S01]  /*0c30*/  IMAD.WIDE.U32 R8, R15, UR10, R16 ;  /* 0x0000000a0f087c25 */ /* 0x000fe2000f8e0010 */
[----:B------:R-:W-:-:S03]  /*0c40*/  MOV R16, R12 ;  /* 0x0000000c00107202 */ /* 0x000fc60000000f00 */
[----:B------:R-:W-:Y:S01]  /*0c50*/  IMAD.IADD R6, R13, 0x1, R4 ;  /* 0x000000010d067824 */ /* 0x000fe200078e0204 */
[----:B------:R-:W-:Y:S01]  /*0c60*/  IADD3 R4, PT, PT, R9, R7, RZ ;  /* 0x0000000709047210 */ /* 0x000fe20007ffe0ff */
[----:B------:R-:W-:Y:S06]  /*0c70*/  BRA `(.L_x_3798) ;  /* 0x0000000400147947 */ /* 0x000fec0003800000 */
.L_x_3797:
[----:B------:R-:W2:Y:S01]  /*0c80*/  LDC R2, c[0x0][0x3e8] ;  /* 0x0000fa00ff027b82 */ /* 0x000ea20000000800 */
[----:B------:R-:W3:Y:S01]  /*0c90*/  LDCU.64 UR16, c[0x0][0x3b8] ;  /* 0x00007700ff1077ac */ /* 0x000ee20008000a00 */
[----:B------:R-:W-:Y:S02]  /*0ca0*/  SHF.R.S32.HI R15, RZ, 0x1f, R12 ;  /* 0x0000001fff0f7819 */ /* 0x000fe4000001140c */
[----:B-----5:R-:W-:Y:S01]  /*0cb0*/  SHF.R.S32.HI R11, RZ, 0x1f, R8 ;  /* 0x0000001fff0b7819 */ /* 0x020fe20000011408 */
[----:B------:R-:W4:Y:S01]  /*0cc0*/  LDCU.64 UR6, c[0x0][0x3c0] ;  /* 0x00007800ff0677ac */ /* 0x000f220008000a00 */
[----:B------:R-:W1:Y:S01]  /*0cd0*/  LDCU.64 UR18, c[0x0][0x3a0] ;  /* 0x00007400ff1277ac */ /* 0x000e620008000a00 */
[----:B---3--:R-:W-:Y:S02]  /*0ce0*/  IMAD R16, R15, UR16, RZ ;  /* 0x000000100f107c24 */ /* 0x008fe4000f8e02ff */
[----:B------:R-:W-:Y:S01]  /*0cf0*/  IMAD.WIDE.U32 R18, R12, UR16, RZ ;  /* 0x000000100c127c25 */ /* 0x000fe2000f8e00ff */
[----:B--2---:R-:W-:-:S03]  /*0d00*/  IABS R9, R2 ;  /* 0x0000000200097213 */ /* 0x004fc60000000000 */
[----:B----4-:R-:W-:Y:S02]  /*0d10*/  IMAD R15, R15, UR6, RZ ;  /* 0x000000060f0f7c24 */ /* 0x010fe4000f8e02ff */
[C---:B------:R-:W-:Y:S01]  /*0d20*/  IMAD R16, R12.reuse, UR17, R16 ;  /* 0x000000110c107c24 */ /* 0x040fe2000f8e0210 */
[----:B-1----:R-:W1:Y:S01]  /*0d30*/  I2F.RP R6, R9 ;  /* 0x0000000900067306 */ /* 0x002e620000209400 */
[C---:B------:R-:W-:Y:S02]  /*0d40*/  IMAD R15, R12.reuse, UR7, R15 ;  /* 0x000000070c0f7c24 */ /* 0x040fe4000f8e020f */
[----:B------:R-:W-:-:S04]  /*0d50*/  IMAD.WIDE.U32 R12, R12, UR6, RZ ;  /* 0x000000060c0c7c25 */ /* 0x000fc8000f8e00ff */
[----:B------:R-:W-:Y:S01]  /*0d60*/  IMAD.IADD R17, R19, 0x1, R16 ;  /* 0x0000000113117824 */ /* 0x000fe200078e0210 */
[----:B------:R-:W-:Y:S02]  /*0d70*/  IADD3 R13, PT, PT, R13, R15, RZ ;  /* 0x0000000f0d0d7210 */ /* 0x000fe40007ffe0ff */
[----:B------:R-:W-:Y:S01]  /*0d80*/  MOV R16, R18 ;  /* 0x0000001200107202 */ /* 0x000fe20000000f00 */
[----:B-1----:R-:W1:Y:S04]  /*0d90*/  MUFU.RCP R6, R6 ;  /* 0x0000000600067308 */ /* 0x002e680000001000 */
[----:B------:R-:W-:Y:S01]  /*0da0*/  IMAD.WIDE.U32 R16, R8, UR18, R16 ;  /* 0x0000001208107c25 */ /* 0x000fe2000f8e0010 */
[----:B-1----:R-:W-:-:S04]  /*0db0*/  IADD3 R6, PT, PT, R6, 0xffffffe, RZ ;  /* 0x0ffffffe06067810 */ /* 0x002fc80007ffe0ff */
[----:B------:R-:W1:Y:S02]  /*0dc0*/  F2I.FTZ.U32.TRUNC.NTZ R7, R6 ;  /* 0x0000000600077305 */ /* 0x000e64000021f000 */
[----:B-1----:R-:W-:Y:S02]  /*0dd0*/  IADD3 R0, PT, PT, RZ, -R7, RZ ;  /* 0x80000007ff007210 */ /* 0x002fe40007ffe0ff */
[----:B------:R-:W-:-:S03]  /*0de0*/  MOV R6, RZ ;  /* 0x000000ff00067202 */ /* 0x000fc60000000f00 */
[----:B------:R-:W-:Y:S01]  /*0df0*/  IMAD R4, R0, R9, RZ ;  /* 0x0000000900047224 */ /* 0x000fe200078e02ff */
[----:B------:R-:W-:-:S03]  /*0e00*/  IABS R0, R5 ;  /* 0x0000000500007213 */ /* 0x000fc60000000000 */
[----:B------:R-:W-:Y:S01]  /*0e10*/  IMAD.HI.U32 R4, R7, R4, R6 ;  /* 0x0000000407047227 */ /* 0x000fe200078e0006 */
[----:B------:R-:W-:-:S05]  /*0e20*/  MOV R6, R0 ;  /* 0x0000000000067202 */ /* 0x000fca0000000f00 */
[----:B------:R-:W-:-:S05]  /*0e30*/  IMAD.HI.U32 R0, R4, R6, RZ ;  /* 0x0000000604007227 */ /* 0x000fca00078e00ff */
[----:B------:R-:W-:-:S05]  /*0e40*/  IADD3 R4, PT, PT, -R0, RZ, RZ ;  /* 0x000000ff00047210 */ /* 0x000fca0007ffe1ff */
[C---:B------:R-:W-:Y:S02]  /*0e50*/  IMAD R4, R9.reuse, R4, R6 ;  /* 0x0000000409047224 */ /* 0x040fe400078e0206 */
[----:B------:R-:W1:Y:S03]  /*0e60*/  LDC.64 R6, c[0x0][0x3a8] ;  /* 0x0000ea00ff067b82 */ /* 0x000e660000000a00 */
[----:B------:R-:W-:-:S13]  /*0e70*/  ISETP.GT.U32.AND P0, PT, R9, R4, PT ;  /* 0x000000040900720c */ /* 0x000fda0003f04070 */
        /* <DEDUP_REMOVED lines=11> */
[----:B------:R-:W-:Y:S01]  /*0f30*/  @P2 IADD3 R0, PT, PT, R0, 0x1, RZ ;  /* 0x0000000100002810 */ /* 0x000fe20007ffe0ff */
[----:B------:R-:W1:Y:S01]  /*0f40*/  LDC.64 R8, c[0x0][0x3d0] ;  /* 0x0000f400ff087b82 */ /* 0x000e620000000a00 */
[----:B------:R-:W-:Y:S01]  /*0f50*/  IMAD.IADD R17, R17, 0x1, R11 ;  /* 0x0000000111117824 */ /* 0x000fe200078e020b */
[----:B------:R-:W-:Y:S02]  /*0f60*/  IADD3 R13, PT, PT, R13, R4, RZ ;  /* 0x000000040d0d7210 */ /* 0x000fe40007ffe0ff */
[----:B------:R-:W-:Y:S02]  /*0f70*/  LEA R4, R3, 0xffffff80, 0x7 ;  /* 0xffffff8003047811 */ /* 0x000fe400078e38ff */
[----:B------:R-:W-:-:S02]  /*0f80*/  @!P1 IADD3 R0, PT, PT, -R0, RZ, RZ ;  /* 0x000000ff00009210 */ /* 0x000fc40007ffe1ff */
[----:B------:R-:W2:Y:S01]  /*0f90*/  LDC.64 R6, c[0x0][0x3d8] ;  /* 0x0000f600ff067b82 */ /* 0x000ea20000000a00 */
[----:B------:R-:W-:Y:S01]  /*0fa0*/  @!P0 LOP3.LUT R0, RZ, R2, RZ, 0x33, !PT ;  /* 0x00000002ff008212 */ /* 0x000fe200078e33ff */
[C---:B------:R-:W-:Y:S02]  /*0fb0*/  IMAD R2, R4.reuse, UR17, RZ ;  /* 0x0000001104027c24 */ /* 0x040fe4000f8e02ff */
[----:B------:R-:W-:-:S04]  /*0fc0*/  IMAD.WIDE.U32 R16, R4, UR16, R16 ;  /* 0x0000001004107c25 */ /* 0x000fc8000f8e0010 */
[C---:B------:R-:W-:Y:S01]  /*0fd0*/  IMAD.WIDE.U32 R12, R4.reuse, UR6, R12 ;  /* 0x00000006040c7c25 */ /* 0x040fe2000f8e000c */
[----:B------:R-:W-:Y:S02]  /*0fe0*/  IADD3 R17, PT, PT, R17, R2, RZ ;  /* 0x0000000211117210 */ /* 0x000fe40007ffe0ff */
[----:B------:R-:W-:Y:S01]  /*0ff0*/  SHF.R.S32.HI R2, RZ, 0x1f, R0 ;  /* 0x0000001fff027819 */ /* 0x000fe20000011400 */
[----:B------:R-:W-:Y:S02]  /*1000*/  IMAD R4, R4, UR7, RZ ;  /* 0x0000000704047c24 */ /* 0x000fe4000f8e02ff */
[----:B-1----:R-:W-:-:S03]  /*1010*/  IMAD.WIDE.U32 R16, R0, R8, R16 ;  /* 0x0000000800107225 */ /* 0x002fc600078e0010 */
[----:B------:R-:W-:Y:S01]  /*1020*/  IADD3 R13, PT, PT, R13, R4, RZ ;  /* 0x000000040d0d7210 */ /* 0x000fe20007ffe0ff */
[C---:B------:R-:W-:Y:S02]  /*1030*/  IMAD R4, R2.reuse, R8, RZ ;  /* 0x0000000802047224 */ /* 0x040fe400078e02ff */
[-C--:B--2---:R-:W-:Y:S02]  /*1040*/  IMAD R2, R2, R6.reuse, RZ ;  /* 0x0000000602027224 */ /* 0x084fe400078e02ff */
[C---:B------:R-:W-:Y:S02]  /*1050*/  IMAD R4, R0.reuse, R9, R4 ;  /* 0x0000000900047224 */ /* 0x040fe400078e0204 */
[----:B------:R-:W-:-:S04]  /*1060*/  IMAD.WIDE.U32 R12, R0, R6, R12 ;  /* 0x00000006000c7225 */ /* 0x000fc800078e000c */
[----:B------:R-:W-:Y:S01]  /*1070*/  IMAD R2, R0, R7, R2 ;  /* 0x0000000700027224 */ /* 0x000fe200078e0202 */
[----:B------:R-:W-:Y:S01]  /*1080*/  MOV R8, R12 ;  /* 0x0000000c00087202 */ /* 0x000fe20000000f00 */
[----:B------:R-:W-:Y:S01]  /*1090*/  IMAD.IADD R6, R17, 0x1, R4 ;  /* 0x0000000111067824 */ /* 0x000fe200078e0204 */
[----:B------:R-:W-:Y:S02]  /*10a0*/  MOV R0, RZ ;  /* 0x000000ff00007202 */ /* 0x000fe40000000f00 */
[----:B------:R-:W-:Y:S02]  /*10b0*/  IADD3 R4, PT, PT, R13, R2, RZ ;  /* 0x000000020d047210 */ /* 0x000fe40007ffe0ff */
[----:B------:R-:W-:-:S07]  /*10c0*/  MOV R2, RZ ;  /* 0x000000ff00027202 */ /* 0x000fce0000000f00 */
.L_x_3798:
[----:B------:R-:W1:Y:S01]  /*10d0*/  LDCU.128 UR12, c[0x0][0x390] ;  /* 0x00007200ff0c77ac */ /* 0x000e620008000c00 */
[C---:B------:R-:W-:Y:S01]  /*10e0*/  IMAD.SHL.U32 R103, R86.reuse, 0x8, RZ ;  /* 0x0000000856677824 */ /* 0x040fe200078e00ff */
[----:B------:R-:W2:Y:S01]  /*10f0*/  S2UR UR25, SR_CgaCtaId ;  /* 0x00000000001979c3 */ /* 0x000ea20000008800 */
[----:B------:R-:W-:Y:S01]  /*1100*/  IMAD.MOV.U32 R13, RZ, RZ, RZ ;  /* 0x000000ffff0d7224 */ /* 0x000fe200078e00ff */
[----:B------:R-:W3:Y:S01]  /*1110*/  LDCU.64 UR4, c[0x0][0x3b0] ;  /* 0x00007600ff0477ac */ /* 0x000ee20008000a00 */
[----:B------:R-:W-:Y:S01]  /*1120*/  SHF.R.U32.HI R46, RZ, 0x2, R86 ;  /* 0x00000002ff2e7819 */ /* 0x000fe20000011656 */
[----:B------:R-:W-:Y:S01]  /*1130*/  IMAD.MOV.U32 R47, RZ, RZ, RZ ;  /* 0x000000ffff2f7224 */ /* 0x000fe200078e00ff */
[C---:B------:R-:W-:Y:S01]  /*1140*/  LOP3.LUT R12, R103.reuse, 0x18, RZ, 0xc0, !PT ;  /* 0x00000018670c7812 */ /* 0x040fe200078ec0ff */
[----:B------:R-:W4:Y:S01]  /*1150*/  LDCU.64 UR22, c[0x0][0x3c8] ;  /* 0x00007900ff1677ac */ /* 0x000f220008000a00 */
[----:B------:R-:W-:Y:S01]  /*1160*/  LOP3.LUT R109, R86, 0x18, RZ, 0xc0, !PT ;  /* 0x00000018566d7812 */ /* 0x000fe200078ec0ff */
[----:B------:R-:W-:Y:S01]  /*1170*/  IMAD.WIDE.U32 R14, R14, 0x40, R46 ;  /* 0x000000400e0e7825 */ /* 0x000fe200078e002e */
[C---:B------:R-:W-:Y:S01]  /*1180*/  IADD3 R16, P0, PT, R12.reuse, R16, RZ ;  /* 0x000000100c107210 */ /* 0x040fe20007f1e0ff */
[----:B------:R-:W5:Y:S01]  /*1190*/  LDCU.128 UR8, c[0x0][0x380] ;  /* 0x00007000ff0877ac */ /* 0x000f620008000c00 */
[----:B------:R-:W-:Y:S01]  /*11a0*/  IADD3 R8, P2, PT, R12, R8, RZ ;  /* 0x000000080c087210 */ /* 0x000fe20007f5e0ff */
[----:B------:R-:W-:Y:S01]  /*11b0*/  IMAD.SHL.U32 R100, R86, 0x4, RZ ;  /* 0x0000000456647824 */ /* 0x000fe200078e00ff */
[C---:B------:R-:W-:Y:S01]  /*11c0*/  LOP3.LUT R117, R103.reuse, 0xd8, RZ, 0xc0, !PT ;  /* 0x000000d867757812 */ /* 0x040fe200078ec0ff */
[----:B------:R-:W-:Y:S01]  /*11d0*/  IMAD.X R17, RZ, RZ, R6, P0 ;  /* 0x000000ffff117224 */ /* 0x000fe200000e0606 */
[----:B------:R-:W-:Y:S01]  /*11e0*/  LOP3.LUT R7, R103, 0x1f20, RZ, 0xc0, !PT ;  /* 0x00001f2067077812 */ /* 0x000fe200078ec0ff */
[----:B-1----:R-:W-:Y:S01]  /*11f0*/  IMAD.WIDE.U32 R12, R10, UR14, R12 ;  /* 0x0000000e0a0c7c25 */ /* 0x002fe2000f8e000c */
[----:B------:R-:W-:-:S02]  /*1200*/  LOP3.LUT R117, R117, R109, RZ, 0x3c, !PT ;  /* 0x0000006d75757212 */ /* 0x000fc400078e3cff */
[----:B------:R-:W-:Y:S01]  /*1210*/  LOP3.LUT R41, R100, 0x18, RZ, 0xc0, !PT ;  /* 0x0000001864297812 */ /* 0x000fe200078ec0ff */
[----:B------:R-:W-:Y:S01]  /*1220*/  IMAD R13, R10, UR15, R13 ;  /* 0x0000000f0a0d7c24 */ /* 0x000fe2000f8e020d */
[----:B---3--:R-:W-:Y:S01]  /*1230*/  USHF.L.U64.HI UR14, UR4, 0x5, UR5 ;  /* 0x00000005040e7899 */ /* 0x008fe20008010205 */
[----:B------:R-:W-:Y:S01]  /*1240*/  IMAD.WIDE.U32 R16, R46, UR16, R16 ;  /* 0x000000102e107c25 */ /* 0x000fe2000f8e0010 */
[----:B------:R-:W-:Y:S01]  /*1250*/  USHF.L.U32 UR15, UR4, 0x5, URZ ;  /* 0x00000005040f7899 */ /* 0x000fe200080006ff */
[----:B------:R-:W-:Y:S02]  /*1260*/  LOP3.LUT R117, R7, R117, RZ, 0xfc, !PT ;  /* 0x0000007507757212 */ /* 0x000fe400078efcff */
[----:B----4-:R-:W-:Y:S01]  /*1270*/  IMAD.WIDE.U32 R12, R5, UR22, R12 ;  /* 0x00000016050c7c25 */ /* 0x010fe2000f8e000c */
[----:B------:R-:W-:Y:S02]  /*1280*/  SHF.R.U32.HI R102, RZ, 0x1, R86 ;  /* 0x00000001ff667819 */ /* 0x000fe40000011656 */
[----:B-----5:R-:W-:Y:S01]  /*1290*/  LEA R105, P0, R16, UR10, 0x1 ;  /* 0x0000000a10697c11 */ /* 0x020fe2000f8008ff */
[----:B------:R-:W-:Y:S01]  /*12a0*/  IMAD.U32 R10, RZ, RZ, UR15 ;  /* 0x0000000fff0a7e24 */ /* 0x000fe2000f8e00ff */
[----:B------:R-:W-:Y:S01]  /*12b0*/  LEA R108, R3, 0xffffff80, 0x7 ;  /* 0xffffff80036c7811 */ /* 0x000fe200078e38ff */
[----:B------:R-:W-:-:S02]  /*12c0*/  IMAD.U32 R11, RZ, RZ, UR14 ;  /* 0x0000000eff0b7e24 */ /* 0x000fc4000f8e00ff */
        /* <DEDUP_REMOVED lines=8> */
[----:B------:R-:W-:Y:S01]  /*1350*/  UMOV UR5, 0x400 ;  /* 0x0000040000057882 */ /* 0x000fe20000000000 */
[----:B------:R-:W-:Y:S02]  /*1360*/  USHF.L.U32 UR4, UR16, 0x6, URZ ;  /* 0x0000000610047899 */ /* 0x000fe400080006ff */
[----:B--2---:R-:W-:Y:S01]  /*1370*/  ULEA UR5, UR25, UR5, 0x18 ;  /* 0x0000000519057291 */ /* 0x004fe2000f8ec0ff */
[----:B------:R-:W-:Y:S01]  /*1380*/  IMAD.IADD R7, R15, 0x1, R6 ;  /* 0x000000010f077824 */ /* 0x000fe200078e0206 */
[----:B------:R-:W-:Y:S01]  /*1390*/  IADD3.X R6, PT, PT, R13, R6, R11, P0, !PT ;  /* 0x000000060d067210 */ /* 0x000fe200007fe40b */
[----:B------:R-:W-:Y:S01]  /*13a0*/  IMAD.X R9, RZ, RZ, R4, P2 ;  /* 0x000000ffff097224 */ /* 0x000fe200010e0604 */
[----:B------:R-:W-:Y:S01]  /*13b0*/  LEA R10, P1, R14, UR8, 0x1 ;  /* 0x000000080e0a7c11 */ /* 0x000fe2000f8208ff */
[----:B------:R-:W-:Y:S01]  /*13c0*/  IMAD.SHL.U32 R101, R86, 0x10, RZ ;  /* 0x0000001056657824 */ /* 0x000fe200078e00ff */
[----:B------:R-:W-:Y:S01]  /*13d0*/  LEA R12, P0, R5, UR8, 0x1 ;  /* 0x00000008050c7c11 */ /* 0x000fe2000f8008ff */
[----:B------:R-:W-:Y:S01]  /*13e0*/  USHF.L.U64.HI UR8, UR16, 0x6, UR17 ;  /* 0x0000000610087899 */ /* 0x000fe20008010211 */
[----:B------:R-:W-:Y:S01]  /*13f0*/  LEA.HI.X R11, R14, UR9, R7, 0x1, P1 ;  /* 0x000000090e0b7c11 */ /* 0x000fe200088f0c07 */
[----:B------:R-:W-:Y:S01]  /*1400*/  IMAD.WIDE.U32 R8, R46, UR6, R8 ;  /* 0x000000062e087c25 */ /* 0x000fe2000f8e0008 */
[----:B------:R-:W-:-:S02]  /*1410*/  LEA R117, R117, UR5, 0x1 ;  /* 0x0000000575757c11 */ /* 0x000fc4000f8e08ff */
[----:B------:R-:W-:Y:S01]  /*1420*/  LEA.HI.X R13, R5, UR9, R6, 0x1, P0 ;  /* 0x00000009050d7c11 */ /* 0x000fe200080f0c06 */
[----:B------:R-:W-:Y:S01]  /*1430*/  IMAD.SHL.U32 R43, R86, 0x20, RZ ;  /* 0x00000020562b7824 */ /* 0x000fe200078e00ff */
[----:B------:R-:W-:Y:S01]  /*1440*/  IADD3 R6, P0, PT, R105, UR4, RZ ;  /* 0x0000000469067c10 */ /* 0x000fe2000ff1e0ff */
[----:B------:R-:W-:Y:S01]  /*1450*/  @!PT LDS RZ, [RZ] ;  /* 0x00000000fffff984 */ /* 0x000fe20000000800 */
[----:B------:R-:W-:Y:S01]  /*1460*/  @!PT LDS RZ, [RZ] ;  /* 0x00000000fffff984 */ /* 0x000fe20000000800 */
[----:B------:R-:W-:Y:S01]  /*1470*/  @!PT LDS RZ, [RZ] ;  /* 0x00000000fffff984 */ /* 0x000fe20000000800 */
[----:B------:R1:W-:Y:S01]  /*1480*/  LDGSTS.E.BYPASS.LTC128B.128 [R117], desc[UR26][R10.64] ;  /* 0x000000000a757fae */ /* 0x0003e2000b981a1a */
[----:B------:R-:W-:Y:S01]  /*1490*/  IMAD R106, R46, UR7, R9 ;  /* 0x000000072e6a7c24 */ /* 0x000fe2000f8e0209 */
[----:B------:R-:W-:Y:S01]  /*14a0*/  USHF.L.U32 UR9, UR6, 0x6, URZ ;  /* 0x0000000606097899 */ /* 0x000fe200080006ff */
[----:B------:R-:W-:Y:S01]  /*14b0*/  IADD3.X R7, PT, PT, R104, UR8, RZ, P0, !PT ;  /* 0x0000000868077c10 */ /* 0x000fe200087fe4ff */
[----:B------:R2:W-:Y:S01]  /*14c0*/  LDGSTS.E.BYPASS.LTC128B.128 [R117+0x800], desc[UR26][R12.64] ;  /* 0x008000000c757fae */ /* 0x0005e2000b981a1a */
[C---:B------:R-:W-:Y:S01]  /*14d0*/  LEA R107, P1, R8.reuse, UR12, 0x1 ;  /* 0x0000000c086b7c11 */ /* 0x040fe2000f8208ff */
[----:B------:R-:W-:Y:S01]  /*14e0*/  USHF.L.U64.HI UR6, UR6, 0x6, UR7 ;  /* 0x0000000606067899 */ /* 0x000fe20008010207 */
[----:B------:R-:W-:Y:S01]  /*14f0*/  LOP3.LUT R41, R41, 0xc0, R43, 0xf8, !PT ;  /* 0x000000c029297812 */ /* 0x000fe200078ef82b */
[----:B------:R-:W-:Y:S01]  /*1500*/  IMAD.MOV.U32 R40, RZ, RZ, 0x20 ;  /* 0x00000020ff287424 */ /* 0x000fe200078e00ff */
[----:B------:R-:W-:Y:S01]  /*1510*/  LEA.HI.X R106, R8, UR13, R106, 0x1, P1 ;  /* 0x0000000d086a7c11 */ /* 0x000fe200088f0c6a */
[----:B------:R-:W-:Y:S01]  /*1520*/  IMAD.MOV.U32 R110, RZ, RZ, R2 ;  /* 0x000000ffff6e7224 */ /* 0x000fe200078e0002 */
[----:B------:R-:W-:Y:S01]  /*1530*/  LOP3.LUT R37, R41, 0x8, R86, 0x78, !PT ;  /* 0x0000000829257812 */ /* 0x000fe200078e7856 */
[----:B------:R-:W-:Y:S01]  /*1540*/  IMAD.MOV.U32 R111, RZ, RZ, R0 ;  /* 0x000000ffff6f7224 */ /* 0x000fe200078e0000 */
[----:B------:R-:W-:-:S02]  /*1550*/  LOP3.LUT R46, R46, 0x7, RZ, 0xc0, !PT ;  /* 0x000000072e2e7812 */ /* 0x000fc400078ec0ff */
[----:B-1----:R-:W-:-:S04]  /*1560*/  IADD3 R10, P0, PT, R6, UR4, RZ ;  /* 0x00000004060a7c10 */ /* 0x002fc8000ff1e0ff */
[----:B------:R-:W-:Y:S01]  /*1570*/  IADD3.X R11, PT, PT, R7, UR8, RZ, P0, !PT ;  /* 0x00000008070b7c10 */ /* 0x000fe200087fe4ff */
[----:B--2---:R-:W-:Y:S01]  /*1580*/  IMAD.MOV.U32 R12, RZ, RZ, R105 ;  /* 0x000000ffff0c7224 */ /* 0x004fe200078e0069 */
[----:B------:R-:W-:Y:S01]  /*1590*/  IADD3 R4, P0, PT, R10, UR4, RZ ;  /* 0x000000040a047c10 */ /* 0x000fe2000ff1e0ff */
[----:B------:R-:W-:-:S03]  /*15a0*/  IMAD.MOV.U32 R13, RZ, RZ, R104 ;  /* 0x000000ffff0d7224 */ /* 0x000fc600078e0068 */
[----:B------:R-:W-:Y:S02]  /*15b0*/  IADD3.X R5, PT, PT, R11, UR8, RZ, P0, !PT ;  /* 0x000000080b057c10 */ /* 0x000fe400087fe4ff */
[----:B------:R-:W-:Y:S04]  /*15c0*/  LDGSTS.E.BYPASS.LTC128B.128 [R117+0x1000], desc[UR26][R12.64] ;  /* 0x010000000c757fae */ /* 0x000fe8000b981a1a */
[----:B------:R1:W-:Y:S04]  /*15d0*/  LDGSTS.E.BYPASS.LTC128B.128 [R117+0x1800], desc[UR26][R6.64] ;  /* 0x0180000006757fae */ /* 0x0003e8000b981a1a */
[----:B------:R2:W-:Y:S04]  /*15e0*/  LDGSTS.E.BYPASS.LTC128B.128 [R117+0x2000], desc[UR26][R10.64] ;  /* 0x020000000a757fae */ /* 0x0005e8000b981a1a */
[----:B------:R3:W-:Y:S04]  /*15f0*/  LDGSTS.E.BYPASS.LTC128B.128 [R117+0x2800], desc[UR26][R4.64] ;  /* 0x0280000004757fae */ /* 0x0007e8000b981a1a */
[----:B------:R-:W0:Y:S01]  /*1600*/  LDGDEPBAR ;  /* 0x00000000000079af */ /* 0x000e220000000000 */
[----:B-1----:R-:W-:-:S02]  /*1610*/  IMAD.MOV.U32 R6, RZ, RZ, R107 ;  /* 0x000000ffff067224 */ /* 0x002fc400078e006b */
[----:B------:R-:W-:Y:S01]  /*1620*/  IMAD.MOV.U32 R7, RZ, RZ, R106 ;  /* 0x000000ffff077224 */ /* 0x000fe200078e006a */
[----:B--2---:R-:W-:Y:S02]  /*1630*/  IADD3 R10, P0, PT, R107, UR9, RZ ;  /* 0x000000096b0a7c10 */ /* 0x004fe4000ff1e0ff */
[----:B---3--:R-:W-:Y:S01]  /*1640*/  LOP3.LUT R4, R101, 0x100, RZ, 0xc0, !PT ;  /* 0x0000010065047812 */ /* 0x008fe200078ec0ff */
[----:B------:R-:W-:-:S04]  /*1650*/  DEPBAR.LE SB0, 0x0 ;  /* 0x000080000000791a */ /* 0x000fc80000000000 */
[----:B------:R-:W-:Y:S01]  /*1660*/  BAR.SYNC.DEFER_BLOCKING 0x0 ;  /* 0x0000000000007b1d */ /* 0x000fe20000010000 */
[----:B------:R-:W-:Y:S02]  /*1670*/  LOP3.LUT R4, R4, 0x20, R43, 0xf8, !PT ;  /* 0x0000002004047812 */ /* 0x000fe400078ef82b */
[----:B------:R-:W-:Y:S02]  /*1680*/  LOP3.LUT R5, R102, 0x8, RZ, 0xc0, !PT ;  /* 0x0000000866057812 */ /* 0x000fe400078ec0ff */
[----:B------:R-:W-:Y:S02]  /*1690*/  LOP3.LUT R101, R101, 0x3e00, RZ, 0xc0, !PT ;  /* 0x00003e0065657812 */ /* 0x000fe400078ec0ff */
[----:B------:R-:W-:Y:S02]  /*16a0*/  IADD3.X R11, PT, PT, R106, UR6, RZ, P0, !PT ;  /* 0x000000066a0b7c10 */ /* 0x000fe400087fe4ff */
[----:B------:R-:W-:Y:S02]  /*16b0*/  IADD3 R8, P0, PT, R10, UR9, RZ ;  /* 0x000000090a087c10 */ /* 0x000fe4000ff1e0ff */
[----:B------:R-:W-:-:S02]  /*16c0*/  LOP3.LUT R37, R4, R37, RZ, 0xfc, !PT ;  /* 0x0000002504257212 */ /* 0x000fc400078efcff */
[----:B------:R-:W-:Y:S02]  /*16d0*/  LOP3.LUT R41, R41, R5, RZ, 0x3c, !PT ;  /* 0x0000000529297212 */ /* 0x000fe400078e3cff */
[----:B------:R-:W-:Y:S02]  /*16e0*/  LOP3.LUT R4, R101, 0x120, R43, 0xf8, !PT ;  /* 0x0000012065047812 */ /* 0x000fe400078ef82b */
[----:B------:R-:W-:Y:S02]  /*16f0*/  IADD3.X R9, PT, PT, R11, UR6, RZ, P0, !PT ;  /* 0x000000060b097c10 */ /* 0x000fe400087fe4ff */
[----:B------:R-:W-:Y:S02]  /*1700*/  LOP3.LUT R4, R4, R41, RZ, 0xfc, !PT ;  /* 0x0000002904047212 */ /* 0x000fe400078efcff */
[----:B------:R-:W-:Y:S02]  /*1710*/  LEA R37, R37, UR5, 0x1 ;  /* 0x0000000525257c11 */ /* 0x000fe4000f8e08ff */
[----:B------:R-:W-:Y:S01]  /*1720*/  LEA R4, R4, UR5, 0x1 ;  /* 0x0000000504047c11 */ /* 0x000fe2000f8e08ff */
[----:B------:R-:W-:Y:S01]  /*1730*/  @!PT LDS RZ, [RZ] ;  /* 0x00000000fffff984 */ /* 0x000fe20000000800 */
[----:B------:R-:W-:Y:S01]  /*1740*/  @!PT LDS RZ, [RZ] ;  /* 0x00000000fffff984 */ /* 0x000fe20000000800 */
[----:B------:R-:W-:Y:S01]  /*1750*/  @!PT LDS RZ, [RZ] ;  /* 0x00000000fffff984 */ /* 0x000fe20000000800 */
[----:B------:R1:W-:Y:S04]  /*1760*/  LDGSTS.E.BYPASS.LTC128B.128 [R117+0x3000], desc[UR26][R6.64] ;  /* 0x0300000006757fae */ /* 0x0003e8000b981a1a */
[----:B------:R-:W-:Y:S04]  /*1770*/  LDGSTS.E.BYPASS.LTC128B.128 [R117+0x3800], desc[UR26][R10.64] ;  /* 0x038000000a757fae */ /* 0x000fe8000b981a1a */
[----:B------:R2:W-:Y:S01]  /*1780*/  LDGSTS.E.BYPASS.LTC128B.128 [R117+0x4000], desc[UR26][R8.64] ;  /* 0x0400000008757fae */ /* 0x0005e2000b981a1a */
[----:B-1----:R-:W-:-:S04]  /*1790*/  IADD3 R6, P0, PT, R8, UR9, RZ ;  /* 0x0000000908067c10 */ /* 0x002fc8000ff1e0ff */
[----:B------:R-:W-:Y:S01]  /*17a0*/  IADD3.X R7, PT, PT, R9, UR6, RZ, P0, !PT ;  /* 0x0000000609077c10 */ /* 0x000fe200087fe4ff */
[----:B------:R-:W1:Y:S01]  /*17b0*/  LDCU UR6, c[0x0][0x50c] ;  /* 0x0000a180ff0677ac */ /* 0x000e620008000800 */
[----:B------:R-:W-:-:S03]  /*17c0*/  LOP3.LUT P0, RZ, R86, 0x4, RZ, 0xc0, !PT ;  /* 0x0000000456ff7812 */ /* 0x000fc6000780c0ff */
[----:B------:R3:W-:Y:S01]  /*17d0*/  LDGSTS.E.BYPASS.LTC128B.128 [R117+0x4800], desc[UR26][R6.64] ;  /* 0x0480000006757fae */ /* 0x0007e2000b981a1a */
[----:B------:R-:W-:-:S03]  /*17e0*/  SEL R40, R40, 0xffffffe0, !P0 ;  /* 0xffffffe028287807 */ /* 0x000fc60004000000 */
[----:B--2---:R2:W-:Y:S02]  /*17f0*/  LDSM.16.M88.4 R8, [R4] ;  /* 0x000000000408783b */ /* 0x0045e40000000200 */
[C---:B------:R-:W-:Y:S02]  /*1800*/  IMAD.IADD R36, R40.reuse, 0x1, R37 ;  /* 0x0000000128247824 */ /* 0x040fe400078e0225 */
[----:B------:R-:W4:Y:S04]  /*1810*/  LDSM.16.M88.4 R28, [R37+0x1000] ;  /* 0x00100000251c783b */ /* 0x000f280000000200 */
[----:B------:R-:W-:Y:S04]  /*1820*/  LDSM.16.M88.4 R12, [R36+0x1000] ;  /* 0x00100000240c783b */ /* 0x000fe80000000200 */
[----:B------:R-:W5:Y:S04]  /*1830*/  LDSM.16.M88.4 R24, [R37+0x1400] ;  /* 0x001400002518783b */ /* 0x000f680000000200 */
[----:B------:R-:W-:Y:S04]  /*1840*/  LDSM.16.M88.4 R32, [R36+0x1400] ;  /* 0x001400002420783b */ /* 0x000fe80000000200 */
[----:B------:R-:W0:Y:S01]  /*1850*/  LDGDEPBAR ;  /* 0x00000000000079af */ /* 0x000e220000000000 */
[----:B--2---:R-:W-:-:S06]  /*1860*/  IMAD.IADD R4, R40, 0x1, R4 ;  /* 0x0000000128047824 */ /* 0x004fcc00078e0204 */
[----:B---3--:R-:W2:Y:S01]  /*1870*/  LDSM.16.M88.4 R4, [R4] ;  /* 0x000000000404783b */ /* 0x008ea20000000200 */
[C---:B----4-:R-:W-:Y:S08]  /*1880*/  HMMA.16816.F32.BF16 R16, R8.reuse, R28, RZ ;  /* 0x0000001c0810723c */ /* 0x050ff000000418ff */
[C---:B------:R-:W-:Y:S08]  /*1890*/  HMMA.16816.F32.BF16 R28, R8.reuse, R30, RZ ;  /* 0x0000001e081c723c */ /* 0x040ff000000418ff */
[----:B-----5:R-:W-:Y:S08]  /*18a0*/  HMMA.16816.F32.BF16 R20, R8, R24, RZ ;  /* 0x000000180814723c */ /* 0x020ff000000418ff */
[C---:B--2---:R-:W-:Y:S08]  /*18b0*/  HMMA.16816.F32.BF16 R16, R4.reuse, R12, R16 ;  /* 0x0000000c0410723c */ /* 0x044ff00000041810 */
[C---:B------:R-:W-:Y:S01]  /*18c0*/  HMMA.16816.F32.BF16 R28, R4.reuse, R14, R28 ;  /* 0x0000000e041c723c */ /* 0x040fe2000004181c */
[----:B------:R-:W2:Y:S07]  /*18d0*/  LDSM.16.M88.4 R12, [R37+0x1800] ;  /* 0x00180000250c783b */ /* 0x000eae0000000200 */
[----:B------:R-:W-:Y:S03]  /*18e0*/  HMMA.16816.F32.BF16 R20, R4, R32, R20 ;  /* 0x000000200414723c */ /* 0x000fe60000041814 */
[----:B-1----:R-:W-:Y:S01]  /*18f0*/  FMUL.FTZ R16, R16, UR6 ;  /* 0x0000000610107c20 */ /* 0x002fe20008410000 */
        /* <DEDUP_REMOVED lines=14> */
[----:B------:R3:W-:Y:S08]  /*19e0*/  MUFU.TANH R45, R19 ;  /* 0x00000013002d7308 */ /* 0x0007f00000002400 */
[----:B------:R-:W-:Y:S08]  /*19f0*/  MUFU.TANH R48, R28 ;  /* 0x0000001c00307308 */ /* 0x000ff00000002400 */
[----:B------:R-:W-:Y:S01]  /*1a00*/  MUFU.TANH R52, R29 ;  /* 0x0000001d00347308 */ /* 0x000fe20000002400 */
[----:B---3--:R-:W-:Y:S01]  /*1a10*/  HMMA.16816.F32.BF16 R16, R8, R26, RZ ;  /* 0x0000001a0810723c */ /* 0x008fe200000418ff */
[----:B------:R-:W3:Y:S06]  /*1a20*/  LDSM.16.M88.4 R24, [R36+0x1800] ;  /* 0x001800002418783b */ /* 0x000eec0000000200 */
[----:B------:R-:W4:Y:S08]  /*1a30*/  MUFU.TANH R53, R30 ;  /* 0x0000001e00357308 */ /* 0x000f300000002400 */
[----:B------:R2:W5:Y:S05]  /*1a40*/  MUFU.TANH R50, R31 ;  /* 0x0000001f00327308 */ /* 0x00056a0000002400 */
[----:B------:R-:W-:Y:S01]  /*1a50*/  HMMA.16816.F32.BF16 R16, R4, R34, R16 ;  /* 0x000000220410723c */ /* 0x000fe20000041810 */
[----:B------:R-:W1:Y:S02]  /*1a60*/  LDSM.16.M88.4 R32, [R37+0x1c00] ;  /* 0x001c00002520783b */ /* 0x000e640000000200 */
[----:B------:R-:W5:Y:S08]  /*1a70*/  MUFU.TANH R51, R20 ;  /* 0x0000001400337308 */ /* 0x000f700000002400 */
[----:B------:R-:W-:Y:S01]  /*1a80*/  MUFU.TANH R54, R22 ;  /* 0x0000001600367308 */ /* 0x000fe20000002400 */
[C---:B--2---:R-:W-:Y:S07]  /*1a90*/  HMMA.16816.F32.BF16 R28, R8.reuse, R12, RZ ;  /* 0x0000000c081c723c */ /* 0x044fee00000418ff */
[----:B------:R-:W-:Y:S01]  /*1aa0*/  MUFU.TANH R55, R21 ;  /* 0x0000001500377308 */ /* 0x000fe20000002400 */
[----:B------:R-:W-:Y:S01]  /*1ab0*/  HMMA.16816.F32.BF16 R12, R8, R14, RZ ;  /* 0x0000000e080c723c */ /* 0x000fe200000418ff */
[----:B------:R-:W-:Y:S01]  /*1ac0*/  FMUL.FTZ R16, R16, UR6 ;  /* 0x0000000610107c20 */ /* 0x000fe20008410000 */
[----:B------:R-:W-:Y:S01]  /*1ad0*/  FMUL.FTZ R17, R17, UR6 ;  /* 0x0000000611117c20 */ /* 0x000fe20008410000 */
[----:B------:R-:W-:Y:S01]  /*1ae0*/  FMUL.FTZ R18, R18, UR6 ;  /* 0x0000000612127c20 */ /* 0x000fe20008410000 */
[----:B------:R-:W-:-:S03]  /*1af0*/  FMUL.FTZ R19, R19, UR6 ;  /* 0x0000000613137c20 */ /* 0x000fc60008410000 */
[----:B------:R2:W5:Y:S05]  /*1b00*/  MUFU.TANH R58, R23 ;  /* 0x00000017003a7308 */ /* 0x00056a0000002400 */
        /* <DEDUP_REMOVED lines=16> */
[----:B------:R-:W3:Y:S08]  /*1c10*/  MUFU.TANH R61, R28 ;  /* 0x0000001c003d7308 */ /* 0x000ef00000002400 */
[----:B------:R-:W3:Y:S01]  /*1c20*/  MUFU.TANH R63, R30 ;  /* 0x0000001e003f7308 */ /* 0x000ee20000002400 */
[C---:B-1----:R-:W-:Y:S07]  /*1c30*/  HMMA.16816.F32.BF16 R16, R8.reuse, R32, RZ ;  /* 0x000000200810723c */ /* 0x042fee00000418ff */
[----:B------:R-:W1:Y:S01]  /*1c40*/  MUFU.TANH R64, R29 ;  /* 0x0000001d00407308 */ /* 0x000e620000002400 */
[----:B------:R-:W-:Y:S07]  /*1c50*/  HMMA.16816.F32.BF16 R32, R8, R34, RZ ;  /* 0x000000220820723c */ /* 0x000fee00000418ff */
[----:B------:R4:W1:Y:S05]  /*1c60*/  MUFU.TANH R67, R31 ;  /* 0x0000001f00437308 */ /* 0x00086a0000002400 */
        /* <DEDUP_REMOVED lines=9> */
[----:B------:R-:W2:Y:S01]  /*1d00*/  MUFU.TANH R113, R14 ;  /* 0x0000000e00717308 */ /* 0x000ea20000002400 */
[----:B------:R-:W-:-:S04]  /*1d10*/  FMUL.FTZ R95, R19, UR6 ;  /* 0x00000006135f7c20 */ /* 0x000fc80008410000 */
[----:B------:R-:W-:Y:S01]  /*1d20*/  FMUL.FTZ R34, R34, UR6 ;  /* 0x0000000622227c20 */ /* 0x000fe20008410000 */
[----:B------:R-:W-:Y:S01]  /*1d30*/  FMUL.FTZ R33, R33, UR6 ;  /* 0x0000000621217c20 */ /* 0x000fe20008410000 */
[----:B------:R-:W-:Y:S01]  /*1d40*/  FMUL.FTZ R32, R32, UR6 ;  /* 0x0000000620207c20 */ /* 0x000fe20008410000 */
[----:B------:R5:W2:Y:S01]  /*1d50*/  MUFU.TANH R70, R15 ;  /* 0x0000000f00467308 */ /* 0x000aa20000002400 */
[----:B------:R-:W-:-:S07]  /*1d60*/  FMUL.FTZ R35, R35, UR6 ;  /* 0x0000000623237c20 */ /* 0x000fce0008410000 */
[----:B------:R-:W2:Y:S08]  /*1d70*/  MUFU.TANH R66, R16 ;  /* 0x0000001000427308 */ /* 0x000eb00000002400 */
[----:B------:R-:W2:Y:S01]  /*1d80*/  MUFU.TANH R94, R18 ;  /* 0x00000012005e7308 */ /* 0x000ea20000002400 */
[C---:B-----5:R-:W-:Y:S07]  /*1d90*/  HMMA.16816.F32.BF16 R12, R8.reuse, R24, RZ ;  /* 0x00000018080c723c */ /* 0x060fee00000418ff */
[----:B------:R5:W2:Y:S01]  /*1da0*/  MUFU.TANH R72, R17 ;  /* 0x0000001100487308 */ /* 0x000aa20000002400 */
[----:B------:R-:W-:Y:S07]  /*1db0*/  HMMA.16816.F32.BF16 R24, R8, R26, RZ ;  /* 0x0000001a0818723c */ /* 0x000fee00000418ff */
[----:B------:R-:W-:Y:S05]  /*1dc0*/  MUFU.TANH R93, R34 ;  /* 0x00000022005d7308 */ /* 0x000fea0000002400 */
[C---:B----4-:R-:W-:Y:S03]  /*1dd0*/  HMMA.16816.F32.BF16 R12, R4.reuse, R28, R12 ;  /* 0x0000001c040c723c */ /* 0x050fe6000004180c */
[----:B------:R4:W-:Y:S01]  /*1de0*/  MUFU.TANH R74, R33 ;  /* 0x00000021004a7308 */ /* 0x0009e20000002400 */
[----:B-----5:R-:W5:Y:S04]  /*1df0*/  LDSM.16.M88.4 R16, [R37+0x2400] ;  /* 0x002400002510783b */ /* 0x020f680000000200 */
[----:B------:R-:W-:Y:S01]  /*1e00*/  HMMA.16816.F32.BF16 R24, R4, R30, R24 ;  /* 0x0000001e0418723c */ /* 0x000fe20000041818 */
[----:B------:R-:W3:Y:S02]  /*1e10*/  LDSM.16.M88.4 R28, [R37+0x2800] ;  /* 0x00280000251c783b */ /* 0x000ee40000000200 */
[----:B------:R-:W2:Y:S08]  /*1e20*/  MUFU.TANH R73, R32 ;  /* 0x0000002000497308 */ /* 0x000eb00000002400 */
[----:B------:R-:W-:Y:S01]  /*1e30*/  FMUL.FTZ R12, R12, UR6 ;  /* 0x000000060c0c7c20 */ /* 0x000fe20008410000 */
[----:B------:R-:W-:Y:S01]  /*1e40*/  FMUL.FTZ R14, R14, UR6 ;  /* 0x000000060e0e7c20 */ /* 0x000fe20008410000 */
[----:B------:R-:W-:Y:S01]  /*1e50*/  FMUL.FTZ R13, R13, UR6 ;  /* 0x000000060d0d7c20 */ /* 0x000fe20008410000 */
[----:B------:R-:W-:Y:S01]  /*1e60*/  FMUL.FTZ R99, R15, UR6 ;  /* 0x000000060f637c20 */ /* 0x000fe20008410000 */
[----:B------:R-:W-:Y:S01]  /*1e70*/  MUFU.TANH R34, R12 ;  /* 0x0000000c00227308 */ /* 0x000fe20000002400 */
[----:B----4-:R-:W-:-:S03]  /*1e80*/  IMAD.SHL.U32 R33, R86, 0x2, RZ ;  /* 0x0000000256217824 */ /* 0x010fc600078e00ff */
[----:B------:R-:W-:Y:S01]  /*1e90*/  FMUL.FTZ R24, R24, UR6 ;  /* 0x0000000618187c20 */ /* 0x000fe20008410000 */
[----:B------:R-:W-:Y:S01]  /*1ea0*/  FMUL.FTZ R25, R25, UR6 ;  /* 0x0000000619197c20 */ /* 0x000fe20008410000 */
[----:B------:R-:W-:Y:S01]  /*1eb0*/  LOP3.LUT R33, R108, 0x6, R33, 0xf8, !PT ;  /* 0x000000066c217812 */ /* 0x000fe200078ef821 */
[----:B------:R-:W-:Y:S01]  /*1ec0*/  FMUL.FTZ R26, R26, UR6 ;  /* 0x000000061a1a7c20 */ /* 0x000fe20008410000 */
[----:B------:R-:W-:Y:S01]  /*1ed0*/  MUFU.TANH R112, R14 ;  /* 0x0000000e00707308 */ /* 0x000fe20000002400 */
[----:B------:R-:W-:-:S07]  /*1ee0*/  FMUL.FTZ R27, R27, UR6 ;  /* 0x000000061b1b7c20 */ /* 0x000fce0008410000 */
[----:B------:R5:W-:Y:S08]  /*1ef0*/  MUFU.TANH R75, R13 ;  /* 0x0000000d004b7308 */ /* 0x000bf00000002400 */
[----:B------:R-:W-:Y:S08]  /*1f00*/  MUFU.TANH R96, R35 ;  /* 0x0000002300607308 */ /* 0x000ff00000002400 */
[----:B------:R-:W-:Y:S01]  /*1f10*/  MUFU.TANH R76, R25 ;  /* 0x00000019004c7308 */ /* 0x000fe20000002400 */
[----:B-----5:R-:W-:Y:S01]  /*1f20*/  HMMA.16816.F32.BF16 R12, R8, R16, RZ ;  /* 0x00000010080c723c */ /* 0x020fe200000418ff */
[----:B------:R-:W-:-:S04]  /*1f30*/  LOP3.LUT R16, R102, 0x1f0, RZ, 0xc0, !PT ;  /* 0x000001f066107812 */ /* 0x000fc800078ec0ff */
[----:B------:R-:W-:Y:S02]  /*1f40*/  IADD3 R16, PT, PT, R46, R16, R44 ;  /* 0x000000102e107210 */ /* 0x000fe40007ffe02c */
[----:B------:R-:W-:Y:S02]  /*1f50*/  MUFU.TANH R44, R24 ;  /* 0x00000018002c7308 */ /* 0x000fe40000002400 */
[----:B------:R-:W-:-:S05]  /*1f60*/  IADD3 R16, PT, PT, R39, -UR24, R16 ;  /* 0x8000001827107c10 */ /* 0x000fca000fffe010 */
[----:B------:R-:W-:Y:S01]  /*1f70*/  IMAD.IADD R38, R16, 0x1, R38 ;  /* 0x0000000110267824 */ /* 0x000fe200078e0226 */
[----:B------:R-:W-:Y:S01]  /*1f80*/  LOP3.LUT R16, R33, 0x1, RZ, 0xfc, !PT ;  /* 0x0000000121107812 */ /* 0x000fe200078efcff */
[----:B------:R-:W-:Y:S03]  /*1f90*/  MUFU.TANH R98, R26 ;  /* 0x0000001a00627308 */ /* 0x000fe60000002400 */
[C-C-:B------:R-:W-:Y:S01]  /*1fa0*/  VIADDMNMX R32, R38.reuse, 0x1, R39.reuse, PT ;  /* 0x0000000126207846 */ /* 0x140fe20003800127 */
[----:B------:R-:W-:Y:S01]  /*1fb0*/  HMMA.16816.F32.BF16 R12, R4, R20, R12 ;  /* 0x00000014040c723c */ /* 0x000fe2000004180c */
[----:B------:R-:W-:Y:S02]  /*1fc0*/  VIADDMNMX R39, R38, 0x9, R39, PT ;  /* 0x0000000926277846 */ /* 0x000fe40003800127 */
[C---:B------:R-:W-:Y:S01]  /*1fd0*/  ISETP.GE.AND P0, PT, R16.reuse, R32, PT ;  /* 0x000000201000720c */ /* 0x040fe20003f06270 */
[----:B------:R4:W-:Y:S01]  /*1fe0*/  MUFU.TANH R97, R27 ;  /* 0x0000001b00617308 */ /* 0x0009e20000002400 */
[----:B------:R-:W-:-:S02]  /*1ff0*/  ISETP.GE.AND P3, PT, R16, R39, PT ;  /* 0x000000271000720c */ /* 0x000fc40003f66270 */
[CC--:B------:R-:W-:Y:S01]  /*2000*/  ISETP.GE.AND P4, PT, R33.reuse, R39.reuse, PT ;  /* 0x000000272100720c */ /* 0x0c0fe20003f86270 */
[----:B------:R-:W-:Y:S01]  /*2010*/  HMMA.16816.F32.BF16 R16, R8, R18, RZ ;  /* 0x000000120810723c */ /* 0x000fe200000418ff */
[C---:B------:R-:W-:Y:S02]  /*2020*/  LOP3.LUT R20, R33.reuse, 0x8, RZ, 0xfc, !PT ;  /* 0x0000000821147812 */ /* 0x040fe400078efcff */
[----:B------:R-:W-:Y:S01]  /*2030*/  LOP3.LUT R21, R33, 0x9, RZ, 0xfc, !PT ;  /* 0x0000000921157812 */ /* 0x000fe200078efcff */
[----:B------:R-:W5:Y:S01]  /*2040*/  MUFU.TANH R95, R95 ;  /* 0x0000005f005f7308 */ /* 0x000f620000002400 */
[----:B------:R-:W-:Y:S02]  /*2050*/  FSEL R57, R49, -INF , !P4 ;  /* 0xff80000031397808 */ /* 0x000fe40006000000 */
[C---:B------:R-:W-:Y:S02]  /*2060*/  ISETP.GE.AND P6, PT, R20.reuse, R32, PT ;  /* 0x000000201400720c */ /* 0x040fe40003fc6270 */
[----:B------:R-:W-:-:S02]  /*2070*/  ISETP.GE.AND P5, PT, R20, R39, PT ;  /* 0x000000271400720c */ /* 0x000fc40003fa6270 */
[----:B------:R-:W-:Y:S01]  /*2080*/  FMUL.FTZ R12, R12, UR6 ;  /* 0x000000060c0c7c20 */ /* 0x000fe20008410000 */
[-C--:B------:R-:W-:Y:S01]  /*2090*/  ISETP.GE.AND P1, PT, R33, R32.reuse, PT ;  /* 0x000000202100720c */ /* 0x080fe20003f26270 */
[----:B------:R-:W-:Y:S01]  /*20a0*/  FMUL.FTZ R13, R13, UR6 ;  /* 0x000000060d0d7c20 */ /* 0x000fe20008410000 */
[----:B------:R-:W-:Y:S01]  /*20b0*/  ISETP.GE.AND P2, PT, R21, R32, PT ;  /* 0x000000201500720c */ /* 0x000fe20003f46270 */
[----:B------:R1:W-:Y:S01]  /*20c0*/  MUFU.TANH R49, R12 ;  /* 0x0000000c00317308 */ /* 0x0003e20000002400 */
[----:B------:R-:W-:Y:S01]  /*20d0*/  LOP3.LUT R20, R33, 0x10, RZ, 0xfc, !PT ;  /* 0x0000001021147812 */ /* 0x000fe200078efcff */
[----:B----4-:R-:W4:Y:S01]  /*20e0*/  LDSM.16.M88.4 R24, [R36+0x2800] ;  /* 0x002800002418783b */ /* 0x010f220000000200 */
[----:B------:R-:W-:Y:S01]  /*20f0*/  FSEL R42, R42, -INF , !P1 ;  /* 0xff8000002a2a7808 */ /* 0x000fe20004800000 */
[----:B------:R-:W-:Y:S01]  /*2100*/  FMUL.FTZ R14, R14, UR6 ;  /* 0x000000060e0e7c20 */ /* 0x000fe20008410000 */
[----:B------:R-:W-:Y:S01]  /*2110*/  HMMA.16816.F32.BF16 R16, R4, R22, R16 ;  /* 0x000000160410723c */ /* 0x000fe20000041810 */
[----:B------:R-:W-:Y:S01]  /*2120*/  FSEL R35, R47, -INF , !P0 ;  /* 0xff8000002f237808 */ /* 0x000fe20004000000 */
[----:B------:R-:W-:Y:S01]  /*2130*/  FMUL.FTZ R15, R15, UR6 ;  /* 0x000000060f0f7c20 */ /* 0x000fe20008410000 */
[----:B------:R-:W-:Y:S01]  /*2140*/  FSEL R53, R53, -INF , !P5 ;  /* 0xff80000035357808 */ /* 0x000fe20006800000 */
[----:B------:R2:W-:Y:S01]  /*2150*/  MUFU.TANH R116, R13 ;  /* 0x0000000d00747308 */ /* 0x0005e20000002400 */
[----:B------:R-:W-:-:S02]  /*2160*/  FSEL R52, R52, -INF , !P2 ;  /* 0xff80000034347808 */ /* 0x000fc40005000000 */
[-C--:B------:R-:W-:Y:S02]  /*2170*/  ISETP.GE.AND P1, PT, R21, R39.reuse, PT ;  /* 0x000000271500720c */ /* 0x080fe40003f26270 */
[CC--:B------:R-:W-:Y:S02]  /*2180*/  ISETP.GE.AND P4, PT, R20.reuse, R32.reuse, PT ;  /* 0x000000201400720c */ /* 0x0c0fe40003f86270 */
[----:B------:R-:W-:Y:S01]  /*2190*/  ISETP.GE.AND P0, PT, R20, R39, PT ;  /* 0x000000271400720c */ /* 0x000fe20003f06270 */
[----:B------:R-:W-:Y:S01]  /*21a0*/  MUFU.TANH R79, R14 ;  /* 0x0000000e004f7308 */ /* 0x000fe20000002400 */
[C---:B-1----:R-:W-:Y:S02]  /*21b0*/  LOP3.LUT R12, R33.reuse, 0x18, RZ, 0xfc, !PT ;  /* 0x00000018210c7812 */ /* 0x042fe400078efcff */
[----:B------:R-:W-:Y:S02]  /*21c0*/  LOP3.LUT R20, R33, 0x11, RZ, 0xfc, !PT ;  /* 0x0000001121147812 */ /* 0x000fe400078efcff */
[----:B------:R-:W-:-:S02]  /*21d0*/  ISETP.GE.AND P5, PT, R12, R32, PT ;  /* 0x000000200c00720c */ /* 0x000fc40003fa6270 */
[-C--:B------:R-:W-:Y:S01]  /*21e0*/  ISETP.GE.AND P2, PT, R12, R39.reuse, PT ;  /* 0x000000270c00720c */ /* 0x080fe20003f46270 */
[----:B------:R1:W-:Y:S01]  /*21f0*/  MUFU.TANH R92, R15 ;  /* 0x0000000f005c7308 */ /* 0x0003e20000002400 */
[----:B------:R-:W-:Y:S01]  /*2200*/  LOP3.LUT R12, R33, 0x19, RZ, 0xfc, !PT ;  /* 0x00000019210c7812 */ /* 0x000fe200078efcff */
[----:B------:R-:W-:Y:S01]  /*2210*/  FMUL.FTZ R16, R16, UR6 ;  /* 0x0000000610107c20 */ /* 0x000fe20008410000 */
        /* <DEDUP_REMOVED lines=8> */
[----:B------:R-:W-:-:S02]  /*22a0*/  ISETP.GE.AND P6, PT, R20, R39, PT ;  /* 0x000000271400720c */ /* 0x000fc40003fc6270 */
[CC--:B------:R-:W-:Y:S02]  /*22b0*/  ISETP.GE.AND P1, PT, R12.reuse, R32.reuse, PT ;  /* 0x000000200c00720c */ /* 0x0c0fe40003f26270 */
[----:B------:R-:W-:Y:S01]  /*22c0*/  ISETP.GE.AND P4, PT, R12, R39, PT ;  /* 0x000000270c00720c */ /* 0x000fe20003f86270 */
[----:B------:R-:W-:Y:S01]  /*22d0*/  MUFU.TANH R114, R17 ;  /* 0x0000001100727308 */ /* 0x000fe20000002400 */
[----:B------:R-:W-:Y:S02]  /*22e0*/  ISETP.GE.AND P3, PT, R20, R32, PT ;  /* 0x000000201400720c */ /* 0x000fe40003f66270 */
[C---:B--2---:R-:W-:Y:S01]  /*22f0*/  LOP3.LUT R13, R33.reuse, 0x20, RZ, 0xfc, !PT ;  /* 0x00000020210d7812 */ /* 0x044fe200078efcff */
[----:B---3--:R-:W-:Y:S01]  /*2300*/  HMMA.16816.F32.BF16 R20, R8, R28, RZ ;  /* 0x0000001c0814723c */ /* 0x008fe200000418ff */
[----:B------:R-:W-:Y:S02]  /*2310*/  LOP3.LUT R12, R33, 0x21, RZ, 0xfc, !PT ;  /* 0x00000021210c7812 */ /* 0x000fe400078efcff */
[----:B------:R-:W-:Y:S01]  /*2320*/  FSEL R51, R58, -INF , !P6 ;  /* 0xff8000003a337808 */ /* 0x000fe20007000000 */
[----:B------:R-:W-:Y:S01]  /*2330*/  MUFU.TANH R91, R18 ;  /* 0x00000012005b7308 */ /* 0x000fe20000002400 */
[----:B------:R-:W-:-:S02]  /*2340*/  FSEL R68, R54, -INF , !P0 ;  /* 0xff80000036447808 */ /* 0x000fc40004000000 */
[----:B------:R-:W-:Y:S01]  /*2350*/  FSEL R46, R55, -INF , !P3 ;  /* 0xff800000372e7808 */ /* 0x000fe20005800000 */
[----:B------:R-:W-:Y:S01]  /*2360*/  HMMA.16816.F32.BF16 R28, R8, R30, RZ ;  /* 0x0000001e081c723c */ /* 0x000fe200000418ff */
[----:B------:R-:W-:Y:S02]  /*2370*/  FSEL R58, R59, -INF , !P5 ;  /* 0xff8000003b3a7808 */ /* 0x000fe40006800000 */
[CC--:B------:R-:W-:Y:S01]  /*2380*/  ISETP.GE.AND P0, PT, R13.reuse, R32.reuse, PT ;  /* 0x000000200d00720c */ /* 0x0c0fe20003f06270 */
[----:B------:R2:W-:Y:S01]  /*2390*/  MUFU.TANH R90, R19 ;  /* 0x00000013005a7308 */ /* 0x0005e20000002400 */
[-C--:B------:R-:W-:Y:S02]  /*23a0*/  ISETP.GE.AND P3, PT, R13, R39.reuse, PT ;  /* 0x000000270d00720c */ /* 0x080fe40003f66270 */
[C---:B------:R-:W-:Y:S02]  /*23b0*/  ISETP.GE.AND P6, PT, R12.reuse, R32, PT ;  /* 0x000000200c00720c */ /* 0x040fe40003fc6270 */
[----:B------:R-:W-:-:S02]  /*23c0*/  ISETP.GE.AND P5, PT, R12, R39, PT ;  /* 0x000000270c00720c */ /* 0x000fc40003fa6270 */
[----:B-1----:R1:W3:Y:S01]  /*23d0*/  LDSM.16.M88.4 R12, [R37+0x2c00] ;  /* 0x002c0000250c783b */ /* 0x0022e20000000200 */
[----:B-----5:R-:W-:Y:S01]  /*23e0*/  LOP3.LUT R16, R33, 0x28, RZ, 0xfc, !PT ;  /* 0x0000002821107812 */ /* 0x020fe200078efcff */
[----:B----4-:R-:W-:Y:S01]  /*23f0*/  HMMA.16816.F32.BF16 R20, R4, R24, R20 ;  /* 0x000000180414723c */ /* 0x010fe20000041814 */
[----:B------:R-:W-:Y:S01]  /*2400*/  FSEL R62, R62, -INF , !P2 ;  /* 0xff8000003e3e7808 */ /* 0x000fe20005000000 */
[----:B------:R-:W4:Y:S01]  /*2410*/  MUFU.TANH R99, R99 ;  /* 0x0000006300637308 */ /* 0x000f220000002400 */
[----:B------:R-:W-:Y:S02]  /*2420*/  ISETP.GE.AND P2, PT, R16, R32, PT ;  /* 0x000000201000720c */ /* 0x000fe40003f46270 */
[----:B------:R-:W-:Y:S02]  /*2430*/  FSEL R50, R60, -INF , !P4 ;  /* 0xff8000003c327808 */ /* 0x000fe40006000000 */
[----:B------:R-:W-:Y:S02]  /*2440*/  FSEL R77, R61, -INF , !P0 ;  /* 0xff8000003d4d7808 */ /* 0x000fe40004000000 */
[----:B------:R-:W-:-:S02]  /*2450*/  FSEL R60, R63, -INF , !P3 ;  /* 0xff8000003f3c7808 */ /* 0x000fc40005800000 */
[----:B------:R-:W-:Y:S02]  /*2460*/  FSEL R78, R64, -INF , !P6 ;  /* 0xff800000404e7808 */ /* 0x000fe40007000000 */
[----:B------:R-:W-:Y:S02]  /*2470*/  LOP3.LUT R24, R33, 0x31, RZ, 0xfc, !PT ;  /* 0x0000003121187812 */ /* 0x000fe400078efcff */
[----:B------:R-:W-:Y:S02]  /*2480*/  FSEL R61, R67, -INF , !P5 ;  /* 0xff800000433d7808 */ /* 0x000fe40006800000 */
[----:B------:R-:W-:Y:S02]  /*2490*/  FSEL R71, R71, -INF , !P2 ;  /* 0xff80000047477808 */ /* 0x000fe40005000000 */
[-C--:B------:R-:W-:Y:S01]  /*24a0*/  ISETP.GE.AND P5, PT, R24, R32.reuse, PT ;  /* 0x000000201800720c */ /* 0x080fe20003fa6270 */
[----:B------:R-:W-:Y:S01]  /*24b0*/  FMUL.FTZ R20, R20, UR6 ;  /* 0x0000000614147c20 */ /* 0x000fe20008410000 */
[----:B-1----:R-:W-:Y:S01]  /*24c0*/  FSEL R37, R56, -INF , !P1 ;  /* 0xff80000038257808 */ /* 0x002fe20004800000 */
[----:B------:R-:W-:Y:S01]  /*24d0*/  FMUL.FTZ R22, R22, UR6 ;  /* 0x0000000616167c20 */ /* 0x000fe20008410000 */
[-C--:B------:R-:W-:Y:S01]  /*24e0*/  ISETP.GE.AND P1, PT, R16, R39.reuse, PT ;  /* 0x000000271000720c */ /* 0x080fe20003f26270 */
[----:B------:R1:W5:Y:S01]  /*24f0*/  MUFU.TANH R64, R20 ;  /* 0x0000001400407308 */ /* 0x0003620000002400 */
[----:B------:R-:W-:Y:S01]  /*2500*/  LOP3.LUT R16, R33, 0x29, RZ, 0xfc, !PT ;  /* 0x0000002921107812 */ /* 0x000fe200078efcff */
[----:B------:R-:W-:Y:S01]  /*2510*/  FMUL.FTZ R23, R23, UR6 ;  /* 0x0000000617177c20 */ /* 0x000fe20008410000 */
[-C--:B------:R-:W-:Y:S01]  /*2520*/  ISETP.GE.AND P2, PT, R24, R39.reuse, PT ;  /* 0x000000271800720c */ /* 0x080fe20003f46270 */
[----:B------:R-:W-:Y:S01]  /*2530*/  FMUL.FTZ R21, R21, UR6 ;  /* 0x0000000615157c20 */ /* 0x000fe20008410000 */
[C---:B------:R-:W-:Y:S01]  /*2540*/  ISETP.GE.AND P4, PT, R16.reuse, R32, PT ;  /* 0x000000201000720c */ /* 0x040fe20003f86270 */
[----:B------:R-:W-:Y:S01]  /*2550*/  HMMA.16816.F32.BF16 R24, R4, R26, R28 ;  /* 0x0000001a0418723c */ /* 0x000fe2000004181c */
[----:B------:R-:W-:Y:S01]  /*2560*/  ISETP.GE.AND P0, PT, R16, R39, PT ;  /* 0x000000271000720c */ /* 0x000fe20003f06270 */
[----:B------:R-:W5:Y:S01]  /*2570*/  MUFU.TANH R54, R23 ;  /* 0x0000001700367308 */ /* 0x000f620000002400 */
[----:B------:R-:W-:-:S02]  /*2580*/  LOP3.LUT R16, R33, 0x30, RZ, 0xfc, !PT ;  /* 0x0000003021107812 */ /* 0x000fc400078efcff */
[----:B------:R-:W-:Y:S02]  /*2590*/  FSEL R113, R113, -INF , !P1 ;  /* 0xff80000071717808 */ /* 0x000fe40004800000 */
[C---:B------:R-:W-:Y:S01]  /*25a0*/  ISETP.GE.AND P3, PT, R16.reuse, R32, PT ;  /* 0x000000201000720c */ /* 0x040fe20003f66270 */
[----:B---3--:R-:W-:Y:S01]  /*25b0*/  HMMA.16816.F32.BF16 R28, R8, R12, RZ ;  /* 0x0000000c081c723c */ /* 0x008fe200000418ff */
[----:B------:R-:W-:Y:S01]  /*25c0*/  ISETP.GE.AND P6, PT, R16, R39, PT ;  /* 0x000000271000720c */ /* 0x000fe20003fc6270 */
[----:B------:R-:W-:Y:S01]  /*25d0*/  MUFU.TANH R63, R21 ;  /* 0x00000015003f7308 */ /* 0x000fe20000002400 */
[----:B--2---:R2:W3:Y:S01]  /*25e0*/  LDSM.16.M88.4 R16, [R36+0x2c00] ;  /* 0x002c00002410783b */ /* 0x0044e20000000200 */
[----:B-1----:R-:W-:Y:S01]  /*25f0*/  LOP3.LUT R20, R33, 0x38, RZ, 0xfc, !PT ;  /* 0x0000003821147812 */ /* 0x002fe200078efcff */
[----:B------:R-:W-:-:S04]  /*2600*/  DEPBAR.LE SB0, 0x0 ;  /* 0x000080000000791a */ /* 0x000fc80000000000 */
[----:B------:R-:W-:Y:S01]  /*2610*/  HMMA.16816.F32.BF16 R8, R8, R14, RZ ;  /* 0x0000000e0808723c */ /* 0x000fe200000418ff */
[----:B------:R-:W-:Y:S01]  /*2620*/  FSEL R80, R65, -INF , !P4 ;  /* 0xff80000041507808 */ /* 0x000fe20006000000 */
[----:B------:R-:W-:Y:S01]  /*2630*/  FMUL.FTZ R24, R24, UR6 ;  /* 0x0000000618187c20 */ /* 0x000fe20008410000 */
[----:B------:R-:W-:Y:S01]  /*2640*/  ISETP.GE.AND P1, PT, R20, R32, PT ;  /* 0x000000201400720c */ /* 0x000fe20003f26270 */
[----:B------:R-:W-:Y:S01]  /*2650*/  FMUL.FTZ R26, R26, UR6 ;  /* 0x000000061a1a7c20 */ /* 0x000fe20008410000 */
[----:B------:R-:W-:Y:S01]  /*2660*/  ISETP.GE.AND P4, PT, R20, R39, PT ;  /* 0x000000271400720c */ /* 0x000fe20003f86270 */
[----:B------:R-:W-:Y:S01]  /*2670*/  MUFU.TANH R59, R24 ;  /* 0x00000018003b7308 */ /* 0x000fe20000002400 */
[C---:B------:R-:W-:Y:S02]  /*2680*/  LOP3.LUT R20, R33.reuse, 0x40, RZ, 0xfc, !PT ;  /* 0x0000004021147812 */ /* 0x040fe400078efcff */
[C---:B------:R-:W-:Y:S02]  /*2690*/  LOP3.LUT R14, R33.reuse, 0x41, RZ, 0xfc, !PT ;  /* 0x00000041210e7812 */ /* 0x040fe400078efcff */
[----:B------:R-:W-:-:S02]  /*26a0*/  LOP3.LUT R13, R33, 0x48, RZ, 0xfc, !PT ;  /* 0x00000048210d7812 */ /* 0x000fc400078efcff */
[----:B------:R-:W-:Y:S01]  /*26b0*/  FSEL R65, R70, -INF , !P0 ;  /* 0xff80000046417808 */ /* 0x000fe20004000000 */
[----:B------:R-:W-:Y:S01]  /*26c0*/  MUFU.TANH R48, R26 ;  /* 0x0000001a00307308 */ /* 0x000fe20000002400 */
[----:B------:R-:W-:Y:S02]  /*26d0*/  FSEL R12, R66, -INF , !P3 ;  /* 0xff800000420c7808 */ /* 0x000fe40005800000 */
[----:B------:R-:W-:Y:S02]  /*26e0*/  FSEL R94, R94, -INF , !P6 ;  /* 0xff8000005e5e7808 */ /* 0x000fe40007000000 */
[----:B------:R-:W-:Y:S02]  /*26f0*/  FSEL R72, R72, -INF , !P5 ;  /* 0xff80000048487808 */ /* 0x000fe40006800000 */
[----:B------:R-:W-:Y:S01]  /*2700*/  FSEL R73, R73, -INF , !P1 ;  /* 0xff80000049497808 */ /* 0x000fe20004800000 */
[----:B--2---:R1:W-:Y:S01]  /*2710*/  MUFU.TANH R36, R22 ;  /* 0x0000001600247308 */ /* 0x0043e20000002400 */
[----:B------:R-:W-:-:S02]  /*2720*/  FSEL R93, R93, -INF , !P4 ;  /* 0xff8000005d5d7808 */ /* 0x000fc40006000000 */
[CC--:B------:R-:W-:Y:S02]  /*2730*/  ISETP.GE.AND P6, PT, R20.reuse, R32.reuse, PT ;  /* 0x000000201400720c */ /* 0x0c0fe40003fc6270 */
[-C--:B------:R-:W-:Y:S02]  /*2740*/  ISETP.GE.AND P5, PT, R20, R39.reuse, PT ;  /* 0x000000271400720c */ /* 0x080fe40003fa6270 */
[----:B------:R-:W-:Y:S02]  /*2750*/  ISETP.GE.AND P1, PT, R14, R39, PT ;  /* 0x000000270e00720c */ /* 0x000fe40003f26270 */
[----:B------:R-:W-:Y:S02]  /*2760*/  ISETP.GE.AND P4, PT, R13, R32, PT ;  /* 0x000000200d00720c */ /* 0x000fe40003f86270 */
[C---:B------:R-:W-:Y:S01]  /*2770*/  LOP3.LUT R15, R33.reuse, 0x50, RZ, 0xfc, !PT ;  /* 0x00000050210f7812 */ /* 0x040fe200078efcff */
[----:B---3--:R-:W-:Y:S01]  /*2780*/  HMMA.16816.F32.BF16 R28, R4, R16, R28 ;  /* 0x00000010041c723c */ /* 0x008fe2000004181c */
[----:B------:R-:W-:-:S02]  /*2790*/  LOP3.LUT R16, R33, 0x49, RZ, 0xfc, !PT ;  /* 0x0000004921107812 */ /* 0x000fc400078efcff */
[----:B------:R-:W-:Y:S02]  /*27a0*/  FSEL R95, R95, -INF , !P2 ;  /* 0xff8000005f5f7808 */ /* 0x000fe40005000000 */
[----:B-1----:R-:W-:Y:S02]  /*27b0*/  LOP3.LUT R22, R33, 0x39, RZ, 0xfc, !PT ;  /* 0x0000003921167812 */ /* 0x002fe400078efcff */
[-C--:B------:R-:W-:Y:S01]  /*27c0*/  ISETP.GE.AND P2, PT, R14, R32.reuse, PT ;  /* 0x000000200e00720c */ /* 0x080fe20003f46270 */
[----:B------:R-:W-:Y:S01]  /*27d0*/  HMMA.16816.F32.BF16 R8, R4, R18, R8 ;  /* 0x000000120408723c */ /* 0x000fe20000041808 */
[C---:B------:R-:W-:Y:S01]  /*27e0*/  ISETP.GE.AND P0, PT, R22.reuse, R32, PT ;  /* 0x000000201600720c */ /* 0x040fe20003f06270 */
[----:B------:R-:W-:Y:S01]  /*27f0*/  FMUL.FTZ R14, R25, UR6 ;  /* 0x00000006190e7c20 */ /* 0x000fe20008410000 */
[----:B------:R-:W-:Y:S01]  /*2800*/  ISETP.GE.AND P3, PT, R22, R39, PT ;  /* 0x000000271600720c */ /* 0x000fe20003f66270 */
[----:B------:R-:W-:Y:S01]  /*2810*/  FMUL.FTZ R4, R27, UR6 ;  /* 0x000000061b047c20 */ /* 0x000fe20008410000 */
[----:B------:R-:W-:-:S02]  /*2820*/  LOP3.LUT R6, R33, 0x51, RZ, 0xfc, !PT ;  /* 0x0000005121067812 */ /* 0x000fc400078efcff */
[----:B------:R-:W-:Y:S01]  /*2830*/  FSEL R74, R74, -INF , !P0 ;  /* 0xff8000004a4a7808 */ /* 0x000fe20004000000 */
[----:B------:R-:W-:Y:S01]  /*2840*/  MUFU.TANH R14, R14 ;  /* 0x0000000e000e7308 */ /* 0x000fe20000002400 */
[-C--:B------:R-:W-:Y:S02]  /*2850*/  ISETP.GE.AND P0, PT, R13, R39.reuse, PT ;  /* 0x000000270d00720c */ /* 0x080fe40003f06270 */
[----:B------:R-:W-:Y:S01]  /*2860*/  FSEL R96, R96, -INF , !P3 ;  /* 0xff80000060607808 */ /* 0x000fe20005800000 */
[----:B------:R-:W-:Y:S01]  /*2870*/  FMUL.FTZ R17, R29, UR6 ;  /* 0x000000061d117c20 */ /* 0x000fe20008410000 */
[-C--:B------:R-:W-:Y:S01]  /*2880*/  ISETP.GE.AND P3, PT, R16, R32.reuse, PT ;  /* 0x000000201000720c */ /* 0x080fe20003f66270 */
[----:B------:R-:W-:Y:S01]  /*2890*/  FMUL.FTZ R18, R28, UR6 ;  /* 0x000000061c127c20 */ /* 0x000fe20008410000 */
[----:B------:R-:W-:Y:S01]  /*28a0*/  FSEL R13, R34, -INF , !P6 ;  /* 0xff800000220d7808 */ /* 0x000fe20007000000 */
[----:B------:R-:W-:Y:S01]  /*28b0*/  MUFU.TANH R4, R4 ;  /* 0x0000000400047308 */ /* 0x000fe20000002400 */
[----:B------:R-:W-:Y:S01]  /*28c0*/  FSEL R112, R112, -INF , !P5 ;  /* 0xff80000070707808 */ /* 0x000fe20006800000 */
[----:B------:R-:W-:Y:S01]  /*28d0*/  FMUL.FTZ R30, R30, UR6 ;  /* 0x000000061e1e7c20 */ /* 0x000fe20008410000 */
[----:B----4-:R-:W-:Y:S01]  /*28e0*/  FSEL R99, R99, -INF , !P1 ;  /* 0xff80000063637808 */ /* 0x010fe20004800000 */
[----:B------:R-:W-:Y:S01]  /*28f0*/  FMUL.FTZ R8, R8, UR6 ;  /* 0x0000000608087c20 */ /* 0x000fe20008410000 */
[----:B------:R-:W-:Y:S01]  /*2900*/  FSEL R22, R44, -INF , !P4 ;  /* 0xff8000002c167808 */ /* 0x000fe20006000000 */
[----:B------:R-:W-:Y:S01]  /*2910*/  FMUL.FTZ R9, R9, UR6 ;  /* 0x0000000609097c20 */ /* 0x000fe20008410000 */
[----:B------:R-:W-:Y:S01]  /*2920*/  ISETP.GE.AND P6, PT, R16, R39, PT ;  /* 0x000000271000720c */ /* 0x000fe20003fc6270 */
[----:B------:R-:W1:Y:S01]  /*2930*/  MUFU.TANH R17, R17 ;  /* 0x0000001100117308 */ /* 0x000e620000002400 */
[-C--:B------:R-:W-:Y:S01]  /*2940*/  ISETP.GE.AND P5, PT, R15, R32.reuse, PT ;  /* 0x000000200f00720c */ /* 0x080fe20003fa6270 */
[----:B------:R-:W-:Y:S01]  /*2950*/  FMUL.FTZ R10, R10, UR6 ;  /* 0x000000060a0a7c20 */ /* 0x000fe20008410000 */
[----:B------:R-:W-:Y:S01]  /*2960*/  LOP3.LUT R5, R33, 0x58, RZ, 0xfc, !PT ;  /* 0x0000005821057812 */ /* 0x000fe200078efcff */
[----:B------:R-:W-:Y:S01]  /*2970*/  FMUL.FTZ R11, R11, UR6 ;  /* 0x000000060b0b7c20 */ /* 0x000fe20008410000 */
[----:B------:R-:W-:-:S02]  /*2980*/  ISETP.GE.AND P1, PT, R6, R32, PT ;  /* 0x000000200600720c */ /* 0x000fc40003f26270 */
[-C--:B------:R-:W-:Y:S01]  /*2990*/  ISETP.GE.AND P4, PT, R6, R39.reuse, PT ;  /* 0x000000270600720c */ /* 0x080fe20003f86270 */
[----:B------:R-:W2:Y:S01]  /*29a0*/  MUFU.TANH R18, R18 ;  /* 0x0000001200127308 */ /* 0x000ea20000002400 */
[----:B------:R-:W-:Y:S02]  /*29b0*/  LOP3.LUT R6, R33, 0x59, RZ, 0xfc, !PT ;  /* 0x0000005921067812 */ /* 0x000fe400078efcff */
[----:B------:R-:W-:Y:S02]  /*29c0*/  FSEL R75, R75, -INF , !P2 ;  /* 0xff8000004b4b7808 */ /* 0x000fe40005000000 */
[----:B------:R-:W-:Y:S02]  /*29d0*/  FSEL R98, R98, -INF , !P0 ;  /* 0xff80000062627808 */ /* 0x000fe40004000000 */
[----:B------:R-:W-:Y:S01]  /*29e0*/  FSEL R21, R76, -INF , !P3 ;  /* 0xff8000004c157808 */ /* 0x000fe20005800000 */
[----:B------:R3:W4:Y:S01]  /*29f0*/  MUFU.TANH R67, R8 ;  /* 0x0000000800437308 */ /* 0x0007220000002400 */
[----:B------:R-:W-:-:S02]  /*2a00*/  ISETP.GE.AND P2, PT, R15, R39, PT ;  /* 0x000000270f00720c */ /* 0x000fc40003f46270 */
[CC--:B------:R-:W-:Y:S02]  /*2a10*/  ISETP.GE.AND P0, PT, R5.reuse, R32.reuse, PT ;  /* 0x000000200500720c */ /* 0x0c0fe40003f06270 */
[----:B------:R-:W-:Y:S02]  /*2a20*/  ISETP.GE.AND P3, PT, R5, R39, PT ;  /* 0x000000270500720c */ /* 0x000fe40003f66270 */
[----:B------:R-:W-:Y:S01]  /*2a30*/  FSEL R97, R97, -INF , !P6 ;  /* 0xff80000061617808 */ /* 0x000fe20007000000 */
[----:B------:R-:W-:Y:S01]  /*2a40*/  MUFU.TANH R34, R30 ;  /* 0x0000001e00227308 */ /* 0x000fe20000002400 */
[----:B------:R-:W-:Y:S02]  /*2a50*/  FSEL R20, R49, -INF , !P5 ;  /* 0xff80000031147808 */ /* 0x000fe40006800000 */
[----:B------:R-:W-:Y:S02]  /*2a60*/  LOP3.LUT R5, R33, 0x60, RZ, 0xfc, !PT ;  /* 0x0000006021057812 */ /* 0x000fe400078efcff */
[----:B------:R-:W-:-:S02]  /*2a70*/  ISETP.GE.AND P6, PT, R6, R32, PT ;  /* 0x000000200600720c */ /* 0x000fc40003fc6270 */
[-C--:B------:R-:W-:Y:S01]  /*2a80*/  ISETP.GE.AND P5, PT, R6, R39.reuse, PT ;  /* 0x000000270600720c */ /* 0x080fe20003fa6270 */
[----:B------:R-:W-:Y:S01]  /*2a90*/  MUFU.TANH R28, R10 ;  /* 0x0000000a001c7308 */ /* 0x000fe20000002400 */
[----:B------:R-:W-:Y:S02]  /*2aa0*/  LOP3.LUT R6, R33, 0x68, RZ, 0xfc, !PT ;  /* 0x0000006821067812 */ /* 0x000fe400078efcff */
[----:B------:R-:W-:Y:S02]  /*2ab0*/  FSEL R16, R79, -INF , !P2 ;  /* 0xff8000004f107808 */ /* 0x000fe40005000000 */
[----:B------:R-:W-:Y:S02]  /*2ac0*/  FSEL R116, R116, -INF , !P1 ;  /* 0xff80000074747808 */ /* 0x000fe40004800000 */
[C---:B------:R-:W-:Y:S01]  /*2ad0*/  ISETP.GE.AND P2, PT, R5.reuse, R32, PT ;  /* 0x000000200500720c */ /* 0x040fe20003f46270 */
[----:B------:R-:W-:Y:S01]  /*2ae0*/  MUFU.TANH R24, R11 ;  /* 0x0000000b00187308 */ /* 0x000fe20000002400 */
[----:B------:R-:W-:-:S02]  /*2af0*/  ISETP.GE.AND P1, PT, R5, R39, PT ;  /* 0x000000270500720c */ /* 0x000fc40003f26270 */
[----:B------:R-:W-:Y:S02]  /*2b00*/  FSEL R91, R91, -INF , !P3 ;  /* 0xff8000005b5b7808 */ /* 0x000fe40005800000 */
[----:B------:R-:W-:Y:S02]  /*2b10*/  FSEL R114, R114, -INF , !P6 ;  /* 0xff80000072727808 */ /* 0x000fe40007000000 */
[C---:B------:R-:W-:Y:S02]  /*2b20*/  LOP3.LUT R5, R33.reuse, 0x61, RZ, 0xfc, !PT ;  /* 0x0000006121057812 */ /* 0x040fe400078efcff */
[C---:B------:R-:W-:Y:S02]  /*2b30*/  ISETP.GE.AND P3, PT, R6.reuse, R32, PT ;  /* 0x000000200600720c */ /* 0x040fe40003f66270 */
[----:B------:R-:W-:Y:S02]  /*2b40*/  ISETP.GE.AND P6, PT, R6, R39, PT ;  /* 0x000000270600720c */ /* 0x000fe40003fc6270 */
[----:B------:R-:W-:-:S02]  /*2b50*/  LOP3.LUT R6, R33, 0x69, RZ, 0xfc, !PT ;  /* 0x0000006921067812 */ /* 0x000fc400078efcff */
[----:B------:R-:W-:Y:S02]  /*2b60*/  FSEL R115, R115, -INF , !P0 ;  /* 0xff80000073737808 */ /* 0x000fe40004000000 */
[-C--:B------:R-:W-:Y:S02]  /*2b70*/  ISETP.GE.AND P0, PT, R5, R39.reuse, PT ;  /* 0x000000270500720c */ /* 0x080fe40003f06270 */
[----:B------:R-:W-:Y:S02]  /*2b80*/  FSEL R90, R90, -INF , !P5 ;  /* 0xff8000005a5a7808 */ /* 0x000fe40006800000 */
[----:B-----5:R-:W-:Y:S02]  /*2b90*/  FSEL R64, R64, -INF , !P2 ;  /* 0xff80000040407808 */ /* 0x020fe40005000000 */
[C---:B------:R-:W-:Y:S02]  /*2ba0*/  ISETP.GE.AND P5, PT, R6.reuse, R32, PT ;  /* 0x000000200600720c */ /* 0x040fe40003fa6270 */
[----:B------:R-:W-:Y:S01]  /*2bb0*/  ISETP.GE.AND P2, PT, R6, R39, PT ;  /* 0x000000270600720c */ /* 0x000fe20003f46270 */
[----:B------:R-:W-:Y:S01]  /*2bc0*/  FMUL.FTZ R6, R31, UR6 ;  /* 0x000000061f067c20 */ /* 0x000fe20008410000 */
[----:B------:R-:W-:-:S02]  /*2bd0*/  LOP3.LUT R7, R33, 0x71, RZ, 0xfc, !PT ;  /* 0x0000007121077812 */ /* 0x000fc400078efcff */
[----:B------:R-:W-:Y:S02]  /*2be0*/  FSEL R54, R54, -INF , !P0 ;  /* 0xff80000036367808 */ /* 0x000fe40004000000 */
[-C--:B------:R-:W-:Y:S01]  /*2bf0*/  ISETP.GE.AND P0, PT, R7, R32.reuse, PT ;  /* 0x000000200700720c */ /* 0x080fe20003f06270 */
[----:B------:R-:W-:Y:S01]  /*2c00*/  MUFU.TANH R6, R6 ;  /* 0x0000000600067308 */ /* 0x000fe20000002400 */
[----:B------:R-:W-:Y:S02]  /*2c10*/  FSEL R92, R92, -INF , !P4 ;  /* 0xff8000005c5c7808 */ /* 0x000fe40006000000 */
[----:B------:R-:W-:Y:S02]  /*2c20*/  ISETP.GE.AND P4, PT, R5, R32, PT ;  /* 0x000000200500720c */ /* 0x000fe40003f86270 */
[----:B-1----:R-:W-:Y:S02]  /*2c30*/  FSEL R17, R17, -INF , !P0 ;  /* 0xff80000011117808 */ /* 0x002fe40004000000 */
[----:B------:R-:W-:Y:S01]  /*2c40*/  ISETP.NE.AND P0, PT, R3, 0x1, PT ;  /* 0x000000010300780c */ /* 0x000fe20003f05270 */
[----:B------:R-:W1:Y:S01]  /*2c50*/  MUFU.TANH R5, R9 ;  /* 0x0000000900057308 */ /* 0x000e620000002400 */
[----:B---3--:R-:W-:-:S02]  /*2c60*/  LOP3.LUT R8, R33, 0x70, RZ, 0xfc, !PT ;  /* 0x0000007021087812 */ /* 0x008fc400078efcff */
[----:B------:R-:W-:Y:S02]  /*2c70*/  FSEL R59, R59, -INF , !P3 ;  /* 0xff8000003b3b7808 */ /* 0x000fe40005800000 */
[----:B------:R-:W-:Y:S01]  /*2c80*/  FSEL R66, R36, -INF , !P1 ;  /* 0xff80000024427808 */ /* 0x000fe20004800000 */
[----:B------:R-:W-:Y:S01]  /*2c90*/  BAR.SYNC.DEFER_BLOCKING 0x0 ;  /* 0x0000000000007b1d */ /* 0x000fe20000010000 */
        /* <DEDUP_REMOVED lines=8> */
[----:B--2---:R-:W-:Y:S02]  /*2d20*/  FSEL R18, R18, -INF , !P1 ;  /* 0xff80000012127808 */ /* 0x004fe40004800000 */
[----:B------:R-:W-:-:S02]  /*2d30*/  ISETP.GE.AND P4, PT, R8, R39, PT ;  /* 0x000000270800720c */ /* 0x000fc40003f86270 */
[-C--:B------:R-:W-:Y:S02]  /*2d40*/  ISETP.GE.AND P6, PT, R7, R32.reuse, PT ;  /* 0x000000200700720c */ /* 0x080fe40003fc6270 */
[----:B------:R-:W-:Y:S02]  /*2d50*/  ISETP.GE.AND P5, PT, R33, R32, PT ;  /* 0x000000202100720c */ /* 0x000fe40003fa6270 */
[-C--:B------:R-:W-:Y:S02]  /*2d60*/  ISETP.GE.AND P2, PT, R7, R39.reuse, PT ;  /* 0x000000270700720c */ /* 0x080fe40003f46270 */
[----:B------:R-:W-:Y:S02]  /*2d70*/  ISETP.GE.AND P1, PT, R33, R39, PT ;  /* 0x000000272100720c */ /* 0x000fe40003f26270 */
[----:B----4-:R-:W-:Y:S02]  /*2d80*/  FSEL R67, R67, -INF , !P6 ;  /* 0xff80000043437808 */ /* 0x010fe40007000000 */
[----:B-1----:R-:W-:-:S02]  /*2d90*/  FSEL R36, R5, -INF , !P5 ;  /* 0xff80000005247808 */ /* 0x002fc40006800000 */
[----:B------:R-:W-:Y:S02]  /*2da0*/  FSEL R34, R34, -INF , !P4 ;  /* 0xff80000022227808 */ /* 0x000fe40006000000 */
[----:B------:R-:W-:Y:S02]  /*2db0*/  FSEL R33, R6, -INF , !P3 ;  /* 0xff80000006217808 */ /* 0x000fe40005800000 */
        /* <DEDUP_REMOVED lines=14> */
.L_x_3800:
        /* <DEDUP_REMOVED lines=25> */
[----:B------:R-:W-:Y:S02]  /*3030*/  ISETP.GE.U32.AND P5, PT, R4, R0, PT ;  /* 0x000000000400720c */ /* 0x000fe40003fa6070 */
[----:B------:R-:W-:Y:S01]  /*3040*/  @!P4 IMAD.IADD R6, R6, 0x1, -R0 ;  /* 0x000000010606c824 */ /* 0x000fe200078e0a00 */
[----:B------:R-:W-:Y:S01]  /*3050*/  ISETP.NE.AND P2, PT, R2, RZ, PT ;  /* 0x000000ff0200720c */ /* 0x000fe20003f45270 */
[----:B------:R-:W-:-:S03]  /*3060*/  @!P4 VIADD R10, R10, 0x1 ;  /* 0x000000010a0ac836 */ /* 0x000fc60000000000 */
[----:B------:R-:W-:Y:S02]  /*3070*/  ISETP.GE.U32.AND P6, PT, R6, R0, PT ;  /* 0x000000000600720c */ /* 0x000fe40003fc6070 */
[----:B------:R-:W-:-:S04]  /*3080*/  LOP3.LUT R0, R108, R2, RZ, 0x3c, !PT ;  /* 0x000000026c007212 */ /* 0x000fc800078e3cff */
[----:B------:R-:W-:Y:S02]  /*3090*/  ISETP.GE.AND P3, PT, R0, RZ, PT ;  /* 0x000000ff0000720c */ /* 0x000fe40003f66270 */
[----:B------:R-:W-:Y:S02]  /*30a0*/  @P5 IADD3 R8, PT, PT, R8, 0x1, RZ ;  /* 0x0000000108085810 */ /* 0x000fe40007ffe0ff */
[----:B------:R-:W-:Y:S02]  /*30b0*/  LOP3.LUT R0, RZ, R2, RZ, 0x33, !PT ;  /* 0x00000002ff007212 */ /* 0x000fe400078e33ff */
[----:B------:R-:W-:Y:S01]  /*30c0*/  MOV R6, R8 ;  /* 0x0000000800067202 */ /* 0x000fe20000000f00 */
[----:B------:R-:W-:-:S04]  /*30d0*/  @P6 VIADD R10, R10, 0x1 ;  /* 0x000000010a0a6836 */ /* 0x000fc80000000000 */
        /* <DEDUP_REMOVED lines=23> */
.L_x_3801:
[----:B------:R-:W-:Y:S01]  /*3250*/  IADD3 R8, P1, PT, R105, UR4, RZ ;  /* 0x0000000469087c10 */ /* 0x000fe2000ff3e0ff */
[----:B------:R-:W-:Y:S02]  /*3260*/  IMAD.MOV.U32 R10, RZ, RZ, R105 ;  /* 0x000000ffff0a7224 */ /* 0x000fe400078e0069 */
[----:B------:R-:W-:Y:S01]  /*3270*/  IMAD.MOV.U32 R11, RZ, RZ, R104 ;  /* 0x000000ffff0b7224 */ /* 0x000fe200078e0068 */
[----:B------:R-:W-:Y:S02]  /*3280*/  IADD3.X R9, PT, PT, R104, UR8, RZ, P1, !PT ;  /* 0x0000000868097c10 */ /* 0x000fe40008ffe4ff */
[----:B------:R-:W-:Y:S02]  /*3290*/  IADD3 R6, P1, PT, R8, UR4, RZ ;  /* 0x0000000408067c10 */ /* 0x000fe4000ff3e0ff */
[----:B------:R-:W-:Y:S01]  /*32a0*/  @!PT LDS RZ, [RZ] ;  /* 0x00000000fffff984 */ /* 0x000fe20000000800 */
[----:B------:R-:W-:Y:S01]  /*32b0*/  @!PT LDS RZ, [RZ] ;  /* 0x00000000fffff984 */ /* 0x000fe20000000800 */
[----:B------:R-:W-:Y:S01]  /*32c0*/  @!PT LDS RZ, [RZ] ;  /* 0x00000000fffff984 */ /* 0x000fe20000000800 */
[----:B------:R1:W-:Y:S02]  /*32d0*/  LDGSTS.E.BYPASS.LTC128B.128 [R117+0x1000], desc[UR26][R10.64] ;  /* 0x010000000a757fae */ /* 0x0003e4000b981a1a */
[----:B------:R-:W-:-:S02]  /*32e0*/  IADD3.X R7, PT, PT, R9, UR8, RZ, P1, !PT ;  /* 0x0000000809077c10 */ /* 0x000fc40008ffe4ff */
[----:B------:R-:W-:Y:S01]  /*32f0*/  IADD3 R4, P1, PT, R6, UR4, RZ ;  /* 0x0000000406047c10 */ /* 0x000fe2000ff3e0ff */
[----:B------:R1:W-:Y:S03]  /*3300*/  LDGSTS.E.BYPASS.LTC128B.128 [R117+0x1800], desc[UR26][R8.64] ;  /* 0x0180000008757fae */ /* 0x0003e6000b981a1a */
[----:B------:R-:W-:Y:S01]  /*3310*/  IADD3.X R5, PT, PT, R7, UR8, RZ, P1, !PT ;  /* 0x0000000807057c10 */ /* 0x000fe20008ffe4ff */
[----:B------:R1:W-:Y:S04]  /*3320*/  LDGSTS.E.BYPASS.LTC128B.128 [R117+0x2000], desc[UR26][R6.64] ;  /* 0x0200000006757fae */ /* 0x0003e8000b981a1a */
[----:B------:R1:W-:Y:S04]  /*3330*/  LDGSTS.E.BYPASS.LTC128B.128 [R117+0x2800], desc[UR26][R4.64] ;  /* 0x0280000004757fae */ /* 0x0003e8000b981a1a */
[----:B------:R-:W0:Y:S02]  /*3340*/  LDGDEPBAR ;  /* 0x00000000000079af */ /* 0x000e240000000000 */
.L_x_3799:
[----:B------:R-:W-:Y:S01]  /*3350*/  FMNMX3.FTZ R0, R42, R35, R38, !PT ;  /* 0x000000232a007276 */ /* 0x000fe20007810026 */
[----:B------:R-:W2:Y:S01]  /*3360*/  LDCU UR4, c[0x0][0x45c] ;  /* 0x00008b80ff0477ac */ /* 0x000ea20008000800 */
[----:B------:R-:W-:Y:S02]  /*3370*/  LOP3.LUT R87, R41, 0x120, R43, 0xf8, !PT ;  /* 0x0000012029577812 */ /* 0x000fe400078ef82b */
[----:B------:R-:W-:Y:S02]  /*3380*/  FMNMX3.FTZ R0, R0, R52, R45, !PT ;  /* 0x0000003400007276 */ /* 0x000fe4000781002d */
[----:B------:R-:W-:Y:S02]  /*3390*/  LEA R87, R87, UR5, 0x1 ;  /* 0x0000000557577c11 */ /* 0x000fe4000f8e08ff */
[----:B------:R-:W-:Y:S02]  /*33a0*/  FMNMX3.FTZ R0, R0, R46, R58, !PT ;  /* 0x0000002e00007276 */ /* 0x000fe4000781003a */
[----:B------:R-:W-:-:S02]  /*33b0*/  IADD3 R27, PT, PT, R40, R87, RZ ;  /* 0x00000057281b7210 */ /* 0x000fc40007ffe0ff */
        /* <DEDUP_REMOVED lines=50> */
[----:B------:R-:W-:Y:S01]  /*36e0*/  LDSM.16.MT88.4 R12, [R87+0x3400] ;  /* 0x00340000570c783b */ /* 0x000fe20000004200 */
        /* <DEDUP_REMOVED lines=23> */
[----:B-1----:R-:W-:-:S05]  /*3860*/  FMNMX.FTZ R0, R0, R4, !PT ;  /* 0x0000000400007209 */ /* 0x002fca0007810000 */
[----:B------:R-:W1:Y:S02]  /*3870*/  SHFL.BFLY PT, R4, R0, 0x1, 0x1f ;  /* 0x0c201f0000047f89 */ /* 0x000e6400000e0000 */
[----:B------:R-:W-:Y:S01]  /*3880*/  MUFU.EX2 R49, R49 ;  /* 0x0000003100317308 */ /* 0x000fe20000000800 */
[----:B--2---:R-:W-:-:S07]  /*3890*/  F2FP.BF16.F32.PACK_AB R70, R55, R56 ;  /* 0x000000383746723e */ /* 0x004fce00000010ff */
        /* <DEDUP_REMOVED lines=32> */
[----:B------:R-:W-:Y:S01]  /*3aa0*/  FFMA.FTZ R114, R97, UR4, -R25 ;  /* 0x0000000461727c23 */ /* 0x000fe20008010819 */
[--C-:B------:R-:W-:Y:S01]  /*3ab0*/  FFMA.FTZ R99, R19, UR4, -R39.reuse ;  /* 0x0000000413637c23 */ /* 0x100fe20008010827 */
[--C-:B------:R-:W-:Y:S01]  /*3ac0*/  FFMA.FTZ R98, R18, UR4, -R39.reuse ;  /* 0x0000000412627c23 */ /* 0x100fe20008010827 */
[----:B------:R-:W-:Y:S01]  /*3ad0*/  FFMA.FTZ R97, R17, UR4, -R39 ;  /* 0x0000000411617c23 */ /* 0x000fe20008010827 */
[--C-:B------:R-:W-:Y:S01]  /*3ae0*/  FFMA.FTZ R116, R16, UR4, -R25.reuse ;  /* 0x0000000410747c23 */ /* 0x100fe20008010819 */
[----:B------:R-:W-:Y:S01]  /*3af0*/  FADD.FTZ R84, R85, R84 ;  /* 0x0000005455547221 */ /* 0x000fe20000010000 */
[----:B------:R-:W-:Y:S01]  /*3b00*/  LDSM.16.MT88.4 R16, [R87+0x4400] ;  /* 0x004400005710783b */ /* 0x000fe20000004200 */
[----:B------:R-:W4:Y:S01]  /*3b10*/  MUFU.EX2 R57, R57 ;  /* 0x0000003900397308 */ /* 0x000f220000000800 */
[----:B--2---:R-:W-:Y:S01]  /*3b20*/  F2FP.BF16.F32.PACK_AB R69, R88, R89 ;  /* 0x000000595845723e */ /* 0x004fe200000010ff */
[----:B------:R-:W-:Y:S01]  /*3b30*/  FADD.FTZ R88, R89, R88 ;  /* 0x0000005859587221 */ /* 0x000fe20000010000 */
[----:B------:R-:W-:Y:S01]  /*3b40*/  FADD.FTZ R84, R56, R84 ;  /* 0x0000005438547221 */ /* 0x000fe20000010000 */
[--C-:B------:R-:W-:Y:S01]  /*3b50*/  FFMA.FTZ R92, R92, UR4, -R25.reuse ;  /* 0x000000045c5c7c23 */ /* 0x100fe20008010819 */
[--C-:B------:R-:W-:Y:S01]  /*3b60*/  FFMA.FTZ R91, R91, UR4, -R25.reuse ;  /* 0x000000045b5b7c23 */ /* 0x100fe20008010819 */
[--C-:B------:R-:W-:Y:S01]  /*3b70*/  FFMA.FTZ R90, R90, UR4, -R25.reuse ;  /* 0x000000045a5a7c23 */ /* 0x100fe20008010819 */
[----:B------:R-:W-:Y:S01]  /*3b80*/  FADD.FTZ R55, R55, R84 ;  /* 0x0000005437377221 */ /* 0x000fe20000010000 */
[----:B------:R-:W2:Y:S01]  /*3b90*/  MUFU.EX2 R53, R53 ;  /* 0x0000003500357308 */ /* 0x000ea20000000800 */
[----:B---3--:R-:W-:Y:S01]  /*3ba0*/  FADD.FTZ R88, R58, R88 ;  /* 0x000000583a587221 */ /* 0x008fe20000010000 */
[----:B------:R-:W-:Y:S01]  /*3bb0*/  FFMA.FTZ R66, R66, UR4, -R25 ;  /* 0x0000000442427c23 */ /* 0x000fe20008010819 */
[----:B------:R-:W-:Y:S01]  /*3bc0*/  FADD.FTZ R55, R52, R55 ;  /* 0x0000003734377221 */ /* 0x000fe20000010000 */
[--C-:B------:R-:W-:Y:S01]  /*3bd0*/  FFMA.FTZ R54, R54, UR4, -R25.reuse ;  /* 0x0000000436367c23 */ /* 0x100fe20008010819 */
[--C-:B------:R-:W-:Y:S01]  /*3be0*/  FFMA.FTZ R48, R48, UR4, -R25.reuse ;  /* 0x0000000430307c23 */ /* 0x100fe20008010819 */
[--C-:B------:R-:W-:Y:S01]  /*3bf0*/  FFMA.FTZ R44, R44, UR4, -R25.reuse ;  /* 0x000000042c2c7c23 */ /* 0x100fe20008010819 */
[--C-:B------:R-:W-:Y:S01]  /*3c00*/  FFMA.FTZ R28, R28, UR4, -R25.reuse ;  /* 0x000000041c1c7c23 */ /* 0x100fe20008010819 */
[----:B------:R-:W3:Y:S01]  /*3c10*/  MUFU.EX2 R51, R51 ;  /* 0x0000003300337308 */ /* 0x000ee20000000800 */
[C---:B----4-:R-:W-:Y:S01]  /*3c20*/  F2FP.BF16.F32.PACK_AB R71, R57.reuse, R58 ;  /* 0x0000003a3947723e */ /* 0x050fe200000010ff */
[----:B------:R-:W-:Y:S01]  /*3c30*/  FADD.FTZ R57, R57, R88 ;  /* 0x0000005839397221 */ /* 0x000fe20000010000 */
[----:B------:R-:W-:-:S05]  /*3c40*/  FFMA.FTZ R118, R24, UR4, -R25 ;  /* 0x0000000418767c23 */ /* 0x000fca0008010819 */
[----:B------:R-:W4:Y:S01]  /*3c50*/  MUFU.EX2 R47, R47 ;  /* 0x0000002f002f7308 */ /* 0x000f220000000800 */
[----:B------:R-:W-:Y:S01]  /*3c60*/  HMMA.16816.F32.BF16 R80, R68, R76, RZ ;  /* 0x0000004c4450723c */ /* 0x000fe200000418ff */
[----:B--2---:R-:W-:-:S06]  /*3c70*/  FADD.FTZ R57, R53, R57 ;  /* 0x0000003935397221 */ /* 0x004fcc0000010000 */
[----:B------:R-:W2:Y:S01]  /*3c80*/  MUFU.EX2 R50, R50 ;  /* 0x0000003200327308 */ /* 0x000ea20000000800 */
[C---:B------:R-:W-:Y:S07]  /*3c90*/  HMMA.16816.F32.BF16 R76, R68.reuse, R78, RZ ;  /* 0x0000004e444c723c */ /* 0x040fee00000418ff */
[----:B------:R-:W-:Y:S01]  /*3ca0*/  MUFU.EX2 R37, R37 ;  /* 0x0000002500257308 */ /* 0x000fe20000000800 */
[----:B-1----:R-:W-:Y:S01]  /*3cb0*/  HMMA.16816.F32.BF16 R72, R68, R4, RZ ;  /* 0x000000044448723c */ /* 0x002fe200000418ff */
[C---:B------:R-:W-:Y:S01]  /*3cc0*/  F2FP.BF16.F32.PACK_AB R4, R49.reuse, R52 ;  /* 0x000000343104723e */ /* 0x040fe200000010ff */
[----:B------:R-:W-:Y:S01]  /*3cd0*/  FADD.FTZ R49, R49, R55 ;  /* 0x0000003731317221 */ /* 0x000fe20000010000 */
[C---:B---3--:R-:W-:Y:S01]  /*3ce0*/  F2FP.BF16.F32.PACK_AB R5, R51.reuse, R53 ;  /* 0x000000353305723e */ /* 0x048fe200000010ff */
[----:B------:R-:W-:-:S02]  /*3cf0*/  FADD.FTZ R51, R51, R57 ;  /* 0x0000003933337221 */ /* 0x000fc40000010000 */
[----:B------:R-:W-:Y:S01]  /*3d00*/  FADD.FTZ R49, R46, R49 ;  /* 0x000000312e317221 */ /* 0x000fe20000010000 */
[----:B------:R-:W-:Y:S01]  /*3d10*/  MUFU.EX2 R35, R35 ;  /* 0x0000002300237308 */ /* 0x000fe20000000800 */
[----:B------:R-:W-:Y:S01]  /*3d20*/  HMMA.16816.F32.BF16 R68, R68, R6, RZ ;  /* 0x000000064444723c */ /* 0x000fe200000418ff */
[----:B------:R-:W-:Y:S01]  /*3d30*/  F2FP.BF16.F32.PACK_AB R6, R45, R46 ;  /* 0x0000002e2d06723e */ /* 0x000fe200000010ff */
[----:B----4-:R-:W-:Y:S01]  /*3d40*/  FADD.FTZ R51, R47, R51 ;  /* 0x000000332f337221 */ /* 0x010fe20000010000 */
[C---:B--2---:R-:W-:Y:S01]  /*3d50*/  F2FP.BF16.F32.PACK_AB R7, R50.reuse, R47 ;  /* 0x0000002f3207723e */ /* 0x044fe200000010ff */
[----:B------:R-:W-:Y:S02]  /*3d60*/  FADD.FTZ R45, R45, R49 ;  /* 0x000000312d2d7221 */ /* 0x000fe40000010000 */
[----:B------:R-:W-:Y:S01]  /*3d70*/  FADD.FTZ R50, R50, R51 ;  /* 0x0000003332327221 */ /* 0x000fe20000010000 */
[----:B------:R-:W1:Y:S01]  /*3d80*/  MUFU.EX2 R60, R60 ;  /* 0x0000003c003c7308 */ /* 0x000e620000000800 */
[----:B------:R-:W-:-:S02]  /*3d90*/  FADD.FTZ R45, R42, R45 ;  /* 0x0000002d2a2d7221 */ /* 0x000fc40000010000 */
[----:B------:R-:W-:Y:S02]  /*3da0*/  HMMA.16816.F32.BF16 R80, R4, R12, R80 ;  /* 0x0000000c0450723c */ /* 0x000fe40000041850 */
[----:B------:R-:W-:-:S03]  /*3db0*/  FADD.FTZ R45, R38, R45 ;  /* 0x0000002d262d7221 */ /* 0x000fc60000010000 */
[----:B------:R-:W2:Y:S03]  /*3dc0*/  MUFU.EX2 R62, R62 ;  /* 0x0000003e003e7308 */ /* 0x000ea60000000800 */
[C---:B------:R-:W-:Y:S01]  /*3dd0*/  HMMA.16816.F32.BF16 R76, R4.reuse, R14, R76 ;  /* 0x0000000e044c723c */ /* 0x040fe2000004184c */
[----:B------:R-:W3:Y:S04]  /*3de0*/  LDSM.16.MT88.4 R12, [R87+0x3800] ;  /* 0x00380000570c783b */ /* 0x000ee80000004200 */
[----:B------:R-:W-:Y:S01]  /*3df0*/  MUFU.EX2 R61, R61 ;  /* 0x0000003d003d7308 */ /* 0x000fe20000000800 */
[----:B-1----:R-:W-:Y:S02]  /*3e00*/  FADD.FTZ R50, R60, R50 ;  /* 0x000000323c327221 */ /* 0x002fe40000010000 */
[----:B------:R-:W-:Y:S05]  /*3e10*/  HMMA.16816.F32.BF16 R72, R4, R8, R72 ;  /* 0x000000080448723c */ /* 0x000fea0000041848 */
[----:B------:R-:W1:Y:S01]  /*3e20*/  MUFU.EX2 R65, R65 ;  /* 0x0000004100417308 */ /* 0x000e620000000800 */
[----:B--2---:R-:W-:-:S02]  /*3e30*/  FADD.FTZ R50, R62, R50 ;  /* 0x000000323e327221 */ /* 0x004fc40000010000 */
[----:B------:R-:W-:Y:S01]  /*3e40*/  HMMA.16816.F32.BF16 R68, R4, R10, R68 ;  /* 0x0000000a0444723c */ /* 0x000fe20000041844 */
[----:B------:R-:W2:Y:S01]  /*3e50*/  LDSM.16.MT88.4 R8, [R27+0x3800] ;  /* 0x003800001b08783b */ /* 0x000ea20000004200 */
[----:B------:R-:W-:Y:S02]  /*3e60*/  F2FP.BF16.F32.PACK_AB R4, R38, R42 ;  /* 0x0000002a2604723e */ /* 0x000fe400000010ff */
[----:B------:R-:W-:Y:S01]  /*3e70*/  F2FP.BF16.F32.PACK_AB R5, R62, R60 ;  /* 0x0000003c3e05723e */ /* 0x000fe200000010ff */
[----:B------:R-:W-:Y:S01]  /*3e80*/  MUFU.EX2 R32, R32 ;  /* 0x0000002000207308 */ /* 0x000fe20000000800 */
[----:B------:R-:W-:Y:S01]  /*3e90*/  F2FP.BF16.F32.PACK_AB R6, R35, R37 ;  /* 0x000000252306723e */ /* 0x000fe200000010ff */
[----:B------:R-:W-:-:S06]  /*3ea0*/  FADD.FTZ R37, R37, R45 ;  /* 0x0000002d25257221 */ /* 0x000fcc0000010000 */
[----:B------:R-:W4:Y:S01]  /*3eb0*/  MUFU.EX2 R31, R31 ;  /* 0x0000001f001f7308 */ /* 0x000f220000000800 */
[----:B-1----:R-:W-:Y:S01]  /*3ec0*/  F2FP.BF16.F32.PACK_AB R7, R65, R61 ;  /* 0x0000003d4107723e */ /* 0x002fe200000010ff */
[----:B------:R-:W-:-:S04]  /*3ed0*/  FADD.FTZ R61, R61, R50 ;  /* 0x000000323d3d7221 */ /* 0x000fc80000010000 */
[----:B------:R-:W-:Y:S02]  /*3ee0*/  FADD.FTZ R61, R65, R61 ;  /* 0x0000003d413d7221 */ /* 0x000fe40000010000 */
[----:B------:R-:W-:Y:S01]  /*3ef0*/  MUFU.EX2 R30, R30 ;  /* 0x0000001e001e7308 */ /* 0x000fe20000000800 */
[C---:B---3--:R-:W-:Y:S07]  /*3f00*/  HMMA.16816.F32.BF16 R80, R4.reuse, R12, R80 ;  /* 0x0000000c0450723c */ /* 0x048fee0000041850 */
[----:B------:R-:W1:Y:S01]  /*3f10*/  MUFU.EX2 R29, R29 ;  /* 0x0000001d001d7308 */ /* 0x000e620000000800 */
[C---:B------:R-:W-:Y:S01]  /*3f20*/  HMMA.16816.F32.BF16 R76, R4.reuse, R14, R76 ;  /* 0x0000000e044c723c */ /* 0x040fe2000004184c */
[----:B------:R-:W3:Y:S06]  /*3f30*/  LDSM.16.MT88.4 R12, [R87+0x3c00] ;  /* 0x003c0000570c783b */ /* 0x000eec0000004200 */
[----:B------:R-:W-:Y:S01]  /*3f40*/  MUFU.EX2 R94, R94 ;  /* 0x0000005e005e7308 */ /* 0x000fe20000000800 */
[C---:B--2---:R-:W-:Y:S07]  /*3f50*/  HMMA.16816.F32.BF16 R72, R4.reuse, R8, R72 ;  /* 0x000000080448723c */ /* 0x044fee0000041848 */
[----:B------:R-:W2:Y:S01]  /*3f60*/  MUFU.EX2 R95, R95 ;  /* 0x0000005f005f7308 */ /* 0x000ea20000000800 */
[----:B------:R-:W-:Y:S01]  /*3f70*/  HMMA.16816.F32.BF16 R68, R4, R10, R68 ;  /* 0x0000000a0444723c */ /* 0x000fe20000041844 */
[----:B------:R-:W5:Y:S01]  /*3f80*/  LDSM.16.MT88.4 R8, [R27+0x3c00] ;  /* 0x003c00001b08783b */ /* 0x000f620000004200 */
[----:B----4-:R-:W-:-:S05]  /*3f90*/  F2FP.BF16.F32.PACK_AB R4, R31, R32 ;  /* 0x000000201f04723e */ /* 0x010fca00000010ff */
[----:B------:R-:W4:Y:S01]  /*3fa0*/  MUFU.EX2 R93, R93 ;  /* 0x0000005d005d7308 */ /* 0x000f220000000800 */
[----:B-1----:R-:W-:-:S07]  /*3fb0*/  F2FP.BF16.F32.PACK_AB R6, R29, R30 ;  /* 0x0000001e1d06723e */ /* 0x002fce00000010ff */
[----:B------:R-:W1:Y:S01]  /*3fc0*/  MUFU.EX2 R96, R96 ;  /* 0x0000006000607308 */ /* 0x000e620000000800 */
[----:B--2---:R-:W-:Y:S01]  /*3fd0*/  F2FP.BF16.F32.PACK_AB R5, R95, R94 ;  /* 0x0000005e5f05723e */ /* 0x004fe200000010ff */
[----:B------:R-:W-:-:S04]  /*3fe0*/  FADD.FTZ R94, R94, R61 ;  /* 0x0000003d5e5e7221 */ /* 0x000fc80000010000 */
[----:B------:R-:W-:Y:S02]  /*3ff0*/  FADD.FTZ R95, R95, R94 ;  /* 0x0000005e5f5f7221 */ /* 0x000fe40000010000 */
[----:B------:R-:W-:Y:S02]  /*4000*/  MUFU.EX2 R26, R26 ;  /* 0x0000001a001a7308 */ /* 0x000fe40000000800 */
[----:B----4-:R-:W-:-:S06]  /*4010*/  FADD.FTZ R95, R93, R95 ;  /* 0x0000005f5d5f7221 */ /* 0x010fcc0000010000 */
[----:B------:R-:W2:Y:S01]  /*4020*/  MUFU.EX2 R23, R23 ;  /* 0x0000001700177308 */ /* 0x000ea20000000800 */
[C---:B-1----:R-:W-:Y:S01]  /*4030*/  F2FP.BF16.F32.PACK_AB R7, R96.reuse, R93 ;  /* 0x0000005d6007723e */ /* 0x042fe200000010ff */
[----:B------:R-:W-:-:S06]  /*4040*/  FADD.FTZ R96, R96, R95 ;  /* 0x0000005f60607221 */ /* 0x000fcc0000010000 */
[C---:B---3--:R-:W-:Y:S01]  /*4050*/  HMMA.16816.F32.BF16 R80, R4.reuse, R12, R80 ;  /* 0x0000000c0450723c */ /* 0x048fe20000041850 */
[----:B------:R-:W-:Y:S07]  /*4060*/  MUFU.EX2 R22, R22 ;  /* 0x0000001600167308 */ /* 0x000fee0000000800 */
[C---:B------:R-:W-:Y:S01]  /*4070*/  HMMA.16816.F32.BF16 R76, R4.reuse, R14, R76 ;  /* 0x0000000e044c723c */ /* 0x040fe2000004184c */
[----:B------:R-:W1:Y:S01]  /*4080*/  LDSM.16.MT88.4 R12, [R87+0x4000] ;  /* 0x00400000570c783b */ /* 0x000e620000004200 */
[----:B------:R-:W3:Y:S06]  /*4090*/  MUFU.EX2 R21, R21 ;  /* 0x0000001500157308 */ /* 0x000eec0000000800 */
[C---:B-----5:R-:W-:Y:S02]  /*40a0*/  HMMA.16816.F32.BF16 R72, R4.reuse, R8, R72 ;  /* 0x000000080448723c */ /* 0x060fe40000041848 */
[----:B------:R-:W4:Y:S06]  /*40b0*/  MUFU.EX2 R115, R115 ;  /* 0x0000007300737308 */ /* 0x000f2c0000000800 */
[----:B------:R-:W-:Y:S01]  /*40c0*/  HMMA.16816.F32.BF16 R68, R4, R10, R68 ;  /* 0x0000000a0444723c */ /* 0x000fe20000041844 */
[----:B------:R-:W5:Y:S01]  /*40d0*/  LDSM.16.MT88.4 R8, [R27+0x4000] ;  /* 0x004000001b08783b */ /* 0x000f620000004200 */
[----:B------:R-:W1:Y:S01]  /*40e0*/  MUFU.EX2 R113, R113 ;  /* 0x0000007100717308 */ /* 0x000e620000000800 */
[----:B--2---:R-:W-:-:S02]  /*40f0*/  F2FP.BF16.F32.PACK_AB R4, R23, R26 ;  /* 0x0000001a1704723e */ /* 0x004fc400000010ff */
[----:B---3--:R-:W-:-:S05]  /*4100*/  F2FP.BF16.F32.PACK_AB R6, R21, R22 ;  /* 0x000000161506723e */ /* 0x008fca00000010ff */
[----:B------:R-:W-:Y:S01]  /*4110*/  MUFU.EX2 R112, R112 ;  /* 0x0000007000707308 */ /* 0x000fe20000000800 */
[----:B----4-:R-:W-:-:S07]  /*4120*/  FADD.FTZ R96, R115, R96 ;  /* 0x0000006073607221 */ /* 0x010fce0000010000 */
        /* <DEDUP_REMOVED lines=12> */
[----:B------:R-:W3:Y:S06]  /*41f0*/  MUFU.EX2 R40, R40 ;  /* 0x0000002800287308 */ /* 0x000eec0000000800 */
[C---:B-----5:R-:W-:Y:S02]  /*4200*/  HMMA.16816.F32.BF16 R72, R4.reuse, R8, R72 ;  /* 0x000000080448723c */ /* 0x060fe40000041848 */
[----:B------:R-:W4:Y:S06]  /*4210*/  MUFU.EX2 R116, R116 ;  /* 0x0000007400747308 */ /* 0x000f2c0000000800 */
[----:B------:R-:W-:Y:S01]  /*4220*/  HMMA.16816.F32.BF16 R68, R4, R10, R68 ;  /* 0x0000000a0444723c */ /* 0x000fe20000041844 */
[----:B-1----:R-:W-:Y:S01]  /*4230*/  F2FP.BF16.F32.PACK_AB R4, R43, R20 ;  /* 0x000000142b04723e */ /* 0x002fe200000010ff */
[----:B------:R-:W1:Y:S01]  /*4240*/  MUFU.EX2 R92, R92 ;  /* 0x0000005c005c7308 */ /* 0x000e620000000800 */
[----:B---3--:R-:W-:Y:S01]  /*4250*/  F2FP.BF16.F32.PACK_AB R6, R40, R41 ;  /* 0x000000292806723e */ /* 0x008fe200000010ff */
[----:B------:R-:W3:Y:S06]  /*4260*/  LDSM.16.MT88.4 R8, [R87+0x4800] ;  /* 0x004800005708783b */ /* 0x000eec0000004200 */
[----:B------:R-:W5:Y:S01]  /*4270*/  MUFU.EX2 R91, R91 ;  /* 0x0000005b005b7308 */ /* 0x000f620000000800 */
[----:B----4-:R-:W-:-:S07]  /*4280*/  FADD.FTZ R112, R116, R112 ;  /* 0x0000007074707221 */ /* 0x010fce0000010000 */
[----:B------:R-:W4:Y:S01]  /*4290*/  MUFU.EX2 R90, R90 ;  /* 0x0000005a005a7308 */ /* 0x000f220000000800 */
[C---:B-1----:R-:W-:Y:S01]  /*42a0*/  F2FP.BF16.F32.PACK_AB R5, R92.reuse, R116 ;  /* 0x000000745c05723e */ /* 0x042fe200000010ff */
[----:B------:R-:W-:-:S06]  /*42b0*/  FADD.FTZ R92, R92, R112 ;  /* 0x000000705c5c7221 */ /* 0x000fcc0000010000 */
[----:B------:R-:W-:Y:S01]  /*42c0*/  MUFU.EX2 R64, R64 ;  /* 0x0000004000407308 */ /* 0x000fe20000000800 */
[----:B-----5:R-:W-:-:S07]  /*42d0*/  FADD.FTZ R92, R91, R92 ;  /* 0x0000005c5b5c7221 */ /* 0x020fce0000010000 */
[----:B------:R-:W-:Y:S01]  /*42e0*/  MUFU.EX2 R63, R63 ;  /* 0x0000003f003f7308 */ /* 0x000fe20000000800 */
[C---:B----4-:R-:W-:Y:S01]  /*42f0*/  F2FP.BF16.F32.PACK_AB R7, R90.reuse, R91 ;  /* 0x0000005b5a07723e */ /* 0x050fe200000010ff */
[----:B------:R-:W-:-:S06]  /*4300*/  FADD.FTZ R90, R90, R92 ;  /* 0x0000005c5a5a7221 */ /* 0x000fcc0000010000 */
[C---:B------:R-:W-:Y:S01]  /*4310*/  HMMA.16816.F32.BF16 R80, R4.reuse, R16, R80 ;  /* 0x000000100450723c */ /* 0x040fe20000041850 */
[----:B------:R-:W-:Y:S07]  /*4320*/  MUFU.EX2 R59, R59 ;  /* 0x0000003b003b7308 */ /* 0x000fee0000000800 */
[C---:B------:R-:W-:Y:S01]  /*4330*/  HMMA.16816.F32.BF16 R76, R4.reuse, R18, R76 ;  /* 0x00000012044c723c */ /* 0x040fe2000004184c */
[----:B------:R-:W1:Y:S01]  /*4340*/  MUFU.EX2 R99, R99 ;  /* 0x0000006300637308 */ /* 0x000e620000000800 */
[----:B------:R-:W4:Y:S06]  /*4350*/  LDSM.16.MT88.4 R16, [R27+0x4800] ;  /* 0x004800001b10783b */ /* 0x000f2c0000004200 */
[C---:B--2---:R-:W-:Y:S01]  /*4360*/  HMMA.16816.F32.BF16 R72, R4.reuse, R12, R72 ;  /* 0x0000000c0448723c */ /* 0x044fe20000041848 */
[----:B------:R-:W2:Y:S07]  /*4370*/  MUFU.EX2 R66, R66 ;  /* 0x0000004200427308 */ /* 0x000eae0000000800 */
[----:B------:R-:W-:Y:S01]  /*4380*/  HMMA.16816.F32.BF16 R68, R4, R14, R68 ;  /* 0x0000000e0444723c */ /* 0x000fe20000041844 */
[----:B------:R-:W-:Y:S01]  /*4390*/  FFMA.FTZ R4, R34, UR4, -R25 ;  /* 0x0000000422047c23 */ /* 0x000fe20008010819 */
[----:B------:R-:W-:Y:S01]  /*43a0*/  FADD.FTZ R34, R35, R37 ;  /* 0x0000002523227221 */ /* 0x000fe20000010000 */
[----:B------:R-:W5:Y:S01]  /*43b0*/  MUFU.EX2 R54, R54 ;  /* 0x0000003600367308 */ /* 0x000f620000000800 */
[----:B------:R-:W-:Y:S01]  /*43c0*/  FFMA.FTZ R35, R33, UR4, -R25 ;  /* 0x0000000421237c23 */ /* 0x000fe20008010819 */
[----:B-1----:R-:W-:Y:S01]  /*43d0*/  F2FP.BF16.F32.PACK_AB R6, R99, R59 ;  /* 0x0000003b6306723e */ /* 0x002fe200000010ff */
[----:B------:R-:W-:Y:S01]  /*43e0*/  FADD.FTZ R34, R32, R34 ;  /* 0x0000002220227221 */ /* 0x000fe20000010000 */
[----:B------:R-:W1:Y:S03]  /*43f0*/  LDSM.16.MT88.4 R12, [R87+0x4c00] ;  /* 0x004c0000570c783b */ /* 0x000e660000004200 */
[----:B------:R-:W-:Y:S01]  /*4400*/  FADD.FTZ R31, R31, R34 ;  /* 0x000000221f1f7221 */ /* 0x000fe20000010000 */
[----:B------:R-:W3:Y:S01]  /*4410*/  MUFU.EX2 R48, R48 ;  /* 0x0000003000307308 */ /* 0x000ee20000000800 */
[----:B--2---:R-:W-:-:S02]  /*4420*/  FADD.FTZ R90, R66, R90 ;  /* 0x0000005a425a7221 */ /* 0x004fc40000010000 */
[----:B------:R-:W-:-:S04]  /*4430*/  FADD.FTZ R31, R30, R31 ;  /* 0x0000001f1e1f7221 */ /* 0x000fc80000010000 */
[----:B------:R-:W-:Y:S01]  /*4440*/  FADD.FTZ R29, R29, R31 ;  /* 0x0000001f1d1d7221 */ /* 0x000fe20000010000 */
[----:B------:R-:W2:Y:S01]  /*4450*/  MUFU.EX2 R44, R44 ;  /* 0x0000002c002c7308 */ /* 0x000ea20000000800 */
[C---:B-----5:R-:W-:Y:S01]  /*4460*/  F2FP.BF16.F32.PACK_AB R5, R54.reuse, R66 ;  /* 0x000000423605723e */ /* 0x060fe200000010ff */
[----:B------:R-:W-:Y:S01]  /*4470*/  FADD.FTZ R54, R54, R90 ;  /* 0x0000005a36367221 */ /* 0x000fe20000010000 */
[----:B------:R-:W-:-:S04]  /*4480*/  FADD.FTZ R29, R26, R29 ;  /* 0x0000001d1a1d7221 */ /* 0x000fc80000010000 */
[----:B------:R-:W-:Y:S01]  /*4490*/  FADD.FTZ R29, R23, R29 ;  /* 0x0000001d171d7221 */ /* 0x000fe20000010000 */
[----:B------:R5:W4:Y:S01]  /*44a0*/  MUFU.EX2 R33, R4 ;  /* 0x0000000400217308 */ /* 0x000b220000000800 */
[----:B---3--:R-:W-:Y:S02]  /*44b0*/  FADD.FTZ R54, R48, R54 ;  /* 0x0000003630367221 */ /* 0x008fe40000010000 */
[----:B------:R-:W-:-:S04]  /*44c0*/  FADD.FTZ R29, R22, R29 ;  /* 0x0000001d161d7221 */ /* 0x000fc80000010000 */
[----:B------:R-:W-:Y:S01]  /*44d0*/  FADD.FTZ R21, R21, R29 ;  /* 0x0000001d15157221 */ /* 0x000fe20000010000 */
[----:B------:R-:W3:Y:S01]  /*44e0*/  MUFU.EX2 R98, R98 ;  /* 0x0000006200627308 */ /* 0x000ee20000000800 */
[C---:B--2---:R-:W-:Y:S01]  /*44f0*/  F2FP.BF16.F32.PACK_AB R7, R44.reuse, R48 ;  /* 0x000000302c07723e */ /* 0x044fe200000010ff */
[----:B------:R-:W-:Y:S01]  /*4500*/  FADD.FTZ R44, R44, R54 ;  /* 0x000000362c2c7221 */ /* 0x000fe20000010000 */
[----:B------:R-:W-:-:S04]  /*4510*/  FADD.FTZ R21, R20, R21 ;  /* 0x0000001514157221 */ /* 0x000fc80000010000 */
[----:B------:R-:W-:Y:S01]  /*4520*/  FADD.FTZ R43, R43, R21 ;  /* 0x000000152b2b7221 */ /* 0x000fe20000010000 */
[----:B------:R-:W2:Y:S01]  /*4530*/  MUFU.EX2 R97, R97 ;  /* 0x0000006100617308 */ /* 0x000ea20000000800 */
[----:B-----5:R-:W-:Y:S01]  /*4540*/  F2FP.BF16.F32.PACK_AB R4, R63, R64 ;  /* 0x000000403f04723e */ /* 0x020fe200000010ff */
[----:B----4-:R-:W-:Y:S01]  /*4550*/  FADD.FTZ R44, R33, R44 ;  /* 0x0000002c212c7221 */ /* 0x010fe20000010000 */
[----:B------:R-:W-:-:S04]  /*4560*/  FADD.FTZ R43, R41, R43 ;  /* 0x0000002b292b7221 */ /* 0x000fc80000010000 */
[----:B------:R-:W-:Y:S01]  /*4570*/  FADD.FTZ R40, R40, R43 ;  /* 0x0000002b28287221 */ /* 0x000fe20000010000 */
[----:B------:R-:W-:Y:S01]  /*4580*/  HMMA.16816.F32.BF16 R80, R4, R8, R80 ;  /* 0x000000080450723c */ /* 0x000fe20000041850 */
[----:B------:R-:W-:Y:S02]  /*4590*/  MUFU.EX2 R67, R67 ;  /* 0x0000004300437308 */ /* 0x000fe40000000800 */
[----:B------:R-:W-:-:S04]  /*45a0*/  FADD.FTZ R40, R64, R40 ;  /* 0x0000002840287221 */ /* 0x000fc80000010000 */
[----:B------:R-:W-:Y:S01]  /*45b0*/  FADD.FTZ R63, R63, R40 ;  /* 0x000000283f3f7221 */ /* 0x000fe20000010000 */
[----:B------:R-:W-:Y:S01]  /*45c0*/  HMMA.16816.F32.BF16 R76, R4, R10, R76 ;  /* 0x0000000a044c723c */ /* 0x000fe2000004184c */
[----:B------:R-:W4:Y:S01]  /*45d0*/  LDSM.16.MT88.4 R8, [R27+0x4c00] ;  /* 0x004c00001b08783b */ /* 0x000f220000004200 */
[----:B------:R-:W5:Y:S01]  /*45e0*/  MUFU.EX2 R119, R119 ;  /* 0x0000007700777308 */ /* 0x000f620000000800 */
[----:B------:R-:W-:-:S04]  /*45f0*/  FADD.FTZ R63, R59, R63 ;  /* 0x0000003f3b3f7221 */ /* 0x000fc80000010000 */
[----:B------:R-:W-:Y:S01]  /*4600*/  FADD.FTZ R99, R99, R63 ;  /* 0x0000003f63637221 */ /* 0x000fe20000010000 */
[----:B------:R-:W-:Y:S02]  /*4610*/  HMMA.16816.F32.BF16 R72, R4, R16, R72 ;  /* 0x000000100448723c */ /* 0x000fe40000041848 */
[----:B------:R-:W1:Y:S01]  /*4620*/  MUFU.EX2 R32, R35 ;  /* 0x0000002300207308 */ /* 0x000e620000000800 */
[----:B---3--:R-:W-:-:S04]  /*4630*/  FADD.FTZ R99, R98, R99 ;  /* 0x0000006362637221 */ /* 0x008fc80000010000 */
[C---:B--2---:R-:W-:Y:S01]  /*4640*/  FADD.FTZ R99, R97.reuse, R99 ;  /* 0x0000006361637221 */ /* 0x044fe20000010000 */
[----:B------:R-:W-:Y:S01]  /*4650*/  HMMA.16816.F32.BF16 R68, R4, R18, R68 ;  /* 0x000000120444723c */ /* 0x000fe20000041844 */
[----:B------:R-:W-:Y:S01]  /*4660*/  F2FP.BF16.F32.PACK_AB R4, R97, R98 ;  /* 0x000000626104723e */ /* 0x000fe200000010ff */
[----:B------:R-:W2:Y:S01]  /*4670*/  MUFU.EX2 R28, R28 ;  /* 0x0000001c001c7308 */ /* 0x000ea20000000800 */
[----:B-----5:R-:W-:Y:S01]  /*4680*/  F2FP.BF16.F32.PACK_AB R6, R119, R67 ;  /* 0x000000437706723e */ /* 0x020fe200000010ff */
[----:B------:R-:W-:-:S04]  /*4690*/  FADD.FTZ R99, R67, R99 ;  /* 0x0000006343637221 */ /* 0x000fc80000010000 */
[----:B------:R-:W-:Y:S02]  /*46a0*/  FADD.FTZ R119, R119, R99 ;  /* 0x0000006377777221 */ /* 0x000fe40000010000 */
        /* <DEDUP_REMOVED lines=8> */
[C---:B----4-:R-:W-:Y:S08]  /*4730*/  HMMA.16816.F32.BF16 R72, R4.reuse, R8, R72 ;  /* 0x000000080448723c */ /* 0x050ff00000041848 */
        /* <DEDUP_REMOVED lines=16> */
[----:B------:R-:W3:Y:S01]  /*4840*/  LDCU UR4, c[0x0][0x45c] ;  /* 0x00008b80ff0477ac */ /* 0x000ee20008000800 */
[----:B------:R-:W4:Y:S01]  /*4850*/  LDCU.64 UR8, c[0x0][0x3a8] ;  /* 0x00007500ff0877ac */ /* 0x000f220008000a00 */
[----:B------:R-:W2:Y:S01]  /*4860*/  LDCU.64 UR6, c[0x0][0x3a0] ;  /* 0x00007400ff0677ac */ /* 0x000ea20008000a00 */
[----:B-1----:R-:W-:-:S12]  /*4870*/  ULEA UR5, UR5, UR11, 0x18 ;  /* 0x0000000b05057291 */ /* 0x002fd8000f8ec0ff */
.L_x_3806:
        /* <DEDUP_REMOVED lines=13> */
[C---:B------:R-:W-:Y:S01]  /*4950*/  IMAD.SHL.U32 R100, R86.reuse, 0x4, RZ ;  /* 0x0000000456647824 */ /* 0x040fe200078e00ff */
        /* <DEDUP_REMOVED lines=77> */
.L_x_3803:
[----:B------:R-:W-:Y:S02]  /*4e30*/  LOP3.LUT R10, R11, R10, RZ, 0xfc, !PT ;  /* 0x0000000a0b0a7212 */ /* 0x000fe400078efcff */
[-C--:B------:R-:W-:Y:S02]  /*4e40*/  MOV R11, R106.reuse ;  /* 0x0000006a000b7202 */ /* 0x080fe40000000f00 */
[----:B------:R-:W-:Y:S02]  /*4e50*/  LEA R117, R10, UR5, 0x1 ;  /* 0x000000050a757c11 */ /* 0x000fe4000f8e08ff */
[----:B------:R-:W-:Y:S02]  /*4e60*/  MOV R10, R107 ;  /* 0x0000006b000a7202 */ /* 0x000fe40000000f00 */
[----:B------:R-:W-:Y:S02]  /*4e70*/  LOP3.LUT R0, R2, R3, R0, 0xf6, !PT ;  /* 0x0000000302007212 */ /* 0x000fe400078ef600 */
[----:B------:R-:W-:Y:S01]  /*4e80*/  SHF.L.U32 R7, R6, 0x6, RZ ;  /* 0x0000000606077819 */ /* 0x000fe200000006ff */
[----:B------:R-:W-:Y:S01]  /*4e90*/  @!PT LDS RZ, [RZ] ;  /* 0x00000000fffff984 */ /* 0x000fe20000000800 */
[----:B------:R-:W-:Y:S01]  /*4ea0*/  @!PT LDS RZ, [RZ] ;  /* 0x00000000fffff984 */ /* 0x000fe20000000800 */
[----:B------:R-:W-:Y:S01]  /*4eb0*/  @!PT LDS RZ, [RZ] ;  /* 0x00000000fffff984 */ /* 0x000fe20000000800 */
[----:B------:R-:W-:Y:S01]  /*4ec0*/  LDGSTS.E.BYPASS.LTC128B.128 [R117+0x3000], desc[UR26][R10.64] ;  /* 0x030000000a757fae */ /* 0x000fe2000b981a1a */
[----:B------:R-:W-:Y:S02]  /*4ed0*/  LEA R92, R0, UR5, 0x1 ;  /* 0x00000005005c7c11 */ /* 0x000fe4000f8e08ff */
[----:B------:R-:W-:Y:S02]  /*4ee0*/  IADD3 R8, P0, PT, R7, R107, RZ ;  /* 0x0000006b07087210 */ /* 0x000fe40007f1e0ff */
[----:B------:R-:W-:Y:S02]  /*4ef0*/  SHF.L.U64.HI R5, R6, 0x6, R5 ;  /* 0x0000000606057819 */ /* 0x000fe40000010205 */
[----:B------:R-:W-:Y:S02]  /*4f00*/  IADD3 R6, P2, PT, R8, R7, RZ ;  /* 0x0000000708067210 */ /* 0x000fe40007f5e0ff */
[----:B------:R-:W-:Y:S02]  /*4f10*/  IADD3.X R9, PT, PT, R5, R106, RZ, P0, !PT ;  /* 0x0000006a05097210 */ /* 0x000fe400007fe4ff */
[----:B------:R-:W-:Y:S02]  /*4f20*/  MOV R0, 0x20 ;  /* 0x0000002000007802 */ /* 0x000fe40000000f00 */
[----:B------:R-:W-:Y:S01]  /*4f30*/  LOP3.LUT R2, R86, 0x8, RZ, 0xc0, !PT ;  /* 0x0000000856027812 */ /* 0x000fe200078ec0ff */
[----:B------:R1:W-:Y:S01]  /*4f40*/  LDGSTS.E.BYPASS.LTC128B.128 [R117+0x3800], desc[UR26][R8.64] ;  /* 0x0380000008757fae */ /* 0x0003e2000b981a1a */
[----:B------:R-:W-:Y:S02]  /*4f50*/  IADD3 R115, PT, PT, R115, 0x1, RZ ;  /* 0x0000000173737810 */ /* 0x000fe40007ffe0ff */
[----:B------:R-:W-:Y:S02]  /*4f60*/  LOP3.LUT R2, R4, R3, R2, 0xf6, !PT ;  /* 0x0000000304027212 */ /* 0x000fe400078ef602 */
[----:B------:R-:W-:Y:S02]  /*4f70*/  IADD3 R4, P0, PT, R6, R7, RZ ;  /* 0x0000000706047210 */ /* 0x000fe40007f1e0ff */
[----:B------:R-:W-:Y:S02]  /*4f80*/  LEA R88, R2, UR5, 0x1 ;  /* 0x0000000502587c11 */ /* 0x000fe4000f8e08ff */
[-C--:B------:R-:W-:Y:S02]  /*4f90*/  IADD3.X R7, PT, PT, R9, R5.reuse, RZ, P2, !PT ;  /* 0x0000000509077210 */ /* 0x080fe400017fe4ff */
[----:B------:R-:W-:Y:S02]  /*4fa0*/  ISETP.NE.AND P2, PT, R115, RZ, PT ;  /* 0x000000ff7300720c */ /* 0x000fe40003f45270 */
        /* <DEDUP_REMOVED lines=83> */
[----:B------:R4:W1:Y:S01]  /*54e0*/  MUFU.TANH R150, R25 ;  /* 0x0000001900967308 */ /* 0x0008620000002400 */
[C---:B-----5:R-:W-:Y:S09]  /*54f0*/  HMMA.16816.F32.BF16 R28, R92.reuse, R8, R28 ;  /* 0x000000085c1c723c */ /* 0x060ff2000004181c */
[----:B------:R-:W2:Y:S01]  /*5500*/  MUFU.TANH R149, R26 ;  /* 0x0000001a00957308 */ /* 0x000ea20000002400 */
[C---:B------:R-:W-:Y:S01]  /*5510*/  HMMA.16816.F32.BF16 R32, R92.reuse, R10, R32 ;  /* 0x0000000a5c20723c */ /* 0x040fe20000041820 */
[----:B------:R-:W5:Y:S08]  /*5520*/  LDSM.16.M88.4 R8, [R0+0x2400] ;  /* 0x002400000008783b */ /* 0x000f700000000200 */
[----:B------:R-:W3:Y:S01]  /*5530*/  MUFU.TANH R147, R27 ;  /* 0x0000001b00937308 */ /* 0x000ee20000002400 */
[C---:B-1----:R-:W-:Y:S03]  /*5540*/  HMMA.16816.F32.BF16 R36, R92.reuse, R4, R36 ;  /* 0x000000045c24723c */ /* 0x042fe60000041824 */
[----:B------:R-:W-:Y:S01]  /*5550*/  FMUL.FTZ R28, R28, UR10 ;  /* 0x0000000a1c1c7c20 */ /* 0x000fe20008410000 */
[----:B------:R-:W-:Y:S01]  /*5560*/  FMUL.FTZ R29, R29, UR10 ;  /* 0x0000000a1d1d7c20 */ /* 0x000fe20008410000 */
[----:B------:R-:W-:Y:S04]  /*5570*/  FMUL.FTZ R18, R31, UR10 ;  /* 0x0000000a1f127c20 */ /* 0x000fe80008410000 */
[----:B------:R-:W1:Y:S01]  /*5580*/  MUFU.TANH R145, R21 ;  /* 0x0000001500917308 */ /* 0x000e620000002400 */
[----:B------:R-:W-:Y:S01]  /*5590*/  FMUL.FTZ R30, R30, UR10 ;  /* 0x0000000a1e1e7c20 */ /* 0x000fe20008410000 */
[C---:B------:R-:W-:Y:S01]  /*55a0*/  HMMA.16816.F32.BF16 R40, R92.reuse, R6, R40 ;  /* 0x000000065c28723c */ /* 0x040fe20000041828 */
[----:B------:R-:W4:Y:S02]  /*55b0*/  LDSM.16.M88.4 R4, [R0+0x2800] ;  /* 0x002800000004783b */ /* 0x000f240000000200 */
[----:B------:R-:W-:Y:S01]  /*55c0*/  FMUL.FTZ R19, R32, UR10 ;  /* 0x0000000a20137c20 */ /* 0x000fe20008410000 */
[----:B--2---:R-:W-:Y:S01]  /*55d0*/  FMUL.FTZ R17, R33, UR10 ;  /* 0x0000000a21117c20 */ /* 0x004fe20008410000 */
[----:B------:R-:W-:Y:S03]  /*55e0*/  FMUL.FTZ R16, R34, UR10 ;  /* 0x0000000a22107c20 */ /* 0x000fe60008410000 */
        /* <DEDUP_REMOVED lines=13> */
[----:B------:R5:W1:Y:S01]  /*56c0*/  MUFU.TANH R123, R42 ;  /* 0x0000002a007b7308 */ /* 0x000a620000002400 */
[C---:B------:R-:W-:Y:S01]  /*56d0*/  HMMA.16816.F32.BF16 R48, R92.reuse, R10, R48 ;  /* 0x0000000a5c30723c */ /* 0x040fe20000041830 */
[----:B------:R-:W3:Y:S01]  /*56e0*/  LDSM.16.M88.4 R8, [R0+0x2c00] ;  /* 0x002c00000008783b */ /* 0x000ee20000000200 */
[----:B------:R-:W-:Y:S07]  /*56f0*/  DEPBAR.LE SB0, 0x0 ;  /* 0x000080000000791a */ /* 0x000fee0000000000 */
[----:B------:R-:W1:Y:S10]  /*5700*/  MUFU.TANH R126, R40 ;  /* 0x00000028007e7308 */ /* 0x000e740000002400 */
[----:B------:R2:W1:Y:S01]  /*5710*/  MUFU.TANH R125, R41 ;  /* 0x00000029007d7308 */ /* 0x0004620000002400 */
[----:B------:R-:W-:Y:S01]  /*5720*/  BAR.SYNC.DEFER_BLOCKING 0x0 ;  /* 0x0000000000007b1d */ /* 0x000fe20000010000 */
[C---:B----4-:R-:W-:Y:S05]  /*5730*/  HMMA.16816.F32.BF16 R52, R92.reuse, R4, R52 ;  /* 0x000000045c34723c */ /* 0x050fea0000041834 */
[----:B------:R-:W-:Y:S03]  /*5740*/  FMUL.FTZ R45, R45, UR10 ;  /* 0x0000000a2d2d7c20 */ /* 0x000fe60008410000 */
[----:B------:R4:W1:Y:S01]  /*5750*/  MUFU.TANH R124, R43 ;  /* 0x0000002b007c7308 */ /* 0x0008620000002400 */
[----:B------:R-:W-:Y:S01]  /*5760*/  FMUL.FTZ R25, R47, UR10 ;  /* 0x0000000a2f197c20 */ /* 0x000fe20008410000 */
[C---:B------:R-:W-:Y:S03]  /*5770*/  HMMA.16816.F32.BF16 R56, R92.reuse, R6, R56 ;  /* 0x000000065c38723c */ /* 0x040fe60000041838 */
[----:B-----5:R-:W-:Y:S01]  /*5780*/  FMUL.FTZ R42, R48, UR10 ;  /* 0x0000000a302a7c20 */ /* 0x020fe20008410000 */
[----:B------:R-:W-:Y:S01]  /*5790*/  FMUL.FTZ R26, R50, UR10 ;  /* 0x0000000a321a7c20 */ /* 0x000fe20008410000 */
[----:B------:R-:W-:Y:S03]  /*57a0*/  FMUL.FTZ R27, R51, UR10 ;  /* 0x0000000a331b7c20 */ /* 0x000fe60008410000 */
[----:B------:R-:W1:Y:S01]  /*57b0*/  MUFU.TANH R99, R45 ;  /* 0x0000002d00637308 */ /* 0x000e620000002400 */
[----:B--2---:R-:W-:Y:S01]  /*57c0*/  FMUL.FTZ R41, R44, UR10 ;  /* 0x0000000a2c297c20 */ /* 0x004fe20008410000 */
[----:B------:R-:W-:Y:S01]  /*57d0*/  FMUL.FTZ R40, R46, UR10 ;  /* 0x0000000a2e287c20 */ /* 0x000fe20008410000 */
[----:B------:R-:W-:Y:S01]  /*57e0*/  FMUL.FTZ R52, R52, UR10 ;  /* 0x0000000a34347c20 */ /* 0x000fe20008410000 */
[----:B------:R-:W-:Y:S01]  /*57f0*/  FMUL.FTZ R55, R55, UR10 ;  /* 0x0000000a37377c20 */ /* 0x000fe20008410000 */
[----:B------:R-:W-:Y:S05]  /*5800*/  FMUL.FTZ R53, R53, UR10 ;  /* 0x0000000a35357c20 */ /* 0x000fea0008410000 */
[----:B------:R-:W2:Y:S01]  /*5810*/  MUFU.TANH R14, R14 ;  /* 0x0000000e000e7308 */ /* 0x000ea20000002400 */
[----:B----4-:R-:W-:Y:S01]  /*5820*/  FMUL.FTZ R43, R49, UR10 ;  /* 0x0000000a312b7c20 */ /* 0x010fe20008410000 */
[----:B------:R-:W-:Y:S01]  /*5830*/  FMUL.FTZ R54, R54, UR10 ;  /* 0x0000000a36367c20 */ /* 0x000fe20008410000 */
[C---:B---3--:R-:W-:Y:S03]  /*5840*/  HMMA.16816.F32.BF16 R60, R92.reuse, R8, R60 ;  /* 0x000000085c3c723c */ /* 0x048fe6000004183c */
[----:B------:R-:W-:Y:S01]  /*5850*/  FMUL.FTZ R51, R59, UR10 ;  /* 0x0000000a3b337c20 */ /* 0x000fe20008410000 */
[----:B------:R-:W-:Y:S03]  /*5860*/  FMUL.FTZ R56, R56, UR10 ;  /* 0x0000000a38387c20 */ /* 0x000fe60008410000 */
[----:B------:R3:W4:Y:S01]  /*5870*/  MUFU.TANH R96, R52 ;  /* 0x0000003400607308 */ /* 0x0007220000002400 */
[----:B------:R-:W-:Y:S09]  /*5880*/  HMMA.16816.F32.BF16 R64, R92, R10, R64 ;  /* 0x0000000a5c40723c */ /* 0x000ff20000041840 */
[----:B------:R5:W1:Y:S02]  /*5890*/  MUFU.TANH R88, R55 ;  /* 0x0000003700587308 */ /* 0x000a640000002400 */
[----:B------:R-:W-:Y:S01]  /*58a0*/  FMUL.FTZ R48, R60, UR10 ;  /* 0x0000000a3c307c20 */ /* 0x000fe20008410000 */
[----:B------:R-:W-:Y:S07]  /*58b0*/  FMUL.FTZ R50, R61, UR10 ;  /* 0x0000000a3d327c20 */ /* 0x000fee0008410000 */
[----:B------:R1:W1:Y:S01]  /*58c0*/  MUFU.TANH R143, R23 ;  /* 0x00000017008f7308 */ /* 0x0002620000002400 */
[----:B---3--:R-:W-:Y:S01]  /*58d0*/  FMUL.FTZ R52, R58, UR10 ;  /* 0x0000000a3a347c20 */ /* 0x008fe20008410000 */
[----:B------:R-:W-:Y:S01]  /*58e0*/  FMUL.FTZ R22, R62, UR10 ;  /* 0x0000000a3e167c20 */ /* 0x000fe20008410000 */
[----:B------:R-:W-:Y:S01]  /*58f0*/  FMUL.FTZ R21, R63, UR10 ;  /* 0x0000000a3f157c20 */ /* 0x000fe20008410000 */
[----:B------:R-:W-:Y:S01]  /*5900*/  FMUL.FTZ R45, R64, UR10 ;  /* 0x0000000a402d7c20 */ /* 0x000fe20008410000 */
[----:B------:R-:W-:Y:S05]  /*5910*/  FMUL.FTZ R47, R65, UR10 ;  /* 0x0000000a412f7c20 */ /* 0x000fea0008410000 */
[----:B------:R3:W1:Y:S01]  /*5920*/  MUFU.TANH R151, R24 ;  /* 0x0000001800977308 */ /* 0x0006620000002400 */
[----:B-----5:R-:W-:Y:S01]  /*5930*/  FMUL.FTZ R55, R57, UR10 ;  /* 0x0000000a39377c20 */ /* 0x020fe20008410000 */
[----:B------:R-:W-:Y:S01]  /*5940*/  FMUL.FTZ R20, R66, UR10 ;  /* 0x0000000a42147c20 */ /* 0x000fe20008410000 */
[----:B------:R-:W-:Y:S07]  /*5950*/  FMUL.FTZ R3, R67, UR10 ;  /* 0x0000000a43037c20 */ /* 0x000fee0008410000 */
        /* <DEDUP_REMOVED lines=110> */
.L_x_3805:
[C---:B------:R-:W-:Y:S01]  /*6040*/  IMAD.SHL.U32 R2, R4.reuse, 0x40, RZ ;  /* 0x0000004004027824 */ /* 0x040fe200078e00ff */
[----:B------:R-:W-:Y:S01]  /*6050*/  SHF.L.U64.HI R0, R4, 0x6, R0 ;  /* 0x0000000604007819 */ /* 0x000fe20000010200 */
[----:B------:R-:W-:Y:S01]  /*6060*/  IMAD.MOV.U32 R11, RZ, RZ, R104 ;  /* 0x000000ffff0b7224 */ /* 0x000fe200078e0068 */
[----:B------:R-:W-:Y:S02]  /*6070*/  MOV R10, R105 ;  /* 0x00000069000a7202 */ /* 0x000fe40000000f00 */
[-C--:B------:R-:W-:Y:S03]  /*6080*/  IADD3 R6, P2, PT, R105, R2.reuse, RZ ;  /* 0x0000000269067210 */ /* 0x080fe60007f5e0ff */
[----:B------:R-:W-:Y:S01]  /*6090*/  @!PT LDS RZ, [RZ] ;  /* 0x00000000fffff984 */ /* 0x000fe20000000800 */
[----:B------:R-:W-:Y:S01]  /*60a0*/  @!PT LDS RZ, [RZ] ;  /* 0x00000000fffff984 */ /* 0x000fe20000000800 */
[----:B------:R-:W-:Y:S01]  /*60b0*/  @!PT LDS RZ, [RZ] ;  /* 0x00000000fffff984 */ /* 0x000fe20000000800 */
[----:B------:R2:W-:Y:S01]  /*60c0*/  LDGSTS.E.BYPASS.LTC128B.128 [R117+0x1000], desc[UR26][R10.64] ;  /* 0x010000000a757fae */ /* 0x0005e2000b981a1a */
[-C--:B------:R-:W-:Y:S01]  /*60d0*/  IADD3 R4, P3, PT, R6, R2.reuse, RZ ;  /* 0x0000000206047210 */ /* 0x080fe20007f7e0ff */
[--C-:B------:R-:W-:Y:S03]  /*60e0*/  IMAD.X R7, R104, 0x1, R0.reuse, P2 ;  /* 0x0000000168077824 */ /* 0x100fe600010e0600 */
[----:B------:R-:W-:Y:S01]  /*60f0*/  IADD3 R8, P2, PT, R4, R2, RZ ;  /* 0x0000000204087210 */ /* 0x000fe20007f5e0ff */
[----:B------:R-:W-:Y:S01]  /*6100*/  IMAD.X R5, R7, 0x1, R0, P3 ;  /* 0x0000000107057824 */ /* 0x000fe200018e0600 */
[----:B------:R2:W-:Y:S04]  /*6110*/  LDGSTS.E.BYPASS.LTC128B.128 [R117+0x1800], desc[UR26][R6.64] ;  /* 0x0180000006757fae */ /* 0x0005e8000b981a1a */
[----:B------:R2:W-:Y:S01]  /*6120*/  LDGSTS.E.BYPASS.LTC128B.128 [R117+0x2000], desc[UR26][R4.64] ;  /* 0x0200000004757fae */ /* 0x0005e2000b981a1a */
[----:B------:R-:W-:Y:S05]  /*6130*/  IADD3.X R9, PT, PT, R5, R0, RZ, P2, !PT ;  /* 0x0000000005097210 */ /* 0x000fea00017fe4ff */
[----:B------:R2:W-:Y:S04]  /*6140*/  LDGSTS.E.BYPASS.LTC128B.128 [R117+0x2800], desc[UR26][R8.64] ;  /* 0x0280000008757fae */ /* 0x0005e8000b981a1a */
[----:B------:R-:W0:Y:S02]  /*6150*/  LDGDEPBAR ;  /* 0x00000000000079af */ /* 0x000e240000000000 */
.L_x_3804:
[----:B------:R-:W-:Y:S01]  /*6160*/  LDSM.16.MT88.4 R36, [R87+0x3400] ;  /* 0x003400005724783b */ /* 0x000fe20000004200 */
[----:B--2---:R-:W-:Y:S02]  /*6170*/  FMNMX3.FTZ R4, R85, R120, R98, !PT ;  /* 0x0000007855047276 */ /* 0x004fe40007810062 */
[----:B------:R-:W-:Y:S02]  /*6180*/  FMNMX3.FTZ R0, R84, R97, R121, !PT ;  /* 0x0000006154007276 */ /* 0x000fe40007810079 */
[----:B------:R-:W-:Y:S02]  /*6190*/  MOV R44, R112 ;  /* 0x00000070002c7202 */ /* 0x000fe40000000f00 */
[----:B------:R-:W-:Y:S02]  /*61a0*/  @P0 IADD3 R44, PT, PT, R114, -0x20, RZ ;  /* 0xffffffe0722c0810 */ /* 0x000fe40007ffe0ff */
[----:B------:R-:W-:Y:S02]  /*61b0*/  FMNMX3.FTZ R0, R0, R136, R135, !PT ;  /* 0x0000008800007276 */ /* 0x000fe40007810087 */
[----:B------:R-:W-:Y:S01]  /*61c0*/  FMNMX3.FTZ R4, R4, R129, R122, !PT ;  /* 0x0000008104047276 */ /* 0x000fe2000781007a */
[----:B------:R-:W-:Y:S01]  /*61d0*/  LDSM.16.MT88.4 R32, [R44] ;  /* 0x000000002c20783b */ /* 0x000fe20000004200 */
        /* <DEDUP_REMOVED lines=31> */
[----:B------:R-:W-:Y:S05]  /*63d0*/  ISETP.NE.AND P0, PT, R116, -0x1, PT ;  /* 0xffffffff7400780c */ /* 0x000fea0003f05270 */
        /* <DEDUP_REMOVED lines=9> */
[----:B------:R-:W-:Y:S01]  /*6470*/  FSETP.NEU.FTZ.AND P2, PT, R2, -INF , PT ;  /* 0xff8000000200780b */ /* 0x000fe20003f5d000 */
[----:B------:R-:W-:Y:S01]  /*6480*/  FMUL.FTZ R46, R0, UR4 ;  /* 0x00000004002e7c20 */ /* 0x000fe20008410000 */
[----:B------:R-:W-:Y:S02]  /*6490*/  FMUL.FTZ R24, R4, UR4 ;  /* 0x0000000404187c20 */ /* 0x000fe40008410000 */
[----:B------:R-:W-:Y:S01]  /*64a0*/  FSEL R49, R49, RZ, P2 ;  /* 0x000000ff31317208 */ /* 0x000fe20001000000 */
[C---:B------:R-:W-:Y:S01]  /*64b0*/  FADD.FTZ R4, -R0.reuse, R84 ;  /* 0x0000005400047221 */ /* 0x040fe20000010100 */
[----:B------:R-:W-:Y:S02]  /*64c0*/  FSETP.NEU.FTZ.AND P2, PT, R0, -INF , PT ;  /* 0xff8000000000780b */ /* 0x000fe40003f5d000 */
        /* <DEDUP_REMOVED lines=35> */
[----:B------:R-:W-:Y:S01]  /*6700*/  FMUL.FTZ R4, R24, R80 ;  /* 0x0000005018047220 */ /* 0x000fe20000410000 */
        /* <DEDUP_REMOVED lines=33> */
[----:B------:R-:W-:Y:S01]  /*6920*/  FFMA.FTZ R88, R88, UR4, -R46 ;  /* 0x0000000458587c23 */ /* 0x000fe2000801082e */
[--C-:B------:R-:W-:Y:S01]  /*6930*/  FFMA.FTZ R48, R48, UR4, -R49.reuse ;  /* 0x0000000430307c23 */ /* 0x100fe20008010831 */
[----:B------:R-:W-:Y:S03]  /*6940*/  FFMA.FTZ R50, R50, UR4, -R49 ;  /* 0x0000000432327c23 */ /* 0x000fe60008010831 */
[----:B------:R-:W2:Y:S10]  /*6950*/  MUFU.EX2 R128, R128 ;  /* 0x0000008000807308 */ /* 0x000eb40000000800 */
[----:B------:R-:W-:Y:S01]  /*6960*/  MUFU.EX2 R129, R129 ;  /* 0x0000008100817308 */ /* 0x000fe20000000800 */
[----:B-1----:R-:W-:Y:S01]  /*6970*/  F2FP.BF16.F32.PACK_AB R28, R130, R148 ;  /* 0x00000094821c723e */ /* 0x002fe200000010ff */
[----:B------:R-:W-:Y:S04]  /*6980*/  FFMA.FTZ R148, R24, R119, R148 ;  /* 0x0000007718947223 */ /* 0x000fe80000010094 */
[----:B------:R-:W-:Y:S04]  /*6990*/  FADD.FTZ R148, R130, R148 ;  /* 0x0000009482947221 */ /* 0x000fe80000010000 */
[----:B------:R-:W1:Y:S01]  /*69a0*/  MUFU.EX2 R122, R122 ;  /* 0x0000007a007a7308 */ /* 0x000e620000000800 */
[C---:B--2---:R-:W-:Y:S01]  /*69b0*/  F2FP.BF16.F32.PACK_AB R29, R128.reuse, R142 ;  /* 0x0000008e801d723e */ /* 0x044fe200000010ff */
[----:B------:R-:W-:Y:S04]  /*69c0*/  FFMA.FTZ R142, R23, R118, R142 ;  /* 0x00000076178e7223 */ /* 0x000fe8000001008e */
[----:B------:R-:W-:Y:S04]  /*69d0*/  FADD.FTZ R142, R128, R142 ;  /* 0x0000008e808e7221 */ /* 0x000fe80000010000 */
[----:B------:R-:W2:Y:S10]  /*69e0*/  MUFU.EX2 R121, R121 ;  /* 0x0000007900797308 */ /* 0x000eb40000000800 */
        /* <DEDUP_REMOVED lines=8> */
[----:B------:R-:W-:Y:S04]  /*6a70*/  FADD.FTZ R120, R120, R142 ;  /* 0x0000008e78787221 */ /* 0x000fe80000010000 */
[----:B------:R-:W-:Y:S04]  /*6a80*/  FADD.FTZ R120, R97, R120 ;  /* 0x0000007861787221 */ /* 0x000fe80000010000 */
[----:B------:R-:W-:Y:S01]  /*6a90*/  MUFU.EX2 R93, R93 ;  /* 0x0000005d005d7308 */ /* 0x000fe20000000800 */
[C---:B---3--:R-:W-:Y:S05]  /*6aa0*/  HMMA.16816.F32.BF16 R4, R28.reuse, R12, R4 ;  /* 0x0000000c1c04723c */ /* 0x048fea0000041804 */
[C---:B------:R-:W-:Y:S01]  /*6ab0*/  FMUL.FTZ R12, R24.reuse, R72 ;  /* 0x00000048180c7220 */ /* 0x040fe20000410000 */
[C---:B------:R-:W-:Y:S03]  /*6ac0*/  FMUL.FTZ R13, R24.reuse, R73 ;  /* 0x00000049180d7220 */ /* 0x040fe60000410000 */
[----:B------:R-:W3:Y:S01]  /*6ad0*/  MUFU.EX2 R92, R92 ;  /* 0x0000005c005c7308 */ /* 0x000ee20000000800 */
[C---:B------:R-:W-:Y:S03]  /*6ae0*/  HMMA.16816.F32.BF16 R8, R28.reuse, R14, R8 ;  /* 0x0000000e1c08723c */ /* 0x040fe60000041808 */
[C---:B------:R-:W-:Y:S01]  /*6af0*/  FMUL.FTZ R14, R23.reuse, R74 ;  /* 0x0000004a170e7220 */ /* 0x040fe20000410000 */
[----:B------:R-:W-:Y:S01]  /*6b00*/  FMUL.FTZ R15, R23, R75 ;  /* 0x0000004b170f7220 */ /* 0x000fe20000410000 */
[--C-:B------:R-:W-:Y:S01]  /*6b10*/  FFMA.FTZ R72, R17, UR4, -R49.reuse ;  /* 0x0000000411487c23 */ /* 0x100fe20008010831 */
[----:B------:R-:W-:Y:S03]  /*6b20*/  FMUL.FTZ R17, R24, R69 ;  /* 0x0000004518117220 */ /* 0x000fe60000410000 */
[----:B------:R-:W-:Y:S01]  /*6b30*/  MUFU.EX2 R65, R65 ;  /* 0x0000004100417308 */ /* 0x000fe20000000800 */
[--C-:B------:R-:W-:Y:S01]  /*6b40*/  FFMA.FTZ R73, R16, UR4, -R46.reuse ;  /* 0x0000000410497c23 */ /* 0x100fe2000801082e */
[----:B------:R-:W-:Y:S01]  /*6b50*/  FMUL.FTZ R16, R24, R68 ;  /* 0x0000004418107220 */ /* 0x000fe20000410000 */
[--C-:B------:R-:W-:Y:S01]  /*6b60*/  FFMA.FTZ R68, R132, UR4, -R49.reuse ;  /* 0x0000000484447c23 */ /* 0x100fe20008010831 */
[C---:B------:R-:W-:Y:S03]  /*6b70*/  HMMA.16816.F32.BF16 R12, R28.reuse, R32, R12 ;  /* 0x000000201c0c723c */ /* 0x040fe6000004180c */
[--C-:B------:R-:W-:Y:S03]  /*6b80*/  FFMA.FTZ R69, R131, UR4, -R46.reuse ;  /* 0x0000000483457c23 */ /* 0x100fe6000801082e */
[----:B------:R-:W-:Y:S01]  /*6b90*/  MUFU.EX2 R64, R64 ;  /* 0x0000004000407308 */ /* 0x000fe20000000800 */
[----:B------:R-:W-:Y:S01]  /*6ba0*/  FFMA.FTZ R74, R127, UR4, -R46 ;  /* 0x000000047f4a7c23 */ /* 0x000fe2000801082e */
[----:B------:R-:W-:Y:S01]  /*6bb0*/  FFMA.FTZ R75, R126, UR4, -R49 ;  /* 0x000000047e4b7c23 */ /* 0x000fe20008010831 */
[----:B-1----:R-:W-:Y:S01]  /*6bc0*/  FADD.FTZ R129, R98, R129 ;  /* 0x0000008162817221 */ /* 0x002fe20000010000 */
[----:B------:R-:W-:Y:S01]  /*6bd0*/  HMMA.16816.F32.BF16 R16, R28, R34, R16 ;  /* 0x000000221c10723c */ /* 0x000fe20000041810 */
[----:B------:R-:W1:Y:S02]  /*6be0*/  LDSM.16.MT88.4 R32, [R44+0x400] ;  /* 0x000400002c20783b */ /* 0x000e640000004200 */
[C---:B--2---:R-:W-:Y:S03]  /*6bf0*/  F2FP.BF16.F32.PACK_AB R28, R95.reuse, R98 ;  /* 0x000000625f1c723e */ /* 0x044fe600000010ff */
[----:B------:R-:W2:Y:S01]  /*6c00*/  MUFU.EX2 R63, R63 ;  /* 0x0000003f003f7308 */ /* 0x000ea20000000800 */
[C---:B------:R-:W-:Y:S01]  /*6c10*/  F2FP.BF16.F32.PACK_AB R29, R94.reuse, R97 ;  /* 0x000000615e1d723e */ /* 0x040fe200000010ff */
[----:B------:R-:W-:Y:S01]  /*6c20*/  FADD.FTZ R94, R94, R120 ;  /* 0x000000785e5e7221 */ /* 0x000fe20000010000 */
[----:B---3--:R-:W-:Y:S01]  /*6c30*/  F2FP.BF16.F32.PACK_AB R30, R92, R93 ;  /* 0x0000005d5c1e723e */ /* 0x008fe200000010ff */
[----:B------:R-:W-:Y:S01]  /*6c40*/  FADD.FTZ R95, R95, R129 ;  /* 0x000000815f5f7221 */ /* 0x000fe20000010000 */
[C---:B------:R-:W-:Y:S01]  /*6c50*/  F2FP.BF16.F32.PACK_AB R31, R84.reuse, R85 ;  /* 0x00000055541f723e */ /* 0x040fe200000010ff */
[----:B------:R-:W-:Y:S01]  /*6c60*/  FADD.FTZ R94, R85, R94 ;  /* 0x0000005e555e7221 */ /* 0x000fe20000010000 */
[----:B------:R-:W-:Y:S03]  /*6c70*/  MOV R85, R2 ;  /* 0x0000000200557202 */ /* 0x000fe60000000f00 */
[----:B------:R-:W3:Y:S01]  /*6c80*/  MUFU.EX2 R57, R57 ;  /* 0x0000003900397308 */ /* 0x000ee20000000800 */
[----:B------:R-:W-:Y:S01]  /*6c90*/  FADD.FTZ R95, R93, R95 ;  /* 0x0000005f5d5f7221 */ /* 0x000fe20000010000 */
[----:B------:R-:W-:Y:S01]  /*6ca0*/  FADD.FTZ R84, R84, R94 ;  /* 0x0000005e54547221 */ /* 0x000fe20000010000 */
[C---:B------:R-:W-:Y:S03]  /*6cb0*/  HMMA.16816.F32.BF16 R4, R28.reuse, R36, R4 ;  /* 0x000000241c04723c */ /* 0x040fe60000041804 */
[----:B------:R-:W-:Y:S04]  /*6cc0*/  FADD.FTZ R92, R92, R95 ;  /* 0x0000005f5c5c7221 */ /* 0x000fe80000010000 */
[----:B------:R-:W-:Y:S01]  /*6cd0*/  MUFU.EX2 R60, R60 ;  /* 0x0000003c003c7308 */ /* 0x000fe20000000800 */
[----:B--2---:R-:W-:Y:S01]  /*6ce0*/  FADD.FTZ R84, R63, R84 ;  /* 0x000000543f547221 */ /* 0x004fe20000010000 */
[----:B------:R-:W-:Y:S01]  /*6cf0*/  FADD.FTZ R92, R65, R92 ;  /* 0x0000005c415c7221 */ /* 0x000fe20000010000 */
[C---:B------:R-:W-:Y:S01]  /*6d00*/  HMMA.16816.F32.BF16 R8, R28.reuse, R38, R8 ;  /* 0x000000261c08723c */ /* 0x040fe20000041808 */
[----:B------:R-:W2:Y:S06]  /*6d10*/  LDSM.16.MT88.4 R36, [R87+0x3800] ;  /* 0x003800005724783b */ /* 0x000eac0000004200 */
[----:B------:R-:W4:Y:S01]  /*6d20*/  MUFU.EX2 R59, R59 ;  /* 0x0000003b003b7308 */ /* 0x000f220000000800 */
[C---:B---3--:R-:W-:Y:S09]  /*6d30*/  FADD.FTZ R84, R57.reuse, R84 ;  /* 0x0000005439547221 */ /* 0x048ff20000010000 */
[----:B------:R-:W-:Y:S01]  /*6d40*/  MUFU.EX2 R56, R56 ;  /* 0x0000003800387308 */ /* 0x000fe20000000800 */
[C---:B-1----:R-:W-:Y:S09]  /*6d50*/  HMMA.16816.F32.BF16 R12, R28.reuse, R32, R12 ;  /* 0x000000201c0c723c */ /* 0x042ff2000004180c */
[----:B------:R-:W1:Y:S01]  /*6d60*/  MUFU.EX2 R53, R53 ;  /* 0x0000003500357308 */ /* 0x000e620000000800 */
[----:B------:R-:W-:Y:S01]  /*6d70*/  HMMA.16816.F32.BF16 R16, R28, R34, R16 ;  /* 0x000000221c10723c */ /* 0x000fe20000041810 */
[----:B------:R-:W3:Y:S08]  /*6d80*/  LDSM.16.MT88.4 R32, [R44+0x800] ;  /* 0x000800002c20783b */ /* 0x000ef00000004200 */
[----:B------:R5:W-:Y:S01]  /*6d90*/  MUFU.EX2 R119, R43 ;  /* 0x0000002b00777308 */ /* 0x000be20000000800 */
[C---:B------:R-:W-:Y:S01]  /*6da0*/  F2FP.BF16.F32.PACK_AB R28, R64.reuse, R65 ;  /* 0x00000041401c723e */ /* 0x040fe200000010ff */
[----:B------:R-:W-:Y:S01]  /*6db0*/  FADD.FTZ R64, R64, R92 ;  /* 0x0000005c40407221 */ /* 0x000fe20000010000 */
[----:B------:R-:W-:Y:S02]  /*6dc0*/  F2FP.BF16.F32.PACK_AB R29, R57, R63 ;  /* 0x0000003f391d723e */ /* 0x000fe400000010ff */
[----:B----4-:R-:W-:Y:S01]  /*6dd0*/  F2FP.BF16.F32.PACK_AB R30, R59, R60 ;  /* 0x0000003c3b1e723e */ /* 0x010fe200000010ff */
[----:B------:R-:W-:Y:S04]  /*6de0*/  FADD.FTZ R64, R60, R64 ;  /* 0x000000403c407221 */ /* 0x000fe80000010000 */
[----:B------:R-:W4:Y:S01]  /*6df0*/  MUFU.EX2 R58, R58 ;  /* 0x0000003a003a7308 */ /* 0x000f220000000800 */
[----:B-1----:R-:W-:Y:S01]  /*6e00*/  F2FP.BF16.F32.PACK_AB R31, R53, R56 ;  /* 0x00000038351f723e */ /* 0x002fe200000010ff */
[----:B------:R-:W-:Y:S01]  /*6e10*/  FADD.FTZ R56, R56, R84 ;  /* 0x0000005438387221 */ /* 0x000fe20000010000 */
[----:B------:R-:W-:Y:S01]  /*6e20*/  FADD.FTZ R59, R59, R64 ;  /* 0x000000403b3b7221 */ /* 0x000fe20000010000 */
[----:B------:R-:W-:Y:S02]  /*6e30*/  MOV R84, R0 ;  /* 0x0000000000547202 */ /* 0x000fe40000000f00 */
[----:B------:R-:W-:Y:S01]  /*6e40*/  FADD.FTZ R56, R53, R56 ;  /* 0x0000003835387221 */ /* 0x000fe20000010000 */
[----:B------:R-:W-:Y:S03]  /*6e50*/  FFMA.FTZ R53, R21, UR4, -R46 ;  /* 0x0000000415357c23 */ /* 0x000fe6000801082e */
[----:B------:R-:W1:Y:S01]  /*6e60*/  MUFU.EX2 R54, R54 ;  /* 0x0000003600367308 */ /* 0x000e620000000800 */
[----:B-----5:R-:W-:Y:S01]  /*6e70*/  LDSM.16.MT88.4 R40, [R44+0xc00] ;  /* 0x000c00002c28783b */ /* 0x020fe20000004200 */
[C---:B--2---:R-:W-:Y:S08]  /*6e80*/  HMMA.16816.F32.BF16 R4, R28.reuse, R36, R4 ;  /* 0x000000241c04723c */ /* 0x044ff00000041804 */
[----:B------:R-:W-:Y:S01]  /*6e90*/  MUFU.EX2 R62, R62 ;  /* 0x0000003e003e7308 */ /* 0x000fe20000000800 */
[----:B----4-:R-:W-:Y:S01]  /*6ea0*/  FADD.FTZ R59, R58, R59 ;  /* 0x0000003b3a3b7221 */ /* 0x010fe20000010000 */
[C---:B------:R-:W-:Y:S01]  /*6eb0*/  HMMA.16816.F32.BF16 R8, R28.reuse, R38, R8 ;  /* 0x000000261c08723c */ /* 0x040fe20000041808 */
[----:B------:R-:W2:Y:S07]  /*6ec0*/  LDSM.16.MT88.4 R36, [R87+0x3c00] ;  /* 0x003c00005724783b */ /* 0x000eae0000004200 */
[----:B------:R-:W4:Y:S01]  /*6ed0*/  MUFU.EX2 R61, R61 ;  /* 0x0000003d003d7308 */ /* 0x000f220000000800 */
[C---:B-1----:R-:W-:Y:S01]  /*6ee0*/  F2FP.BF16.F32.PACK_AB R24, R54.reuse, R58 ;  /* 0x0000003a3618723e */ /* 0x042fe200000010ff */
[----:B------:R-:W-:Y:S01]  /*6ef0*/  FADD.FTZ R54, R54, R59 ;  /* 0x0000003b36367221 */ /* 0x000fe20000010000 */
[C---:B---3--:R-:W-:Y:S07]  /*6f00*/  HMMA.16816.F32.BF16 R12, R28.reuse, R32, R12 ;  /* 0x000000201c0c723c */ /* 0x048fee000004180c */
[----:B------:R-:W1:Y:S01]  /*6f10*/  MUFU.EX2 R66, R66 ;  /* 0x0000004200427308 */ /* 0x000e620000000800 */
[----:B------:R-:W-:Y:S01]  /*6f20*/  HMMA.16816.F32.BF16 R16, R28, R34, R16 ;  /* 0x000000221c10723c */ /* 0x000fe20000041810 */
[----:B------:R-:W3:Y:S08]  /*6f30*/  LDSM.16.MT88.4 R28, [R87+0x4000] ;  /* 0x00400000571c783b */ /* 0x000ef00000004200 */
[----:B------:R-:W5:Y:S01]  /*6f40*/  MUFU.EX2 R72, R72 ;  /* 0x0000004800487308 */ /* 0x000f620000000800 */
[C---:B----4-:R-:W-:Y:S01]  /*6f50*/  F2FP.BF16.F32.PACK_AB R25, R61.reuse, R62 ;  /* 0x0000003e3d19723e */ /* 0x050fe200000010ff */
[----:B------:R-:W-:Y:S04]  /*6f60*/  FADD.FTZ R62, R62, R56 ;  /* 0x000000383e3e7221 */ /* 0x000fe80000010000 */
[----:B------:R-:W-:Y:S01]  /*6f70*/  FADD.FTZ R62, R61, R62 ;  /* 0x0000003e3d3e7221 */ /* 0x000fe20000010000 */
[----:B------:R-:W4:Y:S03]  /*6f80*/  LDSM.16.MT88.4 R32, [R44+0x1000] ;  /* 0x001000002c20783b */ /* 0x000f260000004200 */
[----:B------:R-:W-:Y:S01]  /*6f90*/  MUFU.EX2 R73, R73 ;  /* 0x0000004900497308 */ /* 0x000fe20000000800 */
[----:B-1----:R-:W-:Y:S09]  /*6fa0*/  FADD.FTZ R54, R66, R54 ;  /* 0x0000003642367221 */ /* 0x002ff20000010000 */
[----:B------:R-:W1:Y:S01]  /*6fb0*/  MUFU.EX2 R67, R67 ;  /* 0x0000004300437308 */ /* 0x000e620000000800 */
[C---:B-----5:R-:W-:Y:S01]  /*6fc0*/  F2FP.BF16.F32.PACK_AB R26, R72.reuse, R66 ;  /* 0x00000042481a723e */ /* 0x060fe200000010ff */
[----:B------:R-:W-:Y:S08]  /*6fd0*/  FADD.FTZ R72, R72, R54 ;  /* 0x0000003648487221 */ /* 0x000ff00000010000 */
[----:B------:R1:W-:Y:S10]  /*6fe0*/  MUFU.EX2 R118, R27 ;  /* 0x0000001b00767308 */ /* 0x0003f40000000800 */
[----:B------:R-:W5:Y:S10]  /*6ff0*/  MUFU.EX2 R71, R71 ;  /* 0x0000004700477308 */ /* 0x000f740000000800 */
[----:B------:R-:W3:Y:S01]  /*7000*/  MUFU.EX2 R68, R68 ;  /* 0x0000004400447308 */ /* 0x000ee20000000800 */
[----:B-1----:R-:W-:Y:S01]  /*7010*/  F2FP.BF16.F32.PACK_AB R27, R67, R73 ;  /* 0x00000049431b723e */ /* 0x002fe200000010ff */
[----:B------:R-:W-:Y:S04]  /*7020*/  FADD.FTZ R73, R73, R62 ;  /* 0x0000003e49497221 */ /* 0x000fe80000010000 */
[----:B------:R-:W-:Y:S04]  /*7030*/  FADD.FTZ R73, R67, R73 ;  /* 0x0000004943497221 */ /* 0x000fe80000010000 */
[----:B------:R-:W-:Y:S01]  /*7040*/  MUFU.EX2 R69, R69 ;  /* 0x0000004500457308 */ /* 0x000fe20000000800 */
[C---:B--2---:R-:W-:Y:S05]  /*7050*/  HMMA.16816.F32.BF16 R4, R24.reuse, R36, R4 ;  /* 0x000000241804723c */ /* 0x044fea0000041804 */
[----:B-----5:R-:W-:Y:S04]  /*7060*/  FADD.FTZ R72, R71, R72 ;  /* 0x0000004847487221 */ /* 0x020fe80000010000 */
[----:B------:R-:W1:Y:S01]  /*7070*/  MUFU.EX2 R74, R74 ;  /* 0x0000004a004a7308 */ /* 0x000e620000000800 */
[C---:B------:R-:W-:Y:S01]  /*7080*/  HMMA.16816.F32.BF16 R8, R24.reuse, R38, R8 ;  /* 0x000000261808723c */ /* 0x040fe20000041808 */
[----:B------:R-:W2:Y:S02]  /*7090*/  LDSM.16.MT88.4 R36, [R87+0x4400] ;  /* 0x004400005724783b */ /* 0x000ea40000004200 */
[----:B---3--:R-:W-:Y:S06]  /*70a0*/  FADD.FTZ R72, R68, R72 ;  /* 0x0000004844487221 */ /* 0x008fec0000010000 */
[----:B------:R-:W-:Y:S01]  /*70b0*/  MUFU.EX2 R75, R75 ;  /* 0x0000004b004b7308 */ /* 0x000fe20000000800 */
[C---:B------:R-:W-:Y:S03]  /*70c0*/  HMMA.16816.F32.BF16 R12, R24.reuse, R40, R12 ;  /* 0x00000028180c723c */ /* 0x040fe6000004180c */
[--C-:B------:R-:W-:Y:S06]  /*70d0*/  FFMA.FTZ R41, R89, UR4, -R49.reuse ;  /* 0x0000000459297c23 */ /* 0x100fec0008010831 */
[----:B------:R-:W3:Y:S01]  /*70e0*/  MUFU.EX2 R70, R70 ;  /* 0x0000004600467308 */ /* 0x000ee20000000800 */
[----:B------:R-:W-:Y:S03]  /*70f0*/  HMMA.16816.F32.BF16 R16, R24, R42, R16 ;  /* 0x0000002a1810723c */ /* 0x000fe60000041810 */
[--C-:B------:R-:W-:Y:S01]  /*7100*/  FFMA.FTZ R43, R52, UR4, -R46.reuse ;  /* 0x00000004342b7c23 */ /* 0x100fe2000801082e */
[----:B------:R-:W-:Y:S01]  /*7110*/  FFMA.FTZ R52, R22, UR4, -R46 ;  /* 0x0000000416347c23 */ /* 0x000fe2000801082e */
[----:B------:R-:W-:Y:S01]  /*7120*/  F2FP.BF16.F32.PACK_AB R24, R68, R71 ;  /* 0x000000474418723e */ /* 0x000fe200000010ff */
[----:B------:R-:W-:Y:S03]  /*7130*/  FFMA.FTZ R42, R55, UR4, -R49 ;  /* 0x00000004372a7c23 */ /* 0x000fe60008010831 */
[----:B------:R-:W-:Y:S01]  /*7140*/  MUFU.EX2 R80, R80 ;  /* 0x0000005000507308 */ /* 0x000fe20000000800 */
[C---:B-1----:R-:W-:Y:S01]  /*7150*/  F2FP.BF16.F32.PACK_AB R25, R74.reuse, R69 ;  /* 0x000000454a19723e */ /* 0x042fe200000010ff */
[----:B------:R-:W-:Y:S04]  /*7160*/  FADD.FTZ R69, R69, R73 ;  /* 0x0000004945457221 */ /* 0x000fe80000010000 */
[----:B------:R-:W-:Y:S04]  /*7170*/  FADD.FTZ R69, R74, R69 ;  /* 0x000000454a457221 */ /* 0x000fe80000010000 */
[----:B------:R-:W1:Y:S01]  /*7180*/  MUFU.EX2 R83, R83 ;  /* 0x0000005300537308 */ /* 0x000e620000000800 */
[C---:B---3--:R-:W-:Y:S01]  /*7190*/  F2FP.BF16.F32.PACK_AB R26, R70.reuse, R75 ;  /* 0x0000004b461a723e */ /* 0x048fe200000010ff */
[----:B------:R-:W-:Y:S04]  /*71a0*/  FADD.FTZ R75, R75, R72 ;  /* 0x000000484b4b7221 */ /* 0x000fe80000010000 */
[----:B------:R-:W-:Y:S04]  /*71b0*/  FADD.FTZ R75, R70, R75 ;  /* 0x0000004b464b7221 */ /* 0x000fe80000010000 */
        /* <DEDUP_REMOVED lines=11> */
[----:B------:R-:W2:Y:S01]  /*7270*/  MUFU.EX2 R123, R123 ;  /* 0x0000007b007b7308 */ /* 0x000ea20000000800 */
[C---:B----4-:R-:W-:Y:S03]  /*7280*/  HMMA.16816.F32.BF16 R12, R24.reuse, R32, R12 ;  /* 0x00000020180c723c */ /* 0x050fe6000004180c */
[----:B-1----:R-:W-:Y:S06]  /*7290*/  FADD.FTZ R80, R99, R80 ;  /* 0x0000005063507221 */ /* 0x002fec0000010000 */
[----:B------:R-:W1:Y:S01]  /*72a0*/  MUFU.EX2 R125, R125 ;  /* 0x0000007d007d7308 */ /* 0x000e620000000800 */
[----:B------:R-:W-:Y:S01]  /*72b0*/  HMMA.16816.F32.BF16 R16, R24, R34, R16 ;  /* 0x000000221810723c */ /* 0x000fe20000041810 */
[----:B------:R-:W4:Y:S02]  /*72c0*/  LDSM.16.MT88.4 R32, [R87+0x4800] ;  /* 0x004800005720783b */ /* 0x000f240000004200 */
[C---:B------:R-:W-:Y:S01]  /*72d0*/  F2FP.BF16.F32.PACK_AB R24, R82.reuse, R81 ;  /* 0x000000515218723e */ /* 0x040fe200000010ff */
[----:B------:R-:W-:Y:S01]  /*72e0*/  FADD.FTZ R82, R82, R75 ;  /* 0x0000004b52527221 */ /* 0x000fe20000010000 */
[C---:B---3--:R-:W-:Y:S01]  /*72f0*/  F2FP.BF16.F32.PACK_AB R25, R124.reuse, R99 ;  /* 0x000000637c19723e */ /* 0x048fe200000010ff */
[----:B------:R-:W-:Y:S03]  /*7300*/  FADD.FTZ R124, R124, R80 ;  /* 0x000000507c7c7221 */ /* 0x000fe60000010000 */
[----:B------:R-:W3:Y:S01]  /*7310*/  MUFU.EX2 R96, R96 ;  /* 0x0000006000607308 */ /* 0x000ee20000000800 */
[----:B--2---:R-:W-:Y:S01]  /*7320*/  F2FP.BF16.F32.PACK_AB R26, R119, R123 ;  /* 0x0000007b771a723e */ /* 0x004fe200000010ff */
[----:B------:R-:W-:Y:S04]  /*7330*/  FADD.FTZ R82, R123, R82 ;  /* 0x000000527b527221 */ /* 0x000fe80000010000 */
[----:B------:R-:W-:Y:S04]  /*7340*/  FADD.FTZ R119, R119, R82 ;  /* 0x0000005277777221 */ /* 0x000fe80000010000 */
[----:B------:R-:W2:Y:S01]  /*7350*/  MUFU.EX2 R90, R90 ;  /* 0x0000005a005a7308 */ /* 0x000ea20000000800 */
[C---:B-1----:R-:W-:Y:S01]  /*7360*/  F2FP.BF16.F32.PACK_AB R27, R118.reuse, R125 ;  /* 0x0000007d761b723e */ /* 0x042fe200000010ff */
[----:B------:R-:W-:Y:S04]  /*7370*/  FADD.FTZ R124, R125, R124 ;  /* 0x0000007c7d7c7221 */ /* 0x000fe80000010000 */
[----:B------:R-:W-:Y:S04]  /*7380*/  FADD.FTZ R124, R118, R124 ;  /* 0x0000007c767c7221 */ /* 0x000fe80000010000 */
[----:B------:R-:W-:Y:S01]  /*7390*/  MUFU.EX2 R91, R91 ;  /* 0x0000005b005b7308 */ /* 0x000fe20000000800 */
[C---:B------:R-:W-:Y:S03]  /*73a0*/  HMMA.16816.F32.BF16 R4, R24.reuse, R36, R4 ;  /* 0x000000241804723c */ /* 0x040fe60000041804 */
[----:B---3--:R-:W-:Y:S06]  /*73b0*/  FADD.FTZ R119, R96, R119 ;  /* 0x0000007760777221 */ /* 0x008fec0000010000 */
[----:B------:R-:W1:Y:S01]  /*73c0*/  MUFU.EX2 R40, R88 ;  /* 0x0000005800287308 */ /* 0x000e620000000800 */
[C---:B------:R-:W-:Y:S01]  /*73d0*/  HMMA.16816.F32.BF16 R8, R24.reuse, R38, R8 ;  /* 0x000000261808723c */ /* 0x040fe20000041808 */
[----:B------:R-:W3:Y:S08]  /*73e0*/  LDSM.16.MT88.4 R36, [R44+0x1800] ;  /* 0x001800002c24783b */ /* 0x000ef00000004200 */
[----:B------:R-:W4:Y:S01]  /*73f0*/  MUFU.EX2 R41, R41 ;  /* 0x0000002900297308 */ /* 0x000f220000000800 */
[C---:B-----5:R-:W-:Y:S03]  /*7400*/  HMMA.16816.F32.BF16 R12, R24.reuse, R28, R12 ;  /* 0x0000001c180c723c */ /* 0x060fe6000004180c */
[--C-:B------:R-:W-:Y:S01]  /*7410*/  FFMA.FTZ R29, R20, UR4, -R46.reuse ;  /* 0x00000004141d7c23 */ /* 0x100fe2000801082e */
[--C-:B------:R-:W-:Y:S01]  /*7420*/  FFMA.FTZ R28, R45, UR4, -R49.reuse ;  /* 0x000000042d1c7c23 */ /* 0x100fe20008010831 */
[----:B------:R-:W5:Y:S01]  /*7430*/  LDSM.16.MT88.4 R20, [R44+0x1c00] ;  /* 0x001c00002c14783b */ /* 0x000f620000004200 */
[----:B------:R-:W-:Y:S03]  /*7440*/  FFMA.FTZ R49, R47, UR4, -R49 ;  /* 0x000000042f317c23 */ /* 0x000fe60008010831 */
[----:B------:R-:W3:Y:S01]  /*7450*/  MUFU.EX2 R42, R42 ;  /* 0x0000002a002a7308 */ /* 0x000ee20000000800 */
[----:B------:R-:W-:Y:S03]  /*7460*/  HMMA.16816.F32.BF16 R16, R24, R30, R16 ;  /* 0x0000001e1810723c */ /* 0x000fe60000041810 */
[----:B--2---:R-:W-:Y:S01]  /*7470*/  F2FP.BF16.F32.PACK_AB R24, R90, R96 ;  /* 0x000000605a18723e */ /* 0x004fe200000010ff */
[----:B------:R-:W-:Y:S01]  /*7480*/  FFMA.FTZ R46, R3, UR4, -R46 ;  /* 0x00000004032e7c23 */ /* 0x000fe2000801082e */
[----:B-1----:R-:W-:Y:S01]  /*7490*/  F2FP.BF16.F32.PACK_AB R25, R40, R91 ;  /* 0x0000005b2819723e */ /* 0x002fe200000010ff */
[----:B------:R-:W-:Y:S03]  /*74a0*/  FADD.FTZ R91, R91, R124 ;  /* 0x0000007c5b5b7221 */ /* 0x000fe60000010000 */
[----:B------:R-:W-:Y:S01]  /*74b0*/  MUFU.EX2 R43, R43 ;  /* 0x0000002b002b7308 */ /* 0x000fe20000000800 */
[----:B------:R-:W-:Y:S01]  /*74c0*/  FADD.FTZ R90, R90, R119 ;  /* 0x000000775a5a7221 */ /* 0x000fe20000010000 */
[----:B------:R-:W-:Y:S03]  /*74d0*/  FADD.FTZ R91, R40, R91 ;  /* 0x0000005b285b7221 */ /* 0x000fe60000010000 */
[----:B----4-:R-:W-:Y:S05]  /*74e0*/  FADD.FTZ R90, R41, R90 ;  /* 0x0000005a295a7221 */ /* 0x010fea0000010000 */
[----:B------:R-:W1:Y:S01]  /*74f0*/  MUFU.EX2 R51, R51 ;  /* 0x0000003300337308 */ /* 0x000e620000000800 */
[C---:B---3--:R-:W-:Y:S01]  /*7500*/  F2FP.BF16.F32.PACK_AB R26, R42.reuse, R41 ;  /* 0x000000292a1a723e */ /* 0x048fe200000010ff */
        /* <DEDUP_REMOVED lines=17> */
[C---:B-1----:R-:W-:Y:S01]  /*7620*/  F2FP.BF16.F32.PACK_AB R69, R53.reuse, R52 ;  /* 0x000000343545723e */ /* 0x042fe200000010ff */
        /* <DEDUP_REMOVED lines=12> */
[C---:B-----5:R-:W-:Y:S08]  /*76f0*/  HMMA.16816.F32.BF16 R72, R68.reuse, R20, R12 ;  /* 0x000000144448723c */ /* 0x060ff0000004180c */
[----:B------:R-:W-:Y:S01]  /*7700*/  HMMA.16816.F32.BF16 R68, R68, R22, R16 ;  /* 0x000000164444723c */ /* 0x000fe20000041810 */
[----:B------:R-:W-:Y:S08]  /*7710*/  @!UPT UIADD3 URZ, UPT, UPT, URZ, URZ, URZ ;  /* 0x000000fffffff290 */ /* 0x000ff0000fffe0ff */
[----:B------:R-:W-:Y:S11]  /*7720*/  @P0 BRA `(.L_x_3806) ;  /* 0xffffffd000540947 */ /* 0x000ff6000383ffff */
.L_x_3802:
[----:B------:R-:W1:Y:S01]  /*7730*/  SHFL.BFLY PT, R6, R119, 0x2, 0x1f ;  /* 0x0c401f0077067f89 */ /* 0x000e6200000e0000 */
[----:B------:R-:W-:Y:S01]  /*7740*/  LOP3.LUT R109, R109, 0xc0, R103, 0xf8, !PT ;  /* 0x000000c06d6d7812 */ /* 0x000fe200078ef867 */
[----:B------:R-:W2:Y:S01]  /*7750*/  LDCU.U8 UR4, c[0x0][0x548] ;  /* 0x0000a900ff0477ac */ /* 0x000ea20008000000 */
[C---:B------:R-:W-:Y:S01]  /*7760*/  LOP3.LUT R8, R100.reuse, 0x40, RZ, 0xc0, !PT ;  /* 0x0000004064087812 */ /* 0x040fe200078ec0ff */
[----:B------:R-:W3:Y:S01]  /*7770*/  SHFL.BFLY PT, R3, R118, 0x2, 0x1f ;  /* 0x0c401f0076037f89 */ /* 0x000ee200000e0000 */
[----:B------:R-:W-:Y:S01]  /*7780*/  LOP3.LUT R100, R100, 0x20, RZ, 0xc0, !PT ;  /* 0x0000002064647812 */ /* 0x000fe200078ec0ff */
[----:B------:R-:W-:Y:S01]  /*7790*/  S2UR UR8, SR_CTAID.Y ;  /* 0x00000000000879c3 */ /* 0x000fe20000002600 */
[----:B------:R-:W-:Y:S01]  /*77a0*/  LOP3.LUT R24, R103, 0x18, RZ, 0xc0, !PT ;  /* 0x0000001867187812 */ /* 0x000fe200078ec0ff */
[----:B------:R-:W4:Y:S01]  /*77b0*/  S2R R12, SR_CTAID.X ;  /* 0x00000000000c7919 */ /* 0x000f220000002500 */
[----:B------:R-:W-:Y:S01]  /*77c0*/  MOV R25, RZ ;  /* 0x000000ff00197202 */ /* 0x000fe20000000f00 */
[----:B------:R-:W-:Y:S01]  /*77d0*/  BSSY.RECONVERGENT B0, `(.L_x_3807) ;  /* 0x0000066000007945 */ /* 0x000fe20003800200 */
[----:B------:R-:W-:-:S03]  /*77e0*/  MOV R22, 0x7f800000 ;  /* 0x7f80000000167802 */ /* 0x000fc60000000f00 */
[----:B------:R-:W5:Y:S01]  /*77f0*/  S2UR UR7, SR_CTAID.Z ;  /* 0x00000000000779c3 */ /* 0x000f620000002700 */
[----:B--2---:R-:W-:Y:S01]  /*7800*/  UISETP.NE.AND UP0, UPT, UR4, URZ, UPT ;  /* 0x000000ff0400728c */ /* 0x004fe2000bf05270 */
[----:B------:R-:W2:Y:S01]  /*7810*/  LDCU UR4, c[0x0][0x434] ;  /* 0x00008680ff0477ac */ /* 0x000ea20008000800 */
[----:B-1----:R-:W-:Y:S01]  /*7820*/  FADD.FTZ R6, R6, R119 ;  /* 0x0000007706067221 */ /* 0x002fe20000010000 */
[----:B---3--:R-:W-:-:S04]  /*7830*/  FADD.FTZ R118, R3, R118 ;  /* 0x0000007603767221 */ /* 0x008fc80000010000 */
[----:B------:R-:W1:Y:S04]  /*7840*/  SHFL.BFLY PT, R4, R6, 0x1, 0x1f ;  /* 0x0c201f0006047f89 */ /* 0x000e6800000e0000 */
[----:B------:R-:W5:Y:S01]  /*7850*/  @!UP0 LDCU UR9, c[0x0][0x3e0] ;  /* 0x00007c00ff0987ac */ /* 0x000f620008000800 */
[----:B------:R-:W3:Y:S01]  /*7860*/  SHFL.BFLY PT, R3, R118, 0x1, 0x1f ;  /* 0x0c201f0076037f89 */ /* 0x000ee200000e0000 */
[----:B----4-:R-:W-:Y:S01]  /*7870*/  SHF.L.U32 R21, R12, 0x6, RZ ;  /* 0x000000060c157819 */ /* 0x010fe200000006ff */
[----:B--2---:R-:W-:Y:S01]  /*7880*/  @!UP0 UMOV UR6, UR4 ;  /* 0x0000000400068c82 */ /* 0x004fe20008000000 */
[----:B------:R-:W2:Y:S01]  /*7890*/  LDC.64 R12, c[0x0][0x410] ;  /* 0x00010400ff0c7b82 */ /* 0x000ea20000000a00 */
[----:B-----5:R-:W-:Y:S01]  /*78a0*/  @!UP0 UIMAD UR9, UR8, UR9, UR7 ;  /* 0x00000009080982a4 */ /* 0x020fe2000f8e0207 */
[----:B-1----:R-:W-:Y:S01]  /*78b0*/  FADD.FTZ R6, R6, R4 ;  /* 0x0000000406067221 */ /* 0x002fe20000010000 */
[----:B------:R-:W-:-:S02]  /*78c0*/  SHF.L.U32 R4, R86, 0x1, RZ ;  /* 0x0000000156047819 */ /* 0x000fc400000006ff */
[----:B------:R-:W-:Y:S01]  /*78d0*/  @!UP0 UIMAD UR9, UR9, UR6, URZ ;  /* 0x00000006090982a4 */ /* 0x000fe2000f8e02ff */
[----:B---3--:R-:W-:Y:S01]  /*78e0*/  FADD.FTZ R3, R118, R3 ;  /* 0x0000000376037221 */ /* 0x008fe20000010000 */
[----:B------:R-:W1:Y:S01]  /*78f0*/  MUFU.RCP R7, R6 ;  /* 0x0000000600077308 */ /* 0x000e620000001000 */
[----:B------:R-:W-:Y:S01]  /*7900*/  LOP3.LUT R4, R101, 0x6, R4, 0xf8, !PT ;  /* 0x0000000665047812 */ /* 0x000fe200078ef804 */
[----:B------:R-:W-:Y:S01]  /*7910*/  @UP0 UMOV UR6, UR4 ;  /* 0x0000000400060c82 */ /* 0x000fe20008000000 */
[----:B------:R-:W-:Y:S02]  /*7920*/  FSETP.NE.FTZ.AND P1, PT, R6, RZ, PT ;  /* 0x000000ff0600720b */ /* 0x000fe40003f35000 */
[----:B------:R-:W-:Y:S02]  /*7930*/  FSETP.NE.FTZ.AND P0, PT, R3, RZ, PT ;  /* 0x000000ff0300720b */ /* 0x000fe40003f15000 */
[----:B------:R-:W-:Y:S01]  /*7940*/  LOP3.LUT R4, R4, 0x20, R103, 0xf8, !PT ;  /* 0x0000002004047812 */ /* 0x000fe200078ef867 */
[----:B------:R-:W3:Y:S03]  /*7950*/  MUFU.RCP R5, R3 ;  /* 0x0000000300057308 */ /* 0x000ee60000001000 */
[----:B------:R-:W-:-:S04]  /*7960*/  LOP3.LUT R4, R4, R109, RZ, 0xfc, !PT ;  /* 0x0000006d04047212 */ /* 0x000fc800078efcff */
[----:B------:R-:W-:Y:S01]  /*7970*/  LEA R4, R4, UR5, 0x1 ;  /* 0x0000000504047c11 */ /* 0x000fe2000f8e08ff */
[----:B------:R-:W4:Y:S01]  /*7980*/  @P1 LDC R14, c[0x0][0x458] ;  /* 0x00011600ff0e1b82 */ /* 0x000f220000000800 */
[----:B-1----:R-:W-:Y:S01]  /*7990*/  FSEL R7, R7, 1, P1 ;  /* 0x3f80000007077808 */ /* 0x002fe20000800000 */
[----:B------:R-:W1:Y:S01]  /*79a0*/  @P1 MUFU.LG2 R15, R6 ;  /* 0x00000006000f1308 */ /* 0x000e620000000c00 */
[C---:B------:R-:W-:Y:S01]  /*79b0*/  IADD3 R8, PT, PT, R4.reuse, -R8, RZ ;  /* 0x8000000804087210 */ /* 0x040fe20007ffe0ff */
[----:B------:R-:W5:Y:S01]  /*79c0*/  @UP0 LDCU UR5, c[0x0][0x454] ;  /* 0x00008a80ff0507ac */ /* 0x000f620008000800 */
[----:B------:R-:W-:Y:S01]  /*79d0*/  IADD3 R9, PT, PT, R4, -R100, RZ ;  /* 0x8000006404097210 */ /* 0x000fe20007ffe0ff */
[C---:B------:R-:W-:Y:S01]  /*79e0*/  FMUL.FTZ R80, R7.reuse, R80 ;  /* 0x0000005007507220 */ /* 0x040fe20000410000 */
[C---:B------:R-:W-:Y:S01]  /*79f0*/  FMUL.FTZ R81, R7.reuse, R81 ;  /* 0x0000005107517220 */ /* 0x040fe20000410000 */
[----:B------:R-:W-:Y:S01]  /*7a00*/  FMUL.FTZ R76, R7, R76 ;  /* 0x0000004c074c7220 */ /* 0x000fe20000410000 */
[----:B---3--:R-:W-:Y:S01]  /*7a10*/  FSEL R5, R5, 1, P0 ;  /* 0x3f80000005057808 */ /* 0x008fe20000000000 */
        /* <DEDUP_REMOVED lines=12> */
[----:B------:R-:W-:Y:S01]  /*7ae0*/  FMUL.FTZ R5, R5, R71 ;  /* 0x0000004705057220 */ /* 0x000fe20000410000 */
[----:B------:R-:W-:Y:S01]  /*7af0*/  F2FP.BF16.F32.PACK_AB R80, R81, R80 ;  /* 0x000000505150723e */ /* 0x000fe200000010ff */
[----:B------:R-:W3:Y:S01]  /*7b00*/  @P0 LDC R20, c[0x0][0x458] ;  /* 0x00011600ff140b82 */ /* 0x000ee20000000800 */
[----:B------:R-:W-:Y:S01]  /*7b10*/  F2FP.BF16.F32.PACK_AB R82, R83, R82 ;  /* 0x000000525352723e */ /* 0x000fe200000010ff */
[----:B------:R-:W2:Y:S01]  /*7b20*/  @P0 MUFU.LG2 R3, R3 ;  /* 0x0000000300030308 */ /* 0x000ea20000000c00 */
[----:B------:R-:W-:Y:S01]  /*7b30*/  F2FP.BF16.F32.PACK_AB R76, R77, R76 ;  /* 0x0000004c4d4c723e */ /* 0x000fe200000010ff */
[----:B------:R-:W-:Y:S01]  /*7b40*/  STS [R4], R80 ;  /* 0x0000005004007388 */ /* 0x000fe20000000800 */
[----:B------:R-:W-:Y:S01]  /*7b50*/  F2FP.BF16.F32.PACK_AB R78, R79, R78 ;  /* 0x0000004e4f4e723e */ /* 0x000fe200000010ff */
[----:B-1----:R-:W-:Y:S01]  /*7b60*/  @P1 FMUL.FTZ R15, R15, 0.69314718246459960938 ;  /* 0x3f3172180f0f1820 */ /* 0x002fe20000410000 */
[----:B------:R-:W-:Y:S01]  /*7b70*/  F2FP.BF16.F32.PACK_AB R72, R73, R72 ;  /* 0x000000484948723e */ /* 0x000fe200000010ff */
[----:B------:R1:W-:Y:S01]  /*7b80*/  STS [R4+0x200], R82 ;  /* 0x0002005204007388 */ /* 0x0003e20000000800 */
[----:B------:R-:W-:Y:S01]  /*7b90*/  F2FP.BF16.F32.PACK_AB R74, R75, R74 ;  /* 0x0000004a4b4a723e */ /* 0x000fe200000010ff */
[----:B----4-:R-:W-:Y:S01]  /*7ba0*/  @P1 FFMA.FTZ R22, R2, R14, R15 ;  /* 0x0000000e02161223 */ /* 0x010fe2000001000f */
[----:B------:R-:W-:Y:S01]  /*7bb0*/  F2FP.BF16.F32.PACK_AB R7, R7, R68 ;  /* 0x000000440707723e */ /* 0x000fe200000010ff */
[----:B------:R-:W-:Y:S01]  /*7bc0*/  STS [R9+0x10], R76 ;  /* 0x0000104c09007388 */ /* 0x000fe20000000800 */
[----:B------:R-:W-:Y:S01]  /*7bd0*/  F2FP.BF16.F32.PACK_AB R70, R5, R70 ;  /* 0x000000460546723e */ /* 0x000fe200000010ff */
[----:B-----5:R-:W-:Y:S01]  /*7be0*/  @UP0 UIMAD UR5, UR7, UR5, URZ ;  /* 0x00000005070502a4 */ /* 0x020fe2000f8e02ff */
[----:B------:R-:W-:Y:S01]  /*7bf0*/  IADD3 R100, PT, PT, -R100, R8, RZ ;  /* 0x0000000864647210 */ /* 0x000fe20007ffe1ff */
[----:B------:R-:W-:Y:S01]  /*7c00*/  STS [R9+0x210], R78 ;  /* 0x0002104e09007388 */ /* 0x000fe20000000800 */
[----:B------:R-:W-:Y:S01]  /*7c10*/  LOP3.LUT P1, RZ, R86, 0x3, RZ, 0xc0, !PT ;  /* 0x0000000356ff7812 */ /* 0x000fe2000782c0ff */
[----:B------:R-:W-:Y:S01]  /*7c20*/  @UP0 UIMAD UR9, UR8, UR6, UR5 ;  /* 0x00000006080902a4 */ /* 0x000fe2000f8e0205 */
[----:B--2---:R-:W-:Y:S01]  /*7c30*/  @P0 FMUL.FTZ R3, R3, 0.69314718246459960938 ;  /* 0x3f31721803030820 */ /* 0x004fe20000410000 */
[----:B------:R-:W-:Y:S01]  /*7c40*/  STS [R8+0x20], R72 ;  /* 0x0000204808007388 */ /* 0x000fe20000000800 */
[----:B------:R-:W-:-:S02]  /*7c50*/  MOV R2, 0x7f800000 ;  /* 0x7f80000000027802 */ /* 0x000fc40000000f00 */
[----:B------:R-:W-:Y:S01]  /*7c60*/  SHF.R.U32.HI R86, RZ, 0x2, R86 ;  /* 0x00000002ff567819 */ /* 0x000fe20000011656 */
[----:B------:R-:W-:Y:S01]  /*7c70*/  STS [R8+0x220], R74 ;  /* 0x0002204a08007388 */ /* 0x000fe20000000800 */
[----:B---3--:R-:W-:-:S03]  /*7c80*/  @P0 FFMA.FTZ R2, R0, R20, R3 ;  /* 0x0000001400020223 */ /* 0x008fc60000010003 */
[----:B------:R2:W-:Y:S04]  /*7c90*/  STS [R100+0x30], R7 ;  /* 0x0000300764007388 */ /* 0x0005e80000000800 */
[----:B------:R3:W-:Y:S01]  /*7ca0*/  STS [R100+0x230], R70 ;  /* 0x0002304664007388 */ /* 0x0007e20000000800 */
[----:B-1----:R-:W1:Y:S08]  /*7cb0*/  LDC.64 R4, c[0x0][0x408] ;  /* 0x00010200ff047b82 */ /* 0x002e700000000a00 */
[----:B------:R-:W-:Y:S08]  /*7cc0*/  BAR.SYNC.DEFER_BLOCKING 0x0 ;  /* 0x0000000000007b1d */ /* 0x000ff00000010000 */
[----:B--2---:R-:W2:Y:S01]  /*7cd0*/  LDC.64 R6, c[0x0][0x400] ;  /* 0x00010000ff067b82 */ /* 0x004ea20000000a00 */
[C---:B-1----:R-:W-:Y:S01]  /*7ce0*/  IMAD.WIDE.U32 R24, R21.reuse, R4, R24 ;  /* 0x0000000415187225 */ /* 0x042fe200078e0018 */
[----:B------:R3:W1:Y:S03]  /*7cf0*/  LDS.128 R8, [R117] ;  /* 0x0000000075087984 */ /* 0x0006660000000c00 */
[----:B------:R-:W-:Y:S01]  /*7d00*/  IMAD R25, R21, R5, R25 ;  /* 0x0000000515197224 */ /* 0x000fe200078e0219 */
[----:B------:R3:W4:Y:S01]  /*7d10*/  LDS.128 R16, [R117+0x800] ;  /* 0x0008000075107984 */ /* 0x0007220000000c00 */
[----:B--2---:R-:W-:-:S04]  /*7d20*/  IMAD.WIDE.U32 R24, R6, UR8, R24 ;  /* 0x0000000806187c25 */ /* 0x004fc8000f8e0018 */
[----:B------:R-:W-:Y:S01]  /*7d30*/  IMAD R15, R7, UR8, R25 ;  /* 0x00000008070f7c24 */ /* 0x000fe2000f8e0219 */
[----:B------:R-:W-:Y:S06]  /*7d40*/  @P1 BRA `(.L_x_3808) ;  /* 0x0000000000381947 */ /* 0x000fec0003800000 */
[----:B------:R-:W2:Y:S01]  /*7d50*/  LDCU.64 UR4, c[0x0][0x420] ;  /* 0x00008400ff0477ac */ /* 0x000ea20008000a00 */
        /* <DEDUP_REMOVED lines=13> */
.L_x_3808:
[----:B------:R-:W-:Y:S05]  /*7e30*/  BSYNC.RECONVERGENT B0 ;  /* 0x0000000000007941 */ /* 0x000fea0003800200 */
.L_x_3807:
[----:B------:R-:W-:Y:S01]  /*7e40*/  MOV R14, R24 ;  /* 0x00000018000e7202 */ /* 0x000fe20000000f00 */
[----:B------:R-:W5:Y:S04]  /*7e50*/  LDCU.64 UR4, c[0x0][0x3f0] ;  /* 0x00007e00ff0477ac */ /* 0x000f680008000a00 */
[----:B------:R-:W-:-:S04]  /*7e60*/  IMAD.WIDE.U32 R14, R12, UR7, R14 ;  /* 0x000000070c0e7c25 */ /* 0x000fc8000f8e000e */
[----:B------:R-:W-:Y:S01]  /*7e70*/  IMAD R3, R13, UR7, R15 ;  /* 0x000000070d037c24 */ /* 0x000fe2000f8e020f */
[----:B--2---:R-:W-:-:S05]  /*7e80*/  MOV R2, R14 ;  /* 0x0000000e00027202 */ /* 0x004fca0000000f00 */
[----:B------:R-:W-:-:S04]  /*7e90*/  IMAD.WIDE.U32 R2, R86, R4, R2 ;  /* 0x0000000456027225 */ /* 0x000fc800078e0002 */
[----:B------:R-:W-:Y:S01]  /*7ea0*/  IMAD R86, R86, R5, R3 ;  /* 0x0000000556567224 */ /* 0x000fe200078e0203 */
[----:B-----5:R-:W-:-:S04]  /*7eb0*/  LEA R6, P0, R2, UR4, 0x1 ;  /* 0x0000000402067c11 */ /* 0x020fc8000f8008ff */
[----:B------:R-:W-:Y:S02]  /*7ec0*/  LEA.HI.X R7, R2, UR5, R86, 0x1, P0 ;  /* 0x0000000502077c11 */ /* 0x000fe400080f0c56 */
[----:B------:R-:W-:-:S03]  /*7ed0*/  LEA R2, P0, R4, R6, 0x6 ;  /* 0x0000000604027211 */ /* 0x000fc600078030ff */
[----:B-1----:R-:W-:Y:S01]  /*7ee0*/  STG.E.128 desc[UR26][R6.64], R8 ;  /* 0x0000000806007986 */ /* 0x002fe2000c101d1a */
[----:B------:R-:W-:-:S05]  /*7ef0*/  LEA.HI.X R3, R4, R7, R5, 0x6, P0 ;  /* 0x0000000704037211 */ /* 0x000fca00000f3405 */
[----:B----4-:R-:W-:Y:S01]  /*7f00*/  STG.E.128 desc[UR26][R2.64], R16 ;  /* 0x0000001002007986 */ /* 0x010fe2000c101d1a */
[----:B------:R-:W-:Y:S05]  /*7f10*/  EXIT ;  /* 0x000000000000794d */ /* 0x000fea0003800000 */
.L_x_3809:
        /* <DEDUP_REMOVED lines=14> */
.L_x_4925:


//--------------------- .text._ZN5flash24flash_fwd_splitkv_kernelI23Flash_fwd_kernel_traitsILi32ELi64ELi128ELi4ELb0ELb0EN7cutlass10bfloat16_tE19Flash_kernel_traitsILi32ELi64ELi128ELi4ES3_EELb1ELb0ELb0ELb1ELb1ELb0ELb1ELb0EEEvNS_16Flash_fwd_paramsE --------------------------
	.section	.text._ZN5flash24flash_fwd_splitkv_kernelI23Flash_fwd_kernel_traitsILi32ELi64ELi128ELi4ELb0ELb0EN7cutlass10bfloat16_tE19Flash_kernel_traitsILi32ELi64ELi128ELi4ES3_EELb1ELb0ELb0ELb1ELb1ELb0ELb1ELb0EEEvNS_16Flash_fwd_paramsE,"ax",@progbits
	.align	128
        .global         _ZN5flash24flash_fwd_splitkv_kernelI23Flash_fwd_kernel_traitsILi32ELi64ELi128ELi4ELb0ELb0EN7cutlass10bfloat16_tE19Flash_kernel_traitsILi32ELi64ELi128ELi4ES3_EELb1ELb0ELb0ELb1ELb1ELb0ELb1ELb0EEEvNS_16Flash_fwd_paramsE
        .type           _ZN5flash24flash_fwd_splitkv_kernelI23Flash_fwd_kernel_traitsILi32ELi64ELi128ELi4ELb0ELb0EN7cutlass10bfloat16_tE19Flash_kernel_traitsILi32ELi64ELi128ELi4ES3_EELb1ELb0ELb0ELb1ELb1ELb0ELb1ELb0EEEvNS_16Flash_fwd_paramsE,@function
        .size           _ZN5flash24flash_fwd_splitkv_kernelI23Flash_fwd_kernel_traitsILi32ELi64ELi128ELi4ELb0ELb0EN7cutlass10bfloat16_tE19Flash_kernel_traitsILi32ELi64ELi128ELi4ES3_EELb1ELb0ELb0ELb1ELb1ELb0ELb1ELb0EEEvNS_16Flash_fwd_paramsE,(.L_x_4926 - _ZN5flash24flash_fwd_splitkv_kernelI23Flash_fwd_kernel_traitsILi32ELi64ELi128ELi4ELb0ELb0EN7cutlass10bfloat16_tE19Flash_kernel_traitsILi32ELi64ELi128ELi4ES3_EELb1ELb0ELb0ELb1ELb1ELb0ELb1ELb0EEEvNS_16Flash_fwd_paramsE)
        .other          _ZN5flash24flash_fwd_splitkv_kernelI23Flash_fwd_kernel_traitsILi32ELi64ELi128ELi4ELb0ELb0EN7cutlass10bfloat16_tE19Flash_kernel_traitsILi32ELi64ELi128ELi4ES3_EELb1ELb0ELb0ELb1ELb1ELb0ELb1ELb0EEEvNS_16Flash_fwd_paramsE,@"STO_CUDA_ENTRY STV_DEFAULT"
_ZN5flash24flash_fwd_splitkv_kernelI23Flash_fwd_kernel_traitsILi32ELi64ELi128ELi4ELb0ELb0EN7cutlass10bfloat16_tE19Flash_kernel_traitsILi32ELi64ELi128ELi4ES3_EELb1ELb0ELb0ELb1ELb1ELb0ELb1ELb0EEEvNS_16Flash_fwd_paramsE:
.text._ZN5flash24flash_fwd_splitkv_kernelI23Flash_fwd_kernel_traitsILi32ELi64ELi128ELi4ELb0ELb0EN7cutlass10bfloat16_tE19Flash_kernel_traitsILi32ELi64ELi128ELi4ES3_EELb1ELb0ELb0ELb1ELb1ELb0ELb1ELb0EEEvNS_16Flash_fwd_paramsE:
        /* <DEDUP_REMOVED lines=47> */
[----:B--2---:R-:W-:-:S04]  /*02f0*/  IABS R10, R8 ;  /* 0x00000008000a7213 */ /* 0x004fc80000000000 */
[----:B-1----:R-:W1:Y:S01]  /*0300*/  I2F.RP R4, R10 ;  /* 0x0000000a00047306 */ /* 0x002e620000209400 */
[----:B----4-:R-:W-:-:S05]  /*0310*/  VIADD R0, R0, 0x7f ;  /* 0x0000007f00007836 */ /* 0x010fca0000000000 */
[----:B------:R-:W-:-:S04]  /*0320*/  SHF.R.S32.HI R13, RZ, 0x1f, R0 ;  /* 0x0000001fff0d7819 */ /* 0x000fc80000011400 */
[----:B------:R-:W-:Y:S01]  /*0330*/  LEA.HI R13, R13, R0, RZ, 0x7 ;  /* 0x000000000d0d7211 */ /* 0x000fe200078f38ff */
[----:B-1----:R-:W1:Y:S01]  /*0340*/  MUFU.RCP R6, R4 ;  /* 0x0000000400067308 */ /* 0x002e620000001000 */
[-C--:B------:R-:W-:Y:S02]  /*0350*/  IABS R0, R8.reuse ;  /* 0x0000000800007213 */ /* 0x080fe40000000000 */
[----:B------:R-:W-:-:S03]  /*0360*/  LEA.HI.SX32 R13, R13, R8, 0x19 ;  /* 0x000000080d0d7211 */ /* 0x000fc600078fcaff */
[----:B------:R-:W-:Y:S02]  /*0370*/  IMAD.MOV R0, RZ, RZ, -R0 ;  /* 0x000000ffff007224 */ /* 0x000fe400078e0a00 */
        /* <DEDUP_REMOVED lines=11> */
[----:B------:R-:W2:Y:S01]  /*0430*/  @!P0 LDC.64 R4, c[0x0][0x438] ;  /* 0x00010e00ff048b82 */ /* 0x000ea20000000a00 */
[----:B------:R-:W-:Y:S02]  /*0440*/  IMAD R11, R9, R0, R11 ;  /* 0x00000000090b7224 */ /* 0x000fe400078e020b */
[----:B------:R-:W4:Y:S03]  /*0450*/  S2R R0, SR_CTAID.Y ;  /* 0x0000000000007919 */ /* 0x000f260000002600 */
[----:B------:R-:W-:Y:S02]  /*0460*/  ISETP.GT.U32.AND P2, PT, R10, R11, PT ;  /* 0x0000000b0a00720c */ /* 0x000fe40003f44070 */
[----:B-1----:R-:W-:-:S11]  /*0470*/  @!P0 ISETP.NE.U32.AND P1, PT, R6, RZ, PT ;  /* 0x000000ff0600820c */ /* 0x002fd60003f25070 */
[----:B------:R-:W-:Y:S01]  /*0480*/  @!P2 IMAD.IADD R11, R11, 0x1, -R10 ;  /* 0x000000010b0ba824 */ /* 0x000fe200078e0a0a */
[----:B------:R-:W-:Y:S01]  /*0490*/  @!P0 ISETP.NE.AND.EX P1, PT, R7, RZ, PT, P1 ;  /* 0x000000ff0700820c */ /* 0x000fe20003f25310 */
[----:B------:R-:W-:-:S03]  /*04a0*/  @!P2 VIADD R9, R9, 0x1 ;  /* 0x000000010909a836 */ /* 0x000fc60000000000 */
[----:B--2---:R-:W-:Y:S02]  /*04b0*/  @!P0 SEL R5, R5, RZ, P1 ;  /* 0x000000ff05058207 */ /* 0x004fe40000800000 */
[----:B------:R-:W-:Y:S02]  /*04c0*/  ISETP.GE.U32.AND P3, PT, R11, R10, PT ;  /* 0x0000000a0b00720c */ /* 0x000fe40003f66070 */
[----:B------:R-:W-:Y:S02]  /*04d0*/  @!P0 IADD3 R97, PT, PT, R5, R4, -R21 ;  /* 0x0000000405618210 */ /* 0x000fe40007ffe815 */
[----:B------:R-:W-:Y:S02]  /*04e0*/  ISETP.GE.AND P1, PT, R13, RZ, PT ;  /* 0x000000ff0d00720c */ /* 0x000fe40003f26270 */
[----:B------:R-:W-:Y:S01]  /*04f0*/  ISETP.NE.AND P0, PT, R8, RZ, PT ;  /* 0x000000ff0800720c */ /* 0x000fe20003f05270 */
[----:B------:R-:W-:-:S05]  /*0500*/  VIADD R5, R97, 0x7f ;  /* 0x0000007f61057836 */ /* 0x000fca0000000000 */
[----:B------:R-:W-:Y:S01]  /*0510*/  IADD3 R7, PT, PT, R5, -UR24, R2 ;  /* 0x8000001805077c10 */ /* 0x000fe2000fffe002 */
[----:B------:R-:W-:Y:S01]  /*0520*/  @P3 VIADD R9, R9, 0x1 ;  /* 0x0000000109093836 */ /* 0x000fe20000000000 */
[----:B------:R-:W-:Y:S02]  /*0530*/  SHF.R.S32.HI R6, RZ, 0x1f, R5 ;  /* 0x0000001fff067819 */ /* 0x000fe40000011405 */
[----:B---3--:R-:W-:Y:S01]  /*0540*/  IADD3 R4, PT, PT, R7, 0x40, R88 ;  /* 0x0000004007047810 */ /* 0x008fe20007ffe058 */
[----:B------:R-:W-:Y:S01]  /*0550*/  @!P1 IMAD.MOV R9, RZ, RZ, -R9 ;  /* 0x000000ffff099224 */ /* 0x000fe200078e0a09 */
[----:B------:R-:W-:Y:S02]  /*0560*/  LEA.HI R6, R6, R5, RZ, 0x7 ;  /* 0x0000000506067211 */ /* 0x000fe400078f38ff */
[----:B------:R-:W-:Y:S02]  /*0570*/  @!P0 LOP3.LUT R9, RZ, R8, RZ, 0x33, !PT ;  /* 0x00000008ff098212 */ /* 0x000fe400078e33ff */
[----:B------:R-:W-:-:S02]  /*0580*/  SHF.R.S32.HI R7, RZ, 0x1f, R4 ;  /* 0x0000001fff077819 */ /* 0x000fc40000011404 */
[----:B------:R-:W-:Y:S01]  /*0590*/  SHF.R.S32.HI R6, RZ, 0x7, R6 ;  /* 0x00000007ff067819 */ /* 0x000fe20000011406 */
[----:B----4-:R-:W-:Y:S01]  /*05a0*/  IMAD R137, R9, R0, RZ ;  /* 0x0000000009897224 */ /* 0x010fe200078e02ff */
[----:B------:R-:W-:-:S04]  /*05b0*/  LEA.HI R7, R7, R4, RZ, 0x7 ;  /* 0x0000000407077211 */ /* 0x000fc800078f38ff */
[----:B------:R-:W-:Y:S02]  /*05c0*/  SHF.R.S32.HI R7, RZ, 0x7, R7 ;  /* 0x00000007ff077819 */ /* 0x000fe40000011407 */
[----:B------:R-:W-:-:S04]  /*05d0*/  VIADDMNMX R6, R137, R9, R6, PT ;  /* 0x0000000989067246 */ /* 0x000fc80003800106 */
[----:B------:R-:W-:-:S04]  /*05e0*/  VIMNMX R84, PT, PT, R6, R7, PT ;  /* 0x0000000706547248 */ /* 0x000fc80003fe0100 */
[----:B------:R-:W-:-:S13]  /*05f0*/  ISETP.GE.AND P0, PT, R137, R84, PT ;  /* 0x000000548900720c */ /* 0x000fda0003f06270 */
[----:B------:R-:W-:Y:S05]  /*0600*/  @!P0 BRA `(.L_x_3810) ;  /* 0x0000000000ac8947 */ /* 0x000fea0003800000 */
        /* <DEDUP_REMOVED lines=8> */
[C---:B------:R-:W-:Y:S01]  /*0690*/  VIADD R8, R0.reuse, 0x10 ;  /* 0x0000001000087836 */ /* 0x040fe20000000000 */
[----:B------:R-:W-:Y:S01]  /*06a0*/  LOP3.LUT P4, R4, R133, 0x7, RZ, 0xc0, !PT ;  /* 0x0000000785047812 */ /* 0x000fe2000788c0ff */
[----:B------:R-:W-:Y:S02]  /*06b0*/  IMAD R7, R7, UR24, R2 ;  /* 0x0000001807077c24 */ /* 0x000fe4000f8e0202 */
[----:B------:R-:W-:Y:S01]  /*06c0*/  VIADD R6, R0, 0x20 ;  /* 0x0000002000067836 */ /* 0x000fe20000000000 */
[-C--:B------:R-:W-:Y:S01]  /*06d0*/  ISETP.GE.AND P3, PT, R8, R3.reuse, PT ;  /* 0x000000030800720c */ /* 0x080fe20003f66270 */
[C---:B--2---:R-:W-:Y:S01]  /*06e0*/  IMAD R8, R7.reuse, UR8, RZ ;  /* 0x0000000807087c24 */ /* 0x044fe2000f8e02ff */
[----:B------:R-:W-:Y:S02]  /*06f0*/  IADD3 R2, P0, PT, R7, R0, RZ ;  /* 0x0000000007027210 */ /* 0x000fe40007f1e0ff */
[----:B------:R-:W-:-:S02]  /*0700*/  ISETP.GE.AND P2, PT, R6, R3, PT ;  /* 0x000000030600720c */ /* 0x000fc40003f46270 */
[----:B------:R-:W-:Y:S02]  /*0710*/  LEA R6, P1, R133, R8, 0x2 ;  /* 0x0000000885067211 */ /* 0x000fe400078210ff */
[C---:B------:R-:W-:Y:S01]  /*0720*/  ISETP.GE.OR P4, PT, R0.reuse, R3, P4 ;  /* 0x000000030000720c */ /* 0x040fe20002786670 */
[----:B------:R-:W-:Y:S01]  /*0730*/  VIADD R0, R0, 0x30 ;  /* 0x0000003000007836 */ /* 0x000fe20000000000 */
[----:B------:R-:W-:Y:S02]  /*0740*/  LEA.HI.X.SX32 R7, R7, RZ, 0x1, P0 ;  /* 0x000000ff07077211 */ /* 0x000fe400000f0eff */
[----:B------:R-:W-:Y:S02]  /*0750*/  LEA.HI.X.SX32 R5, R8, RZ, 0x1, P1 ;  /* 0x000000ff08057211 */ /* 0x000fe400008f0eff */
[----:B---3--:R-:W-:Y:S02]  /*0760*/  LEA R8, P0, R2, UR4, 0x2 ;  /* 0x0000000402087c11 */ /* 0x008fe4000f8010ff */
[----:B------:R-:W-:-:S02]  /*0770*/  ISETP.NE.OR P3, PT, R4, RZ, P3 ;  /* 0x000000ff0400720c */ /* 0x000fc40001f65670 */
[----:B------:R-:W-:Y:S02]  /*0780*/  ISETP.NE.OR P2, PT, R4, RZ, P2 ;  /* 0x000000ff0400720c */ /* 0x000fe40001745670 */
[----:B------:R-:W-:Y:S01]  /*0790*/  LEA.HI.X R9, R2, UR5, R7, 0x2, P0 ;  /* 0x0000000502097c11 */ /* 0x000fe200080f1407 */
[----:B------:R-:W-:Y:S01]  /*07a0*/  @!P4 IMAD.MOV.U32 R13, RZ, RZ, -0x800000 ;  /* 0xff800000ff0dc424 */ /* 0x000fe200078e00ff */
[----:B------:R-:W-:Y:S02]  /*07b0*/  ISETP.GE.AND P0, PT, R0, R3, PT ;  /* 0x000000030000720c */ /* 0x000fe40003f06270 */
[----:B----4-:R-:W-:Y:S02]  /*07c0*/  LEA R10, P1, R6, UR6, 0x2 ;  /* 0x00000006060a7c11 */ /* 0x010fe4000f8210ff */
[----:B------:R-:W-:Y:S02]  /*07d0*/  ISETP.NE.OR P0, PT, R4, RZ, P0 ;  /* 0x000000ff0400720c */ /* 0x000fe40000705670 */
[----:B------:R-:W-:Y:S01]  /*07e0*/  LEA.HI.X R11, R6, UR7, R5, 0x2, P1 ;  /* 0x00000007060b7c11 */ /* 0x000fe200088f1405 */
[----:B------:R-:W-:-:S02]  /*07f0*/  @!P3 IMAD.MOV.U32 R7, RZ, RZ, -0x800000 ;  /* 0xff800000ff07b424 */ /* 0x000fc400078e00ff */
        /* <DEDUP_REMOVED lines=12> */
.L_x_3810:
        /* <DEDUP_REMOVED lines=8> */
.L_x_3811:
[----:B------:R-:W2:Y:S02]  /*0940*/  LDCU.64 UR6, c[0x0][0x4e0] ;  /* 0x00009c00ff0677ac */ /* 0x000ea40008000a00 */
[----:B--2---:R-:W-:-:S04]  /*0950*/  UISETP.NE.U32.AND UP0, UPT, UR6, URZ, UPT ;  /* 0x000000ff0600728c */ /* 0x004fc8000bf05070 */
[----:B------:R-:W-:-:S09]  /*0960*/  UISETP.NE.AND.EX UP0, UPT, UR7, URZ, UPT, UP0 ;  /* 0x000000ff0700728c */ /* 0x000fd2000bf05300 */
[----:B------:R-:W-:Y:S05]  /*0970*/  BRA.U !UP0, `(.L_x_3812) ;  /* 0x0000000508787547 */ /* 0x000fea000b800000 */
[----:B------:R-:W2:Y:S01]  /*0980*/  LDC R9, c[0x0][0x4f0] ;  /* 0x00013c00ff097b82 */ /* 0x000ea20000000800 */
[----:B-1----:R-:W-:Y:S01]  /*0990*/  LEA R4, R84, 0xffffff80, 0x7 ;  /* 0xffffff8054047811 */ /* 0x002fe200078e38ff */
[----:B------:R-:W1:Y:S01]  /*09a0*/  LDCU.64 UR4, c[0x0][0x4e8] ;  /* 0x00009d00ff0477ac */ /* 0x000e620008000a00 */
[----:B-----5:R-:W-:Y:S01]  /*09b0*/  MOV R6, RZ ;  /* 0x000000ff00067202 */ /* 0x020fe20000000f00 */
[----:B------:R-:W-:Y:S01]  /*09c0*/  IMAD.MOV.U32 R10, RZ, RZ, RZ ;  /* 0x000000ffff0a7224 */ /* 0x000fe200078e00ff */
[----:B------:R-:W3:Y:S01]  /*09d0*/  LDCU.64 UR20, c[0x0][0x3a0] ;  /* 0x00007400ff1477ac */ /* 0x000ee20008000a00 */
[----:B------:R-:W4:Y:S01]  /*09e0*/  LDCU.64 UR18, c[0x0][0x3b8] ;  /* 0x00007700ff1277ac */ /* 0x000f220008000a00 */
[----:B------:R-:W4:Y:S01]  /*09f0*/  LDCU.64 UR16, c[0x0][0x3c0] ;  /* 0x00007800ff1077ac */ /* 0x000f220008000a00 */
[----:B------:R-:W4:Y:S01]  /*0a00*/  LDCU.128 UR8, c[0x0][0x3d0] ;  /* 0x00007a00ff0877ac */ /* 0x000f220008000c00 */
[----:B--2---:R-:W-:-:S04]  /*0a10*/  IABS R5, R9 ;  /* 0x0000000900057213 */ /* 0x004fc80000000000 */
[----:B------:R-:W2:Y:S08]  /*0a20*/  I2F.RP R8, R5 ;  /* 0x0000000500087306 */ /* 0x000eb00000209400 */
[----:B--2---:R-:W2:Y:S02]  /*0a30*/  MUFU.RCP R7, R8 ;  /* 0x0000000800077308 */ /* 0x004ea40000001000 */
[----:B--2---:R-:W-:-:S06]  /*0a40*/  IADD3 R7, PT, PT, R7, 0xffffffe, RZ ;  /* 0x0ffffffe07077810 */ /* 0x004fcc0007ffe0ff */
[----:B------:R-:W2:Y:S02]  /*0a50*/  F2I.FTZ.U32.TRUNC.NTZ R7, R7 ;  /* 0x0000000700077305 */ /* 0x000ea4000021f000 */
[----:B--2---:R-:W-:-:S04]  /*0a60*/  IMAD.MOV R0, RZ, RZ, -R7 ;  /* 0x000000ffff007224 */ /* 0x004fc800078e0a07 */
[----:B------:R-:W-:Y:S01]  /*0a70*/  IMAD R3, R0, R5, RZ ;  /* 0x0000000500037224 */ /* 0x000fe200078e02ff */
[----:B------:R-:W-:-:S03]  /*0a80*/  IABS R0, R4 ;  /* 0x0000000400007213 */ /* 0x000fc60000000000 */
[----:B------:R-:W-:-:S04]  /*0a90*/  IMAD.HI.U32 R6, R7, R3, R6 ;  /* 0x0000000307067227 */ /* 0x000fc800078e0006 */
[----:B------:R-:W-:-:S04]  /*0aa0*/  IMAD.MOV.U32 R3, RZ, RZ, R0 ;  /* 0x000000ffff037224 */ /* 0x000fc800078e0000 */
[----:B------:R-:W-:-:S04]  /*0ab0*/  IMAD.HI.U32 R8, R6, R3, RZ ;  /* 0x0000000306087227 */ /* 0x000fc800078e00ff */
[----:B-1----:R-:W-:Y:S01]  /*0ac0*/  IMAD.WIDE.U32 R6, R145, UR4, RZ ;  /* 0x0000000491067c25 */ /* 0x002fe2000f8e00ff */
[----:B------:R-:W-:-:S03]  /*0ad0*/  IADD3 R0, PT, PT, -R8, RZ, RZ ;  /* 0x000000ff08007210 */ /* 0x000fc60007ffe1ff */
[----:B------:R-:W-:Y:S01]  /*0ae0*/  IMAD R147, R145, UR5, R7 ;  /* 0x0000000591937c24 */ /* 0x000fe2000f8e0207 */
[----:B------:R-:W1:Y:S01]  /*0af0*/  LDCU.64 UR4, c[0x0][0x3a8] ;  /* 0x00007500ff0477ac */ /* 0x000e620008000a00 */
[C---:B------:R-:W-:Y:S01]  /*0b00*/  IMAD R0, R5.reuse, R0, R3 ;  /* 0x0000000005007224 */ /* 0x040fe200078e0203 */
[----:B------:R-:W2:Y:S04]  /*0b10*/  LDC R7, c[0x0][0x3e8] ;  /* 0x0000fa00ff077b82 */ /* 0x000ea80000000800 */
[----:B------:R-:W-:-:S13]  /*0b20*/  ISETP.GT.U32.AND P2, PT, R5, R0, PT ;  /* 0x000000000500720c */ /* 0x000fda0003f44070 */
[----:B------:R-:W-:Y:S01]  /*0b30*/  @!P2 IMAD.IADD R0, R0, 0x1, -R5 ;  /* 0x000000010000a824 */ /* 0x000fe200078e0a05 */
[----:B------:R-:W-:Y:S02]  /*0b40*/  @!P2 IADD3 R8, PT, PT, R8, 0x1, RZ ;  /* 0x000000010808a810 */ /* 0x000fe40007ffe0ff */
[----:B------:R-:W-:Y:S02]  /*0b50*/  ISETP.NE.AND P2, PT, R9, RZ, PT ;  /* 0x000000ff0900720c */ /* 0x000fe40003f45270 */
[----:B------:R-:W-:Y:S02]  /*0b60*/  ISETP.GE.U32.AND P0, PT, R0, R5, PT ;  /* 0x000000050000720c */ /* 0x000fe40003f06070 */
[----:B------:R-:W-:-:S04]  /*0b70*/  LOP3.LUT R0, R4, R9, RZ, 0x3c, !PT ;  /* 0x0000000904007212 */ /* 0x000fc800078e3cff */
[----:B------:R-:W-:-:S07]  /*0b80*/  ISETP.GE.AND P1, PT, R0, RZ, PT ;  /* 0x000000ff0000720c */ /* 0x000fce0003f26270 */
[----:B------:R-:W-:Y:S02]  /*0b90*/  @P0 IADD3 R8, PT, PT, R8, 0x1, RZ ;  /* 0x0000000108080810 */ /* 0x000fe40007ffe0ff */
[----:B------:R-:W-:-:S04]  /*0ba0*/  LEA R146, P0, R6, UR6, 0x2 ;  /* 0x0000000606927c11 */ /* 0x000fc8000f8010ff */
[----:B------:R-:W-:Y:S01]  /*0bb0*/  @!P1 IMAD.MOV R8, RZ, RZ, -R8 ;  /* 0x000000ffff089224 */ /* 0x000fe200078e0a08 */
[----:B------:R-:W-:Y:S02]  /*0bc0*/  LEA.HI.X R147, R6, UR7, R147, 0x2, P0 ;  /* 0x0000000706937c11 */ /* 0x000fe400080f1493 */
[----:B------:R-:W-:-:S05]  /*0bd0*/  @!P2 LOP3.LUT R8, RZ, R9, RZ, 0x33, !PT ;  /* 0x00000009ff08a212 */ /* 0x000fca00078e33ff */
[----:B------:R-:W-:-:S05]  /*0be0*/  IMAD.WIDE R16, R8, 0x4, R146 ;  /* 0x0000000408107825 */ /* 0x000fca00078e0292 */
[----:B------:R-:W3:Y:S01]  /*0bf0*/  LDG.E R3, desc[UR26][R16.64] ;  /* 0x0000001a10037981 */ /* 0x000ee2000c1e1900 */
[----:B--2---:R-:W-:Y:S01]  /*0c00*/  IABS R6, R7 ;  /* 0x0000000700067213 */ /* 0x004fe20000000000 */
[----:B------:R-:W-:-:S03]  /*0c10*/  IMAD.MOV R8, RZ, RZ, -R8 ;  /* 0x000000ffff087224 */ /* 0x000fc600078e0a08 */
[----:B------:R-:W2:Y:S01]  /*0c20*/  I2F.RP R13, R6 ;  /* 0x00000006000d7306 */ /* 0x000ea20000209400 */
[----:B------:R-:W-:-:S07]  /*0c30*/  IMAD R4, R9, R8, R4 ;  /* 0x0000000809047224 */ /* 0x000fce00078e0204 */
[----:B--2---:R-:W2:Y:S02]  /*0c40*/  MUFU.RCP R11, R13 ;  /* 0x0000000d000b7308 */ /* 0x004ea40000001000 */
[----:B--2---:R-:W-:-:S06]  /*0c50*/  IADD3 R11, PT, PT, R11, 0xffffffe, RZ ;  /* 0x0ffffffe0b0b7810 */ /* 0x004fcc0007ffe0ff */
[----:B------:R-:W2:Y:S02]  /*0c60*/  F2I.FTZ.U32.TRUNC.NTZ R11, R11 ;  /* 0x0000000b000b7305 */ /* 0x000ea4000021f000 */
[----:B--2---:R-:W-:-:S05]  /*0c70*/  IADD3 R0, PT, PT, RZ, -R11, RZ ;  /* 0x8000000bff007210 */ /* 0x004fca0007ffe0ff */
[----:B------:R-:W-:Y:S01]  /*0c80*/  IMAD R5, R0, R6, RZ ;  /* 0x0000000600057224 */ /* 0x000fe200078e02ff */
[----:B------:R-:W-:-:S03]  /*0c90*/  IABS R0, R12 ;  /* 0x0000000c00007213 */ /* 0x000fc60000000000 */
[----:B------:R-:W-:-:S06]  /*0ca0*/  IMAD.HI.U32 R5, R11, R5, R10 ;  /* 0x000000050b057227 */ /* 0x000fcc00078e000a */
[----:B------:R-:W-:-:S05]  /*0cb0*/  IMAD.HI.U32 R10, R5, R0, RZ ;  /* 0x00000000050a7227 */ /* 0x000fca00078e00ff */
[----:B------:R-:W-:-:S05]  /*0cc0*/  IADD3 R5, PT, PT, -R10, RZ, RZ ;  /* 0x000000ff0a057210 */ /* 0x000fca0007ffe1ff */
        /* <DEDUP_REMOVED lines=8> */
[----:B------:R-:W-:-:S05]  /*0d50*/  @P2 IADD3 R10, PT, PT, R10, 0x1, RZ ;  /* 0x000000010a0a2810 */ /* 0x000fca0007ffe0ff */
[----:B------:R-:W-:Y:S01]  /*0d60*/  @!P0 IMAD.MOV R10, RZ, RZ, -R10 ;  /* 0x000000ffff0a8224 */ /* 0x000fe200078e0a0a */
        /* <DEDUP_REMOVED lines=9> */
[----:B------:R-:W-:-:S02]  /*0e00*/  IADD3 R9, PT, PT, R9, R6, RZ ;  /* 0x0000000609097210 */ /* 0x000fc40007ffe0ff */
[----:B------:R-:W-:Y:S01]  /*0e10*/  IADD3 R17, PT, PT, R17, R0, RZ ;  /* 0x0000000011117210 */ /* 0x000fe20007ffe0ff */
[C---:B----4-:R-:W-:Y:S01]  /*0e20*/  IMAD R5, R3.reuse, UR18, RZ ;  /* 0x0000001203057c24 */ /* 0x050fe2000f8e02ff */
[----:B------:R-:W-:Y:S01]  /*0e30*/  SHF.R.S32.HI R0, RZ, 0x1f, R10 ;  /* 0x0000001fff007819 */ /* 0x000fe2000001140a */
[----:B------:R-:W-:Y:S02]  /*0e40*/  IMAD R3, R3, UR16, RZ ;  /* 0x0000001003037c24 */ /* 0x000fe4000f8e02ff */
[----:B------:R-:W-:-:S04]  /*0e50*/  IMAD.WIDE.U32 R16, R4, UR16, R16 ;  /* 0x0000001004107c25 */ /* 0x000fc8000f8e0010 */
[C---:B------:R-:W-:Y:S02]  /*0e60*/  IMAD R3, R4.reuse, UR17, R3 ;  /* 0x0000001104037c24 */ /* 0x040fe4000f8e0203 */
[C---:B------:R-:W-:Y:S02]  /*0e70*/  IMAD R5, R4.reuse, UR19, R5 ;  /* 0x0000001304057c24 */ /* 0x040fe4000f8e0205 */
[----:B------:R-:W-:Y:S01]  /*0e80*/  IMAD.WIDE.U32 R8, R4, UR18, R8 ;  /* 0x0000001204087c25 */ /* 0x000fe2000f8e0008 */
[----:B------:R-:W-:-:S03]  /*0e90*/  IADD3 R17, PT, PT, R17, R3, RZ ;  /* 0x0000000311117210 */ /* 0x000fc60007ffe0ff */
[----:B------:R-:W-:Y:S02]  /*0ea0*/  IMAD.IADD R9, R9, 0x1, R5 ;  /* 0x0000000109097824 */ /* 0x000fe400078e0205 */
[C---:B------:R-:W-:Y:S02]  /*0eb0*/  IMAD R3, R0.reuse, UR8, RZ ;  /* 0x0000000800037c24 */ /* 0x040fe4000f8e02ff */
        /* <DEDUP_REMOVED lines=10> */
.L_x_3812:
[----:B------:R-:W2:Y:S01]  /*0f60*/  LDC R3, c[0x0][0x3e8] ;  /* 0x0000fa00ff037b82 */ /* 0x000ea20000000800 */
[----:B------:R-:W3:Y:S01]  /*0f70*/  LDCU.64 UR18, c[0x0][0x3b8] ;  /* 0x00007700ff1277ac */ /* 0x000ee20008000a00 */
[----:B------:R-:W-:Y:S02]  /*0f80*/  IABS R8, R12 ;  /* 0x0000000c00087213 */ /* 0x000fe40000000000 */
[----:B------:R-:W-:Y:S02]  /*0f90*/  CS2R R146, SRZ ;  /* 0x0000000000927805 */ /* 0x000fe4000001ff00 */
[----:B------:R-:W-:Y:S01]  /*0fa0*/  SHF.R.S32.HI R16, RZ, 0x1f, R21 ;  /* 0x0000001fff107819 */ /* 0x000fe20000011415 */
[----:B------:R-:W4:Y:S01]  /*0fb0*/  LDCU.64 UR16, c[0x0][0x3c0] ;  /* 0x00007800ff1077ac */ /* 0x000f220008000a00 */
[----:B------:R-:W1:Y:S03]  /*0fc0*/  LDCU.64 UR20, c[0x0][0x3a0] ;  /* 0x00007400ff1477ac */ /* 0x000e660008000a00 */
[----:B---3--:R-:W-:-:S04]  /*0fd0*/  IMAD R18, R16, UR18, RZ ;  /* 0x0000001210127c24 */ /* 0x008fc8000f8e02ff */
[----:B------:R-:W-:Y:S01]  /*0fe0*/  IMAD R18, R21, UR19, R18 ;  /* 0x0000001315127c24 */ /* 0x000fe2000f8e0212 */
[----:B--2---:R-:W-:Y:S01]  /*0ff0*/  IABS R10, R3 ;  /* 0x00000003000a7213 */ /* 0x004fe20000000000 */
[----:B----4-:R-:W-:-:S03]  /*1000*/  IMAD R16, R16, UR16, RZ ;  /* 0x0000001010107c24 */ /* 0x010fc6000f8e02ff */
[----:B------:R-:W1:Y:S01]  /*1010*/  I2F.RP R7, R10 ;  /* 0x0000000a00077306 */ /* 0x000e620000209400 */
[----:B------:R-:W-:-:S07]  /*1020*/  IMAD R16, R21, UR17, R16 ;  /* 0x0000001115107c24 */ /* 0x000fce000f8e0210 */
[----:B-1----:R-:W1:Y:S02]  /*1030*/  MUFU.RCP R4, R7 ;  /* 0x0000000700047308 */ /* 0x002e640000001000 */
[----:B-1----:R-:W-:-:S06]  /*1040*/  IADD3 R4, PT, PT, R4, 0xffffffe, RZ ;  /* 0x0ffffffe04047810 */ /* 0x002fcc0007ffe0ff */
        /* <DEDUP_REMOVED lines=8> */
[----:B------:R-:W-:Y:S02]  /*10d0*/  IMAD R7, R10, R7, R8 ;  /* 0x000000070a077224 */ /* 0x000fe400078e0208 */
[----:B------:R-:W-:-:S03]  /*10e0*/  IMAD.WIDE.U32 R8, R21, UR18, RZ ;  /* 0x0000001215087c25 */ /* 0x000fc6000f8e00ff */
[----:B------:R-:W-:Y:S01]  /*10f0*/  ISETP.GT.U32.AND P0, PT, R10, R7, PT ;  /* 0x000000070a00720c */ /* 0x000fe20003f04070 */
[----:B------:R-:W-:Y:S01]  /*1100*/  IMAD.WIDE.U32 R20, R21, UR16, RZ ;  /* 0x0000001015147c25 */ /* 0x000fe2000f8e00ff */
[----:B------:R-:W-:Y:S02]  /*1110*/  IADD3 R19, PT, PT, R9, R18, RZ ;  /* 0x0000001209137210 */ /* 0x000fe40007ffe0ff */
[----:B-----5:R-:W-:Y:S02]  /*1120*/  SHF.R.S32.HI R9, RZ, 0x1f, R6 ;  /* 0x0000001fff097819 */ /* 0x020fe40000011406 */
[----:B------:R-:W-:Y:S02]  /*1130*/  MOV R18, R8 ;  /* 0x0000000800127202 */ /* 0x000fe40000000f00 */
[----:B------:R-:W-:Y:S01]  /*1140*/  IADD3 R17, PT, PT, R21, R16, RZ ;  /* 0x0000001015117210 */ /* 0x000fe20007ffe0ff */
[----:B------:R-:W-:Y:S02]  /*1150*/  IMAD.MOV.U32 R16, RZ, RZ, R20 ;  /* 0x000000ffff107224 */ /* 0x000fe400078e0014 */
[----:B-1----:R-:W-:-:S02]  /*1160*/  IMAD R8, R9, R4, RZ ;  /* 0x0000000409087224 */ /* 0x002fc400078e02ff */
[-C--:B------:R-:W-:Y:S01]  /*1170*/  @!P0 IADD3 R7, PT, PT, R7, -R10.reuse, RZ ;  /* 0x8000000a07078210 */ /* 0x080fe20007ffe0ff */
[----:B------:R-:W-:Y:S01]  /*1180*/  IMAD R9, R9, UR20, RZ ;  /* 0x0000001409097c24 */ /* 0x000fe2000f8e02ff */
[----:B------:R-:W-:Y:S01]  /*1190*/  @!P0 IADD3 R0, PT, PT, R0, 0x1, RZ ;  /* 0x0000000100008810 */ /* 0x000fe20007ffe0ff */
[----:B------:R-:W-:Y:S01]  /*11a0*/  IMAD R8, R6, R5, R8 ;  /* 0x0000000506087224 */ /* 0x000fe200078e0208 */
[----:B------:R-:W-:Y:S01]  /*11b0*/  LOP3.LUT R5, R12, R3, RZ, 0x3c, !PT ;  /* 0x000000030c057212 */ /* 0x000fe200078e3cff */
[C---:B------:R-:W-:Y:S01]  /*11c0*/  IMAD R9, R6.reuse, UR21, R9 ;  /* 0x0000001506097c24 */ /* 0x040fe2000f8e0209 */
[----:B------:R-:W-:Y:S01]  /*11d0*/  ISETP.GE.U32.AND P2, PT, R7, R10, PT ;  /* 0x0000000a0700720c */ /* 0x000fe20003f46070 */
[C---:B------:R-:W-:Y:S01]  /*11e0*/  IMAD.WIDE.U32 R18, R6.reuse, UR20, R18 ;  /* 0x0000001406127c25 */ /* 0x040fe2000f8e0012 */
[----:B------:R-:W-:Y:S02]  /*11f0*/  ISETP.GE.AND P1, PT, R5, RZ, PT ;  /* 0x000000ff0500720c */ /* 0x000fe40003f26270 */
[----:B------:R-:W-:Y:S01]  /*1200*/  ISETP.NE.AND P0, PT, R3, RZ, PT ;  /* 0x000000ff0300720c */ /* 0x000fe20003f05270 */
[----:B------:R-:W-:Y:S01]  /*1210*/  IMAD.WIDE.U32 R16, R6, R4, R16 ;  /* 0x0000000406107225 */ /* 0x000fe200078e0010 */
[----:B------:R-:W-:Y:S01]  /*1220*/  LEA R10, R84, 0xffffff80, 0x7 ;  /* 0xffffff80540a7811 */ /* 0x000fe200078e38ff */
[----:B------:R-:W1:Y:S01]  /*1230*/  LDC.64 R6, c[0x0][0x3d0] ;  /* 0x0000f400ff067b82 */ /* 0x000e620000000a00 */
[----:B------:R-:W-:-:S02]  /*1240*/  IADD3 R19, PT, PT, R19, R9, RZ ;  /* 0x0000000913137210 */ /* 0x000fc40007ffe0ff */
[----:B------:R-:W-:Y:S02]  /*1250*/  SHF.R.S32.HI R9, RZ, 0x1f, R10 ;  /* 0x0000001fff097819 */ /* 0x000fe4000001140a */
[----:B------:R-:W-:Y:S01]  /*1260*/  IADD3 R17, PT, PT, R17, R8, RZ ;  /* 0x0000000811117210 */ /* 0x000fe20007ffe0ff */
[----:B------:R-:W-:Y:S01]  /*1270*/  IMAD.WIDE.U32 R18, R10, UR18, R18 ;  /* 0x000000120a127c25 */ /* 0x000fe2000f8e0012 */
[----:B------:R-:W-:Y:S01]  /*1280*/  @P2 IADD3 R0, PT, PT, R0, 0x1, RZ ;  /* 0x0000000100002810 */ /* 0x000fe20007ffe0ff */
[----:B------:R-:W2:Y:S02]  /*1290*/  LDC.64 R4, c[0x0][0x3d8] ;  /* 0x0000f600ff047b82 */ /* 0x000ea40000000a00 */
[C---:B------:R-:W-:Y:S02]  /*12a0*/  IMAD R11, R9.reuse, UR18, RZ ;  /* 0x00000012090b7c24 */ /* 0x040fe4000f8e02ff */
[----:B------:R-:W-:Y:S01]  /*12b0*/  @!P1 IMAD.MOV R0, RZ, RZ, -R0 ;  /* 0x000000ffff009224 */ /* 0x000fe200078e0a00 */
[----:B------:R-:W-:Y:S01]  /*12c0*/  @!P0 LOP3.LUT R0, RZ, R3, RZ, 0x33, !PT ;  /* 0x00000003ff008212 */ /* 0x000fe200078e33ff */
[----:B------:R-:W-:-:S02]  /*12d0*/  IMAD R9, R9, UR16, RZ ;  /* 0x0000001009097c24 */ /* 0x000fc4000f8e02ff */
[C---:B------:R-:W-:Y:S01]  /*12e0*/  IMAD R11, R10.reuse, UR19, R11 ;  /* 0x000000130a0b7c24 */ /* 0x040fe2000f8e020b */
[----:B------:R-:W-:Y:S01]  /*12f0*/  SHF.R.S32.HI R3, RZ, 0x1f, R0 ;  /* 0x0000001fff037819 */ /* 0x000fe20000011400 */
[C---:B------:R-:W-:Y:S02]  /*1300*/  IMAD R9, R10.reuse, UR17, R9 ;  /* 0x000000110a097c24 */ /* 0x040fe4000f8e0209 */
[----:B------:R-:W-:Y:S01]  /*1310*/  IMAD.WIDE.U32 R16, R10, UR16, R16 ;  /* 0x000000100a107c25 */ /* 0x000fe2000f8e0010 */
[----:B------:R-:W-:-:S03]  /*1320*/  IADD3 R19, PT, PT, R19, R11, RZ ;  /* 0x0000000b13137210 */ /* 0x000fc60007ffe0ff */
[-C--:B-1----:R-:W-:Y:S01]  /*1330*/  IMAD R8, R3, R6.reuse, RZ ;  /* 0x0000000603087224 */ /* 0x082fe200078e02ff */
[----:B------:R-:W-:Y:S01]  /*1340*/  IADD3 R17, PT, PT, R17, R9, RZ ;  /* 0x0000000911117210 */ /* 0x000fe20007ffe0ff */
[----:B------:R-:W-:-:S04]  /*1350*/  IMAD.WIDE.U32 R18, R0, R6, R18 ;  /* 0x0000000600127225 */ /* 0x000fc800078e0012 */
[C---:B------:R-:W-:Y:S02]  /*1360*/  IMAD R7, R0.reuse, R7, R8 ;  /* 0x0000000700077224 */ /* 0x040fe400078e0208 */
[-C--:B--2---:R-:W-:Y:S02]  /*1370*/  IMAD R3, R3, R4.reuse, RZ ;  /* 0x0000000403037224 */ /* 0x084fe400078e02ff */
[----:B------:R-:W-:Y:S01]  /*1380*/  IMAD.WIDE.U32 R8, R0, R4, R16 ;  /* 0x0000000400087225 */ /* 0x000fe200078e0010 */
[----:B------:R-:W-:-:S03]  /*1390*/  MOV R4, R18 ;  /* 0x0000001200047202 */ /* 0x000fc60000000f00 */
[----:B------:R-:W-:Y:S01]  /*13a0*/  IMAD R3, R0, R5, R3 ;  /* 0x0000000500037224 */ /* 0x000fe200078e0203 */
[----:B------:R-:W-:-:S04]  /*13b0*/  IADD3 R0, PT, PT, R19, R7, RZ ;  /* 0x0000000713007210 */ /* 0x000fc80007ffe0ff */
[----:B------:R-:W-:-:S07]  /*13c0*/  IADD3 R3, PT, PT, R9, R3, RZ ;  /* 0x0000000309037210 */ /* 0x000fce0007ffe0ff */
.L_x_3813:
[----:B------:R-:W1:Y:S01]  /*13d0*/  LDCU.128 UR12, c[0x0][0x390] ;  /* 0x00007200ff0c77ac */ /* 0x000e620008000c00 */
[C---:B------:R-:W-:Y:S01]  /*13e0*/  IMAD.SHL.U32 R144, R133.reuse, 0x8, RZ ;  /* 0x0000000885907824 */ /* 0x040fe200078e00ff */
[C---:B------:R-:W-:Y:S01]  /*13f0*/  LOP3.LUT R143, R133.reuse, 0x18, RZ, 0xc0, !PT ;  /* 0x00000018858f7812 */ /* 0x040fe200078ec0ff */
[----:B------:R-:W-:Y:S01]  /*1400*/  IMAD.MOV.U32 R19, RZ, RZ, RZ ;  /* 0x000000ffff137224 */ /* 0x000fe200078e00ff */
[----:B------:R-:W2:Y:S01]  /*1410*/  LDCU.64 UR4, c[0x0][0x3b0] ;  /* 0x00007600ff0477ac */ /* 0x000ea20008000a00 */
[----:B------:R-:W3:Y:S01]  /*1420*/  S2UR UR25, SR_CgaCtaId ;  /* 0x00000000001979c3 */ /* 0x000ee20000008800 */
[C---:B------:R-:W-:Y:S01]  /*1430*/  LOP3.LUT R18, R144.reuse, 0x18, RZ, 0xc0, !PT ;  /* 0x0000001890127812 */ /* 0x040fe200078ec0ff */
[----:B------:R-:W-:Y:S01]  /*1440*/  IMAD.MOV.U32 R17, RZ, RZ, RZ ;  /* 0x000000ffff117224 */ /* 0x000fe200078e00ff */
[----:B------:R-:W4:Y:S01]  /*1450*/  LDCU.64 UR22, c[0x0][0x3c8] ;  /* 0x00007900ff1677ac */ /* 0x000f220008000a00 */
[----:B------:R-:W-:Y:S01]  /*1460*/  LOP3.LUT R6, R144, 0xd8, RZ, 0xc0, !PT ;  /* 0x000000d890067812 */ /* 0x000fe200078ec0ff */
[C---:B------:R-:W-:Y:S01]  /*1470*/  IMAD.SHL.U32 R132, R133.reuse, 0x4, RZ ;  /* 0x0000000485847824 */ /* 0x040fe200078e00ff */
[C---:B------:R-:W-:Y:S01]  /*1480*/  IADD3 R4, P0, PT, R18.reuse, R4, RZ ;  /* 0x0000000412047210 */ /* 0x040fe20007f1e0ff */
[----:B------:R-:W5:Y:S01]  /*1490*/  LDCU.128 UR8, c[0x0][0x380] ;  /* 0x00007000ff0877ac */ /* 0x000f620008000c00 */
[----:B------:R-:W-:Y:S01]  /*14a0*/  IADD3 R8, P2, PT, R18, R8, RZ ;  /* 0x0000000812087210 */ /* 0x000fe20007f5e0ff */
[C---:B------:R-:W-:Y:S01]  /*14b0*/  IMAD.SHL.U32 R135, R133.reuse, 0x10, RZ ;  /* 0x0000001085877824 */ /* 0x040fe200078e00ff */
[----:B------:R-:W-:Y:S01]  /*14c0*/  LOP3.LUT R5, R144, 0x1f20, RZ, 0xc0, !PT ;  /* 0x00001f2090057812 */ /* 0x000fe200078ec0ff */
[----:B------:R-:W-:Y:S01]  /*14d0*/  IMAD.SHL.U32 R86, R133, 0x20, RZ ;  /* 0x0000002085567824 */ /* 0x000fe200078e00ff */
[----:B------:R-:W-:Y:S01]  /*14e0*/  LOP3.LUT R6, R6, R143, RZ, 0x3c, !PT ;  /* 0x0000008f06067212 */ /* 0x000fe200078e3cff */
[----:B-1----:R-:W-:Y:S01]  /*14f0*/  IMAD.WIDE.U32 R18, R145, UR14, R18 ;  /* 0x0000000e91127c25 */ /* 0x002fe2000f8e0012 */
[----:B------:R-:W-:-:S02]  /*1500*/  SHF.R.U32.HI R16, RZ, 0x2, R133 ;  /* 0x00000002ff107819 */ /* 0x000fc40000011685 */
[----:B------:R-:W-:Y:S01]  /*1510*/  SHF.R.S32.HI R7, RZ, 0x1f, R12 ;  /* 0x0000001fff077819 */ /* 0x000fe2000001140c */
[----:B------:R-:W-:Y:S01]  /*1520*/  IMAD R19, R145, UR15, R19 ;  /* 0x0000000f91137c24 */ /* 0x000fe2000f8e0213 */
[----:B--2---:R-:W-:Y:S01]  /*1530*/  USHF.L.U32 UR15, UR4, 0x5, URZ ;  /* 0x00000005040f7899 */ /* 0x004fe200080006ff */
[----:B------:R-:W-:Y:S01]  /*1540*/  LOP3.LUT R6, R5, R6, RZ, 0xfc, !PT ;  /* 0x0000000605067212 */ /* 0x000fe200078efcff */
[----:B------:R-:W-:Y:S01]  /*1550*/  USHF.L.U64.HI UR14, UR4, 0x5, UR5 ;  /* 0x00000005040e7899 */ /* 0x000fe20008010205 */
[----:B------:R-:W-:Y:S01]  /*1560*/  IMAD.X R5, RZ, RZ, R0, P0 ;  /* 0x000000ffff057224 */ /* 0x000fe200000e0600 */
[----:B------:R-:W-:Y:S01]  /*1570*/  SHF.R.U32.HI R136, RZ, 0x1, R133 ;  /* 0x00000001ff887819 */ /* 0x000fe20000011685 */
[----:B------:R-:W-:Y:S01]  /*1580*/  IMAD.WIDE.U32 R14, R15, 0x40, R16 ;  /* 0x000000400f0e7825 */ /* 0x000fe200078e0010 */
[----:B------:R-:W-:Y:S02]  /*1590*/  LOP3.LUT R17, R16, 0x7, RZ, 0xc0, !PT ;  /* 0x0000000710117812 */ /* 0x000fe400078ec0ff */
[----:B------:R-:W-:Y:S01]  /*15a0*/  LOP3.LUT R85, R136, 0x8, RZ, 0xc0, !PT ;  /* 0x0000000888557812 */ /* 0x000fe200078ec0ff */
[----:B----4-:R-:W-:-:S02]  /*15b0*/  IMAD R7, R7, UR22, RZ ;  /* 0x0000001607077c24 */ /* 0x010fc4000f8e02ff */
[----:B------:R-:W-:-:S04]  /*15c0*/  IMAD.WIDE.U32 R4, R16, UR18, R4 ;  /* 0x0000001210047c25 */ /* 0x000fc8000f8e0004 */
[----:B------:R-:W-:Y:S01]  /*15d0*/  IMAD.U32 R10, RZ, RZ, UR15 ;  /* 0x0000000fff0a7e24 */ /* 0x000fe2000f8e00ff */
[----:B-----5:R-:W-:Y:S01]  /*15e0*/  LEA R138, P0, R4, UR10, 0x1 ;  /* 0x0000000a048a7c11 */ /* 0x020fe2000f8008ff */
[----:B------:R-:W-:Y:S02]  /*15f0*/  IMAD.U32 R11, RZ, RZ, UR14 ;  /* 0x0000000eff0b7e24 */ /* 0x000fe4000f8e00ff */
[C---:B------:R-:W-:Y:S02]  /*1600*/  IMAD R7, R12.reuse, UR23, R7 ;  /* 0x000000170c077c24 */ /* 0x040fe4000f8e0207 */
[----:B------:R-:W-:-:S04]  /*1610*/  IMAD.WIDE.U32 R12, R12, UR22, R18 ;  /* 0x000000160c0c7c25 */ /* 0x000fc8000f8e0012 */
[----:B------:R-:W-:Y:S02]  /*1620*/  IMAD R139, R16, UR19, R5 ;  /* 0x00000013108b7c24 */ /* 0x000fe4000f8e0205 */
[----:B------:R-:W-:Y:S02]  /*1630*/  IMAD R0, R15, UR4, RZ ;  /* 0x000000040f007c24 */ /* 0x000fe4000f8e02ff */
[----:B------:R-:W-:Y:S01]  /*1640*/  IMAD.WIDE.U32 R10, R14, UR4, R10 ;  /* 0x000000040e0a7c25 */ /* 0x000fe2000f8e000a */
[----:B------:R-:W-:-:S03]  /*1650*/  LEA.HI.X R139, R4, UR11, R139, 0x1, P0 ;  /* 0x0000000b048b7c11 */ /* 0x000fc600080f0c8b */
[----:B------:R-:W-:Y:S01]  /*1660*/  IMAD.IADD R13, R13, 0x1, R7 ;  /* 0x000000010d0d7824 */ /* 0x000fe200078e0207 */
[----:B------:R-:W-:Y:S01]  /*1670*/  IADD3 R4, P0, PT, R12, R10, RZ ;  /* 0x0000000a0c047210 */ /* 0x000fe20007f1e0ff */
[C---:B------:R-:W-:Y:S01]  /*1680*/  IMAD R0, R14.reuse, UR5, R0 ;  /* 0x000000050e007c24 */ /* 0x040fe2000f8e0200 */
[----:B------:R-:W-:Y:S01]  /*1690*/  UMOV UR5, 0x400 ;  /* 0x0000040000057882 */ /* 0x000fe20000000000 */
[----:B------:R-:W-:Y:S01]  /*16a0*/  IMAD.WIDE.U32 R14, R14, UR4, R12 ;  /* 0x000000040e0e7c25 */ /* 0x000fe2000f8e000c */
[----:B---3--:R-:W-:Y:S02]  /*16b0*/  ULEA UR5, UR25, UR5, 0x18 ;  /* 0x0000000519057291 */ /* 0x008fe4000f8ec0ff */
[----:B------:R-:W-:Y:S01]  /*16c0*/  IADD3.X R11, PT, PT, R13, R0, R11, P0, !PT ;  /* 0x000000000d0b7210 */ /* 0x000fe200007fe40b */
[----:B------:R-:W-:Y:S01]  /*16d0*/  USHF.L.U32 UR4, UR18, 0x6, URZ ;  /* 0x0000000612047899 */ /* 0x000fe200080006ff */
[----:B------:R-:W-:Y:S01]  /*16e0*/  LEA R10, P0, R4, UR8, 0x1 ;  /* 0x00000008040a7c11 */ /* 0x000fe2000f8008ff */
[----:B------:R-:W-:Y:S01]  /*16f0*/  IMAD.IADD R5, R15, 0x1, R0 ;  /* 0x000000010f057824 */ /* 0x000fe200078e0200 */
[----:B------:R-:W-:Y:S01]  /*1700*/  LEA R12, P1, R14, UR8, 0x1 ;  /* 0x000000080e0c7c11 */ /* 0x000fe2000f8208ff */
[----:B------:R-:W-:Y:S01]  /*1710*/  USHF.L.U64.HI UR8, UR18, 0x6, UR19 ;  /* 0x0000000612087899 */ /* 0x000fe20008010213 */
[----:B------:R-:W-:Y:S01]  /*1720*/  LEA R0, R6, UR5, 0x1 ;  /* 0x0000000506007c11 */ /* 0x000fe2000f8e08ff */
[----:B------:R-:W-:Y:S01]  /*1730*/  IMAD.X R9, RZ, RZ, R3, P2 ;  /* 0x000000ffff097224 */ /* 0x000fe200010e0603 */
[----:B------:R-:W-:Y:S01]  /*1740*/  LEA.HI.X R11, R4, UR9, R11, 0x1, P0 ;  /* 0x00000009040b7c11 */ /* 0x000fe200080f0c0b */
[----:B------:R-:W-:Y:S01]  /*1750*/  VIADD R142, R84, 0xffffffff ;  /* 0xffffffff548e7836 */ /* 0x000fe20000000000 */
[----:B------:R-:W-:Y:S01]  /*1760*/  IADD3 R6, P0, PT, R138, UR4, RZ ;  /* 0x000000048a067c10 */ /* 0x000fe2000ff1e0ff */
[----:B------:R-:W-:Y:S01]  /*1770*/  IMAD.WIDE.U32 R8, R16, UR16, R8 ;  /* 0x0000001010087c25 */ /* 0x000fe2000f8e0008 */
[----:B------:R-:W-:Y:S01]  /*1780*/  LEA.HI.X R13, R14, UR9, R5, 0x1, P1 ;  /* 0x000000090e0d7c11 */ /* 0x000fe200088f0c05 */
[----:B------:R-:W-:Y:S01]  /*1790*/  USHF.L.U32 UR9, UR16, 0x6, URZ ;  /* 0x0000000610097899 */ /* 0x000fe200080006ff */
[----:B------:R-:W-:Y:S01]  /*17a0*/  IADD3.X R7, PT, PT, R139, UR8, RZ, P0, !PT ;  /* 0x000000088b077c10 */ /* 0x000fe200087fe4ff */
[----:B------:R-:W-:Y:S01]  /*17b0*/  IMAD R141, R16, UR17, R9 ;  /* 0x00000011108d7c24 */ /* 0x000fe2000f8e0209 */
[----:B------:R-:W-:Y:S01]  /*17c0*/  IADD3 R18, P0, PT, R6, UR4, RZ ;  /* 0x0000000406127c10 */ /* 0x000fe2000ff1e0ff */
[----:B------:R-:W-:Y:S01]  /*17d0*/  @!PT LDS RZ, [RZ] ;  /* 0x00000000fffff984 */ /* 0x000fe20000000800 */
[----:B------:R-:W-:Y:S01]  /*17e0*/  @!PT LDS RZ, [RZ] ;  /* 0x00000000fffff984 */ /* 0x000fe20000000800 */
[----:B------:R-:W-:Y:S01]  /*17f0*/  @!PT LDS RZ, [RZ] ;  /* 0x00000000fffff984 */ /* 0x000fe20000000800 */
[----:B------:R-:W-:Y:S01]  /*1800*/  LDGSTS.E.BYPASS.LTC128B.128 [R0], desc[UR26][R12.64] ;  /* 0x000000000c007fae */ /* 0x000fe2000b981a1a */
[----:B------:R-:W-:Y:S01]  /*1810*/  LEA R140, P1, R8, UR12, 0x1 ;  /* 0x0000000c088c7c11 */ /* 0x000fe2000f8208ff */
[----:B------:R-:W-:Y:S01]  /*1820*/  USHF.L.U64.HI UR16, UR16, 0x6, UR17 ;  /* 0x0000000610107899 */ /* 0x000fe20008010211 */
[----:B------:R-:W-:Y:S01]  /*1830*/  IADD3.X R19, PT, PT, R7, UR8, RZ, P0, !PT ;  /* 0x0000000807137c10 */ /* 0x000fe200087fe4ff */
[----:B------:R1:W-:Y:S01]  /*1840*/  LDGSTS.E.BYPASS.LTC128B.128 [R0+0x800], desc[UR26][R10.64] ;  /* 0x008000000a007fae */ /* 0x0003e2000b981a1a */
[----:B------:R-:W-:Y:S01]  /*1850*/  IADD3 R14, P0, PT, R18, UR4, RZ ;  /* 0x00000004120e7c10 */ /* 0x000fe2000ff1e0ff */
[----:B------:R-:W-:Y:S01]  /*1860*/  IMAD.SHL.U32 R150, R142, 0x80, RZ ;  /* 0x000000808e967824 */ /* 0x000fe200078e00ff */
[----:B------:R-:W-:Y:S01]  /*1870*/  LOP3.LUT R5, R132, 0x18, RZ, 0xc0, !PT ;  /* 0x0000001884057812 */ /* 0x000fe200078ec0ff */
[----:B------:R-:W-:Y:S01]  /*1880*/  LDGSTS.E.BYPASS.LTC128B.128 [R0+0x1000], desc[UR26][R138.64] ;  /* 0x010000008a007fae */ /* 0x000fe2000b981a1a */
[----:B------:R-:W-:-:S02]  /*1890*/  IADD3.X R15, PT, PT, R19, UR8, RZ, P0, !PT ;  /* 0x00000008130f7c10 */ /* 0x000fc400087fe4ff */
[----:B------:R-:W-:Y:S01]  /*18a0*/  LEA.HI.X R141, R8, UR13, R141, 0x1, P1 ;  /* 0x0000000d088d7c11 */ /* 0x000fe200088f0c8d */
[----:B------:R-:W-:Y:S01]  /*18b0*/  LDGSTS.E.BYPASS.LTC128B.128 [R0+0x1800], desc[UR26][R6.64] ;  /* 0x0180000006007fae */ /* 0x000fe2000b981a1a */
[----:B------:R-:W-:Y:S02]  /*18c0*/  IADD3 R22, P0, PT, R140, UR9, RZ ;  /* 0x000000098c167c10 */ /* 0x000fe4000ff1e0ff */
[----:B------:R-:W-:Y:S01]  /*18d0*/  LOP3.LUT R3, R135, 0x100, RZ, 0xc0, !PT ;  /* 0x0000010087037812 */ /* 0x000fe200078ec0ff */
[----:B------:R2:W-:Y:S01]  /*18e0*/  LDGSTS.E.BYPASS.LTC128B.128 [R0+0x2000], desc[UR26][R18.64] ;  /* 0x0200000012007fae */ /* 0x0005e2000b981a1a */
[----:B------:R-:W-:Y:S02]  /*18f0*/  LOP3.LUT R4, R5, 0xc0, R86, 0xf8, !PT ;  /* 0x000000c005047812 */ /* 0x000fe400078ef856 */
[----:B------:R-:W-:Y:S01]  /*1900*/  LOP3.LUT R135, R135, 0x3e00, RZ, 0xc0, !PT ;  /* 0x00003e0087877812 */ /* 0x000fe200078ec0ff */
[----:B------:R3:W-:Y:S01]  /*1910*/  LDGSTS.E.BYPASS.LTC128B.128 [R0+0x2800], desc[UR26][R14.64] ;  /* 0x028000000e007fae */ /* 0x0007e2000b981a1a */
[----:B------:R-:W-:-:S02]  /*1920*/  IADD3.X R23, PT, PT, R141, UR16, RZ, P0, !PT ;  /* 0x000000108d177c10 */ /* 0x000fc400087fe4ff */
[----:B------:R-:W-:Y:S01]  /*1930*/  IADD3 R20, P0, PT, R22, UR9, RZ ;  /* 0x0000000916147c10 */ /* 0x000fe2000ff1e0ff */
[----:B------:R-:W0:Y:S01]  /*1940*/  LDGDEPBAR ;  /* 0x00000000000079af */ /* 0x000e220000000000 */
[--C-:B------:R-:W-:Y:S02]  /*1950*/  LOP3.LUT R3, R3, 0x20, R86.reuse, 0xf8, !PT ;  /* 0x0000002003037812 */ /* 0x100fe400078ef856 */
[----:B------:R-:W-:Y:S02]  /*1960*/  LOP3.LUT R85, R4, R85, RZ, 0x3c, !PT ;  /* 0x0000005504557212 */ /* 0x000fe400078e3cff */
[----:B------:R-:W-:Y:S02]  /*1970*/  LOP3.LUT R8, R135, 0x120, R86, 0xf8, !PT ;  /* 0x0000012087087812 */ /* 0x000fe400078ef856 */
[----:B------:R-:W-:Y:S02]  /*1980*/  IADD3.X R21, PT, PT, R23, UR16, RZ, P0, !PT ;  /* 0x0000001017157c10 */ /* 0x000fe400087fe4ff */
[----:B-1----:R-:W-:-:S02]  /*1990*/  IADD3 R10, P0, PT, R20, UR9, RZ ;  /* 0x00000009140a7c10 */ /* 0x002fc4000ff1e0ff */
[----:B------:R-:W-:Y:S02]  /*19a0*/  LOP3.LUT R8, R8, R85, RZ, 0xfc, !PT ;  /* 0x0000005508087212 */ /* 0x000fe400078efcff */
[----:B------:R-:W-:Y:S02]  /*19b0*/  IADD3.X R11, PT, PT, R21, UR16, RZ, P0, !PT ;  /* 0x00000010150b7c10 */ /* 0x000fe400087fe4ff */
[----:B------:R-:W-:Y:S02]  /*19c0*/  LEA R8, R8, UR5, 0x1 ;  /* 0x0000000508087c11 */ /* 0x000fe4000f8e08ff */
[----:B------:R-:W-:Y:S02]  /*19d0*/  LOP3.LUT P0, RZ, R133, 0x4, RZ, 0xc0, !PT ;  /* 0x0000000485ff7812 */ /* 0x000fe4000780c0ff */
[----:B--2---:R-:W-:Y:S02]  /*19e0*/  LOP3.LUT R18, R4, 0x8, R133, 0x78, !PT ;  /* 0x0000000804127812 */ /* 0x004fe400078e7885 */
[----:B------:R-:W-:-:S02]  /*19f0*/  LOP3.LUT R16, R136, 0x1f0, RZ, 0xc0, !PT ;  /* 0x000001f088107812 */ /* 0x000fc400078ec0ff */
[----:B------:R-:W-:Y:S01]  /*1a00*/  LOP3.LUT R18, R3, R18, RZ, 0xfc, !PT ;  /* 0x0000001203127212 */ /* 0x000fe200078efcff */
[----:B------:R-:W-:-:S04]  /*1a10*/  DEPBAR.LE SB0, 0x0 ;  /* 0x000080000000791a */ /* 0x000fc80000000000 */
[----:B------:R-:W-:Y:S01]  /*1a20*/  BAR.SYNC.DEFER_BLOCKING 0x0 ;  /* 0x0000000000007b1d */ /* 0x000fe20000010000 */
[----:B------:R-:W-:Y:S01]  /*1a30*/  LEA R18, R18, UR5, 0x1 ;  /* 0x0000000512127c11 */ /* 0x000fe2000f8e08ff */
[----:B------:R-:W-:Y:S01]  /*1a40*/  IMAD.MOV.U32 R3, RZ, RZ, 0x20 ;  /* 0x00000020ff037424 */ /* 0x000fe200078e00ff */
[----:B------:R-:W-:-:S04]  /*1a50*/  IADD3 R2, PT, PT, R17, R16, R2 ;  /* 0x0000001011027210 */ /* 0x000fc80007ffe002 */
[----:B------:R-:W-:-:S05]  /*1a60*/  SEL R3, R3, 0xffffffe0, !P0 ;  /* 0xffffffe003037807 */ /* 0x000fca0004000000 */
        /* <DEDUP_REMOVED lines=11> */
[----:B------:R-:W3:Y:S04]  /*1b20*/  LDSM.16.M88.4 R68, [R18+0x2c00] ;  /* 0x002c00001244783b */ /* 0x000ee80000000200 */
[----:B------:R-:W4:Y:S04]  /*1b30*/  LDSM.16.M88.4 R60, [R18+0x1400] ;  /* 0x00140000123c783b */ /* 0x000f280000000200 */
[----:B------:R-:W5:Y:S04]  /*1b40*/  LDSM.16.M88.4 R52, [R18+0x1800] ;  /* 0x001800001234783b */ /* 0x000f680000000200 */
[----:B------:R-:W5:Y:S04]  /*1b50*/  LDSM.16.M88.4 R44, [R18+0x1c00] ;  /* 0x001c0000122c783b */ /* 0x000f680000000200 */
[----:B------:R-:W5:Y:S04]  /*1b60*/  LDSM.16.M88.4 R36, [R18+0x2000] ;  /* 0x002000001224783b */ /* 0x000f680000000200 */
[----:B------:R-:W5:Y:S04]  /*1b70*/  LDSM.16.M88.4 R28, [R18+0x2400] ;  /* 0x00240000121c783b */ /* 0x000f680000000200 */
[----:B-1----:R3:W1:Y:S04]  /*1b80*/  LDSM.16.M88.4 R20, [R18+0x2800] ;  /* 0x002800001214783b */ /* 0x0026680000000200 */
[----:B------:R-:W-:Y:S04]  /*1b90*/  LDSM.16.M88.4 R76, [R76] ;  /* 0x000000004c4c783b */ /* 0x000fe80000000200 */
[----:B------:R-:W1:Y:S04]  /*1ba0*/  LDSM.16.M88.4 R80, [R87+0x1000] ;  /* 0x001000005750783b */ /* 0x000e680000000200 */
[----:B------:R-:W1:Y:S01]  /*1bb0*/  LDSM.16.M88.4 R72, [R87+0x1400] ;  /* 0x001400005748783b */ /* 0x000e620000000200 */
[C---:B--2---:R-:W-:Y:S03]  /*1bc0*/  HMMA.16816.F32.BF16 R8, R12.reuse, R4, RZ ;  /* 0x000000040c08723c */ /* 0x044fe600000418ff */
[----:B------:R-:W0:Y:S05]  /*1bd0*/  LDGDEPBAR ;  /* 0x00000000000079af */ /* 0x000e2a0000000000 */
[C---:B------:R-:W-:Y:S08]  /*1be0*/  HMMA.16816.F32.BF16 R4, R12.reuse, R6, RZ ;  /* 0x000000060c04723c */ /* 0x040ff000000418ff */
[----:B---3--:R-:W-:Y:S01]  /*1bf0*/  HMMA.16816.F32.BF16 R16, R12, R68, RZ ;  /* 0x000000440c10723c */ /* 0x008fe200000418ff */
[----:B------:R-:W-:-:S05]  /*1c00*/  IADD3 R69, PT, PT, R97, -UR24, R2 ;  /* 0x8000001861457c10 */ /* 0x000fca000fffe002 */
[----:B------:R-:W-:Y:S02]  /*1c10*/  IMAD.IADD R88, R69, 0x1, R88 ;  /* 0x0000000145587824 */ /* 0x000fe400078e0258 */
[----:B----4-:R-:W-:Y:S03]  /*1c20*/  HMMA.16816.F32.BF16 R64, R12, R60, RZ ;  /* 0x0000003c0c40723c */ /* 0x010fe600000418ff */
[C-C-:B------:R-:W-:Y:S02]  /*1c30*/  VIADDMNMX R101, R88.reuse, 0x1, R97.reuse, PT ;  /* 0x0000000158657846 */ /* 0x140fe40003800161 */
[----:B------:R-:W-:-:S03]  /*1c40*/  VIADDMNMX R97, R88, 0x9, R97, PT ;  /* 0x0000000958617846 */ /* 0x000fc60003800161 */
[C---:B-----5:R-:W-:Y:S08]  /*1c50*/  HMMA.16816.F32.BF16 R56, R12.reuse, R52, RZ ;  /* 0x000000340c38723c */ /* 0x060ff000000418ff */
        /* <DEDUP_REMOVED lines=13> */
[----:B------:R-:W-:-:S05]  /*1d30*/  IMAD.SHL.U32 R81, R133, 0x2, RZ ;  /* 0x0000000285517824 */ /* 0x000fca00078e00ff */
[----:B------:R-:W-:Y:S02]  /*1d40*/  LOP3.LUT R2, R150, 0x6, R81, 0xf8, !PT ;  /* 0x0000000696027812 */ /* 0x000fe400078ef851 */
[C---:B------:R-:W-:Y:S02]  /*1d50*/  HMMA.16816.F32.BF16 R4, R76.reuse, R82, R4 ;  /* 0x000000524c04723c */ /* 0x040fe40000041804 */
[C---:B------:R-:W-:Y:S02]  /*1d60*/  LOP3.LUT R80, R2.reuse, 0x1, RZ, 0xfc, !PT ;  /* 0x0000000102507812 */ /* 0x040fe400078efcff */
[-C--:B------:R-:W-:Y:S02]  /*1d70*/  ISETP.GE.AND P4, PT, R2, R101.reuse, PT ;  /* 0x000000650200720c */ /* 0x080fe40003f86270 */
[C---:B------:R-:W-:Y:S02]  /*1d80*/  ISETP.GE.AND P0, PT, R80.reuse, R101, PT ;  /* 0x000000655000720c */ /* 0x040fe40003f06270 */
[----:B------:R-:W-:Y:S01]  /*1d90*/  ISETP.GE.AND P3, PT, R80, R97, PT ;  /* 0x000000615000720c */ /* 0x000fe20003f66270 */
[----:B------:R-:W-:Y:S01]  /*1da0*/  HMMA.16816.F32.BF16 R64, R76, R72, R64 ;  /* 0x000000484c40723c */ /* 0x000fe20000041840 */
[----:B------:R-:W-:-:S02]  /*1db0*/  LOP3.LUT R80, R2, 0x8, RZ, 0xfc, !PT ;  /* 0x0000000802507812 */ /* 0x000fc400078efcff */
[----:B------:R-:W-:Y:S02]  /*1dc0*/  FSEL R91, R8, -INF , !P4 ;  /* 0xff800000085b7808 */ /* 0x000fe40006000000 */
[C---:B------:R-:W-:Y:S02]  /*1dd0*/  ISETP.GE.AND P6, PT, R80.reuse, R101, PT ;  /* 0x000000655000720c */ /* 0x040fe40003fc6270 */
[-C--:B------:R-:W-:Y:S01]  /*1de0*/  ISETP.GE.AND P5, PT, R80, R97.reuse, PT ;  /* 0x000000615000720c */ /* 0x080fe20003fa6270 */
[----:B------:R-:W-:Y:S01]  /*1df0*/  HMMA.16816.F32.BF16 R60, R76, R74, R60 ;  /* 0x0000004a4c3c723c */ /* 0x000fe2000004183c */
[C---:B------:R-:W-:Y:S02]  /*1e00*/  LOP3.LUT R82, R2.reuse, 0x9, RZ, 0xfc, !PT ;  /* 0x0000000902527812 */ /* 0x040fe400078efcff */
[C---:B------:R-:W-:Y:S02]  /*1e10*/  ISETP.GE.AND P4, PT, R2.reuse, R97, PT ;  /* 0x000000610200720c */ /* 0x040fe40003f86270 */
[----:B------:R-:W-:-:S02]  /*1e20*/  LOP3.LUT R80, R2, 0x10, RZ, 0xfc, !PT ;  /* 0x0000001002507812 */ /* 0x000fc400078efcff */
[----:B------:R-:W-:Y:S01]  /*1e30*/  FSEL R104, R10, -INF , !P4 ;  /* 0xff8000000a687808 */ /* 0x000fe20006000000 */
[C---:B-1----:R-:W-:Y:S01]  /*1e40*/  HMMA.16816.F32.BF16 R56, R76.reuse, R68, R56 ;  /* 0x000000444c38723c */ /* 0x042fe20000041838 */
[----:B------:R-:W-:Y:S02]  /*1e50*/  FSEL R73, R9, -INF , !P0 ;  /* 0xff80000009497808 */ /* 0x000fe40004000000 */
[C---:B------:R-:W-:Y:S02]  /*1e60*/  ISETP.GE.AND P2, PT, R82.reuse, R101, PT ;  /* 0x000000655200720c */ /* 0x040fe40003f46270 */
[----:B------:R-:W-:Y:S02]  /*1e70*/  ISETP.GE.AND P1, PT, R82, R97, PT ;  /* 0x000000615200720c */ /* 0x000fe40003f26270 */
[C---:B------:R-:W-:Y:S01]  /*1e80*/  ISETP.GE.AND P4, PT, R80.reuse, R101, PT ;  /* 0x000000655000720c */ /* 0x040fe20003f86270 */
[----:B------:R-:W-:Y:S01]  /*1e90*/  HMMA.16816.F32.BF16 R52, R76, R70, R52 ;  /* 0x000000464c34723c */ /* 0x000fe20000041834 */
[----:B------:R-:W-:-:S02]  /*1ea0*/  ISETP.GE.AND P0, PT, R80, R97, PT ;  /* 0x000000615000720c */ /* 0x000fc40003f06270 */
[----:B------:R-:W1:Y:S01]  /*1eb0*/  LDSM.16.M88.4 R80, [R87+0x1c00] ;  /* 0x001c00005750783b */ /* 0x000e620000000200 */
[----:B------:R-:W-:Y:S02]  /*1ec0*/  FSEL R103, R4, -INF , !P6 ;  /* 0xff80000004677808 */ /* 0x000fe40007000000 */
[C---:B------:R-:W-:Y:S02]  /*1ed0*/  LOP3.LUT R4, R2.reuse, 0x18, RZ, 0xfc, !PT ;  /* 0x0000001802047812 */ /* 0x040fe400078efcff */
[----:B------:R-:W-:Y:S02]  /*1ee0*/  LOP3.LUT R8, R2, 0x11, RZ, 0xfc, !PT ;  /* 0x0000001102087812 */ /* 0x000fe400078efcff */
[----:B------:R-:W-:Y:S02]  /*1ef0*/  FSEL R114, R6, -INF , !P5 ;  /* 0xff80000006727808 */ /* 0x000fe40006800000 */
[----:B------:R-:W-:Y:S02]  /*1f00*/  FSEL R75, R5, -INF , !P2 ;  /* 0xff800000054b7808 */ /* 0x000fe40005000000 */
[----:B------:R-:W-:-:S02]  /*1f10*/  FSEL R72, R11, -INF , !P3 ;  /* 0xff8000000b487808 */ /* 0x000fc40005800000 */
[C---:B------:R-:W-:Y:S02]  /*1f20*/  ISETP.GE.AND P5, PT, R4.reuse, R101, PT ;  /* 0x000000650400720c */ /* 0x040fe40003fa6270 */
[----:B------:R-:W-:Y:S02]  /*1f30*/  ISETP.GE.AND P2, PT, R4, R97, PT ;  /* 0x000000610400720c */ /* 0x000fe40003f46270 */
[----:B------:R-:W-:Y:S02]  /*1f40*/  ISETP.GE.AND P3, PT, R8, R101, PT ;  /* 0x000000650800720c */ /* 0x000fe40003f66270 */
[----:B------:R-:W-:Y:S02]  /*1f50*/  LOP3.LUT R4, R2, 0x20, RZ, 0xfc, !PT ;  /* 0x0000002002047812 */ /* 0x000fe400078efcff */
[----:B------:R-:W-:Y:S02]  /*1f60*/  FSEL R118, R66, -INF , !P0 ;  /* 0xff80000042767808 */ /* 0x000fe40004000000 */
[----:B------:R-:W-:-:S02]  /*1f70*/  FSEL R69, R65, -INF , !P3 ;  /* 0xff80000041457808 */ /* 0x000fc40005800000 */
[----:B------:R-:W-:Y:S02]  /*1f80*/  FSEL R100, R7, -INF , !P1 ;  /* 0xff80000007647808 */ /* 0x000fe40004800000 */
[C---:B------:R-:W-:Y:S02]  /*1f90*/  ISETP.GE.AND P0, PT, R4.reuse, R101, PT ;  /* 0x000000650400720c */ /* 0x040fe40003f06270 */
[-C--:B------:R-:W-:Y:S02]  /*1fa0*/  ISETP.GE.AND P3, PT, R4, R97.reuse, PT ;  /* 0x000000610400720c */ /* 0x080fe40003f66270 */
[----:B------:R-:W2:Y:S01]  /*1fb0*/  LDSM.16.M88.4 R4, [R87+0x2000] ;  /* 0x002000005704783b */ /* 0x000ea20000000200 */
[----:B------:R-:W-:Y:S02]  /*1fc0*/  ISETP.GE.AND P6, PT, R8, R97, PT ;  /* 0x000000610800720c */ /* 0x000fe40003fc6270 */
[----:B------:R-:W-:Y:S02]  /*1fd0*/  LOP3.LUT R8, R2, 0x19, RZ, 0xfc, !PT ;  /* 0x0000001902087812 */ /* 0x000fe400078efcff */
[----:B------:R-:W-:-:S02]  /*1fe0*/  FSEL R105, R64, -INF , !P4 ;  /* 0xff80000040697808 */ /* 0x000fc40006000000 */
[C---:B------:R-:W-:Y:S02]  /*1ff0*/  ISETP.GE.AND P1, PT, R8.reuse, R101, PT ;  /* 0x000000650800720c */ /* 0x040fe40003f26270 */
[----:B------:R-:W-:Y:S01]  /*2000*/  ISETP.GE.AND P4, PT, R8, R97, PT ;  /* 0x000000610800720c */ /* 0x000fe20003f86270 */
[C---:B-1----:R-:W-:Y:S01]  /*2010*/  HMMA.16816.F32.BF16 R48, R76.reuse, R80, R48 ;  /* 0x000000504c30723c */ /* 0x042fe20000041830 */
[----:B------:R-:W-:Y:S02]  /*2020*/  LOP3.LUT R8, R2, 0x21, RZ, 0xfc, !PT ;  /* 0x0000002102087812 */ /* 0x000fe400078efcff */
[----:B------:R-:W-:Y:S02]  /*2030*/  FSEL R120, R67, -INF , !P6 ;  /* 0xff80000043787808 */ /* 0x000fe40007000000 */
[----:B------:R-:W-:Y:S02]  /*2040*/  FSEL R107, R60, -INF , !P5 ;  /* 0xff8000003c6b7808 */ /* 0x000fe40006800000 */
[C---:B------:R-:W-:Y:S01]  /*2050*/  ISETP.GE.AND P6, PT, R8.reuse, R101, PT ;  /* 0x000000650800720c */ /* 0x040fe20003fc6270 */
[----:B------:R-:W-:Y:S01]  /*2060*/  HMMA.16816.F32.BF16 R44, R76, R82, R44 ;  /* 0x000000524c2c723c */ /* 0x000fe2000004182c */
[----:B------:R-:W-:-:S02]  /*2070*/  ISETP.GE.AND P5, PT, R8, R97, PT ;  /* 0x000000610800720c */ /* 0x000fc40003fa6270 */
[----:B------:R-:W-:Y:S02]  /*2080*/  LOP3.LUT R8, R2, 0x28, RZ, 0xfc, !PT ;  /* 0x0000002802087812 */ /* 0x000fe400078efcff */
[----:B------:R-:W-:Y:S02]  /*2090*/  FSEL R68, R62, -INF , !P2 ;  /* 0xff8000003e447808 */ /* 0x000fe40005000000 */
[----:B------:R-:W-:Y:S02]  /*20a0*/  ISETP.GE.AND P2, PT, R8, R101, PT ;  /* 0x000000650800720c */ /* 0x000fe40003f46270 */
[----:B------:R-:W-:Y:S02]  /*20b0*/  FSEL R71, R61, -INF , !P1 ;  /* 0xff8000003d477808 */ /* 0x000fe40004800000 */
[----:B------:R-:W-:Y:S02]  /*20c0*/  FSEL R113, R56, -INF , !P0 ;  /* 0xff80000038717808 */ /* 0x000fe40004000000 */
[----:B------:R-:W-:-:S02]  /*20d0*/  ISETP.GE.AND P1, PT, R8, R97, PT ;  /* 0x000000610800720c */ /* 0x000fc40003f26270 */
[----:B------:R-:W-:Y:S02]  /*20e0*/  LOP3.LUT R56, R2, 0x31, RZ, 0xfc, !PT ;  /* 0x0000003102387812 */ /* 0x000fe400078efcff */
[----:B------:R-:W-:Y:S02]  /*20f0*/  FSEL R81, R52, -INF , !P2 ;  /* 0xff80000034517808 */ /* 0x000fe40005000000 */
[C---:B------:R-:W-:Y:S02]  /*2100*/  LOP3.LUT R10, R2.reuse, 0x29, RZ, 0xfc, !PT ;  /* 0x00000029020a7812 */ /* 0x040fe400078efcff */
[C---:B------:R-:W-:Y:S01]  /*2110*/  LOP3.LUT R8, R2.reuse, 0x30, RZ, 0xfc, !PT ;  /* 0x0000003002087812 */ /* 0x040fe200078efcff */
[----:B--2---:R-:W-:Y:S01]  /*2120*/  HMMA.16816.F32.BF16 R40, R76, R4, R40 ;  /* 0x000000044c28723c */ /* 0x004fe20000041828 */
[----:B------:R-:W-:Y:S02]  /*2130*/  LOP3.LUT R52, R2, 0x38, RZ, 0xfc, !PT ;  /* 0x0000003802347812 */ /* 0x000fe400078efcff */
[----:B------:R-:W-:-:S02]  /*2140*/  FSEL R116, R63, -INF , !P4 ;  /* 0xff8000003f747808 */ /* 0x000fc40006000000 */
[----:B------:R-:W-:Y:S02]  /*2150*/  FSEL R112, R59, -INF , !P5 ;  /* 0xff8000003b707808 */ /* 0x000fe40006800000 */
[----:B------:R-:W-:Y:S01]  /*2160*/  ISETP.GE.AND P2, PT, R56, R97, PT ;  /* 0x000000613800720c */ /* 0x000fe20003f46270 */
[----:B------:R-:W-:Y:S01]  /*2170*/  HMMA.16816.F32.BF16 R36, R76, R6, R36 ;  /* 0x000000064c24723c */ /* 0x000fe20000041824 */
[----:B------:R-:W-:Y:S02]  /*2180*/  FSEL R88, R54, -INF , !P1 ;  /* 0xff80000036587808 */ /* 0x000fe40004800000 */
[C---:B------:R-:W-:Y:S02]  /*2190*/  ISETP.GE.AND P4, PT, R10.reuse, R101, PT ;  /* 0x000000650a00720c */ /* 0x040fe40003f86270 */
[----:B------:R-:W-:Y:S02]  /*21a0*/  ISETP.GE.AND P0, PT, R10, R97, PT ;  /* 0x000000610a00720c */ /* 0x000fe40003f06270 */
[----:B------:R-:W-:-:S02]  /*21b0*/  FSEL R110, R58, -INF , !P3 ;  /* 0xff8000003a6e7808 */ /* 0x000fc40005800000 */
[----:B------:R-:W-:Y:S02]  /*21c0*/  FSEL R57, R57, -INF , !P6 ;  /* 0xff80000039397808 */ /* 0x000fe40007000000 */
[-C--:B------:R-:W-:Y:S02]  /*21d0*/  ISETP.GE.AND P5, PT, R56, R101.reuse, PT ;  /* 0x000000653800720c */ /* 0x080fe40003fa6270 */
[-C--:B------:R-:W-:Y:S02]  /*21e0*/  ISETP.GE.AND P1, PT, R52, R101.reuse, PT ;  /* 0x000000653400720c */ /* 0x080fe40003f26270 */
[C---:B------:R-:W-:Y:S02]  /*21f0*/  ISETP.GE.AND P3, PT, R8.reuse, R101, PT ;  /* 0x000000650800720c */ /* 0x040fe40003f66270 */
[----:B------:R-:W-:Y:S02]  /*2200*/  ISETP.GE.AND P6, PT, R8, R97, PT ;  /* 0x000000610800720c */ /* 0x000fe40003fc6270 */
[C---:B------:R-:W-:Y:S01]  /*2210*/  LOP3.LUT R56, R2.reuse, 0x39, RZ, 0xfc, !PT ;  /* 0x0000003902387812 */ /* 0x040fe200078efcff */
[----:B------:R-:W1:Y:S01]  /*2220*/  LDSM.16.M88.4 R8, [R87+0x2400] ;  /* 0x002400005708783b */ /* 0x000e620000000200 */
[----:B------:R-:W-:-:S02]  /*2230*/  LOP3.LUT R4, R2, 0x41, RZ, 0xfc, !PT ;  /* 0x0000004102047812 */ /* 0x000fc400078efcff */
[----:B------:R-:W-:Y:S02]  /*2240*/  FSEL R98, R51, -INF , !P2 ;  /* 0xff80000033627808 */ /* 0x000fe40005000000 */
[----:B------:R-:W-:Y:S02]  /*2250*/  FSEL R83, R53, -INF , !P4 ;  /* 0xff80000035537808 */ /* 0x000fe40006000000 */
[----:B------:R-:W-:Y:S02]  /*2260*/  FSEL R60, R55, -INF , !P0 ;  /* 0xff800000373c7808 */ /* 0x000fe40004000000 */
[----:B------:R-:W-:Y:S02]  /*2270*/  FSEL R51, R44, -INF , !P1 ;  /* 0xff8000002c337808 */ /* 0x000fe40004800000 */
[----:B------:R-:W-:Y:S02]  /*2280*/  ISETP.GE.AND P4, PT, R52, R97, PT ;  /* 0x000000613400720c */ /* 0x000fe40003f86270 */
[-C--:B------:R-:W-:Y:S01]  /*2290*/  ISETP.GE.AND P0, PT, R56, R101.reuse, PT ;  /* 0x000000653800720c */ /* 0x080fe20003f06270 */
[----:B------:R-:W2:Y:S01]  /*22a0*/  LDSM.16.M88.4 R52, [R87+0x2800] ;  /* 0x002800005734783b */ /* 0x000ea20000000200 */
[----:B------:R-:W-:-:S02]  /*22b0*/  ISETP.GE.AND P2, PT, R4, R101, PT ;  /* 0x000000650400720c */ /* 0x000fc40003f46270 */
[----:B------:R-:W-:Y:S02]  /*22c0*/  ISETP.GE.AND P1, PT, R4, R97, PT ;  /* 0x000000610400720c */ /* 0x000fe40003f26270 */
[----:B------:R-:W-:Y:S02]  /*22d0*/  FSEL R115, R48, -INF , !P3 ;  /* 0xff80000030737808 */ /* 0x000fe40005800000 */
[C---:B------:R-:W-:Y:S02]  /*22e0*/  LOP3.LUT R4, R2.reuse, 0x48, RZ, 0xfc, !PT ;  /* 0x0000004802047812 */ /* 0x040fe400078efcff */
[----:B------:R-:W-:Y:S02]  /*22f0*/  LOP3.LUT R48, R2, 0x40, RZ, 0xfc, !PT ;  /* 0x0000004002307812 */ /* 0x000fe400078efcff */
[----:B------:R-:W-:Y:S02]  /*2300*/  FSEL R96, R46, -INF , !P4 ;  /* 0xff8000002e607808 */ /* 0x000fe40006000000 */
[----:B------:R-:W-:-:S02]  /*2310*/  FSEL R45, R45, -INF , !P0 ;  /* 0xff8000002d2d7808 */ /* 0x000fc40004000000 */
[----:B------:R-:W-:Y:S02]  /*2320*/  FSEL R94, R50, -INF , !P6 ;  /* 0xff800000325e7808 */ /* 0x000fe40007000000 */
[----:B------:R-:W-:Y:S02]  /*2330*/  FSEL R117, R49, -INF , !P5 ;  /* 0xff80000031757808 */ /* 0x000fe40006800000 */
[C---:B------:R-:W-:Y:S02]  /*2340*/  ISETP.GE.AND P4, PT, R4.reuse, R101, PT ;  /* 0x000000650400720c */ /* 0x040fe40003f86270 */
[-C--:B------:R-:W-:Y:S02]  /*2350*/  ISETP.GE.AND P0, PT, R4, R97.reuse, PT ;  /* 0x000000610400720c */ /* 0x080fe40003f06270 */
[----:B------:R-:W-:Y:S02]  /*2360*/  ISETP.GE.AND P3, PT, R56, R97, PT ;  /* 0x000000613800720c */ /* 0x000fe40003f66270 */
[C---:B------:R-:W-:Y:S01]  /*2370*/  ISETP.GE.AND P6, PT, R48.reuse, R101, PT ;  /* 0x000000653000720c */ /* 0x040fe20003fc6270 */
[----:B-1----:R-:W-:Y:S01]  /*2380*/  HMMA.16816.F32.BF16 R32, R76, R8, R32 ;  /* 0x000000084c20723c */ /* 0x002fe20000041820 */
[----:B------:R-:W-:-:S02]  /*2390*/  ISETP.GE.AND P5, PT, R48, R97, PT ;  /* 0x000000613000720c */ /* 0x000fc40003fa6270 */
[C---:B------:R-:W-:Y:S02]  /*23a0*/  LOP3.LUT R6, R2.reuse, 0x49, RZ, 0xfc, !PT ;  /* 0x0000004902067812 */ /* 0x040fe400078efcff */
[----:B------:R-:W-:Y:S02]  /*23b0*/  LOP3.LUT R4, R2, 0x50, RZ, 0xfc, !PT ;  /* 0x0000005002047812 */ /* 0x000fe400078efcff */
[----:B------:R-:W-:Y:S01]  /*23c0*/  FSEL R92, R47, -INF , !P3 ;  /* 0xff8000002f5c7808 */ /* 0x000fe20005800000 */
[----:B------:R-:W-:Y:S01]  /*23d0*/  HMMA.16816.F32.BF16 R28, R76, R10, R28 ;  /* 0x0000000a4c1c723c */ /* 0x000fe2000004181c */
[----:B------:R-:W-:Y:S02]  /*23e0*/  FSEL R111, R40, -INF , !P6 ;  /* 0xff800000286f7808 */ /* 0x000fe40007000000 */
[----:B------:R-:W-:Y:S02]  /*23f0*/  FSEL R64, R42, -INF , !P5 ;  /* 0xff8000002a407808 */ /* 0x000fe40006800000 */
[----:B------:R-:W-:-:S02]  /*2400*/  FSEL R109, R41, -INF , !P2 ;  /* 0xff800000296d7808 */ /* 0x000fc40005000000 */
[C---:B------:R-:W-:Y:S01]  /*2410*/  ISETP.GE.AND P3, PT, R6.reuse, R101, PT ;  /* 0x000000650600720c */ /* 0x040fe20003f66270 */
[C---:B--2---:R-:W-:Y:S01]  /*2420*/  HMMA.16816.F32.BF16 R24, R76.reuse, R52, R24 ;  /* 0x000000344c18723c */ /* 0x044fe20000041818 */
[----:B------:R-:W-:Y:S02]  /*2430*/  ISETP.GE.AND P6, PT, R6, R97, PT ;  /* 0x000000610600720c */ /* 0x000fe40003fc6270 */
[C---:B------:R-:W-:Y:S02]  /*2440*/  ISETP.GE.AND P5, PT, R4.reuse, R101, PT ;  /* 0x000000650400720c */ /* 0x040fe40003fa6270 */
[----:B------:R-:W-:Y:S02]  /*2450*/  ISETP.GE.AND P2, PT, R4, R97, PT ;  /* 0x000000610400720c */ /* 0x000fe40003f46270 */
[----:B------:R-:W1:Y:S01]  /*2460*/  LDSM.16.M88.4 R4, [R87+0x2c00] ;  /* 0x002c00005704783b */ /* 0x000e620000000200 */
[----:B------:R-:W-:Y:S01]  /*2470*/  LOP3.LUT R8, R2, 0x51, RZ, 0xfc, !PT ;  /* 0x0000005102087812 */ /* 0x000fe200078efcff */
[----:B------:R-:W-:Y:S01]  /*2480*/  HMMA.16816.F32.BF16 R20, R76, R54, R20 ;  /* 0x000000364c14723c */ /* 0x000fe20000041814 */
[----:B------:R-:W-:Y:S01]  /*2490*/  FSEL R58, R43, -INF , !P1 ;  /* 0xff8000002b3a7808 */ /* 0x000fe20004800000 */
[----:B------:R-:W-:-:S04]  /*24a0*/  DEPBAR.LE SB0, 0x0 ;  /* 0x000080000000791a */ /* 0x000fc80000000000 */
[----:B------:R-:W-:Y:S02]  /*24b0*/  FSEL R59, R36, -INF , !P4 ;  /* 0xff800000243b7808 */ /* 0x000fe40006000000 */
[C---:B------:R-:W-:Y:S02]  /*24c0*/  ISETP.GE.AND P1, PT, R8.reuse, R101, PT ;  /* 0x000000650800720c */ /* 0x040fe40003f26270 */
[----:B------:R-:W-:Y:S02]  /*24d0*/  ISETP.GE.AND P4, PT, R8, R97, PT ;  /* 0x000000610800720c */ /* 0x000fe40003f86270 */
[C---:B------:R-:W-:Y:S02]  /*24e0*/  LOP3.LUT R8, R2.reuse, 0x58, RZ, 0xfc, !PT ;  /* 0x0000005802087812 */ /* 0x040fe400078efcff */
[----:B------:R-:W-:Y:S02]  /*24f0*/  LOP3.LUT R10, R2, 0x59, RZ, 0xfc, !PT ;  /* 0x00000059020a7812 */ /* 0x000fe400078efcff */
[----:B------:R-:W-:-:S02]  /*2500*/  FSEL R99, R37, -INF , !P3 ;  /* 0xff80000025637808 */ /* 0x000fc40005800000 */
        /* <DEDUP_REMOVED lines=8> */
[-C--:B------:R-:W-:Y:S02]  /*2590*/  ISETP.GE.AND P0, PT, R10, R97.reuse, PT ;  /* 0x000000610a00720c */ /* 0x080fe40003f06270 */
[----:B------:R-:W-:Y:S01]  /*25a0*/  ISETP.GE.AND P3, PT, R8, R97, PT ;  /* 0x000000610800720c */ /* 0x000fe20003f66270 */
[----:B-1----:R-:W-:Y:S01]  /*25b0*/  HMMA.16816.F32.BF16 R16, R76, R4, R16 ;  /* 0x000000044c10723c */ /* 0x002fe20000041810 */
[C---:B------:R-:W-:Y:S02]  /*25c0*/  LOP3.LUT R4, R2.reuse, 0x71, RZ, 0xfc, !PT ;  /* 0x0000007102047812 */ /* 0x040fe400078efcff */
[----:B------:R-:W-:-:S02]  /*25d0*/  LOP3.LUT R8, R2, 0x60, RZ, 0xfc, !PT ;  /* 0x0000006002087812 */ /* 0x000fc400078efcff */
[----:B------:R-:W-:Y:S02]  /*25e0*/  FSEL R46, R35, -INF , !P4 ;  /* 0xff800000232e7808 */ /* 0x000fe40006000000 */
[----:B------:R-:W-:Y:S01]  /*25f0*/  FSEL R42, R27, -INF , !P0 ;  /* 0xff8000001b2a7808 */ /* 0x000fe20004000000 */
[----:B------:R-:W-:Y:S01]  /*2600*/  HMMA.16816.F32.BF16 R12, R76, R6, R12 ;  /* 0x000000064c0c723c */ /* 0x000fe2000004180c */
[----:B------:R-:W-:Y:S02]  /*2610*/  FSEL R56, R34, -INF , !P2 ;  /* 0xff80000022387808 */ /* 0x000fe40005000000 */
[----:B------:R-:W-:Y:S01]  /*2620*/  FSEL R93, R33, -INF , !P1 ;  /* 0xff800000215d7808 */ /* 0x000fe20004800000 */
[----:B------:R-:W-:Y:S01]  /*2630*/  BAR.SYNC.DEFER_BLOCKING 0x0 ;  /* 0x0000000000007b1d */ /* 0x000fe20000010000 */
[-C--:B------:R-:W-:Y:S02]  /*2640*/  ISETP.GE.AND P4, PT, R10, R101.reuse, PT ;  /* 0x000000650a00720c */ /* 0x080fe40003f86270 */
[----:B------:R-:W-:-:S02]  /*2650*/  ISETP.GE.AND P0, PT, R4, R101, PT ;  /* 0x000000650400720c */ /* 0x000fc40003f06270 */
[C---:B------:R-:W-:Y:S02]  /*2660*/  ISETP.GE.AND P2, PT, R8.reuse, R101, PT ;  /* 0x000000650800720c */ /* 0x040fe40003f46270 */
[----:B------:R-:W-:Y:S02]  /*2670*/  ISETP.GE.AND P1, PT, R8, R97, PT ;  /* 0x000000610800720c */ /* 0x000fe40003f26270 */
[C---:B------:R-:W-:Y:S02]  /*2680*/  LOP3.LUT R10, R2.reuse, 0x68, RZ, 0xfc, !PT ;  /* 0x00000068020a7812 */ /* 0x040fe400078efcff */
[----:B------:R-:W-:Y:S02]  /*2690*/  LOP3.LUT R8, R2, 0x69, RZ, 0xfc, !PT ;  /* 0x0000006902087812 */ /* 0x000fe400078efcff */
[----:B------:R-:W-:Y:S02]  /*26a0*/  FSEL R44, R30, -INF , !P3 ;  /* 0xff8000001e2c7808 */ /* 0x000fe40005800000 */
[----:B------:R-:W-:-:S02]  /*26b0*/  FSEL R17, R17, -INF , !P0 ;  /* 0xff80000011117808 */ /* 0x000fc40004000000 */
[----:B------:R-:W-:Y:S02]  /*26c0*/  ISETP.GE.AND P3, PT, R10, R101, PT ;  /* 0x000000650a00720c */ /* 0x000fe40003f66270 */
[----:B------:R-:W-:Y:S02]  /*26d0*/  FSEL R54, R31, -INF , !P5 ;  /* 0xff8000001f367808 */ /* 0x000fe40006800000 */
[----:B------:R-:W-:Y:S02]  /*26e0*/  FSEL R63, R24, -INF , !P2 ;  /* 0xff800000183f7808 */ /* 0x000fe40005000000 */
[----:B------:R-:W-:Y:S02]  /*26f0*/  ISETP.GT.AND P0, PT, R142, R137, PT ;  /* 0x000000898e00720c */ /* 0x000fe40003f04270 */
[C---:B------:R-:W-:Y:S02]  /*2700*/  ISETP.GE.AND P5, PT, R8.reuse, R101, PT ;  /* 0x000000650800720c */ /* 0x040fe40003fa6270 */
[----:B------:R-:W-:-:S02]  /*2710*/  ISETP.GE.AND P2, PT, R8, R97, PT ;  /* 0x000000610800720c */ /* 0x000fc40003f46270 */
[----:B------:R-:W-:Y:S02]  /*2720*/  LOP3.LUT R8, R2, 0x70, RZ, 0xfc, !PT ;  /* 0x0000007002087812 */ /* 0x000fe400078efcff */
[----:B------:R-:W-:Y:S02]  /*2730*/  FSEL R61, R20, -INF , !P3 ;  /* 0xff800000143d7808 */ /* 0x000fe40005800000 */
[----:B------:R-:W-:Y:S02]  /*2740*/  FSEL R89, R29, -INF , !P6 ;  /* 0xff8000001d597808 */ /* 0x000fe40007000000 */
[----:B------:R-:W-:Y:S02]  /*2750*/  FSEL R52, R26, -INF , !P1 ;  /* 0xff8000001a347808 */ /* 0x000fe40004800000 */
[-C--:B------:R-:W-:Y:S02]  /*2760*/  ISETP.GE.AND P3, PT, R4, R97.reuse, PT ;  /* 0x000000610400720c */ /* 0x080fe40003f66270 */
        /* <DEDUP_REMOVED lines=9> */
[----:B------:R-:W-:Y:S02]  /*2800*/  ISETP.GE.AND P4, PT, R8, R97, PT ;  /* 0x000000610800720c */ /* 0x000fe40003f86270 */
[-C--:B------:R-:W-:Y:S02]  /*2810*/  ISETP.GE.AND P6, PT, R4, R101.reuse, PT ;  /* 0x000000650400720c */ /* 0x080fe40003fc6270 */
[----:B------:R-:W-:Y:S02]  /*2820*/  ISETP.GE.AND P5, PT, R2, R101, PT ;  /* 0x000000650200720c */ /* 0x000fe40003fa6270 */
        /* <DEDUP_REMOVED lines=20> */
.L_x_3815:
        /* <DEDUP_REMOVED lines=58> */
.L_x_3816:
        /* <DEDUP_REMOVED lines=14> */
.L_x_3814:
        /* <DEDUP_REMOVED lines=31> */
[----:B------:R-:W-:Y:S02]  /*2fe0*/  FMNMX.FTZ R0, R33, R0, !PT ;  /* 0x0000000021007209 */ /* 0x000fe40007810000 */
[----:B------:R-:W-:Y:S02]  /*2ff0*/  LOP3.LUT R134, R85, 0x120, R86, 0xf8, !PT ;  /* 0x0000012055867812 */ /* 0x000fe400078ef856 */
[----:B------:R-:W-:Y:S01]  /*3000*/  IADD3 R84, PT, PT, R84, -0x2, RZ ;  /* 0xfffffffe54547810 */ /* 0x000fe20007ffe0ff */
[----:B------:R-:W2:Y:S01]  /*3010*/  SHFL.BFLY PT, R7, R0, 0x2, 0x1f ;  /* 0x0c401f0000077f89 */ /* 0x000ea200000e0000 */
[----:B------:R-:W-:-:S04]  /*3020*/  LEA R134, R134, UR5, 0x1 ;  /* 0x0000000586867c11 */ /* 0x000fc8000f8e08ff */
[----:B------:R-:W-:Y:S01]  /*3030*/  IADD3 R23, PT, PT, R3, R134, RZ ;  /* 0x0000008603177210 */ /* 0x000fe20007ffe0ff */
[----:B------:R-:W-:Y:S04]  /*3040*/  LDSM.16.MT88.4 R12, [R134+0x3400] ;  /* 0x00340000860c783b */ /* 0x000fe80000004200 */
[----:B------:R-:W-:Y:S01]  /*3050*/  LDSM.16.MT88.4 R8, [R23+0x3400] ;  /* 0x003400001708783b */ /* 0x000fe20000004200 */
[----:B--2---:R-:W-:Y:S02]  /*3060*/  FMNMX.FTZ R7, R0, R7, !PT ;  /* 0x0000000700077209 */ /* 0x004fe40007810000 */
[----:B------:R-:W-:-:S03]  /*3070*/  FMNMX.FTZ R0, R20, R5, !PT ;  /* 0x0000000514007209 */ /* 0x000fc60007810000 */
[----:B------:R-:W2:Y:S04]  /*3080*/  SHFL.BFLY PT, R2, R7, 0x1, 0x1f ;  /* 0x0c201f0007027f89 */ /* 0x000ea800000e0000 */
[----:B------:R-:W3:Y:S01]  /*3090*/  SHFL.BFLY PT, R5, R0, 0x2, 0x1f ;  /* 0x0c401f0000057f89 */ /* 0x000ee200000e0000 */
[----:B--2---:R-:W-:Y:S02]  /*30a0*/  FMNMX.FTZ R2, R7, R2, !PT ;  /* 0x0000000207027209 */ /* 0x004fe40007810000 */
[----:B---3--:R-:W-:-:S03]  /*30b0*/  FMNMX.FTZ R4, R0, R5, !PT ;  /* 0x0000000500047209 */ /* 0x008fc60007810000 */
[C---:B-1----:R-:W-:Y:S01]  /*30c0*/  FMUL.FTZ R36, R2.reuse, UR4 ;  /* 0x0000000402247c20 */ /* 0x042fe20008410000 */
[----:B------:R-:W-:Y:S01]  /*30d0*/  FSETP.NEU.FTZ.AND P0, PT, R2, -INF , PT ;  /* 0xff8000000200780b */ /* 0x000fe20003f1d000 */
[----:B------:R-:W1:Y:S03]  /*30e0*/  SHFL.BFLY PT, R5, R4, 0x1, 0x1f ;  /* 0x0c201f0004057f89 */ /* 0x000e6600000e0000 */
        /* <DEDUP_REMOVED lines=19> */
[----:B-1----:R-:W-:Y:S01]  /*3220*/  FMNMX.FTZ R0, R4, R5, !PT ;  /* 0x0000000504007209 */ /* 0x002fe20007810000 */
[--C-:B------:R-:W-:Y:S01]  /*3230*/  FFMA.FTZ R28, R117, UR4, -R36.reuse ;  /* 0x00000004751c7c23 */ /* 0x100fe20008010824 */
[----:B------:R-:W-:Y:S01]  /*3240*/  LDSM.16.MT88.4 R4, [R23+0x3000] ;  /* 0x003000001704783b */ /* 0x000fe20000004200 */
[--C-:B------:R-:W-:Y:S01]  /*3250*/  FFMA.FTZ R85, R89, UR4, -R36.reuse ;  /* 0x0000000459557c23 */ /* 0x100fe20008010824 */
[C---:B------:R-:W-:Y:S01]  /*3260*/  FSETP.NEU.FTZ.AND P0, PT, R0.reuse, -INF , PT ;  /* 0xff8000000000780b */ /* 0x040fe20003f1d000 */
[----:B------:R-:W-:Y:S01]  /*3270*/  FMUL.FTZ R21, R0, UR4 ;  /* 0x0000000400157c20 */ /* 0x000fe20008410000 */
[----:B------:R-:W-:Y:S01]  /*3280*/  MUFU.EX2 R102, R102 ;  /* 0x0000006600667308 */ /* 0x000fe20000000800 */
[--C-:B------:R-:W-:Y:S01]  /*3290*/  FFMA.FTZ R25, R111, UR4, -R36.reuse ;  /* 0x000000046f197c23 */ /* 0x100fe20008010824 */
[--C-:B------:R-:W-:Y:S01]  /*32a0*/  FFMA.FTZ R22, R109, UR4, -R36.reuse ;  /* 0x000000046d167c23 */ /* 0x100fe20008010824 */
[--C-:B------:R-:W-:Y:S01]  /*32b0*/  FFMA.FTZ R63, R63, UR4, -R36.reuse ;  /* 0x000000043f3f7c23 */ /* 0x100fe20008010824 */
[----:B------:R-:W-:Y:S01]  /*32c0*/  FSEL R21, R21, RZ, P0 ;  /* 0x000000ff15157208 */ /* 0x000fe20000000000 */
[--C-:B------:R-:W-:Y:S01]  /*32d0*/  FFMA.FTZ R61, R61, UR4, -R36.reuse ;  /* 0x000000043d3d7c23 */ /* 0x100fe20008010824 */
[--C-:B------:R-:W-:Y:S01]  /*32e0*/  FFMA.FTZ R153, R33, UR4, -R36.reuse ;  /* 0x0000000421997c23 */ /* 0x100fe20008010824 */
[----:B------:R-:W-:Y:S01]  /*32f0*/  ISETP.GE.AND P0, PT, R84, R137, PT ;  /* 0x000000895400720c */ /* 0x000fe20003f06270 */
[----:B------:R-:W1:Y:S01]  /*3300*/  MUFU.EX2 R47, R47 ;  /* 0x0000002f002f7308 */ /* 0x000e620000000800 */
[--C-:B------:R-:W-:Y:S01]  /*3310*/  FFMA.FTZ R57, R72, UR4, -R21.reuse ;  /* 0x0000000448397c23 */ /* 0x100fe20008010815 */
[--C-:B------:R-:W-:Y:S01]  /*3320*/  FFMA.FTZ R108, R104, UR4, -R21.reuse ;  /* 0x00000004686c7c23 */ /* 0x100fe20008010815 */
[----:B------:R-:W3:Y:S01]  /*3330*/  LDSM.16.MT88.4 R72, [R134+0x3000] ;  /* 0x003000008648783b */ /* 0x000ee20000004200 */
[--C-:B------:R-:W-:Y:S01]  /*3340*/  FFMA.FTZ R104, R114, UR4, -R21.reuse ;  /* 0x0000000472687c23 */ /* 0x100fe20008010815 */
[--C-:B------:R-:W-:Y:S01]  /*3350*/  FFMA.FTZ R51, R100, UR4, -R21.reuse ;  /* 0x0000000464337c23 */ /* 0x100fe20008010815 */
[--C-:B------:R-:W-:Y:S01]  /*3360*/  FFMA.FTZ R100, R118, UR4, -R21.reuse ;  /* 0x0000000476647c23 */ /* 0x100fe20008010815 */
[--C-:B------:R-:W-:Y:S01]  /*3370*/  FFMA.FTZ R45, R120, UR4, -R21.reuse ;  /* 0x00000004782d7c23 */ /* 0x100fe20008010815 */
[----:B------:R-:W-:Y:S01]  /*3380*/  MUFU.EX2 R108, R108 ;  /* 0x0000006c006c7308 */ /* 0x000fe20000000800 */
[--C-:B------:R-:W-:Y:S01]  /*3390*/  FFMA.FTZ R43, R68, UR4, -R21.reuse ;  /* 0x00000004442b7c23 */ /* 0x100fe20008010815 */
[--C-:B------:R-:W-:Y:S01]  /*33a0*/  FFMA.FTZ R86, R116, UR4, -R21.reuse ;  /* 0x0000000474567c23 */ /* 0x100fe20008010815 */
[----:B--2---:R-:W-:Y:S01]  /*33b0*/  F2FP.BF16.F32.PACK_AB R80, R53, R106 ;  /* 0x0000006a3550723e */ /* 0x004fe200000010ff */
        /* <DEDUP_REMOVED lines=24> */
[----:B------:R-:W-:Y:S01]  /*3540*/  LDSM.16.MT88.4 R16, [R134+0x4400] ;  /* 0x004400008610783b */ /* 0x000fe20000004200 */
[--C-:B------:R-:W-:Y:S01]  /*3550*/  FFMA.FTZ R62, R67, UR4, -R36.reuse ;  /* 0x00000004433e7c23 */ /* 0x100fe20008010824 */
[--C-:B------:R-:W-:Y:S01]  /*3560*/  FFMA.FTZ R56, R56, UR4, -R21.reuse ;  /* 0x0000000438387c23 */ /* 0x100fe20008010815 */
[--C-:B------:R-:W-:Y:S01]  /*3570*/  FFMA.FTZ R67, R46, UR4, -R21.reuse ;  /* 0x000000042e437c23 */ /* 0x100fe20008010815 */
[----:B------:R-:W-:Y:S01]  /*3580*/  MUFU.EX2 R90, R90 ;  /* 0x0000005a005a7308 */ /* 0x000fe20000000800 */
[--C-:B------:R-:W-:Y:S01]  /*3590*/  FFMA.FTZ R44, R44, UR4, -R21.reuse ;  /* 0x000000042c2c7c23 */ /* 0x100fe20008010815 */
[----:B------:R-:W-:Y:S01]  /*35a0*/  FFMA.FTZ R95, R54, UR4, -R21 ;  /* 0x00000004365f7c23 */ /* 0x000fe20008010815 */
[----:B------:R-:W-:Y:S01]  /*35b0*/  FADD.FTZ R53, R106, R53 ;  /* 0x000000356a357221 */ /* 0x000fe20000010000 */
[----:B------:R-:W-:Y:S01]  /*35c0*/  FADD.FTZ R57, R108, R57 ;  /* 0x000000396c397221 */ /* 0x000fe20000010000 */
[----:B------:R-:W-:Y:S01]  /*35d0*/  FFMA.FTZ R46, R49, UR4, -R36 ;  /* 0x00000004312e7c23 */ /* 0x000fe20008010824 */
[----:B------:R-:W-:Y:S01]  /*35e0*/  FFMA.FTZ R49, R52, UR4, -R21 ;  /* 0x0000000434317c23 */ /* 0x000fe20008010815 */
[----:B------:R-:W-:Y:S01]  /*35f0*/  FADD.FTZ R102, R102, R53 ;  /* 0x0000003566667221 */ /* 0x000fe20000010000 */
[----:B------:R-:W2:Y:S01]  /*3600*/  MUFU.EX2 R41, R41 ;  /* 0x0000002900297308 */ /* 0x000ea20000000800 */
[----:B-1----:R-:W-:Y:S01]  /*3610*/  F2FP.BF16.F32.PACK_AB R83, R51, R104 ;  /* 0x000000683353723e */ /* 0x002fe200000010ff */
[----:B------:R-:W-:Y:S01]  /*3620*/  FADD.FTZ R104, R104, R57 ;  /* 0x0000003968687221 */ /* 0x000fe20000010000 */
[----:B------:R-:W-:Y:S01]  /*3630*/  FADD.FTZ R47, R47, R102 ;  /* 0x000000662f2f7221 */ /* 0x000fe20000010000 */
[--C-:B------:R-:W-:Y:S01]  /*3640*/  FFMA.FTZ R42, R42, UR4, -R21.reuse ;  /* 0x000000042a2a7c23 */ /* 0x100fe20008010815 */
[--C-:B------:R-:W-:Y:S01]  /*3650*/  FFMA.FTZ R40, R40, UR4, -R21.reuse ;  /* 0x0000000428287c23 */ /* 0x100fe20008010815 */
[----:B------:R-:W-:Y:S01]  /*3660*/  FADD.FTZ R51, R51, R104 ;  /* 0x0000006833337221 */ /* 0x000fe20000010000 */
[--C-:B------:R-:W-:Y:S01]  /*3670*/  FFMA.FTZ R50, R50, UR4, -R21.reuse ;  /* 0x0000000432327c23 */ /* 0x100fe20008010815 */
[----:B------:R-:W-:Y:S01]  /*3680*/  MUFU.EX2 R48, R48 ;  /* 0x0000003000307308 */ /* 0x000fe20000000800 */
[----:B---3--:R-:W-:Y:S01]  /*3690*/  HMMA.16816.F32.BF16 R68, R80, R72, RZ ;  /* 0x000000485044723c */ /* 0x008fe200000418ff */
[--C-:B------:R-:W-:Y:S01]  /*36a0*/  FFMA.FTZ R33, R32, UR4, -R21.reuse ;  /* 0x0000000420217c23 */ /* 0x100fe20008010815 */
[--C-:B------:R-:W-:Y:S01]  /*36b0*/  FFMA.FTZ R32, R30, UR4, -R21.reuse ;  /* 0x000000041e207c23 */ /* 0x100fe20008010815 */
[--C-:B------:R-:W-:Y:S01]  /*36c0*/  FFMA.FTZ R24, R24, UR4, -R21.reuse ;  /* 0x0000000418187c23 */ /* 0x100fe20008010815 */
[----:B------:R-:W-:-:S03]  /*36d0*/  FFMA.FTZ R21, R20, UR4, -R21 ;  /* 0x0000000414157c23 */ /* 0x000fc60008010815 */
[----:B------:R-:W1:Y:S01]  /*36e0*/  MUFU.EX2 R39, R39 ;  /* 0x0000002700277308 */ /* 0x000e620000000800 */
[C---:B------:R-:W-:Y:S07]  /*36f0*/  HMMA.16816.F32.BF16 R72, R80.reuse, R74, RZ ;  /* 0x0000004a5048723c */ /* 0x040fee00000418ff */
[----:B------:R-:W-:Y:S01]  /*3700*/  MUFU.EX2 R100, R100 ;  /* 0x0000006400647308 */ /* 0x000fe20000000800 */
[----:B------:R-:W-:Y:S01]  /*3710*/  HMMA.16816.F32.BF16 R76, R80, R4, RZ ;  /* 0x00000004504c723c */ /* 0x000fe200000418ff */
[----:B--2---:R-:W-:Y:S01]  /*3720*/  F2FP.BF16.F32.PACK_AB R4, R41, R90 ;  /* 0x0000005a2904723e */ /* 0x004fe200000010ff */
[----:B------:R-:W-:-:S05]  /*3730*/  FADD.FTZ R90, R90, R47 ;  /* 0x0000002f5a5a7221 */ /* 0x000fca0000010000 */
[----:B------:R-:W2:Y:S01]  /*3740*/  MUFU.EX2 R45, R45 ;  /* 0x0000002d002d7308 */ /* 0x000ea20000000800 */
[----:B------:R-:W-:Y:S01]  /*3750*/  HMMA.16816.F32.BF16 R80, R80, R6, RZ ;  /* 0x000000065050723c */ /* 0x000fe200000418ff */
[----:B-1----:R-:W-:-:S06]  /*3760*/  F2FP.BF16.F32.PACK_AB R6, R39, R48 ;  /* 0x000000302706723e */ /* 0x002fcc00000010ff */
[----:B------:R-:W-:Y:S08]  /*3770*/  MUFU.EX2 R43, R43 ;  /* 0x0000002b002b7308 */ /* 0x000ff00000000800 */
        /* <DEDUP_REMOVED lines=9> */
[----:B------:R-:W3:Y:S06]  /*3810*/  MUFU.EX2 R31, R31 ;  /* 0x0000001f001f7308 */ /* 0x000eec0000000800 */
[C---:B------:R-:W-:Y:S02]  /*3820*/  HMMA.16816.F32.BF16 R76, R4.reuse, R8, R76 ;  /* 0x00000008044c723c */ /* 0x040fe4000004184c */
        /* <DEDUP_REMOVED lines=49> */
[C---:B-1----:R-:W-:Y:S07]  /*3b40*/  HMMA.16816.F32.BF16 R68, R4.reuse, R12, R68 ;  /* 0x0000000c0444723c */ /* 0x042fee0000041844 */
        /* <DEDUP_REMOVED lines=39> */
[----:B------:R-:W5:Y:S01]  /*3dc0*/  LDSM.16.MT88.4 R12, [R134+0x4c00] ;  /* 0x004c0000860c783b */ /* 0x000f620000004200 */
[----:B------:R-:W-:Y:S01]  /*3dd0*/  FADD.FTZ R112, R112, R59 ;  /* 0x0000003b70707221 */ /* 0x000fe20000010000 */
[----:B------:R-:W-:Y:S01]  /*3de0*/  FADD.FTZ R31, R29, R34 ;  /* 0x000000221d1f7221 */ /* 0x000fe20000010000 */
[----:B----4-:R-:W-:-:S02]  /*3df0*/  F2FP.BF16.F32.PACK_AB R4, R94, R63 ;  /* 0x0000003f5e04723e */ /* 0x010fc400000010ff */
        /* <DEDUP_REMOVED lines=27> */
[----:B------:R-:W-:-:S06]  /*3fb0*/  FADD.FTZ R67, R67, R56 ;  /* 0x0000003843437221 */ /* 0x000fcc0000010000 */
[C---:B------:R-:W-:Y:S01]  /*3fc0*/  HMMA.16816.F32.BF16 R72, R4.reuse, R10, R72 ;  /* 0x0000000a0448723c */ /* 0x040fe20000041848 */
[----:B------:R-:W1:Y:S01]  /*3fd0*/  MUFU.EX2 R153, R153 ;  /* 0x0000009900997308 */ /* 0x000e620000000800 */
[----:B------:R-:W3:Y:S06]  /*3fe0*/  LDSM.16.MT88.4 R8, [R23+0x4c00] ;  /* 0x004c00001708783b */ /* 0x000eec0000004200 */
[----:B-----5:R-:W-:Y:S01]  /*3ff0*/  HMMA.16816.F32.BF16 R76, R4, R16, R76 ;  /* 0x00000010044c723c */ /* 0x020fe2000004184c */
[----:B------:R-:W-:Y:S01]  /*4000*/  MUFU.EX2 R30, R33 ;  /* 0x00000021001e7308 */ /* 0x000fe20000000800 */
[----:B------:R-:W-:-:S04]  /*4010*/  FADD.FTZ R16, R44, R67 ;  /* 0x000000432c107221 */ /* 0x000fc80000010000 */
[----:B------:R-:W-:Y:S02]  /*4020*/  FADD.FTZ R16, R95, R16 ;  /* 0x000000105f107221 */ /* 0x000fe40000010000 */
[----:B------:R-:W-:Y:S01]  /*4030*/  HMMA.16816.F32.BF16 R80, R4, R18, R80 ;  /* 0x000000120450723c */ /* 0x000fe20000041850 */
[----:B------:R-:W4:Y:S01]  /*4040*/  MUFU.EX2 R29, R32 ;  /* 0x00000020001d7308 */ /* 0x000f220000000800 */
[----:B--2---:R-:W-:Y:S01]  /*4050*/  F2FP.BF16.F32.PACK_AB R4, R65, R58 ;  /* 0x0000003a4104723e */ /* 0x004fe200000010ff */
[----:B------:R-:W-:Y:S01]  /*4060*/  FADD.FTZ R49, R49, R16 ;  /* 0x0000001031317221 */ /* 0x000fe20000010000 */
[----:B-1----:R-:W-:-:S03]  /*4070*/  F2FP.BF16.F32.PACK_AB R6, R153, R46 ;  /* 0x0000002e9906723e */ /* 0x002fc600000010ff */
[----:B------:R-:W-:Y:S02]  /*4080*/  FADD.FTZ R42, R42, R49 ;  /* 0x000000312a2a7221 */ /* 0x000fe40000010000 */
[----:B------:R-:W-:Y:S08]  /*4090*/  MUFU.EX2 R24, R24 ;  /* 0x0000001800187308 */ /* 0x000ff00000000800 */
[----:B------:R-:W1:Y:S01]  /*40a0*/  MUFU.EX2 R21, R21 ;  /* 0x0000001500157308 */ /* 0x000e620000000800 */
[----:B----4-:R-:W-:-:S02]  /*40b0*/  F2FP.BF16.F32.PACK_AB R5, R29, R30 ;  /* 0x0000001e1d05723e */ /* 0x010fc400000010ff */
[----:B-1----:R-:W-:-:S07]  /*40c0*/  F2FP.BF16.F32.PACK_AB R7, R21, R24 ;  /* 0x000000181507723e */ /* 0x002fce00000010ff */
[----:B------:R-:W-:Y:S01]  /*40d0*/  HMMA.16816.F32.BF16 R68, R4, R12, R68 ;  /* 0x0000000c0444723c */ /* 0x000fe20000041844 */
[----:B------:R-:W-:-:S04]  /*40e0*/  FADD.FTZ R12, R92, R37 ;  /* 0x000000255c0c7221 */ /* 0x000fc80000010000 */
[----:B------:R-:W-:-:S03]  /*40f0*/  FADD.FTZ R12, R85, R12 ;  /* 0x0000000c550c7221 */ /* 0x000fc60000010000 */
[----:B---3--:R-:W-:Y:S01]  /*4100*/  HMMA.16816.F32.BF16 R76, R4, R8, R76 ;  /* 0x00000008044c723c */ /* 0x008fe2000004184c */
        /* <DEDUP_REMOVED lines=23> */
[----:B------:R-:W-:Y:S01]  /*4280*/  UMOV UR10, 0x400 ;  /* 0x00000400000a7882 */ /* 0x000fe20000000000 */
[----:B------:R-:W2:Y:S04]  /*4290*/  LDCU UR4, c[0x0][0x45c] ;  /* 0x00008b80ff0477ac */ /* 0x000ea80008000800 */
[----:B------:R-:W-:Y:S01]  /*42a0*/  PLOP3.LUT P1, PT, PT, PT, UP0, 0x80, 0x8 ;  /* 0x000000000008781c */ /* 0x000fe20003f2f008 */
[----:B------:R-:W3:Y:S01]  /*42b0*/  LDCU.64 UR8, c[0x0][0x3a8] ;  /* 0x00007500ff0877ac */ /* 0x000ee20008000a00 */
[----:B------:R-:W4:Y:S01]  /*42c0*/  LDCU.64 UR6, c[0x0][0x3a0] ;  /* 0x00007400ff0677ac */ /* 0x000f220008000a00 */
[----:B-1----:R-:W-:Y:S01]  /*42d0*/  ULEA UR5, UR5, UR10, 0x18 ;  /* 0x0000000a05057291 */ /* 0x002fe2000f8ec0ff */
[----:B------:R-:W-:-:S02]  /*42e0*/  IADD3 R148, PT, PT, R134, 0x3020, RZ ;  /* 0x0000302086947810 */ /* 0x000fc40007ffe0ff */
[----:B--2---:R-:W-:-:S09]  /*42f0*/  MOV R149, RZ ;  /* 0x000000ff00957202 */ /* 0x004fd20000000f00 */
.L_x_3821:
[----:B------:R-:W-:Y:S01]  /*4300*/  @!P1 IADD3 R9, P0, PT, RZ, -R149, RZ ;  /* 0x80000095ff099210 */ /* 0x000fe20007f1e0ff */
[----:B------:R-:W1:Y:S01]  /*4310*/  S2R R133, SR_TID.X ;  /* 0x0000000000857919 */ /* 0x000e620000002100 */
[----:B------:R-:W2:Y:S01]  /*4320*/  @!P1 LDC R154, c[0x0][0x3c0] ;  /* 0x0000f000ff9a9b82 */ /* 0x000ea20000000800 */
[----:B------:R-:W-:Y:S07]  /*4330*/  DEPBAR.LE SB0, 0x0 ;  /* 0x000080000000791a */ /* 0x000fee0000000000 */
[----:B------:R-:W3:Y:S08]  /*4340*/  LDC R157, c[0x0][0x3c4] ;  /* 0x0000f100ff9d7b82 */ /* 0x000ef00000000800 */
[----:B------:R-:W-:Y:S01]  /*4350*/  BAR.SYNC.DEFER_BLOCKING 0x0 ;  /* 0x0000000000007b1d */ /* 0x000fe20000010000 */
[----:B------:R-:W-:Y:S02]  /*4360*/  IMAD.MOV.U32 R7, RZ, RZ, R140 ;  /* 0x000000ffff077224 */ /* 0x000fe400078e008c */
[----:B------:R-:W-:Y:S01]  /*4370*/  IMAD.MOV.U32 R6, RZ, RZ, R141 ;  /* 0x000000ffff067224 */ /* 0x000fe200078e008d */
[----:B-1----:R-:W-:Y:S01]  /*4380*/  SHF.R.U32.HI R136, RZ, 0x1, R133 ;  /* 0x00000001ff887819 */ /* 0x002fe20000011685 */
[----:B--2---:R-:W-:Y:S01]  /*4390*/  @!P1 IMAD.SHL.U32 R8, R154, 0x80, RZ ;  /* 0x000000809a089824 */ /* 0x004fe200078e00ff */
        /* <DEDUP_REMOVED lines=19> */
[----:B---3--:R-:W-:Y:S06]  /*44d0*/  @!P1 BRA `(.L_x_3818) ;  /* 0x0000000000f49947 */ /* 0x008fec0003800000 */
        /* <DEDUP_REMOVED lines=61> */
.L_x_3818:
        /* <DEDUP_REMOVED lines=25> */
[----:B------:R-:W-:Y:S02]  /*4a40*/  ISETP.GT.AND P2, PT, R142, R137, PT ;  /* 0x000000898e00720c */ /* 0x000fe40003f44270 */
[----:B------:R-:W-:Y:S02]  /*4a50*/  SEL R87, R87, 0xffffffe0, !P0 ;  /* 0xffffffe057577807 */ /* 0x000fe40004000000 */
[----:B------:R2:W-:Y:S03]  /*4a60*/  LDSM.16.M88.4 R88, [R0] ;  /* 0x000000000058783b */ /* 0x0005e60000000200 */
[C---:B------:R-:W-:Y:S02]  /*4a70*/  IMAD.IADD R124, R87.reuse, 0x1, R0 ;  /* 0x00000001577c7824 */ /* 0x040fe400078e0200 */
[----:B------:R-:W3:Y:S05]  /*4a80*/  LDSM.16.M88.4 R92, [R2+0x1000] ;  /* 0x00100000025c783b */ /* 0x000eea0000000200 */
[----:B------:R-:W5:Y:S05]  /*4a90*/  LDSM.16.M88.4 R96, [R2+0x1400] ;  /* 0x001400000260783b */ /* 0x000f6a0000000200 */
        /* <DEDUP_REMOVED lines=8> */
[C---:B---3--:R-:W-:Y:S04]  /*4b20*/  HMMA.16816.F32.BF16 R4, R88.reuse, R92, RZ ;  /* 0x0000005c5804723c */ /* 0x048fe800000418ff */
[----:B------:R-:W-:Y:S04]  /*4b30*/  LDSM.16.M88.4 R124, [R124] ;  /* 0x000000007c7c783b */ /* 0x000fe80000000200 */
[C---:B------:R-:W-:Y:S01]  /*4b40*/  HMMA.16816.F32.BF16 R8, R88.reuse, R94, RZ ;  /* 0x0000005e5808723c */ /* 0x040fe200000418ff */
[----:B------:R-:W3:Y:S05]  /*4b50*/  LDSM.16.M88.4 R128, [R0+0x1000] ;  /* 0x001000000080783b */ /* 0x000eea0000000200 */
[----:B------:R-:W-:Y:S02]  /*4b60*/  LDSM.16.M88.4 R92, [R0+0x1800] ;  /* 0x00180000005c783b */ /* 0x000fe40000000200 */
[C---:B-----5:R-:W-:Y:S08]  /*4b70*/  HMMA.16816.F32.BF16 R12, R88.reuse, R96, RZ ;  /* 0x00000060580c723c */ /* 0x060ff000000418ff */
        /* <DEDUP_REMOVED lines=15> */
[C---:B---3--:R-:W-:Y:S08]  /*4c70*/  HMMA.16816.F32.BF16 R4, R124.reuse, R128, R4 ;  /* 0x000000807c04723c */ /* 0x048ff00000041804 */
        /* <DEDUP_REMOVED lines=99> */
.L_x_3820:
        /* <DEDUP_REMOVED lines=16> */
.L_x_3819:
        /* <DEDUP_REMOVED lines=64> */
[----:B--2---:R-:W-:Y:S01]  /*57b0*/  FMUL.FTZ R70, R3, R70 ;  /* 0x0000004603467220 */ /* 0x004fe20000410000 */
        /* <DEDUP_REMOVED lines=79> */
[----:B------:R-:W-:Y:S04]  /*5cb0*/  ISETP.GT.AND P0, PT, R142, R137, PT ;  /* 0x000000898e00720c */ /* 0x000fe80003f04270 */
        /* <DEDUP_REMOVED lines=203> */
.L_x_3817:
        /* <DEDUP_REMOVED lines=99> */
.L_x_3823:
[----:B------:R-:W-:Y:S05]  /*6fa0*/  BSYNC.RECONVERGENT B0 ;  /* 0x0000000000007941 */ /* 0x000fea0003800200 */
.L_x_3822:
        /* <DEDUP_REMOVED lines=11> */
.L_x_3824:
        /* <DEDUP_REMOVED lines=10> */
.L_x_4926:


//--------------------- .text._ZN5flash24flash_fwd_splitkv_kernelI23Flash_fwd_kernel_traitsILi32ELi64ELi128ELi4ELb0ELb0EN7cutlass10bfloat16_tE19Flash_kernel_traitsILi32ELi64ELi128ELi4ES3_EELb1ELb0ELb0ELb1ELb1ELb1ELb1ELb0EEEvNS_16Flash_fwd_paramsE --------------------------
	.section	.text._ZN5flash24flash_fwd_splitkv_kernelI23Flash_fwd_kernel_traitsILi32ELi64ELi128ELi4ELb0ELb0EN7cutlass10bfloat16_tE19Flash_kernel_traitsILi32ELi64ELi128ELi4ES3_EELb1ELb0ELb0ELb1ELb1ELb1ELb1ELb0EEEvNS_16Flash_fwd_paramsE,"ax",@progbits
	.align	128
        .global         _ZN5flash24flash_fwd_splitkv_kernelI23Flash_fwd_kernel_traitsILi32ELi64ELi128ELi4ELb0ELb0EN7cutlass10bfloat16_tE19Flash_kernel_traitsILi32ELi64ELi128ELi4ES3_EELb1ELb0ELb0ELb1ELb1ELb1ELb1ELb0EEEvNS_16Flash_fwd_paramsE
        .type           _ZN5flash24flash_fwd_splitkv_kernelI23Flash_fwd_kernel_traitsILi32ELi64ELi128ELi4ELb0ELb0EN7cutlass10bfloat16_tE19Flash_kernel_traitsILi32ELi64ELi128ELi4ES3_EELb1ELb0ELb0ELb1ELb1ELb1ELb1ELb0EEEvNS_16Flash_fwd_paramsE,@function
        .size           _ZN5flash24flash_fwd_splitkv_kernelI23Flash_fwd_kernel_traitsILi32ELi64ELi128ELi4ELb0ELb0EN7cutlass10bfloat16_tE19Flash_kernel_traitsILi32ELi64ELi128ELi4ES3_EELb1ELb0ELb0ELb1ELb1ELb1ELb1ELb0EEEvNS_16Flash_fwd_paramsE,(.L_x_4927 - _ZN5flash24flash_fwd_splitkv_kernelI23Flash_fwd_kernel_traitsILi32ELi64ELi128ELi4ELb0ELb0EN7cutlass10bfloat16_tE19Flash_kernel_traitsILi32ELi64ELi128ELi4ES3_EELb1ELb0ELb0ELb1ELb1ELb1ELb1ELb0EEEvNS_16Flash_fwd_paramsE)
        .other          _ZN5flash24flash_fwd_splitkv_kernelI23Flash_fwd_kernel_traitsILi32ELi64ELi128ELi4ELb0ELb0EN7cutlass10bfloat16_tE19Flash_kernel_traitsILi32ELi64ELi128ELi4ES3_EELb1ELb0ELb0ELb1ELb1ELb1ELb1ELb0EEEvNS_16Flash_fwd_paramsE,@"STO_CUDA_ENTRY STV_DEFAULT"
_ZN5flash24flash_fwd_splitkv_kernelI23Flash_fwd_kernel_traitsILi32ELi64ELi128ELi4ELb0ELb0EN7cutlass10bfloat16_tE19Flash_kernel_traitsILi32ELi64ELi128ELi4ES3_EELb1ELb0ELb0ELb1ELb1ELb1ELb1ELb0EEEvNS_16Flash_fwd_paramsE:
.text._ZN5flash24flash_fwd_splitkv_kernelI23Flash_fwd_kernel_traitsILi32ELi64ELi128ELi4ELb0ELb0EN7cutlass10bfloat16_tE19Flash_kernel_traitsILi32ELi64ELi128ELi4ES3_EELb1ELb0ELb0ELb1ELb1ELb1ELb1ELb0EEEvNS_16Flash_fwd_paramsE:
[----:B------:R-:W-:Y:S08]  /*0000*/  LDC R1, c[0x0][0x37c] ;  /* 0x0000df00ff017b82 */ /* 0x000ff00000000800 */
[----:B------:R-:W1:Y:S08]  /*0010*/  LDC R0, c[0x0][0x3e0] ;  /* 0x0000f800ff007b82 */ /* 0x000e700000000800 */
[----:B------:R-:W2:Y:S08]  /*0020*/  S2UR UR4, SR_CTAID.Z ;  /* 0x00000000000479c3 */ /* 0x000eb00000002700 */
[----:B------:R-:W3:Y:S08]  /*0030*/  LDC.64 R2, c[0x0][0x478] ;  /* 0x00011e00ff027b82 */ /* 0x000ef00000000a00 */
[----:B------:R-:W4:Y:S01]  /*0040*/  LDC.64 R4, c[0x0][0x470] ;  /* 0x00011c00ff047b82 */ /* 0x000f220000000a00 */
[----:B-1----:R-:W1:Y:S01]  /*0050*/  I2F.U32.RP R6, R0 ;  /* 0x0000000000067306 */ /* 0x002e620000209000 */
[----:B------:R-:W2:Y:S01]  /*0060*/  S2R R14, SR_CTAID.X ;  /* 0x00000000000e7919 */ /* 0x000ea20000002500 */
[----:B------:R-:W-:Y:S01]  /*0070*/  ISETP.NE.U32.AND P2, PT, R0, RZ, PT ;  /* 0x000000ff0000720c */ /* 0x000fe20003f45070 */
[----:B------:R-:W2:Y:S01]  /*0080*/  LDCU.64 UR26, c[0x0][0x358] ;  /* 0x00006b00ff1a77ac */ /* 0x000ea20008000a00 */
[----:B------:R-:W-:Y:S01]  /*0090*/  IMAD.MOV.U32 R18, RZ, RZ, RZ ;  /* 0x000000ffff127224 */ /* 0x000fe200078e00ff */
[----:B------:R-:W2:Y:S03]  /*00a0*/  LDCU UR24, c[0x0][0x434] ;  /* 0x00008680ff1877ac */ /* 0x000ea60008000800 */
[----:B-1----:R-:W1:Y:S01]  /*00b0*/  MUFU.RCP R6, R6 ;  /* 0x0000000600067308 */ /* 0x002e620000001000 */
[----:B---3--:R-:W-:-:S04]  /*00c0*/  ISETP.NE.U32.AND P0, PT, R2, RZ, PT ;  /* 0x000000ff0200720c */ /* 0x008fc80003f05070 */
[----:B------:R-:W-:Y:S02]  /*00d0*/  ISETP.NE.AND.EX P0, PT, R3, RZ, PT, P0 ;  /* 0x000000ff0300720c */ /* 0x000fe40003f05300 */
[----:B----4-:R-:W-:-:S04]  /*00e0*/  ISETP.NE.U32.AND P1, PT, R4, RZ, PT ;  /* 0x000000ff0400720c */ /* 0x010fc80003f25070 */
[----:B------:R-:W-:Y:S01]  /*00f0*/  ISETP.NE.AND.EX P1, PT, R5, RZ, PT, P1 ;  /* 0x000000ff0500720c */ /* 0x000fe20003f25310 */
[----:B-1----:R-:W-:-:S06]  /*0100*/  VIADD R6, R6, 0xffffffe ;  /* 0x0ffffffe06067836 */ /* 0x002fcc0000000000 */
[----:B------:R-:W1:Y:S01]  /*0110*/  @P0 LDC.64 R2, c[0x0][0x478] ;  /* 0x00011e00ff020b82 */ /* 0x000e620000000a00 */
[----:B------:R-:W3:Y:S07]  /*0120*/  F2I.FTZ.U32.TRUNC.NTZ R7, R6 ;  /* 0x0000000600077305 */ /* 0x000eee000021f000 */
[----:B------:R-:W4:Y:S01]  /*0130*/  @P1 LDC.64 R4, c[0x0][0x470] ;  /* 0x00011c00ff041b82 */ /* 0x000f220000000a00 */
[----:B---3--:R-:W-:-:S04]  /*0140*/  IMAD.MOV R6, RZ, RZ, -R7 ;  /* 0x000000ffff067224 */ /* 0x008fc800078e0a07 */
[----:B------:R-:W-:Y:S01]  /*0150*/  IMAD R8, R6, R0, RZ ;  /* 0x0000000006087224 */ /* 0x000fe200078e02ff */
[----:B------:R-:W-:-:S05]  /*0160*/  MOV R6, RZ ;  /* 0x000000ff00067202 */ /* 0x000fca0000000f00 */
[----:B------:R-:W-:-:S06]  /*0170*/  IMAD.HI.U32 R8, R7, R8, R6 ;  /* 0x0000000807087227 */ /* 0x000fcc00078e0006 */
[----:B--2---:R-:W-:-:S04]  /*0180*/  IMAD.HI.U32 R111, R8, UR4, RZ ;  /* 0x00000004086f7c27 */ /* 0x004fc8000f8e00ff */
        /* <DEDUP_REMOVED lines=8> */
[----:B-1----:R-:W-:-:S04]  /*0210*/  @P0 IMAD.WIDE.U32 R2, R111, 0x4, R2 ;  /* 0x000000046f020825 */ /* 0x002fc800078e0002 */
[----:B----4-:R-:W-:Y:S01]  /*0220*/  @P1 IMAD.WIDE.U32 R4, R111, 0x4, R4 ;  /* 0x000000046f041825 */ /* 0x010fe200078e0004 */
[----:B------:R1:W5:Y:S04]  /*0230*/  @P0 LDG.E R44, desc[UR26][R2.64] ;  /* 0x0000001a022c0981 */ /* 0x000368000c1e1900 */
[----:B------:R2:W5:Y:S01]  /*0240*/  @P1 LDG.E R18, desc[UR26][R4.64] ;  /* 0x0000001a04121981 */ /* 0x000562000c1e1900 */
[----:B------:R-:W-:-:S04]  /*0250*/  IMAD.MOV R12, RZ, RZ, -R111 ;  /* 0x000000ffff0c7224 */ /* 0x000fc800078e0a6f */
[----:B------:R-:W-:Y:S01]  /*0260*/  IMAD R12, R0, R12, UR4 ;  /* 0x00000004000c7e24 */ /* 0x000fe2000f8e020c */
[----:B-1----:R-:W-:-:S04]  /*0270*/  SHF.L.U32 R3, R14, 0x6, RZ ;  /* 0x000000060e037819 */ /* 0x002fc800000006ff */
[----:B------:R-:W-:-:S13]  /*0280*/  ISETP.GE.AND P1, PT, R3, UR24, PT ;  /* 0x0000001803007c0c */ /* 0x000fda000bf26270 */
[----:B--2---:R-:W-:Y:S05]  /*0290*/  @P1 EXIT ;  /* 0x000000000000194d */ /* 0x004fea0003800000 */
[----:B------:R-:W1:Y:S01]  /*02a0*/  LDC R8, c[0x0][0x374] ;  /* 0x0000dd00ff087b82 */ /* 0x000e620000000800 */
[----:B-----5:R-:W-:Y:S01]  /*02b0*/  @P0 IMAD.IADD R44, R44, 0x1, -R18 ;  /* 0x000000012c2c0824 */ /* 0x020fe200078e0a12 */
[----:B------:R-:W2:Y:S06]  /*02c0*/  S2R R87, SR_TID.X ;  /* 0x0000000000577919 */ /* 0x000eac0000002100 */
[----:B------:R-:W3:Y:S08]  /*02d0*/  LDC R2, c[0x0][0x438] ;  /* 0x00010e00ff027b82 */ /* 0x000ef00000000800 */
[----:B------:R-:W4:Y:S01]  /*02e0*/  @!P0 LDC.64 R6, c[0x0][0x488] ;  /* 0x00012200ff068b82 */ /* 0x000f220000000a00 */
[----:B-1----:R-:W-:-:S07]  /*02f0*/  IABS R10, R8 ;  /* 0x00000008000a7213 */ /* 0x002fce0000000000 */
[----:B------:R-:W1:Y:S01]  /*0300*/  LDC R43, c[0x0][0x508] ;  /* 0x00014200ff2b7b82 */ /* 0x000e620000000800 */
[----:B------:R-:W-:Y:S01]  /*0310*/  IABS R11, R8 ;  /* 0x00000008000b7213 */ /* 0x000fe20000000000 */
[----:B------:R-:W2:Y:S04]  /*0320*/  I2F.RP R4, R10 ;  /* 0x0000000a00047306 */ /* 0x000ea80000209400 */
[----:B------:R-:W-:Y:S02]  /*0330*/  IMAD.MOV R11, RZ, RZ, -R11 ;  /* 0x000000ffff0b7224 */ /* 0x000fe400078e0a0b */
[----:B---3--:R-:W-:-:S05]  /*0340*/  VIADD R2, R2, 0x7f ;  /* 0x0000007f02027836 */ /* 0x008fca0000000000 */
[----:B------:R-:W-:Y:S02]  /*0350*/  SHF.R.S32.HI R13, RZ, 0x1f, R2 ;  /* 0x0000001fff0d7819 */ /* 0x000fe40000011402 */
[----:B----4-:R-:W-:Y:S02]  /*0360*/  @!P0 ISETP.NE.U32.AND P1, PT, R6, RZ, PT ;  /* 0x000000ff0600820c */ /* 0x010fe40003f25070 */
[----:B------:R-:W-:Y:S01]  /*0370*/  LEA.HI R13, R13, R2, RZ, 0x7 ;  /* 0x000000020d0d7211 */ /* 0x000fe200078f38ff */
[----:B--2---:R-:W2:Y:S01]  /*0380*/  MUFU.RCP R4, R4 ;  /* 0x0000000400047308 */ /* 0x004ea20000001000 */
[----:B------:R-:W-:Y:S02]  /*0390*/  @!P0 ISETP.NE.AND.EX P1, PT, R7, RZ, PT, P1 ;  /* 0x000000ff0700820c */ /* 0x000fe40003f25310 */
[----:B------:R-:W-:-:S05]  /*03a0*/  LEA.HI.SX32 R13, R13, R8, 0x19 ;  /* 0x000000080d0d7211 */ /* 0x000fca00078fcaff */
[----:B------:R-:W-:-:S05]  /*03b0*/  VIADD R13, R13, 0xffffffff ;  /* 0xffffffff0d0d7836 */ /* 0x000fca0000000000 */
[----:B------:R-:W-:Y:S02]  /*03c0*/  IABS R2, R13 ;  /* 0x0000000d00027213 */ /* 0x000fe40000000000 */
[----:B------:R-:W-:Y:S01]  /*03d0*/  LOP3.LUT R13, R13, R8, RZ, 0x3c, !PT ;  /* 0x000000080d0d7212 */ /* 0x000fe200078e3cff */
[----:B--2---:R-:W-:-:S04]  /*03e0*/  VIADD R4, R4, 0xffffffe ;  /* 0x0ffffffe04047836 */ /* 0x004fc80000000000 */
[----:B------:R-:W2:Y:S02]  /*03f0*/  F2I.FTZ.U32.TRUNC.NTZ R5, R4 ;  /* 0x0000000400057305 */ /* 0x000ea4000021f000 */
[----:B--2---:R-:W-:Y:S02]  /*0400*/  IMAD.MOV R9, RZ, RZ, -R5 ;  /* 0x000000ffff097224 */ /* 0x004fe400078e0a05 */
[----:B------:R-:W-:Y:S02]  /*0410*/  IMAD.MOV.U32 R4, RZ, RZ, RZ ;  /* 0x000000ffff047224 */ /* 0x000fe400078e00ff */
[----:B------:R-:W-:-:S04]  /*0420*/  IMAD R9, R9, R10, RZ ;  /* 0x0000000a09097224 */ /* 0x000fc800078e02ff */
[----:B------:R-:W-:Y:S02]  /*0430*/  IMAD.HI.U32 R9, R5, R9, R4 ;  /* 0x0000000905097227 */ /* 0x000fe400078e0004 */
[----:B------:R-:W2:Y:S04]  /*0440*/  @!P0 LDC.64 R4, c[0x0][0x438] ;  /* 0x00010e00ff048b82 */ /* 0x000ea80000000a00 */
[----:B------:R-:W-:-:S04]  /*0450*/  IMAD.HI.U32 R9, R9, R2, RZ ;  /* 0x0000000209097227 */ /* 0x000fc800078e00ff */
[----:B------:R-:W-:Y:S02]  /*0460*/  IMAD R11, R9, R11, R2 ;  /* 0x0000000b090b7224 */ /* 0x000fe400078e0202 */
[----:B------:R-:W3:Y:S03]  /*0470*/  S2R R2, SR_CTAID.Y ;  /* 0x0000000000027919 */ /* 0x000ee60000002600 */
[----:B------:R-:W-:Y:S02]  /*0480*/  ISETP.GT.U32.AND P2, PT, R10, R11, PT ;  /* 0x0000000b0a00720c */ /* 0x000fe40003f44070 */
[----:B--2---:R-:W-:-:S11]  /*0490*/  @!P0 SEL R5, R5, RZ, P1 ;  /* 0x000000ff05058207 */ /* 0x004fd60000800000 */
[----:B------:R-:W-:Y:S01]  /*04a0*/  @!P2 IMAD.IADD R11, R11, 0x1, -R10 ;  /* 0x000000010b0ba824 */ /* 0x000fe200078e0a0a */
[----:B------:R-:W-:Y:S01]  /*04b0*/  ISETP.GE.AND P1, PT, R13, RZ, PT ;  /* 0x000000ff0d00720c */ /* 0x000fe20003f26270 */
[----:B------:R-:W-:Y:S01]  /*04c0*/  @!P2 VIADD R9, R9, 0x1 ;  /* 0x000000010909a836 */ /* 0x000fe20000000000 */
[----:B------:R-:W-:Y:S02]  /*04d0*/  @!P0 IADD3 R44, PT, PT, R5, R4, -R18 ;  /* 0x00000004052c8210 */ /* 0x000fe40007ffe812 */
[----:B------:R-:W-:Y:S02]  /*04e0*/  ISETP.GE.U32.AND P3, PT, R11, R10, PT ;  /* 0x0000000a0b00720c */ /* 0x000fe40003f66070 */
[----:B------:R-:W-:Y:S01]  /*04f0*/  ISETP.NE.AND P0, PT, R8, RZ, PT ;  /* 0x000000ff0800720c */ /* 0x000fe20003f05270 */
[----:B------:R-:W-:-:S05]  /*0500*/  VIADD R4, R44, 0x7f ;  /* 0x0000007f2c047836 */ /* 0x000fca0000000000 */
[----:B------:R-:W-:Y:S02]  /*0510*/  IADD3 R5, PT, PT, R4, -UR24, R3 ;  /* 0x8000001804057c10 */ /* 0x000fe4000fffe003 */
[----:B------:R-:W-:Y:S02]  /*0520*/  SHF.R.S32.HI R6, RZ, 0x1f, R4 ;  /* 0x0000001fff067819 */ /* 0x000fe40000011404 */
[----:B-1----:R-:W-:Y:S01]  /*0530*/  IADD3 R5, PT, PT, R5, 0x40, R43 ;  /* 0x0000004005057810 */ /* 0x002fe20007ffe02b */
[----:B------:R-:W-:Y:S01]  /*0540*/  @P3 VIADD R9, R9, 0x1 ;  /* 0x0000000109093836 */ /* 0x000fe20000000000 */
[----:B------:R-:W-:Y:S02]  /*0550*/  LEA.HI R6, R6, R4, RZ, 0x7 ;  /* 0x0000000406067211 */ /* 0x000fe400078f38ff */
[----:B------:R-:W-:Y:S01]  /*0560*/  SHF.R.S32.HI R7, RZ, 0x1f, R5 ;  /* 0x0000001fff077819 */ /* 0x000fe20000011405 */
[----:B------:R-:W-:Y:S01]  /*0570*/  @!P1 IMAD.MOV R9, RZ, RZ, -R9 ;  /* 0x000000ffff099224 */ /* 0x000fe200078e0a09 */
[----:B------:R-:W-:-:S02]  /*0580*/  @!P0 LOP3.LUT R9, RZ, R8, RZ, 0x33, !PT ;  /* 0x00000008ff098212 */ /* 0x000fc400078e33ff */
[----:B------:R-:W-:Y:S02]  /*0590*/  LEA.HI R7, R7, R5, RZ, 0x7 ;  /* 0x0000000507077211 */ /* 0x000fe400078f38ff */
[----:B------:R-:W-:Y:S01]  /*05a0*/  SHF.R.S32.HI R6, RZ, 0x7, R6 ;  /* 0x00000007ff067819 */ /* 0x000fe20000011406 */
[----:B---3--:R-:W-:Y:S01]  /*05b0*/  IMAD R103, R9, R2, RZ ;  /* 0x0000000209677224 */ /* 0x008fe200078e02ff */
[----:B------:R-:W-:-:S04]  /*05c0*/  SHF.R.S32.HI R7, RZ, 0x7, R7 ;  /* 0x00000007ff077819 */ /* 0x000fc80000011407 */
        /* <DEDUP_REMOVED lines=16> */
[----:B------:R-:W-:Y:S01]  /*06d0*/  ISETP.GE.AND P2, PT, R5, R0, PT ;  /* 0x000000000500720c */ /* 0x000fe20003f46270 */
[C---:B--2---:R-:W-:Y:S01]  /*06e0*/  IMAD R5, R6.reuse, UR8, RZ ;  /* 0x0000000806057c24 */ /* 0x044fe2000f8e02ff */
[----:B------:R-:W-:Y:S02]  /*06f0*/  IADD3 R3, P0, PT, R6, R2, RZ ;  /* 0x0000000206037210 */ /* 0x000fe40007f1e0ff */
[----:B------:R-:W-:-:S02]  /*0700*/  ISETP.GE.AND P3, PT, R7, R0, PT ;  /* 0x000000000700720c */ /* 0x000fc40003f66270 */
[C---:B------:R-:W-:Y:S01]  /*0710*/  ISETP.GE.OR P4, PT, R2.reuse, R0, P4 ;  /* 0x000000000200720c */ /* 0x040fe20002786670 */
[----:B------:R-:W-:Y:S01]  /*0720*/  VIADD R2, R2, 0x30 ;  /* 0x0000003002027836 */ /* 0x000fe20000000000 */
[----:B------:R-:W-:Y:S02]  /*0730*/  LEA.HI.X.SX32 R6, R6, RZ, 0x1, P0 ;  /* 0x000000ff06067211 */ /* 0x000fe400000f0eff */
[C---:B---3--:R-:W-:Y:S02]  /*0740*/  LEA R8, P0, R3.reuse, UR4, 0x2 ;  /* 0x0000000403087c11 */ /* 0x048fe4000f8010ff */
[C---:B------:R-:W-:Y:S02]  /*0750*/  ISETP.NE.OR P3, PT, R4.reuse, RZ, P3 ;  /* 0x000000ff0400720c */ /* 0x040fe40001f65670 */
[----:B------:R-:W-:Y:S02]  /*0760*/  ISETP.NE.OR P2, PT, R4, RZ, P2 ;  /* 0x000000ff0400720c */ /* 0x000fe40001745670 */
[----:B------:R-:W-:-:S02]  /*0770*/  LEA.HI.X R9, R3, UR5, R6, 0x2, P0 ;  /* 0x0000000503097c11 */ /* 0x000fc400080f1406 */
[----:B------:R-:W-:Y:S01]  /*0780*/  ISETP.GE.AND P0, PT, R2, R0, PT ;  /* 0x000000000200720c */ /* 0x000fe20003f06270 */
[----:B------:R-:W-:Y:S01]  /*0790*/  @!P4 IMAD.MOV.U32 R6, RZ, RZ, -0x800000 ;  /* 0xff800000ff06c424 */ /* 0x000fe200078e00ff */
[----:B------:R-:W-:Y:S02]  /*07a0*/  LEA R87, P1, R87, R5, 0x2 ;  /* 0x0000000557577211 */ /* 0x000fe400078210ff */
        /* <DEDUP_REMOVED lines=17> */
.L_x_3825:
        /* <DEDUP_REMOVED lines=8> */
.L_x_3826:
        /* <DEDUP_REMOVED lines=25> */
[C---:B------:R-:W-:Y:S02]  /*0ad0*/  IMAD R0, R4.reuse, R0, R2 ;  /* 0x0000000004007224 */ /* 0x040fe400078e0202 */
[----:B------:R-:W-:Y:S01]  /*0ae0*/  IMAD R2, R111, UR5, R7 ;  /* 0x000000056f027c24 */ /* 0x000fe2000f8e0207 */
[----:B------:R-:W1:Y:S02]  /*0af0*/  LDCU.64 UR4, c[0x0][0x3a8] ;  /* 0x00007500ff0477ac */ /* 0x000e640008000a00 */
        /* <DEDUP_REMOVED lines=9> */
[----:B------:R-:W-:Y:S01]  /*0b90*/  LEA.HI.X R2, R6, UR21, R2, 0x2, P0 ;  /* 0x0000001506027c11 */ /* 0x000fe200080f1402 */
[----:B------:R-:W-:Y:S01]  /*0ba0*/  @!P1 IMAD.MOV R10, RZ, RZ, -R10 ;  /* 0x000000ffff0a9224 */ /* 0x000fe200078e0a0a */
[----:B------:R-:W-:Y:S02]  /*0bb0*/  @!P2 LOP3.LUT R10, RZ, R9, RZ, 0x33, !PT ;  /* 0x00000009ff0aa212 */ /* 0x000fe400078e33ff */
[----:B------:R-:W-:Y:S02]  /*0bc0*/  MOV R6, R42 ;  /* 0x0000002a00067202 */ /* 0x000fe40000000f00 */
[----:B------:R-:W-:-:S03]  /*0bd0*/  MOV R7, R2 ;  /* 0x0000000200077202 */ /* 0x000fc60000000f00 */
[----:B------:R-:W-:-:S05]  /*0be0*/  IMAD.WIDE R6, R10, 0x4, R6 ;  /* 0x000000040a067825 */ /* 0x000fca00078e0206 */
[----:B------:R2:W3:Y:S01]  /*0bf0*/  LDG.E R4, desc[UR26][R6.64] ;  /* 0x0000001a06047981 */ /* 0x0004e2000c1e1900 */
[----:B------:R-:W-:-:S04]  /*0c00*/  IMAD.MOV R10, RZ, RZ, -R10 ;  /* 0x000000ffff0a7224 */ /* 0x000fc800078e0a0a */
[----:B------:R-:W-:Y:S01]  /*0c10*/  IMAD R5, R9, R10, R5 ;  /* 0x0000000a09057224 */ /* 0x000fe200078e0205 */
[----:B--2---:R-:W2:Y:S02]  /*0c20*/  LDC R7, c[0x0][0x3e8] ;  /* 0x0000fa00ff077b82 */ /* 0x004ea40000000800 */
[----:B--2---:R-:W-:-:S04]  /*0c30*/  IABS R8, R7 ;  /* 0x0000000700087213 */ /* 0x004fc80000000000 */
[----:B------:R-:W2:Y:S08]  /*0c40*/  I2F.RP R16, R8 ;  /* 0x0000000800107306 */ /* 0x000eb00000209400 */
[----:B--2---:R-:W2:Y:S02]  /*0c50*/  MUFU.RCP R16, R16 ;  /* 0x0000001000107308 */ /* 0x004ea40000001000 */
[----:B--2---:R-:W-:-:S06]  /*0c60*/  VIADD R16, R16, 0xffffffe ;  /* 0x0ffffffe10107836 */ /* 0x004fcc0000000000 */
[----:B------:R-:W2:Y:S02]  /*0c70*/  F2I.FTZ.U32.TRUNC.NTZ R17, R16 ;  /* 0x0000001000117305 */ /* 0x000ea4000021f000 */
[----:B--2---:R-:W-:Y:S02]  /*0c80*/  IADD3 R0, PT, PT, RZ, -R17, RZ ;  /* 0x80000011ff007210 */ /* 0x004fe40007ffe0ff */
        /* <DEDUP_REMOVED lines=28> */
[C---:B----4-:R-:W-:Y:S02]  /*0e50*/  IMAD R0, R4.reuse, UR16, RZ ;  /* 0x0000001004007c24 */ /* 0x050fe4000f8e02ff */
[----:B------:R-:W-:Y:S02]  /*0e60*/  IMAD R4, R4, UR6, RZ ;  /* 0x0000000604047c24 */ /* 0x000fe4000f8e02ff */
[C---:B------:R-:W-:Y:S02]  /*0e70*/  IMAD R0, R5.reuse, UR17, R0 ;  /* 0x0000001105007c24 */ /* 0x040fe4000f8e0200 */
[----:B------:R-:W-:-:S04]  /*0e80*/  IMAD.WIDE.U32 R8, R5, UR16, R8 ;  /* 0x0000001005087c25 */ /* 0x000fc8000f8e0008 */
[C---:B------:R-:W-:Y:S02]  /*0e90*/  IMAD R4, R5.reuse, UR7, R4 ;  /* 0x0000000705047c24 */ /* 0x040fe4000f8e0204 */
[----:B------:R-:W-:Y:S01]  /*0ea0*/  IMAD.WIDE.U32 R16, R5, UR6, R16 ;  /* 0x0000000605107c25 */ /* 0x000fe2000f8e0010 */
[----:B------:R-:W-:-:S03]  /*0eb0*/  SHF.R.S32.HI R5, RZ, 0x1f, R11 ;  /* 0x0000001fff057819 */ /* 0x000fc6000001140b */
[----:B------:R-:W-:Y:S01]  /*0ec0*/  IMAD.IADD R9, R9, 0x1, R0 ;  /* 0x0000000109097824 */ /* 0x000fe200078e0200 */
[----:B------:R-:W-:Y:S01]  /*0ed0*/  IADD3 R17, PT, PT, R17, R4, RZ ;  /* 0x0000000411117210 */ /* 0x000fe20007ffe0ff */
[C---:B------:R-:W-:Y:S02]  /*0ee0*/  IMAD R0, R5.reuse, UR8, RZ ;  /* 0x0000000805007c24 */ /* 0x040fe4000f8e02ff */
        /* <DEDUP_REMOVED lines=10> */
.L_x_3827:
[----:B------:R-:W2:Y:S01]  /*0f90*/  LDC R2, c[0x0][0x3e8] ;  /* 0x0000fa00ff027b82 */ /* 0x000ea20000000800 */
[----:B------:R-:W-:Y:S01]  /*0fa0*/  IABS R8, R12 ;  /* 0x0000000c00087213 */ /* 0x000fe20000000000 */
[----:B------:R-:W3:Y:S01]  /*0fb0*/  LDCU.64 UR16, c[0x0][0x3b8] ;  /* 0x00007700ff1077ac */ /* 0x000ee20008000a00 */
[----:B------:R-:W-:Y:S02]  /*0fc0*/  SHF.R.S32.HI R10, RZ, 0x1f, R18 ;  /* 0x0000001fff0a7819 */ /* 0x000fe40000011412 */
[----:B-----5:R-:W-:Y:S01]  /*0fd0*/  SHF.R.S32.HI R13, RZ, 0x1f, R6 ;  /* 0x0000001fff0d7819 */ /* 0x020fe20000011406 */
[----:B------:R-:W4:Y:S01]  /*0fe0*/  LDCU.64 UR6, c[0x0][0x3c0] ;  /* 0x00007800ff0677ac */ /* 0x000f220008000a00 */
[----:B------:R-:W-:Y:S01]  /*0ff0*/  MOV R42, RZ ;  /* 0x000000ff002a7202 */ /* 0x000fe20000000f00 */
[----:B------:R-:W1:Y:S01]  /*1000*/  LDCU.64 UR18, c[0x0][0x3a0] ;  /* 0x00007400ff1277ac */ /* 0x000e620008000a00 */
[----:B---3--:R-:W-:Y:S02]  /*1010*/  IMAD R16, R10, UR16, RZ ;  /* 0x000000100a107c24 */ /* 0x008fe4000f8e02ff */
[----:B------:R-:W-:Y:S01]  /*1020*/  IMAD.WIDE.U32 R22, R18, UR16, RZ ;  /* 0x0000001012167c25 */ /* 0x000fe2000f8e00ff */
[----:B--2---:R-:W-:-:S03]  /*1030*/  IABS R9, R2 ;  /* 0x0000000200097213 */ /* 0x004fc60000000000 */
[----:B----4-:R-:W-:Y:S01]  /*1040*/  IMAD R10, R10, UR6, RZ ;  /* 0x000000060a0a7c24 */ /* 0x010fe2000f8e02ff */
[----:B-1----:R-:W1:Y:S01]  /*1050*/  I2F.RP R4, R9 ;  /* 0x0000000900047306 */ /* 0x002e620000209400 */
[C---:B------:R-:W-:Y:S02]  /*1060*/  IMAD R16, R18.reuse, UR17, R16 ;  /* 0x0000001112107c24 */ /* 0x040fe4000f8e0210 */
[C---:B------:R-:W-:Y:S02]  /*1070*/  IMAD R10, R18.reuse, UR7, R10 ;  /* 0x00000007120a7c24 */ /* 0x040fe4000f8e020a */
[----:B------:R-:W-:Y:S01]  /*1080*/  IMAD.WIDE.U32 R18, R18, UR6, RZ ;  /* 0x0000000612127c25 */ /* 0x000fe2000f8e00ff */
[----:B------:R-:W-:-:S03]  /*1090*/  IADD3 R17, PT, PT, R23, R16, RZ ;  /* 0x0000001017117210 */ /* 0x000fc60007ffe0ff */
[----:B------:R-:W-:Y:S01]  /*10a0*/  IMAD.MOV.U32 R16, RZ, RZ, R22 ;  /* 0x000000ffff107224 */ /* 0x000fe200078e0016 */
[----:B------:R-:W-:Y:S02]  /*10b0*/  IADD3 R11, PT, PT, R19, R10, RZ ;  /* 0x0000000a130b7210 */ /* 0x000fe40007ffe0ff */
[----:B------:R-:W-:Y:S01]  /*10c0*/  MOV R10, R18 ;  /* 0x00000012000a7202 */ /* 0x000fe20000000f00 */
[----:B------:R-:W-:Y:S01]  /*10d0*/  IMAD.WIDE.U32 R16, R6, UR18, R16 ;  /* 0x0000001206107c25 */ /* 0x000fe2000f8e0010 */
[----:B-1----:R-:W1:Y:S02]  /*10e0*/  MUFU.RCP R4, R4 ;  /* 0x0000000400047308 */ /* 0x002e640000001000 */
[----:B-1----:R-:W-:-:S06]  /*10f0*/  IADD3 R4, PT, PT, R4, 0xffffffe, RZ ;  /* 0x0ffffffe04047810 */ /* 0x002fcc0007ffe0ff */
        /* <DEDUP_REMOVED lines=10> */
[C---:B-1----:R-:W-:Y:S02]  /*11a0*/  IMAD R8, R13.reuse, R4, RZ ;  /* 0x000000040d087224 */ /* 0x042fe400078e02ff */
[----:B------:R-:W-:Y:S02]  /*11b0*/  IMAD R13, R13, UR18, RZ ;  /* 0x000000120d0d7c24 */ /* 0x000fe4000f8e02ff */
[----:B------:R-:W-:Y:S01]  /*11c0*/  IMAD R8, R6, R5, R8 ;  /* 0x0000000506087224 */ /* 0x000fe200078e0208 */
[----:B------:R-:W-:Y:S01]  /*11d0*/  LOP3.LUT R5, R12, R2, RZ, 0x3c, !PT ;  /* 0x000000020c057212 */ /* 0x000fe200078e3cff */
[----:B------:R-:W-:Y:S01]  /*11e0*/  IMAD.WIDE.U32 R18, R6, R4, R10 ;  /* 0x0000000406127225 */ /* 0x000fe200078e000a */
[----:B------:R-:W-:-:S05]  /*11f0*/  LEA R10, R20, 0xffffff80, 0x7 ;  /* 0xffffff80140a7811 */ /* 0x000fca00078e38ff */
[-C--:B------:R-:W-:Y:S02]  /*1200*/  @!P0 IADD3 R7, PT, PT, R7, -R9.reuse, RZ ;  /* 0x8000000907078210 */ /* 0x080fe40007ffe0ff */
[----:B------:R-:W-:Y:S02]  /*1210*/  ISETP.GE.AND P1, PT, R5, RZ, PT ;  /* 0x000000ff0500720c */ /* 0x000fe40003f26270 */
[----:B------:R-:W-:Y:S01]  /*1220*/  ISETP.GE.U32.AND P2, PT, R7, R9, PT ;  /* 0x000000090700720c */ /* 0x000fe20003f46070 */
[----:B------:R-:W-:Y:S01]  /*1230*/  IMAD R9, R6, UR19, R13 ;  /* 0x0000001306097c24 */ /* 0x000fe2000f8e020d */
[----:B------:R-:W1:Y:S01]  /*1240*/  LDC.64 R4, c[0x0][0x3d8] ;  /* 0x0000f600ff047b82 */ /* 0x000e620000000a00 */
[----:B------:R-:W-:Y:S02]  /*1250*/  @!P0 IADD3 R0, PT, PT, R0, 0x1, RZ ;  /* 0x0000000100008810 */ /* 0x000fe40007ffe0ff */
[----:B------:R-:W-:Y:S02]  /*1260*/  ISETP.NE.AND P0, PT, R2, RZ, PT ;  /* 0x000000ff0200720c */ /* 0x000fe40003f05270 */
[----:B------:R-:W-:-:S02]  /*1270*/  IADD3 R17, PT, PT, R17, R9, RZ ;  /* 0x0000000911117210 */ /* 0x000fc40007ffe0ff */
[----:B------:R-:W-:Y:S01]  /*1280*/  SHF.R.S32.HI R9, RZ, 0x1f, R10 ;  /* 0x0000001fff097819 */ /* 0x000fe2000001140a */
[----:B------:R-:W2:Y:S01]  /*1290*/  LDC.64 R6, c[0x0][0x3d0] ;  /* 0x0000f400ff067b82 */ /* 0x000ea20000000a00 */
[----:B------:R-:W-:Y:S01]  /*12a0*/  IADD3 R19, PT, PT, R19, R8, RZ ;  /* 0x0000000813137210 */ /* 0x000fe20007ffe0ff */
[----:B------:R-:W-:-:S04]  /*12b0*/  IMAD.WIDE.U32 R16, R10, UR16, R16 ;  /* 0x000000100a107c25 */ /* 0x000fc8000f8e0010 */
[----:B------:R-:W-:Y:S02]  /*12c0*/  @P2 VIADD R0, R0, 0x1 ;  /* 0x0000000100002836 */ /* 0x000fe40000000000 */
[C---:B------:R-:W-:Y:S02]  /*12d0*/  IMAD R8, R9.reuse, UR16, RZ ;  /* 0x0000001009087c24 */ /* 0x040fe4000f8e02ff */
[----:B------:R-:W-:Y:S01]  /*12e0*/  IMAD R9, R9, UR6, RZ ;  /* 0x0000000609097c24 */ /* 0x000fe2000f8e02ff */
[----:B------:R-:W-:Y:S01]  /*12f0*/  @!P1 IADD3 R0, PT, PT, -R0, RZ, RZ ;  /* 0x000000ff00009210 */ /* 0x000fe20007ffe1ff */
[C---:B------:R-:W-:Y:S01]  /*1300*/  IMAD R8, R10.reuse, UR17, R8 ;  /* 0x000000110a087c24 */ /* 0x040fe2000f8e0208 */
[----:B------:R-:W-:Y:S01]  /*1310*/  @!P0 LOP3.LUT R0, RZ, R2, RZ, 0x33, !PT ;  /* 0x00000002ff008212 */ /* 0x000fe200078e33ff */
[C---:B------:R-:W-:Y:S02]  /*1320*/  IMAD R9, R10.reuse, UR7, R9 ;  /* 0x000000070a097c24 */ /* 0x040fe4000f8e0209 */
[----:B------:R-:W-:Y:S01]  /*1330*/  IMAD.WIDE.U32 R10, R10, UR6, R18 ;  /* 0x000000060a0a7c25 */ /* 0x000fe2000f8e0012 */
[----:B------:R-:W-:-:S02]  /*1340*/  SHF.R.S32.HI R2, RZ, 0x1f, R0 ;  /* 0x0000001fff027819 */ /* 0x000fc40000011400 */
[----:B------:R-:W-:Y:S02]  /*1350*/  IADD3 R17, PT, PT, R17, R8, RZ ;  /* 0x0000000811117210 */ /* 0x000fe40007ffe0ff */
[----:B------:R-:W-:Y:S01]  /*1360*/  IADD3 R11, PT, PT, R11, R9, RZ ;  /* 0x000000090b0b7210 */ /* 0x000fe20007ffe0ff */
[C---:B--2---:R-:W-:Y:S02]  /*1370*/  IMAD R8, R2.reuse, R6, RZ ;  /* 0x0000000602087224 */ /* 0x044fe400078e02ff */
[-C--:B-1----:R-:W-:Y:S02]  /*1380*/  IMAD R2, R2, R4.reuse, RZ ;  /* 0x0000000402027224 */ /* 0x082fe400078e02ff */
[----:B------:R-:W-:-:S04]  /*1390*/  IMAD.WIDE.U32 R10, R0, R4, R10 ;  /* 0x00000004000a7225 */ /* 0x000fc800078e000a */
[C---:B------:R-:W-:Y:S02]  /*13a0*/  IMAD R2, R0.reuse, R5, R2 ;  /* 0x0000000500027224 */ /* 0x040fe400078e0202 */
[----:B------:R-:W-:-:S03]  /*13b0*/  IMAD.WIDE.U32 R16, R0, R6, R16 ;  /* 0x0000000600107225 */ /* 0x000fc600078e0010 */
[----:B------:R-:W-:Y:S01]  /*13c0*/  IADD3 R4, PT, PT, R11, R2, RZ ;  /* 0x000000020b047210 */ /* 0x000fe20007ffe0ff */
[----:B------:R-:W-:Y:S01]  /*13d0*/  IMAD R7, R0, R7, R8 ;  /* 0x0000000700077224 */ /* 0x000fe200078e0208 */
[----:B------:R-:W-:Y:S02]  /*13e0*/  MOV R8, R10 ;  /* 0x0000000a00087202 */ /* 0x000fe40000000f00 */
[----:B------:R-:W-:Y:S01]  /*13f0*/  MOV R2, RZ ;  /* 0x000000ff00027202 */ /* 0x000fe20000000f00 */
[----:B------:R-:W-:-:S07]  /*1400*/  IMAD.IADD R0, R17, 0x1, R7 ;  /* 0x0000000111007824 */ /* 0x000fce00078e0207 */
.L_x_3828:
[----:B------:R-:W1:Y:S01]  /*1410*/  LDCU.128 UR12, c[0x0][0x390] ;  /* 0x00007200ff0c77ac */ /* 0x000e620008000c00 */
[C---:B------:R-:W-:Y:S01]  /*1420*/  IMAD.SHL.U32 R110, R87.reuse, 0x8, RZ ;  /* 0x00000008576e7824 */ /* 0x040fe200078e00ff */
[----:B------:R-:W-:Y:S01]  /*1430*/  SHF.R.S32.HI R5, RZ, 0x1f, R12 ;  /* 0x0000001fff057819 */ /* 0x000fe2000001140c */
[----:B------:R-:W-:Y:S01]  /*1440*/  IMAD.MOV.U32 R19, RZ, RZ, RZ ;  /* 0x000000ffff137224 */ /* 0x000fe200078e00ff */
[----:B------:R-:W2:Y:S01]  /*1450*/  LDCU.64 UR4, c[0x0][0x3b0] ;  /* 0x00007600ff0477ac */ /* 0x000ea20008000a00 */
[----:B------:R-:W3:Y:S01]  /*1460*/  S2UR UR25, SR_CgaCtaId ;  /* 0x00000000001979c3 */ /* 0x000ee20000008800 */
[----:B------:R-:W-:Y:S01]  /*1470*/  LOP3.LUT R18, R110, 0x18, RZ, 0xc0, !PT ;  /* 0x000000186e127812 */ /* 0x000fe200078ec0ff */
[----:B------:R-:W-:Y:S01]  /*1480*/  IMAD.MOV.U32 R49, RZ, RZ, RZ ;  /* 0x000000ffff317224 */ /* 0x000fe200078e00ff */
[----:B------:R-:W4:Y:S01]  /*1490*/  LDCU.64 UR22, c[0x0][0x3c8] ;  /* 0x00007900ff1677ac */ /* 0x000f220008000a00 */
[----:B------:R-:W-:Y:S01]  /*14a0*/  SHF.R.U32.HI R48, RZ, 0x2, R87 ;  /* 0x00000002ff307819 */ /* 0x000fe20000011657 */
[C---:B------:R-:W-:Y:S01]  /*14b0*/  IMAD.SHL.U32 R86, R87.reuse, 0x4, RZ ;  /* 0x0000000457567824 */ /* 0x040fe200078e00ff */
[C---:B------:R-:W-:Y:S01]  /*14c0*/  IADD3 R16, P0, PT, R18.reuse, R16, RZ ;  /* 0x0000001012107210 */ /* 0x040fe20007f1e0ff */
[----:B------:R-:W5:Y:S01]  /*14d0*/  LDCU.128 UR8, c[0x0][0x380] ;  /* 0x00007000ff0877ac */ /* 0x000f620008000c00 */
[----:B------:R-:W-:Y:S01]  /*14e0*/  IADD3 R8, P2, PT, R18, R8, RZ ;  /* 0x0000000812087210 */ /* 0x000fe20007f5e0ff */
[----:B------:R-:W-:Y:S01]  /*14f0*/  IMAD.WIDE.U32 R14, R14, 0x40, R48 ;  /* 0x000000400e0e7825 */ /* 0x000fe200078e0030 */
[----:B------:R-:W-:-:S02]  /*1500*/  LOP3.LUT R109, R87, 0x18, RZ, 0xc0, !PT ;  /* 0x00000018576d7812 */ /* 0x000fc400078ec0ff */
[C---:B------:R-:W-:Y:S01]  /*1510*/  LOP3.LUT R7, R110.reuse, 0xd8, RZ, 0xc0, !PT ;  /* 0x000000d86e077812 */ /* 0x040fe200078ec0ff */
[----:B-1----:R-:W-:Y:S01]  /*1520*/  IMAD.WIDE.U32 R18, R111, UR14, R18 ;  /* 0x0000000e6f127c25 */ /* 0x002fe2000f8e0012 */
[----:B------:R-:W-:Y:S02]  /*1530*/  LOP3.LUT R6, R110, 0x1f20, RZ, 0xc0, !PT ;  /* 0x00001f206e067812 */ /* 0x000fe400078ec0ff */
[----:B------:R-:W-:Y:S01]  /*1540*/  LOP3.LUT R7, R7, R109, RZ, 0x3c, !PT ;  /* 0x0000006d07077212 */ /* 0x000fe200078e3cff */
[----:B------:R-:W-:Y:S01]  /*1550*/  IMAD R19, R111, UR15, R19 ;  /* 0x0000000f6f137c24 */ /* 0x000fe2000f8e0213 */
[----:B--2---:R-:W-:Y:S01]  /*1560*/  USHF.L.U32 UR15, UR4, 0x5, URZ ;  /* 0x00000005040f7899 */ /* 0x004fe200080006ff */
[----:B------:R-:W-:Y:S01]  /*1570*/  IMAD.X R17, RZ, RZ, R0, P0 ;  /* 0x000000ffff117224 */ /* 0x000fe200000e0600 */
[----:B------:R-:W-:Y:S01]  /*1580*/  USHF.L.U64.HI UR14, UR4, 0x5, UR5 ;  /* 0x00000005040e7899 */ /* 0x000fe20008010205 */
[----:B----4-:R-:W-:Y:S01]  /*1590*/  IMAD R5, R5, UR22, RZ ;  /* 0x0000001605057c24 */ /* 0x010fe2000f8e02ff */
[----:B------:R-:W-:Y:S01]  /*15a0*/  LOP3.LUT R7, R6, R7, RZ, 0xfc, !PT ;  /* 0x0000000706077212 */ /* 0x000fe200078efcff */
[----:B------:R-:W-:Y:S01]  /*15b0*/  IMAD.WIDE.U32 R16, R48, UR16, R16 ;  /* 0x0000001030107c25 */ /* 0x000fe2000f8e0010 */
[----:B------:R-:W-:-:S02]  /*15c0*/  LOP3.LUT R22, R86, 0x18, RZ, 0xc0, !PT ;  /* 0x0000001856167812 */ /* 0x000fc400078ec0ff */
[----:B------:R-:W-:Y:S01]  /*15d0*/  SHF.R.U32.HI R102, RZ, 0x1, R87 ;  /* 0x00000001ff667819 */ /* 0x000fe20000011657 */
[----:B------:R-:W-:Y:S01]  /*15e0*/  IMAD R5, R12, UR23, R5 ;  /* 0x000000170c057c24 */ /* 0x000fe2000f8e0205 */
[----:B-----5:R-:W-:Y:S01]  /*15f0*/  LEA R105, P0, R16, UR10, 0x1 ;  /* 0x0000000a10697c11 */ /* 0x020fe2000f8008ff */
[----:B------:R-:W-:Y:S02]  /*1600*/  IMAD.U32 R10, RZ, RZ, UR15 ;  /* 0x0000000fff0a7e24 */ /* 0x000fe4000f8e00ff */
[----:B------:R-:W-:Y:S02]  /*1610*/  IMAD.U32 R11, RZ, RZ, UR14 ;  /* 0x0000000eff0b7e24 */ /* 0x000fe4000f8e00ff */
        /* <DEDUP_REMOVED lines=10> */
[----:B------:R-:W-:Y:S02]  /*16c0*/  USHF.L.U32 UR4, UR16, 0x6, URZ ;  /* 0x0000000610047899 */ /* 0x000fe400080006ff */
[----:B------:R-:W-:Y:S01]  /*16d0*/  IADD3.X R10, PT, PT, R13, R0, R11, P0, !PT ;  /* 0x000000000d0a7210 */ /* 0x000fe200007fe40b */
[----:B------:R-:W-:Y:S01]  /*16e0*/  IMAD.IADD R6, R15, 0x1, R0 ;  /* 0x000000010f067824 */ /* 0x000fe200078e0200 */
[C---:B------:R-:W-:Y:S01]  /*16f0*/  LEA R12, P1, R14.reuse, UR8, 0x1 ;  /* 0x000000080e0c7c11 */ /* 0x040fe2000f8208ff */
[----:B---3--:R-:W-:Y:S01]  /*1700*/  ULEA UR5, UR25, UR5, 0x18 ;  /* 0x0000000519057291 */ /* 0x008fe2000f8ec0ff */
[C---:B------:R-:W-:Y:S01]  /*1710*/  LEA R16, P0, R5.reuse, UR8, 0x1 ;  /* 0x0000000805107c11 */ /* 0x040fe2000f8008ff */
[----:B------:R-:W-:Y:S01]  /*1720*/  USHF.L.U64.HI UR8, UR16, 0x6, UR17 ;  /* 0x0000000610087899 */ /* 0x000fe20008010211 */
[----:B------:R-:W-:Y:S01]  /*1730*/  LEA.HI.X R13, R14, UR9, R6, 0x1, P1 ;  /* 0x000000090e0d7c11 */ /* 0x000fe200088f0c06 */
[----:B------:R-:W-:Y:S01]  /*1740*/  IMAD.X R9, RZ, RZ, R4, P2 ;  /* 0x000000ffff097224 */ /* 0x000fe200010e0604 */
[----:B------:R-:W-:Y:S01]  /*1750*/  LEA.HI.X R17, R5, UR9, R10, 0x1, P0 ;  /* 0x0000000905117c11 */ /* 0x000fe200080f0c0a */
[----:B------:R-:W-:Y:S01]  /*1760*/  IMAD.SHL.U32 R101, R87, 0x10, RZ ;  /* 0x0000001057657824 */ /* 0x000fe200078e00ff */
[----:B------:R-:W-:Y:S01]  /*1770*/  IADD3 R6, P0, PT, R105, UR4, RZ ;  /* 0x0000000469067c10 */ /* 0x000fe2000ff1e0ff */
[----:B------:R-:W-:Y:S01]  /*1780*/  IMAD.WIDE.U32 R8, R48, UR6, R8 ;  /* 0x0000000630087c25 */ /* 0x000fe2000f8e0008 */
[----:B------:R-:W-:Y:S01]  /*1790*/  LEA R0, R7, UR5, 0x1 ;  /* 0x0000000507007c11 */ /* 0x000fe2000f8e08ff */
[----:B------:R-:W-:Y:S01]  /*17a0*/  USHF.L.U32 UR9, UR6, 0x6, URZ ;  /* 0x0000000606097899 */ /* 0x000fe200080006ff */
[----:B------:R-:W-:Y:S01]  /*17b0*/  IADD3.X R7, PT, PT, R104, UR8, RZ, P0, !PT ;  /* 0x0000000868077c10 */ /* 0x000fe200087fe4ff */
[----:B------:R-:W-:Y:S01]  /*17c0*/  IMAD.SHL.U32 R40, R87, 0x20, RZ ;  /* 0x0000002057287824 */ /* 0x000fe200078e00ff */
[----:B------:R-:W-:Y:S01]  /*17d0*/  IADD3 R10, P0, PT, R6, UR4, RZ ;  /* 0x00000004060a7c10 */ /* 0x000fe2000ff1e0ff */
[----:B------:R-:W-:Y:S01]  /*17e0*/  @!PT LDS RZ, [RZ] ;  /* 0x00000000fffff984 */ /* 0x000fe20000000800 */
[----:B------:R-:W-:Y:S01]  /*17f0*/  @!PT LDS RZ, [RZ] ;  /* 0x00000000fffff984 */ /* 0x000fe20000000800 */
[----:B------:R-:W-:Y:S01]  /*1800*/  @!PT LDS RZ, [RZ] ;  /* 0x00000000fffff984 */ /* 0x000fe20000000800 */
[----:B------:R1:W-:Y:S01]  /*1810*/  LDGSTS.E.BYPASS.LTC128B.128 [R0], desc[UR26][R12.64] ;  /* 0x000000000c007fae */ /* 0x0003e2000b981a1a */
[----:B------:R-:W-:Y:S01]  /*1820*/  IMAD R106, R48, UR7, R9 ;  /* 0x00000007306a7c24 */ /* 0x000fe2000f8e0209 */
[----:B------:R-:W-:Y:S01]  /*1830*/  LEA R107, P1, R8, UR12, 0x1 ;  /* 0x0000000c086b7c11 */ /* 0x000fe2000f8208ff */
[----:B------:R-:W-:Y:S01]  /*1840*/  USHF.L.U64.HI UR6, UR6, 0x6, UR7 ;  /* 0x0000000606067899 */ /* 0x000fe20008010207 */
[----:B------:R-:W-:Y:S01]  /*1850*/  IADD3.X R11, PT, PT, R7, UR8, RZ, P0, !PT ;  /* 0x00000008070b7c10 */ /* 0x000fe200087fe4ff */
[----:B------:R-:W-:Y:S01]  /*1860*/  LDGSTS.E.BYPASS.LTC128B.128 [R0+0x800], desc[UR26][R16.64] ;  /* 0x0080000010007fae */ /* 0x000fe2000b981a1a */
[----:B------:R-:W-:Y:S01]  /*1870*/  IADD3 R4, P0, PT, R10, UR4, RZ ;  /* 0x000000040a047c10 */ /* 0x000fe2000ff1e0ff */
[----:B------:R-:W-:Y:S01]  /*1880*/  IMAD.MOV.U32 R21, RZ, RZ, 0x20 ;  /* 0x00000020ff157424 */ /* 0x000fe200078e00ff */
[----:B------:R-:W-:Y:S01]  /*1890*/  LOP3.LUT R22, R22, 0xc0, R40, 0xf8, !PT ;  /* 0x000000c016167812 */ /* 0x000fe200078ef828 */
[----:B------:R-:W-:Y:S01]  /*18a0*/  VIADD R108, R20, 0xffffffff ;  /* 0xffffffff146c7836 */ /* 0x000fe20000000000 */
[----:B------:R-:W-:Y:S01]  /*18b0*/  IADD3.X R5, PT, PT, R11, UR8, RZ, P0, !PT ;  /* 0x000000080b057c10 */ /* 0x000fe200087fe4ff */
[----:B------:R-:W-:Y:S01]  /*18c0*/  IMAD.MOV.U32 R112, RZ, RZ, R42 ;  /* 0x000000ffff707224 */ /* 0x000fe200078e002a */
[----:B------:R-:W-:Y:S01]  /*18d0*/  LEA.HI.X R106, R8, UR13, R106, 0x1, P1 ;  /* 0x0000000d086a7c11 */ /* 0x000fe200088f0c6a */
[----:B------:R-:W-:Y:S01]  /*18e0*/  IMAD.MOV.U32 R113, RZ, RZ, R2 ;  /* 0x000000ffff717224 */ /* 0x000fe200078e0002 */
[----:B------:R-:W-:-:S02]  /*18f0*/  LOP3.LUT R41, R22, 0x8, R87, 0x78, !PT ;  /* 0x0000000816297812 */ /* 0x000fc400078e7857 */
[----:B------:R-:W-:Y:S01]  /*1900*/  LOP3.LUT R48, R48, 0x7, RZ, 0xc0, !PT ;  /* 0x0000000730307812 */ /* 0x000fe200078ec0ff */
[----:B-1----:R-:W-:Y:S02]  /*1910*/  IMAD.MOV.U32 R12, RZ, RZ, R105 ;  /* 0x000000ffff0c7224 */ /* 0x002fe400078e0069 */
[----:B------:R-:W-:-:S05]  /*1920*/  IMAD.MOV.U32 R13, RZ, RZ, R104 ;  /* 0x000000ffff0d7224 */ /* 0x000fca00078e0068 */
        /* <DEDUP_REMOVED lines=65> */
[----:B------:R-:W3:Y:S08]  /*1d40*/  MUFU.TANH R50, R18 ;  /* 0x0000001200327308 */ /* 0x000ef00000002400 */
[----:B------:R4:W5:Y:S08]  /*1d50*/  MUFU.TANH R46, R19 ;  /* 0x00000013002e7308 */ /* 0x0009700000002400 */
[----:B------:R-:W5:Y:S08]  /*1d60*/  MUFU.TANH R49, R32 ;  /* 0x0000002000317308 */ /* 0x000f700000002400 */
[----:B------:R-:W-:Y:S01]  /*1d70*/  MUFU.TANH R53, R33 ;  /* 0x0000002100357308 */ /* 0x000fe20000002400 */
[----:B----4-:R-:W-:Y:S01]  /*1d80*/  HMMA.16816.F32.BF16 R16, R8, R30, RZ ;  /* 0x0000001e0810723c */ /* 0x010fe200000418ff */
[----:B------:R-:W4:Y:S06]  /*1d90*/  LDSM.16.M88.4 R28, [R23+0x1800] ;  /* 0x00180000171c783b */ /* 0x000f2c0000000200 */
[----:B------:R-:W5:Y:S08]  /*1da0*/  MUFU.TANH R54, R34 ;  /* 0x0000002200367308 */ /* 0x000f700000002400 */
[----:B------:R2:W5:Y:S05]  /*1db0*/  MUFU.TANH R51, R35 ;  /* 0x0000002300337308 */ /* 0x00056a0000002400 */
[----:B------:R-:W-:Y:S01]  /*1dc0*/  HMMA.16816.F32.BF16 R16, R4, R38, R16 ;  /* 0x000000260410723c */ /* 0x000fe20000041810 */
[----:B------:R-:W1:Y:S02]  /*1dd0*/  LDSM.16.M88.4 R36, [R41+0x1c00] ;  /* 0x001c00002924783b */ /* 0x000e640000000200 */
[----:B------:R-:W5:Y:S08]  /*1de0*/  MUFU.TANH R52, R24 ;  /* 0x0000001800347308 */ /* 0x000f700000002400 */
[----:B------:R-:W5:Y:S01]  /*1df0*/  MUFU.TANH R55, R26 ;  /* 0x0000001a00377308 */ /* 0x000f620000002400 */
[C---:B--2---:R-:W-:Y:S07]  /*1e00*/  HMMA.16816.F32.BF16 R32, R8.reuse, R12, RZ ;  /* 0x0000000c0820723c */ /* 0x044fee00000418ff */
[----:B------:R-:W2:Y:S01]  /*1e10*/  MUFU.TANH R57, R25 ;  /* 0x0000001900397308 */ /* 0x000ea20000002400 */
[----:B------:R-:W-:Y:S01]  /*1e20*/  HMMA.16816.F32.BF16 R12, R8, R14, RZ ;  /* 0x0000000e080c723c */ /* 0x000fe200000418ff */
[----:B------:R-:W-:Y:S01]  /*1e30*/  FMUL.FTZ R16, R16, UR6 ;  /* 0x0000000610107c20 */ /* 0x000fe20008410000 */
[----:B------:R-:W-:Y:S01]  /*1e40*/  FMUL.FTZ R17, R17, UR6 ;  /* 0x0000000611117c20 */ /* 0x000fe20008410000 */
[----:B------:R-:W-:Y:S01]  /*1e50*/  FMUL.FTZ R18, R18, UR6 ;  /* 0x0000000612127c20 */ /* 0x000fe20008410000 */
[----:B------:R-:W-:-:S03]  /*1e60*/  FMUL.FTZ R19, R19, UR6 ;  /* 0x0000000613137c20 */ /* 0x000fc60008410000 */
[----:B------:R3:W2:Y:S05]  /*1e70*/  MUFU.TANH R68, R27 ;  /* 0x0000001b00447308 */ /* 0x0006aa0000002400 */
[C---:B----4-:R-:W-:Y:S03]  /*1e80*/  HMMA.16816.F32.BF16 R32, R4.reuse, R28, R32 ;  /* 0x0000001c0420723c */ /* 0x050fe60000041820 */
[----:B------:R-:W4:Y:S05]  /*1e90*/  MUFU.TANH R59, R16 ;  /* 0x00000010003b7308 */ /* 0x000f2a0000002400 */
[----:B------:R-:W-:Y:S01]  /*1ea0*/  HMMA.16816.F32.BF16 R12, R4, R30, R12 ;  /* 0x0000001e040c723c */ /* 0x000fe2000004180c */
[----:B------:R-:W-:Y:S02]  /*1eb0*/  LDSM.16.M88.4 R28, [R41+0x2000] ;  /* 0x00200000291c783b */ /* 0x000fe40000000200 */
[----:B------:R-:W-:Y:S02]  /*1ec0*/  MUFU.TANH R58, R17 ;  /* 0x00000011003a7308 */ /* 0x000fe40000002400 */
[----:B---3--:R-:W3:Y:S06]  /*1ed0*/  LDSM.16.M88.4 R24, [R23+0x1c00] ;  /* 0x001c00001718783b */ /* 0x008eec0000000200 */
[----:B------:R-:W4:Y:S01]  /*1ee0*/  MUFU.TANH R64, R18 ;  /* 0x0000001200407308 */ /* 0x000f220000002400 */
[----:B------:R-:W-:Y:S01]  /*1ef0*/  FMUL.FTZ R32, R32, UR6 ;  /* 0x0000000620207c20 */ /* 0x000fe20008410000 */
[----:B------:R-:W-:Y:S01]  /*1f00*/  FMUL.FTZ R34, R34, UR6 ;  /* 0x0000000622227c20 */ /* 0x000fe20008410000 */
[----:B------:R-:W-:Y:S01]  /*1f10*/  FMUL.FTZ R33, R33, UR6 ;  /* 0x0000000621217c20 */ /* 0x000fe20008410000 */
[----:B------:R-:W-:-:S04]  /*1f20*/  FMUL.FTZ R35, R35, UR6 ;  /* 0x0000000623237c20 */ /* 0x000fc80008410000 */
[----:B------:R1:W4:Y:S01]  /*1f30*/  MUFU.TANH R60, R19 ;  /* 0x00000013003c7308 */ /* 0x0003220000002400 */
[----:B------:R-:W-:Y:S01]  /*1f40*/  FMUL.FTZ R12, R12, UR6 ;  /* 0x000000060c0c7c20 */ /* 0x000fe20008410000 */
[----:B------:R-:W-:Y:S01]  /*1f50*/  FMUL.FTZ R13, R13, UR6 ;  /* 0x000000060d0d7c20 */ /* 0x000fe20008410000 */
[----:B------:R-:W-:Y:S01]  /*1f60*/  FMUL.FTZ R14, R14, UR6 ;  /* 0x000000060e0e7c20 */ /* 0x000fe20008410000 */
[----:B------:R-:W-:-:S04]  /*1f70*/  FMUL.FTZ R15, R15, UR6 ;  /* 0x000000060f0f7c20 */ /* 0x000fc80008410000 */
[----:B------:R-:W4:Y:S08]  /*1f80*/  MUFU.TANH R61, R32 ;  /* 0x00000020003d7308 */ /* 0x000f300000002400 */
[----:B------:R-:W4:Y:S01]  /*1f90*/  MUFU.TANH R62, R34 ;  /* 0x00000022003e7308 */ /* 0x000f220000002400 */
        /* <DEDUP_REMOVED lines=8> */
[----:B------:R-:W-:Y:S02]  /*2020*/  MUFU.TANH R67, R13 ;  /* 0x0000000d00437308 */ /* 0x000fe40000002400 */
[----:B-----5:R-:W5:Y:S06]  /*2030*/  LDSM.16.M88.4 R32, [R23+0x2000] ;  /* 0x002000001720783b */ /* 0x020f6c0000000200 */
[----:B------:R-:W-:Y:S01]  /*2040*/  FMUL.FTZ R16, R16, UR6 ;  /* 0x0000000610107c20 */ /* 0x000fe20008410000 */
[----:B------:R-:W-:Y:S01]  /*2050*/  FMUL.FTZ R18, R18, UR6 ;  /* 0x0000000612127c20 */ /* 0x000fe20008410000 */
[----:B------:R-:W-:Y:S01]  /*2060*/  FMUL.FTZ R17, R17, UR6 ;  /* 0x0000000611117c20 */ /* 0x000fe20008410000 */
[----:B------:R-:W3:Y:S01]  /*2070*/  MUFU.TANH R71, R14 ;  /* 0x0000000e00477308 */ /* 0x000ee20000002400 */
[----:B------:R-:W-:-:S04]  /*2080*/  FMUL.FTZ R94, R19, UR6 ;  /* 0x00000006135e7c20 */ /* 0x000fc80008410000 */
[----:B------:R-:W-:Y:S01]  /*2090*/  FMUL.FTZ R37, R37, UR6 ;  /* 0x0000000625257c20 */ /* 0x000fe20008410000 */
[----:B------:R-:W-:Y:S01]  /*20a0*/  FMUL.FTZ R39, R39, UR6 ;  /* 0x0000000627277c20 */ /* 0x000fe20008410000 */
[----:B------:R-:W-:Y:S01]  /*20b0*/  FMUL.FTZ R38, R38, UR6 ;  /* 0x0000000626267c20 */ /* 0x000fe20008410000 */
[----:B------:R2:W3:Y:S01]  /*20c0*/  MUFU.TANH R70, R15 ;  /* 0x0000000f00467308 */ /* 0x0004e20000002400 */
[----:B------:R-:W-:-:S07]  /*20d0*/  FMUL.FTZ R36, R36, UR6 ;  /* 0x0000000624247c20 */ /* 0x000fce0008410000 */
[----:B------:R-:W-:Y:S08]  /*20e0*/  MUFU.TANH R66, R16 ;  /* 0x0000001000427308 */ /* 0x000ff00000002400 */
[----:B------:R-:W3:Y:S01]  /*20f0*/  MUFU.TANH R93, R18 ;  /* 0x00000012005d7308 */ /* 0x000ee20000002400 */
[C---:B--2---:R-:W-:Y:S07]  /*2100*/  HMMA.16816.F32.BF16 R12, R8.reuse, R28, RZ ;  /* 0x0000001c080c723c */ /* 0x044fee00000418ff */
[----:B------:R2:W3:Y:S01]  /*2110*/  MUFU.TANH R73, R17 ;  /* 0x0000001100497308 */ /* 0x0004e20000002400 */
[----:B------:R-:W-:Y:S07]  /*2120*/  HMMA.16816.F32.BF16 R28, R8, R30, RZ ;  /* 0x0000001e081c723c */ /* 0x000fee00000418ff */
[----:B------:R-:W3:Y:S05]  /*2130*/  MUFU.TANH R76, R37 ;  /* 0x00000025004c7308 */ /* 0x000eea0000002400 */
[C---:B-----5:R-:W-:Y:S03]  /*2140*/  HMMA.16816.F32.BF16 R12, R4.reuse, R32, R12 ;  /* 0x00000020040c723c */ /* 0x060fe6000004180c */
[----:B------:R5:W-:Y:S01]  /*2150*/  MUFU.TANH R88, R39 ;  /* 0x0000002700587308 */ /* 0x000be20000002400 */
[----:B--2---:R-:W2:Y:S04]  /*2160*/  LDSM.16.M88.4 R16, [R41+0x2400] ;  /* 0x002400002910783b */ /* 0x004ea80000000200 */
[----:B------:R-:W-:Y:S01]  /*2170*/  HMMA.16816.F32.BF16 R28, R4, R34, R28 ;  /* 0x00000022041c723c */ /* 0x000fe2000004181c */
[----:B------:R-:W4:Y:S02]  /*2180*/  LDSM.16.M88.4 R32, [R41+0x2800] ;  /* 0x002800002920783b */ /* 0x000f240000000200 */
[----:B------:R-:W3:Y:S08]  /*2190*/  MUFU.TANH R92, R38 ;  /* 0x00000026005c7308 */ /* 0x000ef00000002400 */
[----:B------:R-:W-:Y:S01]  /*21a0*/  FMUL.FTZ R12, R12, UR6 ;  /* 0x000000060c0c7c20 */ /* 0x000fe20008410000 */
[----:B------:R-:W-:Y:S01]  /*21b0*/  FMUL.FTZ R14, R14, UR6 ;  /* 0x000000060e0e7c20 */ /* 0x000fe20008410000 */
[----:B------:R-:W-:Y:S01]  /*21c0*/  FMUL.FTZ R13, R13, UR6 ;  /* 0x000000060d0d7c20 */ /* 0x000fe20008410000 */
[----:B------:R-:W-:Y:S01]  /*21d0*/  FMUL.FTZ R99, R15, UR6 ;  /* 0x000000060f637c20 */ /* 0x000fe20008410000 */
[----:B------:R-:W-:Y:S01]  /*21e0*/  MUFU.TANH R74, R12 ;  /* 0x0000000c004a7308 */ /* 0x000fe20000002400 */
[----:B-----5:R-:W-:-:S03]  /*21f0*/  IMAD.SHL.U32 R39, R87, 0x2, RZ ;  /* 0x0000000257277824 */ /* 0x020fc600078e00ff */
[----:B------:R-:W-:Y:S01]  /*2200*/  FMUL.FTZ R28, R28, UR6 ;  /* 0x000000061c1c7c20 */ /* 0x000fe20008410000 */
[----:B------:R-:W-:Y:S01]  /*2210*/  FMUL.FTZ R29, R29, UR6 ;  /* 0x000000061d1d7c20 */ /* 0x000fe20008410000 */
[----:B------:R-:W-:Y:S01]  /*2220*/  FMUL.FTZ R30, R30, UR6 ;  /* 0x000000061e1e7c20 */ /* 0x000fe20008410000 */
[----:B------:R-:W-:Y:S01]  /*2230*/  FMUL.FTZ R31, R31, UR6 ;  /* 0x000000061f1f7c20 */ /* 0x000fe20008410000 */
[----:B------:R-:W-:Y:S08]  /*2240*/  MUFU.TANH R115, R14 ;  /* 0x0000000e00737308 */ /* 0x000ff00000002400 */
[----:B------:R2:W-:Y:S08]  /*2250*/  MUFU.TANH R77, R13 ;  /* 0x0000000d004d7308 */ /* 0x0005f00000002400 */
[----:B------:R-:W-:Y:S08]  /*2260*/  MUFU.TANH R78, R28 ;  /* 0x0000001c004e7308 */ /* 0x000ff00000002400 */
[----:B------:R-:W-:Y:S01]  /*2270*/  MUFU.TANH R118, R29 ;  /* 0x0000001d00767308 */ /* 0x000fe20000002400 */
[----:B--2---:R-:W-:Y:S01]  /*2280*/  HMMA.16816.F32.BF16 R12, R8, R16, RZ ;  /* 0x00000010080c723c */ /* 0x004fe200000418ff */
[----:B------:R-:W-:-:S04]  /*2290*/  LOP3.LUT R16, R102, 0x1f0, RZ, 0xc0, !PT ;  /* 0x000001f066107812 */ /* 0x000fc800078ec0ff */
[----:B------:R-:W-:Y:S01]  /*22a0*/  IADD3 R16, PT, PT, R48, R16, R3 ;  /* 0x0000001030107210 */ /* 0x000fe20007ffe003 */
[----:B------:R-:W-:Y:S01]  /*22b0*/  IMAD.SHL.U32 R3, R108, 0x80, RZ ;  /* 0x000000806c037824 */ /* 0x000fe200078e00ff */
[----:B------:R-:W-:Y:S02]  /*22c0*/  MUFU.TANH R114, R30 ;  /* 0x0000001e00727308 */ /* 0x000fe40000002400 */
[----:B------:R-:W-:Y:S02]  /*22d0*/  IADD3 R37, PT, PT, R44, -UR24, R16 ;  /* 0x800000182c257c10 */ /* 0x000fe4000fffe010 */
[----:B------:R-:W-:-:S03]  /*22e0*/  LOP3.LUT R39, R3, 0x6, R39, 0xf8, !PT ;  /* 0x0000000603277812 */ /* 0x000fc600078ef827 */
[----:B------:R-:W-:Y:S01]  /*22f0*/  IMAD.IADD R37, R37, 0x1, R43 ;  /* 0x0000000125257824 */ /* 0x000fe200078e022b */
[----:B------:R-:W-:Y:S01]  /*2300*/  LOP3.LUT R16, R39, 0x1, RZ, 0xfc, !PT ;  /* 0x0000000127107812 */ /* 0x000fe200078efcff */
[----:B------:R2:W-:Y:S03]  /*2310*/  MUFU.TANH R98, R31 ;  /* 0x0000001f00627308 */ /* 0x0005e60000002400 */
[C-C-:B------:R-:W-:Y:S01]  /*2320*/  VIADDMNMX R38, R37.reuse, 0x1, R44.reuse, PT ;  /* 0x0000000125267846 */ /* 0x140fe2000380012c */
[----:B------:R-:W-:Y:S01]  /*2330*/  HMMA.16816.F32.BF16 R12, R4, R24, R12 ;  /* 0x00000018040c723c */ /* 0x000fe2000004180c */
[----:B------:R-:W-:Y:S02]  /*2340*/  VIADDMNMX R37, R37, 0x9, R44, PT ;  /* 0x0000000925257846 */ /* 0x000fe4000380012c */
[C---:B------:R-:W-:Y:S01]  /*2350*/  ISETP.GE.AND P0, PT, R16.reuse, R38, PT ;  /* 0x000000261000720c */ /* 0x040fe20003f06270 */
[----:B------:R5:W-:Y:S01]  /*2360*/  MUFU.TANH R75, R36 ;  /* 0x00000024004b7308 */ /* 0x000be20000002400 */
[----:B------:R-:W-:-:S02]  /*2370*/  ISETP.GE.AND P3, PT, R16, R37, PT ;  /* 0x000000251000720c */ /* 0x000fc40003f66270 */
[C---:B------:R-:W-:Y:S01]  /*2380*/  LOP3.LUT R24, R39.reuse, 0x8, RZ, 0xfc, !PT ;  /* 0x0000000827187812 */ /* 0x040fe200078efcff */
[----:B------:R-:W-:Y:S01]  /*2390*/  HMMA.16816.F32.BF16 R16, R8, R18, RZ ;  /* 0x000000120810723c */ /* 0x000fe200000418ff */
[CC--:B------:R-:W-:Y:S02]  /*23a0*/  ISETP.GE.AND P1, PT, R39.reuse, R38.reuse, PT ;  /* 0x000000262700720c */ /* 0x0c0fe40003f26270 */
[CC--:B------:R-:W-:Y:S01]  /*23b0*/  ISETP.GE.AND P6, PT, R24.reuse, R38.reuse, PT ;  /* 0x000000261800720c */ /* 0x0c0fe20003fc6270 */
[----:B------:R-:W3:Y:S01]  /*23c0*/  MUFU.TANH R94, R94 ;  /* 0x0000005e005e7308 */ /* 0x000ee20000002400 */
[----:B--2---:R-:W2:Y:S01]  /*23d0*/  LDSM.16.M88.4 R28, [R23+0x2800] ;  /* 0x00280000171c783b */ /* 0x004ea20000000200 */
[-C--:B------:R-:W-:Y:S02]  /*23e0*/  ISETP.GE.AND P5, PT, R24, R37.reuse, PT ;  /* 0x000000251800720c */ /* 0x080fe40003fa6270 */
[CC--:B------:R-:W-:Y:S02]  /*23f0*/  ISETP.GE.AND P4, PT, R39.reuse, R37.reuse, PT ;  /* 0x000000252700720c */ /* 0x0c0fe40003f86270 */
[----:B------:R-:W-:Y:S01]  /*2400*/  LOP3.LUT R24, R39, 0x10, RZ, 0xfc, !PT ;  /* 0x0000001027187812 */ /* 0x000fe200078efcff */
[----:B------:R-:W-:Y:S01]  /*2410*/  FMUL.FTZ R12, R12, UR6 ;  /* 0x000000060c0c7c20 */ /* 0x000fe20008410000 */
[----:B------:R-:W-:Y:S01]  /*2420*/  FSEL R47, R47, -INF , !P0 ;  /* 0xff8000002f2f7808 */ /* 0x000fe20004000000 */
[----:B------:R-:W-:Y:S01]  /*2430*/  FMUL.FTZ R13, R13, UR6 ;  /* 0x000000060d0d7c20 */ /* 0x000fe20008410000 */
[----:B-----5:R-:W-:Y:S01]  /*2440*/  FSEL R36, R45, -INF , !P1 ;  /* 0xff8000002d247808 */ /* 0x020fe20004800000 */
[----:B------:R5:W-:Y:S01]  /*2450*/  MUFU.TANH R117, R12 ;  /* 0x0000000c00757308 */ /* 0x000be20000002400 */
[----:B------:R-:W-:Y:S01]  /*2460*/  FSEL R45, R50, -INF , !P4 ;  /* 0xff800000322d7808 */ /* 0x000fe20006000000 */
[----:B------:R-:W-:Y:S01]  /*2470*/  FMUL.FTZ R14, R14, UR6 ;  /* 0x000000060e0e7c20 */ /* 0x000fe20008410000 */
[C---:B------:R-:W-:Y:S01]  /*2480*/  ISETP.GE.AND P4, PT, R24.reuse, R38, PT ;  /* 0x000000261800720c */ /* 0x040fe20003f86270 */
[----:B------:R-:W-:Y:S01]  /*2490*/  FMUL.FTZ R15, R15, UR6 ;  /* 0x000000060f0f7c20 */ /* 0x000fe20008410000 */
[----:B------:R-:W-:Y:S01]  /*24a0*/  ISETP.GE.AND P0, PT, R24, R37, PT ;  /* 0x000000251800720c */ /* 0x000fe20003f06270 */
[----:B------:R-:W-:Y:S01]  /*24b0*/  HMMA.16816.F32.BF16 R16, R4, R26, R16 ;  /* 0x0000001a0410723c */ /* 0x000fe20000041810 */
[C---:B------:R-:W-:Y:S01]  /*24c0*/  LOP3.LUT R25, R39.reuse, 0x9, RZ, 0xfc, !PT ;  /* 0x0000000927197812 */ /* 0x040fe200078efcff */
[----:B------:R1:W-:Y:S01]  /*24d0*/  MUFU.TANH R95, R13 ;  /* 0x0000000d005f7308 */ /* 0x0003e20000002400 */
[----:B------:R-:W-:-:S02]  /*24e0*/  LOP3.LUT R24, R39, 0x11, RZ, 0xfc, !PT ;  /* 0x0000001127187812 */ /* 0x000fc400078efcff */
[----:B------:R-:W-:Y:S02]  /*24f0*/  FSEL R65, R46, -INF , !P3 ;  /* 0xff8000002e417808 */ /* 0x000fe40005800000 */
[----:B------:R-:W-:Y:S02]  /*2500*/  FSEL R43, R49, -INF , !P6 ;  /* 0xff800000312b7808 */ /* 0x000fe40007000000 */
[CC--:B------:R-:W-:Y:S01]  /*2510*/  ISETP.GE.AND P2, PT, R25.reuse, R38.reuse, PT ;  /* 0x000000261900720c */ /* 0x0c0fe20003f46270 */
[----:B------:R-:W-:Y:S01]  /*2520*/  MUFU.TANH R46, R14 ;  /* 0x0000000e002e7308 */ /* 0x000fe20000002400 */
[-C--:B------:R-:W-:Y:S02]  /*2530*/  ISETP.GE.AND P1, PT, R25, R37.reuse, PT ;  /* 0x000000251900720c */ /* 0x080fe40003f26270 */
[C---:B------:R-:W-:Y:S02]  /*2540*/  ISETP.GE.AND P3, PT, R24.reuse, R38, PT ;  /* 0x000000261800720c */ /* 0x040fe40003f66270 */
[----:B------:R-:W-:-:S02]  /*2550*/  ISETP.GE.AND P6, PT, R24, R37, PT ;  /* 0x000000251800720c */ /* 0x000fc40003fc6270 */
[C---:B----4-:R-:W-:Y:S01]  /*2560*/  HMMA.16816.F32.BF16 R24, R8.reuse, R32, RZ ;  /* 0x000000200818723c */ /* 0x050fe200000418ff */
[----:B-----5:R-:W-:Y:S01]  /*2570*/  LOP3.LUT R12, R39, 0x18, RZ, 0xfc, !PT ;  /* 0x00000018270c7812 */ /* 0x020fe200078efcff */
[----:B------:R-:W-:Y:S01]  /*2580*/  FMUL.FTZ R16, R16, UR6 ;  /* 0x0000000610107c20 */ /* 0x000fe20008410000 */
[----:B------:R-:W-:Y:S01]  /*2590*/  FSEL R56, R54, -INF , !P5 ;  /* 0xff80000036387808 */ /* 0x000fe20006800000 */
[----:B------:R-:W-:Y:S01]  /*25a0*/  FMUL.FTZ R17, R17, UR6 ;  /* 0x0000000611117c20 */ /* 0x000fe20008410000 */
[----:B------:R-:W-:Y:S01]  /*25b0*/  FSEL R54, R53, -INF , !P2 ;  /* 0xff80000035367808 */ /* 0x000fe20005000000 */
[----:B------:R-:W-:Y:S01]  /*25c0*/  MUFU.TANH R116, R16 ;  /* 0x0000001000747308 */ /* 0x000fe20000002400 */
[----:B------:R-:W-:Y:S01]  /*25d0*/  ISETP.GE.AND P5, PT, R12, R38, PT ;  /* 0x000000260c00720c */ /* 0x000fe20003fa6270 */
[----:B------:R-:W-:Y:S01]  /*25e0*/  FMUL.FTZ R18, R18, UR6 ;  /* 0x0000000612127c20 */ /* 0x000fe20008410000 */
[----:B------:R-:W-:Y:S01]  /*25f0*/  ISETP.GE.AND P2, PT, R12, R37, PT ;  /* 0x000000250c00720c */ /* 0x000fe20003f46270 */
[----:B------:R-:W-:Y:S01]  /*2600*/  FMUL.FTZ R19, R19, UR6 ;  /* 0x0000000613137c20 */ /* 0x000fe20008410000 */
[----:B------:R-:W-:Y:S01]  /*2610*/  LOP3.LUT R12, R39, 0x19, RZ, 0xfc, !PT ;  /* 0x00000019270c7812 */ /* 0x000fe200078efcff */
[----:B------:R-:W-:Y:S01]  /*2620*/  HMMA.16816.F32.BF16 R32, R8, R34, RZ ;  /* 0x000000220820723c */ /* 0x000fe200000418ff */
[----:B------:R-:W-:Y:S01]  /*2630*/  FSEL R49, R51, -INF , !P1 ;  /* 0xff80000033317808 */ /* 0x000fe20004800000 */
[----:B------:R4:W-:Y:S01]  /*2640*/  MUFU.TANH R53, R15 ;  /* 0x0000000f00357308 */ /* 0x0009e20000002400 */
[----:B------:R-:W-:-:S02]  /*2650*/  FSEL R51, R52, -INF , !P4 ;  /* 0xff80000034337808 */ /* 0x000fc40006000000 */
[C---:B------:R-:W-:Y:S02]  /*2660*/  ISETP.GE.AND P1, PT, R12.reuse, R38, PT ;  /* 0x000000260c00720c */ /* 0x040fe40003f26270 */
[----:B------:R-:W-:Y:S02]  /*2670*/  ISETP.GE.AND P4, PT, R12, R37, PT ;  /* 0x000000250c00720c */ /* 0x000fe40003f86270 */
[C---:B-1----:R-:W-:Y:S01]  /*2680*/  LOP3.LUT R13, R39.reuse, 0x20, RZ, 0xfc, !PT ;  /* 0x00000020270d7812 */ /* 0x042fe200078efcff */
[----:B------:R-:W-:Y:S01]  /*2690*/  MUFU.TANH R85, R17 ;  /* 0x0000001100557308 */ /* 0x000fe20000002400 */
[----:B------:R-:W-:Y:S02]  /*26a0*/  LOP3.LUT R12, R39, 0x21, RZ, 0xfc, !PT ;  /* 0x00000021270c7812 */ /* 0x000fe400078efcff */
[----:B------:R-:W-:Y:S02]  /*26b0*/  FSEL R52, R55, -INF , !P0 ;  /* 0xff80000037347808 */ /* 0x000fe40004000000 */
[----:B------:R-:W-:-:S02]  /*26c0*/  FSEL R57, R57, -INF , !P3 ;  /* 0xff80000039397808 */ /* 0x000fc40005800000 */
[----:B------:R-:W-:Y:S01]  /*26d0*/  FSEL R68, R68, -INF , !P6 ;  /* 0xff80000044447808 */ /* 0x000fe20007000000 */
[----:B------:R-:W-:Y:S01]  /*26e0*/  MUFU.TANH R91, R18 ;  /* 0x00000012005b7308 */ /* 0x000fe20000002400 */
[----:B------:R-:W-:Y:S01]  /*26f0*/  FSEL R79, R59, -INF , !P5 ;  /* 0xff8000003b4f7808 */ /* 0x000fe20006800000 */
[----:B--2---:R-:W-:Y:S01]  /*2700*/  HMMA.16816.F32.BF16 R32, R4, R30, R32 ;  /* 0x0000001e0420723c */ /* 0x004fe20000041820 */
[CC--:B------:R-:W-:Y:S02]  /*2710*/  ISETP.GE.AND P0, PT, R13.reuse, R38.reuse, PT ;  /* 0x000000260d00720c */ /* 0x0c0fe40003f06270 */
[-C--:B------:R-:W-:Y:S02]  /*2720*/  ISETP.GE.AND P3, PT, R13, R37.reuse, PT ;  /* 0x000000250d00720c */ /* 0x080fe40003f66270 */
[C---:B------:R-:W-:Y:S01]  /*2730*/  ISETP.GE.AND P6, PT, R12.reuse, R38, PT ;  /* 0x000000260c00720c */ /* 0x040fe20003fc6270 */
[----:B------:R1:W-:Y:S01]  /*2740*/  MUFU.TANH R90, R19 ;  /* 0x00000013005a7308 */ /* 0x0003e20000002400 */
[----:B------:R-:W-:-:S02]  /*2750*/  ISETP.GE.AND P5, PT, R12, R37, PT ;  /* 0x000000250c00720c */ /* 0x000fc40003fa6270 */
[----:B----4-:R-:W-:Y:S01]  /*2760*/  HMMA.16816.F32.BF16 R12, R4, R28, R24 ;  /* 0x0000001c040c723c */ /* 0x010fe20000041818 */
[----:B------:R2:W4:Y:S01]  /*2770*/  LDSM.16.M88.4 R24, [R41+0x2c00] ;  /* 0x002c00002918783b */ /* 0x0005220000000200 */
[C---:B------:R-:W-:Y:S02]  /*2780*/  LOP3.LUT R16, R39.reuse, 0x28, RZ, 0xfc, !PT ;  /* 0x0000002827107812 */ /* 0x040fe400078efcff */
[----:B------:R-:W-:Y:S01]  /*2790*/  FSEL R64, R64, -INF , !P2 ;  /* 0xff80000040407808 */ /* 0x000fe20005000000 */
[----:B------:R-:W5:Y:S01]  /*27a0*/  MUFU.TANH R99, R99 ;  /* 0x0000006300637308 */ /* 0x000f620000002400 */
[----:B------:R-:W-:Y:S02]  /*27b0*/  FSEL R80, R58, -INF , !P1 ;  /* 0xff8000003a507808 */ /* 0x000fe40004800000 */
[CC--:B------:R-:W-:Y:S02]  /*27c0*/  ISETP.GE.AND P2, PT, R16.reuse, R38.reuse, PT ;  /* 0x000000261000720c */ /* 0x0c0fe40003f46270 */
[-C--:B------:R-:W-:Y:S01]  /*27d0*/  ISETP.GE.AND P1, PT, R16, R37.reuse, PT ;  /* 0x000000251000720c */ /* 0x080fe20003f26270 */
[----:B------:R-:W-:Y:S01]  /*27e0*/  FMUL.FTZ R32, R32, UR6 ;  /* 0x0000000620207c20 */ /* 0x000fe20008410000 */
[----:B------:R-:W-:Y:S01]  /*27f0*/  LOP3.LUT R16, R39, 0x29, RZ, 0xfc, !PT ;  /* 0x0000002927107812 */ /* 0x000fe200078efcff */
[----:B------:R-:W-:Y:S01]  /*2800*/  FMUL.FTZ R33, R33, UR6 ;  /* 0x0000000621217c20 */ /* 0x000fe20008410000 */
[----:B------:R-:W-:Y:S01]  /*2810*/  FSEL R48, R60, -INF , !P4 ;  /* 0xff8000003c307808 */ /* 0x000fe20006000000 */
[----:B------:R-:W-:Y:S01]  /*2820*/  MUFU.TANH R97, R32 ;  /* 0x0000002000617308 */ /* 0x000fe20000002400 */
[----:B------:R-:W-:Y:S01]  /*2830*/  FSEL R81, R61, -INF , !P0 ;  /* 0xff8000003d517808 */ /* 0x000fe20004000000 */
[----:B------:R-:W-:Y:S01]  /*2840*/  FMUL.FTZ R34, R34, UR6 ;  /* 0x0000000622227c20 */ /* 0x000fe20008410000 */
[-C--:B------:R-:W-:Y:S01]  /*2850*/  ISETP.GE.AND P4, PT, R16, R38.reuse, PT ;  /* 0x000000261000720c */ /* 0x080fe20003f86270 */
[----:B------:R-:W-:Y:S01]  /*2860*/  FMUL.FTZ R12, R12, UR6 ;  /* 0x000000060c0c7c20 */ /* 0x000fe20008410000 */
[----:B------:R-:W-:Y:S01]  /*2870*/  ISETP.GE.AND P0, PT, R16, R37, PT ;  /* 0x000000251000720c */ /* 0x000fe20003f06270 */
[----:B------:R-:W-:Y:S01]  /*2880*/  FMUL.FTZ R14, R14, UR6 ;  /* 0x000000060e0e7c20 */ /* 0x000fe20008410000 */
[----:B------:R-:W-:Y:S01]  /*2890*/  LOP3.LUT R16, R39, 0x30, RZ, 0xfc, !PT ;  /* 0x0000003027107812 */ /* 0x000fe200078efcff */
[----:B------:R-:W-:Y:S01]  /*28a0*/  FMUL.FTZ R13, R13, UR6 ;  /* 0x000000060d0d7c20 */ /* 0x000fe20008410000 */
[----:B------:R-:W-:Y:S01]  /*28b0*/  FSEL R58, R62, -INF , !P3 ;  /* 0xff8000003e3a7808 */ /* 0x000fe20005800000 */
[----:B------:R-:W-:Y:S01]  /*28c0*/  MUFU.TANH R59, R14 ;  /* 0x0000000e003b7308 */ /* 0x000fe20000002400 */
[----:B------:R-:W-:Y:S01]  /*28d0*/  FSEL R82, R63, -INF , !P6 ;  /* 0xff8000003f527808 */ /* 0x000fe20007000000 */
[----:B------:R-:W-:Y:S01]  /*28e0*/  FMUL.FTZ R35, R35, UR6 ;  /* 0x0000000623237c20 */ /* 0x000fe20008410000 */
[----:B------:R-:W-:-:S02]  /*28f0*/  ISETP.GE.AND P3, PT, R16, R38, PT ;  /* 0x000000261000720c */ /* 0x000fc40003f66270 */
[----:B------:R-:W-:Y:S02]  /*2900*/  ISETP.GE.AND P6, PT, R16, R37, PT ;  /* 0x000000251000720c */ /* 0x000fe40003fc6270 */
[----:B-1----:R1:W5:Y:S01]  /*2910*/  LDSM.16.M88.4 R16, [R23+0x2c00] ;  /* 0x002c00001710783b */ /* 0x0023620000000200 */
[----:B------:R-:W-:Y:S01]  /*2920*/  LOP3.LUT R28, R39, 0x31, RZ, 0xfc, !PT ;  /* 0x00000031271c7812 */ /* 0x000fe200078efcff */
[----:B------:R2:W-:Y:S01]  /*2930*/  MUFU.TANH R89, R13 ;  /* 0x0000000d00597308 */ /* 0x0005e20000002400 */
[----:B------:R-:W-:Y:S01]  /*2940*/  FSEL R63, R69, -INF , !P5 ;  /* 0xff800000453f7808 */ /* 0x000fe20006800000 */
[----:B------:R-:W-:-:S04]  /*2950*/  DEPBAR.LE SB0, 0x0 ;  /* 0x000080000000791a */ /* 0x000fc80000000000 */
[----:B---3--:R-:W-:Y:S02]  /*2960*/  FSEL R72, R72, -INF , !P2 ;  /* 0xff80000048487808 */ /* 0x008fe40005000000 */
[CC--:B------:R-:W-:Y:S01]  /*2970*/  ISETP.GE.AND P5, PT, R28.reuse, R38.reuse, PT ;  /* 0x000000261c00720c */ /* 0x0c0fe20003fa6270 */
[----:B------:R-:W-:Y:S01]  /*2980*/  MUFU.TANH R96, R33 ;  /* 0x0000002100607308 */ /* 0x000fe20000002400 */
[----:B------:R-:W-:Y:S02]  /*2990*/  ISETP.GE.AND P2, PT, R28, R37, PT ;  /* 0x000000251c00720c */ /* 0x000fe40003f46270 */
[----:B------:R-:W-:Y:S02]  /*29a0*/  LOP3.LUT R28, R39, 0x38, RZ, 0xfc, !PT ;  /* 0x00000038271c7812 */ /* 0x000fe400078efcff */
[----:B------:R-:W-:Y:S02]  /*29b0*/  FSEL R50, R71, -INF , !P1 ;  /* 0xff80000047327808 */ /* 0x000fe40004800000 */
[----:B------:R-:W-:Y:S01]  /*29c0*/  ISETP.GE.AND P1, PT, R28, R38, PT ;  /* 0x000000261c00720c */ /* 0x000fe20003f26270 */
[----:B--2---:R-:W-:Y:S01]  /*29d0*/  FMUL.FTZ R13, R15, UR6 ;  /* 0x000000060f0d7c20 */ /* 0x004fe20008410000 */
[----:B------:R-:W-:-:S02]  /*29e0*/  LOP3.LUT R41, R39, 0x39, RZ, 0xfc, !PT ;  /* 0x0000003927297812 */ /* 0x000fc400078efcff */
[----:B------:R-:W-:Y:S01]  /*29f0*/  LOP3.LUT R14, R39, 0x40, RZ, 0xfc, !PT ;  /* 0x00000040270e7812 */ /* 0x000fe200078efcff */
[----:B-1----:R1:W2:Y:S01]  /*2a00*/  MUFU.TANH R23, R12 ;  /* 0x0000000c00177308 */ /* 0x0022a20000002400 */
[----:B------:R-:W-:Y:S02]  /*2a10*/  FSEL R44, R70, -INF , !P0 ;  /* 0xff800000462c7808 */ /* 0x000fe40004000000 */
[----:B------:R-:W-:Y:S02]  /*2a20*/  FSEL R93, R93, -INF , !P6 ;  /* 0xff8000005d5d7808 */ /* 0x000fe40007000000 */
[----:B------:R-:W-:Y:S02]  /*2a30*/  FSEL R73, R73, -INF , !P5 ;  /* 0xff80000049497808 */ /* 0x000fe40006800000 */
[-C--:B------:R-:W-:Y:S01]  /*2a40*/  ISETP.GE.AND P0, PT, R41, R38.reuse, PT ;  /* 0x000000262900720c */ /* 0x080fe20003f06270 */
[----:B------:R-:W3:Y:S01]  /*2a50*/  MUFU.TANH R13, R13 ;  /* 0x0000000d000d7308 */ /* 0x000ee20000002400 */
[----:B------:R-:W-:-:S02]  /*2a60*/  ISETP.GE.AND P6, PT, R14, R38, PT ;  /* 0x000000260e00720c */ /* 0x000fc40003fc6270 */
[-C--:B------:R-:W-:Y:S02]  /*2a70*/  ISETP.GE.AND P5, PT, R14, R37.reuse, PT ;  /* 0x000000250e00720c */ /* 0x080fe40003fa6270 */
[----:B------:R-:W-:Y:S02]  /*2a80*/  LOP3.LUT R14, R39, 0x48, RZ, 0xfc, !PT ;  /* 0x00000048270e7812 */ /* 0x000fe400078efcff */
[----:B------:R-:W-:Y:S02]  /*2a90*/  FSEL R66, R66, -INF , !P3 ;  /* 0xff80000042427808 */ /* 0x000fe40005800000 */
[----:B-1----:R-:W-:Y:S02]  /*2aa0*/  FSEL R12, R67, -INF , !P4 ;  /* 0xff800000430c7808 */ /* 0x002fe40006000000 */
[----:B------:R-:W-:Y:S02]  /*2ab0*/  ISETP.GE.AND P4, PT, R28, R37, PT ;  /* 0x000000251c00720c */ /* 0x000fe40003f86270 */
[----:B----4-:R-:W-:Y:S01]  /*2ac0*/  HMMA.16816.F32.BF16 R28, R8, R24, RZ ;  /* 0x00000018081c723c */ /* 0x010fe200000418ff */
[----:B------:R-:W-:-:S02]  /*2ad0*/  FSEL R76, R76, -INF , !P0 ;  /* 0xff8000004c4c7808 */ /* 0x000fc40004000000 */
[----:B------:R-:W-:Y:S02]  /*2ae0*/  FSEL R92, R92, -INF , !P4 ;  /* 0xff8000005c5c7808 */ /* 0x000fe40006000000 */
[-C--:B------:R-:W-:Y:S02]  /*2af0*/  ISETP.GE.AND P3, PT, R41, R37.reuse, PT ;  /* 0x000000252900720c */ /* 0x080fe40003f66270 */
[C---:B------:R-:W-:Y:S01]  /*2b00*/  ISETP.GE.AND P4, PT, R14.reuse, R38, PT ;  /* 0x000000260e00720c */ /* 0x040fe20003f86270 */
[----:B------:R-:W-:Y:S01]  /*2b10*/  HMMA.16816.F32.BF16 R8, R8, R26, RZ ;  /* 0x0000001a0808723c */ /* 0x000fe200000418ff */
[----:B------:R-:W-:Y:S01]  /*2b20*/  ISETP.GE.AND P0, PT, R14, R37, PT ;  /* 0x000000250e00720c */ /* 0x000fe20003f06270 */
[----:B------:R-:W-:Y:S01]  /*2b30*/  MUFU.TANH R41, R35 ;  /* 0x0000002300297308 */ /* 0x000fe20000002400 */
[C---:B------:R-:W-:Y:S02]  /*2b40*/  LOP3.LUT R15, R39.reuse, 0x41, RZ, 0xfc, !PT ;  /* 0x00000041270f7812 */ /* 0x040fe400078efcff */
[----:B------:R-:W-:-:S02]  /*2b50*/  LOP3.LUT R14, R39, 0x49, RZ, 0xfc, !PT ;  /* 0x00000049270e7812 */ /* 0x000fc400078efcff */
[----:B------:R-:W-:Y:S02]  /*2b60*/  FSEL R94, R94, -INF , !P2 ;  /* 0xff8000005e5e7808 */ /* 0x000fe40005000000 */
[----:B------:R-:W-:Y:S02]  /*2b70*/  FSEL R75, R75, -INF , !P1 ;  /* 0xff8000004b4b7808 */ /* 0x000fe40004800000 */
[----:B------:R-:W-:Y:S01]  /*2b80*/  FSEL R88, R88, -INF , !P3 ;  /* 0xff80000058587808 */ /* 0x000fe20005800000 */
[----:B-----5:R-:W-:Y:S01]  /*2b90*/  HMMA.16816.F32.BF16 R28, R4, R16, R28 ;  /* 0x00000010041c723c */ /* 0x020fe2000004181c */
[CC--:B------:R-:W-:Y:S02]  /*2ba0*/  ISETP.GE.AND P2, PT, R15.reuse, R38.reuse, PT ;  /* 0x000000260f00720c */ /* 0x0c0fe40003f46270 */
[----:B------:R-:W-:Y:S02]  /*2bb0*/  ISETP.GE.AND P1, PT, R15, R37, PT ;  /* 0x000000250f00720c */ /* 0x000fe40003f26270 */
[----:B------:R-:W-:-:S02]  /*2bc0*/  ISETP.GE.AND P3, PT, R14, R38, PT ;  /* 0x000000260e00720c */ /* 0x000fc40003f66270 */
[C---:B------:R-:W-:Y:S01]  /*2bd0*/  LOP3.LUT R15, R39.reuse, 0x50, RZ, 0xfc, !PT ;  /* 0x00000050270f7812 */ /* 0x040fe200078efcff */
[----:B------:R-:W-:Y:S01]  /*2be0*/  HMMA.16816.F32.BF16 R8, R4, R18, R8 ;  /* 0x000000120408723c */ /* 0x000fe20000041808 */
[C---:B------:R-:W-:Y:S02]  /*2bf0*/  LOP3.LUT R5, R39.reuse, 0x51, RZ, 0xfc, !PT ;  /* 0x0000005127057812 */ /* 0x040fe400078efcff */
[----:B------:R-:W-:Y:S02]  /*2c00*/  LOP3.LUT R4, R39, 0x58, RZ, 0xfc, !PT ;  /* 0x0000005827047812 */ /* 0x000fe400078efcff */
[----:B------:R-:W-:Y:S02]  /*2c10*/  FSEL R74, R74, -INF , !P6 ;  /* 0xff8000004a4a7808 */ /* 0x000fe40007000000 */
[----:B------:R-:W-:Y:S02]  /*2c20*/  FSEL R84, R77, -INF , !P2 ;  /* 0xff8000004d547808 */ /* 0x000fe40005000000 */
[----:B------:R-:W-:-:S02]  /*2c30*/  FSEL R99, R99, -INF , !P1 ;  /* 0xff80000063637808 */ /* 0x000fc40004800000 */
[----:B------:R-:W-:Y:S01]  /*2c40*/  FSEL R119, R78, -INF , !P4 ;  /* 0xff8000004e777808 */ /* 0x000fe20006000000 */
[----:B------:R-:W-:Y:S01]  /*2c50*/  FMUL.FTZ R18, R29, UR6 ;  /* 0x000000061d127c20 */ /* 0x000fe20008410000 */
[----:B------:R-:W-:Y:S01]  /*2c60*/  FSEL R114, R114, -INF , !P0 ;  /* 0xff80000072727808 */ /* 0x000fe20004000000 */
[----:B------:R-:W-:Y:S01]  /*2c70*/  FMUL.FTZ R19, R28, UR6 ;  /* 0x000000061c137c20 */ /* 0x000fe20008410000 */
[----:B------:R-:W-:Y:S01]  /*2c80*/  FSEL R118, R118, -INF , !P3 ;  /* 0xff80000076767808 */ /* 0x000fe20005800000 */
[----:B------:R-:W-:Y:S01]  /*2c90*/  FMUL.FTZ R30, R30, UR6 ;  /* 0x000000061e1e7c20 */ /* 0x000fe20008410000 */
[-C--:B------:R-:W-:Y:S01]  /*2ca0*/  ISETP.GE.AND P6, PT, R14, R37.reuse, PT ;  /* 0x000000250e00720c */ /* 0x080fe20003fc6270 */
[----:B------:R-:W1:Y:S01]  /*2cb0*/  MUFU.TANH R18, R18 ;  /* 0x0000001200127308 */ /* 0x000e620000002400 */
[-C--:B------:R-:W-:Y:S01]  /*2cc0*/  ISETP.GE.AND P2, PT, R15, R37.reuse, PT ;  /* 0x000000250f00720c */ /* 0x080fe20003f46270 */
[----:B------:R-:W-:Y:S01]  /*2cd0*/  FMUL.FTZ R8, R8, UR6 ;  /* 0x0000000608087c20 */ /* 0x000fe20008410000 */
[-C--:B------:R-:W-:Y:S01]  /*2ce0*/  ISETP.GE.AND P1, PT, R5, R38.reuse, PT ;  /* 0x000000260500720c */ /* 0x080fe20003f26270 */
[----:B------:R-:W-:Y:S01]  /*2cf0*/  FMUL.FTZ R9, R9, UR6 ;  /* 0x0000000609097c20 */ /* 0x000fe20008410000 */
[-C--:B------:R-:W-:Y:S01]  /*2d00*/  ISETP.GE.AND P4, PT, R5, R37.reuse, PT ;  /* 0x000000250500720c */ /* 0x080fe20003f86270 */
[----:B------:R-:W-:Y:S01]  /*2d10*/  FMUL.FTZ R31, R31, UR6 ;  /* 0x000000061f1f7c20 */ /* 0x000fe20008410000 */
[C---:B------:R-:W-:Y:S01]  /*2d20*/  ISETP.GE.AND P0, PT, R4.reuse, R38, PT ;  /* 0x000000260400720c */ /* 0x040fe20003f06270 */
[----:B------:R-:W4:Y:S01]  /*2d30*/  MUFU.TANH R14, R34 ;  /* 0x00000022000e7308 */ /* 0x000f220000002400 */
[----:B------:R-:W-:Y:S01]  /*2d40*/  ISETP.GE.AND P3, PT, R4, R37, PT ;  /* 0x000000250400720c */ /* 0x000fe20003f66270 */
[----:B------:R-:W-:Y:S01]  /*2d50*/  FMUL.FTZ R10, R10, UR6 ;  /* 0x000000060a0a7c20 */ /* 0x000fe20008410000 */
[----:B------:R-:W-:Y:S01]  /*2d60*/  LOP3.LUT R5, R39, 0x59, RZ, 0xfc, !PT ;  /* 0x0000005927057812 */ /* 0x000fe200078efcff */
[----:B------:R-:W-:Y:S01]  /*2d70*/  FMUL.FTZ R11, R11, UR6 ;  /* 0x000000060b0b7c20 */ /* 0x000fe20008410000 */
[----:B------:R-:W-:-:S02]  /*2d80*/  LOP3.LUT R4, R39, 0x60, RZ, 0xfc, !PT ;  /* 0x0000006027047812 */ /* 0x000fc400078efcff */
[----:B------:R-:W-:Y:S01]  /*2d90*/  FSEL R115, R115, -INF , !P5 ;  /* 0xff80000073737808 */ /* 0x000fe20006800000 */
[----:B------:R-:W5:Y:S01]  /*2da0*/  MUFU.TANH R19, R19 ;  /* 0x0000001300137308 */ /* 0x000f620000002400 */
[----:B------:R-:W-:Y:S02]  /*2db0*/  FSEL R98, R98, -INF , !P6 ;  /* 0xff80000062627808 */ /* 0x000fe40007000000 */
[----:B------:R-:W-:Y:S02]  /*2dc0*/  FSEL R17, R46, -INF , !P2 ;  /* 0xff8000002e117808 */ /* 0x000fe40005000000 */
[----:B------:R-:W-:Y:S02]  /*2dd0*/  FSEL R95, R95, -INF , !P1 ;  /* 0xff8000005f5f7808 */ /* 0x000fe40004800000 */
[-C--:B------:R-:W-:Y:S01]  /*2de0*/  ISETP.GE.AND P5, PT, R15, R38.reuse, PT ;  /* 0x000000260f00720c */ /* 0x080fe20003fa6270 */
[----:B------:R-:W5:Y:S01]  /*2df0*/  MUFU.TANH R60, R8 ;  /* 0x00000008003c7308 */ /* 0x000f620000002400 */
[----:B------:R-:W-:-:S02]  /*2e00*/  ISETP.GE.AND P6, PT, R5, R38, PT ;  /* 0x000000260500720c */ /* 0x000fc40003fc6270 */
[C---:B------:R-:W-:Y:S02]  /*2e10*/  ISETP.GE.AND P2, PT, R4.reuse, R38, PT ;  /* 0x000000260400720c */ /* 0x040fe40003f46270 */
[----:B------:R-:W-:Y:S02]  /*2e20*/  ISETP.GE.AND P1, PT, R4, R37, PT ;  /* 0x000000250400720c */ /* 0x000fe40003f26270 */
[----:B------:R-:W-:Y:S01]  /*2e30*/  LOP3.LUT R4, R39, 0x68, RZ, 0xfc, !PT ;  /* 0x0000006827047812 */ /* 0x000fe200078efcff */
[----:B------:R-:W5:Y:S01]  /*2e40*/  MUFU.TANH R35, R9 ;  /* 0x0000000900237308 */ /* 0x000f620000002400 */
[----:B------:R-:W-:Y:S02]  /*2e50*/  FSEL R117, R117, -INF , !P5 ;  /* 0xff80000075757808 */ /* 0x000fe40006800000 */
[----:B------:R-:W-:Y:S02]  /*2e60*/  FSEL R91, R91, -INF , !P3 ;  /* 0xff8000005b5b7808 */ /* 0x000fe40005800000 */
[----:B------:R-:W-:-:S02]  /*2e70*/  FSEL R85, R85, -INF , !P6 ;  /* 0xff80000055557808 */ /* 0x000fc40007000000 */
[-C--:B------:R-:W-:Y:S01]  /*2e80*/  ISETP.GE.AND P5, PT, R5, R37.reuse, PT ;  /* 0x000000250500720c */ /* 0x080fe20003fa6270 */
[----:B------:R-:W5:Y:S01]  /*2e90*/  MUFU.TANH R33, R30 ;  /* 0x0000001e00217308 */ /* 0x000f620000002400 */
[C---:B------:R-:W-:Y:S02]  /*2ea0*/  ISETP.GE.AND P3, PT, R4.reuse, R38, PT ;  /* 0x000000260400720c */ /* 0x040fe40003f66270 */
[----:B------:R-:W-:Y:S02]  /*2eb0*/  ISETP.GE.AND P6, PT, R4, R37, PT ;  /* 0x000000250400720c */ /* 0x000fe40003fc6270 */
[C---:B------:R-:W-:Y:S02]  /*2ec0*/  LOP3.LUT R5, R39.reuse, 0x61, RZ, 0xfc, !PT ;  /* 0x0000006127057812 */ /* 0x040fe400078efcff */
[----:B------:R-:W-:Y:S01]  /*2ed0*/  LOP3.LUT R4, R39, 0x69, RZ, 0xfc, !PT ;  /* 0x0000006927047812 */ /* 0x000fe200078efcff */
[----:B------:R-:W5:Y:S01]  /*2ee0*/  MUFU.TANH R32, R31 ;  /* 0x0000001f00207308 */ /* 0x000f620000002400 */
[----:B------:R-:W-:-:S02]  /*2ef0*/  FSEL R116, R116, -INF , !P0 ;  /* 0xff80000074747808 */ /* 0x000fc40004000000 */
[----:B------:R-:W-:Y:S02]  /*2f00*/  FSEL R90, R90, -INF , !P5 ;  /* 0xff8000005a5a7808 */ /* 0x000fe40006800000 */
[----:B--2---:R-:W-:Y:S02]  /*2f10*/  FSEL R67, R23, -INF , !P2 ;  /* 0xff80000017437808 */ /* 0x004fe40005000000 */
[-C--:B------:R-:W-:Y:S01]  /*2f20*/  ISETP.GE.AND P0, PT, R5, R37.reuse, PT ;  /* 0x000000250500720c */ /* 0x080fe20003f06270 */
[----:B------:R-:W2:Y:S01]  /*2f30*/  MUFU.TANH R27, R10 ;  /* 0x0000000a001b7308 */ /* 0x000ea20000002400 */
[----:B------:R-:W-:Y:S01]  /*2f40*/  BAR.SYNC.DEFER_BLOCKING 0x0 ;  /* 0x0000000000007b1d */ /* 0x000fe20000010000 */
[C---:B------:R-:W-:Y:S02]  /*2f50*/  ISETP.GE.AND P5, PT, R4.reuse, R38, PT ;  /* 0x000000260400720c */ /* 0x040fe40003fa6270 */
[----:B------:R-:W-:Y:S02]  /*2f60*/  ISETP.GE.AND P2, PT, R4, R37, PT ;  /* 0x000000250400720c */ /* 0x000fe40003f46270 */
[----:B------:R-:W-:-:S02]  /*2f70*/  LOP3.LUT R4, R39, 0x71, RZ, 0xfc, !PT ;  /* 0x0000007127047812 */ /* 0x000fc400078efcff */
[----:B------:R-:W-:Y:S01]  /*2f80*/  FSEL R16, R53, -INF , !P4 ;  /* 0xff80000035107808 */ /* 0x000fe20006000000 */
[----:B------:R-:W2:Y:S01]  /*2f90*/  MUFU.TANH R23, R11 ;  /* 0x0000000b00177308 */ /* 0x000ea20000002400 */
[----:B---3--:R-:W-:Y:S02]  /*2fa0*/  FSEL R53, R13, -INF , !P0 ;  /* 0xff8000000d357808 */ /* 0x008fe40004000000 */
[-C--:B------:R-:W-:Y:S02]  /*2fb0*/  ISETP.GE.AND P0, PT, R4, R38.reuse, PT ;  /* 0x000000260400720c */ /* 0x080fe40003f06270 */
[----:B------:R-:W-:Y:S02]  /*2fc0*/  ISETP.GE.AND P4, PT, R5, R38, PT ;  /* 0x000000260500720c */ /* 0x000fe40003f86270 */
[----:B-1----:R-:W-:Y:S02]  /*2fd0*/  FSEL R18, R18, -INF , !P0 ;  /* 0xff80000012127808 */ /* 0x002fe40004000000 */
[----:B------:R-:W-:-:S02]  /*2fe0*/  ISETP.GT.AND P0, PT, R108, R103, PT ;  /* 0x000000676c00720c */ /* 0x000fc40003f04270 */
[----:B------:R-:W-:Y:S02]  /*2ff0*/  LOP3.LUT R5, R39, 0x70, RZ, 0xfc, !PT ;  /* 0x0000007027057812 */ /* 0x000fe400078efcff */
[----:B------:R-:W-:Y:S02]  /*3000*/  FSEL R97, R97, -INF , !P3 ;  /* 0xff80000061617808 */ /* 0x000fe40005800000 */
[----:B------:R-:W-:Y:S02]  /*3010*/  FSEL R59, R59, -INF , !P1 ;  /* 0xff8000003b3b7808 */ /* 0x000fe40004800000 */
[----:B------:R-:W-:Y:S02]  /*3020*/  ISETP.GE.AND P3, PT, R4, R37, PT ;  /* 0x000000250400720c */ /* 0x000fe40003f66270 */
[----:B------:R-:W-:Y:S02]  /*3030*/  ISETP.GE.AND P1, PT, R5, R38, PT ;  /* 0x000000260500720c */ /* 0x000fe40003f26270 */
[----:B------:R-:W-:-:S02]  /*3040*/  LOP3.LUT R4, R39, 0x78, RZ, 0xfc, !PT ;  /* 0x0000007827047812 */ /* 0x000fc400078efcff */
[----:B------:R-:W-:Y:S02]  /*3050*/  LOP3.LUT R39, R39, 0x79, RZ, 0xfc, !PT ;  /* 0x0000007927277812 */ /* 0x000fe400078efcff */
[----:B------:R-:W-:Y:S02]  /*3060*/  FSEL R89, R89, -INF , !P4 ;  /* 0xff80000059597808 */ /* 0x000fe40006000000 */
[----:B----4-:R-:W-:Y:S02]  /*3070*/  FSEL R46, R14, -INF , !P6 ;  /* 0xff8000000e2e7808 */ /* 0x010fe40007000000 */
[----:B------:R-:W-:Y:S02]  /*3080*/  FSEL R96, R96, -INF , !P5 ;  /* 0xff80000060607808 */ /* 0x000fe40006800000 */
[----:B------:R-:W-:Y:S02]  /*3090*/  FSEL R41, R41, -INF , !P2 ;  /* 0xff80000029297808 */ /* 0x000fe40005000000 */
[----:B-----5:R-:W-:-:S02]  /*30a0*/  FSEL R19, R19, -INF , !P1 ;  /* 0xff80000013137808 */ /* 0x020fc40004800000 */
[-C--:B------:R-:W-:Y:S02]  /*30b0*/  ISETP.GE.AND P4, PT, R5, R37.reuse, PT ;  /* 0x000000250500720c */ /* 0x080fe40003f86270 */
[CC--:B------:R-:W-:Y:S02]  /*30c0*/  ISETP.GE.AND P6, PT, R4.reuse, R38.reuse, PT ;  /* 0x000000260400720c */ /* 0x0c0fe40003fc6270 */
[C---:B------:R-:W-:Y:S02]  /*30d0*/  ISETP.GE.AND P5, PT, R39.reuse, R38, PT ;  /* 0x000000262700720c */ /* 0x040fe40003fa6270 */
[-C--:B------:R-:W-:Y:S02]  /*30e0*/  ISETP.GE.AND P2, PT, R4, R37.reuse, PT ;  /* 0x000000250400720c */ /* 0x080fe40003f46270 */
[----:B------:R-:W-:Y:S02]  /*30f0*/  ISETP.GE.AND P1, PT, R39, R37, PT ;  /* 0x000000252700720c */ /* 0x000fe40003f26270 */
[----:B------:R-:W-:-:S02]  /*3100*/  FSEL R60, R60, -INF , !P6 ;  /* 0xff8000003c3c7808 */ /* 0x000fc40007000000 */
[----:B------:R-:W-:Y:S02]  /*3110*/  FSEL R35, R35, -INF , !P5 ;  /* 0xff80000023237808 */ /* 0x000fe40006800000 */
[----:B------:R-:W-:Y:S02]  /*3120*/  FSEL R33, R33, -INF , !P4 ;  /* 0xff80000021217808 */ /* 0x000fe40006000000 */
[----:B------:R-:W-:Y:S02]  /*3130*/  FSEL R32, R32, -INF , !P3 ;  /* 0xff80000020207808 */ /* 0x000fe40005800000 */
[----:B--2---:R-:W-:Y:S02]  /*3140*/  FSEL R27, R27, -INF , !P2 ;  /* 0xff8000001b1b7808 */ /* 0x004fe40005000000 */
        /* <DEDUP_REMOVED lines=13> */
.L_x_3830:
        /* <DEDUP_REMOVED lines=59> */
.L_x_3831:
        /* <DEDUP_REMOVED lines=16> */
.L_x_3829:
[----:B-1----:R-:W-:Y:S01]  /*36d0*/  FMNMX3.FTZ R0, R36, R47, R43, !PT ;  /* 0x0000002f24007276 */ /* 0x002fe2000781002b */
[----:B------:R-:W1:Y:S01]  /*36e0*/  LDCU UR4, c[0x0][0x45c] ;  /* 0x00008b80ff0477ac */ /* 0x000e620008000800 */
[----:B------:R-:W-:Y:S02]  /*36f0*/  LOP3.LUT R100, R22, 0x120, R40, 0xf8, !PT ;  /* 0x0000012016647812 */ /* 0x000fe400078ef828 */
[----:B------:R-:W-:Y:S02]  /*3700*/  FMNMX3.FTZ R0, R0, R54, R51, !PT ;  /* 0x0000003600007276 */ /* 0x000fe40007810033 */
[----:B------:R-:W-:Y:S02]  /*3710*/  LEA R100, R100, UR5, 0x1 ;  /* 0x0000000564647c11 */ /* 0x000fe4000f8e08ff */
[----:B------:R-:W-:Y:S02]  /*3720*/  FMNMX3.FTZ R0, R0, R57, R79, !PT ;  /* 0x0000003900007276 */ /* 0x000fe4000781004f */
[----:B------:R-:W-:-:S02]  /*3730*/  IADD3 R25, PT, PT, R21, R100, RZ ;  /* 0x0000006415197210 */ /* 0x000fc40007ffe0ff */
[----:B------:R-:W-:Y:S02]  /*3740*/  FMNMX3.FTZ R0, R0, R80, R81, !PT ;  /* 0x0000005000007276 */ /* 0x000fe40007810051 */
[----:B------:R-:W-:Y:S01]  /*3750*/  IADD3 R20, PT, PT, R20, -0x2, RZ ;  /* 0xfffffffe14147810 */ /* 0x000fe20007ffe0ff */
        /* <DEDUP_REMOVED lines=47> */
[----:B------:R-:W-:Y:S01]  /*3a50*/  LDSM.16.MT88.4 R12, [R100+0x3400] ;  /* 0x00340000640c783b */ /* 0x000fe20000004200 */
        /* <DEDUP_REMOVED lines=19> */
[----:B------:R-:W2:Y:S08]  /*3b90*/  MUFU.EX2 R54, R54 ;  /* 0x0000003600367308 */ /* 0x000eb00000000800 */
        /* <DEDUP_REMOVED lines=14> */
[----:B------:R-:W-:-:S03]  /*3c80*/  ISETP.GE.AND P0, PT, R20, R103, PT ;  /* 0x000000671400720c */ /* 0x000fc60003f06270 */
        /* <DEDUP_REMOVED lines=20> */
[----:B------:R-:W-:Y:S01]  /*3dd0*/  FFMA.FTZ R88, R116, UR4, -R38 ;  /* 0x0000000474587c23 */ /* 0x000fe20008010826 */
[----:B------:R-:W-:Y:S01]  /*3de0*/  FFMA.FTZ R117, R115, UR4, -R24 ;  /* 0x0000000473757c23 */ /* 0x000fe20008010818 */
[----:B------:R-:W2:Y:S01]  /*3df0*/  MUFU.EX2 R65, R65 ;  /* 0x0000004100417308 */ /* 0x000ea20000000800 */
[----:B------:R-:W-:Y:S01]  /*3e00*/  FFMA.FTZ R50, R118, UR4, -R38 ;  /* 0x0000000476327c23 */ /* 0x000fe20008010826 */
[--C-:B------:R-:W-:Y:S01]  /*3e10*/  FFMA.FTZ R99, R99, UR4, -R24.reuse ;  /* 0x0000000463637c23 */ /* 0x100fe20008010818 */
[--C-:B------:R-:W-:Y:S01]  /*3e20*/  FFMA.FTZ R116, R114, UR4, -R24.reuse ;  /* 0x0000000472747c23 */ /* 0x100fe20008010818 */
[----:B------:R-:W-:Y:S01]  /*3e30*/  FFMA.FTZ R115, R98, UR4, -R24 ;  /* 0x0000000462737c23 */ /* 0x000fe20008010818 */
[--C-:B------:R-:W-:Y:S01]  /*3e40*/  FFMA.FTZ R98, R97, UR4, -R38.reuse ;  /* 0x0000000461627c23 */ /* 0x100fe20008010826 */
[--C-:B------:R-:W-:Y:S01]  /*3e50*/  FFMA.FTZ R97, R96, UR4, -R38.reuse ;  /* 0x0000000460617c23 */ /* 0x100fe20008010826 */
[--C-:B------:R-:W-:Y:S01]  /*3e60*/  FFMA.FTZ R96, R19, UR4, -R38.reuse ;  /* 0x0000000413607c23 */ /* 0x100fe20008010826 */
[----:B------:R-:W3:Y:S01]  /*3e70*/  MUFU.EX2 R56, R56 ;  /* 0x0000003800387308 */ /* 0x000ee20000000800 */
[----:B------:R-:W-:Y:S01]  /*3e80*/  FFMA.FTZ R114, R18, UR4, -R38 ;  /* 0x0000000412727c23 */ /* 0x000fe20008010826 */
[--C-:B------:R-:W-:Y:S01]  /*3e90*/  FFMA.FTZ R118, R17, UR4, -R24.reuse ;  /* 0x0000000411767c23 */ /* 0x100fe20008010818 */
[--C-:B------:R-:W-:Y:S01]  /*3ea0*/  FFMA.FTZ R119, R16, UR4, -R24.reuse ;  /* 0x0000000410777c23 */ /* 0x100fe20008010818 */
[----:B------:R-:W-:Y:S01]  /*3eb0*/  FADD.FTZ R61, R62, R61 ;  /* 0x0000003d3e3d7221 */ /* 0x000fe20000010000 */
[----:B------:R-:W-:Y:S01]  /*3ec0*/  LDSM.16.MT88.4 R16, [R100+0x4400] ;  /* 0x004400006410783b */ /* 0x000fe20000004200 */
[--C-:B------:R-:W-:Y:S01]  /*3ed0*/  FFMA.FTZ R91, R91, UR4, -R24.reuse ;  /* 0x000000045b5b7c23 */ /* 0x100fe20008010818 */
[--C-:B------:R-:W-:Y:S01]  /*3ee0*/  FFMA.FTZ R90, R90, UR4, -R24.reuse ;  /* 0x000000045a5a7c23 */ /* 0x100fe20008010818 */
[----:B------:R-:W4:Y:S01]  /*3ef0*/  MUFU.EX2 R52, R52 ;  /* 0x0000003400347308 */ /* 0x000f220000000800 */
[----:B--2---:R-:W-:Y:S01]  /*3f00*/  F2FP.BF16.F32.PACK_AB R69, R65, R66 ;  /* 0x000000424145723e */ /* 0x004fe200000010ff */
[----:B------:R-:W-:Y:S01]  /*3f10*/  FADD.FTZ R65, R66, R65 ;  /* 0x0000004142417221 */ /* 0x000fe20000010000 */
[----:B------:R-:W-:Y:S01]  /*3f20*/  FADD.FTZ R61, R55, R61 ;  /* 0x0000003d373d7221 */ /* 0x000fe20000010000 */
[--C-:B------:R-:W-:Y:S01]  /*3f30*/  FFMA.FTZ R59, R59, UR4, -R24.reuse ;  /* 0x000000043b3b7c23 */ /* 0x100fe20008010818 */
[----:B------:R-:W-:Y:S01]  /*3f40*/  FFMA.FTZ R53, R53, UR4, -R24 ;  /* 0x0000000435357c23 */ /* 0x000fe20008010818 */
[----:B------:R-:W-:Y:S01]  /*3f50*/  FADD.FTZ R65, R57, R65 ;  /* 0x0000004139417221 */ /* 0x000fe20000010000 */
[----:B------:R-:W-:Y:S01]  /*3f60*/  FADD.FTZ R54, R54, R61 ;  /* 0x0000003d36367221 */ /* 0x000fe20000010000 */
[----:B------:R-:W2:Y:S01]  /*3f70*/  MUFU.EX2 R49, R49 ;  /* 0x0000003100317308 */ /* 0x000ea20000000800 */
[C---:B---3--:R-:W-:Y:S01]  /*3f80*/  F2FP.BF16.F32.PACK_AB R71, R56.reuse, R57 ;  /* 0x000000393847723e */ /* 0x048fe200000010ff */
[----:B------:R-:W-:Y:S01]  /*3f90*/  FADD.FTZ R56, R56, R65 ;  /* 0x0000004138387221 */ /* 0x000fe20000010000 */
[----:B------:R-:W-:Y:S01]  /*3fa0*/  FADD.FTZ R54, R51, R54 ;  /* 0x0000003633367221 */ /* 0x000fe20000010000 */
[--C-:B------:R-:W-:Y:S01]  /*3fb0*/  FFMA.FTZ R46, R46, UR4, -R24.reuse ;  /* 0x000000042e2e7c23 */ /* 0x100fe20008010818 */
[--C-:B------:R-:W-:Y:S01]  /*3fc0*/  FFMA.FTZ R41, R41, UR4, -R24.reuse ;  /* 0x0000000429297c23 */ /* 0x100fe20008010818 */
[--C-:B------:R-:W-:Y:S01]  /*3fd0*/  FFMA.FTZ R27, R27, UR4, -R24.reuse ;  /* 0x000000041b1b7c23 */ /* 0x100fe20008010818 */
[----:B------:R-:W-:Y:S01]  /*3fe0*/  FFMA.FTZ R23, R23, UR4, -R24 ;  /* 0x0000000417177c23 */ /* 0x000fe20008010818 */
[----:B------:R-:W3:Y:S01]  /*3ff0*/  MUFU.EX2 R45, R45 ;  /* 0x0000002d002d7308 */ /* 0x000ee20000000800 */
[----:B------:R-:W-:Y:S01]  /*4000*/  HMMA.16816.F32.BF16 R80, R68, R76, RZ ;  /* 0x0000004c4450723c */ /* 0x000fe200000418ff */
[----:B----4-:R-:W-:-:S06]  /*4010*/  FADD.FTZ R56, R52, R56 ;  /* 0x0000003834387221 */ /* 0x010fcc0000010000 */
[----:B------:R-:W4:Y:S01]  /*4020*/  MUFU.EX2 R48, R48 ;  /* 0x0000003000307308 */ /* 0x000f220000000800 */
[C---:B------:R-:W-:Y:S07]  /*4030*/  HMMA.16816.F32.BF16 R76, R68.reuse, R78, RZ ;  /* 0x0000004e444c723c */ /* 0x040fee00000418ff */
[----:B------:R-:W-:Y:S01]  /*4040*/  MUFU.EX2 R36, R36 ;  /* 0x0000002400247308 */ /* 0x000fe20000000800 */
[----:B-1----:R-:W-:Y:S01]  /*4050*/  HMMA.16816.F32.BF16 R72, R68, R4, RZ ;  /* 0x000000044448723c */ /* 0x002fe200000418ff */
[C---:B------:R-:W-:Y:S01]  /*4060*/  F2FP.BF16.F32.PACK_AB R4, R47.reuse, R51 ;  /* 0x000000332f04723e */ /* 0x040fe200000010ff */
[----:B------:R-:W-:Y:S01]  /*4070*/  FADD.FTZ R47, R47, R54 ;  /* 0x000000362f2f7221 */ /* 0x000fe20000010000 */
[C---:B--2---:R-:W-:Y:S01]  /*4080*/  F2FP.BF16.F32.PACK_AB R5, R49.reuse, R52 ;  /* 0x000000343105723e */ /* 0x044fe200000010ff */
[----:B------:R-:W-:-:S02]  /*4090*/  FADD.FTZ R49, R49, R56 ;  /* 0x0000003831317221 */ /* 0x000fc40000010000 */
[----:B------:R-:W-:Y:S01]  /*40a0*/  FADD.FTZ R47, R43, R47 ;  /* 0x0000002f2b2f7221 */ /* 0x000fe20000010000 */
[----:B------:R-:W-:Y:S01]  /*40b0*/  MUFU.EX2 R34, R34 ;  /* 0x0000002200227308 */ /* 0x000fe20000000800 */
[----:B------:R-:W-:Y:S01]  /*40c0*/  HMMA.16816.F32.BF16 R68, R68, R6, RZ ;  /* 0x000000064444723c */ /* 0x000fe200000418ff */
[----:B------:R-:W-:Y:S01]  /*40d0*/  F2FP.BF16.F32.PACK_AB R6, R42, R43 ;  /* 0x0000002b2a06723e */ /* 0x000fe200000010ff */
[----:B---3--:R-:W-:Y:S01]  /*40e0*/  FADD.FTZ R49, R45, R49 ;  /* 0x000000312d317221 */ /* 0x008fe20000010000 */
[----:B----4-:R-:W-:Y:S01]  /*40f0*/  F2FP.BF16.F32.PACK_AB R7, R48, R45 ;  /* 0x0000002d3007723e */ /* 0x010fe200000010ff */
        /* <DEDUP_REMOVED lines=177> */
.L_x_3836:
        /* <DEDUP_REMOVED lines=91> */
.L_x_3833:
        /* <DEDUP_REMOVED lines=18> */
[----:B------:R-:W-:Y:S02]  /*52e0*/  IADD3 R108, PT, PT, R108, -0x1, RZ ;  /* 0xffffffff6c6c7810 */ /* 0x000fe40007ffe0ff */
[----:B------:R-:W-:Y:S02]  /*52f0*/  LOP3.LUT R2, R4, R3, R2, 0xf6, !PT ;  /* 0x0000000304027212 */ /* 0x000fe400078ef602 */
[----:B------:R-:W-:Y:S02]  /*5300*/  IADD3 R4, P0, PT, R6, R7, RZ ;  /* 0x0000000706047210 */ /* 0x000fe40007f1e0ff */
[----:B------:R-:W-:Y:S02]  /*5310*/  LEA R88, R2, UR5, 0x1 ;  /* 0x0000000502587c11 */ /* 0x000fe4000f8e08ff */
        /* <DEDUP_REMOVED lines=119> */
[----:B------:R2:W1:Y:S10]  /*5a90*/  MUFU.TANH R123, R42 ;  /* 0x0000002a007b7308 */ /* 0x0004740000002400 */
[----:B------:R1:W1:Y:S01]  /*5aa0*/  MUFU.TANH R125, R41 ;  /* 0x00000029007d7308 */ /* 0x0002620000002400 */
[----:B------:R-:W-:Y:S01]  /*5ab0*/  BAR.SYNC.DEFER_BLOCKING 0x0 ;  /* 0x0000000000007b1d */ /* 0x000fe20000010000 */
[C---:B----4-:R-:W-:Y:S05]  /*5ac0*/  HMMA.16816.F32.BF16 R52, R92.reuse, R4, R52 ;  /* 0x000000045c34723c */ /* 0x050fea0000041834 */
[----:B------:R-:W-:Y:S03]  /*5ad0*/  FMUL.FTZ R45, R45, UR10 ;  /* 0x0000000a2d2d7c20 */ /* 0x000fe60008410000 */
[----:B------:R4:W3:Y:S01]  /*5ae0*/  MUFU.TANH R124, R43 ;  /* 0x0000002b007c7308 */ /* 0x0008e20000002400 */
[----:B-----5:R-:W-:Y:S01]  /*5af0*/  FMUL.FTZ R40, R46, UR10 ;  /* 0x0000000a2e287c20 */ /* 0x020fe20008410000 */
[C---:B------:R-:W-:Y:S03]  /*5b00*/  HMMA.16816.F32.BF16 R56, R92.reuse, R6, R56 ;  /* 0x000000065c38723c */ /* 0x040fe60000041838 */
[----:B--2---:R-:W-:Y:S01]  /*5b10*/  FMUL.FTZ R42, R48, UR10 ;  /* 0x0000000a302a7c20 */ /* 0x004fe20008410000 */
[----:B------:R-:W-:Y:S01]  /*5b20*/  FMUL.FTZ R26, R50, UR10 ;  /* 0x0000000a321a7c20 */ /* 0x000fe20008410000 */
[----:B------:R-:W-:Y:S03]  /*5b30*/  FMUL.FTZ R27, R51, UR10 ;  /* 0x0000000a331b7c20 */ /* 0x000fe60008410000 */
[----:B------:R-:W2:Y:S01]  /*5b40*/  MUFU.TANH R99, R45 ;  /* 0x0000002d00637308 */ /* 0x000ea20000002400 */
[----:B-1----:R-:W-:Y:S01]  /*5b50*/  FMUL.FTZ R41, R44, UR10 ;  /* 0x0000000a2c297c20 */ /* 0x002fe20008410000 */
[----:B------:R-:W-:Y:S01]  /*5b60*/  FMUL.FTZ R25, R47, UR10 ;  /* 0x0000000a2f197c20 */ /* 0x000fe20008410000 */
[----:B------:R-:W-:Y:S01]  /*5b70*/  FMUL.FTZ R52, R52, UR10 ;  /* 0x0000000a34347c20 */ /* 0x000fe20008410000 */
[----:B------:R-:W-:Y:S01]  /*5b80*/  FMUL.FTZ R55, R55, UR10 ;  /* 0x0000000a37377c20 */ /* 0x000fe20008410000 */
[----:B------:R-:W-:Y:S05]  /*5b90*/  FMUL.FTZ R53, R53, UR10 ;  /* 0x0000000a35357c20 */ /* 0x000fea0008410000 */
[----:B------:R-:W1:Y:S01]  /*5ba0*/  MUFU.TANH R14, R14 ;  /* 0x0000000e000e7308 */ /* 0x000e620000002400 */
        /* <DEDUP_REMOVED lines=130> */
.L_x_3835:
        /* <DEDUP_REMOVED lines=18> */
.L_x_3834:
        /* <DEDUP_REMOVED lines=36> */
[----:B------:R-:W-:Y:S01]  /*6730*/  ISETP.GT.AND P0, PT, R108, R103, PT ;  /* 0x000000676c00720c */ /* 0x000fe20003f04270 */
        /* <DEDUP_REMOVED lines=29> */
[--C-:B------:R-:W-:Y:S01]  /*6910*/  FFMA.FTZ R97, R13, UR4, -R47.reuse ;  /* 0x000000040d617c23 */ /* 0x100fe2000801082f */
[----:B------:R-:W-:Y:S01]  /*6920*/  FFMA.FTZ R61, R18, UR4, -R47 ;  /* 0x00000004123d7c23 */ /* 0x000fe2000801082f */
[----:B------:R-:W3:Y:S01]  /*6930*/  LDSM.16.MT88.4 R12, [R100+0x3000] ;  /* 0x00300000640c783b */ /* 0x000ee20000004200 */
[--C-:B------:R-:W-:Y:S03]  /*6940*/  FFMA.FTZ R65, R147, UR4, -R49.reuse ;  /* 0x0000000493417c23 */ /* 0x100fe60008010831 */
[----:B------:R-:W-:Y:S01]  /*6950*/  MUFU.EX2 R94, R94 ;  /* 0x0000005e005e7308 */ /* 0x000fe20000000800 */
[C---:B-1----:R-:W-:Y:S01]  /*6960*/  FMUL.FTZ R8, R24.reuse, R76 ;  /* 0x0000004c18087220 */ /* 0x042fe20000410000 */
[C---:B------:R-:W-:Y:S01]  /*6970*/  FMUL.FTZ R9, R24.reuse, R77 ;  /* 0x0000004d18097220 */ /* 0x040fe20000410000 */
[----:B------:R-:W-:Y:S01]  /*6980*/  FMUL.FTZ R5, R24, R81 ;  /* 0x0000005118057220 */ /* 0x000fe20000410000 */
[--C-:B------:R-:W-:Y:S01]  /*6990*/  FFMA.FTZ R81, R41, UR4, -R49.reuse ;  /* 0x0000000429517c23 */ /* 0x100fe20008010831 */
[----:B------:R-:W-:Y:S01]  /*69a0*/  FFMA.FTZ R64, R146, UR4, -R49 ;  /* 0x0000000492407c23 */ /* 0x000fe20008010831 */
[--C-:B------:R-:W-:Y:S01]  /*69b0*/  FFMA.FTZ R63, R145, UR4, -R47.reuse ;  /* 0x00000004913f7c23 */ /* 0x100fe2000801082f */
[----:B------:R-:W-:Y:S03]  /*69c0*/  FFMA.FTZ R57, R144, UR4, -R47 ;  /* 0x0000000490397c23 */ /* 0x000fe6000801082f */
        /* <DEDUP_REMOVED lines=9> */
[----:B------:R-:W-:Y:S01]  /*6a60*/  FFMA.FTZ R82, R99, UR4, -R49 ;  /* 0x0000000463527c23 */ /* 0x000fe20008010831 */
[--C-:B------:R-:W-:Y:S01]  /*6a70*/  FFMA.FTZ R99, R40, UR4, -R47.reuse ;  /* 0x0000000428637c23 */ /* 0x100fe2000801082f */
[----:B------:R-:W-:Y:S01]  /*6a80*/  FMUL.FTZ R4, R24, R80 ;  /* 0x0000005018047220 */ /* 0x000fe20000410000 */
[----:B------:R-:W-:Y:S01]  /*6a90*/  FFMA.FTZ R80, R123, UR4, -R47 ;  /* 0x000000047b507c23 */ /* 0x000fe2000801082f */
[--C-:B------:R-:W-:Y:S01]  /*6aa0*/  FFMA.FTZ R123, R42, UR4, -R49.reuse ;  /* 0x000000042a7b7c23 */ /* 0x100fe20008010831 */
        /* <DEDUP_REMOVED lines=8> */
[--C-:B------:R-:W-:Y:S01]  /*6b30*/  FFMA.FTZ R131, R98, UR4, -R49.reuse ;  /* 0x0000000462837c23 */ /* 0x100fe20008010831 */
[--C-:B------:R-:W-:Y:S03]  /*6b40*/  FFMA.FTZ R130, R130, UR4, -R49.reuse ;  /* 0x0000000482827c23 */ /* 0x100fe60008010831 */
[----:B------:R-:W-:Y:S01]  /*6b50*/  MUFU.EX2 R84, R84 ;  /* 0x0000005400547308 */ /* 0x000fe20000000800 */
[----:B------:R-:W-:Y:S01]  /*6b60*/  FFMA.FTZ R122, R137, UR4, -R49 ;  /* 0x00000004897a7c23 */ /* 0x000fe20008010831 */
        /* <DEDUP_REMOVED lines=8> */
[----:B------:R-:W-:Y:S01]  /*6bf0*/  FFMA.FTZ R67, R134, UR4, -R47 ;  /* 0x0000000486437c23 */ /* 0x000fe2000801082f */
[----:B------:R-:W-:Y:S01]  /*6c00*/  FFMA.FTZ R70, R125, UR4, -R49 ;  /* 0x000000047d467c23 */ /* 0x000fe20008010831 */
[--C-:B------:R-:W-:Y:S01]  /*6c10*/  FFMA.FTZ R125, R26, UR4, -R47.reuse ;  /* 0x000000041a7d7c23 */ /* 0x100fe2000801082f */
[--C-:B------:R-:W-:Y:S01]  /*6c20*/  FFMA.FTZ R83, R124, UR4, -R47.reuse ;  /* 0x000000047c537c23 */ /* 0x100fe2000801082f */
[----:B------:R-:W-:Y:S01]  /*6c30*/  FFMA.FTZ R124, R25, UR4, -R47 ;  /* 0x00000004197c7c23 */ /* 0x000fe2000801082f */
[--C-:B------:R-:W-:Y:S03]  /*6c40*/  FFMA.FTZ R71, R133, UR4, -R49.reuse ;  /* 0x0000000485477c23 */ /* 0x100fe60008010831 */
[----:B------:R-:W1:Y:S01]  /*6c50*/  MUFU.EX2 R131, R131 ;  /* 0x0000008300837308 */ /* 0x000e620000000800 */
[--C-:B------:R-:W-:Y:S01]  /*6c60*/  FFMA.FTZ R96, R96, UR4, -R49.reuse ;  /* 0x0000000460607c23 */ /* 0x100fe20008010831 */
[----:B------:R-:W-:Y:S01]  /*6c70*/  FFMA.FTZ R90, R90, UR4, -R49 ;  /* 0x000000045a5a7c23 */ /* 0x000fe20008010831 */
[--C-:B------:R-:W-:Y:S01]  /*6c80*/  FFMA.FTZ R91, R91, UR4, -R47.reuse ;  /* 0x000000045b5b7c23 */ /* 0x100fe2000801082f */
[--C-:B------:R-:W-:Y:S01]  /*6c90*/  FFMA.FTZ R51, R51, UR4, -R47.reuse ;  /* 0x0000000433337c23 */ /* 0x100fe2000801082f */
[----:B------:R-:W-:Y:S01]  /*6ca0*/  FFMA.FTZ R88, R88, UR4, -R47 ;  /* 0x0000000458587c23 */ /* 0x000fe2000801082f */
[--C-:B------:R-:W-:Y:S01]  /*6cb0*/  FFMA.FTZ R48, R48, UR4, -R49.reuse ;  /* 0x0000000430307c23 */ /* 0x100fe20008010831 */
[----:B------:R-:W-:Y:S03]  /*6cc0*/  FFMA.FTZ R50, R50, UR4, -R49 ;  /* 0x0000000432327c23 */ /* 0x000fe60008010831 */
[----:B------:R-:W2:Y:S10]  /*6cd0*/  MUFU.EX2 R129, R129 ;  /* 0x0000008100817308 */ /* 0x000eb40000000800 */
[----:B------:R-:W-:Y:S01]  /*6ce0*/  MUFU.EX2 R130, R130 ;  /* 0x0000008200827308 */ /* 0x000fe20000000800 */
[C---:B-1----:R-:W-:Y:S01]  /*6cf0*/  F2FP.BF16.F32.PACK_AB R28, R131.reuse, R152 ;  /* 0x00000098831c723e */ /* 0x042fe200000010ff */
[----:B------:R-:W-:Y:S04]  /*6d00*/  FFMA.FTZ R152, R24, R119, R152 ;  /* 0x0000007718987223 */ /* 0x000fe80000010098 */
[----:B------:R-:W-:Y:S04]  /*6d10*/  FADD.FTZ R152, R131, R152 ;  /* 0x0000009883987221 */ /* 0x000fe80000010000 */
[----:B------:R-:W1:Y:S01]  /*6d20*/  MUFU.EX2 R122, R122 ;  /* 0x0000007a007a7308 */ /* 0x000e620000000800 */
[----:B--2---:R-:W-:Y:S01]  /*6d30*/  F2FP.BF16.F32.PACK_AB R29, R129, R143 ;  /* 0x0000008f811d723e */ /* 0x004fe200000010ff */
[----:B------:R-:W-:Y:S04]  /*6d40*/  FFMA.FTZ R143, R23, R118, R143 ;  /* 0x00000076178f7223 */ /* 0x000fe8000001008f */
[----:B------:R-:W-:Y:S04]  /*6d50*/  FADD.FTZ R143, R129, R143 ;  /* 0x0000008f818f7221 */ /* 0x000fe80000010000 */
[----:B------:R-:W2:Y:S10]  /*6d60*/  MUFU.EX2 R121, R121 ;  /* 0x0000007900797308 */ /* 0x000eb40000000800 */
[----:B------:R-:W4:Y:S01]  /*6d70*/  MUFU.EX2 R120, R120 ;  /* 0x0000007800787308 */ /* 0x000f220000000800 */
[----:B-1----:R-:W-:Y:S01]  /*6d80*/  F2FP.BF16.F32.PACK_AB R30, R122, R130 ;  /* 0x000000827a1e723e */ /* 0x002fe200000010ff */
        /* <DEDUP_REMOVED lines=16> */
[----:B------:R-:W-:Y:S01]  /*6e90*/  FFMA.FTZ R72, R17, UR4, -R49 ;  /* 0x0000000411487c23 */ /* 0x000fe20008010831 */
[----:B------:R-:W-:Y:S03]  /*6ea0*/  FMUL.FTZ R17, R24, R69 ;  /* 0x0000004518117220 */ /* 0x000fe60000410000 */
[----:B------:R-:W-:Y:S01]  /*6eb0*/  MUFU.EX2 R65, R65 ;  /* 0x0000004100417308 */ /* 0x000fe20000000800 */
[----:B------:R-:W-:Y:S01]  /*6ec0*/  FFMA.FTZ R73, R16, UR4, -R47 ;  /* 0x0000000410497c23 */ /* 0x000fe2000801082f */
[----:B------:R-:W-:Y:S01]  /*6ed0*/  FMUL.FTZ R16, R24, R68 ;  /* 0x0000004418107220 */ /* 0x000fe20000410000 */
[----:B------:R-:W-:Y:S01]  /*6ee0*/  FFMA.FTZ R68, R132, UR4, -R49 ;  /* 0x0000000484447c23 */ /* 0x000fe20008010831 */
        /* <DEDUP_REMOVED lines=86> */
[----:B------:R-:W-:Y:S06]  /*7450*/  FFMA.FTZ R41, R89, UR4, -R49 ;  /* 0x0000000459297c23 */ /* 0x000fec0008010831 */
        /* <DEDUP_REMOVED lines=51> */
[----:B------:R-:W-:Y:S01]  /*7790*/  FFMA.FTZ R29, R20, UR4, -R47 ;  /* 0x00000004141d7c23 */ /* 0x000fe2000801082f */
        /* <DEDUP_REMOVED lines=49> */
.L_x_3832:
        /* <DEDUP_REMOVED lines=99> */
.L_x_3838:
[----:B------:R-:W-:Y:S05]  /*80e0*/  BSYNC.RECONVERGENT B0 ;  /* 0x0000000000007941 */ /* 0x000fea0003800200 */
.L_x_3837:
        /* <DEDUP_REMOVED lines=11> */
.L_x_3839:
        /* <DEDUP_REMOVED lines=14> */
.L_x_4927:


//--------------------- .text._ZN5flash24flash_fwd_splitkv_kernelI23Flash_fwd_kernel_traitsILi32ELi64ELi128ELi4ELb0ELb0EN7cutlass10bfloat16_tE19Flash_kernel_traitsILi32ELi64ELi128ELi4ES3_EELb1ELb0ELb0ELb0ELb1ELb0ELb0ELb0EEEvNS_16Flash_fwd_paramsE --------------------------
	.section	.text._ZN5flash24flash_fwd_splitkv_kernelI23Flash_fwd_kernel_traitsILi32ELi64ELi128ELi4ELb0ELb0EN7cutlass10bfloat16_tE19Flash_kernel_traitsILi32ELi64ELi128ELi4ES3_EELb1ELb0ELb0ELb0ELb1ELb0ELb0ELb0EEEvNS_16Flash_fwd_paramsE,"ax",@progbits
	.align	128
        .global         _ZN5flash24flash_fwd_splitkv_kernelI23Flash_fwd_kernel_traitsILi32ELi64ELi128ELi4ELb0ELb0EN7cutlass10bfloat16_tE19Flash_kernel_traitsILi32ELi64ELi128ELi4ES3_EELb1ELb0ELb0ELb0ELb1ELb0ELb0ELb0EEEvNS_16Flash_fwd_paramsE
        .type           _ZN5flash24flash_fwd_splitkv_kernelI23Flash_fwd_kernel_traitsILi32ELi64ELi128ELi4ELb0ELb0EN7cutlass10bfloat16_tE19Flash_kernel_traitsILi32ELi64ELi128ELi4ES3_EELb1ELb0ELb0ELb0ELb1ELb0ELb0ELb0EEEvNS_16Flash_fwd_paramsE,@function
        .size           _ZN5flash24flash_fwd_splitkv_kernelI23Flash_fwd_kernel_traitsILi32ELi64ELi128ELi4ELb0ELb0EN7cutlass10bfloat16_tE19Flash_kernel_traitsILi32ELi64ELi128ELi4ES3_EELb1ELb0ELb0ELb0ELb1ELb0ELb0ELb0EEEvNS_16Flash_fwd_paramsE,(.L_x_4928 - _ZN5flash24flash_fwd_splitkv_kernelI23Flash_fwd_kernel_traitsILi32ELi64ELi128ELi4ELb0ELb0EN7cutlass10bfloat16_tE19Flash_kernel_traitsILi32ELi64ELi128ELi4ES3_EELb1ELb0ELb0ELb0ELb1ELb0ELb0ELb0EEEvNS_16Flash_fwd_paramsE)
        .other          _ZN5flash24flash_fwd_splitkv_kernelI23Flash_fwd_kernel_traitsILi32ELi64ELi128ELi4ELb0ELb0EN7cutlass10bfloat16_tE19Flash_kernel_traitsILi32ELi64ELi128ELi4ES3_EELb1ELb0ELb0ELb0ELb1ELb0ELb0ELb0EEEvNS_16Flash_fwd_paramsE,@"STO_CUDA_ENTRY STV_DEFAULT"
_ZN5flash24flash_fwd_splitkv_kernelI23Flash_fwd_kernel_traitsILi32ELi64ELi128ELi4ELb0ELb0EN7cutlass10bfloat16_tE19Flash_kernel_traitsILi32ELi64ELi128ELi4ES3_EELb1ELb0ELb0ELb0ELb1ELb0ELb0ELb0EEEvNS_16Flash_fwd_paramsE:
.text._ZN5flash24flash_fwd_splitkv_kernelI23Flash_fwd_kernel_traitsILi32ELi64ELi128ELi4ELb0ELb0EN7cutlass10bfloat16_tE19Flash_kernel_traitsILi32ELi64ELi128ELi4ES3_EELb1ELb0ELb0ELb0ELb1ELb0ELb0ELb0EEEvNS_16Flash_fwd_paramsE:
        /* <DEDUP_REMOVED lines=51> */
.L_x_3840:
        /* <DEDUP_REMOVED lines=11> */
[----:B------:R-:W-:-:S02]  /*03e0*/  IMAD R3, R3, 0x40, -R0 ;  /* 0x0000004003037824 */ /* 0x000fc400078e0a00 */
[----:B------:R-:W-:Y:S02]  /*03f0*/  IMAD.MOV.U32 R9, RZ, RZ, R10 ;  /* 0x000000ffff097224 */ /* 0x000fe400078e000a */
        /* <DEDUP_REMOVED lines=14> */
[----:B-1-3--:R-:W-:Y:S05]  /*04e0*/  @P0 BRA `(.L_x_3841) ;  /* 0x0000000000fc0947 */ /* 0x00afea0003800000 */
        /* <DEDUP_REMOVED lines=14> */
[----:B------:R-:W-:Y:S02]  /*05d0*/  IMAD R11, R99, R5, R13 ;  /* 0x00000005630b7224 */ /* 0x000fe400078e020d */
[----:B----4-:R-:W-:-:S04]  /*05e0*/  @!P0 IMAD.WIDE.U32 R16, R10, R6, RZ ;  /* 0x000000060a108225 */ /* 0x010fc800078e00ff */
[----:B------:R-:W-:Y:S01]  /*05f0*/  @!P0 IMAD R8, R10, R7, R17 ;  /* 0x000000070a088224 */ /* 0x000fe200078e0211 */
[----:B------:R-:W-:Y:S01]  /*0600*/  @!P0 MOV R6, R16 ;  /* 0x0000001000068202 */ /* 0x000fe20000000f00 */
[----:B------:R-:W-:Y:S01]  /*0610*/  @P0 IMAD R8, R146, R5, R15 ;  /* 0x0000000592080224 */ /* 0x000fe200078e020f */
[----:B------:R-:W-:-:S04]  /*0620*/  @P0 MOV R6, R14 ;  /* 0x0000000e00060202 */ /* 0x000fc80000000f00 */
[----:B------:R-:W-:Y:S02]  /*0630*/  IADD3 R12, P0, PT, R6, R12, RZ ;  /* 0x0000000c060c7210 */ /* 0x000fe40007f1e0ff */
[----:B------:R-:W1:Y:S03]  /*0640*/  @!P2 LDC.64 R6, c[0x0][0x3f0] ;  /* 0x0000fc00ff06ab82 */ /* 0x000e660000000a00 */
[----:B------:R-:W-:Y:S01]  /*0650*/  IMAD.X R13, R8, 0x1, R11, P0 ;  /* 0x00000001080d7824 */ /* 0x000fe200000e060b */
[----:B------:R-:W-:Y:S01]  /*0660*/  IADD3 R11, PT, PT, R3, 0x20, RZ ;  /* 0x00000020030b7810 */ /* 0x000fe20007ffe0ff */
[C---:B--2---:R-:W-:Y:S01]  /*0670*/  IMAD.WIDE.U32 R12, R2.reuse, UR4, R12 ;  /* 0x00000004020c7c25 */ /* 0x044fe2000f8e000c */
[----:B------:R-:W2:Y:S02]  /*0680*/  LDCU UR4, c[0x0][0x434] ;  /* 0x00008680ff0477ac */ /* 0x000ea40008000800 */
[----:B------:R-:W-:Y:S01]  /*0690*/  ISETP.GE.AND P1, PT, R11, R0, PT ;  /* 0x000000000b00720c */ /* 0x000fe20003f26270 */
        /* <DEDUP_REMOVED lines=21> */
.L_x_3843:
[----:B------:R-:W-:Y:S05]  /*07f0*/  BSYNC.RECONVERGENT B0 ;  /* 0x0000000000007941 */ /* 0x000fea0003800200 */
.L_x_3842:
[----:B------:R-:W2:Y:S01]  /*0800*/  LDCU.64 UR4, c[0x0][0x420] ;  /* 0x00008400ff0477ac */ /* 0x000ea20008000a00 */
[----:B------:R-:W-:-:S04]  /*0810*/  LOP3.LUT P2, R136, R136, 0x3, RZ, 0xc0, !PT ;  /* 0x0000000388887812 */ /* 0x000fc8000784c0ff */
[----:B------:R-:W-:Y:S02]  /*0820*/  ISETP.GE.OR P2, PT, R3, R0, P2 ;  /* 0x000000000300720c */ /* 0x000fe40001746670 */
[----:B------:R-:W-:Y:S02]  /*0830*/  IADD3 R3, P0, PT, R2, R3, RZ ;  /* 0x0000000302037210 */ /* 0x000fe40007f1e0ff */
        /* <DEDUP_REMOVED lines=10> */
.L_x_3841:
        /* <DEDUP_REMOVED lines=10> */
.L_x_3844:
[----:B------:R-:W-:Y:S05]  /*0980*/  BRA.U !UP1, `(.L_x_3845) ;  /* 0x0000000509847547 */ /* 0x000fea000b800000 */
[----:B------:R-:W1:Y:S01]  /*0990*/  LDC R17, c[0x0][0x4f0] ;  /* 0x00013c00ff117b82 */ /* 0x000e620000000800 */
[----:B------:R-:W-:Y:S01]  /*09a0*/  LEA R4, R3, 0xffffff80, 0x7 ;  /* 0xffffff8003047811 */ /* 0x000fe200078e38ff */
[----:B------:R-:W2:Y:S03]  /*09b0*/  LDCU.64 UR4, c[0x0][0x4e8] ;  /* 0x00009d00ff0477ac */ /* 0x000ea60008000a00 */
[----:B------:R-:W-:Y:S01]  /*09c0*/  IABS R5, R4 ;  /* 0x0000000400057213 */ /* 0x000fe20000000000 */
[----:B------:R-:W3:Y:S01]  /*09d0*/  LDCU.64 UR6, c[0x0][0x3a0] ;  /* 0x00007400ff0677ac */ /* 0x000ee20008000a00 */
[----:B------:R-:W-:Y:S01]  /*09e0*/  MOV R12, RZ ;  /* 0x000000ff000c7202 */ /* 0x000fe20000000f00 */
[----:B------:R-:W4:Y:S01]  /*09f0*/  LDCU.64 UR12, c[0x0][0x3b8] ;  /* 0x00007700ff0c77ac */ /* 0x000f220008000a00 */
[----:B------:R-:W3:Y:S01]  /*0a00*/  LDCU.64 UR10, c[0x0][0x3c0] ;  /* 0x00007800ff0a77ac */ /* 0x000ee20008000a00 */
[----:B-1----:R-:W-:-:S04]  /*0a10*/  IABS R7, R17 ;  /* 0x0000001100077213 */ /* 0x002fc80000000000 */
[----:B------:R-:W1:Y:S08]  /*0a20*/  I2F.RP R11, R7 ;  /* 0x00000007000b7306 */ /* 0x000e700000209400 */
[----:B-1----:R-:W1:Y:S02]  /*0a30*/  MUFU.RCP R8, R11 ;  /* 0x0000000b00087308 */ /* 0x002e640000001000 */
[----:B-1----:R-:W-:-:S06]  /*0a40*/  IADD3 R8, PT, PT, R8, 0xffffffe, RZ ;  /* 0x0ffffffe08087810 */ /* 0x002fcc0007ffe0ff */
[----:B-----5:R-:W1:Y:S02]  /*0a50*/  F2I.FTZ.U32.TRUNC.NTZ R9, R8 ;  /* 0x0000000800097305 */ /* 0x020e64000021f000 */
        /* <DEDUP_REMOVED lines=15> */
[----:B--2---:R-:W-:-:S04]  /*0b50*/  IMAD.WIDE.U32 R6, R10, UR4, RZ ;  /* 0x000000040a067c25 */ /* 0x004fc8000f8e00ff */
[----:B------:R-:W-:Y:S01]  /*0b60*/  IMAD R153, R10, UR5, R7 ;  /* 0x000000050a997c24 */ /* 0x000fe2000f8e0207 */
[----:B------:R-:W2:Y:S07]  /*0b70*/  LDCU.64 UR4, c[0x0][0x3a8] ;  /* 0x00007500ff0477ac */ /* 0x000eae0008000a00 */
[----:B------:R-:W-:Y:S02]  /*0b80*/  @P0 IADD3 R9, PT, PT, R9, 0x1, RZ ;  /* 0x0000000109090810 */ /* 0x000fe40007ffe0ff */
[----:B------:R-:W-:-:S02]  /*0b90*/  LEA R152, P0, R6, UR8, 0x2 ;  /* 0x0000000806987c11 */ /* 0x000fc4000f8010ff */
[----:B------:R-:W-:Y:S02]  /*0ba0*/  @!P1 IADD3 R9, PT, PT, -R9, RZ, RZ ;  /* 0x000000ff09099210 */ /* 0x000fe40007ffe1ff */
[----:B------:R-:W-:Y:S02]  /*0bb0*/  LEA.HI.X R153, R6, UR9, R153, 0x2, P0 ;  /* 0x0000000906997c11 */ /* 0x000fe400080f1499 */
[----:B------:R-:W-:-:S05]  /*0bc0*/  @!P2 LOP3.LUT R9, RZ, R17, RZ, 0x33, !PT ;  /* 0x00000011ff09a212 */ /* 0x000fca00078e33ff */
[----:B------:R-:W-:-:S05]  /*0bd0*/  IMAD.WIDE R18, R9, 0x4, R152 ;  /* 0x0000000409127825 */ /* 0x000fca00078e0298 */
[----:B------:R-:W2:Y:S01]  /*0be0*/  LDG.E R8, desc[UR16][R18.64] ;  /* 0x0000001012087981 */ /* 0x000ea2000c1e1900 */
[----:B-1----:R-:W-:Y:S01]  /*0bf0*/  IABS R6, R5 ;  /* 0x0000000500067213 */ /* 0x002fe20000000000 */
[----:B---3--:R-:W-:Y:S01]  /*0c00*/  IMAD.U32 R96, RZ, RZ, UR10 ;  /* 0x0000000aff607e24 */ /* 0x008fe2000f8e00ff */
[----:B------:R-:W-:Y:S01]  /*0c10*/  IADD3 R9, PT, PT, -R9, RZ, RZ ;  /* 0x000000ff09097210 */ /* 0x000fe20007ffe1ff */
[----:B------:R-:W-:Y:S01]  /*0c20*/  IMAD.U32 R97, RZ, RZ, UR11 ;  /* 0x0000000bff617e24 */ /* 0x000fe2000f8e00ff */
[----:B------:R-:W1:Y:S01]  /*0c30*/  I2F.RP R14, R6 ;  /* 0x00000006000e7306 */ /* 0x000e620000209400 */
[----:B----4-:R-:W-:Y:S02]  /*0c40*/  MOV R100, UR12 ;  /* 0x0000000c00647c02 */ /* 0x010fe40008000f00 */
[----:B------:R-:W-:Y:S01]  /*0c50*/  IMAD R4, R17, R9, R4 ;  /* 0x0000000911047224 */ /* 0x000fe200078e0204 */
[----:B------:R-:W-:-:S04]  /*0c60*/  MOV R101, UR13 ;  /* 0x0000000d00657c02 */ /* 0x000fc80008000f00 */
[----:B-1----:R-:W1:Y:S02]  /*0c70*/  MUFU.RCP R13, R14 ;  /* 0x0000000e000d7308 */ /* 0x002e640000001000 */
[----:B-1----:R-:W-:-:S06]  /*0c80*/  VIADD R13, R13, 0xffffffe ;  /* 0x0ffffffe0d0d7836 */ /* 0x002fcc0000000000 */
[----:B------:R-:W1:Y:S02]  /*0c90*/  F2I.FTZ.U32.TRUNC.NTZ R13, R13 ;  /* 0x0000000d000d7305 */ /* 0x000e64000021f000 */
[----:B-1----:R-:W-:-:S05]  /*0ca0*/  IADD3 R7, PT, PT, RZ, -R13, RZ ;  /* 0x8000000dff077210 */ /* 0x002fca0007ffe0ff */
        /* <DEDUP_REMOVED lines=15> */
[----:B------:R-:W-:Y:S01]  /*0da0*/  @!P0 IMAD.MOV R7, RZ, RZ, -R7 ;  /* 0x000000ffff078224 */ /* 0x000fe200078e0a07 */
[----:B------:R-:W-:Y:S02]  /*0db0*/  @!P1 LOP3.LUT R7, RZ, R5, RZ, 0x33, !PT ;  /* 0x00000005ff079212 */ /* 0x000fe400078e33ff */
[----:B------:R-:W-:-:S05]  /*0dc0*/  SHF.R.S32.HI R5, RZ, 0x1f, R4 ;  /* 0x0000001fff057819 */ /* 0x000fca0000011404 */
[C---:B------:R-:W-:Y:S02]  /*0dd0*/  IMAD R6, R5.reuse, R100, RZ ;  /* 0x0000006405067224 */ /* 0x040fe400078e02ff */
[----:B------:R-:W-:Y:S02]  /*0de0*/  IMAD R5, R5, R96, RZ ;  /* 0x0000006005057224 */ /* 0x000fe400078e02ff */
[C---:B------:R-:W-:Y:S02]  /*0df0*/  IMAD R6, R4.reuse, R101, R6 ;  /* 0x0000006504067224 */ /* 0x040fe400078e0206 */
        /* <DEDUP_REMOVED lines=14> */
[----:B------:R-:W-:Y:S02]  /*0ee0*/  IADD3 R13, PT, PT, R13, R6, RZ ;  /* 0x000000060d0d7210 */ /* 0x000fe40007ffe0ff */
[----:B------:R-:W-:Y:S01]  /*0ef0*/  IADD3 R9, PT, PT, R9, R5, RZ ;  /* 0x0000000509097210 */ /* 0x000fe20007ffe0ff */
[C---:B-1----:R-:W-:Y:S02]  /*0f00*/  IMAD R6, R4.reuse, UR4, RZ ;  /* 0x0000000404067c24 */ /* 0x042fe4000f8e02ff */
[----:B------:R-:W-:Y:S02]  /*0f10*/  IMAD R4, R4, UR6, RZ ;  /* 0x0000000604047c24 */ /* 0x000fe4000f8e02ff */
[----:B------:R-:W-:-:S04]  /*0f20*/  IMAD.WIDE.U32 R18, R7, UR4, R12 ;  /* 0x0000000407127c25 */ /* 0x000fc8000f8e000c */
[C---:B------:R-:W-:Y:S02]  /*0f30*/  IMAD R4, R7.reuse, UR7, R4 ;  /* 0x0000000707047c24 */ /* 0x040fe4000f8e0204 */
[----:B------:R-:W-:-:S04]  /*0f40*/  IMAD.WIDE.U32 R12, R7, UR6, R8 ;  /* 0x00000006070c7c25 */ /* 0x000fc8000f8e0008 */
[----:B------:R-:W-:Y:S01]  /*0f50*/  IMAD R6, R7, UR5, R6 ;  /* 0x0000000507067c24 */ /* 0x000fe2000f8e0206 */
[----:B------:R-:W-:Y:S02]  /*0f60*/  IADD3 R11, PT, PT, R13, R4, RZ ;  /* 0x000000040d0b7210 */ /* 0x000fe40007ffe0ff */
[----:B------:R-:W-:Y:S01]  /*0f70*/  MOV R8, R12 ;  /* 0x0000000c00087202 */ /* 0x000fe20000000f00 */
[----:B------:R-:W-:Y:S01]  /*0f80*/  IMAD.IADD R9, R19, 0x1, R6 ;  /* 0x0000000113097824 */ /* 0x000fe200078e0206 */
[----:B------:R-:W-:Y:S06]  /*0f90*/  BRA `(.L_x_3846) ;  /* 0x0000000400607947 */ /* 0x000fec0003800000 */
.L_x_3845:
        /* <DEDUP_REMOVED lines=15> */
.L_x_3847:
[----:B------:R-:W2:Y:S01]  /*1090*/  LDC.64 R100, c[0x0][0x3b8] ;  /* 0x0000ee00ff647b82 */ /* 0x000ea20000000a00 */
[----:B------:R-:W-:-:S05]  /*10a0*/  IADD3 R12, PT, PT, R4, R5, RZ ;  /* 0x00000005040c7210 */ /* 0x000fca0007ffe0ff */
[C---:B--2---:R-:W-:Y:S02]  /*10b0*/  IMAD R11, R12.reuse, R101, RZ ;  /* 0x000000650c0b7224 */ /* 0x044fe400078e02ff */
[----:B------:R-:W-:-:S05]  /*10c0*/  IMAD.WIDE.U32 R12, R12, R100, RZ ;  /* 0x000000640c0c7225 */ /* 0x000fca00078e00ff */
[----:B------:R-:W-:Y:S02]  /*10d0*/  IADD3 R11, PT, PT, R13, R11, RZ ;  /* 0x0000000b0d0b7210 */ /* 0x000fe40007ffe0ff */
.L_x_3848:
        /* <DEDUP_REMOVED lines=12> */
[----:B------:R-:W-:Y:S02]  /*11a0*/  IADD3 R13, PT, PT, R17, R4, RZ ;  /* 0x00000004110d7210 */ /* 0x000fe40007ffe0ff */
[----:B------:R-:W-:Y:S01]  /*11b0*/  MOV R14, R16 ;  /* 0x00000010000e7202 */ /* 0x000fe20000000f00 */
[----:B------:R-:W-:Y:S06]  /*11c0*/  BRA `(.L_x_3850) ;  /* 0x0000000000187947 */ /* 0x000fec0003800000 */
.L_x_3849:
[----:B------:R-:W2:Y:S01]  /*11d0*/  LDC.64 R96, c[0x0][0x3c0] ;  /* 0x0000f000ff607b82 */ /* 0x000ea20000000a00 */
[----:B------:R-:W-:-:S05]  /*11e0*/  IADD3 R4, PT, PT, R4, R5, RZ ;  /* 0x0000000504047210 */ /* 0x000fca0007ffe0ff */
[C---:B--2---:R-:W-:Y:S02]  /*11f0*/  IMAD R13, R4.reuse, R97, RZ ;  /* 0x00000061040d7224 */ /* 0x044fe400078e02ff */
[----:B------:R-:W-:-:S05]  /*1200*/  IMAD.WIDE.U32 R4, R4, R96, RZ ;  /* 0x0000006004047225 */ /* 0x000fca00078e00ff */
[----:B------:R-:W-:Y:S02]  /*1210*/  IADD3 R13, PT, PT, R5, R13, RZ ;  /* 0x0000000d050d7210 */ /* 0x000fe40007ffe0ff */
[----:B------:R-:W-:-:S07]  /*1220*/  MOV R14, R4 ;  /* 0x00000004000e7202 */ /* 0x000fce0000000f00 */
.L_x_3850:
[----:B-----5:R-:W2:Y:S01]  /*1230*/  LDC R9, c[0x0][0x3e8] ;  /* 0x0000fa00ff097b82 */ /* 0x020ea20000000800 */
[----:B------:R-:W-:Y:S01]  /*1240*/  MOV R16, RZ ;  /* 0x000000ff00107202 */ /* 0x000fe20000000f00 */
[----:B------:R-:W-:Y:S01]  /*1250*/  IMAD.MOV.U32 R19, RZ, RZ, R13 ;  /* 0x000000ffff137224 */ /* 0x000fe200078e000d */
[----:B------:R-:W-:Y:S02]  /*1260*/  MOV R18, R14 ;  /* 0x0000000e00127202 */ /* 0x000fe40000000f00 */
[----:B------:R-:W-:Y:S02]  /*1270*/  CS2R R152, SRZ ;  /* 0x0000000000987805 */ /* 0x000fe4000001ff00 */
[----:B------:R-:W-:Y:S02]  /*1280*/  MOV R13, R11 ;  /* 0x0000000b000d7202 */ /* 0x000fe40000000f00 */
[----:B--2---:R-:W-:-:S04]  /*1290*/  IABS R4, R9 ;  /* 0x0000000900047213 */ /* 0x004fc80000000000 */
[----:B------:R-:W1:Y:S08]  /*12a0*/  I2F.RP R8, R4 ;  /* 0x0000000400087306 */ /* 0x000e700000209400 */
[----:B-1----:R-:W1:Y:S02]  /*12b0*/  MUFU.RCP R7, R8 ;  /* 0x0000000800077308 */ /* 0x002e640000001000 */
[----:B-1----:R-:W-:-:S02]  /*12c0*/  IADD3 R7, PT, PT, R7, 0xffffffe, RZ ;  /* 0x0ffffffe07077810 */ /* 0x002fc40007ffe0ff */
[----:B------:R-:W-:-:S04]  /*12d0*/  LEA R8, R3, 0xffffff80, 0x7 ;  /* 0xffffff8003087811 */ /* 0x000fc800078e38ff */
[----:B------:R-:W1:Y:S01]  /*12e0*/  F2I.FTZ.U32.TRUNC.NTZ R17, R7 ;  /* 0x0000000700117305 */ /* 0x000e62000021f000 */
[----:B------:R-:W-:-:S04]  /*12f0*/  IMAD.WIDE.U32 R18, R8, R96, R18 ;  /* 0x0000006008127225 */ /* 0x000fc800078e0012 */
[----:B------:R-:W-:-:S04]  /*1300*/  IMAD.WIDE.U32 R12, R8, R100, R12 ;  /* 0x00000064080c7225 */ /* 0x000fc800078e000c */
[C---:B------:R-:W-:Y:S02]  /*1310*/  IMAD R19, R8.reuse, R97, R19 ;  /* 0x0000006108137224 */ /* 0x040fe400078e0213 */
[----:B------:R-:W-:Y:S02]  /*1320*/  IMAD R13, R8, R101, R13 ;  /* 0x00000065080d7224 */ /* 0x000fe400078e020d */
        /* <DEDUP_REMOVED lines=31> */
.L_x_3846:
[----:B------:R-:W-:Y:S01]  /*1520*/  ISETP.NE.AND P2, PT, R146, -0x1, PT ;  /* 0xffffffff9200780c */ /* 0x000fe20003f45270 */
[----:B------:R-:W-:Y:S01]  /*1530*/  IMAD.SHL.U32 R141, R136, 0x8, RZ ;  /* 0x00000008888d7824 */ /* 0x000fe200078e00ff */
[----:B------:R-:W1:Y:S01]  /*1540*/  LDCU.64 UR4, c[0x0][0x388] ;  /* 0x00007100ff0477ac */ /* 0x000e620008000a00 */
[----:B------:R-:W-:Y:S01]  /*1550*/  IMAD.IADD R140, R0, 0x1, -R99 ;  /* 0x00000001008c7824 */ /* 0x000fe200078e0a63 */
[----:B------:R-:W-:Y:S01]  /*1560*/  SHF.R.U32.HI R110, RZ, 0x2, R136 ;  /* 0x00000002ff6e7819 */ /* 0x000fe20000011688 */
[----:B------:R-:W-:Y:S01]  /*1570*/  IMAD.MOV.U32 R111, RZ, RZ, RZ ;  /* 0x000000ffff6f7224 */ /* 0x000fe200078e00ff */
[----:B------:R-:W-:Y:S01]  /*1580*/  LOP3.LUT R22, R141, 0x18, RZ, 0xc0, !PT ;  /* 0x000000188d167812 */ /* 0x000fe200078ec0ff */
[----:B------:R-:W2:Y:S01]  /*1590*/  LDCU.64 UR6, c[0x0][0x390] ;  /* 0x00007200ff0677ac */ /* 0x000ea20008000a00 */
[C---:B------:R-:W-:Y:S01]  /*15a0*/  ISETP.GE.AND P1, PT, R110.reuse, R140, PT ;  /* 0x0000008c6e00720c */ /* 0x040fe20003f26270 */
[----:B------:R-:W-:Y:S01]  /*15b0*/  VIADD R13, R110, 0x20 ;  /* 0x000000206e0d7836 */ /* 0x000fe20000000000 */
[----:B------:R-:W-:Y:S01]  /*15c0*/  IADD3 R18, P0, PT, R22, R18, RZ ;  /* 0x0000001216127210 */ /* 0x000fe20007f1e0ff */
[----:B------:R-:W3:Y:S01]  /*15d0*/  S2UR UR10, SR_CgaCtaId ;  /* 0x00000000000a79c3 */ /* 0x000ee20000008800 */
[----:B------:R-:W-:Y:S01]  /*15e0*/  LOP3.LUT R148, R136, 0x18, RZ, 0xc0, !PT ;  /* 0x0000001888947812 */ /* 0x000fe200078ec0ff */
[----:B------:R-:W-:Y:S01]  /*15f0*/  IMAD.WIDE.U32 R14, R15, 0x40, R110 ;  /* 0x000000400f0e7825 */ /* 0x000fe200078e006e */
[----:B------:R-:W-:-:S02]  /*1600*/  LOP3.LUT R147, R141, 0xd8, RZ, 0xc0, !PT ;  /* 0x000000d88d937812 */ /* 0x000fc400078ec0ff */
[----:B------:R-:W-:Y:S01]  /*1610*/  LOP3.LUT R12, R141, 0x1f20, RZ, 0xc0, !PT ;  /* 0x00001f208d0c7812 */ /* 0x000fe200078ec0ff */
[----:B------:R-:W-:Y:S01]  /*1620*/  IMAD.X R19, RZ, RZ, R9, P0 ;  /* 0x000000ffff137224 */ /* 0x000fe200000e0609 */
[----:B------:R-:W-:Y:S01]  /*1630*/  ISETP.GE.AND P0, PT, R13, R140, PT ;  /* 0x0000008c0d00720c */ /* 0x000fe20003f06270 */
[----:B------:R-:W4:Y:S01]  /*1640*/  @P2 LDC.64 R4, c[0x0][0x3b0] ;  /* 0x0000ec00ff042b82 */ /* 0x000f220000000a00 */
[----:B------:R-:W-:Y:S01]  /*1650*/  LOP3.LUT R147, R147, R148, RZ, 0x3c, !PT ;  /* 0x0000009493937212 */ /* 0x000fe200078e3cff */
[----:B------:R-:W-:-:S03]  /*1660*/  IMAD.WIDE.U32 R18, R110, R100, R18 ;  /* 0x000000646e127225 */ /* 0x000fc600078e0012 */
[----:B------:R-:W-:Y:S01]  /*1670*/  LOP3.LUT R147, R12, R147, RZ, 0xfc, !PT ;  /* 0x000000930c937212 */ /* 0x000fe200078efcff */
[----:B------:R-:W-:Y:S01]  /*1680*/  IMAD R143, R110, R101, R19 ;  /* 0x000000656e8f7224 */ /* 0x000fe200078e0213 */
[----:B-1----:R-:W-:Y:S01]  /*1690*/  LEA R142, P3, R18, UR4, 0x1 ;  /* 0x00000004128e7c11 */ /* 0x002fe2000f8608ff */
[----:B------:R-:W1:Y:S01]  /*16a0*/  @!P2 LDC.64 R6, c[0x0][0x398] ;  /* 0x0000e600ff06ab82 */ /* 0x000e620000000a00 */
[----:B------:R-:W-:Y:S02]  /*16b0*/  IMAD.SHL.U32 R108, R136, 0x20, RZ ;  /* 0x00000020886c7824 */ /* 0x000fe400078e00ff */
[----:B------:R-:W-:Y:S01]  /*16c0*/  LEA.HI.X R143, R18, UR5, R143, 0x1, P3 ;  /* 0x00000005128f7c11 */ /* 0x000fe200098f0c8f */
[----:B------:R-:W5:Y:S01]  /*16d0*/  LDCU.64 UR4, c[0x0][0x3c8] ;  /* 0x00007900ff0477ac */ /* 0x000f620008000a00 */
[----:B------:R-:W-:Y:S01]  /*16e0*/  IADD3 R20, P3, PT, R22, R8, RZ ;  /* 0x0000000816147210 */ /* 0x000fe20007f7e0ff */
[----:B------:R-:W-:Y:S02]  /*16f0*/  IMAD.SHL.U32 R137, R136, 0x4, RZ ;  /* 0x0000000488897824 */ /* 0x000fe400078e00ff */
[----:B------:R-:W3:Y:S01]  /*1700*/  @!P1 LDC.64 R8, c[0x0][0x3b0] ;  /* 0x0000ec00ff089b82 */ /* 0x000ee20000000a00 */
[----:B------:R-:W-:-:S02]  /*1710*/  IMAD.MOV.U32 R106, RZ, RZ, 0x20 ;  /* 0x00000020ff6a7424 */ /* 0x000fc400078e00ff */
[----:B------:R-:W-:Y:S01]  /*1720*/  IMAD.X R21, RZ, RZ, R11, P3 ;  /* 0x000000ffff157224 */ /* 0x000fe200018e060b */
[----:B------:R-:W-:Y:S01]  /*1730*/  @!P0 IADD3 R12, P3, PT, R14, 0x20, RZ ;  /* 0x000000200e0c8810 */ /* 0x000fe20007f7e0ff */
[----:B------:R-:W-:-:S04]  /*1740*/  IMAD.WIDE.U32 R20, R110, R96, R20 ;  /* 0x000000606e147225 */ /* 0x000fc800078e0014 */
[----:B----4-:R-:W-:Y:S01]  /*1750*/  @P2 IMAD.WIDE.U32 R18, R146, R4, RZ ;  /* 0x0000000492122225 */ /* 0x010fe200078e00ff */
[----:B--2---:R-:W-:-:S03]  /*1760*/  LEA R144, P4, R20, UR6, 0x1 ;  /* 0x0000000614907c11 */ /* 0x004fc6000f8808ff */
[----:B------:R-:W-:Y:S02]  /*1770*/  IMAD R145, R110, R97, R21 ;  /* 0x000000616e917224 */ /* 0x000fe400078e0215 */
[----:B-1----:R-:W-:-:S03]  /*1780*/  @!P2 IMAD.WIDE.U32 R16, R10, R6, RZ ;  /* 0x000000060a10a225 */ /* 0x002fc600078e00ff */
[----:B------:R-:W-:Y:S01]  /*1790*/  LEA.HI.X R145, R20, UR7, R145, 0x1, P4 ;  /* 0x0000000714917c11 */ /* 0x000fe2000a0f0c91 */
[----:B------:R-:W-:Y:S02]  /*17a0*/  @P2 IMAD.MOV.U32 R16, RZ, RZ, R18 ;  /* 0x000000ffff102224 */ /* 0x000fe400078e0012 */
[----:B------:R-:W-:Y:S02]  /*17b0*/  @!P2 IMAD R10, R10, R7, R17 ;  /* 0x000000070a0aa224 */ /* 0x000fe400078e0211 */
[----:B------:R-:W-:Y:S01]  /*17c0*/  @P2 IMAD R10, R146, R5, R19 ;  /* 0x00000005920a2224 */ /* 0x000fe200078e0213 */
[----:B------:R-:W-:Y:S01]  /*17d0*/  IADD3 R22, P2, PT, R22, R16, RZ ;  /* 0x0000001016167210 */ /* 0x000fe20007f5e0ff */
[----:B------:R-:W1:Y:S01]  /*17e0*/  @!P0 LDC.64 R6, c[0x0][0x3b0] ;  /* 0x0000ec00ff068b82 */ /* 0x000e620000000a00 */
[C---:B------:R-:W-:Y:S01]  /*17f0*/  IMAD.SHL.U32 R17, R100.reuse, 0x20, RZ ;  /* 0x0000002064117824 */ /* 0x040fe200078e00ff */
[----:B------:R-:W-:Y:S01]  /*1800*/  SHF.L.U64.HI R16, R100, 0x5, R101 ;  /* 0x0000000564107819 */ /* 0x000fe20000010265 */
[----:B------:R-:W-:-:S02]  /*1810*/  @!P0 IMAD.X R21, RZ, RZ, R15, P3 ;  /* 0x000000ffff158224 */ /* 0x000fc400018e060f */
[----:B------:R-:W-:Y:S01]  /*1820*/  IMAD.X R23, RZ, RZ, R10, P2 ;  /* 0x000000ffff177224 */ /* 0x000fe200010e060a */
[C---:B------:R-:W-:Y:S02]  /*1830*/  LEA R18, P2, R17.reuse, R142, 0x1 ;  /* 0x0000008e11127211 */ /* 0x040fe400078408ff */
[----:B------:R-:W2:Y:S01]  /*1840*/  @!P1 LDC.64 R10, c[0x0][0x380] ;  /* 0x0000e000ff0a9b82 */ /* 0x000ea20000000a00 */
[----:B-----5:R-:W-:Y:S01]  /*1850*/  IMAD.WIDE.U32 R22, R2, UR4, R22 ;  /* 0x0000000402167c25 */ /* 0x020fe2000f8e0016 */
[----:B------:R-:W-:-:S03]  /*1860*/  LEA.HI.X R19, R17, R143, R16, 0x1, P2 ;  /* 0x0000008f11137211 */ /* 0x000fc600010f0c10 */
[----:B------:R-:W-:Y:S01]  /*1870*/  IMAD R23, R2, UR5, R23 ;  /* 0x0000000502177c24 */ /* 0x000fe2000f8e0217 */
[----:B------:R-:W-:Y:S01]  /*1880*/  UMOV UR5, 0x400 ;  /* 0x0000040000057882 */ /* 0x000fe20000000000 */
[-C--:B---3--:R-:W-:Y:S01]  /*1890*/  @!P1 IMAD R2, R15, R8.reuse, RZ ;  /* 0x000000080f029224 */ /* 0x088fe200078e02ff */
[----:B------:R-:W3:Y:S01]  /*18a0*/  @!P0 LDC.64 R4, c[0x0][0x380] ;  /* 0x0000e000ff048b82 */ /* 0x000ee20000000a00 */
[----:B------:R-:W-:Y:S01]  /*18b0*/  @!P0 IMAD.MOV.U32 R16, RZ, RZ, R22 ;  /* 0x000000ffff108224 */ /* 0x000fe200078e0016 */
[----:B------:R-:W-:Y:S01]  /*18c0*/  ULEA UR5, UR10, UR5, 0x18 ;  /* 0x000000050a057291 */ /* 0x000fe2000f8ec0ff */
[--C-:B------:R-:W-:Y:S02]  /*18d0*/  @!P0 IMAD.MOV.U32 R17, RZ, RZ, R23.reuse ;  /* 0x000000ffff118224 */ /* 0x100fe400078e0017 */
[C---:B------:R-:W-:Y:S02]  /*18e0*/  @!P1 IMAD R2, R14.reuse, R9, R2 ;  /* 0x000000090e029224 */ /* 0x040fe400078e0202 */
[----:B------:R-:W-:Y:S01]  /*18f0*/  IMAD R9, R3, -0x80, R104 ;  /* 0xffffff8003097824 */ /* 0x000fe200078e0268 */
[----:B------:R-:W-:Y:S01]  /*1900*/  LEA R147, R147, UR5, 0x1 ;  /* 0x0000000593937c11 */ /* 0x000fe2000f8e08ff */
[----:B------:R-:W-:Y:S01]  /*1910*/  @!P1 IMAD.WIDE.U32 R14, R14, R8, R22 ;  /* 0x000000080e0e9225 */ /* 0x000fe200078e0016 */
[----:B------:R-:W-:-:S03]  /*1920*/  SHF.L.U64.HI R8, R96, 0x5, R97 ;  /* 0x0000000560087819 */ /* 0x000fc60000010261 */
[-C--:B-1----:R-:W-:Y:S02]  /*1930*/  @!P0 IMAD R21, R21, R6.reuse, RZ ;  /* 0x0000000615158224 */ /* 0x082fe400078e02ff */
[----:B------:R-:W-:Y:S01]  /*1940*/  @!P0 IMAD.WIDE.U32 R16, R12, R6, R16 ;  /* 0x000000060c108225 */ /* 0x000fe200078e0010 */
[----:B--2---:R-:W-:-:S03]  /*1950*/  @!P1 LEA R10, P2, R14, R10, 0x1 ;  /* 0x0000000a0e0a9211 */ /* 0x004fc600078408ff */
[----:B------:R-:W-:Y:S02]  /*1960*/  VIADD R6, R9, 0x80 ;  /* 0x0000008009067836 */ /* 0x000fe40000000000 */
[C---:B------:R-:W-:Y:S02]  /*1970*/  VIADD R9, R110.reuse, 0x40 ;  /* 0x000000406e097836 */ /* 0x040fe40000000000 */
[----:B------:R-:W-:Y:S01]  /*1980*/  @!P1 IMAD.IADD R2, R15, 0x1, R2 ;  /* 0x000000010f029824 */ /* 0x000fe200078e0202 */
[CC--:B------:R-:W-:Y:S01]  /*1990*/  ISETP.GE.AND P6, PT, R110.reuse, R6.reuse, PT ;  /* 0x000000066e00720c */ /* 0x0c0fe20003fc6270 */
[----:B------:R-:W-:Y:S01]  /*19a0*/  VIADD R15, R110, 0x60 ;  /* 0x000000606e0f7836 */ /* 0x000fe20000000000 */
[-C--:B------:R-:W-:Y:S01]  /*19b0*/  ISETP.GE.AND P4, PT, R9, R6.reuse, PT ;  /* 0x000000060900720c */ /* 0x080fe20003f86270 */
[----:B------:R-:W-:Y:S01]  /*19c0*/  @!P0 IMAD R7, R12, R7, R21 ;  /* 0x000000070c078224 */ /* 0x000fe200078e0215 */
[----:B------:R-:W-:Y:S01]  /*19d0*/  @!P1 LEA.HI.X R11, R14, R11, R2, 0x1, P2 ;  /* 0x0000000b0e0b9211 */ /* 0x000fe200010f0c02 */
[----:B------:R-:W-:Y:S01]  /*19e0*/  IMAD.SHL.U32 R2, R136, 0x10, RZ ;  /* 0x0000001088027824 */ /* 0x000fe200078e00ff */
[----:B------:R-:W-:Y:S01]  /*19f0*/  ISETP.GE.AND P3, PT, R15, R6, PT ;  /* 0x000000060f00720c */ /* 0x000fe20003f66270 */
[----:B------:R-:W-:Y:S01]  /*1a00*/  @!P0 IMAD.IADD R7, R17, 0x1, R7 ;  /* 0x0000000111078824 */ /* 0x000fe200078e0207 */
[----:B---3--:R-:W-:Y:S01]  /*1a10*/  @!P0 LEA R4, P2, R16, R4, 0x1 ;  /* 0x0000000410048211 */ /* 0x008fe200078408ff */
[----:B------:R-:W-:Y:S01]  /*1a20*/  @!PT LDS RZ, [RZ] ;  /* 0x00000000fffff984 */ /* 0x000fe20000000800 */
[----:B------:R-:W-:Y:S01]  /*1a30*/  @!PT LDS RZ, [RZ] ;  /* 0x00000000fffff984 */ /* 0x000fe20000000800 */
[----:B------:R-:W-:Y:S01]  /*1a40*/  @!PT LDS RZ, [RZ] ;  /* 0x00000000fffff984 */ /* 0x000fe20000000800 */
[----:B------:R1:W-:Y:S01]  /*1a50*/  @!P1 LDGSTS.E.BYPASS.LTC128B.128 [R147], desc[UR16][R10.64] ;  /* 0x000000000a939fae */ /* 0x0003e2000b981a10 */
[----:B------:R-:W-:-:S02]  /*1a60*/  ISETP.GE.AND P5, PT, R13, R6, PT ;  /* 0x000000060d00720c */ /* 0x000fc40003fa6270 */
[----:B------:R-:W-:Y:S01]  /*1a70*/  @!P0 LEA.HI.X R5, R16, R5, R7, 0x1, P2 ;  /* 0x0000000510058211 */ /* 0x000fe200010f0c07 */
[----:B------:R-:W-:Y:S01]  /*1a80*/  IMAD.WIDE.U32 R16, R100, 0x40, RZ ;  /* 0x0000004064107825 */ /* 0x000fe200078e00ff */
[----:B------:R-:W-:Y:S02]  /*1a90*/  ISETP.GE.AND P2, PT, R9, R6, PT ;  /* 0x000000060900720c */ /* 0x000fe40003f46270 */
[----:B------:R-:W-:Y:S01]  /*1aa0*/  LOP3.LUT R9, R2, 0x100, RZ, 0xc0, !PT ;  /* 0x0000010002097812 */ /* 0x000fe200078ec0ff */
[----:B------:R-:W-:Y:S01]  /*1ab0*/  IMAD.SHL.U32 R7, R101, 0x40, RZ ;  /* 0x0000004065077824 */ /* 0x000fe200078e00ff */
[----:B------:R-:W-:Y:S01]  /*1ac0*/  @!P4 IADD3 R16, P1, PT, R18, R16, RZ ;  /* 0x000000101210c210 */ /* 0x000fe20007f3e0ff */
[----:B------:R2:W-:Y:S01]  /*1ad0*/  @!P0 LDGSTS.E.BYPASS.LTC128B.128 [R147+0x800], desc[UR16][R4.64] ;  /* 0x0080000004938fae */ /* 0x0005e2000b981a10 */
[C---:B------:R-:W-:Y:S02]  /*1ae0*/  @!P3 LEA R20, P0, R100.reuse, R18, 0x7 ;  /* 0x000000126414b211 */ /* 0x040fe400078038ff */
[----:B------:R-:W-:Y:S01]  /*1af0*/  @!P4 IADD3.X R17, PT, PT, R19, R17, R7, P1, !PT ;  /* 0x000000111311c210 */ /* 0x000fe20000ffe407 */
[----:B------:R-:W-:Y:S01]  /*1b00*/  @!P6 LDGSTS.E.BYPASS.LTC128B.128 [R147+0x1000], desc[UR16][R142.64] ;  /* 0x010000008e93efae */ /* 0x000fe2000b981a10 */
[----:B------:R-:W-:Y:S01]  /*1b10*/  @!P3 LEA.HI.X R21, R100, R19, R101, 0x7, P0 ;  /* 0x000000136415b211 */ /* 0x000fe200000f3c65 */
[----:B------:R-:W-:Y:S01]  /*1b20*/  IMAD.SHL.U32 R7, R97, 0x40, RZ ;  /* 0x0000004061077824 */ /* 0x000fe200078e00ff */
[----:B------:R-:W-:Y:S01]  /*1b30*/  ISETP.GE.AND P1, PT, R15, R6, PT ;  /* 0x000000060f00720c */ /* 0x000fe20003f26270 */
[----:B------:R-:W-:Y:S01]  /*1b40*/  @!P5 LDGSTS.E.BYPASS.LTC128B.128 [R147+0x1800], desc[UR16][R18.64] ;  /* 0x018000001293dfae */ /* 0x000fe2000b981a10 */
[----:B------:R-:W-:-:S02]  /*1b50*/  LOP3.LUT R138, R9, 0x20, R108, 0xf8, !PT ;  /* 0x00000020098a7812 */ /* 0x000fc400078ef86c */
[----:B------:R-:W-:Y:S01]  /*1b60*/  LOP3.LUT R110, R110, 0x7, RZ, 0xc0, !PT ;  /* 0x000000076e6e7812 */ /* 0x000fe200078ec0ff */
[----:B------:R3:W-:Y:S04]  /*1b70*/  @!P4 LDGSTS.E.BYPASS.LTC128B.128 [R147+0x2000], desc[UR16][R16.64] ;  /* 0x020000001093cfae */ /* 0x0007e8000b981a10 */
[----:B------:R-:W-:Y:S01]  /*1b80*/  @!P3 LDGSTS.E.BYPASS.LTC128B.128 [R147+0x2800], desc[UR16][R20.64] ;  /* 0x028000001493bfae */ /* 0x000fe2000b981a10 */
[C---:B-1----:R-:W-:Y:S02]  /*1b90*/  LOP3.LUT R10, R108.reuse, 0xc0, RZ, 0xc0, !PT ;  /* 0x000000c06c0a7812 */ /* 0x042fe400078ec0ff */
[----:B------:R-:W-:Y:S01]  /*1ba0*/  LOP3.LUT R11, R108, 0x120, RZ, 0xc0, !PT ;  /* 0x000001206c0b7812 */ /* 0x000fe200078ec0ff */
[----:B------:R-:W0:Y:S01]  /*1bb0*/  LDGDEPBAR ;  /* 0x00000000000079af */ /* 0x000e220000000000 */
[----:B------:R-:W-:Y:S01]  /*1bc0*/  ISETP.GE.AND P3, PT, R13, R6, PT ;  /* 0x000000060d00720c */ /* 0x000fe20003f66270 */
[----:B------:R-:W-:Y:S01]  /*1bd0*/  IMAD.WIDE.U32 R12, R96, 0x40, RZ ;  /* 0x00000040600c7825 */ /* 0x000fe200078e00ff */
[----:B------:R-:W-:-:S02]  /*1be0*/  LOP3.LUT R137, R10, 0x18, R137, 0xf8, !PT ;  /* 0x000000180a897812 */ /* 0x000fc400078ef889 */
[----:B------:R-:W-:Y:S01]  /*1bf0*/  LOP3.LUT R6, R11, 0x3e00, R2, 0xf8, !PT ;  /* 0x00003e000b067812 */ /* 0x000fe200078ef802 */
[----:B--2---:R-:W-:Y:S01]  /*1c00*/  IMAD.SHL.U32 R5, R96, 0x20, RZ ;  /* 0x0000002060057824 */ /* 0x004fe200078e00ff */
[--C-:B------:R-:W-:Y:S02]  /*1c10*/  SHF.R.U32.HI R2, RZ, 0x1, R136.reuse ;  /* 0x00000001ff027819 */ /* 0x100fe40000011688 */
[----:B------:R-:W-:Y:S02]  /*1c20*/  LOP3.LUT R9, R137, 0x8, R136, 0x78, !PT ;  /* 0x0000000889097812 */ /* 0x000fe400078e7888 */
[----:B------:R-:W-:Y:S02]  /*1c30*/  LEA R4, P0, R5, R144, 0x1 ;  /* 0x0000009005047211 */ /* 0x000fe400078008ff */
[----:B------:R-:W-:Y:S02]  /*1c40*/  LOP3.LUT R137, R137, 0x8, R2, 0x78, !PT ;  /* 0x0000000889897812 */ /* 0x000fe400078e7802 */
[----:B------:R-:W-:-:S02]  /*1c50*/  LEA.HI.X R5, R5, R145, R8, 0x1, P0 ;  /* 0x0000009105057211 */ /* 0x000fc400000f0c08 */
[----:B------:R-:W-:Y:S02]  /*1c60*/  @!P2 IADD3 R12, P0, PT, R4, R12, RZ ;  /* 0x0000000c040ca210 */ /* 0x000fe40007f1e0ff */
[----:B------:R-:W-:Y:S02]  /*1c70*/  LOP3.LUT R138, R138, R9, RZ, 0xfc, !PT ;  /* 0x000000098a8a7212 */ /* 0x000fe400078efcff */
[----:B------:R-:W-:Y:S01]  /*1c80*/  @!P2 IADD3.X R13, PT, PT, R5, R13, R7, P0, !PT ;  /* 0x0000000d050da210 */ /* 0x000fe200007fe407 */
[----:B------:R-:W-:-:S04]  /*1c90*/  DEPBAR.LE SB0, 0x0 ;  /* 0x000080000000791a */ /* 0x000fc80000000000 */
[----:B------:R-:W-:Y:S01]  /*1ca0*/  BAR.SYNC.DEFER_BLOCKING 0x0 ;  /* 0x0000000000007b1d */ /* 0x000fe20000010000 */
[----:B------:R-:W-:Y:S02]  /*1cb0*/  @!P1 LEA R14, P0, R96, R4, 0x7 ;  /* 0x00000004600e9211 */ /* 0x000fe400078038ff */
[----:B------:R-:W-:Y:S02]  /*1cc0*/  LOP3.LUT R139, R6, R137, RZ, 0xfc, !PT ;  /* 0x00000089068b7212 */ /* 0x000fe400078efcff */
[----:B------:R-:W-:Y:S02]  /*1cd0*/  @!P1 LEA.HI.X R15, R96, R5, R97, 0x7, P0 ;  /* 0x00000005600f9211 */ /* 0x000fe400000f3c61 */
[----:B------:R-:W-:Y:S02]  /*1ce0*/  LEA R139, R139, UR5, 0x1 ;  /* 0x000000058b8b7c11 */ /* 0x000fe4000f8e08ff */
[----:B------:R-:W-:Y:S02]  /*1cf0*/  LEA R138, R138, UR5, 0x1 ;  /* 0x000000058a8a7c11 */ /* 0x000fe4000f8e08ff */
[----:B------:R-:W-:-:S02]  /*1d00*/  LOP3.LUT R2, R2, 0x1f0, RZ, 0xc0, !PT ;  /* 0x000001f002027812 */ /* 0x000fc400078ec0ff */
[----:B------:R-:W-:Y:S02]  /*1d10*/  ISETP.NE.AND P0, PT, R3, 0x1, PT ;  /* 0x000000010300780c */ /* 0x000fe40003f05270 */
[----:B------:R-:W-:Y:S01]  /*1d20*/  IADD3 R99, PT, PT, R2, 0x1, R99 ;  /* 0x0000000102637810 */ /* 0x000fe20007ffe063 */
[----:B------:R-:W-:Y:S01]  /*1d30*/  @!PT LDS RZ, [RZ] ;  /* 0x00000000fffff984 */ /* 0x000fe20000000800 */
[----:B------:R-:W-:Y:S01]  /*1d40*/  @!PT LDS RZ, [RZ] ;  /* 0x00000000fffff984 */ /* 0x000fe20000000800 */
[----:B------:R-:W-:Y:S01]  /*1d50*/  @!PT LDS RZ, [RZ] ;  /* 0x00000000fffff984 */ /* 0x000fe20000000800 */
[----:B------:R-:W-:Y:S04]  /*1d60*/  @!P6 LDGSTS.E.BYPASS.LTC128B.128 [R147+0x3000], desc[UR16][R144.64] ;  /* 0x030000009093efae */ /* 0x000fe8000b981a10 */
[----:B------:R-:W-:Y:S01]  /*1d70*/  @P6 STS.128 [R147+0x3000], RZ ;  /* 0x003000ff93006388 */ /* 0x000fe20000000c00 */
[----:B------:R-:W-:-:S03]  /*1d80*/  LOP3.LUT P6, RZ, R136, 0x4, RZ, 0xc0, !PT ;  /* 0x0000000488ff7812 */ /* 0x000fc600078cc0ff */
[----:B------:R-:W-:Y:S01]  /*1d90*/  @P3 STS.128 [R147+0x3800], RZ ;  /* 0x003800ff93003388 */ /* 0x000fe20000000c00 */
[----:B------:R-:W-:-:S03]  /*1da0*/  SEL R106, R106, 0xffffffe0, !P6 ;  /* 0xffffffe06a6a7807 */ /* 0x000fc60007000000 */
[----:B------:R-:W-:Y:S01]  /*1db0*/  @!PT LDS RZ, [RZ] ;  /* 0x00000000fffff984 */ /* 0x000fe20000000800 */
[----:B------:R-:W-:Y:S01]  /*1dc0*/  @!PT LDS RZ, [RZ] ;  /* 0x00000000fffff984 */ /* 0x000fe20000000800 */
[----:B------:R-:W-:Y:S01]  /*1dd0*/  @!PT LDS RZ, [RZ] ;  /* 0x00000000fffff984 */ /* 0x000fe20000000800 */
[----:B------:R-:W-:Y:S02]  /*1de0*/  @!P3 LDGSTS.E.BYPASS.LTC128B.128 [R147+0x3800], desc[UR16][R4.64] ;  /* 0x038000000493bfae */ /* 0x000fe4000b981a10 */
[----:B------:R-:W-:Y:S02]  /*1df0*/  IMAD.IADD R98, R139, 0x1, R106 ;  /* 0x000000018b627824 */ /* 0x000fe400078e026a */
[----:B------:R-:W-:Y:S01]  /*1e00*/  @P2 STS.128 [R147+0x4000], RZ ;  /* 0x004000ff93002388 */ /* 0x000fe20000000c00 */
[----:B------:R-:W-:-:S03]  /*1e10*/  IMAD.IADD R102, R106, 0x1, R138 ;  /* 0x000000016a667824 */ /* 0x000fc600078e028a */
        /* <DEDUP_REMOVED lines=10> */
[----:B------:R-:W1:Y:S04]  /*1ec0*/  LDSM.16.M88.4 R8, [R138+0x1400] ;  /* 0x001400008a08783b */ /* 0x000e680000000200 */
[----:B---3--:R-:W2:Y:S04]  /*1ed0*/  LDSM.16.M88.4 R16, [R138+0x1000] ;  /* 0x001000008a10783b */ /* 0x008ea80000000200 */
[----:B------:R-:W-:Y:S04]  /*1ee0*/  LDSM.16.M88.4 R88, [R98] ;  /* 0x000000006258783b */ /* 0x000fe80000000200 */
[----:B------:R-:W3:Y:S04]  /*1ef0*/  LDSM.16.M88.4 R68, [R102+0x1400] ;  /* 0x001400006644783b */ /* 0x000ee80000000200 */
[----:B------:R-:W4:Y:S04]  /*1f00*/  LDSM.16.M88.4 R64, [R138+0x1800] ;  /* 0x001800008a40783b */ /* 0x000f280000000200 */
[----:B------:R-:W5:Y:S04]  /*1f10*/  LDSM.16.M88.4 R56, [R138+0x1c00] ;  /* 0x001c00008a38783b */ /* 0x000f680000000200 */
[----:B------:R-:W5:Y:S04]  /*1f20*/  LDSM.16.M88.4 R48, [R138+0x2000] ;  /* 0x002000008a30783b */ /* 0x000f680000000200 */
[----:B------:R-:W5:Y:S04]  /*1f30*/  LDSM.16.M88.4 R40, [R138+0x2400] ;  /* 0x002400008a28783b */ /* 0x000f680000000200 */
[----:B------:R-:W5:Y:S04]  /*1f40*/  LDSM.16.M88.4 R32, [R138+0x2800] ;  /* 0x002800008a20783b */ /* 0x000f680000000200 */
[----:B------:R-:W5:Y:S04]  /*1f50*/  LDSM.16.M88.4 R76, [R138+0x2c00] ;  /* 0x002c00008a4c783b */ /* 0x000f680000000200 */
[----:B------:R-:W5:Y:S01]  /*1f60*/  LDSM.16.M88.4 R72, [R102+0x1000] ;  /* 0x001000006648783b */ /* 0x000f620000000200 */
[C---:B-1----:R-:W-:Y:S03]  /*1f70*/  HMMA.16816.F32.BF16 R12, R24.reuse, R8, RZ ;  /* 0x00000008180c723c */ /* 0x042fe600000418ff */
[----:B------:R-:W-:Y:S04]  /*1f80*/  LDSM.16.M88.4 R92, [R102+0x1800] ;  /* 0x00180000665c783b */ /* 0x000fe80000000200 */
[----:B------:R-:W-:Y:S01]  /*1f90*/  LDSM.16.M88.4 R84, [R102+0x1c00] ;  /* 0x001c00006654783b */ /* 0x000fe20000000200 */
[C---:B------:R-:W-:Y:S03]  /*1fa0*/  HMMA.16816.F32.BF16 R8, R24.reuse, R10, RZ ;  /* 0x0000000a1808723c */ /* 0x040fe600000418ff */
[----:B------:R-:W-:Y:S04]  /*1fb0*/  LDSM.16.M88.4 R80, [R102+0x2000] ;  /* 0x002000006650783b */ /* 0x000fe80000000200 */
[----:B------:R-:W0:Y:S01]  /*1fc0*/  LDGDEPBAR ;  /* 0x00000000000079af */ /* 0x000e220000000000 */
[C---:B--2---:R-:W-:Y:S08]  /*1fd0*/  HMMA.16816.F32.BF16 R20, R24.reuse, R16, RZ ;  /* 0x000000101814723c */ /* 0x044ff000000418ff */
[----:B------:R-:W-:Y:S08]  /*1fe0*/  HMMA.16816.F32.BF16 R16, R24, R18, RZ ;  /* 0x000000121810723c */ /* 0x000ff000000418ff */
[C---:B---3--:R-:W-:Y:S08]  /*1ff0*/  HMMA.16816.F32.BF16 R12, R88.reuse, R68, R12 ;  /* 0x00000044580c723c */ /* 0x048ff0000004180c */
[----:B------:R-:W-:Y:S01]  /*2000*/  HMMA.16816.F32.BF16 R8, R88, R70, R8 ;  /* 0x000000465808723c */ /* 0x000fe20000041808 */
[----:B------:R-:W1:Y:S07]  /*2010*/  LDSM.16.M88.4 R68, [R102+0x2c00] ;  /* 0x002c00006644783b */ /* 0x000e6e0000000200 */
[C---:B----4-:R-:W-:Y:S08]  /*2020*/  HMMA.16816.F32.BF16 R4, R24.reuse, R64, RZ ;  /* 0x000000401804723c */ /* 0x050ff000000418ff */
        /* <DEDUP_REMOVED lines=13> */
[----:B------:R-:W-:Y:S01]  /*2100*/  HMMA.16816.F32.BF16 R16, R88, R74, R16 ;  /* 0x0000004a5810723c */ /* 0x000fe20000041810 */
[----:B------:R-:W3:Y:S01]  /*2110*/  LDSM.16.M88.4 R72, [R102+0x2800] ;  /* 0x002800006648783b */ /* 0x000ee20000000200 */
[----:B------:R-:W-:-:S06]  /*2120*/  DEPBAR.LE SB0, 0x0 ;  /* 0x000080000000791a */ /* 0x000fcc0000000000 */
[----:B-1----:R-:W-:Y:S01]  /*2130*/  HMMA.16816.F32.BF16 R28, R88, R68, R28 ;  /* 0x00000044581c723c */ /* 0x002fe2000004181c */
        /* <DEDUP_REMOVED lines=28> */
.L_x_3852:
        /* <DEDUP_REMOVED lines=60> */
.L_x_3853:
        /* <DEDUP_REMOVED lines=9> */
[----:B------:R-:W-:Y:S01]  /*2750*/  IADD3 R72, P1, PT, R68, R69, RZ ;  /* 0x0000004544487210 */ /* 0x000fe20007f3e0ff */
[--C-:B------:R-:W-:Y:S01]  /*2760*/  IMAD.X R69, R71, 0x1, R0.reuse, P2 ;  /* 0x0000000147457824 */ /* 0x100fe200010e0600 */
[----:B------:R1:W-:Y:S03]  /*2770*/  LDGSTS.E.BYPASS.LTC128B.128 [R147+0x1800], desc[UR16][R70.64] ;  /* 0x0180000046937fae */ /* 0x0003e6000b981a10 */
[----:B------:R-:W-:Y:S01]  /*2780*/  IMAD.X R73, R69, 0x1, R0, P1 ;  /* 0x0000000145497824 */ /* 0x000fe200008e0600 */
[----:B------:R1:W-:Y:S04]  /*2790*/  LDGSTS.E.BYPASS.LTC128B.128 [R147+0x2000], desc[UR16][R68.64] ;  /* 0x0200000044937fae */ /* 0x0003e8000b981a10 */
[----:B------:R1:W-:Y:S04]  /*27a0*/  LDGSTS.E.BYPASS.LTC128B.128 [R147+0x2800], desc[UR16][R72.64] ;  /* 0x0280000048937fae */ /* 0x0003e8000b981a10 */
[----:B------:R-:W0:Y:S02]  /*27b0*/  LDGDEPBAR ;  /* 0x00000000000079af */ /* 0x000e240000000000 */
.L_x_3851:
[----:B------:R-:W-:Y:S01]  /*27c0*/  IMAD.SHL.U32 R0, R136, 0x2, RZ ;  /* 0x0000000288007824 */ /* 0x000fe200078e00ff */
[----:B------:R-:W2:Y:S01]  /*27d0*/  LDCU UR4, c[0x0][0x45c] ;  /* 0x00008b80ff0477ac */ /* 0x000ea20008000800 */
[----:B------:R-:W-:Y:S01]  /*27e0*/  LOP3.LUT R137, R137, 0x120, R108, 0xf8, !PT ;  /* 0x0000012089897812 */ /* 0x000fe200078ef86c */
[----:B------:R-:W-:Y:S02]  /*27f0*/  IMAD.MOV.U32 R154, RZ, RZ, -0x1 ;  /* 0xffffffffff9a7424 */ /* 0x000fe400078e00ff */
[----:B------:R-:W-:Y:S02]  /*2800*/  LOP3.LUT R0, R0, 0x6, RZ, 0xc0, !PT ;  /* 0x0000000600007812 */ /* 0x000fe400078ec0ff */
[----:B------:R-:W-:-:S03]  /*2810*/  LEA R137, R137, UR5, 0x1 ;  /* 0x0000000589897c11 */ /* 0x000fc6000f8e08ff */
[----:B------:R-:W-:-:S04]  /*2820*/  IMAD R103, R3, 0x80, R0 ;  /* 0x0000008003677824 */ /* 0x000fc800078e0200 */
[C---:B------:R-:W-:Y:S02]  /*2830*/  VIADD R0, R103.reuse, 0xffffff80 ;  /* 0xffffff8067007836 */ /* 0x040fe40000000000 */
[----:B------:R-:W-:-:S03]  /*2840*/  VIADD R2, R103, 0xffffff81 ;  /* 0xffffff8167027836 */ /* 0x000fc60000000000 */
[CC--:B------:R-:W-:Y:S02]  /*2850*/  ISETP.GE.AND P5, PT, R0.reuse, R105.reuse, PT ;  /* 0x000000690000720c */ /* 0x0c0fe40003fa6270 */
[-C--:B------:R-:W-:Y:S01]  /*2860*/  ISETP.GE.AND P2, PT, R0, R104.reuse, PT ;  /* 0x000000680000720c */ /* 0x080fe20003f46270 */
[C---:B------:R-:W-:Y:S01]  /*2870*/  VIADD R0, R103.reuse, 0xffffff88 ;  /* 0xffffff8867007836 */ /* 0x040fe20000000000 */
[CC--:B------:R-:W-:Y:S02]  /*2880*/  ISETP.GE.AND P4, PT, R2.reuse, R105.reuse, PT ;  /* 0x000000690200720c */ /* 0x0c0fe40003f86270 */
[----:B------:R-:W-:Y:S01]  /*2890*/  ISETP.GE.AND P1, PT, R2, R104, PT ;  /* 0x000000680200720c */ /* 0x000fe20003f26270 */
[----:B------:R-:W-:Y:S01]  /*28a0*/  VIADD R2, R103, 0xffffff89 ;  /* 0xffffff8967027836 */ /* 0x000fe20000000000 */
[----:B------:R-:W-:Y:S02]  /*28b0*/  FSEL R83, R20, -INF , !P5 ;  /* 0xff80000014537808 */ /* 0x000fe40006800000 */
        /* <DEDUP_REMOVED lines=8> */
[----:B-1----:R-:W-:-:S02]  /*2940*/  FSEL R73, R23, -INF , !P1 ;  /* 0xff80000017497808 */ /* 0x002fc40004800000 */
[----:B------:R-:W-:Y:S01]  /*2950*/  FSEL R107, R16, -INF , !P3 ;  /* 0xff800000106b7808 */ /* 0x000fe20005800000 */
[C---:B------:R-:W-:Y:S01]  /*2960*/  VIADD R16, R103.reuse, 0xffffffd1 ;  /* 0xffffffd167107836 */ /* 0x040fe20000000000 */
[CC--:B------:R-:W-:Y:S02]  /*2970*/  ISETP.GE.AND P1, PT, R0.reuse, R105.reuse, PT ;  /* 0x000000690000720c */ /* 0x0c0fe40003f26270 */
[----:B------:R-:W-:Y:S01]  /*2980*/  ISETP.GE.AND P3, PT, R0, R104, PT ;  /* 0x000000680000720c */ /* 0x000fe20003f66270 */
[C---:B------:R-:W-:Y:S01]  /*2990*/  VIADD R0, R103.reuse, 0xffffff98 ;  /* 0xffffff9867007836 */ /* 0x040fe20000000000 */
[----:B------:R-:W-:Y:S01]  /*29a0*/  FSEL R77, R18, -INF , !P5 ;  /* 0xff800000124d7808 */ /* 0x000fe20006800000 */
[----:B------:R-:W-:Y:S01]  /*29b0*/  VIADD R18, R103, 0xffffffd0 ;  /* 0xffffffd067127836 */ /* 0x000fe20000000000 */
[----:B------:R-:W-:Y:S02]  /*29c0*/  FSEL R109, R17, -INF , !P2 ;  /* 0xff800000116d7808 */ /* 0x000fe40005000000 */
[----:B------:R-:W-:-:S02]  /*29d0*/  ISETP.GE.AND P5, PT, R2, R105, PT ;  /* 0x000000690200720c */ /* 0x000fc40003fa6270 */
[-C--:B------:R-:W-:Y:S01]  /*29e0*/  ISETP.GE.AND P2, PT, R2, R104.reuse, PT ;  /* 0x000000680200720c */ /* 0x080fe20003f46270 */
[----:B------:R-:W-:Y:S01]  /*29f0*/  VIADD R2, R103, 0xffffff99 ;  /* 0xffffff9967027836 */ /* 0x000fe20000000000 */
[----:B------:R-:W-:Y:S02]  /*2a00*/  FSEL R79, R19, -INF , !P4 ;  /* 0xff800000134f7808 */ /* 0x000fe40006000000 */
[----:B------:R-:W-:Y:S01]  /*2a10*/  FSEL R127, R12, -INF , !P1 ;  /* 0xff8000000c7f7808 */ /* 0x000fe20004800000 */
[C---:B------:R-:W-:Y:S01]  /*2a20*/  VIADD R12, R103.reuse, 0xffffffd9 ;  /* 0xffffffd9670c7836 */ /* 0x040fe20000000000 */
[C---:B------:R-:W-:Y:S02]  /*2a30*/  ISETP.GE.AND P4, PT, R0.reuse, R105, PT ;  /* 0x000000690000720c */ /* 0x040fe40003f86270 */
[----:B------:R-:W-:Y:S01]  /*2a40*/  ISETP.GE.AND P1, PT, R0, R104, PT ;  /* 0x000000680000720c */ /* 0x000fe20003f26270 */
[C---:B------:R-:W-:Y:S01]  /*2a50*/  VIADD R0, R103.reuse, 0xffffffa0 ;  /* 0xffffffa067007836 */ /* 0x040fe20000000000 */
[----:B------:R-:W-:Y:S01]  /*2a60*/  FSEL R81, R14, -INF , !P3 ;  /* 0xff8000000e517808 */ /* 0x000fe20005800000 */
[----:B------:R-:W-:Y:S01]  /*2a70*/  VIADD R14, R103, 0xffffffd8 ;  /* 0xffffffd8670e7836 */ /* 0x000fe20000000000 */
        /* <DEDUP_REMOVED lines=15> */
[----:B------:R-:W-:Y:S01]  /*2b70*/  FSEL R71, R11, -INF , !P5 ;  /* 0xff8000000b477808 */ /* 0x000fe20006800000 */
[C---:B------:R-:W-:Y:S01]  /*2b80*/  VIADD R11, R103.reuse, 0xffffffe0 ;  /* 0xffffffe0670b7836 */ /* 0x040fe20000000000 */
[----:B------:R-:W-:Y:S01]  /*2b90*/  FSEL R121, R4, -INF , !P2 ;  /* 0xff80000004797808 */ /* 0x000fe20005000000 */
[C---:B------:R-:W-:Y:S01]  /*2ba0*/  VIADD R4, R103.reuse, 0xfffffff1 ;  /* 0xfffffff167047836 */ /* 0x040fe20000000000 */
[C---:B------:R-:W-:Y:S02]  /*2bb0*/  ISETP.GE.AND P5, PT, R0.reuse, R105, PT ;  /* 0x000000690000720c */ /* 0x040fe40003fa6270 */
[----:B------:R-:W-:Y:S01]  /*2bc0*/  ISETP.GE.AND P2, PT, R0, R104, PT ;  /* 0x000000680000720c */ /* 0x000fe20003f46270 */
[----:B------:R-:W-:Y:S01]  /*2bd0*/  VIADD R0, R103, 0xffffffb0 ;  /* 0xffffffb067007836 */ /* 0x000fe20000000000 */
[----:B------:R-:W-:-:S02]  /*2be0*/  FMNMX3.FTZ R20, R83, R89, R107, !PT ;  /* 0x0000005953147276 */ /* 0x000fc4000781006b */
[----:B------:R-:W-:Y:S01]  /*2bf0*/  FSEL R119, R6, -INF , !P4 ;  /* 0xff80000006777808 */ /* 0x000fe20006000000 */
[----:B------:R-:W-:Y:S01]  /*2c00*/  VIADD R6, R103, 0xffffffe9 ;  /* 0xffffffe967067836 */ /* 0x000fe20000000000 */
[----:B------:R-:W-:Y:S01]  /*2c10*/  FSEL R125, R5, -INF , !P1 ;  /* 0xff800000057d7808 */ /* 0x000fe20004800000 */
[C---:B------:R-:W-:Y:S01]  /*2c20*/  VIADD R5, R103.reuse, 0xfffffff0 ;  /* 0xfffffff067057836 */ /* 0x040fe20000000000 */
[C---:B------:R-:W-:Y:S02]  /*2c30*/  ISETP.GE.AND P4, PT, R2.reuse, R105, PT ;  /* 0x000000690200720c */ /* 0x040fe40003f86270 */
[----:B------:R-:W-:Y:S01]  /*2c40*/  ISETP.GE.AND P1, PT, R2, R104, PT ;  /* 0x000000680200720c */ /* 0x000fe20003f26270 */
[----:B------:R-:W-:Y:S01]  /*2c50*/  VIADD R2, R103, 0xffffffb1 ;  /* 0xffffffb167027836 */ /* 0x000fe20000000000 */
[----:B------:R-:W-:Y:S02]  /*2c60*/  FMNMX3.FTZ R20, R20, R109, R127, !PT ;  /* 0x0000006d14147276 */ /* 0x000fe4000781007f */
        /* <DEDUP_REMOVED lines=8> */
[----:B------:R-:W-:Y:S02]  /*2cf0*/  FMNMX3.FTZ R20, R20, R13, R8, !PT ;  /* 0x0000000d14147276 */ /* 0x000fe40007810008 */
        /* <DEDUP_REMOVED lines=8> */
[----:B------:R-:W-:-:S02]  /*2d80*/  FMNMX3.FTZ R20, R20, R9, R121, !PT ;  /* 0x0000000914147276 */ /* 0x000fc40007810079 */
[----:B------:R-:W-:Y:S02]  /*2d90*/  FSEL R133, R62, -INF , !P5 ;  /* 0xff8000003e857808 */ /* 0x000fe40006800000 */
[----:B------:R-:W-:Y:S02]  /*2da0*/  FSEL R135, R61, -INF , !P2 ;  /* 0xff8000003d877808 */ /* 0x000fe40005000000 */
[C---:B------:R-:W-:Y:S02]  /*2db0*/  ISETP.GE.AND P5, PT, R2.reuse, R105, PT ;  /* 0x000000690200720c */ /* 0x040fe40003fa6270 */
[----:B------:R-:W-:Y:S01]  /*2dc0*/  ISETP.GE.AND P2, PT, R2, R104, PT ;  /* 0x000000680200720c */ /* 0x000fe20003f46270 */
[----:B------:R-:W-:Y:S01]  /*2dd0*/  VIADD R2, R103, 0xffffffc1 ;  /* 0xffffffc167027836 */ /* 0x000fe20000000000 */
[----:B------:R-:W-:Y:S02]  /*2de0*/  FMNMX3.FTZ R20, R20, R125, R165, !PT ;  /* 0x0000007d14147276 */ /* 0x000fe400078100a5 */
[----:B------:R-:W-:-:S02]  /*2df0*/  FSEL R149, R63, -INF , !P4 ;  /* 0xff8000003f957808 */ /* 0x000fc40006000000 */
[----:B------:R-:W-:Y:S02]  /*2e00*/  FSEL R151, R56, -INF , !P1 ;  /* 0xff80000038977808 */ /* 0x000fe40004800000 */
[C---:B------:R-:W-:Y:S02]  /*2e10*/  ISETP.GE.AND P4, PT, R0.reuse, R105, PT ;  /* 0x000000690000720c */ /* 0x040fe40003f86270 */
[----:B------:R-:W-:Y:S01]  /*2e20*/  ISETP.GE.AND P1, PT, R0, R104, PT ;  /* 0x000000680000720c */ /* 0x000fe20003f26270 */
[----:B------:R-:W-:Y:S01]  /*2e30*/  VIADD R0, R103, 0xffffffc8 ;  /* 0xffffffc867007836 */ /* 0x000fe20000000000 */
[----:B------:R-:W-:Y:S02]  /*2e40*/  FSEL R155, R58, -INF , !P3 ;  /* 0xff8000003a9b7808 */ /* 0x000fe40005800000 */
[----:B------:R-:W-:Y:S02]  /*2e50*/  FSEL R157, R57, -INF , !P5 ;  /* 0xff800000399d7808 */ /* 0x000fe40006800000 */
[----:B------:R-:W-:-:S02]  /*2e60*/  FMNMX3.FTZ R20, R20, R64, R131, !PT ;  /* 0x0000004014147276 */ /* 0x000fc40007810083 */
[CC--:B------:R-:W-:Y:S02]  /*2e70*/  ISETP.GE.AND P3, PT, R2.reuse, R105.reuse, PT ;  /* 0x000000690200720c */ /* 0x0c0fe40003f66270 */
[----:B------:R-:W-:Y:S01]  /*2e80*/  ISETP.GE.AND P5, PT, R2, R104, PT ;  /* 0x000000680200720c */ /* 0x000fe20003fa6270 */
[----:B------:R-:W-:Y:S01]  /*2e90*/  VIADD R2, R103, 0xffffffc9 ;  /* 0xffffffc967027836 */ /* 0x000fe20000000000 */
[----:B------:R-:W-:Y:S02]  /*2ea0*/  FSEL R129, R59, -INF , !P2 ;  /* 0xff8000003b817808 */ /* 0x000fe40005000000 */
[----:B------:R-:W-:Y:S02]  /*2eb0*/  ISETP.GE.AND P2, PT, R0, R105, PT ;  /* 0x000000690000720c */ /* 0x000fe40003f46270 */
[----:B------:R-:W-:Y:S02]  /*2ec0*/  FSEL R93, R52, -INF , !P4 ;  /* 0xff800000345d7808 */ /* 0x000fe40006000000 */
[----:B------:R-:W-:-:S02]  /*2ed0*/  FMNMX3.FTZ R20, R20, R135, R151, !PT ;  /* 0x0000008714147276 */ /* 0x000fc40007810097 */
[----:B------:R-:W-:Y:S02]  /*2ee0*/  FSEL R95, R54, -INF , !P1 ;  /* 0xff800000365f7808 */ /* 0x000fe40004800000 */
[-C--:B------:R-:W-:Y:S02]  /*2ef0*/  ISETP.GE.AND P1, PT, R2, R105.reuse, PT ;  /* 0x000000690200720c */ /* 0x080fe40003f26270 */
[----:B------:R-:W-:Y:S02]  /*2f00*/  FSEL R111, R55, -INF , !P5 ;  /* 0xff800000376f7808 */ /* 0x000fe40006800000 */
[----:B------:R-:W-:Y:S02]  /*2f10*/  FSEL R99, R53, -INF , !P3 ;  /* 0xff80000035637808 */ /* 0x000fe40005800000 */
[----:B------:R-:W-:Y:S02]  /*2f20*/  ISETP.GE.AND P5, PT, R18, R105, PT ;  /* 0x000000691200720c */ /* 0x000fe40003fa6270 */
[----:B------:R-:W-:-:S02]  /*2f30*/  FSEL R113, R48, -INF , !P2 ;  /* 0xff80000030717808 */ /* 0x000fc40005000000 */
[----:B------:R-:W-:Y:S02]  /*2f40*/  FMNMX3.FTZ R20, R20, R157, R93, !PT ;  /* 0x0000009d14147276 */ /* 0x000fe4000781005d */
[----:B------:R-:W-:Y:S02]  /*2f50*/  FSEL R115, R49, -INF , !P1 ;  /* 0xff80000031737808 */ /* 0x000fe40004800000 */
[----:B------:R-:W-:Y:S02]  /*2f60*/  FSEL R49, R44, -INF , !P5 ;  /* 0xff8000002c317808 */ /* 0x000fe40006800000 */
[----:B------:R-:W-:Y:S02]  /*2f70*/  FMNMX3.FTZ R20, R20, R99, R113, !PT ;  /* 0x0000006314147276 */ /* 0x000fe40007810071 */
[-C--:B------:R-:W-:Y:S02]  /*2f80*/  ISETP.GE.AND P2, PT, R16, R105.reuse, PT ;  /* 0x000000691000720c */ /* 0x080fe40003f46270 */
[----:B------:R-:W-:-:S02]  /*2f90*/  ISETP.GE.AND P1, PT, R14, R105, PT ;  /* 0x000000690e00720c */ /* 0x000fc40003f26270 */
[----:B------:R-:W-:Y:S02]  /*2fa0*/  FMNMX3.FTZ R22, R20, R115, R49, !PT ;  /* 0x0000007314167276 */ /* 0x000fe40007810031 */
[----:B------:R-:W-:Y:S02]  /*2fb0*/  FMNMX3.FTZ R20, R75, R73, R77, !PT ;  /* 0x000000494b147276 */ /* 0x000fe4000781004d */
[-C--:B------:R-:W-:Y:S02]  /*2fc0*/  ISETP.GE.AND P5, PT, R12, R105.reuse, PT ;  /* 0x000000690c00720c */ /* 0x080fe40003fa6270 */
[----:B------:R-:W-:Y:S02]  /*2fd0*/  FSEL R45, R45, -INF , !P2 ;  /* 0xff8000002d2d7808 */ /* 0x000fe40005000000 */
[----:B------:R-:W-:Y:S02]  /*2fe0*/  ISETP.GE.AND P2, PT, R11, R105, PT ;  /* 0x000000690b00720c */ /* 0x000fe40003f46270 */
[----:B------:R-:W-:-:S02]  /*2ff0*/  FSEL R55, R40, -INF , !P1 ;  /* 0xff80000028377808 */ /* 0x000fc40004800000 */
[----:B------:R-:W-:Y:S02]  /*3000*/  ISETP.GE.AND P1, PT, R10, R105, PT ;  /* 0x000000690a00720c */ /* 0x000fe40003f26270 */
[----:B------:R-:W-:Y:S02]  /*3010*/  FMNMX3.FTZ R20, R20, R79, R81, !PT ;  /* 0x0000004f14147276 */ /* 0x000fe40007810051 */
[----:B------:R-:W-:Y:S02]  /*3020*/  FSEL R59, R41, -INF , !P5 ;  /* 0xff800000293b7808 */ /* 0x000fe40006800000 */
[----:B------:R-:W-:Y:S02]  /*3030*/  ISETP.GE.AND P5, PT, R7, R105, PT ;  /* 0x000000690700720c */ /* 0x000fe40003fa6270 */
[----:B------:R-:W-:Y:S02]  /*3040*/  FSEL R61, R36, -INF , !P2 ;  /* 0xff800000243d7808 */ /* 0x000fe40005000000 */
[----:B------:R-:W-:-:S02]  /*3050*/  FMNMX3.FTZ R22, R22, R45, R55, !PT ;  /* 0x0000002d16167276 */ /* 0x000fc40007810037 */
[-C--:B------:R-:W-:Y:S01]  /*3060*/  ISETP.GE.AND P4, PT, R0, R104.reuse, PT ;  /* 0x000000680000720c */ /* 0x080fe20003f86270 */
[C---:B------:R-:W-:Y:S01]  /*3070*/  VIADD R0, R103.reuse, 0xfffffff9 ;  /* 0xfffffff967007836 */ /* 0x040fe20000000000 */
[----:B------:R-:W-:Y:S01]  /*3080*/  ISETP.GE.AND P3, PT, R2, R104, PT ;  /* 0x000000680200720c */ /* 0x000fe20003f66270 */
[----:B------:R-:W-:Y:S01]  /*3090*/  VIADD R2, R103, 0xfffffff8 ;  /* 0xfffffff867027836 */ /* 0x000fe20000000000 */
[----:B------:R-:W-:Y:S02]  /*30a0*/  FSEL R63, R37, -INF , !P1 ;  /* 0xff800000253f7808 */ /* 0x000fe40004800000 */
[----:B------:R-:W-:Y:S02]  /*30b0*/  FMNMX3.FTZ R20, R20, R15, R69, !PT ;  /* 0x0000000f14147276 */ /* 0x000fe40007810045 */
[-C--:B------:R-:W-:Y:S02]  /*30c0*/  ISETP.GE.AND P2, PT, R6, R105.reuse, PT ;  /* 0x000000690600720c */ /* 0x080fe40003f46270 */
[----:B------:R-:W-:-:S02]  /*30d0*/  ISETP.GE.AND P1, PT, R5, R105, PT ;  /* 0x000000690500720c */ /* 0x000fc40003f26270 */
[----:B------:R-:W-:Y:S02]  /*30e0*/  FSEL R53, R32, -INF , !P5 ;  /* 0xff80000020357808 */ /* 0x000fe40006800000 */
[----:B------:R-:W-:Y:S02]  /*30f0*/  FMNMX3.FTZ R22, R22, R59, R61, !PT ;  /* 0x0000003b16167276 */ /* 0x000fe4000781003d */
[----:B------:R-:W-:Y:S02]  /*3100*/  FMNMX3.FTZ R20, R20, R71, R119, !PT ;  /* 0x0000004714147276 */ /* 0x000fe40007810077 */
[----:B------:R-:W-:Y:S02]  /*3110*/  FSEL R57, R33, -INF , !P2 ;  /* 0xff80000021397808 */ /* 0x000fe40005000000 */
[----:B------:R-:W-:Y:S02]  /*3120*/  FSEL R37, R28, -INF , !P1 ;  /* 0xff8000001c257808 */ /* 0x000fe40004800000 */
[----:B------:R-:W-:-:S02]  /*3130*/  ISETP.GE.AND P5, PT, R4, R105, PT ;  /* 0x000000690400720c */ /* 0x000fc40003fa6270 */
[-C--:B------:R-:W-:Y:S02]  /*3140*/  ISETP.GE.AND P2, PT, R2, R105.reuse, PT ;  /* 0x000000690200720c */ /* 0x080fe40003f46270 */
[----:B------:R-:W-:Y:S02]  /*3150*/  ISETP.GE.AND P1, PT, R0, R105, PT ;  /* 0x000000690000720c */ /* 0x000fe40003f26270 */
[----:B------:R-:W-:Y:S02]  /*3160*/  FMNMX3.FTZ R22, R22, R63, R53, !PT ;  /* 0x0000003f16167276 */ /* 0x000fe40007810035 */
[----:B------:R-:W-:Y:S02]  /*3170*/  FMNMX3.FTZ R20, R20, R161, R163, !PT ;  /* 0x000000a114147276 */ /* 0x000fe400078100a3 */
[----:B------:R-:W-:Y:S02]  /*3180*/  FSEL R17, R29, -INF , !P5 ;  /* 0xff8000001d117808 */ /* 0x000fe40006800000 */
[----:B------:R-:W-:-:S02]  /*3190*/  FSEL R19, R24, -INF , !P2 ;  /* 0xff80000018137808 */ /* 0x000fc40005000000 */
[----:B------:R-:W-:Y:S02]  /*31a0*/  FMNMX3.FTZ R22, R22, R57, R37, !PT ;  /* 0x0000003916167276 */ /* 0x000fe40007810025 */
[----:B------:R-:W-:Y:S02]  /*31b0*/  FSEL R25, R25, -INF , !P1 ;  /* 0xff80000019197808 */ /* 0x000fe40004800000 */
[----:B------:R-:W-:Y:S02]  /*31c0*/  ISETP.GE.AND P1, PT, R16, R104, PT ;  /* 0x000000681000720c */ /* 0x000fe40003f26270 */
[----:B------:R-:W-:Y:S02]  /*31d0*/  FMNMX3.FTZ R16, R20, R159, R133, !PT ;  /* 0x0000009f14107276 */ /* 0x000fe40007810085 */
[----:B------:R-:W-:Y:S02]  /*31e0*/  FMNMX3.FTZ R22, R22, R17, R19, !PT ;  /* 0x0000001116167276 */ /* 0x000fe40007810013 */
[----:B------:R-:W-:-:S02]  /*31f0*/  FMNMX3.FTZ R16, R16, R149, R155, !PT ;  /* 0x0000009510107276 */ /* 0x000fc4000781009b */
[----:B------:R-:W-:Y:S02]  /*3200*/  ISETP.GE.AND P5, PT, R14, R104, PT ;  /* 0x000000680e00720c */ /* 0x000fe40003fa6270 */
[----:B------:R-:W-:Y:S01]  /*3210*/  FMNMX.FTZ R14, R25, R22, !PT ;  /* 0x00000016190e7209 */ /* 0x000fe20007810000 */
[----:B------:R-:W-:Y:S01]  /*3220*/  IMAD.IADD R22, R106, 0x1, R137 ;  /* 0x000000016a167824 */ /* 0x000fe200078e0289 */
[----:B------:R-:W-:Y:S02]  /*3230*/  ISETP.GE.AND P2, PT, R18, R104, PT ;  /* 0x000000681200720c */ /* 0x000fe40003f46270 */
[----:B------:R-:W-:Y:S01]  /*3240*/  FSEL R123, R50, -INF , !P4 ;  /* 0xff800000327b7808 */ /* 0x000fe20006000000 */
[----:B------:R-:W1:Y:S01]  /*3250*/  SHFL.BFLY PT, R21, R14, 0x2, 0x1f ;  /* 0x0c401f000e157f89 */ /* 0x000e6200000e0000 */
[----:B------:R-:W-:Y:S02]  /*3260*/  FMNMX3.FTZ R16, R16, R129, R95, !PT ;  /* 0x0000008110107276 */ /* 0x000fe4000781005f */
        /* <DEDUP_REMOVED lines=27> */
[----:B-1----:R-:W-:Y:S02]  /*3420*/  FMNMX.FTZ R14, R14, R21, !PT ;  /* 0x000000150e0e7209 */ /* 0x002fe40007810000 */
[----:B------:R-:W-:Y:S02]  /*3430*/  FSEL R21, R27, -INF , !P1 ;  /* 0xff8000001b157808 */ /* 0x000fe40004800000 */
[----:B------:R-:W-:Y:S01]  /*3440*/  FMNMX3.FTZ R16, R16, R31, R23, !PT ;  /* 0x0000001f10107276 */ /* 0x000fe20007810017 */
[----:B------:R-:W1:Y:S03]  /*3450*/  SHFL.BFLY PT, R5, R14, 0x1, 0x1f ;  /* 0x0c201f000e057f89 */ /* 0x000e6600000e0000 */
[----:B------:R-:W-:-:S05]  /*3460*/  FMNMX.FTZ R7, R21, R16, !PT ;  /* 0x0000001015077209 */ /* 0x000fca0007810000 */
[----:B------:R-:W3:Y:S01]  /*3470*/  SHFL.BFLY PT, R4, R7, 0x2, 0x1f ;  /* 0x0c401f0007047f89 */ /* 0x000ee200000e0000 */
[----:B-1----:R-:W-:-:S04]  /*3480*/  FMNMX.FTZ R2, R14, R5, !PT ;  /* 0x000000050e027209 */ /* 0x002fc80007810000 */
[C---:B------:R-:W-:Y:S01]  /*3490*/  FSETP.NEU.FTZ.AND P1, PT, R2.reuse, -INF , PT ;  /* 0xff8000000200780b */ /* 0x040fe20003f3d000 */
[----:B--2---:R-:W-:Y:S01]  /*34a0*/  FMUL.FTZ R24, R2, UR4 ;  /* 0x0000000402187c20 */ /* 0x004fe20008410000 */
[----:B---3--:R-:W-:-:S04]  /*34b0*/  FMNMX.FTZ R4, R7, R4, !PT ;  /* 0x0000000407047209 */ /* 0x008fc80007810000 */
[----:B------:R-:W-:Y:S01]  /*34c0*/  FSEL R24, R24, RZ, P1 ;  /* 0x000000ff18187208 */ /* 0x000fe20000800000 */
[----:B------:R-:W1:Y:S04]  /*34d0*/  SHFL.BFLY PT, R5, R4, 0x1, 0x1f ;  /* 0x0c201f0004057f89 */ /* 0x000e6800000e0000 */
        /* <DEDUP_REMOVED lines=24> */
[----:B------:R-:W-:Y:S01]  /*3660*/  LDSM.16.MT88.4 R4, [R22+0x3000] ;  /* 0x003000001604783b */ /* 0x000fe20000004200 */
[--C-:B------:R-:W-:Y:S01]  /*3670*/  FFMA.FTZ R64, R59, UR4, -R24.reuse ;  /* 0x000000043b407c23 */ /* 0x100fe20008010818 */
[C---:B------:R-:W-:Y:S01]  /*3680*/  FSETP.NEU.FTZ.AND P1, PT, R0.reuse, -INF , PT ;  /* 0xff8000000000780b */ /* 0x040fe20003f3d000 */
[----:B------:R-:W-:Y:S01]  /*3690*/  FMUL.FTZ R20, R0, UR4 ;  /* 0x0000000400147c20 */ /* 0x000fe20008410000 */
[--C-:B------:R-:W-:Y:S01]  /*36a0*/  FFMA.FTZ R45, R61, UR4, -R24.reuse ;  /* 0x000000043d2d7c23 */ /* 0x100fe20008010818 */
[----:B------:R-:W-:-:S02]  /*36b0*/  FFMA.FTZ R62, R63, UR4, -R24 ;  /* 0x000000043f3e7c23 */ /* 0x000fc40008010818 */
[----:B------:R-:W2:Y:S01]  /*36c0*/  MUFU.EX2 R89, R89 ;  /* 0x0000005900597308 */ /* 0x000ea20000000800 */
[----:B------:R-:W-:-:S05]  /*36d0*/  FSEL R20, R20, RZ, P1 ;  /* 0x000000ff14147208 */ /* 0x000fca0000800000 */
        /* <DEDUP_REMOVED lines=9> */
[--C-:B------:R-:W-:Y:S01]  /*3770*/  FFMA.FTZ R18, R71, UR4, -R20.reuse ;  /* 0x0000000447127c23 */ /* 0x100fe20008010814 */
[----:B-1----:R-:W-:Y:S01]  /*3780*/  F2FP.BF16.F32.PACK_AB R80, R34, R91 ;  /* 0x0000005b2250723e */ /* 0x002fe200000010ff */
[----:B------:R-:W1:Y:S01]  /*3790*/  LDSM.16.MT88.4 R12, [R137+0x3400] ;  /* 0x00340000890c783b */ /* 0x000e620000004200 */
[----:B--2---:R-:W-:Y:S01]  /*37a0*/  F2FP.BF16.F32.PACK_AB R82, R32, R89 ;  /* 0x000000592052723e */ /* 0x004fe200000010ff */
[--C-:B------:R-:W-:Y:S01]  /*37b0*/  FFMA.FTZ R125, R119, UR4, -R20.reuse ;  /* 0x00000004777d7c23 */ /* 0x100fe20008010814 */
[----:B------:R-:W2:Y:S01]  /*37c0*/  MUFU.EX2 R109, R109 ;  /* 0x0000006d006d7308 */ /* 0x000ea20000000800 */
[--C-:B------:R-:W-:Y:S01]  /*37d0*/  FFMA.FTZ R42, R161, UR4, -R20.reuse ;  /* 0x00000004a12a7c23 */ /* 0x100fe20008010814 */
[--C-:B------:R-:W-:Y:S01]  /*37e0*/  FFMA.FTZ R119, R163, UR4, -R20.reuse ;  /* 0x00000004a3777c23 */ /* 0x100fe20008010814 */
[----:B------:R-:W-:Y:S01]  /*37f0*/  FFMA.FTZ R38, R159, UR4, -R20 ;  /* 0x000000049f267c23 */ /* 0x000fe20008010814 */
[--C-:B------:R-:W-:Y:S01]  /*3800*/  FFMA.FTZ R159, R131, UR4, -R24.reuse ;  /* 0x00000004839f7c23 */ /* 0x100fe20008010818 */
[----:B------:R-:W-:Y:S01]  /*3810*/  FFMA.FTZ R131, R157, UR4, -R24 ;  /* 0x000000049d837c23 */ /* 0x000fe20008010818 */
        /* <DEDUP_REMOVED lines=11> */
[----:B--2---:R-:W-:Y:S01]  /*38d0*/  F2FP.BF16.F32.PACK_AB R81, R109, R36 ;  /* 0x000000246d51723e */ /* 0x004fe200000010ff */
[----:B------:R-:W-:Y:S01]  /*38e0*/  FFMA.FTZ R49, R55, UR4, -R24 ;  /* 0x0000000437317c23 */ /* 0x000fe20008010818 */
[--C-:B------:R-:W-:Y:S01]  /*38f0*/  FFMA.FTZ R86, R51, UR4, -R20.reuse ;  /* 0x0000000433567c23 */ /* 0x100fe20008010814 */
[--C-:B------:R-:W-:Y:S01]  /*3900*/  FFMA.FTZ R55, R87, UR4, -R20.reuse ;  /* 0x0000000457377c23 */ /* 0x100fe20008010814 */
[--C-:B------:R-:W-:Y:S01]  /*3910*/  FFMA.FTZ R51, R65, UR4, -R20.reuse ;  /* 0x0000000441337c23 */ /* 0x100fe20008010814 */
[--C-:B------:R-:W-:Y:S01]  /*3920*/  FFMA.FTZ R84, R85, UR4, -R20.reuse ;  /* 0x0000000455547c23 */ /* 0x100fe20008010814 */
[----:B------:R-:W-:Y:S01]  /*3930*/  FADD.FTZ R36, R36, R109 ;  /* 0x0000006d24247221 */ /* 0x000fe20000010000 */
[----:B------:R-:W-:Y:S01]  /*3940*/  MUFU.EX2 R47, R47 ;  /* 0x0000002f002f7308 */ /* 0x000fe20000000800 */
[--C-:B------:R-:W-:Y:S01]  /*3950*/  FFMA.FTZ R39, R39, UR4, -R20.reuse ;  /* 0x0000000427277c23 */ /* 0x100fe20008010814 */
[--C-:B------:R-:W-:Y:S01]  /*3960*/  FFMA.FTZ R41, R41, UR4, -R20.reuse ;  /* 0x0000000429297c23 */ /* 0x100fe20008010814 */
[----:B------:R-:W-:Y:S01]  /*3970*/  FFMA.FTZ R33, R33, UR4, -R20 ;  /* 0x0000000421217c23 */ /* 0x000fe20008010814 */
[----:B------:R-:W-:Y:S01]  /*3980*/  FFMA.FTZ R157, R25, UR4, -R24 ;  /* 0x00000004199d7c23 */ /* 0x000fe20008010818 */
[--C-:B------:R-:W-:Y:S01]  /*3990*/  FFMA.FTZ R25, R31, UR4, -R20.reuse ;  /* 0x000000041f197c23 */ /* 0x100fe20008010814 */
[--C-:B------:R-:W-:Y:S01]  /*39a0*/  FFMA.FTZ R23, R23, UR4, -R20.reuse ;  /* 0x0000000417177c23 */ /* 0x100fe20008010814 */
[----:B------:R-:W-:Y:S01]  /*39b0*/  FFMA.FTZ R156, R21, UR4, -R20 ;  /* 0x00000004159c7c23 */ /* 0x000fe20008010814 */
[----:B------:R-:W2:Y:S01]  /*39c0*/  MUFU.EX2 R28, R28 ;  /* 0x0000001c001c7308 */ /* 0x000ea20000000800 */
[----:B----4-:R-:W-:Y:S01]  /*39d0*/  F2FP.BF16.F32.PACK_AB R83, R30, R107 ;  /* 0x0000006b1e53723e */ /* 0x010fe200000010ff */
[----:B------:R-:W-:Y:S01]  /*39e0*/  FADD.FTZ R107, R107, R36 ;  /* 0x000000246b6b7221 */ /* 0x000fe20000010000 */
[----:B------:R-:W-:-:S05]  /*39f0*/  FFMA.FTZ R36, R19, UR4, -R24 ;  /* 0x0000000413247c23 */ /* 0x000fca0008010818 */
[----:B------:R-:W-:Y:S01]  /*3a00*/  MUFU.EX2 R27, R27 ;  /* 0x0000001b001b7308 */ /* 0x000fe20000000800 */
[C---:B---3--:R-:W-:Y:S07]  /*3a10*/  HMMA.16816.F32.BF16 R68, R80.reuse, R72, RZ ;  /* 0x000000485044723c */ /* 0x048fee00000418ff */
[----:B------:R-:W3:Y:S01]  /*3a20*/  MUFU.EX2 R16, R16 ;  /* 0x0000001000107308 */ /* 0x000ee20000000800 */
[C---:B------:R-:W-:Y:S07]  /*3a30*/  HMMA.16816.F32.BF16 R72, R80.reuse, R74, RZ ;  /* 0x0000004a5048723c */ /* 0x040fee00000418ff */
[----:B------:R-:W-:Y:S01]  /*3a40*/  MUFU.EX2 R67, R67 ;  /* 0x0000004300437308 */ /* 0x000fe20000000800 */
[----:B------:R-:W-:Y:S01]  /*3a50*/  HMMA.16816.F32.BF16 R76, R80, R4, RZ ;  /* 0x00000004504c723c */ /* 0x000fe200000418ff */
[----:B--2---:R-:W-:-:S06]  /*3a60*/  F2FP.BF16.F32.PACK_AB R4, R28, R47 ;  /* 0x0000002f1c04723e */ /* 0x004fcc00000010ff */
[----:B------:R-:W2:Y:S01]  /*3a70*/  MUFU.EX2 R26, R26 ;  /* 0x0000001a001a7308 */ /* 0x000ea20000000800 */
[----:B------:R-:W-:Y:S01]  /*3a80*/  HMMA.16816.F32.BF16 R80, R80, R6, RZ ;  /* 0x000000065050723c */ /* 0x000fe200000418ff */
[----:B---3--:R-:W-:-:S06]  /*3a90*/  F2FP.BF16.F32.PACK_AB R6, R16, R27 ;  /* 0x0000001b1006723e */ /* 0x008fcc00000010ff */
[----:B------:R-:W-:Y:S08]  /*3aa0*/  MUFU.EX2 R43, R43 ;  /* 0x0000002b002b7308 */ /* 0x000ff00000000800 */
[----:B------:R-:W3:Y:S01]  /*3ab0*/  MUFU.EX2 R18, R18 ;  /* 0x0000001200127308 */ /* 0x000ee20000000800 */
[----:B--2---:R-:W-:-:S07]  /*3ac0*/  F2FP.BF16.F32.PACK_AB R5, R26, R67 ;  /* 0x000000431a05723e */ /* 0x004fce00000010ff */
[----:B------:R-:W-:Y:S08]  /*3ad0*/  MUFU.EX2 R127, R127 ;  /* 0x0000007f007f7308 */ /* 0x000ff00000000800 */
[----:B------:R-:W2:Y:S01]  /*3ae0*/  MUFU.EX2 R44, R44 ;  /* 0x0000002c002c7308 */ /* 0x000ea20000000800 */
[----:B---3--:R-:W-:-:S07]  /*3af0*/  F2FP.BF16.F32.PACK_AB R7, R18, R43 ;  /* 0x0000002b1207723e */ /* 0x008fce00000010ff */
[C---:B------:R-:W-:Y:S01]  /*3b00*/  HMMA.16816.F32.BF16 R76, R4.reuse, R8, R76 ;  /* 0x00000008044c723c */ /* 0x040fe2000004184c */
        /* <DEDUP_REMOVED lines=9> */
[----:B--2---:R-:W-:-:S02]  /*3ba0*/  F2FP.BF16.F32.PACK_AB R4, R44, R127 ;  /* 0x0000007f2c04723e */ /* 0x004fc400000010ff */
[----:B----4-:R-:W-:-:S05]  /*3bb0*/  F2FP.BF16.F32.PACK_AB R6, R40, R121 ;  /* 0x000000792806723e */ /* 0x010fca00000010ff */
[----:B------:R-:W-:Y:S08]  /*3bc0*/  MUFU.EX2 R119, R119 ;  /* 0x0000007700777308 */ /* 0x000ff00000000800 */
[----:B------:R-:W2:Y:S01]  /*3bd0*/  MUFU.EX2 R38, R38 ;  /* 0x0000002600267308 */ /* 0x000ea20000000800 */
[----:B-----5:R-:W-:-:S07]  /*3be0*/  F2FP.BF16.F32.PACK_AB R5, R42, R125 ;  /* 0x0000007d2a05723e */ /* 0x020fce00000010ff */
        /* <DEDUP_REMOVED lines=11> */
[----:B------:R-:W1:Y:S01]  /*3ca0*/  LDSM.16.MT88.4 R12, [R137+0x3c00] ;  /* 0x003c0000890c783b */ /* 0x000e620000004200 */
[----:B------:R-:W5:Y:S01]  /*3cb0*/  MUFU.EX2 R52, R52 ;  /* 0x0000003400347308 */ /* 0x000f620000000800 */
[----:B----4-:R-:W-:-:S02]  /*3cc0*/  F2FP.BF16.F32.PACK_AB R4, R48, R159 ;  /* 0x0000009f3004723e */ /* 0x010fc400000010ff */
[----:B---3--:R-:W-:-:S05]  /*3cd0*/  F2FP.BF16.F32.PACK_AB R6, R131, R46 ;  /* 0x0000002e8306723e */ /* 0x008fca00000010ff */
[----:B------:R-:W-:Y:S08]  /*3ce0*/  MUFU.EX2 R50, R50 ;  /* 0x0000003200327308 */ /* 0x000ff00000000800 */
[----:B------:R-:W3:Y:S01]  /*3cf0*/  MUFU.EX2 R129, R129 ;  /* 0x0000008100817308 */ /* 0x000ee20000000800 */
[----:B-----5:R-:W-:-:S07]  /*3d00*/  F2FP.BF16.F32.PACK_AB R5, R52, R133 ;  /* 0x000000853405723e */ /* 0x020fce00000010ff */
[----:B------:R-:W-:Y:S08]  /*3d10*/  MUFU.EX2 R135, R135 ;  /* 0x0000008700877308 */ /* 0x000ff00000000800 */
[----:B------:R-:W4:Y:S01]  /*3d20*/  MUFU.EX2 R60, R60 ;  /* 0x0000003c003c7308 */ /* 0x000f220000000800 */
[----:B---3--:R-:W-:-:S07]  /*3d30*/  F2FP.BF16.F32.PACK_AB R7, R129, R50 ;  /* 0x000000328107723e */ /* 0x008fce00000010ff */
[C---:B--2---:R-:W-:Y:S01]  /*3d40*/  HMMA.16816.F32.BF16 R76, R4.reuse, R8, R76 ;  /* 0x00000008044c723c */ /* 0x044fe2000004184c */
        /* <DEDUP_REMOVED lines=15> */
[----:B------:R-:W-:Y:S01]  /*3e40*/  MUFU.EX2 R66, R66 ;  /* 0x0000004200427308 */ /* 0x000fe20000000800 */
[----:B---3--:R-:W-:-:S07]  /*3e50*/  F2FP.BF16.F32.PACK_AB R7, R56, R95 ;  /* 0x0000005f3807723e */ /* 0x008fce00000010ff */
[C---:B--2---:R-:W-:Y:S01]  /*3e60*/  HMMA.16816.F32.BF16 R76, R4.reuse, R8, R76 ;  /* 0x00000008044c723c */ /* 0x044fe2000004184c */
[----:B------:R-:W-:Y:S07]  /*3e70*/  MUFU.EX2 R49, R49 ;  /* 0x0000003100317308 */ /* 0x000fee0000000800 */
[C---:B------:R-:W-:Y:S01]  /*3e80*/  HMMA.16816.F32.BF16 R80, R4.reuse, R10, R80 ;  /* 0x0000000a0450723c */ /* 0x040fe20000041850 */
[----:B------:R-:W2:Y:S01]  /*3e90*/  LDSM.16.MT88.4 R8, [R137+0x4400] ;  /* 0x004400008908783b */ /* 0x000ea20000004200 */
[----:B------:R-:W3:Y:S06]  /*3ea0*/  MUFU.EX2 R64, R64 ;  /* 0x0000004000407308 */ /* 0x000eec0000000800 */
[----:B-1----:R-:W-:Y:S01]  /*3eb0*/  HMMA.16816.F32.BF16 R68, R4, R12, R68 ;  /* 0x0000000c0444723c */ /* 0x002fe20000041844 */
[--C-:B------:R-:W-:Y:S01]  /*3ec0*/  FFMA.FTZ R12, R53, UR4, -R24.reuse ;  /* 0x00000004350c7c23 */ /* 0x100fe20008010818 */
[----:B------:R-:W-:Y:S01]  /*3ed0*/  MUFU.EX2 R55, R55 ;  /* 0x0000003700377308 */ /* 0x000fe20000000800 */
[----:B------:R-:W-:-:S05]  /*3ee0*/  FFMA.FTZ R53, R57, UR4, -R24 ;  /* 0x0000000439357c23 */ /* 0x000fca0008010818 */
[----:B------:R-:W-:Y:S01]  /*3ef0*/  HMMA.16816.F32.BF16 R72, R4, R14, R72 ;  /* 0x0000000e0448723c */ /* 0x000fe20000041848 */
[----:B------:R-:W-:Y:S01]  /*3f00*/  FADD.FTZ R4, R91, R34 ;  /* 0x000000225b047221 */ /* 0x000fe20000010000 */
[----:B------:R-:W1:Y:S01]  /*3f10*/  MUFU.EX2 R86, R86 ;  /* 0x0000005600567308 */ /* 0x000e620000000800 */
[----:B---3--:R-:W-:Y:S02]  /*3f20*/  F2FP.BF16.F32.PACK_AB R6, R64, R49 ;  /* 0x000000314006723e */ /* 0x008fe400000010ff */
[----:B------:R-:W-:Y:S01]  /*3f30*/  FADD.FTZ R89, R89, R4 ;  /* 0x0000000459597221 */ /* 0x000fe20000010000 */
[----:B------:R-:W-:-:S03]  /*3f40*/  F2FP.BF16.F32.PACK_AB R4, R66, R111 ;  /* 0x0000006f4204723e */ /* 0x000fc600000010ff */
[----:B------:R-:W-:Y:S01]  /*3f50*/  FADD.FTZ R88, R32, R89 ;  /* 0x0000005920587221 */ /* 0x000fe20000010000 */
[----:B------:R-:W-:Y:S01]  /*3f60*/  MUFU.EX2 R51, R51 ;  /* 0x0000003300337308 */ /* 0x000fe20000000800 */
[--C-:B------:R-:W-:Y:S01]  /*3f70*/  FFMA.FTZ R32, R37, UR4, -R24.reuse ;  /* 0x0000000425207c23 */ /* 0x100fe20008010818 */
[----:B------:R-:W-:Y:S01]  /*3f80*/  FFMA.FTZ R37, R17, UR4, -R24 ;  /* 0x0000000411257c23 */ /* 0x000fe20008010818 */
[----:B------:R-:W-:Y:S01]  /*3f90*/  FADD.FTZ R47, R47, R88 ;  /* 0x000000582f2f7221 */ /* 0x000fe20000010000 */
[----:B------:R-:W-:-:S03]  /*3fa0*/  FFMA.FTZ R24, R29, UR4, -R20 ;  /* 0x000000041d187c23 */ /* 0x000fc60008010814 */
[----:B------:R-:W-:Y:S01]  /*3fb0*/  FADD.FTZ R28, R28, R47 ;  /* 0x0000002f1c1c7221 */ /* 0x000fe20000010000 */
[----:B------:R-:W3:Y:S01]  /*3fc0*/  MUFU.EX2 R84, R84 ;  /* 0x0000005400547308 */ /* 0x000ee20000000800 */
[----:B-1----:R-:W-:Y:S02]  /*3fd0*/  F2FP.BF16.F32.PACK_AB R5, R86, R55 ;  /* 0x000000375605723e */ /* 0x002fe400000010ff */
[----:B------:R-:W-:Y:S01]  /*3fe0*/  FADD.FTZ R17, R27, R28 ;  /* 0x0000001c1b117221 */ /* 0x000fe20000010000 */
[----:B------:R-:W-:-:S03]  /*3ff0*/  FFMA.FTZ R27, R35, UR4, -R20 ;  /* 0x00000004231b7c23 */ /* 0x000fc60008010814 */
[----:B------:R-:W-:Y:S01]  /*4000*/  FADD.FTZ R16, R16, R17 ;  /* 0x0000001110107221 */ /* 0x000fe20000010000 */
[----:B------:R1:W-:Y:S03]  /*4010*/  MUFU.EX2 R34, R12 ;  /* 0x0000000c00227308 */ /* 0x0003e60000000800 */
[----:B------:R-:W-:-:S04]  /*4020*/  FADD.FTZ R127, R127, R16 ;  /* 0x000000107f7f7221 */ /* 0x000fc80000010000 */
[----:B------:R-:W-:Y:S01]  /*4030*/  FADD.FTZ R44, R44, R127 ;  /* 0x0000007f2c2c7221 */ /* 0x000fe20000010000 */
[----:B------:R-:W-:Y:S01]  /*4040*/  MUFU.EX2 R45, R45 ;  /* 0x0000002d002d7308 */ /* 0x000fe20000000800 */
[----:B---3--:R-:W-:Y:S02]  /*4050*/  F2FP.BF16.F32.PACK_AB R7, R84, R51 ;  /* 0x000000335407723e */ /* 0x008fe400000010ff */
[----:B------:R-:W-:-:S04]  /*4060*/  FADD.FTZ R121, R121, R44 ;  /* 0x0000002c79797221 */ /* 0x000fc80000010000 */
[----:B------:R-:W-:Y:S01]  /*4070*/  FADD.FTZ R40, R40, R121 ;  /* 0x0000007928287221 */ /* 0x000fe20000010000 */
[C---:B--2---:R-:W-:Y:S01]  /*4080*/  HMMA.16816.F32.BF16 R68, R4.reuse, R8, R68 ;  /* 0x000000080444723c */ /* 0x044fe20000041844 */
[----:B-1----:R-:W1:Y:S01]  /*4090*/  LDSM.16.MT88.4 R12, [R22+0x4400] ;  /* 0x00440000160c783b */ /* 0x002e620000004200 */
[----:B------:R-:W-:Y:S01]  /*40a0*/  FADD.FTZ R8, R30, R107 ;  /* 0x0000006b1e087221 */ /* 0x000fe20000010000 */
[----:B------:R-:W2:Y:S01]  /*40b0*/  MUFU.EX2 R62, R62 ;  /* 0x0000003e003e7308 */ /* 0x000ea20000000800 */
[----:B------:R-:W-:Y:S02]  /*40c0*/  FADD.FTZ R29, R159, R40 ;  /* 0x000000289f1d7221 */ /* 0x000fe40000010000 */
[----:B------:R-:W-:Y:S02]  /*40d0*/  FADD.FTZ R67, R67, R8 ;  /* 0x0000000843437221 */ /* 0x000fe40000010000 */
[----:B------:R-:W-:Y:S01]  /*40e0*/  HMMA.16816.F32.BF16 R72, R4, R10, R72 ;  /* 0x0000000a0448723c */ /* 0x000fe20000041848 */
[----:B------:R-:W3:Y:S01]  /*40f0*/  LDSM.16.MT88.4 R8, [R137+0x4800] ;  /* 0x004800008908783b */ /* 0x000ee20000004200 */
[----:B------:R-:W-:Y:S01]  /*4100*/  FADD.FTZ R88, R26, R67 ;  /* 0x000000431a587221 */ /* 0x000fe20000010000 */
[----:B------:R-:W4:Y:S01]  /*4110*/  MUFU.EX2 R53, R53 ;  /* 0x0000003500357308 */ /* 0x000f220000000800 */
[----:B------:R-:W-:-:S02]  /*4120*/  FADD.FTZ R29, R48, R29 ;  /* 0x0000001d301d7221 */ /* 0x000fc40000010000 */
[----:B------:R-:W-:-:S04]  /*4130*/  FADD.FTZ R43, R43, R88 ;  /* 0x000000582b2b7221 */ /* 0x000fc80000010000 */
[----:B------:R-:W-:Y:S01]  /*4140*/  FADD.FTZ R18, R18, R43 ;  /* 0x0000002b12127221 */ /* 0x000fe20000010000 */
[----:B------:R-:W-:Y:S03]  /*4150*/  MUFU.EX2 R30, R41 ;  /* 0x00000029001e7308 */ /* 0x000fe60000000800 */
[----:B------:R-:W-:Y:S02]  /*4160*/  FADD.FTZ R125, R125, R18 ;  /* 0x000000127d7d7221 */ /* 0x000fe40000010000 */
[----:B------:R-:W5:Y:S02]  /*4170*/  LDSM.16.MT88.4 R16, [R22+0x4800] ;  /* 0x004800001610783b */ /* 0x000f640000004200 */
[----:B------:R-:W-:Y:S01]  /*4180*/  FADD.FTZ R42, R42, R125 ;  /* 0x0000007d2a2a7221 */ /* 0x000fe20000010000 */
[----:B------:R-:W4:Y:S03]  /*4190*/  MUFU.EX2 R39, R39 ;  /* 0x0000002700277308 */ /* 0x000f260000000800 */
[----:B------:R-:W-:-:S04]  /*41a0*/  FADD.FTZ R119, R119, R42 ;  /* 0x0000002a77777221 */ /* 0x000fc80000010000 */
[----:B------:R-:W-:Y:S01]  /*41b0*/  FADD.FTZ R38, R38, R119 ;  /* 0x0000007726267221 */ /* 0x000fe20000010000 */
[----:B------:R-:W-:Y:S03]  /*41c0*/  MUFU.EX2 R26, R33 ;  /* 0x00000021001a7308 */ /* 0x000fe60000000800 */
[----:B------:R-:W-:Y:S01]  /*41d0*/  FADD.FTZ R31, R133, R38 ;  /* 0x00000026851f7221 */ /* 0x000fe20000010000 */
[C---:B-1----:R-:W-:Y:S03]  /*41e0*/  HMMA.16816.F32.BF16 R76, R4.reuse, R12, R76 ;  /* 0x0000000c044c723c */ /* 0x042fe6000004184c */
[----:B------:R-:W-:Y:S01]  /*41f0*/  FADD.FTZ R31, R52, R31 ;  /* 0x0000001f341f7221 */ /* 0x000fe20000010000 */
[----:B------:R-:W1:Y:S03]  /*4200*/  MUFU.EX2 R27, R27 ;  /* 0x0000001b001b7308 */ /* 0x000e660000000800 */
[----:B------:R-:W-:Y:S01]  /*4210*/  FADD.FTZ R28, R50, R31 ;  /* 0x0000001f321c7221 */ /* 0x000fe20000010000 */
[----:B------:R-:W-:Y:S01]  /*4220*/  HMMA.16816.F32.BF16 R80, R4, R14, R80 ;  /* 0x0000000e0450723c */ /* 0x000fe20000041850 */
[----:B------:R-:W5:Y:S01]  /*4230*/  LDSM.16.MT88.4 R12, [R137+0x4c00] ;  /* 0x004c0000890c783b */ /* 0x000f620000004200 */
[----:B--2---:R-:W-:Y:S01]  /*4240*/  F2FP.BF16.F32.PACK_AB R4, R62, R45 ;  /* 0x0000002d3e04723e */ /* 0x004fe200000010ff */
[----:B------:R-:W-:Y:S01]  /*4250*/  FADD.FTZ R28, R129, R28 ;  /* 0x0000001c811c7221 */ /* 0x000fe20000010000 */
[----:B----4-:R-:W-:Y:S01]  /*4260*/  F2FP.BF16.F32.PACK_AB R6, R53, R34 ;  /* 0x000000223506723e */ /* 0x010fe200000010ff */
[----:B------:R-:W-:Y:S01]  /*4270*/  MUFU.EX2 R32, R32 ;  /* 0x0000002000207308 */ /* 0x000fe20000000800 */
[----:B------:R-:W-:Y:S01]  /*4280*/  F2FP.BF16.F32.PACK_AB R5, R39, R30 ;  /* 0x0000001e2705723e */ /* 0x000fe200000010ff */
[----:B------:R-:W-:Y:S01]  /*4290*/  FADD.FTZ R99, R99, R28 ;  /* 0x0000001c63637221 */ /* 0x000fe20000010000 */
[----:B-1----:R-:W-:-:S03]  /*42a0*/  F2FP.BF16.F32.PACK_AB R7, R27, R26 ;  /* 0x0000001a1b07723e */ /* 0x002fc600000010ff */
[----:B------:R-:W-:Y:S02]  /*42b0*/  FADD.FTZ R58, R58, R99 ;  /* 0x000000633a3a7221 */ /* 0x000fe40000010000 */
[----:B------:R-:W1:Y:S02]  /*42c0*/  MUFU.EX2 R37, R37 ;  /* 0x0000002500257308 */ /* 0x000e640000000800 */
[----:B------:R-:W-:Y:S01]  /*42d0*/  FADD.FTZ R95, R95, R58 ;  /* 0x0000003a5f5f7221 */ /* 0x000fe20000010000 */
[C---:B---3--:R-:W-:Y:S01]  /*42e0*/  HMMA.16816.F32.BF16 R68, R4.reuse, R8, R68 ;  /* 0x000000080444723c */ /* 0x048fe20000041844 */
[----:B------:R-:W-:Y:S02]  /*42f0*/  FADD.FTZ R8, R46, R29 ;  /* 0x0000001d2e087221 */ /* 0x000fe40000010000 */
[----:B------:R-:W-:Y:S02]  /*4300*/  FADD.FTZ R56, R56, R95 ;  /* 0x0000005f38387221 */ /* 0x000fe40000010000 */
[----:B------:R-:W-:Y:S01]  /*4310*/  MUFU.EX2 R36, R36 ;  /* 0x0000002400247308 */ /* 0x000fe20000000800 */
[----:B------:R-:W-:Y:S01]  /*4320*/  FADD.FTZ R8, R131, R8 ;  /* 0x0000000883087221 */ /* 0x000fe20000010000 */
[----:B------:R-:W-:Y:S01]  /*4330*/  FADD.FTZ R55, R55, R56 ;  /* 0x0000003837377221 */ /* 0x000fe20000010000 */
[----:B-----5:R-:W-:Y:S02]  /*4340*/  HMMA.16816.F32.BF16 R76, R4, R16, R76 ;  /* 0x00000010044c723c */ /* 0x020fe4000004184c */
[----:B------:R-:W-:Y:S01]  /*4350*/  FADD.FTZ R135, R135, R8 ;  /* 0x0000000887877221 */ /* 0x000fe20000010000 */
[----:B------:R-:W-:-:S02]  /*4360*/  FADD.FTZ R86, R86, R55 ;  /* 0x0000003756567221 */ /* 0x000fc40000010000 */
[----:B------:R-:W2:Y:S01]  /*4370*/  MUFU.EX2 R157, R157 ;  /* 0x0000009d009d7308 */ /* 0x000ea20000000800 */
[----:B------:R-:W-:Y:S02]  /*4380*/  FADD.FTZ R135, R60, R135 ;  /* 0x000000873c877221 */ /* 0x000fe40000010000 */
[C---:B------:R-:W-:Y:S02]  /*4390*/  HMMA.16816.F32.BF16 R72, R4.reuse, R10, R72 ;  /* 0x0000000a0448723c */ /* 0x040fe40000041848 */
[----:B------:R-:W-:Y:S01]  /*43a0*/  FADD.FTZ R16, R54, R135 ;  /* 0x0000008736107221 */ /* 0x000fe20000010000 */
[----:B------:R-:W3:Y:S02]  /*43b0*/  LDSM.16.MT88.4 R8, [R22+0x4c00] ;  /* 0x004c00001608783b */ /* 0x000ee40000004200 */
[----:B------:R-:W-:Y:S01]  /*43c0*/  MUFU.EX2 R24, R24 ;  /* 0x0000001800187308 */ /* 0x000fe20000000800 */
[----:B------:R-:W-:Y:S02]  /*43d0*/  FADD.FTZ R16, R93, R16 ;  /* 0x000000105d107221 */ /* 0x000fe40000010000 */
[----:B------:R-:W-:Y:S02]  /*43e0*/  HMMA.16816.F32.BF16 R80, R4, R18, R80 ;  /* 0x000000120450723c */ /* 0x000fe40000041850 */
[----:B------:R-:W-:Y:S01]  /*43f0*/  FADD.FTZ R111, R111, R16 ;  /* 0x000000106f6f7221 */ /* 0x000fe20000010000 */
[----:B-1----:R-:W-:-:S02]  /*4400*/  F2FP.BF16.F32.PACK_AB R4, R37, R32 ;  /* 0x000000202504723e */ /* 0x002fc400000010ff */
        /* <DEDUP_REMOVED lines=8> */
[----:B-1----:R-:W-:Y:S02]  /*4490*/  F2FP.BF16.F32.PACK_AB R5, R25, R24 ;  /* 0x000000181905723e */ /* 0x002fe400000010ff */
[----:B--2---:R-:W-:-:S07]  /*44a0*/  F2FP.BF16.F32.PACK_AB R7, R156, R23 ;  /* 0x000000179c07723e */ /* 0x004fce00000010ff */
        /* <DEDUP_REMOVED lines=21> */
[----:B------:R-:W-:Y:S06]  /*4600*/  @!P0 BRA `(.L_x_3854) ;  /* 0x0000002c00888947 */ /* 0x000fec0003800000 */
        /* <DEDUP_REMOVED lines=65> */
.L_x_3855:
[----:B------:R-:W-:Y:S01]  /*4a20*/  UMOV UR4, URZ ;  /* 0x000000ff00047c82 */ /* 0x000fe20008000000 */
[----:B------:R-:W-:Y:S01]  /*4a30*/  IMAD.SHL.U32 R4, R96, 0x80, RZ ;  /* 0x0000008060047824 */ /* 0x000fe200078e00ff */
[----:B------:R-:W-:-:S05]  /*4a40*/  IADD3 R5, P0, PT, RZ, -UR4, RZ ;  /* 0x80000004ff057c10 */ /* 0x000fca000ff1e0ff */
[----:B------:R-:W-:-:S05]  /*4a50*/  IMAD.X R4, RZ, RZ, ~R4, P0 ;  /* 0x000000ffff047224 */ /* 0x000fca00000e0e04 */
[----:B------:R-:W-:-:S04]  /*4a60*/  SHF.R.S64 R5, R5, 0x1f, R4 ;  /* 0x0000001f05057819 */ /* 0x000fc80000001004 */
[----:B------:R-:W-:-:S04]  /*4a70*/  IADD3 R144, P0, PT, R5, R144, RZ ;  /* 0x0000009005907210 */ /* 0x000fc80007f1e0ff */
[----:B------:R-:W-:-:S09]  /*4a80*/  LEA.HI.X.SX32 R145, R4, R145, 0x1, P0 ;  /* 0x0000009104917211 */ /* 0x000fd200000f0eff */
.L_x_3856:
[C---:B------:R-:W-:Y:S01]  /*4a90*/  IMAD.SHL.U32 R5, R96.reuse, 0x40, RZ ;  /* 0x0000004060057824 */ /* 0x040fe200078e00ff */
[----:B------:R-:W-:Y:S01]  /*4aa0*/  SHF.L.U64.HI R96, R96, 0x6, R97 ;  /* 0x0000000660607819 */ /* 0x000fe20000010261 */
[----:B------:R-:W-:Y:S01]  /*4ab0*/  @!PT LDS RZ, [RZ] ;  /* 0x00000000fffff984 */ /* 0x000fe20000000800 */
[----:B------:R-:W-:Y:S01]  /*4ac0*/  @!PT LDS RZ, [RZ] ;  /* 0x00000000fffff984 */ /* 0x000fe20000000800 */
[----:B------:R-:W-:Y:S01]  /*4ad0*/  @!PT LDS RZ, [RZ] ;  /* 0x00000000fffff984 */ /* 0x000fe20000000800 */
[----:B------:R-:W-:Y:S03]  /*4ae0*/  LDGSTS.E.BYPASS.LTC128B.128 [R147+0x3000], desc[UR16][R144.64] ;  /* 0x0300000090937fae */ /* 0x000fe6000b981a10 */
[----:B------:R-:W-:-:S04]  /*4af0*/  IADD3 R6, P0, PT, R5, R144, RZ ;  /* 0x0000009005067210 */ /* 0x000fc80007f1e0ff */
[----:B------:R-:W-:Y:S01]  /*4b00*/  IADD3 R4, P1, PT, R6, R5, RZ ;  /* 0x0000000506047210 */ /* 0x000fe20007f3e0ff */
[----:B------:R-:W-:-:S03]  /*4b10*/  IMAD.X R7, R96, 0x1, R145, P0 ;  /* 0x0000000160077824 */ /* 0x000fc600000e0691 */
[----:B------:R-:W-:Y:S01]  /*4b20*/  IADD3 R16, P0, PT, R4, R5, RZ ;  /* 0x0000000504107210 */ /* 0x000fe20007f1e0ff */
[--C-:B------:R-:W-:Y:S01]  /*4b30*/  IMAD.X R5, R7, 0x1, R96.reuse, P1 ;  /* 0x0000000107057824 */ /* 0x100fe200008e0660 */
[----:B------:R-:W-:Y:S03]  /*4b40*/  LDGSTS.E.BYPASS.LTC128B.128 [R147+0x3800], desc[UR16][R6.64] ;  /* 0x0380000006937fae */ /* 0x000fe6000b981a10 */
[----:B------:R-:W-:Y:S01]  /*4b50*/  IMAD.X R17, R5, 0x1, R96, P0 ;  /* 0x0000000105117824 */ /* 0x000fe200000e0660 */
[----:B------:R1:W-:Y:S04]  /*4b60*/  LDGSTS.E.BYPASS.LTC128B.128 [R147+0x4000], desc[UR16][R4.64] ;  /* 0x0400000004937fae */ /* 0x0003e8000b981a10 */
[----:B------:R2:W-:Y:S04]  /*4b70*/  LDGSTS.E.BYPASS.LTC128B.128 [R147+0x4800], desc[UR16][R16.64] ;  /* 0x0480000010937fae */ /* 0x0005e8000b981a10 */
[----:B------:R-:W-:Y:S04]  /*4b80*/  LDSM.16.M88.4 R92, [R139] ;  /* 0x000000008b5c783b */ /* 0x000fe80000000200 */
[----:B------:R-:W3:Y:S04]  /*4b90*/  LDSM.16.M88.4 R28, [R138+0x1400] ;  /* 0x001400008a1c783b */ /* 0x000ee80000000200 */
[----:B------:R-:W4:Y:S04]  /*4ba0*/  LDSM.16.M88.4 R36, [R138+0x1000] ;  /* 0x001000008a24783b */ /* 0x000f280000000200 */
[----:B------:R-:W-:Y:S04]  /*4bb0*/  LDSM.16.M88.4 R88, [R98] ;  /* 0x000000006258783b */ /* 0x000fe80000000200 */
[----:B------:R-:W5:Y:S04]  /*4bc0*/  LDSM.16.M88.4 R12, [R102+0x1400] ;  /* 0x00140000660c783b */ /* 0x000f680000000200 */
[----:B------:R-:W2:Y:S04]  /*4bd0*/  LDSM.16.M88.4 R64, [R102+0x1000] ;  /* 0x001000006640783b */ /* 0x000ea80000000200 */
[----:B------:R-:W2:Y:S04]  /*4be0*/  LDSM.16.M88.4 R60, [R138+0x1c00] ;  /* 0x001c00008a3c783b */ /* 0x000ea80000000200 */
[----:B------:R-:W2:Y:S04]  /*4bf0*/  LDSM.16.M88.4 R20, [R138+0x1800] ;  /* 0x001800008a14783b */ /* 0x000ea80000000200 */
[----:B------:R-:W2:Y:S04]  /*4c00*/  LDSM.16.M88.4 R52, [R102+0x1c00] ;  /* 0x001c00006634783b */ /* 0x000ea80000000200 */
[----:B------:R-:W2:Y:S04]  /*4c10*/  LDSM.16.M88.4 R48, [R138+0x2800] ;  /* 0x002800008a30783b */ /* 0x000ea80000000200 */
[----:B------:R-:W2:Y:S01]  /*4c20*/  LDSM.16.M88.4 R56, [R138+0x2400] ;  /* 0x002400008a38783b */ /* 0x000ea20000000200 */
[C---:B---3--:R-:W-:Y:S03]  /*4c30*/  HMMA.16816.F32.BF16 R32, R92.reuse, R28, RZ ;  /* 0x0000001c5c20723c */ /* 0x048fe600000418ff */
[----:B------:R-:W3:Y:S04]  /*4c40*/  LDSM.16.M88.4 R8, [R102+0x1800] ;  /* 0x001800006608783b */ /* 0x000ee80000000200 */
[----:B-1----:R-:W1:Y:S01]  /*4c50*/  LDSM.16.M88.4 R4, [R138+0x2000] ;  /* 0x002000008a04783b */ /* 0x002e620000000200 */
[C---:B----4-:R-:W-:Y:S03]  /*4c60*/  HMMA.16816.F32.BF16 R40, R92.reuse, R36, RZ ;  /* 0x000000245c28723c */ /* 0x050fe600000418ff */
[----:B------:R-:W-:Y:S04]  /*4c70*/  LDSM.16.M88.4 R84, [R102+0x2400] ;  /* 0x002400006654783b */ /* 0x000fe80000000200 */
[----:B------:R-:W-:Y:S01]  /*4c80*/  LDSM.16.M88.4 R44, [R102+0x2000] ;  /* 0x00200000662c783b */ /* 0x000fe20000000200 */
[C---:B------:R-:W-:Y:S03]  /*4c90*/  HMMA.16816.F32.BF16 R28, R92.reuse, R30, RZ ;  /* 0x0000001e5c1c723c */ /* 0x040fe600000418ff */
[----:B------:R-:W-:Y:S04]  /*4ca0*/  LDSM.16.M88.4 R96, [R138+0x2c00] ;  /* 0x002c00008a60783b */ /* 0x000fe80000000200 */
[----:B------:R-:W0:Y:S01]  /*4cb0*/  LDGDEPBAR ;  /* 0x00000000000079af */ /* 0x000e220000000000 */
[----:B------:R-:W-:Y:S08]  /*4cc0*/  HMMA.16816.F32.BF16 R36, R92, R38, RZ ;  /* 0x000000265c24723c */ /* 0x000ff000000418ff */
[C---:B-----5:R-:W-:Y:S08]  /*4cd0*/  HMMA.16816.F32.BF16 R32, R88.reuse, R12, R32 ;  /* 0x0000000c5820723c */ /* 0x060ff00000041820 */
[C---:B------:R-:W-:Y:S08]  /*4ce0*/  HMMA.16816.F32.BF16 R28, R88.reuse, R14, R28 ;  /* 0x0000000e581c723c */ /* 0x040ff0000004181c */
[----:B--2---:R-:W-:Y:S08]  /*4cf0*/  HMMA.16816.F32.BF16 R40, R88, R64, R40 ;  /* 0x000000405828723c */ /* 0x004ff00000041828 */
[----:B------:R-:W-:Y:S08]  /*4d00*/  HMMA.16816.F32.BF16 R16, R92, R60, RZ ;  /* 0x0000003c5c10723c */ /* 0x000ff000000418ff */
[----:B------:R-:W-:Y:S01]  /*4d10*/  HMMA.16816.F32.BF16 R36, R88, R66, R36 ;  /* 0x000000425824723c */ /* 0x000fe20000041824 */
[----:B------:R-:W2:Y:S07]  /*4d20*/  LDSM.16.M88.4 R64, [R102+0x2800] ;  /* 0x002800006640783b */ /* 0x000eae0000000200 */
[C---:B------:R-:W-:Y:S08]  /*4d30*/  HMMA.16816.F32.BF16 R12, R92.reuse, R62, RZ ;  /* 0x0000003e5c0c723c */ /* 0x040ff000000418ff */
[C---:B------:R-:W-:Y:S08]  /*4d40*/  HMMA.16816.F32.BF16 R24, R92.reuse, R20, RZ ;  /* 0x000000145c18723c */ /* 0x040ff000000418ff */
[----:B------:R-:W-:Y:S08]  /*4d50*/  HMMA.16816.F32.BF16 R20, R92, R22, RZ ;  /* 0x000000165c14723c */ /* 0x000ff000000418ff */
[C---:B------:R-:W-:Y:S08]  /*4d60*/  HMMA.16816.F32.BF16 R16, R88.reuse, R52, R16 ;  /* 0x000000345810723c */ /* 0x040ff00000041810 */
[----:B------:R-:W-:Y:S08]  /*4d70*/  HMMA.16816.F32.BF16 R12, R88, R54, R12 ;  /* 0x00000036580c723c */ /* 0x000ff0000004180c */
[C---:B------:R-:W-:Y:S08]  /*4d80*/  HMMA.16816.F32.BF16 R52, R92.reuse, R48, RZ ;  /* 0x000000305c34723c */ /* 0x040ff000000418ff */
[----:B------:R-:W-:Y:S08]  /*4d90*/  HMMA.16816.F32.BF16 R60, R92, R56, RZ ;  /* 0x000000385c3c723c */ /* 0x000ff000000418ff */
[C---:B---3--:R-:W-:Y:S08]  /*4da0*/  HMMA.16816.F32.BF16 R24, R88.reuse, R8, R24 ;  /* 0x000000085818723c */ /* 0x048ff00000041818 */
[----:B------:R-:W-:Y:S08]  /*4db0*/  HMMA.16816.F32.BF16 R20, R88, R10, R20 ;  /* 0x0000000a5814723c */ /* 0x000ff00000041814 */
[C---:B-1----:R-:W-:Y:S08]  /*4dc0*/  HMMA.16816.F32.BF16 R8, R92.reuse, R4, RZ ;  /* 0x000000045c08723c */ /* 0x042ff000000418ff */
[C---:B------:R-:W-:Y:S08]  /*4dd0*/  HMMA.16816.F32.BF16 R4, R92.reuse, R6, RZ ;  /* 0x000000065c04723c */ /* 0x040ff000000418ff */
[----:B------:R-:W-:Y:S08]  /*4de0*/  HMMA.16816.F32.BF16 R56, R92, R58, RZ ;  /* 0x0000003a5c38723c */ /* 0x000ff000000418ff */
[----:B--2---:R-:W-:Y:S01]  /*4df0*/  HMMA.16816.F32.BF16 R52, R88, R64, R52 ;  /* 0x000000405834723c */ /* 0x004fe20000041834 */
[----:B------:R-:W-:-:S02]  /*4e00*/  VIADD R65, R103, 0xffffff00 ;  /* 0xffffff0067417836 */ /* 0x000fc40000000000 */
[----:B------:R-:W-:-:S03]  /*4e10*/  VIADD R64, R103, 0xffffff01 ;  /* 0xffffff0167407836 */ /* 0x000fc60000000000 */
[CC--:B------:R-:W-:Y:S02]  /*4e20*/  ISETP.GE.AND P5, PT, R65.reuse, R105.reuse, PT ;  /* 0x000000694100720c */ /* 0x0c0fe40003fa6270 */
[-C--:B------:R-:W-:Y:S01]  /*4e30*/  ISETP.GE.AND P4, PT, R65, R104.reuse, PT ;  /* 0x000000684100720c */ /* 0x080fe20003f86270 */
[C---:B------:R-:W-:Y:S01]  /*4e40*/  VIADD R65, R103.reuse, 0xffffff08 ;  /* 0xffffff0867417836 */ /* 0x040fe20000000000 */
[C---:B------:R-:W-:Y:S01]  /*4e50*/  ISETP.GE.AND P2, PT, R64.reuse, R105, PT ;  /* 0x000000694000720c */ /* 0x040fe20003f46270 */
[----:B------:R-:W-:Y:S01]  /*4e60*/  HMMA.16816.F32.BF16 R60, R88, R84, R60 ;  /* 0x00000054583c723c */ /* 0x000fe2000004183c */
[-C--:B------:R-:W-:Y:S01]  /*4e70*/  ISETP.GE.AND P1, PT, R64, R104.reuse, PT ;  /* 0x000000684000720c */ /* 0x080fe20003f26270 */
[C---:B------:R-:W-:Y:S01]  /*4e80*/  VIADD R64, R103.reuse, 0xffffff09 ;  /* 0xffffff0967407836 */ /* 0x040fe20000000000 */
[----:B------:R-:W-:Y:S01]  /*4e90*/  FSEL R85, R42, -INF , !P4 ;  /* 0xff8000002a557808 */ /* 0x000fe20006000000 */
[----:B------:R-:W-:Y:S01]  /*4ea0*/  VIADD R42, R103, 0xffffff10 ;  /* 0xffffff10672a7836 */ /* 0x000fe20000000000 */
[----:B------:R-:W-:-:S02]  /*4eb0*/  ISETP.GE.AND P0, PT, R65, R104, PT ;  /* 0x000000684100720c */ /* 0x000fc40003f06270 */
[-C--:B------:R-:W-:Y:S01]  /*4ec0*/  ISETP.GE.AND P3, PT, R65, R105.reuse, PT ;  /* 0x000000694100720c */ /* 0x080fe20003f66270 */
[C---:B------:R-:W-:Y:S01]  /*4ed0*/  HMMA.16816.F32.BF16 R8, R88.reuse, R44, R8 ;  /* 0x0000002c5808723c */ /* 0x040fe20000041808 */
[----:B------:R-:W-:Y:S01]  /*4ee0*/  FSEL R65, R40, -INF , !P5 ;  /* 0xff80000028417808 */ /* 0x000fe20006800000 */
[----:B------:R-:W-:Y:S01]  /*4ef0*/  VIADD R40, R103, 0xffffff11 ;  /* 0xffffff1167287836 */ /* 0x000fe20000000000 */
[CC--:B------:R-:W-:Y:S02]  /*4f00*/  ISETP.GE.AND P5, PT, R64.reuse, R105.reuse, PT ;  /* 0x000000694000720c */ /* 0x0c0fe40003fa6270 */
[----:B------:R-:W-:Y:S02]  /*4f10*/  ISETP.GE.AND P4, PT, R64, R104, PT ;  /* 0x000000684000720c */ /* 0x000fe40003f86270 */
[----:B------:R-:W-:Y:S01]  /*4f20*/  FSEL R64, R41, -INF , !P2 ;  /* 0xff80000029407808 */ /* 0x000fe20005000000 */
[----:B------:R-:W-:Y:S01]  /*4f30*/  HMMA.16816.F32.BF16 R4, R88, R46, R4 ;  /* 0x0000002e5804723c */ /* 0x000fe20000041804 */
[----:B------:R-:W-:-:S02]  /*4f40*/  ISETP.GE.AND P2, PT, R42, R105, PT ;  /* 0x000000692a00720c */ /* 0x000fc40003f46270 */
[----:B------:R-:W-:Y:S02]  /*4f50*/  FSEL R164, R39, -INF , !P4 ;  /* 0xff80000027a47808 */ /* 0x000fe40006000000 */
[----:B------:R-:W-:Y:S01]  /*4f60*/  FSEL R154, R32, -INF , !P2 ;  /* 0xff800000209a7808 */ /* 0x000fe20005000000 */
[C---:B------:R-:W-:Y:S01]  /*4f70*/  VIADD R32, R103.reuse, 0xffffff21 ;  /* 0xffffff2167207836 */ /* 0x040fe20000000000 */
[----:B------:R-:W-:Y:S01]  /*4f80*/  FSEL R107, R36, -INF , !P3 ;  /* 0xff800000246b7808 */ /* 0x000fe20005800000 */
[----:B------:R-:W-:Y:S01]  /*4f90*/  HMMA.16816.F32.BF16 R48, R92, R50, RZ ;  /* 0x000000325c30723c */ /* 0x000fe200000418ff */
[----:B------:R-:W-:Y:S01]  /*4fa0*/  VIADD R36, R103, 0xffffff19 ;  /* 0xffffff1967247836 */ /* 0x000fe20000000000 */
[----:B------:R-:W-:-:S04]  /*4fb0*/  ISETP.GE.AND P3, PT, R40, R105, PT ;  /* 0x000000692800720c */ /* 0x000fc80003f66270 */
[----:B------:R-:W-:Y:S02]  /*4fc0*/  ISETP.GE.AND P2, PT, R36, R105, PT ;  /* 0x000000692400720c */ /* 0x000fe40003f46270 */
[C---:B------:R-:W-:Y:S01]  /*4fd0*/  HMMA.16816.F32.BF16 R44, R92.reuse, R96, RZ ;  /* 0x000000605c2c723c */ /* 0x040fe200000418ff */
[----:B------:R-:W-:Y:S02]  /*4fe0*/  FSEL R97, R43, -INF , !P1 ;  /* 0xff8000002b617808 */ /* 0x000fe40004800000 */
[-C--:B------:R-:W-:Y:S02]  /*4ff0*/  ISETP.GE.AND P1, PT, R42, R104.reuse, PT ;  /* 0x000000682a00720c */ /* 0x080fe40003f26270 */
[----:B------:R-:W-:Y:S02]  /*5000*/  FSEL R158, R33, -INF , !P3 ;  /* 0xff800000219e7808 */ /* 0x000fe40005800000 */
[----:B------:R-:W-:Y:S01]  /*5010*/  FSEL R150, R34, -INF , !P1 ;  /* 0xff80000022967808 */ /* 0x000fe20004800000 */
[----:B------:R-:W-:Y:S01]  /*5020*/  HMMA.16816.F32.BF16 R92, R92, R98, RZ ;  /* 0x000000625c5c723c */ /* 0x000fe200000418ff */
[----:B------:R-:W-:Y:S01]  /*5030*/  FSEL R99, R38, -INF , !P0 ;  /* 0xff80000026637808 */ /* 0x000fe20004000000 */
[C---:B------:R-:W-:Y:S01]  /*5040*/  VIADD R38, R103.reuse, 0xffffff18 ;  /* 0xffffff1867267836 */ /* 0x040fe20000000000 */
[-C--:B------:R-:W-:Y:S01]  /*5050*/  ISETP.GE.AND P0, PT, R40, R104.reuse, PT ;  /* 0x000000682800720c */ /* 0x080fe20003f06270 */
[----:B------:R-:W-:Y:S01]  /*5060*/  VIADD R34, R103, 0xffffff20 ;  /* 0xffffff2067227836 */ /* 0x000fe20000000000 */
[----:B------:R-:W-:-:S02]  /*5070*/  ISETP.GE.AND P1, PT, R36, R104, PT ;  /* 0x000000682400720c */ /* 0x000fc40003f26270 */
[C---:B------:R-:W-:Y:S01]  /*5080*/  ISETP.GE.AND P4, PT, R38.reuse, R104, PT ;  /* 0x000000682600720c */ /* 0x040fe20003f86270 */
[C---:B------:R-:W-:Y:S01]  /*5090*/  HMMA.16816.F32.BF16 R56, R88.reuse, R86, R56 ;  /* 0x000000565838723c */ /* 0x040fe20000041838 */
[----:B------:R-:W-:Y:S02]  /*50a0*/  FSEL R87, R37, -INF , !P5 ;  /* 0xff80000025577808 */ /* 0x000fe40006800000 */
[----:B------:R-:W-:Y:S02]  /*50b0*/  ISETP.GE.AND P5, PT, R38, R105, PT ;  /* 0x000000692600720c */ /* 0x000fe40003fa6270 */
[----:B------:R-:W-:Y:S02]  /*50c0*/  FSEL R30, R30, -INF , !P4 ;  /* 0xff8000001e1e7808 */ /* 0x000fe40006000000 */
[----:B------:R-:W-:Y:S01]  /*50d0*/  FSEL R160, R28, -INF , !P5 ;  /* 0xff8000001ca07808 */ /* 0x000fe20006800000 */
[----:B------:R-:W-:Y:S01]  /*50e0*/  HMMA.16816.F32.BF16 R48, R88, R66, R48 ;  /* 0x000000425830723c */ /* 0x000fe20000041830 */
[----:B------:R-:W-:-:S02]  /*50f0*/  FSEL R134, R35, -INF , !P0 ;  /* 0xff80000023867808 */ /* 0x000fc40004000000 */
[CC--:B------:R-:W-:Y:S02]  /*5100*/  ISETP.GE.AND P5, PT, R32.reuse, R105.reuse, PT ;  /* 0x000000692000720c */ /* 0x0c0fe40003fa6270 */
[-C--:B------:R-:W-:Y:S01]  /*5110*/  ISETP.GE.AND P4, PT, R32, R104.reuse, PT ;  /* 0x000000682000720c */ /* 0x080fe20003f86270 */
[----:B------:R-:W-:Y:S01]  /*5120*/  VIADD R32, R103, 0xffffff28 ;  /* 0xffffff2867207836 */ /* 0x000fe20000000000 */
[----:B------:R-:W-:Y:S02]  /*5130*/  ISETP.GE.AND P0, PT, R34, R104, PT ;  /* 0x000000682200720c */ /* 0x000fe40003f06270 */
[----:B------:R-:W-:Y:S01]  /*5140*/  FSEL R162, R29, -INF , !P2 ;  /* 0xff8000001da27808 */ /* 0x000fe20005000000 */
[----:B------:R-:W-:Y:S01]  /*5150*/  VIADD R29, R103, 0xffffff29 ;  /* 0xffffff29671d7836 */ /* 0x000fe20000000000 */
[----:B------:R-:W-:Y:S02]  /*5160*/  FSEL R28, R31, -INF , !P1 ;  /* 0xff8000001f1c7808 */ /* 0x000fe40004800000 */
[----:B------:R-:W-:Y:S01]  /*5170*/  FSEL R126, R26, -INF , !P0 ;  /* 0xff8000001a7e7808 */ /* 0x000fe20004000000 */
[----:B------:R-:W-:Y:S01]  /*5180*/  VIADD R26, R103, 0xffffff30 ;  /* 0xffffff30671a7836 */ /* 0x000fe20000000000 */
[----:B------:R-:W-:-:S02]  /*5190*/  ISETP.GE.AND P3, PT, R34, R105, PT ;  /* 0x000000692200720c */ /* 0x000fc40003f66270 */
[-C--:B------:R-:W-:Y:S02]  /*51a0*/  ISETP.GE.AND P1, PT, R32, R104.reuse, PT ;  /* 0x000000682000720c */ /* 0x080fe40003f26270 */
[----:B------:R-:W-:Y:S01]  /*51b0*/  FSEL R124, R24, -INF , !P3 ;  /* 0xff800000187c7808 */ /* 0x000fe20005800000 */
[----:B------:R-:W-:Y:S01]  /*51c0*/  VIADD R24, R103, 0xffffff31 ;  /* 0xffffff3167187836 */ /* 0x000fe20000000000 */
[----:B------:R-:W-:Y:S02]  /*51d0*/  FSEL R122, R27, -INF , !P4 ;  /* 0xff8000001b7a7808 */ /* 0x000fe40006000000 */
[----:B------:R-:W-:Y:S01]  /*51e0*/  FSEL R118, R22, -INF , !P1 ;  /* 0xff80000016767808 */ /* 0x000fe20004800000 */
[----:B------:R-:W-:Y:S01]  /*51f0*/  VIADD R22, R103, 0xffffff38 ;  /* 0xffffff3867167836 */ /* 0x000fe20000000000 */
[----:B------:R-:W-:Y:S02]  /*5200*/  ISETP.GE.AND P2, PT, R32, R105, PT ;  /* 0x000000692000720c */ /* 0x000fe40003f46270 */
[----:B------:R-:W-:-:S02]  /*5210*/  ISETP.GE.AND P0, PT, R29, R104, PT ;  /* 0x000000681d00720c */ /* 0x000fc40003f06270 */
[----:B------:R-:W-:Y:S02]  /*5220*/  ISETP.GE.AND P4, PT, R26, R104, PT ;  /* 0x000000681a00720c */ /* 0x000fe40003f86270 */
[----:B------:R-:W-:Y:S02]  /*5230*/  FSEL R128, R25, -INF , !P5 ;  /* 0xff80000019807808 */ /* 0x000fe40006800000 */
[----:B------:R-:W-:Y:S01]  /*5240*/  FSEL R130, R20, -INF , !P2 ;  /* 0xff80000014827808 */ /* 0x000fe20005000000 */
[----:B------:R-:W-:Y:S01]  /*5250*/  VIADD R20, R103, 0xffffff39 ;  /* 0xffffff3967147836 */ /* 0x000fe20000000000 */
[----:B------:R-:W-:Y:S02]  /*5260*/  FSEL R120, R23, -INF , !P0 ;  /* 0xff80000017787808 */ /* 0x000fe40004000000 */
[----:B------:R-:W-:Y:S01]  /*5270*/  FSEL R96, R18, -INF , !P4 ;  /* 0xff80000012607808 */ /* 0x000fe20006000000 */
[----:B------:R-:W-:Y:S01]  /*5280*/  VIADD R18, R103, 0xffffff40 ;  /* 0xffffff4067127836 */ /* 0x000fe20000000000 */
[----:B------:R-:W-:-:S02]  /*5290*/  ISETP.GE.AND P3, PT, R29, R105, PT ;  /* 0x000000691d00720c */ /* 0x000fc40003f66270 */
[-C--:B------:R-:W-:Y:S02]  /*52a0*/  ISETP.GE.AND P5, PT, R26, R105.reuse, PT ;  /* 0x000000691a00720c */ /* 0x080fe40003fa6270 */
[C---:B------:R-:W-:Y:S02]  /*52b0*/  ISETP.GE.AND P2, PT, R24.reuse, R105, PT ;  /* 0x000000691800720c */ /* 0x040fe40003f46270 */
[-C--:B------:R-:W-:Y:S02]  /*52c0*/  ISETP.GE.AND P1, PT, R24, R104.reuse, PT ;  /* 0x000000681800720c */ /* 0x080fe40003f26270 */
[----:B------:R-:W-:Y:S02]  /*52d0*/  ISETP.GE.AND P0, PT, R22, R104, PT ;  /* 0x000000681600720c */ /* 0x000fe40003f06270 */
[----:B------:R-:W-:Y:S02]  /*52e0*/  FSEL R132, R21, -INF , !P3 ;  /* 0xff80000015847808 */ /* 0x000fe40005800000 */
[----:B------:R-:W-:Y:S01]  /*52f0*/  FSEL R86, R16, -INF , !P5 ;  /* 0xff80000010567808 */ /* 0x000fe20006800000 */
[----:B------:R-:W-:Y:S01]  /*5300*/  VIADD R16, R103, 0xffffff41 ;  /* 0xffffff4167107836 */ /* 0x000fe20000000000 */
[----:B------:R-:W-:-:S02]  /*5310*/  FSEL R106, R17, -INF , !P2 ;  /* 0xff800000116a7808 */ /* 0x000fc40005000000 */
[----:B------:R-:W-:Y:S02]  /*5320*/  FSEL R32, R19, -INF , !P1 ;  /* 0xff80000013207808 */ /* 0x000fe40004800000 */
[----:B------:R-:W-:Y:S01]  /*5330*/  FSEL R33, R14, -INF , !P0 ;  /* 0xff8000000e217808 */ /* 0x000fe20004000000 */
[----:B------:R-:W-:Y:S01]  /*5340*/  VIADD R14, R103, 0xffffff48 ;  /* 0xffffff48670e7836 */ /* 0x000fe20000000000 */
[-C--:B------:R-:W-:Y:S02]  /*5350*/  ISETP.GE.AND P3, PT, R22, R105.reuse, PT ;  /* 0x000000691600720c */ /* 0x080fe40003f66270 */
[CC--:B------:R-:W-:Y:S02]  /*5360*/  ISETP.GE.AND P5, PT, R20.reuse, R105.reuse, PT ;  /* 0x000000691400720c */ /* 0x0c0fe40003fa6270 */
[----:B------:R-:W-:Y:S02]  /*5370*/  ISETP.GE.AND P4, PT, R20, R104, PT ;  /* 0x000000681400720c */ /* 0x000fe40003f86270 */
[----:B------:R-:W-:-:S02]  /*5380*/  ISETP.GE.AND P2, PT, R18, R105, PT ;  /* 0x000000691200720c */ /* 0x000fc40003f46270 */
[----:B------:R-:W-:Y:S02]  /*5390*/  ISETP.GE.AND P1, PT, R18, R104, PT ;  /* 0x000000681200720c */ /* 0x000fe40003f26270 */
[----:B------:R-:W-:Y:S01]  /*53a0*/  FSEL R108, R12, -INF , !P3 ;  /* 0xff8000000c6c7808 */ /* 0x000fe20005800000 */
[----:B------:R-:W-:Y:S01]  /*53b0*/  VIADD R12, R103, 0xffffff49 ;  /* 0xffffff49670c7836 */ /* 0x000fe20000000000 */
[----:B------:R-:W-:Y:S02]  /*53c0*/  FSEL R110, R13, -INF , !P5 ;  /* 0xff8000000d6e7808 */ /* 0x000fe40006800000 */
[----:B------:R-:W-:Y:S02]  /*53d0*/  FSEL R34, R15, -INF , !P4 ;  /* 0xff8000000f227808 */ /* 0x000fe40006000000 */
[----:B------:R-:W-:Y:S01]  /*53e0*/  FSEL R35, R8, -INF , !P2 ;  /* 0xff80000008237808 */ /* 0x000fe20005000000 */
[C---:B------:R-:W-:Y:S01]  /*53f0*/  VIADD R8, R103.reuse, 0xffffff51 ;  /* 0xffffff5167087836 */ /* 0x040fe20000000000 */
[----:B------:R-:W-:Y:S01]  /*5400*/  FSEL R36, R10, -INF , !P1 ;  /* 0xff8000000a247808 */ /* 0x000fe20004800000 */
[----:B------:R-:W-:Y:S01]  /*5410*/  VIADD R10, R103, 0xffffff50 ;  /* 0xffffff50670a7836 */ /* 0x000fe20000000000 */
[----:B------:R-:W-:-:S02]  /*5420*/  ISETP.GE.AND P3, PT, R16, R105, PT ;  /* 0x000000691000720c */ /* 0x000fc40003f66270 */
[-C--:B------:R-:W-:Y:S02]  /*5430*/  ISETP.GE.AND P0, PT, R16, R104.reuse, PT ;  /* 0x000000681000720c */ /* 0x080fe40003f06270 */
[C---:B------:R-:W-:Y:S02]  /*5440*/  ISETP.GE.AND P5, PT, R14.reuse, R105, PT ;  /* 0x000000690e00720c */ /* 0x040fe40003fa6270 */
[----:B------:R-:W-:Y:S02]  /*5450*/  ISETP.GE.AND P4, PT, R14, R104, PT ;  /* 0x000000680e00720c */ /* 0x000fe40003f86270 */
[----:B------:R-:W-:Y:S02]  /*5460*/  FSEL R38, R9, -INF , !P3 ;  /* 0xff80000009267808 */ /* 0x000fe40005800000 */
[----:B------:R-:W-:Y:S02]  /*5470*/  FSEL R37, R11, -INF , !P0 ;  /* 0xff8000000b257808 */ /* 0x000fe40004000000 */
[----:B------:R-:W-:Y:S01]  /*5480*/  FSEL R39, R4, -INF , !P5 ;  /* 0xff80000004277808 */ /* 0x000fe20006800000 */
[----:B------:R-:W-:Y:S01]  /*5490*/  VIADD R4, R103, 0xffffff58 ;  /* 0xffffff5867047836 */ /* 0x000fe20000000000 */
[----:B------:R-:W-:-:S02]  /*54a0*/  FSEL R40, R6, -INF , !P4 ;  /* 0xff80000006287808 */ /* 0x000fc40006000000 */
[CC--:B------:R-:W-:Y:S02]  /*54b0*/  ISETP.GE.AND P3, PT, R10.reuse, R105.reuse, PT ;  /* 0x000000690a00720c */ /* 0x0c0fe40003f66270 */
[-C--:B------:R-:W-:Y:S02]  /*54c0*/  ISETP.GE.AND P0, PT, R10, R104.reuse, PT ;  /* 0x000000680a00720c */ /* 0x080fe40003f06270 */
[CC--:B------:R-:W-:Y:S02]  /*54d0*/  ISETP.GE.AND P5, PT, R8.reuse, R105.reuse, PT ;  /* 0x000000690800720c */ /* 0x0c0fe40003fa6270 */
[----:B------:R-:W-:Y:S02]  /*54e0*/  ISETP.GE.AND P4, PT, R8, R104, PT ;  /* 0x000000680800720c */ /* 0x000fe40003f86270 */
[----:B------:R-:W1:Y:S01]  /*54f0*/  LDSM.16.M88.4 R8, [R102+0x2c00] ;  /* 0x002c00006608783b */ /* 0x000e620000000200 */
[----:B------:R-:W-:Y:S01]  /*5500*/  ISETP.GE.AND P2, PT, R12, R105, PT ;  /* 0x000000690c00720c */ /* 0x000fe20003f46270 */
[----:B------:R-:W-:-:S04]  /*5510*/  DEPBAR.LE SB0, 0x0 ;  /* 0x000080000000791a */ /* 0x000fc80000000000 */
[----:B------:R-:W-:Y:S01]  /*5520*/  BAR.SYNC.DEFER_BLOCKING 0x0 ;  /* 0x0000000000007b1d */ /* 0x000fe20000010000 */
[-C--:B------:R-:W-:Y:S02]  /*5530*/  ISETP.GE.AND P1, PT, R12, R104.reuse, PT ;  /* 0x000000680c00720c */ /* 0x080fe40003f26270 */
[----:B------:R-:W-:Y:S01]  /*5540*/  FSEL R42, R5, -INF , !P2 ;  /* 0xff800000052a7808 */ /* 0x000fe20005000000 */
[----:B------:R-:W-:Y:S01]  /*5550*/  VIADD R5, R103, 0xffffff70 ;  /* 0xffffff7067057836 */ /* 0x000fe20000000000 */
[----:B------:R-:W-:Y:S02]  /*5560*/  FSEL R41, R7, -INF , !P1 ;  /* 0xff80000007297808 */ /* 0x000fe40004800000 */
        /* <DEDUP_REMOVED lines=11> */
[-C--:B------:R-:W-:Y:S01]  /*5620*/  ISETP.GE.AND P4, PT, R4, R104.reuse, PT ;  /* 0x000000680400720c */ /* 0x080fe20003f86270 */
[C---:B------:R-:W-:Y:S01]  /*5630*/  VIADD R4, R103.reuse, 0xffffff61 ;  /* 0xffffff6167047836 */ /* 0x040fe20000000000 */
[----:B------:R-:W-:Y:S02]  /*5640*/  FSEL R56, R56, -INF , !P2 ;  /* 0xff80000038387808 */ /* 0x000fe40005000000 */
[----:B------:R-:W-:Y:S02]  /*5650*/  FSEL R58, R58, -INF , !P1 ;  /* 0xff8000003a3a7808 */ /* 0x000fe40004800000 */
[C---:B------:R-:W-:Y:S02]  /*5660*/  ISETP.GE.AND P2, PT, R4.reuse, R105, PT ;  /* 0x000000690400720c */ /* 0x040fe40003f46270 */
[----:B------:R-:W-:Y:S01]  /*5670*/  ISETP.GE.AND P1, PT, R4, R104, PT ;  /* 0x000000680400720c */ /* 0x000fe20003f26270 */
[----:B------:R-:W-:Y:S01]  /*5680*/  VIADD R4, R103, 0xffffff68 ;  /* 0xffffff6867047836 */ /* 0x000fe20000000000 */
[----:B-1----:R-:W-:Y:S01]  /*5690*/  HMMA.16816.F32.BF16 R44, R88, R8, R44 ;  /* 0x00000008582c723c */ /* 0x002fe2000004182c */
[----:B------:R-:W-:-:S02]  /*56a0*/  FSEL R98, R57, -INF , !P3 ;  /* 0xff80000039627808 */ /* 0x000fc40005800000 */
[----:B------:R-:W-:Y:S02]  /*56b0*/  FSEL R59, R59, -INF , !P0 ;  /* 0xff8000003b3b7808 */ /* 0x000fe40004000000 */
[CC--:B------:R-:W-:Y:S02]  /*56c0*/  ISETP.GE.AND P0, PT, R4.reuse, R105.reuse, PT ;  /* 0x000000690400720c */ /* 0x0c0fe40003f06270 */
[----:B------:R-:W-:Y:S01]  /*56d0*/  ISETP.GE.AND P3, PT, R4, R104, PT ;  /* 0x000000680400720c */ /* 0x000fe20003f66270 */
[----:B------:R-:W-:Y:S01]  /*56e0*/  VIADD R4, R103, 0xffffff69 ;  /* 0xffffff6967047836 */ /* 0x000fe20000000000 */
[----:B------:R-:W-:Y:S01]  /*56f0*/  FSEL R102, R52, -INF , !P5 ;  /* 0xff80000034667808 */ /* 0x000fe20006800000 */
[----:B------:R-:W-:Y:S01]  /*5700*/  HMMA.16816.F32.BF16 R92, R88, R10, R92 ;  /* 0x0000000a585c723c */ /* 0x000fe2000004185c */
        /* <DEDUP_REMOVED lines=9> */
[----:B------:R-:W-:Y:S01]  /*57a0*/  FSEL R88, R45, -INF , !P0 ;  /* 0xff8000002d587808 */ /* 0x000fe20004000000 */
[----:B------:R-:W-:Y:S01]  /*57b0*/  VIADD R103, R103, 0xffffff79 ;  /* 0xffffff7967677836 */ /* 0x000fe20000000000 */
[----:B------:R-:W-:-:S02]  /*57c0*/  ISETP.GE.U32.AND P0, PT, R3, 0x3, PT ;  /* 0x000000030300780c */ /* 0x000fc40003f06070 */
[----:B------:R-:W-:Y:S02]  /*57d0*/  FSEL R112, R53, -INF , !P2 ;  /* 0xff80000035707808 */ /* 0x000fe40005000000 */
[----:B------:R-:W-:Y:S02]  /*57e0*/  FSEL R55, R55, -INF , !P1 ;  /* 0xff80000037377808 */ /* 0x000fe40004800000 */
[C---:B------:R-:W-:Y:S02]  /*57f0*/  ISETP.GE.AND P2, PT, R5.reuse, R105, PT ;  /* 0x000000690500720c */ /* 0x040fe40003f46270 */
[----:B------:R-:W-:Y:S02]  /*5800*/  ISETP.GE.AND P1, PT, R5, R104, PT ;  /* 0x000000680500720c */ /* 0x000fe40003f26270 */
[----:B------:R-:W-:Y:S02]  /*5810*/  FSEL R116, R49, -INF , !P5 ;  /* 0xff80000031747808 */ /* 0x000fe40006800000 */
[----:B------:R-:W-:-:S02]  /*5820*/  FSEL R51, R51, -INF , !P4 ;  /* 0xff80000033337808 */ /* 0x000fc40006000000 */
[----:B------:R-:W-:Y:S02]  /*5830*/  FSEL R90, R44, -INF , !P2 ;  /* 0xff8000002c5a7808 */ /* 0x000fe40005000000 */
[----:B------:R-:W-:Y:S02]  /*5840*/  FSEL R46, R46, -INF , !P1 ;  /* 0xff8000002e2e7808 */ /* 0x000fe40004800000 */
[CC--:B------:R-:W-:Y:S02]  /*5850*/  ISETP.GE.AND P5, PT, R4.reuse, R105.reuse, PT ;  /* 0x000000690400720c */ /* 0x0c0fe40003fa6270 */
[C---:B------:R-:W-:Y:S02]  /*5860*/  ISETP.GE.AND P4, PT, R103.reuse, R105, PT ;  /* 0x000000696700720c */ /* 0x040fe40003f86270 */
[-C--:B------:R-:W-:Y:S02]  /*5870*/  ISETP.GE.AND P2, PT, R4, R104.reuse, PT ;  /* 0x000000680400720c */ /* 0x080fe40003f46270 */
[----:B------:R-:W-:-:S02]  /*5880*/  ISETP.GE.AND P1, PT, R103, R104, PT ;  /* 0x000000686700720c */ /* 0x000fc40003f26270 */
        /* <DEDUP_REMOVED lines=69> */
.L_x_3858:
[----:B------:R-:W-:Y:S01]  /*5ce0*/  UMOV UR4, URZ ;  /* 0x000000ff00047c82 */ /* 0x000fe20008000000 */
[----:B------:R-:W-:Y:S01]  /*5cf0*/  IMAD.SHL.U32 R4, R100, 0x80, RZ ;  /* 0x0000008064047824 */ /* 0x000fe200078e00ff */
[----:B------:R-:W-:-:S05]  /*5d00*/  IADD3 R5, P0, PT, RZ, -UR4, RZ ;  /* 0x80000004ff057c10 */ /* 0x000fca000ff1e0ff */
[----:B------:R-:W-:-:S05]  /*5d10*/  IMAD.X R4, RZ, RZ, ~R4, P0 ;  /* 0x000000ffff047224 */ /* 0x000fca00000e0e04 */
[----:B------:R-:W-:-:S04]  /*5d20*/  SHF.R.S64 R5, R5, 0x1f, R4 ;  /* 0x0000001f05057819 */ /* 0x000fc80000001004 */
[----:B------:R-:W-:-:S04]  /*5d30*/  IADD3 R142, P0, PT, R5, R142, RZ ;  /* 0x0000008e058e7210 */ /* 0x000fc80007f1e0ff */
[----:B------:R-:W-:-:S09]  /*5d40*/  LEA.HI.X.SX32 R143, R4, R143, 0x1, P0 ;  /* 0x0000008f048f7211 */ /* 0x000fd200000f0eff */
.L_x_3859:
        /* <DEDUP_REMOVED lines=16> */
.L_x_3857:
        /* <DEDUP_REMOVED lines=49> */
[----:B------:R-:W-:Y:S01]  /*6160*/  FSEL R9, R66, RZ, P0 ;  /* 0x000000ff42097208 */ /* 0x000fe20000000000 */
[----:B------:R-:W1:Y:S01]  /*6170*/  LDSM.16.MT88.4 R4, [R137+0x3000] ;  /* 0x003000008904783b */ /* 0x000e620000004200 */
[----:B------:R-:W-:Y:S01]  /*6180*/  FSEL R57, R57, RZ, P0 ;  /* 0x000000ff39397208 */ /* 0x000fe20000000000 */
[--C-:B------:R-:W-:Y:S01]  /*6190*/  FFMA.FTZ R92, R65, UR4, -R67.reuse ;  /* 0x00000004415c7c23 */ /* 0x100fe20008010843 */
[----:B------:R-:W-:Y:S01]  /*61a0*/  FFMA.FTZ R61, R87, UR4, -R67 ;  /* 0x00000004573d7c23 */ /* 0x000fe20008010843 */
[----:B------:R-:W-:Y:S01]  /*61b0*/  FADD.FTZ R9, R0, -R9 ;  /* 0x8000000900097221 */ /* 0x000fe20000010000 */
[----:B------:R-:W-:Y:S01]  /*61c0*/  FFMA.FTZ R65, R64, UR4, -R67 ;  /* 0x0000000440417c23 */ /* 0x000fe20008010843 */
[----:B------:R-:W-:Y:S01]  /*61d0*/  FFMA.FTZ R87, R85, UR4, -R57 ;  /* 0x0000000455577c23 */ /* 0x000fe20008010839 */
[----:B------:R-:W-:Y:S01]  /*61e0*/  FFMA.FTZ R64, R107, UR4, -R67 ;  /* 0x000000046b407c23 */ /* 0x000fe20008010843 */
[--C-:B------:R-:W-:Y:S01]  /*61f0*/  FFMA.FTZ R53, R97, UR4, -R57.reuse ;  /* 0x0000000461357c23 */ /* 0x100fe20008010839 */
[--C-:B------:R-:W-:Y:S01]  /*6200*/  FFMA.FTZ R52, R99, UR4, -R57.reuse ;  /* 0x0000000463347c23 */ /* 0x100fe20008010839 */
[----:B------:R-:W-:Y:S01]  /*6210*/  FFMA.FTZ R85, R164, UR4, -R57 ;  /* 0x00000004a4557c23 */ /* 0x000fe20008010839 */
[----:B------:R-:W-:Y:S01]  /*6220*/  FMUL.FTZ R91, R2, UR4 ;  /* 0x00000004025b7c20 */ /* 0x000fe20008410000 */
[----:B------:R-:W-:Y:S01]  /*6230*/  FMUL.FTZ R89, R9, UR4 ;  /* 0x0000000409597c20 */ /* 0x000fe20008410000 */
[C---:B------:R-:W-:Y:S01]  /*6240*/  IADD3 R2, PT, PT, R137.reuse, 0x3000, RZ ;  /* 0x0000300089027810 */ /* 0x040fe20007ffe0ff */
[----:B------:R-:W-:Y:S01]  /*6250*/  MUFU.EX2 R92, R92 ;  /* 0x0000005c005c7308 */ /* 0x000fe20000000800 */
[----:B------:R-:W-:Y:S01]  /*6260*/  IADD3 R0, PT, PT, R137, 0x3020, RZ ;  /* 0x0000302089007810 */ /* 0x000fe20007ffe0ff */
[--C-:B------:R-:W-:Y:S01]  /*6270*/  FFMA.FTZ R95, R86, UR4, -R67.reuse ;  /* 0x00000004565f7c23 */ /* 0x100fe20008010843 */
[----:B------:R-:W-:Y:S01]  /*6280*/  @P6 IADD3 R0, PT, PT, R2, -0x20, RZ ;  /* 0xffffffe002006810 */ /* 0x000fe20007ffe0ff */
[----:B------:R-:W-:Y:S01]  /*6290*/  FFMA.FTZ R2, R162, UR4, -R67 ;  /* 0x00000004a2027c23 */ /* 0x000fe20008010843 */
[----:B------:R-:W-:Y:S01]  /*62a0*/  FFMA.FTZ R101, R96, UR4, -R57 ;  /* 0x0000000460657c23 */ /* 0x000fe20008010839 */
[--C-:B------:R-:W-:Y:S01]  /*62b0*/  FFMA.FTZ R86, R106, UR4, -R67.reuse ;  /* 0x000000046a567c23 */ /* 0x100fe20008010843 */
[----:B------:R-:W-:Y:S01]  /*62c0*/  FFMA.FTZ R93, R108, UR4, -R67 ;  /* 0x000000046c5d7c23 */ /* 0x000fe20008010843 */
[----:B------:R-:W2:Y:S01]  /*62d0*/  MUFU.EX2 R65, R65 ;  /* 0x0000004100417308 */ /* 0x000ea20000000800 */
[----:B------:R-:W3:Y:S01]  /*62e0*/  LDSM.16.MT88.4 R16, [R0] ;  /* 0x000000000010783b */ /* 0x000ee20000004200 */
        /* <DEDUP_REMOVED lines=13> */
[----:B------:R-:W-:Y:S01]  /*63c0*/  FFMA.FTZ R41, R41, UR4, -R57 ;  /* 0x0000000429297c23 */ /* 0x000fe20008010839 */
[----:B------:R-:W4:Y:S01]  /*63d0*/  MUFU.EX2 R61, R61 ;  /* 0x0000003d003d7308 */ /* 0x000f220000000800 */
[----:B--2---:R-:W-:Y:S01]  /*63e0*/  F2FP.BF16.F32.PACK_AB R8, R65, R92 ;  /* 0x0000005c4108723e */ /* 0x004fe200000010ff */
[----:B------:R-:W-:Y:S01]  /*63f0*/  LDSM.16.MT88.4 R32, [R0+0x1400] ;  /* 0x001400000020783b */ /* 0x000fe20000004200 */
[--C-:B------:R-:W-:Y:S01]  /*6400*/  FFMA.FTZ R107, R43, UR4, -R67.reuse ;  /* 0x000000042b6b7c23 */ /* 0x100fe20008010843 */
[----:B------:R-:W-:Y:S01]  /*6410*/  FFMA.FTZ R60, R60, UR4, -R67 ;  /* 0x000000043c3c7c23 */ /* 0x000fe20008010843 */
[--C-:B------:R-:W-:Y:S01]  /*6420*/  FFMA.FTZ R62, R62, UR4, -R57.reuse ;  /* 0x000000043e3e7c23 */ /* 0x100fe20008010839 */
[--C-:B------:R-:W-:Y:S01]  /*6430*/  FFMA.FTZ R63, R63, UR4, -R57.reuse ;  /* 0x000000043f3f7c23 */ /* 0x100fe20008010839 */
[--C-:B------:R-:W-:Y:S01]  /*6440*/  FFMA.FTZ R58, R58, UR4, -R57.reuse ;  /* 0x000000043a3a7c23 */ /* 0x100fe20008010839 */
[----:B------:R-:W-:Y:S01]  /*6450*/  MUFU.EX2 R87, R87 ;  /* 0x0000005700577308 */ /* 0x000fe20000000800 */
[----:B------:R-:W-:Y:S01]  /*6460*/  FFMA.FTZ R59, R59, UR4, -R57 ;  /* 0x000000043b3b7c23 */ /* 0x000fe20008010839 */
[--C-:B------:R-:W-:Y:S01]  /*6470*/  FFMA.FTZ R43, R102, UR4, -R67.reuse ;  /* 0x00000004662b7c23 */ /* 0x100fe20008010843 */
[--C-:B------:R-:W-:Y:S01]  /*6480*/  FFMA.FTZ R38, R112, UR4, -R67.reuse ;  /* 0x0000000470267c23 */ /* 0x100fe20008010843 */
[--C-:B------:R-:W-:Y:S01]  /*6490*/  FFMA.FTZ R39, R114, UR4, -R67.reuse ;  /* 0x0000000472277c23 */ /* 0x100fe20008010843 */
[----:B------:R-:W-:Y:S01]  /*64a0*/  FFMA.FTZ R36, R116, UR4, -R67 ;  /* 0x0000000474247c23 */ /* 0x000fe20008010843 */
[--C-:B------:R-:W-:Y:S01]  /*64b0*/  FFMA.FTZ R50, R50, UR4, -R57.reuse ;  /* 0x0000000432327c23 */ /* 0x100fe20008010839 */
[--C-:B------:R-:W-:Y:S01]  /*64c0*/  FFMA.FTZ R55, R55, UR4, -R57.reuse ;  /* 0x0000000437377c23 */ /* 0x100fe20008010839 */
[----:B------:R-:W2:Y:S01]  /*64d0*/  MUFU.EX2 R53, R53 ;  /* 0x0000003500357308 */ /* 0x000ea20000000800 */
[----:B----4-:R-:W-:Y:S01]  /*64e0*/  F2FP.BF16.F32.PACK_AB R10, R61, R64 ;  /* 0x000000403d0a723e */ /* 0x010fe200000010ff */
[----:B------:R-:W-:Y:S01]  /*64f0*/  FFMA.FTZ R51, R51, UR4, -R57 ;  /* 0x0000000433337c23 */ /* 0x000fe20008010839 */
[--C-:B------:R-:W-:Y:S01]  /*6500*/  FFMA.FTZ R40, R90, UR4, -R67.reuse ;  /* 0x000000045a287c23 */ /* 0x100fe20008010843 */
[--C-:B------:R-:W-:Y:S01]  /*6510*/  FFMA.FTZ R37, R88, UR4, -R67.reuse ;  /* 0x0000000458257c23 */ /* 0x100fe20008010843 */
[----:B------:R-:W-:-:S03]  /*6520*/  FFMA.FTZ R44, R44, UR4, -R67 ;  /* 0x000000042c2c7c23 */ /* 0x000fc60008010843 */
[----:B------:R-:W-:Y:S08]  /*6530*/  MUFU.EX2 R52, R52 ;  /* 0x0000003400347308 */ /* 0x000ff00000000800 */
[----:B------:R-:W4:Y:S01]  /*6540*/  MUFU.EX2 R85, R85 ;  /* 0x0000005500557308 */ /* 0x000f220000000800 */
[----:B--2---:R-:W-:-:S07]  /*6550*/  F2FP.BF16.F32.PACK_AB R9, R53, R87 ;  /* 0x000000573509723e */ /* 0x004fce00000010ff */
[----:B------:R-:W2:Y:S08]  /*6560*/  MUFU.EX2 R91, R91 ;  /* 0x0000005b005b7308 */ /* 0x000eb00000000800 */
[----:B------:R-:W5:Y:S01]  /*6570*/  MUFU.EX2 R89, R89 ;  /* 0x0000005900597308 */ /* 0x000f620000000800 */
[----:B----4-:R-:W-:-:S07]  /*6580*/  F2FP.BF16.F32.PACK_AB R11, R85, R52 ;  /* 0x00000034550b723e */ /* 0x010fce00000010ff */
[----:B------:R-:W-:Y:S01]  /*6590*/  MUFU.EX2 R2, R2 ;  /* 0x0000000200027308 */ /* 0x000fe20000000800 */
[-C--:B--2---:R-:W-:Y:S01]  /*65a0*/  FMUL.FTZ R12, R68, R91.reuse ;  /* 0x0000005b440c7220 */ /* 0x084fe20000410000 */
[-C--:B------:R-:W-:Y:S01]  /*65b0*/  FMUL.FTZ R13, R69, R91.reuse ;  /* 0x0000005b450d7220 */ /* 0x080fe20000410000 */
[-C--:B------:R-:W-:Y:S01]  /*65c0*/  FMUL.FTZ R72, R72, R91.reuse ;  /* 0x0000005b48487220 */ /* 0x080fe20000410000 */
[-C--:B------:R-:W-:Y:S01]  /*65d0*/  FMUL.FTZ R73, R73, R91.reuse ;  /* 0x0000005b49497220 */ /* 0x080fe20000410000 */
[--C-:B------:R-:W-:Y:S01]  /*65e0*/  FFMA.FTZ R68, R158, UR4, -R67.reuse ;  /* 0x000000049e447c23 */ /* 0x100fe20008010843 */
[--C-:B------:R-:W-:Y:S01]  /*65f0*/  FFMA.FTZ R69, R160, UR4, -R67.reuse ;  /* 0x00000004a0457c23 */ /* 0x100fe20008010843 */
[-C--:B------:R-:W-:Y:S01]  /*6600*/  FMUL.FTZ R20, R76, R91.reuse ;  /* 0x0000005b4c147220 */ /* 0x080fe20000410000 */
[----:B------:R-:W-:Y:S01]  /*6610*/  FMUL.FTZ R21, R77, R91 ;  /* 0x0000005b4d157220 */ /* 0x000fe20000410000 */
[-C--:B-----5:R-:W-:Y:S01]  /*6620*/  FMUL.FTZ R14, R70, R89.reuse ;  /* 0x00000059460e7220 */ /* 0x0a0fe20000410000 */
[-C--:B------:R-:W-:Y:S01]  /*6630*/  FMUL.FTZ R15, R71, R89.reuse ;  /* 0x00000059470f7220 */ /* 0x080fe20000410000 */
[-C--:B------:R-:W-:Y:S01]  /*6640*/  FMUL.FTZ R74, R74, R89.reuse ;  /* 0x000000594a4a7220 */ /* 0x080fe20000410000 */
[-C--:B------:R-:W-:Y:S01]  /*6650*/  FMUL.FTZ R75, R75, R89.reuse ;  /* 0x000000594b4b7220 */ /* 0x080fe20000410000 */
[----:B------:R-:W-:Y:S01]  /*6660*/  FFMA.FTZ R71, R154, UR4, -R67 ;  /* 0x000000049a477c23 */ /* 0x000fe20008010843 */
[----:B------:R-:W-:Y:S01]  /*6670*/  FFMA.FTZ R70, R150, UR4, -R57 ;  /* 0x0000000496467c23 */ /* 0x000fe20008010839 */
[----:B------:R-:W-:Y:S01]  /*6680*/  MUFU.EX2 R68, R68 ;  /* 0x0000004400447308 */ /* 0x000fe20000000800 */
[-C--:B------:R-:W-:Y:S01]  /*6690*/  FMUL.FTZ R22, R78, R89.reuse ;  /* 0x000000594e167220 */ /* 0x080fe20000410000 */
[C---:B-1----:R-:W-:Y:S01]  /*66a0*/  HMMA.16816.F32.BF16 R12, R8.reuse, R4, R12 ;  /* 0x00000004080c723c */ /* 0x042fe2000004180c */
[----:B------:R-:W-:Y:S01]  /*66b0*/  FMUL.FTZ R23, R79, R89 ;  /* 0x000000594f177220 */ /* 0x000fe20000410000 */
[-C--:B------:R-:W-:Y:S01]  /*66c0*/  FMUL.FTZ R80, R80, R91.reuse ;  /* 0x0000005b50507220 */ /* 0x080fe20000410000 */
[----:B------:R-:W-:Y:S01]  /*66d0*/  FMUL.FTZ R81, R81, R91 ;  /* 0x0000005b51517220 */ /* 0x000fe20000410000 */
[-C--:B------:R-:W-:Y:S01]  /*66e0*/  FMUL.FTZ R82, R82, R89.reuse ;  /* 0x0000005952527220 */ /* 0x080fe20000410000 */
[----:B------:R-:W-:Y:S01]  /*66f0*/  FMUL.FTZ R83, R83, R89 ;  /* 0x0000005953537220 */ /* 0x000fe20000410000 */
[----:B------:R-:W1:Y:S01]  /*6700*/  MUFU.EX2 R71, R71 ;  /* 0x0000004700477308 */ /* 0x000e620000000800 */
[----:B------:R-:W-:Y:S01]  /*6710*/  FFMA.FTZ R79, R124, UR4, -R67 ;  /* 0x000000047c4f7c23 */ /* 0x000fe20008010843 */
[C---:B------:R-:W-:Y:S01]  /*6720*/  HMMA.16816.F32.BF16 R4, R8.reuse, R6, R72 ;  /* 0x000000060804723c */ /* 0x040fe20000041848 */
[--C-:B------:R-:W-:Y:S01]  /*6730*/  FFMA.FTZ R75, R134, UR4, -R57.reuse ;  /* 0x00000004864b7c23 */ /* 0x100fe20008010839 */
[--C-:B------:R-:W-:Y:S01]  /*6740*/  FFMA.FTZ R73, R30, UR4, -R57.reuse ;  /* 0x000000041e497c23 */ /* 0x100fe20008010839 */
[----:B------:R-:W-:Y:S01]  /*6750*/  FFMA.FTZ R72, R28, UR4, -R57 ;  /* 0x000000041c487c23 */ /* 0x000fe20008010839 */
[--C-:B------:R-:W-:Y:S01]  /*6760*/  FFMA.FTZ R74, R128, UR4, -R67.reuse ;  /* 0x00000004804a7c23 */ /* 0x100fe20008010843 */
[--C-:B------:R-:W-:Y:S01]  /*6770*/  FFMA.FTZ R76, R130, UR4, -R67.reuse ;  /* 0x00000004824c7c23 */ /* 0x100fe20008010843 */
[----:B------:R-:W2:Y:S01]  /*6780*/  MUFU.EX2 R69, R69 ;  /* 0x0000004500457308 */ /* 0x000ea20000000800 */
[----:B------:R-:W-:Y:S01]  /*6790*/  FFMA.FTZ R77, R132, UR4, -R67 ;  /* 0x00000004844d7c23 */ /* 0x000fe20008010843 */
[C---:B---3--:R-:W-:Y:S01]  /*67a0*/  HMMA.16816.F32.BF16 R20, R8.reuse, R16, R20 ;  /* 0x000000100814723c */ /* 0x048fe20000041814 */
[----:B------:R-:W-:Y:S01]  /*67b0*/  FFMA.FTZ R78, R118, UR4, -R57 ;  /* 0x00000004764e7c23 */ /* 0x000fe20008010839 */
[----:B------:R-:W-:Y:S01]  /*67c0*/  FFMA.FTZ R92, R157, R91, R92 ;  /* 0x0000005b9d5c7223 */ /* 0x000fe2000001005c */
[----:B------:R-:W-:Y:S01]  /*67d0*/  FFMA.FTZ R156, R156, R89, R87 ;  /* 0x000000599c9c7223 */ /* 0x000fe20000010057 */
[----:B------:R-:W-:Y:S01]  /*67e0*/  FFMA.FTZ R157, R45, UR4, -R67 ;  /* 0x000000042d9d7c23 */ /* 0x000fe20008010843 */
[----:B------:R-:W-:Y:S01]  /*67f0*/  IADD3 R154, PT, PT, R3, -0x3, RZ ;  /* 0xfffffffd039a7810 */ /* 0x000fe20007ffe0ff */
[----:B------:R-:W-:Y:S01]  /*6800*/  MUFU.EX2 R70, R70 ;  /* 0x0000004600467308 */ /* 0x000fe20000000800 */
[----:B-1----:R-:W-:Y:S01]  /*6810*/  F2FP.BF16.F32.PACK_AB R28, R68, R71 ;  /* 0x00000047441c723e */ /* 0x002fe200000010ff */
[----:B------:R-:W-:Y:S01]  /*6820*/  HMMA.16816.F32.BF16 R8, R8, R18, R80 ;  /* 0x000000120808723c */ /* 0x000fe20000041850 */
[----:B------:R-:W1:Y:S01]  /*6830*/  LDSM.16.MT88.4 R16, [R0+0x400] ;  /* 0x000400000010783b */ /* 0x000e620000004200 */
[--C-:B------:R-:W-:Y:S01]  /*6840*/  FFMA.FTZ R83, R126, UR4, -R57.reuse ;  /* 0x000000047e537c23 */ /* 0x100fe20008010839 */
[--C-:B------:R-:W-:Y:S01]  /*6850*/  FFMA.FTZ R80, R122, UR4, -R57.reuse ;  /* 0x000000047a507c23 */ /* 0x100fe20008010839 */
[----:B------:R-:W-:Y:S01]  /*6860*/  FFMA.FTZ R81, R120, UR4, -R57 ;  /* 0x0000000478517c23 */ /* 0x000fe20008010839 */
[----:B------:R-:W-:Y:S01]  /*6870*/  FFMA.FTZ R82, R110, UR4, -R67 ;  /* 0x000000046e527c23 */ /* 0x000fe20008010843 */
        /* <DEDUP_REMOVED lines=11> */
[----:B------:R-:W-:Y:S02]  /*6930*/  MUFU.EX2 R79, R79 ;  /* 0x0000004f004f7308 */ /* 0x000fe40000000800 */
[----:B------:R-:W-:-:S06]  /*6940*/  FADD.FTZ R2, R2, R69 ;  /* 0x0000004502027221 */ /* 0x000fcc0000010000 */
[----:B------:R-:W3:Y:S01]  /*6950*/  MUFU.EX2 R74, R74 ;  /* 0x0000004a004a7308 */ /* 0x000ee20000000800 */
[----:B--2---:R-:W-:-:S07]  /*6960*/  F2FP.BF16.F32.PACK_AB R31, R72, R73 ;  /* 0x00000049481f723e */ /* 0x004fce00000010ff */
[C---:B------:R-:W-:Y:S01]  /*6970*/  HMMA.16816.F32.BF16 R12, R28.reuse, R24, R12 ;  /* 0x000000181c0c723c */ /* 0x040fe2000004180c */
[----:B------:R-:W-:Y:S07]  /*6980*/  MUFU.EX2 R76, R76 ;  /* 0x0000004c004c7308 */ /* 0x000fee0000000800 */
[C---:B------:R-:W-:Y:S01]  /*6990*/  HMMA.16816.F32.BF16 R4, R28.reuse, R26, R4 ;  /* 0x0000001a1c04723c */ /* 0x040fe20000041804 */
[----:B------:R-:W2:Y:S01]  /*69a0*/  LDSM.16.MT88.4 R24, [R137+0x3800] ;  /* 0x003800008918783b */ /* 0x000ea20000004200 */
[----:B------:R-:W4:Y:S06]  /*69b0*/  MUFU.EX2 R77, R77 ;  /* 0x0000004d004d7308 */ /* 0x000f2c0000000800 */
[C---:B-1----:R-:W-:Y:S02]  /*69c0*/  HMMA.16816.F32.BF16 R20, R28.reuse, R16, R20 ;  /* 0x000000101c14723c */ /* 0x042fe40000041814 */
[----:B------:R-:W-:Y:S06]  /*69d0*/  MUFU.EX2 R83, R83 ;  /* 0x0000005300537308 */ /* 0x000fec0000000800 */
[----:B------:R-:W-:Y:S01]  /*69e0*/  HMMA.16816.F32.BF16 R8, R28, R18, R8 ;  /* 0x000000121c08723c */ /* 0x000fe20000041808 */
[----:B------:R-:W1:Y:S01]  /*69f0*/  LDSM.16.MT88.4 R16, [R0+0x800] ;  /* 0x000800000010783b */ /* 0x000e620000004200 */
        /* <DEDUP_REMOVED lines=18> */
[----:B-1----:R-:W-:Y:S01]  /*6b20*/  HMMA.16816.F32.BF16 R20, R28, R16, R20 ;  /* 0x000000101c14723c */ /* 0x002fe20000041814 */
[----:B----4-:R-:W-:Y:S01]  /*6b30*/  F2FP.BF16.F32.PACK_AB R16, R86, R95 ;  /* 0x0000005f5610723e */ /* 0x010fe200000010ff */
[----:B------:R-:W-:Y:S01]  /*6b40*/  MUFU.EX2 R101, R101 ;  /* 0x0000006500657308 */ /* 0x000fe20000000800 */
[----:B------:R-:W-:Y:S01]  /*6b50*/  FADD.FTZ R95, R95, R2 ;  /* 0x000000025f5f7221 */ /* 0x000fe20000010000 */
[----:B------:R-:W-:-:S03]  /*6b60*/  FFMA.FTZ R2, R47, UR4, -R57 ;  /* 0x000000042f027c23 */ /* 0x000fc60008010839 */
[----:B------:R-:W-:Y:S01]  /*6b70*/  FADD.FTZ R86, R86, R95 ;  /* 0x0000005f56567221 */ /* 0x000fe20000010000 */
[----:B------:R-:W-:Y:S02]  /*6b80*/  HMMA.16816.F32.BF16 R8, R28, R18, R8 ;  /* 0x000000121c08723c */ /* 0x000fe40000041808 */
[----:B------:R-:W1:Y:S01]  /*6b90*/  MUFU.EX2 R96, R96 ;  /* 0x0000006000607308 */ /* 0x000e620000000800 */
[----:B---3--:R-:W-:Y:S01]  /*6ba0*/  F2FP.BF16.F32.PACK_AB R18, R82, R93 ;  /* 0x0000005d5212723e */ /* 0x008fe200000010ff */
[----:B------:R-:W-:-:S04]  /*6bb0*/  FADD.FTZ R93, R93, R86 ;  /* 0x000000565d5d7221 */ /* 0x000fc80000010000 */
[----:B------:R-:W-:Y:S02]  /*6bc0*/  FADD.FTZ R93, R82, R93 ;  /* 0x0000005d525d7221 */ /* 0x000fe40000010000 */
        /* <DEDUP_REMOVED lines=8> */
[----:B------:R-:W-:Y:S01]  /*6c50*/  HMMA.16816.F32.BF16 R4, R16, R26, R4 ;  /* 0x0000001a1004723c */ /* 0x000fe20000041804 */
[----:B------:R-:W2:Y:S01]  /*6c60*/  LDSM.16.MT88.4 R24, [R0+0xc00] ;  /* 0x000c00000018783b */ /* 0x000ea20000004200 */
        /* <DEDUP_REMOVED lines=9> */
[----:B------:R-:W-:Y:S08]  /*6d00*/  MUFU.EX2 R56, R56 ;  /* 0x0000003800387308 */ /* 0x000ff00000000800 */
[----:B------:R-:W3:Y:S01]  /*6d10*/  MUFU.EX2 R41, R41 ;  /* 0x0000002900297308 */ /* 0x000ee20000000800 */
[----:B-1----:R-:W-:Y:S01]  /*6d20*/  F2FP.BF16.F32.PACK_AB R29, R109, R98 ;  /* 0x000000626d1d723e */ /* 0x002fe200000010ff */
[C---:B--2---:R-:W-:Y:S06]  /*6d30*/  HMMA.16816.F32.BF16 R20, R16.reuse, R24, R20 ;  /* 0x000000181014723c */ /* 0x044fec0000041814 */
[----:B------:R-:W-:Y:S02]  /*6d40*/  MUFU.EX2 R107, R107 ;  /* 0x0000006b006b7308 */ /* 0x000fe40000000800 */
[----:B------:R-:W-:Y:S01]  /*6d50*/  HMMA.16816.F32.BF16 R8, R16, R26, R8 ;  /* 0x0000001a1008723c */ /* 0x000fe20000041808 */
[----:B------:R-:W1:Y:S01]  /*6d60*/  LDSM.16.MT88.4 R16, [R137+0x4000] ;  /* 0x004000008910783b */ /* 0x000e620000004200 */
[----:B---3--:R-:W-:-:S04]  /*6d70*/  F2FP.BF16.F32.PACK_AB R31, R41, R56 ;  /* 0x00000038291f723e */ /* 0x008fc800000010ff */
[----:B------:R-:W2:Y:S01]  /*6d80*/  MUFU.EX2 R60, R60 ;  /* 0x0000003c003c7308 */ /* 0x000ea20000000800 */
[----:B------:R-:W3:Y:S07]  /*6d90*/  LDSM.16.MT88.4 R24, [R0+0x1000] ;  /* 0x001000000018783b */ /* 0x000eee0000004200 */
[----:B------:R-:W-:Y:S08]  /*6da0*/  MUFU.EX2 R103, R103 ;  /* 0x0000006700677308 */ /* 0x000ff00000000800 */
[----:B------:R-:W-:Y:S08]  /*6db0*/  MUFU.EX2 R42, R42 ;  /* 0x0000002a002a7308 */ /* 0x000ff00000000800 */
[----:B------:R-:W-:Y:S08]  /*6dc0*/  MUFU.EX2 R62, R62 ;  /* 0x0000003e003e7308 */ /* 0x000ff00000000800 */
[----:B------:R-:W4:Y:S01]  /*6dd0*/  MUFU.EX2 R63, R63 ;  /* 0x0000003f003f7308 */ /* 0x000f220000000800 */
[C---:B-1----:R-:W-:Y:S07]  /*6de0*/  HMMA.16816.F32.BF16 R12, R28.reuse, R16, R12 ;  /* 0x000000101c0c723c */ /* 0x042fee000004180c */
[----:B------:R-:W-:Y:S01]  /*6df0*/  MUFU.EX2 R58, R58 ;  /* 0x0000003a003a7308 */ /* 0x000fe20000000800 */
[C---:B------:R-:W-:Y:S01]  /*6e00*/  HMMA.16816.F32.BF16 R4, R28.reuse, R18, R4 ;  /* 0x000000121c04723c */ /* 0x040fe20000041804 */
[----:B------:R-:W1:Y:S06]  /*6e10*/  LDSM.16.MT88.4 R16, [R137+0x4400] ;  /* 0x004400008910783b */ /* 0x000e6c0000004200 */
[----:B------:R-:W5:Y:S01]  /*6e20*/  MUFU.EX2 R59, R59 ;  /* 0x0000003b003b7308 */ /* 0x000f620000000800 */
[----:B---3--:R-:W-:Y:S01]  /*6e30*/  HMMA.16816.F32.BF16 R20, R28, R24, R20 ;  /* 0x000000181c14723c */ /* 0x008fe20000041814 */
[----:B------:R-:W-:Y:S01]  /*6e40*/  FADD.FTZ R25, R53, R156 ;  /* 0x0000009c35197221 */ /* 0x000fe20000010000 */
[----:B------:R-:W-:Y:S01]  /*6e50*/  FFMA.FTZ R53, R54, UR4, -R57 ;  /* 0x0000000436357c23 */ /* 0x000fe20008010839 */
[----:B--2---:R-:W-:-:S04]  /*6e60*/  F2FP.BF16.F32.PACK_AB R24, R60, R107 ;  /* 0x0000006b3c18723e */ /* 0x004fc800000010ff */
[----:B------:R-:W-:Y:S01]  /*6e70*/  MUFU.EX2 R43, R43 ;  /* 0x0000002b002b7308 */ /* 0x000fe20000000800 */
[----:B------:R-:W-:Y:S01]  /*6e80*/  FADD.FTZ R54, R52, R25 ;  /* 0x0000001934367221 */ /* 0x000fe20000010000 */
[----:B----4-:R-:W-:Y:S01]  /*6e90*/  F2FP.BF16.F32.PACK_AB R25, R63, R62 ;  /* 0x0000003e3f19723e */ /* 0x010fe200000010ff */
[----:B------:R-:W-:Y:S01]  /*6ea0*/  FADD.FTZ R107, R107, R100 ;  /* 0x000000646b6b7221 */ /* 0x000fe20000010000 */
[----:B------:R-:W-:Y:S01]  /*6eb0*/  HMMA.16816.F32.BF16 R8, R28, R26, R8 ;  /* 0x0000001a1c08723c */ /* 0x000fe20000041808 */
[----:B------:R-:W-:Y:S01]  /*6ec0*/  FADD.FTZ R85, R85, R54 ;  /* 0x0000003655557221 */ /* 0x000fe20000010000 */
[----:B------:R-:W-:Y:S01]  /*6ed0*/  F2FP.BF16.F32.PACK_AB R26, R42, R103 ;  /* 0x000000672a1a723e */ /* 0x000fe200000010ff */
[----:B------:R-:W2:Y:S01]  /*6ee0*/  LDSM.16.MT88.4 R28, [R137+0x4800] ;  /* 0x00480000891c783b */ /* 0x000ea20000004200 */
[----:B-----5:R-:W-:Y:S01]  /*6ef0*/  F2FP.BF16.F32.PACK_AB R27, R59, R58 ;  /* 0x0000003a3b1b723e */ /* 0x020fe200000010ff */
[----:B------:R-:W-:Y:S01]  /*6f00*/  FADD.FTZ R70, R70, R85 ;  /* 0x0000005546467221 */ /* 0x000fe20000010000 */
[----:B------:R-:W-:Y:S01]  /*6f10*/  MUFU.EX2 R52, R53 ;  /* 0x0000003500347308 */ /* 0x000fe20000000800 */
[----:B------:R-:W-:-:S02]  /*6f20*/  FADD.FTZ R60, R60, R107 ;  /* 0x0000006b3c3c7221 */ /* 0x000fc40000010000 */
[----:B------:R-:W-:Y:S02]  /*6f30*/  FADD.FTZ R70, R75, R70 ;  /* 0x000000464b467221 */ /* 0x000fe40000010000 */
[----:B------:R-:W-:Y:S01]  /*6f40*/  FADD.FTZ R103, R103, R60 ;  /* 0x0000003c67677221 */ /* 0x000fe20000010000 */
[----:B------:R-:W-:Y:S01]  /*6f50*/  HMMA.16816.F32.BF16 R20, R24, R32, R20 ;  /* 0x000000201814723c */ /* 0x000fe20000041814 */
[----:B------:R-:W-:Y:S01]  /*6f60*/  FADD.FTZ R73, R73, R70 ;  /* 0x0000004649497221 */ /* 0x000fe20000010000 */
[----:B------:R-:W3:Y:S01]  /*6f70*/  MUFU.EX2 R38, R38 ;  /* 0x0000002600267308 */ /* 0x000ee20000000800 */
[----:B------:R-:W-:Y:S02]  /*6f80*/  FADD.FTZ R42, R42, R103 ;  /* 0x000000672a2a7221 */ /* 0x000fe40000010000 */
[----:B------:R-:W-:-:S03]  /*6f90*/  FADD.FTZ R72, R72, R73 ;  /* 0x0000004948487221 */ /* 0x000fc60000010000 */
[----:B------:R-:W-:Y:S01]  /*6fa0*/  HMMA.16816.F32.BF16 R8, R24, R34, R8 ;  /* 0x000000221808723c */ /* 0x000fe20000041808 */
[----:B------:R-:W-:Y:S01]  /*6fb0*/  FADD.FTZ R83, R83, R72 ;  /* 0x0000004853537221 */ /* 0x000fe20000010000 */
[----:B------:R-:W-:Y:S01]  /*6fc0*/  MUFU.EX2 R39, R39 ;  /* 0x0000002700277308 */ /* 0x000fe20000000800 */
[----:B------:R-:W-:Y:S01]  /*6fd0*/  LDSM.16.MT88.4 R72, [R137+0x4c00] ;  /* 0x004c00008948783b */ /* 0x000fe20000004200 */
[----:B------:R-:W-:Y:S01]  /*6fe0*/  FFMA.FTZ R35, R46, UR4, -R57 ;  /* 0x000000042e237c23 */ /* 0x000fe20008010839 */
[----:B------:R-:W-:-:S03]  /*6ff0*/  FADD.FTZ R83, R80, R83 ;  /* 0x0000005350537221 */ /* 0x000fc60000010000 */
[C---:B-1----:R-:W-:Y:S01]  /*7000*/  HMMA.16816.F32.BF16 R12, R24.reuse, R16, R12 ;  /* 0x00000010180c723c */ /* 0x042fe2000004180c */
[----:B------:R-:W-:Y:S01]  /*7010*/  FADD.FTZ R32, R78, R83 ;  /* 0x000000534e207221 */ /* 0x000fe20000010000 */
[----:B------:R-:W1:Y:S03]  /*7020*/  MUFU.EX2 R36, R36 ;  /* 0x0000002400247308 */ /* 0x000e660000000800 */
[----:B------:R-:W-:Y:S02]  /*7030*/  FADD.FTZ R32, R81, R32 ;  /* 0x0000002051207221 */ /* 0x000fe40000010000 */
[----:B------:R-:W-:Y:S01]  /*7040*/  LDSM.16.MT88.4 R80, [R0+0x1c00] ;  /* 0x001c00000050783b */ /* 0x000fe20000004200 */
[----:B------:R-:W-:Y:S01]  /*7050*/  HMMA.16816.F32.BF16 R4, R24, R18, R4 ;  /* 0x000000121804723c */ /* 0x000fe20000041804 */
[----:B------:R-:W-:Y:S01]  /*7060*/  FADD.FTZ R101, R101, R32 ;  /* 0x0000002065657221 */ /* 0x000fe20000010000 */
[----:B------:R-:W4:Y:S01]  /*7070*/  MUFU.EX2 R53, R55 ;  /* 0x0000003700357308 */ /* 0x000f220000000800 */
[----:B------:R5:W2:Y:S01]  /*7080*/  LDSM.16.MT88.4 R16, [R0+0x1800] ;  /* 0x001800000010783b */ /* 0x000aa20000004200 */
[----:B---3--:R-:W-:Y:S01]  /*7090*/  F2FP.BF16.F32.PACK_AB R24, R38, R43 ;  /* 0x0000002b2618723e */ /* 0x008fe200000010ff */
[----:B------:R-:W-:Y:S01]  /*70a0*/  FADD.FTZ R96, R96, R101 ;  /* 0x0000006560607221 */ /* 0x000fe20000010000 */
[----:B------:R-:W-:-:S03]  /*70b0*/  FADD.FTZ R43, R43, R42 ;  /* 0x0000002a2b2b7221 */ /* 0x000fc60000010000 */
        /* <DEDUP_REMOVED lines=8> */
[----:B----4-:R-:W-:Y:S01]  /*7140*/  F2FP.BF16.F32.PACK_AB R25, R53, R52 ;  /* 0x000000343519723e */ /* 0x010fe200000010ff */
[----:B------:R-:W-:Y:S01]  /*7150*/  FADD.FTZ R39, R36, R39 ;  /* 0x0000002724277221 */ /* 0x000fe20000010000 */
[----:B------:R-:W-:-:S04]  /*7160*/  FADD.FTZ R109, R109, R98 ;  /* 0x000000626d6d7221 */ /* 0x000fc80000010000 */
[----:B------:R-:W-:Y:S01]  /*7170*/  FADD.FTZ R56, R56, R109 ;  /* 0x0000006d38387221 */ /* 0x000fe20000010000 */
[----:B------:R-:W-:Y:S01]  /*7180*/  MUFU.EX2 R40, R40 ;  /* 0x0000002800287308 */ /* 0x000fe20000000800 */
[----:B-----5:R-:W-:Y:S02]  /*7190*/  MOV R0, R66 ;  /* 0x0000004200007202 */ /* 0x020fe40000000f00 */
        /* <DEDUP_REMOVED lines=11> */
[----:B------:R-:W-:Y:S01]  /*7250*/  HMMA.16816.F32.BF16 R20, R24, R16, R20 ;  /* 0x000000101814723c */ /* 0x000fe20000041814 */
[----:B------:R-:W-:Y:S01]  /*7260*/  FADD.FTZ R52, R52, R59 ;  /* 0x0000003b34347221 */ /* 0x000fe20000010000 */
[----:B---3--:R-:W-:Y:S01]  /*7270*/  F2FP.BF16.F32.PACK_AB R16, R37, R40 ;  /* 0x000000282510723e */ /* 0x008fe200000010ff */
[----:B------:R-:W1:Y:S01]  /*7280*/  MUFU.EX2 R157, R157 ;  /* 0x0000009d009d7308 */ /* 0x000e620000000800 */
[----:B------:R-:W-:Y:S01]  /*7290*/  FADD.FTZ R40, R40, R39 ;  /* 0x0000002728287221 */ /* 0x000fe20000010000 */
[----:B------:R-:W-:-:S03]  /*72a0*/  FADD.FTZ R53, R53, R52 ;  /* 0x0000003435357221 */ /* 0x000fc60000010000 */
[----:B------:R-:W-:Y:S01]  /*72b0*/  HMMA.16816.F32.BF16 R4, R24, R30, R4 ;  /* 0x0000001e1804723c */ /* 0x000fe20000041804 */
[----:B------:R-:W-:Y:S01]  /*72c0*/  FADD.FTZ R50, R50, R53 ;  /* 0x0000003532327221 */ /* 0x000fe20000010000 */
[----:B------:R-:W-:Y:S01]  /*72d0*/  FADD.FTZ R37, R37, R40 ;  /* 0x0000002825257221 */ /* 0x000fe20000010000 */
[----:B------:R-:W-:Y:S02]  /*72e0*/  MUFU.EX2 R35, R35 ;  /* 0x0000002300237308 */ /* 0x000fe40000000800 */
[----:B------:R-:W-:-:S03]  /*72f0*/  FADD.FTZ R50, R33, R50 ;  /* 0x0000003221327221 */ /* 0x000fc60000010000 */
        /* <DEDUP_REMOVED lines=10> */
[----:B------:R-:W-:Y:S02]  /*73a0*/  MOV R2, R84 ;  /* 0x0000005400027202 */ /* 0x000fe40000000f00 */
[----:B-1----:R-:W-:Y:S01]  /*73b0*/  F2FP.BF16.F32.PACK_AB R19, R29, R28 ;  /* 0x0000001c1d13723e */ /* 0x002fe200000010ff */
[----:B------:R-:W-:-:S04]  /*73c0*/  FADD.FTZ R28, R28, R35 ;  /* 0x000000231c1c7221 */ /* 0x000fc80000010000 */
[----:B------:R-:W-:Y:S02]  /*73d0*/  FADD.FTZ R156, R29, R28 ;  /* 0x0000001c1d9c7221 */ /* 0x000fe40000010000 */
[C---:B------:R-:W-:Y:S08]  /*73e0*/  HMMA.16816.F32.BF16 R68, R16.reuse, R72, R12 ;  /* 0x000000481044723c */ /* 0x040ff0000004180c */
[C---:B------:R-:W-:Y:S08]  /*73f0*/  HMMA.16816.F32.BF16 R76, R16.reuse, R80, R20 ;  /* 0x00000050104c723c */ /* 0x040ff00000041814 */
[C---:B------:R-:W-:Y:S08]  /*7400*/  HMMA.16816.F32.BF16 R72, R16.reuse, R74, R4 ;  /* 0x0000004a1048723c */ /* 0x040ff00000041804 */
[----:B------:R-:W-:-:S15]  /*7410*/  HMMA.16816.F32.BF16 R80, R16, R82, R8 ;  /* 0x000000521050723c */ /* 0x000fde0000041808 */
[----:B------:R-:W-:-:S05]  /*7420*/  NOP ;  /* 0x0000000000007918 */ /* 0x000fca0000000000 */
.L_x_3854:
        /* <DEDUP_REMOVED lines=15> */
[----:B------:R-:W3:Y:S01]  /*7520*/  LDCU.64 UR6, c[0x0][0x3a0] ;  /* 0x00007400ff0677ac */ /* 0x000ee20008000a00 */
[----:B------:R-:W4:Y:S01]  /*7530*/  LDCU.64 UR8, c[0x0][0x3a8] ;  /* 0x00007500ff0877ac */ /* 0x000f220008000a00 */
[----:B-1----:R-:W-:-:S12]  /*7540*/  ULEA UR5, UR5, UR10, 0x18 ;  /* 0x0000000a05057291 */ /* 0x002fd8000f8ec0ff */
.L_x_3864:
[----:B------:R-:W-:Y:S01]  /*7550*/  @!P1 IADD3 R5, P0, PT, RZ, -R151, RZ ;  /* 0x80000097ff059210 */ /* 0x000fe20007f1e0ff */
[----:B------:R-:W1:Y:S01]  /*7560*/  @!P1 LDC R86, c[0x0][0x3c0] ;  /* 0x0000f000ff569b82 */ /* 0x000e620000000800 */
[C---:B------:R-:W-:Y:S01]  /*7570*/  LOP3.LUT R148, R136.reuse, 0x18, RZ, 0xc0, !PT ;  /* 0x0000001888947812 */ /* 0x040fe200078ec0ff */
[----:B------:R-:W-:Y:S01]  /*7580*/  IMAD.MOV.U32 R2, RZ, RZ, R144 ;  /* 0x000000ffff027224 */ /* 0x000fe200078e0090 */
[----:B------:R-:W-:Y:S05]  /*7590*/  DEPBAR.LE SB0, 0x0 ;  /* 0x000080000000791a */ /* 0x000fea0000000000 */
[----:B------:R-:W-:Y:S01]  /*75a0*/  BAR.SYNC.DEFER_BLOCKING 0x0 ;  /* 0x0000000000007b1d */ /* 0x000fe20000010000 */
[----:B------:R-:W-:Y:S02]  /*75b0*/  IMAD.SHL.U32 R141, R136, 0x8, RZ ;  /* 0x00000008888d7824 */ /* 0x000fe400078e00ff */
[----:B------:R-:W-:Y:S03]  /*75c0*/  IMAD.MOV.U32 R0, RZ, RZ, R145 ;  /* 0x000000ffff007224 */ /* 0x000fe600078e0091 */
[----:B------:R-:W-:Y:S01]  /*75d0*/  LOP3.LUT R159, R141, 0xd8, RZ, 0xc0, !PT ;  /* 0x000000d88d9f7812 */ /* 0x000fe200078ec0ff */
[----:B-1----:R-:W-:Y:S04]  /*75e0*/  @!P1 IMAD.SHL.U32 R4, R86, 0x80, RZ ;  /* 0x0000008056049824 */ /* 0x002fe800078e00ff */
        /* <DEDUP_REMOVED lines=12> */
[-C--:B------:R-:W-:Y:S02]  /*76b0*/  LOP3.LUT R7, R7, R4.reuse, RZ, 0x3c, !PT ;  /* 0x0000000407077212 */ /* 0x080fe400078e3cff */
[----:B------:R-:W5:Y:S02]  /*76c0*/  I2F.RP R6, R5 ;  /* 0x0000000500067306 */ /* 0x000f640000209400 */
[----:B------:R-:W-:Y:S02]  /*76d0*/  ISETP.GE.AND P0, PT, R7, RZ, PT ;  /* 0x000000ff0700720c */ /* 0x000fe40003f06270 */
[----:B------:R-:W-:Y:S06]  /*76e0*/  LOP3.LUT R7, RZ, R4, RZ, 0x33, !PT ;  /* 0x00000004ff077212 */ /* 0x000fec00078e33ff */
        /* <DEDUP_REMOVED lines=44> */
[C---:B----4-:R-:W-:Y:S01]  /*79b0*/  IMAD.WIDE.U32 R8, R5.reuse, UR8, R8 ;  /* 0x0000000805087c25 */ /* 0x050fe2000f8e0008 */
[----:B------:R-:W-:Y:S02]  /*79c0*/  SHF.R.S32.HI R6, RZ, 0x1f, R5 ;  /* 0x0000001fff067819 */ /* 0x000fe40000011405 */
[----:B------:R-:W-:Y:S03]  /*79d0*/  LEA R144, P0, R8, R2, 0x1 ;  /* 0x0000000208907211 */ /* 0x000fe600078008ff */
[----:B------:R-:W-:Y:S04]  /*79e0*/  IMAD R6, R6, UR8, RZ ;  /* 0x0000000806067c24 */ /* 0x000fe8000f8e02ff */
[----:B------:R-:W-:Y:S04]  /*79f0*/  IMAD R6, R5, UR9, R6 ;  /* 0x0000000905067c24 */ /* 0x000fe8000f8e0206 */
[----:B------:R-:W-:Y:S05]  /*7a00*/  IMAD.IADD R145, R9, 0x1, R6 ;  /* 0x0000000109917824 */ /* 0x000fea00078e0206 */
[----:B------:R-:W-:Y:S07]  /*7a10*/  LEA.HI.X R145, R8, R0, R145, 0x1, P0 ;  /* 0x0000000008917211 */ /* 0x000fee00000f0c91 */
.L_x_3861:
[----:B------:R-:W-:Y:S01]  /*7a20*/  LOP3.LUT R159, R159, R148, RZ, 0x3c, !PT ;  /* 0x000000949f9f7212 */ /* 0x000fe200078e3cff */
[C---:B------:R-:W-:Y:S01]  /*7a30*/  IMAD.SHL.U32 R87, R86.reuse, 0x40, RZ ;  /* 0x0000004056577824 */ /* 0x040fe200078e00ff */
[----:B------:R-:W-:Y:S01]  /*7a40*/  LOP3.LUT R84, R141, 0x1f20, RZ, 0xc0, !PT ;  /* 0x00001f208d547812 */ /* 0x000fe200078ec0ff */
[----:B------:R-:W-:Y:S01]  /*7a50*/  IMAD.MOV.U32 R2, RZ, RZ, 0x20 ;  /* 0x00000020ff027424 */ /* 0x000fe200078e00ff */
[----:B-1----:R-:W-:Y:S02]  /*7a60*/  SHF.L.U64.HI R86, R86, 0x6, R147 ;  /* 0x0000000656567819 */ /* 0x002fe40000010293 */
[----:B------:R-:W-:Y:S02]  /*7a70*/  LOP3.LUT R84, R84, R159, RZ, 0xfc, !PT ;  /* 0x0000009f54547212 */ /* 0x000fe400078efcff */
        /* <DEDUP_REMOVED lines=8> */
[----:B------:R-:W-:Y:S01]  /*7b00*/  IADD3 R162, P0, PT, R160, R87, RZ ;  /* 0x00000057a0a27210 */ /* 0x000fe20007f1e0ff */
[--C-:B------:R-:W-:Y:S01]  /*7b10*/  IMAD.X R161, R159, 0x1, R86.reuse, P2 ;  /* 0x000000019fa17824 */ /* 0x100fe200010e0656 */
[----:B------:R-:W-:Y:S02]  /*7b20*/  ISETP.NE.AND P2, PT, R154, 0x1, PT ;  /* 0x000000019a00780c */ /* 0x000fe40003f45270 */
[----:B------:R1:W-:Y:S01]  /*7b30*/  LDGSTS.E.BYPASS.LTC128B.128 [R147+0x3800], desc[UR16][R158.64] ;  /* 0x038000009e937fae */ /* 0x0003e2000b981a10 */
[----:B------:R-:W-:Y:S01]  /*7b40*/  IMAD.X R163, R161, 0x1, R86, P0 ;  /* 0x00000001a1a37824 */ /* 0x000fe200000e0656 */
[----:B------:R-:W-:Y:S03]  /*7b50*/  LOP3.LUT P0, RZ, R136, 0x4, RZ, 0xc0, !PT ;  /* 0x0000000488ff7812 */ /* 0x000fe6000780c0ff */
[----:B------:R1:W-:Y:S01]  /*7b60*/  LDGSTS.E.BYPASS.LTC128B.128 [R147+0x4000], desc[UR16][R160.64] ;  /* 0x04000000a0937fae */ /* 0x0003e2000b981a10 */
[----:B------:R-:W-:Y:S04]  /*7b70*/  SEL R2, R2, 0xffffffe0, !P0 ;  /* 0xffffffe002027807 */ /* 0x000fe80004000000 */
[----:B------:R1:W-:Y:S05]  /*7b80*/  LDGSTS.E.BYPASS.LTC128B.128 [R147+0x4800], desc[UR16][R162.64] ;  /* 0x04800000a2937fae */ /* 0x0003ea000b981a10 */
[----:B------:R-:W-:Y:S01]  /*7b90*/  LDSM.16.M88.4 R88, [R139] ;  /* 0x000000008b58783b */ /* 0x000fe20000000200 */
[----:B------:R-:W-:Y:S02]  /*7ba0*/  IMAD.IADD R124, R139, 0x1, R2 ;  /* 0x000000018b7c7824 */ /* 0x000fe400078e0202 */
[----:B------:R-:W-:Y:S02]  /*7bb0*/  IMAD.IADD R0, R2, 0x1, R138 ;  /* 0x0000000102007824 */ /* 0x000fe400078e028a */
[----:B------:R-:W5:Y:S05]  /*7bc0*/  LDSM.16.M88.4 R92, [R138+0x1000] ;  /* 0x001000008a5c783b */ /* 0x000f6a0000000200 */
[----:B------:R-:W2:Y:S05]  /*7bd0*/  LDSM.16.M88.4 R96, [R138+0x1400] ;  /* 0x001400008a60783b */ /* 0x000eaa0000000200 */
[----:B------:R-:W3:Y:S05]  /*7be0*/  LDSM.16.M88.4 R100, [R138+0x1800] ;  /* 0x001800008a64783b */ /* 0x000eea0000000200 */
[----:B------:R-:W0:Y:S05]  /*7bf0*/  LDGDEPBAR ;  /* 0x00000000000079af */ /* 0x000e2a0000000000 */
[----:B------:R-:W4:Y:S05]  /*7c00*/  LDSM.16.M88.4 R104, [R138+0x1c00] ;  /* 0x001c00008a68783b */ /* 0x000f2a0000000200 */
        /* <DEDUP_REMOVED lines=9> */
[C---:B--2---:R-:W-:Y:S03]  /*7ca0*/  HMMA.16816.F32.BF16 R12, R88.reuse, R96, RZ ;  /* 0x00000060580c723c */ /* 0x044fe600000418ff */
[----:B------:R-:W-:Y:S05]  /*7cb0*/  LDSM.16.M88.4 R92, [R0+0x1c00] ;  /* 0x001c0000005c783b */ /* 0x000fea0000000200 */
        /* <DEDUP_REMOVED lines=114> */
.L_x_3863:
[----:B------:R-:W-:Y:S01]  /*83e0*/  @!PT LDS RZ, [RZ] ;  /* 0x00000000fffff984 */ /* 0x000fe20000000800 */
[----:B------:R-:W-:Y:S01]  /*83f0*/  @!PT LDS RZ, [RZ] ;  /* 0x00000000fffff984 */ /* 0x000fe20000000800 */
[----:B------:R-:W-:Y:S01]  /*8400*/  @!PT LDS RZ, [RZ] ;  /* 0x00000000fffff984 */ /* 0x000fe20000000800 */
[----:B------:R1:W-:Y:S01]  /*8410*/  LDGSTS.E.BYPASS.LTC128B.128 [R147+0x1000], desc[UR16][R142.64] ;  /* 0x010000008e937fae */ /* 0x0003e2000b981a10 */
[C---:B------:R-:W-:Y:S01]  /*8420*/  IMAD.SHL.U32 R87, R86.reuse, 0x40, RZ ;  /* 0x0000004056577824 */ /* 0x040fe200078e00ff */
[----:B------:R-:W-:Y:S01]  /*8430*/  SHF.L.U64.HI R86, R86, 0x6, R89 ;  /* 0x0000000656567819 */ /* 0x000fe20000010259 */
[----:B------:R-:W2:Y:S03]  /*8440*/  S2R R136, SR_TID.X ;  /* 0x0000000000887919 */ /* 0x000ea60000002100 */
[----:B------:R-:W-:Y:S04]  /*8450*/  IADD3 R88, P2, PT, R87, R142, RZ ;  /* 0x0000008e57587210 */ /* 0x000fe80007f5e0ff */
[-C--:B------:R-:W-:Y:S01]  /*8460*/  IADD3 R90, P3, PT, R88, R87.reuse, RZ ;  /* 0x00000057585a7210 */ /* 0x080fe20007f7e0ff */
[----:B------:R-:W-:Y:S03]  /*8470*/  IMAD.X R89, R86, 0x1, R143, P2 ;  /* 0x0000000156597824 */ /* 0x000fe600010e068f */
[----:B------:R-:W-:Y:S01]  /*8480*/  IADD3 R92, P2, PT, R90, R87, RZ ;  /* 0x000000575a5c7210 */ /* 0x000fe20007f5e0ff */
[--C-:B------:R-:W-:Y:S01]  /*8490*/  IMAD.X R91, R89, 0x1, R86.reuse, P3 ;  /* 0x00000001595b7824 */ /* 0x100fe200018e0656 */
[----:B------:R1:W-:Y:S03]  /*84a0*/  LDGSTS.E.BYPASS.LTC128B.128 [R147+0x1800], desc[UR16][R88.64] ;  /* 0x0180000058937fae */ /* 0x0003e6000b981a10 */
[----:B------:R-:W-:Y:S01]  /*84b0*/  IMAD.X R93, R91, 0x1, R86, P2 ;  /* 0x000000015b5d7824 */ /* 0x000fe200010e0656 */
[----:B------:R1:W-:Y:S04]  /*84c0*/  LDGSTS.E.BYPASS.LTC128B.128 [R147+0x2000], desc[UR16][R90.64] ;  /* 0x020000005a937fae */ /* 0x0003e8000b981a10 */
[----:B------:R1:W-:Y:S04]  /*84d0*/  LDGSTS.E.BYPASS.LTC128B.128 [R147+0x2800], desc[UR16][R92.64] ;  /* 0x028000005c937fae */ /* 0x0003e8000b981a10 */
[----:B------:R-:W0:Y:S02]  /*84e0*/  LDGDEPBAR ;  /* 0x00000000000079af */ /* 0x000e240000000000 */
.L_x_3862:
        /* <DEDUP_REMOVED lines=40> */
[----:B------:R-:W3:Y:S01]  /*8770*/  SHFL.BFLY PT, R84, R91, 0x1, 0x1f ;  /* 0x0c201f005b547f89 */ /* 0x000ee200000e0000 */
[----:B-1----:R-:W-:Y:S02]  /*8780*/  FMNMX.FTZ R0, R87, R0, !PT ;  /* 0x0000000057007209 */ /* 0x002fe40007810000 */
[----:B---3--:R-:W-:Y:S03]  /*8790*/  FMNMX.FTZ R2, R91, R84, !PT ;  /* 0x000000545b027209 */ /* 0x008fe60007810000 */
[C---:B------:R-:W-:Y:S01]  /*87a0*/  FMUL.FTZ R87, R0.reuse, UR4 ;  /* 0x0000000400577c20 */ /* 0x040fe20008410000 */
[----:B------:R-:W-:Y:S01]  /*87b0*/  FADD.FTZ R3, -R0, R3 ;  /* 0x0000000300037221 */ /* 0x000fe20000010100 */
[C---:B------:R-:W-:Y:S01]  /*87c0*/  FSETP.NEU.FTZ.AND P2, PT, R2.reuse, -INF , PT ;  /* 0xff8000000200780b */ /* 0x040fe20003f5d000 */
[C---:B------:R-:W-:Y:S02]  /*87d0*/  FMUL.FTZ R88, R2.reuse, UR4 ;  /* 0x0000000402587c20 */ /* 0x040fe40008410000 */
[----:B------:R-:W-:Y:S01]  /*87e0*/  FMUL.FTZ R86, R3, UR4 ;  /* 0x0000000403567c20 */ /* 0x000fe20008410000 */
[----:B------:R-:W-:Y:S03]  /*87f0*/  FADD.FTZ R84, -R2, R85 ;  /* 0x0000005502547221 */ /* 0x000fe60000010100 */
[----:B------:R1:W3:Y:S01]  /*8800*/  MUFU.EX2 R3, R86 ;  /* 0x0000005600037308 */ /* 0x0002e20000000800 */
[----:B------:R-:W-:Y:S01]  /*8810*/  FSEL R88, R88, RZ, P2 ;  /* 0x000000ff58587208 */ /* 0x000fe20001000000 */
[----:B------:R-:W-:Y:S01]  /*8820*/  FMUL.FTZ R85, R84, UR4 ;  /* 0x0000000454557c20 */ /* 0x000fe20008410000 */
[----:B------:R-:W-:Y:S03]  /*8830*/  FSETP.NEU.FTZ.AND P2, PT, R0, -INF , PT ;  /* 0xff8000000000780b */ /* 0x000fe60003f5d000 */
[--C-:B------:R-:W-:Y:S01]  /*8840*/  FFMA.FTZ R106, R45, UR4, -R88.reuse ;  /* 0x000000042d6a7c23 */ /* 0x100fe20008010858 */
[----:B------:R-:W-:Y:S03]  /*8850*/  FSEL R87, R87, RZ, P2 ;  /* 0x000000ff57577208 */ /* 0x000fe60001000000 */
        /* <DEDUP_REMOVED lines=8> */
[----:B------:R-:W5:Y:S01]  /*88e0*/  MUFU.EX2 R105, R105 ;  /* 0x0000006900697308 */ /* 0x000f620000000800 */
[----:B-1----:R-:W-:Y:S01]  /*88f0*/  MOV R86, R149 ;  /* 0x0000009500567202 */ /* 0x002fe20000000f00 */
[C---:B---3--:R-:W-:Y:S01]  /*8900*/  FMUL.FTZ R70, R3.reuse, R70 ;  /* 0x0000004603467220 */ /* 0x048fe20000410000 */
[----:B------:R-:W-:Y:S01]  /*8910*/  @P0 IADD3 R86, PT, PT, R150, -0x20, RZ ;  /* 0xffffffe096560810 */ /* 0x000fe20007ffe0ff */
[C---:B------:R-:W-:Y:S01]  /*8920*/  FMUL.FTZ R71, R3.reuse, R71 ;  /* 0x0000004703477220 */ /* 0x040fe20000410000 */
[C---:B------:R-:W-:Y:S01]  /*8930*/  FMUL.FTZ R74, R3.reuse, R74 ;  /* 0x0000004a034a7220 */ /* 0x040fe20000410000 */
[C---:B------:R-:W-:Y:S01]  /*8940*/  FMUL.FTZ R75, R3.reuse, R75 ;  /* 0x0000004b034b7220 */ /* 0x040fe20000410000 */
[C---:B------:R-:W-:Y:S03]  /*8950*/  FMUL.FTZ R78, R3.reuse, R78 ;  /* 0x0000004e034e7220 */ /* 0x040fe60000410000 */
[----:B------:R-:W1:Y:S01]  /*8960*/  MUFU.EX2 R131, R131 ;  /* 0x0000008300837308 */ /* 0x000e620000000800 */
[----:B------:R-:W3:Y:S01]  /*8970*/  LDSM.16.MT88.4 R100, [R86] ;  /* 0x000000005664783b */ /* 0x000ee20000004200 */
[C---:B----4-:R-:W-:Y:S01]  /*8980*/  FMUL.FTZ R68, R84.reuse, R68 ;  /* 0x0000004454447220 */ /* 0x050fe20000410000 */
[C---:B------:R-:W-:Y:S01]  /*8990*/  FMUL.FTZ R69, R84.reuse, R69 ;  /* 0x0000004554457220 */ /* 0x040fe20000410000 */
[C---:B------:R-:W-:Y:S01]  /*89a0*/  FMUL.FTZ R72, R84.reuse, R72 ;  /* 0x0000004854487220 */ /* 0x040fe20000410000 */
[C---:B------:R-:W-:Y:S01]  /*89b0*/  FMUL.FTZ R73, R84.reuse, R73 ;  /* 0x0000004954497220 */ /* 0x040fe20000410000 */
[C---:B------:R-:W-:Y:S01]  /*89c0*/  FMUL.FTZ R76, R84.reuse, R76 ;  /* 0x0000004c544c7220 */ /* 0x040fe20000410000 */
[C---:B------:R-:W-:Y:S03]  /*89d0*/  FMUL.FTZ R77, R84.reuse, R77 ;  /* 0x0000004d544d7220 */ /* 0x040fe60000410000 */
[----:B------:R-:W-:Y:S01]  /*89e0*/  MUFU.EX2 R133, R133 ;  /* 0x0000008500857308 */ /* 0x000fe20000000800 */
[C---:B-----5:R-:W-:Y:S01]  /*89f0*/  FFMA.FTZ R26, R84.reuse, R157, R105 ;  /* 0x0000009d541a7223 */ /* 0x060fe20000010069 */
        /* <DEDUP_REMOVED lines=39> */
[----:B----4-:R-:W-:Y:S01]  /*8c70*/  F2FP.BF16.F32.PACK_AB R93, R133, R6 ;  /* 0x00000006855d723e */ /* 0x010fe200000010ff */
        /* <DEDUP_REMOVED lines=14> */
[----:B------:R-:W4:Y:S01]  /*8d60*/  MUFU.EX2 R120, R120 ;  /* 0x0000007800787308 */ /* 0x000f220000000800 */
        /* <DEDUP_REMOVED lines=9> */
[----:B------:R-:W-:Y:S04]  /*8e00*/  ISETP.NE.AND P0, PT, R154, RZ, PT ;  /* 0x000000ff9a00720c */ /* 0x000fe80003f05270 */
[----:B------:R-:W1:Y:S01]  /*8e10*/  MUFU.EX2 R123, R123 ;  /* 0x0000007b007b7308 */ /* 0x000e620000000800 */
[C---:B------:R-:W-:Y:S01]  /*8e20*/  HMMA.16816.F32.BF16 R72, R92.reuse, R98, R72 ;  /* 0x000000625c48723c */ /* 0x040fe20000041848 */
[----:B------:R-:W5:Y:S02]  /*8e30*/  LDSM.16.MT88.4 R96, [R137+0x3400] ;  /* 0x003400008960783b */ /* 0x000f640000004200 */
[----:B------:R-:W-:Y:S02]  /*8e40*/  MOV R3, R0 ;  /* 0x0000000000037202 */ /* 0x000fe40000000f00 */
[----:B------:R-:W-:Y:S04]  /*8e50*/  MOV R85, R2 ;  /* 0x0000000200557202 */ /* 0x000fe80000000f00 */
[----:B------:R-:W-:Y:S01]  /*8e60*/  MUFU.EX2 R116, R116 ;  /* 0x0000007400747308 */ /* 0x000fe20000000800 */
[C---:B---3--:R-:W-:Y:S09]  /*8e70*/  HMMA.16816.F32.BF16 R76, R92.reuse, R100, R76 ;  /* 0x000000645c4c723c */ /* 0x048ff2000004184c */
[----:B------:R-:W3:Y:S01]  /*8e80*/  MUFU.EX2 R119, R119 ;  /* 0x0000007700777308 */ /* 0x000ee20000000800 */
[----:B------:R-:W-:Y:S01]  /*8e90*/  HMMA.16816.F32.BF16 R80, R92, R102, R80 ;  /* 0x000000665c50723c */ /* 0x000fe20000041850 */
[----:B------:R-:W2:Y:S02]  /*8ea0*/  LDSM.16.MT88.4 R100, [R86+0x400] ;  /* 0x000400005664783b */ /* 0x000ea40000004200 */
[----:B----4-:R-:W-:Y:S02]  /*8eb0*/  F2FP.BF16.F32.PACK_AB R92, R120, R125 ;  /* 0x0000007d785c723e */ /* 0x010fe400000010ff */
[----:B-1----:R-:W-:Y:S04]  /*8ec0*/  F2FP.BF16.F32.PACK_AB R93, R123, R126 ;  /* 0x0000007e7b5d723e */ /* 0x002fe800000010ff */
[----:B------:R-:W-:Y:S10]  /*8ed0*/  MUFU.EX2 R121, R121 ;  /* 0x0000007900797308 */ /* 0x000ff40000000800 */
[----:B------:R-:W1:Y:S01]  /*8ee0*/  MUFU.EX2 R122, R122 ;  /* 0x0000007a007a7308 */ /* 0x000e620000000800 */
[----:B---3--:R-:W-:Y:S09]  /*8ef0*/  F2FP.BF16.F32.PACK_AB R94, R119, R116 ;  /* 0x00000074775e723e */ /* 0x008ff200000010ff */
[----:B------:R-:W-:Y:S10]  /*8f00*/  MUFU.EX2 R115, R115 ;  /* 0x0000007300737308 */ /* 0x000ff40000000800 */
[----:B------:R-:W3:Y:S01]  /*8f10*/  MUFU.EX2 R112, R112 ;  /* 0x0000007000707308 */ /* 0x000ee20000000800 */
[----:B-1----:R-:W-:Y:S09]  /*8f20*/  F2FP.BF16.F32.PACK_AB R95, R122, R121 ;  /* 0x000000797a5f723e */ /* 0x002ff200000010ff */
[----:B------:R-:W-:Y:S01]  /*8f30*/  MUFU.EX2 R114, R114 ;  /* 0x0000007200727308 */ /* 0x000fe20000000800 */
[C---:B-----5:R-:W-:Y:S09]  /*8f40*/  HMMA.16816.F32.BF16 R68, R92.reuse, R96, R68 ;  /* 0x000000605c44723c */ /* 0x060ff20000041844 */
        /* <DEDUP_REMOVED lines=13> */
[----:B------:R2:W-:Y:S10]  /*9020*/  MUFU.EX2 R7, R104 ;  /* 0x0000006800077308 */ /* 0x0005f40000000800 */
[----:B------:R-:W-:Y:S01]  /*9030*/  MUFU.EX2 R5, R106 ;  /* 0x0000006a00057308 */ /* 0x000fe20000000800 */
[----:B-1----:R-:W-:Y:S09]  /*9040*/  F2FP.BF16.F32.PACK_AB R95, R90, R113 ;  /* 0x000000715a5f723e */ /* 0x002ff200000010ff */
[----:B------:R-:W-:Y:S01]  /*9050*/  MUFU.EX2 R108, R108 ;  /* 0x0000006c006c7308 */ /* 0x000fe20000000800 */
[C---:B----4-:R-:W-:Y:S03]  /*9060*/  HMMA.16816.F32.BF16 R68, R92.reuse, R96, R68 ;  /* 0x000000605c44723c */ /* 0x050fe60000041844 */
        /* <DEDUP_REMOVED lines=165> */
.L_x_3860:
[----:B------:R-:W1:Y:S01]  /*9ac0*/  SHFL.BFLY PT, R11, R156, 0x2, 0x1f ;  /* 0x0c401f009c0b7f89 */ /* 0x000e6200000e0000 */
[----:B------:R-:W-:Y:S01]  /*9ad0*/  ISETP.NE.AND P1, PT, R146, -0x1, PT ;  /* 0xffffffff9200780c */ /* 0x000fe20003f25270 */
[----:B------:R-:W2:Y:S01]  /*9ae0*/  LDC R17, c[0x0][0x434] ;  /* 0x00010d00ff117b82 */ /* 0x000ea20000000800 */
[----:B------:R-:W-:Y:S01]  /*9af0*/  LOP3.LUT R148, R148, 0xc0, R141, 0xf8, !PT ;  /* 0x000000c094947812 */ /* 0x000fe200078ef88d */
[----:B------:R-:W3:Y:S01]  /*9b00*/  SHFL.BFLY PT, R10, R157, 0x2, 0x1f ;  /* 0x0c401f009d0a7f89 */ /* 0x000ee200000e0000 */
[----:B------:R-:W-:Y:S01]  /*9b10*/  BSSY.RECONVERGENT B0, `(.L_x_3865) ;  /* 0x000006d000007945 */ /* 0x000fe20003800200 */
[----:B------:R-:W4:Y:S04]  /*9b20*/  S2R R3, SR_TID.X ;  /* 0x0000000000037919 */ /* 0x000f280000002100 */
[----:B------:R-:W5:Y:S01]  /*9b30*/  S2UR UR6, SR_CTAID.X ;  /* 0x00000000000679c3 */ /* 0x000f620000002500 */
[----:B------:R-:W2:Y:S01]  /*9b40*/  S2R R13, SR_CTAID.Z ;  /* 0x00000000000d7919 */ /* 0x000ea20000002700 */
[----:B-1----:R-:W-:Y:S01]  /*9b50*/  FADD.FTZ R11, R11, R156 ;  /* 0x0000009c0b0b7221 */ /* 0x002fe20000010000 */
[----:B---3--:R-:W-:-:S04]  /*9b60*/  FADD.FTZ R10, R10, R157 ;  /* 0x0000009d0a0a7221 */ /* 0x008fc80000010000 */
[----:B------:R-:W1:Y:S04]  /*9b70*/  SHFL.BFLY PT, R4, R11, 0x1, 0x1f ;  /* 0x0c201f000b047f89 */ /* 0x000e6800000e0000 */
[----:B------:R-:W3:Y:S01]  /*9b80*/  SHFL.BFLY PT, R5, R10, 0x1, 0x1f ;  /* 0x0c201f000a057f89 */ /* 0x000ee200000e0000 */
[----:B-----5:R-:W-:Y:S01]  /*9b90*/  USHF.L.U32 UR6, UR6, 0x6, URZ ;  /* 0x0000000606067899 */ /* 0x020fe200080006ff */
[C---:B----4-:R-:W-:Y:S02]  /*9ba0*/  SHF.L.U32 R9, R3.reuse, 0x1, RZ ;  /* 0x0000000103097819 */ /* 0x050fe400000006ff */
[----:B------:R-:W-:Y:S02]  /*9bb0*/  SHF.L.U32 R6, R3, 0x4, RZ ;  /* 0x0000000403067819 */ /* 0x000fe400000006ff */
[----:B------:R-:W-:-:S02]  /*9bc0*/  LOP3.LUT R9, R9, 0x6, RZ, 0xc0, !PT ;  /* 0x0000000609097812 */ /* 0x000fc400078ec0ff */
[----:B------:R-:W-:Y:S02]  /*9bd0*/  SHF.L.U32 R12, R3, 0x2, RZ ;  /* 0x00000002030c7819 */ /* 0x000fe400000006ff */
[----:B------:R-:W-:Y:S02]  /*9be0*/  LOP3.LUT R6, R9, 0x3e00, R6, 0xf8, !PT ;  /* 0x00003e0009067812 */ /* 0x000fe400078ef806 */
[----:B------:R-:W4:Y:S01]  /*9bf0*/  LDC.U8 R9, c[0x0][0x548] ;  /* 0x00015200ff097b82 */ /* 0x000f220000000000 */
[----:B------:R-:W-:Y:S01]  /*9c00*/  LOP3.LUT R14, R12, 0x20, RZ, 0xc0, !PT ;  /* 0x000000200c0e7812 */ /* 0x000fe200078ec0ff */
[----:B-1----:R-:W-:Y:S01]  /*9c10*/  FADD.FTZ R4, R11, R4 ;  /* 0x000000040b047221 */ /* 0x002fe20000010000 */
[----:B------:R-:W-:Y:S02]  /*9c20*/  LOP3.LUT R11, R6, 0x20, R141, 0xf8, !PT ;  /* 0x00000020060b7812 */ /* 0x000fe400078ef88d */
[----:B------:R-:W-:Y:S01]  /*9c30*/  LOP3.LUT R12, R12, 0x40, RZ, 0xc0, !PT ;  /* 0x000000400c0c7812 */ /* 0x000fe200078ec0ff */
[----:B------:R-:W1:Y:S01]  /*9c40*/  MUFU.RCP R7, R4 ;  /* 0x0000000400077308 */ /* 0x000e620000001000 */
[----:B---3--:R-:W-:Y:S01]  /*9c50*/  FADD.FTZ R5, R10, R5 ;  /* 0x000000050a057221 */ /* 0x008fe20000010000 */
[----:B------:R-:W-:Y:S01]  /*9c60*/  FSETP.NE.FTZ.AND P3, PT, R4, RZ, PT ;  /* 0x000000ff0400720b */ /* 0x000fe20003f75000 */
[----:B------:R-:W3:Y:S01]  /*9c70*/  S2R R10, SR_CTAID.Y ;  /* 0x00000000000a7919 */ /* 0x000ee20000002600 */
[----:B------:R-:W-:-:S02]  /*9c80*/  LOP3.LUT R11, R11, R148, RZ, 0xfc, !PT ;  /* 0x000000940b0b7212 */ /* 0x000fc400078efcff */
[----:B------:R-:W-:Y:S02]  /*9c90*/  FSETP.NE.FTZ.AND P4, PT, R5, RZ, PT ;  /* 0x000000ff0500720b */ /* 0x000fe40003f95000 */
[----:B------:R-:W5:Y:S01]  /*9ca0*/  MUFU.RCP R8, R5 ;  /* 0x0000000500087308 */ /* 0x000f620000001000 */
[----:B------:R-:W-:Y:S02]  /*9cb0*/  LEA R15, R11, UR5, 0x1 ;  /* 0x000000050b0f7c11 */ /* 0x000fe4000f8e08ff */
[----:B------:R-:W-:Y:S02]  /*9cc0*/  LOP3.LUT P5, RZ, R3, 0x3, RZ, 0xc0, !PT ;  /* 0x0000000303ff7812 */ /* 0x000fe400078ac0ff */
[C---:B------:R-:W-:Y:S02]  /*9cd0*/  IADD3 R21, PT, PT, R15.reuse, -R12, RZ ;  /* 0x8000000c0f157210 */ /* 0x040fe40007ffe0ff */
[----:B------:R-:W-:Y:S01]  /*9ce0*/  IADD3 R19, PT, PT, R15, -R14, RZ ;  /* 0x8000000e0f137210 */ /* 0x000fe20007ffe0ff */
[----:B------:R-:W2:Y:S01]  /*9cf0*/  @P3 LDC R23, c[0x0][0x458] ;  /* 0x00011600ff173b82 */ /* 0x000ea20000000800 */
[----:B-1----:R-:W-:Y:S01]  /*9d00*/  FSEL R7, R7, 1, P3 ;  /* 0x3f80000007077808 */ /* 0x002fe20001800000 */
[----:B------:R-:W-:Y:S01]  /*9d10*/  @P3 MUFU.LG2 R4, R4 ;  /* 0x0000000400043308 */ /* 0x000fe20000000c00 */
[----:B----4-:R-:W-:-:S02]  /*9d20*/  ISETP.NE.AND P2, PT, R9, RZ, PT ;  /* 0x000000ff0900720c */ /* 0x010fc40003f45270 */
[----:B------:R-:W-:Y:S01]  /*9d30*/  IADD3 R27, PT, PT, -R14, R21, RZ ;  /* 0x000000150e1b7210 */ /* 0x000fe20007ffe1ff */
        /* <DEDUP_REMOVED lines=8> */
[----:B-----5:R-:W-:Y:S01]  /*9dc0*/  FSEL R8, R8, 1, P4 ;  /* 0x3f80000008087808 */ /* 0x020fe20002000000 */
[----:B------:R-:W3:Y:S01]  /*9dd0*/  @!P1 LDC.64 R6, c[0x0][0x400] ;  /* 0x00010000ff069b82 */ /* 0x000ee20000000a00 */
[----:B------:R-:W-:Y:S01]  /*9de0*/  F2FP.BF16.F32.PACK_AB R70, R71, R70 ;  /* 0x000000464746723e */ /* 0x000fe200000010ff */
[----:B------:R-:W1:Y:S01]  /*9df0*/  @P4 MUFU.LG2 R5, R5 ;  /* 0x0000000500054308 */ /* 0x000e620000000c00 */
[----:B------:R-:W-:Y:S01]  /*9e00*/  ISETP.NE.OR P0, PT, R146, -0x1, !P2 ;  /* 0xffffffff9200780c */ /* 0x000fe20005705670 */
        /* <DEDUP_REMOVED lines=8> */
[----:B------:R-:W2:Y:S01]  /*9e90*/  @!P2 LDC R11, c[0x0][0x3e0] ;  /* 0x0000f800ff0bab82 */ /* 0x000ea20000000800 */
[----:B------:R-:W-:Y:S01]  /*9ea0*/  F2FP.BF16.F32.PACK_AB R68, R69, R68 ;  /* 0x000000444544723e */ /* 0x000fe200000010ff */
[----:B------:R-:W-:Y:S01]  /*9eb0*/  STS [R15+0x200], R70 ;  /* 0x000200460f007388 */ /* 0x000fe20000000800 */
[----:B------:R-:W-:-:S02]  /*9ec0*/  F2FP.BF16.F32.PACK_AB R72, R73, R72 ;  /* 0x000000484948723e */ /* 0x000fc400000010ff */
[----:B------:R-:W-:Y:S01]  /*9ed0*/  F2FP.BF16.F32.PACK_AB R74, R75, R74 ;  /* 0x0000004a4b4a723e */ /* 0x000fe200000010ff */
[----:B------:R3:W-:Y:S01]  /*9ee0*/  STS [R15], R68 ;  /* 0x000000440f007388 */ /* 0x0007e20000000800 */
[----:B------:R-:W-:Y:S01]  /*9ef0*/  F2FP.BF16.F32.PACK_AB R76, R77, R76 ;  /* 0x0000004c4d4c723e */ /* 0x000fe200000010ff */
[----:B------:R-:W4:Y:S01]  /*9f00*/  @P1 LDC.64 R8, c[0x0][0x408] ;  /* 0x00010200ff081b82 */ /* 0x000f220000000a00 */
[----:B------:R-:W-:Y:S01]  /*9f10*/  F2FP.BF16.F32.PACK_AB R78, R79, R78 ;  /* 0x0000004e4f4e723e */ /* 0x000fe200000010ff */
[----:B------:R-:W-:Y:S01]  /*9f20*/  STS [R19+0x10], R72 ;  /* 0x0000104813007388 */ /* 0x000fe20000000800 */
[----:B------:R-:W-:Y:S01]  /*9f30*/  F2FP.BF16.F32.PACK_AB R80, R81, R80 ;  /* 0x000000505150723e */ /* 0x000fe200000010ff */
[----:B-1----:R-:W-:Y:S01]  /*9f40*/  @P4 FMUL.FTZ R5, R5, 0.69314718246459960938 ;  /* 0x3f31721805054820 */ /* 0x002fe20000410000 */
[----:B------:R-:W-:Y:S01]  /*9f50*/  F2FP.BF16.F32.PACK_AB R82, R83, R82 ;  /* 0x000000525352723e */ /* 0x000fe200000010ff */
[----:B------:R4:W-:Y:S02]  /*9f60*/  STS [R19+0x210], R74 ;  /* 0x0002104a13007388 */ /* 0x0009e40000000800 */
[----:B------:R-:W1:Y:S02]  /*9f70*/  @P4 LDC R25, c[0x0][0x458] ;  /* 0x00011600ff194b82 */ /* 0x000e640000000800 */
[----:B------:R1:W-:Y:S04]  /*9f80*/  STS [R21+0x20], R76 ;  /* 0x0000204c15007388 */ /* 0x0003e80000000800 */
[----:B------:R1:W-:Y:S02]  /*9f90*/  STS [R21+0x220], R78 ;  /* 0x0002204e15007388 */ /* 0x0003e40000000800 */
[----:B------:R-:W5:Y:S02]  /*9fa0*/  @P2 LDC R12, c[0x0][0x454] ;  /* 0x00011500ff0c2b82 */ /* 0x000f640000000800 */
[----:B------:R1:W-:Y:S04]  /*9fb0*/  STS [R27+0x30], R80 ;  /* 0x000030501b007388 */ /* 0x0003e80000000800 */
[----:B------:R1:W-:Y:S01]  /*9fc0*/  STS [R27+0x230], R82 ;  /* 0x000230521b007388 */ /* 0x0003e20000000800 */
[----:B---3--:R-:W-:-:S04]  /*9fd0*/  @!P1 IMAD.WIDE.U32 R14, R10, R6, RZ ;  /* 0x000000060a0e9225 */ /* 0x008fc800078e00ff */
[----:B------:R-:W-:Y:S02]  /*9fe0*/  @!P1 IMAD R15, R10, R7, R15 ;  /* 0x000000070a0f9224 */ /* 0x000fe400078e020f */
[----:B------:R-:W3:Y:S01]  /*9ff0*/  LDC.64 R6, c[0x0][0x408] ;  /* 0x00010200ff067b82 */ /* 0x000ee20000000a00 */
[----:B----4-:R-:W-:-:S04]  /*a000*/  @P1 IMAD.WIDE.U32 R18, R146, R8, RZ ;  /* 0x0000000892121225 */ /* 0x010fc800078e00ff */
[----:B--2---:R-:W-:Y:S01]  /*a010*/  @!P2 IMAD R8, R10, R11, R13 ;  /* 0x0000000b0a08a224 */ /* 0x004fe200078e020d */
[----:B------:R-:W-:Y:S01]  /*a020*/  MOV R11, 0x7f800000 ;  /* 0x7f800000000b7802 */ /* 0x000fe20000000f00 */
[----:B------:R-:W-:Y:S01]  /*a030*/  @P1 IMAD R15, R146, R9, R19 ;  /* 0x00000009920f1224 */ /* 0x000fe200078e0213 */
[----:B------:R-:W-:Y:S01]  /*a040*/  SHF.R.U32.HI R9, RZ, 0x2, R3 ;  /* 0x00000002ff097819 */ /* 0x000fe20000011603 */
[----:B------:R-:W-:Y:S02]  /*a050*/  @!P2 IMAD R8, R8, R17, RZ ;  /* 0x000000110808a224 */ /* 0x000fe400078e02ff */
[----:B-1----:R-:W-:Y:S01]  /*a060*/  @P4 FFMA.FTZ R11, R2, R25, R5 ;  /* 0x00000019020b4223 */ /* 0x002fe20000010005 */
[----:B------:R-:W-:Y:S02]  /*a070*/  @!P0 IMAD R146, R10, R17, RZ ;  /* 0x000000110a928224 */ /* 0x000fe400078e02ff */
[----:B------:R-:W-:Y:S01]  /*a080*/  @P3 FMUL.FTZ R17, R4, 0.69314718246459960938 ;  /* 0x3f31721804113820 */ /* 0x000fe20000410000 */
[----:B------:R-:W-:Y:S01]  /*a090*/  MOV R10, 0x7f800000 ;  /* 0x7f800000000a7802 */ /* 0x000fe20000000f00 */
[----:B------:R-:W-:Y:S01]  /*a0a0*/  BAR.SYNC.DEFER_BLOCKING 0x0 ;  /* 0x0000000000007b1d */ /* 0x000fe20000010000 */
[----:B------:R-:W-:Y:S01]  /*a0b0*/  ISETP.GE.AND P0, PT, R9, R140, PT ;  /* 0x0000008c0900720c */ /* 0x000fe20003f06270 */
[----:B------:R-:W-:Y:S01]  /*a0c0*/  @P3 FFMA.FTZ R10, R0, R23, R17 ;  /* 0x00000017000a3223 */ /* 0x000fe20000010011 */
[----:B-----5:R-:W-:Y:S01]  /*a0d0*/  @P2 IMAD R8, R13, R12, R146 ;  /* 0x0000000c0d082224 */ /* 0x020fe200078e0292 */
[----:B------:R-:W-:-:S02]  /*a0e0*/  LOP3.LUT R4, R141, 0x18, RZ, 0xc0, !PT ;  /* 0x000000188d047812 */ /* 0x000fc400078ec0ff */
[----:B------:R-:W-:Y:S08]  /*a0f0*/  @P5 BRA `(.L_x_3866) ;  /* 0x0000000000385947 */ /* 0x000ff00003800000 */
[----:B------:R-:W-:Y:S01]  /*a100*/  SHF.R.U32.HI R3, RZ, 0x1, R3 ;  /* 0x00000001ff037819 */ /* 0x000fe20000011603 */
[----:B------:R-:W1:Y:S01]  /*a110*/  LDCU.64 UR4, c[0x0][0x420] ;  /* 0x00008400ff0477ac */ /* 0x000e620008000a00 */
[----:B------:R-:W-:Y:S02]  /*a120*/  VIADD R8, R8, UR6 ;  /* 0x0000000608087c36 */ /* 0x000fe40008000000 */
        /* <DEDUP_REMOVED lines=11> */
.L_x_3866:
[----:B------:R-:W-:Y:S05]  /*a1e0*/  BSYNC.RECONVERGENT B0 ;  /* 0x0000000000007941 */ /* 0x000fea0003800200 */
.L_x_3865:
[----:B------:R-:W-:Y:S01]  /*a1f0*/  MOV R5, RZ ;  /* 0x000000ff00057202 */ /* 0x000fe20000000f00 */
[----:B------:R-:W2:Y:S01]  /*a200*/  LDCU.64 UR4, c[0x0][0x410] ;  /* 0x00008200ff0477ac */ /* 0x000ea20008000a00 */
[----:B------:R-:W-:Y:S01]  /*a210*/  @P1 MOV R14, R18 ;  /* 0x00000012000e1202 */ /* 0x000fe20000000f00 */
[----:B-1----:R-:W1:Y:S01]  /*a220*/  @!P0 LDC.64 R2, c[0x0][0x3f0] ;  /* 0x0000fc00ff028b82 */ /* 0x002e620000000a00 */
[----:B------:R-:W4:Y:S01]  /*a230*/  LDS.128 R20, [R147] ;  /* 0x0000000093147984 */ /* 0x000f220000000c00 */
[----:B---3--:R-:W-:-:S04]  /*a240*/  IMAD.WIDE.U32 R4, R6, UR6, R4 ;  /* 0x0000000606047c25 */ /* 0x008fc8000f8e0004 */
[----:B------:R-:W-:Y:S01]  /*a250*/  IMAD R0, R7, UR6, R5 ;  /* 0x0000000607007c24 */ /* 0x000fe2000f8e0205 */
[----:B------:R-:W-:Y:S02]  /*a260*/  IADD3 R10, P1, PT, R14, R4, RZ ;  /* 0x000000040e0a7210 */ /* 0x000fe40007f3e0ff */
[----:B------:R-:W-:Y:S02]  /*a270*/  IADD3 R5, PT, PT, R9, 0x20, RZ ;  /* 0x0000002009057810 */ /* 0x000fe40007ffe0ff */
[----:B------:R-:W-:Y:S02]  /*a280*/  IADD3.X R11, PT, PT, R15, R0, RZ, P1, !PT ;  /* 0x000000000f0b7210 */ /* 0x000fe40000ffe4ff */
[----:B------:R-:W-:Y:S01]  /*a290*/  ISETP.GE.AND P1, PT, R5, R140, PT ;  /* 0x0000008c0500720c */ /* 0x000fe20003f26270 */
[----:B--2---:R-:W-:-:S04]  /*a2a0*/  IMAD.WIDE.U32 R10, R13, UR4, R10 ;  /* 0x000000040d0a7c25 */ /* 0x004fc8000f8e000a */
[----:B------:R-:W-:Y:S01]  /*a2b0*/  IMAD R17, R13, UR5, R11 ;  /* 0x000000050d117c24 */ /* 0x000fe2000f8e020b */
[----:B------:R-:W-:-:S05]  /*a2c0*/  @!P0 MOV R16, R10 ;  /* 0x0000000a00108202 */ /* 0x000fca0000000f00 */
[----:B------:R-:W-:-:S04]  /*a2d0*/  @!P0 IMAD.WIDE.U32 R12, R9, R6, R16 ;  /* 0x00000006090c8225 */ /* 0x000fc800078e0010 */
[----:B------:R-:W-:Y:S01]  /*a2e0*/  @!P0 IMAD R0, R9, R7, R13 ;  /* 0x0000000709008224 */ /* 0x000fe200078e020d */
[----:B-1----:R-:W-:-:S04]  /*a2f0*/  @!P0 LEA R2, P2, R12, R2, 0x1 ;  /* 0x000000020c028211 */ /* 0x002fc800078408ff */
[----:B------:R-:W-:Y:S02]  /*a300*/  @!P0 LEA.HI.X R3, R12, R3, R0, 0x1, P2 ;  /* 0x000000030c038211 */ /* 0x000fe400010f0c00 */
[----:B------:R1:W2:Y:S04]  /*a310*/  LDS.128 R12, [R147+0x800] ;  /* 0x00080000930c7984 */ /* 0x0002a80000000c00 */
[----:B----4-:R1:W-:Y:S01]  /*a320*/  @!P0 STG.E.128 desc[UR16][R2.64], R20 ;  /* 0x0000001402008986 */ /* 0x0103e2000c101d10 */
[----:B------:R-:W-:Y:S05]  /*a330*/  @P1 EXIT ;  /* 0x000000000000194d */ /* 0x000fea0003800000 */
[----:B------:R-:W3:Y:S01]  /*a340*/  LDCU.64 UR4, c[0x0][0x3f0] ;  /* 0x00007e00ff0477ac */ /* 0x000ee20008000a00 */
[----:B------:R-:W-:Y:S02]  /*a350*/  IADD3 R9, P0, PT, R9, 0x20, RZ ;  /* 0x0000002009097810 */ /* 0x000fe40007f1e0ff */
[----:B------:R-:W-:Y:S02]  /*a360*/  MOV R11, R17 ;  /* 0x00000011000b7202 */ /* 0x000fe40000000f00 */
[----:B-1----:R-:W-:Y:S01]  /*a370*/  IADD3.X R3, PT, PT, RZ, RZ, RZ, P0, !PT ;  /* 0x000000ffff037210 */ /* 0x002fe200007fe4ff */
        /* <DEDUP_REMOVED lines=8> */
.L_x_3867:
        /* <DEDUP_REMOVED lines=16> */
.L_x_4928:


//--------------------- .text._ZN5flash24flash_fwd_splitkv_kernelI23Flash_fwd_kernel_traitsILi32ELi64ELi128ELi4ELb0ELb0EN7cutlass10bfloat16_tE19Flash_kernel_traitsILi32ELi64ELi128ELi4ES3_EELb1ELb0ELb0ELb0ELb1ELb1ELb0ELb0EEEvNS_16Flash_fwd_paramsE --------------------------
	.section	.text._ZN5flash24flash_fwd_splitkv_kernelI23Flash_fwd_kernel_traitsILi32ELi64ELi128ELi4ELb0ELb0EN7cutlass10bfloat16_tE19Flash_kernel_traitsILi32ELi64ELi128ELi4ES3_EELb1ELb0ELb0ELb0ELb1ELb1ELb0ELb0EEEvNS_16Flash_fwd_paramsE,"ax",@progbits
	.align	128
        .global         _ZN5flash24flash_fwd_splitkv_kernelI23Flash_fwd_kernel_traitsILi32ELi64ELi128ELi4ELb0ELb0EN7cutlass10bfloat16_tE19Flash_kernel_traitsILi32ELi64ELi128ELi4ES3_EELb1ELb0ELb0ELb0ELb1ELb1ELb0ELb0EEEvNS_16Flash_fwd_paramsE
        .type           _ZN5flash24flash_fwd_splitkv_kernelI23Flash_fwd_kernel_traitsILi32ELi64ELi128ELi4ELb0ELb0EN7cutlass10bfloat16_tE19Flash_kernel_traitsILi32ELi64ELi128ELi4ES3_EELb1ELb0ELb0ELb0ELb1ELb1ELb0ELb0EEEvNS_16Flash_fwd_paramsE,@function
        .size           _ZN5flash24flash_fwd_splitkv_kernelI23Flash_fwd_kernel_traitsILi32ELi64ELi128ELi4ELb0ELb0EN7cutlass10bfloat16_tE19Flash_kernel_traitsILi32ELi64ELi128ELi4ES3_EELb1ELb0ELb0ELb0ELb1ELb1ELb0ELb0EEEvNS_16Flash_fwd_paramsE,(.L_x_4929 - _ZN5flash24flash_fwd_splitkv_kernelI23Flash_fwd_kernel_traitsILi32ELi64ELi128ELi4ELb0ELb0EN7cutlass10bfloat16_tE19Flash_kernel_traitsILi32ELi64ELi128ELi4ES3_EELb1ELb0ELb0ELb0ELb1ELb1ELb0ELb0EEEvNS_16Flash_fwd_paramsE)
        .other          _ZN5flash24flash_fwd_splitkv_kernelI23Flash_fwd_kernel_traitsILi32ELi64ELi128ELi4ELb0ELb0EN7cutlass10bfloat16_tE19Flash_kernel_traitsILi32ELi64ELi128ELi4ES3_EELb1ELb0ELb0ELb0ELb1ELb1ELb0ELb0EEEvNS_16Flash_fwd_paramsE,@"STO_CUDA_ENTRY STV_DEFAULT"
_ZN5flash24flash_fwd_splitkv_kernelI23Flash_fwd_kernel_traitsILi32ELi64ELi128ELi4ELb0ELb0EN7cutlass10bfloat16_tE19Flash_kernel_traitsILi32ELi64ELi128ELi4ES3_EELb1ELb0ELb0ELb0ELb1ELb1ELb0ELb0EEEvNS_16Flash_fwd_paramsE:
.text._ZN5flash24flash_fwd_splitkv_kernelI23Flash_fwd_kernel_traitsILi32ELi64ELi128ELi4ELb0ELb0EN7cutlass10bfloat16_tE19Flash_kernel_traitsILi32ELi64ELi128ELi4ES3_EELb1ELb0ELb0ELb0ELb1ELb1ELb0ELb0EEEvNS_16Flash_fwd_paramsE:
[----:B------:R-:W-:Y:S08]  /*0000*/  LDC R1, c[0x0][0x37c] ;  /* 0x0000df00ff017b82 */ /* 0x000ff00000000800 */
[----:B------:R-:W1:Y:S01]  /*0010*/  LDC.64 R2, c[0x0][0x460] ;  /* 0x00011800ff027b82 */ /* 0x000e620000000a00 */
[----:B------:R-:W2:Y:S01]  /*0020*/  S2R R10, SR_CTAID.Y ;  /* 0x00000000000a7919 */ /* 0x000ea20000002600 */
[----:B------:R-:W3:Y:S01]  /*0030*/  LDCU.64 UR16, c[0x0][0x358] ;  /* 0x00006b00ff1077ac */ /* 0x000ee20008000a00 */
[----:B------:R-:W-:Y:S01]  /*0040*/  IMAD.MOV.U32 R108, RZ, RZ, -0x1 ;  /* 0xffffffffff6c7424 */ /* 0x000fe200078e00ff */
[----:B------:R-:W4:Y:S04]  /*0050*/  LDCU.64 UR6, c[0x0][0x470] ;  /* 0x00008e00ff0677ac */ /* 0x000f280008000a00 */
[----:B------:R-:W2:Y:S01]  /*0060*/  LDC.64 R4, c[0x0][0x460] ;  /* 0x00011800ff047b82 */ /* 0x000ea20000000a00 */
[----:B------:R-:W3:Y:S01]  /*0070*/  LDCU.64 UR4, c[0x0][0x478] ;  /* 0x00008f00ff0477ac */ /* 0x000ee20008000a00 */
        /* <DEDUP_REMOVED lines=12> */
[----:B------:R-:W-:-:S03]  /*0140*/  IMAD.MOV.U32 R2, RZ, RZ, RZ ;  /* 0x000000ffff027224 */ /* 0x000fc600078e00ff */
[C---:B------:R-:W-:Y:S02]  /*0150*/  @P3 IADD3 R8, P1, PT, R11.reuse, UR6, RZ ;  /* 0x000000060b083c10 */ /* 0x040fe4000ff3e0ff */
[----:B------:R-:W-:Y:S01]  /*0160*/  @P2 IADD3 R6, P0, PT, R11, UR4, RZ ;  /* 0x000000040b062c10 */ /* 0x000fe2000ff1e0ff */
[----:B------:R-:W3:Y:S01]  /*0170*/  @!P4 LDC R45, c[0x0][0x434] ;  /* 0x00010d00ff2dcb82 */ /* 0x000ee20000000800 */
[----:B------:R-:W4:Y:S07]  /*0180*/  S2R R14, SR_CTAID.X ;  /* 0x00000000000e7919 */ /* 0x000f2e0000002500 */
[----:B------:R-:W2:Y:S01]  /*0190*/  @!P2 LDC R0, c[0x0][0x43c] ;  /* 0x00010f00ff00ab82 */ /* 0x000ea20000000800 */
[----:B-1----:R-:W-:-:S04]  /*01a0*/  SHF.R.U32.HI R5, RZ, 0x1e, R10 ;  /* 0x0000001eff057819 */ /* 0x002fc8000001160a */
[C---:B------:R-:W-:Y:S02]  /*01b0*/  @P3 IADD3.X R9, PT, PT, R5.reuse, UR7, RZ, P1, !PT ;  /* 0x0000000705093c10 */ /* 0x040fe40008ffe4ff */
[----:B------:R-:W-:-:S03]  /*01c0*/  @P2 IADD3.X R7, PT, PT, R5, UR5, RZ, P0, !PT ;  /* 0x0000000505072c10 */ /* 0x000fc600087fe4ff */
[----:B------:R1:W5:Y:S01]  /*01d0*/  @P3 LDG.E R2, desc[UR16][R8.64] ;  /* 0x0000001008023981 */ /* 0x000362000c1e1900 */
[----:B------:R-:W4:Y:S03]  /*01e0*/  LDCU.U8 UR4, c[0x0][0x532] ;  /* 0x0000a640ff0477ac */ /* 0x000f260008000000 */
[----:B------:R2:W5:Y:S01]  /*01f0*/  @P2 LDG.E R23, desc[UR16][R6.64] ;  /* 0x0000001006172981 */ /* 0x000562000c1e1900 */
[----:B------:R-:W-:Y:S01]  /*0200*/  IMAD.MOV.U32 R4, RZ, RZ, -0x1 ;  /* 0xffffffffff047424 */ /* 0x000fe200078e00ff */
[----:B----4-:R-:W-:Y:S01]  /*0210*/  ISETP.NE.AND P1, PT, RZ, UR4, PT ;  /* 0x00000004ff007c0c */ /* 0x010fe2000bf25270 */
[----:B-1----:R-:W1:Y:S08]  /*0220*/  LDC.64 R8, c[0x0][0x468] ;  /* 0x00011a00ff087b82 */ /* 0x002e700000000a00 */
[----:B------:R-:W4:Y:S01]  /*0230*/  @!P2 LDC.64 R6, c[0x0][0x488] ;  /* 0x00012200ff06ab82 */ /* 0x000f220000000a00 */
[----:B-1----:R-:W-:-:S02]  /*0240*/  IADD3 R12, P0, PT, R11, R8, RZ ;  /* 0x000000080b0c7210 */ /* 0x002fc40007f1e0ff */
[----:B------:R-:W-:-:S03]  /*0250*/  ISETP.EQ.U32.AND P3, PT, R8, RZ, PT ;  /* 0x000000ff0800720c */ /* 0x000fc60003f62070 */
[----:B------:R-:W-:Y:S01]  /*0260*/  IMAD.X R13, R5, 0x1, R9, P0 ;  /* 0x00000001050d7824 */ /* 0x000fe200000e0609 */
[----:B------:R-:W-:Y:S02]  /*0270*/  ISETP.NE.U32.AND P0, PT, R8, RZ, PT ;  /* 0x000000ff0800720c */ /* 0x000fe40003f05070 */
[C---:B------:R-:W-:Y:S02]  /*0280*/  ISETP.EQ.OR.EX P3, PT, R9.reuse, RZ, !P1, P3 ;  /* 0x000000ff0900720c */ /* 0x040fe40004f62730 */
[----:B------:R-:W-:Y:S01]  /*0290*/  ISETP.NE.AND.EX P0, PT, R9, RZ, PT, P0 ;  /* 0x000000ff0900720c */ /* 0x000fe20003f05300 */
[----:B------:R-:W-:-:S10]  /*02a0*/  IMAD.SHL.U32 R44, R14, 0x40, RZ ;  /* 0x000000400e2c7824 */ /* 0x000fd400078e00ff */
[----:B------:R1:W5:Y:S01]  /*02b0*/  @!P3 LDG.E R4, desc[UR16][R12.64] ;  /* 0x000000100c04b981 */ /* 0x000362000c1e1900 */
[----:B--2---:R-:W-:Y:S02]  /*02c0*/  @P4 IMAD.IADD R45, R3, 0x1, -R108 ;  /* 0x00000001032d4824 */ /* 0x004fe400078e0a6c */
[----:B------:R-:W2:Y:S03]  /*02d0*/  @!P0 LDC R3, c[0x0][0x438] ;  /* 0x00010e00ff038b82 */ /* 0x000ea60000000800 */
[----:B---3--:R-:W-:Y:S01]  /*02e0*/  ISETP.GT.AND P3, PT, R45, R44, PT ;  /* 0x0000002c2d00720c */ /* 0x008fe20003f64270 */
[----:B-1--4-:R-:W-:-:S12]  /*02f0*/  @!P0 BRA `(.L_x_3868) ;  /* 0x00000000000c8947 */ /* 0x012fd80003800000 */
[----:B--2---:R-:W2:Y:S02]  /*0300*/  @P1 LDG.E R3, desc[UR16][R12.64+0x4] ;  /* 0x000004100c031981 */ /* 0x004ea4000c1e1900 */
[----:B--2--5:R-:W-:-:S06]  /*0310*/  @P1 IADD3 R3, PT, PT, R3, -R4, RZ ;  /* 0x8000000403031210 */ /* 0x024fcc0007ffe0ff */
[----:B------:R1:W5:Y:S02]  /*0320*/  @!P1 LDG.E R3, desc[UR16][R12.64] ;  /* 0x000000100c039981 */ /* 0x000364000c1e1900 */
.L_x_3868:
[----:B------:R-:W-:Y:S01]  /*0330*/  @!P2 ISETP.NE.U32.AND P0, PT, R6, RZ, PT ;  /* 0x000000ff0600a20c */ /* 0x000fe20003f05070 */
[----:B------:R-:W-:-:S12]  /*0340*/  @!P3 EXIT ;  /* 0x000000000000b94d */ /* 0x000fd80003800000 */
[----:B------:R-:W3:Y:S01]  /*0350*/  LDCU UR5, c[0x0][0x438] ;  /* 0x00008700ff0577ac */ /* 0x000ee20008000800 */
[----:B------:R-:W-:Y:S01]  /*0360*/  @!P2 ISETP.NE.AND.EX P0, PT, R7, RZ, PT, P0 ;  /* 0x000000ff0700a20c */ /* 0x000fe20003f05300 */
[--C-:B-----5:R-:W-:Y:S01]  /*0370*/  @P2 IMAD.IADD R23, R23, 0x1, -R2.reuse ;  /* 0x0000000117172824 */ /* 0x120fe200078e0a02 */
[----:B-1----:R-:W1:Y:S01]  /*0380*/  S2R R13, SR_CTAID.Z ;  /* 0x00000000000d7919 */ /* 0x002e620000002700 */
[----:B------:R-:W4:Y:S01]  /*0390*/  LDCU UR14, c[0x0][0x508] ;  /* 0x0000a100ff0e77ac */ /* 0x000f220008000800 */
[----:B------:R-:W-:Y:S01]  /*03a0*/  @!P2 SEL R0, R0, RZ, P0 ;  /* 0x000000ff0000a207 */ /* 0x000fe20000000000 */
[----:B------:R-:W1:Y:S03]  /*03b0*/  S2R R86, SR_TID.X ;  /* 0x0000000000567919 */ /* 0x000e660000002100 */
[----:B--2---:R-:W-:Y:S01]  /*03c0*/  @!P2 IADD3 R23, PT, PT, R0, R3, -R2 ;  /* 0x000000030017a210 */ /* 0x004fe20007ffe802 */
[----:B------:R-:W-:-:S04]  /*03d0*/  VIADD R3, R14, 0x1 ;  /* 0x000000010e037836 */ /* 0x000fc80000000000 */
[----:B------:R-:W-:Y:S02]  /*03e0*/  VIADD R7, R23, 0x7f ;  /* 0x0000007f17077836 */ /* 0x000fe40000000000 */
[----:B------:R-:W-:Y:S01]  /*03f0*/  IMAD R3, R3, 0x40, -R45 ;  /* 0x0000004003037824 */ /* 0x000fe200078e0a2d */
[----:B---3--:R-:W-:Y:S02]  /*0400*/  UIADD3 UR5, UPT, UPT, UR5, 0x7f, URZ ;  /* 0x0000007f05057890 */ /* 0x008fe4000fffe0ff */
[----:B------:R-:W-:Y:S02]  /*0410*/  SHF.R.S32.HI R6, RZ, 0x1f, R7 ;  /* 0x0000001fff067819 */ /* 0x000fe40000011407 */
[----:B----4-:R-:W-:Y:S01]  /*0420*/  IADD3 R3, PT, PT, R7, UR14, R3 ;  /* 0x0000000e07037c10 */ /* 0x010fe2000fffe003 */
        /* <DEDUP_REMOVED lines=8> */
[----:B------:R-:W-:Y:S01]  /*04b0*/  VIMNMX3 R3, R3, UR4, R0, PT ;  /* 0x0000000403037c0f */ /* 0x000fe2000b800100 */
[----:B------:R-:W-:-:S03]  /*04c0*/  IMAD.MOV.U32 R0, RZ, RZ, R10 ;  /* 0x000000ffff007224 */ /* 0x000fc600078e000a */
[----:B------:R-:W-:-:S13]  /*04d0*/  ISETP.GT.AND P0, PT, R3, RZ, PT ;  /* 0x000000ff0300720c */ /* 0x000fda0003f04270 */
[----:B-1----:R-:W-:Y:S05]  /*04e0*/  @P0 BRA `(.L_x_3869) ;  /* 0x0000000000fc0947 */ /* 0x002fea0003800000 */
        /* <DEDUP_REMOVED lines=13> */
[----:B---3--:R-:W-:Y:S02]  /*05c0*/  IMAD R0, R0, UR6, R13 ;  /* 0x0000000600007c24 */ /* 0x008fe4000f8e020d */
        /* <DEDUP_REMOVED lines=8> */
[----:B------:R-:W1:Y:S03]  /*0650*/  @!P2 LDC.64 R4, c[0x0][0x3f0] ;  /* 0x0000fc00ff04ab82 */ /* 0x000e660000000a00 */
[----:B------:R-:W-:Y:S01]  /*0660*/  IMAD.X R11, R7, 0x1, R8, P0 ;  /* 0x00000001070b7824 */ /* 0x000fe200000e0608 */
[----:B------:R-:W-:Y:S01]  /*0670*/  IADD3 R8, PT, PT, R6, 0x20, RZ ;  /* 0x0000002006087810 */ /* 0x000fe20007ffe0ff */
[C---:B--2---:R-:W-:Y:S01]  /*0680*/  IMAD.WIDE.U32 R10, R13.reuse, UR4, R10 ;  /* 0x000000040d0a7c25 */ /* 0x044fe2000f8e000a */
[----:B------:R-:W2:Y:S02]  /*0690*/  LDCU UR4, c[0x0][0x434] ;  /* 0x00008680ff0477ac */ /* 0x000ea40008000800 */
[----:B------:R-:W-:Y:S01]  /*06a0*/  ISETP.GE.AND P1, PT, R8, R45, PT ;  /* 0x0000002d0800720c */ /* 0x000fe20003f26270 */
        /* <DEDUP_REMOVED lines=20> */
.L_x_3871:
[----:B------:R-:W-:Y:S05]  /*07f0*/  BSYNC.RECONVERGENT B0 ;  /* 0x0000000000007941 */ /* 0x000fea0003800200 */
.L_x_3870:
        /* <DEDUP_REMOVED lines=14> */
.L_x_3869:
        /* <DEDUP_REMOVED lines=10> */
.L_x_3872:
[----:B------:R-:W-:Y:S05]  /*0980*/  BRA.U !UP1, `(.L_x_3873) ;  /* 0x0000000509947547 */ /* 0x000fea000b800000 */
[----:B------:R-:W2:Y:S01]  /*0990*/  LDC R11, c[0x0][0x4f0] ;  /* 0x00013c00ff0b7b82 */ /* 0x000ea20000000800 */
[----:B------:R-:W-:Y:S01]  /*09a0*/  LEA R5, R3, 0xffffff80, 0x7 ;  /* 0xffffff8003057811 */ /* 0x000fe200078e38ff */
[----:B------:R-:W3:Y:S03]  /*09b0*/  LDCU.64 UR4, c[0x0][0x4e8] ;  /* 0x00009d00ff0477ac */ /* 0x000ee60008000a00 */
[----:B-----5:R-:W-:Y:S01]  /*09c0*/  IABS R0, R5 ;  /* 0x0000000500007213 */ /* 0x020fe20000000000 */
[----:B------:R-:W4:Y:S01]  /*09d0*/  LDCU.64 UR6, c[0x0][0x3a0] ;  /* 0x00007400ff0677ac */ /* 0x000f220008000a00 */
        /* <DEDUP_REMOVED lines=13> */
[----:B---3--:R-:W-:Y:S01]  /*0ab0*/  IMAD.WIDE.U32 R6, R10, UR4, RZ ;  /* 0x000000040a067c25 */ /* 0x008fe2000f8e00ff */
[----:B------:R-:W-:-:S05]  /*0ac0*/  IADD3 R0, PT, PT, -R9, RZ, RZ ;  /* 0x000000ff09007210 */ /* 0x000fca0007ffe1ff */
[----:B------:R-:W-:-:S05]  /*0ad0*/  IMAD R0, R4, R0, R2 ;  /* 0x0000000004007224 */ /* 0x000fca00078e0202 */
[----:B------:R-:W-:-:S13]  /*0ae0*/  ISETP.GT.U32.AND P2, PT, R4, R0, PT ;  /* 0x000000000400720c */ /* 0x000fda0003f44070 */
[----:B------:R-:W-:Y:S01]  /*0af0*/  @!P2 IMAD.IADD R0, R0, 0x1, -R4 ;  /* 0x000000010000a824 */ /* 0x000fe200078e0a04 */
[----:B------:R-:W-:Y:S02]  /*0b00*/  @!P2 IADD3 R9, PT, PT, R9, 0x1, RZ ;  /* 0x000000010909a810 */ /* 0x000fe40007ffe0ff */
[----:B------:R-:W-:Y:S02]  /*0b10*/  ISETP.NE.AND P2, PT, R11, RZ, PT ;  /* 0x000000ff0b00720c */ /* 0x000fe40003f45270 */
[----:B------:R-:W-:Y:S02]  /*0b20*/  ISETP.GE.U32.AND P0, PT, R0, R4, PT ;  /* 0x000000040000720c */ /* 0x000fe40003f06070 */
[----:B------:R-:W-:Y:S01]  /*0b30*/  LOP3.LUT R0, R5, R11, RZ, 0x3c, !PT ;  /* 0x0000000b05007212 */ /* 0x000fe200078e3cff */
[----:B------:R-:W1:Y:S03]  /*0b40*/  LDC R4, c[0x0][0x3e8] ;  /* 0x0000fa00ff047b82 */ /* 0x000e660000000800 */
[----:B------:R-:W-:Y:S01]  /*0b50*/  ISETP.GE.AND P1, PT, R0, RZ, PT ;  /* 0x000000ff0000720c */ /* 0x000fe20003f26270 */
[----:B------:R-:W-:Y:S01]  /*0b60*/  IMAD R0, R10, UR5, R7 ;  /* 0x000000050a007c24 */ /* 0x000fe2000f8e0207 */
[----:B------:R-:W2:Y:S05]  /*0b70*/  LDCU.64 UR4, c[0x0][0x3a8] ;  /* 0x00007500ff0477ac */ /* 0x000eaa0008000a00 */
        /* <DEDUP_REMOVED lines=8> */
[----:B------:R1:W3:Y:S01]  /*0c00*/  LDG.E R8, desc[UR16][R6.64] ;  /* 0x0000001006087981 */ /* 0x0002e2000c1e1900 */
[----:B------:R-:W-:Y:S02]  /*0c10*/  IADD3 R9, PT, PT, -R9, RZ, RZ ;  /* 0x000000ff09097210 */ /* 0x000fe40007ffe1ff */
[----:B----4-:R-:W-:Y:S02]  /*0c20*/  MOV R56, UR12 ;  /* 0x0000000c00387c02 */ /* 0x010fe40008000f00 */
[----:B------:R-:W-:Y:S01]  /*0c30*/  MOV R20, UR10 ;  /* 0x0000000a00147c02 */ /* 0x000fe20008000f00 */
[----:B------:R-:W-:Y:S01]  /*0c40*/  IMAD R5, R11, R9, R5 ;  /* 0x000000090b057224 */ /* 0x000fe200078e0205 */
[----:B------:R-:W-:Y:S02]  /*0c50*/  MOV R57, UR13 ;  /* 0x0000000d00397c02 */ /* 0x000fe40008000f00 */
[----:B------:R-:W-:Y:S02]  /*0c60*/  MOV R21, UR11 ;  /* 0x0000000b00157c02 */ /* 0x000fe40008000f00 */
        /* <DEDUP_REMOVED lines=55> */
.L_x_3873:
        /* <DEDUP_REMOVED lines=17> */
.L_x_3875:
[----:B------:R-:W2:Y:S01]  /*10f0*/  LDC.64 R56, c[0x0][0x3b8] ;  /* 0x0000ee00ff387b82 */ /* 0x000ea20000000a00 */
[----:B-1----:R-:W-:-:S05]  /*1100*/  IADD3 R6, PT, PT, R2, R4, RZ ;  /* 0x0000000402067210 */ /* 0x002fca0007ffe0ff */
[C---:B--2---:R-:W-:Y:S02]  /*1110*/  IMAD R8, R6.reuse, R57, RZ ;  /* 0x0000003906087224 */ /* 0x044fe400078e02ff */
[----:B------:R-:W-:-:S05]  /*1120*/  IMAD.WIDE.U32 R6, R6, R56, RZ ;  /* 0x0000003806067225 */ /* 0x000fca00078e00ff */
[----:B------:R-:W-:Y:S02]  /*1130*/  IADD3 R8, PT, PT, R7, R8, RZ ;  /* 0x0000000807087210 */ /* 0x000fe40007ffe0ff */
[----:B------:R-:W-:Y:S02]  /*1140*/  MOV R9, R6 ;  /* 0x0000000600097202 */ /* 0x000fe40000000f00 */
.L_x_3876:
        /* <DEDUP_REMOVED lines=15> */
.L_x_3877:
[----:B------:R-:W1:Y:S01]  /*1240*/  LDC.64 R20, c[0x0][0x3c0] ;  /* 0x0000f000ff147b82 */ /* 0x000e620000000a00 */
[----:B------:R-:W-:-:S05]  /*1250*/  IADD3 R4, PT, PT, R2, R4, RZ ;  /* 0x0000000402047210 */ /* 0x000fca0007ffe0ff */
[C---:B-1----:R-:W-:Y:S02]  /*1260*/  IMAD R11, R4.reuse, R21, RZ ;  /* 0x00000015040b7224 */ /* 0x042fe400078e02ff */
[----:B------:R-:W-:-:S05]  /*1270*/  IMAD.WIDE.U32 R4, R4, R20, RZ ;  /* 0x0000001404047225 */ /* 0x000fca00078e00ff */
[----:B------:R-:W-:Y:S02]  /*1280*/  IADD3 R11, PT, PT, R5, R11, RZ ;  /* 0x0000000b050b7210 */ /* 0x000fe40007ffe0ff */
[----:B------:R-:W-:-:S07]  /*1290*/  MOV R12, R4 ;  /* 0x00000004000c7202 */ /* 0x000fce0000000f00 */
.L_x_3878:
[----:B-----5:R-:W1:Y:S01]  /*12a0*/  LDC R0, c[0x0][0x3e8] ;  /* 0x0000fa00ff007b82 */ /* 0x020e620000000800 */
[----:B------:R-:W-:Y:S01]  /*12b0*/  LOP3.LUT R9, R9, R8, RZ, 0x3c, !PT ;  /* 0x0000000809097212 */ /* 0x000fe200078e3cff */
[----:B------:R-:W-:Y:S01]  /*12c0*/  IMAD.MOV.U32 R17, RZ, RZ, R11 ;  /* 0x000000ffff117224 */ /* 0x000fe200078e000b */
[----:B------:R-:W-:Y:S02]  /*12d0*/  MOV R16, R12 ;  /* 0x0000000c00107202 */ /* 0x000fe40000000f00 */
[----:B------:R-:W-:-:S04]  /*12e0*/  LOP3.LUT R8, R9, R8, RZ, 0x3c, !PT ;  /* 0x0000000809087212 */ /* 0x000fc800078e3cff */
[----:B------:R-:W-:Y:S02]  /*12f0*/  LOP3.LUT R9, R9, R8, RZ, 0x3c, !PT ;  /* 0x0000000809097212 */ /* 0x000fe400078e3cff */
[----:B-1----:R-:W-:-:S04]  /*1300*/  IABS R2, R0 ;  /* 0x0000000000027213 */ /* 0x002fc80000000000 */
[----:B------:R-:W1:Y:S08]  /*1310*/  I2F.RP R6, R2 ;  /* 0x0000000200067306 */ /* 0x000e700000209400 */
        /* <DEDUP_REMOVED lines=9> */
[----:B------:R-:W-:Y:S02]  /*13b0*/  IMAD.HI.U32 R15, R6, R5, RZ ;  /* 0x00000005060f7227 */ /* 0x000fe400078e00ff */
[----:B------:R-:W1:Y:S02]  /*13c0*/  LDC.64 R6, c[0x0][0x3d8] ;  /* 0x0000f600ff067b82 */ /* 0x000e640000000a00 */
[----:B------:R-:W-:-:S04]  /*13d0*/  IMAD.MOV R4, RZ, RZ, -R15 ;  /* 0x000000ffff047224 */ /* 0x000fc800078e0a0f */
[----:B------:R-:W-:-:S05]  /*13e0*/  IMAD R4, R2, R4, R5 ;  /* 0x0000000402047224 */ /* 0x000fca00078e0205 */
[----:B------:R-:W-:-:S13]  /*13f0*/  ISETP.GT.U32.AND P0, PT, R2, R4, PT ;  /* 0x000000040200720c */ /* 0x000fda0003f04070 */
[-C--:B------:R-:W-:Y:S01]  /*1400*/  @!P0 IADD3 R4, PT, PT, R4, -R2.reuse, RZ ;  /* 0x8000000204048210 */ /* 0x080fe20007ffe0ff */
[----:B------:R-:W-:Y:S01]  /*1410*/  @!P0 VIADD R15, R15, 0x1 ;  /* 0x000000010f0f8836 */ /* 0x000fe20000000000 */
[----:B------:R-:W-:Y:S02]  /*1420*/  ISETP.NE.AND P0, PT, R0, RZ, PT ;  /* 0x000000ff0000720c */ /* 0x000fe40003f05270 */
[----:B------:R-:W-:Y:S02]  /*1430*/  ISETP.GE.U32.AND P2, PT, R4, R2, PT ;  /* 0x000000020400720c */ /* 0x000fe40003f46070 */
[----:B------:R-:W-:Y:S01]  /*1440*/  LOP3.LUT R2, R13, R0, RZ, 0x3c, !PT ;  /* 0x000000000d027212 */ /* 0x000fe200078e3cff */
[----:B------:R-:W2:Y:S03]  /*1450*/  LDC.64 R4, c[0x0][0x3d0] ;  /* 0x0000f400ff047b82 */ /* 0x000ea60000000a00 */
[----:B------:R-:W-:-:S02]  /*1460*/  ISETP.GE.AND P1, PT, R2, RZ, PT ;  /* 0x000000ff0200720c */ /* 0x000fc40003f26270 */
[----:B------:R-:W-:-:S05]  /*1470*/  LEA R2, R3, 0xffffff80, 0x7 ;  /* 0xffffff8003027811 */ /* 0x000fca00078e38ff */
[----:B------:R-:W-:Y:S01]  /*1480*/  @P2 IADD3 R15, PT, PT, R15, 0x1, RZ ;  /* 0x000000010f0f2810 */ /* 0x000fe20007ffe0ff */
[----:B------:R-:W-:-:S04]  /*1490*/  IMAD.WIDE.U32 R16, R2, R20, R16 ;  /* 0x0000001402107225 */ /* 0x000fc800078e0010 */
[----:B------:R-:W-:-:S04]  /*14a0*/  IMAD.WIDE.U32 R8, R2, R56, R8 ;  /* 0x0000003802087225 */ /* 0x000fc800078e0008 */
[----:B------:R-:W-:Y:S01]  /*14b0*/  @!P1 IMAD.MOV R15, RZ, RZ, -R15 ;  /* 0x000000ffff0f9224 */ /* 0x000fe200078e0a0f */
[----:B------:R-:W-:Y:S01]  /*14c0*/  @!P0 LOP3.LUT R15, RZ, R0, RZ, 0x33, !PT ;  /* 0x00000000ff0f8212 */ /* 0x000fe200078e33ff */
[C---:B------:R-:W-:Y:S02]  /*14d0*/  IMAD R17, R2.reuse, R21, R17 ;  /* 0x0000001502117224 */ /* 0x040fe400078e0211 */
[----:B------:R-:W-:Y:S01]  /*14e0*/  IMAD R9, R2, R57, R9 ;  /* 0x0000003902097224 */ /* 0x000fe200078e0209 */
        /* <DEDUP_REMOVED lines=9> */
[----:B------:R-:W-:Y:S01]  /*1580*/  IMAD.IADD R11, R17, 0x1, R2 ;  /* 0x00000001110b7824 */ /* 0x000fe200078e0202 */
[----:B------:R-:W-:Y:S01]  /*1590*/  MOV R2, RZ ;  /* 0x000000ff00027202 */ /* 0x000fe20000000f00 */
[----:B------:R-:W-:Y:S02]  /*15a0*/  IMAD.IADD R9, R7, 0x1, R0 ;  /* 0x0000000107097824 */ /* 0x000fe400078e0200 */
[----:B------:R-:W-:-:S07]  /*15b0*/  IMAD.MOV.U32 R0, RZ, RZ, RZ ;  /* 0x000000ffff007224 */ /* 0x000fce00078e00ff */
.L_x_3874:
[----:B------:R-:W-:Y:S01]  /*15c0*/  ISETP.NE.AND P2, PT, R108, -0x1, PT ;  /* 0xffffffff6c00780c */ /* 0x000fe20003f45270 */
[----:B------:R-:W1:Y:S01]  /*15d0*/  LDCU.64 UR4, c[0x0][0x388] ;  /* 0x00007100ff0477ac */ /* 0x000e620008000a00 */
[C---:B------:R-:W-:Y:S01]  /*15e0*/  SHF.L.U32 R103, R86.reuse, 0x3, RZ ;  /* 0x0000000356677819 */ /* 0x040fe200000006ff */
[----:B------:R-:W2:Y:S01]  /*15f0*/  S2UR UR10, SR_CgaCtaId ;  /* 0x00000000000a79c3 */ /* 0x000ea20000008800 */
[----:B------:R-:W-:Y:S01]  /*1600*/  SHF.R.U32.HI R46, RZ, 0x2, R86 ;  /* 0x00000002ff2e7819 */ /* 0x000fe20000011656 */
[----:B------:R-:W3:Y:S01]  /*1610*/  LDCU.64 UR6, c[0x0][0x390] ;  /* 0x00007200ff0677ac */ /* 0x000ee20008000a00 */
[----:B------:R-:W-:Y:S01]  /*1620*/  LOP3.LUT R26, R103, 0x18, RZ, 0xc0, !PT ;  /* 0x00000018671a7812 */ /* 0x000fe200078ec0ff */
[----:B------:R-:W-:Y:S01]  /*1630*/  IMAD.SHL.U32 R101, R86, 0x10, RZ ;  /* 0x0000001056657824 */ /* 0x000fe200078e00ff */
[----:B------:R-:W-:Y:S01]  /*1640*/  IADD3 R102, PT, PT, -R44, R45, RZ ;  /* 0x0000002d2c667210 */ /* 0x000fe20007ffe1ff */
[----:B------:R-:W-:Y:S01]  /*1650*/  VIADD R12, R46, 0x20 ;  /* 0x000000202e0c7836 */ /* 0x000fe20000000000 */
[----:B------:R-:W-:Y:S01]  /*1660*/  IADD3 R18, P0, PT, R26, R18, RZ ;  /* 0x000000121a127210 */ /* 0x000fe20007f1e0ff */
[----:B------:R-:W-:Y:S01]  /*1670*/  IMAD.MOV.U32 R40, RZ, RZ, 0x20 ;  /* 0x00000020ff287424 */ /* 0x000fe200078e00ff */
[----:B------:R-:W-:Y:S01]  /*1680*/  ISETP.GE.AND P1, PT, R46, R102, PT ;  /* 0x000000662e00720c */ /* 0x000fe20003f26270 */
[----:B------:R-:W4:Y:S01]  /*1690*/  @P2 LDC.64 R4, c[0x0][0x3b0] ;  /* 0x0000ec00ff042b82 */ /* 0x000f220000000a00 */
[----:B------:R-:W-:-:S02]  /*16a0*/  IADD3.X R19, PT, PT, RZ, R9, RZ, P0, !PT ;  /* 0x00000009ff137210 */ /* 0x000fc400007fe4ff */
[----:B------:R-:W-:Y:S02]  /*16b0*/  LOP3.LUT R110, R86, 0x18, RZ, 0xc0, !PT ;  /* 0x00000018566e7812 */ /* 0x000fe400078ec0ff */
[C---:B------:R-:W-:Y:S01]  /*16c0*/  LOP3.LUT R109, R103.reuse, 0xd8, RZ, 0xc0, !PT ;  /* 0x000000d8676d7812 */ /* 0x040fe200078ec0ff */
[C---:B------:R-:W-:Y:S01]  /*16d0*/  IMAD.WIDE.U32 R18, R46.reuse, R56, R18 ;  /* 0x000000382e127225 */ /* 0x040fe200078e0012 */
[----:B------:R-:W-:Y:S01]  /*16e0*/  LOP3.LUT R9, R103, 0x1f20, RZ, 0xc0, !PT ;  /* 0x00001f2067097812 */ /* 0x000fe200078ec0ff */
[----:B------:R-:W5:Y:S01]  /*16f0*/  @!P2 LDC.64 R6, c[0x0][0x398] ;  /* 0x0000e600ff06ab82 */ /* 0x000f620000000a00 */
[----:B------:R-:W-:Y:S01]  /*1700*/  LOP3.LUT R109, R109, R110, RZ, 0x3c, !PT ;  /* 0x0000006e6d6d7212 */ /* 0x000fe200078e3cff */
[----:B------:R-:W-:Y:S01]  /*1710*/  IMAD R104, R46, R57, R19 ;  /* 0x000000392e687224 */ /* 0x000fe200078e0213 */
[----:B-1----:R-:W-:Y:S02]  /*1720*/  LEA R105, P3, R18, UR4, 0x1 ;  /* 0x0000000412697c11 */ /* 0x002fe4000f8608ff */
[----:B------:R-:W-:-:S02]  /*1730*/  ISETP.GE.AND P0, PT, R12, R102, PT ;  /* 0x000000660c00720c */ /* 0x000fc40003f06270 */
[----:B------:R-:W-:Y:S01]  /*1740*/  LEA.HI.X R104, R18, UR5, R104, 0x1, P3 ;  /* 0x0000000512687c11 */ /* 0x000fe200098f0c68 */
[----:B------:R-:W1:Y:S01]  /*1750*/  LDCU.64 UR4, c[0x0][0x3c8] ;  /* 0x00007900ff0477ac */ /* 0x000e620008000a00 */
[----:B------:R-:W-:Y:S02]  /*1760*/  LOP3.LUT R109, R9, R109, RZ, 0xfc, !PT ;  /* 0x0000006d096d7212 */ /* 0x000fe400078efcff */
[----:B------:R-:W-:Y:S02]  /*1770*/  IADD3 R28, P3, PT, R26, R8, RZ ;  /* 0x000000081a1c7210 */ /* 0x000fe40007f7e0ff */
[----:B------:R-:W2:Y:S01]  /*1780*/  @!P1 LDC.64 R8, c[0x0][0x3b0] ;  /* 0x0000ec00ff089b82 */ /* 0x000ea20000000a00 */
[----:B------:R-:W-:Y:S01]  /*1790*/  MOV R47, RZ ;  /* 0x000000ff002f7202 */ /* 0x000fe20000000f00 */
[----:B----4-:R-:W-:Y:S01]  /*17a0*/  @P2 IMAD.WIDE.U32 R18, R108, R4, RZ ;  /* 0x000000046c122225 */ /* 0x010fe200078e00ff */
[----:B------:R-:W-:Y:S02]  /*17b0*/  IADD3.X R29, PT, PT, RZ, R11, RZ, P3, !PT ;  /* 0x0000000bff1d7210 */ /* 0x000fe40001ffe4ff */
[----:B------:R-:W-:Y:S01]  /*17c0*/  SHF.L.U32 R42, R86, 0x5, RZ ;  /* 0x00000005562a7819 */ /* 0x000fe200000006ff */
[----:B------:R-:W-:Y:S01]  /*17d0*/  IMAD.WIDE.U32 R14, R14, 0x40, R46 ;  /* 0x000000400e0e7825 */ /* 0x000fe200078e002e */
[----:B------:R-:W-:-:S02]  /*17e0*/  SHF.L.U32 R41, R86, 0x2, RZ ;  /* 0x0000000256297819 */ /* 0x000fc400000006ff */
[----:B------:R-:W-:Y:S01]  /*17f0*/  LOP3.LUT R100, R101, 0x100, RZ, 0xc0, !PT ;  /* 0x0000010065647812 */ /* 0x000fe200078ec0ff */
[----:B-----5:R-:W-:Y:S01]  /*1800*/  @!P2 IMAD.WIDE.U32 R16, R10, R6, RZ ;  /* 0x000000060a10a225 */ /* 0x020fe200078e00ff */
[----:B------:R-:W-:Y:S02]  /*1810*/  @P2 MOV R16, R18 ;  /* 0x0000001200102202 */ /* 0x000fe40000000f00 */
[----:B------:R-:W-:Y:S01]  /*1820*/  SHF.L.U32 R18, R56, 0x5, RZ ;  /* 0x0000000538127819 */ /* 0x000fe200000006ff */
[----:B------:R-:W-:Y:S01]  /*1830*/  @!P2 IMAD R10, R10, R7, R17 ;  /* 0x000000070a0aa224 */ /* 0x000fe200078e0211 */
[----:B------:R-:W-:Y:S01]  /*1840*/  SHF.L.U64.HI R17, R56, 0x5, R57 ;  /* 0x0000000538117819 */ /* 0x000fe20000010239 */
[----:B------:R-:W-:Y:S01]  /*1850*/  @P2 IMAD R10, R108, R5, R19 ;  /* 0x000000056c0a2224 */ /* 0x000fe200078e0213 */
[----:B------:R-:W4:Y:S01]  /*1860*/  @!P0 LDC.64 R6, c[0x0][0x3b0] ;  /* 0x0000ec00ff068b82 */ /* 0x000f220000000a00 */
[----:B------:R-:W-:Y:S01]  /*1870*/  IADD3 R26, P2, PT, R26, R16, RZ ;  /* 0x000000101a1a7210 */ /* 0x000fe20007f5e0ff */
[----:B------:R-:W-:Y:S01]  /*1880*/  IMAD.WIDE.U32 R28, R46, R20, R28 ;  /* 0x000000142e1c7225 */ /* 0x000fe200078e001c */
[----:B------:R-:W-:-:S02]  /*1890*/  @!P0 IADD3 R16, P3, PT, R14, 0x20, RZ ;  /* 0x000000200e108810 */ /* 0x000fc40007f7e0ff */
[----:B------:R-:W-:Y:S01]  /*18a0*/  LOP3.LUT R100, R100, 0x20, R42, 0xf8, !PT ;  /* 0x0000002064647812 */ /* 0x000fe200078ef82a */
[----:B------:R-:W-:Y:S01]  /*18b0*/  IMAD.X R27, RZ, RZ, R10, P2 ;  /* 0x000000ffff1b7224 */ /* 0x000fe200010e060a */
[----:B------:R-:W-:Y:S01]  /*18c0*/  LEA R24, P2, R18, R105, 0x1 ;  /* 0x0000006912187211 */ /* 0x000fe200078408ff */
[----:B------:R-:W5:Y:S01]  /*18d0*/  @!P1 LDC.64 R10, c[0x0][0x380] ;  /* 0x0000e000ff0a9b82 */ /* 0x000f620000000a00 */
[----:B------:R-:W-:Y:S01]  /*18e0*/  IMAD R106, R46, R21, R29 ;  /* 0x000000152e6a7224 */ /* 0x000fe200078e021d */
[----:B---3--:R-:W-:Y:S01]  /*18f0*/  LEA R107, P4, R28, UR6, 0x1 ;  /* 0x000000061c6b7c11 */ /* 0x008fe2000f8808ff */
[C---:B-1----:R-:W-:Y:S01]  /*1900*/  IMAD.WIDE.U32 R26, R13.reuse, UR4, R26 ;  /* 0x000000040d1a7c25 */ /* 0x042fe2000f8e001a */
[----:B------:R-:W-:Y:S01]  /*1910*/  LEA.HI.X R25, R18, R104, R17, 0x1, P2 ;  /* 0x0000006812197211 */ /* 0x000fe200010f0c11 */
[----:B------:R-:W1:Y:S01]  /*1920*/  LDCU UR4, c[0x0][0x50c] ;  /* 0x0000a180ff0477ac */ /* 0x000e620008000800 */
[----:B------:R-:W-:Y:S01]  /*1930*/  LEA.HI.X R106, R28, UR7, R106, 0x1, P4 ;  /* 0x000000071c6a7c11 */ /* 0x000fe2000a0f0c6a */
[----:B------:R-:W-:Y:S01]  /*1940*/  IMAD R19, R13, UR5, R27 ;  /* 0x000000050d137c24 */ /* 0x000fe2000f8e021b */
[----:B------:R-:W3:Y:S01]  /*1950*/  @!P0 LDC.64 R4, c[0x0][0x380] ;  /* 0x0000e000ff048b82 */ /* 0x000ee20000000a00 */
[----:B------:R-:W-:Y:S01]  /*1960*/  @!P0 IADD3.X R13, PT, PT, RZ, R15, RZ, P3, !PT ;  /* 0x0000000fff0d8210 */ /* 0x000fe20001ffe4ff */
[----:B--2---:R-:W-:Y:S01]  /*1970*/  @!P1 IMAD R15, R15, R8, RZ ;  /* 0x000000080f0f9224 */ /* 0x004fe200078e02ff */
[----:B------:R-:W-:Y:S01]  /*1980*/  @!P1 MOV R18, R26 ;  /* 0x0000001a00129202 */ /* 0x000fe20000000f00 */
[----:B------:R-:W-:Y:S01]  /*1990*/  @!P0 IMAD.MOV.U32 R27, RZ, RZ, R19 ;  /* 0x000000ffff1b8224 */ /* 0x000fe200078e0013 */
[----:B------:R-:W-:Y:S01]  /*19a0*/  UMOV UR5, 0x400 ;  /* 0x0000040000057882 */ /* 0x000fe20000000000 */
[----:B------:R-:W-:Y:S01]  /*19b0*/  @!P1 IMAD R9, R14, R9, R15 ;  /* 0x000000090e099224 */ /* 0x000fe200078e020f */
[----:B------:R-:W-:Y:S01]  /*19c0*/  ULEA UR5, UR10, UR5, 0x18 ;  /* 0x000000050a057291 */ /* 0x000fe2000f8ec0ff */
[----:B------:R-:W-:Y:S01]  /*19d0*/  IMAD R15, R3, -0x80, R23 ;  /* 0xffffff80030f7824 */ /* 0x000fe200078e0217 */
[----:B------:R-:W-:Y:S01]  /*19e0*/  SHF.R.U32.HI R43, RZ, 0x1, R86 ;  /* 0x00000001ff2b7819 */ /* 0x000fe20000011656 */
[----:B----4-:R-:W-:Y:S01]  /*19f0*/  @!P0 IMAD R13, R13, R6, RZ ;  /* 0x000000060d0d8224 */ /* 0x010fe200078e02ff */
[----:B------:R-:W-:Y:S01]  /*1a00*/  MOV R114, R2 ;  /* 0x0000000200727202 */ /* 0x000fe20000000f00 */
[----:B------:R-:W-:Y:S01]  /*1a10*/  @!P0 IMAD.WIDE.U32 R26, R16, R6, R26 ;  /* 0x00000006101a8225 */ /* 0x000fe200078e001a */
[----:B------:R-:W-:-:S02]  /*1a20*/  IADD3 R15, PT, PT, R15, 0x80, RZ ;  /* 0x000000800f0f7810 */ /* 0x000fc40007ffe0ff */
[----:B------:R-:W-:Y:S01]  /*1a30*/  IADD3 R6, PT, PT, R46, 0x40, RZ ;  /* 0x000000402e067810 */ /* 0x000fe20007ffe0ff */
[----:B------:R-:W-:Y:S01]  /*1a40*/  @!P1 IMAD.WIDE.U32 R18, R14, R8, R18 ;  /* 0x000000080e129225 */ /* 0x000fe200078e0012 */
[-C--:B------:R-:W-:Y:S02]  /*1a50*/  ISETP.GE.AND P6, PT, R46, R15.reuse, PT ;  /* 0x0000000f2e00720c */ /* 0x080fe40003fc6270 */
[----:B------:R-:W-:Y:S01]  /*1a60*/  ISETP.GE.AND P4, PT, R6, R15, PT ;  /* 0x0000000f0600720c */ /* 0x000fe20003f86270 */
[----:B------:R-:W-:Y:S01]  /*1a70*/  VIADD R8, R46, 0x60 ;  /* 0x000000602e087836 */ /* 0x000fe20000000000 */
[----:B------:R-:W-:Y:S01]  /*1a80*/  @!P1 IADD3 R9, PT, PT, R19, R9, RZ ;  /* 0x0000000913099210 */ /* 0x000fe20007ffe0ff */
[----:B------:R-:W-:Y:S01]  /*1a90*/  @!P0 IMAD R7, R16, R7, R13 ;  /* 0x0000000710078224 */ /* 0x000fe200078e020d */
[----:B-----5:R-:W-:Y:S01]  /*1aa0*/  @!P1 LEA R10, P2, R18, R10, 0x1 ;  /* 0x0000000a120a9211 */ /* 0x020fe200078408ff */
[----:B------:R-:W-:Y:S01]  /*1ab0*/  IMAD.WIDE.U32 R16, R56, 0x40, RZ ;  /* 0x0000004038107825 */ /* 0x000fe200078e00ff */
[----:B------:R-:W-:-:S02]  /*1ac0*/  ISETP.GE.AND P3, PT, R8, R15, PT ;  /* 0x0000000f0800720c */ /* 0x000fc40003f66270 */
[----:B------:R-:W-:Y:S02]  /*1ad0*/  @!P1 LEA.HI.X R11, R18, R11, R9, 0x1, P2 ;  /* 0x0000000b120b9211 */ /* 0x000fe400010f0c09 */
[----:B------:R-:W-:Y:S02]  /*1ae0*/  @!P0 IADD3 R7, PT, PT, R27, R7, RZ ;  /* 0x000000071b078210 */ /* 0x000fe40007ffe0ff */
[C---:B---3--:R-:W-:Y:S02]  /*1af0*/  @!P0 LEA R4, P2, R26.reuse, R4, 0x1 ;  /* 0x000000041a048211 */ /* 0x048fe400078408ff */
[----:B------:R-:W-:Y:S02]  /*1b00*/  LEA R109, R109, UR5, 0x1 ;  /* 0x000000056d6d7c11 */ /* 0x000fe4000f8e08ff */
[----:B------:R-:W-:Y:S02]  /*1b10*/  @!P0 LEA.HI.X R5, R26, R5, R7, 0x1, P2 ;  /* 0x000000051a058211 */ /* 0x000fe400010f0c07 */
[----:B------:R-:W-:Y:S01]  /*1b20*/  ISETP.GE.AND P5, PT, R12, R15, PT ;  /* 0x0000000f0c00720c */ /* 0x000fe20003fa6270 */
[----:B------:R-:W-:Y:S01]  /*1b30*/  @!PT LDS RZ, [RZ] ;  /* 0x00000000fffff984 */ /* 0x000fe20000000800 */
[----:B------:R-:W-:Y:S01]  /*1b40*/  @!PT LDS RZ, [RZ] ;  /* 0x00000000fffff984 */ /* 0x000fe20000000800 */
[----:B------:R-:W-:Y:S01]  /*1b50*/  @!PT LDS RZ, [RZ] ;  /* 0x00000000fffff984 */ /* 0x000fe20000000800 */
[----:B------:R2:W-:Y:S01]  /*1b60*/  @!P1 LDGSTS.E.BYPASS.LTC128B.128 [R109], desc[UR16][R10.64] ;  /* 0x000000000a6d9fae */ /* 0x0005e2000b981a10 */
[----:B------:R-:W-:-:S02]  /*1b70*/  SHF.L.U32 R7, R57, 0x6, RZ ;  /* 0x0000000639077819 */ /* 0x000fc400000006ff */
[----:B------:R-:W-:Y:S01]  /*1b80*/  ISETP.GE.AND P2, PT, R6, R15, PT ;  /* 0x0000000f0600720c */ /* 0x000fe20003f46270 */
[----:B------:R3:W-:Y:S01]  /*1b90*/  @!P0 LDGSTS.E.BYPASS.LTC128B.128 [R109+0x800], desc[UR16][R4.64] ;  /* 0x00800000046d8fae */ /* 0x0007e2000b981a10 */
[----:B------:R-:W-:Y:S02]  /*1ba0*/  @!P6 MOV R6, R105 ;  /* 0x000000690006e202 */ /* 0x000fe40000000f00 */
[----:B------:R-:W-:Y:S02]  /*1bb0*/  LOP3.LUT R46, R46, 0x7, RZ, 0xc0, !PT ;  /* 0x000000072e2e7812 */ /* 0x000fe400078ec0ff */
[----:B------:R-:W-:Y:S02]  /*1bc0*/  MOV R115, R0 ;  /* 0x0000000000737202 */ /* 0x000fe40000000f00 */
[----:B--2---:R-:W-:Y:S02]  /*1bd0*/  @!P4 IADD3 R10, P1, PT, R24, R16, RZ ;  /* 0x00000010180ac210 */ /* 0x004fe40007f3e0ff */
[----:B---3--:R-:W-:-:S02]  /*1be0*/  @!P3 LEA R4, P0, R56, R24, 0x7 ;  /* 0x000000183804b211 */ /* 0x008fc400078038ff */
[----:B------:R-:W-:Y:S01]  /*1bf0*/  @!P4 IADD3.X R11, PT, PT, R25, R17, R7, P1, !PT ;  /* 0x00000011190bc210 */ /* 0x000fe20000ffe407 */
[----:B------:R-:W-:Y:S01]  /*1c00*/  @!P6 IMAD.MOV.U32 R7, RZ, RZ, R104 ;  /* 0x000000ffff07e224 */ /* 0x000fe200078e0068 */
[----:B------:R-:W-:Y:S02]  /*1c10*/  @!P3 LEA.HI.X R5, R56, R25, R57, 0x7, P0 ;  /* 0x000000193805b211 */ /* 0x000fe400000f3c39 */
[----:B------:R-:W-:Y:S02]  /*1c20*/  ISETP.GE.AND P1, PT, R8, R15, PT ;  /* 0x0000000f0800720c */ /* 0x000fe40003f26270 */
[----:B------:R2:W-:Y:S01]  /*1c30*/  @!P6 LDGSTS.E.BYPASS.LTC128B.128 [R109+0x1000], desc[UR16][R6.64] ;  /* 0x01000000066defae */ /* 0x0005e2000b981a10 */
[----:B------:R-:W-:-:S03]  /*1c40*/  @!P6 MOV R8, R107 ;  /* 0x0000006b0008e202 */ /* 0x000fc60000000f00 */
[----:B------:R-:W-:Y:S04]  /*1c50*/  @!P5 LDGSTS.E.BYPASS.LTC128B.128 [R109+0x1800], desc[UR16][R24.64] ;  /* 0x01800000186ddfae */ /* 0x000fe8000b981a10 */
[----:B------:R3:W-:Y:S04]  /*1c60*/  @!P4 LDGSTS.E.BYPASS.LTC128B.128 [R109+0x2000], desc[UR16][R10.64] ;  /* 0x020000000a6dcfae */ /* 0x0007e8000b981a10 */
[----:B------:R4:W-:Y:S01]  /*1c70*/  @!P3 LDGSTS.E.BYPASS.LTC128B.128 [R109+0x2800], desc[UR16][R4.64] ;  /* 0x02800000046dbfae */ /* 0x0009e2000b981a10 */
[----:B------:R-:W-:Y:S01]  /*1c80*/  ISETP.GE.AND P3, PT, R12, R15, PT ;  /* 0x0000000f0c00720c */ /* 0x000fe20003f66270 */
[----:B------:R-:W-:-:S02]  /*1c90*/  IMAD.WIDE.U32 R12, R20, 0x40, RZ ;  /* 0x00000040140c7825 */ /* 0x000fc400078e00ff */
[----:B------:R-:W0:Y:S01]  /*1ca0*/  LDGDEPBAR ;  /* 0x00000000000079af */ /* 0x000e220000000000 */
[----:B--2---:R-:W-:Y:S02]  /*1cb0*/  LOP3.LUT R7, R42, 0xc0, RZ, 0xc0, !PT ;  /* 0x000000c02a077812 */ /* 0x004fe400078ec0ff */
[----:B------:R-:W-:Y:S02]  /*1cc0*/  SHF.L.U32 R6, R20, 0x5, RZ ;  /* 0x0000000514067819 */ /* 0x000fe400000006ff */
[----:B------:R-:W-:Y:S02]  /*1cd0*/  LOP3.LUT R41, R7, 0x18, R41, 0xf8, !PT ;  /* 0x0000001807297812 */ /* 0x000fe400078ef829 */
[----:B------:R-:W-:Y:S02]  /*1ce0*/  SHF.L.U32 R7, R21, 0x6, RZ ;  /* 0x0000000615077819 */ /* 0x000fe400000006ff */
[----:B------:R-:W-:Y:S02]  /*1cf0*/  LOP3.LUT R9, R41, 0x8, R86, 0x78, !PT ;  /* 0x0000000829097812 */ /* 0x000fe400078e7856 */
[----:B---3--:R-:W-:-:S02]  /*1d00*/  LOP3.LUT R10, R42, 0x120, RZ, 0xc0, !PT ;  /* 0x000001202a0a7812 */ /* 0x008fc400078ec0ff */
[----:B----4-:R-:W-:Y:S01]  /*1d10*/  SHF.L.U64.HI R5, R20, 0x5, R21 ;  /* 0x0000000514057819 */ /* 0x010fe20000010215 */
[----:B------:R-:W-:-:S04]  /*1d20*/  DEPBAR.LE SB0, 0x0 ;  /* 0x000080000000791a */ /* 0x000fc80000000000 */
[----:B------:R-:W-:Y:S01]  /*1d30*/  BAR.SYNC.DEFER_BLOCKING 0x0 ;  /* 0x0000000000007b1d */ /* 0x000fe20000010000 */
[----:B------:R-:W-:Y:S02]  /*1d40*/  LEA R4, P0, R6, R107, 0x1 ;  /* 0x0000006b06047211 */ /* 0x000fe400078008ff */
[----:B------:R-:W-:Y:S02]  /*1d50*/  LOP3.LUT R100, R100, R9, RZ, 0xfc, !PT ;  /* 0x0000000964647212 */ /* 0x000fe400078efcff */
[-C--:B------:R-:W-:Y:S02]  /*1d60*/  LEA.HI.X R5, R6, R106.reuse, R5, 0x1, P0 ;  /* 0x0000006a06057211 */ /* 0x080fe400000f0c05 */
[----:B------:R-:W-:Y:S02]  /*1d70*/  @!P6 MOV R9, R106 ;  /* 0x0000006a0009e202 */ /* 0x000fe40000000f00 */
[----:B------:R-:W-:Y:S02]  /*1d80*/  @!P2 IADD3 R6, P0, PT, R4, R12, RZ ;  /* 0x0000000c0406a210 */ /* 0x000fe40007f1e0ff */
[----:B------:R-:W-:-:S02]  /*1d90*/  LOP3.LUT R101, R10, 0x3e00, R101, 0xf8, !PT ;  /* 0x00003e000a657812 */ /* 0x000fc400078ef865 */
[----:B------:R-:W-:Y:S02]  /*1da0*/  LOP3.LUT R41, R41, 0x8, R43, 0x78, !PT ;  /* 0x0000000829297812 */ /* 0x000fe400078e782b */
[----:B------:R-:W-:Y:S02]  /*1db0*/  @!P2 IADD3.X R7, PT, PT, R5, R13, R7, P0, !PT ;  /* 0x0000000d0507a210 */ /* 0x000fe400007fe407 */
[----:B------:R-:W-:Y:S02]  /*1dc0*/  LOP3.LUT R101, R101, R41, RZ, 0xfc, !PT ;  /* 0x0000002965657212 */ /* 0x000fe400078efcff */
[----:B------:R-:W-:Y:S02]  /*1dd0*/  LEA R100, R100, UR5, 0x1 ;  /* 0x0000000564647c11 */ /* 0x000fe4000f8e08ff */
[----:B------:R-:W-:Y:S02]  /*1de0*/  LEA R101, R101, UR5, 0x1 ;  /* 0x0000000565657c11 */ /* 0x000fe4000f8e08ff */
[----:B------:R-:W-:Y:S01]  /*1df0*/  LOP3.LUT R43, R43, 0x1f0, RZ, 0xc0, !PT ;  /* 0x000001f02b2b7812 */ /* 0x000fe200078ec0ff */
[----:B------:R-:W-:Y:S01]  /*1e00*/  @!PT LDS RZ, [RZ] ;  /* 0x00000000fffff984 */ /* 0x000fe20000000800 */
[----:B------:R-:W-:Y:S01]  /*1e10*/  @!PT LDS RZ, [RZ] ;  /* 0x00000000fffff984 */ /* 0x000fe20000000800 */
[----:B------:R-:W-:Y:S01]  /*1e20*/  @!PT LDS RZ, [RZ] ;  /* 0x00000000fffff984 */ /* 0x000fe20000000800 */
[----:B------:R2:W-:Y:S03]  /*1e30*/  @!P6 LDGSTS.E.BYPASS.LTC128B.128 [R109+0x3000], desc[UR16][R8.64] ;  /* 0x03000000086defae */ /* 0x0005e6000b981a10 */
[----:B------:R-:W-:Y:S01]  /*1e40*/  IADD3 R43, PT, PT, R43, 0x1, R44 ;  /* 0x000000012b2b7810 */ /* 0x000fe20007ffe02c */
[----:B------:R-:W-:Y:S01]  /*1e50*/  @P6 STS.128 [R109+0x3000], RZ ;  /* 0x003000ff6d006388 */ /* 0x000fe20000000c00 */
[----:B------:R-:W-:-:S02]  /*1e60*/  LOP3.LUT P6, RZ, R86, 0x4, RZ, 0xc0, !PT ;  /* 0x0000000456ff7812 */ /* 0x000fc400078cc0ff */
[----:B------:R-:W-:Y:S01]  /*1e70*/  IADD3 R43, PT, PT, -R45, R43, R46 ;  /* 0x0000002b2d2b7210 */ /* 0x000fe20007ffe12e */
[----:B------:R-:W-:Y:S01]  /*1e80*/  @P3 STS.128 [R109+0x3800], RZ ;  /* 0x003800ff6d003388 */ /* 0x000fe20000000c00 */
[----:B------:R-:W-:Y:S02]  /*1e90*/  SEL R40, R40, 0xffffffe0, !P6 ;  /* 0xffffffe028287807 */ /* 0x000fe40007000000 */
[----:B------:R-:W-:Y:S01]  /*1ea0*/  IADD3 R59, PT, PT, R43, UR14, R23 ;  /* 0x0000000e2b3b7c10 */ /* 0x000fe2000fffe017 */
[----:B------:R-:W-:Y:S01]  /*1eb0*/  @!PT LDS RZ, [RZ] ;  /* 0x00000000fffff984 */ /* 0x000fe20000000800 */
[----:B------:R-:W-:Y:S01]  /*1ec0*/  @!PT LDS RZ, [RZ] ;  /* 0x00000000fffff984 */ /* 0x000fe20000000800 */
[----:B------:R-:W-:Y:S01]  /*1ed0*/  @!PT LDS RZ, [RZ] ;  /* 0x00000000fffff984 */ /* 0x000fe20000000800 */
[----:B------:R-:W-:Y:S01]  /*1ee0*/  @!P3 LDGSTS.E.BYPASS.LTC128B.128 [R109+0x3800], desc[UR16][R4.64] ;  /* 0x03800000046dbfae */ /* 0x000fe2000b981a10 */
[----:B------:R-:W-:Y:S02]  /*1ef0*/  IADD3 R22, PT, PT, R101, R40, RZ ;  /* 0x0000002865167210 */ /* 0x000fe40007ffe0ff */
[----:B------:R-:W-:Y:S01]  /*1f00*/  IADD3 R62, PT, PT, R40, R100, RZ ;  /* 0x00000064283e7210 */ /* 0x000fe20007ffe0ff */
[----:B------:R-:W-:Y:S01]  /*1f10*/  @P2 STS.128 [R109+0x4000], RZ ;  /* 0x004000ff6d002388 */ /* 0x000fe20000000c00 */
[----:B------:R-:W-:-:S02]  /*1f20*/  VIMNMX R60, PT, PT, R59, R23, PT ;  /* 0x000000173b3c7248 */ /* 0x000fc40003fe0100 */
[----:B------:R-:W-:Y:S01]  /*1f30*/  VIADDMNMX R59, R59, 0x8, R23, PT ;  /* 0x000000083b3b7846 */ /* 0x000fe20003800117 */
[----:B------:R-:W-:Y:S01]  /*1f40*/  @!PT LDS RZ, [RZ] ;  /* 0x00000000fffff984 */ /* 0x000fe20000000800 */
[----:B------:R-:W-:Y:S01]  /*1f50*/  @!PT LDS RZ, [RZ] ;  /* 0x00000000fffff984 */ /* 0x000fe20000000800 */
[----:B------:R-:W-:Y:S01]  /*1f60*/  @!PT LDS RZ, [RZ] ;  /* 0x00000000fffff984 */ /* 0x000fe20000000800 */
[----:B------:R3:W-:Y:S04]  /*1f70*/  @!P2 LDGSTS.E.BYPASS.LTC128B.128 [R109+0x4000], desc[UR16][R6.64] ;  /* 0x04000000066dafae */ /* 0x0007e8000b981a10 */
[----:B------:R-:W-:Y:S01]  /*1f80*/  @P1 STS.128 [R109+0x4800], RZ ;  /* 0x004800ff6d001388 */ /* 0x000fe20000000c00 */
[----:B--2---:R-:W-:-:S04]  /*1f90*/  @!P1 LEA R8, P0, R20, R4, 0x7 ;  /* 0x0000000414089211 */ /* 0x004fc800078038ff */
[----:B------:R-:W-:Y:S02]  /*1fa0*/  @!P1 LEA.HI.X R9, R20, R5, R21, 0x7, P0 ;  /* 0x0000000514099211 */ /* 0x000fe400000f3c15 */
[----:B------:R-:W-:-:S03]  /*1fb0*/  ISETP.NE.AND P0, PT, R3, 0x1, PT ;  /* 0x000000010300780c */ /* 0x000fc60003f05270 */
[----:B------:R-:W-:Y:S01]  /*1fc0*/  @!PT LDS RZ, [RZ] ;  /* 0x00000000fffff984 */ /* 0x000fe20000000800 */
[----:B------:R-:W-:Y:S01]  /*1fd0*/  @!PT LDS RZ, [RZ] ;  /* 0x00000000fffff984 */ /* 0x000fe20000000800 */
[----:B------:R-:W-:Y:S01]  /*1fe0*/  @!PT LDS RZ, [RZ] ;  /* 0x00000000fffff984 */ /* 0x000fe20000000800 */
[----:B------:R2:W-:Y:S04]  /*1ff0*/  @!P1 LDGSTS.E.BYPASS.LTC128B.128 [R109+0x4800], desc[UR16][R8.64] ;  /* 0x04800000086d9fae */ /* 0x0005e8000b981a10 */
[----:B------:R-:W-:Y:S04]  /*2000*/  LDSM.16.M88.4 R28, [R101] ;  /* 0x00000000651c783b */ /* 0x000fe80000000200 */
[----:B------:R-:W2:Y:S04]  /*2010*/  LDSM.16.M88.4 R32, [R100+0x1000] ;  /* 0x001000006420783b */ /* 0x000ea80000000200 */
[----:B------:R-:W-:Y:S04]  /*2020*/  LDSM.16.M88.4 R16, [R22] ;  /* 0x000000001610783b */ /* 0x000fe80000000200 */
[----:B---3--:R-:W-:Y:S04]  /*2030*/  LDSM.16.M88.4 R4, [R62+0x1000] ;  /* 0x001000003e04783b */ /* 0x008fe80000000200 */
[----:B------:R-:W3:Y:S04]  /*2040*/  LDSM.16.M88.4 R24, [R100+0x1400] ;  /* 0x001400006418783b */ /* 0x000ee80000000200 */
[----:B------:R-:W4:Y:S04]  /*2050*/  LDSM.16.M88.4 R36, [R62+0x1400] ;  /* 0x001400003e24783b */ /* 0x000f280000000200 */
[----:B------:R-:W0:Y:S01]  /*2060*/  LDGDEPBAR ;  /* 0x00000000000079af */ /* 0x000e220000000000 */
[C---:B--2---:R-:W-:Y:S08]  /*2070*/  HMMA.16816.F32.BF16 R8, R28.reuse, R32, RZ ;  /* 0x000000201c08723c */ /* 0x044ff000000418ff */
[C---:B------:R-:W-:Y:S08]  /*2080*/  HMMA.16816.F32.BF16 R32, R28.reuse, R34, RZ ;  /* 0x000000221c20723c */ /* 0x040ff000000418ff */
[----:B---3--:R-:W-:Y:S08]  /*2090*/  HMMA.16816.F32.BF16 R12, R28, R24, RZ ;  /* 0x000000181c0c723c */ /* 0x008ff000000418ff */
[C---:B------:R-:W-:Y:S08]  /*20a0*/  HMMA.16816.F32.BF16 R8, R16.reuse, R4, R8 ;  /* 0x000000041008723c */ /* 0x040ff00000041808 */
[C---:B------:R-:W-:Y:S01]  /*20b0*/  HMMA.16816.F32.BF16 R32, R16.reuse, R6, R32 ;  /* 0x000000061020723c */ /* 0x040fe20000041820 */
[----:B------:R-:W2:Y:S07]  /*20c0*/  LDSM.16.M88.4 R4, [R100+0x1800] ;  /* 0x001800006404783b */ /* 0x000eae0000000200 */
[----:B----4-:R-:W-:Y:S03]  /*20d0*/  HMMA.16816.F32.BF16 R12, R16, R36, R12 ;  /* 0x00000024100c723c */ /* 0x010fe6000004180c */
[----:B-1----:R-:W-:Y:S01]  /*20e0*/  FMUL.FTZ R8, R8, UR4 ;  /* 0x0000000408087c20 */ /* 0x002fe20008410000 */
        /* <DEDUP_REMOVED lines=22> */
[----:B------:R-:W3:Y:S02]  /*2250*/  LDSM.16.M88.4 R36, [R100+0x1c00] ;  /* 0x001c00006424783b */ /* 0x000ee40000000200 */
[----:B------:R-:W1:Y:S08]  /*2260*/  MUFU.TANH R55, R12 ;  /* 0x0000000c00377308 */ /* 0x000e700000002400 */
[----:B------:R-:W1:Y:S01]  /*2270*/  MUFU.TANH R61, R13 ;  /* 0x0000000d003d7308 */ /* 0x000e620000002400 */
[C---:B--2---:R-:W-:Y:S07]  /*2280*/  HMMA.16816.F32.BF16 R32, R28.reuse, R4, RZ ;  /* 0x000000041c20723c */ /* 0x044fee00000418ff */
[----:B------:R-:W2:Y:S01]  /*2290*/  MUFU.TANH R63, R14 ;  /* 0x0000000e003f7308 */ /* 0x000ea20000002400 */
        /* <DEDUP_REMOVED lines=54> */
[----:B---3--:R-:W3:Y:S04]  /*2600*/  LDSM.16.M88.4 R8, [R62+0x2400] ;  /* 0x002400003e08783b */ /* 0x008ee80000000200 */
        /* <DEDUP_REMOVED lines=16> */
[C---:B---3--:R-:W-:Y:S07]  /*2710*/  HMMA.16816.F32.BF16 R32, R16.reuse, R8, R32 ;  /* 0x000000081020723c */ /* 0x048fee0000041820 */
        /* <DEDUP_REMOVED lines=8> */
[----:B---3--:R-:W3:Y:S03]  /*27a0*/  LDSM.16.M88.4 R4, [R62+0x2800] ;  /* 0x002800003e04783b */ /* 0x008ee60000000200 */
        /* <DEDUP_REMOVED lines=10> */
[C---:B---3--:R-:W-:Y:S07]  /*2850*/  HMMA.16816.F32.BF16 R8, R16.reuse, R4, R8 ;  /* 0x000000041008723c */ /* 0x048fee0000041808 */
[----:B------:R3:W1:Y:S01]  /*2860*/  MUFU.TANH R77, R35 ;  /* 0x00000023004d7308 */ /* 0x0006620000002400 */
[----:B------:R-:W-:Y:S07]  /*2870*/  HMMA.16816.F32.BF16 R36, R16, R6, R36 ;  /* 0x000000061024723c */ /* 0x000fee0000041824 */
[----:B------:R4:W1:Y:S04]  /*2880*/  MUFU.TANH R81, R12 ;  /* 0x0000000c00517308 */ /* 0x0008680000002400 */
[----:B------:R-:W-:Y:S01]  /*2890*/  FMUL.FTZ R9, R9, UR4 ;  /* 0x0000000409097c20 */ /* 0x000fe20008410000 */
[----:B------:R-:W-:-:S03]  /*28a0*/  FMUL.FTZ R8, R8, UR4 ;  /* 0x0000000408087c20 */ /* 0x000fc60008410000 */
[----:B------:R2:W1:Y:S01]  /*28b0*/  MUFU.TANH R82, R13 ;  /* 0x0000000d00527308 */ /* 0x0004620000002400 */
[----:B---3--:R-:W3:Y:S01]  /*28c0*/  LDSM.16.M88.4 R32, [R62+0x2c00] ;  /* 0x002c00003e20783b */ /* 0x008ee20000000200 */
[----:B------:R-:W-:-:S04]  /*28d0*/  DEPBAR.LE SB0, 0x0 ;  /* 0x000080000000791a */ /* 0x000fc80000000000 */
[C---:B-----5:R-:W-:Y:S01]  /*28e0*/  HMMA.16816.F32.BF16 R4, R28.reuse, R24, RZ ;  /* 0x000000181c04723c */ /* 0x060fe200000418ff */
[----:B----4-:R-:W-:Y:S02]  /*28f0*/  FMUL.FTZ R12, R15, UR4 ;  /* 0x000000040f0c7c20 */ /* 0x010fe40008410000 */
[----:B------:R4:W1:Y:S05]  /*2900*/  MUFU.TANH R15, R9 ;  /* 0x00000009000f7308 */ /* 0x00086a0000002400 */
[----:B------:R-:W-:Y:S01]  /*2910*/  HMMA.16816.F32.BF16 R24, R28, R26, RZ ;  /* 0x0000001a1c18723c */ /* 0x000fe200000418ff */
[----:B--2---:R-:W-:Y:S01]  /*2920*/  FMUL.FTZ R13, R14, UR4 ;  /* 0x000000040e0d7c20 */ /* 0x004fe20008410000 */
[----:B------:R-:W-:Y:S01]  /*2930*/  FMUL.FTZ R30, R36, UR4 ;  /* 0x00000004241e7c20 */ /* 0x000fe20008410000 */
[----:B------:R2:W1:Y:S01]  /*2940*/  MUFU.TANH R14, R8 ;  /* 0x00000008000e7308 */ /* 0x0004620000002400 */
[----:B------:R-:W-:-:S07]  /*2950*/  FMUL.FTZ R29, R37, UR4 ;  /* 0x00000004251d7c20 */ /* 0x000fce0008410000 */
[----:B------:R-:W1:Y:S01]  /*2960*/  MUFU.TANH R13, R13 ;  /* 0x0000000d000d7308 */ /* 0x000e620000002400 */
[----:B----4-:R-:W-:Y:S01]  /*2970*/  FMUL.FTZ R9, R11, UR4 ;  /* 0x000000040b097c20 */ /* 0x010fe20008410000 */
[----:B------:R-:W-:-:S06]  /*2980*/  FMUL.FTZ R11, R38, UR4 ;  /* 0x00000004260b7c20 */ /* 0x000fcc0008410000 */
[----:B------:R-:W4:Y:S01]  /*2990*/  MUFU.TANH R12, R12 ;  /* 0x0000000c000c7308 */ /* 0x000f220000002400 */
[----:B--2---:R-:W-:Y:S01]  /*29a0*/  FMUL.FTZ R8, R10, UR4 ;  /* 0x000000040a087c20 */ /* 0x004fe20008410000 */
[----:B------:R-:W-:Y:S01]  /*29b0*/  FMUL.FTZ R10, R39, UR4 ;  /* 0x00000004270a7c20 */ /* 0x000fe20008410000 */
[C---:B---3--:R-:W-:Y:S05]  /*29c0*/  HMMA.16816.F32.BF16 R4, R16.reuse, R32, R4 ;  /* 0x000000201004723c */ /* 0x048fea0000041804 */
[----:B------:R-:W2:Y:S03]  /*29d0*/  MUFU.TANH R8, R8 ;  /* 0x0000000800087308 */ /* 0x000ea60000002400 */
[----:B------:R-:W-:Y:S05]  /*29e0*/  HMMA.16816.F32.BF16 R24, R16, R34, R24 ;  /* 0x000000221018723c */ /* 0x000fea0000041818 */
[----:B------:R-:W3:Y:S06]  /*29f0*/  MUFU.TANH R9, R9 ;  /* 0x0000000900097308 */ /* 0x000eec0000002400 */
[----:B------:R-:W-:Y:S01]  /*2a00*/  FMUL.FTZ R6, R6, UR4 ;  /* 0x0000000406067c20 */ /* 0x000fe20008410000 */
[----:B------:R-:W-:Y:S01]  /*2a10*/  FMUL.FTZ R4, R4, UR4 ;  /* 0x0000000404047c20 */ /* 0x000fe20008410000 */
[----:B------:R-:W-:Y:S01]  /*2a20*/  FMUL.FTZ R5, R5, UR4 ;  /* 0x0000000405057c20 */ /* 0x000fe20008410000 */
[----:B------:R-:W1:Y:S05]  /*2a30*/  MUFU.TANH R30, R30 ;  /* 0x0000001e001e7308 */ /* 0x000e6a0000002400 */
[----:B------:R-:W-:Y:S01]  /*2a40*/  FMUL.FTZ R24, R24, UR4 ;  /* 0x0000000418187c20 */ /* 0x000fe20008410000 */
[----:B------:R-:W-:Y:S01]  /*2a50*/  FMUL.FTZ R19, R25, UR4 ;  /* 0x0000000419137c20 */ /* 0x000fe20008410000 */
[----:B------:R-:W-:Y:S01]  /*2a60*/  FMUL.FTZ R26, R26, UR4 ;  /* 0x000000041a1a7c20 */ /* 0x000fe20008410000 */
[----:B------:R5:W1:Y:S08]  /*2a70*/  MUFU.TANH R28, R6 ;  /* 0x00000006001c7308 */ /* 0x000a700000002400 */
[----:B------:R4:W1:Y:S08]  /*2a80*/  MUFU.TANH R38, R24 ;  /* 0x0000001800267308 */ /* 0x0008700000002400 */
[----:B------:R-:W1:Y:S01]  /*2a90*/  MUFU.TANH R29, R29 ;  /* 0x0000001d001d7308 */ /* 0x000e620000002400 */
[----:B-----5:R-:W-:-:S07]  /*2aa0*/  FMUL.FTZ R6, R7, UR4 ;  /* 0x0000000407067c20 */ /* 0x020fce0008410000 */
[----:B------:R-:W1:Y:S01]  /*2ab0*/  MUFU.TANH R11, R11 ;  /* 0x0000000b000b7308 */ /* 0x000e620000002400 */
[----:B----4-:R-:W-:-:S07]  /*2ac0*/  FMUL.FTZ R24, R27, UR4 ;  /* 0x000000041b187c20 */ /* 0x010fce0008410000 */
[----:B------:R-:W4:Y:S08]  /*2ad0*/  MUFU.TANH R10, R10 ;  /* 0x0000000a000a7308 */ /* 0x000f300000002400 */
        /* <DEDUP_REMOVED lines=19> */
.L_x_3880:
[----:B------:R-:W2:Y:S01]  /*2c10*/  LDC R2, c[0x0][0x4f0] ;  /* 0x00013c00ff027b82 */ /* 0x000ea20000000800 */
[C---:B------:R-:W-:Y:S01]  /*2c20*/  LEA R23, R3.reuse, 0xffffff00, 0x7 ;  /* 0xffffff0003177811 */ /* 0x040fe200078e38ff */
[----:B------:R-:W3:Y:S01]  /*2c30*/  LDCU.64 UR6, c[0x0][0x3a0] ;  /* 0x00007400ff0677ac */ /* 0x000ee20008000a00 */
[----:B------:R-:W-:Y:S02]  /*2c40*/  LEA R27, R3, 0xffffff80, 0x7 ;  /* 0xffffff80031b7811 */ /* 0x000fe400078e38ff */
[----:B-1----:R-:W-:Y:S02]  /*2c50*/  IABS R5, R23 ;  /* 0x0000001700057213 */ /* 0x002fe40000000000 */
[----:B------:R-:W-:Y:S02]  /*2c60*/  IABS R16, R27 ;  /* 0x0000001b00107213 */ /* 0x000fe40000000000 */
[-C--:B--2---:R-:W-:Y:S02]  /*2c70*/  IABS R0, R2.reuse ;  /* 0x0000000200007213 */ /* 0x084fe40000000000 */
        /* <DEDUP_REMOVED lines=37> */
[----:B------:R-:W2:Y:S04]  /*2ed0*/  LDG.E R5, desc[UR16][R4.64] ;  /* 0x0000001004057981 */ /* 0x000ea8000c1e1900 */
[----:B------:R1:W2:Y:S01]  /*2ee0*/  LDG.E R4, desc[UR16][R16.64] ;  /* 0x0000001010047981 */ /* 0x0002a2000c1e1900 */
[----:B------:R-:W-:-:S04]  /*2ef0*/  IMAD.IADD R0, R0, 0x1, -R7 ;  /* 0x0000000100007824 */ /* 0x000fc800078e0a07 */
[----:B------:R-:W-:-:S05]  /*2f00*/  IMAD R2, R0, R2, -0x80 ;  /* 0xffffff8000027424 */ /* 0x000fca00078e0202 */
[----:B------:R-:W-:-:S05]  /*2f10*/  SHF.R.S32.HI R0, RZ, 0x1f, R2 ;  /* 0x0000001fff007819 */ /* 0x000fca0000011402 */
[----:B------:R-:W-:-:S04]  /*2f20*/  IMAD R0, R0, R56, RZ ;  /* 0x0000003800007224 */ /* 0x000fc800078e02ff */
[C---:B------:R-:W-:Y:S02]  /*2f30*/  IMAD R0, R2.reuse, R57, R0 ;  /* 0x0000003902007224 */ /* 0x040fe400078e0200 */
[----:B-1----:R-:W-:-:S04]  /*2f40*/  IMAD.WIDE.U32 R16, R2, R56, RZ ;  /* 0x0000003802107225 */ /* 0x002fc800078e00ff */
        /* <DEDUP_REMOVED lines=9> */
.L_x_3881:
[C---:B------:R-:W-:Y:S01]  /*2fe0*/  IMAD.SHL.U32 R2, R56.reuse, 0x40, RZ ;  /* 0x0000004038027824 */ /* 0x040fe200078e00ff */
[----:B------:R-:W-:Y:S01]  /*2ff0*/  SHF.L.U64.HI R0, R56, 0x6, R57 ;  /* 0x0000000638007819 */ /* 0x000fe20000010239 */
[----:B------:R-:W-:Y:S01]  /*3000*/  IMAD.MOV.U32 R33, RZ, RZ, R104 ;  /* 0x000000ffff217224 */ /* 0x000fe200078e0068 */
[-C--:B------:R-:W-:Y:S02]  /*3010*/  MOV R32, R105.reuse ;  /* 0x0000006900207202 */ /* 0x080fe40000000f00 */
[----:B------:R-:W-:-:S03]  /*3020*/  IADD3 R16, P1, PT, R2, R105, RZ ;  /* 0x0000006902107210 */ /* 0x000fc60007f3e0ff */
[----:B------:R-:W-:Y:S01]  /*3030*/  @!PT LDS RZ, [RZ] ;  /* 0x00000000fffff984 */ /* 0x000fe20000000800 */
[----:B------:R-:W-:Y:S01]  /*3040*/  @!PT LDS RZ, [RZ] ;  /* 0x00000000fffff984 */ /* 0x000fe20000000800 */
[----:B------:R-:W-:Y:S01]  /*3050*/  @!PT LDS RZ, [RZ] ;  /* 0x00000000fffff984 */ /* 0x000fe20000000800 */
[----:B------:R2:W-:Y:S01]  /*3060*/  LDGSTS.E.BYPASS.LTC128B.128 [R109+0x1000], desc[UR16][R32.64] ;  /* 0x01000000206d7fae */ /* 0x0005e2000b981a10 */
[----:B-1----:R-:W-:Y:S01]  /*3070*/  IADD3 R4, P2, PT, R16, R2, RZ ;  /* 0x0000000210047210 */ /* 0x002fe20007f5e0ff */
[----:B------:R-:W-:-:S03]  /*3080*/  IMAD.X R17, R0, 0x1, R104, P1 ;  /* 0x0000000100117824 */ /* 0x000fc600008e0668 */
[----:B------:R-:W-:Y:S01]  /*3090*/  IADD3 R34, P1, PT, R4, R2, RZ ;  /* 0x0000000204227210 */ /* 0x000fe20007f3e0ff */
[----:B------:R-:W-:Y:S01]  /*30a0*/  IMAD.X R5, R17, 0x1, R0, P2 ;  /* 0x0000000111057824 */ /* 0x000fe200010e0600 */
[----:B------:R2:W-:Y:S04]  /*30b0*/  LDGSTS.E.BYPASS.LTC128B.128 [R109+0x1800], desc[UR16][R16.64] ;  /* 0x01800000106d7fae */ /* 0x0005e8000b981a10 */
[----:B------:R-:W-:Y:S01]  /*30c0*/  IADD3.X R35, PT, PT, R5, R0, RZ, P1, !PT ;  /* 0x0000000005237210 */ /* 0x000fe20000ffe4ff */
[----:B------:R2:W-:Y:S04]  /*30d0*/  LDGSTS.E.BYPASS.LTC128B.128 [R109+0x2000], desc[UR16][R4.64] ;  /* 0x02000000046d7fae */ /* 0x0005e8000b981a10 */
[----:B------:R2:W-:Y:S04]  /*30e0*/  LDGSTS.E.BYPASS.LTC128B.128 [R109+0x2800], desc[UR16][R34.64] ;  /* 0x02800000226d7fae */ /* 0x0005e8000b981a10 */
[----:B------:R-:W0:Y:S02]  /*30f0*/  LDGDEPBAR ;  /* 0x00000000000079af */ /* 0x000e240000000000 */
.L_x_3879:
[----:B------:R-:W-:Y:S01]  /*3100*/  IMAD.SHL.U32 R58, R86, 0x2, RZ ;  /* 0x00000002563a7824 */ /* 0x000fe200078e00ff */
[----:B------:R-:W3:Y:S01]  /*3110*/  LDCU UR6, c[0x0][0x45c] ;  /* 0x00008b80ff0677ac */ /* 0x000ee20008000800 */
[----:B------:R-:W-:-:S03]  /*3120*/  LOP3.LUT R87, R41, 0x120, R42, 0xf8, !PT ;  /* 0x0000012029577812 */ /* 0x000fc600078ef82a */
[----:B------:R-:W-:Y:S02]  /*3130*/  LOP3.LUT R58, R58, 0x6, RZ, 0xc0, !PT ;  /* 0x000000063a3a7812 */ /* 0x000fe400078ec0ff */
[----:B------:R-:W-:-:S03]  /*3140*/  LEA R87, R87, UR5, 0x1 ;  /* 0x0000000557577c11 */ /* 0x000fc6000f8e08ff */
[----:B------:R-:W-:-:S04]  /*3150*/  IMAD R58, R3, 0x80, R58 ;  /* 0x00000080033a7824 */ /* 0x000fc800078e023a */
[C---:B------:R-:W-:Y:S02]  /*3160*/  VIADD R0, R58.reuse, 0xffffff80 ;  /* 0xffffff803a007836 */ /* 0x040fe40000000000 */
[C---:B------:R-:W-:Y:S02]  /*3170*/  VIADD R2, R58.reuse, 0xffffff81 ;  /* 0xffffff813a027836 */ /* 0x040fe40000000000 */
[----:B--2---:R-:W-:Y:S01]  /*3180*/  VIADD R16, R58, 0xffffff90 ;  /* 0xffffff903a107836 */ /* 0x004fe20000000000 */
        /* <DEDUP_REMOVED lines=8> */
[----:B-1----:R-:W-:Y:S01]  /*3210*/  FSEL R47, R47, -INF , !P5 ;  /* 0xff8000002f2f7808 */ /* 0x002fe20006800000 */
        /* <DEDUP_REMOVED lines=30> */
[----:B------:R-:W-:-:S02]  /*3400*/  ISETP.GE.AND P1, PT, R17, R59, PT ;  /* 0x0000003b1100720c */ /* 0x000fc40003f26270 */
[----:B------:R-:W-:Y:S02]  /*3410*/  FSEL R33, R63, -INF , !P3 ;  /* 0xff8000003f217808 */ /* 0x000fe40005800000 */
[----:B------:R-:W-:Y:S02]  /*3420*/  FSEL R17, R61, -INF , !P5 ;  /* 0xff8000003d117808 */ /* 0x000fe40006800000 */
[C---:B------:R-:W-:Y:S02]  /*3430*/  ISETP.GE.AND P3, PT, R2.reuse, R60, PT ;  /* 0x0000003c0200720c */ /* 0x040fe40003f66270 */
[----:B------:R-:W-:Y:S01]  /*3440*/  ISETP.GE.AND P5, PT, R2, R59, PT ;  /* 0x0000003b0200720c */ /* 0x000fe20003fa6270 */
[----:B------:R-:W-:Y:S01]  /*3450*/  VIADD R2, R58, 0xffffffa1 ;  /* 0xffffffa13a027836 */ /* 0x000fe20000000000 */
[----:B------:R-:W-:Y:S02]  /*3460*/  FSEL R83, R64, -INF , !P2 ;  /* 0xff80000040537808 */ /* 0x000fe40005000000 */
[----:B------:R-:W-:-:S02]  /*3470*/  FSEL R54, R65, -INF , !P4 ;  /* 0xff80000041367808 */ /* 0x000fc40006000000 */
[CC--:B------:R-:W-:Y:S02]  /*3480*/  ISETP.GE.AND P2, PT, R25.reuse, R60.reuse, PT ;  /* 0x0000003c1900720c */ /* 0x0c0fe40003f46270 */
[-C--:B------:R-:W-:Y:S02]  /*3490*/  ISETP.GE.AND P4, PT, R25, R59.reuse, PT ;  /* 0x0000003b1900720c */ /* 0x080fe40003f86270 */
[----:B------:R-:W-:Y:S02]  /*34a0*/  FSEL R31, R67, -INF , !P1 ;  /* 0xff800000431f7808 */ /* 0x000fe40004800000 */
[----:B------:R-:W-:Y:S02]  /*34b0*/  FSEL R25, R66, -INF , !P3 ;  /* 0xff80000042197808 */ /* 0x000fe40005800000 */
        /* <DEDUP_REMOVED lines=49> */
[----:B------:R-:W-:Y:S02]  /*37d0*/  FMNMX3.FTZ R43, R43, R124, R122, !PT ;  /* 0x0000007c2b2b7276 */ /* 0x000fe4000781007a */
[----:B------:R-:W-:Y:S02]  /*37e0*/  FSEL R95, R95, -INF , !P2 ;  /* 0xff8000005f5f7808 */ /* 0x000fe40005000000 */
[-C--:B------:R-:W-:Y:S02]  /*37f0*/  ISETP.GE.AND P1, PT, R2, R60.reuse, PT ;  /* 0x0000003c0200720c */ /* 0x080fe40003f26270 */
[----:B------:R-:W-:Y:S02]  /*3800*/  ISETP.GE.AND P2, PT, R27, R60, PT ;  /* 0x0000003c1b00720c */ /* 0x000fe40003f46270 */
[----:B------:R-:W-:Y:S02]  /*3810*/  FSEL R120, R120, -INF , !P4 ;  /* 0xff80000078787808 */ /* 0x000fe40006000000 */
[----:B------:R-:W-:-:S02]  /*3820*/  FMNMX3.FTZ R43, R43, R111, R98, !PT ;  /* 0x0000006f2b2b7276 */ /* 0x000fc40007810062 */
[----:B------:R-:W-:Y:S02]  /*3830*/  FSEL R117, R117, -INF , !P1 ;  /* 0xff80000075757808 */ /* 0x000fe40004800000 */
[----:B------:R-:W-:Y:S02]  /*3840*/  FSEL R118, R118, -INF , !P2 ;  /* 0xff80000076767808 */ /* 0x000fe40005000000 */
[-C--:B------:R-:W-:Y:S02]  /*3850*/  ISETP.GE.AND P1, PT, R48, R60.reuse, PT ;  /* 0x0000003c3000720c */ /* 0x080fe40003f26270 */
[----:B------:R-:W-:Y:S02]  /*3860*/  FSEL R113, R113, -INF , !P5 ;  /* 0xff80000071717808 */ /* 0x000fe40006800000 */
[----:B------:R-:W-:Y:S02]  /*3870*/  ISETP.GE.AND P2, PT, R49, R60, PT ;  /* 0x0000003c3100720c */ /* 0x000fe40003f46270 */
[----:B------:R-:W-:-:S02]  /*3880*/  FSEL R119, R119, -INF , !P3 ;  /* 0xff80000077777808 */ /* 0x000fc40005800000 */
[-C--:B------:R-:W-:Y:S02]  /*3890*/  ISETP.GE.AND P5, PT, R50, R60.reuse, PT ;  /* 0x0000003c3200720c */ /* 0x080fe40003fa6270 */
[----:B------:R-:W-:Y:S02]  /*38a0*/  FMNMX3.FTZ R43, R43, R97, R120, !PT ;  /* 0x000000612b2b7276 */ /* 0x000fe40007810078 */
[----:B------:R-:W-:Y:S02]  /*38b0*/  FSEL R65, R81, -INF , !P1 ;  /* 0xff80000051417808 */ /* 0x000fe40004800000 */
[----:B------:R-:W-:Y:S02]  /*38c0*/  FSEL R66, R80, -INF , !P2 ;  /* 0xff80000050427808 */ /* 0x000fe40005000000 */
[----:B------:R-:W-:Y:S02]  /*38d0*/  ISETP.GE.AND P1, PT, R44, R60, PT ;  /* 0x0000003c2c00720c */ /* 0x000fe40003f26270 */
[----:B------:R-:W-:-:S02]  /*38e0*/  FSEL R67, R79, -INF , !P5 ;  /* 0xff8000004f437808 */ /* 0x000fc40006800000 */
[-C--:B------:R-:W-:Y:S02]  /*38f0*/  ISETP.GE.AND P2, PT, R45, R60.reuse, PT ;  /* 0x0000003c2d00720c */ /* 0x080fe40003f46270 */
[----:B------:R-:W-:Y:S02]  /*3900*/  FMNMX3.FTZ R43, R43, R119, R118, !PT ;  /* 0x000000772b2b7276 */ /* 0x000fe40007810076 */
[----:B------:R-:W-:Y:S02]  /*3910*/  ISETP.GE.AND P5, PT, R46, R60, PT ;  /* 0x0000003c2e00720c */ /* 0x000fe40003fa6270 */
[----:B------:R-:W-:Y:S02]  /*3920*/  FSEL R61, R15, -INF , !P1 ;  /* 0xff8000000f3d7808 */ /* 0x000fe40004800000 */
[----:B------:R-:W-:Y:S02]  /*3930*/  FSEL R63, R14, -INF , !P2 ;  /* 0xff8000000e3f7808 */ /* 0x000fe40005000000 */
[----:B------:R-:W-:-:S02]  /*3940*/  FMNMX3.FTZ R15, R43, R117, R67, !PT ;  /* 0x000000752b0f7276 */ /* 0x000fc40007810043 */
[----:B------:R-:W-:Y:S02]  /*3950*/  FMNMX3.FTZ R14, R5, R4, R53, !PT ;  /* 0x00000004050e7276 */ /* 0x000fe40007810035 */
[----:B------:R-:W-:Y:S02]  /*3960*/  FSEL R64, R82, -INF , !P5 ;  /* 0xff80000052407808 */ /* 0x000fe40006800000 */
[----:B------:R-:W-:Y:S02]  /*3970*/  ISETP.GE.AND P5, PT, R37, R60, PT ;  /* 0x0000003c2500720c */ /* 0x000fe40003fa6270 */
[----:B------:R-:W-:Y:S02]  /*3980*/  FMNMX3.FTZ R15, R15, R66, R65, !PT ;  /* 0x000000420f0f7276 */ /* 0x000fe40007810041 */
[----:B------:R-:W-:Y:S02]  /*3990*/  FMNMX3.FTZ R14, R14, R32, R33, !PT ;  /* 0x000000200e0e7276 */ /* 0x000fe40007810021 */
[----:B------:R-:W-:Y:S01]  /*39a0*/  ISETP.GE.AND P4, PT, R27, R59, PT ;  /* 0x0000003b1b00720c */ /* 0x000fe20003f86270 */
[----:B------:R-:W-:Y:S01]  /*39b0*/  VIADD R27, R58, 0xfffffff8 ;  /* 0xfffffff83a1b7836 */ /* 0x000fe20000000000 */
[----:B------:R-:W-:-:S02]  /*39c0*/  ISETP.GE.AND P2, PT, R36, R60, PT ;  /* 0x0000003c2400720c */ /* 0x000fc40003f46270 */
[----:B------:R-:W-:Y:S02]  /*39d0*/  ISETP.GE.AND P1, PT, R35, R60, PT ;  /* 0x0000003c2300720c */ /* 0x000fe40003f26270 */
[----:B------:R-:W-:Y:S02]  /*39e0*/  FSEL R52, R30, -INF , !P5 ;  /* 0xff8000001e347808 */ /* 0x000fe40006800000 */
[----:B------:R-:W-:Y:S02]  /*39f0*/  FMNMX3.FTZ R15, R15, R64, R63, !PT ;  /* 0x000000400f0f7276 */ /* 0x000fe4000781003f */
[----:B------:R-:W-:Y:S02]  /*3a00*/  FMNMX3.FTZ R14, R14, R83, R31, !PT ;  /* 0x000000530e0e7276 */ /* 0x000fe4000781001f */
[----:B------:R-:W-:Y:S01]  /*3a10*/  ISETP.GE.AND P3, PT, R2, R59, PT ;  /* 0x0000003b0200720c */ /* 0x000fe20003f66270 */
[----:B------:R-:W-:Y:S01]  /*3a20*/  VIADD R2, R58, 0xfffffff9 ;  /* 0xfffffff93a027836 */ /* 0x000fe20000000000 */
[----:B------:R-:W-:-:S02]  /*3a30*/  FSEL R51, R29, -INF , !P2 ;  /* 0xff8000001d337808 */ /* 0x000fc40005000000 */
[-C--:B------:R-:W-:Y:S02]  /*3a40*/  ISETP.GE.AND P5, PT, R34, R60.reuse, PT ;  /* 0x0000003c2200720c */ /* 0x080fe40003fa6270 */
[----:B------:R-:W-:Y:S02]  /*3a50*/  ISETP.GE.AND P2, PT, R27, R60, PT ;  /* 0x0000003c1b00720c */ /* 0x000fe40003f46270 */
[----:B------:R-:W-:Y:S02]  /*3a60*/  FSEL R43, R18, -INF , !P1 ;  /* 0xff800000122b7808 */ /* 0x000fe40004800000 */
[----:B------:R-:W-:Y:S02]  /*3a70*/  FMNMX3.FTZ R15, R15, R61, R52, !PT ;  /* 0x0000003d0f0f7276 */ /* 0x000fe40007810034 */
[----:B------:R-:W-:Y:S02]  /*3a80*/  FMNMX3.FTZ R14, R14, R68, R88, !PT ;  /* 0x000000440e0e7276 */ /* 0x000fe40007810058 */
[----:B------:R-:W-:-:S02]  /*3a90*/  ISETP.GE.AND P1, PT, R2, R60, PT ;  /* 0x0000003c0200720c */ /* 0x000fc40003f26270 */
[----:B------:R-:W-:Y:S02]  /*3aa0*/  FSEL R39, R39, -INF , !P5 ;  /* 0xff80000027277808 */ /* 0x000fe40006800000 */
[----:B------:R-:W-:Y:S02]  /*3ab0*/  FSEL R38, R38, -INF , !P2 ;  /* 0xff80000026267808 */ /* 0x000fe40005000000 */
[----:B------:R-:W-:Y:S02]  /*3ac0*/  FMNMX3.FTZ R15, R15, R51, R43, !PT ;  /* 0x000000330f0f7276 */ /* 0x000fe4000781002b */
[----:B------:R-:W-:Y:S02]  /*3ad0*/  FMNMX3.FTZ R14, R14, R89, R123, !PT ;  /* 0x000000590e0e7276 */ /* 0x000fe4000781007b */
[----:B------:R-:W-:Y:S02]  /*3ae0*/  FSEL R30, R19, -INF , !P1 ;  /* 0xff800000131e7808 */ /* 0x000fe40004800000 */
[----:B------:R-:W-:-:S02]  /*3af0*/  FMNMX3.FTZ R18, R15, R39, R38, !PT ;  /* 0x000000270f127276 */ /* 0x000fc40007810026 */
[----:B------:R-:W-:Y:S02]  /*3b00*/  FMNMX3.FTZ R15, R14, R84, R121, !PT ;  /* 0x000000540e0f7276 */ /* 0x000fe40007810079 */
[----:B------:R-:W-:Y:S02]  /*3b10*/  FMNMX.FTZ R14, R30, R18, !PT ;  /* 0x000000121e0e7209 */ /* 0x000fe40007810000 */
[----:B------:R-:W-:Y:S02]  /*3b20*/  FMNMX3.FTZ R18, R15, R99, R96, !PT ;  /* 0x000000630f127276 */ /* 0x000fe40007810060 */
[----:B------:R-:W-:Y:S01]  /*3b30*/  ISETP.GE.AND P2, PT, R50, R59, PT ;  /* 0x0000003b3200720c */ /* 0x000fe20003f46270 */
[----:B------:R-:W1:Y:S01]  /*3b40*/  SHFL.BFLY PT, R15, R14, 0x2, 0x1f ;  /* 0x0c401f000e0f7f89 */ /* 0x000e6200000e0000 */
        /* <DEDUP_REMOVED lines=11> */
[----:B------:R-:W-:Y:S01]  /*3c00*/  LDSM.16.MT88.4 R76, [R87+0x3000] ;  /* 0x00300000574c783b */ /* 0x000fe20000004200 */
        /* <DEDUP_REMOVED lines=22> */
[----:B-1----:R-:W-:Y:S02]  /*3d70*/  FMNMX.FTZ R15, R14, R15, !PT ;  /* 0x0000000f0e0f7209 */ /* 0x002fe40007810000 */
[----:B------:R-:W-:-:S03]  /*3d80*/  FMNMX.FTZ R8, R24, R8, !PT ;  /* 0x0000000818087209 */ /* 0x000fc60007810000 */
[----:B------:R-:W1:Y:S04]  /*3d90*/  SHFL.BFLY PT, R2, R15, 0x1, 0x1f ;  /* 0x0c201f000f027f89 */ /* 0x000e6800000e0000 */
[----:B------:R-:W2:Y:S01]  /*3da0*/  SHFL.BFLY PT, R6, R8, 0x2, 0x1f ;  /* 0x0c401f0008067f89 */ /* 0x000ea200000e0000 */
[----:B-1----:R-:W-:-:S03]  /*3db0*/  FMNMX.FTZ R2, R15, R2, !PT ;  /* 0x000000020f027209 */ /* 0x002fc60007810000 */
[----:B------:R-:W-:Y:S01]  /*3dc0*/  LDSM.16.MT88.4 R12, [R87+0x3400] ;  /* 0x00340000570c783b */ /* 0x000fe20000004200 */
[----:B--2---:R-:W-:Y:S01]  /*3dd0*/  FMNMX.FTZ R6, R8, R6, !PT ;  /* 0x0000000608067209 */ /* 0x004fe20007810000 */
[C---:B---3--:R-:W-:Y:S01]  /*3de0*/  FMUL.FTZ R29, R2.reuse, UR6 ;  /* 0x00000006021d7c20 */ /* 0x048fe20008410000 */
[----:B------:R-:W-:-:S03]  /*3df0*/  FSETP.NEU.FTZ.AND P1, PT, R2, -INF , PT ;  /* 0xff8000000200780b */ /* 0x000fc60003f3d000 */
[----:B------:R-:W1:Y:S01]  /*3e00*/  SHFL.BFLY PT, R8, R6, 0x1, 0x1f ;  /* 0x0c201f0006087f89 */ /* 0x000e6200000e0000 */
[----:B------:R-:W-:-:S05]  /*3e10*/  FSEL R29, R29, RZ, P1 ;  /* 0x000000ff1d1d7208 */ /* 0x000fca0000800000 */
[--C-:B------:R-:W-:Y:S01]  /*3e20*/  FFMA.FTZ R46, R0, UR6, -R29.reuse ;  /* 0x00000006002e7c23 */ /* 0x100fe2000801081d */
[--C-:B------:R-:W-:Y:S01]  /*3e30*/  FFMA.FTZ R35, R23, UR6, -R29.reuse ;  /* 0x0000000617237c23 */ /* 0x100fe2000801081d */
        /* <DEDUP_REMOVED lines=16> */
[----:B-1----:R-:W-:Y:S01]  /*3f40*/  FMNMX.FTZ R0, R6, R8, !PT ;  /* 0x0000000806007209 */ /* 0x002fe20007810000 */
[--C-:B------:R-:W-:Y:S01]  /*3f50*/  FFMA.FTZ R97, R97, UR6, -R29.reuse ;  /* 0x0000000661617c23 */ /* 0x100fe2000801081d */
[----:B------:R-:W-:Y:S01]  /*3f60*/  LDSM.16.MT88.4 R8, [R25+0x3400] ;  /* 0x003400001908783b */ /* 0x000fe20000004200 */
[--C-:B------:R-:W-:Y:S01]  /*3f70*/  FFMA.FTZ R120, R120, UR6, -R29.reuse ;  /* 0x0000000678787c23 */ /* 0x100fe2000801081d */
[C---:B------:R-:W-:Y:S01]  /*3f80*/  FSETP.NEU.FTZ.AND P1, PT, R0.reuse, -INF , PT ;  /* 0xff8000000000780b */ /* 0x040fe20003f3d000 */
[----:B------:R-:W-:Y:S01]  /*3f90*/  FMUL.FTZ R23, R0, UR6 ;  /* 0x0000000600177c20 */ /* 0x000fe20008410000 */
[--C-:B------:R-:W-:Y:S01]  /*3fa0*/  FFMA.FTZ R119, R119, UR6, -R29.reuse ;  /* 0x0000000677777c23 */ /* 0x100fe2000801081d */
[----:B------:R-:W-:Y:S01]  /*3fb0*/  MUFU.EX2 R45, R45 ;  /* 0x0000002d002d7308 */ /* 0x000fe20000000800 */
[--C-:B------:R-:W-:Y:S01]  /*3fc0*/  FFMA.FTZ R118, R118, UR6, -R29.reuse ;  /* 0x0000000676767c23 */ /* 0x100fe2000801081d */
[--C-:B------:R-:W-:Y:S01]  /*3fd0*/  FFMA.FTZ R117, R117, UR6, -R29.reuse ;  /* 0x0000000675757c23 */ /* 0x100fe2000801081d */
[----:B------:R-:W-:Y:S01]  /*3fe0*/  FSEL R23, R23, RZ, P1 ;  /* 0x000000ff17177208 */ /* 0x000fe20000800000 */
[--C-:B------:R-:W-:Y:S01]  /*3ff0*/  FFMA.FTZ R67, R67, UR6, -R29.reuse ;  /* 0x0000000643437c23 */ /* 0x100fe2000801081d */
[--C-:B------:R-:W-:Y:S01]  /*4000*/  FFMA.FTZ R66, R66, UR6, -R29.reuse ;  /* 0x0000000642427c23 */ /* 0x100fe2000801081d */
[--C-:B------:R-:W-:Y:S01]  /*4010*/  FFMA.FTZ R65, R65, UR6, -R29.reuse ;  /* 0x0000000641417c23 */ /* 0x100fe2000801081d */
[----:B------:R-:W-:Y:S01]  /*4020*/  FFMA.FTZ R64, R64, UR6, -R29 ;  /* 0x0000000640407c23 */ /* 0x000fe2000801081d */
        /* <DEDUP_REMOVED lines=8> */
[--C-:B------:R-:W-:Y:S01]  /*40b0*/  FFMA.FTZ R31, R68, UR6, -R23.reuse ;  /* 0x00000006441f7c23 */ /* 0x100fe20008010817 */
[----:B--2---:R-:W-:Y:S01]  /*40c0*/  F2FP.BF16.F32.PACK_AB R68, R46, R47 ;  /* 0x0000002f2e44723e */ /* 0x004fe200000010ff */
        /* <DEDUP_REMOVED lines=11> */
[----:B-1----:R-:W1:Y:S01]  /*4180*/  LDSM.16.MT88.4 R4, [R25+0x3000] ;  /* 0x003000001904783b */ /* 0x002e620000004200 */
        /* <DEDUP_REMOVED lines=9> */
[--C-:B------:R-:W-:Y:S01]  /*4220*/  FFMA.FTZ R49, R49, UR6, -R23.reuse ;  /* 0x0000000631317c23 */ /* 0x100fe20008010817 */
[----:B------:R-:W-:Y:S01]  /*4230*/  FFMA.FTZ R48, R48, UR6, -R23 ;  /* 0x0000000630307c23 */ /* 0x000fe20008010817 */
[----:B------:R-:W-:Y:S01]  /*4240*/  FFMA.FTZ R63, R63, UR6, -R29 ;  /* 0x000000063f3f7c23 */ /* 0x000fe2000801081d */
[----:B------:R-:W-:Y:S01]  /*4250*/  FADD.FTZ R44, R44, R47 ;  /* 0x0000002f2c2c7221 */ /* 0x000fe20000010000 */
[----:B------:R-:W-:Y:S01]  /*4260*/  FFMA.FTZ R61, R61, UR6, -R29 ;  /* 0x000000063d3d7c23 */ /* 0x000fe2000801081d */
[----:B------:R-:W2:Y:S01]  /*4270*/  MUFU.EX2 R41, R41 ;  /* 0x0000002900297308 */ /* 0x000ea20000000800 */
[----:B---3--:R-:W-:Y:S01]  /*4280*/  F2FP.BF16.F32.PACK_AB R69, R54, R42 ;  /* 0x0000002a3645723e */ /* 0x008fe200000010ff */
[----:B------:R-:W-:Y:S01]  /*4290*/  FADD.FTZ R42, R42, R54 ;  /* 0x000000362a2a7221 */ /* 0x000fe20000010000 */
[----:B------:R-:W-:Y:S01]  /*42a0*/  FFMA.FTZ R37, R37, UR6, -R23 ;  /* 0x0000000625257c23 */ /* 0x000fe20008010817 */
[--C-:B------:R-:W-:Y:S01]  /*42b0*/  FFMA.FTZ R52, R52, UR6, -R29.reuse ;  /* 0x0000000634347c23 */ /* 0x100fe2000801081d */
[----:B------:R-:W-:Y:S01]  /*42c0*/  FFMA.FTZ R51, R51, UR6, -R29 ;  /* 0x0000000633337c23 */ /* 0x000fe2000801081d */
[--C-:B------:R-:W-:Y:S01]  /*42d0*/  FFMA.FTZ R19, R19, UR6, -R23.reuse ;  /* 0x0000000613137c23 */ /* 0x100fe20008010817 */
[----:B------:R-:W-:Y:S01]  /*42e0*/  FFMA.FTZ R18, R18, UR6, -R23 ;  /* 0x0000000612127c23 */ /* 0x000fe20008010817 */
[----:B------:R-:W3:Y:S01]  /*42f0*/  MUFU.EX2 R35, R35 ;  /* 0x0000002300237308 */ /* 0x000ee20000000800 */
[--C-:B------:R-:W-:Y:S01]  /*4300*/  FFMA.FTZ R43, R43, UR6, -R29.reuse ;  /* 0x000000062b2b7c23 */ /* 0x100fe2000801081d */
[--C-:B------:R-:W-:Y:S01]  /*4310*/  FFMA.FTZ R39, R39, UR6, -R29.reuse ;  /* 0x0000000627277c23 */ /* 0x100fe2000801081d */
[----:B------:R-:W-:Y:S01]  /*4320*/  FFMA.FTZ R38, R38, UR6, -R29 ;  /* 0x0000000626267c23 */ /* 0x000fe2000801081d */
[----:B------:R-:W-:Y:S01]  /*4330*/  FFMA.FTZ R26, R26, UR6, -R23 ;  /* 0x000000061a1a7c23 */ /* 0x000fe20008010817 */
[----:B------:R-:W-:-:S03]  /*4340*/  FFMA.FTZ R29, R30, UR6, -R29 ;  /* 0x000000061e1d7c23 */ /* 0x000fc6000801081d */
[----:B------:R-:W4:Y:S01]  /*4350*/  MUFU.EX2 R34, R34 ;  /* 0x0000002200227308 */ /* 0x000f220000000800 */
[----:B--2---:R-:W-:Y:S01]  /*4360*/  F2FP.BF16.F32.PACK_AB R71, R41, R53 ;  /* 0x000000352947723e */ /* 0x004fe200000010ff */
[----:B------:R-:W-:-:S04]  /*4370*/  FADD.FTZ R53, R53, R42 ;  /* 0x0000002a35357221 */ /* 0x000fc80000010000 */
[----:B------:R-:W-:Y:S02]  /*4380*/  FADD.FTZ R53, R41, R53 ;  /* 0x0000003529357221 */ /* 0x000fe40000010000 */
[----:B------:R-:W2:Y:S01]  /*4390*/  MUFU.EX2 R17, R17 ;  /* 0x0000001100117308 */ /* 0x000ea20000000800 */
[----:B------:R-:W-:Y:S01]  /*43a0*/  HMMA.16816.F32.BF16 R80, R68, R76, RZ ;  /* 0x0000004c4450723c */ /* 0x000fe200000418ff */
[----:B---3--:R-:W-:-:S06]  /*43b0*/  FADD.FTZ R44, R35, R44 ;  /* 0x0000002c232c7221 */ /* 0x008fcc0000010000 */
[----:B------:R-:W3:Y:S01]  /*43c0*/  MUFU.EX2 R16, R16 ;  /* 0x0000001000107308 */ /* 0x000ee20000000800 */
[C---:B------:R-:W-:Y:S07]  /*43d0*/  HMMA.16816.F32.BF16 R76, R68.reuse, R78, RZ ;  /* 0x0000004e444c723c */ /* 0x040fee00000418ff */
[----:B------:R-:W-:Y:S01]  /*43e0*/  MUFU.EX2 R40, R40 ;  /* 0x0000002800287308 */ /* 0x000fe20000000800 */
[----:B-1----:R-:W-:Y:S01]  /*43f0*/  HMMA.16816.F32.BF16 R72, R68, R4, RZ ;  /* 0x000000044448723c */ /* 0x002fe200000418ff */
[C---:B----4-:R-:W-:Y:S01]  /*4400*/  F2FP.BF16.F32.PACK_AB R4, R34.reuse, R35 ;  /* 0x000000232204723e */ /* 0x050fe200000010ff */
[----:B------:R-:W-:Y:S01]  /*4410*/  FADD.FTZ R34, R34, R44 ;  /* 0x0000002c22227221 */ /* 0x000fe20000010000 */
[----:B------:R-:W-:-:S03]  /*4420*/  FFMA.FTZ R35, R36, UR6, -R23 ;  /* 0x0000000624237c23 */ /* 0x000fc60008010817 */
[----:B--2---:R-:W-:Y:S01]  /*4430*/  FADD.FTZ R34, R17, R34 ;  /* 0x0000002211227221 */ /* 0x004fe20000010000 */
[----:B------:R-:W1:Y:S01]  /*4440*/  MUFU.EX2 R33, R33 ;  /* 0x0000002100217308 */ /* 0x000e620000000800 */
[----:B------:R-:W-:Y:S01]  /*4450*/  HMMA.16816.F32.BF16 R68, R68, R6, RZ ;  /* 0x000000064444723c */ /* 0x000fe200000418ff */
[C---:B---3--:R-:W-:Y:S01]  /*4460*/  F2FP.BF16.F32.PACK_AB R6, R16.reuse, R17 ;  /* 0x000000111006723e */ /* 0x048fe200000010ff */
[----:B------:R-:W-:-:S05]  /*4470*/  FADD.FTZ R16, R16, R34 ;  /* 0x0000002210107221 */ /* 0x000fca0000010000 */
[----:B------:R-:W2:Y:S08]  /*4480*/  MUFU.EX2 R32, R32 ;  /* 0x0000002000207308 */ /* 0x000eb00000000800 */
[----:B------:R-:W3:Y:S01]  /*4490*/  MUFU.EX2 R31, R31 ;  /* 0x0000001f001f7308 */ /* 0x000ee20000000800 */
[----:B-1----:R-:W-:Y:S01]  /*44a0*/  F2FP.BF16.F32.PACK_AB R5, R33, R40 ;  /* 0x000000282105723e */ /* 0x002fe200000010ff */
[----:B------:R-:W-:-:S04]  /*44b0*/  FADD.FTZ R40, R40, R53 ;  /* 0x0000003528287221 */ /* 0x000fc80000010000 */
[----:B------:R-:W-:Y:S02]  /*44c0*/  FADD.FTZ R40, R33, R40 ;  /* 0x0000002821287221 */ /* 0x000fe40000010000 */
        /* <DEDUP_REMOVED lines=10> */
[C---:B------:R-:W-:Y:S02]  /*4570*/  HMMA.16816.F32.BF16 R80, R4.reuse, R12, R80 ;  /* 0x0000000c0450723c */ /* 0x040fe40000041850 */
        /* <DEDUP_REMOVED lines=34> */
[----:B------:R-:W2:Y:S02]  /*47a0*/  MUFU.EX2 R96, R96 ;  /* 0x0000006000607308 */ /* 0x000ea40000000800 */
[----:B------:R-:W-:-:S04]  /*47b0*/  FADD.FTZ R111, R98, R111 ;  /* 0x0000006f626f7221 */ /* 0x000fc80000010000 */
[----:B------:R-:W-:Y:S02]  /*47c0*/  FADD.FTZ R97, R97, R111 ;  /* 0x0000006f61617221 */ /* 0x000fe40000010000 */
[----:B------:R-:W3:Y:S01]  /*47d0*/  MUFU.EX2 R95, R95 ;  /* 0x0000005f005f7308 */ /* 0x000ee20000000800 */
[----:B-----5:R-:W-:Y:S01]  /*47e0*/  F2FP.BF16.F32.PACK_AB R5, R99, R121 ;  /* 0x000000796305723e */ /* 0x020fe200000010ff */
[----:B------:R-:W-:-:S04]  /*47f0*/  FADD.FTZ R121, R121, R88 ;  /* 0x0000005879797221 */ /* 0x000fc80000010000 */
[----:B------:R-:W-:Y:S02]  /*4800*/  FADD.FTZ R99, R99, R121 ;  /* 0x0000007963637221 */ /* 0x000fe40000010000 */
[----:B------:R-:W5:Y:S02]  /*4810*/  MUFU.EX2 R120, R120 ;  /* 0x0000007800787308 */ /* 0x000f640000000800 */
[----:B--2---:R-:W-:-:S06]  /*4820*/  FADD.FTZ R99, R96, R99 ;  /* 0x0000006360637221 */ /* 0x004fcc0000010000 */
[----:B------:R-:W2:Y:S01]  /*4830*/  MUFU.EX2 R119, R119 ;  /* 0x0000007700777308 */ /* 0x000ea20000000800 */
[C---:B---3--:R-:W-:Y:S01]  /*4840*/  F2FP.BF16.F32.PACK_AB R7, R95.reuse, R96 ;  /* 0x000000605f07723e */ /* 0x048fe200000010ff */
[----:B------:R-:W-:-:S06]  /*4850*/  FADD.FTZ R95, R95, R99 ;  /* 0x000000635f5f7221 */ /* 0x000fcc0000010000 */
[----:B-1----:R-:W-:Y:S01]  /*4860*/  HMMA.16816.F32.BF16 R72, R4, R8, R72 ;  /* 0x000000080448723c */ /* 0x002fe20000041848 */
[----:B------:R-:W1:Y:S01]  /*4870*/  MUFU.EX2 R118, R118 ;  /* 0x0000007600767308 */ /* 0x000e620000000800 */
[----:B-----5:R-:W-:-:S06]  /*4880*/  FADD.FTZ R97, R120, R97 ;  /* 0x0000006178617221 */ /* 0x020fcc0000010000 */
[----:B------:R-:W-:Y:S01]  /*4890*/  HMMA.16816.F32.BF16 R68, R4, R10, R68 ;  /* 0x0000000a0444723c */ /* 0x000fe20000041844 */
[----:B------:R-:W3:Y:S01]  /*48a0*/  LDSM.16.MT88.4 R8, [R25+0x4000] ;  /* 0x004000001908783b */ /* 0x000ee20000004200 */
[----:B------:R-:W5:Y:S01]  /*48b0*/  MUFU.EX2 R117, R117 ;  /* 0x0000007500757308 */ /* 0x000f620000000800 */
[----:B--2---:R-:W-:-:S05]  /*48c0*/  FADD.FTZ R97, R119, R97 ;  /* 0x0000006177617221 */ /* 0x004fca0000010000 */
[----:B----4-:R-:W-:Y:S02]  /*48d0*/  HMMA.16816.F32.BF16 R80, R4, R12, R80 ;  /* 0x0000000c0450723c */ /* 0x010fe40000041850 */
[----:B------:R-:W2:Y:S01]  /*48e0*/  MUFU.EX2 R116, R116 ;  /* 0x0000007400747308 */ /* 0x000ea20000000800 */
[----:B-1----:R-:W-:-:S05]  /*48f0*/  FADD.FTZ R97, R118, R97 ;  /* 0x0000006176617221 */ /* 0x002fca0000010000 */
[----:B------:R-:W-:Y:S01]  /*4900*/  HMMA.16816.F32.BF16 R76, R4, R14, R76 ;  /* 0x0000000e044c723c */ /* 0x000fe2000004184c */
[----:B------:R-:W1:Y:S01]  /*4910*/  LDSM.16.MT88.4 R12, [R87+0x4000] ;  /* 0x00400000570c783b */ /* 0x000e620000004200 */
[----:B------:R-:W4:Y:S01]  /*4920*/  MUFU.EX2 R113, R113 ;  /* 0x0000007100717308 */ /* 0x000f220000000800 */
[----:B------:R-:W-:Y:S02]  /*4930*/  F2FP.BF16.F32.PACK_AB R4, R119, R120 ;  /* 0x000000787704723e */ /* 0x000fe400000010ff */
[C---:B-----5:R-:W-:Y:S01]  /*4940*/  F2FP.BF16.F32.PACK_AB R6, R117.reuse, R118 ;  /* 0x000000767506723e */ /* 0x060fe200000010ff */
[----:B------:R-:W-:-:S04]  /*4950*/  FADD.FTZ R117, R117, R97 ;  /* 0x0000006175757221 */ /* 0x000fc80000010000 */
[----:B------:R-:W-:Y:S01]  /*4960*/  MUFU.EX2 R112, R112 ;  /* 0x0000007000707308 */ /* 0x000fe20000000800 */
[----:B--2---:R-:W-:-:S07]  /*4970*/  FADD.FTZ R95, R116, R95 ;  /* 0x0000005f745f7221 */ /* 0x004fce0000010000 */
[----:B------:R-:W2:Y:S01]  /*4980*/  MUFU.EX2 R94, R94 ;  /* 0x0000005e005e7308 */ /* 0x000ea20000000800 */
[C---:B----4-:R-:W-:Y:S01]  /*4990*/  F2FP.BF16.F32.PACK_AB R5, R113.reuse, R116 ;  /* 0x000000747105723e */ /* 0x050fe200000010ff */
[----:B------:R-:W-:Y:S01]  /*49a0*/  FADD.FTZ R95, R113, R95 ;  /* 0x0000005f715f7221 */ /* 0x000fe20000010000 */
[----:B------:R-:W-:-:S05]  /*49b0*/  IMAD.MOV.U32 R116, RZ, RZ, -0x1 ;  /* 0xffffffffff747424 */ /* 0x000fca00078e00ff */
        /* <DEDUP_REMOVED lines=42> */
[--C-:B------:R-:W-:Y:S01]  /*4c60*/  FFMA.FTZ R28, R27, UR6, -R23.reuse ;  /* 0x000000061b1c7c23 */ /* 0x100fe20008010817 */
[----:B--2---:R-:W-:Y:S01]  /*4c70*/  F2FP.BF16.F32.PACK_AB R6, R42, R46 ;  /* 0x0000002e2a06723e */ /* 0x004fe200000010ff */
[----:B------:R-:W-:Y:S01]  /*4c80*/  LDSM.16.MT88.4 R12, [R87+0x4c00] ;  /* 0x004c0000570c783b */ /* 0x000fe20000004200 */
[----:B------:R-:W-:-:S04]  /*4c90*/  FFMA.FTZ R23, R24, UR6, -R23 ;  /* 0x0000000618177c23 */ /* 0x000fc80008010817 */
        /* <DEDUP_REMOVED lines=110> */
.L_x_3883:
[----:B------:R-:W-:Y:S01]  /*5380*/  UMOV UR6, URZ ;  /* 0x000000ff00067c82 */ /* 0x000fe20008000000 */
[----:B------:R-:W-:Y:S01]  /*5390*/  IMAD.SHL.U32 R4, R20, 0x80, RZ ;  /* 0x0000008014047824 */ /* 0x000fe200078e00ff */
[----:B------:R-:W-:-:S05]  /*53a0*/  IADD3 R5, P0, PT, RZ, -UR6, RZ ;  /* 0x80000006ff057c10 */ /* 0x000fca000ff1e0ff */
[----:B------:R-:W-:-:S05]  /*53b0*/  IMAD.X R4, RZ, RZ, ~R4, P0 ;  /* 0x000000ffff047224 */ /* 0x000fca00000e0e04 */
[----:B------:R-:W-:-:S04]  /*53c0*/  SHF.R.S64 R5, R5, 0x1f, R4 ;  /* 0x0000001f05057819 */ /* 0x000fc80000001004 */
[----:B------:R-:W-:-:S04]  /*53d0*/  IADD3 R107, P0, PT, R5, R107, RZ ;  /* 0x0000006b056b7210 */ /* 0x000fc80007f1e0ff */
[----:B------:R-:W-:-:S09]  /*53e0*/  LEA.HI.X.SX32 R106, R4, R106, 0x1, P0 ;  /* 0x0000006a046a7211 */ /* 0x000fd200000f0eff */
.L_x_3884:
[C---:B------:R-:W-:Y:S01]  /*53f0*/  IMAD.SHL.U32 R4, R20.reuse, 0x40, RZ ;  /* 0x0000004014047824 */ /* 0x040fe200078e00ff */
[----:B------:R-:W-:Y:S01]  /*5400*/  SHF.L.U64.HI R20, R20, 0x6, R21 ;  /* 0x0000000614147819 */ /* 0x000fe20000010215 */
[----:B------:R-:W-:-:S03]  /*5410*/  IMAD.MOV.U32 R5, RZ, RZ, R106 ;  /* 0x000000ffff057224 */ /* 0x000fc600078e006a */
[----:B------:R-:W-:-:S04]  /*5420*/  IADD3 R6, P0, PT, R4, R107, RZ ;  /* 0x0000006b04067210 */ /* 0x000fc80007f1e0ff */
[----:B------:R-:W-:Y:S01]  /*5430*/  IADD3 R8, P1, PT, R6, R4, RZ ;  /* 0x0000000406087210 */ /* 0x000fe20007f3e0ff */
[----:B------:R-:W-:-:S03]  /*5440*/  IMAD.X R7, R20, 0x1, R106, P0 ;  /* 0x0000000114077824 */ /* 0x000fc600000e066a */
[----:B------:R-:W-:Y:S01]  /*5450*/  IADD3 R10, P0, PT, R8, R4, RZ ;  /* 0x00000004080a7210 */ /* 0x000fe20007f1e0ff */
[--C-:B------:R-:W-:Y:S02]  /*5460*/  IMAD.X R9, R7, 0x1, R20.reuse, P1 ;  /* 0x0000000107097824 */ /* 0x100fe400008e0614 */
[----:B------:R-:W-:Y:S02]  /*5470*/  IMAD.MOV.U32 R4, RZ, RZ, R107 ;  /* 0x000000ffff047224 */ /* 0x000fe400078e006b */
[----:B------:R-:W-:-:S03]  /*5480*/  IMAD.X R11, R9, 0x1, R20, P0 ;  /* 0x00000001090b7824 */ /* 0x000fc600000e0614 */
[----:B------:R-:W-:Y:S01]  /*5490*/  @!PT LDS RZ, [RZ] ;  /* 0x00000000fffff984 */ /* 0x000fe20000000800 */
[----:B------:R-:W-:Y:S01]  /*54a0*/  @!PT LDS RZ, [RZ] ;  /* 0x00000000fffff984 */ /* 0x000fe20000000800 */
[----:B------:R-:W-:Y:S01]  /*54b0*/  @!PT LDS RZ, [RZ] ;  /* 0x00000000fffff984 */ /* 0x000fe20000000800 */
[----:B------:R-:W-:Y:S04]  /*54c0*/  LDGSTS.E.BYPASS.LTC128B.128 [R109+0x3000], desc[UR16][R4.64] ;  /* 0x03000000046d7fae */ /* 0x000fe8000b981a10 */
[----:B------:R-:W-:Y:S04]  /*54d0*/  LDGSTS.E.BYPASS.LTC128B.128 [R109+0x3800], desc[UR16][R6.64] ;  /* 0x03800000066d7fae */ /* 0x000fe8000b981a10 */
[----:B------:R-:W-:Y:S04]  /*54e0*/  LDGSTS.E.BYPASS.LTC128B.128 [R109+0x4000], desc[UR16][R8.64] ;  /* 0x04000000086d7fae */ /* 0x000fe8000b981a10 */
[----:B------:R1:W-:Y:S04]  /*54f0*/  LDGSTS.E.BYPASS.LTC128B.128 [R109+0x4800], desc[UR16][R10.64] ;  /* 0x048000000a6d7fae */ /* 0x0003e8000b981a10 */
[----:B------:R-:W-:Y:S04]  /*5500*/  LDSM.16.M88.4 R44, [R101] ;  /* 0x00000000652c783b */ /* 0x000fe80000000200 */
[----:B------:R-:W2:Y:S04]  /*5510*/  LDSM.16.M88.4 R16, [R100+0x1000] ;  /* 0x001000006410783b */ /* 0x000ea80000000200 */
[----:B------:R-:W-:Y:S04]  /*5520*/  LDSM.16.M88.4 R32, [R22] ;  /* 0x000000001620783b */ /* 0x000fe80000000200 */
[----:B------:R-:W-:Y:S04]  /*5530*/  LDSM.16.M88.4 R20, [R62+0x1000] ;  /* 0x001000003e14783b */ /* 0x000fe80000000200 */
[----:B------:R-:W3:Y:S04]  /*5540*/  LDSM.16.M88.4 R36, [R100+0x1400] ;  /* 0x001400006424783b */ /* 0x000ee80000000200 */
[----:B------:R-:W-:Y:S04]  /*5550*/  LDSM.16.M88.4 R12, [R100+0x1800] ;  /* 0x00180000640c783b */ /* 0x000fe80000000200 */
[----:B-1----:R-:W1:Y:S04]  /*5560*/  LDSM.16.M88.4 R8, [R62+0x1400] ;  /* 0x001400003e08783b */ /* 0x002e680000000200 */
[----:B------:R-:W-:Y:S04]  /*5570*/  LDSM.16.M88.4 R24, [R62+0x1c00] ;  /* 0x001c00003e18783b */ /* 0x000fe80000000200 */
[----:B------:R-:W-:Y:S04]  /*5580*/  LDSM.16.M88.4 R40, [R100+0x2400] ;  /* 0x002400006428783b */ /* 0x000fe80000000200 */
[----:B------:R-:W0:Y:S01]  /*5590*/  LDGDEPBAR ;  /* 0x00000000000079af */ /* 0x000e220000000000 */
[C---:B--2---:R-:W-:Y:S08]  /*55a0*/  HMMA.16816.F32.BF16 R4, R44.reuse, R16, RZ ;  /* 0x000000102c04723c */ /* 0x044ff000000418ff */
[C---:B------:R-:W-:Y:S08]  /*55b0*/  HMMA.16816.F32.BF16 R16, R44.reuse, R18, RZ ;  /* 0x000000122c10723c */ /* 0x040ff000000418ff */
[----:B---3--:R-:W-:Y:S08]  /*55c0*/  HMMA.16816.F32.BF16 R28, R44, R36, RZ ;  /* 0x000000242c1c723c */ /* 0x008ff000000418ff */
[C---:B------:R-:W-:Y:S08]  /*55d0*/  HMMA.16816.F32.BF16 R4, R32.reuse, R20, R4 ;  /* 0x000000142004723c */ /* 0x040ff00000041804 */
[----:B------:R-:W-:Y:S01]  /*55e0*/  HMMA.16816.F32.BF16 R16, R32, R22, R16 ;  /* 0x000000162010723c */ /* 0x000fe20000041810 */
[----:B------:R-:W2:Y:S07]  /*55f0*/  LDSM.16.M88.4 R20, [R62+0x1800] ;  /* 0x001800003e14783b */ /* 0x000eae0000000200 */
[----:B------:R-:W-:Y:S03]  /*5600*/  HMMA.16816.F32.BF16 R36, R44, R38, RZ ;  /* 0x000000262c24723c */ /* 0x000fe600000418ff */
[----:B------:R-:W-:Y:S01]  /*5610*/  FMUL.FTZ R4, R4, UR4 ;  /* 0x0000000404047c20 */ /* 0x000fe20008410000 */
[----:B------:R-:W-:Y:S01]  /*5620*/  FMUL.FTZ R5, R5, UR4 ;  /* 0x0000000405057c20 */ /* 0x000fe20008410000 */
[----:B------:R-:W-:Y:S01]  /*5630*/  FMUL.FTZ R6, R6, UR4 ;  /* 0x0000000406067c20 */ /* 0x000fe20008410000 */
[----:B------:R-:W-:Y:S01]  /*5640*/  FMUL.FTZ R7, R7, UR4 ;  /* 0x0000000407077c20 */ /* 0x000fe20008410000 */
[----:B------:R-:W3:Y:S01]  /*5650*/  MUFU.TANH R61, R4 ;  /* 0x00000004003d7308 */ /* 0x000ee20000002400 */
[----:B-1----:R-:W-:Y:S03]  /*5660*/  HMMA.16816.F32.BF16 R28, R32, R8, R28 ;  /* 0x00000008201c723c */ /* 0x002fe6000004181c */
[----:B------:R-:W-:Y:S01]  /*5670*/  FMUL.FTZ R16, R16, UR4 ;  /* 0x0000000410107c20 */ /* 0x000fe20008410000 */
[----:B------:R-:W-:Y:S01]  /*5680*/  FMUL.FTZ R17, R17, UR4 ;  /* 0x0000000411117c20 */ /* 0x000fe20008410000 */
[----:B------:R-:W-:Y:S01]  /*5690*/  FMUL.FTZ R18, R18, UR4 ;  /* 0x0000000412127c20 */ /* 0x000fe20008410000 */
[----:B------:R-:W-:Y:S01]  /*56a0*/  FMUL.FTZ R19, R19, UR4 ;  /* 0x0000000413137c20 */ /* 0x000fe20008410000 */
[----:B------:R-:W-:Y:S01]  /*56b0*/  MUFU.TANH R63, R5 ;  /* 0x00000005003f7308 */ /* 0x000fe20000002400 */
[----:B------:R-:W-:Y:S07]  /*56c0*/  HMMA.16816.F32.BF16 R48, R44, R12, RZ ;  /* 0x0000000c2c30723c */ /* 0x000fee00000418ff */
[----:B------:R-:W1:Y:S01]  /*56d0*/  MUFU.TANH R64, R6 ;  /* 0x0000000600407308 */ /* 0x000e620000002400 */
[----:B------:R-:W-:Y:S03]  /*56e0*/  HMMA.16816.F32.BF16 R36, R32, R10, R36 ;  /* 0x0000000a2024723c */ /* 0x000fe60000041824 */
[----:B------:R-:W-:Y:S01]  /*56f0*/  FMUL.FTZ R28, R28, UR4 ;  /* 0x000000041c1c7c20 */ /* 0x000fe20008410000 */
[----:B------:R-:W-:Y:S01]  /*5700*/  FMUL.FTZ R29, R29, UR4 ;  /* 0x000000041d1d7c20 */ /* 0x000fe20008410000 */
[----:B------:R-:W-:Y:S01]  /*5710*/  FMUL.FTZ R30, R30, UR4 ;  /* 0x000000041e1e7c20 */ /* 0x000fe20008410000 */
[----:B------:R-:W-:Y:S01]  /*5720*/  FMUL.FTZ R31, R31, UR4 ;  /* 0x000000041f1f7c20 */ /* 0x000fe20008410000 */
[----:B------:R4:W5:Y:S01]  /*5730*/  MUFU.TANH R65, R7 ;  /* 0x0000000700417308 */ /* 0x0009620000002400 */
[----:B------:R-:W-:Y:S07]  /*5740*/  HMMA.16816.F32.BF16 R12, R44, R14, RZ ;  /* 0x0000000e2c0c723c */ /* 0x000fee00000418ff */
[----:B------:R-:W5:Y:S01]  /*5750*/  MUFU.TANH R66, R16 ;  /* 0x0000001000427308 */ /* 0x000f620000002400 */
[----:B--2---:R-:W-:Y:S03]  /*5760*/  HMMA.16816.F32.BF16 R48, R32, R20, R48 ;  /* 0x000000142030723c */ /* 0x004fe60000041830 */
[----:B------:R-:W-:Y:S01]  /*5770*/  FMUL.FTZ R36, R36, UR4 ;  /* 0x0000000424247c20 */ /* 0x000fe20008410000 */
[----:B------:R-:W-:Y:S01]  /*5780*/  FMUL.FTZ R37, R37, UR4 ;  /* 0x0000000425257c20 */ /* 0x000fe20008410000 */
[----:B------:R-:W-:Y:S01]  /*5790*/  FMUL.FTZ R38, R38, UR4 ;  /* 0x0000000426267c20 */ /* 0x000fe20008410000 */
[----:B------:R-:W-:Y:S01]  /*57a0*/  FMUL.FTZ R39, R39, UR4 ;  /* 0x0000000427277c20 */ /* 0x000fe20008410000 */
[----:B------:R-:W-:Y:S01]  /*57b0*/  MUFU.TANH R67, R17 ;  /* 0x0000001100437308 */ /* 0x000fe20000002400 */
[----:B----4-:R-:W2:Y:S01]  /*57c0*/  LDSM.16.M88.4 R4, [R100+0x1c00] ;  /* 0x001c00006404783b */ /* 0x010ea20000000200 */
[----:B------:R-:W-:Y:S06]  /*57d0*/  HMMA.16816.F32.BF16 R52, R44, R40, RZ ;  /* 0x000000282c34723c */ /* 0x000fec00000418ff */
[----:B------:R-:W4:Y:S02]  /*57e0*/  MUFU.TANH R84, R18 ;  /* 0x0000001200547308 */ /* 0x000f240000002400 */
[----:B------:R-:W-:Y:S02]  /*57f0*/  HMMA.16816.F32.BF16 R12, R32, R22, R12 ;  /* 0x00000016200c723c */ /* 0x000fe4000004180c */
[----:B------:R-:W-:Y:S01]  /*5800*/  FMUL.FTZ R48, R48, UR4 ;  /* 0x0000000430307c20 */ /* 0x000fe20008410000 */
[----:B------:R-:W-:Y:S01]  /*5810*/  FMUL.FTZ R49, R49, UR4 ;  /* 0x0000000431317c20 */ /* 0x000fe20008410000 */
[----:B------:R-:W-:Y:S01]  /*5820*/  FMUL.FTZ R50, R50, UR4 ;  /* 0x0000000432327c20 */ /* 0x000fe20008410000 */
[----:B------:R-:W-:Y:S01]  /*5830*/  FMUL.FTZ R51, R51, UR4 ;  /* 0x0000000433337c20 */ /* 0x000fe20008410000 */
[----:B------:R3:W-:Y:S02]  /*5840*/  MUFU.TANH R85, R19 ;  /* 0x0000001300557308 */ /* 0x0007e40000002400 */
[----:B------:R-:W-:Y:S06]  /*5850*/  HMMA.16816.F32.BF16 R40, R44, R42, RZ ;  /* 0x0000002a2c28723c */ /* 0x000fec00000418ff */
[----:B------:R-:W-:Y:S05]  /*5860*/  MUFU.TANH R88, R28 ;  /* 0x0000001c00587308 */ /* 0x000fea0000002400 */
[----:B------:R-:W-:Y:S01]  /*5870*/  FMUL.FTZ R12, R12, UR4 ;  /* 0x000000040c0c7c20 */ /* 0x000fe20008410000 */
[----:B------:R-:W-:Y:S01]  /*5880*/  FMUL.FTZ R13, R13, UR4 ;  /* 0x000000040d0d7c20 */ /* 0x000fe20008410000 */
[----:B------:R-:W-:Y:S01]  /*5890*/  FMUL.FTZ R14, R14, UR4 ;  /* 0x000000040e0e7c20 */ /* 0x000fe20008410000 */
[----:B------:R-:W-:Y:S01]  /*58a0*/  MUFU.TANH R89, R29 ;  /* 0x0000001d00597308 */ /* 0x000fe20000002400 */
[----:B---3--:R-:W3:Y:S01]  /*58b0*/  LDSM.16.M88.4 R16, [R100+0x2000] ;  /* 0x002000006410783b */ /* 0x008ee20000000200 */
[----:B------:R-:W-:-:S06]  /*58c0*/  FMUL.FTZ R98, R15, UR4 ;  /* 0x000000040f627c20 */ /* 0x000fcc0008410000 */
[----:B------:R-:W4:Y:S01]  /*58d0*/  MUFU.TANH R90, R30 ;  /* 0x0000001e005a7308 */ /* 0x000f220000002400 */
[C---:B--2---:R-:W-:Y:S07]  /*58e0*/  HMMA.16816.F32.BF16 R8, R44.reuse, R4, RZ ;  /* 0x000000042c08723c */ /* 0x044fee00000418ff */
[----:B------:R2:W4:Y:S01]  /*58f0*/  MUFU.TANH R91, R31 ;  /* 0x0000001f005b7308 */ /* 0x0005220000002400 */
[----:B------:R-:W-:Y:S07]  /*5900*/  HMMA.16816.F32.BF16 R4, R44, R6, RZ ;  /* 0x000000062c04723c */ /* 0x000fee00000418ff */
[----:B------:R-:W4:Y:S05]  /*5910*/  MUFU.TANH R92, R36 ;  /* 0x00000024005c7308 */ /* 0x000f2a0000002400 */
[C---:B------:R-:W-:Y:S03]  /*5920*/  HMMA.16816.F32.BF16 R8, R32.reuse, R24, R8 ;  /* 0x000000182008723c */ /* 0x040fe60000041808 */
[----:B------:R-:W-:Y:S01]  /*5930*/  MUFU.TANH R93, R37 ;  /* 0x00000025005d7308 */ /* 0x000fe20000002400 */
[----:B--2---:R-:W2:Y:S04]  /*5940*/  LDSM.16.M88.4 R28, [R62+0x2000] ;  /* 0x002000003e1c783b */ /* 0x004ea80000000200 */
[----:B------:R-:W-:Y:S01]  /*5950*/  HMMA.16816.F32.BF16 R4, R32, R26, R4 ;  /* 0x0000001a2004723c */ /* 0x000fe20000041804 */
[----:B------:R-:W1:Y:S02]  /*5960*/  LDSM.16.M88.4 R24, [R62+0x2400] ;  /* 0x002400003e18783b */ /* 0x000e640000000200 */
[----:B------:R-:W4:Y:S05]  /*5970*/  MUFU.TANH R120, R38 ;  /* 0x0000002600787308 */ /* 0x000f2a0000002400 */
[C---:B---3--:R-:W-:Y:S03]  /*5980*/  HMMA.16816.F32.BF16 R20, R44.reuse, R16, RZ ;  /* 0x000000102c14723c */ /* 0x048fe600000418ff */
[----:B------:R3:W4:Y:S01]  /*5990*/  MUFU.TANH R117, R39 ;  /* 0x0000002700757308 */ /* 0x0007220000002400 */
        /* <DEDUP_REMOVED lines=10> */
[----:B------:R-:W-:Y:S01]  /*5a40*/  MUFU.TANH R116, R13 ;  /* 0x0000000d00747308 */ /* 0x000fe20000002400 */
[----:B---3--:R-:W3:Y:S07]  /*5a50*/  LDSM.16.M88.4 R36, [R100+0x2800] ;  /* 0x002800006424783b */ /* 0x008eee0000000200 */
[----:B------:R5:W-:Y:S01]  /*5a60*/  MUFU.TANH R99, R14 ;  /* 0x0000000e00637308 */ /* 0x000be20000002400 */
[C---:B--2---:R-:W-:Y:S07]  /*5a70*/  HMMA.16816.F32.BF16 R20, R32.reuse, R28, R20 ;  /* 0x0000001c2014723c */ /* 0x044fee0000041814 */
[----:B------:R-:W2:Y:S01]  /*5a80*/  MUFU.TANH R111, R48 ;  /* 0x00000030006f7308 */ /* 0x000ea20000002400 */
[C---:B------:R-:W-:Y:S01]  /*5a90*/  HMMA.16816.F32.BF16 R16, R32.reuse, R30, R16 ;  /* 0x0000001e2010723c */ /* 0x040fe20000041810 */
[----:B------:R-:W4:Y:S06]  /*5aa0*/  LDSM.16.M88.4 R28, [R62+0x2800] ;  /* 0x002800003e1c783b */ /* 0x000f2c0000000200 */
[----:B------:R-:W-:Y:S01]  /*5ab0*/  MUFU.TANH R95, R49 ;  /* 0x00000031005f7308 */ /* 0x000fe20000002400 */
[----:B-----5:R-:W5:Y:S01]  /*5ac0*/  LDSM.16.M88.4 R12, [R100+0x2c00] ;  /* 0x002c0000640c783b */ /* 0x020f620000000200 */
[----:B-1----:R-:W-:Y:S02]  /*5ad0*/  HMMA.16816.F32.BF16 R52, R32, R24, R52 ;  /* 0x000000182034723c */ /* 0x002fe40000041834 */
[----:B------:R-:W-:Y:S01]  /*5ae0*/  FMUL.FTZ R20, R20, UR4 ;  /* 0x0000000414147c20 */ /* 0x000fe20008410000 */
[----:B------:R-:W-:Y:S01]  /*5af0*/  FMUL.FTZ R22, R22, UR4 ;  /* 0x0000000416167c20 */ /* 0x000fe20008410000 */
[----:B------:R-:W-:-:S02]  /*5b00*/  FMUL.FTZ R21, R21, UR4 ;  /* 0x0000000415157c20 */ /* 0x000fc40008410000 */
[----:B------:R-:W1:Y:S02]  /*5b10*/  MUFU.TANH R113, R50 ;  /* 0x0000003200717308 */ /* 0x000e640000002400 */
[----:B------:R-:W-:Y:S01]  /*5b20*/  HMMA.16816.F32.BF16 R40, R32, R26, R40 ;  /* 0x0000001a2028723c */ /* 0x000fe20000041828 */
[----:B------:R2:W1:Y:S01]  /*5b30*/  LDSM.16.M88.4 R24, [R62+0x2c00] ;  /* 0x002c00003e18783b */ /* 0x0004620000000200 */
[----:B------:R-:W-:Y:S01]  /*5b40*/  FMUL.FTZ R17, R17, UR4 ;  /* 0x0000000411117c20 */ /* 0x000fe20008410000 */
[----:B------:R-:W-:Y:S01]  /*5b50*/  FMUL.FTZ R16, R16, UR4 ;  /* 0x0000000410107c20 */ /* 0x000fe20008410000 */
[----:B------:R-:W-:Y:S01]  /*5b60*/  FMUL.FTZ R18, R18, UR4 ;  /* 0x0000000412127c20 */ /* 0x000fe20008410000 */
[----:B------:R-:W-:Y:S01]  /*5b70*/  FMUL.FTZ R19, R19, UR4 ;  /* 0x0000000413137c20 */ /* 0x000fe20008410000 */
[----:B------:R3:W1:Y:S01]  /*5b80*/  MUFU.TANH R112, R51 ;  /* 0x0000003300707308 */ /* 0x0006620000002400 */
[----:B------:R-:W-:-:S04]  /*5b90*/  DEPBAR.LE SB0, 0x0 ;  /* 0x000080000000791a */ /* 0x000fc80000000000 */
[----:B------:R-:W-:Y:S01]  /*5ba0*/  FMUL.FTZ R53, R53, UR4 ;  /* 0x0000000435357c20 */ /* 0x000fe20008410000 */
[----:B------:R-:W-:Y:S01]  /*5bb0*/  FMUL.FTZ R54, R54, UR4 ;  /* 0x0000000436367c20 */ /* 0x000fe20008410000 */
[----:B------:R-:W-:Y:S01]  /*5bc0*/  FMUL.FTZ R52, R52, UR4 ;  /* 0x0000000434347c20 */ /* 0x000fe20008410000 */
[----:B------:R-:W-:Y:S05]  /*5bd0*/  MUFU.TANH R96, R8 ;  /* 0x0000000800607308 */ /* 0x000fea0000002400 */
[----:B------:R-:W-:Y:S01]  /*5be0*/  FMUL.FTZ R41, R41, UR4 ;  /* 0x0000000429297c20 */ /* 0x000fe20008410000 */
[----:B------:R-:W-:Y:S01]  /*5bf0*/  FMUL.FTZ R43, R43, UR4 ;  /* 0x000000042b2b7c20 */ /* 0x000fe20008410000 */
[----:B------:R-:W-:Y:S01]  /*5c00*/  FMUL.FTZ R42, R42, UR4 ;  /* 0x000000042a2a7c20 */ /* 0x000fe20008410000 */
[----:B------:R-:W-:Y:S01]  /*5c10*/  MUFU.TANH R97, R9 ;  /* 0x0000000900617308 */ /* 0x000fe20000002400 */
[C---:B---3--:R-:W-:Y:S07]  /*5c20*/  HMMA.16816.F32.BF16 R48, R44.reuse, R36, RZ ;  /* 0x000000242c30723c */ /* 0x048fee00000418ff */
[----:B--2---:R-:W-:Y:S01]  /*5c30*/  MUFU.TANH R62, R20 ;  /* 0x00000014003e7308 */ /* 0x004fe20000002400 */
[----:B------:R-:W-:Y:S07]  /*5c40*/  HMMA.16816.F32.BF16 R36, R44, R38, RZ ;  /* 0x000000262c24723c */ /* 0x000fee00000418ff */
[----:B------:R-:W2:Y:S05]  /*5c50*/  MUFU.TANH R98, R98 ;  /* 0x0000006200627308 */ /* 0x000eaa0000002400 */
[C---:B----4-:R-:W-:Y:S03]  /*5c60*/  HMMA.16816.F32.BF16 R48, R32.reuse, R28, R48 ;  /* 0x0000001c2030723c */ /* 0x050fe60000041830 */
[----:B------:R-:W3:Y:S05]  /*5c70*/  MUFU.TANH R29, R10 ;  /* 0x0000000a001d7308 */ /* 0x000eea0000002400 */
[----:B------:R-:W-:Y:S03]  /*5c80*/  HMMA.16816.F32.BF16 R36, R32, R30, R36 ;  /* 0x0000001e2024723c */ /* 0x000fe60000041824 */
[----:B------:R4:W-:Y:S08]  /*5c90*/  MUFU.TANH R31, R4 ;  /* 0x00000004001f7308 */ /* 0x0009f00000002400 */
[----:B------:R5:W3:Y:S01]  /*5ca0*/  MUFU.TANH R28, R11 ;  /* 0x0000000b001c7308 */ /* 0x000ae20000002400 */
[----:B------:R-:W-:Y:S01]  /*5cb0*/  FMUL.FTZ R48, R48, UR4 ;  /* 0x0000000430307c20 */ /* 0x000fe20008410000 */
[----:B------:R-:W-:Y:S01]  /*5cc0*/  FMUL.FTZ R50, R50, UR4 ;  /* 0x0000000432327c20 */ /* 0x000fe20008410000 */
[----:B------:R-:W-:Y:S01]  /*5cd0*/  FMUL.FTZ R51, R51, UR4 ;  /* 0x0000000433337c20 */ /* 0x000fe20008410000 */
[----:B------:R-:W-:-:S04]  /*5ce0*/  FMUL.FTZ R49, R49, UR4 ;  /* 0x0000000431317c20 */ /* 0x000fc80008410000 */
[----:B------:R1:W-:Y:S01]  /*5cf0*/  MUFU.TANH R30, R5 ;  /* 0x00000005001e7308 */ /* 0x0003e20000002400 */
[----:B----4-:R-:W-:Y:S02]  /*5d00*/  VIADD R4, R58, 0xffffff00 ;  /* 0xffffff003a047836 */ /* 0x010fe40000000000 */
[----:B------:R-:W-:Y:S01]  /*5d10*/  FMUL.FTZ R36, R36, UR4 ;  /* 0x0000000424247c20 */ /* 0x000fe20008410000 */
[----:B------:R-:W-:Y:S01]  /*5d20*/  FMUL.FTZ R37, R37, UR4 ;  /* 0x0000000425257c20 */ /* 0x000fe20008410000 */
[----:B------:R-:W-:Y:S01]  /*5d30*/  FMUL.FTZ R39, R39, UR4 ;  /* 0x0000000427277c20 */ /* 0x000fe20008410000 */
[CC--:B------:R-:W-:Y:S02]  /*5d40*/  ISETP.GE.AND P5, PT, R4.reuse, R60.reuse, PT ;  /* 0x0000003c0400720c */ /* 0x0c0fe40003fa6270 */
[----:B------:R-:W-:Y:S01]  /*5d50*/  ISETP.GE.AND P4, PT, R4, R59, PT ;  /* 0x0000003b0400720c */ /* 0x000fe20003f86270 */
[----:B-----5:R-:W-:Y:S01]  /*5d60*/  HMMA.16816.F32.BF16 R8, R44, R12, RZ ;  /* 0x0000000c2c08723c */ /* 0x020fe200000418ff */
[----:B------:R-:W-:Y:S01]  /*5d70*/  VIADD R4, R58, 0xffffff01 ;  /* 0xffffff013a047836 */ /* 0x000fe20000000000 */
[----:B------:R-:W-:Y:S01]  /*5d80*/  FSEL R20, R61, -INF , !P5 ;  /* 0xff8000003d147808 */ /* 0x000fe20006800000 */
[----:B------:R4:W5:Y:S03]  /*5d90*/  MUFU.TANH R13, R6 ;  /* 0x00000006000d7308 */ /* 0x0009660000002400 */
[----:B------:R-:W-:-:S02]  /*5da0*/  ISETP.GE.AND P2, PT, R4, R60, PT ;  /* 0x0000003c0400720c */ /* 0x000fc40003f46270 */
[-C--:B------:R-:W-:Y:S01]  /*5db0*/  ISETP.GE.AND P1, PT, R4, R59.reuse, PT ;  /* 0x0000003b0400720c */ /* 0x080fe20003f26270 */
[C---:B------:R-:W-:Y:S02]  /*5dc0*/  VIADD R4, R58.reuse, 0xffffff08 ;  /* 0xffffff083a047836 */ /* 0x040fe40000000000 */
[----:B-1----:R-:W-:Y:S01]  /*5dd0*/  VIADD R5, R58, 0xffffff09 ;  /* 0xffffff093a057836 */ /* 0x002fe20000000000 */
[----:B------:R1:W5:Y:S02]  /*5de0*/  MUFU.TANH R12, R7 ;  /* 0x00000007000c7308 */ /* 0x0003640000002400 */
[C---:B------:R-:W-:Y:S02]  /*5df0*/  ISETP.GE.AND P0, PT, R4.reuse, R60, PT ;  /* 0x0000003c0400720c */ /* 0x040fe40003f06270 */
[----:B------:R-:W-:Y:S02]  /*5e00*/  ISETP.GE.AND P3, PT, R4, R59, PT ;  /* 0x0000003b0400720c */ /* 0x000fe40003f66270 */
[----:B------:R-:W-:-:S02]  /*5e10*/  FSEL R4, R64, -INF , !P4 ;  /* 0xff80000040047808 */ /* 0x000fc40006000000 */
[C---:B------:R-:W-:Y:S01]  /*5e20*/  ISETP.GE.AND P5, PT, R5.reuse, R60, PT ;  /* 0x0000003c0500720c */ /* 0x040fe20003fa6270 */
[----:B------:R-:W-:Y:S01]  /*5e30*/  HMMA.16816.F32.BF16 R8, R32, R24, R8 ;  /* 0x000000182008723c */ /* 0x000fe20000041808 */
[-C--:B------:R-:W-:Y:S01]  /*5e40*/  ISETP.GE.AND P4, PT, R5, R59.reuse, PT ;  /* 0x0000003b0500720c */ /* 0x080fe20003f86270 */
[----:B------:R-:W-:Y:S01]  /*5e50*/  VIADD R5, R58, 0xffffff10 ;  /* 0xffffff103a057836 */ /* 0x000fe20000000000 */
[----:B------:R2:W5:Y:S01]  /*5e60*/  MUFU.TANH R25, R22 ;  /* 0x0000001600197308 */ /* 0x0005620000002400 */
[----:B----4-:R-:W-:Y:S02]  /*5e70*/  FSEL R6, R65, -INF , !P1 ;  /* 0xff80000041067808 */ /* 0x010fe40004800000 */
[----:B------:R-:W-:Y:S02]  /*5e80*/  FSEL R125, R66, -INF , !P0 ;  /* 0xff800000427d7808 */ /* 0x000fe40004000000 */
[----:B------:R-:W-:Y:S02]  /*5e90*/  ISETP.GE.AND P1, PT, R5, R59, PT ;  /* 0x0000003b0500720c */ /* 0x000fe40003f26270 */
[----:B-1----:R-:W-:Y:S01]  /*5ea0*/  FSEL R7, R84, -INF , !P3 ;  /* 0xff80000054077808 */ /* 0x002fe20005800000 */
[----:B------:R1:W-:Y:S01]  /*5eb0*/  MUFU.TANH R24, R17 ;  /* 0x0000001100187308 */ /* 0x0003e20000002400 */
[----:B------:R-:W-:-:S02]  /*5ec0*/  FSEL R126, R67, -INF , !P5 ;  /* 0xff800000437e7808 */ /* 0x000fc40006800000 */
[----:B------:R-:W-:-:S05]  /*5ed0*/  FSEL R121, R90, -INF , !P1 ;  /* 0xff8000005a797808 */ /* 0x000fca0004800000 */
[----:B------:R4:W-:Y:S01]  /*5ee0*/  MUFU.TANH R66, R53 ;  /* 0x0000003500427308 */ /* 0x0009e20000002400 */
[----:B--2---:R-:W-:Y:S01]  /*5ef0*/  FMUL.FTZ R22, R23, UR4 ;  /* 0x0000000417167c20 */ /* 0x004fe20008410000 */
[----:B------:R-:W-:Y:S01]  /*5f00*/  FSEL R23, R63, -INF , !P2 ;  /* 0xff8000003f177808 */ /* 0x000fe20005000000 */
[----:B------:R-:W-:Y:S01]  /*5f10*/  FMUL.FTZ R10, R10, UR4 ;  /* 0x000000040a0a7c20 */ /* 0x000fe20008410000 */
[-C--:B------:R-:W-:Y:S01]  /*5f20*/  ISETP.GE.AND P2, PT, R5, R60.reuse, PT ;  /* 0x0000003c0500720c */ /* 0x080fe20003f46270 */
[----:B------:R-:W-:Y:S02]  /*5f30*/  VIADD R5, R58, 0xffffff11 ;  /* 0xffffff113a057836 */ /* 0x000fe40000000000 */
[----:B------:R-:W-:Y:S01]  /*5f40*/  FMUL.FTZ R8, R8, UR4 ;  /* 0x0000000408087c20 */ /* 0x000fe20008410000 */
[----:B------:R-:W-:Y:S01]  /*5f50*/  FMUL.FTZ R11, R11, UR4 ;  /* 0x000000040b0b7c20 */ /* 0x000fe20008410000 */
[----:B------:R-:W-:Y:S01]  /*5f60*/  FSEL R122, R88, -INF , !P2 ;  /* 0xff800000587a7808 */ /* 0x000fe20005000000 */
[----:B-1----:R-:W-:Y:S01]  /*5f70*/  VIADD R17, R58, 0xffffff18 ;  /* 0xffffff183a117836 */ /* 0x002fe20000000000 */
[C---:B------:R-:W-:Y:S01]  /*5f80*/  ISETP.GE.AND P0, PT, R5.reuse, R60, PT ;  /* 0x0000003c0500720c */ /* 0x040fe20003f06270 */
[----:B------:R-:W-:Y:S01]  /*5f90*/  FMUL.FTZ R88, R40, UR4 ;  /* 0x0000000428587c20 */ /* 0x000fe20008410000 */
[----:B------:R-:W-:Y:S01]  /*5fa0*/  ISETP.GE.AND P3, PT, R5, R59, PT ;  /* 0x0000003b0500720c */ /* 0x000fe20003f66270 */
[----:B------:R-:W-:Y:S01]  /*5fb0*/  MUFU.TANH R127, R19 ;  /* 0x00000013007f7308 */ /* 0x000fe20000002400 */
[----:B------:R-:W-:-:S02]  /*5fc0*/  FSEL R5, R85, -INF , !P4 ;  /* 0xff80000055057808 */ /* 0x000fc40006000000 */
[CC--:B------:R-:W-:Y:S02]  /*5fd0*/  ISETP.GE.AND P5, PT, R17.reuse, R60.reuse, PT ;  /* 0x0000003c1100720c */ /* 0x0c0fe40003fa6270 */
[-C--:B------:R-:W-:Y:S01]  /*5fe0*/  ISETP.GE.AND P4, PT, R17, R59.reuse, PT ;  /* 0x0000003b1100720c */ /* 0x080fe20003f86270 */
[C---:B------:R-:W-:Y:S01]  /*5ff0*/  VIADD R17, R58.reuse, 0xffffff19 ;  /* 0xffffff193a117836 */ /* 0x040fe20000000000 */
[----:B------:R-:W-:Y:S01]  /*6000*/  FSEL R123, R89, -INF , !P0 ;  /* 0xff800000597b7808 */ /* 0x000fe20004000000 */
[----:B------:R-:W1:Y:S01]  /*6010*/  MUFU.TANH R16, R16 ;  /* 0x0000001000107308 */ /* 0x000e620000002400 */
[----:B----4-:R-:W-:Y:S02]  /*6020*/  FSEL R53, R91, -INF , !P3 ;  /* 0xff8000005b357808 */ /* 0x010fe40005800000 */
[C---:B------:R-:W-:Y:S02]  /*6030*/  ISETP.GE.AND P2, PT, R17.reuse, R60, PT ;  /* 0x0000003c1100720c */ /* 0x040fe40003f46270 */
[----:B------:R-:W-:Y:S01]  /*6040*/  ISETP.GE.AND P1, PT, R17, R59, PT ;  /* 0x0000003b1100720c */ /* 0x000fe20003f26270 */
[----:B------:R-:W-:Y:S01]  /*6050*/  VIADD R17, R58, 0xffffff20 ;  /* 0xffffff203a117836 */ /* 0x000fe20000000000 */
[----:B------:R-:W-:Y:S01]  /*6060*/  FSEL R124, R92, -INF , !P5 ;  /* 0xff8000005c7c7808 */ /* 0x000fe20006800000 */
[----:B------:R2:W-:Y:S01]  /*6070*/  MUFU.TANH R89, R54 ;  /* 0x0000003600597308 */ /* 0x0005e20000002400 */
[----:B------:R-:W-:-:S02]  /*6080*/  FSEL R120, R120, -INF , !P4 ;  /* 0xff80000078787808 */ /* 0x000fc40006000000 */
[CC--:B------:R-:W-:Y:S02]  /*6090*/  ISETP.GE.AND P0, PT, R17.reuse, R60.reuse, PT ;  /* 0x0000003c1100720c */ /* 0x0c0fe40003f06270 */
[-C--:B------:R-:W-:Y:S01]  /*60a0*/  ISETP.GE.AND P3, PT, R17, R59.reuse, PT ;  /* 0x0000003b1100720c */ /* 0x080fe20003f66270 */
[C---:B------:R-:W-:Y:S01]  /*60b0*/  VIADD R17, R58.reuse, 0xffffff21 ;  /* 0xffffff213a117836 */ /* 0x040fe20000000000 */
[----:B------:R-:W-:Y:S01]  /*60c0*/  FSEL R40, R93, -INF , !P2 ;  /* 0xff8000005d287808 */ /* 0x000fe20005000000 */
[----:B------:R-:W4:Y:S01]  /*60d0*/  MUFU.TANH R18, R18 ;  /* 0x0000001200127308 */ /* 0x000f220000002400 */
[----:B------:R-:W-:Y:S02]  /*60e0*/  FSEL R117, R117, -INF , !P1 ;  /* 0xff80000075757808 */ /* 0x000fe40004800000 */
[CC--:B------:R-:W-:Y:S02]  /*60f0*/  ISETP.GE.AND P5, PT, R17.reuse, R60.reuse, PT ;  /* 0x0000003c1100720c */ /* 0x0c0fe40003fa6270 */
[----:B------:R-:W-:Y:S01]  /*6100*/  ISETP.GE.AND P4, PT, R17, R59, PT ;  /* 0x0000003b1100720c */ /* 0x000fe20003f86270 */
[----:B------:R-:W-:Y:S01]  /*6110*/  VIADD R17, R58, 0xffffff28 ;  /* 0xffffff283a117836 */ /* 0x000fe20000000000 */
[----:B------:R-:W-:Y:S01]  /*6120*/  FSEL R111, R111, -INF , !P0 ;  /* 0xff8000006f6f7808 */ /* 0x000fe20004000000 */
[----:B------:R-:W4:Y:S01]  /*6130*/  MUFU.TANH R21, R21 ;  /* 0x0000001500157308 */ /* 0x000f220000002400 */
[----:B------:R-:W-:Y:S01]  /*6140*/  FSEL R113, R113, -INF , !P3 ;  /* 0xff80000071717808 */ /* 0x000fe20005800000 */
[----:B--2---:R-:W-:Y:S01]  /*6150*/  FMUL.FTZ R54, R55, UR4 ;  /* 0x0000000437367c20 */ /* 0x004fe20008410000 */
[----:B------:R-:W-:-:S02]  /*6160*/  ISETP.GE.AND P2, PT, R17, R60, PT ;  /* 0x0000003c1100720c */ /* 0x000fc40003f46270 */
[-C--:B------:R-:W-:Y:S01]  /*6170*/  ISETP.GE.AND P1, PT, R17, R59.reuse, PT ;  /* 0x0000003b1100720c */ /* 0x080fe20003f26270 */
[----:B------:R-:W-:Y:S01]  /*6180*/  VIADD R17, R58, 0xffffff29 ;  /* 0xffffff293a117836 */ /* 0x000fe20000000000 */
[----:B------:R-:W-:Y:S01]  /*6190*/  FSEL R95, R95, -INF , !P5 ;  /* 0xff8000005f5f7808 */ /* 0x000fe20006800000 */
[----:B------:R-:W2:Y:S01]  /*61a0*/  MUFU.TANH R22, R22 ;  /* 0x0000001600167308 */ /* 0x000ea20000002400 */
[----:B------:R-:W-:Y:S02]  /*61b0*/  FSEL R112, R112, -INF , !P4 ;  /* 0xff80000070707808 */ /* 0x000fe40006000000 */
[C---:B------:R-:W-:Y:S02]  /*61c0*/  ISETP.GE.AND P0, PT, R17.reuse, R60, PT ;  /* 0x0000003c1100720c */ /* 0x040fe40003f06270 */
[----:B------:R-:W-:Y:S01]  /*61d0*/  ISETP.GE.AND P3, PT, R17, R59, PT ;  /* 0x0000003b1100720c */ /* 0x000fe20003f66270 */
[----:B------:R-:W-:Y:S01]  /*61e0*/  VIADD R17, R58, 0xffffff30 ;  /* 0xffffff303a117836 */ /* 0x000fe20000000000 */
[----:B------:R-:W-:Y:S01]  /*61f0*/  FSEL R84, R94, -INF , !P2 ;  /* 0xff8000005e547808 */ /* 0x000fe20005000000 */
[----:B------:R-:W2:Y:S01]  /*6200*/  MUFU.TANH R54, R54 ;  /* 0x0000003600367308 */ /* 0x000ea20000002400 */
[----:B------:R-:W-:-:S02]  /*6210*/  FSEL R99, R99, -INF , !P1 ;  /* 0xff80000063637808 */ /* 0x000fc40004800000 */
[CC--:B------:R-:W-:Y:S02]  /*6220*/  ISETP.GE.AND P5, PT, R17.reuse, R60.reuse, PT ;  /* 0x0000003c1100720c */ /* 0x0c0fe40003fa6270 */
[-C--:B------:R-:W-:Y:S01]  /*6230*/  ISETP.GE.AND P4, PT, R17, R59.reuse, PT ;  /* 0x0000003b1100720c */ /* 0x080fe20003f86270 */
[----:B------:R-:W-:Y:S01]  /*6240*/  VIADD R17, R58, 0xffffff31 ;  /* 0xffffff313a117836 */ /* 0x000fe20000000000 */
[----:B------:R-:W-:Y:S01]  /*6250*/  FSEL R116, R116, -INF , !P0 ;  /* 0xff80000074747808 */ /* 0x000fe20004000000 */
[----:B------:R-:W2:Y:S01]  /*6260*/  MUFU.TANH R85, R52 ;  /* 0x0000003400557308 */ /* 0x000ea20000002400 */
[----:B------:R-:W-:Y:S02]  /*6270*/  FSEL R98, R98, -INF , !P3 ;  /* 0xff80000062627808 */ /* 0x000fe40005800000 */
[CC--:B------:R-:W-:Y:S02]  /*6280*/  ISETP.GE.AND P2, PT, R17.reuse, R60.reuse, PT ;  /* 0x0000003c1100720c */ /* 0x0c0fe40003f46270 */
[----:B------:R-:W-:Y:S01]  /*6290*/  ISETP.GE.AND P1, PT, R17, R59, PT ;  /* 0x0000003b1100720c */ /* 0x000fe20003f26270 */
[----:B------:R-:W-:Y:S01]  /*62a0*/  VIADD R17, R58, 0xffffff38 ;  /* 0xffffff383a117836 */ /* 0x000fe20000000000 */
[----:B------:R-:W-:Y:S01]  /*62b0*/  FSEL R92, R96, -INF , !P5 ;  /* 0xff800000605c7808 */ /* 0x000fe20006800000 */
[----:B------:R-:W2:Y:S01]  /*62c0*/  MUFU.TANH R41, R41 ;  /* 0x0000002900297308 */ /* 0x000ea20000002400 */
[----:B---3--:R-:W-:Y:S01]  /*62d0*/  FSEL R90, R29, -INF , !P4 ;  /* 0xff8000001d5a7808 */ /* 0x008fe20006000000 */
[----:B------:R-:W-:Y:S01]  /*62e0*/  VIADD R29, R58, 0xffffff51 ;  /* 0xffffff513a1d7836 */ /* 0x000fe20000000000 */
[----:B------:R-:W-:-:S02]  /*62f0*/  ISETP.GE.AND P0, PT, R17, R60, PT ;  /* 0x0000003c1100720c */ /* 0x000fc40003f06270 */
[-C--:B------:R-:W-:Y:S01]  /*6300*/  ISETP.GE.AND P3, PT, R17, R59.reuse, PT ;  /* 0x0000003b1100720c */ /* 0x080fe20003f66270 */
[----:B------:R-:W-:Y:S01]  /*6310*/  VIADD R17, R58, 0xffffff39 ;  /* 0xffffff393a117836 */ /* 0x000fe20000000000 */
[----:B------:R-:W-:Y:S01]  /*6320*/  FSEL R94, R97, -INF , !P2 ;  /* 0xff800000615e7808 */ /* 0x000fe20005000000 */
[----:B------:R-:W3:Y:S01]  /*6330*/  MUFU.TANH R55, R43 ;  /* 0x0000002b00377308 */ /* 0x000ee20000002400 */
[----:B------:R-:W-:Y:S02]  /*6340*/  FSEL R67, R28, -INF , !P1 ;  /* 0xff8000001c437808 */ /* 0x000fe40004800000 */
[CC--:B------:R-:W-:Y:S02]  /*6350*/  ISETP.GE.AND P5, PT, R17.reuse, R60.reuse, PT ;  /* 0x0000003c1100720c */ /* 0x0c0fe40003fa6270 */
[-C--:B------:R-:W-:Y:S01]  /*6360*/  ISETP.GE.AND P4, PT, R17, R59.reuse, PT ;  /* 0x0000003b1100720c */ /* 0x080fe20003f86270 */
[C---:B------:R-:W-:Y:S01]  /*6370*/  VIADD R17, R58.reuse, 0xffffff40 ;  /* 0xffffff403a117836 */ /* 0x040fe20000000000 */
[----:B-----5:R-:W-:Y:S01]  /*6380*/  FSEL R63, R13, -INF , !P3 ;  /* 0xff8000000d3f7808 */ /* 0x020fe20005800000 */
[----:B------:R-:W-:Y:S01]  /*6390*/  VIADD R13, R58, 0xffffff48 ;  /* 0xffffff483a0d7836 */ /* 0x000fe20000000000 */
[----:B------:R-:W-:Y:S01]  /*63a0*/  FSEL R64, R12, -INF , !P4 ;  /* 0xff8000000c407808 */ /* 0x000fe20006000000 */
[C---:B------:R-:W-:Y:S01]  /*63b0*/  VIADD R12, R58.reuse, 0xffffff49 ;  /* 0xffffff493a0c7836 */ /* 0x040fe20000000000 */
[C---:B------:R-:W-:Y:S01]  /*63c0*/  ISETP.GE.AND P2, PT, R17.reuse, R60, PT ;  /* 0x0000003c1100720c */ /* 0x040fe20003f46270 */
[----:B------:R5:W-:Y:S01]  /*63d0*/  MUFU.TANH R93, R36 ;  /* 0x00000024005d7308 */ /* 0x000be20000002400 */
[----:B------:R-:W-:Y:S01]  /*63e0*/  ISETP.GE.AND P1, PT, R17, R59, PT ;  /* 0x0000003b1100720c */ /* 0x000fe20003f26270 */
[----:B------:R-:W-:Y:S01]  /*63f0*/  VIADD R17, R58, 0xffffff41 ;  /* 0xffffff413a117836 */ /* 0x000fe20000000000 */
[----:B------:R-:W-:Y:S01]  /*6400*/  FSEL R97, R30, -INF , !P5 ;  /* 0xff8000001e617808 */ /* 0x000fe20006800000 */
[----:B------:R-:W-:Y:S01]  /*6410*/  FMUL.FTZ R30, R38, UR4 ;  /* 0x00000004261e7c20 */ /* 0x000fe20008410000 */
[----:B------:R-:W-:-:S02]  /*6420*/  FSEL R62, R62, -INF , !P2 ;  /* 0xff8000003e3e7808 */ /* 0x000fc40005000000 */
[----:B------:R-:W-:Y:S01]  /*6430*/  FSEL R19, R25, -INF , !P1 ;  /* 0xff80000019137808 */ /* 0x000fe20004800000 */
[----:B------:R4:W-:Y:S01]  /*6440*/  MUFU.TANH R28, R50 ;  /* 0x00000032001c7308 */ /* 0x0009e20000002400 */
[CC--:B------:R-:W-:Y:S02]  /*6450*/  ISETP.GE.AND P5, PT, R13.reuse, R60.reuse, PT ;  /* 0x0000003c0d00720c */ /* 0x0c0fe40003fa6270 */
[-C--:B------:R-:W-:Y:S02]  /*6460*/  ISETP.GE.AND P4, PT, R13, R59.reuse, PT ;  /* 0x0000003b0d00720c */ /* 0x080fe40003f86270 */
[CC--:B------:R-:W-:Y:S02]  /*6470*/  ISETP.GE.AND P2, PT, R12.reuse, R60.reuse, PT ;  /* 0x0000003c0c00720c */ /* 0x0c0fe40003f46270 */
[----:B------:R-:W-:Y:S01]  /*6480*/  ISETP.GE.AND P1, PT, R12, R59, PT ;  /* 0x0000003b0c00720c */ /* 0x000fe20003f26270 */
[----:B------:R-:W3:Y:S01]  /*6490*/  MUFU.TANH R48, R48 ;  /* 0x0000003000307308 */ /* 0x000ee20000002400 */
[----:B------:R-:W-:Y:S01]  /*64a0*/  HMMA.16816.F32.BF16 R12, R44, R14, RZ ;  /* 0x0000000e2c0c723c */ /* 0x000fe200000418ff */
[----:B------:R-:W-:Y:S01]  /*64b0*/  FSEL R96, R31, -INF , !P0 ;  /* 0xff8000001f607808 */ /* 0x000fe20004000000 */
[----:B-----5:R-:W-:Y:S01]  /*64c0*/  VIADD R36, R58, 0xffffff50 ;  /* 0xffffff503a247836 */ /* 0x020fe20000000000 */
[----:B------:R-:W-:-:S02]  /*64d0*/  ISETP.GE.AND P0, PT, R17, R60, PT ;  /* 0x0000003c1100720c */ /* 0x000fc40003f06270 */
[-C--:B------:R-:W-:Y:S02]  /*64e0*/  ISETP.GE.AND P3, PT, R17, R59.reuse, PT ;  /* 0x0000003b1100720c */ /* 0x080fe40003f66270 */
[----:B-1----:R-:W-:Y:S01]  /*64f0*/  FSEL R61, R16, -INF , !P5 ;  /* 0xff800000103d7808 */ /* 0x002fe20006800000 */
[----:B----4-:R-:W-:Y:S01]  /*6500*/  FMUL.FTZ R50, R9, UR4 ;  /* 0x0000000409327c20 */ /* 0x010fe20008410000 */
[----:B------:R-:W-:Y:S01]  /*6510*/  FSEL R18, R18, -INF , !P4 ;  /* 0xff80000012127808 */ /* 0x000fe20006000000 */
[C---:B------:R-:W-:Y:S01]  /*6520*/  VIADD R16, R58.reuse, 0xffffff58 ;  /* 0xffffff583a107836 */ /* 0x040fe20000000000 */
[----:B------:R-:W-:Y:S01]  /*6530*/  FSEL R65, R21, -INF , !P0 ;  /* 0xff80000015417808 */ /* 0x000fe20004000000 */
[C---:B------:R-:W-:Y:S01]  /*6540*/  VIADD R9, R58.reuse, 0xffffff60 ;  /* 0xffffff603a097836 */ /* 0x040fe20000000000 */
[CC--:B------:R-:W-:Y:S01]  /*6550*/  ISETP.GE.AND P5, PT, R29.reuse, R60.reuse, PT ;  /* 0x0000003c1d00720c */ /* 0x0c0fe20003fa6270 */
[----:B------:R-:W-:Y:S01]  /*6560*/  VIADD R21, R58, 0xffffff59 ;  /* 0xffffff593a157836 */ /* 0x000fe20000000000 */
[----:B------:R-:W-:Y:S01]  /*6570*/  ISETP.GE.AND P4, PT, R29, R59, PT ;  /* 0x0000003b1d00720c */ /* 0x000fe20003f86270 */
[----:B------:R1:W-:Y:S01]  /*6580*/  MUFU.TANH R31, R51 ;  /* 0x00000033001f7308 */ /* 0x0003e20000002400 */
[----:B------:R-:W-:-:S02]  /*6590*/  ISETP.GE.AND P0, PT, R36, R60, PT ;  /* 0x0000003c2400720c */ /* 0x000fc40003f06270 */
[----:B--2---:R-:W-:Y:S01]  /*65a0*/  FSEL R17, R22, -INF , !P3 ;  /* 0xff80000016117808 */ /* 0x004fe20005800000 */
[----:B------:R-:W-:Y:S01]  /*65b0*/  HMMA.16816.F32.BF16 R12, R32, R26, R12 ;  /* 0x0000001a200c723c */ /* 0x000fe2000004180c */
[----:B------:R-:W-:Y:S02]  /*65c0*/  ISETP.GE.AND P3, PT, R36, R59, PT ;  /* 0x0000003b2400720c */ /* 0x000fe40003f66270 */
[----:B------:R-:W-:Y:S01]  /*65d0*/  FSEL R52, R24, -INF , !P2 ;  /* 0xff80000018347808 */ /* 0x000fe20005000000 */
[----:B------:R-:W-:Y:S01]  /*65e0*/  MUFU.TANH R50, R50 ;  /* 0x0000003200327308 */ /* 0x000fe20000002400 */
[----:B------:R-:W-:Y:S02]  /*65f0*/  FSEL R43, R127, -INF , !P1 ;  /* 0xff8000007f2b7808 */ /* 0x000fe40004800000 */
[----:B------:R-:W-:Y:S02]  /*6600*/  FSEL R66, R66, -INF , !P5 ;  /* 0xff80000042427808 */ /* 0x000fe40006800000 */
[----:B------:R-:W-:-:S02]  /*6610*/  FSEL R38, R54, -INF , !P4 ;  /* 0xff80000036267808 */ /* 0x000fc40006000000 */
[CC--:B------:R-:W-:Y:S01]  /*6620*/  ISETP.GE.AND P2, PT, R16.reuse, R60.reuse, PT ;  /* 0x0000003c1000720c */ /* 0x0c0fe20003f46270 */
[----:B------:R-:W2:Y:S01]  /*6630*/  MUFU.TANH R88, R88 ;  /* 0x0000005800587308 */ /* 0x000ea20000002400 */
[-C--:B------:R-:W-:Y:S02]  /*6640*/  ISETP.GE.AND P1, PT, R16, R59.reuse, PT ;  /* 0x0000003b1000720c */ /* 0x080fe40003f26270 */
[----:B-1----:R-:W-:Y:S02]  /*6650*/  FSEL R51, R85, -INF , !P0 ;  /* 0xff80000055337808 */ /* 0x002fe40004000000 */
[CC--:B------:R-:W-:Y:S02]  /*6660*/  ISETP.GE.AND P5, PT, R9.reuse, R60.reuse, PT ;  /* 0x0000003c0900720c */ /* 0x0c0fe40003fa6270 */
[-C--:B------:R-:W-:Y:S01]  /*6670*/  ISETP.GE.AND P4, PT, R9, R59.reuse, PT ;  /* 0x0000003b0900720c */ /* 0x080fe20003f86270 */
[----:B------:R-:W1:Y:S01]  /*6680*/  MUFU.TANH R42, R42 ;  /* 0x0000002a002a7308 */ /* 0x000e620000002400 */
[----:B------:R-:W-:Y:S01]  /*6690*/  ISETP.GE.AND P0, PT, R21, R60, PT ;  /* 0x0000003c1500720c */ /* 0x000fe20003f06270 */
[----:B------:R-:W-:Y:S01]  /*66a0*/  FMUL.FTZ R12, R12, UR4 ;  /* 0x000000040c0c7c20 */ /* 0x000fe20008410000 */
[----:B------:R-:W-:Y:S01]  /*66b0*/  FSEL R16, R89, -INF , !P3 ;  /* 0xff80000059107808 */ /* 0x000fe20005800000 */
[----:B------:R-:W-:Y:S01]  /*66c0*/  FMUL.FTZ R13, R13, UR4 ;  /* 0x000000040d0d7c20 */ /* 0x000fe20008410000 */
[----:B------:R-:W-:Y:S01]  /*66d0*/  ISETP.GE.AND P3, PT, R21, R59, PT ;  /* 0x0000003b1500720c */ /* 0x000fe20003f66270 */
[----:B------:R-:W-:Y:S01]  /*66e0*/  FMUL.FTZ R14, R14, UR4 ;  /* 0x000000040e0e7c20 */ /* 0x000fe20008410000 */
[----:B------:R-:W-:Y:S01]  /*66f0*/  FSEL R85, R41, -INF , !P0 ;  /* 0xff80000029557808 */ /* 0x000fe20004000000 */
[----:B------:R4:W-:Y:S01]  /*6700*/  MUFU.TANH R9, R10 ;  /* 0x0000000a00097308 */ /* 0x0009e20000002400 */
[----:B---3--:R-:W-:Y:S01]  /*6710*/  FSEL R41, R55, -INF , !P3 ;  /* 0xff80000037297808 */ /* 0x008fe20005800000 */
[----:B------:R-:W-:Y:S01]  /*6720*/  FMUL.FTZ R15, R15, UR4 ;  /* 0x000000040f0f7c20 */ /* 0x000fe20008410000 */
[----:B------:R-:W-:Y:S01]  /*6730*/  FSEL R89, R48, -INF , !P5 ;  /* 0xff80000030597808 */ /* 0x000fe20006800000 */
[----:B------:R-:W-:Y:S01]  /*6740*/  VIADD R21, R58, 0xffffff61 ;  /* 0xffffff613a157836 */ /* 0x000fe20000000000 */
[----:B------:R-:W-:-:S02]  /*6750*/  FSEL R33, R28, -INF , !P4 ;  /* 0xff8000001c217808 */ /* 0x000fc40006000000 */
[----:B--2---:R-:W-:Y:S01]  /*6760*/  FSEL R88, R88, -INF , !P2 ;  /* 0xff80000058587808 */ /* 0x004fe20005000000 */
[----:B------:R-:W2:Y:S01]  /*6770*/  MUFU.TANH R30, R30 ;  /* 0x0000001e001e7308 */ /* 0x000ea20000002400 */
[----:B-1----:R-:W-:Y:S02]  /*6780*/  FSEL R42, R42, -INF , !P1 ;  /* 0xff8000002a2a7808 */ /* 0x002fe40004800000 */
[C---:B------:R-:W-:Y:S02]  /*6790*/  ISETP.GE.AND P2, PT, R21.reuse, R60, PT ;  /* 0x0000003c1500720c */ /* 0x040fe40003f46270 */
[----:B------:R-:W-:-:S03]  /*67a0*/  ISETP.GE.AND P1, PT, R21, R59, PT ;  /* 0x0000003b1500720c */ /* 0x000fc60003f26270 */
[----:B------:R-:W1:Y:S01]  /*67b0*/  MUFU.TANH R91, R49 ;  /* 0x00000031005b7308 */ /* 0x000e620000002400 */
[----:B----4-:R-:W-:Y:S01]  /*67c0*/  VIADD R10, R58, 0xffffff68 ;  /* 0xffffff683a0a7836 */ /* 0x010fe20000000000 */
[----:B------:R-:W-:-:S04]  /*67d0*/  FSEL R31, R31, -INF , !P1 ;  /* 0xff8000001f1f7808 */ /* 0x000fc80004800000 */
[CC--:B------:R-:W-:Y:S02]  /*67e0*/  ISETP.GE.AND P0, PT, R10.reuse, R60.reuse, PT ;  /* 0x0000003c0a00720c */ /* 0x0c0fe40003f06270 */
[-C--:B------:R-:W-:Y:S01]  /*67f0*/  ISETP.GE.AND P3, PT, R10, R59.reuse, PT ;  /* 0x0000003b0a00720c */ /* 0x080fe20003f66270 */
[----:B------:R-:W-:Y:S01]  /*6800*/  VIADD R10, R58, 0xffffff69 ;  /* 0xffffff693a0a7836 */ /* 0x000fe20000000000 */
[----:B------:R-:W3:Y:S01]  /*6810*/  MUFU.TANH R25, R37 ;  /* 0x0000002500197308 */ /* 0x000ee20000002400 */
[----:B------:R-:W-:Y:S02]  /*6820*/  FSEL R93, R93, -INF , !P0 ;  /* 0xff8000005d5d7808 */ /* 0x000fe40004000000 */
[----:B--2---:R-:W-:Y:S02]  /*6830*/  FSEL R30, R30, -INF , !P3 ;  /* 0xff8000001e1e7808 */ /* 0x004fe40005800000 */
[C---:B------:R-:W-:Y:S02]  /*6840*/  ISETP.GE.AND P5, PT, R10.reuse, R60, PT ;  /* 0x0000003c0a00720c */ /* 0x040fe40003fa6270 */
[----:B------:R-:W-:Y:S01]  /*6850*/  ISETP.GE.AND P4, PT, R10, R59, PT ;  /* 0x0000003b0a00720c */ /* 0x000fe20003f86270 */
[----:B------:R-:W-:Y:S01]  /*6860*/  VIADD R10, R58, 0xffffff71 ;  /* 0xffffff713a0a7836 */ /* 0x000fe20000000000 */
[----:B------:R-:W2:Y:S01]  /*6870*/  MUFU.TANH R29, R39 ;  /* 0x00000027001d7308 */ /* 0x000ea20000002400 */
[----:B-1----:R-:W-:-:S03]  /*6880*/  FSEL R91, R91, -INF , !P2 ;  /* 0xff8000005b5b7808 */ /* 0x002fc60005000000 */
[CC--:B------:R-:W-:Y:S02]  /*6890*/  ISETP.GE.AND P0, PT, R10.reuse, R60.reuse, PT ;  /* 0x0000003c0a00720c */ /* 0x0c0fe40003f06270 */
[----:B------:R-:W-:Y:S01]  /*68a0*/  ISETP.GE.AND P3, PT, R10, R59, PT ;  /* 0x0000003b0a00720c */ /* 0x000fe20003f66270 */
[----:B------:R-:W-:Y:S01]  /*68b0*/  VIADD R10, R58, 0xffffff78 ;  /* 0xffffff783a0a7836 */ /* 0x000fe20000000000 */
[----:B------:R-:W-:Y:S01]  /*68c0*/  MUFU.TANH R8, R8 ;  /* 0x0000000800087308 */ /* 0x000fe20000002400 */
[----:B------:R-:W-:Y:S02]  /*68d0*/  FSEL R50, R50, -INF , !P0 ;  /* 0xff80000032327808 */ /* 0x000fe40004000000 */
[----:B------:R-:W-:Y:S02]  /*68e0*/  ISETP.GE.U32.AND P0, PT, R3, 0x3, PT ;  /* 0x000000030300780c */ /* 0x000fe40003f06070 */
[----:B---3--:R-:W-:Y:S01]  /*68f0*/  FSEL R55, R25, -INF , !P5 ;  /* 0xff80000019377808 */ /* 0x008fe20006800000 */
[----:B------:R-:W-:Y:S01]  /*6900*/  BAR.SYNC.DEFER_BLOCKING 0x0 ;  /* 0x0000000000007b1d */ /* 0x000fe20000010000 */
[----:B------:R-:W-:-:S02]  /*6910*/  ISETP.GE.AND P5, PT, R10, R60, PT ;  /* 0x0000003c0a00720c */ /* 0x000fc40003fa6270 */
[----:B--2---:R-:W-:-:S03]  /*6920*/  FSEL R29, R29, -INF , !P4 ;  /* 0xff8000001d1d7808 */ /* 0x004fc60006000000 */
[----:B------:R1:W2:Y:S08]  /*6930*/  MUFU.TANH R26, R11 ;  /* 0x0000000b001a7308 */ /* 0x0002b00000002400 */
[----:B------:R-:W3:Y:S08]  /*6940*/  MUFU.TANH R39, R12 ;  /* 0x0000000c00277308 */ /* 0x000ef00000002400 */
[----:B------:R-:W4:Y:S01]  /*6950*/  MUFU.TANH R27, R13 ;  /* 0x0000000d001b7308 */ /* 0x000f220000002400 */
[----:B-1----:R-:W-:Y:S01]  /*6960*/  VIADD R11, R58, 0xffffff70 ;  /* 0xffffff703a0b7836 */ /* 0x002fe20000000000 */
[----:B--2---:R-:W-:Y:S01]  /*6970*/  FSEL R26, R26, -INF , !P3 ;  /* 0xff8000001a1a7808 */ /* 0x004fe20005800000 */
[----:B------:R-:W-:-:S03]  /*6980*/  VIADD R58, R58, 0xffffff79 ;  /* 0xffffff793a3a7836 */ /* 0x000fc60000000000 */
[CC--:B------:R-:W-:Y:S02]  /*6990*/  ISETP.GE.AND P2, PT, R11.reuse, R60.reuse, PT ;  /* 0x0000003c0b00720c */ /* 0x0c0fe40003f46270 */
[----:B------:R-:W1:Y:S01]  /*69a0*/  MUFU.TANH R24, R14 ;  /* 0x0000000e00187308 */ /* 0x000e620000002400 */
[-C--:B------:R-:W-:Y:S02]  /*69b0*/  ISETP.GE.AND P1, PT, R11, R59.reuse, PT ;  /* 0x0000003b0b00720c */ /* 0x080fe40003f26270 */
[----:B------:R-:W-:Y:S02]  /*69c0*/  FSEL R54, R8, -INF , !P2 ;  /* 0xff80000008367808 */ /* 0x000fe40005000000 */
[----:B------:R-:W-:Y:S02]  /*69d0*/  FSEL R25, R9, -INF , !P1 ;  /* 0xff80000009197808 */ /* 0x000fe40004800000 */
[----:B------:R-:W-:Y:S01]  /*69e0*/  ISETP.GE.AND P4, PT, R58, R60, PT ;  /* 0x0000003c3a00720c */ /* 0x000fe20003f86270 */
[----:B------:R-:W2:Y:S01]  /*69f0*/  MUFU.TANH R22, R15 ;  /* 0x0000000f00167308 */ /* 0x000ea20000002400 */
[----:B------:R-:W-:-:S02]  /*6a00*/  ISETP.GE.AND P2, PT, R10, R59, PT ;  /* 0x0000003b0a00720c */ /* 0x000fc40003f46270 */
[----:B------:R-:W-:Y:S02]  /*6a10*/  ISETP.GE.AND P1, PT, R58, R59, PT ;  /* 0x0000003b3a00720c */ /* 0x000fe40003f26270 */
[----:B---3--:R-:W-:Y:S02]  /*6a20*/  FSEL R39, R39, -INF , !P5 ;  /* 0xff80000027277808 */ /* 0x008fe40006800000 */
[----:B----4-:R-:W-:Y:S02]  /*6a30*/  FSEL R27, R27, -INF , !P4 ;  /* 0xff8000001b1b7808 */ /* 0x010fe40006000000 */
        /* <DEDUP_REMOVED lines=67> */
.L_x_3886:
[----:B------:R-:W-:Y:S01]  /*6e70*/  UMOV UR4, URZ ;  /* 0x000000ff00047c82 */ /* 0x000fe20008000000 */
[----:B------:R-:W-:Y:S01]  /*6e80*/  IMAD.SHL.U32 R8, R56, 0x80, RZ ;  /* 0x0000008038087824 */ /* 0x000fe200078e00ff */
[----:B------:R-:W-:-:S05]  /*6e90*/  IADD3 R9, P0, PT, RZ, -UR4, RZ ;  /* 0x80000004ff097c10 */ /* 0x000fca000ff1e0ff */
[----:B------:R-:W-:-:S05]  /*6ea0*/  IMAD.X R8, RZ, RZ, ~R8, P0 ;  /* 0x000000ffff087224 */ /* 0x000fca00000e0e08 */
[----:B------:R-:W-:-:S04]  /*6eb0*/  SHF.R.S64 R9, R9, 0x1f, R8 ;  /* 0x0000001f09097819 */ /* 0x000fc80000001008 */
[----:B------:R-:W-:-:S04]  /*6ec0*/  IADD3 R105, P0, PT, R9, R105, RZ ;  /* 0x0000006909697210 */ /* 0x000fc80007f1e0ff */
[----:B------:R-:W-:-:S09]  /*6ed0*/  LEA.HI.X.SX32 R104, R8, R104, 0x1, P0 ;  /* 0x0000006808687211 */ /* 0x000fd200000f0eff */
.L_x_3887:
        /* <DEDUP_REMOVED lines=9> */
[----:B------:R-:W-:Y:S01]  /*6f70*/  IADD3 R12, P1, PT, R10, R8, RZ ;  /* 0x000000080a0c7210 */ /* 0x000fe20007f3e0ff */
        /* <DEDUP_REMOVED lines=8> */
.L_x_3885:
        /* <DEDUP_REMOVED lines=33> */
[----:B------:R-:W-:Y:S01]  /*7210*/  IADD3 R12, PT, PT, R87, 0x3000, RZ ;  /* 0x00003000570c7810 */ /* 0x000fe20007ffe0ff */
[----:B------:R-:W2:Y:S04]  /*7220*/  SHFL.BFLY PT, R10, R11, 0x2, 0x1f ;  /* 0x0c401f000b0a7f89 */ /* 0x000ea800000e0000 */
[----:B------:R-:W3:Y:S01]  /*7230*/  SHFL.BFLY PT, R9, R8, 0x2, 0x1f ;  /* 0x0c401f0008097f89 */ /* 0x000ee200000e0000 */
[----:B--2---:R-:W-:-:S02]  /*7240*/  FMNMX.FTZ R10, R11, R10, !PT ;  /* 0x0000000a0b0a7209 */ /* 0x004fc40007810000 */
[----:B---3--:R-:W-:-:S03]  /*7250*/  FMNMX.FTZ R9, R8, R9, !PT ;  /* 0x0000000908097209 */ /* 0x008fc60007810000 */
[----:B------:R-:W2:Y:S04]  /*7260*/  SHFL.BFLY PT, R21, R10, 0x1, 0x1f ;  /* 0x0c201f000a157f89 */ /* 0x000ea800000e0000 */
[----:B------:R-:W3:Y:S01]  /*7270*/  SHFL.BFLY PT, R8, R9, 0x1, 0x1f ;  /* 0x0c201f0009087f89 */ /* 0x000ee200000e0000 */
[----:B--2---:R-:W-:-:S04]  /*7280*/  FMNMX.FTZ R21, R10, R21, !PT ;  /* 0x000000150a157209 */ /* 0x004fc80007810000 */
[C---:B------:R-:W-:Y:S01]  /*7290*/  FSETP.NEU.FTZ.AND P1, PT, R21.reuse, -INF , PT ;  /* 0xff8000001500780b */ /* 0x040fe20003f3d000 */
[----:B-1----:R-:W-:-:S05]  /*72a0*/  FMUL.FTZ R28, R21, UR4 ;  /* 0x00000004151c7c20 */ /* 0x002fca0008410000 */
[----:B------:R-:W-:-:S05]  /*72b0*/  FSEL R28, R28, RZ, P1 ;  /* 0x000000ff1c1c7208 */ /* 0x000fca0000800000 */
[--C-:B------:R-:W-:Y:S01]  /*72c0*/  FFMA.FTZ R57, R20, UR4, -R28.reuse ;  /* 0x0000000414397c23 */ /* 0x100fe2000801081c */
[----:B---3--:R-:W-:Y:S01]  /*72d0*/  FMNMX.FTZ R20, R9, R8, !PT ;  /* 0x0000000809147209 */ /* 0x008fe20007810000 */
[--C-:B------:R-:W-:Y:S01]  /*72e0*/  FFMA.FTZ R37, R23, UR4, -R28.reuse ;  /* 0x0000000417257c23 */ /* 0x100fe2000801081c */
[----:B------:R-:W1:Y:S01]  /*72f0*/  LDSM.16.MT88.4 R8, [R87+0x3000] ;  /* 0x003000005708783b */ /* 0x000e620000004200 */
        /* <DEDUP_REMOVED lines=13> */
[----:B------:R-:W-:Y:S01]  /*73d0*/  FSEL R4, R21, RZ, P1 ;  /* 0x000000ff15047208 */ /* 0x000fe20000800000 */
[--C-:B------:R-:W-:Y:S01]  /*73e0*/  FFMA.FTZ R35, R6, UR4, -R23.reuse ;  /* 0x0000000406237c23 */ /* 0x100fe20008010817 */
[--C-:B------:R-:W-:Y:S01]  /*73f0*/  FFMA.FTZ R34, R7, UR4, -R23.reuse ;  /* 0x0000000407227c23 */ /* 0x100fe20008010817 */
[----:B------:R-:W-:Y:S01]  /*7400*/  MUFU.EX2 R37, R37 ;  /* 0x0000002500257308 */ /* 0x000fe20000000800 */
[--C-:B------:R-:W-:Y:S01]  /*7410*/  FFMA.FTZ R47, R121, UR4, -R23.reuse ;  /* 0x00000004792f7c23 */ /* 0x100fe20008010817 */
[----:B------:R-:W-:Y:S01]  /*7420*/  FADD.FTZ R4, R2, -R4 ;  /* 0x8000000402047221 */ /* 0x000fe20000010000 */
[--C-:B------:R-:W-:Y:S01]  /*7430*/  FFMA.FTZ R2, R5, UR4, -R23.reuse ;  /* 0x0000000405027c23 */ /* 0x100fe20008010817 */
[----:B------:R-:W-:Y:S01]  /*7440*/  FSEL R5, R20, RZ, P0 ;  /* 0x000000ff14057208 */ /* 0x000fe20000000000 */
[--C-:B------:R-:W-:Y:S01]  /*7450*/  FFMA.FTZ R53, R53, UR4, -R23.reuse ;  /* 0x0000000435357c23 */ /* 0x100fe20008010817 */
[----:B------:R-:W-:Y:S01]  /*7460*/  FMUL.FTZ R4, R4, UR4 ;  /* 0x0000000404047c20 */ /* 0x000fe20008410000 */
[----:B------:R-:W-:Y:S01]  /*7470*/  FFMA.FTZ R49, R120, UR4, -R23 ;  /* 0x0000000478317c23 */ /* 0x000fe20008010817 */
[----:B------:R-:W-:Y:S01]  /*7480*/  MUFU.EX2 R36, R36 ;  /* 0x0000002400247308 */ /* 0x000fe20000000800 */
[----:B------:R-:W-:Y:S01]  /*7490*/  FADD.FTZ R5, R0, -R5 ;  /* 0x8000000500057221 */ /* 0x000fe20000010000 */
[----:B------:R-:W-:Y:S01]  /*74a0*/  IADD3 R0, PT, PT, R87, 0x3020, RZ ;  /* 0x0000302057007810 */ /* 0x000fe20007ffe0ff */
[--C-:B------:R-:W-:Y:S01]  /*74b0*/  FFMA.FTZ R46, R117, UR4, -R23.reuse ;  /* 0x00000004752e7c23 */ /* 0x100fe20008010817 */
[----:B------:R-:W-:Y:S01]  /*74c0*/  @P6 IADD3 R0, PT, PT, R12, -0x20, RZ ;  /* 0xffffffe00c006810 */ /* 0x000fe20007ffe0ff */
[----:B------:R-:W-:Y:S01]  /*74d0*/  FMUL.FTZ R5, R5, UR4 ;  /* 0x0000000405057c20 */ /* 0x000fe20008410000 */
[--C-:B------:R-:W-:Y:S01]  /*74e0*/  FFMA.FTZ R84, R84, UR4, -R28.reuse ;  /* 0x0000000454547c23 */ /* 0x100fe2000801081c */
[--C-:B------:R-:W-:Y:S01]  /*74f0*/  FFMA.FTZ R60, R116, UR4, -R28.reuse ;  /* 0x00000004743c7c23 */ /* 0x100fe2000801081c */
        /* <DEDUP_REMOVED lines=35> */
[----:B------:R-:W-:Y:S01]  /*7730*/  LDSM.16.MT88.4 R16, [R87+0x4400] ;  /* 0x004400005710783b */ /* 0x000fe20000004200 */
        /* <DEDUP_REMOVED lines=10> */
[----:B------:R-:W-:Y:S01]  /*77e0*/  FFMA.FTZ R24, R24, UR4, -R23 ;  /* 0x0000000418187c23 */ /* 0x000fe20008010817 */
[----:B------:R-:W-:Y:S01]  /*77f0*/  FFMA.FTZ R39, R39, UR4, -R28 ;  /* 0x0000000427277c23 */ /* 0x000fe2000801081c */
[----:B------:R1:W3:Y:S01]  /*7800*/  MUFU.EX2 R58, R5 ;  /* 0x00000005003a7308 */ /* 0x0002e20000000800 */
[----:B--2---:R-:W-:-:S07]  /*7810*/  F2FP.BF16.F32.PACK_AB R7, R2, R34 ;  /* 0x000000220207723e */ /* 0x004fce00000010ff */
[----:B------:R-:W-:Y:S01]  /*7820*/  MUFU.EX2 R48, R48 ;  /* 0x0000003000307308 */ /* 0x000fe20000000800 */
[----:B----4-:R-:W-:Y:S01]  /*7830*/  F2FP.BF16.F32.PACK_AB R4, R37, R57 ;  /* 0x000000392504723e */ /* 0x010fe200000010ff */
[-C--:B-----5:R-:W-:Y:S01]  /*7840*/  FMUL.FTZ R80, R80, R59.reuse ;  /* 0x0000003b50507220 */ /* 0x0a0fe20000410000 */
[-C--:B------:R-:W-:Y:S01]  /*7850*/  FMUL.FTZ R81, R81, R59.reuse ;  /* 0x0000003b51517220 */ /* 0x080fe20000410000 */
[-C--:B------:R-:W-:Y:S01]  /*7860*/  FMUL.FTZ R76, R76, R59.reuse ;  /* 0x0000003b4c4c7220 */ /* 0x080fe20000410000 */
[-C--:B------:R-:W-:Y:S01]  /*7870*/  FMUL.FTZ R77, R77, R59.reuse ;  /* 0x0000003b4d4d7220 */ /* 0x080fe20000410000 */
[-C--:B------:R-:W-:Y:S01]  /*7880*/  FMUL.FTZ R72, R72, R59.reuse ;  /* 0x0000003b48487220 */ /* 0x080fe20000410000 */
[-C--:B------:R-:W-:Y:S01]  /*7890*/  FMUL.FTZ R73, R73, R59.reuse ;  /* 0x0000003b49497220 */ /* 0x080fe20000410000 */
[----:B------:R-:W2:Y:S01]  /*78a0*/  MUFU.EX2 R45, R45 ;  /* 0x0000002d002d7308 */ /* 0x000ea20000000800 */
[----:B-1----:R-:W-:Y:S01]  /*78b0*/  F2FP.BF16.F32.PACK_AB R5, R35, R56 ;  /* 0x000000382305723e */ /* 0x002fe200000010ff */
        /* <DEDUP_REMOVED lines=9> */
[-C--:B------:R-:W-:Y:S01]  /*7950*/  FMUL.FTZ R69, R69, R59.reuse ;  /* 0x0000003b45457220 */ /* 0x080fe20000410000 */
[-C--:B------:R-:W-:Y:S01]  /*7960*/  FMUL.FTZ R70, R70, R58.reuse ;  /* 0x0000003a46467220 */ /* 0x080fe20000410000 */
[-C--:B------:R-:W-:Y:S01]  /*7970*/  FMUL.FTZ R71, R71, R58.reuse ;  /* 0x0000003a47477220 */ /* 0x080fe20000410000 */
[----:B------:R-:W-:Y:S01]  /*7980*/  FFMA.FTZ R57, R119, R59, R57 ;  /* 0x0000003b77397223 */ /* 0x000fe20000010039 */
[----:B------:R-:W-:Y:S01]  /*7990*/  FFMA.FTZ R56, R118, R58, R56 ;  /* 0x0000003a76387223 */ /* 0x000fe20000010038 */
[----:B------:R-:W1:Y:S01]  /*79a0*/  MUFU.EX2 R40, R40 ;  /* 0x0000002800287308 */ /* 0x000e620000000800 */
[----:B------:R-:W-:Y:S01]  /*79b0*/  FFMA.FTZ R119, R27, UR4, -R28 ;  /* 0x000000041b777c23 */ /* 0x000fe2000801081c */
[----:B------:R-:W-:Y:S01]  /*79c0*/  HMMA.16816.F32.BF16 R76, R4, R10, R76 ;  /* 0x0000000a044c723c */ /* 0x000fe2000004184c */
[----:B------:R-:W3:Y:S01]  /*79d0*/  LDSM.16.MT88.4 R8, [R87+0x3400] ;  /* 0x003400005708783b */ /* 0x000ee20000004200 */
[----:B------:R-:W-:Y:S01]  /*79e0*/  FADD.FTZ R57, R37, R57 ;  /* 0x0000003925397221 */ /* 0x000fe20000010000 */
[----:B------:R-:W-:Y:S01]  /*79f0*/  FADD.FTZ R56, R35, R56 ;  /* 0x0000003823387221 */ /* 0x000fe20000010000 */
[----:B------:R-:W-:-:S02]  /*7a00*/  FFMA.FTZ R118, R22, UR4, -R23 ;  /* 0x0000000416767c23 */ /* 0x000fc40008010817 */
[----:B------:R-:W-:Y:S01]  /*7a10*/  MUFU.EX2 R47, R47 ;  /* 0x0000002f002f7308 */ /* 0x000fe20000000800 */
[----:B------:R-:W-:Y:S01]  /*7a20*/  FADD.FTZ R36, R36, R57 ;  /* 0x0000003924247221 */ /* 0x000fe20000010000 */
[C---:B------:R-:W-:Y:S01]  /*7a30*/  HMMA.16816.F32.BF16 R72, R4.reuse, R12, R72 ;  /* 0x0000000c0448723c */ /* 0x040fe20000041848 */
[----:B------:R-:W-:Y:S02]  /*7a40*/  FADD.FTZ R34, R34, R56 ;  /* 0x0000003822227221 */ /* 0x000fe40000010000 */
[----:B------:R-:W-:Y:S02]  /*7a50*/  FADD.FTZ R36, R32, R36 ;  /* 0x0000002420247221 */ /* 0x000fe40000010000 */
[----:B------:R-:W-:Y:S01]  /*7a60*/  FADD.FTZ R34, R2, R34 ;  /* 0x0000002202227221 */ /* 0x000fe20000010000 */
[----:B------:R-:W4:Y:S01]  /*7a70*/  MUFU.EX2 R53, R53 ;  /* 0x0000003500357308 */ /* 0x000f220000000800 */
[----:B------:R-:W-:Y:S01]  /*7a80*/  FFMA.FTZ R2, R31, UR4, -R23 ;  /* 0x000000041f027c23 */ /* 0x000fe20008010817 */
[----:B------:R-:W-:Y:S01]  /*7a90*/  HMMA.16816.F32.BF16 R68, R4, R14, R68 ;  /* 0x0000000e0444723c */ /* 0x000fe20000041844 */
[----:B------:R-:W5:Y:S01]  /*7aa0*/  LDSM.16.MT88.4 R12, [R0+0x400] ;  /* 0x00040000000c783b */ /* 0x000f620000004200 */
[----:B--2---:R-:W-:Y:S01]  /*7ab0*/  F2FP.BF16.F32.PACK_AB R4, R45, R48 ;  /* 0x000000302d04723e */ /* 0x004fe200000010ff */
[----:B------:R-:W-:Y:S01]  /*7ac0*/  FADD.FTZ R48, R48, R36 ;  /* 0x0000002430307221 */ /* 0x000fe20000010000 */
[----:B-1----:R-:W-:-:S02]  /*7ad0*/  F2FP.BF16.F32.PACK_AB R6, R40, R44 ;  /* 0x0000002c2806723e */ /* 0x002fc400000010ff */
        /* <DEDUP_REMOVED lines=40> */
[----:B------:R-:W-:Y:S01]  /*7d60*/  MUFU.EX2 R94, R94 ;  /* 0x0000005e005e7308 */ /* 0x000fe20000000800 */
[----:B-----5:R-:W-:-:S06]  /*7d70*/  FADD.FTZ R60, R117, R60 ;  /* 0x0000003c753c7221 */ /* 0x020fcc0000010000 */
[C---:B------:R-:W-:Y:S01]  /*7d80*/  HMMA.16816.F32.BF16 R76, R4.reuse, R10, R76 ;  /* 0x0000000a044c723c */ /* 0x040fe2000004184c */
[----:B------:R-:W1:Y:S01]  /*7d90*/  LDSM.16.MT88.4 R8, [R87+0x3c00] ;  /* 0x003c00005708783b */ /* 0x000e620000004200 */
[----:B------:R-:W3:Y:S06]  /*7da0*/  MUFU.EX2 R92, R92 ;  /* 0x0000005c005c7308 */ /* 0x000eec0000000800 */
[C---:B----4-:R-:W-:Y:S02]  /*7db0*/  HMMA.16816.F32.BF16 R72, R4.reuse, R12, R72 ;  /* 0x0000000c0448723c */ /* 0x050fe40000041848 */
[----:B------:R-:W4:Y:S06]  /*7dc0*/  MUFU.EX2 R96, R96 ;  /* 0x0000006000607308 */ /* 0x000f2c0000000800 */
[----:B------:R-:W-:Y:S01]  /*7dd0*/  HMMA.16816.F32.BF16 R68, R4, R14, R68 ;  /* 0x0000000e0444723c */ /* 0x000fe20000041844 */
[----:B--2---:R-:W-:Y:S01]  /*7de0*/  F2FP.BF16.F32.PACK_AB R4, R116, R117 ;  /* 0x000000757404723e */ /* 0x004fe200000010ff */
[----:B------:R-:W2:Y:S01]  /*7df0*/  MUFU.EX2 R90, R90 ;  /* 0x0000005a005a7308 */ /* 0x000ea20000000800 */
[----:B---3--:R-:W-:Y:S01]  /*7e00*/  F2FP.BF16.F32.PACK_AB R6, R92, R94 ;  /* 0x0000005e5c06723e */ /* 0x008fe200000010ff */
[----:B------:R-:W-:Y:S01]  /*7e10*/  LDSM.16.MT88.4 R12, [R87+0x4000] ;  /* 0x00400000570c783b */ /* 0x000fe20000004200 */
[----:B------:R-:W-:-:S04]  /*7e20*/  FADD.FTZ R116, R116, R60 ;  /* 0x0000003c74747221 */ /* 0x000fc80000010000 */
[----:B------:R-:W-:Y:S01]  /*7e30*/  FADD.FTZ R94, R94, R116 ;  /* 0x000000745e5e7221 */ /* 0x000fe20000010000 */
[----:B------:R-:W-:Y:S01]  /*7e40*/  MUFU.EX2 R67, R67 ;  /* 0x0000004300437308 */ /* 0x000fe20000000800 */
[----:B----4-:R-:W-:Y:S01]  /*7e50*/  FADD.FTZ R98, R96, R98 ;  /* 0x0000006260627221 */ /* 0x010fe20000010000 */
[----:B------:R-:W-:Y:S01]  /*7e60*/  IADD3 R116, PT, PT, R3, -0x3, RZ ;  /* 0xfffffffd03747810 */ /* 0x000fe20007ffe0ff */
[----:B------:R-:W-:-:S05]  /*7e70*/  FADD.FTZ R94, R92, R94 ;  /* 0x0000005e5c5e7221 */ /* 0x000fca0000010000 */
        /* <DEDUP_REMOVED lines=118> */
.L_x_3882:
        /* <DEDUP_REMOVED lines=19> */
.L_x_3892:
[----:B------:R-:W-:Y:S01]  /*8710*/  @!P1 IADD3 R4, P0, PT, RZ, -R113, RZ ;  /* 0x80000071ff049210 */ /* 0x000fe20007f1e0ff */
[----:B------:R-:W1:Y:S01]  /*8720*/  @!P1 LDC R2, c[0x0][0x3c0] ;  /* 0x0000f000ff029b82 */ /* 0x000e620000000800 */
[C---:B------:R-:W-:Y:S01]  /*8730*/  LOP3.LUT R110, R86.reuse, 0x18, RZ, 0xc0, !PT ;  /* 0x00000018566e7812 */ /* 0x040fe200078ec0ff */
[----:B------:R-:W-:Y:S01]  /*8740*/  IMAD.MOV.U32 R6, RZ, RZ, R107 ;  /* 0x000000ffff067224 */ /* 0x000fe200078e006b */
[----:B------:R-:W-:Y:S05]  /*8750*/  DEPBAR.LE SB0, 0x0 ;  /* 0x000080000000791a */ /* 0x000fea0000000000 */
[----:B------:R-:W-:Y:S01]  /*8760*/  BAR.SYNC.DEFER_BLOCKING 0x0 ;  /* 0x0000000000007b1d */ /* 0x000fe20000010000 */
[----:B------:R-:W-:Y:S02]  /*8770*/  IMAD.SHL.U32 R103, R86, 0x8, RZ ;  /* 0x0000000856677824 */ /* 0x000fe400078e00ff */
[----:B------:R-:W-:Y:S02]  /*8780*/  IMAD.MOV.U32 R5, RZ, RZ, R106 ;  /* 0x000000ffff057224 */ /* 0x000fe400078e006a */
[----:B-1----:R-:W-:Y:S04]  /*8790*/  @!P1 IMAD.SHL.U32 R3, R2, 0x80, RZ ;  /* 0x0000008002039824 */ /* 0x002fe800078e00ff */
[----:B------:R-:W-:Y:S05]  /*87a0*/  @!P1 IMAD.X R3, RZ, RZ, ~R3, P0 ;  /* 0x000000ffff039224 */ /* 0x000fea00000e0e03 */
[----:B------:R-:W-:Y:S01]  /*87b0*/  @!P1 SHF.R.S64 R4, R4, 0x1f, R3 ;  /* 0x0000001f04049819 */ /* 0x000fe20000001003 */
[----:B------:R-:W1:Y:S03]  /*87c0*/  LDC R0, c[0x0][0x3c4] ;  /* 0x0000f100ff007b82 */ /* 0x000e660000000800 */
[----:B------:R-:W-:Y:S02]  /*87d0*/  @!P1 IADD3 R107, P0, PT, R107, R4, RZ ;  /* 0x000000046b6b9210 */ /* 0x000fe40007f1e0ff */
[----:B------:R-:W-:Y:S02]  /*87e0*/  LOP3.LUT R4, R103, 0xd8, RZ, 0xc0, !PT ;  /* 0x000000d867047812 */ /* 0x000fe400078ec0ff */
        /* <DEDUP_REMOVED lines=47> */
[----:B------:R-:W5:Y:S02]  /*8ae0*/  LDG.E R9, desc[UR16][R8.64] ;  /* 0x0000001008097981 */ /* 0x000f64000c1e1900 */
[----:B------:R-:W-:Y:S02]  /*8af0*/  SHF.R.S32.HI R7, RZ, 0x1f, R10 ;  /* 0x0000001fff077819 */ /* 0x000fe4000001140a */
[----:B------:R2:W5:Y:S02]  /*8b00*/  LDG.E R8, desc[UR16][R2.64] ;  /* 0x0000001002087981 */ /* 0x000564000c1e1900 */
[----:B--2---:R-:W2:Y:S02]  /*8b10*/  LDC.64 R2, c[0x0][0x3c0] ;  /* 0x0000f000ff027b82 */ /* 0x004ea40000000a00 */
        /* <DEDUP_REMOVED lines=12> */
.L_x_3889:
[-C--:B------:R-:W-:Y:S02]  /*8be0*/  MOV R8, R107.reuse ;  /* 0x0000006b00087202 */ /* 0x080fe40000000f00 */
[----:B------:R-:W-:Y:S02]  /*8bf0*/  MOV R9, R106 ;  /* 0x0000006a00097202 */ /* 0x000fe40000000f00 */
[----:B------:R-:W-:Y:S02]  /*8c00*/  LOP3.LUT R5, R103, 0x1f20, RZ, 0xc0, !PT ;  /* 0x00001f2067057812 */ /* 0x000fe400078ec0ff */
[C---:B------:R-:W-:Y:S02]  /*8c10*/  SHF.L.U32 R3, R2.reuse, 0x6, RZ ;  /* 0x0000000602037819 */ /* 0x040fe400000006ff */
[----:B-1----:R-:W-:Y:S02]  /*8c20*/  SHF.L.U64.HI R0, R2, 0x6, R0 ;  /* 0x0000000602007819 */ /* 0x002fe40000010200 */
[----:B------:R-:W-:Y:S02]  /*8c30*/  IADD3 R6, P0, PT, R3, R107, RZ ;  /* 0x0000006b03067210 */ /* 0x000fe40007f1e0ff */
[----:B------:R-:W-:Y:S02]  /*8c40*/  LOP3.LUT R4, R4, R110, RZ, 0x3c, !PT ;  /* 0x0000006e04047212 */ /* 0x000fe400078e3cff */
[----:B------:R-:W-:Y:S02]  /*8c50*/  IADD3.X R7, PT, PT, R0, R106, RZ, P0, !PT ;  /* 0x0000006a00077210 */ /* 0x000fe400007fe4ff */
[-C--:B------:R-:W-:Y:S02]  /*8c60*/  IADD3 R2, P2, PT, R6, R3.reuse, RZ ;  /* 0x0000000306027210 */ /* 0x080fe40007f5e0ff */
[----:B------:R-:W-:Y:S04]  /*8c70*/  LOP3.LUT R4, R5, R4, RZ, 0xfc, !PT ;  /* 0x0000000405047212 */ /* 0x000fe800078efcff */
[----:B------:R-:W-:Y:S02]  /*8c80*/  LEA R109, R4, UR5, 0x1 ;  /* 0x00000005046d7c11 */ /* 0x000fe4000f8e08ff */
[----:B------:R-:W-:Y:S02]  /*8c90*/  IADD3 R4, P0, PT, R2, R3, RZ ;  /* 0x0000000302047210 */ /* 0x000fe40007f1e0ff */
[-C--:B------:R-:W-:Y:S01]  /*8ca0*/  IADD3.X R3, PT, PT, R7, R0.reuse, RZ, P2, !PT ;  /* 0x0000000007037210 */ /* 0x080fe200017fe4ff */
[----:B------:R-:W-:Y:S01]  /*8cb0*/  @!PT LDS RZ, [RZ] ;  /* 0x00000000fffff984 */ /* 0x000fe20000000800 */
[----:B------:R-:W-:Y:S01]  /*8cc0*/  @!PT LDS RZ, [RZ] ;  /* 0x00000000fffff984 */ /* 0x000fe20000000800 */
[----:B------:R-:W-:Y:S01]  /*8cd0*/  @!PT LDS RZ, [RZ] ;  /* 0x00000000fffff984 */ /* 0x000fe20000000800 */
[----:B------:R1:W-:Y:S01]  /*8ce0*/  LDGSTS.E.BYPASS.LTC128B.128 [R109+0x3000], desc[UR16][R8.64] ;  /* 0x03000000086d7fae */ /* 0x0003e2000b981a10 */
[----:B------:R-:W-:Y:S02]  /*8cf0*/  ISETP.NE.AND P2, PT, R116, 0x1, PT ;  /* 0x000000017400780c */ /* 0x000fe40003f45270 */
[----:B------:R-:W-:Y:S02]  /*8d00*/  IADD3.X R5, PT, PT, R3, R0, RZ, P0, !PT ;  /* 0x0000000003057210 */ /* 0x000fe400007fe4ff */
[----:B------:R-:W-:Y:S02]  /*8d10*/  LOP3.LUT P0, RZ, R86, 0x4, RZ, 0xc0, !PT ;  /* 0x0000000456ff7812 */ /* 0x000fe4000780c0ff */
[----:B------:R-:W-:Y:S01]  /*8d20*/  MOV R0, 0x20 ;  /* 0x0000002000007802 */ /* 0x000fe20000000f00 */
[----:B------:R-:W-:Y:S03]  /*8d30*/  LDGSTS.E.BYPASS.LTC128B.128 [R109+0x3800], desc[UR16][R6.64] ;  /* 0x03800000066d7fae */ /* 0x000fe6000b981a10 */
[----:B------:R-:W-:Y:S04]  /*8d40*/  SEL R0, R0, 0xffffffe0, !P0 ;  /* 0xffffffe000007807 */ /* 0x000fe80004000000 */
[----:B------:R-:W-:Y:S01]  /*8d50*/  IADD3 R92, PT, PT, R101, R0, RZ ;  /* 0x00000000655c7210 */ /* 0x000fe20007ffe0ff */
[----:B------:R-:W-:Y:S01]  /*8d60*/  LDGSTS.E.BYPASS.LTC128B.128 [R109+0x4000], desc[UR16][R2.64] ;  /* 0x04000000026d7fae */ /* 0x000fe2000b981a10 */
[----:B------:R-:W-:Y:S07]  /*8d70*/  IADD3 R0, PT, PT, R0, R100, RZ ;  /* 0x0000006400007210 */ /* 0x000fee0007ffe0ff */
[----:B------:R5:W-:Y:S08]  /*8d80*/  LDGSTS.E.BYPASS.LTC128B.128 [R109+0x4800], desc[UR16][R4.64] ;  /* 0x04800000046d7fae */ /* 0x000bf0000b981a10 */
[----:B------:R-:W-:Y:S08]  /*8d90*/  LDSM.16.M88.4 R64, [R101] ;  /* 0x000000006540783b */ /* 0x000ff00000000200 */
[----:B------:R-:W0:Y:S08]  /*8da0*/  LDGDEPBAR ;  /* 0x00000000000079af */ /* 0x000e300000000000 */
[----:B-1----:R-:W5:Y:S08]  /*8db0*/  LDSM.16.M88.4 R8, [R100+0x1000] ;  /* 0x001000006408783b */ /* 0x002f700000000200 */
[----:B------:R-:W1:Y:S08]  /*8dc0*/  LDSM.16.M88.4 R16, [R100+0x1400] ;  /* 0x001400006410783b */ /* 0x000e700000000200 */
[----:B------:R-:W2:Y:S08]  /*8dd0*/  LDSM.16.M88.4 R24, [R100+0x1800] ;  /* 0x001800006418783b */ /* 0x000eb00000000200 */
[----:B------:R-:W3:Y:S08]  /*8de0*/  LDSM.16.M88.4 R32, [R100+0x1c00] ;  /* 0x001c00006420783b */ /* 0x000ef00000000200 */
[----:B------:R-:W4:Y:S08]  /*8df0*/  LDSM.16.M88.4 R40, [R100+0x2000] ;  /* 0x002000006428783b */ /* 0x000f300000000200 */
[----:B------:R-:W4:Y:S08]  /*8e00*/  LDSM.16.M88.4 R48, [R100+0x2400] ;  /* 0x002400006430783b */ /* 0x000f300000000200 */
[----:B------:R-:W4:Y:S08]  /*8e10*/  LDSM.16.M88.4 R56, [R100+0x2800] ;  /* 0x002800006438783b */ /* 0x000f300000000200 */
[----:B------:R-:W4:Y:S08]  /*8e20*/  LDSM.16.M88.4 R88, [R100+0x2c00] ;  /* 0x002c00006458783b */ /* 0x000f300000000200 */
[----:B------:R-:W-:Y:S08]  /*8e30*/  LDSM.16.M88.4 R92, [R92] ;  /* 0x000000005c5c783b */ /* 0x000ff00000000200 */
[----:B------:R-:W4:Y:S01]  /*8e40*/  LDSM.16.M88.4 R96, [R0+0x1000] ;  /* 0x001000000060783b */ /* 0x000f220000000200 */
[C---:B-----5:R-:W-:Y:S08]  /*8e50*/  HMMA.16816.F32.BF16 R4, R64.reuse, R8, RZ ;  /* 0x000000084004723c */ /* 0x060ff000000418ff */
[C---:B------:R-:W-:Y:S08]  /*8e60*/  HMMA.16816.F32.BF16 R8, R64.reuse, R10, RZ ;  /* 0x0000000a4008723c */ /* 0x040ff000000418ff */
[C---:B-1----:R-:W-:Y:S08]  /*8e70*/  HMMA.16816.F32.BF16 R12, R64.reuse, R16, RZ ;  /* 0x00000010400c723c */ /* 0x042ff000000418ff */
        /* <DEDUP_REMOVED lines=243> */
.L_x_3891:
[----:B------:R-:W2:Y:S01]  /*9db0*/  S2R R86, SR_TID.X ;  /* 0x0000000000567919 */ /* 0x000ea20000002100 */
[C---:B------:R-:W-:Y:S01]  /*9dc0*/  IMAD.SHL.U32 R2, R4.reuse, 0x40, RZ ;  /* 0x0000004004027824 */ /* 0x040fe200078e00ff */
[----:B------:R-:W-:Y:S01]  /*9dd0*/  SHF.L.U64.HI R0, R4, 0x6, R0 ;  /* 0x0000000604007819 */ /* 0x000fe20000010200 */
[--C-:B------:R-:W-:Y:S01]  /*9de0*/  IMAD.MOV.U32 R11, RZ, RZ, R104.reuse ;  /* 0x000000ffff0b7224 */ /* 0x100fe200078e0068 */
[-C--:B------:R-:W-:Y:S02]  /*9df0*/  MOV R10, R105.reuse ;  /* 0x00000069000a7202 */ /* 0x080fe40000000f00 */
[----:B------:R-:W-:Y:S03]  /*9e00*/  IADD3 R6, P2, PT, R2, R105, RZ ;  /* 0x0000006902067210 */ /* 0x000fe60007f5e0ff */
[----:B------:R-:W-:Y:S01]  /*9e10*/  @!PT LDS RZ, [RZ] ;  /* 0x00000000fffff984 */ /* 0x000fe20000000800 */
[----:B------:R-:W-:Y:S01]  /*9e20*/  @!PT LDS RZ, [RZ] ;  /* 0x00000000fffff984 */ /* 0x000fe20000000800 */
[----:B------:R-:W-:Y:S01]  /*9e30*/  @!PT LDS RZ, [RZ] ;  /* 0x00000000fffff984 */ /* 0x000fe20000000800 */
[----:B------:R3:W-:Y:S01]  /*9e40*/  LDGSTS.E.BYPASS.LTC128B.128 [R109+0x1000], desc[UR16][R10.64] ;  /* 0x010000000a6d7fae */ /* 0x0007e2000b981a10 */
[-C--:B------:R-:W-:Y:S01]  /*9e50*/  IADD3 R4, P3, PT, R6, R2.reuse, RZ ;  /* 0x0000000206047210 */ /* 0x080fe20007f7e0ff */
[----:B------:R-:W-:Y:S03]  /*9e60*/  IMAD.X R7, R0, 0x1, R104, P2 ;  /* 0x0000000100077824 */ /* 0x000fe600010e0668 */
[----:B------:R-:W-:Y:S01]  /*9e70*/  IADD3 R8, P2, PT, R4, R2, RZ ;  /* 0x0000000204087210 */ /* 0x000fe20007f5e0ff */
[----:B------:R-:W-:Y:S01]  /*9e80*/  IMAD.X R5, R7, 0x1, R0, P3 ;  /* 0x0000000107057824 */ /* 0x000fe200018e0600 */
[----:B------:R3:W-:Y:S04]  /*9e90*/  LDGSTS.E.BYPASS.LTC128B.128 [R109+0x1800], desc[UR16][R6.64] ;  /* 0x01800000066d7fae */ /* 0x0007e8000b981a10 */
[----:B------:R3:W-:Y:S01]  /*9ea0*/  LDGSTS.E.BYPASS.LTC128B.128 [R109+0x2000], desc[UR16][R4.64] ;  /* 0x02000000046d7fae */ /* 0x0007e2000b981a10 */
[----:B------:R-:W-:Y:S05]  /*9eb0*/  IADD3.X R9, PT, PT, R5, R0, RZ, P2, !PT ;  /* 0x0000000005097210 */ /* 0x000fea00017fe4ff */
[----:B------:R3:W-:Y:S04]  /*9ec0*/  LDGSTS.E.BYPASS.LTC128B.128 [R109+0x2800], desc[UR16][R8.64] ;  /* 0x02800000086d7fae */ /* 0x0007e8000b981a10 */
[----:B------:R-:W0:Y:S02]  /*9ed0*/  LDGDEPBAR ;  /* 0x00000000000079af */ /* 0x000e240000000000 */
.L_x_3890:
[----:B------:R-:W-:Y:S01]  /*9ee0*/  LDSM.16.MT88.4 R36, [R87+0x3400] ;  /* 0x003400005724783b */ /* 0x000fe20000004200 */
[----:B---3--:R-:W-:Y:S02]  /*9ef0*/  FMNMX3.FTZ R4, R85, R120, R98, !PT ;  /* 0x0000007855047276 */ /* 0x008fe40007810062 */
        /* <DEDUP_REMOVED lines=67> */
[----:B------:R-:W4:Y:S01]  /*a330*/  LDSM.16.MT88.4 R12, [R87+0x3000] ;  /* 0x00300000570c783b */ /* 0x000f220000004200 */
        /* <DEDUP_REMOVED lines=57> */
[----:B------:R-:W3:Y:S10]  /*a6d0*/  MUFU.EX2 R128, R128 ;  /* 0x0000008000807308 */ /* 0x000ef40000000800 */
[----:B------:R-:W-:Y:S01]  /*a6e0*/  MUFU.EX2 R129, R129 ;  /* 0x0000008100817308 */ /* 0x000fe20000000800 */
[----:B-1----:R-:W-:Y:S01]  /*a6f0*/  F2FP.BF16.F32.PACK_AB R28, R130, R148 ;  /* 0x00000094821c723e */ /* 0x002fe200000010ff */
[----:B------:R-:W-:Y:S04]  /*a700*/  FFMA.FTZ R148, R24, R119, R148 ;  /* 0x0000007718947223 */ /* 0x000fe80000010094 */
[----:B------:R-:W-:Y:S04]  /*a710*/  FADD.FTZ R148, R130, R148 ;  /* 0x0000009482947221 */ /* 0x000fe80000010000 */
[----:B------:R-:W1:Y:S01]  /*a720*/  MUFU.EX2 R122, R122 ;  /* 0x0000007a007a7308 */ /* 0x000e620000000800 */
[C---:B---3--:R-:W-:Y:S01]  /*a730*/  F2FP.BF16.F32.PACK_AB R29, R128.reuse, R142 ;  /* 0x0000008e801d723e */ /* 0x048fe200000010ff */
[----:B------:R-:W-:Y:S04]  /*a740*/  FFMA.FTZ R142, R23, R118, R142 ;  /* 0x00000076178e7223 */ /* 0x000fe8000001008e */
[----:B------:R-:W-:Y:S04]  /*a750*/  FADD.FTZ R142, R128, R142 ;  /* 0x0000008e808e7221 */ /* 0x000fe80000010000 */
[----:B------:R-:W3:Y:S10]  /*a760*/  MUFU.EX2 R121, R121 ;  /* 0x0000007900797308 */ /* 0x000ef40000000800 */
[----:B------:R-:W5:Y:S01]  /*a770*/  MUFU.EX2 R120, R120 ;  /* 0x0000007800787308 */ /* 0x000f620000000800 */
[C---:B-1----:R-:W-:Y:S01]  /*a780*/  F2FP.BF16.F32.PACK_AB R30, R122.reuse, R129 ;  /* 0x000000817a1e723e */ /* 0x042fe200000010ff */
[----:B------:R-:W-:Y:S04]  /*a790*/  FADD.FTZ R129, R129, R148 ;  /* 0x0000009481817221 */ /* 0x000fe80000010000 */
[----:B------:R-:W-:Y:S04]  /*a7a0*/  FADD.FTZ R129, R122, R129 ;  /* 0x000000817a817221 */ /* 0x000fe80000010000 */
[----:B------:R-:W1:Y:S01]  /*a7b0*/  MUFU.EX2 R98, R98 ;  /* 0x0000006200627308 */ /* 0x000e620000000800 */
[----:B---3--:R-:W-:Y:S09]  /*a7c0*/  FADD.FTZ R142, R121, R142 ;  /* 0x0000008e798e7221 */ /* 0x008ff20000010000 */
[----:B------:R-:W3:Y:S01]  /*a7d0*/  MUFU.EX2 R95, R95 ;  /* 0x0000005f005f7308 */ /* 0x000ee20000000800 */
[C---:B-----5:R-:W-:Y:S01]  /*a7e0*/  F2FP.BF16.F32.PACK_AB R31, R120.reuse, R121 ;  /* 0x00000079781f723e */ /* 0x060fe200000010ff */
[----:B------:R-:W-:Y:S04]  /*a7f0*/  FADD.FTZ R120, R120, R142 ;  /* 0x0000008e78787221 */ /* 0x000fe80000010000 */
[----:B------:R-:W-:Y:S04]  /*a800*/  FADD.FTZ R120, R97, R120 ;  /* 0x0000007861787221 */ /* 0x000fe80000010000 */
[----:B------:R-:W-:Y:S01]  /*a810*/  MUFU.EX2 R93, R93 ;  /* 0x0000005d005d7308 */ /* 0x000fe20000000800 */
[C---:B----4-:R-:W-:Y:S05]  /*a820*/  HMMA.16816.F32.BF16 R4, R28.reuse, R12, R4 ;  /* 0x0000000c1c04723c */ /* 0x050fea0000041804 */
[C---:B------:R-:W-:Y:S01]  /*a830*/  FMUL.FTZ R12, R24.reuse, R72 ;  /* 0x00000048180c7220 */ /* 0x040fe20000410000 */
[C---:B------:R-:W-:Y:S03]  /*a840*/  FMUL.FTZ R13, R24.reuse, R73 ;  /* 0x00000049180d7220 */ /* 0x040fe60000410000 */
[----:B------:R-:W4:Y:S01]  /*a850*/  MUFU.EX2 R92, R92 ;  /* 0x0000005c005c7308 */ /* 0x000f220000000800 */
        /* <DEDUP_REMOVED lines=17> */
[C---:B---3--:R-:W-:Y:S03]  /*a970*/  F2FP.BF16.F32.PACK_AB R28, R95.reuse, R98 ;  /* 0x000000625f1c723e */ /* 0x048fe600000010ff */
[----:B------:R-:W3:Y:S01]  /*a980*/  MUFU.EX2 R63, R63 ;  /* 0x0000003f003f7308 */ /* 0x000ee20000000800 */
[C---:B------:R-:W-:Y:S01]  /*a990*/  F2FP.BF16.F32.PACK_AB R29, R94.reuse, R97 ;  /* 0x000000615e1d723e */ /* 0x040fe200000010ff */
[----:B------:R-:W-:Y:S01]  /*a9a0*/  FADD.FTZ R94, R94, R120 ;  /* 0x000000785e5e7221 */ /* 0x000fe20000010000 */
[----:B----4-:R-:W-:Y:S01]  /*a9b0*/  F2FP.BF16.F32.PACK_AB R30, R92, R93 ;  /* 0x0000005d5c1e723e */ /* 0x010fe200000010ff */
[----:B------:R-:W-:Y:S01]  /*a9c0*/  FADD.FTZ R95, R95, R129 ;  /* 0x000000815f5f7221 */ /* 0x000fe20000010000 */
[C---:B------:R-:W-:Y:S01]  /*a9d0*/  F2FP.BF16.F32.PACK_AB R31, R84.reuse, R85 ;  /* 0x00000055541f723e */ /* 0x040fe200000010ff */
[----:B------:R-:W-:Y:S01]  /*a9e0*/  FADD.FTZ R94, R85, R94 ;  /* 0x0000005e555e7221 */ /* 0x000fe20000010000 */
[----:B------:R-:W-:Y:S03]  /*a9f0*/  MOV R85, R2 ;  /* 0x0000000200557202 */ /* 0x000fe60000000f00 */
[----:B------:R-:W4:Y:S01]  /*aa00*/  MUFU.EX2 R57, R57 ;  /* 0x0000003900397308 */ /* 0x000f220000000800 */
[----:B------:R-:W-:Y:S01]  /*aa10*/  FADD.FTZ R95, R93, R95 ;  /* 0x0000005f5d5f7221 */ /* 0x000fe20000010000 */
[----:B------:R-:W-:Y:S01]  /*aa20*/  FADD.FTZ R84, R84, R94 ;  /* 0x0000005e54547221 */ /* 0x000fe20000010000 */
[C---:B------:R-:W-:Y:S03]  /*aa30*/  HMMA.16816.F32.BF16 R4, R28.reuse, R36, R4 ;  /* 0x000000241c04723c */ /* 0x040fe60000041804 */
[----:B------:R-:W-:Y:S04]  /*aa40*/  FADD.FTZ R92, R92, R95 ;  /* 0x0000005f5c5c7221 */ /* 0x000fe80000010000 */
[----:B------:R-:W-:Y:S01]  /*aa50*/  MUFU.EX2 R60, R60 ;  /* 0x0000003c003c7308 */ /* 0x000fe20000000800 */
[----:B---3--:R-:W-:Y:S01]  /*aa60*/  FADD.FTZ R84, R63, R84 ;  /* 0x000000543f547221 */ /* 0x008fe20000010000 */
[----:B------:R-:W-:Y:S01]  /*aa70*/  FADD.FTZ R92, R65, R92 ;  /* 0x0000005c415c7221 */ /* 0x000fe20000010000 */
[C---:B------:R-:W-:Y:S01]  /*aa80*/  HMMA.16816.F32.BF16 R8, R28.reuse, R38, R8 ;  /* 0x000000261c08723c */ /* 0x040fe20000041808 */
[----:B------:R-:W3:Y:S06]  /*aa90*/  LDSM.16.MT88.4 R36, [R87+0x3800] ;  /* 0x003800005724783b */ /* 0x000eec0000004200 */
[----:B------:R-:W5:Y:S01]  /*aaa0*/  MUFU.EX2 R59, R59 ;  /* 0x0000003b003b7308 */ /* 0x000f620000000800 */
[C---:B----4-:R-:W-:Y:S09]  /*aab0*/  FADD.FTZ R84, R57.reuse, R84 ;  /* 0x0000005439547221 */ /* 0x050ff20000010000 */
[----:B------:R-:W-:Y:S01]  /*aac0*/  MUFU.EX2 R56, R56 ;  /* 0x0000003800387308 */ /* 0x000fe20000000800 */
[C---:B-1----:R-:W-:Y:S09]  /*aad0*/  HMMA.16816.F32.BF16 R12, R28.reuse, R32, R12 ;  /* 0x000000201c0c723c */ /* 0x042ff2000004180c */
[----:B------:R-:W1:Y:S01]  /*aae0*/  MUFU.EX2 R53, R53 ;  /* 0x0000003500357308 */ /* 0x000e620000000800 */
[----:B------:R-:W-:Y:S01]  /*aaf0*/  HMMA.16816.F32.BF16 R16, R28, R34, R16 ;  /* 0x000000221c10723c */ /* 0x000fe20000041810 */
[----:B------:R-:W4:Y:S08]  /*ab00*/  LDSM.16.MT88.4 R32, [R44+0x800] ;  /* 0x000800002c20783b */ /* 0x000f300000004200 */
[----:B------:R2:W-:Y:S01]  /*ab10*/  MUFU.EX2 R119, R43 ;  /* 0x0000002b00777308 */ /* 0x0005e20000000800 */
[C---:B------:R-:W-:Y:S01]  /*ab20*/  F2FP.BF16.F32.PACK_AB R28, R64.reuse, R65 ;  /* 0x00000041401c723e */ /* 0x040fe200000010ff */
[----:B------:R-:W-:Y:S01]  /*ab30*/  FADD.FTZ R64, R64, R92 ;  /* 0x0000005c40407221 */ /* 0x000fe20000010000 */
[----:B------:R-:W-:Y:S02]  /*ab40*/  F2FP.BF16.F32.PACK_AB R29, R57, R63 ;  /* 0x0000003f391d723e */ /* 0x000fe400000010ff */
[----:B-----5:R-:W-:Y:S01]  /*ab50*/  F2FP.BF16.F32.PACK_AB R30, R59, R60 ;  /* 0x0000003c3b1e723e */ /* 0x020fe200000010ff */
[----:B------:R-:W-:Y:S04]  /*ab60*/  FADD.FTZ R64, R60, R64 ;  /* 0x000000403c407221 */ /* 0x000fe80000010000 */
[----:B------:R-:W5:Y:S01]  /*ab70*/  MUFU.EX2 R58, R58 ;  /* 0x0000003a003a7308 */ /* 0x000f620000000800 */
[----:B-1----:R-:W-:Y:S01]  /*ab80*/  F2FP.BF16.F32.PACK_AB R31, R53, R56 ;  /* 0x00000038351f723e */ /* 0x002fe200000010ff */
[----:B------:R-:W-:Y:S01]  /*ab90*/  FADD.FTZ R56, R56, R84 ;  /* 0x0000005438387221 */ /* 0x000fe20000010000 */
[----:B------:R-:W-:Y:S01]  /*aba0*/  FADD.FTZ R59, R59, R64 ;  /* 0x000000403b3b7221 */ /* 0x000fe20000010000 */
[----:B------:R-:W-:Y:S02]  /*abb0*/  MOV R84, R0 ;  /* 0x0000000000547202 */ /* 0x000fe40000000f00 */
[----:B------:R-:W-:Y:S01]  /*abc0*/  FADD.FTZ R56, R53, R56 ;  /* 0x0000003835387221 */ /* 0x000fe20000010000 */
[----:B------:R-:W-:Y:S03]  /*abd0*/  FFMA.FTZ R53, R21, UR4, -R46 ;  /* 0x0000000415357c23 */ /* 0x000fe6000801082e */
[----:B------:R-:W1:Y:S01]  /*abe0*/  MUFU.EX2 R54, R54 ;  /* 0x0000003600367308 */ /* 0x000e620000000800 */
[----:B--2---:R-:W-:Y:S01]  /*abf0*/  LDSM.16.MT88.4 R40, [R44+0xc00] ;  /* 0x000c00002c28783b */ /* 0x004fe20000004200 */
[C---:B---3--:R-:W-:Y:S08]  /*ac00*/  HMMA.16816.F32.BF16 R4, R28.reuse, R36, R4 ;  /* 0x000000241c04723c */ /* 0x048ff00000041804 */
[----:B------:R-:W-:Y:S01]  /*ac10*/  MUFU.EX2 R62, R62 ;  /* 0x0000003e003e7308 */ /* 0x000fe20000000800 */
[----:B-----5:R-:W-:Y:S01]  /*ac20*/  FADD.FTZ R59, R58, R59 ;  /* 0x0000003b3a3b7221 */ /* 0x020fe20000010000 */
[C---:B------:R-:W-:Y:S01]  /*ac30*/  HMMA.16816.F32.BF16 R8, R28.reuse, R38, R8 ;  /* 0x000000261c08723c */ /* 0x040fe20000041808 */
[----:B------:R-:W2:Y:S07]  /*ac40*/  LDSM.16.MT88.4 R36, [R87+0x3c00] ;  /* 0x003c00005724783b */ /* 0x000eae0000004200 */
[----:B------:R-:W3:Y:S01]  /*ac50*/  MUFU.EX2 R61, R61 ;  /* 0x0000003d003d7308 */ /* 0x000ee20000000800 */
[C---:B-1----:R-:W-:Y:S01]  /*ac60*/  F2FP.BF16.F32.PACK_AB R24, R54.reuse, R58 ;  /* 0x0000003a3618723e */ /* 0x042fe200000010ff */
[----:B------:R-:W-:Y:S01]  /*ac70*/  FADD.FTZ R54, R54, R59 ;  /* 0x0000003b36367221 */ /* 0x000fe20000010000 */
[C---:B----4-:R-:W-:Y:S07]  /*ac80*/  HMMA.16816.F32.BF16 R12, R28.reuse, R32, R12 ;  /* 0x000000201c0c723c */ /* 0x050fee000004180c */
[----:B------:R-:W1:Y:S01]  /*ac90*/  MUFU.EX2 R66, R66 ;  /* 0x0000004200427308 */ /* 0x000e620000000800 */
[----:B------:R-:W-:Y:S01]  /*aca0*/  HMMA.16816.F32.BF16 R16, R28, R34, R16 ;  /* 0x000000221c10723c */ /* 0x000fe20000041810 */
[----:B------:R-:W4:Y:S08]  /*acb0*/  LDSM.16.MT88.4 R28, [R87+0x4000] ;  /* 0x00400000571c783b */ /* 0x000f300000004200 */
[----:B------:R-:W5:Y:S01]  /*acc0*/  MUFU.EX2 R72, R72 ;  /* 0x0000004800487308 */ /* 0x000f620000000800 */
[C---:B---3--:R-:W-:Y:S01]  /*acd0*/  F2FP.BF16.F32.PACK_AB R25, R61.reuse, R62 ;  /* 0x0000003e3d19723e */ /* 0x048fe200000010ff */
[----:B------:R-:W-:Y:S04]  /*ace0*/  FADD.FTZ R62, R62, R56 ;  /* 0x000000383e3e7221 */ /* 0x000fe80000010000 */
[----:B------:R-:W-:Y:S01]  /*acf0*/  FADD.FTZ R62, R61, R62 ;  /* 0x0000003e3d3e7221 */ /* 0x000fe20000010000 */
[----:B------:R-:W3:Y:S03]  /*ad00*/  LDSM.16.MT88.4 R32, [R44+0x1000] ;  /* 0x001000002c20783b */ /* 0x000ee60000004200 */
[----:B------:R-:W-:Y:S01]  /*ad10*/  MUFU.EX2 R73, R73 ;  /* 0x0000004900497308 */ /* 0x000fe20000000800 */
[----:B-1----:R-:W-:Y:S09]  /*ad20*/  FADD.FTZ R54, R66, R54 ;  /* 0x0000003642367221 */ /* 0x002ff20000010000 */
[----:B------:R-:W1:Y:S01]  /*ad30*/  MUFU.EX2 R67, R67 ;  /* 0x0000004300437308 */ /* 0x000e620000000800 */
[C---:B-----5:R-:W-:Y:S01]  /*ad40*/  F2FP.BF16.F32.PACK_AB R26, R72.reuse, R66 ;  /* 0x00000042481a723e */ /* 0x060fe200000010ff */
[----:B------:R-:W-:Y:S08]  /*ad50*/  FADD.FTZ R72, R72, R54 ;  /* 0x0000003648487221 */ /* 0x000ff00000010000 */
[----:B------:R1:W-:Y:S10]  /*ad60*/  MUFU.EX2 R118, R27 ;  /* 0x0000001b00767308 */ /* 0x0003f40000000800 */
[----:B------:R-:W5:Y:S10]  /*ad70*/  MUFU.EX2 R71, R71 ;  /* 0x0000004700477308 */ /* 0x000f740000000800 */
[----:B------:R-:W4:Y:S01]  /*ad80*/  MUFU.EX2 R68, R68 ;  /* 0x0000004400447308 */ /* 0x000f220000000800 */
        /* <DEDUP_REMOVED lines=9> */
[----:B----4-:R-:W-:Y:S06]  /*ae20*/  FADD.FTZ R72, R68, R72 ;  /* 0x0000004844487221 */ /* 0x010fec0000010000 */
[----:B------:R-:W-:Y:S01]  /*ae30*/  MUFU.EX2 R75, R75 ;  /* 0x0000004b004b7308 */ /* 0x000fe20000000800 */
[C---:B------:R-:W-:Y:S03]  /*ae40*/  HMMA.16816.F32.BF16 R12, R24.reuse, R40, R12 ;  /* 0x00000028180c723c */ /* 0x040fe6000004180c */
[--C-:B------:R-:W-:Y:S06]  /*ae50*/  FFMA.FTZ R41, R89, UR4, -R49.reuse ;  /* 0x0000000459297c23 */ /* 0x100fec0008010831 */
[----:B------:R-:W4:Y:S01]  /*ae60*/  MUFU.EX2 R70, R70 ;  /* 0x0000004600467308 */ /* 0x000f220000000800 */
        /* <DEDUP_REMOVED lines=10> */
[C---:B----4-:R-:W-:Y:S01]  /*af10*/  F2FP.BF16.F32.PACK_AB R26, R70.reuse, R75 ;  /* 0x0000004b461a723e */ /* 0x050fe200000010ff */
[----:B------:R-:W-:Y:S04]  /*af20*/  FADD.FTZ R75, R75, R72 ;  /* 0x000000484b4b7221 */ /* 0x000fe80000010000 */
[----:B------:R-:W-:Y:S04]  /*af30*/  FADD.FTZ R75, R70, R75 ;  /* 0x0000004b464b7221 */ /* 0x000fe80000010000 */
[----:B------:R-:W4:Y:S10]  /*af40*/  MUFU.EX2 R81, R81 ;  /* 0x0000005100517308 */ /* 0x000f340000000800 */
[----:B------:R-:W-:Y:S01]  /*af50*/  MUFU.EX2 R82, R82 ;  /* 0x0000005200527308 */ /* 0x000fe20000000800 */
[C---:B-1----:R-:W-:Y:S01]  /*af60*/  F2FP.BF16.F32.PACK_AB R27, R83.reuse, R80 ;  /* 0x00000050531b723e */ /* 0x042fe200000010ff */
[----:B------:R-:W-:Y:S04]  /*af70*/  FADD.FTZ R80, R80, R69 ;  /* 0x0000004550507221 */ /* 0x000fe80000010000 */
[----:B------:R-:W-:Y:S04]  /*af80*/  FADD.FTZ R80, R83, R80 ;  /* 0x0000005053507221 */ /* 0x000fe80000010000 */
[----:B------:R-:W1:Y:S01]  /*af90*/  MUFU.EX2 R99, R99 ;  /* 0x0000006300637308 */ /* 0x000e620000000800 */
[C---:B------:R-:W-:Y:S03]  /*afa0*/  HMMA.16816.F32.BF16 R4, R24.reuse, R28, R4 ;  /* 0x0000001c1804723c */ /* 0x040fe60000041804 */
[----:B----4-:R-:W-:Y:S06]  /*afb0*/  FADD.FTZ R75, R81, R75 ;  /* 0x0000004b514b7221 */ /* 0x010fec0000010000 */
[----:B------:R-:W4:Y:S01]  /*afc0*/  MUFU.EX2 R124, R124 ;  /* 0x0000007c007c7308 */ /* 0x000f220000000800 */
[C---:B------:R-:W-:Y:S01]  /*afd0*/  HMMA.16816.F32.BF16 R8, R24.reuse, R30, R8 ;  /* 0x0000001e1808723c */ /* 0x040fe20000041808 */
[----:B------:R-:W5:Y:S08]  /*afe0*/  LDSM.16.MT88.4 R28, [R44+0x1400] ;  /* 0x001400002c1c783b */ /* 0x000f700000004200 */
[----:B------:R-:W2:Y:S01]  /*aff0*/  MUFU.EX2 R123, R123 ;  /* 0x0000007b007b7308 */ /* 0x000ea20000000800 */
[C---:B---3--:R-:W-:Y:S03]  /*b000*/  HMMA.16816.F32.BF16 R12, R24.reuse, R32, R12 ;  /* 0x00000020180c723c */ /* 0x048fe6000004180c */
[----:B-1----:R-:W-:Y:S06]  /*b010*/  FADD.FTZ R80, R99, R80 ;  /* 0x0000005063507221 */ /* 0x002fec0000010000 */
[----:B------:R-:W1:Y:S01]  /*b020*/  MUFU.EX2 R125, R125 ;  /* 0x0000007d007d7308 */ /* 0x000e620000000800 */
[----:B------:R-:W-:Y:S01]  /*b030*/  HMMA.16816.F32.BF16 R16, R24, R34, R16 ;  /* 0x000000221810723c */ /* 0x000fe20000041810 */
[----:B------:R-:W3:Y:S02]  /*b040*/  LDSM.16.MT88.4 R32, [R87+0x4800] ;  /* 0x004800005720783b */ /* 0x000ee40000004200 */
[C---:B------:R-:W-:Y:S01]  /*b050*/  F2FP.BF16.F32.PACK_AB R24, R82.reuse, R81 ;  /* 0x000000515218723e */ /* 0x040fe200000010ff */
[----:B------:R-:W-:Y:S01]  /*b060*/  FADD.FTZ R82, R82, R75 ;  /* 0x0000004b52527221 */ /* 0x000fe20000010000 */
[C---:B----4-:R-:W-:Y:S01]  /*b070*/  F2FP.BF16.F32.PACK_AB R25, R124.reuse, R99 ;  /* 0x000000637c19723e */ /* 0x050fe200000010ff */
[----:B------:R-:W-:Y:S03]  /*b080*/  FADD.FTZ R124, R124, R80 ;  /* 0x000000507c7c7221 */ /* 0x000fe60000010000 */
[----:B------:R-:W4:Y:S01]  /*b090*/  MUFU.EX2 R96, R96 ;  /* 0x0000006000607308 */ /* 0x000f220000000800 */
        /* <DEDUP_REMOVED lines=9> */
[----:B----4-:R-:W-:Y:S06]  /*b130*/  FADD.FTZ R119, R96, R119 ;  /* 0x0000007760777221 */ /* 0x010fec0000010000 */
[----:B------:R-:W1:Y:S01]  /*b140*/  MUFU.EX2 R40, R88 ;  /* 0x0000005800287308 */ /* 0x000e620000000800 */
[C---:B------:R-:W-:Y:S01]  /*b150*/  HMMA.16816.F32.BF16 R8, R24.reuse, R38, R8 ;  /* 0x000000261808723c */ /* 0x040fe20000041808 */
[----:B------:R-:W4:Y:S08]  /*b160*/  LDSM.16.MT88.4 R36, [R44+0x1800] ;  /* 0x001800002c24783b */ /* 0x000f300000004200 */
[----:B------:R-:W3:Y:S01]  /*b170*/  MUFU.EX2 R41, R41 ;  /* 0x0000002900297308 */ /* 0x000ee20000000800 */
[C---:B-----5:R-:W-:Y:S03]  /*b180*/  HMMA.16816.F32.BF16 R12, R24.reuse, R28, R12 ;  /* 0x0000001c180c723c */ /* 0x060fe6000004180c */
[--C-:B------:R-:W-:Y:S01]  /*b190*/  FFMA.FTZ R29, R20, UR4, -R46.reuse ;  /* 0x00000004141d7c23 */ /* 0x100fe2000801082e */
[--C-:B------:R-:W-:Y:S01]  /*b1a0*/  FFMA.FTZ R28, R45, UR4, -R49.reuse ;  /* 0x000000042d1c7c23 */ /* 0x100fe20008010831 */
[----:B------:R-:W5:Y:S01]  /*b1b0*/  LDSM.16.MT88.4 R20, [R44+0x1c00] ;  /* 0x001c00002c14783b */ /* 0x000f620000004200 */
[----:B------:R-:W-:Y:S03]  /*b1c0*/  FFMA.FTZ R49, R47, UR4, -R49 ;  /* 0x000000042f317c23 */ /* 0x000fe60008010831 */
[----:B------:R-:W4:Y:S01]  /*b1d0*/  MUFU.EX2 R42, R42 ;  /* 0x0000002a002a7308 */ /* 0x000f220000000800 */
        /* <DEDUP_REMOVED lines=8> */
[----:B---3--:R-:W-:Y:S05]  /*b260*/  FADD.FTZ R90, R41, R90 ;  /* 0x0000005a295a7221 */ /* 0x008fea0000010000 */
[----:B------:R-:W1:Y:S01]  /*b270*/  MUFU.EX2 R51, R51 ;  /* 0x0000003300337308 */ /* 0x000e620000000800 */
[C---:B----4-:R-:W-:Y:S01]  /*b280*/  F2FP.BF16.F32.PACK_AB R26, R42.reuse, R41 ;  /* 0x000000292a1a723e */ /* 0x050fe200000010ff */
        /* <DEDUP_REMOVED lines=34> */
.L_x_3888:
[----:B------:R-:W1:Y:S01]  /*b4b0*/  SHFL.BFLY PT, R5, R119, 0x2, 0x1f ;  /* 0x0c401f0077057f89 */ /* 0x000e6200000e0000 */
[----:B------:R-:W-:Y:S01]  /*b4c0*/  ISETP.NE.AND P1, PT, R108, -0x1, PT ;  /* 0xffffffff6c00780c */ /* 0x000fe20003f25270 */
[----:B------:R-:W2:Y:S01]  /*b4d0*/  S2UR UR6, SR_CTAID.X ;  /* 0x00000000000679c3 */ /* 0x000ea20000002500 */
[----:B------:R-:W-:Y:S01]  /*b4e0*/  LOP3.LUT R110, R110, 0xc0, R103, 0xf8, !PT ;  /* 0x000000c06e6e7812 */ /* 0x000fe200078ef867 */
[----:B------:R-:W3:Y:S01]  /*b4f0*/  SHFL.BFLY PT, R4, R118, 0x2, 0x1f ;  /* 0x0c401f0076047f89 */ /* 0x000ee200000e0000 */
[----:B------:R-:W-:Y:S01]  /*b500*/  BSSY.RECONVERGENT B0, `(.L_x_3893) ;  /* 0x000006d000007945 */ /* 0x000fe20003800200 */
[----:B------:R-:W4:Y:S01]  /*b510*/  S2R R3, SR_TID.X ;  /* 0x0000000000037919 */ /* 0x000f220000002100 */
[----:B------:R-:W5:Y:S07]  /*b520*/  S2R R12, SR_CTAID.Y ;  /* 0x00000000000c7919 */ /* 0x000f6e0000002600 */
[----:B------:R-:W5:Y:S01]  /*b530*/  @!P1 LDC.64 R10, c[0x0][0x400] ;  /* 0x00010000ff0a9b82 */ /* 0x000f620000000a00 */
[----:B------:R-:W5:Y:S01]  /*b540*/  S2R R13, SR_CTAID.Z ;  /* 0x00000000000d7919 */ /* 0x000f620000002700 */
[----:B-1----:R-:W-:Y:S01]  /*b550*/  FADD.FTZ R5, R5, R119 ;  /* 0x0000007705057221 */ /* 0x002fe20000010000 */
[----:B--2---:R-:W-:Y:S01]  /*b560*/  USHF.L.U32 UR6, UR6, 0x6, URZ ;  /* 0x0000000606067899 */ /* 0x004fe200080006ff */
[----:B---3--:R-:W-:-:S03]  /*b570*/  FADD.FTZ R118, R4, R118 ;  /* 0x0000007604767221 */ /* 0x008fc60000010000 */
[----:B------:R-:W1:Y:S04]  /*b580*/  SHFL.BFLY PT, R6, R5, 0x1, 0x1f ;  /* 0x0c201f0005067f89 */ /* 0x000e6800000e0000 */
[----:B------:R-:W2:Y:S01]  /*b590*/  SHFL.BFLY PT, R4, R118, 0x1, 0x1f ;  /* 0x0c201f0076047f89 */ /* 0x000ea200000e0000 */
[C---:B----4-:R-:W-:Y:S02]  /*b5a0*/  SHF.L.U32 R9, R3.reuse, 0x1, RZ ;  /* 0x0000000103097819 */ /* 0x050fe400000006ff */
[----:B------:R-:W-:Y:S02]  /*b5b0*/  SHF.L.U32 R14, R3, 0x2, RZ ;  /* 0x00000002030e7819 */ /* 0x000fe400000006ff */
[----:B------:R-:W-:Y:S01]  /*b5c0*/  LOP3.LUT R9, R9, 0x6, RZ, 0xc0, !PT ;  /* 0x0000000609097812 */ /* 0x000fe200078ec0ff */
[----:B-----5:R-:W-:Y:S01]  /*b5d0*/  @!P1 IMAD.WIDE.U32 R22, R12, R10, RZ ;  /* 0x0000000a0c169225 */ /* 0x020fe200078e00ff */
[----:B------:R-:W-:-:S02]  /*b5e0*/  LOP3.LUT R15, R14, 0x20, RZ, 0xc0, !PT ;  /* 0x000000200e0f7812 */ /* 0x000fc400078ec0ff */
[----:B------:R-:W-:Y:S01]  /*b5f0*/  LOP3.LUT R17, R14, 0x40, RZ, 0xc0, !PT ;  /* 0x000000400e117812 */ /* 0x000fe200078ec0ff */
[----:B------:R-:W-:Y:S01]  /*b600*/  @!P1 IMAD R11, R12, R11, R23 ;  /* 0x0000000b0c0b9224 */ /* 0x000fe200078e0217 */
[----:B------:R-:W3:Y:S01]  /*b610*/  LDC R14, c[0x0][0x434] ;  /* 0x00010d00ff0e7b82 */ /* 0x000ee20000000800 */
[----:B------:R-:W-:Y:S01]  /*b620*/  LOP3.LUT P5, RZ, R3, 0x3, RZ, 0xc0, !PT ;  /* 0x0000000303ff7812 */ /* 0x000fe200078ac0ff */
[----:B-1----:R-:W-:Y:S01]  /*b630*/  FADD.FTZ R5, R5, R6 ;  /* 0x0000000605057221 */ /* 0x002fe20000010000 */
[----:B------:R-:W-:-:S03]  /*b640*/  SHF.L.U32 R6, R3, 0x4, RZ ;  /* 0x0000000403067819 */ /* 0x000fc600000006ff */
[----:B------:R-:W1:Y:S01]  /*b650*/  MUFU.RCP R8, R5 ;  /* 0x0000000500087308 */ /* 0x000e620000001000 */
[----:B------:R-:W-:Y:S01]  /*b660*/  LOP3.LUT R6, R9, 0x3e00, R6, 0xf8, !PT ;  /* 0x00003e0009067812 */ /* 0x000fe200078ef806 */
[----:B--2---:R-:W-:Y:S01]  /*b670*/  FADD.FTZ R4, R118, R4 ;  /* 0x0000000476047221 */ /* 0x004fe20000010000 */
[----:B------:R-:W2:Y:S01]  /*b680*/  LDC.U8 R9, c[0x0][0x548] ;  /* 0x00015200ff097b82 */ /* 0x000ea20000000000 */
[----:B------:R-:W-:Y:S02]  /*b690*/  FSETP.NE.FTZ.AND P4, PT, R5, RZ, PT ;  /* 0x000000ff0500720b */ /* 0x000fe40003f95000 */
[----:B------:R-:W-:Y:S02]  /*b6a0*/  LOP3.LUT R6, R6, 0x20, R103, 0xf8, !PT ;  /* 0x0000002006067812 */ /* 0x000fe400078ef867 */
[----:B------:R-:W4:Y:S01]  /*b6b0*/  MUFU.RCP R7, R4 ;  /* 0x0000000400077308 */ /* 0x000f220000001000 */
[----:B------:R-:W-:Y:S02]  /*b6c0*/  FSETP.NE.FTZ.AND P3, PT, R4, RZ, PT ;  /* 0x000000ff0400720b */ /* 0x000fe40003f75000 */
[----:B------:R-:W-:-:S04]  /*b6d0*/  LOP3.LUT R6, R6, R110, RZ, 0xfc, !PT ;  /* 0x0000006e06067212 */ /* 0x000fc800078efcff */
[----:B------:R-:W-:Y:S02]  /*b6e0*/  LEA R16, R6, UR5, 0x1 ;  /* 0x0000000506107c11 */ /* 0x000fe4000f8e08ff */
[----:B-1----:R-:W-:Y:S01]  /*b6f0*/  FSEL R8, R8, 1, P4 ;  /* 0x3f80000008087808 */ /* 0x002fe20002000000 */
[----:B------:R-:W1:Y:S01]  /*b700*/  @P4 LDC R20, c[0x0][0x458] ;  /* 0x00011600ff144b82 */ /* 0x000e620000000800 */
[C---:B------:R-:W-:Y:S02]  /*b710*/  IADD3 R18, PT, PT, R16.reuse, -R15, RZ ;  /* 0x8000000f10127210 */ /* 0x040fe40007ffe0ff */
[----:B------:R-:W-:Y:S01]  /*b720*/  IADD3 R17, PT, PT, R16, -R17, RZ ;  /* 0x8000001110117210 */ /* 0x000fe20007ffe0ff */
[C---:B------:R-:W-:Y:S01]  /*b730*/  FMUL.FTZ R80, R8.reuse, R80 ;  /* 0x0000005008507220 */ /* 0x040fe20000410000 */
[C---:B------:R-:W-:Y:S01]  /*b740*/  FMUL.FTZ R81, R8.reuse, R81 ;  /* 0x0000005108517220 */ /* 0x040fe20000410000 */
[C---:B------:R-:W-:Y:S01]  /*b750*/  FMUL.FTZ R76, R8.reuse, R76 ;  /* 0x0000004c084c7220 */ /* 0x040fe20000410000 */
[----:B----4-:R-:W-:Y:S01]  /*b760*/  FSEL R7, R7, 1, P3 ;  /* 0x3f80000007077808 */ /* 0x010fe20001800000 */
[C---:B------:R-:W-:Y:S01]  /*b770*/  FMUL.FTZ R77, R8.reuse, R77 ;  /* 0x0000004d084d7220 */ /* 0x040fe20000410000 */
[----:B--2---:R-:W-:Y:S01]  /*b780*/  ISETP.NE.AND P2, PT, R9, RZ, PT ;  /* 0x000000ff0900720c */ /* 0x004fe20003f45270 */
[C---:B------:R-:W-:Y:S01]  /*b790*/  FMUL.FTZ R72, R8.reuse, R72 ;  /* 0x0000004808487220 */ /* 0x040fe20000410000 */
[C---:B------:R-:W-:Y:S01]  /*b7a0*/  FMUL.FTZ R73, R8.reuse, R73 ;  /* 0x0000004908497220 */ /* 0x040fe20000410000 */
[C---:B------:R-:W-:Y:S01]  /*b7b0*/  FMUL.FTZ R68, R8.reuse, R68 ;  /* 0x0000004408447220 */ /* 0x040fe20000410000 */
[----:B------:R-:W-:Y:S01]  /*b7c0*/  FMUL.FTZ R8, R8, R69 ;  /* 0x0000004508087220 */ /* 0x000fe20000410000 */
[C---:B------:R-:W-:Y:S01]  /*b7d0*/  FMUL.FTZ R82, R7.reuse, R82 ;  /* 0x0000005207527220 */ /* 0x040fe20000410000 */
[C---:B------:R-:W-:Y:S01]  /*b7e0*/  FMUL.FTZ R83, R7.reuse, R83 ;  /* 0x0000005307537220 */ /* 0x040fe20000410000 */
[C---:B------:R-:W-:Y:S01]  /*b7f0*/  FMUL.FTZ R78, R7.reuse, R78 ;  /* 0x0000004e074e7220 */ /* 0x040fe20000410000 */
[----:B------:R-:W-:Y:S01]  /*b800*/  FMUL.FTZ R79, R7, R79 ;  /* 0x0000004f074f7220 */ /* 0x000fe20000410000 */
[----:B------:R-:W-:Y:S01]  /*b810*/  F2FP.BF16.F32.PACK_AB R68, R8, R68 ;  /* 0x000000440844723e */ /* 0x000fe200000010ff */
[----:B------:R-:W2:Y:S01]  /*b820*/  @P3 MUFU.LG2 R21, R4 ;  /* 0x0000000400153308 */ /* 0x000ea20000000c00 */
[----:B------:R-:W4:Y:S01]  /*b830*/  @P1 LDC.64 R8, c[0x0][0x408] ;  /* 0x00010200ff081b82 */ /* 0x000f220000000a00 */
[----:B------:R-:W-:Y:S01]  /*b840*/  F2FP.BF16.F32.PACK_AB R80, R81, R80 ;  /* 0x000000505150723e */ /* 0x000fe200000010ff */
[----:B------:R-:W-:Y:S01]  /*b850*/  FMUL.FTZ R74, R7, R74 ;  /* 0x0000004a074a7220 */ /* 0x000fe20000410000 */
[----:B------:R-:W-:Y:S01]  /*b860*/  F2FP.BF16.F32.PACK_AB R82, R83, R82 ;  /* 0x000000525352723e */ /* 0x000fe200000010ff */
[----:B------:R-:W-:Y:S01]  /*b870*/  FMUL.FTZ R75, R7, R75 ;  /* 0x0000004b074b7220 */ /* 0x000fe20000410000 */
[----:B------:R-:W-:Y:S01]  /*b880*/  F2FP.BF16.F32.PACK_AB R76, R77, R76 ;  /* 0x0000004c4d4c723e */ /* 0x000fe200000010ff */
[----:B------:R-:W-:Y:S01]  /*b890*/  STS [R16], R80 ;  /* 0x0000005010007388 */ /* 0x000fe20000000800 */
[----:B------:R-:W-:Y:S01]  /*b8a0*/  F2FP.BF16.F32.PACK_AB R78, R79, R78 ;  /* 0x0000004e4f4e723e */ /* 0x000fe200000010ff */
[----:B------:R-:W5:Y:S01]  /*b8b0*/  @!P2 LDC R6, c[0x0][0x3e0] ;  /* 0x0000f800ff06ab82 */ /* 0x000f620000000800 */
[C---:B------:R-:W-:Y:S01]  /*b8c0*/  FMUL.FTZ R70, R7.reuse, R70 ;  /* 0x0000004607467220 */ /* 0x040fe20000410000 */
[----:B------:R1:W-:Y:S01]  /*b8d0*/  STS [R16+0x200], R82 ;  /* 0x0002005210007388 */ /* 0x0003e20000000800 */
[----:B------:R-:W-:Y:S01]  /*b8e0*/  ISETP.NE.OR P0, PT, R108, -0x1, !P2 ;  /* 0xffffffff6c00780c */ /* 0x000fe20005705670 */
[----:B------:R-:W-:Y:S01]  /*b8f0*/  FMUL.FTZ R7, R7, R71 ;  /* 0x0000004707077220 */ /* 0x000fe20000410000 */
[----:B------:R-:W-:Y:S01]  /*b900*/  F2FP.BF16.F32.PACK_AB R72, R73, R72 ;  /* 0x000000484948723e */ /* 0x000fe200000010ff */
[----:B------:R-:W-:Y:S01]  /*b910*/  STS [R18+0x10], R76 ;  /* 0x0000104c12007388 */ /* 0x000fe20000000800 */
[----:B------:R-:W-:Y:S01]  /*b920*/  F2FP.BF16.F32.PACK_AB R74, R75, R74 ;  /* 0x0000004a4b4a723e */ /* 0x000fe200000010ff */
[----:B------:R-:W1:Y:S01]  /*b930*/  @P2 LDC R19, c[0x0][0x454] ;  /* 0x00011500ff132b82 */ /* 0x000e620000000800 */
[----:B------:R-:W-:Y:S01]  /*b940*/  F2FP.BF16.F32.PACK_AB R7, R7, R70 ;  /* 0x000000460707723e */ /* 0x000fe200000010ff */
[----:B------:R1:W-:Y:S01]  /*b950*/  STS [R18+0x210], R78 ;  /* 0x0002104e12007388 */ /* 0x0003e20000000800 */
[----:B------:R-:W-:Y:S01]  /*b960*/  IADD3 R15, PT, PT, -R15, R17, RZ ;  /* 0x000000110f0f7210 */ /* 0x000fe20007ffe1ff */
[----:B--2---:R-:W-:-:S02]  /*b970*/  @P3 FMUL.FTZ R21, R21, 0.69314718246459960938 ;  /* 0x3f31721815153820 */ /* 0x004fc40000410000 */
[----:B------:R-:W-:Y:S01]  /*b980*/  STS [R17+0x20], R72 ;  /* 0x0000204811007388 */ /* 0x000fe20000000800 */
[C---:B----4-:R-:W-:Y:S01]  /*b990*/  @P1 IMAD.WIDE.U32 R24, R108.reuse, R8, RZ ;  /* 0x000000086c181225 */ /* 0x050fe200078e00ff */
[----:B------:R-:W-:Y:S02]  /*b9a0*/  MOV R8, 0x7f800000 ;  /* 0x7f80000000087802 */ /* 0x000fe40000000f00 */
[----:B------:R-:W-:Y:S01]  /*b9b0*/  STS [R17+0x220], R74 ;  /* 0x0002204a11007388 */ /* 0x000fe20000000800 */
[----:B------:R-:W-:Y:S01]  /*b9c0*/  @P1 IMAD R11, R108, R9, R25 ;  /* 0x000000096c0b1224 */ /* 0x000fe200078e0219 */
[----:B------:R-:W-:Y:S02]  /*b9d0*/  MOV R9, 0x7f800000 ;  /* 0x7f80000000097802 */ /* 0x000fe40000000f00 */
[----:B------:R2:W-:Y:S01]  /*b9e0*/  STS [R15+0x230], R7 ;  /* 0x000230070f007388 */ /* 0x0005e20000000800 */
[C---:B---3--:R-:W-:Y:S02]  /*b9f0*/  @!P0 IMAD R108, R12.reuse, R14, RZ ;  /* 0x0000000e0c6c8224 */ /* 0x048fe400078e02ff */
[----:B-----5:R-:W-:Y:S01]  /*ba00*/  @!P2 IMAD R6, R12, R6, R13 ;  /* 0x000000060c06a224 */ /* 0x020fe200078e020d */
[----:B------:R3:W-:Y:S01]  /*ba10*/  STS [R15+0x30], R68 ;  /* 0x000030440f007388 */ /* 0x0007e20000000800 */
[----:B-1----:R1:W4:Y:S01]  /*ba20*/  @P4 MUFU.LG2 R16, R5 ;  /* 0x0000000500104308 */ /* 0x0023220000000c00 */
[----:B------:R-:W5:Y:S08]  /*ba30*/  @P3 LDC R18, c[0x0][0x458] ;  /* 0x00011600ff123b82 */ /* 0x000f700000000800 */
[----:B-1----:R-:W1:Y:S01]  /*ba40*/  LDC.64 R4, c[0x0][0x408] ;  /* 0x00010200ff047b82 */ /* 0x002e620000000a00 */
[----:B----4-:R-:W-:Y:S01]  /*ba50*/  @P4 FMUL.FTZ R16, R16, 0.69314718246459960938 ;  /* 0x3f31721810104820 */ /* 0x010fe20000410000 */
[----:B--2---:R-:W-:Y:S01]  /*ba60*/  @!P2 IMAD R7, R6, R14, RZ ;  /* 0x0000000e0607a224 */ /* 0x004fe200078e02ff */
[----:B------:R-:W-:-:S02]  /*ba70*/  SHF.R.U32.HI R6, RZ, 0x2, R3 ;  /* 0x00000002ff067819 */ /* 0x000fc40000011603 */
[----:B------:R-:W-:Y:S01]  /*ba80*/  @P4 FFMA.FTZ R9, R2, R20, R16 ;  /* 0x0000001402094223 */ /* 0x000fe20000010010 */
[----:B------:R-:W-:Y:S01]  /*ba90*/  @P2 IMAD R7, R13, R19, R108 ;  /* 0x000000130d072224 */ /* 0x000fe200078e026c */
[----:B------:R-:W-:Y:S01]  /*baa0*/  LOP3.LUT R2, R103, 0x18, RZ, 0xc0, !PT ;  /* 0x0000001867027812 */ /* 0x000fe200078ec0ff */
[----:B------:R-:W-:Y:S01]  /*bab0*/  BAR.SYNC.DEFER_BLOCKING 0x0 ;  /* 0x0000000000007b1d */ /* 0x000fe20000010000 */
[----:B------:R-:W-:Y:S01]  /*bac0*/  ISETP.GE.AND P0, PT, R6, R102, PT ;  /* 0x000000660600720c */ /* 0x000fe20003f06270 */
[----:B-----5:R-:W-:-:S04]  /*bad0*/  @P3 FFMA.FTZ R8, R0, R18, R21 ;  /* 0x0000001200083223 */ /* 0x020fc80000010015 */
[----:B---3--:R-:W-:Y:S08]  /*bae0*/  @P5 BRA `(.L_x_3894) ;  /* 0x0000000000385947 */ /* 0x008ff00003800000 */
[----:B------:R-:W-:Y:S01]  /*baf0*/  SHF.R.U32.HI R0, RZ, 0x1, R3 ;  /* 0x00000001ff007819 */ /* 0x000fe20000011603 */
[----:B------:R-:W2:Y:S01]  /*bb00*/  LDCU.64 UR4, c[0x0][0x420] ;  /* 0x00008400ff0477ac */ /* 0x000ea20008000a00 */
        /* <DEDUP_REMOVED lines=12> */
.L_x_3894:
[----:B------:R-:W-:Y:S05]  /*bbd0*/  BSYNC.RECONVERGENT B0 ;  /* 0x0000000000007941 */ /* 0x000fea0003800200 */
.L_x_3893:
[----:B------:R-:W-:Y:S01]  /*bbe0*/  MOV R3, RZ ;  /* 0x000000ff00037202 */ /* 0x000fe20000000f00 */
[----:B------:R-:W3:Y:S01]  /*bbf0*/  LDCU.64 UR4, c[0x0][0x410] ;  /* 0x00008200ff0477ac */ /* 0x000ee20008000a00 */
[----:B------:R-:W-:Y:S01]  /*bc00*/  @P1 MOV R22, R24 ;  /* 0x0000001800161202 */ /* 0x000fe20000000f00 */
[----:B------:R-:W4:Y:S01]  /*bc10*/  LDS.128 R16, [R109] ;  /* 0x000000006d107984 */ /* 0x000f220000000c00 */
[----:B-1----:R-:W-:-:S04]  /*bc20*/  IMAD.WIDE.U32 R2, R4, UR6, R2 ;  /* 0x0000000604027c25 */ /* 0x002fc8000f8e0002 */
[----:B------:R-:W-:Y:S01]  /*bc30*/  IMAD R0, R5, UR6, R3 ;  /* 0x0000000605007c24 */ /* 0x000fe2000f8e0203 */
[----:B--2---:R-:W-:Y:S02]  /*bc40*/  IADD3 R14, P1, PT, R22, R2, RZ ;  /* 0x00000002160e7210 */ /* 0x004fe40007f3e0ff */
[----:B------:R-:W1:Y:S02]  /*bc50*/  @!P0 LDC.64 R2, c[0x0][0x3f0] ;  /* 0x0000fc00ff028b82 */ /* 0x000e640000000a00 */
[----:B------:R-:W-:Y:S02]  /*bc60*/  IADD3.X R15, PT, PT, R11, R0, RZ, P1, !PT ;  /* 0x000000000b0f7210 */ /* 0x000fe40000ffe4ff */
[----:B------:R-:W-:Y:S01]  /*bc70*/  IADD3 R0, PT, PT, R6, 0x20, RZ ;  /* 0x0000002006007810 */ /* 0x000fe20007ffe0ff */
[----:B---3--:R-:W-:-:S03]  /*bc80*/  IMAD.WIDE.U32 R14, R13, UR4, R14 ;  /* 0x000000040d0e7c25 */ /* 0x008fc6000f8e000e */
[----:B------:R-:W-:Y:S01]  /*bc90*/  ISETP.GE.AND P1, PT, R0, R102, PT ;  /* 0x000000660000720c */ /* 0x000fe20003f26270 */
        /* <DEDUP_REMOVED lines=9> */
[----:B------:R-:W1:Y:S01]  /*bd30*/  LDCU.64 UR4, c[0x0][0x3f0] ;  /* 0x00007e00ff0477ac */ /* 0x000e620008000a00 */
[----:B------:R-:W-:Y:S02]  /*bd40*/  IADD3 R6, P0, PT, R6, 0x20, RZ ;  /* 0x0000002006067810 */ /* 0x000fe40007f1e0ff */
[----:B------:R-:W-:Y:S02]  /*bd50*/  MOV R12, R14 ;  /* 0x0000000e000c7202 */ /* 0x000fe40000000f00 */
[----:B------:R-:W-:-:S03]  /*bd60*/  IADD3.X R0, PT, PT, RZ, RZ, RZ, P0, !PT ;  /* 0x000000ffff007210 */ /* 0x000fc600007fe4ff */
[----:B------:R-:W-:-:S04]  /*bd70*/  IMAD.WIDE.U32 R12, R6, R4, R12 ;  /* 0x00000004060c7225 */ /* 0x000fc800078e000c */
[----:B------:R-:W-:-:S04]  /*bd80*/  IMAD R0, R0, R4, RZ ;  /* 0x0000000400007224 */ /* 0x000fc800078e02ff */
[----:B------:R-:W-:Y:S01]  /*bd90*/  IMAD R0, R6, R5, R0 ;  /* 0x0000000506007224 */ /* 0x000fe200078e0200 */
[----:B-1----:R-:W-:-:S04]  /*bda0*/  LEA R2, P0, R12, UR4, 0x1 ;  /* 0x000000040c027c11 */ /* 0x002fc8000f8008ff */
[----:B------:R-:W-:-:S04]  /*bdb0*/  IADD3 R0, PT, PT, R0, R13, RZ ;  /* 0x0000000d00007210 */ /* 0x000fc80007ffe0ff */
[----:B------:R-:W-:-:S05]  /*bdc0*/  LEA.HI.X R3, R12, UR5, R0, 0x1, P0 ;  /* 0x000000050c037c11 */ /* 0x000fca00080f0c00 */
[----:B--2---:R-:W-:Y:S01]  /*bdd0*/  STG.E.128 desc[UR16][R2.64], R8 ;  /* 0x0000000802007986 */ /* 0x004fe2000c101d10 */
[----:B------:R-:W-:Y:S05]  /*bde0*/  EXIT ;  /* 0x000000000000794d */ /* 0x000fea0003800000 */
.L_x_3895:
        /* <DEDUP_REMOVED lines=9> */
.L_x_4929:


//--------------------- .text._ZN5flash24flash_fwd_splitkv_kernelI23Flash_fwd_kernel_traitsILi32ELi64ELi128ELi4ELb0ELb0EN7cutlass10bfloat16_tE19Flash_kernel_traitsILi32ELi64ELi128ELi4ES3_EELb1ELb0ELb1ELb0ELb0ELb0ELb0ELb0EEEvNS_16Flash_fwd_paramsE --------------------------
	.section	.text._ZN5flash24flash_fwd_splitkv_kernelI23Flash_fwd_kernel_traitsILi32ELi64ELi128ELi4ELb0ELb0EN7cutlass10bfloat16_tE19Flash_kernel_traitsILi32ELi64ELi128ELi4ES3_EELb1ELb0ELb1ELb0ELb0ELb0ELb0ELb0EEEvNS_16Flash_fwd_paramsE,"ax",@progbits
	.align	128
        .global         _ZN5flash24flash_fwd_splitkv_kernelI23Flash_fwd_kernel_traitsILi32ELi64ELi128ELi4ELb0ELb0EN7cutlass10bfloat16_tE19Flash_kernel_traitsILi32ELi64ELi128ELi4ES3_EELb1ELb0ELb1ELb0ELb0ELb0ELb0ELb0EEEvNS_16Flash_fwd_paramsE
        .type           _ZN5flash24flash_fwd_splitkv_kernelI23Flash_fwd_kernel_traitsILi32ELi64ELi128ELi4ELb0ELb0EN7cutlass10bfloat16_tE19Flash_kernel_traitsILi32ELi64ELi128ELi4ES3_EELb1ELb0ELb1ELb0ELb0ELb0ELb0ELb0EEEvNS_16Flash_fwd_paramsE,@function
        .size           _ZN5flash24flash_fwd_splitkv_kernelI23Flash_fwd_kernel_traitsILi32ELi64ELi128ELi4ELb0ELb0EN7cutlass10bfloat16_tE19Flash_kernel_traitsILi32ELi64ELi128ELi4ES3_EELb1ELb0ELb1ELb0ELb0ELb0ELb0ELb0EEEvNS_16Flash_fwd_paramsE,(.L_x_4930 - _ZN5flash24flash_fwd_splitkv_kernelI23Flash_fwd_kernel_traitsILi32ELi64ELi128ELi4ELb0ELb0EN7cutlass10bfloat16_tE19Flash_kernel_traitsILi32ELi64ELi128ELi4ES3_EELb1ELb0ELb1ELb0ELb0ELb0ELb0ELb0EEEvNS_16Flash_fwd_paramsE)
        .other          _ZN5flash24flash_fwd_splitkv_kernelI23Flash_fwd_kernel_traitsILi32ELi64ELi128ELi4ELb0ELb0EN7cutlass10bfloat16_tE19Flash_kernel_traitsILi32ELi64ELi128ELi4ES3_EELb1ELb0ELb1ELb0ELb0ELb0ELb0ELb0EEEvNS_16Flash_fwd_paramsE,@"STO_CUDA_ENTRY STV_DEFAULT"
_ZN5flash24flash_fwd_splitkv_kernelI23Flash_fwd_kernel_traitsILi32ELi64ELi128ELi4ELb0ELb0EN7cutlass10bfloat16_tE19Flash_kernel_traitsILi32ELi64ELi128ELi4ES3_EELb1ELb0ELb1ELb0ELb0ELb0ELb0ELb0EEEvNS_16Flash_fwd_paramsE:
.text._ZN5flash24flash_fwd_splitkv_kernelI23Flash_fwd_kernel_traitsILi32ELi64ELi128ELi4ELb0ELb0EN7cutlass10bfloat16_tE19Flash_kernel_traitsILi32ELi64ELi128ELi4ES3_EELb1ELb0ELb1ELb0ELb0ELb0ELb0ELb0EEEvNS_16Flash_fwd_paramsE:
        /* <DEDUP_REMOVED lines=30> */
[----:B------:R3:W5:Y:S02]  /*01e0*/  @P2 LDG.E R15, desc[UR16][R6.64] ;  /* 0x00000010060f2981 */ /* 0x000764000c1e1900 */
[----:B------:R-:W-:Y:S01]  /*01f0*/  IMAD.X R19, R4, 0x1, R11, P0 ;  /* 0x0000000104137824 */ /* 0x000fe200000e060b */
[----:B------:R-:W-:Y:S01]  /*0200*/  ISETP.NE.U32.AND P0, PT, R10, RZ, PT ;  /* 0x000000ff0a00720c */ /* 0x000fe20003f05070 */
[----:B------:R4:W5:Y:S03]  /*0210*/  @P3 LDG.E R2, desc[UR16][R8.64] ;  /* 0x0000001008023981 */ /* 0x000966000c1e1900 */
[----:B------:R-:W-:Y:S01]  /*0220*/  ISETP.NE.AND.EX P0, PT, R11, RZ, PT, P0 ;  /* 0x000000ff0b00720c */ /* 0x000fe20003f05300 */
[----:B-1----:R-:W1:Y:S01]  /*0230*/  S2R R13, SR_CTAID.X ;  /* 0x00000000000d7919 */ /* 0x002e620000002500 */
[----:B---3--:R-:W-:-:S02]  /*0240*/  ISETP.NE.AND P1, PT, RZ, UR4, PT ;  /* 0x00000004ff007c0c */ /* 0x008fc4000bf25270 */
[----:B------:R-:W-:Y:S01]  /*0250*/  ISETP.EQ.U32.AND P3, PT, R10, RZ, PT ;  /* 0x000000ff0a00720c */ /* 0x000fe20003f62070 */
[----:B------:R-:W3:Y:S03]  /*0260*/  @!P4 LDC R7, c[0x0][0x434] ;  /* 0x00010d00ff07cb82 */ /* 0x000ee60000000800 */
[----:B------:R-:W-:-:S05]  /*0270*/  ISETP.EQ.OR.EX P3, PT, R11, RZ, !P1, P3 ;  /* 0x000000ff0b00720c */ /* 0x000fca0004f62730 */
[----:B----4-:R-:W4:Y:S08]  /*0280*/  @!P2 LDC.64 R8, c[0x0][0x488] ;  /* 0x00012200ff08ab82 */ /* 0x010f300000000a00 */
[----:B------:R-:W2:Y:S01]  /*0290*/  @!P0 LDC R11, c[0x0][0x438] ;  /* 0x00010e00ff0b8b82 */ /* 0x000ea20000000800 */
[----:B------:R-:W-:Y:S02]  /*02a0*/  IMAD.MOV.U32 R5, RZ, RZ, -0x1 ;  /* 0xffffffffff057424 */ /* 0x000fe400078e00ff */
[----:B-1----:R-:W-:-:S04]  /*02b0*/  IMAD.SHL.U32 R6, R13, 0x40, RZ ;  /* 0x000000400d067824 */ /* 0x002fc800078e00ff */
[----:B------:R1:W5:Y:S01]  /*02c0*/  @!P3 LDG.E R5, desc[UR16][R18.64] ;  /* 0x000000101205b981 */ /* 0x000362000c1e1900 */
[----:B--2---:R-:W-:-:S05]  /*02d0*/  @P4 IMAD.IADD R7, R21, 0x1, -R114 ;  /* 0x0000000115074824 */ /* 0x004fca00078e0a72 */
[----:B---3--:R-:W-:Y:S01]  /*02e0*/  ISETP.GT.AND P3, PT, R7, R6, PT ;  /* 0x000000060700720c */ /* 0x008fe20003f64270 */
[----:B-1--4-:R-:W-:-:S12]  /*02f0*/  @!P0 BRA `(.L_x_3896) ;  /* 0x00000000000c8947 */ /* 0x012fd80003800000 */
[----:B------:R-:W2:Y:S02]  /*0300*/  @P1 LDG.E R10, desc[UR16][R18.64+0x4] ;  /* 0x00000410120a1981 */ /* 0x000ea4000c1e1900 */
[----:B--2--5:R-:W-:-:S06]  /*0310*/  @P1 IADD3 R11, PT, PT, R10, -R5, RZ ;  /* 0x800000050a0b1210 */ /* 0x024fcc0007ffe0ff */
[----:B------:R1:W5:Y:S02]  /*0320*/  @!P1 LDG.E R11, desc[UR16][R18.64] ;  /* 0x00000010120b9981 */ /* 0x000364000c1e1900 */
.L_x_3896:
        /* <DEDUP_REMOVED lines=8> */
[----:B------:R-:W-:Y:S02]  /*03b0*/  VIADD R8, R13, 0x1 ;  /* 0x000000010d087836 */ /* 0x000fe40000000000 */
[----:B------:R-:W-:Y:S01]  /*03c0*/  IMAD.MOV.U32 R15, RZ, RZ, R0 ;  /* 0x000000ffff0f7224 */ /* 0x000fe200078e0000 */
[----:B------:R-:W-:Y:S01]  /*03d0*/  @!P2 IADD3 R88, PT, PT, R3, R11, -R2 ;  /* 0x0000000b0358a210 */ /* 0x000fe20007ffe802 */
[----:B------:R-:W-:Y:S01]  /*03e0*/  IMAD R8, R8, 0x40, -R7 ;  /* 0x0000004008087824 */ /* 0x000fe200078e0a07 */
[----:B------:R-:W1:Y:S03]  /*03f0*/  S2R R3, SR_TID.X ;  /* 0x0000000000037919 */ /* 0x000e660000002100 */
        /* <DEDUP_REMOVED lines=31> */
[----:B------:R-:W-:-:S04]  /*05f0*/  IMAD.WIDE.U32 R18, R6, R4, R12 ;  /* 0x0000000406127225 */ /* 0x000fc800078e000c */
[----:B----4-:R-:W-:Y:S01]  /*0600*/  @!P0 IMAD.WIDE.U32 R2, R0, R8, RZ ;  /* 0x0000000800028225 */ /* 0x010fe200078e00ff */
[----:B------:R-:W-:Y:S02]  /*0610*/  @P0 MOV R2, R16 ;  /* 0x0000001000020202 */ /* 0x000fe40000000f00 */
[----:B------:R-:W-:Y:S01]  /*0620*/  IADD3 R8, PT, PT, R14, 0x20, RZ ;  /* 0x000000200e087810 */ /* 0x000fe20007ffe0ff */
[----:B------:R-:W-:Y:S02]  /*0630*/  @!P0 IMAD R9, R0, R9, R3 ;  /* 0x0000000900098224 */ /* 0x000fe400078e0203 */
        /* <DEDUP_REMOVED lines=28> */
.L_x_3899:
[----:B------:R-:W-:Y:S05]  /*0800*/  BSYNC.RECONVERGENT B0 ;  /* 0x0000000000007941 */ /* 0x000fea0003800200 */
.L_x_3898:
[----:B------:R-:W1:Y:S01]  /*0810*/  LDCU.64 UR4, c[0x0][0x420] ;  /* 0x00008400ff0477ac */ /* 0x000e620008000a00 */
[----:B------:R-:W-:-:S04]  /*0820*/  ISETP.NE.AND P2, PT, R12, RZ, PT ;  /* 0x000000ff0c00720c */ /* 0x000fc80003f45270 */
[-C--:B------:R-:W-:Y:S02]  /*0830*/  ISETP.GE.OR P1, PT, R14, R7.reuse, P2 ;  /* 0x000000070e00720c */ /* 0x080fe40001726670 */
[C---:B------:R-:W-:Y:S02]  /*0840*/  IADD3 R14, P0, PT, R11.reuse, R14, RZ ;  /* 0x0000000e0b0e7210 */ /* 0x040fe40007f1e0ff */
[----:B------:R-:W-:Y:S02]  /*0850*/  ISETP.GE.OR P2, PT, R8, R7, P2 ;  /* 0x000000070800720c */ /* 0x000fe40001746670 */
        /* <DEDUP_REMOVED lines=9> */
.L_x_3897:
        /* <DEDUP_REMOVED lines=10> */
.L_x_3900:
        /* <DEDUP_REMOVED lines=27> */
[----:B--2---:R-:W-:-:S04]  /*0b40*/  IMAD.WIDE.U32 R4, R0, UR4, RZ ;  /* 0x0000000400047c25 */ /* 0x004fc8000f8e00ff */
[----:B------:R-:W-:Y:S01]  /*0b50*/  IMAD R119, R0, UR5, R5 ;  /* 0x0000000500777c24 */ /* 0x000fe2000f8e0205 */
[----:B------:R-:W1:Y:S01]  /*0b60*/  LDCU.64 UR4, c[0x0][0x3a8] ;  /* 0x00007500ff0477ac */ /* 0x000e620008000a00 */
[----:B------:R-:W2:Y:S06]  /*0b70*/  LDC R5, c[0x0][0x3e8] ;  /* 0x0000fa00ff057b82 */ /* 0x000eac0000000800 */
[----:B------:R-:W-:Y:S02]  /*0b80*/  @P0 IADD3 R15, PT, PT, R15, 0x1, RZ ;  /* 0x000000010f0f0810 */ /* 0x000fe40007ffe0ff */
[----:B------:R-:W-:-:S03]  /*0b90*/  LEA R118, P0, R4, UR8, 0x2 ;  /* 0x0000000804767c11 */ /* 0x000fc6000f8010ff */
[----:B------:R-:W-:Y:S01]  /*0ba0*/  @!P1 IMAD.MOV R15, RZ, RZ, -R15 ;  /* 0x000000ffff0f9224 */ /* 0x000fe200078e0a0f */
[----:B------:R-:W-:Y:S02]  /*0bb0*/  LEA.HI.X R119, R4, UR9, R119, 0x2, P0 ;  /* 0x0000000904777c11 */ /* 0x000fe400080f1477 */
[----:B------:R-:W-:-:S05]  /*0bc0*/  @!P2 LOP3.LUT R15, RZ, R17, RZ, 0x33, !PT ;  /* 0x00000011ff0fa212 */ /* 0x000fca00078e33ff */
[----:B------:R-:W-:-:S05]  /*0bd0*/  IMAD.WIDE R20, R15, 0x4, R118 ;  /* 0x000000040f147825 */ /* 0x000fca00078e0276 */
[----:B------:R-:W3:Y:S01]  /*0be0*/  LDG.E R14, desc[UR16][R20.64] ;  /* 0x00000010140e7981 */ /* 0x000ee2000c1e1900 */
[----:B--2---:R-:W-:Y:S02]  /*0bf0*/  IABS R9, R5 ;  /* 0x0000000500097213 */ /* 0x004fe40000000000 */
[----:B------:R-:W-:Y:S02]  /*0c00*/  IADD3 R15, PT, PT, -R15, RZ, RZ ;  /* 0x000000ff0f0f7210 */ /* 0x000fe40007ffe1ff */
[----:B------:R-:W2:Y:S01]  /*0c10*/  I2F.RP R16, R9 ;  /* 0x0000000900107306 */ /* 0x000ea20000209400 */
[----:B----4-:R-:W-:Y:S02]  /*0c20*/  MOV R90, UR12 ;  /* 0x0000000c005a7c02 */ /* 0x010fe40008000f00 */
[----:B---3--:R-:W-:Y:S02]  /*0c30*/  MOV R124, UR10 ;  /* 0x0000000a007c7c02 */ /* 0x008fe40008000f00 */
[----:B------:R-:W-:-:S02]  /*0c40*/  MOV R91, UR13 ;  /* 0x0000000d005b7c02 */ /* 0x000fc40008000f00 */
[----:B------:R-:W-:Y:S01]  /*0c50*/  MOV R125, UR11 ;  /* 0x0000000b007d7c02 */ /* 0x000fe20008000f00 */
        /* <DEDUP_REMOVED lines=8> */
[----:B------:R-:W-:-:S03]  /*0ce0*/  MOV R12, R4 ;  /* 0x00000004000c7202 */ /* 0x000fc60000000f00 */
[----:B------:R-:W-:Y:S02]  /*0cf0*/  IMAD R18, R17, R15, R2 ;  /* 0x0000000f11127224 */ /* 0x000fe400078e0202 */
        /* <DEDUP_REMOVED lines=26> */
[----:B------:R-:W-:-:S02]  /*0ea0*/  IADD3 R21, PT, PT, R23, R20, RZ ;  /* 0x0000001417157210 */ /* 0x000fc40007ffe0ff */
[----:B------:R-:W-:Y:S02]  /*0eb0*/  IMAD.MOV.U32 R20, RZ, RZ, R22 ;  /* 0x000000ffff147224 */ /* 0x000fe400078e0016 */
[----:B------:R-:W-:Y:S02]  /*0ec0*/  IMAD.IADD R15, R15, 0x1, R9 ;  /* 0x000000010f0f7824 */ /* 0x000fe400078e0209 */
[----:B------:R-:W-:-:S04]  /*0ed0*/  IMAD.WIDE.U32 R20, R18, R90, R20 ;  /* 0x0000005a12147225 */ /* 0x000fc800078e0014 */
[----:B------:R-:W-:Y:S01]  /*0ee0*/  IMAD.WIDE.U32 R18, R18, R124, R14 ;  /* 0x0000007c12127225 */ /* 0x000fe200078e000e */
[----:B------:R-:W-:-:S03]  /*0ef0*/  SHF.R.S32.HI R15, RZ, 0x1f, R4 ;  /* 0x0000001fff0f7819 */ /* 0x000fc60000011404 */
[----:B------:R-:W-:Y:S01]  /*0f00*/  IMAD.IADD R17, R21, 0x1, R16 ;  /* 0x0000000115117824 */ /* 0x000fe200078e0210 */
[----:B------:R-:W-:Y:S01]  /*0f10*/  IADD3 R9, PT, PT, R19, R8, RZ ;  /* 0x0000000813097210 */ /* 0x000fe20007ffe0ff */
[----:B------:R-:W-:Y:S01]  /*0f20*/  IMAD.MOV.U32 R8, RZ, RZ, R18 ;  /* 0x000000ffff087224 */ /* 0x000fe200078e0012 */
[----:B------:R-:W-:Y:S01]  /*0f30*/  MOV R16, R20 ;  /* 0x0000001400107202 */ /* 0x000fe20000000f00 */
        /* <DEDUP_REMOVED lines=9> */
.L_x_3901:
        /* <DEDUP_REMOVED lines=15> */
.L_x_3903:
[----:B------:R-:W2:Y:S01]  /*10c0*/  LDC.64 R90, c[0x0][0x3b8] ;  /* 0x0000ee00ff5a7b82 */ /* 0x000ea20000000a00 */
[----:B-1----:R-:W-:-:S05]  /*10d0*/  IADD3 R8, PT, PT, R2, R5, RZ ;  /* 0x0000000502087210 */ /* 0x002fca0007ffe0ff */
[C---:B--2---:R-:W-:Y:S02]  /*10e0*/  IMAD R17, R8.reuse, R91, RZ ;  /* 0x0000005b08117224 */ /* 0x044fe400078e02ff */
[----:B------:R-:W-:-:S05]  /*10f0*/  IMAD.WIDE.U32 R8, R8, R90, RZ ;  /* 0x0000005a08087225 */ /* 0x000fca00078e00ff */
[----:B------:R-:W-:Y:S02]  /*1100*/  IADD3 R17, PT, PT, R9, R17, RZ ;  /* 0x0000001109117210 */ /* 0x000fe40007ffe0ff */
[----:B------:R-:W-:Y:S02]  /*1110*/  MOV R16, R8 ;  /* 0x0000000800107202 */ /* 0x000fe40000000f00 */
.L_x_3904:
        /* <DEDUP_REMOVED lines=14> */
.L_x_3905:
[----:B------:R-:W1:Y:S01]  /*1200*/  LDC.64 R124, c[0x0][0x3c0] ;  /* 0x0000f000ff7c7b82 */ /* 0x000e620000000a00 */
[----:B------:R-:W-:-:S05]  /*1210*/  IADD3 R2, PT, PT, R2, R5, RZ ;  /* 0x0000000502027210 */ /* 0x000fca0007ffe0ff */
[C---:B-1----:R-:W-:Y:S02]  /*1220*/  IMAD R19, R2.reuse, R125, RZ ;  /* 0x0000007d02137224 */ /* 0x042fe400078e02ff */
[----:B------:R-:W-:-:S05]  /*1230*/  IMAD.WIDE.U32 R4, R2, R124, RZ ;  /* 0x0000007c02047225 */ /* 0x000fca00078e00ff */
[----:B------:R-:W-:Y:S02]  /*1240*/  IADD3 R19, PT, PT, R5, R19, RZ ;  /* 0x0000001305137210 */ /* 0x000fe40007ffe0ff */
[----:B------:R-:W-:-:S07]  /*1250*/  MOV R18, R4 ;  /* 0x0000000400127202 */ /* 0x000fce0000000f00 */
.L_x_3906:
[----:B-----5:R-:W1:Y:S01]  /*1260*/  LDC R15, c[0x0][0x3e8] ;  /* 0x0000fa00ff0f7b82 */ /* 0x020e620000000800 */
[----:B------:R-:W-:Y:S02]  /*1270*/  CS2R R118, SRZ ;  /* 0x0000000000767805 */ /* 0x000fe4000001ff00 */
        /* <DEDUP_REMOVED lines=9> */
[----:B------:R-:W-:Y:S02]  /*1310*/  IMAD.HI.U32 R5, R9, R5, R8 ;  /* 0x0000000509057227 */ /* 0x000fe400078e0008 */
[----:B------:R-:W1:Y:S04]  /*1320*/  LDC.64 R8, c[0x0][0x3d8] ;  /* 0x0000f600ff087b82 */ /* 0x000e680000000a00 */
        /* <DEDUP_REMOVED lines=28> */
.L_x_3902:
[----:B------:R-:W-:Y:S01]  /*14f0*/  ISETP.NE.AND P0, PT, R114, -0x1, PT ;  /* 0xffffffff7200780c */ /* 0x000fe20003f05270 */
[----:B------:R-:W-:Y:S01]  /*1500*/  IMAD.SHL.U32 R109, R3, 0x8, RZ ;  /* 0x00000008036d7824 */ /* 0x000fe200078e00ff */
[----:B------:R-:W1:Y:S01]  /*1510*/  S2UR UR5, SR_CgaCtaId ;  /* 0x00000000000579c3 */ /* 0x000e620000008800 */
[----:B------:R-:W2:Y:S01]  /*1520*/  LDCU.64 UR12, c[0x0][0x388] ;  /* 0x00007100ff0c77ac */ /* 0x000ea20008000a00 */
[----:B------:R-:W-:Y:S01]  /*1530*/  SHF.R.U32.HI R16, RZ, 0x2, R3 ;  /* 0x00000002ff107819 */ /* 0x000fe20000011603 */
[----:B------:R-:W-:Y:S01]  /*1540*/  IMAD.MOV.U32 R17, RZ, RZ, RZ ;  /* 0x000000ffff117224 */ /* 0x000fe200078e00ff */
[----:B------:R-:W-:Y:S01]  /*1550*/  LOP3.LUT R110, R109, 0x18, RZ, 0xc0, !PT ;  /* 0x000000186d6e7812 */ /* 0x000fe200078ec0ff */
        /* <DEDUP_REMOVED lines=9> */
[----:B------:R-:W-:-:S05]  /*15f0*/  IMAD.WIDE.U32 R12, R13, 0x40, R16 ;  /* 0x000000400d0c7825 */ /* 0x000fca00078e0010 */
[----:B------:R-:W2:Y:S01]  /*1600*/  @P0 LDC.64 R4, c[0x0][0x3b0] ;  /* 0x0000ec00ff040b82 */ /* 0x000ea20000000a00 */
[----:B-1----:R-:W-:Y:S01]  /*1610*/  ULEA UR5, UR5, UR4, 0x18 ;  /* 0x0000000405057291 */ /* 0x002fe2000f8ec0ff */
[----:B-----5:R-:W-:-:S04]  /*1620*/  @!P0 IMAD.WIDE.U32 R22, R0, R8, RZ ;  /* 0x0000000800168225 */ /* 0x020fc800078e00ff */
[----:B------:R-:W-:Y:S02]  /*1630*/  @!P0 IMAD R9, R0, R9, R23 ;  /* 0x0000000900098224 */ /* 0x000fe400078e0217 */
[----:B--2---:R-:W-:-:S04]  /*1640*/  @P0 IMAD.WIDE.U32 R24, R114, R4, RZ ;  /* 0x0000000472180225 */ /* 0x004fc800078e00ff */
[----:B------:R-:W-:Y:S01]  /*1650*/  @!P0 IMAD.MOV.U32 R4, RZ, RZ, R22 ;  /* 0x000000ffff048224 */ /* 0x000fe200078e0016 */
[----:B------:R-:W-:Y:S01]  /*1660*/  IADD3 R22, P1, PT, R110, R18, RZ ;  /* 0x000000126e167210 */ /* 0x000fe20007f3e0ff */
[----:B------:R-:W-:Y:S01]  /*1670*/  @P0 IMAD R9, R114, R5, R25 ;  /* 0x0000000572090224 */ /* 0x000fe200078e0219 */
[----:B------:R-:W-:Y:S01]  /*1680*/  LOP3.LUT R5, R109, 0xd8, RZ, 0xc0, !PT ;  /* 0x000000d86d057812 */ /* 0x000fe200078ec0ff */
[----:B------:R-:W-:Y:S01]  /*1690*/  @P0 IMAD.MOV.U32 R4, RZ, RZ, R24 ;  /* 0x000000ffff040224 */ /* 0x000fe200078e0018 */
[----:B------:R-:W-:Y:S01]  /*16a0*/  IADD3 R20, P0, PT, R110, R20, RZ ;  /* 0x000000146e147210 */ /* 0x000fe20007f1e0ff */
[----:B------:R-:W-:Y:S01]  /*16b0*/  IMAD.X R23, RZ, RZ, R14, P1 ;  /* 0x000000ffff177224 */ /* 0x000fe200008e060e */
[----:B------:R-:W-:-:S03]  /*16c0*/  LOP3.LUT R8, R5, R116, RZ, 0x3c, !PT ;  /* 0x0000007405087212 */ /* 0x000fc600078e3cff */
[----:B------:R-:W-:Y:S01]  /*16d0*/  IMAD.X R21, RZ, RZ, R15, P0 ;  /* 0x000000ffff157224 */ /* 0x000fe200000e060f */
[----:B------:R-:W-:Y:S01]  /*16e0*/  IADD3 R18, P0, PT, R110, R4, RZ ;  /* 0x000000046e127210 */ /* 0x000fe20007f1e0ff */
[C---:B------:R-:W-:Y:S01]  /*16f0*/  IMAD.WIDE.U32 R14, R16.reuse, R90, R22 ;  /* 0x0000005a100e7225 */ /* 0x040fe200078e0016 */
[----:B------:R-:W-:Y:S02]  /*1700*/  LOP3.LUT R123, R123, R8, RZ, 0xfc, !PT ;  /* 0x000000087b7b7212 */ /* 0x000fe400078efcff */
[----:B------:R-:W-:Y:S01]  /*1710*/  IADD3.X R19, PT, PT, RZ, R9, RZ, P0, !PT ;  /* 0x00000009ff137210 */ /* 0x000fe200007fe4ff */
[----:B------:R-:W-:Y:S01]  /*1720*/  IMAD.WIDE.U32 R4, R16, R124, R20 ;  /* 0x0000007c10047225 */ /* 0x000fe200078e0014 */
[----:B------:R-:W-:Y:S02]  /*1730*/  LEA R112, P1, R14, UR12, 0x1 ;  /* 0x0000000c0e707c11 */ /* 0x000fe4000f8208ff */
[----:B------:R-:W-:Y:S01]  /*1740*/  LEA R123, R123, UR5, 0x1 ;  /* 0x000000057b7b7c11 */ /* 0x000fe2000f8e08ff */
[----:B------:R-:W-:Y:S01]  /*1750*/  IMAD R111, R16, R91, R15 ;  /* 0x0000005b106f7224 */ /* 0x000fe200078e020f */
[----:B---3--:R-:W-:Y:S01]  /*1760*/  LEA R120, P0, R4, UR10, 0x1 ;  /* 0x0000000a04787c11 */ /* 0x008fe2000f8008ff */
[----:B------:R-:W-:-:S02]  /*1770*/  IMAD R117, R16, R125, R5 ;  /* 0x0000007d10757224 */ /* 0x000fc400078e0205 */
        /* <DEDUP_REMOVED lines=22> */
.L_x_3909:
[----:B------:R2:W-:Y:S02]  /*18e0*/  STS.128 [R123], RZ ;  /* 0x000000ff7b007388 */ /* 0x0005e40000000c00 */
.L_x_3908:
[----:B------:R-:W-:Y:S05]  /*18f0*/  BSYNC.RECONVERGENT B0 ;  /* 0x0000000000007941 */ /* 0x000fea0003800200 */
.L_x_3907:
        /* <DEDUP_REMOVED lines=27> */
.L_x_3911:
[----:B------:R-:W-:Y:S05]  /*1ab0*/  BSYNC.RECONVERGENT B0 ;  /* 0x0000000000007941 */ /* 0x000fea0003800200 */
.L_x_3910:
        /* <DEDUP_REMOVED lines=13> */
.L_x_3914:
[----:B------:R4:W-:Y:S02]  /*1b90*/  STS.128 [R123+0x1000], RZ ;  /* 0x001000ff7b007388 */ /* 0x0009e40000000c00 */
.L_x_3913:
[----:B------:R-:W-:Y:S05]  /*1ba0*/  BSYNC.RECONVERGENT B0 ;  /* 0x0000000000007941 */ /* 0x000fea0003800200 */
.L_x_3912:
[----:B---3--:R-:W3:Y:S01]  /*1bb0*/  LDC.64 R4, c[0x0][0x538] ;  /* 0x00014e00ff047b82 */ /* 0x008ee20000000a00 */
        /* <DEDUP_REMOVED lines=17> */
.L_x_3916:
[----:B------:R-:W-:Y:S05]  /*1cd0*/  BSYNC.RECONVERGENT B0 ;  /* 0x0000000000007941 */ /* 0x000fea0003800200 */
.L_x_3915:
        /* <DEDUP_REMOVED lines=12> */
.L_x_3918:
[----:B------:R-:W-:Y:S05]  /*1da0*/  BSYNC.RECONVERGENT B0 ;  /* 0x0000000000007941 */ /* 0x000fea0003800200 */
.L_x_3917:
        /* <DEDUP_REMOVED lines=12> */
.L_x_3920:
[----:B------:R-:W-:Y:S05]  /*1e70*/  BSYNC.RECONVERGENT B0 ;  /* 0x0000000000007941 */ /* 0x000fea0003800200 */
.L_x_3919:
[----:B------:R-:W5:Y:S01]  /*1e80*/  LDCU.64 UR6, c[0x0][0x540] ;  /* 0x0000a800ff0677ac */ /* 0x000f620008000a00 */
[----:B------:R-:W-:Y:S01]  /*1e90*/  IMAD.MOV.U32 R11, RZ, RZ, RZ ;  /* 0x000000ffff0b7224 */ /* 0x000fe200078e00ff */
[----:B------:R-:W0:Y:S01]  /*1ea0*/  LDGDEPBAR ;  /* 0x00000000000079af */ /* 0x000e220000000000 */
[----:B------:R-:W2:Y:S01]  /*1eb0*/  LDCU UR4, c[0x0][0x458] ;  /* 0x00008b00ff0477ac */ /* 0x000ea20008000800 */
[----:B-----5:R-:W-:-:S04]  /*1ec0*/  IMAD.WIDE.U32 R10, R0, UR6, R10 ;  /* 0x00000006000a7c25 */ /* 0x020fc8000f8e000a */
[----:B------:R-:W-:Y:S01]  /*1ed0*/  IMAD R0, R0, UR7, R11 ;  /* 0x0000000700007c24 */ /* 0x000fe2000f8e020b */
[----:B-1-3--:R-:W-:Y:S02]  /*1ee0*/  LEA R18, P0, R10, R4, 0x2 ;  /* 0x000000040a127211 */ /* 0x00afe400078010ff */
[----:B------:R-:W-:Y:S01]  /*1ef0*/  SHF.R.U32.HI R86, RZ, 0x1, R3 ;  /* 0x00000001ff567819 */ /* 0x000fe20000011603 */
[----:B------:R-:W-:-:S04]  /*1f00*/  DEPBAR.LE SB0, 0x0 ;  /* 0x000080000000791a */ /* 0x000fc80000000000 */
[----:B------:R-:W-:-:S05]  /*1f10*/  LEA.HI.X R19, R10, R5, R0, 0x2, P0 ;  /* 0x000000050a137211 */ /* 0x000fca00000f1400 */
[----:B------:R-:W3:Y:S01]  /*1f20*/  LDG.E R0, desc[UR16][R18.64] ;  /* 0x0000001012007981 */ /* 0x000ee2000c1e1900 */
[----:B--2---:R-:W3:Y:S01]  /*1f30*/  MUFU.RCP R87, UR4 ;  /* 0x0000000400577d08 */ /* 0x004ee20008001000 */
[----:B------:R-:W-:Y:S01]  /*1f40*/  LOP3.LUT R5, R86, 0x1f0, RZ, 0xc0, !PT ;  /* 0x000001f056057812 */ /* 0x000fe200078ec0ff */
[----:B------:R-:W-:Y:S01]  /*1f50*/  BSSY.RECONVERGENT B0, `(.L_x_3921) ;  /* 0x0000016000007945 */ /* 0x000fe20003800200 */
[----:B----4-:R-:W-:Y:S02]  /*1f60*/  LOP3.LUT R113, R16, 0x7, RZ, 0xc0, !PT ;  /* 0x0000000710717812 */ /* 0x010fe400078ec0ff */
[----:B------:R-:W-:Y:S01]  /*1f70*/  IADD3 R6, PT, PT, R5, 0x1, R6 ;  /* 0x0000000105067810 */ /* 0x000fe20007ffe006 */
[----:B------:R-:W-:-:S03]  /*1f80*/  IMAD.SHL.U32 R5, R124, 0x20, RZ ;  /* 0x000000207c057824 */ /* 0x000fc600078e00ff */
[----:B------:R-:W-:-:S04]  /*1f90*/  IADD3 R113, PT, PT, -R7, R6, R113 ;  /* 0x0000000607717210 */ /* 0x000fc80007ffe171 */
[----:B------:R-:W-:Y:S01]  /*1fa0*/  IADD3 R113, PT, PT, R113, UR14, R88 ;  /* 0x0000000e71717c10 */ /* 0x000fe2000fffe058 */
[----:B------:R-:W-:Y:S01]  /*1fb0*/  BAR.SYNC.DEFER_BLOCKING 0x0 ;  /* 0x0000000000007b1d */ /* 0x000fe20000010000 */
[----:B---3--:R-:W-:Y:S01]  /*1fc0*/  FMUL.FTZ R87, R0, R87 ;  /* 0x0000005700577220 */ /* 0x008fe20000410000 */
[----:B------:R-:W-:-:S04]  /*1fd0*/  SHF.L.U64.HI R0, R124, 0x5, R125 ;  /* 0x000000057c007819 */ /* 0x000fc8000001027d */
        /* <DEDUP_REMOVED lines=10> */
.L_x_3923:
[----:B------:R3:W-:Y:S01]  /*2080*/  STS.128 [R123+0x3000], RZ ;  /* 0x003000ff7b007388 */ /* 0x0007e20000000c00 */
[----:B------:R-:W-:Y:S05]  /*2090*/  BRA `(.L_x_3924) ;  /* 0x0000000000047947 */ /* 0x000fea0003800000 */
.L_x_3922:
[----:B------:R1:W-:Y:S02]  /*20a0*/  STS.128 [R123+0x3000], RZ ;  /* 0x003000ff7b007388 */ /* 0x0003e40000000c00 */
.L_x_3924:
[----:B------:R-:W-:Y:S05]  /*20b0*/  BSYNC.RECONVERGENT B0 ;  /* 0x0000000000007941 */ /* 0x000fea0003800200 */
.L_x_3921:
[-C--:B------:R-:W-:Y:S01]  /*20c0*/  ISETP.GE.AND P3, PT, R15, R8.reuse, PT ;  /* 0x000000080f00720c */ /* 0x080fe20003f66270 */
[C---:B------:R-:W-:Y:S01]  /*20d0*/  IMAD.SHL.U32 R105, R3.reuse, 0x20, RZ ;  /* 0x0000002003697824 */ /* 0x040fe200078e00ff */
[----:B------:R-:W-:Y:S01]  /*20e0*/  BSSY.RECONVERGENT B0, `(.L_x_3925) ;  /* 0x000001b000007945 */ /* 0x000fe20003800200 */
[----:B------:R-:W-:Y:S01]  /*20f0*/  IMAD.SHL.U32 R6, R3, 0x4, RZ ;  /* 0x0000000403067824 */ /* 0x000fe200078e00ff */
[----:B------:R-:W-:Y:S01]  /*2100*/  ISETP.GE.AND P2, PT, R13, R8, PT ;  /* 0x000000080d00720c */ /* 0x000fe20003f46270 */
[----:B------:R-:W-:Y:S01]  /*2110*/  IMAD.SHL.U32 R4, R3, 0x10, RZ ;  /* 0x0000001003047824 */ /* 0x000fe200078e00ff */
[C---:B------:R-:W-:Y:S02]  /*2120*/  LOP3.LUT R7, R105.reuse, 0xc0, RZ, 0xc0, !PT ;  /* 0x000000c069077812 */ /* 0x040fe400078ec0ff */
        /* <DEDUP_REMOVED lines=9> */
[----:B------:R-:W-:Y:S02]  /*21c0*/  ISETP.GE.AND P1, PT, R9, R8, PT ;  /* 0x000000080900720c */ /* 0x000fe40003f26270 */
        /* <DEDUP_REMOVED lines=12> */
.L_x_3926:
[----:B------:R-:W-:Y:S05]  /*2290*/  BSYNC.RECONVERGENT B0 ;  /* 0x0000000000007941 */ /* 0x000fea0003800200 */
.L_x_3925:
        /* <DEDUP_REMOVED lines=15> */
.L_x_3928:
[----:B------:R-:W-:Y:S05]  /*2390*/  BSYNC.RECONVERGENT B0 ;  /* 0x0000000000007941 */ /* 0x000fea0003800200 */
.L_x_3927:
        /* <DEDUP_REMOVED lines=13> */
.L_x_3930:
[----:B------:R-:W-:Y:S05]  /*2470*/  BSYNC.RECONVERGENT B0 ;  /* 0x0000000000007941 */ /* 0x000fea0003800200 */
.L_x_3929:
[----:B------:R-:W-:Y:S01]  /*2480*/  LDSM.16.M88.4 R20, [R85] ;  /* 0x000000005514783b */ /* 0x000fe20000000200 */
[----:B------:R-:W-:Y:S01]  /*2490*/  IMAD.MOV.U32 R0, RZ, RZ, 0x20 ;  /* 0x00000020ff007424 */ /* 0x000fe200078e00ff */
[----:B------:R-:W-:Y:S02]  /*24a0*/  LOP3.LUT P6, RZ, R3, 0x4, RZ, 0xc0, !PT ;  /* 0x0000000403ff7812 */ /* 0x000fe400078cc0ff */
[----:B------:R-:W5:Y:S01]  /*24b0*/  LDSM.16.M88.4 R12, [R84+0x1000] ;  /* 0x00100000540c783b */ /* 0x000f620000000200 */
[C---:B--2---:R-:W-:Y:S02]  /*24c0*/  VIMNMX R121, PT, PT, R113.reuse, R88, PT ;  /* 0x0000005871797248 */ /* 0x044fe40003fe0100 */
[----:B------:R-:W-:Y:S01]  /*24d0*/  SEL R0, R0, 0xffffffe0, !P6 ;  /* 0xffffffe000007807 */ /* 0x000fe20007000000 */
[----:B-1----:R-:W1:Y:S01]  /*24e0*/  LDSM.16.M88.4 R4, [R84+0x1400] ;  /* 0x001400005404783b */ /* 0x002e620000000200 */
[----:B------:R-:W-:-:S03]  /*24f0*/  VIADDMNMX R113, R113, 0x8, R88, PT ;  /* 0x0000000871717846 */ /* 0x000fc60003800158 */
[----:B------:R-:W-:Y:S01]  /*2500*/  IMAD.IADD R122, R85, 0x1, R0 ;  /* 0x00000001557a7824 */ /* 0x000fe200078e0200 */
[----:B------:R-:W-:Y:S01]  /*2510*/  LDSM.16.M88.4 R60, [R84+0x1800] ;  /* 0x00180000543c783b */ /* 0x000fe20000000200 */
[----:B------:R-:W-:-:S03]  /*2520*/  IMAD.IADD R0, R0, 0x1, R84 ;  /* 0x0000000100007824 */ /* 0x000fc600078e0254 */
[----:B------:R-:W-:Y:S04]  /*2530*/  LDSM.16.M88.4 R100, [R122] ;  /* 0x000000007a64783b */ /* 0x000fe80000000200 */
[----:B------:R-:W2:Y:S04]  /*2540*/  LDSM.16.M88.4 R72, [R0+0x1000] ;  /* 0x001000000048783b */ /* 0x000ea80000000200 */
[----:B------:R-:W3:Y:S04]  /*2550*/  LDSM.16.M88.4 R68, [R0+0x1400] ;  /* 0x001400000044783b */ /* 0x000ee80000000200 */
[----:B------:R-:W4:Y:S04]  /*2560*/  LDSM.16.M88.4 R52, [R84+0x1c00] ;  /* 0x001c00005434783b */ /* 0x000f280000000200 */
[----:B------:R-:W4:Y:S04]  /*2570*/  LDSM.16.M88.4 R44, [R84+0x2000] ;  /* 0x00200000542c783b */ /* 0x000f280000000200 */
[----:B------:R-:W4:Y:S04]  /*2580*/  LDSM.16.M88.4 R36, [R84+0x2400] ;  /* 0x002400005424783b */ /* 0x000f280000000200 */
[----:B------:R-:W4:Y:S01]  /*2590*/  LDSM.16.M88.4 R28, [R84+0x2800] ;  /* 0x00280000541c783b */ /* 0x000f220000000200 */
[C---:B-----5:R-:W-:Y:S03]  /*25a0*/  HMMA.16816.F32.BF16 R16, R20.reuse, R12, RZ ;  /* 0x0000000c1410723c */ /* 0x060fe600000418ff */
[----:B------:R-:W5:Y:S04]  /*25b0*/  LDSM.16.M88.4 R76, [R84+0x2c00] ;  /* 0x002c0000544c783b */ /* 0x000f680000000200 */
[----:B------:R-:W-:Y:S01]  /*25c0*/  LDSM.16.M88.4 R96, [R0+0x1800] ;  /* 0x001800000060783b */ /* 0x000fe20000000200 */
[C---:B------:R-:W-:Y:S03]  /*25d0*/  HMMA.16816.F32.BF16 R12, R20.reuse, R14, RZ ;  /* 0x0000000e140c723c */ /* 0x040fe600000418ff */
[----:B------:R-:W-:Y:S04]  /*25e0*/  LDSM.16.M88.4 R92, [R0+0x1c00] ;  /* 0x001c0000005c783b */ /* 0x000fe80000000200 */
[----:B------:R-:W-:Y:S01]  /*25f0*/  LDSM.16.M88.4 R80, [R0+0x2000] ;  /* 0x002000000050783b */ /* 0x000fe20000000200 */
[C---:B-1----:R-:W-:Y:S03]  /*2600*/  HMMA.16816.F32.BF16 R8, R20.reuse, R4, RZ ;  /* 0x000000041408723c */ /* 0x042fe600000418ff */
[----:B------:R-:W0:Y:S05]  /*2610*/  LDGDEPBAR ;  /* 0x00000000000079af */ /* 0x000e2a0000000000 */
[----:B------:R-:W-:Y:S08]  /*2620*/  HMMA.16816.F32.BF16 R4, R20, R6, RZ ;  /* 0x000000061404723c */ /* 0x000ff000000418ff */
[C---:B--2---:R-:W-:Y:S08]  /*2630*/  HMMA.16816.F32.BF16 R16, R100.reuse, R72, R16 ;  /* 0x000000486410723c */ /* 0x044ff00000041810 */
[C---:B------:R-:W-:Y:S01]  /*2640*/  HMMA.16816.F32.BF16 R12, R100.reuse, R74, R12 ;  /* 0x0000004a640c723c */ /* 0x040fe2000004180c */
[----:B------:R-:W1:Y:S07]  /*2650*/  LDSM.16.M88.4 R72, [R0+0x2800] ;  /* 0x002800000048783b */ /* 0x000e6e0000000200 */
[C---:B---3--:R-:W-:Y:S08]  /*2660*/  HMMA.16816.F32.BF16 R8, R100.reuse, R68, R8 ;  /* 0x000000446408723c */ /* 0x048ff00000041808 */
[----:B------:R-:W-:Y:S01]  /*2670*/  HMMA.16816.F32.BF16 R4, R100, R70, R4 ;  /* 0x000000466404723c */ /* 0x000fe20000041804 */
[----:B------:R-:W2:Y:S07]  /*2680*/  LDSM.16.M88.4 R68, [R0+0x2c00] ;  /* 0x002c00000044783b */ /* 0x000eae0000000200 */
        /* <DEDUP_REMOVED lines=12> */
[----:B------:R-:W3:Y:S01]  /*2750*/  LDSM.16.M88.4 R76, [R0+0x2400] ;  /* 0x00240000004c783b */ /* 0x000ee20000000200 */
[----:B------:R-:W-:-:S06]  /*2760*/  DEPBAR.LE SB0, 0x0 ;  /* 0x000080000000791a */ /* 0x000fcc0000000000 */
[----:B-1----:R-:W-:Y:S01]  /*2770*/  HMMA.16816.F32.BF16 R32, R100, R72, R32 ;  /* 0x000000486420723c */ /* 0x002fe20000041820 */
[----:B------:R-:W-:-:S07]  /*2780*/  IMAD.SHL.U32 R72, R3, 0x2, RZ ;  /* 0x0000000203487824 */ /* 0x000fce00078e00ff */
[C---:B--2---:R-:W-:Y:S08]  /*2790*/  HMMA.16816.F32.BF16 R24, R100.reuse, R68, R24 ;  /* 0x000000446418723c */ /* 0x044ff00000041818 */
[----:B------:R-:W-:Y:S01]  /*27a0*/  HMMA.16816.F32.BF16 R20, R100, R70, R20 ;  /* 0x000000466414723c */ /* 0x000fe20000041814 */
[----:B------:R-:W-:-:S04]  /*27b0*/  LOP3.LUT R71, R72, 0x6, RZ, 0xc0, !PT ;  /* 0x0000000648477812 */ /* 0x000fc800078ec0ff */
[C---:B------:R-:W-:Y:S02]  /*27c0*/  LOP3.LUT R70, R2.reuse, R71, RZ, 0xfc, !PT ;  /* 0x0000004702467212 */ /* 0x040fe400078efcff */
[C-C-:B------:R-:W-:Y:S01]  /*27d0*/  LOP3.LUT R72, R2.reuse, 0x78, R71.reuse, 0xfe, !PT ;  /* 0x0000007802487812 */ /* 0x140fe200078efe47 */
[C---:B------:R-:W-:Y:S01]  /*27e0*/  HMMA.16816.F32.BF16 R64, R100.reuse, R96, R64 ;  /* 0x000000606440723c */ /* 0x040fe20000041840 */
[----:B------:R-:W-:Y:S02]  /*27f0*/  LOP3.LUT R68, R2, 0x1, R71, 0xfe, !PT ;  /* 0x0000000102447812 */ /* 0x000fe400078efe47 */
[C---:B------:R-:W-:Y:S02]  /*2800*/  ISETP.GE.AND P5, PT, R70.reuse, R121, PT ;  /* 0x000000794600720c */ /* 0x040fe40003fa6270 */
[----:B------:R-:W-:Y:S02]  /*2810*/  ISETP.GE.AND P1, PT, R70, R113, PT ;  /* 0x000000714600720c */ /* 0x000fe40003f26270 */
[----:B------:R-:W-:Y:S01]  /*2820*/  I2FP.F32.U32 R70, R70 ;  /* 0x0000004600467245 */ /* 0x000fe20000201000 */
[----:B------:R-:W-:Y:S01]  /*2830*/  HMMA.16816.F32.BF16 R60, R100, R98, R60 ;  /* 0x00000062643c723c */ /* 0x000fe2000004183c */
[----:B------:R-:W-:-:S02]  /*2840*/  I2FP.F32.U32 R73, R72 ;  /* 0x0000004800497245 */ /* 0x000fc40000201000 */
[C---:B------:R-:W-:Y:S01]  /*2850*/  ISETP.GE.AND P2, PT, R68.reuse, R121, PT ;  /* 0x000000794400720c */ /* 0x040fe20003f46270 */
[C---:B------:R-:W-:Y:S01]  /*2860*/  FFMA.FTZ R69, R87.reuse, R70, R16 ;  /* 0x0000004657457223 */ /* 0x040fe20000010010 */
[----:B------:R-:W-:Y:S01]  /*2870*/  ISETP.GE.AND P3, PT, R68, R113, PT ;  /* 0x000000714400720c */ /* 0x000fe20003f66270 */
[C---:B------:R-:W-:Y:S01]  /*2880*/  FFMA.FTZ R16, R87.reuse, R73, R20 ;  /* 0x0000004957107223 */ /* 0x040fe20000010014 */
[----:B------:R-:W-:Y:S01]  /*2890*/  I2FP.F32.U32 R68, R68 ;  /* 0x0000004400447245 */ /* 0x000fe20000201000 */
[----:B------:R-:W-:Y:S01]  /*28a0*/  HMMA.16816.F32.BF16 R56, R100, R92, R56 ;  /* 0x0000005c6438723c */ /* 0x000fe20000041838 */
[C---:B------:R-:W-:Y:S01]  /*28b0*/  ISETP.GE.AND P4, PT, R72.reuse, R121, PT ;  /* 0x000000794800720c */ /* 0x040fe20003f86270 */
[C---:B------:R-:W-:Y:S01]  /*28c0*/  FFMA.FTZ R20, R87.reuse, R73, R22 ;  /* 0x0000004957147223 */ /* 0x040fe20000010016 */
[----:B------:R-:W-:Y:S01]  /*28d0*/  ISETP.GE.AND P0, PT, R72, R113, PT ;  /* 0x000000714800720c */ /* 0x000fe20003f06270 */
[----:B------:R-:W-:Y:S01]  /*28e0*/  FFMA.FTZ R19, R87, R68, R19 ;  /* 0x0000004457137223 */ /* 0x000fe20000010013 */
[----:B------:R-:W-:-:S02]  /*28f0*/  LOP3.LUT R72, R2, 0x8, R71, 0xfe, !PT ;  /* 0x0000000802487812 */ /* 0x000fc400078efe47 */
[----:B------:R-:W-:Y:S01]  /*2900*/  FSEL R16, R16, -INF , !P4 ;  /* 0xff80000010107808 */ /* 0x000fe20006000000 */
[----:B------:R-:W-:Y:S01]  /*2910*/  HMMA.16816.F32.BF16 R52, R100, R94, R52 ;  /* 0x0000005e6434723c */ /* 0x000fe20000041834 */
[----:B------:R-:W-:Y:S02]  /*2920*/  FSEL R20, R20, -INF , !P0 ;  /* 0xff80000014147808 */ /* 0x000fe40004000000 */
[----:B------:R-:W-:Y:S01]  /*2930*/  FSEL R22, R69, -INF , !P5 ;  /* 0xff80000045167808 */ /* 0x000fe20006800000 */
[----:B------:R-:W-:Y:S01]  /*2940*/  BAR.SYNC.DEFER_BLOCKING 0x0 ;  /* 0x0000000000007b1d */ /* 0x000fe20000010000 */
[----:B------:R-:W-:-:S03]  /*2950*/  ISETP.GE.AND P5, PT, R72, R121, PT ;  /* 0x000000794800720c */ /* 0x000fc60003fa6270 */
[C---:B------:R-:W-:Y:S08]  /*2960*/  HMMA.16816.F32.BF16 R48, R100.reuse, R80, R48 ;  /* 0x000000506430723c */ /* 0x040ff00000041830 */
[C---:B------:R-:W-:Y:S08]  /*2970*/  HMMA.16816.F32.BF16 R44, R100.reuse, R82, R44 ;  /* 0x00000052642c723c */ /* 0x040ff0000004182c */
[C---:B---3--:R-:W-:Y:S08]  /*2980*/  HMMA.16816.F32.BF16 R40, R100.reuse, R76, R40 ;  /* 0x0000004c6428723c */ /* 0x048ff00000041828 */
[C---:B------:R-:W-:Y:S08]  /*2990*/  HMMA.16816.F32.BF16 R36, R100.reuse, R78, R36 ;  /* 0x0000004e6424723c */ /* 0x040ff00000041824 */
[----:B------:R-:W-:Y:S01]  /*29a0*/  HMMA.16816.F32.BF16 R28, R100, R74, R28 ;  /* 0x0000004a641c723c */ /* 0x000fe2000004181c */
[C---:B------:R-:W-:Y:S01]  /*29b0*/  FFMA.FTZ R103, R87.reuse, R70, R18 ;  /* 0x0000004657677223 */ /* 0x040fe20000010012 */
[C---:B------:R-:W-:Y:S01]  /*29c0*/  LOP3.LUT R70, R2.reuse, 0x10, R71, 0xfe, !PT ;  /* 0x0000001002467812 */ /* 0x040fe200078efe47 */
[----:B------:R-:W-:Y:S01]  /*29d0*/  FFMA.FTZ R18, R87, R68, R17 ;  /* 0x0000004457127223 */ /* 0x000fe20000010011 */
[----:B------:R-:W-:-:S02]  /*29e0*/  LOP3.LUT R68, R2, 0x9, R71, 0xfe, !PT ;  /* 0x0000000902447812 */ /* 0x000fc400078efe47 */
[----:B------:R-:W-:Y:S02]  /*29f0*/  I2FP.F32.U32 R17, R72 ;  /* 0x0000004800117245 */ /* 0x000fe40000201000 */
[----:B------:R-:W-:Y:S02]  /*2a00*/  I2FP.F32.U32 R97, R70 ;  /* 0x0000004600617245 */ /* 0x000fe40000201000 */
[C---:B------:R-:W-:Y:S01]  /*2a10*/  ISETP.GE.AND P4, PT, R68.reuse, R121, PT ;  /* 0x000000794400720c */ /* 0x040fe20003f86270 */
[C---:B------:R-:W-:Y:S01]  /*2a20*/  FFMA.FTZ R14, R87.reuse, R17, R14 ;  /* 0x00000011570e7223 */ /* 0x040fe2000001000e */
[----:B------:R-:W-:Y:S01]  /*2a30*/  ISETP.GE.AND P0, PT, R68, R113, PT ;  /* 0x000000714400720c */ /* 0x000fe20003f06270 */
[CC--:B------:R-:W-:Y:S01]  /*2a40*/  FFMA.FTZ R8, R87.reuse, R97.reuse, R8 ;  /* 0x0000006157087223 */ /* 0x0c0fe20000010008 */
[----:B------:R-:W-:Y:S01]  /*2a50*/  I2FP.F32.U32 R68, R68 ;  /* 0x0000004400447245 */ /* 0x000fe20000201000 */
[----:B------:R-:W-:Y:S01]  /*2a60*/  FFMA.FTZ R97, R87, R97, R10 ;  /* 0x0000006157617223 */ /* 0x000fe2000001000a */
[----:B------:R-:W-:Y:S01]  /*2a70*/  FSEL R103, R103, -INF , !P1 ;  /* 0xff80000067677808 */ /* 0x000fe20004800000 */
[C---:B------:R-:W-:Y:S01]  /*2a80*/  FFMA.FTZ R78, R87.reuse, R17, R12 ;  /* 0x00000011574e7223 */ /* 0x040fe2000001000c */
[----:B------:R-:W-:Y:S01]  /*2a90*/  ISETP.GE.AND P1, PT, R72, R113, PT ;  /* 0x000000714800720c */ /* 0x000fe20003f26270 */
[CC--:B------:R-:W-:Y:S01]  /*2aa0*/  FFMA.FTZ R13, R87.reuse, R68.reuse, R13 ;  /* 0x00000044570d7223 */ /* 0x0c0fe2000001000d */
[----:B------:R-:W-:Y:S01]  /*2ab0*/  LOP3.LUT R10, R2, 0x11, R71, 0xfe, !PT ;  /* 0x00000011020a7812 */ /* 0x000fe200078efe47 */
[----:B------:R-:W-:Y:S01]  /*2ac0*/  FFMA.FTZ R15, R87, R68, R15 ;  /* 0x00000044570f7223 */ /* 0x000fe2000001000f */
[----:B------:R-:W-:-:S02]  /*2ad0*/  FSEL R18, R18, -INF , !P2 ;  /* 0xff80000012127808 */ /* 0x000fc40005000000 */
[----:B------:R-:W-:Y:S02]  /*2ae0*/  FSEL R101, R19, -INF , !P3 ;  /* 0xff80000013657808 */ /* 0x000fe40005800000 */
[--C-:B------:R-:W-:Y:S02]  /*2af0*/  LOP3.LUT R68, R2, 0x18, R71.reuse, 0xfe, !PT ;  /* 0x0000001802447812 */ /* 0x100fe400078efe47 */
[C---:B------:R-:W-:Y:S02]  /*2b00*/  ISETP.GE.AND P2, PT, R70.reuse, R121, PT ;  /* 0x000000794600720c */ /* 0x040fe40003f46270 */
[----:B------:R-:W-:Y:S02]  /*2b10*/  ISETP.GE.AND P3, PT, R70, R113, PT ;  /* 0x000000714600720c */ /* 0x000fe40003f66270 */
[----:B------:R-:W-:Y:S02]  /*2b20*/  FSEL R107, R14, -INF , !P1 ;  /* 0xff8000000e6b7808 */ /* 0x000fe40004800000 */
[----:B------:R-:W-:-:S02]  /*2b30*/  LOP3.LUT R12, R2, 0x19, R71, 0xfe, !PT ;  /* 0x00000019020c7812 */ /* 0x000fc400078efe47 */
[----:B------:R-:W-:Y:S02]  /*2b40*/  I2FP.F32.U32 R14, R10 ;  /* 0x0000000a000e7245 */ /* 0x000fe40000201000 */
[----:B------:R-:W-:Y:S02]  /*2b50*/  I2FP.F32.U32 R95, R68 ;  /* 0x00000044005f7245 */ /* 0x000fe40000201000 */
[----:B------:R-:W-:Y:S01]  /*2b60*/  FSEL R8, R8, -INF , !P2 ;  /* 0xff80000008087808 */ /* 0x000fe20005000000 */
[-C--:B------:R-:W-:Y:S01]  /*2b70*/  FFMA.FTZ R88, R87, R14.reuse, R9 ;  /* 0x0000000e57587223 */ /* 0x080fe20000010009 */
[----:B------:R-:W-:Y:S01]  /*2b80*/  FSEL R97, R97, -INF , !P3 ;  /* 0xff80000061617808 */ /* 0x000fe20005800000 */
[C---:B------:R-:W-:Y:S01]  /*2b90*/  FFMA.FTZ R9, R87.reuse, R14, R11 ;  /* 0x0000000e57097223 */ /* 0x040fe2000001000b */
[C---:B------:R-:W-:Y:S01]  /*2ba0*/  ISETP.GE.AND P2, PT, R12.reuse, R121, PT ;  /* 0x000000790c00720c */ /* 0x040fe20003f46270 */
[C---:B------:R-:W-:Y:S01]  /*2bb0*/  FFMA.FTZ R11, R87.reuse, R95, R4 ;  /* 0x0000005f570b7223 */ /* 0x040fe20000010004 */
[----:B------:R-:W-:Y:S01]  /*2bc0*/  ISETP.GE.AND P3, PT, R12, R113, PT ;  /* 0x000000710c00720c */ /* 0x000fe20003f66270 */
[----:B------:R-:W-:Y:S01]  /*2bd0*/  FFMA.FTZ R95, R87, R95, R6 ;  /* 0x0000005f575f7223 */ /* 0x000fe20000010006 */
[----:B------:R-:W-:-:S02]  /*2be0*/  I2FP.F32.U32 R12, R12 ;  /* 0x0000000c000c7245 */ /* 0x000fc40000201000 */
[----:B------:R-:W-:Y:S02]  /*2bf0*/  FSEL R78, R78, -INF , !P5 ;  /* 0xff8000004e4e7808 */ /* 0x000fe40006800000 */
[C---:B------:R-:W-:Y:S01]  /*2c00*/  ISETP.GE.AND P5, PT, R10.reuse, R121, PT ;  /* 0x000000790a00720c */ /* 0x040fe20003fa6270 */
[CC--:B------:R-:W-:Y:S01]  /*2c10*/  FFMA.FTZ R4, R87.reuse, R12.reuse, R5 ;  /* 0x0000000c57047223 */ /* 0x0c0fe20000010005 */
[----:B------:R-:W-:Y:S01]  /*2c20*/  ISETP.GE.AND P1, PT, R10, R113, PT ;  /* 0x000000710a00720c */ /* 0x000fe20003f26270 */
[----:B------:R-:W-:Y:S01]  /*2c30*/  FFMA.FTZ R7, R87, R12, R7 ;  /* 0x0000000c57077223 */ /* 0x000fe20000010007 */
[----:B------:R-:W-:Y:S02]  /*2c40*/  FSEL R10, R13, -INF , !P4 ;  /* 0xff8000000d0a7808 */ /* 0x000fe40006000000 */
[----:B------:R-:W-:Y:S02]  /*2c50*/  FSEL R99, R15, -INF , !P0 ;  /* 0xff8000000f637808 */ /* 0x000fe40004000000 */
[----:B------:R-:W-:-:S02]  /*2c60*/  LOP3.LUT R6, R2, 0x20, R71, 0xfe, !PT ;  /* 0x0000002002067812 */ /* 0x000fc400078efe47 */
[C---:B------:R-:W-:Y:S02]  /*2c70*/  ISETP.GE.AND P4, PT, R68.reuse, R121, PT ;  /* 0x000000794400720c */ /* 0x040fe40003f86270 */
        /* <DEDUP_REMOVED lines=9> */
[----:B------:R-:W-:Y:S01]  /*2d10*/  FSEL R95, R95, -INF , !P0 ;  /* 0xff8000005f5f7808 */ /* 0x000fe20004000000 */
[C---:B------:R-:W-:Y:S01]  /*2d20*/  FFMA.FTZ R5, R87.reuse, R129, R64 ;  /* 0x0000008157057223 */ /* 0x040fe20000010040 */
[C---:B------:R-:W-:Y:S01]  /*2d30*/  ISETP.GE.AND P4, PT, R12.reuse, R121, PT ;  /* 0x000000790c00720c */ /* 0x040fe20003f86270 */
[----:B------:R-:W-:Y:S01]  /*2d40*/  FFMA.FTZ R129, R87, R129, R66 ;  /* 0x0000008157817223 */ /* 0x000fe20000010042 */
[----:B------:R-:W-:-:S02]  /*2d50*/  ISETP.GE.AND P0, PT, R12, R113, PT ;  /* 0x000000710c00720c */ /* 0x000fc40003f06270 */
[----:B------:R-:W-:Y:S02]  /*2d60*/  I2FP.F32.U32 R12, R12 ;  /* 0x0000000c000c7245 */ /* 0x000fe40000201000 */
[----:B------:R-:W-:Y:S02]  /*2d70*/  I2FP.F32.U32 R79, R14 ;  /* 0x0000000e004f7245 */ /* 0x000fe40000201000 */
[----:B------:R-:W-:Y:S01]  /*2d80*/  FSEL R4, R4, -INF , !P2 ;  /* 0xff80000004047808 */ /* 0x000fe20005000000 */
[CC--:B------:R-:W-:Y:S01]  /*2d90*/  FFMA.FTZ R64, R87.reuse, R12.reuse, R65 ;  /* 0x0000000c57407223 */ /* 0x0c0fe20000010041 */
[C---:B------:R-:W-:Y:S01]  /*2da0*/  FFMA.FTZ R67, R87.reuse, R12, R67 ;  /* 0x0000000c57437223 */ /* 0x040fe20000010043 */
[CC--:B------:R-:W-:Y:S01]  /*2db0*/  FFMA.FTZ R60, R87.reuse, R79.reuse, R60 ;  /* 0x0000004f573c7223 */ /* 0x0c0fe2000001003c */
[----:B------:R-:W-:Y:S01]  /*2dc0*/  FFMA.FTZ R79, R87, R79, R62 ;  /* 0x0000004f574f7223 */ /* 0x000fe2000001003e */
        /* <DEDUP_REMOVED lines=8> */
[----:B------:R-:W-:Y:S02]  /*2e50*/  FSEL R127, R67, -INF , !P0 ;  /* 0xff800000437f7808 */ /* 0x000fe40004000000 */
[C---:B------:R-:W-:Y:S02]  /*2e60*/  ISETP.GE.AND P4, PT, R62.reuse, R121, PT ;  /* 0x000000793e00720c */ /* 0x040fe40003f86270 */
[----:B------:R-:W-:Y:S02]  /*2e70*/  ISETP.GE.AND P0, PT, R62, R113, PT ;  /* 0x000000713e00720c */ /* 0x000fe40003f06270 */
[----:B------:R-:W-:Y:S02]  /*2e80*/  I2FP.F32.U32 R5, R62 ;  /* 0x0000003e00057245 */ /* 0x000fe40000201000 */
[----:B------:R-:W-:Y:S02]  /*2e90*/  FSEL R62, R60, -INF , !P2 ;  /* 0xff8000003c3e7808 */ /* 0x000fe40005000000 */
[----:B------:R-:W-:Y:S01]  /*2ea0*/  FSEL R79, R79, -INF , !P3 ;  /* 0xff8000004f4f7808 */ /* 0x000fe20005800000 */
[-C--:B------:R-:W-:Y:S01]  /*2eb0*/  FFMA.FTZ R56, R87, R5.reuse, R56 ;  /* 0x0000000557387223 */ /* 0x080fe20000010038 */
[----:B------:R-:W-:Y:S01]  /*2ec0*/  FSEL R129, R129, -INF , !P1 ;  /* 0xff80000081817808 */ /* 0x000fe20004800000 */
[----:B------:R-:W-:Y:S01]  /*2ed0*/  FFMA.FTZ R58, R87, R5, R58 ;  /* 0x00000005573a7223 */ /* 0x000fe2000001003a */
[----:B------:R-:W-:-:S02]  /*2ee0*/  ISETP.GE.AND P2, PT, R12, R121, PT ;  /* 0x000000790c00720c */ /* 0x000fc40003f46270 */
[----:B------:R-:W-:Y:S02]  /*2ef0*/  ISETP.GE.AND P3, PT, R12, R113, PT ;  /* 0x000000710c00720c */ /* 0x000fe40003f66270 */
[C---:B------:R-:W-:Y:S02]  /*2f00*/  ISETP.GE.AND P5, PT, R14.reuse, R121, PT ;  /* 0x000000790e00720c */ /* 0x040fe40003fa6270 */
[----:B------:R-:W-:Y:S02]  /*2f10*/  ISETP.GE.AND P1, PT, R14, R113, PT ;  /* 0x000000710e00720c */ /* 0x000fe40003f26270 */
[----:B------:R-:W-:Y:S02]  /*2f20*/  I2FP.F32.U32 R12, R12 ;  /* 0x0000000c000c7245 */ /* 0x000fe40000201000 */
[----:B------:R-:W-:Y:S02]  /*2f30*/  I2FP.F32.U32 R14, R14 ;  /* 0x0000000e000e7245 */ /* 0x000fe40000201000 */
[C---:B------:R-:W-:Y:S01]  /*2f40*/  LOP3.LUT R60, R2.reuse, 0x38, R71, 0xfe, !PT ;  /* 0x00000038023c7812 */ /* 0x040fe200078efe47 */
[CC--:B------:R-:W-:Y:S01]  /*2f50*/  FFMA.FTZ R57, R87.reuse, R12.reuse, R57 ;  /* 0x0000000c57397223 */ /* 0x0c0fe20000010039 */
[C---:B------:R-:W-:Y:S01]  /*2f60*/  FFMA.FTZ R59, R87.reuse, R12, R59 ;  /* 0x0000000c573b7223 */ /* 0x040fe2000001003b */
[CC--:B------:R-:W-:Y:S01]  /*2f70*/  FFMA.FTZ R68, R87.reuse, R14.reuse, R61 ;  /* 0x0000000e57447223 */ /* 0x0c0fe2000001003d */
[C---:B------:R-:W-:Y:S01]  /*2f80*/  LOP3.LUT R12, R2.reuse, 0x39, R71, 0xfe, !PT ;  /* 0x00000039020c7812 */ /* 0x040fe200078efe47 */
[----:B------:R-:W-:Y:S01]  /*2f90*/  FFMA.FTZ R61, R87, R14, R63 ;  /* 0x0000000e573d7223 */ /* 0x000fe2000001003f */
[----:B------:R-:W-:-:S02]  /*2fa0*/  LOP3.LUT R14, R2, 0x40, R71, 0xfe, !PT ;  /* 0x00000040020e7812 */ /* 0x000fc400078efe47 */
[----:B------:R-:W-:Y:S02]  /*2fb0*/  FSEL R74, R56, -INF , !P4 ;  /* 0xff800000384a7808 */ /* 0x000fe40006000000 */
[----:B------:R-:W-:Y:S02]  /*2fc0*/  FSEL R75, R58, -INF , !P0 ;  /* 0xff8000003a4b7808 */ /* 0x000fe40004000000 */
[C---:B------:R-:W-:Y:S02]  /*2fd0*/  ISETP.GE.AND P4, PT, R12.reuse, R121, PT ;  /* 0x000000790c00720c */ /* 0x040fe40003f86270 */
[----:B------:R-:W-:Y:S02]  /*2fe0*/  ISETP.GE.AND P0, PT, R12, R113, PT ;  /* 0x000000710c00720c */ /* 0x000fe40003f06270 */
[----:B------:R-:W-:Y:S02]  /*2ff0*/  I2FP.F32.U32 R7, R60 ;  /* 0x0000003c00077245 */ /* 0x000fe40000201000 */
[----:B------:R-:W-:-:S02]  /*3000*/  I2FP.F32.U32 R12, R12 ;  /* 0x0000000c000c7245 */ /* 0x000fc40000201000 */
[----:B------:R-:W-:Y:S01]  /*3010*/  I2FP.F32.U32 R5, R14 ;  /* 0x0000000e00057245 */ /* 0x000fe20000201000 */
[----:B------:R-:W-:Y:S01]  /*3020*/  FFMA.FTZ R54, R87, R7, R54 ;  /* 0x0000000757367223 */ /* 0x000fe20000010036 */
[----:B------:R-:W-:Y:S01]  /*3030*/  FSEL R61, R61, -INF , !P1 ;  /* 0xff8000003d3d7808 */ /* 0x000fe20004800000 */
[CC--:B------:R-:W-:Y:S01]  /*3040*/  FFMA.FTZ R53, R87.reuse, R12.reuse, R53 ;  /* 0x0000000c57357223 */ /* 0x0c0fe20000010035 */
[----:B------:R-:W-:Y:S01]  /*3050*/  ISETP.GE.AND P1, PT, R60, R113, PT ;  /* 0x000000713c00720c */ /* 0x000fe20003f26270 */
[-C--:B------:R-:W-:Y:S01]  /*3060*/  FFMA.FTZ R48, R87, R5.reuse, R48 ;  /* 0x0000000557307223 */ /* 0x080fe20000010030 */
[----:B------:R-:W-:Y:S01]  /*3070*/  FSEL R72, R57, -INF , !P2 ;  /* 0xff80000039487808 */ /* 0x000fe20005000000 */
[----:B------:R-:W-:Y:S01]  /*3080*/  FFMA.FTZ R50, R87, R5, R50 ;  /* 0x0000000557327223 */ /* 0x000fe20000010032 */
[----:B------:R-:W-:Y:S01]  /*3090*/  FSEL R73, R59, -INF , !P3 ;  /* 0xff8000003b497808 */ /* 0x000fe20005800000 */
[C---:B------:R-:W-:Y:S01]  /*30a0*/  FFMA.FTZ R82, R87.reuse, R7, R52 ;  /* 0x0000000757527223 */ /* 0x040fe20000010034 */
[C---:B------:R-:W-:Y:S01]  /*30b0*/  ISETP.GE.AND P2, PT, R14.reuse, R121, PT ;  /* 0x000000790e00720c */ /* 0x040fe20003f46270 */
[----:B------:R-:W-:Y:S01]  /*30c0*/  FFMA.FTZ R55, R87, R12, R55 ;  /* 0x0000000c57377223 */ /* 0x000fe20000010037 */
[----:B------:R-:W-:-:S02]  /*30d0*/  ISETP.GE.AND P3, PT, R14, R113, PT ;  /* 0x000000710e00720c */ /* 0x000fc40003f66270 */
[C-C-:B------:R-:W-:Y:S02]  /*30e0*/  LOP3.LUT R52, R2.reuse, 0x48, R71.reuse, 0xfe, !PT ;  /* 0x0000004802347812 */ /* 0x140fe400078efe47 */
[----:B------:R-:W-:Y:S02]  /*30f0*/  LOP3.LUT R12, R2, 0x49, R71, 0xfe, !PT ;  /* 0x00000049020c7812 */ /* 0x000fe400078efe47 */
[----:B------:R-:W-:Y:S02]  /*3100*/  FSEL R68, R68, -INF , !P5 ;  /* 0xff80000044447808 */ /* 0x000fe40006800000 */
[----:B------:R-:W-:Y:S02]  /*3110*/  ISETP.GE.AND P5, PT, R60, R121, PT ;  /* 0x000000793c00720c */ /* 0x000fe40003fa6270 */
[----:B------:R-:W-:Y:S02]  /*3120*/  FSEL R83, R54, -INF , !P1 ;  /* 0xff80000036537808 */ /* 0x000fe40004800000 */
[----:B------:R-:W-:-:S02]  /*3130*/  FSEL R80, R53, -INF , !P4 ;  /* 0xff80000035507808 */ /* 0x000fc40006000000 */
[----:B------:R-:W-:Y:S02]  /*3140*/  LOP3.LUT R14, R2, 0x41, R71, 0xfe, !PT ;  /* 0x00000041020e7812 */ /* 0x000fe400078efe47 */
[----:B------:R-:W-:Y:S02]  /*3150*/  FSEL R54, R48, -INF , !P2 ;  /* 0xff80000030367808 */ /* 0x000fe40005000000 */
[----:B------:R-:W-:Y:S02]  /*3160*/  FSEL R53, R50, -INF , !P3 ;  /* 0xff80000032357808 */ /* 0x000fe40005800000 */
[----:B------:R-:W-:Y:S02]  /*3170*/  I2FP.F32.U32 R5, R52 ;  /* 0x0000003400057245 */ /* 0x000fe40000201000 */
[C---:B------:R-:W-:Y:S02]  /*3180*/  ISETP.GE.AND P2, PT, R12.reuse, R121, PT ;  /* 0x000000790c00720c */ /* 0x040fe40003f46270 */
[----:B------:R-:W-:Y:S01]  /*3190*/  ISETP.GE.AND P3, PT, R12, R113, PT ;  /* 0x000000710c00720c */ /* 0x000fe20003f66270 */
[CC--:B------:R-:W-:Y:S01]  /*31a0*/  FFMA.FTZ R44, R87.reuse, R5.reuse, R44 ;  /* 0x00000005572c7223 */ /* 0x0c0fe2000001002c */
[----:B------:R-:W-:Y:S01]  /*31b0*/  I2FP.F32.U32 R12, R12 ;  /* 0x0000000c000c7245 */ /* 0x000fe20000201000 */
[----:B------:R-:W-:Y:S01]  /*31c0*/  FFMA.FTZ R46, R87, R5, R46 ;  /* 0x00000005572e7223 */ /* 0x000fe2000001002e */
[----:B------:R-:W-:-:S02]  /*31d0*/  FSEL R82, R82, -INF , !P5 ;  /* 0xff80000052527808 */ /* 0x000fc40006800000 */
[C---:B------:R-:W-:Y:S01]  /*31e0*/  ISETP.GE.AND P5, PT, R14.reuse, R121, PT ;  /* 0x000000790e00720c */ /* 0x040fe20003fa6270 */
[CC--:B------:R-:W-:Y:S01]  /*31f0*/  FFMA.FTZ R45, R87.reuse, R12.reuse, R45 ;  /* 0x0000000c572d7223 */ /* 0x0c0fe2000001002d */
[----:B------:R-:W-:Y:S01]  /*3200*/  ISETP.GE.AND P1, PT, R14, R113, PT ;  /* 0x000000710e00720c */ /* 0x000fe20003f26270 */
[----:B------:R-:W-:Y:S01]  /*3210*/  FFMA.FTZ R47, R87, R12, R47 ;  /* 0x0000000c572f7223 */ /* 0x000fe2000001002f */
[----:B------:R-:W-:Y:S02]  /*3220*/  I2FP.F32.U32 R14, R14 ;  /* 0x0000000e000e7245 */ /* 0x000fe40000201000 */
[----:B------:R-:W-:Y:S02]  /*3230*/  FSEL R77, R55, -INF , !P0 ;  /* 0xff800000374d7808 */ /* 0x000fe40004000000 */
[C---:B------:R-:W-:Y:S01]  /*3240*/  ISETP.GE.AND P4, PT, R52.reuse, R121, PT ;  /* 0x000000793400720c */ /* 0x040fe20003f86270 */
[CC--:B------:R-:W-:Y:S01]  /*3250*/  FFMA.FTZ R49, R87.reuse, R14.reuse, R49 ;  /* 0x0000000e57317223 */ /* 0x0c0fe20000010031 */
[----:B------:R-:W-:Y:S01]  /*3260*/  ISETP.GE.AND P0, PT, R52, R113, PT ;  /* 0x000000713400720c */ /* 0x000fe20003f06270 */
[----:B------:R-:W-:Y:S01]  /*3270*/  FFMA.FTZ R51, R87, R14, R51 ;  /* 0x0000000e57337223 */ /* 0x000fe20000010033 */
[----:B------:R-:W-:-:S02]  /*3280*/  LOP3.LUT R12, R2, 0x51, R71, 0xfe, !PT ;  /* 0x00000051020c7812 */ /* 0x000fc400078efe47 */
[C-C-:B------:R-:W-:Y:S02]  /*3290*/  LOP3.LUT R48, R2.reuse, 0x50, R71.reuse, 0xfe, !PT ;  /* 0x0000005002307812 */ /* 0x140fe400078efe47 */
[----:B------:R-:W-:Y:S02]  /*32a0*/  LOP3.LUT R14, R2, 0x58, R71, 0xfe, !PT ;  /* 0x00000058020e7812 */ /* 0x000fe400078efe47 */
[----:B------:R-:W-:Y:S02]  /*32b0*/  FSEL R58, R44, -INF , !P4 ;  /* 0xff8000002c3a7808 */ /* 0x000fe40006000000 */
[----:B------:R-:W-:Y:S02]  /*32c0*/  FSEL R57, R46, -INF , !P0 ;  /* 0xff8000002e397808 */ /* 0x000fe40004000000 */
[C---:B------:R-:W-:Y:S02]  /*32d0*/  ISETP.GE.AND P4, PT, R12.reuse, R121, PT ;  /* 0x000000790c00720c */ /* 0x040fe40003f86270 */
[----:B------:R-:W-:-:S02]  /*32e0*/  ISETP.GE.AND P0, PT, R12, R113, PT ;  /* 0x000000710c00720c */ /* 0x000fc40003f06270 */
[----:B------:R-:W-:Y:S02]  /*32f0*/  I2FP.F32.U32 R5, R48 ;  /* 0x0000003000057245 */ /* 0x000fe40000201000 */
[----:B------:R-:W-:Y:S02]  /*3300*/  I2FP.F32.U32 R12, R12 ;  /* 0x0000000c000c7245 */ /* 0x000fe40000201000 */
[----:B------:R-:W-:Y:S01]  /*3310*/  I2FP.F32.U32 R13, R14 ;  /* 0x0000000e000d7245 */ /* 0x000fe20000201000 */
[-C--:B------:R-:W-:Y:S01]  /*3320*/  FFMA.FTZ R40, R87, R5.reuse, R40 ;  /* 0x0000000557287223 */ /* 0x080fe20000010028 */
[----:B------:R-:W-:Y:S01]  /*3330*/  FSEL R56, R45, -INF , !P2 ;  /* 0xff8000002d387808 */ /* 0x000fe20005000000 */
[----:B------:R-:W-:Y:S01]  /*3340*/  FFMA.FTZ R15, R87, R12, R43 ;  /* 0x0000000c570f7223 */ /* 0x000fe2000001002b */
[----:B------:R-:W-:Y:S01]  /*3350*/  FSEL R55, R47, -INF , !P3 ;  /* 0xff8000002f377808 */ /* 0x000fe20005800000 */
[----:B------:R-:W-:Y:S01]  /*3360*/  FFMA.FTZ R42, R87, R5, R42 ;  /* 0x00000005572a7223 */ /* 0x000fe2000001002a */
[----:B------:R-:W-:-:S02]  /*3370*/  ISETP.GE.AND P2, PT, R14, R121, PT ;  /* 0x000000790e00720c */ /* 0x000fc40003f46270 */
[----:B------:R-:W-:Y:S01]  /*3380*/  ISETP.GE.AND P3, PT, R14, R113, PT ;  /* 0x000000710e00720c */ /* 0x000fe20003f66270 */
[----:B------:R-:W-:Y:S01]  /*3390*/  FFMA.FTZ R14, R87, R12, R41 ;  /* 0x0000000c570e7223 */ /* 0x000fe20000010029 */
[----:B------:R-:W-:Y:S01]  /*33a0*/  FSEL R60, R49, -INF , !P5 ;  /* 0xff800000313c7808 */ /* 0x000fe20006800000 */
[C---:B------:R-:W-:Y:S01]  /*33b0*/  FFMA.FTZ R12, R87.reuse, R13, R36 ;  /* 0x0000000d570c7223 */ /* 0x040fe20000010024 */
[----:B------:R-:W-:Y:S01]  /*33c0*/  ISETP.GE.AND P5, PT, R48, R121, PT ;  /* 0x000000793000720c */ /* 0x000fe20003fa6270 */
[----:B------:R-:W-:Y:S01]  /*33d0*/  FFMA.FTZ R13, R87, R13, R38 ;  /* 0x0000000d570d7223 */ /* 0x000fe20000010026 */
[C-C-:B------:R-:W-:Y:S02]  /*33e0*/  LOP3.LUT R46, R2.reuse, 0x59, R71.reuse, 0xfe, !PT ;  /* 0x00000059022e7812 */ /* 0x140fe400078efe47 */
[C-C-:B------:R-:W-:Y:S02]  /*33f0*/  LOP3.LUT R44, R2.reuse, 0x60, R71.reuse, 0xfe, !PT ;  /* 0x00000060022c7812 */ /* 0x140fe400078efe47 */
[----:B------:R-:W-:-:S02]  /*3400*/  LOP3.LUT R38, R2, 0x61, R71, 0xfe, !PT ;  /* 0x0000006102267812 */ /* 0x000fc400078efe47 */
[----:B------:R-:W-:Y:S02]  /*3410*/  FSEL R36, R40, -INF , !P5 ;  /* 0xff80000028247808 */ /* 0x000fe40006800000 */
[----:B------:R-:W-:Y:S02]  /*3420*/  FSEL R14, R14, -INF , !P4 ;  /* 0xff8000000e0e7808 */ /* 0x000fe40006000000 */
[----:B------:R-:W-:Y:S02]  /*3430*/  FSEL R15, R15, -INF , !P0 ;  /* 0xff8000000f0f7808 */ /* 0x000fe40004000000 */
[----:B------:R-:W-:Y:S02]  /*3440*/  FSEL R59, R51, -INF , !P1 ;  /* 0xff800000333b7808 */ /* 0x000fe40004800000 */
[----:B------:R-:W-:Y:S02]  /*3450*/  I2FP.F32.U32 R40, R46 ;  /* 0x0000002e00287245 */ /* 0x000fe40000201000 */
[----:B------:R-:W-:-:S02]  /*3460*/  ISETP.GE.AND P4, PT, R44, R121, PT ;  /* 0x000000792c00720c */ /* 0x000fc40003f86270 */
[-C--:B------:R-:W-:Y:S01]  /*3470*/  ISETP.GE.AND P0, PT, R44, R113.reuse, PT ;  /* 0x000000712c00720c */ /* 0x080fe20003f06270 */
[C---:B------:R-:W-:Y:S01]  /*3480*/  FFMA.FTZ R37, R87.reuse, R40, R37 ;  /* 0x0000002857257223 */ /* 0x040fe20000010025 */
[----:B------:R-:W-:Y:S01]  /*3490*/  I2FP.F32.U32 R7, R44 ;  /* 0x0000002c00077245 */ /* 0x000fe20000201000 */
[C---:B------:R-:W-:Y:S01]  /*34a0*/  FFMA.FTZ R39, R87.reuse, R40, R39 ;  /* 0x0000002857277223 */ /* 0x040fe20000010027 */
[----:B------:R-:W-:Y:S02]  /*34b0*/  ISETP.GE.AND P1, PT, R48, R113, PT ;  /* 0x000000713000720c */ /* 0x000fe40003f26270 */
[----:B------:R-:W-:Y:S01]  /*34c0*/  LOP3.LUT R44, R2, 0x68, R71, 0xfe, !PT ;  /* 0x00000068022c7812 */ /* 0x000fe200078efe47 */
[CC--:B------:R-:W-:Y:S01]  /*34d0*/  FFMA.FTZ R40, R87.reuse, R7.reuse, R32 ;  /* 0x0000000757287223 */ /* 0x0c0fe20000010020 */
[----:B------:R-:W-:Y:S01]  /*34e0*/  FSEL R12, R12, -INF , !P2 ;  /* 0xff8000000c0c7808 */ /* 0x000fe20005000000 */
[----:B------:R-:W-:Y:S01]  /*34f0*/  FFMA.FTZ R7, R87, R7, R34 ;  /* 0x0000000757077223 */ /* 0x000fe20000010022 */
[----:B------:R-:W-:-:S02]  /*3500*/  FSEL R13, R13, -INF , !P3 ;  /* 0xff8000000d0d7808 */ /* 0x000fc40005800000 */
[C---:B------:R-:W-:Y:S02]  /*3510*/  ISETP.GE.AND P2, PT, R38.reuse, R121, PT ;  /* 0x000000792600720c */ /* 0x040fe40003f46270 */
[----:B------:R-:W-:Y:S02]  /*3520*/  ISETP.GE.AND P3, PT, R38, R113, PT ;  /* 0x000000712600720c */ /* 0x000fe40003f66270 */
[----:B------:R-:W-:Y:S02]  /*3530*/  I2FP.F32.U32 R38, R38 ;  /* 0x0000002600267245 */ /* 0x000fe40000201000 */
[----:B------:R-:W-:Y:S02]  /*3540*/  FSEL R41, R42, -INF , !P1 ;  /* 0xff8000002a297808 */ /* 0x000fe40004800000 */
[----:B------:R-:W-:Y:S01]  /*3550*/  I2FP.F32.U32 R5, R44 ;  /* 0x0000002c00057245 */ /* 0x000fe20000201000 */
[CC--:B------:R-:W-:Y:S01]  /*3560*/  FFMA.FTZ R32, R87.reuse, R38.reuse, R33 ;  /* 0x0000002657207223 */ /* 0x0c0fe20000010021 */
[C---:B------:R-:W-:Y:S01]  /*3570*/  ISETP.GE.AND P5, PT, R46.reuse, R121, PT ;  /* 0x000000792e00720c */ /* 0x040fe20003fa6270 */
        /* <DEDUP_REMOVED lines=13> */
[----:B------:R-:W-:Y:S02]  /*3650*/  FSEL R40, R40, -INF , !P4 ;  /* 0xff80000028287808 */ /* 0x000fe40006000000 */
[C---:B------:R-:W-:Y:S01]  /*3660*/  ISETP.GE.AND P4, PT, R38.reuse, R121, PT ;  /* 0x000000792600720c */ /* 0x040fe20003f86270 */
[C---:B------:R-:W-:Y:S01]  /*3670*/  FFMA.FTZ R24, R87.reuse, R7, R24 ;  /* 0x0000000757187223 */ /* 0x040fe20000010018 */
[----:B------:R-:W-:Y:S01]  /*3680*/  ISETP.GE.AND P0, PT, R38, R113, PT ;  /* 0x000000712600720c */ /* 0x000fe20003f06270 */
[----:B------:R-:W-:Y:S01]  /*3690*/  FFMA.FTZ R26, R87, R7, R26 ;  /* 0x00000007571a7223 */ /* 0x000fe2000001001a */
[----:B------:R-:W-:Y:S02]  /*36a0*/  FSEL R44, R28, -INF , !P5 ;  /* 0xff8000001c2c7808 */ /* 0x000fe40006800000 */
[----:B------:R-:W-:-:S02]  /*36b0*/  FSEL R19, R19, -INF , !P1 ;  /* 0xff80000013137808 */ /* 0x000fc40004800000 */
[----:B------:R-:W-:Y:S02]  /*36c0*/  I2FP.F32.U32 R38, R38 ;  /* 0x0000002600267245 */ /* 0x000fe40000201000 */
[C---:B------:R-:W-:Y:S02]  /*36d0*/  ISETP.GE.AND P5, PT, R30.reuse, R121, PT ;  /* 0x000000791e00720c */ /* 0x040fe40003fa6270 */
[----:B------:R-:W-:Y:S01]  /*36e0*/  ISETP.GE.AND P1, PT, R30, R113, PT ;  /* 0x000000711e00720c */ /* 0x000fe20003f26270 */
[C---:B------:R-:W-:Y:S01]  /*36f0*/  FFMA.FTZ R29, R87.reuse, R38, R29 ;  /* 0x00000026571d7223 */ /* 0x040fe2000001001d */
[----:B------:R-:W-:Y:S01]  /*3700*/  I2FP.F32.U32 R30, R30 ;  /* 0x0000001e001e7245 */ /* 0x000fe20000201000 */
[C---:B------:R-:W-:Y:S01]  /*3710*/  FFMA.FTZ R17, R87.reuse, R38, R31 ;  /* 0x0000002657117223 */ /* 0x040fe2000001001f */
[----:B------:R-:W-:Y:S02]  /*3720*/  FSEL R32, R32, -INF , !P2 ;  /* 0xff80000020207808 */ /* 0x000fe40005000000 */
[C---:B------:R-:W-:Y:S01]  /*3730*/  ISETP.GE.AND P2, PT, R34.reuse, R121, PT ;  /* 0x000000792200720c */ /* 0x040fe20003f46270 */
[-C--:B------:R-:W-:Y:S01]  /*3740*/  FFMA.FTZ R25, R87, R30.reuse, R25 ;  /* 0x0000001e57197223 */ /* 0x080fe20000010019 */
[----:B------:R-:W-:Y:S01]  /*3750*/  FSEL R33, R33, -INF , !P3 ;  /* 0xff80000021217808 */ /* 0x000fe20005800000 */
[----:B------:R-:W-:Y:S01]  /*3760*/  FFMA.FTZ R5, R87, R30, R27 ;  /* 0x0000001e57057223 */ /* 0x000fe2000001001b */
[----:B------:R-:W-:-:S02]  /*3770*/  ISETP.GE.AND P3, PT, R34, R113, PT ;  /* 0x000000712200720c */ /* 0x000fc40003f66270 */
[----:B------:R-:W-:Y:S02]  /*3780*/  LOP3.LUT R34, R2, 0x79, R71, 0xfe, !PT ;  /* 0x0000007902227812 */ /* 0x000fe400078efe47 */
[----:B------:R-:W-:Y:S02]  /*3790*/  FSEL R30, R24, -INF , !P2 ;  /* 0xff800000181e7808 */ /* 0x000fe40005000000 */
[----:B------:R-:W-:Y:S02]  /*37a0*/  ISETP.NE.AND P2, PT, R89, 0x1, PT ;  /* 0x000000015900780c */ /* 0x000fe40003f45270 */
[----:B------:R-:W-:Y:S02]  /*37b0*/  FSEL R38, R29, -INF , !P4 ;  /* 0xff8000001d267808 */ /* 0x000fe40006000000 */
[----:B------:R-:W-:Y:S02]  /*37c0*/  FSEL R17, R17, -INF , !P0 ;  /* 0xff80000011117808 */ /* 0x000fe40004000000 */
[----:B------:R-:W-:-:S02]  /*37d0*/  ISETP.GE.AND P4, PT, R34, R121, PT ;  /* 0x000000792200720c */ /* 0x000fc40003f86270 */
[----:B------:R-:W-:Y:S02]  /*37e0*/  ISETP.GE.AND P0, PT, R34, R113, PT ;  /* 0x000000712200720c */ /* 0x000fe40003f06270 */
[----:B------:R-:W-:Y:S02]  /*37f0*/  I2FP.F32.U32 R34, R34 ;  /* 0x0000002200227245 */ /* 0x000fe40000201000 */
[----:B------:R-:W-:Y:S02]  /*3800*/  FSEL R28, R25, -INF , !P5 ;  /* 0xff800000191c7808 */ /* 0x000fe40006800000 */
[----:B------:R-:W-:Y:S01]  /*3810*/  FSEL R27, R26, -INF , !P3 ;  /* 0xff8000001a1b7808 */ /* 0x000fe20005800000 */
[CC--:B------:R-:W-:Y:S01]  /*3820*/  FFMA.FTZ R21, R87.reuse, R34.reuse, R21 ;  /* 0x0000002257157223 */ /* 0x0c0fe20000010015 */
[----:B------:R-:W-:Y:S01]  /*3830*/  FFMA.FTZ R23, R87, R34, R23 ;  /* 0x0000002257177223 */ /* 0x000fe20000010017 */
[----:B------:R-:W-:-:S03]  /*3840*/  FSEL R25, R5, -INF , !P1 ;  /* 0xff80000005197808 */ /* 0x000fc60004800000 */
[----:B------:R-:W-:Y:S02]  /*3850*/  FSEL R24, R21, -INF , !P4 ;  /* 0xff80000015187808 */ /* 0x000fe40006000000 */
[----:B------:R-:W-:Y:S01]  /*3860*/  FSEL R21, R23, -INF , !P0 ;  /* 0xff80000017157808 */ /* 0x000fe20004000000 */
[----:B------:R-:W-:Y:S06]  /*3870*/  @!P2 BRA `(.L_x_3931) ;  /* 0x0000000400bca947 */ /* 0x000fec0003800000 */
        /* <DEDUP_REMOVED lines=11> */
.L_x_3932:
        /* <DEDUP_REMOVED lines=59> */
.L_x_3933:
        /* <DEDUP_REMOVED lines=9> */
[----:B------:R-:W-:Y:S01]  /*3d70*/  @!P0 SHF.L.U64.HI R34, R90, 0x6, R91 ;  /* 0x000000065a228819 */ /* 0x000fe2000001025b */
[----:B------:R-:W-:Y:S01]  /*3d80*/  @!P1 IMAD.MOV.U32 R51, RZ, RZ, R111 ;  /* 0x000000ffff339224 */ /* 0x000fe200078e006f */
[----:B------:R-:W-:Y:S02]  /*3d90*/  @!P0 IADD3 R48, P4, P3, R5, R112, R5 ;  /* 0x0000007005308210 */ /* 0x000fe40007b9e005 */
        /* <DEDUP_REMOVED lines=27> */
.L_x_3935:
[----:B------:R-:W-:Y:S05]  /*3f50*/  BSYNC.RECONVERGENT B0 ;  /* 0x0000000000007941 */ /* 0x000fea0003800200 */
.L_x_3934:
[----:B------:R-:W0:Y:S02]  /*3f60*/  LDGDEPBAR ;  /* 0x00000000000079af */ /* 0x000e240000000000 */
.L_x_3931:
        /* <DEDUP_REMOVED lines=32> */
[----:B------:R-:W-:Y:S02]  /*4170*/  FMNMX.FTZ R26, R21, R26, !PT ;  /* 0x0000001a151a7209 */ /* 0x000fe40007810000 */
[----:B------:R-:W-:Y:S01]  /*4180*/  LOP3.LUT R115, R86, 0x120, R105, 0xf8, !PT ;  /* 0x0000012056737812 */ /* 0x000fe200078ef869 */
[----:B------:R-:W4:Y:S03]  /*4190*/  SHFL.BFLY PT, R7, R34, 0x2, 0x1f ;  /* 0x0c401f0022077f89 */ /* 0x000f2600000e0000 */
[----:B------:R-:W-:Y:S01]  /*41a0*/  LEA R115, R115, UR5, 0x1 ;  /* 0x0000000573737c11 */ /* 0x000fe2000f8e08ff */
[----:B------:R-:W5:Y:S03]  /*41b0*/  SHFL.BFLY PT, R5, R26, 0x2, 0x1f ;  /* 0x0c401f001a057f89 */ /* 0x000f6600000e0000 */
[----:B------:R-:W-:-:S02]  /*41c0*/  IADD3 R131, PT, PT, R115, 0x3000, RZ ;  /* 0x0000300073837810 */ /* 0x000fc40007ffe0ff */
[----:B------:R-:W-:Y:S02]  /*41d0*/  IADD3 R23, PT, PT, R115, 0x3020, RZ ;  /* 0x0000302073177810 */ /* 0x000fe40007ffe0ff */
[----:B------:R-:W-:Y:S02]  /*41e0*/  @P6 IADD3 R23, PT, PT, R131, -0x20, RZ ;  /* 0xffffffe083176810 */ /* 0x000fe40007ffe0ff */
[----:B----4-:R-:W-:Y:S02]  /*41f0*/  FMNMX.FTZ R7, R34, R7, !PT ;  /* 0x0000000722077209 */ /* 0x010fe40007810000 */
[----:B-----5:R-:W-:-:S03]  /*4200*/  FMNMX.FTZ R5, R26, R5, !PT ;  /* 0x000000051a057209 */ /* 0x020fc60007810000 */
[----:B------:R-:W4:Y:S02]  /*4210*/  SHFL.BFLY PT, R70, R7, 0x1, 0x1f ;  /* 0x0c201f0007467f89 */ /* 0x000f2400000e0000 */
[----:B----4-:R-:W-:-:S04]  /*4220*/  FMNMX.FTZ R70, R7, R70, !PT ;  /* 0x0000004607467209 */ /* 0x010fc80007810000 */
[C---:B------:R-:W-:Y:S01]  /*4230*/  FSETP.NEU.FTZ.AND P0, PT, R70.reuse, -INF , PT ;  /* 0xff8000004600780b */ /* 0x040fe20003f1d000 */
[----:B---3--:R-:W-:-:S05]  /*4240*/  FMUL.FTZ R29, R70, UR4 ;  /* 0x00000004461d7c20 */ /* 0x008fca0008410000 */
[----:B------:R-:W-:-:S05]  /*4250*/  FSEL R29, R29, RZ, P0 ;  /* 0x000000ff1d1d7208 */ /* 0x000fca0000000000 */
[--C-:B------:R-:W-:Y:S01]  /*4260*/  FFMA.FTZ R81, R22, UR4, -R29.reuse ;  /* 0x0000000416517c23 */ /* 0x100fe2000801081d */
[--C-:B------:R-:W-:Y:S01]  /*4270*/  FFMA.FTZ R76, R18, UR4, -R29.reuse ;  /* 0x00000004124c7c23 */ /* 0x100fe2000801081d */
[----:B------:R-:W3:Y:S01]  /*4280*/  SHFL.BFLY PT, R22, R5, 0x1, 0x1f ;  /* 0x0c201f0005167f89 */ /* 0x000ee200000e0000 */
[--C-:B-1----:R-:W-:Y:S01]  /*4290*/  FFMA.FTZ R48, R78, UR4, -R29.reuse ;  /* 0x000000044e307c23 */ /* 0x102fe2000801081d */
[--C-:B------:R-:W-:Y:S01]  /*42a0*/  FFMA.FTZ R45, R10, UR4, -R29.reuse ;  /* 0x000000040a2d7c23 */ /* 0x100fe2000801081d */
[--C-:B------:R-:W-:Y:S01]  /*42b0*/  FFMA.FTZ R37, R6, UR4, -R29.reuse ;  /* 0x0000000406257c23 */ /* 0x100fe2000801081d */
[--C-:B------:R-:W-:Y:S01]  /*42c0*/  FFMA.FTZ R18, R4, UR4, -R29.reuse ;  /* 0x0000000404127c23 */ /* 0x100fe2000801081d */
[----:B------:R-:W-:Y:S01]  /*42d0*/  MUFU.EX2 R81, R81 ;  /* 0x0000005100517308 */ /* 0x000fe20000000800 */
[--C-:B--2---:R-:W-:Y:S01]  /*42e0*/  FFMA.FTZ R46, R8, UR4, -R29.reuse ;  /* 0x00000004082e7c23 */ /* 0x104fe2000801081d */
        /* <DEDUP_REMOVED lines=10> */
[----:B------:R-:W-:-:S04]  /*4390*/  FFMA.FTZ R30, R30, UR4, -R29 ;  /* 0x000000041e1e7c23 */ /* 0x000fc8000801081d */
[----:B------:R-:W-:Y:S01]  /*43a0*/  MUFU.EX2 R48, R48 ;  /* 0x0000003000307308 */ /* 0x000fe20000000800 */
[----:B---3--:R-:W-:Y:S02]  /*43b0*/  FMNMX.FTZ R69, R5, R22, !PT ;  /* 0x0000001605457209 */ /* 0x008fe40007810000 */
[----:B------:R-:W-:Y:S02]  /*43c0*/  LDSM.16.MT88.4 R4, [R23] ;  /* 0x000000001704783b */ /* 0x000fe40000004200 */
[C---:B------:R-:W-:Y:S01]  /*43d0*/  FSETP.NEU.FTZ.AND P0, PT, R69.reuse, -INF , PT ;  /* 0xff8000004500780b */ /* 0x040fe20003f1d000 */
[----:B------:R-:W-:Y:S02]  /*43e0*/  FMUL.FTZ R22, R69, UR4 ;  /* 0x0000000445167c20 */ /* 0x000fe40008410000 */
[----:B------:R-:W2:Y:S01]  /*43f0*/  MUFU.EX2 R45, R45 ;  /* 0x0000002d002d7308 */ /* 0x000ea20000000800 */
[----:B-1----:R-:W-:Y:S01]  /*4400*/  F2FP.BF16.F32.PACK_AB R92, R76, R81 ;  /* 0x000000514c5c723e */ /* 0x002fe200000010ff */
[----:B------:R-:W-:Y:S01]  /*4410*/  FADD.FTZ R81, R81, R76 ;  /* 0x0000004c51517221 */ /* 0x000fe20000010000 */
[--C-:B------:R-:W-:Y:S01]  /*4420*/  FFMA.FTZ R76, R36, UR4, -R29.reuse ;  /* 0x00000004244c7c23 */ /* 0x100fe2000801081d */
[----:B------:R-:W-:Y:S01]  /*4430*/  FSEL R22, R22, RZ, P0 ;  /* 0x000000ff16167208 */ /* 0x000fe20000000000 */
[----:B------:R-:W-:-:S03]  /*4440*/  FFMA.FTZ R36, R40, UR4, -R29 ;  /* 0x0000000428247c23 */ /* 0x000fc6000801081d */
[----:B------:R-:W-:Y:S01]  /*4450*/  MUFU.EX2 R46, R46 ;  /* 0x0000002e002e7308 */ /* 0x000fe20000000800 */
[--C-:B------:R-:W-:Y:S01]  /*4460*/  FFMA.FTZ R52, R103, UR4, -R22.reuse ;  /* 0x0000000467347c23 */ /* 0x100fe20008010816 */
[--C-:B------:R-:W-:Y:S01]  /*4470*/  FFMA.FTZ R51, R101, UR4, -R22.reuse ;  /* 0x0000000465337c23 */ /* 0x100fe20008010816 */
[--C-:B------:R-:W-:Y:S01]  /*4480*/  FFMA.FTZ R50, R107, UR4, -R22.reuse ;  /* 0x000000046b327c23 */ /* 0x100fe20008010816 */
[----:B------:R-:W1:Y:S01]  /*4490*/  LDSM.16.MT88.4 R100, [R115+0x3000] ;  /* 0x003000007364783b */ /* 0x000e620000004200 */
[--C-:B------:R-:W-:Y:S01]  /*44a0*/  FFMA.FTZ R49, R99, UR4, -R22.reuse ;  /* 0x0000000463317c23 */ /* 0x100fe20008010816 */
[--C-:B------:R-:W-:Y:S01]  /*44b0*/  FFMA.FTZ R34, R9, UR4, -R22.reuse ;  /* 0x0000000409227c23 */ /* 0x100fe20008010816 */
[--C-:B------:R-:W-:Y:S01]  /*44c0*/  FFMA.FTZ R47, R97, UR4, -R22.reuse ;  /* 0x00000004612f7c23 */ /* 0x100fe20008010816 */
[----:B------:R-:W-:Y:S01]  /*44d0*/  MUFU.EX2 R52, R52 ;  /* 0x0000003400347308 */ /* 0x000fe20000000800 */
[----:B------:R-:W3:Y:S01]  /*44e0*/  LDSM.16.MT88.4 R8, [R115+0x3400] ;  /* 0x003400007308783b */ /* 0x000ee20000004200 */
[--C-:B------:R-:W-:Y:S01]  /*44f0*/  FFMA.FTZ R31, R95, UR4, -R22.reuse ;  /* 0x000000045f1f7c23 */ /* 0x100fe20008010816 */
[--C-:B------:R-:W-:Y:S01]  /*4500*/  FFMA.FTZ R26, R93, UR4, -R22.reuse ;  /* 0x000000045d1a7c23 */ /* 0x100fe20008010816 */
[----:B--2---:R-:W-:Y:S01]  /*4510*/  F2FP.BF16.F32.PACK_AB R94, R45, R48 ;  /* 0x000000302d5e723e */ /* 0x004fe200000010ff */
        /* <DEDUP_REMOVED lines=20> */
[----:B--2---:R-:W-:Y:S01]  /*4660*/  F2FP.BF16.F32.PACK_AB R93, R51, R52 ;  /* 0x00000034335d723e */ /* 0x004fe200000010ff */
[----:B------:R-:W-:Y:S01]  /*4670*/  FFMA.FTZ R55, R12, UR4, -R29 ;  /* 0x000000040c377c23 */ /* 0x000fe2000801081d */
[--C-:B------:R-:W-:Y:S01]  /*4680*/  FFMA.FTZ R41, R41, UR4, -R22.reuse ;  /* 0x0000000429297c23 */ /* 0x100fe20008010816 */
[--C-:B------:R-:W-:Y:S01]  /*4690*/  FFMA.FTZ R82, R15, UR4, -R22.reuse ;  /* 0x000000040f527c23 */ /* 0x100fe20008010816 */
[--C-:B------:R-:W-:Y:S01]  /*46a0*/  FFMA.FTZ R40, R13, UR4, -R22.reuse ;  /* 0x000000040d287c23 */ /* 0x100fe20008010816 */
[----:B------:R-:W-:Y:S01]  /*46b0*/  FADD.FTZ R48, R48, R81 ;  /* 0x0000005130307221 */ /* 0x000fe20000010000 */
[--C-:B------:R-:W-:Y:S01]  /*46c0*/  FFMA.FTZ R35, R35, UR4, -R22.reuse ;  /* 0x0000000423237c23 */ /* 0x100fe20008010816 */
[----:B------:R-:W2:Y:S01]  /*46d0*/  MUFU.EX2 R43, R43 ;  /* 0x0000002b002b7308 */ /* 0x000ea20000000800 */
[----:B------:R-:W-:Y:S01]  /*46e0*/  FFMA.FTZ R25, R25, UR4, -R22 ;  /* 0x0000000419197c23 */ /* 0x000fe20008010816 */
[----:B------:R-:W-:Y:S01]  /*46f0*/  FADD.FTZ R45, R45, R48 ;  /* 0x000000302d2d7221 */ /* 0x000fe20000010000 */
[--C-:B------:R-:W-:Y:S01]  /*4700*/  FFMA.FTZ R20, R20, UR4, -R22.reuse ;  /* 0x0000000414147c23 */ /* 0x100fe20008010816 */
[----:B------:R-:W-:Y:S01]  /*4710*/  FFMA.FTZ R21, R21, UR4, -R22 ;  /* 0x0000000415157c23 */ /* 0x000fe20008010816 */
[----:B------:R-:W-:-:S03]  /*4720*/  MOV R129, 0xffffffff ;  /* 0xffffffff00817802 */ /* 0x000fc60000000f00 */
[----:B------:R-:W-:Y:S01]  /*4730*/  MUFU.EX2 R37, R37 ;  /* 0x0000002500257308 */ /* 0x000fe20000000800 */
[----:B----4-:R-:W-:-:S07]  /*4740*/  F2FP.BF16.F32.PACK_AB R95, R49, R50 ;  /* 0x00000032315f723e */ /* 0x010fce00000010ff */
[----:B------:R-:W4:Y:S01]  /*4750*/  MUFU.EX2 R18, R18 ;  /* 0x0000001200127308 */ /* 0x000f220000000800 */
[C---:B-1----:R-:W-:Y:S07]  /*4760*/  HMMA.16816.F32.BF16 R104, R92.reuse, R100, RZ ;  /* 0x000000645c68723c */ /* 0x042fee00000418ff */
[----:B------:R-:W-:Y:S01]  /*4770*/  MUFU.EX2 R47, R47 ;  /* 0x0000002f002f7308 */ /* 0x000fe20000000800 */
[C---:B------:R-:W-:Y:S07]  /*4780*/  HMMA.16816.F32.BF16 R100, R92.reuse, R102, RZ ;  /* 0x000000665c64723c */ /* 0x040fee00000418ff */
[----:B------:R-:W1:Y:S01]  /*4790*/  MUFU.EX2 R34, R34 ;  /* 0x0000002200227308 */ /* 0x000e620000000800 */
[----:B------:R-:W-:Y:S01]  /*47a0*/  HMMA.16816.F32.BF16 R96, R92, R4, RZ ;  /* 0x000000045c60723c */ /* 0x000fe200000418ff */
[----:B--2---:R-:W-:Y:S01]  /*47b0*/  F2FP.BF16.F32.PACK_AB R4, R43, R46 ;  /* 0x0000002e2b04723e */ /* 0x004fe200000010ff */
[----:B------:R-:W-:Y:S01]  /*47c0*/  FADD.FTZ R46, R46, R45 ;  /* 0x0000002d2e2e7221 */ /* 0x000fe20000010000 */
[----:B------:R-:W-:Y:S01]  /*47d0*/  FFMA.FTZ R45, R38, UR4, -R29 ;  /* 0x00000004262d7c23 */ /* 0x000fe2000801081d */
[----:B------:R-:W-:-:S03]  /*47e0*/  FFMA.FTZ R38, R19, UR4, -R22 ;  /* 0x0000000413267c23 */ /* 0x000fc60008010816 */
[----:B------:R-:W-:Y:S01]  /*47f0*/  MUFU.EX2 R31, R31 ;  /* 0x0000001f001f7308 */ /* 0x000fe20000000800 */
[----:B------:R-:W-:Y:S01]  /*4800*/  HMMA.16816.F32.BF16 R92, R92, R6, RZ ;  /* 0x000000065c5c723c */ /* 0x000fe200000418ff */
[----:B----4-:R-:W-:-:S06]  /*4810*/  F2FP.BF16.F32.PACK_AB R6, R18, R37 ;  /* 0x000000251206723e */ /* 0x010fcc00000010ff */
[----:B------:R-:W2:Y:S01]  /*4820*/  MUFU.EX2 R26, R26 ;  /* 0x0000001a001a7308 */ /* 0x000ea20000000800 */
[----:B-1----:R-:W-:-:S07]  /*4830*/  F2FP.BF16.F32.PACK_AB R5, R34, R47 ;  /* 0x0000002f2205723e */ /* 0x002fce00000010ff */
[----:B------:R-:W-:Y:S08]  /*4840*/  MUFU.EX2 R67, R67 ;  /* 0x0000004300437308 */ /* 0x000ff00000000800 */
[----:B------:R-:W1:Y:S01]  /*4850*/  MUFU.EX2 R66, R66 ;  /* 0x0000004200427308 */ /* 0x000e620000000800 */
[----:B--2---:R-:W-:-:S07]  /*4860*/  F2FP.BF16.F32.PACK_AB R7, R26, R31 ;  /* 0x0000001f1a07723e */ /* 0x004fce00000010ff */
[C---:B---3--:R-:W-:Y:S01]  /*4870*/  HMMA.16816.F32.BF16 R104, R4.reuse, R8, R104 ;  /* 0x000000080468723c */ /* 0x048fe20000041868 */
        /* <DEDUP_REMOVED lines=14> */
[----:B---3--:R-:W-:Y:S02]  /*4960*/  F2FP.BF16.F32.PACK_AB R5, R63, R68 ;  /* 0x000000443f05723e */ /* 0x008fe400000010ff */
[----:B------:R-:W-:Y:S02]  /*4970*/  F2FP.BF16.F32.PACK_AB R6, R62, R65 ;  /* 0x000000413e06723e */ /* 0x000fe400000010ff */
[----:B----4-:R-:W-:-:S03]  /*4980*/  F2FP.BF16.F32.PACK_AB R7, R61, R64 ;  /* 0x000000403d07723e */ /* 0x010fc600000010ff */
[----:B------:R-:W-:Y:S08]  /*4990*/  MUFU.EX2 R79, R79 ;  /* 0x0000004f004f7308 */ /* 0x000ff00000000800 */
[----:B------:R-:W-:Y:S08]  /*49a0*/  MUFU.EX2 R72, R72 ;  /* 0x0000004800487308 */ /* 0x000ff00000000800 */
[----:B------:R-:W-:Y:S08]  /*49b0*/  MUFU.EX2 R80, R80 ;  /* 0x0000005000507308 */ /* 0x000ff00000000800 */
[----:B------:R-:W3:Y:S01]  /*49c0*/  MUFU.EX2 R75, R75 ;  /* 0x0000004b004b7308 */ /* 0x000ee20000000800 */
[C---:B--2---:R-:W-:Y:S07]  /*49d0*/  HMMA.16816.F32.BF16 R104, R4.reuse, R8, R104 ;  /* 0x000000080468723c */ /* 0x044fee0000041868 */
[----:B------:R-:W-:Y:S01]  /*49e0*/  MUFU.EX2 R73, R73 ;  /* 0x0000004900497308 */ /* 0x000fe20000000800 */
[C---:B------:R-:W-:Y:S01]  /*49f0*/  HMMA.16816.F32.BF16 R100, R4.reuse, R10, R100 ;  /* 0x0000000a0464723c */ /* 0x040fe20000041864 */
[----:B------:R-:W2:Y:S06]  /*4a00*/  LDSM.16.MT88.4 R8, [R23+0x800] ;  /* 0x000800001708783b */ /* 0x000eac0000004200 */
[----:B------:R-:W4:Y:S08]  /*4a10*/  MUFU.EX2 R74, R74 ;  /* 0x0000004a004a7308 */ /* 0x000f300000000800 */
[----:B------:R-:W-:Y:S08]  /*4a20*/  MUFU.EX2 R83, R83 ;  /* 0x0000005300537308 */ /* 0x000ff00000000800 */
[----:B------:R-:W5:Y:S08]  /*4a30*/  MUFU.EX2 R60, R60 ;  /* 0x0000003c003c7308 */ /* 0x000f700000000800 */
[----:B------:R-:W-:Y:S08]  /*4a40*/  MUFU.EX2 R54, R54 ;  /* 0x0000003600367308 */ /* 0x000ff00000000800 */
[----:B------:R-:W-:Y:S01]  /*4a50*/  MUFU.EX2 R77, R77 ;  /* 0x0000004d004d7308 */ /* 0x000fe20000000800 */
[C---:B--2---:R-:W-:Y:S07]  /*4a60*/  HMMA.16816.F32.BF16 R96, R4.reuse, R8, R96 ;  /* 0x000000080460723c */ /* 0x044fee0000041860 */
[----:B------:R-:W-:Y:S01]  /*4a70*/  MUFU.EX2 R58, R58 ;  /* 0x0000003a003a7308 */ /* 0x000fe20000000800 */
[----:B------:R-:W-:Y:S01]  /*4a80*/  HMMA.16816.F32.BF16 R92, R4, R10, R92 ;  /* 0x0000000a045c723c */ /* 0x000fe2000004185c */
[----:B------:R-:W2:Y:S01]  /*4a90*/  LDSM.16.MT88.4 R8, [R115+0x3c00] ;  /* 0x003c00007308783b */ /* 0x000ea20000004200 */
[----:B-1----:R-:W-:-:S05]  /*4aa0*/  F2FP.BF16.F32.PACK_AB R4, R78, R127 ;  /* 0x0000007f4e04723e */ /* 0x002fca00000010ff */
[----:B------:R1:W5:Y:S01]  /*4ab0*/  MUFU.EX2 R57, R59 ;  /* 0x0000003b00397308 */ /* 0x0003620000000800 */
[----:B---3--:R-:W-:Y:S02]  /*4ac0*/  F2FP.BF16.F32.PACK_AB R5, R75, R80 ;  /* 0x000000504b05723e */ /* 0x008fe400000010ff */
[----:B------:R-:W-:Y:S02]  /*4ad0*/  F2FP.BF16.F32.PACK_AB R6, R72, R79 ;  /* 0x0000004f4806723e */ /* 0x000fe400000010ff */
[----:B----4-:R-:W-:-:S03]  /*4ae0*/  F2FP.BF16.F32.PACK_AB R7, R74, R73 ;  /* 0x000000494a07723e */ /* 0x010fc600000010ff */
[----:B------:R-:W-:Y:S08]  /*4af0*/  MUFU.EX2 R56, R56 ;  /* 0x0000003800387308 */ /* 0x000ff00000000800 */
[----:B------:R-:W3:Y:S01]  /*4b00*/  MUFU.EX2 R53, R53 ;  /* 0x0000003500357308 */ /* 0x000ee20000000800 */
[----:B-1----:R-:W-:Y:S02]  /*4b10*/  FFMA.FTZ R59, R14, UR4, -R29 ;  /* 0x000000040e3b7c23 */ /* 0x002fe4000801081d */
[----:B------:R-:W-:Y:S05]  /*4b20*/  LDSM.16.MT88.4 R12, [R23+0x1400] ;  /* 0x00140000170c783b */ /* 0x000fea0000004200 */
[----:B------:R-:W-:Y:S08]  /*4b30*/  MUFU.EX2 R76, R76 ;  /* 0x0000004c004c7308 */ /* 0x000ff00000000800 */
[----:B------:R-:W1:Y:S01]  /*4b40*/  MUFU.EX2 R59, R59 ;  /* 0x0000003b003b7308 */ /* 0x000e620000000800 */
[C---:B--2---:R-:W-:Y:S07]  /*4b50*/  HMMA.16816.F32.BF16 R104, R4.reuse, R8, R104 ;  /* 0x000000080468723c */ /* 0x044fee0000041868 */
[----:B------:R-:W-:Y:S01]  /*4b60*/  MUFU.EX2 R55, R55 ;  /* 0x0000003700377308 */ /* 0x000fe20000000800 */
[C---:B------:R-:W-:Y:S01]  /*4b70*/  HMMA.16816.F32.BF16 R100, R4.reuse, R10, R100 ;  /* 0x0000000a0464723c */ /* 0x040fe20000041864 */
[----:B------:R-:W2:Y:S06]  /*4b80*/  LDSM.16.MT88.4 R8, [R23+0xc00] ;  /* 0x000c00001708783b */ /* 0x000eac0000004200 */
[----:B------:R-:W-:Y:S08]  /*4b90*/  MUFU.EX2 R42, R42 ;  /* 0x0000002a002a7308 */ /* 0x000ff00000000800 */
[----:B------:R-:W-:Y:S08]  /*4ba0*/  MUFU.EX2 R41, R41 ;  /* 0x0000002900297308 */ /* 0x000ff00000000800 */
[----:B------:R-:W4:Y:S08]  /*4bb0*/  MUFU.EX2 R82, R82 ;  /* 0x0000005200527308 */ /* 0x000f300000000800 */
[----:B------:R-:W-:Y:S08]  /*4bc0*/  MUFU.EX2 R40, R40 ;  /* 0x0000002800287308 */ /* 0x000ff00000000800 */
[----:B------:R-:W-:Y:S01]  /*4bd0*/  MUFU.EX2 R36, R36 ;  /* 0x0000002400247308 */ /* 0x000fe20000000800 */
[C---:B--2---:R-:W-:Y:S07]  /*4be0*/  HMMA.16816.F32.BF16 R96, R4.reuse, R8, R96 ;  /* 0x000000080460723c */ /* 0x044fee0000041860 */
[----:B------:R-:W-:Y:S01]  /*4bf0*/  MUFU.EX2 R45, R45 ;  /* 0x0000002d002d7308 */ /* 0x000fe20000000800 */
[----:B------:R-:W-:Y:S01]  /*4c00*/  HMMA.16816.F32.BF16 R92, R4, R10, R92 ;  /* 0x0000000a045c723c */ /* 0x000fe2000004185c */
[----:B------:R-:W2:Y:S01]  /*4c10*/  LDSM.16.MT88.4 R8, [R115+0x4000] ;  /* 0x004000007308783b */ /* 0x000ea20000004200 */
[----:B-----5:R-:W-:-:S05]  /*4c20*/  F2FP.BF16.F32.PACK_AB R4, R60, R83 ;  /* 0x000000533c04723e */ /* 0x020fca00000010ff */
[----:B------:R-:W-:Y:S01]  /*4c30*/  MUFU.EX2 R35, R35 ;  /* 0x0000002300237308 */ /* 0x000fe20000000800 */
[----:B------:R-:W-:Y:S02]  /*4c40*/  F2FP.BF16.F32.PACK_AB R5, R57, R58 ;  /* 0x0000003a3905723e */ /* 0x000fe400000010ff */
[----:B------:R-:W-:Y:S02]  /*4c50*/  F2FP.BF16.F32.PACK_AB R6, R77, R54 ;  /* 0x000000364d06723e */ /* 0x000fe400000010ff */
[----:B---3--:R-:W-:-:S03]  /*4c60*/  F2FP.BF16.F32.PACK_AB R7, R53, R56 ;  /* 0x000000383507723e */ /* 0x008fc600000010ff */
[----:B------:R-:W-:Y:S08]  /*4c70*/  MUFU.EX2 R30, R30 ;  /* 0x0000001e001e7308 */ /* 0x000ff00000000800 */
[----:B------:R-:W-:Y:S08]  /*4c80*/  MUFU.EX2 R25, R25 ;  /* 0x0000001900197308 */ /* 0x000ff00000000800 */
[----:B------:R-:W-:Y:S08]  /*4c90*/  MUFU.EX2 R20, R20 ;  /* 0x0000001400147308 */ /* 0x000ff00000000800 */
[----:B------:R-:W-:Y:S01]  /*4ca0*/  MUFU.EX2 R21, R21 ;  /* 0x0000001500157308 */ /* 0x000fe20000000800 */
[C---:B--2---:R-:W-:Y:S08]  /*4cb0*/  HMMA.16816.F32.BF16 R104, R4.reuse, R8, R104 ;  /* 0x000000080468723c */ /* 0x044ff00000041868 */
[C---:B------:R-:W-:Y:S01]  /*4cc0*/  HMMA.16816.F32.BF16 R100, R4.reuse, R10, R100 ;  /* 0x0000000a0464723c */ /* 0x040fe20000041864 */
[----:B------:R-:W2:Y:S07]  /*4cd0*/  LDSM.16.MT88.4 R8, [R23+0x1000] ;  /* 0x001000001708783b */ /* 0x000eae0000004200 */
[C---:B--2---:R-:W-:Y:S08]  /*4ce0*/  HMMA.16816.F32.BF16 R96, R4.reuse, R8, R96 ;  /* 0x000000080460723c */ /* 0x044ff00000041860 */
[----:B------:R-:W-:Y:S01]  /*4cf0*/  HMMA.16816.F32.BF16 R92, R4, R10, R92 ;  /* 0x0000000a045c723c */ /* 0x000fe2000004185c */
[----:B------:R-:W2:Y:S01]  /*4d00*/  LDSM.16.MT88.4 R8, [R115+0x4400] ;  /* 0x004400007308783b */ /* 0x000ea20000004200 */
[----:B------:R-:W-:Y:S01]  /*4d10*/  FADD.FTZ R5, R52, R51 ;  /* 0x0000003334057221 */ /* 0x000fe20000010000 */
[----:B------:R-:W-:Y:S01]  /*4d20*/  FFMA.FTZ R51, R39, UR4, -R22 ;  /* 0x0000000427337c23 */ /* 0x000fe20008010816 */
[----:B-1----:R-:W-:Y:S01]  /*4d30*/  F2FP.BF16.F32.PACK_AB R4, R59, R76 ;  /* 0x0000004c3b04723e */ /* 0x002fe200000010ff */
[----:B------:R-:W-:Y:S01]  /*4d40*/  FFMA.FTZ R39, R32, UR4, -R29 ;  /* 0x0000000420277c23 */ /* 0x000fe2000801081d */
[----:B------:R-:W-:Y:S01]  /*4d50*/  FADD.FTZ R50, R50, R5 ;  /* 0x0000000532327221 */ /* 0x000fe20000010000 */
[----:B----4-:R-:W-:Y:S01]  /*4d60*/  F2FP.BF16.F32.PACK_AB R5, R82, R41 ;  /* 0x000000295205723e */ /* 0x010fe200000010ff */
[--C-:B------:R-:W-:Y:S01]  /*4d70*/  FFMA.FTZ R32, R44, UR4, -R29.reuse ;  /* 0x000000042c207c23 */ /* 0x100fe2000801081d */
[----:B------:R-:W1:Y:S01]  /*4d80*/  MUFU.EX2 R51, R51 ;  /* 0x0000003300337308 */ /* 0x000e620000000800 */
[----:B------:R-:W-:Y:S01]  /*4d90*/  F2FP.BF16.F32.PACK_AB R6, R42, R55 ;  /* 0x000000372a06723e */ /* 0x000fe200000010ff */
[----:B------:R-:W-:Y:S01]  /*4da0*/  FADD.FTZ R50, R49, R50 ;  /* 0x0000003231327221 */ /* 0x000fe20000010000 */
[----:B------:R-:W-:Y:S01]  /*4db0*/  FADD.FTZ R44, R43, R46 ;  /* 0x0000002e2b2c7221 */ /* 0x000fe20000010000 */
[--C-:B------:R-:W-:Y:S01]  /*4dc0*/  FFMA.FTZ R43, R28, UR4, -R29.reuse ;  /* 0x000000041c2b7c23 */ /* 0x100fe2000801081d */
[--C-:B------:R-:W-:Y:S01]  /*4dd0*/  FFMA.FTZ R28, R16, UR4, -R29.reuse ;  /* 0x00000004101c7c23 */ /* 0x100fe2000801081d */
[----:B------:R-:W-:Y:S01]  /*4de0*/  FADD.FTZ R47, R47, R50 ;  /* 0x000000322f2f7221 */ /* 0x000fe20000010000 */
[----:B------:R-:W-:Y:S01]  /*4df0*/  FADD.FTZ R37, R37, R44 ;  /* 0x0000002c25257221 */ /* 0x000fe20000010000 */
[----:B------:R-:W3:Y:S01]  /*4e00*/  MUFU.EX2 R39, R39 ;  /* 0x0000002700277308 */ /* 0x000ee20000000800 */
[----:B------:R-:W-:Y:S01]  /*4e10*/  FFMA.FTZ R29, R24, UR4, -R29 ;  /* 0x00000004181d7c23 */ /* 0x000fe2000801081d */
[----:B------:R-:W-:Y:S01]  /*4e20*/  FADD.FTZ R16, R34, R47 ;  /* 0x0000002f22107221 */ /* 0x000fe20000010000 */
[--C-:B------:R-:W-:Y:S01]  /*4e30*/  FFMA.FTZ R34, R33, UR4, -R22.reuse ;  /* 0x0000000421227c23 */ /* 0x100fe20008010816 */
[----:B------:R-:W-:Y:S01]  /*4e40*/  FFMA.FTZ R33, R17, UR4, -R22 ;  /* 0x0000000411217c23 */ /* 0x000fe20008010816 */
[----:B------:R-:W-:Y:S01]  /*4e50*/  FADD.FTZ R18, R18, R37 ;  /* 0x0000002512127221 */ /* 0x000fe20000010000 */
[----:B------:R-:W-:Y:S01]  /*4e60*/  FADD.FTZ R19, R31, R16 ;  /* 0x000000101f137221 */ /* 0x000fe20000010000 */
[----:B------:R-:W-:Y:S01]  /*4e70*/  FFMA.FTZ R24, R27, UR4, -R22 ;  /* 0x000000041b187c23 */ /* 0x000fe20008010816 */
[----:B------:R-:W-:Y:S01]  /*4e80*/  MUFU.EX2 R32, R32 ;  /* 0x0000002000207308 */ /* 0x000fe20000000800 */
[----:B-1----:R-:W-:Y:S01]  /*4e90*/  F2FP.BF16.F32.PACK_AB R7, R51, R40 ;  /* 0x000000283307723e */ /* 0x002fe200000010ff */
[----:B------:R-:W-:Y:S01]  /*4ea0*/  FADD.FTZ R17, R26, R19 ;  /* 0x000000131a117221 */ /* 0x000fe20000010000 */
[----:B------:R-:W-:-:S03]  /*4eb0*/  FADD.FTZ R67, R67, R18 ;  /* 0x0000001243437221 */ /* 0x000fc60000010000 */
[----:B------:R-:W-:Y:S01]  /*4ec0*/  FADD.FTZ R68, R68, R17 ;  /* 0x0000001144447221 */ /* 0x000fe20000010000 */
[----:B------:R-:W-:Y:S01]  /*4ed0*/  FADD.FTZ R66, R66, R67 ;  /* 0x0000004342427221 */ /* 0x000fe20000010000 */
[----:B------:R-:W1:Y:S01]  /*4ee0*/  MUFU.EX2 R34, R34 ;  /* 0x0000002200227308 */ /* 0x000e620000000800 */
[----:B------:R-:W4:Y:S01]  /*4ef0*/  LDSM.16.MT88.4 R16, [R23+0x1800] ;  /* 0x001800001710783b */ /* 0x000f220000004200 */
[----:B------:R-:W-:Y:S01]  /*4f00*/  FADD.FTZ R63, R63, R68 ;  /* 0x000000443f3f7221 */ /* 0x000fe20000010000 */
[----:B------:R-:W-:Y:S01]  /*4f10*/  FADD.FTZ R65, R65, R66 ;  /* 0x0000004241417221 */ /* 0x000fe20000010000 */
[C---:B------:R-:W-:Y:S02]  /*4f20*/  HMMA.16816.F32.BF16 R96, R4.reuse, R12, R96 ;  /* 0x0000000c0460723c */ /* 0x040fe40000041860 */
[----:B------:R-:W-:Y:S01]  /*4f30*/  FADD.FTZ R64, R64, R63 ;  /* 0x0000003f40407221 */ /* 0x000fe20000010000 */
[----:B------:R-:W-:Y:S01]  /*4f40*/  FADD.FTZ R62, R62, R65 ;  /* 0x000000413e3e7221 */ /* 0x000fe20000010000 */
[----:B------:R5:W-:Y:S02]  /*4f50*/  MUFU.EX2 R31, R38 ;  /* 0x00000026001f7308 */ /* 0x000be40000000800 */
[----:B------:R-:W-:Y:S01]  /*4f60*/  FADD.FTZ R61, R61, R64 ;  /* 0x000000403d3d7221 */ /* 0x000fe20000010000 */
[----:B------:R-:W-:Y:S01]  /*4f70*/  FADD.FTZ R127, R127, R62 ;  /* 0x0000003e7f7f7221 */ /* 0x000fe20000010000 */
[C---:B--2---:R-:W-:Y:S03]  /*4f80*/  HMMA.16816.F32.BF16 R104, R4.reuse, R8, R104 ;  /* 0x000000080468723c */ /* 0x044fe60000041868 */
[----:B------:R-:W-:Y:S01]  /*4f90*/  FADD.FTZ R78, R78, R127 ;  /* 0x0000007f4e4e7221 */ /* 0x000fe20000010000 */
[----:B------:R-:W2:Y:S03]  /*4fa0*/  MUFU.EX2 R26, R33 ;  /* 0x00000021001a7308 */ /* 0x000ea60000000800 */
[----:B------:R-:W-:Y:S01]  /*4fb0*/  FADD.FTZ R79, R79, R78 ;  /* 0x0000004e4f4f7221 */ /* 0x000fe20000010000 */
[----:B------:R-:W-:Y:S01]  /*4fc0*/  HMMA.16816.F32.BF16 R100, R4, R10, R100 ;  /* 0x0000000a0464723c */ /* 0x000fe20000041864 */
[----:B------:R-:W4:Y:S02]  /*4fd0*/  LDSM.16.MT88.4 R8, [R115+0x4800] ;  /* 0x004800007308783b */ /* 0x000f240000004200 */
[----:B------:R-:W-:Y:S01]  /*4fe0*/  FADD.FTZ R72, R72, R79 ;  /* 0x0000004f48487221 */ /* 0x000fe20000010000 */
[----:B------:R-:W4:Y:S01]  /*4ff0*/  MUFU.EX2 R43, R43 ;  /* 0x0000002b002b7308 */ /* 0x000f220000000800 */
[----:B-----5:R-:W-:-:S02]  /*5000*/  FADD.FTZ R38, R80, R61 ;  /* 0x0000003d50267221 */ /* 0x020fc40000010000 */
[----:B------:R-:W-:Y:S01]  /*5010*/  FADD.FTZ R83, R83, R72 ;  /* 0x0000004853537221 */ /* 0x000fe20000010000 */
[----:B------:R-:W-:Y:S01]  /*5020*/  HMMA.16816.F32.BF16 R92, R4, R14, R92 ;  /* 0x0000000e045c723c */ /* 0x000fe2000004185c */
[----:B---3--:R-:W-:Y:S01]  /*5030*/  F2FP.BF16.F32.PACK_AB R4, R39, R36 ;  /* 0x000000242704723e */ /* 0x008fe200000010ff */
[----:B------:R-:W3:Y:S01]  /*5040*/  LDSM.16.MT88.4 R12, [R115+0x4c00] ;  /* 0x004c0000730c783b */ /* 0x000ee20000004200 */
[----:B-1----:R-:W-:Y:S01]  /*5050*/  F2FP.BF16.F32.PACK_AB R5, R34, R35 ;  /* 0x000000232205723e */ /* 0x002fe200000010ff */
[----:B------:R-:W-:Y:S01]  /*5060*/  FADD.FTZ R38, R75, R38 ;  /* 0x000000264b267221 */ /* 0x000fe20000010000 */
[----:B------:R-:W-:Y:S01]  /*5070*/  F2FP.BF16.F32.PACK_AB R6, R45, R32 ;  /* 0x000000202d06723e */ /* 0x000fe200000010ff */
[----:B------:R-:W-:Y:S01]  /*5080*/  MUFU.EX2 R28, R28 ;  /* 0x0000001c001c7308 */ /* 0x000fe20000000800 */
[----:B--2---:R-:W-:Y:S01]  /*5090*/  F2FP.BF16.F32.PACK_AB R7, R26, R31 ;  /* 0x0000001f1a07723e */ /* 0x004fe200000010ff */
[----:B------:R-:W-:-:S04]  /*50a0*/  FADD.FTZ R83, R60, R83 ;  /* 0x000000533c537221 */ /* 0x000fc80000010000 */
[----:B------:R-:W-:Y:S02]  /*50b0*/  FADD.FTZ R54, R54, R83 ;  /* 0x0000005336367221 */ /* 0x000fe40000010000 */
[----:B------:R-:W-:Y:S01]  /*50c0*/  MUFU.EX2 R29, R29 ;  /* 0x0000001d001d7308 */ /* 0x000fe20000000800 */
[----:B----4-:R-:W-:Y:S01]  /*50d0*/  HMMA.16816.F32.BF16 R96, R4, R16, R96 ;  /* 0x000000100460723c */ /* 0x010fe20000041860 */
[----:B------:R-:W-:-:S04]  /*50e0*/  FADD.FTZ R77, R77, R54 ;  /* 0x000000364d4d7221 */ /* 0x000fc80000010000 */
[----:B------:R-:W-:Y:S02]  /*50f0*/  FADD.FTZ R16, R76, R77 ;  /* 0x0000004d4c107221 */ /* 0x000fe40000010000 */
[----:B------:R-:W1:Y:S01]  /*5100*/  MUFU.EX2 R24, R24 ;  /* 0x0000001800187308 */ /* 0x000e620000000800 */
[----:B------:R-:W-:Y:S01]  /*5110*/  HMMA.16816.F32.BF16 R92, R4, R18, R92 ;  /* 0x00000012045c723c */ /* 0x000fe2000004185c */
[----:B------:R-:W-:-:S07]  /*5120*/  FADD.FTZ R16, R59, R16 ;  /* 0x000000103b107221 */ /* 0x000fce0000010000 */
[----:B------:R-:W-:Y:S01]  /*5130*/  HMMA.16816.F32.BF16 R104, R4, R8, R104 ;  /* 0x000000080468723c */ /* 0x000fe20000041868 */
[----:B------:R-:W-:-:S04]  /*5140*/  FADD.FTZ R9, R73, R38 ;  /* 0x0000002649097221 */ /* 0x000fc80000010000 */
[----:B------:R-:W-:-:S03]  /*5150*/  FADD.FTZ R9, R74, R9 ;  /* 0x000000094a097221 */ /* 0x000fc60000010000 */
[----:B------:R-:W-:Y:S01]  /*5160*/  HMMA.16816.F32.BF16 R100, R4, R10, R100 ;  /* 0x0000000a0464723c */ /* 0x000fe20000041864 */
[----:B------:R-:W-:Y:S01]  /*5170*/  FADD.FTZ R58, R58, R9 ;  /* 0x000000093a3a7221 */ /* 0x000fe20000010000 */
[----:B------:R-:W-:Y:S01]  /*5180*/  F2FP.BF16.F32.PACK_AB R4, R43, R30 ;  /* 0x0000001e2b04723e */ /* 0x000fe200000010ff */
[----:B------:R-:W2:Y:S01]  /*5190*/  LDSM.16.MT88.4 R8, [R23+0x1c00] ;  /* 0x001c00001708783b */ /* 0x000ea20000004200 */
[----:B-1----:R-:W-:Y:S01]  /*51a0*/  F2FP.BF16.F32.PACK_AB R5, R25, R24 ;  /* 0x000000181905723e */ /* 0x002fe200000010ff */
[----:B------:R-:W-:Y:S01]  /*51b0*/  FADD.FTZ R57, R57, R58 ;  /* 0x0000003a39397221 */ /* 0x000fe20000010000 */
[----:B------:R-:W-:Y:S02]  /*51c0*/  F2FP.BF16.F32.PACK_AB R6, R29, R28 ;  /* 0x0000001c1d06723e */ /* 0x000fe400000010ff */
[----:B------:R-:W-:Y:S01]  /*51d0*/  F2FP.BF16.F32.PACK_AB R7, R21, R20 ;  /* 0x000000141507723e */ /* 0x000fe200000010ff */
[----:B------:R-:W-:-:S04]  /*51e0*/  FADD.FTZ R56, R56, R57 ;  /* 0x0000003938387221 */ /* 0x000fc80000010000 */
        /* <DEDUP_REMOVED lines=16> */
[C---:B--2---:R-:W-:Y:S01]  /*52f0*/  HMMA.16816.F32.BF16 R96, R4.reuse, R8, R96 ;  /* 0x000000080460723c */ /* 0x044fe20000041860 */
[----:B------:R-:W-:Y:S02]  /*5300*/  FADD.FTZ R9, R31, R34 ;  /* 0x000000221f097221 */ /* 0x000fe40000010000 */
[----:B------:R-:W-:Y:S02]  /*5310*/  FADD.FTZ R43, R43, R30 ;  /* 0x0000001e2b2b7221 */ /* 0x000fe40000010000 */
[----:B------:R-:W-:Y:S02]  /*5320*/  FADD.FTZ R9, R26, R9 ;  /* 0x000000091a097221 */ /* 0x000fe40000010000 */
[----:B------:R-:W-:Y:S01]  /*5330*/  FADD.FTZ R28, R28, R43 ;  /* 0x0000002b1c1c7221 */ /* 0x000fe20000010000 */
[----:B------:R-:W-:Y:S01]  /*5340*/  HMMA.16816.F32.BF16 R92, R4, R10, R92 ;  /* 0x0000000a045c723c */ /* 0x000fe2000004185c */
[----:B------:R-:W-:-:S02]  /*5350*/  FADD.FTZ R24, R24, R9 ;  /* 0x0000000918187221 */ /* 0x000fc40000010000 */
[----:B------:R-:W-:Y:S02]  /*5360*/  FADD.FTZ R86, R29, R28 ;  /* 0x0000001c1d567221 */ /* 0x000fe40000010000 */
        /* <DEDUP_REMOVED lines=10> */
[----:B------:R-:W-:-:S03]  /*5410*/  IABS R10, R2 ;  /* 0x00000002000a7213 */ /* 0x000fc60000000000 */
[----:B------:R-:W-:-:S05]  /*5420*/  IMAD.SHL.U32 R6, R6, 0x80, RZ ;  /* 0x0000008006067824 */ /* 0x000fca00078e00ff */
        /* <DEDUP_REMOVED lines=56> */
.L_x_3937:
[----:B------:R-:W-:Y:S01]  /*57b0*/  UMOV UR4, URZ ;  /* 0x000000ff00047c82 */ /* 0x000fe20008000000 */
[----:B------:R-:W-:Y:S01]  /*57c0*/  IMAD.SHL.U32 R4, R124, 0x80, RZ ;  /* 0x000000807c047824 */ /* 0x000fe200078e00ff */
[----:B------:R-:W-:-:S05]  /*57d0*/  IADD3 R5, P0, PT, RZ, -UR4, RZ ;  /* 0x80000004ff057c10 */ /* 0x000fca000ff1e0ff */
[----:B------:R-:W-:-:S05]  /*57e0*/  IMAD.X R4, RZ, RZ, ~R4, P0 ;  /* 0x000000ffff047224 */ /* 0x000fca00000e0e04 */
[----:B------:R-:W-:-:S04]  /*57f0*/  SHF.R.S64 R5, R5, 0x1f, R4 ;  /* 0x0000001f05057819 */ /* 0x000fc80000001004 */
[----:B------:R-:W-:-:S04]  /*5800*/  IADD3 R120, P0, PT, R5, R120, RZ ;  /* 0x0000007805787210 */ /* 0x000fc80007f1e0ff */
[----:B------:R-:W-:-:S09]  /*5810*/  LEA.HI.X.SX32 R117, R4, R117, 0x1, P0 ;  /* 0x0000007504757211 */ /* 0x000fd200000f0eff */
.L_x_3938:
        /* <DEDUP_REMOVED lines=36> */
[----:B------:R-:W-:Y:S04]  /*5a60*/  LDSM.16.M88.4 R20, [R84+0x1c00] ;  /* 0x001c00005414783b */ /* 0x000fe80000000200 */
[----:B------:R-:W4:Y:S04]  /*5a70*/  LDSM.16.M88.4 R36, [R84+0x1400] ;  /* 0x001400005424783b */ /* 0x000f280000000200 */
[----:B------:R-:W5:Y:S04]  /*5a80*/  LDSM.16.M88.4 R28, [R84+0x1800] ;  /* 0x00180000541c783b */ /* 0x000f680000000200 */
[----:B-1----:R-:W1:Y:S04]  /*5a90*/  LDSM.16.M88.4 R8, [R0+0x1c00] ;  /* 0x001c00000008783b */ /* 0x002e680000000200 */
[----:B--2---:R-:W2:Y:S04]  /*5aa0*/  LDSM.16.M88.4 R4, [R84+0x2400] ;  /* 0x002400005404783b */ /* 0x004ea80000000200 */
        /* <DEDUP_REMOVED lines=8> */
[----:B----4-:R-:W-:Y:S03]  /*5b30*/  HMMA.16816.F32.BF16 R40, R52, R36, RZ ;  /* 0x000000243428723c */ /* 0x010fe600000418ff */
[----:B------:R-:W4:Y:S04]  /*5b40*/  LDSM.16.M88.4 R124, [R0+0x2000] ;  /* 0x00200000007c783b */ /* 0x000f280000000200 */
[----:B------:R-:W0:Y:S01]  /*5b50*/  LDGDEPBAR ;  /* 0x00000000000079af */ /* 0x000e220000000000 */
[C---:B------:R-:W-:Y:S08]  /*5b60*/  HMMA.16816.F32.BF16 R48, R80.reuse, R24, R48 ;  /* 0x000000185030723c */ /* 0x040ff00000041830 */
[----:B------:R-:W-:Y:S08]  /*5b70*/  HMMA.16816.F32.BF16 R44, R80, R26, R44 ;  /* 0x0000001a502c723c */ /* 0x000ff0000004182c */
[C---:B------:R-:W-:Y:S08]  /*5b80*/  HMMA.16816.F32.BF16 R24, R52.reuse, R20, RZ ;  /* 0x000000143418723c */ /* 0x040ff000000418ff */
[C---:B------:R-:W-:Y:S08]  /*5b90*/  HMMA.16816.F32.BF16 R20, R52.reuse, R22, RZ ;  /* 0x000000163414723c */ /* 0x040ff000000418ff */
[C---:B------:R-:W-:Y:S08]  /*5ba0*/  HMMA.16816.F32.BF16 R36, R52.reuse, R38, RZ ;  /* 0x000000263424723c */ /* 0x040ff000000418ff */
[C---:B-----5:R-:W-:Y:S08]  /*5bb0*/  HMMA.16816.F32.BF16 R32, R52.reuse, R28, RZ ;  /* 0x0000001c3420723c */ /* 0x060ff000000418ff */
[----:B------:R-:W-:Y:S08]  /*5bc0*/  HMMA.16816.F32.BF16 R28, R52, R30, RZ ;  /* 0x0000001e341c723c */ /* 0x000ff000000418ff */
[C---:B-1----:R-:W-:Y:S08]  /*5bd0*/  HMMA.16816.F32.BF16 R24, R80.reuse, R8, R24 ;  /* 0x000000085018723c */ /* 0x042ff00000041818 */
[----:B------:R-:W-:Y:S08]  /*5be0*/  HMMA.16816.F32.BF16 R20, R80, R10, R20 ;  /* 0x0000000a5014723c */ /* 0x000ff00000041814 */
[C---:B--2---:R-:W-:Y:S08]  /*5bf0*/  HMMA.16816.F32.BF16 R8, R52.reuse, R4, RZ ;  /* 0x000000043408723c */ /* 0x044ff000000418ff */
[----:B------:R-:W-:Y:S08]  /*5c00*/  HMMA.16816.F32.BF16 R4, R52, R6, RZ ;  /* 0x000000063404723c */ /* 0x000ff000000418ff */
[C---:B------:R-:W-:Y:S08]  /*5c10*/  HMMA.16816.F32.BF16 R40, R80.reuse, R16, R40 ;  /* 0x000000105028723c */ /* 0x040ff00000041828 */
[C---:B------:R-:W-:Y:S08]  /*5c20*/  HMMA.16816.F32.BF16 R36, R80.reuse, R18, R36 ;  /* 0x000000125024723c */ /* 0x040ff00000041824 */
[----:B------:R-:W-:Y:S08]  /*5c30*/  HMMA.16816.F32.BF16 R32, R80, R56, R32 ;  /* 0x000000385020723c */ /* 0x000ff00000041820 */
[----:B---3--:R-:W-:Y:S08]  /*5c40*/  HMMA.16816.F32.BF16 R16, R52, R12, RZ ;  /* 0x0000000c3410723c */ /* 0x008ff000000418ff */
        /* <DEDUP_REMOVED lines=11> */
[C---:B----4-:R-:W-:Y:S08]  /*5d00*/  HMMA.16816.F32.BF16 R16, R80.reuse, R124, R16 ;  /* 0x0000007c5010723c */ /* 0x050ff00000041810 */
[C---:B------:R-:W-:Y:S08]  /*5d10*/  HMMA.16816.F32.BF16 R12, R80.reuse, R126, R12 ;  /* 0x0000007e500c723c */ /* 0x040ff0000004180c */
[C---:B-1----:R-:W-:Y:S08]  /*5d20*/  HMMA.16816.F32.BF16 R64, R80.reuse, R76, R64 ;  /* 0x0000004c5040723c */ /* 0x042ff00000041840 */
[C---:B------:R-:W-:Y:S08]  /*5d30*/  HMMA.16816.F32.BF16 R60, R80.reuse, R78, R60 ;  /* 0x0000004e503c723c */ /* 0x040ff0000004183c */
[C---:B--2---:R-:W-:Y:S08]  /*5d40*/  HMMA.16816.F32.BF16 R52, R80.reuse, R74, R52 ;  /* 0x0000004a5034723c */ /* 0x044ff00000041834 */
[----:B------:R-:W-:Y:S01]  /*5d50*/  HMMA.16816.F32.BF16 R56, R80, R72, R56 ;  /* 0x000000485038723c */ /* 0x000fe20000041838 */
[----:B------:R-:W-:-:S04]  /*5d60*/  IMAD R80, R89, 0x80, R71 ;  /* 0x0000008059507824 */ /* 0x000fc800078e0247 */
[C---:B------:R-:W-:Y:S02]  /*5d70*/  VIADD R74, R80.reuse, 0xffffff00 ;  /* 0xffffff00504a7836 */ /* 0x040fe40000000000 */
[C---:B------:R-:W-:Y:S02]  /*5d80*/  VIADD R68, R80.reuse, 0xffffff78 ;  /* 0xffffff7850447836 */ /* 0x040fe40000000000 */
[----:B------:R-:W-:Y:S01]  /*5d90*/  VIADD R0, R80, 0xffffff08 ;  /* 0xffffff0850007836 */ /* 0x000fe20000000000 */
[-C--:B------:R-:W-:Y:S02]  /*5da0*/  I2FP.F32.U32 R72, R74.reuse ;  /* 0x0000004a00487245 */ /* 0x080fe40000201000 */
[----:B------:R-:W-:Y:S01]  /*5db0*/  I2FP.F32.U32 R75, R74 ;  /* 0x0000004a004b7245 */ /* 0x000fe20000201000 */
[----:B------:R-:W-:Y:S01]  /*5dc0*/  BAR.SYNC.DEFER_BLOCKING 0x0 ;  /* 0x0000000000007b1d */ /* 0x000fe20000010000 */
[C---:B------:R-:W-:Y:S01]  /*5dd0*/  ISETP.GE.AND P4, PT, R74.reuse, R121, PT ;  /* 0x000000794a00720c */ /* 0x040fe20003f86270 */
[C---:B------:R-:W-:Y:S01]  /*5de0*/  FFMA.FTZ R48, R87.reuse, R72, R48 ;  /* 0x0000004857307223 */ /* 0x040fe20000010030 */
[----:B------:R-:W-:Y:S01]  /*5df0*/  ISETP.GE.AND P0, PT, R74, R113, PT ;  /* 0x000000714a00720c */ /* 0x000fe20003f06270 */
[----:B------:R-:W-:Y:S01]  /*5e00*/  VIADD R74, R80, 0xffffff01 ;  /* 0xffffff01504a7836 */ /* 0x000fe20000000000 */
[----:B------:R-:W-:Y:S01]  /*5e10*/  I2FP.F32.U32 R73, R68 ;  /* 0x0000004400497245 */ /* 0x000fe20000201000 */
[----:B------:R-:W-:Y:S01]  /*5e20*/  FFMA.FTZ R50, R87, R75, R50 ;  /* 0x0000004b57327223 */ /* 0x000fe20000010032 */
[----:B------:R-:W-:-:S02]  /*5e30*/  ISETP.GE.AND P2, PT, R68, R121, PT ;  /* 0x000000794400720c */ /* 0x000fc40003f46270 */
[----:B------:R-:W-:Y:S01]  /*5e40*/  ISETP.GE.AND P1, PT, R68, R113, PT ;  /* 0x000000714400720c */ /* 0x000fe20003f26270 */
[C---:B------:R-:W-:Y:S01]  /*5e50*/  FFMA.FTZ R52, R87.reuse, R73, R52 ;  /* 0x0000004957347223 */ /* 0x040fe20000010034 */
[----:B------:R-:W-:Y:S02]  /*5e60*/  FSEL R157, R48, -INF , !P4 ;  /* 0xff800000309d7808 */ /* 0x000fe40006000000 */
[----:B------:R-:W-:Y:S02]  /*5e70*/  I2FP.F32.U32 R68, R68 ;  /* 0x0000004400447245 */ /* 0x000fe40000201000 */
[----:B------:R-:W-:Y:S02]  /*5e80*/  I2FP.F32.U32 R48, R74 ;  /* 0x0000004a00307245 */ /* 0x000fe40000201000 */
[----:B------:R-:W-:Y:S01]  /*5e90*/  I2FP.F32.U32 R73, R0 ;  /* 0x0000000000497245 */ /* 0x000fe20000201000 */
[C---:B------:R-:W-:Y:S01]  /*5ea0*/  FFMA.FTZ R54, R87.reuse, R68, R54 ;  /* 0x0000004457367223 */ /* 0x040fe20000010036 */
[C---:B------:R-:W-:Y:S01]  /*5eb0*/  ISETP.GE.AND P5, PT, R74.reuse, R121, PT ;  /* 0x000000794a00720c */ /* 0x040fe20003fa6270 */
[----:B------:R-:W-:Y:S01]  /*5ec0*/  FFMA.FTZ R49, R87, R48, R49 ;  /* 0x0000003057317223 */ /* 0x000fe20000010031 */
[----:B------:R-:W-:Y:S01]  /*5ed0*/  ISETP.GE.AND P4, PT, R74, R113, PT ;  /* 0x000000714a00720c */ /* 0x000fe20003f86270 */
[C---:B------:R-:W-:Y:S01]  /*5ee0*/  VIADD R68, R80.reuse, 0xffffff09 ;  /* 0xffffff0950447836 */ /* 0x040fe20000000000 */
[----:B------:R-:W-:Y:S01]  /*5ef0*/  I2FP.F32.U32 R74, R74 ;  /* 0x0000004a004a7245 */ /* 0x000fe20000201000 */
[----:B------:R-:W-:-:S02]  /*5f00*/  VIADD R48, R80, 0xffffff10 ;  /* 0xffffff1050307836 */ /* 0x000fc40000000000 */
[C---:B------:R-:W-:Y:S01]  /*5f10*/  FFMA.FTZ R78, R87.reuse, R73, R44 ;  /* 0x00000049574e7223 */ /* 0x040fe2000001002c */
[----:B------:R-:W-:Y:S02]  /*5f20*/  FSEL R131, R50, -INF , !P0 ;  /* 0xff80000032837808 */ /* 0x000fe40004000000 */
[----:B------:R-:W-:Y:S01]  /*5f30*/  I2FP.F32.U32 R50, R0 ;  /* 0x0000000000327245 */ /* 0x000fe20000201000 */
[C---:B------:R-:W-:Y:S01]  /*5f40*/  FFMA.FTZ R74, R87.reuse, R74, R51 ;  /* 0x0000004a574a7223 */ /* 0x040fe20000010033 */
[----:B------:R-:W-:Y:S02]  /*5f50*/  I2FP.F32.U32 R76, R68 ;  /* 0x00000044004c7245 */ /* 0x000fe40000201000 */
[----:B------:R-:W-:Y:S02]  /*5f60*/  I2FP.F32.U32 R73, R48 ;  /* 0x0000003000497245 */ /* 0x000fe40000201000 */
[----:B------:R-:W-:Y:S01]  /*5f70*/  ISETP.GE.AND P0, PT, R0, R121, PT ;  /* 0x000000790000720c */ /* 0x000fe20003f06270 */
[----:B------:R-:W-:Y:S01]  /*5f80*/  FFMA.FTZ R76, R87, R76, R45 ;  /* 0x0000004c574c7223 */ /* 0x000fe2000001002d */
[----:B------:R-:W-:-:S02]  /*5f90*/  FSEL R44, R52, -INF , !P2 ;  /* 0xff800000342c7808 */ /* 0x000fc40005000000 */
[----:B------:R-:W-:Y:S02]  /*5fa0*/  ISETP.GE.AND P2, PT, R0, R113, PT ;  /* 0x000000710000720c */ /* 0x000fe40003f46270 */
[----:B------:R-:W-:Y:S01]  /*5fb0*/  FSEL R0, R54, -INF , !P1 ;  /* 0xff80000036007808 */ /* 0x000fe20004800000 */
[----:B------:R-:W-:Y:S01]  /*5fc0*/  FFMA.FTZ R54, R87, R73, R40 ;  /* 0x0000004957367223 */ /* 0x000fe20000010028 */
[----:B------:R-:W-:Y:S01]  /*5fd0*/  FSEL R51, R49, -INF , !P5 ;  /* 0xff80000031337808 */ /* 0x000fe20006800000 */
[----:B------:R-:W-:Y:S01]  /*5fe0*/  FFMA.FTZ R49, R87, R50, R46 ;  /* 0x0000003257317223 */ /* 0x000fe2000001002e */
[----:B------:R-:W-:Y:S01]  /*5ff0*/  ISETP.GE.AND P1, PT, R68, R121, PT ;  /* 0x000000794400720c */ /* 0x000fe20003f26270 */
[----:B------:R-:W-:Y:S01]  /*6000*/  VIADD R40, R80, 0xffffff11 ;  /* 0xffffff1150287836 */ /* 0x000fe20000000000 */
[----:B------:R-:W-:Y:S01]  /*6010*/  ISETP.GE.AND P5, PT, R68, R113, PT ;  /* 0x000000714400720c */ /* 0x000fe20003fa6270 */
[----:B------:R-:W-:Y:S01]  /*6020*/  VIADD R46, R80, 0xffffff18 ;  /* 0xffffff18502e7836 */ /* 0x000fe20000000000 */
[----:B------:R-:W-:-:S02]  /*6030*/  I2FP.F32.U32 R68, R68 ;  /* 0x0000004400447245 */ /* 0x000fc40000201000 */
[----:B------:R-:W-:Y:S02]  /*6040*/  FSEL R74, R74, -INF , !P4 ;  /* 0xff8000004a4a7808 */ /* 0x000fe40006000000 */
[----:B------:R-:W-:Y:S01]  /*6050*/  FSEL R78, R78, -INF , !P0 ;  /* 0xff8000004e4e7808 */ /* 0x000fe20004000000 */
[----:B------:R-:W-:Y:S01]  /*6060*/  FFMA.FTZ R47, R87, R68, R47 ;  /* 0x00000044572f7223 */ /* 0x000fe2000001002f */
[C---:B------:R-:W-:Y:S02]  /*6070*/  ISETP.GE.AND P4, PT, R48.reuse, R121, PT ;  /* 0x000000793000720c */ /* 0x040fe40003f86270 */
[----:B------:R-:W-:Y:S02]  /*6080*/  ISETP.GE.AND P0, PT, R48, R113, PT ;  /* 0x000000713000720c */ /* 0x000fe40003f06270 */
[----:B------:R-:W-:Y:S02]  /*6090*/  I2FP.F32.U32 R48, R48 ;  /* 0x0000003000307245 */ /* 0x000fe40000201000 */
[----:B------:R-:W-:-:S02]  /*60a0*/  FSEL R45, R49, -INF , !P2 ;  /* 0xff800000312d7808 */ /* 0x000fc40005000000 */
[----:B------:R-:W-:Y:S01]  /*60b0*/  FSEL R76, R76, -INF , !P1 ;  /* 0xff8000004c4c7808 */ /* 0x000fe20004800000 */
[C---:B------:R-:W-:Y:S01]  /*60c0*/  FFMA.FTZ R42, R87.reuse, R48, R42 ;  /* 0x00000030572a7223 */ /* 0x040fe2000001002a */
[----:B------:R-:W-:Y:S01]  /*60d0*/  ISETP.GE.AND P2, PT, R40, R121, PT ;  /* 0x000000792800720c */ /* 0x000fe20003f46270 */
[----:B------:R-:W-:Y:S01]  /*60e0*/  VIADD R48, R80, 0xffffff19 ;  /* 0xffffff1950307836 */ /* 0x000fe20000000000 */
[----:B------:R-:W-:Y:S02]  /*60f0*/  ISETP.GE.AND P1, PT, R40, R113, PT ;  /* 0x000000712800720c */ /* 0x000fe40003f26270 */
[-C--:B------:R-:W-:Y:S02]  /*6100*/  I2FP.F32.U32 R50, R40.reuse ;  /* 0x0000002800327245 */ /* 0x080fe40000201000 */
[----:B------:R-:W-:Y:S02]  /*6110*/  I2FP.F32.U32 R40, R40 ;  /* 0x0000002800287245 */ /* 0x000fe40000201000 */
[----:B------:R-:W-:Y:S01]  /*6120*/  I2FP.F32.U32 R49, R46 ;  /* 0x0000002e00317245 */ /* 0x000fe20000201000 */
[----:B------:R-:W-:Y:S01]  /*6130*/  FFMA.FTZ R41, R87, R50, R41 ;  /* 0x0000003257297223 */ /* 0x000fe20000010029 */
[----:B------:R-:W-:Y:S01]  /*6140*/  FSEL R72, R47, -INF , !P5 ;  /* 0xff8000002f487808 */ /* 0x000fe20006800000 */
[C---:B------:R-:W-:Y:S01]  /*6150*/  FFMA.FTZ R43, R87.reuse, R40, R43 ;  /* 0x00000028572b7223 */ /* 0x040fe2000001002b */
[----:B------:R-:W-:Y:S01]  /*6160*/  FSEL R54, R54, -INF , !P4 ;  /* 0xff80000036367808 */ /* 0x000fe20006000000 */
[----:B------:R-:W-:Y:S01]  /*6170*/  VIADD R40, R80, 0xffffff20 ;  /* 0xffffff2050287836 */ /* 0x000fe20000000000 */
[C---:B------:R-:W-:Y:S01]  /*6180*/  ISETP.GE.AND P5, PT, R46.reuse, R121, PT ;  /* 0x000000792e00720c */ /* 0x040fe20003fa6270 */
[----:B------:R-:W-:Y:S01]  /*6190*/  FFMA.FTZ R68, R87, R49, R36 ;  /* 0x0000003157447223 */ /* 0x000fe20000010024 */
[----:B------:R-:W-:-:S02]  /*61a0*/  ISETP.GE.AND P4, PT, R46, R113, PT ;  /* 0x000000712e00720c */ /* 0x000fc40003f86270 */
[----:B------:R-:W-:Y:S02]  /*61b0*/  I2FP.F32.U32 R50, R46 ;  /* 0x0000002e00327245 */ /* 0x000fe40000201000 */
[----:B------:R-:W-:Y:S02]  /*61c0*/  FSEL R46, R42, -INF , !P0 ;  /* 0xff8000002a2e7808 */ /* 0x000fe40004000000 */
        /* <DEDUP_REMOVED lines=8> */
[----:B------:R-:W-:-:S02]  /*6250*/  I2FP.F32.U32 R153, R40 ;  /* 0x0000002800997245 */ /* 0x000fc40000201000 */
[----:B------:R-:W-:Y:S02]  /*6260*/  I2FP.F32.U32 R48, R48 ;  /* 0x0000003000307245 */ /* 0x000fe40000201000 */
[----:B------:R-:W-:Y:S01]  /*6270*/  FSEL R52, R43, -INF , !P1 ;  /* 0xff8000002b347808 */ /* 0x000fe20004800000 */
[C---:B------:R-:W-:Y:S01]  /*6280*/  FFMA.FTZ R153, R87.reuse, R153, R32 ;  /* 0x0000009957997223 */ /* 0x040fe20000010020 */
[----:B------:R-:W-:Y:S01]  /*6290*/  FSEL R68, R68, -INF , !P5 ;  /* 0xff80000044447808 */ /* 0x000fe20006800000 */
[----:B------:R-:W-:Y:S01]  /*62a0*/  FFMA.FTZ R39, R87, R48, R39 ;  /* 0x0000003057277223 */ /* 0x000fe20000010027 */
[----:B------:R-:W-:Y:S02]  /*62b0*/  FSEL R50, R50, -INF , !P4 ;  /* 0xff80000032327808 */ /* 0x000fe40006000000 */
[----:B------:R-:W-:Y:S02]  /*62c0*/  FSEL R32, R37, -INF , !P0 ;  /* 0xff80000025207808 */ /* 0x000fe40004000000 */
[----:B------:R-:W-:-:S02]  /*62d0*/  ISETP.GE.AND P1, PT, R40, R121, PT ;  /* 0x000000792800720c */ /* 0x000fc40003f26270 */
[----:B------:R-:W-:Y:S02]  /*62e0*/  ISETP.GE.AND P5, PT, R40, R113, PT ;  /* 0x000000712800720c */ /* 0x000fe40003fa6270 */
[C---:B------:R-:W-:Y:S02]  /*62f0*/  ISETP.GE.AND P4, PT, R42.reuse, R121, PT ;  /* 0x000000792a00720c */ /* 0x040fe40003f86270 */
[----:B------:R-:W-:Y:S02]  /*6300*/  ISETP.GE.AND P0, PT, R42, R113, PT ;  /* 0x000000712a00720c */ /* 0x000fe40003f06270 */
[----:B------:R-:W-:Y:S02]  /*6310*/  I2FP.F32.U32 R48, R42 ;  /* 0x0000002a00307245 */ /* 0x000fe40000201000 */
[----:B------:R-:W-:Y:S02]  /*6320*/  I2FP.F32.U32 R40, R40 ;  /* 0x0000002800287245 */ /* 0x000fe40000201000 */
[----:B------:R-:W-:Y:S01]  /*6330*/  I2FP.F32.U32 R42, R42 ;  /* 0x0000002a002a7245 */ /* 0x000fe20000201000 */
[C---:B------:R-:W-:Y:S01]  /*6340*/  FFMA.FTZ R33, R87.reuse, R48, R33 ;  /* 0x0000003057217223 */ /* 0x040fe20000010021 */
[----:B------:R-:W-:Y:S01]  /*6350*/  I2FP.F32.U32 R37, R38 ;  /* 0x0000002600257245 */ /* 0x000fe20000201000 */
[----:B------:R-:W-:Y:S01]  /*6360*/  FFMA.FTZ R34, R87, R40, R34 ;  /* 0x0000002857227223 */ /* 0x000fe20000010022 */
[----:B------:R-:W-:Y:S01]  /*6370*/  FSEL R48, R39, -INF , !P2 ;  /* 0xff80000027307808 */ /* 0x000fe20005000000 */
[----:B------:R-:W-:Y:S01]  /*6380*/  FFMA.FTZ R35, R87, R42, R35 ;  /* 0x0000002a57237223 */ /* 0x000fe20000010023 */
[----:B------:R-:W-:Y:S01]  /*6390*/  VIADD R42, R80, 0xffffff29 ;  /* 0xffffff29502a7836 */ /* 0x000fe20000000000 */
[----:B------:R-:W-:Y:S01]  /*63a0*/  FSEL R153, R153, -INF , !P1 ;  /* 0xff80000099997808 */ /* 0x000fe20004800000 */
[----:B------:R-:W-:Y:S01]  /*63b0*/  FFMA.FTZ R40, R87, R37, R28 ;  /* 0x0000002557287223 */ /* 0x000fe2000001001c */
[----:B------:R-:W-:Y:S01]  /*63c0*/  ISETP.GE.AND P2, PT, R38, R121, PT ;  /* 0x000000792600720c */ /* 0x000fe20003f46270 */
[----:B------:R-:W-:Y:S01]  /*63d0*/  VIADD R28, R80, 0xffffff30 ;  /* 0xffffff30501c7836 */ /* 0x000fe20000000000 */
[----:B------:R-:W-:-:S02]  /*63e0*/  ISETP.GE.AND P1, PT, R38, R113, PT ;  /* 0x000000712600720c */ /* 0x000fc40003f26270 */
[----:B------:R-:W-:Y:S02]  /*63f0*/  FSEL R163, R34, -INF , !P5 ;  /* 0xff80000022a37808 */ /* 0x000fe40006800000 */
[----:B------:R-:W-:Y:S02]  /*6400*/  I2FP.F32.U32 R38, R38 ;  /* 0x0000002600267245 */ /* 0x000fe40000201000 */
[----:B------:R-:W-:Y:S02]  /*6410*/  I2FP.F32.U32 R34, R42 ;  /* 0x0000002a00227245 */ /* 0x000fe40000201000 */
[----:B------:R-:W-:Y:S01]  /*6420*/  FSEL R165, R33, -INF , !P4 ;  /* 0xff80000021a57808 */ /* 0x000fe20006000000 */
[C---:B------:R-:W-:Y:S01]  /*6430*/  FFMA.FTZ R30, R87.reuse, R38, R30 ;  /* 0x00000026571e7223 */ /* 0x040fe2000001001e */
        /* <DEDUP_REMOVED lines=10> */
[----:B------:R-:W-:Y:S01]  /*64e0*/  FSEL R159, R30, -INF , !P1 ;  /* 0xff8000001e9f7808 */ /* 0x000fe20004800000 */
[----:B------:R-:W-:Y:S01]  /*64f0*/  VIADD R24, R80, 0xffffff38 ;  /* 0xffffff3850187836 */ /* 0x000fe20000000000 */
[----:B------:R-:W-:Y:S02]  /*6500*/  FSEL R38, R29, -INF , !P5 ;  /* 0xff8000001d267808 */ /* 0x000fe40006800000 */
[----:B------:R-:W-:-:S02]  /*6510*/  ISETP.GE.AND P0, PT, R28, R121, PT ;  /* 0x000000791c00720c */ /* 0x000fc40003f06270 */
[----:B------:R-:W-:Y:S02]  /*6520*/  ISETP.GE.AND P2, PT, R28, R113, PT ;  /* 0x000000711c00720c */ /* 0x000fe40003f46270 */
[C---:B------:R-:W-:Y:S02]  /*6530*/  ISETP.GE.AND P1, PT, R34.reuse, R121, PT ;  /* 0x000000792200720c */ /* 0x040fe40003f26270 */
[----:B------:R-:W-:Y:S02]  /*6540*/  ISETP.GE.AND P5, PT, R34, R113, PT ;  /* 0x000000712200720c */ /* 0x000fe40003fa6270 */
[----:B------:R-:W-:Y:S02]  /*6550*/  I2FP.F32.U32 R28, R28 ;  /* 0x0000001c001c7245 */ /* 0x000fe40000201000 */
[----:B------:R-:W-:Y:S02]  /*6560*/  I2FP.F32.U32 R34, R34 ;  /* 0x0000002200227245 */ /* 0x000fe40000201000 */
[----:B------:R-:W-:Y:S01]  /*6570*/  FSEL R155, R31, -INF , !P4 ;  /* 0xff8000001f9b7808 */ /* 0x000fe20006000000 */
[----:B------:R-:W-:Y:S01]  /*6580*/  FFMA.FTZ R26, R87, R28, R26 ;  /* 0x0000001c571a7223 */ /* 0x000fe2000001001a */
[----:B------:R-:W-:Y:S01]  /*6590*/  FSEL R137, R137, -INF , !P0 ;  /* 0xff80000089897808 */ /* 0x000fe20004000000 */
[C---:B------:R-:W-:Y:S01]  /*65a0*/  FFMA.FTZ R25, R87.reuse, R34, R25 ;  /* 0x0000002257197223 */ /* 0x040fe20000010019 */
[----:B------:R-:W-:Y:S01]  /*65b0*/  ISETP.GE.AND P4, PT, R24, R121, PT ;  /* 0x000000791800720c */ /* 0x000fe20003f86270 */
[----:B------:R-:W-:Y:S01]  /*65c0*/  VIADD R28, R80, 0xffffff40 ;  /* 0xffffff40501c7836 */ /* 0x000fe20000000000 */
[----:B------:R-:W-:Y:S01]  /*65d0*/  I2FP.F32.U32 R29, R24 ;  /* 0x00000018001d7245 */ /* 0x000fe20000201000 */
[C---:B------:R-:W-:Y:S01]  /*65e0*/  FFMA.FTZ R27, R87.reuse, R34, R27 ;  /* 0x00000022571b7223 */ /* 0x040fe2000001001b */
[----:B------:R-:W-:Y:S01]  /*65f0*/  ISETP.GE.AND P0, PT, R24, R113, PT ;  /* 0x000000711800720c */ /* 0x000fe20003f06270 */
[----:B------:R-:W-:Y:S01]  /*6600*/  VIADD R24, R80, 0xffffff39 ;  /* 0xffffff3950187836 */ /* 0x000fe20000000000 */
[----:B------:R-:W-:Y:S01]  /*6610*/  FSEL R145, R26, -INF , !P2 ;  /* 0xff8000001a917808 */ /* 0x000fe20005000000 */
[-C--:B------:R-:W-:Y:S01]  /*6620*/  FFMA.FTZ R20, R87, R29.reuse, R20 ;  /* 0x0000001d57147223 */ /* 0x080fe20000010014 */
[----:B------:R-:W-:Y:S01]  /*6630*/  FSEL R149, R25, -INF , !P1 ;  /* 0xff80000019957808 */ /* 0x000fe20004800000 */
[----:B------:R-:W-:Y:S01]  /*6640*/  FFMA.FTZ R141, R87, R29, R22 ;  /* 0x0000001d578d7223 */ /* 0x000fe20000010016 */
[----:B------:R-:W-:Y:S01]  /*6650*/  ISETP.GE.AND P2, PT, R24, R121, PT ;  /* 0x000000791800720c */ /* 0x000fe20003f46270 */
[----:B------:R-:W-:Y:S01]  /*6660*/  VIADD R22, R80, 0xffffff41 ;  /* 0xffffff4150167836 */ /* 0x000fe20000000000 */
[----:B------:R-:W-:-:S02]  /*6670*/  ISETP.GE.AND P1, PT, R24, R113, PT ;  /* 0x000000711800720c */ /* 0x000fc40003f26270 */
[----:B------:R-:W-:Y:S02]  /*6680*/  I2FP.F32.U32 R24, R24 ;  /* 0x0000001800187245 */ /* 0x000fe40000201000 */
[----:B------:R-:W-:Y:S02]  /*6690*/  FSEL R147, R20, -INF , !P4 ;  /* 0xff80000014937808 */ /* 0x000fe40006000000 */
[----:B------:R-:W-:Y:S01]  /*66a0*/  FSEL R141, R141, -INF , !P0 ;  /* 0xff8000008d8d7808 */ /* 0x000fe20004000000 */
[CC--:B------:R-:W-:Y:S01]  /*66b0*/  FFMA.FTZ R151, R87.reuse, R24.reuse, R21 ;  /* 0x0000001857977223 */ /* 0x0c0fe20000010015 */
[----:B------:R-:W-:Y:S01]  /*66c0*/  ISETP.GE.AND P0, PT, R22, R121, PT ;  /* 0x000000791600720c */ /* 0x000fe20003f06270 */
[----:B------:R-:W-:Y:S01]  /*66d0*/  FFMA.FTZ R23, R87, R24, R23 ;  /* 0x0000001857177223 */ /* 0x000fe20000010017 */
[----:B------:R-:W-:Y:S02]  /*66e0*/  I2FP.F32.U32 R20, R22 ;  /* 0x0000001600147245 */ /* 0x000fe40000201000 */
[----:B------:R-:W-:-:S02]  /*66f0*/  FSEL R151, R151, -INF , !P2 ;  /* 0xff80000097977808 */ /* 0x000fc40005000000 */
[----:B------:R-:W-:Y:S01]  /*6700*/  ISETP.GE.AND P2, PT, R22, R113, PT ;  /* 0x000000711600720c */ /* 0x000fe20003f46270 */
[C---:B------:R-:W-:Y:S02]  /*6710*/  VIADD R22, R80.reuse, 0xffffff48 ;  /* 0xffffff4850167836 */ /* 0x040fe40000000000 */
[C---:B------:R-:W-:Y:S01]  /*6720*/  FFMA.FTZ R79, R87.reuse, R20, R17 ;  /* 0x00000014574f7223 */ /* 0x040fe20000010011 */
[----:B------:R-:W-:Y:S01]  /*6730*/  I2FP.F32.U32 R21, R28 ;  /* 0x0000001c00157245 */ /* 0x000fe20000201000 */
[----:B------:R-:W-:Y:S01]  /*6740*/  FFMA.FTZ R19, R87, R20, R19 ;  /* 0x0000001457137223 */ /* 0x000fe20000010013 */
[----:B------:R-:W-:Y:S01]  /*6750*/  FSEL R143, R23, -INF , !P1 ;  /* 0xff800000178f7808 */ /* 0x000fe20004800000 */
[C---:B------:R-:W-:Y:S01]  /*6760*/  VIADD R20, R80.reuse, 0xffffff49 ;  /* 0xffffff4950147836 */ /* 0x040fe20000000000 */
[----:B------:R-:W-:Y:S01]  /*6770*/  I2FP.F32.U32 R17, R22 ;  /* 0x0000001600117245 */ /* 0x000fe20000201000 */
[C---:B------:R-:W-:Y:S01]  /*6780*/  FFMA.FTZ R127, R87.reuse, R21, R16 ;  /* 0x00000015577f7223 */ /* 0x040fe20000010010 */
[----:B------:R-:W-:Y:S01]  /*6790*/  VIADD R16, R80, 0xffffff50 ;  /* 0xffffff5050107836 */ /* 0x000fe20000000000 */
[----:B------:R-:W-:Y:S01]  /*67a0*/  ISETP.GE.AND P1, PT, R22, R121, PT ;  /* 0x000000791600720c */ /* 0x000fe20003f26270 */
[C---:B------:R-:W-:Y:S01]  /*67b0*/  FFMA.FTZ R18, R87.reuse, R21, R18 ;  /* 0x0000001557127223 */ /* 0x040fe20000010012 */
[-C--:B------:R-:W-:Y:S01]  /*67c0*/  FFMA.FTZ R12, R87, R17.reuse, R12 ;  /* 0x00000011570c7223 */ /* 0x080fe2000001000c */
[----:B------:R-:W-:Y:S01]  /*67d0*/  FSEL R43, R19, -INF , !P2 ;  /* 0xff800000132b7808 */ /* 0x000fe20005000000 */
[----:B------:R-:W-:Y:S01]  /*67e0*/  FFMA.FTZ R14, R87, R17, R14 ;  /* 0x00000011570e7223 */ /* 0x000fe2000001000e */
[----:B------:R-:W-:-:S02]  /*67f0*/  I2FP.F32.U32 R19, R16 ;  /* 0x0000001000137245 */ /* 0x000fc40000201000 */
[----:B------:R-:W-:Y:S01]  /*6800*/  FSEL R125, R12, -INF , !P1 ;  /* 0xff8000000c7d7808 */ /* 0x000fe20004800000 */
[----:B------:R-:W-:Y:S01]  /*6810*/  VIADD R12, R80, 0xffffff58 ;  /* 0xffffff58500c7836 */ /* 0x000fe20000000000 */
[----:B------:R-:W-:Y:S01]  /*6820*/  FSEL R139, R27, -INF , !P5 ;  /* 0xff8000001b8b7808 */ /* 0x000fe20006800000 */
[C---:B------:R-:W-:Y:S01]  /*6830*/  FFMA.FTZ R17, R87.reuse, R19, R10 ;  /* 0x0000001357117223 */ /* 0x040fe2000001000a */
[----:B------:R-:W-:Y:S01]  /*6840*/  ISETP.GE.AND P4, PT, R28, R113, PT ;  /* 0x000000711c00720c */ /* 0x000fe20003f86270 */
[----:B------:R-:W-:Y:S01]  /*6850*/  VIADD R10, R80, 0xffffff59 ;  /* 0xffffff59500a7836 */ /* 0x000fe20000000000 */
[----:B------:R-:W-:Y:S01]  /*6860*/  I2FP.F32.U32 R41, R12 ;  /* 0x0000000c00297245 */ /* 0x000fe20000201000 */
[C---:B------:R-:W-:Y:S01]  /*6870*/  FFMA.FTZ R8, R87.reuse, R19, R8 ;  /* 0x0000001357087223 */ /* 0x040fe20000010008 */
[----:B------:R-:W-:Y:S02]  /*6880*/  ISETP.GE.AND P5, PT, R28, R121, PT ;  /* 0x000000791c00720c */ /* 0x000fe40003fa6270 */
[----:B------:R-:W-:Y:S01]  /*6890*/  FSEL R73, R18, -INF , !P4 ;  /* 0xff80000012497808 */ /* 0x000fe20006000000 */
[-C--:B------:R-:W-:Y:S01]  /*68a0*/  FFMA.FTZ R81, R87, R41.reuse, R4 ;  /* 0x0000002957517223 */ /* 0x080fe20000010004 */
[----:B------:R-:W-:Y:S01]  /*68b0*/  FSEL R79, R79, -INF , !P0 ;  /* 0xff8000004f4f7808 */ /* 0x000fe20004000000 */
[----:B------:R-:W-:Y:S01]  /*68c0*/  FFMA.FTZ R41, R87, R41, R6 ;  /* 0x0000002957297223 */ /* 0x000fe20000010006 */
[----:B------:R-:W-:Y:S01]  /*68d0*/  FSEL R127, R127, -INF , !P5 ;  /* 0xff8000007f7f7808 */ /* 0x000fe20006800000 */
[----:B------:R-:W-:Y:S01]  /*68e0*/  VIADD R6, R80, 0xffffff68 ;  /* 0xffffff6850067836 */ /* 0x000fe20000000000 */
[----:B------:R-:W-:-:S02]  /*68f0*/  ISETP.GE.AND P4, PT, R20, R121, PT ;  /* 0x000000791400720c */ /* 0x000fc40003f86270 */
[----:B------:R-:W-:Y:S02]  /*6900*/  ISETP.GE.AND P0, PT, R20, R113, PT ;  /* 0x000000711400720c */ /* 0x000fe40003f06270 */
[C---:B------:R-:W-:Y:S02]  /*6910*/  ISETP.GE.AND P2, PT, R16.reuse, R121, PT ;  /* 0x000000791000720c */ /* 0x040fe40003f46270 */
[-C--:B------:R-:W-:Y:S01]  /*6920*/  ISETP.GE.AND P1, PT, R16, R113.reuse, PT ;  /* 0x000000711000720c */ /* 0x080fe20003f26270 */
[----:B------:R-:W-:Y:S01]  /*6930*/  VIADD R16, R80, 0xffffff51 ;  /* 0xffffff5150107836 */ /* 0x000fe20000000000 */
[----:B------:R-:W-:Y:S02]  /*6940*/  I2FP.F32.U32 R4, R10 ;  /* 0x0000000a00047245 */ /* 0x000fe40000201000 */
[-C--:B------:R-:W-:Y:S02]  /*6950*/  ISETP.GE.AND P5, PT, R22, R113.reuse, PT ;  /* 0x000000711600720c */ /* 0x080fe40003fa6270 */
[----:B------:R-:W-:Y:S01]  /*6960*/  I2FP.F32.U32 R20, R20 ;  /* 0x0000001400147245 */ /* 0x000fe20000201000 */
[CC--:B------:R-:W-:Y:S01]  /*6970*/  FFMA.FTZ R5, R87.reuse, R4.reuse, R5 ;  /* 0x0000000457057223 */ /* 0x0c0fe20000010005 */
[----:B------:R-:W-:Y:S01]  /*6980*/  FSEL R49, R14, -INF , !P5 ;  /* 0xff8000000e317808 */ /* 0x000fe20006800000 */
[C---:B------:R-:W-:Y:S01]  /*6990*/  FFMA.FTZ R7, R87.reuse, R4, R7 ;  /* 0x0000000457077223 */ /* 0x040fe20000010007 */
[----:B------:R-:W-:Y:S01]  /*69a0*/  FSEL R75, R8, -INF , !P2 ;  /* 0xff800000084b7808 */ /* 0x000fe20005000000 */
[-C--:B------:R-:W-:Y:S01]  /*69b0*/  FFMA.FTZ R13, R87, R20.reuse, R13 ;  /* 0x00000014570d7223 */ /* 0x080fe2000001000d */
[----:B------:R-:W-:Y:S01]  /*69c0*/  FSEL R17, R17, -INF , !P1 ;  /* 0xff80000011117808 */ /* 0x000fe20004800000 */
[C---:B------:R-:W-:Y:S01]  /*69d0*/  FFMA.FTZ R15, R87.reuse, R20, R15 ;  /* 0x00000014570f7223 */ /* 0x040fe2000001000f */
[----:B------:R-:W-:Y:S01]  /*69e0*/  I2FP.F32.U32 R14, R16 ;  /* 0x00000010000e7245 */ /* 0x000fe20000201000 */
[----:B------:R-:W-:Y:S01]  /*69f0*/  VIADD R8, R80, 0xffffff60 ;  /* 0xffffff6050087836 */ /* 0x000fe20000000000 */
[----:B------:R-:W-:Y:S01]  /*6a00*/  ISETP.GE.AND P2, PT, R12, R113, PT ;  /* 0x000000710c00720c */ /* 0x000fe20003f46270 */
[----:B------:R-:W-:Y:S01]  /*6a10*/  VIADD R4, R80, 0xffffff61 ;  /* 0xffffff6150047836 */ /* 0x000fe20000000000 */
[----:B------:R-:W-:Y:S01]  /*6a20*/  ISETP.GE.AND P1, PT, R10, R121, PT ;  /* 0x000000790a00720c */ /* 0x000fe20003f26270 */
[-C--:B------:R-:W-:Y:S01]  /*6a30*/  FFMA.FTZ R11, R87, R14.reuse, R11 ;  /* 0x0000000e570b7223 */ /* 0x080fe2000001000b */
[----:B------:R-:W-:Y:S01]  /*6a40*/  FSEL R41, R41, -INF , !P2 ;  /* 0xff80000029297808 */ /* 0x000fe20005000000 */
[----:B------:R-:W-:Y:S01]  /*6a50*/  FFMA.FTZ R9, R87, R14, R9 ;  /* 0x0000000e57097223 */ /* 0x000fe20000010009 */
[----:B------:R-:W-:-:S02]  /*6a60*/  FSEL R133, R5, -INF , !P1 ;  /* 0xff80000005857808 */ /* 0x000fc40004800000 */
[----:B------:R-:W-:Y:S02]  /*6a70*/  FSEL R77, R13, -INF , !P4 ;  /* 0xff8000000d4d7808 */ /* 0x000fe40006000000 */
[----:B------:R-:W-:Y:S02]  /*6a80*/  FSEL R47, R15, -INF , !P0 ;  /* 0xff8000000f2f7808 */ /* 0x000fe40004000000 */
[----:B------:R-:W-:Y:S02]  /*6a90*/  I2FP.F32.U32 R37, R8 ;  /* 0x0000000800257245 */ /* 0x000fe40000201000 */
[C---:B------:R-:W-:Y:S02]  /*6aa0*/  ISETP.GE.AND P2, PT, R4.reuse, R121, PT ;  /* 0x000000790400720c */ /* 0x040fe40003f46270 */
[----:B------:R-:W-:Y:S01]  /*6ab0*/  ISETP.GE.AND P1, PT, R4, R113, PT ;  /* 0x000000710400720c */ /* 0x000fe20003f26270 */
[C---:B------:R-:W-:Y:S01]  /*6ac0*/  FFMA.FTZ R64, R87.reuse, R37, R64 ;  /* 0x0000002557407223 */ /* 0x040fe20000010040 */
[----:B------:R-:W-:Y:S01]  /*6ad0*/  ISETP.GE.AND P4, PT, R16, R113, PT ;  /* 0x000000711000720c */ /* 0x000fe20003f86270 */
[----:B------:R-:W-:Y:S01]  /*6ae0*/  FFMA.FTZ R37, R87, R37, R66 ;  /* 0x0000002557257223 */ /* 0x000fe20000010042 */
[----:B------:R-:W-:-:S02]  /*6af0*/  ISETP.GE.AND P0, PT, R12, R121, PT ;  /* 0x000000790c00720c */ /* 0x000fc40003f06270 */
[----:B------:R-:W-:Y:S02]  /*6b00*/  I2FP.F32.U32 R4, R4 ;  /* 0x0000000400047245 */ /* 0x000fe40000201000 */
[----:B------:R-:W-:Y:S02]  /*6b10*/  FSEL R19, R11, -INF , !P4 ;  /* 0xff8000000b137808 */ /* 0x000fe40006000000 */
[----:B------:R-:W-:Y:S01]  /*6b20*/  FSEL R81, R81, -INF , !P0 ;  /* 0xff80000051517808 */ /* 0x000fe20004000000 */
[CC--:B------:R-:W-:Y:S01]  /*6b30*/  FFMA.FTZ R65, R87.reuse, R4.reuse, R65 ;  /* 0x0000000457417223 */ /* 0x0c0fe20000010041 */
[C---:B------:R-:W-:Y:S01]  /*6b40*/  ISETP.GE.AND P4, PT, R8.reuse, R121, PT ;  /* 0x000000790800720c */ /* 0x040fe20003f86270 */
[----:B------:R-:W-:Y:S01]  /*6b50*/  FFMA.FTZ R35, R87, R4, R67 ;  /* 0x0000000457237223 */ /* 0x000fe20000010043 */
[----:B------:R-:W-:Y:S01]  /*6b60*/  ISETP.GE.AND P0, PT, R8, R113, PT ;  /* 0x000000710800720c */ /* 0x000fe20003f06270 */
[----:B------:R-:W-:Y:S01]  /*6b70*/  VIADD R8, R80, 0xffffff69 ;  /* 0xffffff6950087836 */ /* 0x000fe20000000000 */
[----:B------:R-:W-:Y:S01]  /*6b80*/  ISETP.GE.AND P5, PT, R16, R121, PT ;  /* 0x000000791000720c */ /* 0x000fe20003fa6270 */
[----:B------:R-:W-:Y:S01]  /*6b90*/  VIADD R4, R80, 0xffffff71 ;  /* 0xffffff7150047836 */ /* 0x000fe20000000000 */
[----:B------:R-:W-:-:S02]  /*6ba0*/  FSEL R37, R37, -INF , !P0 ;  /* 0xff80000025257808 */ /* 0x000fc40004000000 */
[----:B------:R-:W-:Y:S02]  /*6bb0*/  FSEL R135, R65, -INF , !P2 ;  /* 0xff80000041877808 */ /* 0x000fe40005000000 */
[----:B------:R-:W-:Y:S02]  /*6bc0*/  FSEL R83, R9, -INF , !P5 ;  /* 0xff80000009537808 */ /* 0x000fe40006800000 */
[C---:B------:R-:W-:Y:S02]  /*6bd0*/  ISETP.GE.AND P0, PT, R8.reuse, R121, PT ;  /* 0x000000790800720c */ /* 0x040fe40003f06270 */
[-C--:B------:R-:W-:Y:S02]  /*6be0*/  ISETP.GE.AND P2, PT, R8, R113.reuse, PT ;  /* 0x000000710800720c */ /* 0x080fe40003f46270 */
        /* <DEDUP_REMOVED lines=8> */
[----:B------:R-:W-:Y:S01]  /*6c70*/  I2FP.F32.U32 R33, R6 ;  /* 0x0000000600217245 */ /* 0x000fe20000201000 */
[C---:B------:R-:W-:Y:S01]  /*6c80*/  VIADD R6, R80.reuse, 0xffffff70 ;  /* 0xffffff7050067836 */ /* 0x040fe20000000000 */
[----:B------:R-:W-:Y:S01]  /*6c90*/  FSEL R35, R35, -INF , !P1 ;  /* 0xff80000023237808 */ /* 0x000fe20004800000 */
[----:B------:R-:W-:Y:S01]  /*6ca0*/  VIADD R80, R80, 0xffffff79 ;  /* 0xffffff7950507836 */ /* 0x000fe20000000000 */
[----:B------:R-:W-:Y:S01]  /*6cb0*/  FSEL R63, R61, -INF , !P0 ;  /* 0xff8000003d3f7808 */ /* 0x000fe20004000000 */
[C---:B------:R-:W-:Y:S01]  /*6cc0*/  FFMA.FTZ R60, R87.reuse, R33, R60 ;  /* 0x00000021573c7223 */ /* 0x040fe2000001003c */
[C---:B------:R-:W-:Y:S01]  /*6cd0*/  ISETP.GE.AND P1, PT, R6.reuse, R121, PT ;  /* 0x000000790600720c */ /* 0x040fe20003f26270 */
[----:B------:R-:W-:Y:S01]  /*6ce0*/  FFMA.FTZ R33, R87, R33, R62 ;  /* 0x0000002157217223 */ /* 0x000fe2000001003e */
[----:B------:R-:W-:-:S02]  /*6cf0*/  ISETP.GE.AND P0, PT, R6, R113, PT ;  /* 0x000000710600720c */ /* 0x000fc40003f06270 */
[----:B------:R-:W-:Y:S02]  /*6d00*/  I2FP.F32.U32 R6, R6 ;  /* 0x0000000600067245 */ /* 0x000fe40000201000 */
[----:B------:R-:W-:Y:S02]  /*6d10*/  FSEL R65, R60, -INF , !P5 ;  /* 0xff8000003c417808 */ /* 0x000fe40006800000 */
[----:B------:R-:W-:Y:S01]  /*6d20*/  FSEL R33, R33, -INF , !P4 ;  /* 0xff80000021217808 */ /* 0x000fe20006000000 */
[CC--:B------:R-:W-:Y:S01]  /*6d30*/  FFMA.FTZ R25, R87.reuse, R6.reuse, R58 ;  /* 0x0000000657197223 */ /* 0x0c0fe2000001003a */
[----:B------:R-:W-:Y:S01]  /*6d40*/  FFMA.FTZ R56, R87, R6, R56 ;  /* 0x0000000657387223 */ /* 0x000fe20000010038 */
[----:B------:R-:W-:Y:S02]  /*6d50*/  FSEL R31, R31, -INF , !P2 ;  /* 0xff8000001f1f7808 */ /* 0x000fe40005000000 */
[----:B------:R-:W-:Y:S02]  /*6d60*/  ISETP.GE.AND P5, PT, R4, R121, PT ;  /* 0x000000790400720c */ /* 0x000fe40003fa6270 */
[----:B------:R-:W-:-:S02]  /*6d70*/  FSEL R25, R25, -INF , !P0 ;  /* 0xff80000019197808 */ /* 0x000fc40004000000 */
[----:B------:R-:W-:Y:S02]  /*6d80*/  ISETP.GE.U32.AND P0, PT, R89, 0x3, PT ;  /* 0x000000035900780c */ /* 0x000fe40003f06070 */
[----:B------:R-:W-:Y:S02]  /*6d90*/  FSEL R61, R56, -INF , !P1 ;  /* 0xff800000383d7808 */ /* 0x000fe40004800000 */
[----:B------:R-:W-:Y:S02]  /*6da0*/  ISETP.GE.AND P4, PT, R80, R121, PT ;  /* 0x000000795000720c */ /* 0x000fe40003f86270 */
[-C--:B------:R-:W-:Y:S02]  /*6db0*/  ISETP.GE.AND P2, PT, R4, R113.reuse, PT ;  /* 0x000000710400720c */ /* 0x080fe40003f46270 */
[----:B------:R-:W-:Y:S02]  /*6dc0*/  ISETP.GE.AND P1, PT, R80, R113, PT ;  /* 0x000000715000720c */ /* 0x000fe40003f26270 */
[----:B------:R-:W-:-:S02]  /*6dd0*/  I2FP.F32.U32 R4, R4 ;  /* 0x0000000400047245 */ /* 0x000fc40000201000 */
[----:B------:R-:W-:-:S03]  /*6de0*/  I2FP.F32.U32 R80, R80 ;  /* 0x0000005000507245 */ /* 0x000fc60000201000 */
[CC--:B------:R-:W-:Y:S01]  /*6df0*/  FFMA.FTZ R57, R87.reuse, R4.reuse, R57 ;  /* 0x0000000457397223 */ /* 0x0c0fe20000010039 */
[C---:B------:R-:W-:Y:S01]  /*6e00*/  FFMA.FTZ R27, R87.reuse, R4, R59 ;  /* 0x00000004571b7223 */ /* 0x040fe2000001003b */
[CC--:B------:R-:W-:Y:S01]  /*6e10*/  FFMA.FTZ R29, R87.reuse, R80.reuse, R53 ;  /* 0x00000050571d7223 */ /* 0x0c0fe20000010035 */
[----:B------:R-:W-:Y:S02]  /*6e20*/  FFMA.FTZ R21, R87, R80, R55 ;  /* 0x0000005057157223 */ /* 0x000fe40000010037 */
[----:B------:R-:W-:Y:S02]  /*6e30*/  FSEL R57, R57, -INF , !P5 ;  /* 0xff80000039397808 */ /* 0x000fe40006800000 */
[----:B------:R-:W-:Y:S02]  /*6e40*/  FSEL R27, R27, -INF , !P2 ;  /* 0xff8000001b1b7808 */ /* 0x000fe40005000000 */
[----:B------:R-:W-:Y:S02]  /*6e50*/  FSEL R29, R29, -INF , !P4 ;  /* 0xff8000001d1d7808 */ /* 0x000fe40006000000 */
[----:B------:R-:W-:Y:S01]  /*6e60*/  FSEL R21, R21, -INF , !P1 ;  /* 0xff80000015157808 */ /* 0x000fe20004800000 */
[----:B------:R-:W-:Y:S06]  /*6e70*/  @!P0 BRA `(.L_x_3939) ;  /* 0x0000000400a88947 */ /* 0x000fec0003800000 */
[----:B------:R-:W-:Y:S05]  /*6e80*/  BRA.U !UP1, `(.L_x_3940) ;  /* 0x0000000109f47547 */ /* 0x000fea000b800000 */
[----:B------:R-:W1:Y:S01]  /*6e90*/  LDC R5, c[0x0][0x4f0] ;  /* 0x00013c00ff057b82 */ /* 0x000e620000000800 */
[----:B------:R-:W-:Y:S01]  /*6ea0*/  MOV R8, RZ ;  /* 0x000000ff00087202 */ /* 0x000fe20000000f00 */
[----:B------:R-:W-:Y:S01]  /*6eb0*/  VIADD R10, R2, 0xffffff80 ;  /* 0xffffff80020a7836 */ /* 0x000fe20000000000 */
[----:B------:R-:W2:Y:S01]  /*6ec0*/  LDCU.64 UR6, c[0x0][0x3a0] ;  /* 0x00007400ff0677ac */ /* 0x000ea20008000a00 */
[----:B-1----:R-:W-:-:S04]  /*6ed0*/  IABS R4, R5 ;  /* 0x0000000500047213 */ /* 0x002fc80000000000 */
[----:B------:R-:W1:Y:S08]  /*6ee0*/  I2F.RP R12, R4 ;  /* 0x00000004000c7306 */ /* 0x000e700000209400 */
[----:B-1----:R-:W1:Y:S02]  /*6ef0*/  MUFU.RCP R9, R12 ;  /* 0x0000000c00097308 */ /* 0x002e640000001000 */
[----:B-1----:R-:W-:-:S06]  /*6f00*/  VIADD R9, R9, 0xffffffe ;  /* 0x0ffffffe09097836 */ /* 0x002fcc0000000000 */
[----:B------:R-:W1:Y:S02]  /*6f10*/  F2I.FTZ.U32.TRUNC.NTZ R9, R9 ;  /* 0x0000000900097305 */ /* 0x000e64000021f000 */
[----:B-1----:R-:W-:-:S04]  /*6f20*/  IMAD.MOV R6, RZ, RZ, -R9 ;  /* 0x000000ffff067224 */ /* 0x002fc800078e0a09 */
[----:B------:R-:W-:Y:S01]  /*6f30*/  IMAD R7, R6, R4, RZ ;  /* 0x0000000406077224 */ /* 0x000fe200078e02ff */
[----:B------:R-:W-:-:S03]  /*6f40*/  IADD3 R6, PT, PT, R2, -0x100, RZ ;  /* 0xffffff0002067810 */ /* 0x000fc60007ffe0ff */
[----:B------:R-:W-:Y:S01]  /*6f50*/  IMAD.HI.U32 R2, R9, R7, R8 ;  /* 0x0000000709027227 */ /* 0x000fe200078e0008 */
[----:B------:R-:W-:Y:S02]  /*6f60*/  IABS R11, R6 ;  /* 0x00000006000b7213 */ /* 0x000fe40000000000 */
[----:B------:R-:W-:Y:S02]  /*6f70*/  IABS R8, R10 ;  /* 0x0000000a00087213 */ /* 0x000fe40000000000 */
[----:B------:R-:W-:Y:S01]  /*6f80*/  LOP3.LUT R6, R6, R5, RZ, 0x3c, !PT ;  /* 0x0000000506067212 */ /* 0x000fe200078e3cff */
[----:B------:R-:W-:Y:S01]  /*6f90*/  IMAD.HI.U32 R12, R2, R11, RZ ;  /* 0x0000000b020c7227 */ /* 0x000fe200078e00ff */
[----:B------:R-:W-:-:S03]  /*6fa0*/  LOP3.LUT R10, R10, R5, RZ, 0x3c, !PT ;  /* 0x000000050a0a7212 */ /* 0x000fc600078e3cff */
[----:B------:R-:W-:Y:S01]  /*6fb0*/  IMAD.HI.U32 R2, R2, R8, RZ ;  /* 0x0000000802027227 */ /* 0x000fe200078e00ff */
[----:B------:R-:W-:-:S03]  /*6fc0*/  ISETP.GE.AND P0, PT, R10, RZ, PT ;  /* 0x000000ff0a00720c */ /* 0x000fc60003f06270 */
        /* <DEDUP_REMOVED lines=41> */
.L_x_3940:
[----:B------:R-:W-:Y:S01]  /*7260*/  UMOV UR4, URZ ;  /* 0x000000ff00047c82 */ /* 0x000fe20008000000 */
[----:B------:R-:W-:Y:S01]  /*7270*/  IMAD.SHL.U32 R2, R90, 0x80, RZ ;  /* 0x000000805a027824 */ /* 0x000fe200078e00ff */
[----:B------:R-:W-:-:S05]  /*7280*/  IADD3 R4, P0, PT, RZ, -UR4, RZ ;  /* 0x80000004ff047c10 */ /* 0x000fca000ff1e0ff */
[----:B------:R-:W-:-:S05]  /*7290*/  IMAD.X R2, RZ, RZ, ~R2, P0 ;  /* 0x000000ffff027224 */ /* 0x000fca00000e0e02 */
[----:B------:R-:W-:-:S04]  /*72a0*/  SHF.R.S64 R5, R4, 0x1f, R2 ;  /* 0x0000001f04057819 */ /* 0x000fc80000001002 */
[----:B------:R-:W-:-:S04]  /*72b0*/  IADD3 R112, P0, PT, R5, R112, RZ ;  /* 0x0000007005707210 */ /* 0x000fc80007f1e0ff */
[----:B------:R-:W-:-:S09]  /*72c0*/  LEA.HI.X.SX32 R111, R2, R111, 0x1, P0 ;  /* 0x0000006f026f7211 */ /* 0x000fd200000f0eff */
.L_x_3941:
        /* <DEDUP_REMOVED lines=35> */
.L_x_3943:
[----:B------:R-:W-:Y:S05]  /*7500*/  BSYNC.RECONVERGENT B0 ;  /* 0x0000000000007941 */ /* 0x000fea0003800200 */
.L_x_3942:
[----:B------:R-:W0:Y:S02]  /*7510*/  LDGDEPBAR ;  /* 0x00000000000079af */ /* 0x000e240000000000 */
.L_x_3939:
[----:B--2---:R-:W-:Y:S01]  /*7520*/  FMNMX3.FTZ R5, R70, R157, R51, !PT ;  /* 0x0000009d46057276 */ /* 0x004fe20007810033 */
[----:B------:R-:W2:Y:S01]  /*7530*/  LDCU UR4, c[0x0][0x45c] ;  /* 0x00008b80ff0477ac */ /* 0x000ea20008000800 */
[----:B-1----:R-:W-:Y:S01]  /*7540*/  LDSM.16.MT88.4 R8, [R115+0x3000] ;  /* 0x003000007308783b */ /* 0x002fe20000004200 */
[----:B------:R-:W-:Y:S02]  /*7550*/  IADD3 R23, PT, PT, R115, 0x3020, RZ ;  /* 0x0000302073177810 */ /* 0x000fe40007ffe0ff */
[----:B------:R-:W-:-:S04]  /*7560*/  FMNMX3.FTZ R5, R5, R78, R76, !PT ;  /* 0x0000004e05057276 */ /* 0x000fc8000781004c */
[----:B------:R-:W-:-:S04]  /*7570*/  FMNMX3.FTZ R5, R5, R54, R36, !PT ;  /* 0x0000003605057276 */ /* 0x000fc80007810024 */
        /* <DEDUP_REMOVED lines=26> */
[----:B------:R-:W1:Y:S01]  /*7720*/  SHFL.BFLY PT, R7, R6, 0x2, 0x1f ;  /* 0x0c401f0006077f89 */ /* 0x000e6200000e0000 */
[----:B------:R-:W-:-:S04]  /*7730*/  FMNMX3.FTZ R4, R4, R33, R31, !PT ;  /* 0x0000002104047276 */ /* 0x000fc8000781001f */
[----:B------:R-:W-:-:S04]  /*7740*/  FMNMX3.FTZ R4, R4, R25, R27, !PT ;  /* 0x0000001904047276 */ /* 0x000fc8000781001b */
[----:B------:R-:W-:-:S05]  /*7750*/  FMNMX3.FTZ R4, R4, R0, R21, !PT ;  /* 0x0000000004047276 */ /* 0x000fca0007810015 */
[----:B------:R-:W3:Y:S01]  /*7760*/  SHFL.BFLY PT, R5, R4, 0x2, 0x1f ;  /* 0x0c401f0004057f89 */ /* 0x000ee200000e0000 */
[----:B-1----:R-:W-:-:S05]  /*7770*/  FMNMX.FTZ R7, R6, R7, !PT ;  /* 0x0000000706077209 */ /* 0x002fca0007810000 */
[----:B------:R-:W1:Y:S01]  /*7780*/  SHFL.BFLY PT, R20, R7, 0x1, 0x1f ;  /* 0x0c201f0007147f89 */ /* 0x000e6200000e0000 */
[----:B---3--:R-:W-:-:S05]  /*7790*/  FMNMX.FTZ R5, R4, R5, !PT ;  /* 0x0000000504057209 */ /* 0x008fca0007810000 */
[----:B------:R-:W3:Y:S01]  /*77a0*/  SHFL.BFLY PT, R2, R5, 0x1, 0x1f ;  /* 0x0c201f0005027f89 */ /* 0x000ee200000e0000 */
[----:B-1----:R-:W-:-:S04]  /*77b0*/  FMNMX.FTZ R20, R7, R20, !PT ;  /* 0x0000001407147209 */ /* 0x002fc80007810000 */
[C---:B------:R-:W-:Y:S01]  /*77c0*/  FSETP.NEU.FTZ.AND P1, PT, R20.reuse, -INF , PT ;  /* 0xff8000001400780b */ /* 0x040fe20003f3d000 */
[----:B--2---:R-:W-:-:S05]  /*77d0*/  FMUL.FTZ R24, R20, UR4 ;  /* 0x0000000414187c20 */ /* 0x004fca0008410000 */
[----:B------:R-:W-:Y:S02]  /*77e0*/  FSEL R24, R24, RZ, P1 ;  /* 0x000000ff18187208 */ /* 0x000fe40000800000 */
[----:B---3--:R-:W-:-:S03]  /*77f0*/  FMNMX.FTZ R2, R5, R2, !PT ;  /* 0x0000000205027209 */ /* 0x008fc60007810000 */
[--C-:B------:R-:W-:Y:S01]  /*7800*/  FFMA.FTZ R16, R51, UR4, -R24.reuse ;  /* 0x0000000433107c23 */ /* 0x100fe20008010818 */
[----:B------:R-:W-:Y:S01]  /*7810*/  FSEL R5, R20, RZ, P1 ;  /* 0x000000ff14057208 */ /* 0x000fe20000800000 */
[--C-:B------:R-:W-:Y:S01]  /*7820*/  FFMA.FTZ R157, R157, UR4, -R24.reuse ;  /* 0x000000049d9d7c23 */ /* 0x100fe20008010818 */
[C---:B------:R-:W-:Y:S01]  /*7830*/  FSETP.NEU.FTZ.AND P0, PT, R2.reuse, -INF , PT ;  /* 0xff8000000200780b */ /* 0x040fe20003f1d000 */
[----:B------:R-:W-:Y:S01]  /*7840*/  FMUL.FTZ R22, R2, UR4 ;  /* 0x0000000402167c20 */ /* 0x000fe20008410000 */
[--C-:B------:R-:W-:Y:S01]  /*7850*/  FFMA.FTZ R51, R78, UR4, -R24.reuse ;  /* 0x000000044e337c23 */ /* 0x100fe20008010818 */
[----:B------:R-:W-:Y:S01]  /*7860*/  FADD.FTZ R58, R70, -R5 ;  /* 0x80000005463a7221 */ /* 0x000fe20000010000 */
[----:B------:R-:W-:Y:S01]  /*7870*/  FSEL R42, R2, RZ, P0 ;  /* 0x000000ff022a7208 */ /* 0x000fe20000000000 */
[----:B------:R-:W-:Y:S01]  /*7880*/  FFMA.FTZ R26, R76, UR4, -R24 ;  /* 0x000000044c1a7c23 */ /* 0x000fe20008010818 */
[----:B------:R-:W-:Y:S01]  /*7890*/  FSEL R22, R22, RZ, P0 ;  /* 0x000000ff16167208 */ /* 0x000fe20000000000 */
[----:B------:R-:W-:Y:S01]  /*78a0*/  FMUL.FTZ R58, R58, UR4 ;  /* 0x000000043a3a7c20 */ /* 0x000fe20008410000 */
[----:B------:R-:W-:Y:S01]  /*78b0*/  MUFU.EX2 R157, R157 ;  /* 0x0000009d009d7308 */ /* 0x000fe20000000800 */
[----:B------:R-:W-:Y:S01]  /*78c0*/  FADD.FTZ R42, R69, -R42 ;  /* 0x8000002a452a7221 */ /* 0x000fe20000010000 */
[----:B------:R-:W-:Y:S01]  /*78d0*/  FFMA.FTZ R67, R54, UR4, -R24 ;  /* 0x0000000436437c23 */ /* 0x000fe20008010818 */
[--C-:B------:R-:W-:Y:S01]  /*78e0*/  FFMA.FTZ R91, R131, UR4, -R22.reuse ;  /* 0x00000004835b7c23 */ /* 0x100fe20008010816 */
[--C-:B------:R-:W-:Y:S01]  /*78f0*/  FFMA.FTZ R18, R74, UR4, -R22.reuse ;  /* 0x000000044a127c23 */ /* 0x100fe20008010816 */
[----:B------:R-:W-:Y:S01]  /*7900*/  FMUL.FTZ R42, R42, UR4 ;  /* 0x000000042a2a7c20 */ /* 0x000fe20008410000 */
[--C-:B------:R-:W-:Y:S01]  /*7910*/  FFMA.FTZ R45, R45, UR4, -R22.reuse ;  /* 0x000000042d2d7c23 */ /* 0x100fe20008010816 */
[----:B------:R-:W-:Y:S01]  /*7920*/  FFMA.FTZ R28, R72, UR4, -R22 ;  /* 0x00000004481c7c23 */ /* 0x000fe20008010816 */
[----:B------:R-:W1:Y:S01]  /*7930*/  MUFU.EX2 R16, R16 ;  /* 0x0000001000107308 */ /* 0x000e620000000800 */
[----:B------:R-:W-:Y:S01]  /*7940*/  IADD3 R131, PT, PT, R115, 0x3000, RZ ;  /* 0x0000300073837810 */ /* 0x000fe20007ffe0ff */
[--C-:B------:R-:W-:Y:S01]  /*7950*/  FFMA.FTZ R36, R36, UR4, -R24.reuse ;  /* 0x0000000424247c23 */ /* 0x100fe20008010818 */
[--C-:B------:R-:W-:Y:S01]  /*7960*/  FFMA.FTZ R55, R68, UR4, -R24.reuse ;  /* 0x0000000444377c23 */ /* 0x100fe20008010818 */
[----:B------:R-:W-:Y:S01]  /*7970*/  FFMA.FTZ R32, R32, UR4, -R24 ;  /* 0x0000000420207c23 */ /* 0x000fe20008010818 */
[----:B------:R-:W-:Y:S01]  /*7980*/  @P6 IADD3 R23, PT, PT, R131, -0x20, RZ ;  /* 0xffffffe083176810 */ /* 0x000fe20007ffe0ff */
[--C-:B------:R-:W-:Y:S01]  /*7990*/  FFMA.FTZ R59, R46, UR4, -R22.reuse ;  /* 0x000000042e3b7c23 */ /* 0x100fe20008010816 */
[--C-:B------:R-:W-:Y:S01]  /*79a0*/  FFMA.FTZ R34, R52, UR4, -R22.reuse ;  /* 0x0000000434227c23 */ /* 0x100fe20008010816 */
[----:B------:R-:W-:Y:S01]  /*79b0*/  MUFU.EX2 R51, R51 ;  /* 0x0000003300337308 */ /* 0x000fe20000000800 */
[--C-:B------:R-:W-:Y:S01]  /*79c0*/  FFMA.FTZ R53, R50, UR4, -R22.reuse ;  /* 0x0000000432357c23 */ /* 0x100fe20008010816 */
[----:B------:R-:W2:Y:S01]  /*79d0*/  LDSM.16.MT88.4 R12, [R23] ;  /* 0x00000000170c783b */ /* 0x000ea20000004200 */
[----:B------:R-:W-:Y:S01]  /*79e0*/  FFMA.FTZ R30, R48, UR4, -R22 ;  /* 0x00000004301e7c23 */ /* 0x000fe20008010816 */
[--C-:B------:R-:W-:Y:S01]  /*79f0*/  FFMA.FTZ R113, R40, UR4, -R24.reuse ;  /* 0x0000000428717c23 */ /* 0x100fe20008010818 */
[--C-:B------:R-:W-:Y:S01]  /*7a00*/  FFMA.FTZ R40, R38, UR4, -R24.reuse ;  /* 0x0000000426287c23 */ /* 0x100fe20008010818 */
[--C-:B------:R-:W-:Y:S01]  /*7a10*/  FFMA.FTZ R153, R153, UR4, -R24.reuse ;  /* 0x0000000499997c23 */ /* 0x100fe20008010818 */
[----:B------:R-:W-:Y:S01]  /*7a20*/  FFMA.FTZ R48, R165, UR4, -R24 ;  /* 0x00000004a5307c23 */ /* 0x000fe20008010818 */
[----:B------:R-:W3:Y:S01]  /*7a30*/  MUFU.EX2 R26, R26 ;  /* 0x0000001a001a7308 */ /* 0x000ee20000000800 */
[----:B-1----:R-:W-:Y:S01]  /*7a40*/  F2FP.BF16.F32.PACK_AB R4, R16, R157 ;  /* 0x0000009d1004723e */ /* 0x002fe200000010ff */
[--C-:B------:R-:W-:Y:S01]  /*7a50*/  FFMA.FTZ R121, R163, UR4, -R22.reuse ;  /* 0x00000004a3797c23 */ /* 0x100fe20008010816 */
[--C-:B------:R-:W-:Y:S01]  /*7a60*/  FFMA.FTZ R46, R161, UR4, -R22.reuse ;  /* 0x00000004a12e7c23 */ /* 0x100fe20008010816 */
[--C-:B------:R-:W-:Y:S01]  /*7a70*/  FFMA.FTZ R69, R159, UR4, -R22.reuse ;  /* 0x000000049f457c23 */ /* 0x100fe20008010816 */
[----:B------:R-:W-:Y:S01]  /*7a80*/  FFMA.FTZ R38, R155, UR4, -R22 ;  /* 0x000000049b267c23 */ /* 0x000fe20008010816 */
[----:B------:R-:W-:Y:S01]  /*7a90*/  FFMA.FTZ R155, R137, UR4, -R24 ;  /* 0x00000004899b7c23 */ /* 0x000fe20008010818 */
[----:B------:R-:W-:Y:S01]  /*7aa0*/  FFMA.FTZ R56, R139, UR4, -R22 ;  /* 0x000000048b387c23 */ /* 0x000fe20008010816 */
[----:B------:R-:W-:Y:S01]  /*7ab0*/  MUFU.EX2 R91, R91 ;  /* 0x0000005b005b7308 */ /* 0x000fe20000000800 */
[--C-:B------:R-:W-:Y:S01]  /*7ac0*/  FFMA.FTZ R54, R149, UR4, -R24.reuse ;  /* 0x0000000495367c23 */ /* 0x100fe20008010818 */
[--C-:B------:R-:W-:Y:S01]  /*7ad0*/  FFMA.FTZ R137, R147, UR4, -R24.reuse ;  /* 0x0000000493897c23 */ /* 0x100fe20008010818 */
[----:B------:R-:W-:Y:S01]  /*7ae0*/  FFMA.FTZ R50, R151, UR4, -R24 ;  /* 0x0000000497327c23 */ /* 0x000fe20008010818 */
[--C-:B------:R-:W-:Y:S01]  /*7af0*/  FFMA.FTZ R145, R145, UR4, -R22.reuse ;  /* 0x0000000491917c23 */ /* 0x100fe20008010816 */
[--C-:B------:R-:W-:Y:S01]  /*7b00*/  FFMA.FTZ R139, R141, UR4, -R22.reuse ;  /* 0x000000048d8b7c23 */ /* 0x100fe20008010816 */
[----:B------:R-:W-:Y:S01]  /*7b10*/  FFMA.FTZ R52, R143, UR4, -R22 ;  /* 0x000000048f347c23 */ /* 0x000fe20008010816 */
[--C-:B------:R-:W-:Y:S01]  /*7b20*/  FFMA.FTZ R64, R127, UR4, -R24.reuse ;  /* 0x000000047f407c23 */ /* 0x100fe20008010818 */
[----:B------:R-:W1:Y:S01]  /*7b30*/  MUFU.EX2 R18, R18 ;  /* 0x0000001200127308 */ /* 0x000e620000000800 */
[----:B---3--:R-:W-:Y:S01]  /*7b40*/  F2FP.BF16.F32.PACK_AB R6, R26, R51 ;  /* 0x000000331a06723e */ /* 0x008fe200000010ff */
[--C-:B------:R-:W-:Y:S01]  /*7b50*/  FFMA.FTZ R62, R65, UR4, -R24.reuse ;  /* 0x00000004413e7c23 */ /* 0x100fe20008010818 */
[--C-:B------:R-:W-:Y:S01]  /*7b60*/  FFMA.FTZ R79, R79, UR4, -R24.reuse ;  /* 0x000000044f4f7c23 */ /* 0x100fe20008010818 */
[--C-:B------:R-:W-:Y:S01]  /*7b70*/  FFMA.FTZ R127, R125, UR4, -R24.reuse ;  /* 0x000000047d7f7c23 */ /* 0x100fe20008010818 */
[----:B------:R-:W-:Y:S01]  /*7b80*/  FFMA.FTZ R68, R77, UR4, -R24 ;  /* 0x000000044d447c23 */ /* 0x000fe20008010818 */
        /* <DEDUP_REMOVED lines=11> */
[----:B-1----:R-:W-:Y:S01]  /*7c40*/  F2FP.BF16.F32.PACK_AB R5, R18, R91 ;  /* 0x0000005b1205723e */ /* 0x002fe200000010ff */
[----:B------:R-:W-:Y:S01]  /*7c50*/  FFMA.FTZ R41, R41, UR4, -R22 ;  /* 0x0000000429297c23 */ /* 0x000fe20008010816 */
[--C-:B------:R-:W-:Y:S01]  /*7c60*/  FFMA.FTZ R75, R129, UR4, -R24.reuse ;  /* 0x00000004814b7c23 */ /* 0x100fe20008010818 */
[----:B------:R-:W-:Y:S01]  /*7c70*/  FFMA.FTZ R43, R63, UR4, -R24 ;  /* 0x000000043f2b7c23 */ /* 0x000fe20008010818 */
[--C-:B------:R-:W-:Y:S01]  /*7c80*/  FFMA.FTZ R35, R35, UR4, -R22.reuse ;  /* 0x0000000423237c23 */ /* 0x100fe20008010816 */
[----:B------:R-:W-:Y:S01]  /*7c90*/  FFMA.FTZ R31, R31, UR4, -R22 ;  /* 0x000000041f1f7c23 */ /* 0x000fe20008010816 */
[--C-:B------:R-:W-:Y:S01]  /*7ca0*/  FFMA.FTZ R47, R61, UR4, -R24.reuse ;  /* 0x000000043d2f7c23 */ /* 0x100fe20008010818 */
[----:B------:R-:W-:Y:S01]  /*7cb0*/  MUFU.EX2 R45, R45 ;  /* 0x0000002d002d7308 */ /* 0x000fe20000000800 */
[-C--:B---3--:R-:W-:Y:S01]  /*7cc0*/  FMUL.FTZ R104, R104, R58.reuse ;  /* 0x0000003a68687220 */ /* 0x088fe20000410000 */
[-C--:B------:R-:W-:Y:S01]  /*7cd0*/  FMUL.FTZ R105, R105, R58.reuse ;  /* 0x0000003a69697220 */ /* 0x080fe20000410000 */
[-C--:B------:R-:W-:Y:S01]  /*7ce0*/  FMUL.FTZ R100, R100, R58.reuse ;  /* 0x0000003a64647220 */ /* 0x080fe20000410000 */
[-C--:B------:R-:W-:Y:S01]  /*7cf0*/  FMUL.FTZ R101, R101, R58.reuse ;  /* 0x0000003a65657220 */ /* 0x080fe20000410000 */
[-C--:B------:R-:W-:Y:S01]  /*7d00*/  FMUL.FTZ R96, R96, R58.reuse ;  /* 0x0000003a60607220 */ /* 0x080fe20000410000 */
[-C--:B------:R-:W-:Y:S01]  /*7d10*/  FMUL.FTZ R97, R97, R58.reuse ;  /* 0x0000003a61617220 */ /* 0x080fe20000410000 */
[----:B------:R-:W-:Y:S01]  /*7d20*/  FMUL.FTZ R92, R92, R58 ;  /* 0x0000003a5c5c7220 */ /* 0x000fe20000410000 */
[----:B------:R-:W1:Y:S01]  /*7d30*/  MUFU.EX2 R28, R28 ;  /* 0x0000001c001c7308 */ /* 0x000e620000000800 */
[-C--:B----4-:R-:W-:Y:S01]  /*7d40*/  FMUL.FTZ R106, R106, R42.reuse ;  /* 0x0000002a6a6a7220 */ /* 0x090fe20000410000 */
[-C--:B------:R-:W-:Y:S01]  /*7d50*/  FMUL.FTZ R107, R107, R42.reuse ;  /* 0x0000002a6b6b7220 */ /* 0x080fe20000410000 */
[-C--:B------:R-:W-:Y:S01]  /*7d60*/  FMUL.FTZ R102, R102, R42.reuse ;  /* 0x0000002a66667220 */ /* 0x080fe20000410000 */
[-C--:B------:R-:W-:Y:S01]  /*7d70*/  FMUL.FTZ R103, R103, R42.reuse ;  /* 0x0000002a67677220 */ /* 0x080fe20000410000 */
[-C--:B------:R-:W-:Y:S01]  /*7d80*/  FMUL.FTZ R98, R98, R42.reuse ;  /* 0x0000002a62627220 */ /* 0x080fe20000410000 */
[----:B------:R-:W-:Y:S01]  /*7d90*/  FMUL.FTZ R99, R99, R42 ;  /* 0x0000002a63637220 */ /* 0x000fe20000410000 */
[----:B------:R-:W-:Y:S01]  /*7da0*/  FMUL.FTZ R93, R93, R58 ;  /* 0x0000003a5d5d7220 */ /* 0x000fe20000410000 */
[----:B------:R-:W-:Y:S01]  /*7db0*/  MUFU.EX2 R67, R67 ;  /* 0x0000004300437308 */ /* 0x000fe20000000800 */
[-C--:B------:R-:W-:Y:S01]  /*7dc0*/  FMUL.FTZ R94, R94, R42.reuse ;  /* 0x0000002a5e5e7220 */ /* 0x080fe20000410000 */
[----:B------:R-:W-:Y:S01]  /*7dd0*/  FMUL.FTZ R95, R95, R42 ;  /* 0x0000002a5f5f7220 */ /* 0x000fe20000410000 */
[----:B------:R-:W-:Y:S01]  /*7de0*/  FFMA.FTZ R157, R86, R58, R157 ;  /* 0x0000003a569d7223 */ /* 0x000fe2000001009d */
[----:B------:R-:W-:Y:S01]  /*7df0*/  FFMA.FTZ R91, R88, R42, R91 ;  /* 0x0000002a585b7223 */ /* 0x000fe2000001005b */
[----:B------:R-:W-:Y:S01]  /*7e00*/  FFMA.FTZ R42, R57, UR4, -R24 ;  /* 0x00000004392a7c23 */ /* 0x000fe20008010818 */
[----:B------:R-:W-:Y:S01]  /*7e10*/  FFMA.FTZ R57, R17, UR4, -R22 ;  /* 0x0000000411397c23 */ /* 0x000fe20008010816 */
[----:B------:R-:W-:Y:S01]  /*7e20*/  FADD.FTZ R78, R16, R157 ;  /* 0x0000009d104e7221 */ /* 0x000fe20000010000 */
[----:B------:R-:W3:Y:S01]  /*7e30*/  MUFU.EX2 R36, R36 ;  /* 0x0000002400247308 */ /* 0x000ee20000000800 */
[----:B-1----:R-:W-:Y:S01]  /*7e40*/  F2FP.BF16.F32.PACK_AB R7, R28, R45 ;  /* 0x0000002d1c07723e */ /* 0x002fe200000010ff */
[----:B------:R-:W-:Y:S01]  /*7e50*/  FADD.FTZ R76, R18, R91 ;  /* 0x0000005b124c7221 */ /* 0x000fe20000010000 */
[----:B------:R-:W-:Y:S01]  /*7e60*/  FADD.FTZ R51, R51, R78 ;  /* 0x0000004e33337221 */ /* 0x000fe20000010000 */
[----:B------:R-:W-:Y:S01]  /*7e70*/  LDSM.16.MT88.4 R16, [R115+0x4400] ;  /* 0x004400007310783b */ /* 0x000fe20000004200 */
[----:B------:R-:W-:Y:S01]  /*7e80*/  FFMA.FTZ R58, R135, UR4, -R24 ;  /* 0x00000004873a7c23 */ /* 0x000fe20008010818 */
[----:B------:R-:W-:Y:S01]  /*7e90*/  FADD.FTZ R45, R45, R76 ;  /* 0x0000004c2d2d7221 */ /* 0x000fe20000010000 */
[----:B------:R-:W-:Y:S01]  /*7ea0*/  FFMA.FTZ R86, R29, UR4, -R24 ;  /* 0x000000041d567c23 */ /* 0x000fe20008010818 */
[----:B------:R-:W-:Y:S01]  /*7eb0*/  HMMA.16816.F32.BF16 R104, R4, R8, R104 ;  /* 0x000000080468723c */ /* 0x000fe20000041868 */
[----:B------:R-:W-:Y:S01]  /*7ec0*/  MUFU.EX2 R55, R55 ;  /* 0x0000003700377308 */ /* 0x000fe20000000800 */
[----:B------:R-:W-:Y:S01]  /*7ed0*/  FADD.FTZ R28, R28, R45 ;  /* 0x0000002d1c1c7221 */ /* 0x000fe20000010000 */
[--C-:B------:R-:W-:Y:S01]  /*7ee0*/  FFMA.FTZ R25, R25, UR4, -R22.reuse ;  /* 0x0000000419197c23 */ /* 0x100fe20008010816 */
[--C-:B------:R-:W-:Y:S01]  /*7ef0*/  FFMA.FTZ R0, R0, UR4, -R22.reuse ;  /* 0x0000000400007c23 */ /* 0x100fe20008010816 */
[----:B------:R-:W-:Y:S01]  /*7f00*/  FFMA.FTZ R21, R21, UR4, -R22 ;  /* 0x0000000415157c23 */ /* 0x000fe20008010816 */
[----:B------:R-:W-:-:S02]  /*7f10*/  IADD3 R129, PT, PT, R89, -0x3, RZ ;  /* 0xfffffffd59817810 */ /* 0x000fc40007ffe0ff */
        /* <DEDUP_REMOVED lines=9> */
[----:B------:R-:W3:Y:S06]  /*7fb0*/  LDSM.16.MT88.4 R12, [R23+0x400] ;  /* 0x00040000170c783b */ /* 0x000eec0000004200 */
[----:B------:R-:W-:Y:S08]  /*7fc0*/  MUFU.EX2 R53, R53 ;  /* 0x0000003500357308 */ /* 0x000ff00000000800 */
[----:B------:R-:W4:Y:S01]  /*7fd0*/  MUFU.EX2 R30, R30 ;  /* 0x0000001e001e7308 */ /* 0x000f220000000800 */
[----:B--2---:R-:W-:Y:S01]  /*7fe0*/  F2FP.BF16.F32.PACK_AB R5, R34, R59 ;  /* 0x0000003b2205723e */ /* 0x004fe200000010ff */
[----:B------:R-:W-:Y:S01]  /*7ff0*/  FADD.FTZ R59, R59, R28 ;  /* 0x0000001c3b3b7221 */ /* 0x000fe20000010000 */
[----:B------:R-:W-:-:S03]  /*8000*/  FFMA.FTZ R28, R33, UR4, -R22 ;  /* 0x00000004211c7c23 */ /* 0x000fc60008010816 */
        /* <DEDUP_REMOVED lines=17> */
[----:B------:R-:W3:Y:S06]  /*8120*/  LDSM.16.MT88.4 R12, [R23+0x800] ;  /* 0x00080000170c783b */ /* 0x000eec0000004200 */
[----:B------:R-:W-:Y:S08]  /*8130*/  MUFU.EX2 R69, R69 ;  /* 0x0000004500457308 */ /* 0x000ff00000000800 */
        /* <DEDUP_REMOVED lines=8> */
[----:B------:R-:W-:Y:S01]  /*81c0*/  FADD.FTZ R38, R38, R69 ;  /* 0x0000004526267221 */ /* 0x000fe20000010000 */
[----:B------:R-:W-:Y:S01]  /*81d0*/  MOV R69, R2 ;  /* 0x0000000200457202 */ /* 0x000fe20000000f00 */
        /* <DEDUP_REMOVED lines=11> */
[----:B------:R-:W-:Y:S06]  /*8290*/  LDSM.16.MT88.4 R12, [R115+0x4000] ;  /* 0x00400000730c783b */ /* 0x000fec0000004200 */
[----:B------:R-:W-:Y:S08]  /*82a0*/  MUFU.EX2 R139, R139 ;  /* 0x0000008b008b7308 */ /* 0x000ff00000000800 */
[----:B------:R-:W3:Y:S01]  /*82b0*/  MUFU.EX2 R52, R52 ;  /* 0x0000003400347308 */ /* 0x000ee20000000800 */
[----:B--2---:R-:W-:Y:S01]  /*82c0*/  F2FP.BF16.F32.PACK_AB R5, R56, R145 ;  /* 0x000000913805723e */ /* 0x004fe200000010ff */
[----:B------:R-:W-:-:S04]  /*82d0*/  FADD.FTZ R145, R145, R38 ;  /* 0x0000002691917221 */ /* 0x000fc80000010000 */
[----:B------:R-:W-:Y:S02]  /*82e0*/  FADD.FTZ R56, R56, R145 ;  /* 0x0000009138387221 */ /* 0x000fe40000010000 */
        /* <DEDUP_REMOVED lines=34> */
[----:B-1----:R-:W-:Y:S01]  /*8510*/  HMMA.16816.F32.BF16 R96, R4, R8, R96 ;  /* 0x000000080460723c */ /* 0x002fe20000041860 */
[----:B------:R-:W-:Y:S01]  /*8520*/  FADD.FTZ R8, R26, R51 ;  /* 0x000000331a087221 */ /* 0x000fe20000010000 */
[----:B------:R-:W-:Y:S01]  /*8530*/  FFMA.FTZ R9, R39, UR4, -R22 ;  /* 0x0000000427097c23 */ /* 0x000fe20008010816 */
[----:B------:R-:W-:-:S04]  /*8540*/  FFMA.FTZ R39, R44, UR4, -R24 ;  /* 0x000000042c277c23 */ /* 0x000fc80008010818 */
[----:B------:R-:W-:Y:S01]  /*8550*/  MUFU.EX2 R41, R41 ;  /* 0x0000002900297308 */ /* 0x000fe20000000800 */
[----:B------:R-:W-:Y:S01]  /*8560*/  FADD.FTZ R67, R67, R8 ;  /* 0x0000000843437221 */ /* 0x000fe20000010000 */
[--C-:B------:R-:W-:Y:S01]  /*8570*/  FFMA.FTZ R26, R37, UR4, -R22.reuse ;  /* 0x00000004251a7c23 */ /* 0x100fe20008010816 */
[----:B------:R-:W-:Y:S01]  /*8580*/  FFMA.FTZ R24, R27, UR4, -R22 ;  /* 0x000000041b187c23 */ /* 0x000fe20008010816 */
[----:B------:R-:W-:Y:S01]  /*8590*/  HMMA.16816.F32.BF16 R92, R4, R10, R92 ;  /* 0x0000000a045c723c */ /* 0x000fe2000004185c */
[----:B------:R-:W-:Y:S01]  /*85a0*/  FADD.FTZ R36, R36, R67 ;  /* 0x0000004324247221 */ /* 0x000fe20000010000 */
[----:B--2---:R-:W-:Y:S02]  /*85b0*/  F2FP.BF16.F32.PACK_AB R4, R66, R125 ;  /* 0x0000007d4204723e */ /* 0x004fe400000010ff */
[----:B------:R1:W2:Y:S01]  /*85c0*/  MUFU.EX2 R44, R9 ;  /* 0x00000009002c7308 */ /* 0x0002a20000000800 */
[----:B------:R-:W-:Y:S01]  /*85d0*/  FADD.FTZ R55, R55, R36 ;  /* 0x0000002437377221 */ /* 0x000fe20000010000 */
[----:B----4-:R-:W-:Y:S01]  /*85e0*/  F2FP.BF16.F32.PACK_AB R5, R74, R57 ;  /* 0x000000394a05723e */ /* 0x010fe200000010ff */
[----:B------:R-:W-:Y:S01]  /*85f0*/  FADD.FTZ R57, R57, R70 ;  /* 0x0000004639397221 */ /* 0x000fe20000010000 */
[----:B------:R-:W-:Y:S01]  /*8600*/  F2FP.BF16.F32.PACK_AB R6, R60, R77 ;  /* 0x0000004d3c06723e */ /* 0x000fe200000010ff */
[----:B------:R-:W-:Y:S01]  /*8610*/  FADD.FTZ R32, R32, R55 ;  /* 0x0000003720207221 */ /* 0x000fe20000010000 */
[----:B------:R-:W-:Y:S01]  /*8620*/  MOV R70, R20 ;  /* 0x0000001400467202 */ /* 0x000fe20000000f00 */
[----:B------:R-:W-:Y:S01]  /*8630*/  FADD.FTZ R74, R74, R57 ;  /* 0x000000394a4a7221 */ /* 0x000fe20000010000 */
[----:B------:R-:W-:Y:S01]  /*8640*/  MUFU.EX2 R75, R75 ;  /* 0x0000004b004b7308 */ /* 0x000fe20000000800 */
[----:B------:R-:W-:-:S04]  /*8650*/  FADD.FTZ R153, R153, R32 ;  /* 0x0000002099997221 */ /* 0x000fc80000010000 */
[----:B------:R-:W-:-:S03]  /*8660*/  FADD.FTZ R48, R48, R153 ;  /* 0x0000009930307221 */ /* 0x000fc60000010000 */
[----:B------:R-:W4:Y:S01]  /*8670*/  MUFU.EX2 R58, R58 ;  /* 0x0000003a003a7308 */ /* 0x000f220000000800 */
[----:B-1----:R-:W1:Y:S01]  /*8680*/  LDSM.16.MT88.4 R8, [R115+0x4800] ;  /* 0x004800007308783b */ /* 0x002e620000004200 */
[----:B--2---:R-:W-:Y:S01]  /*8690*/  F2FP.BF16.F32.PACK_AB R7, R44, R41 ;  /* 0x000000292c07723e */ /* 0x004fe200000010ff */
[----:B------:R-:W-:Y:S01]  /*86a0*/  FADD.FTZ R113, R113, R48 ;  /* 0x0000003071717221 */ /* 0x000fe20000010000 */
[----:B------:R-:W-:-:S03]  /*86b0*/  FADD.FTZ R41, R41, R74 ;  /* 0x0000004a29297221 */ /* 0x000fc60000010000 */
[----:B------:R-:W-:Y:S01]  /*86c0*/  FADD.FTZ R40, R40, R113 ;  /* 0x0000007128287221 */ /* 0x000fe20000010000 */
[----:B------:R-:W-:Y:S01]  /*86d0*/  MUFU.EX2 R62, R62 ;  /* 0x0000003e003e7308 */ /* 0x000fe20000000800 */
[----:B------:R-:W-:Y:S01]  /*86e0*/  HMMA.16816.F32.BF16 R104, R4, R16, R104 ;  /* 0x000000100468723c */ /* 0x000fe20000041868 */
[----:B------:R-:W-:Y:S01]  /*86f0*/  FADD.FTZ R41, R44, R41 ;  /* 0x000000292c297221 */ /* 0x000fe20000010000 */
[----:B------:R-:W-:-:S04]  /*8700*/  FADD.FTZ R155, R155, R40 ;  /* 0x000000289b9b7221 */ /* 0x000fc80000010000 */
[----:B------:R-:W-:Y:S01]  /*8710*/  FADD.FTZ R54, R54, R155 ;  /* 0x0000009b36367221 */ /* 0x000fe20000010000 */
[----:B------:R-:W2:Y:S01]  /*8720*/  MUFU.EX2 R43, R43 ;  /* 0x0000002b002b7308 */ /* 0x000ea20000000800 */
[----:B------:R-:W-:Y:S01]  /*8730*/  HMMA.16816.F32.BF16 R100, R4, R18, R100 ;  /* 0x000000120464723c */ /* 0x000fe20000041864 */
[----:B------:R-:W5:Y:S01]  /*8740*/  LDSM.16.MT88.4 R16, [R23+0x1800] ;  /* 0x001800001710783b */ /* 0x000f620000004200 */
        /* <DEDUP_REMOVED lines=16> */
[----:B---3--:R-:W-:Y:S01]  /*8850*/  F2FP.BF16.F32.PACK_AB R5, R35, R26 ;  /* 0x0000001a2305723e */ /* 0x008fe200000010ff */
        /* <DEDUP_REMOVED lines=8> */
[----:B--2---:R-:W-:Y:S01]  /*88e0*/  F2FP.BF16.F32.PACK_AB R7, R31, R28 ;  /* 0x0000001c1f07723e */ /* 0x004fe200000010ff */
[----:B------:R-:W-:Y:S01]  /*88f0*/  FADD.FTZ R75, R58, R75 ;  /* 0x0000004b3a4b7221 */ /* 0x000fe20000010000 */
[----:B------:R-:W-:-:S03]  /*8900*/  FADD.FTZ R28, R28, R35 ;  /* 0x000000231c1c7221 */ /* 0x000fc60000010000 */
[----:B------:R-:W-:Y:S01]  /*8910*/  FADD.FTZ R62, R62, R75 ;  /* 0x0000004b3e3e7221 */ /* 0x000fe20000010000 */
[----:B------:R-:W-:Y:S01]  /*8920*/  FADD.FTZ R28, R31, R28 ;  /* 0x0000001c1f1c7221 */ /* 0x000fe20000010000 */
[----:B-1----:R-:W-:Y:S01]  /*8930*/  HMMA.16816.F32.BF16 R104, R4, R8, R104 ;  /* 0x000000080468723c */ /* 0x002fe20000041868 */
[----:B------:R-:W-:Y:S01]  /*8940*/  MUFU.EX2 R39, R39 ;  /* 0x0000002700277308 */ /* 0x000fe20000000800 */
[----:B------:R-:W-:-:S06]  /*8950*/  FADD.FTZ R62, R43, R62 ;  /* 0x0000003e2b3e7221 */ /* 0x000fcc0000010000 */
        /* <DEDUP_REMOVED lines=17> */
[----:B------:R-:W-:Y:S01]  /*8a70*/  FADD.FTZ R25, R24, R25 ;  /* 0x0000001918197221 */ /* 0x000fe20000010000 */
[----:B--2---:R-:W-:-:S03]  /*8a80*/  F2FP.BF16.F32.PACK_AB R7, R21, R0 ;  /* 0x000000001507723e */ /* 0x004fc600000010ff */
[----:B------:R-:W-:-:S04]  /*8a90*/  FADD.FTZ R0, R0, R25 ;  /* 0x0000001900007221 */ /* 0x000fc80000010000 */
[----:B------:R-:W-:Y:S01]  /*8aa0*/  FADD.FTZ R88, R21, R0 ;  /* 0x0000000015587221 */ /* 0x000fe20000010000 */
[C---:B----4-:R-:W-:Y:S08]  /*8ab0*/  HMMA.16816.F32.BF16 R104, R4.reuse, R12, R104 ;  /* 0x0000000c0468723c */ /* 0x050ff00000041868 */
[C---:B------:R-:W-:Y:S08]  /*8ac0*/  HMMA.16816.F32.BF16 R100, R4.reuse, R14, R100 ;  /* 0x0000000e0464723c */ /* 0x040ff00000041864 */
[C---:B-1----:R-:W-:Y:S08]  /*8ad0*/  HMMA.16816.F32.BF16 R96, R4.reuse, R8, R96 ;  /* 0x000000080460723c */ /* 0x042ff00000041860 */
[----:B------:R-:W-:-:S15]  /*8ae0*/  HMMA.16816.F32.BF16 R92, R4, R10, R92 ;  /* 0x0000000a045c723c */ /* 0x000fde000004185c */
[----:B------:R-:W-:-:S05]  /*8af0*/  NOP ;  /* 0x0000000000007918 */ /* 0x000fca0000000000 */
.L_x_3936:
[----:B------:R-:W-:-:S13]  /*8b00*/  ISETP.GE.AND P0, PT, R129, RZ, PT ;  /* 0x000000ff8100720c */ /* 0x000fda0003f06270 */
[----:B------:R-:W-:Y:S05]  /*8b10*/  @!P0 BRA `(.L_x_3944) ;  /* 0x0000003000348947 */ /* 0x000fea0003800000 */
[----:B------:R-:W1:Y:S01]  /*8b20*/  S2UR UR5, SR_CgaCtaId ;  /* 0x00000000000579c3 */ /* 0x000e620000008800 */
[----:B------:R-:W-:Y:S01]  /*8b30*/  UISETP.NE.U32.AND UP0, UPT, UR8, URZ, UPT ;  /* 0x000000ff0800728c */ /* 0x000fe2000bf05070 */
[C---:B------:R-:W-:Y:S01]  /*8b40*/  IMAD.SHL.U32 R130, R129.reuse, 0x80, RZ ;  /* 0x0000008081827824 */ /* 0x040fe200078e00ff */
[----:B------:R-:W-:Y:S01]  /*8b50*/  MOV R91, R70 ;  /* 0x00000046005b7202 */ /* 0x000fe20000000f00 */
[----:B------:R-:W-:Y:S01]  /*8b60*/  IMAD.MOV.U32 R90, RZ, RZ, R69 ;  /* 0x000000ffff5a7224 */ /* 0x000fe200078e0045 */
[----:B------:R-:W-:Y:S01]  /*8b70*/  UISETP.NE.AND.EX UP0, UPT, UR9, URZ, UPT, UP0 ;  /* 0x000000ff0900728c */ /* 0x000fe2000bf05300 */
[----:B------:R-:W-:Y:S01]  /*8b80*/  IADD3 R129, PT, PT, R129, 0x1, RZ ;  /* 0x0000000181817810 */ /* 0x000fe20007ffe0ff */
[----:B------:R-:W-:Y:S01]  /*8b90*/  VIADD R122, R115, 0x3020 ;  /* 0x00003020737a7836 */ /* 0x000fe20000000000 */
[C---:B------:R-:W-:Y:S01]  /*8ba0*/  LOP3.LUT R89, R130.reuse, 0x40, R71, 0xfe, !PT ;  /* 0x0000004082597812 */ /* 0x040fe200078efe47 */
[----:B------:R-:W-:Y:S01]  /*8bb0*/  VIADD R130, R130, 0x80 ;  /* 0x0000008082827836 */ /* 0x000fe20000000000 */
[----:B------:R-:W-:Y:S01]  /*8bc0*/  MOV R128, RZ ;  /* 0x000000ff00807202 */ /* 0x000fe20000000f00 */
[----:B------:R-:W-:Y:S01]  /*8bd0*/  UMOV UR11, 0x400 ;  /* 0x00000400000b7882 */ /* 0x000fe20000000000 */
[----:B------:R-:W-:Y:S01]  /*8be0*/  PLOP3.LUT P2, PT, PT, PT, UP0, 0x80, 0x8 ;  /* 0x000000000008781c */ /* 0x000fe20003f4f008 */
[----:B------:R-:W2:Y:S01]  /*8bf0*/  LDCU UR10, c[0x0][0x440] ;  /* 0x00008800ff0a77ac */ /* 0x000ea20008000800 */
[----:B------:R-:W3:Y:S01]  /*8c00*/  LDCU UR4, c[0x0][0x45c] ;  /* 0x00008b80ff0477ac */ /* 0x000ee20008000800 */
[----:B------:R-:W4:Y:S01]  /*8c10*/  LDCU.64 UR6, c[0x0][0x3a0] ;  /* 0x00007400ff0677ac */ /* 0x000f220008000a00 */
[----:B------:R-:W2:Y:S01]  /*8c20*/  LDCU.64 UR8, c[0x0][0x3a8] ;  /* 0x00007500ff0877ac */ /* 0x000ea20008000a00 */
[----:B-1----:R-:W-:-:S12]  /*8c30*/  ULEA UR5, UR5, UR11, 0x18 ;  /* 0x0000000b05057291 */ /* 0x002fd8000f8ec0ff */
.L_x_3948:
        /* <DEDUP_REMOVED lines=8> */
[C---:B-----5:R-:W-:Y:S01]  /*8cc0*/  LOP3.LUT R116, R3.reuse, 0x18, RZ, 0xc0, !PT ;  /* 0x0000001803747812 */ /* 0x060fe200078ec0ff */
[----:B-1----:R-:W-:Y:S02]  /*8cd0*/  @!P2 IMAD.SHL.U32 R0, R124, 0x80, RZ ;  /* 0x000000807c00a824 */ /* 0x002fe400078e00ff */
[----:B------:R-:W-:Y:S02]  /*8ce0*/  IMAD.SHL.U32 R109, R3, 0x8, RZ ;  /* 0x00000008036d7824 */ /* 0x000fe400078e00ff */
[----:B------:R-:W-:Y:S03]  /*8cf0*/  @!P2 IMAD.X R0, RZ, RZ, ~R0, P0 ;  /* 0x000000ffff00a224 */ /* 0x000fe600000e0e00 */
[----:B------:R-:W-:Y:S02]  /*8d00*/  LOP3.LUT R110, R109, 0x18, RZ, 0xc0, !PT ;  /* 0x000000186d6e7812 */ /* 0x000fe400078ec0ff */
[----:B------:R-:W-:Y:S02]  /*8d10*/  @!P2 SHF.R.S64 R5, R5, 0x1f, R0 ;  /* 0x0000001f0505a819 */ /* 0x000fe40000001000 */
[C---:B------:R-:W-:Y:S02]  /*8d20*/  LOP3.LUT R121, R109.reuse, 0xd8, RZ, 0xc0, !PT ;  /* 0x000000d86d797812 */ /* 0x040fe400078ec0ff */
[----:B------:R-:W-:Y:S02]  /*8d30*/  @!P2 IADD3 R120, P0, PT, R120, R5, RZ ;  /* 0x000000057878a210 */ /* 0x000fe40007f1e0ff */
[----:B--2---:R-:W-:Y:S02]  /*8d40*/  ISETP.GE.AND P4, PT, R110, UR10, PT ;  /* 0x0000000a6e007c0c */ /* 0x004fe4000bf86270 */
[----:B------:R-:W-:Y:S02]  /*8d50*/  @!P2 LEA.HI.X.SX32 R117, R0, R117, 0x1, P0 ;  /* 0x000000750075a211 */ /* 0x000fe400000f0eff */
[----:B------:R-:W-:Y:S02]  /*8d60*/  ISETP.GE.AND P3, PT, R110, UR10, PT ;  /* 0x0000000a6e007c0c */ /* 0x000fe4000bf66270 */
[----:B------:R-:W-:Y:S02]  /*8d70*/  LOP3.LUT R126, R109, 0x1f20, RZ, 0xc0, !PT ;  /* 0x00001f206d7e7812 */ /* 0x000fe400078ec0ff */
[----:B------:R-:W-:Y:S01]  /*8d80*/  LOP3.LUT R121, R121, R116, RZ, 0x3c, !PT ;  /* 0x0000007479797212 */ /* 0x000fe200078e3cff */
[----:B------:R-:W-:Y:S08]  /*8d90*/  @!P2 BRA `(.L_x_3945) ;  /* 0x0000000000f4a947 */ /* 0x000ff00003800000 */
        /* <DEDUP_REMOVED lines=31> */
[----:B------:R-:W-:Y:S02]  /*8f90*/  ISETP.GE.AND P1, PT, R12, RZ, PT ;  /* 0x000000ff0c00720c */ /* 0x000fe40003f26270 */
[----:B------:R-:W-:Y:S05]  /*8fa0*/  ISETP.GE.AND P5, PT, R10, RZ, PT ;  /* 0x000000ff0a00720c */ /* 0x000fea0003fa6270 */
[----:B------:R-:W-:Y:S02]  /*8fb0*/  @P0 IADD3 R9, PT, PT, R9, 0x1, RZ ;  /* 0x0000000109090810 */ /* 0x000fe40007ffe0ff */
[----:B------:R-:W-:Y:S01]  /*8fc0*/  @P6 VIADD R7, R7, 0x1 ;  /* 0x0000000107076836 */ /* 0x000fe20000000000 */
[----:B------:R-:W-:Y:S03]  /*8fd0*/  ISETP.NE.AND P0, PT, R5, RZ, PT ;  /* 0x000000ff0500720c */ /* 0x000fe60003f05270 */
        /* <DEDUP_REMOVED lines=25> */
.L_x_3945:
[----:B------:R-:W-:Y:S01]  /*9170*/  LOP3.LUT R127, R126, R121, RZ, 0xfc, !PT ;  /* 0x000000797e7f7212 */ /* 0x000fe200078efcff */
[----:B------:R-:W-:Y:S01]  /*9180*/  @!P4 IMAD.MOV.U32 R121, RZ, RZ, R117 ;  /* 0x000000ffff79c224 */ /* 0x000fe200078e0075 */
[C---:B------:R-:W-:Y:S01]  /*9190*/  SHF.L.U64.HI R126, R124.reuse, 0x6, R113 ;  /* 0x000000067c7e7819 */ /* 0x040fe20000010271 */
[----:B------:R-:W-:Y:S01]  /*91a0*/  IMAD.SHL.U32 R125, R124, 0x40, RZ ;  /* 0x000000407c7d7824 */ /* 0x000fe200078e00ff */
[----:B------:R-:W-:Y:S01]  /*91b0*/  LEA R123, R127, UR5, 0x1 ;  /* 0x000000057f7b7c11 */ /* 0x000fe2000f8e08ff */
[----:B------:R-:W-:Y:S03]  /*91c0*/  IMAD.MOV.U32 R4, RZ, RZ, 0x20 ;  /* 0x00000020ff047424 */ /* 0x000fe600078e00ff */
[----:B------:R-:W-:Y:S01]  /*91d0*/  IADD3 R132, P0, PT, R125, R120, RZ ;  /* 0x000000787d847210 */ /* 0x000fe20007f1e0ff */
[----:B------:R-:W-:Y:S01]  /*91e0*/  @!PT LDS RZ, [RZ] ;  /* 0x00000000fffff984 */ /* 0x000fe20000000800 */
[----:B------:R-:W-:Y:S01]  /*91f0*/  @!PT LDS RZ, [RZ] ;  /* 0x00000000fffff984 */ /* 0x000fe20000000800 */
[----:B------:R-:W-:Y:S01]  /*9200*/  @!PT LDS RZ, [RZ] ;  /* 0x00000000fffff984 */ /* 0x000fe20000000800 */
[----:B------:R1:W-:Y:S03]  /*9210*/  @!P4 LDGSTS.E.BYPASS.LTC128B.128 [R123+0x3000], desc[UR16][R120.64] ;  /* 0x03000000787bcfae */ /* 0x0003e6000b981a10 */
[----:B------:R-:W-:Y:S01]  /*9220*/  @!P3 IADD3 R136, P1, PT, R132, R125, RZ ;  /* 0x0000007d8488b210 */ /* 0x000fe20007f3e0ff */
[----:B------:R-:W-:Y:S01]  /*9230*/  @P4 STS.128 [R123+0x3000], RZ ;  /* 0x003000ff7b004388 */ /* 0x000fe20000000c00 */
[----:B------:R-:W-:Y:S01]  /*9240*/  IMAD.X R133, R126, 0x1, R117, P0 ;  /* 0x000000017e857824 */ /* 0x000fe200000e0675 */
[C---:B------:R-:W-:Y:S02]  /*9250*/  @!P3 LEA R134, P0, R124.reuse, R132, 0x7 ;  /* 0x000000847c86b211 */ /* 0x040fe400078038ff */
[----:B------:R-:W-:Y:S01]  /*9260*/  @P3 STS.128 [R123+0x3800], RZ ;  /* 0x003800ff7b003388 */ /* 0x000fe20000000c00 */
[----:B------:R-:W-:Y:S01]  /*9270*/  @!P3 IMAD.X R137, R133, 0x1, R126, P1 ;  /* 0x000000018589b824 */ /* 0x000fe200008e067e */
[----:B------:R-:W-:Y:S02]  /*9280*/  @!P3 LEA.HI.X R135, R124, R133, R113, 0x7, P0 ;  /* 0x000000857c87b211 */ /* 0x000fe400000f3c71 */
[----:B------:R-:W-:Y:S01]  /*9290*/  @!PT LDS RZ, [RZ] ;  /* 0x00000000fffff984 */ /* 0x000fe20000000800 */
[----:B------:R-:W-:Y:S01]  /*92a0*/  @!PT LDS RZ, [RZ] ;  /* 0x00000000fffff984 */ /* 0x000fe20000000800 */
[----:B------:R-:W-:Y:S01]  /*92b0*/  @!PT LDS RZ, [RZ] ;  /* 0x00000000fffff984 */ /* 0x000fe20000000800 */
[----:B------:R1:W-:Y:S01]  /*92c0*/  @!P3 LDGSTS.E.BYPASS.LTC128B.128 [R123+0x3800], desc[UR16][R132.64] ;  /* 0x03800000847bbfae */ /* 0x0003e2000b981a10 */
[----:B------:R-:W-:Y:S02]  /*92d0*/  LOP3.LUT P0, RZ, R3, 0x4, RZ, 0xc0, !PT ;  /* 0x0000000403ff7812 */ /* 0x000fe4000780c0ff */
[----:B------:R-:W-:Y:S01]  /*92e0*/  ISETP.NE.AND P1, PT, R129, 0x1, PT ;  /* 0x000000018100780c */ /* 0x000fe20003f25270 */
[----:B------:R-:W-:Y:S01]  /*92f0*/  @P3 STS.128 [R123+0x4000], RZ ;  /* 0x004000ff7b003388 */ /* 0x000fe20000000c00 */
[----:B------:R-:W-:Y:S03]  /*9300*/  SEL R4, R4, 0xffffffe0, !P0 ;  /* 0xffffffe004047807 */ /* 0x000fe60004000000 */
[----:B------:R-:W-:Y:S01]  /*9310*/  @!PT LDS RZ, [RZ] ;  /* 0x00000000fffff984 */ /* 0x000fe20000000800 */
[----:B------:R-:W-:Y:S01]  /*9320*/  @!PT LDS RZ, [RZ] ;  /* 0x00000000fffff984 */ /* 0x000fe20000000800 */
[----:B------:R-:W-:Y:S01]  /*9330*/  @!PT LDS RZ, [RZ] ;  /* 0x00000000fffff984 */ /* 0x000fe20000000800 */
[----:B------:R1:W-:Y:S02]  /*9340*/  @!P3 LDGSTS.E.BYPASS.LTC128B.128 [R123+0x4000], desc[UR16][R136.64] ;  /* 0x04000000887bbfae */ /* 0x0003e4000b981a10 */
[----:B------:R-:W-:Y:S02]  /*9350*/  IMAD.IADD R2, R85, 0x1, R4 ;  /* 0x0000000155027824 */ /* 0x000fe400078e0204 */
[----:B------:R-:W-:Y:S01]  /*9360*/  @P3 STS.128 [R123+0x4800], RZ ;  /* 0x004800ff7b003388 */ /* 0x000fe20000000c00 */
[----:B------:R-:W-:Y:S03]  /*9370*/  IMAD.IADD R0, R4, 0x1, R84 ;  /* 0x0000000104007824 */ /* 0x000fe600078e0254 */
[----:B------:R-:W-:Y:S01]  /*9380*/  @!PT LDS RZ, [RZ] ;  /* 0x00000000fffff984 */ /* 0x000fe20000000800 */
[----:B------:R-:W-:Y:S01]  /*9390*/  @!PT LDS RZ, [RZ] ;  /* 0x00000000fffff984 */ /* 0x000fe20000000800 */
[----:B------:R-:W-:Y:S01]  /*93a0*/  @!PT LDS RZ, [RZ] ;  /* 0x00000000fffff984 */ /* 0x000fe20000000800 */
[----:B------:R1:W-:Y:S04]  /*93b0*/  @!P3 LDGSTS.E.BYPASS.LTC128B.128 [R123+0x4800], desc[UR16][R134.64] ;  /* 0x04800000867bbfae */ /* 0x0003e8000b981a10 */
[----:B------:R-:W-:Y:S04]  /*93c0*/  LDSM.16.M88.4 R64, [R85] ;  /* 0x000000005540783b */ /* 0x000fe80000000200 */
[----:B------:R-:W0:Y:S04]  /*93d0*/  LDGDEPBAR ;  /* 0x00000000000079af */ /* 0x000e280000000000 */
[----:B------:R-:W2:Y:S04]  /*93e0*/  LDSM.16.M88.4 R8, [R84+0x1000] ;  /* 0x001000005408783b */ /* 0x000ea80000000200 */
[----:B------:R-:W5:Y:S04]  /*93f0*/  LDSM.16.M88.4 R16, [R84+0x1400] ;  /* 0x001400005410783b */ /* 0x000f680000000200 */
[----:B------:R-:W-:Y:S04]  /*9400*/  LDSM.16.M88.4 R68, [R2] ;  /* 0x000000000244783b */ /* 0x000fe80000000200 */
[----:B------:R-:W3:Y:S04]  /*9410*/  LDSM.16.M88.4 R36, [R0+0x1000] ;  /* 0x001000000024783b */ /* 0x000ee80000000200 */
[----:B------:R-:W4:Y:S04]  /*9420*/  LDSM.16.M88.4 R24, [R0+0x1400] ;  /* 0x001400000018783b */ /* 0x000f280000000200 */
        /* <DEDUP_REMOVED lines=11> */
[C---:B-----5:R-:W-:Y:S03]  /*94e0*/  HMMA.16816.F32.BF16 R12, R64.reuse, R16, RZ ;  /* 0x00000010400c723c */ /* 0x060fe600000418ff */
[----:B------:R-:W5:Y:S05]  /*94f0*/  LDSM.16.M88.4 R80, [R0+0x2400] ;  /* 0x002400000050783b */ /* 0x000f6a0000000200 */
[----:B------:R-:W-:Y:S08]  /*9500*/  HMMA.16816.F32.BF16 R16, R64, R18, RZ ;  /* 0x000000124010723c */ /* 0x000ff000000418ff */
[C---:B---3--:R-:W-:Y:S08]  /*9510*/  HMMA.16816.F32.BF16 R4, R68.reuse, R36, R4 ;  /* 0x000000244404723c */ /* 0x048ff00000041804 */
[C---:B------:R-:W-:Y:S08]  /*9520*/  HMMA.16816.F32.BF16 R8, R68.reuse, R38, R8 ;  /* 0x000000264408723c */ /* 0x040ff00000041808 */
[C---:B----4-:R-:W-:Y:S08]  /*9530*/  HMMA.16816.F32.BF16 R12, R68.reuse, R24, R12 ;  /* 0x00000018440c723c */ /* 0x050ff0000004180c */
[----:B------:R-:W-:Y:S08]  /*9540*/  HMMA.16816.F32.BF16 R16, R68, R26, R16 ;  /* 0x0000001a4410723c */ /* 0x000ff00000041810 */
[C---:B-1----:R-:W-:Y:S08]  /*9550*/  HMMA.16816.F32.BF16 R36, R64.reuse, R40, RZ ;  /* 0x000000284024723c */ /* 0x042ff000000418ff */
[C---:B------:R-:W-:Y:S08]  /*9560*/  HMMA.16816.F32.BF16 R20, R64.reuse, R28, RZ ;  /* 0x0000001c4014723c */ /* 0x040ff000000418ff */
[C---:B------:R-:W-:Y:S08]  /*9570*/  HMMA.16816.F32.BF16 R24, R64.reuse, R30, RZ ;  /* 0x0000001e4018723c */ /* 0x040ff000000418ff */
        /* <DEDUP_REMOVED lines=9> */
[C---:B------:R-:W-:Y:S08]  /*9610*/  HMMA.16816.F32.BF16 R52, R64.reuse, R56, RZ ;  /* 0x000000384034723c */ /* 0x040ff000000418ff */
[C---:B------:R-:W-:Y:S08]  /*9620*/  HMMA.16816.F32.BF16 R56, R64.reuse, R58, RZ ;  /* 0x0000003a4038723c */ /* 0x040ff000000418ff */
[----:B------:R-:W-:Y:S08]  /*9630*/  HMMA.16816.F32.BF16 R60, R64, R72, RZ ;  /* 0x00000048403c723c */ /* 0x000ff000000418ff */
[C---:B------:R-:W-:Y:S08]  /*9640*/  HMMA.16816.F32.BF16 R20, R68.reuse, R76, R20 ;  /* 0x0000004c4414723c */ /* 0x040ff00000041814 */
[----:B------:R-:W-:Y:S01]  /*9650*/  HMMA.16816.F32.BF16 R24, R68, R78, R24 ;  /* 0x0000004e4418723c */ /* 0x000fe20000041818 */
[----:B------:R-:W1:Y:S07]  /*9660*/  LDSM.16.M88.4 R76, [R0+0x2800] ;  /* 0x00280000004c783b */ /* 0x000e6e0000000200 */
[----:B------:R-:W-:Y:S01]  /*9670*/  HMMA.16816.F32.BF16 R64, R64, R74, RZ ;  /* 0x0000004a4040723c */ /* 0x000fe200000418ff */
[----:B------:R-:W2:Y:S01]  /*9680*/  LDSM.16.M88.4 R72, [R0+0x2c00] ;  /* 0x002c00000048783b */ /* 0x000ea20000000200 */
[----:B------:R-:W-:Y:S04]  /*9690*/  DEPBAR.LE SB0, 0x0 ;  /* 0x000080000000791a */ /* 0x000fe80000000000 */
[----:B------:R-:W-:Y:S02]  /*96a0*/  BAR.SYNC.DEFER_BLOCKING 0x0 ;  /* 0x0000000000007b1d */ /* 0x000fe40000010000 */
[C---:B-----5:R-:W-:Y:S08]  /*96b0*/  HMMA.16816.F32.BF16 R44, R68.reuse, R80, R44 ;  /* 0x00000050442c723c */ /* 0x060ff0000004182c */
[C---:B------:R-:W-:Y:S08]  /*96c0*/  HMMA.16816.F32.BF16 R48, R68.reuse, R82, R48 ;  /* 0x000000524430723c */ /* 0x040ff00000041830 */
[C---:B-1----:R-:W-:Y:S08]  /*96d0*/  HMMA.16816.F32.BF16 R52, R68.reuse, R76, R52 ;  /* 0x0000004c4434723c */ /* 0x042ff00000041834 */
        /* <DEDUP_REMOVED lines=47> */
[----:B------:R-:W-:Y:S02]  /*99d0*/  @!P5 IMAD.IADD R81, R81, 0x1, -R70 ;  /* 0x000000015151d824 */ /* 0x000fe400078e0a46 */
[----:B------:R-:W-:Y:S01]  /*99e0*/  @!P5 VIADD R71, R71, 0x1 ;  /* 0x000000014747d836 */ /* 0x000fe20000000000 */
[----:B------:R-:W-:Y:S02]  /*99f0*/  ISETP.GE.AND P5, PT, R76, RZ, PT ;  /* 0x000000ff4c00720c */ /* 0x000fe40003fa6270 */
[----:B------:R-:W-:Y:S01]  /*9a00*/  ISETP.GE.U32.AND P1, PT, R81, R70, PT ;  /* 0x000000465100720c */ /* 0x000fe20003f26070 */
[----:B------:R-:W1:Y:S06]  /*9a10*/  LDC.64 R76, c[0x0][0x3b8] ;  /* 0x0000ee00ff4c7b82 */ /* 0x000e6c0000000a00 */
        /* <DEDUP_REMOVED lines=10> */
[C---:B------:R-:W-:Y:S02]  /*9ac0*/  LEA R124, P1, R75.reuse, R118, 0x2 ;  /* 0x000000764b7c7211 */ /* 0x040fe400078210ff */
[C---:B------:R-:W-:Y:S01]  /*9ad0*/  IADD3 R2, PT, PT, R75.reuse, -R68, RZ ;  /* 0x800000444b027210 */ /* 0x040fe20007ffe0ff */
[----:B------:R-:W2:Y:S01]  /*9ae0*/  LDG.E R81, desc[UR16][R126.64] ;  /* 0x000000107e517981 */ /* 0x000ea2000c1e1900 */
[----:B------:R-:W-:Y:S03]  /*9af0*/  LEA.HI.X.SX32 R125, R75, R119, 0x2, P1 ;  /* 0x000000774b7d7211 */ /* 0x000fe600008f16ff */
[----:B------:R-:W-:Y:S02]  /*9b00*/  IMAD R0, R2, R69, -0x80 ;  /* 0xffffff8002007424 */ /* 0x000fe400078e0245 */
[----:B------:R-:W2:Y:S03]  /*9b10*/  LDG.E R70, desc[UR16][R124.64] ;  /* 0x000000107c467981 */ /* 0x000ea6000c1e1900 */
        /* <DEDUP_REMOVED lines=13> */
.L_x_3947:
        /* <DEDUP_REMOVED lines=35> */
.L_x_3946:
[C---:B-1----:R-:W-:Y:S01]  /*9e20*/  IADD3 R72, PT, PT, R89.reuse, -0x40, RZ ;  /* 0xffffffc059487810 */ /* 0x042fe20007ffe0ff */
[----:B------:R-:W-:Y:S01]  /*9e30*/  LDSM.16.MT88.4 R80, [R115+0x3000] ;  /* 0x003000007350783b */ /* 0x000fe20000004200 */
[C---:B------:R-:W-:Y:S02]  /*9e40*/  IADD3 R74, PT, PT, R89.reuse, -0x3f, RZ ;  /* 0xffffffc1594a7810 */ /* 0x040fe40007ffe0ff */
[----:B------:R-:W-:Y:S02]  /*9e50*/  I2FP.F32.U32 R72, R72 ;  /* 0x0000004800487245 */ /* 0x000fe40000201000 */
[----:B------:R-:W-:Y:S02]  /*9e60*/  I2FP.F32.U32 R74, R74 ;  /* 0x0000004a004a7245 */ /* 0x000fe40000201000 */
[----:B------:R-:W-:Y:S01]  /*9e70*/  IADD3 R75, PT, PT, R89, -0x38, RZ ;  /* 0xffffffc8594b7810 */ /* 0x000fe20007ffe0ff */
[CC--:B------:R-:W-:Y:S01]  /*9e80*/  FFMA.FTZ R4, R87.reuse, R72.reuse, R4 ;  /* 0x0000004857047223 */ /* 0x0c0fe20000010004 */
[----:B------:R-:W-:Y:S01]  /*9e90*/  FFMA.FTZ R6, R87, R72, R6 ;  /* 0x0000004857067223 */ /* 0x000fe20000010006 */
[----:B------:R-:W-:Y:S01]  /*9ea0*/  IADD3 R72, PT, PT, R89, -0x37, RZ ;  /* 0xffffffc959487810 */ /* 0x000fe20007ffe0ff */
[CC--:B------:R-:W-:Y:S01]  /*9eb0*/  FFMA.FTZ R5, R87.reuse, R74.reuse, R5 ;  /* 0x0000004a57057223 */ /* 0x0c0fe20000010005 */
[----:B------:R-:W-:Y:S01]  /*9ec0*/  I2FP.F32.U32 R75, R75 ;  /* 0x0000004b004b7245 */ /* 0x000fe20000201000 */
[----:B------:R-:W-:Y:S01]  /*9ed0*/  FFMA.FTZ R7, R87, R74, R7 ;  /* 0x0000004a57077223 */ /* 0x000fe20000010007 */
[----:B------:R-:W-:Y:S02]  /*9ee0*/  I2FP.F32.U32 R72, R72 ;  /* 0x0000004800487245 */ /* 0x000fe40000201000 */
[----:B------:R-:W-:Y:S01]  /*9ef0*/  IADD3 R74, PT, PT, R89, -0x30, RZ ;  /* 0xffffffd0594a7810 */ /* 0x000fe20007ffe0ff */
[-C--:B------:R-:W-:Y:S01]  /*9f00*/  FFMA.FTZ R8, R87, R75.reuse, R8 ;  /* 0x0000004b57087223 */ /* 0x080fe20000010008 */
[----:B------:R-:W-:Y:S01]  /*9f10*/  IADD3 R76, PT, PT, R89, -0x2f, RZ ;  /* 0xffffffd1594c7810 */ /* 0x000fe20007ffe0ff */
[C---:B------:R-:W-:Y:S01]  /*9f20*/  FFMA.FTZ R10, R87.reuse, R75, R10 ;  /* 0x0000004b570a7223 */ /* 0x040fe2000001000a */
[----:B------:R-:W-:Y:S01]  /*9f30*/  I2FP.F32.U32 R75, R74 ;  /* 0x0000004a004b7245 */ /* 0x000fe20000201000 */
[CC--:B------:R-:W-:Y:S01]  /*9f40*/  FFMA.FTZ R9, R87.reuse, R72.reuse, R9 ;  /* 0x0000004857097223 */ /* 0x0c0fe20000010009 */
[----:B------:R-:W-:Y:S01]  /*9f50*/  FFMA.FTZ R11, R87, R72, R11 ;  /* 0x00000048570b7223 */ /* 0x000fe2000001000b */
[----:B------:R-:W-:Y:S02]  /*9f60*/  I2FP.F32.U32 R72, R76 ;  /* 0x0000004c00487245 */ /* 0x000fe40000201000 */
[----:B------:R-:W-:Y:S01]  /*9f70*/  IADD3 R74, PT, PT, R89, -0x28, RZ ;  /* 0xffffffd8594a7810 */ /* 0x000fe20007ffe0ff */
[-C--:B------:R-:W-:Y:S01]  /*9f80*/  FFMA.FTZ R12, R87, R75.reuse, R12 ;  /* 0x0000004b570c7223 */ /* 0x080fe2000001000c */
[----:B------:R-:W-:Y:S01]  /*9f90*/  IADD3 R76, PT, PT, R89, -0x27, RZ ;  /* 0xffffffd9594c7810 */ /* 0x000fe20007ffe0ff */
[C---:B------:R-:W-:Y:S01]  /*9fa0*/  FFMA.FTZ R14, R87.reuse, R75, R14 ;  /* 0x0000004b570e7223 */ /* 0x040fe2000001000e */
[C---:B------:R-:W-:Y:S01]  /*9fb0*/  FFMA.FTZ R13, R87.reuse, R72, R13 ;  /* 0x00000048570d7223 */ /* 0x040fe2000001000d */
[----:B------:R-:W-:Y:S01]  /*9fc0*/  I2FP.F32.U32 R75, R74 ;  /* 0x0000004a004b7245 */ /* 0x000fe20000201000 */
        /* <DEDUP_REMOVED lines=23> */
[-C--:B------:R-:W-:Y:S01]  /*a140*/  FFMA.FTZ R25, R87, R72.reuse, R25 ;  /* 0x0000004857197223 */ /* 0x080fe20000010019 */
[----:B------:R-:W-:Y:S01]  /*a150*/  IADD3 R76, PT, PT, R89, -0x8, RZ ;  /* 0xfffffff8594c7810 */ /* 0x000fe20007ffe0ff */
[----:B------:R-:W-:Y:S01]  /*a160*/  FFMA.FTZ R27, R87, R72, R27 ;  /* 0x00000048571b7223 */ /* 0x000fe2000001001b */
[----:B------:R-:W-:Y:S01]  /*a170*/  IADD3 R75, PT, PT, R89, -0x7, RZ ;  /* 0xfffffff9594b7810 */ /* 0x000fe20007ffe0ff */
[CC--:B------:R-:W-:Y:S01]  /*a180*/  FFMA.FTZ R28, R87.reuse, R74.reuse, R28 ;  /* 0x0000004a571c7223 */ /* 0x0c0fe2000001001c */
[----:B------:R-:W-:Y:S01]  /*a190*/  I2FP.F32.U32 R72, R77 ;  /* 0x0000004d00487245 */ /* 0x000fe20000201000 */
[C---:B------:R-:W-:Y:S01]  /*a1a0*/  FFMA.FTZ R30, R87.reuse, R74, R30 ;  /* 0x0000004a571e7223 */ /* 0x040fe2000001001e */
[----:B------:R-:W-:Y:S02]  /*a1b0*/  I2FP.F32.U32 R69, R76 ;  /* 0x0000004c00457245 */ /* 0x000fe40000201000 */
[----:B------:R-:W-:Y:S01]  /*a1c0*/  I2FP.F32.U32 R0, R75 ;  /* 0x0000004b00007245 */ /* 0x000fe20000201000 */
[CC--:B------:R-:W-:Y:S01]  /*a1d0*/  FFMA.FTZ R29, R87.reuse, R72.reuse, R29 ;  /* 0x00000048571d7223 */ /* 0x0c0fe2000001001d */
[----:B------:R-:W-:Y:S01]  /*a1e0*/  FFMA.FTZ R31, R87, R72, R31 ;  /* 0x00000048571f7223 */ /* 0x000fe2000001001f */
[----:B------:R-:W-:Y:S01]  /*a1f0*/  IADD3 R2, PT, PT, R89, 0x1, RZ ;  /* 0x0000000159027810 */ /* 0x000fe20007ffe0ff */
        /* <DEDUP_REMOVED lines=10> */
[C---:B------:R-:W-:Y:S01]  /*a2a0*/  FFMA.FTZ R37, R87.reuse, R0, R37 ;  /* 0x0000000057257223 */ /* 0x040fe20000010025 */
[----:B------:R-:W-:Y:S01]  /*a2b0*/  I2FP.F32.U32 R69, R68 ;  /* 0x0000004400457245 */ /* 0x000fe20000201000 */
        /* <DEDUP_REMOVED lines=9> */
[----:B------:R-:W-:Y:S02]  /*a350*/  IADD3 R2, PT, PT, R89, 0x18, RZ ;  /* 0x0000001859027810 */ /* 0x000fe40007ffe0ff */
[----:B------:R-:W-:Y:S01]  /*a360*/  I2FP.F32.U32 R0, R68 ;  /* 0x0000004400007245 */ /* 0x000fe20000201000 */
[-C--:B------:R-:W-:Y:S01]  /*a370*/  FFMA.FTZ R44, R87, R69.reuse, R44 ;  /* 0x00000045572c7223 */ /* 0x080fe2000001002c */
[----:B------:R-:W-:Y:S01]  /*a380*/  FMNMX3.FTZ R68, R91, R4, R5, !PT ;  /* 0x000000045b447276 */ /* 0x000fe20007810005 */
[C---:B------:R-:W-:Y:S01]  /*a390*/  FFMA.FTZ R46, R87.reuse, R69, R46 ;  /* 0x00000045572e7223 */ /* 0x040fe2000001002e */
[----:B------:R-:W-:Y:S01]  /*a3a0*/  I2FP.F32.U32 R71, R2 ;  /* 0x0000000200477245 */ /* 0x000fe20000201000 */
[-C--:B------:R-:W-:Y:S01]  /*a3b0*/  FFMA.FTZ R45, R87, R0.reuse, R45 ;  /* 0x00000000572d7223 */ /* 0x080fe2000001002d */
[----:B------:R-:W-:Y:S01]  /*a3c0*/  IADD3 R2, PT, PT, R89, 0x19, RZ ;  /* 0x0000001959027810 */ /* 0x000fe20007ffe0ff */
[----:B------:R-:W-:Y:S01]  /*a3d0*/  FFMA.FTZ R47, R87, R0, R47 ;  /* 0x00000000572f7223 */ /* 0x000fe2000001002f */
[----:B------:R-:W-:Y:S01]  /*a3e0*/  IADD3 R69, PT, PT, R89, 0x20, RZ ;  /* 0x0000002059457810 */ /* 0x000fe20007ffe0ff */
[CC--:B------:R-:W-:Y:S01]  /*a3f0*/  FFMA.FTZ R48, R87.reuse, R71.reuse, R48 ;  /* 0x0000004757307223 */ /* 0x0c0fe20000010030 */
[----:B------:R-:W-:Y:S01]  /*a400*/  FMNMX3.FTZ R70, R68, R8, R9, !PT ;  /* 0x0000000844467276 */ /* 0x000fe20007810009 */
[----:B------:R-:W-:Y:S01]  /*a410*/  FFMA.FTZ R50, R87, R71, R50 ;  /* 0x0000004757327223 */ /* 0x000fe20000010032 */
[----:B------:R-:W-:Y:S02]  /*a420*/  I2FP.F32.U32 R0, R2 ;  /* 0x0000000200007245 */ /* 0x000fe40000201000 */
[----:B------:R-:W-:Y:S02]  /*a430*/  IADD3 R68, PT, PT, R89, 0x21, RZ ;  /* 0x0000002159447810 */ /* 0x000fe40007ffe0ff */
[----:B------:R-:W-:Y:S01]  /*a440*/  I2FP.F32.U32 R2, R69 ;  /* 0x0000004500027245 */ /* 0x000fe20000201000 */
[CC--:B------:R-:W-:Y:S01]  /*a450*/  FFMA.FTZ R49, R87.reuse, R0.reuse, R49 ;  /* 0x0000000057317223 */ /* 0x0c0fe20000010031 */
[C---:B------:R-:W-:Y:S01]  /*a460*/  FFMA.FTZ R51, R87.reuse, R0, R51 ;  /* 0x0000000057337223 */ /* 0x040fe20000010033 */
[----:B------:R-:W-:Y:S02]  /*a470*/  FMNMX3.FTZ R69, R90, R6, R7, !PT ;  /* 0x000000065a457276 */ /* 0x000fe40007810007 */
[----:B------:R-:W-:Y:S01]  /*a480*/  I2FP.F32.U32 R0, R68 ;  /* 0x0000004400007245 */ /* 0x000fe20000201000 */
[----:B------:R-:W-:Y:S01]  /*a490*/  FFMA.FTZ R52, R87, R2, R52 ;  /* 0x0000000257347223 */ /* 0x000fe20000010034 */
[----:B------:R-:W-:Y:S01]  /*a4a0*/  FMNMX3.FTZ R69, R69, R10, R11, !PT ;  /* 0x0000000a45457276 */ /* 0x000fe2000781000b */
[----:B------:R-:W-:Y:S01]  /*a4b0*/  FFMA.FTZ R54, R87, R2, R54 ;  /* 0x0000000257367223 */ /* 0x000fe20000010036 */
[----:B------:R-:W-:Y:S01]  /*a4c0*/  IADD3 R2, PT, PT, R89, 0x29, RZ ;  /* 0x0000002959027810 */ /* 0x000fe20007ffe0ff */
[----:B------:R-:W-:Y:S01]  /*a4d0*/  FFMA.FTZ R53, R87, R0, R53 ;  /* 0x0000000057357223 */ /* 0x000fe20000010035 */
[----:B------:R-:W-:Y:S01]  /*a4e0*/  FMNMX3.FTZ R69, R69, R14, R15, !PT ;  /* 0x0000000e45457276 */ /* 0x000fe2000781000f */
[----:B------:R-:W-:Y:S01]  /*a4f0*/  FFMA.FTZ R55, R87, R0, R55 ;  /* 0x0000000057377223 */ /* 0x000fe20000010037 */
[----:B------:R-:W-:Y:S02]  /*a500*/  I2FP.F32.U32 R2, R2 ;  /* 0x0000000200027245 */ /* 0x000fe40000201000 */
[----:B------:R-:W-:Y:S02]  /*a510*/  FMNMX3.FTZ R68, R69, R18, R19, !PT ;  /* 0x0000001245447276 */ /* 0x000fe40007810013 */
[C---:B------:R-:W-:Y:S02]  /*a520*/  IADD3 R69, PT, PT, R89.reuse, 0x30, RZ ;  /* 0x0000003059457810 */ /* 0x040fe40007ffe0ff */
        /* <DEDUP_REMOVED lines=8> */
[C---:B------:R-:W-:Y:S01]  /*a5b0*/  FFMA.FTZ R56, R87.reuse, R0, R56 ;  /* 0x0000000057387223 */ /* 0x040fe20000010038 */
[----:B------:R-:W-:Y:S01]  /*a5c0*/  FMNMX3.FTZ R68, R68, R38, R39, !PT ;  /* 0x0000002644447276 */ /* 0x000fe20007810027 */
[C---:B------:R-:W-:Y:S01]  /*a5d0*/  FFMA.FTZ R58, R87.reuse, R0, R58 ;  /* 0x00000000573a7223 */ /* 0x040fe2000001003a */
[CC--:B------:R-:W-:Y:S01]  /*a5e0*/  FFMA.FTZ R57, R87.reuse, R2.reuse, R57 ;  /* 0x0000000257397223 */ /* 0x0c0fe20000010039 */
[C---:B------:R-:W-:Y:S01]  /*a5f0*/  FFMA.FTZ R59, R87.reuse, R2, R59 ;  /* 0x00000002573b7223 */ /* 0x040fe2000001003b */
[CC--:B------:R-:W-:Y:S01]  /*a600*/  FFMA.FTZ R60, R87.reuse, R69.reuse, R60 ;  /* 0x00000045573c7223 */ /* 0x0c0fe2000001003c */
[----:B------:R-:W-:Y:S01]  /*a610*/  FFMA.FTZ R62, R87, R69, R62 ;  /* 0x00000045573e7223 */ /* 0x000fe2000001003e */
[----:B------:R-:W-:Y:S02]  /*a620*/  FMNMX3.FTZ R69, R68, R42, R43, !PT ;  /* 0x0000002a44457276 */ /* 0x000fe4000781002b */
[----:B------:R-:W-:Y:S02]  /*a630*/  IADD3 R0, PT, PT, R89, 0x31, RZ ;  /* 0x0000003159007810 */ /* 0x000fe40007ffe0ff */
[----:B------:R-:W-:Y:S02]  /*a640*/  FMNMX3.FTZ R69, R69, R46, R47, !PT ;  /* 0x0000002e45457276 */ /* 0x000fe4000781002f */
[----:B------:R-:W-:Y:S02]  /*a650*/  I2FP.F32.U32 R0, R0 ;  /* 0x0000000000007245 */ /* 0x000fe40000201000 */
[C---:B------:R-:W-:Y:S02]  /*a660*/  IADD3 R2, PT, PT, R89.reuse, 0x38, RZ ;  /* 0x0000003859027810 */ /* 0x040fe40007ffe0ff */
[----:B------:R-:W-:Y:S01]  /*a670*/  IADD3 R68, PT, PT, R89, 0x39, RZ ;  /* 0x0000003959447810 */ /* 0x000fe20007ffe0ff */
[C---:B------:R-:W-:Y:S01]  /*a680*/  FFMA.FTZ R61, R87.reuse, R0, R61 ;  /* 0x00000000573d7223 */ /* 0x040fe2000001003d */
[----:B------:R-:W-:Y:S01]  /*a690*/  I2FP.F32.U32 R2, R2 ;  /* 0x0000000200027245 */ /* 0x000fe20000201000 */
[----:B------:R-:W-:Y:S01]  /*a6a0*/  FFMA.FTZ R63, R87, R0, R63 ;  /* 0x00000000573f7223 */ /* 0x000fe2000001003f */
[----:B------:R-:W-:Y:S02]  /*a6b0*/  I2FP.F32.U32 R68, R68 ;  /* 0x0000004400447245 */ /* 0x000fe40000201000 */
[----:B------:R-:W-:Y:S01]  /*a6c0*/  FMNMX3.FTZ R0, R69, R50, R51, !PT ;  /* 0x0000003245007276 */ /* 0x000fe20007810033 */
[CC--:B------:R-:W-:Y:S01]  /*a6d0*/  FFMA.FTZ R64, R87.reuse, R2.reuse, R64 ;  /* 0x0000000257407223 */ /* 0x0c0fe20000010040 */
[C---:B------:R-:W-:Y:S01]  /*a6e0*/  FFMA.FTZ R66, R87.reuse, R2, R66 ;  /* 0x0000000257427223 */ /* 0x040fe20000010042 */
        /* <DEDUP_REMOVED lines=11> */
[----:B------:R-:W1:Y:S01]  /*a7a0*/  SHFL.BFLY PT, R0, R73, 0x2, 0x1f ;  /* 0x0c401f0049007f89 */ /* 0x000e6200000e0000 */
[----:B------:R-:W-:Y:S02]  /*a7b0*/  FMNMX3.FTZ R70, R70, R32, R33, !PT ;  /* 0x0000002046467276 */ /* 0x000fe40007810021 */
[----:B------:R-:W-:Y:S02]  /*a7c0*/  IADD3 R130, PT, PT, R130, -0x80, RZ ;  /* 0xffffff8082827810 */ /* 0x000fe40007ffe0ff */
[----:B------:R-:W-:Y:S02]  /*a7d0*/  FMNMX3.FTZ R70, R70, R36, R37, !PT ;  /* 0x0000002446467276 */ /* 0x000fe40007810025 */
[----:B------:R-:W-:Y:S02]  /*a7e0*/  IADD3 R89, PT, PT, R89, -0x80, RZ ;  /* 0xffffff8059597810 */ /* 0x000fe40007ffe0ff */
[----:B------:R-:W-:Y:S04]  /*a7f0*/  FMNMX3.FTZ R70, R70, R40, R41, !PT ;  /* 0x0000002846467276 */ /* 0x000fe80007810029 */
[----:B------:R-:W-:Y:S04]  /*a800*/  FMNMX3.FTZ R70, R70, R44, R45, !PT ;  /* 0x0000002c46467276 */ /* 0x000fe8000781002d */
[----:B------:R-:W-:Y:S04]  /*a810*/  FMNMX3.FTZ R70, R70, R48, R49, !PT ;  /* 0x0000003046467276 */ /* 0x000fe80007810031 */
[----:B------:R-:W-:Y:S02]  /*a820*/  FMNMX3.FTZ R70, R70, R52, R53, !PT ;  /* 0x0000003446467276 */ /* 0x000fe40007810035 */
[----:B-1----:R-:W-:Y:S02]  /*a830*/  FMNMX.FTZ R71, R73, R0, !PT ;  /* 0x0000000049477209 */ /* 0x002fe40007810000 */
[----:B------:R-:W-:Y:S03]  /*a840*/  FMNMX3.FTZ R70, R70, R56, R57, !PT ;  /* 0x0000003846467276 */ /* 0x000fe60007810039 */
[----:B------:R-:W-:Y:S01]  /*a850*/  SHFL.BFLY PT, R0, R71, 0x1, 0x1f ;  /* 0x0c201f0047007f89 */ /* 0x000fe200000e0000 */
[----:B------:R-:W-:Y:S04]  /*a860*/  FMNMX3.FTZ R70, R70, R60, R61, !PT ;  /* 0x0000003c46467276 */ /* 0x000fe8000781003d */
[----:B------:R-:W-:Y:S05]  /*a870*/  FMNMX3.FTZ R78, R70, R64, R65, !PT ;  /* 0x00000040464e7276 */ /* 0x000fea0007810041 */
[----:B------:R-:W1:Y:S02]  /*a880*/  SHFL.BFLY PT, R69, R78, 0x2, 0x1f ;  /* 0x0c401f004e457f89 */ /* 0x000e6400000e0000 */
[----:B-1----:R-:W-:Y:S02]  /*a890*/  FMNMX.FTZ R79, R78, R69, !PT ;  /* 0x000000454e4f7209 */ /* 0x002fe40007810000 */
[----:B------:R-:W-:Y:S02]  /*a8a0*/  MOV R78, R122 ;  /* 0x0000007a004e7202 */ /* 0x000fe40000000f00 */
[----:B------:R-:W-:Y:S02]  /*a8b0*/  @P0 IADD3 R78, PT, PT, R131, -0x20, RZ ;  /* 0xffffffe0834e0810 */ /* 0x000fe40007ffe0ff */
[----:B------:R-:W1:Y:S01]  /*a8c0*/  SHFL.BFLY PT, R70, R79, 0x1, 0x1f ;  /* 0x0c201f004f467f89 */ /* 0x000e6200000e0000 */
[----:B------:R-:W-:Y:S02]  /*a8d0*/  FMNMX.FTZ R69, R71, R0, !PT ;  /* 0x0000000047457209 */ /* 0x000fe40007810000 */
[----:B------:R-:W-:Y:S03]  /*a8e0*/  ISETP.NE.AND P0, PT, R129, RZ, PT ;  /* 0x000000ff8100720c */ /* 0x000fe60003f05270 */
[----:B------:R-:W-:Y:S04]  /*a8f0*/  FADD.FTZ R72, -R69, R90 ;  /* 0x0000005a45487221 */ /* 0x000fe80000010100 */
[----:B------:R-:W-:Y:S04]  /*a900*/  FMUL.FTZ R75, R72, UR4 ;  /* 0x00000004484b7c20 */ /* 0x000fe80008410000 */
[----:B------:R-:W2:Y:S01]  /*a910*/  MUFU.EX2 R71, R75 ;  /* 0x0000004b00477308 */ /* 0x000ea20000000800 */
[----:B-1----:R-:W-:Y:S04]  /*a920*/  FMNMX.FTZ R70, R79, R70, !PT ;  /* 0x000000464f467209 */ /* 0x002fe80007810000 */
[C---:B------:R-:W-:Y:S01]  /*a930*/  FSETP.NEU.FTZ.AND P1, PT, R70.reuse, -INF , PT ;  /* 0xff8000004600780b */ /* 0x040fe20003f3d000 */
[C---:B------:R-:W-:Y:S01]  /*a940*/  FADD.FTZ R68, -R70.reuse, R91 ;  /* 0x0000005b46447221 */ /* 0x040fe20000010100 */
[----:B------:R-:W-:Y:S01]  /*a950*/  FMUL.FTZ R2, R70, UR4 ;  /* 0x0000000446027c20 */ /* 0x000fe20008410000 */
[C---:B--2---:R-:W-:Y:S01]  /*a960*/  FMUL.FTZ R106, R71.reuse, R106 ;  /* 0x0000006a476a7220 */ /* 0x044fe20000410000 */
[C---:B------:R-:W-:Y:S01]  /*a970*/  FMUL.FTZ R107, R71.reuse, R107 ;  /* 0x0000006b476b7220 */ /* 0x040fe20000410000 */
[C---:B------:R-:W-:Y:S01]  /*a980*/  FMUL.FTZ R102, R71.reuse, R102 ;  /* 0x0000006647667220 */ /* 0x040fe20000410000 */
[C---:B------:R-:W-:Y:S01]  /*a990*/  FMUL.FTZ R103, R71.reuse, R103 ;  /* 0x0000006747677220 */ /* 0x040fe20000410000 */
[C---:B------:R-:W-:Y:S01]  /*a9a0*/  FMUL.FTZ R98, R71.reuse, R98 ;  /* 0x0000006247627220 */ /* 0x040fe20000410000 */
[C---:B------:R-:W-:Y:S01]  /*a9b0*/  FMUL.FTZ R99, R71.reuse, R99 ;  /* 0x0000006347637220 */ /* 0x040fe20000410000 */
[C---:B------:R-:W-:Y:S01]  /*a9c0*/  FMUL.FTZ R94, R71.reuse, R94 ;  /* 0x0000005e475e7220 */ /* 0x040fe20000410000 */
[----:B------:R-:W-:Y:S01]  /*a9d0*/  FMUL.FTZ R95, R71, R95 ;  /* 0x0000005f475f7220 */ /* 0x000fe20000410000 */
[----:B------:R-:W-:Y:S01]  /*a9e0*/  FMUL.FTZ R74, R68, UR4 ;  /* 0x00000004444a7c20 */ /* 0x000fe20008410000 */
[----:B------:R-:W-:Y:S02]  /*a9f0*/  FSEL R68, R2, RZ, P1 ;  /* 0x000000ff02447208 */ /* 0x000fe40000800000 */
[----:B------:R-:W-:Y:S01]  /*aa00*/  FSETP.NEU.FTZ.AND P1, PT, R69, -INF , PT ;  /* 0xff8000004500780b */ /* 0x000fe20003f3d000 */
[----:B------:R-:W1:Y:S02]  /*aa10*/  MUFU.EX2 R73, R74 ;  /* 0x0000004a00497308 */ /* 0x000e640000000800 */
        /* <DEDUP_REMOVED lines=16> */
[C---:B-1----:R-:W-:Y:S01]  /*ab20*/  FMUL.FTZ R104, R73.reuse, R104 ;  /* 0x0000006849687220 */ /* 0x042fe20000410000 */
[C---:B------:R-:W-:Y:S01]  /*ab30*/  FMUL.FTZ R105, R73.reuse, R105 ;  /* 0x0000006949697220 */ /* 0x040fe20000410000 */
[C---:B------:R-:W-:Y:S01]  /*ab40*/  FMUL.FTZ R100, R73.reuse, R100 ;  /* 0x0000006449647220 */ /* 0x040fe20000410000 */
[C---:B------:R-:W-:Y:S01]  /*ab50*/  FMUL.FTZ R101, R73.reuse, R101 ;  /* 0x0000006549657220 */ /* 0x040fe20000410000 */
[C---:B------:R-:W-:Y:S01]  /*ab60*/  FMUL.FTZ R96, R73.reuse, R96 ;  /* 0x0000006049607220 */ /* 0x040fe20000410000 */
[C---:B------:R-:W-:Y:S03]  /*ab70*/  FMUL.FTZ R97, R73.reuse, R97 ;  /* 0x0000006149617220 */ /* 0x040fe60000410000 */
[----:B------:R-:W1:Y:S01]  /*ab80*/  MUFU.EX2 R137, R137 ;  /* 0x0000008900897308 */ /* 0x000e620000000800 */
[C---:B------:R-:W-:Y:S01]  /*ab90*/  FMUL.FTZ R92, R73.reuse, R92 ;  /* 0x0000005c495c7220 */ /* 0x040fe20000410000 */
[----:B------:R-:W-:Y:S01]  /*aba0*/  FMUL.FTZ R93, R73, R93 ;  /* 0x0000005d495d7220 */ /* 0x000fe20000410000 */
        /* <DEDUP_REMOVED lines=10> */
[----:B------:R-:W-:Y:S01]  /*ac50*/  FFMA.FTZ R152, R9, UR4, -R68 ;  /* 0x0000000409987c23 */ /* 0x000fe20008010844 */
[--C-:B------:R-:W-:Y:S01]  /*ac60*/  FFMA.FTZ R2, R6, UR4, -R4.reuse ;  /* 0x0000000406027c23 */ /* 0x100fe20008010804 */
[----:B------:R-:W-:Y:S03]  /*ac70*/  FFMA.FTZ R159, R7, UR4, -R4 ;  /* 0x00000004079f7c23 */ /* 0x000fe60008010804 */
[----:B------:R-:W-:Y:S01]  /*ac80*/  MUFU.EX2 R141, R141 ;  /* 0x0000008d008d7308 */ /* 0x000fe20000000800 */
[----:B-1----:R-:W-:Y:S01]  /*ac90*/  F2FP.BF16.F32.PACK_AB R124, R137, R0 ;  /* 0x00000000897c723e */ /* 0x002fe200000010ff */
[----:B------:R-:W-:Y:S01]  /*aca0*/  FFMA.FTZ R0, R73, R86, R0 ;  /* 0x0000005649007223 */ /* 0x000fe20000010000 */
[--C-:B------:R-:W-:Y:S01]  /*acb0*/  FFMA.FTZ R73, R43, UR4, -R4.reuse ;  /* 0x000000042b497c23 */ /* 0x100fe20008010804 */
[--C-:B------:R-:W-:Y:S01]  /*acc0*/  FFMA.FTZ R151, R10, UR4, -R4.reuse ;  /* 0x000000040a977c23 */ /* 0x100fe20008010804 */
[----:B------:R-:W-:Y:S01]  /*acd0*/  FFMA.FTZ R156, R11, UR4, -R4 ;  /* 0x000000040b9c7c23 */ /* 0x000fe20008010804 */
[----:B------:R-:W-:Y:S01]  /*ace0*/  FADD.FTZ R44, R137, R0 ;  /* 0x00000000892c7221 */ /* 0x000fe20000010000 */
[----:B------:R-:W-:Y:S03]  /*acf0*/  FFMA.FTZ R0, R60, UR4, -R68 ;  /* 0x000000043c007c23 */ /* 0x000fe60008010844 */
[----:B------:R-:W1:Y:S01]  /*ad00*/  MUFU.EX2 R152, R152 ;  /* 0x0000009800987308 */ /* 0x000e620000000800 */
[----:B------:R-:W-:Y:S01]  /*ad10*/  LDSM.16.MT88.4 R136, [R78+0xc00] ;  /* 0x000c00004e88783b */ /* 0x000fe20000004200 */
[----:B------:R-:W-:Y:S01]  /*ad20*/  FFMA.FTZ R60, R42, UR4, -R4 ;  /* 0x000000042a3c7c23 */ /* 0x000fe20008010804 */
[--C-:B------:R-:W-:Y:S01]  /*ad30*/  FFMA.FTZ R90, R20, UR4, -R68.reuse ;  /* 0x00000004145a7c23 */ /* 0x100fe20008010844 */
[----:B------:R-:W-:Y:S01]  /*ad40*/  FFMA.FTZ R142, R25, UR4, -R68 ;  /* 0x00000004198e7c23 */ /* 0x000fe20008010844 */
[--C-:B------:R-:W-:Y:S01]  /*ad50*/  FFMA.FTZ R161, R22, UR4, -R4.reuse ;  /* 0x0000000416a17c23 */ /* 0x100fe20008010804 */
[--C-:B------:R-:W-:Y:S01]  /*ad60*/  FFMA.FTZ R163, R26, UR4, -R4.reuse ;  /* 0x000000041aa37c23 */ /* 0x100fe20008010804 */
[----:B------:R-:W-:Y:S03]  /*ad70*/  FFMA.FTZ R165, R27, UR4, -R4 ;  /* 0x000000041ba57c23 */ /* 0x000fe60008010804 */
[----:B------:R-:W-:Y:S01]  /*ad80*/  MUFU.EX2 R2, R2 ;  /* 0x0000000200027308 */ /* 0x000fe20000000800 */
[----:B------:R-:W-:Y:S01]  /*ad90*/  LDSM.16.MT88.4 R40, [R78+0x1000] ;  /* 0x001000004e28783b */ /* 0x000fe20000004200 */
[--C-:B------:R-:W-:Y:S01]  /*ada0*/  FFMA.FTZ R160, R53, UR4, -R68.reuse ;  /* 0x0000000435a07c23 */ /* 0x100fe20008010844 */
[--C-:B------:R-:W-:Y:S01]  /*adb0*/  FFMA.FTZ R53, R57, UR4, -R68.reuse ;  /* 0x0000000439357c23 */ /* 0x100fe20008010844 */
[--C-:B------:R-:W-:Y:S01]  /*adc0*/  FFMA.FTZ R145, R33, UR4, -R68.reuse ;  /* 0x0000000421917c23 */ /* 0x100fe20008010844 */
[----:B------:R-:W-:Y:S01]  /*add0*/  FFMA.FTZ R150, R32, UR4, -R68 ;  /* 0x0000000420967c23 */ /* 0x000fe20008010844 */
[----:B------:R-:W-:Y:S01]  /*ade0*/  FFMA.FTZ R32, R23, UR4, -R4 ;  /* 0x0000000417207c23 */ /* 0x000fe20008010804 */
[----:B------:R-:W-:Y:S03]  /*adf0*/  FFMA.FTZ R154, R29, UR4, -R68 ;  /* 0x000000041d9a7c23 */ /* 0x000fe60008010844 */
[----:B------:R-:W2:Y:S01]  /*ae00*/  MUFU.EX2 R159, R159 ;  /* 0x0000009f009f7308 */ /* 0x000ea20000000800 */
[----:B-1----:R-:W-:Y:S01]  /*ae10*/  F2FP.BF16.F32.PACK_AB R126, R152, R147 ;  /* 0x00000093987e723e */ /* 0x002fe200000010ff */
[----:B------:R-:W-:Y:S01]  /*ae20*/  FADD.FTZ R147, R147, R44 ;  /* 0x0000002c93937221 */ /* 0x000fe20000010000 */
[--C-:B------:R-:W-:Y:S01]  /*ae30*/  FFMA.FTZ R29, R52, UR4, -R68.reuse ;  /* 0x00000004341d7c23 */ /* 0x100fe20008010844 */
[----:B------:R-:W-:Y:S01]  /*ae40*/  FFMA.FTZ R52, R56, UR4, -R68 ;  /* 0x0000000438347c23 */ /* 0x000fe20008010844 */
[--C-:B------:R-:W-:Y:S01]  /*ae50*/  FFMA.FTZ R56, R35, UR4, -R4.reuse ;  /* 0x0000000423387c23 */ /* 0x100fe20008010804 */
[----:B------:R-:W-:Y:S01]  /*ae60*/  FADD.FTZ R152, R152, R147 ;  /* 0x0000009398987221 */ /* 0x000fe20000010000 */
[--C-:B------:R-:W-:Y:S03]  /*ae70*/  FFMA.FTZ R57, R31, UR4, -R4.reuse ;  /* 0x000000041f397c23 */ /* 0x100fe60008010804 */
[----:B------:R-:W-:Y:S01]  /*ae80*/  MUFU.EX2 R151, R151 ;  /* 0x0000009700977308 */ /* 0x000fe20000000800 */
[----:B------:R-:W-:Y:S01]  /*ae90*/  FFMA.FTZ R31, R34, UR4, -R4 ;  /* 0x00000004221f7c23 */ /* 0x000fe20008010804 */
[----:B------:R-:W-:Y:S01]  /*aea0*/  FFMA.FTZ R121, R28, UR4, -R68 ;  /* 0x000000041c797c23 */ /* 0x000fe20008010844 */
[----:B------:R-:W-:Y:S01]  /*aeb0*/  FFMA.FTZ R30, R30, UR4, -R4 ;  /* 0x000000041e1e7c23 */ /* 0x000fe20008010804 */
[----:B------:R-:W-:Y:S01]  /*aec0*/  FFMA.FTZ R61, R61, UR4, -R68 ;  /* 0x000000043d3d7c23 */ /* 0x000fe20008010844 */
[----:B------:R-:W-:Y:S05]  /*aed0*/  FFMA.FTZ R66, R66, UR4, -R4 ;  /* 0x0000000442427c23 */ /* 0x000fea0008010804 */
[----:B------:R-:W1:Y:S01]  /*aee0*/  MUFU.EX2 R156, R156 ;  /* 0x0000009c009c7308 */ /* 0x000e620000000800 */
[----:B--2---:R-:W-:Y:S01]  /*aef0*/  F2FP.BF16.F32.PACK_AB R125, R159, R2 ;  /* 0x000000029f7d723e */ /* 0x004fe200000010ff */
[----:B------:R-:W-:Y:S01]  /*af00*/  FFMA.FTZ R2, R71, R88, R2 ;  /* 0x0000005847027223 */ /* 0x000fe20000010002 */
[----:B------:R-:W-:Y:S03]  /*af10*/  FFMA.FTZ R71, R38, UR4, -R4 ;  /* 0x0000000426477c23 */ /* 0x000fe60008010804 */
[----:B------:R-:W-:Y:S01]  /*af20*/  FADD.FTZ R86, R159, R2 ;  /* 0x000000029f567221 */ /* 0x000fe20000010000 */
[----:B------:R-:W-:Y:S03]  /*af30*/  FFMA.FTZ R2, R39, UR4, -R4 ;  /* 0x0000000427027c23 */ /* 0x000fe60008010804 */
[----:B------:R-:W2:Y:S01]  /*af40*/  MUFU.EX2 R148, R148 ;  /* 0x0000009400947308 */ /* 0x000ea20000000800 */
[----:B------:R-:W-:Y:S09]  /*af50*/  LDSM.16.MT88.4 R36, [R115+0x4000] ;  /* 0x004000007324783b */ /* 0x000ff20000004200 */
[----:B------:R-:W-:Y:S01]  /*af60*/  MUFU.EX2 R140, R140 ;  /* 0x0000008c008c7308 */ /* 0x000fe20000000800 */
[C---:B-1----:R-:W-:Y:S01]  /*af70*/  F2FP.BF16.F32.PACK_AB R127, R156.reuse, R151 ;  /* 0x000000979c7f723e */ /* 0x042fe200000010ff */
[----:B------:R-:W-:Y:S04]  /*af80*/  FADD.FTZ R151, R151, R86 ;  /* 0x0000005697977221 */ /* 0x000fe80000010000 */
[----:B------:R-:W-:Y:S04]  /*af90*/  FADD.FTZ R156, R156, R151 ;  /* 0x000000979c9c7221 */ /* 0x000fe80000010000 */
[----:B------:R-:W1:Y:S01]  /*afa0*/  MUFU.EX2 R79, R79 ;  /* 0x0000004f004f7308 */ /* 0x000e620000000800 */
[C---:B------:R-:W-:Y:S09]  /*afb0*/  HMMA.16816.F32.BF16 R104, R124.reuse, R80, R104 ;  /* 0x000000507c68723c */ /* 0x040ff20000041868 */
[----:B------:R-:W-:Y:S01]  /*afc0*/  MUFU.EX2 R157, R157 ;  /* 0x0000009d009d7308 */ /* 0x000fe20000000800 */
[C---:B------:R-:W-:Y:S01]  /*afd0*/  HMMA.16816.F32.BF16 R100, R124.reuse, R82, R100 ;  /* 0x000000527c64723c */ /* 0x040fe20000041864 */
[----:B------:R-:W3:Y:S08]  /*afe0*/  LDSM.16.MT88.4 R80, [R78] ;  /* 0x000000004e50783b */ /* 0x000ef00000004200 */
[----:B------:R-:W4:Y:S10]  /*aff0*/  MUFU.EX2 R164, R164 ;  /* 0x000000a400a47308 */ /* 0x000f340000000800 */
[----:B------:R-:W-:Y:S10]  /*b000*/  MUFU.EX2 R162, R162 ;  /* 0x000000a200a27308 */ /* 0x000ff40000000800 */
[----:B------:R-:W5:Y:S10]  /*b010*/  MUFU.EX2 R155, R155 ;  /* 0x0000009b009b7308 */ /* 0x000f740000000800 */
[----:B------:R-:W-:Y:S10]  /*b020*/  MUFU.EX2 R90, R90 ;  /* 0x0000005a005a7308 */ /* 0x000ff40000000800 */
[----:B------:R-:W5:Y:S01]  /*b030*/  MUFU.EX2 R91, R91 ;  /* 0x0000005b005b7308 */ /* 0x000f620000000800 */
[C---:B---3--:R-:W-:Y:S09]  /*b040*/  HMMA.16816.F32.BF16 R96, R124.reuse, R80, R96 ;  /* 0x000000507c60723c */ /* 0x048ff20000041860 */
[----:B------:R-:W-:Y:S01]  /*b050*/  MUFU.EX2 R113, R113 ;  /* 0x0000007100717308 */ /* 0x000fe20000000800 */
[----:B------:R-:W-:Y:S01]  /*b060*/  HMMA.16816.F32.BF16 R92, R124, R82, R92 ;  /* 0x000000527c5c723c */ /* 0x000fe2000004185c */
[----:B------:R-:W3:Y:S02]  /*b070*/  LDSM.16.MT88.4 R80, [R115+0x3400] ;  /* 0x003400007350783b */ /* 0x000ee40000004200 */
[----:B--2---:R-:W-:Y:S02]  /*b080*/  F2FP.BF16.F32.PACK_AB R124, R148, R141 ;  /* 0x0000008d947c723e */ /* 0x004fe400000010ff */
[----:B-1----:R-:W-:Y:S04]  /*b090*/  F2FP.BF16.F32.PACK_AB R126, R79, R140 ;  /* 0x0000008c4f7e723e */ /* 0x002fe800000010ff */
[----:B------:R-:W1:Y:S01]  /*b0a0*/  MUFU.EX2 R142, R142 ;  /* 0x0000008e008e7308 */ /* 0x000e620000000800 */
[----:B----4-:R-:W-:Y:S02]  /*b0b0*/  F2FP.BF16.F32.PACK_AB R125, R164, R157 ;  /* 0x0000009da47d723e */ /* 0x010fe400000010ff */
[----:B-----5:R-:W-:Y:S02]  /*b0c0*/  F2FP.BF16.F32.PACK_AB R127, R155, R162 ;  /* 0x000000a29b7f723e */ /* 0x020fe400000010ff */
[----:B------:R-:W-:Y:S05]  /*b0d0*/  F2FP.BF16.F32.PACK_AB R132, R91, R90 ;  /* 0x0000005a5b84723e */ /* 0x000fea00000010ff */
[----:B------:R-:W-:Y:S10]  /*b0e0*/  MUFU.EX2 R161, R161 ;  /* 0x000000a100a17308 */ /* 0x000ff40000000800 */
[----:B------:R-:W2:Y:S01]  /*b0f0*/  MUFU.EX2 R10, R32 ;  /* 0x00000020000a7308 */ /* 0x000ea20000000800 */
[----:B-1----:R-:W-:Y:S09]  /*b100*/  F2FP.BF16.F32.PACK_AB R134, R142, R113 ;  /* 0x000000718e86723e */ /* 0x002ff200000010ff */
[----:B------:R-:W-:Y:S10]  /*b110*/  MUFU.EX2 R163, R163 ;  /* 0x000000a300a37308 */ /* 0x000ff40000000800 */
[----:B------:R-:W1:Y:S01]  /*b120*/  MUFU.EX2 R165, R165 ;  /* 0x000000a500a57308 */ /* 0x000e620000000800 */
[----:B--2---:R-:W-:Y:S01]  /*b130*/  F2FP.BF16.F32.PACK_AB R133, R10, R161 ;  /* 0x000000a10a85723e */ /* 0x004fe200000010ff */
[C---:B---3--:R-:W-:Y:S08]  /*b140*/  HMMA.16816.F32.BF16 R104, R124.reuse, R80, R104 ;  /* 0x000000507c68723c */ /* 0x048ff00000041868 */
[----:B------:R-:W-:Y:S01]  /*b150*/  MUFU.EX2 R121, R121 ;  /* 0x0000007900797308 */ /* 0x000fe20000000800 */
[C---:B------:R-:W-:Y:S01]  /*b160*/  HMMA.16816.F32.BF16 R100, R124.reuse, R82, R100 ;  /* 0x000000527c64723c */ /* 0x040fe20000041864 */
[----:B------:R-:W2:Y:S08]  /*b170*/  LDSM.16.MT88.4 R80, [R78+0x400] ;  /* 0x000400004e50783b */ /* 0x000eb00000004200 */
[----:B------:R-:W3:Y:S01]  /*b180*/  MUFU.EX2 R154, R154 ;  /* 0x0000009a009a7308 */ /* 0x000ee20000000800 */
[----:B-1----:R-:W-:Y:S09]  /*b190*/  F2FP.BF16.F32.PACK_AB R135, R165, R163 ;  /* 0x000000a3a587723e */ /* 0x002ff200000010ff */
[----:B------:R-:W-:Y:S10]  /*b1a0*/  MUFU.EX2 R150, R150 ;  /* 0x0000009600967308 */ /* 0x000ff40000000800 */
[----:B------:R-:W1:Y:S01]  /*b1b0*/  MUFU.EX2 R145, R145 ;  /* 0x0000009100917308 */ /* 0x000e620000000800 */
[----:B---3--:R-:W-:Y:S09]  /*b1c0*/  F2FP.BF16.F32.PACK_AB R32, R154, R121 ;  /* 0x000000799a20723e */ /* 0x008ff200000010ff */
[----:B------:R-:W-:Y:S10]  /*b1d0*/  MUFU.EX2 R30, R30 ;  /* 0x0000001e001e7308 */ /* 0x000ff40000000800 */
[----:B------:R-:W3:Y:S01]  /*b1e0*/  MUFU.EX2 R57, R57 ;  /* 0x0000003900397308 */ /* 0x000ee20000000800 */
[----:B-1----:R-:W-:Y:S01]  /*b1f0*/  F2FP.BF16.F32.PACK_AB R34, R145, R150 ;  /* 0x000000969122723e */ /* 0x002fe200000010ff */
[C---:B--2---:R-:W-:Y:S08]  /*b200*/  HMMA.16816.F32.BF16 R96, R124.reuse, R80, R96 ;  /* 0x000000507c60723c */ /* 0x044ff00000041860 */
[----:B------:R-:W-:Y:S01]  /*b210*/  MUFU.EX2 R31, R31 ;  /* 0x0000001f001f7308 */ /* 0x000fe20000000800 */
[----:B------:R-:W-:Y:S01]  /*b220*/  HMMA.16816.F32.BF16 R92, R124, R82, R92 ;  /* 0x000000527c5c723c */ /* 0x000fe2000004185c */
[----:B------:R-:W1:Y:S08]  /*b230*/  LDSM.16.MT88.4 R80, [R115+0x3800] ;  /* 0x003800007350783b */ /* 0x000e700000004200 */
[----:B------:R-:W2:Y:S01]  /*b240*/  MUFU.EX2 R56, R56 ;  /* 0x0000003800387308 */ /* 0x000ea20000000800 */
[----:B---3--:R-:W-:Y:S01]  /*b250*/  F2FP.BF16.F32.PACK_AB R33, R57, R30 ;  /* 0x0000001e3921723e */ /* 0x008fe200000010ff */
[----:B------:R-:W3:Y:S08]  /*b260*/  LDSM.16.MT88.4 R124, [R78+0x800] ;  /* 0x000800004e7c783b */ /* 0x000ef00000004200 */
[----:B------:R-:W4:Y:S10]  /*b270*/  MUFU.EX2 R158, R158 ;  /* 0x0000009e009e7308 */ /* 0x000f340000000800 */
[----:B------:R-:W-:Y:S01]  /*b280*/  MUFU.EX2 R153, R153 ;  /* 0x0000009900997308 */ /* 0x000fe20000000800 */
[----:B--2---:R-:W-:Y:S09]  /*b290*/  F2FP.BF16.F32.PACK_AB R35, R56, R31 ;  /* 0x0000001f3823723e */ /* 0x004ff200000010ff */
[----:B------:R-:W2:Y:S10]  /*b2a0*/  MUFU.EX2 R144, R144 ;  /* 0x0000009000907308 */ /* 0x000eb40000000800 */
[----:B------:R-:W-:Y:S01]  /*b2b0*/  MUFU.EX2 R71, R71 ;  /* 0x0000004700477308 */ /* 0x000fe20000000800 */
[C---:B-1----:R-:W-:Y:S09]  /*b2c0*/  HMMA.16816.F32.BF16 R104, R132.reuse, R80, R104 ;  /* 0x000000508468723c */ /* 0x042ff20000041868 */
[----:B------:R-:W1:Y:S01]  /*b2d0*/  MUFU.EX2 R2, R2 ;  /* 0x0000000200027308 */ /* 0x000e620000000800 */
[C---:B------:R-:W-:Y:S01]  /*b2e0*/  HMMA.16816.F32.BF16 R100, R132.reuse, R82, R100 ;  /* 0x000000528464723c */ /* 0x040fe20000041864 */
[----:B------:R-:W5:Y:S08]  /*b2f0*/  LDSM.16.MT88.4 R80, [R115+0x3c00] ;  /* 0x003c00007350783b */ /* 0x000f700000004200 */
[----:B------:R-:W-:Y:S01]  /*b300*/  MUFU.EX2 R60, R60 ;  /* 0x0000003c003c7308 */ /* 0x000fe20000000800 */
[C---:B---3--:R-:W-:Y:S09]  /*b310*/  HMMA.16816.F32.BF16 R96, R132.reuse, R124, R96 ;  /* 0x0000007c8460723c */ /* 0x048ff20000041860 */
[----:B------:R-:W3:Y:S01]  /*b320*/  MUFU.EX2 R73, R73 ;  /* 0x0000004900497308 */ /* 0x000ee20000000800 */
[----:B------:R-:W-:Y:S01]  /*b330*/  FADD.FTZ R125, R157, R156 ;  /* 0x0000009c9d7d7221 */ /* 0x000fe20000010000 */
[----:B------:R-:W-:Y:S08]  /*b340*/  HMMA.16816.F32.BF16 R92, R132, R126, R92 ;  /* 0x0000007e845c723c */ /* 0x000ff0000004185c */
[----:B------:R-:W-:Y:S01]  /*b350*/  MUFU.EX2 R146, R146 ;  /* 0x0000009200927308 */ /* 0x000fe20000000800 */
[----:B------:R-:W-:Y:S04]  /*b360*/  FADD.FTZ R125, R164, R125 ;  /* 0x0000007da47d7221 */ /* 0x000fe80000010000 */
[----:B------:R-:W-:Y:S05]  /*b370*/  FADD.FTZ R162, R162, R125 ;  /* 0x0000007da2a27221 */ /* 0x000fea0000010000 */
[----:B------:R-:W3:Y:S01]  /*b380*/  MUFU.EX2 R143, R143 ;  /* 0x0000008f008f7308 */ /* 0x000ee20000000800 */
[C---:B------:R-:W-:Y:S05]  /*b390*/  HMMA.16816.F32.BF16 R96, R32.reuse, R136, R96 ;  /* 0x000000882060723c */ /* 0x040fea0000041860 */
[----:B------:R-:W-:Y:S04]  /*b3a0*/  FADD.FTZ R162, R155, R162 ;  /* 0x000000a29ba27221 */ /* 0x000fe80000010000 */
[----:B------:R-:W-:Y:S01]  /*b3b0*/  MUFU.EX2 R48, R48 ;  /* 0x0000003000307308 */ /* 0x000fe20000000800 */
[C---:B------:R-:W-:Y:S03]  /*b3c0*/  HMMA.16816.F32.BF16 R92, R32.reuse, R138, R92 ;  /* 0x0000008a205c723c */ /* 0x040fe6000004185c */
[----:B------:R-:W-:Y:S06]  /*b3d0*/  FADD.FTZ R161, R161, R162 ;  /* 0x000000a2a1a17221 */ /* 0x000fec0000010000 */
[----:B------:R-:W3:Y:S01]  /*b3e0*/  MUFU.EX2 R49, R49 ;  /* 0x0000003100317308 */ /* 0x000ee20000000800 */
[C---:B-----5:R-:W-:Y:S03]  /*b3f0*/  HMMA.16816.F32.BF16 R104, R32.reuse, R80, R104 ;  /* 0x000000502068723c */ /* 0x060fe60000041868 */
[--C-:B------:R-:W-:Y:S01]  /*b400*/  FFMA.FTZ R80, R47, UR4, -R4.reuse ;  /* 0x000000042f507c23 */ /* 0x100fe20008010804 */
[----:B------:R-:W-:Y:S01]  /*b410*/  FFMA.FTZ R81, R50, UR4, -R4 ;  /* 0x0000000432517c23 */ /* 0x000fe20008010804 */
[----:B------:R-:W-:Y:S01]  /*b420*/  FFMA.FTZ R50, R64, UR4, -R68 ;  /* 0x0000000440327c23 */ /* 0x000fe20008010844 */
[--C-:B------:R-:W-:Y:S03]  /*b430*/  FFMA.FTZ R64, R62, UR4, -R4.reuse ;  /* 0x000000043e407c23 */ /* 0x100fe60008010804 */
[----:B------:R-:W-:Y:S01]  /*b440*/  MUFU.EX2 R29, R29 ;  /* 0x0000001d001d7308 */ /* 0x000fe20000000800 */
[----:B------:R-:W-:Y:S03]  /*b450*/  HMMA.16816.F32.BF16 R100, R32, R82, R100 ;  /* 0x000000522064723c */ /* 0x000fe60000041864 */
[--C-:B------:R-:W-:Y:S01]  /*b460*/  FFMA.FTZ R83, R46, UR4, -R4.reuse ;  /* 0x000000042e537c23 */ /* 0x100fe20008010804 */
[----:B----4-:R-:W-:Y:S01]  /*b470*/  F2FP.BF16.F32.PACK_AB R32, R158, R149 ;  /* 0x000000959e20723e */ /* 0x010fe200000010ff */
[----:B------:R-:W4:Y:S01]  /*b480*/  LDSM.16.MT88.4 R44, [R115+0x4400] ;  /* 0x00440000732c783b */ /* 0x000f220000004200 */
[----:B--2---:R-:W-:Y:S03]  /*b490*/  F2FP.BF16.F32.PACK_AB R34, R144, R153 ;  /* 0x000000999022723e */ /* 0x004fe600000010ff */
[----:B------:R-:W-:Y:S01]  /*b4a0*/  MUFU.EX2 R80, R80 ;  /* 0x0000005000507308 */ /* 0x000fe20000000800 */
[----:B-1----:R-:W-:Y:S01]  /*b4b0*/  F2FP.BF16.F32.PACK_AB R33, R2, R71 ;  /* 0x000000470221723e */ /* 0x002fe200000010ff */
[--C-:B------:R-:W-:Y:S01]  /*b4c0*/  FFMA.FTZ R82, R51, UR4, -R4.reuse ;  /* 0x0000000433527c23 */ /* 0x100fe20008010804 */
[----:B---3--:R-:W-:Y:S01]  /*b4d0*/  F2FP.BF16.F32.PACK_AB R35, R73, R60 ;  /* 0x0000003c4923723e */ /* 0x008fe200000010ff */
[--C-:B------:R-:W-:Y:S01]  /*b4e0*/  FFMA.FTZ R51, R54, UR4, -R4.reuse ;  /* 0x0000000436337c23 */ /* 0x100fe20008010804 */
[--C-:B------:R-:W-:Y:S01]  /*b4f0*/  FFMA.FTZ R54, R55, UR4, -R4.reuse ;  /* 0x0000000437367c23 */ /* 0x100fe20008010804 */
[--C-:B------:R-:W-:Y:S01]  /*b500*/  FFMA.FTZ R55, R58, UR4, -R4.reuse ;  /* 0x000000043a377c23 */ /* 0x100fe20008010804 */
[----:B------:R-:W-:Y:S03]  /*b510*/  FFMA.FTZ R58, R59, UR4, -R4 ;  /* 0x000000043b3a7c23 */ /* 0x000fe60008010804 */
[----:B------:R-:W1:Y:S01]  /*b520*/  MUFU.EX2 R83, R83 ;  /* 0x0000005300537308 */ /* 0x000e620000000800 */
[----:B------:R-:W-:Y:S01]  /*b530*/  FFMA.FTZ R68, R65, UR4, -R68 ;  /* 0x0000000441447c23 */ /* 0x000fe20008010844 */
[C---:B------:R-:W-:Y:S08]  /*b540*/  HMMA.16816.F32.BF16 R104, R32.reuse, R36, R104 ;  /* 0x000000242068723c */ /* 0x040ff00000041868 */
[----:B------:R-:W-:Y:S01]  /*b550*/  MUFU.EX2 R81, R81 ;  /* 0x0000005100517308 */ /* 0x000fe20000000800 */
[C---:B------:R-:W-:Y:S01]  /*b560*/  HMMA.16816.F32.BF16 R100, R32.reuse, R38, R100 ;  /* 0x000000262064723c */ /* 0x040fe20000041864 */
[----:B------:R-:W2:Y:S08]  /*b570*/  LDSM.16.MT88.4 R36, [R78+0x1400] ;  /* 0x001400004e24783b */ /* 0x000eb00000004200 */
[----:B------:R-:W3:Y:S01]  /*b580*/  MUFU.EX2 R82, R82 ;  /* 0x0000005200527308 */ /* 0x000ee20000000800 */
[C---:B------:R-:W-:Y:S03]  /*b590*/  HMMA.16816.F32.BF16 R96, R32.reuse, R40, R96 ;  /* 0x000000282060723c */ /* 0x040fe60000041860 */
[----:B------:R-:W-:Y:S06]  /*b5a0*/  FADD.FTZ R41, R141, R152 ;  /* 0x000000988d297221 */ /* 0x000fec0000010000 */
[----:B------:R-:W5:Y:S01]  /*b5b0*/  MUFU.EX2 R160, R160 ;  /* 0x000000a000a07308 */ /* 0x000f620000000800 */
[----:B------:R-:W-:Y:S01]  /*b5c0*/  FADD.FTZ R41, R148, R41 ;  /* 0x0000002994297221 */ /* 0x000fe20000010000 */
[----:B------:R-:W-:Y:S03]  /*b5d0*/  HMMA.16816.F32.BF16 R92, R32, R42, R92 ;  /* 0x0000002a205c723c */ /* 0x000fe6000004185c */
[----:B------:R-:W-:Y:S01]  /*b5e0*/  FADD.FTZ R140, R140, R41 ;  /* 0x000000298c8c7221 */ /* 0x000fe20000010000 */
[----:B------:R-:W-:Y:S01]  /*b5f0*/  F2FP.BF16.F32.PACK_AB R32, R143, R146 ;  /* 0x000000928f20723e */ /* 0x000fe200000010ff */
[----:B------:R-:W5:Y:S03]  /*b600*/  LDSM.16.MT88.4 R40, [R115+0x4800] ;  /* 0x004800007328783b */ /* 0x000f660000004200 */
[----:B------:R-:W-:Y:S01]  /*b610*/  MUFU.EX2 R52, R52 ;  /* 0x0000003400347308 */ /* 0x000fe20000000800 */
[----:B------:R-:W-:Y:S01]  /*b620*/  F2FP.BF16.F32.PACK_AB R34, R49, R48 ;  /* 0x000000303122723e */ /* 0x000fe200000010ff */
[----:B------:R-:W-:Y:S01]  /*b630*/  FADD.FTZ R79, R79, R140 ;  /* 0x0000008c4f4f7221 */ /* 0x000fe20000010000 */
[----:B-1----:R-:W-:Y:S02]  /*b640*/  F2FP.BF16.F32.PACK_AB R33, R80, R83 ;  /* 0x000000535021723e */ /* 0x002fe400000010ff */
[----:B---3--:R-:W-:Y:S05]  /*b650*/  F2FP.BF16.F32.PACK_AB R35, R82, R81 ;  /* 0x000000515223723e */ /* 0x008fea00000010ff */
[----:B------:R-:W1:Y:S02]  /*b660*/  MUFU.EX2 R53, R53 ;  /* 0x0000003500357308 */ /* 0x000e640000000800 */
[C---:B----4-:R-:W-:Y:S03]  /*b670*/  HMMA.16816.F32.BF16 R104, R32.reuse, R44, R104 ;  /* 0x0000002c2068723c */ /* 0x050fe60000041868 */
[----:B------:R-:W-:Y:S05]  /*b680*/  FADD.FTZ R44, R90, R79 ;  /* 0x0000004f5a2c7221 */ /* 0x000fea0000010000 */
[----:B------:R-:W-:Y:S01]  /*b690*/  MUFU.EX2 R51, R51 ;  /* 0x0000003300337308 */ /* 0x000fe20000000800 */
[----:B------:R-:W-:Y:S01]  /*b6a0*/  MOV R90, R69 ;  /* 0x00000045005a7202 */ /* 0x000fe20000000f00 */
[----:B------:R-:W-:Y:S01]  /*b6b0*/  FADD.FTZ R44, R91, R44 ;  /* 0x0000002c5b2c7221 */ /* 0x000fe20000010000 */
[C---:B--2---:R-:W-:Y:S03]  /*b6c0*/  HMMA.16816.F32.BF16 R96, R32.reuse, R36, R96 ;  /* 0x000000242060723c */ /* 0x044fe60000041860 */
[----:B------:R-:W-:Y:S04]  /*b6d0*/  FADD.FTZ R36, R10, R161 ;  /* 0x000000a10a247221 */ /* 0x000fe80000010000 */
[----:B------:R-:W2:Y:S01]  /*b6e0*/  MUFU.EX2 R54, R54 ;  /* 0x0000003600367308 */ /* 0x000ea20000000800 */
[----:B------:R-:W-:Y:S01]  /*b6f0*/  FADD.FTZ R113, R113, R44 ;  /* 0x0000002c71717221 */ /* 0x000fe20000010000 */
[----:B------:R-:W-:Y:S01]  /*b700*/  MOV R91, R70 ;  /* 0x00000046005b7202 */ /* 0x000fe20000000f00 */
[----:B------:R-:W-:Y:S01]  /*b710*/  FADD.FTZ R36, R163, R36 ;  /* 0x00000024a3247221 */ /* 0x000fe20000010000 */
[C---:B------:R-:W-:Y:S01]  /*b720*/  HMMA.16816.F32.BF16 R100, R32.reuse, R46, R100 ;  /* 0x0000002e2064723c */ /* 0x040fe20000041864 */
[----:B------:R-:W3:Y:S02]  /*b730*/  LDSM.16.MT88.4 R44, [R78+0x1800] ;  /* 0x001800004e2c783b */ /* 0x000ee40000004200 */
[----:B------:R-:W-:Y:S03]  /*b740*/  FADD.FTZ R165, R165, R36 ;  /* 0x00000024a5a57221 */ /* 0x000fe60000010000 */
[----:B------:R-:W-:Y:S01]  /*b750*/  MUFU.EX2 R55, R55 ;  /* 0x0000003700377308 */ /* 0x000fe20000000800 */
[----:B-----5:R-:W-:Y:S01]  /*b760*/  F2FP.BF16.F32.PACK_AB R36, R160, R29 ;  /* 0x0000001da024723e */ /* 0x020fe200000010ff */
[----:B------:R-:W-:Y:S01]  /*b770*/  FADD.FTZ R142, R142, R113 ;  /* 0x000000718e8e7221 */ /* 0x000fe20000010000 */
[----:B------:R-:W-:Y:S01]  /*b780*/  FADD.FTZ R62, R30, R165 ;  /* 0x000000a51e3e7221 */ /* 0x000fe20000010000 */
[----:B------:R-:W-:Y:S01]  /*b790*/  HMMA.16816.F32.BF16 R92, R32, R38, R92 ;  /* 0x00000026205c723c */ /* 0x000fe2000004185c */
[----:B------:R-:W4:Y:S02]  /*b7a0*/  LDSM.16.MT88.4 R32, [R115+0x4c00] ;  /* 0x004c00007320783b */ /* 0x000f240000004200 */
[----:B-1----:R-:W-:Y:S03]  /*b7b0*/  F2FP.BF16.F32.PACK_AB R38, R53, R52 ;  /* 0x000000343526723e */ /* 0x002fe600000010ff */
[----:B------:R-:W1:Y:S01]  /*b7c0*/  MUFU.EX2 R58, R58 ;  /* 0x0000003a003a7308 */ /* 0x000e620000000800 */
[----:B------:R-:W-:Y:S01]  /*b7d0*/  FADD.FTZ R121, R121, R142 ;  /* 0x0000008e79797221 */ /* 0x000fe20000010000 */
[----:B------:R-:W-:Y:S01]  /*b7e0*/  FADD.FTZ R62, R57, R62 ;  /* 0x0000003e393e7221 */ /* 0x000fe20000010000 */
[----:B--2---:R-:W-:Y:S01]  /*b7f0*/  F2FP.BF16.F32.PACK_AB R37, R54, R51 ;  /* 0x000000333625723e */ /* 0x004fe200000010ff */
[----:B------:R-:W-:Y:S01]  /*b800*/  FFMA.FTZ R30, R63, UR4, -R4 ;  /* 0x000000043f1e7c23 */ /* 0x000fe20008010804 */
[----:B------:R-:W-:Y:S01]  /*b810*/  FADD.FTZ R121, R154, R121 ;  /* 0x000000799a797221 */ /* 0x000fe20000010000 */
[----:B------:R-:W-:Y:S01]  /*b820*/  FADD.FTZ R31, R31, R62 ;  /* 0x0000003e1f1f7221 */ /* 0x000fe20000010000 */
[----:B------:R-:W-:Y:S03]  /*b830*/  FFMA.FTZ R4, R67, UR4, -R4 ;  /* 0x0000000443047c23 */ /* 0x000fe60008010804 */
        /* <DEDUP_REMOVED lines=12> */
[----:B------:R-:W-:Y:S03]  /*b900*/  MUFU.EX2 R50, R50 ;  /* 0x0000003200327308 */ /* 0x000fe60000000800 */
[----:B------:R-:W-:Y:S01]  /*b910*/  FADD.FTZ R153, R153, R158 ;  /* 0x0000009e99997221 */ /* 0x000fe20000010000 */
[----:B------:R-:W-:Y:S02]  /*b920*/  FADD.FTZ R60, R73, R60 ;  /* 0x0000003c493c7221 */ /* 0x000fe40000010000 */
[C---:B------:R-:W-:Y:S01]  /*b930*/  HMMA.16816.F32.BF16 R100, R36.reuse, R42, R100 ;  /* 0x0000002a2464723c */ /* 0x040fe20000041864 */
[----:B------:R-:W1:Y:S03]  /*b940*/  LDSM.16.MT88.4 R40, [R78+0x1c00] ;  /* 0x001c00004e28783b */ /* 0x000e660000004200 */
[----:B------:R-:W5:Y:S01]  /*b950*/  MUFU.EX2 R59, R68 ;  /* 0x00000044003b7308 */ /* 0x000f620000000800 */
        /* <DEDUP_REMOVED lines=10> */
[----:B------:R-:W-:Y:S01]  /*ba00*/  FADD.FTZ R81, R81, R80 ;  /* 0x0000005051517221 */ /* 0x000fe20000010000 */
[----:B------:R-:W-:Y:S01]  /*ba10*/  FADD.FTZ R2, R49, R2 ;  /* 0x0000000231027221 */ /* 0x000fe20000010000 */
[----:B--2---:R-:W-:Y:S02]  /*ba20*/  F2FP.BF16.F32.PACK_AB R36, R61, R0 ;  /* 0x000000003d24723e */ /* 0x004fe400000010ff */
[----:B------:R-:W-:Y:S01]  /*ba30*/  FADD.FTZ R82, R82, R81 ;  /* 0x0000005152527221 */ /* 0x000fe20000010000 */
[----:B------:R-:W-:Y:S01]  /*ba40*/  FADD.FTZ R29, R29, R2 ;  /* 0x000000021d1d7221 */ /* 0x000fe20000010000 */
[----:B-----5:R-:W-:Y:S03]  /*ba50*/  F2FP.BF16.F32.PACK_AB R38, R59, R50 ;  /* 0x000000323b26723e */ /* 0x020fe600000010ff */
        /* <DEDUP_REMOVED lines=15> */
[C---:B--2---:R-:W-:Y:S02]  /*bb50*/  F2FP.BF16.F32.PACK_AB R39, R88.reuse, R31 ;  /* 0x0000001f5827723e */ /* 0x044fe400000010ff */
[----:B------:R-:W-:Y:S01]  /*bb60*/  FADD.FTZ R31, R31, R30 ;  /* 0x0000001e1f1f7221 */ /* 0x000fe20000010000 */
[----:B------:R-:W-:Y:S03]  /*bb70*/  FADD.FTZ R86, R59, R50 ;  /* 0x000000323b567221 */ /* 0x000fe60000010000 */
[----:B------:R-:W-:Y:S01]  /*bb80*/  FADD.FTZ R88, R88, R31 ;  /* 0x0000001f58587221 */ /* 0x000fe20000010000 */
[C---:B----4-:R-:W-:Y:S08]  /*bb90*/  HMMA.16816.F32.BF16 R104, R36.reuse, R32, R104 ;  /* 0x000000202468723c */ /* 0x050ff00000041868 */
[C---:B------:R-:W-:Y:S08]  /*bba0*/  HMMA.16816.F32.BF16 R100, R36.reuse, R34, R100 ;  /* 0x000000222464723c */ /* 0x040ff00000041864 */
[C---:B-1----:R-:W-:Y:S08]  /*bbb0*/  HMMA.16816.F32.BF16 R96, R36.reuse, R40, R96 ;  /* 0x000000282460723c */ /* 0x042ff00000041860 */
[----:B------:R-:W-:Y:S01]  /*bbc0*/  HMMA.16816.F32.BF16 R92, R36, R42, R92 ;  /* 0x0000002a245c723c */ /* 0x000fe2000004185c */
[----:B------:R-:W-:Y:S08]  /*bbd0*/  @!UPT UIADD3 URZ, UPT, UPT, URZ, URZ, URZ ;  /* 0x000000fffffff290 */ /* 0x000ff0000fffe0ff */
[----:B------:R-:W-:Y:S11]  /*bbe0*/  @P0 BRA `(.L_x_3948) ;  /* 0xffffffd000140947 */ /* 0x000ff6000383ffff */
.L_x_3944:
[----:B------:R-:W1:Y:S01]  /*bbf0*/  SHFL.BFLY PT, R5, R86, 0x2, 0x1f ;  /* 0x0c401f0056057f89 */ /* 0x000e6200000e0000 */
[C---:B------:R-:W-:Y:S01]  /*bc00*/  SHF.L.U32 R6, R3.reuse, 0x1, RZ ;  /* 0x0000000103067819 */ /* 0x040fe200000006ff */
[----:B------:R-:W2:Y:S01]  /*bc10*/  LDC R13, c[0x0][0x434] ;  /* 0x00010d00ff0d7b82 */ /* 0x000ea20000000800 */
[----:B------:R-:W-:Y:S01]  /*bc20*/  LOP3.LUT R116, R116, 0xc0, R109, 0xf8, !PT ;  /* 0x000000c074747812 */ /* 0x000fe200078ef86d */
[----:B------:R-:W3:Y:S01]  /*bc30*/  SHFL.BFLY PT, R9, R88, 0x2, 0x1f ;  /* 0x0c401f0058097f89 */ /* 0x000ee200000e0000 */
[----:B------:R-:W-:Y:S01]  /*bc40*/  LOP3.LUT R6, R6, 0x6, RZ, 0xc0, !PT ;  /* 0x0000000606067812 */ /* 0x000fe200078ec0ff */
[----:B------:R-:W-:Y:S01]  /*bc50*/  BSSY.RECONVERGENT B0, `(.L_x_3949) ;  /* 0x0000068000007945 */ /* 0x000fe20003800200 */
[----:B------:R-:W-:Y:S02]  /*bc60*/  ISETP.NE.AND P1, PT, R114, -0x1, PT ;  /* 0xffffffff7200780c */ /* 0x000fe40003f25270 */
[C---:B------:R-:W-:Y:S01]  /*bc70*/  SHF.L.U32 R14, R3.reuse, 0x2, RZ ;  /* 0x00000002030e7819 */ /* 0x040fe200000006ff */
[----:B------:R-:W4:Y:S01]  /*bc80*/  S2UR UR6, SR_CTAID.X ;  /* 0x00000000000679c3 */ /* 0x000f220000002500 */
[----:B------:R-:W-:-:S02]  /*bc90*/  LOP3.LUT P5, RZ, R3, 0x3, RZ, 0xc0, !PT ;  /* 0x0000000303ff7812 */ /* 0x000fc400078ac0ff */
[C---:B------:R-:W-:Y:S02]  /*bca0*/  LOP3.LUT R12, R14.reuse, 0x20, RZ, 0xc0, !PT ;  /* 0x000000200e0c7812 */ /* 0x040fe400078ec0ff */
[----:B------:R-:W-:Y:S01]  /*bcb0*/  LOP3.LUT R14, R14, 0x40, RZ, 0xc0, !PT ;  /* 0x000000400e0e7812 */ /* 0x000fe200078ec0ff */
[----:B-1----:R-:W-:Y:S01]  /*bcc0*/  FADD.FTZ R8, R5, R86 ;  /* 0x0000005605087221 */ /* 0x002fe20000010000 */
[----:B---3--:R-:W-:-:S04]  /*bcd0*/  FADD.FTZ R9, R9, R88 ;  /* 0x0000005809097221 */ /* 0x008fc80000010000 */
[----:B------:R-:W1:Y:S04]  /*bce0*/  SHFL.BFLY PT, R5, R8, 0x1, 0x1f ;  /* 0x0c201f0008057f89 */ /* 0x000e6800000e0000 */
[----:B------:R-:W3:Y:S01]  /*bcf0*/  SHFL.BFLY PT, R0, R9, 0x1, 0x1f ;  /* 0x0c201f0009007f89 */ /* 0x000ee200000e0000 */
[----:B----4-:R-:W-:Y:S01]  /*bd00*/  USHF.L.U32 UR6, UR6, 0x6, URZ ;  /* 0x0000000606067899 */ /* 0x010fe200080006ff */
[----:B-1----:R-:W-:Y:S01]  /*bd10*/  FADD.FTZ R2, R8, R5 ;  /* 0x0000000508027221 */ /* 0x002fe20000010000 */
[----:B------:R-:W-:Y:S01]  /*bd20*/  SHF.L.U32 R5, R3, 0x4, RZ ;  /* 0x0000000403057819 */ /* 0x000fe200000006ff */
[----:B------:R-:W1:Y:S01]  /*bd30*/  S2R R8, SR_CTAID.Y ;  /* 0x0000000000087919 */ /* 0x000e620000002600 */
[----:B---3--:R-:W-:Y:S02]  /*bd40*/  FADD.FTZ R0, R9, R0 ;  /* 0x0000000009007221 */ /* 0x008fe40000010000 */
[----:B------:R-:W-:Y:S01]  /*bd50*/  LOP3.LUT R6, R6, 0x3e00, R5, 0xf8, !PT ;  /* 0x00003e0006067812 */ /* 0x000fe200078ef805 */
[----:B------:R-:W3:Y:S01]  /*bd60*/  MUFU.RCP R7, R2 ;  /* 0x0000000200077308 */ /* 0x000ee20000001000 */
[----:B------:R-:W-:Y:S01]  /*bd70*/  FSETP.NE.FTZ.AND P4, PT, R2, RZ, PT ;  /* 0x000000ff0200720b */ /* 0x000fe20003f95000 */
[----:B------:R-:W4:Y:S01]  /*bd80*/  S2R R9, SR_CTAID.Z ;  /* 0x0000000000097919 */ /* 0x000f220000002700 */
[----:B------:R-:W-:-:S02]  /*bd90*/  LOP3.LUT R109, R6, 0x20, R109, 0xf8, !PT ;  /* 0x00000020066d7812 */ /* 0x000fc400078ef86d */
[----:B------:R-:W5:Y:S01]  /*bda0*/  LDC.U8 R6, c[0x0][0x548] ;  /* 0x00015200ff067b82 */ /* 0x000f620000000000 */
[----:B------:R-:W-:Y:S02]  /*bdb0*/  FSETP.NE.FTZ.AND P3, PT, R0, RZ, PT ;  /* 0x000000ff0000720b */ /* 0x000fe40003f75000 */
[----:B------:R-:W2:Y:S06]  /*bdc0*/  MUFU.RCP R4, R0 ;  /* 0x0000000000047308 */ /* 0x000eac0000001000 */
[----:B------:R-:W4:Y:S02]  /*bdd0*/  @P4 LDC R15, c[0x0][0x458] ;  /* 0x00011600ff0f4b82 */ /* 0x000f240000000800 */
[----:B------:R-:W-:Y:S01]  /*bde0*/  @P4 MUFU.LG2 R2, R2 ;  /* 0x0000000200024308 */ /* 0x000fe20000000c00 */
[----:B---3--:R-:W-:-:S02]  /*bdf0*/  FSEL R5, R7, 1, P4 ;  /* 0x3f80000007057808 */ /* 0x008fc40002000000 */
[----:B------:R-:W-:-:S03]  /*be00*/  LOP3.LUT R7, R109, R116, RZ, 0xfc, !PT ;  /* 0x000000746d077212 */ /* 0x000fc600078efcff */
[C---:B------:R-:W-:Y:S01]  /*be10*/  FMUL.FTZ R104, R5.reuse, R104 ;  /* 0x0000006805687220 */ /* 0x040fe20000410000 */
[C---:B------:R-:W-:Y:S01]  /*be20*/  FMUL.FTZ R105, R5.reuse, R105 ;  /* 0x0000006905697220 */ /* 0x040fe20000410000 */
[C---:B------:R-:W-:Y:S01]  /*be30*/  FMUL.FTZ R100, R5.reuse, R100 ;  /* 0x0000006405647220 */ /* 0x040fe20000410000 */
[----:B--2---:R-:W-:Y:S01]  /*be40*/  FSEL R4, R4, 1, P3 ;  /* 0x3f80000004047808 */ /* 0x004fe20001800000 */
[C---:B------:R-:W-:Y:S01]  /*be50*/  FMUL.FTZ R101, R5.reuse, R101 ;  /* 0x0000006505657220 */ /* 0x040fe20000410000 */
[C---:B------:R-:W-:Y:S01]  /*be60*/  FMUL.FTZ R96, R5.reuse, R96 ;  /* 0x0000006005607220 */ /* 0x040fe20000410000 */
[C---:B------:R-:W-:Y:S01]  /*be70*/  FMUL.FTZ R97, R5.reuse, R97 ;  /* 0x0000006105617220 */ /* 0x040fe20000410000 */
[----:B-----5:R-:W-:Y:S01]  /*be80*/  ISETP.NE.AND P2, PT, R6, RZ, PT ;  /* 0x000000ff0600720c */ /* 0x020fe20003f45270 */
        /* <DEDUP_REMOVED lines=11> */
[----:B------:R-:W1:Y:S01]  /*bf40*/  @!P1 LDC.64 R4, c[0x0][0x400] ;  /* 0x00010000ff049b82 */ /* 0x000e620000000a00 */
[----:B------:R-:W2:Y:S01]  /*bf50*/  @P3 MUFU.LG2 R0, R0 ;  /* 0x0000000000003308 */ /* 0x000ea20000000c00 */
        /* <DEDUP_REMOVED lines=9> */
[----:B------:R-:W4:Y:S01]  /*bff0*/  @!P2 LDC R10, c[0x0][0x3e0] ;  /* 0x0000f800ff0aab82 */ /* 0x000f220000000800 */
[----:B------:R-:W-:Y:S01]  /*c000*/  F2FP.BF16.F32.PACK_AB R96, R97, R96 ;  /* 0x000000606160723e */ /* 0x000fe200000010ff */
[----:B------:R5:W-:Y:S01]  /*c010*/  STS [R11+0x200], R106 ;  /* 0x0002006a0b007388 */ /* 0x000be20000000800 */
[----:B------:R-:W-:Y:S01]  /*c020*/  F2FP.BF16.F32.PACK_AB R98, R99, R98 ;  /* 0x000000626362723e */ /* 0x000fe200000010ff */
[----:B--2---:R-:W-:Y:S01]  /*c030*/  @P3 FMUL.FTZ R0, R0, 0.69314718246459960938 ;  /* 0x3f31721800003820 */ /* 0x004fe20000410000 */
[----:B------:R-:W-:Y:S01]  /*c040*/  F2FP.BF16.F32.PACK_AB R92, R93, R92 ;  /* 0x0000005c5d5c723e */ /* 0x000fe200000010ff */
[----:B------:R-:W-:Y:S01]  /*c050*/  STS [R19+0x10], R100 ;  /* 0x0000106413007388 */ /* 0x000fe20000000800 */
[----:B------:R-:W-:Y:S01]  /*c060*/  F2FP.BF16.F32.PACK_AB R94, R95, R94 ;  /* 0x0000005e5f5e723e */ /* 0x000fe200000010ff */
[----:B------:R-:W2:Y:S01]  /*c070*/  @P3 LDC R14, c[0x0][0x458] ;  /* 0x00011600ff0e3b82 */ /* 0x000ea20000000800 */
[C---:B-1----:R-:W-:Y:S01]  /*c080*/  @!P1 IMAD.WIDE.U32 R20, R8.reuse, R4, RZ ;  /* 0x0000000408149225 */ /* 0x042fe200078e00ff */
[----:B------:R1:W-:Y:S03]  /*c090*/  STS [R19+0x210], R102 ;  /* 0x0002106613007388 */ /* 0x0003e60000000800 */
[----:B------:R-:W-:Y:S01]  /*c0a0*/  @!P1 IMAD R5, R8, R5, R21 ;  /* 0x0000000508059224 */ /* 0x000fe200078e0215 */
[----:B------:R-:W-:Y:S02]  /*c0b0*/  STS [R17+0x20], R96 ;  /* 0x0000206011007388 */ /* 0x000fe40000000800 */
[----:B------:R-:W1:Y:S01]  /*c0c0*/  @P2 LDC R16, c[0x0][0x454] ;  /* 0x00011500ff102b82 */ /* 0x000e620000000800 */
[----:B---3--:R-:W-:Y:S01]  /*c0d0*/  @P1 IMAD.WIDE.U32 R22, R114, R6, RZ ;  /* 0x0000000672161225 */ /* 0x008fe200078e00ff */
[----:B------:R3:W-:Y:S01]  /*c0e0*/  STS [R17+0x220], R98 ;  /* 0x0002206211007388 */ /* 0x0007e20000000800 */
[----:B------:R-:W-:-:S02]  /*c0f0*/  MOV R6, 0x7f800000 ;  /* 0x7f80000000067802 */ /* 0x000fc40000000f00 */
[----:B------:R-:W-:Y:S01]  /*c100*/  @P1 IMAD R5, R114, R7, R23 ;  /* 0x0000000772051224 */ /* 0x000fe200078e0217 */
[----:B------:R-:W-:Y:S01]  /*c110*/  MOV R7, 0x7f800000 ;  /* 0x7f80000000077802 */ /* 0x000fe20000000f00 */
[C---:B------:R-:W-:Y:S02]  /*c120*/  @!P0 IMAD R114, R8.reuse, R13, RZ ;  /* 0x0000000d08728224 */ /* 0x040fe400078e02ff */
[----:B----4-:R-:W-:Y:S01]  /*c130*/  @!P2 IMAD R10, R8, R10, R9 ;  /* 0x0000000a080aa224 */ /* 0x010fe200078e0209 */
[----:B-----5:R-:W-:-:S03]  /*c140*/  IADD3 R11, PT, PT, -R12, R17, RZ ;  /* 0x000000110c0b7210 */ /* 0x020fc60007ffe1ff */
[----:B------:R-:W-:Y:S02]  /*c150*/  @!P2 IMAD R4, R10, R13, RZ ;  /* 0x0000000d0a04a224 */ /* 0x000fe400078e02ff */
[----:B------:R4:W-:Y:S01]  /*c160*/  STS [R11+0x30], R92 ;  /* 0x0000305c0b007388 */ /* 0x0009e20000000800 */
[----:B--2---:R-:W-:Y:S01]  /*c170*/  @P3 FFMA.FTZ R6, R69, R14, R0 ;  /* 0x0000000e45063223 */ /* 0x004fe20000010000 */
[----:B-1----:R-:W-:Y:S02]  /*c180*/  @P4 FMUL.FTZ R19, R2, 0.69314718246459960938 ;  /* 0x3f31721802134820 */ /* 0x002fe40000410000 */
[----:B------:R4:W-:Y:S02]  /*c190*/  STS [R11+0x230], R94 ;  /* 0x0002305e0b007388 */ /* 0x0009e40000000800 */
[----:B------:R-:W-:Y:S01]  /*c1a0*/  @P4 FFMA.FTZ R7, R70, R15, R19 ;  /* 0x0000000f46074223 */ /* 0x000fe20000010013 */
[----:B------:R-:W-:Y:S01]  /*c1b0*/  @P2 IMAD R4, R9, R16, R114 ;  /* 0x0000001009042224 */ /* 0x000fe200078e0272 */
[----:B---3--:R-:W-:Y:S01]  /*c1c0*/  SHF.R.U32.HI R17, RZ, 0x2, R3 ;  /* 0x00000002ff117819 */ /* 0x008fe20000011603 */
[----:B------:R-:W-:Y:S06]  /*c1d0*/  BAR.SYNC.DEFER_BLOCKING 0x0 ;  /* 0x0000000000007b1d */ /* 0x000fec0000010000 */
[----:B----4-:R-:W-:Y:S05]  /*c1e0*/  @P5 BRA `(.L_x_3950) ;  /* 0x0000000000385947 */ /* 0x010fea0003800000 */
        /* <DEDUP_REMOVED lines=14> */
.L_x_3950:
[----:B------:R-:W-:Y:S05]  /*c2d0*/  BSYNC.RECONVERGENT B0 ;  /* 0x0000000000007941 */ /* 0x000fea0003800200 */
.L_x_3949:
[----:B------:R-:W2:Y:S01]  /*c2e0*/  LDCU UR4, c[0x0][0x440] ;  /* 0x00008800ff0477ac */ /* 0x000ea20008000800 */
[----:B-1----:R-:W1:Y:S01]  /*c2f0*/  LDC.64 R2, c[0x0][0x408] ;  /* 0x00010200ff027b82 */ /* 0x002e620000000a00 */
[----:B------:R-:W-:Y:S01]  /*c300*/  MOV R111, RZ ;  /* 0x000000ff006f7202 */ /* 0x000fe20000000f00 */
[----:B------:R-:W3:Y:S01]  /*c310*/  LDS.128 R12, [R123] ;  /* 0x000000007b0c7984 */ /* 0x000ee20000000c00 */
        /* <DEDUP_REMOVED lines=33> */
.L_x_3951:
        /* <DEDUP_REMOVED lines=13> */
.L_x_4930:


//--------------------- .text._ZN5flash24flash_fwd_splitkv_kernelI23Flash_fwd_kernel_traitsILi32ELi64ELi128ELi4ELb0ELb0EN7cutlass10bfloat16_tE19Flash_kernel_traitsILi32ELi64ELi128ELi4ES3_EELb1ELb0ELb1ELb0ELb0ELb1ELb0ELb0EEEvNS_16Flash_fwd_paramsE --------------------------
	.section	.text._ZN5flash24flash_fwd_splitkv_kernelI23Flash_fwd_kernel_traitsILi32ELi64ELi128ELi4ELb0ELb0EN7cutlass10bfloat16_tE19Flash_kernel_traitsILi32ELi64ELi128ELi4ES3_EELb1ELb0ELb1ELb0ELb0ELb1ELb0ELb0EEEvNS_16Flash_fwd_paramsE,"ax",@progbits
	.align	128
        .global         _ZN5flash24flash_fwd_splitkv_kernelI23Flash_fwd_kernel_traitsILi32ELi64ELi128ELi4ELb0ELb0EN7cutlass10bfloat16_tE19Flash_kernel_traitsILi32ELi64ELi128ELi4ES3_EELb1ELb0ELb1ELb0ELb0ELb1ELb0ELb0EEEvNS_16Flash_fwd_paramsE
        .type           _ZN5flash24flash_fwd_splitkv_kernelI23Flash_fwd_kernel_traitsILi32ELi64ELi128ELi4ELb0ELb0EN7cutlass10bfloat16_tE19Flash_kernel_traitsILi32ELi64ELi128ELi4ES3_EELb1ELb0ELb1ELb0ELb0ELb1ELb0ELb0EEEvNS_16Flash_fwd_paramsE,@function
        .size           _ZN5flash24flash_fwd_splitkv_kernelI23Flash_fwd_kernel_traitsILi32ELi64ELi128ELi4ELb0ELb0EN7cutlass10bfloat16_tE19Flash_kernel_traitsILi32ELi64ELi128ELi4ES3_EELb1ELb0ELb1ELb0ELb0ELb1ELb0ELb0EEEvNS_16Flash_fwd_paramsE,(.L_x_4931 - _ZN5flash24flash_fwd_splitkv_kernelI23Flash_fwd_kernel_traitsILi32ELi64ELi128ELi4ELb0ELb0EN7cutlass10bfloat16_tE19Flash_kernel_traitsILi32ELi64ELi128ELi4ES3_EELb1ELb0ELb1ELb0ELb0ELb1ELb0ELb0EEEvNS_16Flash_fwd_paramsE)
        .other          _ZN5flash24flash_fwd_splitkv_kernelI23Flash_fwd_kernel_traitsILi32ELi64ELi128ELi4ELb0ELb0EN7cutlass10bfloat16_tE19Flash_kernel_traitsILi32ELi64ELi128ELi4ES3_EELb1ELb0ELb1ELb0ELb0ELb1ELb0ELb0EEEvNS_16Flash_fwd_paramsE,@"STO_CUDA_ENTRY STV_DEFAULT"
_ZN5flash24flash_fwd_splitkv_kernelI23Flash_fwd_kernel_traitsILi32ELi64ELi128ELi4ELb0ELb0EN7cutlass10bfloat16_tE19Flash_kernel_traitsILi32ELi64ELi128ELi4ES3_EELb1ELb0ELb1ELb0ELb0ELb1ELb0ELb0EEEvNS_16Flash_fwd_paramsE:
.text._ZN5flash24flash_fwd_splitkv_kernelI23Flash_fwd_kernel_traitsILi32ELi64ELi128ELi4ELb0ELb0EN7cutlass10bfloat16_tE19Flash_kernel_traitsILi32ELi64ELi128ELi4ES3_EELb1ELb0ELb1ELb0ELb0ELb1ELb0ELb0EEEvNS_16Flash_fwd_paramsE:
        /* <DEDUP_REMOVED lines=51> */
.L_x_3952:
        /* <DEDUP_REMOVED lines=8> */
[----:B-1----:R-:W-:Y:S01]  /*03b0*/  IMAD.MOV.U32 R15, RZ, RZ, R3 ;  /* 0x000000ffff0f7224 */ /* 0x002fe200078e0003 */
[----:B------:R-:W1:Y:S02]  /*03c0*/  S2R R84, SR_TID.X ;  /* 0x0000000000547919 */ /* 0x000e640000002100 */
[----:B------:R-:W-:Y:S01]  /*03d0*/  @!P2 IADD3 R87, PT, PT, R2, R11, -R0 ;  /* 0x0000000b0257a210 */ /* 0x000fe20007ffe800 */
[----:B------:R-:W-:-:S04]  /*03e0*/  VIADD R2, R13, 0x1 ;  /* 0x000000010d027836 */ /* 0x000fc80000000000 */
[----:B------:R-:W-:Y:S02]  /*03f0*/  VIADD R11, R87, 0x7f ;  /* 0x0000007f570b7836 */ /* 0x000fe40000000000 */
        /* <DEDUP_REMOVED lines=65> */
.L_x_3955:
[----:B------:R-:W-:Y:S05]  /*0810*/  BSYNC.RECONVERGENT B0 ;  /* 0x0000000000007941 */ /* 0x000fea0003800200 */
.L_x_3954:
        /* <DEDUP_REMOVED lines=14> */
.L_x_3953:
        /* <DEDUP_REMOVED lines=10> */
.L_x_3956:
        /* <DEDUP_REMOVED lines=100> */
.L_x_3957:
        /* <DEDUP_REMOVED lines=15> */
.L_x_3959:
[----:B------:R-:W2:Y:S01]  /*10d0*/  LDC.64 R90, c[0x0][0x3b8] ;  /* 0x0000ee00ff5a7b82 */ /* 0x000ea20000000a00 */
[----:B-1----:R-:W-:-:S05]  /*10e0*/  IADD3 R8, PT, PT, R0, R5, RZ ;  /* 0x0000000500087210 */ /* 0x002fca0007ffe0ff */
[C---:B--2---:R-:W-:Y:S02]  /*10f0*/  IMAD R17, R8.reuse, R91, RZ ;  /* 0x0000005b08117224 */ /* 0x044fe400078e02ff */
[----:B------:R-:W-:-:S05]  /*1100*/  IMAD.WIDE.U32 R8, R8, R90, RZ ;  /* 0x0000005a08087225 */ /* 0x000fca00078e00ff */
[----:B------:R-:W-:Y:S02]  /*1110*/  IADD3 R17, PT, PT, R9, R17, RZ ;  /* 0x0000001109117210 */ /* 0x000fe40007ffe0ff */
[----:B------:R-:W-:Y:S02]  /*1120*/  MOV R16, R8 ;  /* 0x0000000800107202 */ /* 0x000fe40000000f00 */
.L_x_3960:
        /* <DEDUP_REMOVED lines=14> */
.L_x_3961:
[----:B------:R-:W1:Y:S01]  /*1210*/  LDC.64 R80, c[0x0][0x3c0] ;  /* 0x0000f000ff507b82 */ /* 0x000e620000000a00 */
[----:B------:R-:W-:-:S05]  /*1220*/  IADD3 R0, PT, PT, R0, R5, RZ ;  /* 0x0000000500007210 */ /* 0x000fca0007ffe0ff */
[C---:B-1----:R-:W-:Y:S02]  /*1230*/  IMAD R19, R0.reuse, R81, RZ ;  /* 0x0000005100137224 */ /* 0x042fe400078e02ff */
[----:B------:R-:W-:-:S05]  /*1240*/  IMAD.WIDE.U32 R4, R0, R80, RZ ;  /* 0x0000005000047225 */ /* 0x000fca00078e00ff */
[----:B------:R-:W-:Y:S02]  /*1250*/  IADD3 R19, PT, PT, R5, R19, RZ ;  /* 0x0000001305137210 */ /* 0x000fe40007ffe0ff */
[----:B------:R-:W-:-:S07]  /*1260*/  MOV R18, R4 ;  /* 0x0000000400127202 */ /* 0x000fce0000000f00 */
.L_x_3962:
        /* <DEDUP_REMOVED lines=41> */
.L_x_3958:
        /* <DEDUP_REMOVED lines=22> */
[----:B------:R-:W-:Y:S02]  /*1660*/  @!P0 IMAD.MOV.U32 R4, RZ, RZ, R22 ;  /* 0x000000ffff048224 */ /* 0x000fe400078e0016 */
[----:B------:R-:W-:Y:S01]  /*1670*/  @P0 IMAD R9, R114, R5, R25 ;  /* 0x0000000572090224 */ /* 0x000fe200078e0219 */
[----:B------:R-:W-:Y:S01]  /*1680*/  LOP3.LUT R5, R95, 0xd8, RZ, 0xc0, !PT ;  /* 0x000000d85f057812 */ /* 0x000fe200078ec0ff */
[----:B------:R-:W-:Y:S01]  /*1690*/  @P0 IMAD.MOV.U32 R4, RZ, RZ, R24 ;  /* 0x000000ffff040224 */ /* 0x000fe200078e0018 */
[C---:B------:R-:W-:Y:S02]  /*16a0*/  IADD3 R22, P0, PT, R94.reuse, R20, RZ ;  /* 0x000000145e167210 */ /* 0x040fe40007f1e0ff */
[C---:B------:R-:W-:Y:S02]  /*16b0*/  IADD3 R24, P1, PT, R94.reuse, R18, RZ ;  /* 0x000000125e187210 */ /* 0x040fe40007f3e0ff */
[----:B------:R-:W-:Y:S01]  /*16c0*/  LOP3.LUT R5, R5, R116, RZ, 0x3c, !PT ;  /* 0x0000007405057212 */ /* 0x000fe200078e3cff */
[----:B------:R-:W-:Y:S01]  /*16d0*/  IMAD.X R23, RZ, RZ, R15, P0 ;  /* 0x000000ffff177224 */ /* 0x000fe200000e060f */
[----:B------:R-:W-:Y:S01]  /*16e0*/  IADD3 R18, P0, PT, R94, R4, RZ ;  /* 0x000000045e127210 */ /* 0x000fe20007f1e0ff */
[----:B------:R-:W-:Y:S01]  /*16f0*/  IMAD.X R25, RZ, RZ, R14, P1 ;  /* 0x000000ffff197224 */ /* 0x000fe200008e060e */
[----:B------:R-:W-:Y:S01]  /*1700*/  LOP3.LUT R126, R126, R5, RZ, 0xfc, !PT ;  /* 0x000000057e7e7212 */ /* 0x000fe200078efcff */
[----:B------:R-:W-:Y:S01]  /*1710*/  IMAD.WIDE.U32 R14, R16, R80, R22 ;  /* 0x00000050100e7225 */ /* 0x000fe200078e0016 */
[----:B------:R-:W-:-:S02]  /*1720*/  IADD3.X R19, PT, PT, RZ, R9, RZ, P0, !PT ;  /* 0x00000009ff137210 */ /* 0x000fc400007fe4ff */
[----:B------:R-:W-:Y:S01]  /*1730*/  LEA R126, R126, UR6, 0x1 ;  /* 0x000000067e7e7c11 */ /* 0x000fe2000f8e08ff */
[----:B------:R-:W-:Y:S01]  /*1740*/  IMAD.WIDE.U32 R20, R16, R90, R24 ;  /* 0x0000005a10147225 */ /* 0x000fe200078e0018 */
[----:B---3--:R-:W-:-:S03]  /*1750*/  LEA R124, P0, R14, UR10, 0x1 ;  /* 0x0000000a0e7c7c11 */ /* 0x008fc6000f8008ff */
[----:B------:R-:W-:Y:S01]  /*1760*/  IMAD R113, R16, R91, R21 ;  /* 0x0000005b10717224 */ /* 0x000fe200078e0215 */
[----:B------:R-:W-:Y:S01]  /*1770*/  LEA R112, P1, R20, UR12, 0x1 ;  /* 0x0000000c14707c11 */ /* 0x000fe2000f8208ff */
        /* <DEDUP_REMOVED lines=23> */
.L_x_3965:
[----:B------:R2:W-:Y:S02]  /*18f0*/  STS.128 [R126], RZ ;  /* 0x000000ff7e007388 */ /* 0x0005e40000000c00 */
.L_x_3964:
[----:B------:R-:W-:Y:S05]  /*1900*/  BSYNC.RECONVERGENT B0 ;  /* 0x0000000000007941 */ /* 0x000fea0003800200 */
.L_x_3963:
        /* <DEDUP_REMOVED lines=27> */
.L_x_3967:
[----:B------:R-:W-:Y:S05]  /*1ac0*/  BSYNC.RECONVERGENT B0 ;  /* 0x0000000000007941 */ /* 0x000fea0003800200 */
.L_x_3966:
[----:B------:R-:W-:Y:S01]  /*1ad0*/  BSSY.RECONVERGENT B0, `(.L_x_3968) ;  /* 0x000000d000007945 */ /* 0x000fe20003800200 */
[C---:B------:R-:W-:Y:S02]  /*1ae0*/  SHF.L.U64.HI R12, R90.reuse, 0x5, R91 ;  /* 0x000000055a0c7819 */ /* 0x040fe4000001025b */
[----:B------:R-:W-:Y:S01]  /*1af0*/  SHF.L.U32 R19, R90, 0x5, RZ ;  /* 0x000000055a137819 */ /* 0x000fe200000006ff */
        /* <DEDUP_REMOVED lines=9> */
.L_x_3970:
[----:B------:R4:W-:Y:S02]  /*1b90*/  STS.128 [R126+0x1000], RZ ;  /* 0x001000ff7e007388 */ /* 0x0009e40000000c00 */
.L_x_3969:
[----:B------:R-:W-:Y:S05]  /*1ba0*/  BSYNC.RECONVERGENT B0 ;  /* 0x0000000000007941 */ /* 0x000fea0003800200 */
.L_x_3968:
        /* <DEDUP_REMOVED lines=18> */
.L_x_3972:
[----:B------:R-:W-:Y:S05]  /*1cd0*/  BSYNC.RECONVERGENT B0 ;  /* 0x0000000000007941 */ /* 0x000fea0003800200 */
.L_x_3971:
        /* <DEDUP_REMOVED lines=12> */
.L_x_3974:
[----:B------:R-:W-:Y:S05]  /*1da0*/  BSYNC.RECONVERGENT B0 ;  /* 0x0000000000007941 */ /* 0x000fea0003800200 */
.L_x_3973:
        /* <DEDUP_REMOVED lines=12> */
.L_x_3976:
[----:B------:R-:W-:Y:S05]  /*1e70*/  BSYNC.RECONVERGENT B0 ;  /* 0x0000000000007941 */ /* 0x000fea0003800200 */
.L_x_3975:
[----:B------:R-:W1:Y:S01]  /*1e80*/  LDCU.64 UR4, c[0x0][0x540] ;  /* 0x0000a800ff0477ac */ /* 0x000e620008000a00 */
[----:B------:R-:W-:Y:S01]  /*1e90*/  IMAD.MOV.U32 R11, RZ, RZ, RZ ;  /* 0x000000ffff0b7224 */ /* 0x000fe200078e00ff */
[----:B------:R-:W0:Y:S01]  /*1ea0*/  LDGDEPBAR ;  /* 0x00000000000079af */ /* 0x000e220000000000 */
[C---:B-1----:R-:W-:Y:S01]  /*1eb0*/  IMAD.WIDE.U32 R18, R3.reuse, UR4, R10 ;  /* 0x0000000403127c25 */ /* 0x042fe2000f8e000a */
[----:B------:R-:W1:Y:S03]  /*1ec0*/  LDCU UR4, c[0x0][0x458] ;  /* 0x00008b00ff0477ac */ /* 0x000e660008000800 */
[----:B------:R-:W-:Y:S01]  /*1ed0*/  IMAD R10, R3, UR5, R19 ;  /* 0x00000005030a7c24 */ /* 0x000fe2000f8e0213 */
[----:B---3--:R-:W-:Y:S02]  /*1ee0*/  LEA R20, P0, R18, R4, 0x2 ;  /* 0x0000000412147211 */ /* 0x008fe400078010ff */
[----:B------:R-:W-:Y:S01]  /*1ef0*/  SHF.R.U32.HI R83, RZ, 0x1, R84 ;  /* 0x00000001ff537819 */ /* 0x000fe20000011654 */
[----:B------:R-:W-:-:S04]  /*1f00*/  DEPBAR.LE SB0, 0x0 ;  /* 0x000080000000791a */ /* 0x000fc80000000000 */
[----:B------:R-:W-:-:S05]  /*1f10*/  LEA.HI.X R21, R18, R5, R10, 0x2, P0 ;  /* 0x0000000512157211 */ /* 0x000fca00000f140a */
[----:B------:R-:W3:Y:S01]  /*1f20*/  LDG.E R3, desc[UR14][R20.64] ;  /* 0x0000000e14037981 */ /* 0x000ee2000c1e1900 */
[----:B------:R-:W-:Y:S01]  /*1f30*/  LOP3.LUT R5, R83, 0x1f0, RZ, 0xc0, !PT ;  /* 0x000001f053057812 */ /* 0x000fe200078ec0ff */
[----:B-1----:R-:W3:Y:S01]  /*1f40*/  MUFU.RCP R88, UR4 ;  /* 0x0000000400587d08 */ /* 0x002ee20008001000 */
[----:B------:R-:W-:Y:S01]  /*1f50*/  LOP3.LUT R16, R16, 0x7, RZ, 0xc0, !PT ;  /* 0x0000000710107812 */ /* 0x000fe200078ec0ff */
[----:B------:R-:W-:Y:S01]  /*1f60*/  BSSY.RECONVERGENT B0, `(.L_x_3977) ;  /* 0x0000014000007945 */ /* 0x000fe20003800200 */
[----:B------:R-:W-:Y:S02]  /*1f70*/  IADD3 R96, PT, PT, R5, 0x1, R6 ;  /* 0x0000000105607810 */ /* 0x000fe40007ffe006 */
[----:B------:R-:W-:Y:S02]  /*1f80*/  SHF.L.U64.HI R4, R80, 0x5, R81 ;  /* 0x0000000550047819 */ /* 0x000fe40000010251 */
[----:B------:R-:W-:-:S04]  /*1f90*/  IADD3 R96, PT, PT, -R7, R96, R16 ;  /* 0x0000006007607210 */ /* 0x000fc80007ffe110 */
[----:B------:R-:W-:Y:S01]  /*1fa0*/  IADD3 R96, PT, PT, R96, UR16, R87 ;  /* 0x0000001060607c10 */ /* 0x000fe2000fffe057 */
[----:B------:R-:W-:Y:S01]  /*1fb0*/  BAR.SYNC.DEFER_BLOCKING 0x0 ;  /* 0x0000000000007b1d */ /* 0x000fe20000010000 */
[----:B---3--:R-:W-:Y:S01]  /*1fc0*/  FMUL.FTZ R88, R3, R88 ;  /* 0x0000005803587220 */ /* 0x008fe20000410000 */
[----:B------:R-:W-:-:S04]  /*1fd0*/  IMAD.SHL.U32 R3, R80, 0x20, RZ ;  /* 0x0000002050037824 */ /* 0x000fc800078e00ff */
        /* <DEDUP_REMOVED lines=9> */
.L_x_3979:
[----:B------:R1:W-:Y:S01]  /*2070*/  STS.128 [R126+0x3000], RZ ;  /* 0x003000ff7e007388 */ /* 0x0003e20000000c00 */
[----:B------:R-:W-:Y:S05]  /*2080*/  BRA `(.L_x_3980) ;  /* 0x0000000000047947 */ /* 0x000fea0003800000 */
.L_x_3978:
[----:B------:R1:W-:Y:S02]  /*2090*/  STS.128 [R126+0x3000], RZ ;  /* 0x003000ff7e007388 */ /* 0x0003e40000000c00 */
.L_x_3980:
[----:B------:R-:W-:Y:S05]  /*20a0*/  BSYNC.RECONVERGENT B0 ;  /* 0x0000000000007941 */ /* 0x000fea0003800200 */
.L_x_3977:
        /* <DEDUP_REMOVED lines=29> */
.L_x_3982:
[----:B------:R-:W-:Y:S05]  /*2280*/  BSYNC.RECONVERGENT B0 ;  /* 0x0000000000007941 */ /* 0x000fea0003800200 */
.L_x_3981:
        /* <DEDUP_REMOVED lines=15> */
.L_x_3984:
[----:B------:R-:W-:Y:S05]  /*2380*/  BSYNC.RECONVERGENT B0 ;  /* 0x0000000000007941 */ /* 0x000fea0003800200 */
.L_x_3983:
        /* <DEDUP_REMOVED lines=13> */
.L_x_3986:
[----:B------:R-:W-:Y:S05]  /*2460*/  BSYNC.RECONVERGENT B0 ;  /* 0x0000000000007941 */ /* 0x000fea0003800200 */
.L_x_3985:
[----:B------:R-:W-:Y:S01]  /*2470*/  LDSM.16.M88.4 R8, [R86] ;  /* 0x000000005608783b */ /* 0x000fe20000000200 */
[----:B------:R-:W-:Y:S01]  /*2480*/  IMAD.MOV.U32 R3, RZ, RZ, 0x20 ;  /* 0x00000020ff037424 */ /* 0x000fe200078e00ff */
[C---:B------:R-:W-:Y:S01]  /*2490*/  LOP3.LUT P6, RZ, R84.reuse, 0x4, RZ, 0xc0, !PT ;  /* 0x0000000454ff7812 */ /* 0x040fe200078cc0ff */
[----:B------:R-:W5:Y:S01]  /*24a0*/  LDCU UR7, c[0x0][0x50c] ;  /* 0x0000a180ff0777ac */ /* 0x000f620008000800 */
[----:B------:R-:W2:Y:S01]  /*24b0*/  LDSM.16.M88.4 R12, [R85+0x1000] ;  /* 0x00100000550c783b */ /* 0x000ea20000000200 */
[----:B------:R-:W-:Y:S01]  /*24c0*/  IMAD.SHL.U32 R127, R84, 0x2, RZ ;  /* 0x00000002547f7824 */ /* 0x000fe200078e00ff */
[----:B------:R-:W-:Y:S02]  /*24d0*/  SEL R3, R3, 0xffffffe0, !P6 ;  /* 0xffffffe003037807 */ /* 0x000fe40007000000 */
[----:B-1----:R-:W1:Y:S02]  /*24e0*/  LDSM.16.M88.4 R4, [R85+0x1400] ;  /* 0x001400005504783b */ /* 0x002e640000000200 */
[----:B------:R-:W-:Y:S01]  /*24f0*/  LOP3.LUT R127, R127, 0x6, RZ, 0xc0, !PT ;  /* 0x000000067f7f7812 */ /* 0x000fe200078ec0ff */
[----:B------:R-:W-:Y:S01]  /*2500*/  IMAD.IADD R82, R86, 0x1, R3 ;  /* 0x0000000156527824 */ /* 0x000fe200078e0203 */
[----:B------:R-:W-:Y:S01]  /*2510*/  LDSM.16.M88.4 R48, [R85+0x1800] ;  /* 0x001800005530783b */ /* 0x000fe20000000200 */
[----:B------:R-:W-:-:S03]  /*2520*/  IMAD.IADD R3, R3, 0x1, R85 ;  /* 0x0000000103037824 */ /* 0x000fc600078e0255 */
[----:B------:R-:W-:Y:S04]  /*2530*/  LDSM.16.M88.4 R68, [R82] ;  /* 0x000000005244783b */ /* 0x000fe80000000200 */
[----:B------:R-:W3:Y:S04]  /*2540*/  LDSM.16.M88.4 R24, [R3+0x1000] ;  /* 0x001000000318783b */ /* 0x000ee80000000200 */
[----:B------:R-:W4:Y:S04]  /*2550*/  LDSM.16.M88.4 R16, [R3+0x1400] ;  /* 0x001400000310783b */ /* 0x000f280000000200 */
[----:B------:R-:W5:Y:S04]  /*2560*/  LDSM.16.M88.4 R40, [R85+0x1c00] ;  /* 0x001c00005528783b */ /* 0x000f680000000200 */
[----:B------:R-:W5:Y:S04]  /*2570*/  LDSM.16.M88.4 R32, [R85+0x2000] ;  /* 0x002000005520783b */ /* 0x000f680000000200 */
[----:B------:R-:W-:Y:S04]  /*2580*/  LDSM.16.M88.4 R72, [R85+0x2c00] ;  /* 0x002c00005548783b */ /* 0x000fe80000000200 */
[----:B------:R-:W-:Y:S01]  /*2590*/  LDSM.16.M88.4 R64, [R3+0x1800] ;  /* 0x001800000340783b */ /* 0x000fe20000000200 */
[C---:B--2---:R-:W-:Y:S03]  /*25a0*/  HMMA.16816.F32.BF16 R20, R8.reuse, R12, RZ ;  /* 0x0000000c0814723c */ /* 0x044fe600000418ff */
[----:B------:R-:W-:Y:S04]  /*25b0*/  LDSM.16.M88.4 R60, [R3+0x1c00] ;  /* 0x001c0000033c783b */ /* 0x000fe80000000200 */
[----:B------:R-:W-:Y:S01]  /*25c0*/  LDSM.16.M88.4 R56, [R3+0x2000] ;  /* 0x002000000338783b */ /* 0x000fe20000000200 */
[C---:B-1----:R-:W-:Y:S03]  /*25d0*/  HMMA.16816.F32.BF16 R76, R8.reuse, R4, RZ ;  /* 0x00000004084c723c */ /* 0x042fe600000418ff */
[----:B------:R-:W0:Y:S05]  /*25e0*/  LDGDEPBAR ;  /* 0x00000000000079af */ /* 0x000e2a0000000000 */
[C---:B------:R-:W-:Y:S08]  /*25f0*/  HMMA.16816.F32.BF16 R12, R8.reuse, R14, RZ ;  /* 0x0000000e080c723c */ /* 0x040ff000000418ff */
[----:B------:R-:W-:Y:S08]  /*2600*/  HMMA.16816.F32.BF16 R4, R8, R6, RZ ;  /* 0x000000060804723c */ /* 0x000ff000000418ff */
[C---:B---3--:R-:W-:Y:S08]  /*2610*/  HMMA.16816.F32.BF16 R20, R68.reuse, R24, R20 ;  /* 0x000000184414723c */ /* 0x048ff00000041814 */
[C---:B------:R-:W-:Y:S01]  /*2620*/  HMMA.16816.F32.BF16 R12, R68.reuse, R26, R12 ;  /* 0x0000001a440c723c */ /* 0x040fe2000004180c */
[----:B------:R-:W1:Y:S07]  /*2630*/  LDSM.16.M88.4 R24, [R85+0x2400] ;  /* 0x002400005518783b */ /* 0x000e6e0000000200 */
[C---:B----4-:R-:W-:Y:S03]  /*2640*/  HMMA.16816.F32.BF16 R76, R68.reuse, R16, R76 ;  /* 0x00000010444c723c */ /* 0x050fe6000004184c */
[----:B-----5:R-:W-:Y:S01]  /*2650*/  FMUL.FTZ R20, R20, UR7 ;  /* 0x0000000714147c20 */ /* 0x020fe20008410000 */
[----:B------:R-:W-:Y:S01]  /*2660*/  FMUL.FTZ R21, R21, UR7 ;  /* 0x0000000715157c20 */ /* 0x000fe20008410000 */
[----:B------:R-:W-:Y:S01]  /*2670*/  FMUL.FTZ R22, R22, UR7 ;  /* 0x0000000716167c20 */ /* 0x000fe20008410000 */
[----:B------:R-:W-:Y:S01]  /*2680*/  FMUL.FTZ R23, R23, UR7 ;  /* 0x0000000717177c20 */ /* 0x000fe20008410000 */
[----:B------:R-:W-:Y:S01]  /*2690*/  MUFU.TANH R89, R20 ;  /* 0x0000001400597308 */ /* 0x000fe20000002400 */
[----:B------:R-:W-:Y:S01]  /*26a0*/  HMMA.16816.F32.BF16 R4, R68, R18, R4 ;  /* 0x000000124404723c */ /* 0x000fe20000041804 */
[----:B------:R-:W2:Y:S02]  /*26b0*/  LDSM.16.M88.4 R16, [R85+0x2800] ;  /* 0x002800005510783b */ /* 0x000ea40000000200 */
[----:B------:R-:W-:Y:S01]  /*26c0*/  FMUL.FTZ R12, R12, UR7 ;  /* 0x000000070c0c7c20 */ /* 0x000fe20008410000 */
[----:B------:R-:W-:Y:S01]  /*26d0*/  FMUL.FTZ R13, R13, UR7 ;  /* 0x000000070d0d7c20 */ /* 0x000fe20008410000 */
[----:B------:R-:W-:Y:S01]  /*26e0*/  FMUL.FTZ R14, R14, UR7 ;  /* 0x000000070e0e7c20 */ /* 0x000fe20008410000 */
[----:B------:R-:W-:Y:S01]  /*26f0*/  FMUL.FTZ R15, R15, UR7 ;  /* 0x000000070f0f7c20 */ /* 0x000fe20008410000 */
[----:B------:R-:W-:Y:S01]  /*2700*/  MUFU.TANH R97, R21 ;  /* 0x0000001500617308 */ /* 0x000fe20000002400 */
[C---:B------:R-:W-:Y:S03]  /*2710*/  HMMA.16816.F32.BF16 R52, R8.reuse, R48, RZ ;  /* 0x000000300834723c */ /* 0x040fe600000418ff */
        /* <DEDUP_REMOVED lines=8> */
[----:B------:R-:W-:-:S02]  /*27a0*/  FMUL.FTZ R123, R6, UR7 ;  /* 0x00000007067b7c20 */ /* 0x000fc40008410000 */
[----:B------:R2:W-:Y:S01]  /*27b0*/  MUFU.TANH R101, R23 ;  /* 0x0000001700657308 */ /* 0x0005e20000002400 */
[C---:B------:R-:W-:Y:S07]  /*27c0*/  HMMA.16816.F32.BF16 R44, R8.reuse, R40, RZ ;  /* 0x00000028082c723c */ /* 0x040fee00000418ff */
[----:B------:R-:W-:Y:S01]  /*27d0*/  MUFU.TANH R103, R12 ;  /* 0x0000000c00677308 */ /* 0x000fe20000002400 */
[C---:B------:R-:W-:Y:S07]  /*27e0*/  HMMA.16816.F32.BF16 R36, R8.reuse, R32, RZ ;  /* 0x000000200824723c */ /* 0x040fee00000418ff */
[----:B------:R-:W-:Y:S01]  /*27f0*/  MUFU.TANH R105, R13 ;  /* 0x0000000d00697308 */ /* 0x000fe20000002400 */
[C---:B-1----:R-:W-:Y:S07]  /*2800*/  HMMA.16816.F32.BF16 R28, R8.reuse, R24, RZ ;  /* 0x00000018081c723c */ /* 0x042fee00000418ff */
[----:B------:R-:W-:Y:S01]  /*2810*/  MUFU.TANH R107, R14 ;  /* 0x0000000e006b7308 */ /* 0x000fe20000002400 */
[C---:B--2---:R-:W-:Y:S07]  /*2820*/  HMMA.16816.F32.BF16 R20, R8.reuse, R16, RZ ;  /* 0x000000100814723c */ /* 0x044fee00000418ff */
[----:B------:R1:W-:Y:S01]  /*2830*/  MUFU.TANH R109, R15 ;  /* 0x0000000f006d7308 */ /* 0x0003e20000002400 */
[C---:B------:R-:W-:Y:S07]  /*2840*/  HMMA.16816.F32.BF16 R40, R8.reuse, R42, RZ ;  /* 0x0000002a0828723c */ /* 0x040fee00000418ff */
[----:B------:R2:W-:Y:S01]  /*2850*/  MUFU.TANH R117, R4 ;  /* 0x0000000400757308 */ /* 0x0005e20000002400 */
[C---:B------:R-:W-:Y:S07]  /*2860*/  HMMA.16816.F32.BF16 R32, R8.reuse, R34, RZ ;  /* 0x000000220820723c */ /* 0x040fee00000418ff */
[----:B------:R-:W-:Y:S01]  /*2870*/  MUFU.TANH R111, R76 ;  /* 0x0000004c006f7308 */ /* 0x000fe20000002400 */
[C---:B------:R-:W-:Y:S07]  /*2880*/  HMMA.16816.F32.BF16 R24, R8.reuse, R26, RZ ;  /* 0x0000001a0818723c */ /* 0x040fee00000418ff */
[----:B------:R-:W-:Y:S01]  /*2890*/  MUFU.TANH R115, R78 ;  /* 0x0000004e00737308 */ /* 0x000fe20000002400 */
[C---:B------:R-:W-:Y:S07]  /*28a0*/  HMMA.16816.F32.BF16 R16, R8.reuse, R18, RZ ;  /* 0x000000120810723c */ /* 0x040fee00000418ff */
[----:B------:R-:W-:Y:S01]  /*28b0*/  MUFU.TANH R77, R77 ;  /* 0x0000004d004d7308 */ /* 0x000fe20000002400 */
[C---:B-1----:R-:W-:Y:S07]  /*28c0*/  HMMA.16816.F32.BF16 R12, R8.reuse, R72, RZ ;  /* 0x00000048080c723c */ /* 0x042fee00000418ff */
[----:B------:R-:W-:Y:S01]  /*28d0*/  MUFU.TANH R79, R79 ;  /* 0x0000004f004f7308 */ /* 0x000fe20000002400 */
[----:B------:R-:W-:Y:S01]  /*28e0*/  HMMA.16816.F32.BF16 R8, R8, R74, RZ ;  /* 0x0000004a0808723c */ /* 0x000fe200000418ff */
[----:B------:R-:W1:Y:S06]  /*28f0*/  LDSM.16.M88.4 R72, [R3+0x2400] ;  /* 0x002400000348783b */ /* 0x000e6c0000000200 */
[----:B------:R-:W-:Y:S01]  /*2900*/  MUFU.TANH R121, R121 ;  /* 0x0000007900797308 */ /* 0x000fe20000002400 */
[C---:B------:R-:W-:Y:S07]  /*2910*/  HMMA.16816.F32.BF16 R52, R68.reuse, R64, R52 ;  /* 0x000000404434723c */ /* 0x040fee0000041834 */
[----:B------:R-:W-:Y:S01]  /*2920*/  MUFU.TANH R123, R123 ;  /* 0x0000007b007b7308 */ /* 0x000fe20000002400 */
[C---:B------:R-:W-:Y:S01]  /*2930*/  HMMA.16816.F32.BF16 R48, R68.reuse, R66, R48 ;  /* 0x000000424430723c */ /* 0x040fe20000041830 */
[----:B------:R-:W3:Y:S07]  /*2940*/  LDSM.16.M88.4 R64, [R3+0x2800] ;  /* 0x002800000340783b */ /* 0x000eee0000000200 */
[----:B------:R-:W-:Y:S01]  /*2950*/  HMMA.16816.F32.BF16 R44, R68, R60, R44 ;  /* 0x0000003c442c723c */ /* 0x000fe2000004182c */
[----:B------:R-:W-:-:S02]  /*2960*/  FMUL.FTZ R61, R7, UR7 ;  /* 0x00000007073d7c20 */ /* 0x000fc40008410000 */
[----:B--2---:R-:W2:Y:S01]  /*2970*/  LDSM.16.M88.4 R4, [R3+0x2c00] ;  /* 0x002c00000304783b */ /* 0x004ea20000000200 */
[----:B------:R-:W-:Y:S01]  /*2980*/  FMUL.FTZ R52, R52, UR7 ;  /* 0x0000000734347c20 */ /* 0x000fe20008410000 */
[----:B------:R-:W-:Y:S01]  /*2990*/  FMUL.FTZ R54, R54, UR7 ;  /* 0x0000000736367c20 */ /* 0x000fe20008410000 */
[----:B------:R-:W-:Y:S01]  /*29a0*/  FMUL.FTZ R55, R55, UR7 ;  /* 0x0000000737377c20 */ /* 0x000fe20008410000 */
[----:B------:R-:W-:Y:S01]  /*29b0*/  MUFU.TANH R61, R61 ;  /* 0x0000003d003d7308 */ /* 0x000fe20000002400 */
[----:B------:R-:W-:Y:S01]  /*29c0*/  HMMA.16816.F32.BF16 R32, R68, R58, R32 ;  /* 0x0000003a4420723c */ /* 0x000fe20000041820 */
[----:B------:R-:W-:-:S04]  /*29d0*/  DEPBAR.LE SB0, 0x0 ;  /* 0x000080000000791a */ /* 0x000fc80000000000 */
        /* <DEDUP_REMOVED lines=8> */
[----:B------:R-:W-:Y:S02]  /*2a60*/  FMUL.FTZ R47, R47, UR7 ;  /* 0x000000072f2f7c20 */ /* 0x000fe40008410000 */
[----:B------:R4:W5:Y:S01]  /*2a70*/  MUFU.TANH R53, R48 ;  /* 0x0000003000357308 */ /* 0x0009620000002400 */
[C---:B-1----:R-:W-:Y:S07]  /*2a80*/  HMMA.16816.F32.BF16 R24, R68.reuse, R74, R24 ;  /* 0x0000004a4418723c */ /* 0x042fee0000041818 */
[----:B------:R-:W-:Y:S01]  /*2a90*/  MUFU.TANH R57, R57 ;  /* 0x0000003900397308 */ /* 0x000fe20000002400 */
[----:B------:R-:W-:Y:S01]  /*2aa0*/  HMMA.16816.F32.BF16 R28, R68, R72, R28 ;  /* 0x00000048441c723c */ /* 0x000fe2000004181c */
[----:B------:R-:W-:-:S06]  /*2ab0*/  LOP3.LUT R73, R0, 0x18, R127, 0xfe, !PT ;  /* 0x0000001800497812 */ /* 0x000fcc00078efe7f */
[----:B------:R-:W-:Y:S01]  /*2ac0*/  MUFU.TANH R55, R55 ;  /* 0x0000003700377308 */ /* 0x000fe20000002400 */
[----:B---3--:R-:W-:Y:S01]  /*2ad0*/  HMMA.16816.F32.BF16 R16, R68, R66, R16 ;  /* 0x000000424410723c */ /* 0x008fe20000041810 */
[----:B------:R-:W-:Y:S01]  /*2ae0*/  VIMNMX R66, PT, PT, R96, R87, PT ;  /* 0x0000005760427248 */ /* 0x000fe20003fe0100 */
[----:B----4-:R-:W-:-:S05]  /*2af0*/  FMUL.FTZ R48, R35, UR7 ;  /* 0x0000000723307c20 */ /* 0x010fca0008410000 */
[----:B------:R1:W-:Y:S01]  /*2b00*/  MUFU.TANH R35, R56 ;  /* 0x0000003800237308 */ /* 0x0003e20000002400 */
[C---:B--2---:R-:W-:Y:S01]  /*2b10*/  HMMA.16816.F32.BF16 R8, R68.reuse, R6, R8 ;  /* 0x000000064408723c */ /* 0x044fe20000041808 */
[----:B------:R-:W-:Y:S01]  /*2b20*/  FMUL.FTZ R7, R44, UR7 ;  /* 0x000000072c077c20 */ /* 0x000fe20008410000 */
[----:B------:R-:W-:Y:S01]  /*2b30*/  FMUL.FTZ R6, R36, UR7 ;  /* 0x0000000724067c20 */ /* 0x000fe20008410000 */
[----:B------:R-:W-:Y:S01]  /*2b40*/  FMUL.FTZ R44, R30, UR7 ;  /* 0x000000071e2c7c20 */ /* 0x000fe20008410000 */
[----:B------:R-:W-:Y:S01]  /*2b50*/  FMUL.FTZ R46, R28, UR7 ;  /* 0x000000071c2e7c20 */ /* 0x000fe20008410000 */
[----:B------:R-:W-:Y:S02]  /*2b60*/  FMUL.FTZ R45, R29, UR7 ;  /* 0x000000071d2d7c20 */ /* 0x000fe40008410000 */
[----:B------:R-:W-:Y:S01]  /*2b70*/  MUFU.TANH R75, R6 ;  /* 0x00000006004b7308 */ /* 0x000fe20000002400 */
[----:B------:R-:W-:Y:S01]  /*2b80*/  HMMA.16816.F32.BF16 R20, R68, R64, R20 ;  /* 0x000000404414723c */ /* 0x000fe20000041814 */
[----:B------:R-:W-:-:S02]  /*2b90*/  VIADDMNMX R64, R96, 0x8, R87, PT ;  /* 0x0000000860407846 */ /* 0x000fc40003800157 */
[----:B------:R-:W-:-:S04]  /*2ba0*/  FMUL.FTZ R28, R16, UR7 ;  /* 0x00000007101c7c20 */ /* 0x000fc80008410000 */
[----:B------:R2:W3:Y:S01]  /*2bb0*/  MUFU.TANH R65, R50 ;  /* 0x0000003200417308 */ /* 0x0004e20000002400 */
[C---:B------:R-:W-:Y:S01]  /*2bc0*/  HMMA.16816.F32.BF16 R12, R68.reuse, R4, R12 ;  /* 0x00000004440c723c */ /* 0x040fe2000004180c */
[----:B------:R-:W-:Y:S01]  /*2bd0*/  FMUL.FTZ R4, R38, UR7 ;  /* 0x0000000726047c20 */ /* 0x000fe20008410000 */
[----:B------:R-:W-:Y:S01]  /*2be0*/  FMUL.FTZ R38, R26, UR7 ;  /* 0x000000071a267c20 */ /* 0x000fe20008410000 */
[----:B------:R-:W-:Y:S01]  /*2bf0*/  FMUL.FTZ R10, R10, UR7 ;  /* 0x000000070a0a7c20 */ /* 0x000fe20008410000 */
[----:B------:R-:W-:Y:S01]  /*2c00*/  FMUL.FTZ R26, R19, UR7 ;  /* 0x00000007131a7c20 */ /* 0x000fe20008410000 */
[--C-:B------:R-:W-:Y:S01]  /*2c10*/  LOP3.LUT R19, R0, 0x28, R127.reuse, 0xfe, !PT ;  /* 0x0000002800137812 */ /* 0x100fe200078efe7f */
[----:B------:R-:W-:Y:S01]  /*2c20*/  FMUL.FTZ R5, R51, UR7 ;  /* 0x0000000733057c20 */ /* 0x000fe20008410000 */
[----:B------:R-:W-:Y:S01]  /*2c30*/  MUFU.TANH R49, R49 ;  /* 0x0000003100317308 */ /* 0x000fe20000002400 */
[----:B------:R-:W-:Y:S01]  /*2c40*/  HMMA.16816.F32.BF16 R40, R68, R62, R40 ;  /* 0x0000003e4428723c */ /* 0x000fe20000041828 */
[-C--:B-1----:R-:W-:Y:S01]  /*2c50*/  I2FP.F32.U32 R56, R19.reuse ;  /* 0x0000001300387245 */ /* 0x082fe20000201000 */
[----:B------:R-:W-:Y:S01]  /*2c60*/  FMUL.FTZ R51, R37, UR7 ;  /* 0x0000000725337c20 */ /* 0x000fe20008410000 */
[----:B------:R-:W-:Y:S01]  /*2c70*/  FMUL.FTZ R30, R23, UR7 ;  /* 0x00000007171e7c20 */ /* 0x000fe20008410000 */
[----:B------:R-:W-:Y:S01]  /*2c80*/  FMUL.FTZ R23, R18, UR7 ;  /* 0x0000000712177c20 */ /* 0x000fe20008410000 */
[C---:B------:R-:W-:Y:S01]  /*2c90*/  ISETP.GE.AND P5, PT, R19.reuse, R66, PT ;  /* 0x000000421300720c */ /* 0x040fe20003fa6270 */
[----:B------:R-:W-:Y:S01]  /*2ca0*/  FMUL.FTZ R36, R20, UR7 ;  /* 0x0000000714247c20 */ /* 0x000fe20008410000 */
[----:B------:R-:W-:Y:S01]  /*2cb0*/  ISETP.GE.AND P1, PT, R19, R64, PT ;  /* 0x000000401300720c */ /* 0x000fe20003f26270 */
[----:B--2---:R-:W-:Y:S01]  /*2cc0*/  FMUL.FTZ R50, R34, UR7 ;  /* 0x0000000722327c20 */ /* 0x004fe20008410000 */
[----:B------:R-:W-:Y:S01]  /*2cd0*/  FMUL.FTZ R34, R27, UR7 ;  /* 0x000000071b227c20 */ /* 0x000fe20008410000 */
[----:B------:R-:W-:Y:S01]  /*2ce0*/  FMUL.FTZ R27, R17, UR7 ;  /* 0x00000007111b7c20 */ /* 0x000fe20008410000 */
[----:B------:R-:W-:Y:S01]  /*2cf0*/  FMUL.FTZ R17, R8, UR7 ;  /* 0x0000000708117c20 */ /* 0x000fe20008410000 */
[----:B------:R-:W-:Y:S01]  /*2d00*/  FMUL.FTZ R18, R14, UR7 ;  /* 0x000000070e127c20 */ /* 0x000fe20008410000 */
[----:B------:R-:W-:Y:S01]  /*2d10*/  FMUL.FTZ R14, R9, UR7 ;  /* 0x00000007090e7c20 */ /* 0x000fe20008410000 */
[----:B------:R-:W-:Y:S01]  /*2d20*/  I2FP.F32.U32 R8, R19 ;  /* 0x0000001300087245 */ /* 0x000fe20000201000 */
[----:B------:R-:W-:Y:S01]  /*2d30*/  MUFU.TANH R9, R10 ;  /* 0x0000000a00097308 */ /* 0x000fe20000002400 */
[----:B------:R-:W-:Y:S01]  /*2d40*/  FMUL.FTZ R16, R13, UR7 ;  /* 0x000000070d107c20 */ /* 0x000fe20008410000 */
[----:B------:R-:W-:Y:S01]  /*2d50*/  FMUL.FTZ R13, R11, UR7 ;  /* 0x000000070b0d7c20 */ /* 0x000fe20008410000 */
[----:B------:R-:W-:Y:S01]  /*2d60*/  LOP3.LUT R19, R0, R127, RZ, 0xfc, !PT ;  /* 0x0000007f00137212 */ /* 0x000fe200078efcff */
[----:B------:R-:W-:Y:S01]  /*2d70*/  FMUL.FTZ R58, R41, UR7 ;  /* 0x00000007293a7c20 */ /* 0x000fe20008410000 */
[----:B------:R-:W-:Y:S01]  /*2d80*/  FMUL.FTZ R41, R39, UR7 ;  /* 0x0000000727297c20 */ /* 0x000fe20008410000 */
[----:B------:R-:W-:Y:S01]  /*2d90*/  FMUL.FTZ R39, R32, UR7 ;  /* 0x0000000720277c20 */ /* 0x000fe20008410000 */
[----:B------:R-:W-:Y:S01]  /*2da0*/  FMUL.FTZ R32, R33, UR7 ;  /* 0x0000000721207c20 */ /* 0x000fe20008410000 */
[----:B------:R-:W1:Y:S01]  /*2db0*/  MUFU.TANH R17, R17 ;  /* 0x0000001100117308 */ /* 0x000e620000002400 */
[----:B------:R-:W-:Y:S01]  /*2dc0*/  FMUL.FTZ R33, R21, UR7 ;  /* 0x0000000715217c20 */ /* 0x000fe20008410000 */
[--C-:B------:R-:W-:Y:S01]  /*2dd0*/  LOP3.LUT R21, R0, 0x78, R127.reuse, 0xfe, !PT ;  /* 0x0000007800157812 */ /* 0x100fe200078efe7f */
[----:B------:R-:W-:Y:S01]  /*2de0*/  FMUL.FTZ R67, R40, UR7 ;  /* 0x0000000728437c20 */ /* 0x000fe20008410000 */
[----:B------:R-:W-:Y:S01]  /*2df0*/  FMUL.FTZ R40, R24, UR7 ;  /* 0x0000000718287c20 */ /* 0x000fe20008410000 */
[----:B------:R-:W-:Y:S01]  /*2e00*/  LOP3.LUT R11, R0, 0x1, R127, 0xfe, !PT ;  /* 0x00000001000b7812 */ /* 0x000fe200078efe7f */
[C---:B-----5:R-:W-:Y:S01]  /*2e10*/  FFMA.FTZ R53, R88.reuse, R8, R53 ;  /* 0x0000000858357223 */ /* 0x060fe20000010035 */
[----:B---3--:R-:W-:Y:S01]  /*2e20*/  FFMA.FTZ R56, R88, R56, R65 ;  /* 0x0000003858387223 */ /* 0x008fe20000010041 */
[----:B------:R2:W3:Y:S01]  /*2e30*/  MUFU.TANH R63, R52 ;  /* 0x00000034003f7308 */ /* 0x0004e20000002400 */
[----:B------:R-:W-:Y:S01]  /*2e40*/  I2FP.F32.U32 R24, R21 ;  /* 0x0000001500187245 */ /* 0x000fe20000201000 */
[----:B------:R-:W-:Y:S01]  /*2e50*/  FMUL.FTZ R54, R42, UR7 ;  /* 0x000000072a367c20 */ /* 0x000fe20008410000 */
[----:B------:R-:W-:Y:S01]  /*2e60*/  I2FP.F32.U32 R8, R11 ;  /* 0x0000000b00087245 */ /* 0x000fe20000201000 */
[----:B------:R-:W-:Y:S01]  /*2e70*/  FMUL.FTZ R42, R25, UR7 ;  /* 0x00000007192a7c20 */ /* 0x000fe20008410000 */
[C---:B------:R-:W-:Y:S01]  /*2e80*/  ISETP.GE.AND P4, PT, R19.reuse, R66, PT ;  /* 0x000000421300720c */ /* 0x040fe20003f86270 */
[----:B------:R-:W-:Y:S01]  /*2e90*/  FMUL.FTZ R20, R12, UR7 ;  /* 0x000000070c147c20 */ /* 0x000fe20008410000 */
[----:B------:R-:W-:Y:S01]  /*2ea0*/  ISETP.GE.AND P0, PT, R19, R64, PT ;  /* 0x000000401300720c */ /* 0x000fe20003f06270 */
[C---:B------:R-:W-:Y:S01]  /*2eb0*/  FFMA.FTZ R101, R88.reuse, R8, R101 ;  /* 0x0000000858657223 */ /* 0x040fe20000010065 */
[----:B------:R-:W-:Y:S01]  /*2ec0*/  FSEL R53, R53, -INF , !P5 ;  /* 0xff80000035357808 */ /* 0x000fe20006800000 */
[-C--:B-1----:R-:W-:Y:S01]  /*2ed0*/  FFMA.FTZ R25, R88, R24.reuse, R17 ;  /* 0x0000001858197223 */ /* 0x082fe20000010011 */
[----:B------:R-:W-:Y:S01]  /*2ee0*/  FSEL R56, R56, -INF , !P1 ;  /* 0xff80000038387808 */ /* 0x000fe20004800000 */
[C---:B------:R-:W-:Y:S01]  /*2ef0*/  FFMA.FTZ R24, R88.reuse, R24, R9 ;  /* 0x0000001858187223 */ /* 0x040fe20000010009 */
[C---:B------:R-:W-:Y:S01]  /*2f00*/  ISETP.GE.AND P5, PT, R11.reuse, R66, PT ;  /* 0x000000420b00720c */ /* 0x040fe20003fa6270 */
[----:B------:R-:W-:Y:S01]  /*2f10*/  FFMA.FTZ R9, R88, R8, R97 ;  /* 0x0000000858097223 */ /* 0x000fe20000010061 */
[----:B------:R-:W-:Y:S01]  /*2f20*/  ISETP.GE.AND P1, PT, R11, R64, PT ;  /* 0x000000400b00720c */ /* 0x000fe20003f26270 */
[----:B------:R1:W-:Y:S01]  /*2f30*/  MUFU.TANH R65, R58 ;  /* 0x0000003a00417308 */ /* 0x0003e20000002400 */
[----:B--2---:R-:W-:Y:S01]  /*2f40*/  FMUL.FTZ R52, R43, UR7 ;  /* 0x000000072b347c20 */ /* 0x004fe20008410000 */
[----:B------:R-:W-:Y:S01]  /*2f50*/  FMUL.FTZ R43, R31, UR7 ;  /* 0x000000071f2b7c20 */ /* 0x000fe20008410000 */
[----:B------:R-:W-:Y:S01]  /*2f60*/  FMUL.FTZ R31, R22, UR7 ;  /* 0x00000007161f7c20 */ /* 0x000fe20008410000 */
[----:B------:R-:W-:Y:S01]  /*2f70*/  I2FP.F32.U32 R22, R19 ;  /* 0x0000001300167245 */ /* 0x000fe20000201000 */
[----:B------:R-:W-:Y:S01]  /*2f80*/  FMUL.FTZ R15, R15, UR7 ;  /* 0x000000070f0f7c20 */ /* 0x000fe20008410000 */
[----:B------:R-:W-:-:S02]  /*2f90*/  LOP3.LUT R19, R0, 0x9, R127, 0xfe, !PT ;  /* 0x0000000900137812 */ /* 0x000fc400078efe7f */
[----:B------:R-:W-:Y:S01]  /*2fa0*/  LOP3.LUT R17, R0, 0x10, R127, 0xfe, !PT ;  /* 0x0000001000117812 */ /* 0x000fe200078efe7f */
[C---:B------:R-:W-:Y:S01]  /*2fb0*/  FFMA.FTZ R11, R88.reuse, R22, R89 ;  /* 0x00000016580b7223 */ /* 0x040fe20000010059 */
[C---:B------:R-:W-:Y:S01]  /*2fc0*/  ISETP.GE.AND P2, PT, R21.reuse, R66, PT ;  /* 0x000000421500720c */ /* 0x040fe20003f46270 */
[----:B------:R-:W-:Y:S01]  /*2fd0*/  FFMA.FTZ R22, R88, R22, R99 ;  /* 0x0000001658167223 */ /* 0x000fe20000010063 */
[----:B------:R-:W-:Y:S01]  /*2fe0*/  ISETP.GE.AND P3, PT, R21, R64, PT ;  /* 0x000000401500720c */ /* 0x000fe20003f66270 */
[----:B------:R2:W-:Y:S01]  /*2ff0*/  MUFU.TANH R71, R54 ;  /* 0x0000003600477308 */ /* 0x0005e20000002400 */
[----:B------:R-:W-:Y:S02]  /*3000*/  LOP3.LUT R21, R0, 0x8, R127, 0xfe, !PT ;  /* 0x0000000800157812 */ /* 0x000fe400078efe7f */
[----:B------:R-:W-:Y:S02]  /*3010*/  I2FP.F32.U32 R10, R19 ;  /* 0x00000013000a7245 */ /* 0x000fe40000201000 */
[----:B------:R-:W-:-:S02]  /*3020*/  I2FP.F32.U32 R8, R17 ;  /* 0x0000001100087245 */ /* 0x000fc40000201000 */
[----:B------:R-:W-:Y:S01]  /*3030*/  FSEL R25, R25, -INF , !P2 ;  /* 0xff80000019197808 */ /* 0x000fe20005000000 */
[----:B------:R-:W4:Y:S01]  /*3040*/  MUFU.TANH R5, R5 ;  /* 0x0000000500057308 */ /* 0x000f220000002400 */
[----:B------:R-:W-:Y:S02]  /*3050*/  FSEL R24, R24, -INF , !P3 ;  /* 0xff80000018187808 */ /* 0x000fe40005800000 */
[----:B------:R-:W-:Y:S02]  /*3060*/  FSEL R11, R11, -INF , !P4 ;  /* 0xff8000000b0b7808 */ /* 0x000fe40006000000 */
[----:B------:R-:W-:Y:S02]  /*3070*/  FSEL R22, R22, -INF , !P0 ;  /* 0xff80000016167808 */ /* 0x000fe40004000000 */
[----:B------:R-:W-:Y:S01]  /*3080*/  I2FP.F32.U32 R12, R21 ;  /* 0x00000015000c7245 */ /* 0x000fe20000201000 */
[----:B------:R5:W-:Y:S01]  /*3090*/  MUFU.TANH R99, R41 ;  /* 0x0000002900637308 */ /* 0x000be20000002400 */
[----:B------:R-:W-:-:S02]  /*30a0*/  ISETP.GE.AND P2, PT, R19, R66, PT ;  /* 0x000000421300720c */ /* 0x000fc40003f46270 */
[----:B------:R-:W-:Y:S01]  /*30b0*/  ISETP.GE.AND P3, PT, R19, R64, PT ;  /* 0x000000401300720c */ /* 0x000fe20003f66270 */
[CC--:B------:R-:W-:Y:S01]  /*30c0*/  FFMA.FTZ R29, R88.reuse, R12.reuse, R103 ;  /* 0x0000000c581d7223 */ /* 0x0c0fe20000010067 */
[----:B------:R-:W-:Y:S01]  /*30d0*/  FSEL R9, R9, -INF , !P5 ;  /* 0xff80000009097808 */ /* 0x000fe20006800000 */
[----:B------:R-:W-:Y:S01]  /*30e0*/  FFMA.FTZ R107, R88, R12, R107 ;  /* 0x0000000c586b7223 */ /* 0x000fe2000001006b */
[----:B------:R-:W-:Y:S01]  /*30f0*/  FSEL R6, R101, -INF , !P1 ;  /* 0xff80000065067808 */ /* 0x000fe20004800000 */
[----:B------:R3:W-:Y:S01]  /*3100*/  MUFU.TANH R87, R4 ;  /* 0x0000000400577308 */ /* 0x0007e20000002400 */
[----:B------:R-:W-:Y:S02]  /*3110*/  LOP3.LUT R89, R0, 0x11, R127, 0xfe, !PT ;  /* 0x0000001100597812 */ /* 0x000fe400078efe7f */
[C---:B------:R-:W-:Y:S02]  /*3120*/  ISETP.GE.AND P4, PT, R21.reuse, R66, PT ;  /* 0x000000421500720c */ /* 0x040fe40003f86270 */
[----:B------:R-:W-:Y:S01]  /*3130*/  ISETP.GE.AND P0, PT, R21, R64, PT ;  /* 0x000000401500720c */ /* 0x000fe20003f06270 */
[C---:B------:R-:W-:Y:S01]  /*3140*/  FFMA.FTZ R21, R88.reuse, R10, R105 ;  /* 0x0000000a58157223 */ /* 0x040fe20000010069 */
[C---:B------:R-:W-:Y:S01]  /*3150*/  ISETP.GE.AND P5, PT, R17.reuse, R66, PT ;  /* 0x000000421100720c */ /* 0x040fe20003fa6270 */
[C---:B------:R-:W-:Y:S01]  /*3160*/  FFMA.FTZ R10, R88.reuse, R10, R109 ;  /* 0x0000000a580a7223 */ /* 0x040fe2000001006d */
[----:B------:R-:W-:Y:S01]  /*3170*/  ISETP.GE.AND P1, PT, R17, R64, PT ;  /* 0x000000401100720c */ /* 0x000fe20003f26270 */
[-C--:B------:R-:W-:Y:S01]  /*3180*/  FFMA.FTZ R17, R88, R8.reuse, R111 ;  /* 0x0000000858117223 */ /* 0x080fe2000001006f */
[----:B------:R-:W-:Y:S01]  /*3190*/  LOP3.LUT R19, R0, 0x19, R127, 0xfe, !PT ;  /* 0x0000001900137812 */ /* 0x000fe200078efe7f */
[----:B------:R-:W-:Y:S01]  /*31a0*/  FFMA.FTZ R8, R88, R8, R115 ;  /* 0x0000000858087223 */ /* 0x000fe20000010073 */
[----:B-1----:R-:W-:Y:S01]  /*31b0*/  I2FP.F32.U32 R58, R89 ;  /* 0x00000059003a7245 */ /* 0x002fe20000201000 */
[----:B------:R-:W1:Y:S01]  /*31c0*/  MUFU.TANH R67, R67 ;  /* 0x0000004300437308 */ /* 0x000e620000002400 */
[----:B--2---:R-:W-:-:S02]  /*31d0*/  I2FP.F32.U32 R54, R19 ;  /* 0x0000001300367245 */ /* 0x004fc40000201000 */
[----:B------:R-:W-:Y:S01]  /*31e0*/  FSEL R21, R21, -INF , !P2 ;  /* 0xff80000015157808 */ /* 0x000fe20005000000 */
[-C--:B-----5:R-:W-:Y:S01]  /*31f0*/  FFMA.FTZ R41, R88, R58.reuse, R77 ;  /* 0x0000003a58297223 */ /* 0x0a0fe2000001004d */
[----:B------:R-:W-:Y:S01]  /*3200*/  FSEL R10, R10, -INF , !P3 ;  /* 0xff8000000a0a7808 */ /* 0x000fe20005800000 */
[----:B------:R-:W-:Y:S01]  /*3210*/  FFMA.FTZ R58, R88, R58, R79 ;  /* 0x0000003a583a7223 */ /* 0x000fe2000001004f */
[----:B------:R-:W-:Y:S01]  /*3220*/  I2FP.F32.U32 R12, R73 ;  /* 0x00000049000c7245 */ /* 0x000fe20000201000 */
[----:B------:R2:W-:Y:S01]  /*3230*/  MUFU.TANH R37, R60 ;  /* 0x0000003c00257308 */ /* 0x0005e20000002400 */
[----:B------:R-:W-:Y:S02]  /*3240*/  FSEL R17, R17, -INF , !P5 ;  /* 0xff80000011117808 */ /* 0x000fe40006800000 */
[----:B------:R-:W-:Y:S01]  /*3250*/  FSEL R8, R8, -INF , !P1 ;  /* 0xff80000008087808 */ /* 0x000fe20004800000 */
[----:B------:R-:W-:Y:S01]  /*3260*/  FFMA.FTZ R123, R88, R12, R123 ;  /* 0x0000000c587b7223 */ /* 0x000fe2000001007b */
[----:B------:R-:W-:-:S02]  /*3270*/  ISETP.GE.AND P2, PT, R73, R66, PT ;  /* 0x000000424900720c */ /* 0x000fc40003f46270 */
[----:B------:R-:W-:Y:S01]  /*3280*/  ISETP.GE.AND P3, PT, R73, R64, PT ;  /* 0x000000404900720c */ /* 0x000fe20003f66270 */
[----:B------:R-:W5:Y:S01]  /*3290*/  MUFU.TANH R47, R47 ;  /* 0x0000002f002f7308 */ /* 0x000f620000002400 */
[C---:B------:R-:W-:Y:S02]  /*32a0*/  ISETP.GE.AND P5, PT, R19.reuse, R66, PT ;  /* 0x000000421300720c */ /* 0x040fe40003fa6270 */
[----:B------:R-:W-:Y:S01]  /*32b0*/  ISETP.GE.AND P1, PT, R19, R64, PT ;  /* 0x000000401300720c */ /* 0x000fe20003f26270 */
[CC--:B------:R-:W-:Y:S01]  /*32c0*/  FFMA.FTZ R19, R88.reuse, R54.reuse, R121 ;  /* 0x0000003658137223 */ /* 0x0c0fe20000010079 */
[----:B------:R-:W-:Y:S01]  /*32d0*/  FSEL R29, R29, -INF , !P4 ;  /* 0xff8000001d1d7808 */ /* 0x000fe20006000000 */
[----:B------:R-:W-:Y:S01]  /*32e0*/  FFMA.FTZ R54, R88, R54, R61 ;  /* 0x0000003658367223 */ /* 0x000fe2000001003d */
[----:B---3--:R-:W-:Y:S01]  /*32f0*/  FSEL R4, R107, -INF , !P0 ;  /* 0xff8000006b047808 */ /* 0x008fe20004000000 */
[----:B------:R-:W3:Y:S01]  /*3300*/  MUFU.TANH R7, R7 ;  /* 0x0000000700077308 */ /* 0x000ee20000002400 */
[----:B------:R-:W-:-:S02]  /*3310*/  LOP3.LUT R73, R0, 0x21, R127, 0xfe, !PT ;  /* 0x0000002100497812 */ /* 0x000fc400078efe7f */
[C---:B------:R-:W-:Y:S02]  /*3320*/  ISETP.GE.AND P4, PT, R89.reuse, R66, PT ;  /* 0x000000425900720c */ /* 0x040fe40003f86270 */
[----:B------:R-:W-:Y:S02]  /*3330*/  ISETP.GE.AND P0, PT, R89, R64, PT ;  /* 0x000000405900720c */ /* 0x000fe40003f06270 */
[C-C-:B------:R-:W-:Y:S01]  /*3340*/  LOP3.LUT R79, R0.reuse, 0x20, R127.reuse, 0xfe, !PT ;  /* 0x00000020004f7812 */ /* 0x140fe200078efe7f */
[----:B------:R4:W-:Y:S01]  /*3350*/  MUFU.TANH R89, R39 ;  /* 0x0000002700597308 */ /* 0x0009e20000002400 */
[----:B------:R-:W-:Y:S02]  /*3360*/  LOP3.LUT R61, R0, 0x29, R127, 0xfe, !PT ;  /* 0x00000029003d7812 */ /* 0x000fe400078efe7f */
[----:B------:R-:W-:Y:S02]  /*3370*/  I2FP.F32.U32 R120, R73 ;  /* 0x0000004900787245 */ /* 0x000fe40000201000 */
[----:B--2---:R-:W-:-:S02]  /*3380*/  I2FP.F32.U32 R60, R79 ;  /* 0x0000004f003c7245 */ /* 0x004fc40000201000 */
[----:B------:R-:W-:Y:S01]  /*3390*/  I2FP.F32.U32 R68, R61 ;  /* 0x0000003d00447245 */ /* 0x000fe20000201000 */
[----:B------:R2:W-:Y:S01]  /*33a0*/  MUFU.TANH R97, R32 ;  /* 0x0000002000617308 */ /* 0x0005e20000002400 */
[----:B------:R-:W-:Y:S01]  /*33b0*/  FSEL R19, R19, -INF , !P5 ;  /* 0xff80000013137808 */ /* 0x000fe20006800000 */
[----:B------:R-:W-:Y:S01]  /*33c0*/  FFMA.FTZ R57, R88, R120, R57 ;  /* 0x0000007858397223 */ /* 0x000fe20000010039 */
[----:B------:R-:W-:Y:S01]  /*33d0*/  FSEL R54, R54, -INF , !P1 ;  /* 0xff80000036367808 */ /* 0x000fe20004800000 */
[C---:B------:R-:W-:Y:S01]  /*33e0*/  FFMA.FTZ R63, R88.reuse, R60, R63 ;  /* 0x0000003c583f7223 */ /* 0x040fe2000001003f */
[C---:B------:R-:W-:Y:S01]  /*33f0*/  ISETP.GE.AND P5, PT, R61.reuse, R66, PT ;  /* 0x000000423d00720c */ /* 0x040fe20003fa6270 */
[C---:B------:R-:W-:Y:S01]  /*3400*/  FFMA.FTZ R120, R88.reuse, R120, R55 ;  /* 0x0000007858787223 */ /* 0x040fe20000010037 */
[----:B------:R-:W-:Y:S01]  /*3410*/  ISETP.GE.AND P1, PT, R61, R64, PT ;  /* 0x000000403d00720c */ /* 0x000fe20003f26270 */
[----:B------:R-:W3:Y:S01]  /*3420*/  MUFU.TANH R69, R52 ;  /* 0x0000003400457308 */ /* 0x000ee20000002400 */
[----:B----4-:R-:W-:Y:S01]  /*3430*/  FFMA.FTZ R39, R88, R12, R117 ;  /* 0x0000000c58277223 */ /* 0x010fe20000010075 */
[----:B------:R-:W-:Y:S01]  /*3440*/  LOP3.LUT R61, R0, 0x38, R127, 0xfe, !PT ;  /* 0x00000038003d7812 */ /* 0x000fe200078efe7f */
[C---:B------:R-:W-:Y:S01]  /*3450*/  FFMA.FTZ R60, R88.reuse, R60, R59 ;  /* 0x0000003c583c7223 */ /* 0x040fe2000001003b */
[----:B------:R-:W-:Y:S01]  /*3460*/  FSEL R41, R41, -INF , !P4 ;  /* 0xff80000029297808 */ /* 0x000fe20006000000 */
[CC--:B------:R-:W-:Y:S01]  /*3470*/  FFMA.FTZ R55, R88.reuse, R68.reuse, R49 ;  /* 0x0000004458377223 */ /* 0x0c0fe20000010031 */
[----:B------:R-:W-:Y:S01]  /*3480*/  FSEL R39, R39, -INF , !P2 ;  /* 0xff80000027277808 */ /* 0x000fe20005000000 */
[----:B------:R-:W-:Y:S01]  /*3490*/  FFMA.FTZ R68, R88, R68, R5 ;  /* 0x0000004458447223 */ /* 0x000fe20000010005 */
[----:B------:R-:W-:Y:S01]  /*34a0*/  ISETP.GE.AND P2, PT, R73, R66, PT ;  /* 0x000000424900720c */ /* 0x000fe20003f46270 */
[----:B------:R-:W4:Y:S01]  /*34b0*/  MUFU.TANH R51, R51 ;  /* 0x0000003300337308 */ /* 0x000f220000002400 */
[----:B--2---:R-:W-:-:S02]  /*34c0*/  FSEL R32, R123, -INF , !P3 ;  /* 0xff8000007b207808 */ /* 0x004fc40005800000 */
[----:B------:R-:W-:Y:S02]  /*34d0*/  ISETP.GE.AND P3, PT, R73, R64, PT ;  /* 0x000000404900720c */ /* 0x000fe40003f66270 */
[--C-:B------:R-:W-:Y:S02]  /*34e0*/  LOP3.LUT R73, R0, 0x31, R127.reuse, 0xfe, !PT ;  /* 0x0000003100497812 */ /* 0x100fe400078efe7f */
[----:B------:R-:W-:Y:S01]  /*34f0*/  FSEL R58, R58, -INF , !P0 ;  /* 0xff8000003a3a7808 */ /* 0x000fe20004000000 */
[----:B------:R2:W-:Y:S01]  /*3500*/  MUFU.TANH R49, R44 ;  /* 0x0000002c00317308 */ /* 0x0005e20000002400 */
[C---:B------:R-:W-:Y:S02]  /*3510*/  ISETP.GE.AND P4, PT, R79.reuse, R66, PT ;  /* 0x000000424f00720c */ /* 0x040fe40003f86270 */
[----:B------:R-:W-:Y:S02]  /*3520*/  ISETP.GE.AND P0, PT, R79, R64, PT ;  /* 0x000000404f00720c */ /* 0x000fe40003f06270 */
[----:B------:R-:W-:-:S02]  /*3530*/  LOP3.LUT R5, R0, 0x30, R127, 0xfe, !PT ;  /* 0x0000003000057812 */ /* 0x000fc400078efe7f */
[----:B------:R-:W-:Y:S01]  /*3540*/  I2FP.F32.U32 R62, R61 ;  /* 0x0000003d003e7245 */ /* 0x000fe20000201000 */
[----:B------:R-:W4:Y:S01]  /*3550*/  MUFU.TANH R77, R50 ;  /* 0x00000032004d7308 */ /* 0x000f220000002400 */
[----:B------:R-:W-:Y:S02]  /*3560*/  I2FP.F32.U32 R12, R73 ;  /* 0x00000049000c7245 */ /* 0x000fe40000201000 */
[----:B------:R-:W-:Y:S01]  /*3570*/  FSEL R59, R63, -INF , !P4 ;  /* 0xff8000003f3b7808 */ /* 0x000fe20006000000 */
[----:B-1----:R-:W-:Y:S01]  /*3580*/  FFMA.FTZ R63, R88, R62, R67 ;  /* 0x0000003e583f7223 */ /* 0x002fe20000010043 */
[----:B------:R-:W-:Y:S01]  /*3590*/  FSEL R60, R60, -INF , !P0 ;  /* 0xff8000003c3c7808 */ /* 0x000fe20004000000 */
[C---:B-----5:R-:W-:Y:S01]  /*35a0*/  FFMA.FTZ R47, R88.reuse, R12, R47 ;  /* 0x0000000c582f7223 */ /* 0x060fe2000001002f */
[C---:B------:R-:W-:Y:S01]  /*35b0*/  ISETP.GE.AND P4, PT, R5.reuse, R66, PT ;  /* 0x000000420500720c */ /* 0x040fe20003f86270 */
[C---:B------:R-:W-:Y:S01]  /*35c0*/  FFMA.FTZ R62, R88.reuse, R62, R71 ;  /* 0x0000003e583e7223 */ /* 0x040fe20000010047 */
[----:B------:R-:W-:Y:S01]  /*35d0*/  ISETP.GE.AND P0, PT, R5, R64, PT ;  /* 0x000000400500720c */ /* 0x000fe20003f06270 */
[----:B--2---:R-:W-:Y:S01]  /*35e0*/  FFMA.FTZ R44, R88, R12, R37 ;  /* 0x0000000c582c7223 */ /* 0x004fe20000010025 */
[----:B------:R-:W-:Y:S01]  /*35f0*/  I2FP.F32.U32 R5, R5 ;  /* 0x0000000500057245 */ /* 0x000fe20000201000 */
[----:B------:R-:W-:Y:S01]  /*3600*/  MUFU.TANH R45, R45 ;  /* 0x0000002d002d7308 */ /* 0x000fe20000002400 */
[----:B------:R-:W-:-:S02]  /*3610*/  LOP3.LUT R67, R0, 0x39, R127, 0xfe, !PT ;  /* 0x0000003900437812 */ /* 0x000fc400078efe7f */
[----:B------:R-:W-:Y:S01]  /*3620*/  LOP3.LUT R37, R0, 0x41, R127, 0xfe, !PT ;  /* 0x0000004100257812 */ /* 0x000fe200078efe7f */
[----:B------:R-:W-:Y:S01]  /*3630*/  FFMA.FTZ R35, R88, R5, R35 ;  /* 0x0000000558237223 */ /* 0x000fe20000010023 */
[----:B------:R-:W-:Y:S02]  /*3640*/  FSEL R57, R57, -INF , !P2 ;  /* 0xff80000039397808 */ /* 0x000fe40005000000 */
[----:B------:R-:W-:Y:S01]  /*3650*/  FSEL R120, R120, -INF , !P3 ;  /* 0xff80000078787808 */ /* 0x000fe20005800000 */
[----:B------:R-:W-:Y:S01]  /*3660*/  MUFU.TANH R43, R43 ;  /* 0x0000002b002b7308 */ /* 0x000fe20000002400 */
[----:B------:R-:W-:Y:S02]  /*3670*/  FSEL R55, R55, -INF , !P5 ;  /* 0xff80000037377808 */ /* 0x000fe40006800000 */
[----:B------:R-:W-:Y:S02]  /*3680*/  FSEL R68, R68, -INF , !P1 ;  /* 0xff80000044447808 */ /* 0x000fe40004800000 */
[----:B------:R-:W-:-:S02]  /*3690*/  ISETP.GE.AND P2, PT, R73, R66, PT ;  /* 0x000000424900720c */ /* 0x000fc40003f46270 */
[----:B------:R-:W-:Y:S01]  /*36a0*/  ISETP.GE.AND P3, PT, R73, R64, PT ;  /* 0x000000404900720c */ /* 0x000fe20003f66270 */
[----:B---3--:R-:W-:Y:S01]  /*36b0*/  FFMA.FTZ R73, R88, R5, R7 ;  /* 0x0000000558497223 */ /* 0x008fe20000010007 */
[C---:B------:R-:W-:Y:S01]  /*36c0*/  ISETP.GE.AND P5, PT, R61.reuse, R66, PT ;  /* 0x000000423d00720c */ /* 0x040fe20003fa6270 */
[----:B------:R-:W1:Y:S01]  /*36d0*/  MUFU.TANH R103, R46 ;  /* 0x0000002e00677308 */ /* 0x000e620000002400 */
[----:B------:R-:W-:Y:S02]  /*36e0*/  ISETP.GE.AND P1, PT, R61, R64, PT ;  /* 0x000000403d00720c */ /* 0x000fe40003f26270 */
[----:B------:R-:W-:Y:S02]  /*36f0*/  LOP3.LUT R61, R0, 0x40, R127, 0xfe, !PT ;  /* 0x00000040003d7812 */ /* 0x000fe400078efe7f */
[----:B------:R-:W-:Y:S02]  /*3700*/  I2FP.F32.U32 R12, R67 ;  /* 0x00000043000c7245 */ /* 0x000fe40000201000 */
[----:B------:R-:W-:Y:S01]  /*3710*/  I2FP.F32.U32 R76, R37 ;  /* 0x00000025004c7245 */ /* 0x000fe20000201000 */
[----:B------:R-:W2:Y:S01]  /*3720*/  MUFU.TANH R7, R42 ;  /* 0x0000002a00077308 */ /* 0x000ea20000002400 */
[----:B------:R-:W-:Y:S01]  /*3730*/  FSEL R71, R44, -INF , !P2 ;  /* 0xff8000002c477808 */ /* 0x000fe20005000000 */
[C---:B------:R-:W-:Y:S01]  /*3740*/  FFMA.FTZ R69, R88.reuse, R12, R69 ;  /* 0x0000000c58457223 */ /* 0x040fe20000010045 */
[----:B------:R-:W-:Y:S01]  /*3750*/  FSEL R128, R47, -INF , !P3 ;  /* 0xff8000002f807808 */ /* 0x000fe20005800000 */
[C---:B----4-:R-:W-:Y:S01]  /*3760*/  FFMA.FTZ R51, R88.reuse, R76, R51 ;  /* 0x0000004c58337223 */ /* 0x050fe20000010033 */
[C---:B------:R-:W-:Y:S01]  /*3770*/  ISETP.GE.AND P2, PT, R61.reuse, R66, PT ;  /* 0x000000423d00720c */ /* 0x040fe20003f46270 */
[C---:B------:R-:W-:Y:S01]  /*3780*/  FFMA.FTZ R76, R88.reuse, R76, R99 ;  /* 0x0000004c584c7223 */ /* 0x040fe20000010063 */
[----:B------:R-:W-:Y:S01]  /*3790*/  ISETP.GE.AND P3, PT, R61, R64, PT ;  /* 0x000000403d00720c */ /* 0x000fe20003f66270 */
[----:B------:R-:W-:Y:S01]  /*37a0*/  MUFU.TANH R101, R48 ;  /* 0x0000003000657308 */ /* 0x000fe20000002400 */
[----:B------:R-:W-:Y:S01]  /*37b0*/  I2FP.F32.U32 R78, R61 ;  /* 0x0000003d004e7245 */ /* 0x000fe20000201000 */
[----:B------:R-:W-:Y:S01]  /*37c0*/  FFMA.FTZ R61, R88, R12, R65 ;  /* 0x0000000c583d7223 */ /* 0x000fe20000010041 */
[----:B------:R-:W-:-:S02]  /*37d0*/  FSEL R63, R63, -INF , !P5 ;  /* 0xff8000003f3f7808 */ /* 0x000fc40006800000 */
[----:B------:R-:W-:Y:S01]  /*37e0*/  FSEL R62, R62, -INF , !P1 ;  /* 0xff8000003e3e7808 */ /* 0x000fe20004800000 */
[CC--:B------:R-:W-:Y:S01]  /*37f0*/  FFMA.FTZ R75, R88.reuse, R78.reuse, R75 ;  /* 0x0000004e584b7223 */ /* 0x0c0fe2000001004b */
[----:B------:R-:W-:Y:S01]  /*3800*/  FSEL R73, R73, -INF , !P4 ;  /* 0xff80000049497808 */ /* 0x000fe20006000000 */
[----:B------:R3:W-:Y:S01]  /*3810*/  MUFU.TANH R65, R36 ;  /* 0x0000002400417308 */ /* 0x0007e20000002400 */
[----:B------:R-:W-:Y:S01]  /*3820*/  FSEL R130, R35, -INF , !P0 ;  /* 0xff80000023827808 */ /* 0x000fe20004000000 */
[----:B------:R-:W-:Y:S01]  /*3830*/  FFMA.FTZ R78, R88, R78, R87 ;  /* 0x0000004e584e7223 */ /* 0x000fe20000010057 */
[C---:B------:R-:W-:Y:S02]  /*3840*/  ISETP.GE.AND P5, PT, R37.reuse, R66, PT ;  /* 0x000000422500720c */ /* 0x040fe40003fa6270 */
[----:B------:R-:W-:Y:S02]  /*3850*/  ISETP.GE.AND P1, PT, R37, R64, PT ;  /* 0x000000402500720c */ /* 0x000fe40003f26270 */
[----:B------:R-:W-:Y:S01]  /*3860*/  LOP3.LUT R79, R0, 0x48, R127, 0xfe, !PT ;  /* 0x00000048004f7812 */ /* 0x000fe200078efe7f */
[----:B------:R4:W5:Y:S01]  /*3870*/  MUFU.TANH R37, R34 ;  /* 0x0000002200257308 */ /* 0x0009620000002400 */
[----:B------:R-:W-:-:S02]  /*3880*/  ISETP.GE.AND P4, PT, R67, R66, PT ;  /* 0x000000424300720c */ /* 0x000fc40003f86270 */
[----:B------:R-:W-:Y:S02]  /*3890*/  ISETP.GE.AND P0, PT, R67, R64, PT ;  /* 0x000000404300720c */ /* 0x000fe40003f06270 */
[----:B------:R-:W-:Y:S02]  /*38a0*/  LOP3.LUT R47, R0, 0x50, R127, 0xfe, !PT ;  /* 0x00000050002f7812 */ /* 0x000fe400078efe7f */
[----:B------:R-:W-:Y:S01]  /*38b0*/  I2FP.F32.U32 R12, R79 ;  /* 0x0000004f000c7245 */ /* 0x000fe20000201000 */
[----:B------:R-:W-:Y:S01]  /*38c0*/  MUFU.TANH R5, R40 ;  /* 0x0000002800057308 */ /* 0x000fe20000002400 */
[----:B------:R-:W-:Y:S02]  /*38d0*/  FSEL R61, R61, -INF , !P4 ;  /* 0xff8000003d3d7808 */ /* 0x000fe40006000000 */
[----:B------:R-:W-:Y:S01]  /*38e0*/  FSEL R122, R69, -INF , !P0 ;  /* 0xff800000457a7808 */ /* 0x000fe20004000000 */
[-C--:B------:R-:W-:Y:S01]  /*38f0*/  FFMA.FTZ R89, R88, R12.reuse, R89 ;  /* 0x0000000c58597223 */ /* 0x080fe20000010059 */
[----:B------:R-:W-:Y:S01]  /*3900*/  LOP3.LUT R67, R0, 0x49, R127, 0xfe, !PT ;  /* 0x0000004900437812 */ /* 0x000fe200078efe7f */
[----:B------:R-:W-:Y:S01]  /*3910*/  FFMA.FTZ R74, R88, R12, R77 ;  /* 0x0000000c584a7223 */ /* 0x000fe2000001004d */
[C---:B------:R-:W-:Y:S01]  /*3920*/  ISETP.GE.AND P4, PT, R79.reuse, R66, PT ;  /* 0x000000424f00720c */ /* 0x040fe20003f86270 */
[----:B------:R-:W-:Y:S01]  /*3930*/  MUFU.TANH R35, R38 ;  /* 0x0000002600237308 */ /* 0x000fe20000002400 */
[----:B------:R-:W-:-:S02]  /*3940*/  ISETP.GE.AND P0, PT, R79, R64, PT ;  /* 0x000000404f00720c */ /* 0x000fc40003f06270 */
[----:B------:R-:W-:Y:S02]  /*3950*/  FSEL R79, R51, -INF , !P5 ;  /* 0xff800000334f7808 */ /* 0x000fe40006800000 */
[----:B------:R-:W-:Y:S02]  /*3960*/  FSEL R76, R76, -INF , !P1 ;  /* 0xff8000004c4c7808 */ /* 0x000fe40004800000 */
[C---:B------:R-:W-:Y:S01]  /*3970*/  ISETP.GE.AND P5, PT, R47.reuse, R66, PT ;  /* 0x000000422f00720c */ /* 0x040fe20003fa6270 */
[----:B------:R2:W-:Y:S01]  /*3980*/  MUFU.TANH R69, R28 ;  /* 0x0000001c00457308 */ /* 0x0005e20000002400 */
[----:B------:R-:W-:Y:S02]  /*3990*/  ISETP.GE.AND P1, PT, R47, R64, PT ;  /* 0x000000402f00720c */ /* 0x000fe40003f26270 */
[----:B---3--:R-:W-:Y:S02]  /*39a0*/  I2FP.F32.U32 R36, R47 ;  /* 0x0000002f00247245 */ /* 0x008fe40000201000 */
[----:B------:R-:W-:-:S02]  /*39b0*/  LOP3.LUT R99, R0, 0x51, R127, 0xfe, !PT ;  /* 0x0000005100637812 */ /* 0x000fc400078efe7f */
[----:B------:R-:W-:Y:S01]  /*39c0*/  LOP3.LUT R47, R0, 0x59, R127, 0xfe, !PT ;  /* 0x00000059002f7812 */ /* 0x000fe200078efe7f */
[CC--:B------:R-:W-:Y:S01]  /*39d0*/  FFMA.FTZ R49, R88.reuse, R36.reuse, R49 ;  /* 0x0000002458317223 */ /* 0x0c0fe20000010031 */
[----:B----4-:R-:W-:Y:S01]  /*39e0*/  I2FP.F32.U32 R34, R67 ;  /* 0x0000004300227245 */ /* 0x010fe20000201000 */
[C---:B-1----:R-:W-:Y:S01]  /*39f0*/  FFMA.FTZ R51, R88.reuse, R36, R103 ;  /* 0x0000002458337223 */ /* 0x042fe20000010067 */
[----:B------:R-:W-:Y:S01]  /*3a00*/  I2FP.F32.U32 R12, R99 ;  /* 0x00000063000c7245 */ /* 0x000fe20000201000 */
[----:B------:R-:W1:Y:S01]  /*3a10*/  MUFU.TANH R31, R31 ;  /* 0x0000001f001f7308 */ /* 0x000e620000002400 */
[----:B------:R-:W-:Y:S01]  /*3a20*/  FSEL R87, R75, -INF , !P2 ;  /* 0xff8000004b577808 */ /* 0x000fe20005000000 */
[C---:B------:R-:W-:Y:S01]  /*3a30*/  FFMA.FTZ R75, R88.reuse, R34, R97 ;  /* 0x00000022584b7223 */ /* 0x040fe20000010061 */
[----:B------:R-:W-:Y:S01]  /*3a40*/  FSEL R77, R89, -INF , !P4 ;  /* 0xff800000594d7808 */ /* 0x000fe20006000000 */
[CC--:B------:R-:W-:Y:S01]  /*3a50*/  FFMA.FTZ R45, R88.reuse, R12.reuse, R45 ;  /* 0x0000000c582d7223 */ /* 0x0c0fe2000001002d */
[----:B--2---:R-:W-:Y:S01]  /*3a60*/  I2FP.F32.U32 R28, R47 ;  /* 0x0000002f001c7245 */ /* 0x004fe20000201000 */
[----:B------:R-:W-:Y:S01]  /*3a70*/  FFMA.FTZ R43, R88, R12, R43 ;  /* 0x0000000c582b7223 */ /* 0x000fe2000001002b */
[C-C-:B------:R-:W-:Y:S01]  /*3a80*/  LOP3.LUT R89, R0.reuse, 0x60, R127.reuse, 0xfe, !PT ;  /* 0x0000006000597812 */ /* 0x140fe200078efe7f */
[----:B------:R-:W2:Y:S01]  /*3a90*/  MUFU.TANH R23, R23 ;  /* 0x0000001700177308 */ /* 0x000ea20000002400 */
[----:B------:R-:W-:Y:S01]  /*3aa0*/  LOP3.LUT R97, R0, 0x58, R127, 0xfe, !PT ;  /* 0x0000005800617812 */ /* 0x000fe200078efe7f */
[-C--:B------:R-:W-:Y:S01]  /*3ab0*/  FFMA.FTZ R12, R88, R28.reuse, R7 ;  /* 0x0000001c580c7223 */ /* 0x080fe20000010007 */
[----:B------:R-:W-:Y:S01]  /*3ac0*/  FSEL R78, R78, -INF , !P3 ;  /* 0xff8000004e4e7808 */ /* 0x000fe20005800000 */
[C---:B-----5:R-:W-:Y:S01]  /*3ad0*/  FFMA.FTZ R37, R88.reuse, R28, R37 ;  /* 0x0000001c58257223 */ /* 0x060fe20000010025 */
[C---:B------:R-:W-:Y:S01]  /*3ae0*/  ISETP.GE.AND P2, PT, R67.reuse, R66, PT ;  /* 0x000000424300720c */ /* 0x040fe20003f46270 */
[----:B------:R-:W-:Y:S01]  /*3af0*/  FFMA.FTZ R70, R88, R34, R101 ;  /* 0x0000002258467223 */ /* 0x000fe20000010065 */
[----:B------:R-:W-:Y:S01]  /*3b00*/  ISETP.GE.AND P3, PT, R67, R64, PT ;  /* 0x000000404300720c */ /* 0x000fe20003f66270 */
[----:B------:R-:W-:Y:S01]  /*3b10*/  MUFU.TANH R33, R33 ;  /* 0x0000002100217308 */ /* 0x000fe20000002400 */
[----:B------:R-:W-:-:S02]  /*3b20*/  FSEL R74, R74, -INF , !P0 ;  /* 0xff8000004a4a7808 */ /* 0x000fc40004000000 */
[C---:B------:R-:W-:Y:S02]  /*3b30*/  ISETP.GE.AND P4, PT, R99.reuse, R66, PT ;  /* 0x000000426300720c */ /* 0x040fe40003f86270 */
[----:B------:R-:W-:Y:S02]  /*3b40*/  ISETP.GE.AND P0, PT, R99, R64, PT ;  /* 0x000000406300720c */ /* 0x000fe40003f06270 */
[----:B------:R-:W-:Y:S01]  /*3b50*/  I2FP.F32.U32 R28, R89 ;  /* 0x00000059001c7245 */ /* 0x000fe20000201000 */
[----:B------:R3:W-:Y:S01]  /*3b60*/  MUFU.TANH R67, R30 ;  /* 0x0000001e00437308 */ /* 0x0007e20000002400 */
[----:B------:R-:W-:Y:S02]  /*3b70*/  FSEL R52, R49, -INF , !P1 ;  /* 0xff80000031347808 */ /* 0x000fe40004800000 */
[----:B------:R-:W-:Y:S01]  /*3b80*/  FSEL R51, R51, -INF , !P5 ;  /* 0xff80000033337808 */ /* 0x000fe20006800000 */
[----:B-1----:R-:W-:Y:S01]  /*3b90*/  FFMA.FTZ R31, R88, R28, R31 ;  /* 0x0000001c581f7223 */ /* 0x002fe2000001001f */
[----:B------:R-:W-:-:S02]  /*3ba0*/  FSEL R49, R45, -INF , !P4 ;  /* 0xff8000002d317808 */ /* 0x000fc40006000000 */
[----:B------:R-:W-:Y:S01]  /*3bb0*/  FSEL R50, R43, -INF , !P0 ;  /* 0xff8000002b327808 */ /* 0x000fe20004000000 */
[----:B------:R-:W-:Y:S01]  /*3bc0*/  FFMA.FTZ R43, R88, R28, R65 ;  /* 0x0000001c582b7223 */ /* 0x000fe20000010041 */
[C---:B------:R-:W-:Y:S01]  /*3bd0*/  ISETP.GE.AND P5, PT, R47.reuse, R66, PT ;  /* 0x000000422f00720c */ /* 0x040fe20003fa6270 */
[----:B------:R-:W-:Y:S01]  /*3be0*/  MUFU.TANH R27, R27 ;  /* 0x0000001b001b7308 */ /* 0x000fe20000002400 */
[----:B------:R-:W-:Y:S02]  /*3bf0*/  ISETP.GE.AND P1, PT, R47, R64, PT ;  /* 0x000000402f00720c */ /* 0x000fe40003f26270 */
[C---:B------:R-:W-:Y:S02]  /*3c00*/  ISETP.GE.AND P4, PT, R89.reuse, R66, PT ;  /* 0x000000425900720c */ /* 0x040fe40003f86270 */
[----:B------:R-:W-:Y:S02]  /*3c10*/  ISETP.GE.AND P0, PT, R89, R64, PT ;  /* 0x000000405900720c */ /* 0x000fe40003f06270 */
[----:B---3--:R-:W-:Y:S01]  /*3c20*/  I2FP.F32.U32 R30, R97 ;  /* 0x00000061001e7245 */ /* 0x008fe20000201000 */
[----:B------:R-:W1:Y:S01]  /*3c30*/  MUFU.TANH R89, R20 ;  /* 0x0000001400597308 */ /* 0x000e620000002400 */
[----:B------:R-:W-:-:S02]  /*3c40*/  FSEL R70, R70, -INF , !P3 ;  /* 0xff80000046467808 */ /* 0x000fc40005800000 */
[----:B------:R-:W-:Y:S01]  /*3c50*/  ISETP.GE.AND P3, PT, R97, R64, PT ;  /* 0x000000406100720c */ /* 0x000fe20003f66270 */
[CC--:B------:R-:W-:Y:S01]  /*3c60*/  FFMA.FTZ R47, R88.reuse, R30.reuse, R5 ;  /* 0x0000001e582f7223 */ /* 0x0c0fe20000010005 */
[----:B------:R-:W-:Y:S01]  /*3c70*/  FFMA.FTZ R35, R88, R30, R35 ;  /* 0x0000001e58237223 */ /* 0x000fe20000010023 */
[----:B------:R-:W-:Y:S02]  /*3c80*/  FSEL R75, R75, -INF , !P2 ;  /* 0xff8000004b4b7808 */ /* 0x000fe40005000000 */
[----:B------:R3:W4:Y:S01]  /*3c90*/  MUFU.TANH R65, R18 ;  /* 0x0000001200417308 */ /* 0x0007220000002400 */
[C-C-:B------:R-:W-:Y:S01]  /*3ca0*/  LOP3.LUT R7, R0.reuse, 0x68, R127.reuse, 0xfe, !PT ;  /* 0x0000006800077812 */ /* 0x140fe200078efe7f */
[----:B------:R-:W-:Y:S01]  /*3cb0*/  BAR.SYNC.DEFER_BLOCKING 0x0 ;  /* 0x0000000000007b1d */ /* 0x000fe20000010000 */
[----:B------:R-:W-:Y:S02]  /*3cc0*/  ISETP.GE.AND P2, PT, R97, R66, PT ;  /* 0x000000426100720c */ /* 0x000fe40003f46270 */
[----:B------:R-:W-:-:S02]  /*3cd0*/  LOP3.LUT R97, R0, 0x61, R127, 0xfe, !PT ;  /* 0x0000006100617812 */ /* 0x000fc400078efe7f */
[----:B------:R-:W-:Y:S01]  /*3ce0*/  FSEL R45, R12, -INF , !P5 ;  /* 0xff8000000c2d7808 */ /* 0x000fe20006800000 */
[----:B------:R5:W4:Y:S01]  /*3cf0*/  MUFU.TANH R5, R26 ;  /* 0x0000001a00057308 */ /* 0x000b220000002400 */
[----:B------:R-:W-:Y:S02]  /*3d00*/  FSEL R48, R35, -INF , !P3 ;  /* 0xff80000023307808 */ /* 0x000fe40005800000 */
[----:B------:R-:W-:Y:S02]  /*3d10*/  FSEL R12, R37, -INF , !P1 ;  /* 0xff800000250c7808 */ /* 0x000fe40004800000 */
[----:B------:R-:W-:Y:S02]  /*3d20*/  I2FP.F32.U32 R30, R7 ;  /* 0x00000007001e7245 */ /* 0x000fe40000201000 */
[C-C-:B------:R-:W-:Y:S02]  /*3d30*/  LOP3.LUT R35, R0.reuse, 0x69, R127.reuse, 0xfe, !PT ;  /* 0x0000006900237812 */ /* 0x140fe400078efe7f */
[----:B------:R-:W-:Y:S01]  /*3d40*/  LOP3.LUT R37, R0, 0x70, R127, 0xfe, !PT ;  /* 0x0000007000257812 */ /* 0x000fe200078efe7f */
[C---:B--2---:R-:W-:Y:S01]  /*3d50*/  FFMA.FTZ R23, R88.reuse, R30, R23 ;  /* 0x0000001e58177223 */ /* 0x044fe20000010017 */
[C---:B------:R-:W-:Y:S01]  /*3d60*/  ISETP.GE.AND P5, PT, R7.reuse, R66, PT ;  /* 0x000000420700720c */ /* 0x040fe20003fa6270 */
[----:B------:R-:W-:Y:S01]  /*3d70*/  FFMA.FTZ R69, R88, R30, R69 ;  /* 0x0000001e58457223 */ /* 0x000fe20000010045 */
[----:B------:R-:W-:-:S02]  /*3d80*/  ISETP.GE.AND P1, PT, R7, R64, PT ;  /* 0x000000400700720c */ /* 0x000fc40003f26270 */
[----:B------:R2:W2:Y:S01]  /*3d90*/  MUFU.TANH R7, R16 ;  /* 0x0000001000077308 */ /* 0x0004a20000002400 */
[----:B---3--:R-:W-:Y:S02]  /*3da0*/  I2FP.F32.U32 R18, R37 ;  /* 0x0000002500127245 */ /* 0x008fe40000201000 */
[----:B-----5:R-:W-:Y:S02]  /*3db0*/  I2FP.F32.U32 R26, R97 ;  /* 0x00000061001a7245 */ /* 0x020fe40000201000 */
[----:B------:R-:W-:Y:S01]  /*3dc0*/  FSEL R47, R47, -INF , !P2 ;  /* 0xff8000002f2f7808 */ /* 0x000fe20005000000 */
[C---:B-1----:R-:W-:Y:S01]  /*3dd0*/  FFMA.FTZ R89, R88.reuse, R18, R89 ;  /* 0x0000001258597223 */ /* 0x042fe20000010059 */
[----:B------:R-:W-:Y:S01]  /*3de0*/  ISETP.GE.AND P2, PT, R97, R66, PT ;  /* 0x000000426100720c */ /* 0x000fe20003f46270 */
[C---:B------:R-:W-:Y:S01]  /*3df0*/  FFMA.FTZ R33, R88.reuse, R26, R33 ;  /* 0x0000001a58217223 */ /* 0x040fe20000010021 */
[----:B------:R-:W-:Y:S01]  /*3e00*/  FSEL R43, R43, -INF , !P4 ;  /* 0xff8000002b2b7808 */ /* 0x000fe20006000000 */
[C---:B----4-:R-:W-:Y:S01]  /*3e10*/  FFMA.FTZ R28, R88.reuse, R18, R65 ;  /* 0x00000012581c7223 */ /* 0x050fe20000010041 */
[----:B------:R-:W-:Y:S01]  /*3e20*/  FSEL R36, R31, -INF , !P0 ;  /* 0xff8000001f247808 */ /* 0x000fe20004000000 */
[----:B------:R-:W-:Y:S01]  /*3e30*/  FFMA.FTZ R34, R88, R26, R67 ;  /* 0x0000001a58227223 */ /* 0x000fe20000010043 */
[----:B------:R-:W-:-:S02]  /*3e40*/  ISETP.GE.AND P4, PT, R35, R66, PT ;  /* 0x000000422300720c */ /* 0x000fc40003f86270 */
[-C--:B------:R-:W-:Y:S02]  /*3e50*/  ISETP.GE.AND P0, PT, R35, R64.reuse, PT ;  /* 0x000000402300720c */ /* 0x080fe40003f06270 */
[----:B--2---:R-:W-:Y:S02]  /*3e60*/  I2FP.F32.U32 R16, R35 ;  /* 0x0000002300107245 */ /* 0x004fe40000201000 */
[----:B------:R-:W-:Y:S01]  /*3e70*/  FSEL R18, R23, -INF , !P1 ;  /* 0xff80000017127808 */ /* 0x000fe20004800000 */
[----:B------:R-:W1:Y:S01]  /*3e80*/  MUFU.TANH R35, R15 ;  /* 0x0000000f00237308 */ /* 0x000e620000002400 */
[----:B------:R-:W-:Y:S01]  /*3e90*/  ISETP.GE.AND P3, PT, R97, R64, PT ;  /* 0x000000406100720c */ /* 0x000fe20003f66270 */
[CC--:B------:R-:W-:Y:S01]  /*3ea0*/  FFMA.FTZ R27, R88.reuse, R16.reuse, R27 ;  /* 0x00000010581b7223 */ /* 0x0c0fe2000001001b */
[----:B------:R-:W-:Y:S01]  /*3eb0*/  FFMA.FTZ R16, R88, R16, R5 ;  /* 0x0000001058107223 */ /* 0x000fe20000010005 */
[----:B------:R-:W-:Y:S02]  /*3ec0*/  FSEL R33, R33, -INF , !P2 ;  /* 0xff80000021217808 */ /* 0x000fe40005000000 */
[----:B------:R-:W-:-:S02]  /*3ed0*/  ISETP.GE.AND P2, PT, R37, R66, PT ;  /* 0x000000422500720c */ /* 0x000fc40003f46270 */
[----:B------:R2:W3:Y:S01]  /*3ee0*/  MUFU.TANH R5, R14 ;  /* 0x0000000e00057308 */ /* 0x0004e20000002400 */
[----:B------:R-:W-:Y:S02]  /*3ef0*/  FSEL R34, R34, -INF , !P3 ;  /* 0xff80000022227808 */ /* 0x000fe40005800000 */
[----:B------:R-:W-:Y:S02]  /*3f00*/  ISETP.GE.AND P3, PT, R37, R64, PT ;  /* 0x000000402500720c */ /* 0x000fe40003f66270 */
[C-C-:B------:R-:W-:Y:S02]  /*3f10*/  LOP3.LUT R37, R0.reuse, 0x71, R127.reuse, 0xfe, !PT ;  /* 0x0000007100257812 */ /* 0x140fe400078efe7f */
[----:B------:R-:W-:Y:S01]  /*3f20*/  LOP3.LUT R65, R0, 0x79, R127, 0xfe, !PT ;  /* 0x0000007900417812 */ /* 0x000fe200078efe7f */
[----:B------:R-:W4:Y:S01]  /*3f30*/  MUFU.TANH R23, R13 ;  /* 0x0000000d00177308 */ /* 0x000f220000002400 */
[----:B------:R-:W-:Y:S02]  /*3f40*/  FSEL R31, R69, -INF , !P5 ;  /* 0xff800000451f7808 */ /* 0x000fe40006800000 */
[----:B------:R-:W-:-:S02]  /*3f50*/  ISETP.GE.AND P5, PT, R37, R66, PT ;  /* 0x000000422500720c */ /* 0x000fc40003fa6270 */
[----:B------:R-:W-:Y:S02]  /*3f60*/  ISETP.GE.AND P1, PT, R37, R64, PT ;  /* 0x000000402500720c */ /* 0x000fe40003f26270 */
[----:B------:R-:W-:Y:S02]  /*3f70*/  I2FP.F32.U32 R37, R37 ;  /* 0x0000002500257245 */ /* 0x000fe40000201000 */
[----:B--2---:R-:W-:Y:S02]  /*3f80*/  I2FP.F32.U32 R14, R65 ;  /* 0x00000041000e7245 */ /* 0x004fe40000201000 */
[----:B------:R-:W-:Y:S01]  /*3f90*/  FSEL R15, R27, -INF , !P4 ;  /* 0xff8000001b0f7808 */ /* 0x000fe20006000000 */
[-C--:B------:R-:W-:Y:S01]  /*3fa0*/  FFMA.FTZ R7, R88, R37.reuse, R7 ;  /* 0x0000002558077223 */ /* 0x080fe20000010007 */
[----:B------:R-:W-:Y:S01]  /*3fb0*/  FSEL R16, R16, -INF , !P0 ;  /* 0xff80000010107808 */ /* 0x000fe20004000000 */
[C---:B-1----:R-:W-:Y:S01]  /*3fc0*/  FFMA.FTZ R26, R88.reuse, R37, R35 ;  /* 0x00000025581a7223 */ /* 0x042fe20000010023 */
[C---:B---3--:R-:W-:Y:S01]  /*3fd0*/  FFMA.FTZ R5, R88.reuse, R14, R5 ;  /* 0x0000000e58057223 */ /* 0x048fe20000010005 */
[----:B------:R-:W-:Y:S01]  /*3fe0*/  ISETP.GE.AND P4, PT, R65, R66, PT ;  /* 0x000000424100720c */ /* 0x000fe20003f86270 */
[----:B----4-:R-:W-:Y:S01]  /*3ff0*/  FFMA.FTZ R20, R88, R14, R23 ;  /* 0x0000000e58147223 */ /* 0x010fe20000010017 */
[----:B------:R-:W-:-:S02]  /*4000*/  FSEL R13, R89, -INF , !P2 ;  /* 0xff800000590d7808 */ /* 0x000fc40005000000 */
[----:B------:R-:W-:Y:S02]  /*4010*/  ISETP.NE.AND P2, PT, R2, 0x1, PT ;  /* 0x000000010200780c */ /* 0x000fe40003f45270 */
[----:B------:R-:W-:Y:S02]  /*4020*/  ISETP.GE.AND P0, PT, R65, R64, PT ;  /* 0x000000404100720c */ /* 0x000fe40003f06270 */
        /* <DEDUP_REMOVED lines=17> */
.L_x_3988:
        /* <DEDUP_REMOVED lines=59> */
.L_x_3989:
        /* <DEDUP_REMOVED lines=37> */
.L_x_3991:
[----:B------:R-:W-:Y:S05]  /*4740*/  BSYNC.RECONVERGENT B0 ;  /* 0x0000000000007941 */ /* 0x000fea0003800200 */
.L_x_3990:
[----:B------:R-:W0:Y:S02]  /*4750*/  LDGDEPBAR ;  /* 0x00000000000079af */ /* 0x000e240000000000 */
.L_x_3987:
        /* <DEDUP_REMOVED lines=37> */
[----:B------:R-:W-:Y:S01]  /*49b0*/  IADD3 R121, PT, PT, R123, 0x3000, RZ ;  /* 0x000030007b797810 */ /* 0x000fe20007ffe0ff */
[----:B------:R-:W-:Y:S01]  /*49c0*/  LDSM.16.MT88.4 R104, [R123+0x3000] ;  /* 0x003000007b68783b */ /* 0x000fe20000004200 */
[----:B----4-:R-:W-:-:S02]  /*49d0*/  FMNMX.FTZ R14, R7, R14, !PT ;  /* 0x0000000e070e7209 */ /* 0x010fc40007810000 */
[----:B-----5:R-:W-:-:S03]  /*49e0*/  FMNMX.FTZ R5, R38, R5, !PT ;  /* 0x0000000526057209 */ /* 0x020fc60007810000 */
[----:B------:R-:W4:Y:S02]  /*49f0*/  SHFL.BFLY PT, R67, R14, 0x1, 0x1f ;  /* 0x0c201f000e437f89 */ /* 0x000f2400000e0000 */
[----:B----4-:R-:W-:Y:S02]  /*4a00*/  FMNMX.FTZ R67, R14, R67, !PT ;  /* 0x000000430e437209 */ /* 0x010fe40007810000 */
[----:B------:R-:W4:Y:S02]  /*4a10*/  SHFL.BFLY PT, R14, R5, 0x1, 0x1f ;  /* 0x0c201f00050e7f89 */ /* 0x000f2400000e0000 */
        /* <DEDUP_REMOVED lines=14> */
[----:B----4-:R-:W-:Y:S01]  /*4b00*/  FMNMX.FTZ R65, R5, R14, !PT ;  /* 0x0000000e05417209 */ /* 0x010fe20007810000 */
[--C-:B------:R-:W-:Y:S01]  /*4b10*/  FFMA.FTZ R14, R41, UR4, -R30.reuse ;  /* 0x00000004290e7c23 */ /* 0x100fe2000801081e */
[--C-:B------:R-:W-:Y:S01]  /*4b20*/  FFMA.FTZ R49, R49, UR4, -R30.reuse ;  /* 0x0000000431317c23 */ /* 0x100fe2000801081e */
[----:B------:R-:W-:Y:S01]  /*4b30*/  MUFU.EX2 R72, R72 ;  /* 0x0000004800487308 */ /* 0x000fe20000000800 */
[C---:B------:R-:W-:Y:S01]  /*4b40*/  FSETP.NEU.FTZ.AND P0, PT, R65.reuse, -INF , PT ;  /* 0xff8000004100780b */ /* 0x040fe20003f1d000 */
[----:B------:R-:W-:Y:S01]  /*4b50*/  FMUL.FTZ R21, R65, UR4 ;  /* 0x0000000441157c20 */ /* 0x000fe20008410000 */
[--C-:B------:R-:W-:Y:S01]  /*4b60*/  FFMA.FTZ R47, R47, UR4, -R30.reuse ;  /* 0x000000042f2f7c23 */ /* 0x100fe2000801081e */
[--C-:B------:R-:W-:Y:S01]  /*4b70*/  FFMA.FTZ R33, R33, UR4, -R30.reuse ;  /* 0x0000000421217c23 */ /* 0x100fe2000801081e */
[--C-:B------:R-:W-:Y:S01]  /*4b80*/  FFMA.FTZ R43, R43, UR4, -R30.reuse ;  /* 0x000000042b2b7c23 */ /* 0x100fe2000801081e */
[--C-:B------:R-:W-:Y:S01]  /*4b90*/  FFMA.FTZ R31, R31, UR4, -R30.reuse ;  /* 0x000000041f1f7c23 */ /* 0x100fe2000801081e */
[----:B------:R-:W-:Y:S01]  /*4ba0*/  FSEL R21, R21, RZ, P0 ;  /* 0x000000ff15157208 */ /* 0x000fe20000000000 */
[----:B------:R-:W1:Y:S01]  /*4bb0*/  MUFU.EX2 R69, R69 ;  /* 0x0000004500457308 */ /* 0x000e620000000800 */
[----:B------:R-:W-:-:S03]  /*4bc0*/  FFMA.FTZ R25, R25, UR4, -R30 ;  /* 0x0000000419197c23 */ /* 0x000fc6000801081e */
[--C-:B------:R-:W-:Y:S01]  /*4bd0*/  FFMA.FTZ R46, R22, UR4, -R21.reuse ;  /* 0x00000004162e7c23 */ /* 0x100fe20008010815 */
[----:B------:R-:W-:Y:S01]  /*4be0*/  IADD3 R22, PT, PT, R123, 0x3020, RZ ;  /* 0x000030207b167810 */ /* 0x000fe20007ffe0ff */
[--C-:B------:R-:W-:Y:S01]  /*4bf0*/  FFMA.FTZ R41, R6, UR4, -R21.reuse ;  /* 0x0000000406297c23 */ /* 0x100fe20008010815 */
[----:B------:R-:W-:Y:S01]  /*4c00*/  @P6 IADD3 R22, PT, PT, R121, -0x20, RZ ;  /* 0xffffffe079166810 */ /* 0x000fe20007ffe0ff */
[--C-:B------:R-:W-:Y:S01]  /*4c10*/  FFMA.FTZ R44, R4, UR4, -R21.reuse ;  /* 0x00000004042c7c23 */ /* 0x100fe20008010815 */
[--C-:B------:R-:W-:Y:S01]  /*4c20*/  FFMA.FTZ R39, R10, UR4, -R21.reuse ;  /* 0x000000040a277c23 */ /* 0x100fe20008010815 */
[----:B------:R-:W3:Y:S01]  /*4c30*/  MUFU.EX2 R40, R40 ;  /* 0x0000002800287308 */ /* 0x000ee20000000800 */
[--C-:B------:R-:W-:Y:S01]  /*4c40*/  FFMA.FTZ R42, R8, UR4, -R21.reuse ;  /* 0x00000004082a7c23 */ /* 0x100fe20008010815 */
[----:B------:R-:W4:Y:S01]  /*4c50*/  LDSM.16.MT88.4 R4, [R22] ;  /* 0x000000001604783b */ /* 0x000f220000004200 */
[--C-:B------:R-:W-:Y:S01]  /*4c60*/  FFMA.FTZ R29, R58, UR4, -R21.reuse ;  /* 0x000000043a1d7c23 */ /* 0x100fe20008010815 */
[--C-:B------:R-:W-:Y:S01]  /*4c70*/  FFMA.FTZ R32, R32, UR4, -R21.reuse ;  /* 0x0000000420207c23 */ /* 0x100fe20008010815 */
[--C-:B------:R-:W-:Y:S01]  /*4c80*/  FFMA.FTZ R19, R54, UR4, -R21.reuse ;  /* 0x0000000436137c23 */ /* 0x100fe20008010815 */
[----:B------:R-:W5:Y:S01]  /*4c90*/  LDSM.16.MT88.4 R8, [R123+0x3400] ;  /* 0x003400007b08783b */ /* 0x000f620000004200 */
[----:B-12---:R-:W-:Y:S01]  /*4ca0*/  F2FP.BF16.F32.PACK_AB R96, R69, R72 ;  /* 0x000000484560723e */ /* 0x006fe200000010ff */
        /* <DEDUP_REMOVED lines=28> */
[----:B------:R-:W-:Y:S01]  /*4e70*/  FFMA.FTZ R72, R45, UR4, -R30 ;  /* 0x000000042d487c23 */ /* 0x000fe2000801081e */
[----:B------:R-:W-:Y:S01]  /*4e80*/  FADD.FTZ R41, R46, R41 ;  /* 0x000000292e297221 */ /* 0x000fe20000010000 */
        /* <DEDUP_REMOVED lines=8> */
[----:B------:R-:W-:-:S02]  /*4f10*/  FFMA.FTZ R89, R20, UR4, -R21 ;  /* 0x0000000414597c23 */ /* 0x000fc40008010815 */
[----:B------:R-:W1:Y:S01]  /*4f20*/  MUFU.EX2 R14, R14 ;  /* 0x0000000e000e7308 */ /* 0x000e620000000800 */
[----:B--2---:R-:W-:Y:S01]  /*4f30*/  F2FP.BF16.F32.PACK_AB R99, R39, R44 ;  /* 0x0000002c2763723e */ /* 0x004fe200000010ff */
[----:B------:R-:W-:-:S04]  /*4f40*/  FADD.FTZ R44, R44, R41 ;  /* 0x000000292c2c7221 */ /* 0x000fc80000010000 */
[----:B------:R-:W-:Y:S01]  /*4f50*/  FADD.FTZ R39, R39, R44 ;  /* 0x0000002c27277221 */ /* 0x000fe20000010000 */
[----:B------:R-:W-:Y:S01]  /*4f60*/  FFMA.FTZ R44, R15, UR4, -R30 ;  /* 0x000000040f2c7c23 */ /* 0x000fe2000801081e */
[----:B------:R-:W-:Y:S01]  /*4f70*/  MUFU.EX2 R38, R38 ;  /* 0x0000002600267308 */ /* 0x000fe20000000800 */
[C---:B------:R-:W-:Y:S07]  /*4f80*/  HMMA.16816.F32.BF16 R108, R96.reuse, R104, RZ ;  /* 0x00000068606c723c */ /* 0x040fee00000418ff */
[----:B------:R-:W2:Y:S01]  /*4f90*/  MUFU.EX2 R17, R17 ;  /* 0x0000001100117308 */ /* 0x000ea20000000800 */
[C---:B------:R-:W-:Y:S07]  /*4fa0*/  HMMA.16816.F32.BF16 R104, R96.reuse, R106, RZ ;  /* 0x0000006a6068723c */ /* 0x040fee00000418ff */
[----:B------:R-:W-:Y:S01]  /*4fb0*/  MUFU.EX2 R42, R42 ;  /* 0x0000002a002a7308 */ /* 0x000fe20000000800 */
[----:B----4-:R-:W-:Y:S01]  /*4fc0*/  HMMA.16816.F32.BF16 R100, R96, R4, RZ ;  /* 0x000000046064723c */ /* 0x010fe200000418ff */
[----:B-1----:R-:W-:-:S06]  /*4fd0*/  F2FP.BF16.F32.PACK_AB R4, R14, R35 ;  /* 0x000000230e04723e */ /* 0x002fcc00000010ff */
[----:B------:R-:W1:Y:S01]  /*4fe0*/  MUFU.EX2 R29, R29 ;  /* 0x0000001d001d7308 */ /* 0x000e620000000800 */
[----:B------:R-:W-:Y:S01]  /*4ff0*/  HMMA.16816.F32.BF16 R96, R96, R6, RZ ;  /* 0x000000066060723c */ /* 0x000fe200000418ff */
[----:B--2---:R-:W-:-:S06]  /*5000*/  F2FP.BF16.F32.PACK_AB R6, R17, R38 ;  /* 0x000000261106723e */ /* 0x004fcc00000010ff */
[----:B------:R-:W-:Y:S08]  /*5010*/  MUFU.EX2 R32, R32 ;  /* 0x0000002000207308 */ /* 0x000ff00000000800 */
        /* <DEDUP_REMOVED lines=47> */
[----:B-1----:R-:W-:Y:S01]  /*5310*/  FFMA.FTZ R76, R51, UR4, -R30 ;  /* 0x00000004334c7c23 */ /* 0x002fe2000801081e */
[----:B------:R-:W-:-:S06]  /*5320*/  FFMA.FTZ R51, R52, UR4, -R21 ;  /* 0x0000000434337c23 */ /* 0x000fcc0008010815 */
[----:B------:R-:W-:Y:S08]  /*5330*/  MUFU.EX2 R76, R76 ;  /* 0x0000004c004c7308 */ /* 0x000ff00000000800 */
[----:B------:R-:W-:Y:S01]  /*5340*/  MUFU.EX2 R49, R49 ;  /* 0x0000003100317308 */ /* 0x000fe20000000800 */
[C---:B--2---:R-:W-:Y:S07]  /*5350*/  HMMA.16816.F32.BF16 R108, R4.reuse, R8, R108 ;  /* 0x00000008046c723c */ /* 0x044fee000004186c */
[----:B------:R-:W-:Y:S01]  /*5360*/  MUFU.EX2 R47, R47 ;  /* 0x0000002f002f7308 */ /* 0x000fe20000000800 */
[----:B------:R-:W-:Y:S01]  /*5370*/  HMMA.16816.F32.BF16 R104, R4, R10, R104 ;  /* 0x0000000a0468723c */ /* 0x000fe20000041868 */
[----:B------:R-:W1:Y:S06]  /*5380*/  LDSM.16.MT88.4 R8, [R22+0xc00] ;  /* 0x000c00001608783b */ /* 0x000e6c0000004200 */
[----:B------:R-:W-:Y:S08]  /*5390*/  MUFU.EX2 R72, R72 ;  /* 0x0000004800487308 */ /* 0x000ff00000000800 */
[----:B------:R-:W-:Y:S08]  /*53a0*/  MUFU.EX2 R51, R51 ;  /* 0x0000003300337308 */ /* 0x000ff00000000800 */
[----:B------:R2:W4:Y:S08]  /*53b0*/  MUFU.EX2 R48, R50 ;  /* 0x0000003200307308 */ /* 0x0005300000000800 */
[----:B------:R-:W-:Y:S08]  /*53c0*/  MUFU.EX2 R45, R45 ;  /* 0x0000002d002d7308 */ /* 0x000ff00000000800 */
[----:B------:R-:W4:Y:S01]  /*53d0*/  MUFU.EX2 R46, R46 ;  /* 0x0000002e002e7308 */ /* 0x000f220000000800 */
[----:B--2---:R-:W-:Y:S01]  /*53e0*/  FADD.FTZ R50, R42, R39 ;  /* 0x000000272a327221 */ /* 0x004fe20000010000 */
[----:B------:R-:W-:Y:S01]  /*53f0*/  FFMA.FTZ R42, R27, UR4, -R30 ;  /* 0x000000041b2a7c23 */ /* 0x000fe2000801081e */
[----:B------:R-:W-:-:S02]  /*5400*/  FFMA.FTZ R27, R36, UR4, -R21 ;  /* 0x00000004241b7c23 */ /* 0x000fc40008010815 */
[----:B------:R-:W-:Y:S01]  /*5410*/  FADD.FTZ R29, R29, R50 ;  /* 0x000000321d1d7221 */ /* 0x000fe20000010000 */
[C---:B-1----:R-:W-:Y:S02]  /*5420*/  HMMA.16816.F32.BF16 R100, R4.reuse, R8, R100 ;  /* 0x000000080464723c */ /* 0x042fe40000041864 */
[----:B------:R-:W-:Y:S06]  /*5430*/  MUFU.EX2 R43, R43 ;  /* 0x0000002b002b7308 */ /* 0x000fec0000000800 */
[----:B------:R-:W-:Y:S01]  /*5440*/  HMMA.16816.F32.BF16 R96, R4, R10, R96 ;  /* 0x0000000a0460723c */ /* 0x000fe20000041860 */
[----:B------:R-:W1:Y:S01]  /*5450*/  LDSM.16.MT88.4 R8, [R123+0x4000] ;  /* 0x004000007b08783b */ /* 0x000e620000004200 */
[----:B-----5:R-:W-:Y:S01]  /*5460*/  F2FP.BF16.F32.PACK_AB R4, R79, R128 ;  /* 0x000000804f04723e */ /* 0x020fe200000010ff */
[----:B------:R-:W-:Y:S01]  /*5470*/  MUFU.EX2 R31, R31 ;  /* 0x0000001f001f7308 */ /* 0x000fe20000000800 */
[----:B------:R-:W-:-:S02]  /*5480*/  F2FP.BF16.F32.PACK_AB R5, R74, R83 ;  /* 0x000000534a05723e */ /* 0x000fc400000010ff */
[----:B------:R-:W-:Y:S02]  /*5490*/  F2FP.BF16.F32.PACK_AB R6, R122, R77 ;  /* 0x0000004d7a06723e */ /* 0x000fe400000010ff */
[----:B---3--:R-:W-:-:S03]  /*54a0*/  F2FP.BF16.F32.PACK_AB R7, R70, R75 ;  /* 0x0000004b4607723e */ /* 0x008fc600000010ff */
        /* <DEDUP_REMOVED lines=10> */
[----:B------:R-:W-:Y:S01]  /*5550*/  MUFU.EX2 R89, R89 ;  /* 0x0000005900597308 */ /* 0x000fe20000000800 */
[C---:B-1----:R-:W-:Y:S08]  /*5560*/  HMMA.16816.F32.BF16 R100, R4.reuse, R8, R100 ;  /* 0x000000080464723c */ /* 0x042ff00000041864 */
[----:B------:R-:W-:Y:S01]  /*5570*/  HMMA.16816.F32.BF16 R96, R4, R10, R96 ;  /* 0x0000000a0460723c */ /* 0x000fe20000041860 */
[----:B------:R-:W1:Y:S01]  /*5580*/  LDSM.16.MT88.4 R8, [R123+0x4400] ;  /* 0x004400007b08783b */ /* 0x000e620000004200 */
[----:B------:R-:W-:Y:S01]  /*5590*/  FADD.FTZ R4, R37, R40 ;  /* 0x0000002825047221 */ /* 0x000fe20000010000 */
[----:B----4-:R-:W-:Y:S01]  /*55a0*/  F2FP.BF16.F32.PACK_AB R5, R48, R51 ;  /* 0x000000333005723e */ /* 0x010fe200000010ff */
[----:B------:R2:W3:Y:S01]  /*55b0*/  MUFU.EX2 R40, R33 ;  /* 0x0000002100287308 */ /* 0x0004e20000000800 */
[----:B------:R-:W-:Y:S01]  /*55c0*/  F2FP.BF16.F32.PACK_AB R6, R72, R47 ;  /* 0x0000002f4806723e */ /* 0x000fe200000010ff */
[----:B------:R-:W-:Y:S01]  /*55d0*/  FADD.FTZ R35, R35, R4 ;  /* 0x0000000423237221 */ /* 0x000fe20000010000 */
[----:B------:R-:W-:-:S02]  /*55e0*/  F2FP.BF16.F32.PACK_AB R4, R49, R76 ;  /* 0x0000004c3104723e */ /* 0x000fc400000010ff */
[----:B------:R-:W-:Y:S01]  /*55f0*/  F2FP.BF16.F32.PACK_AB R7, R46, R45 ;  /* 0x0000002d2e07723e */ /* 0x000fe200000010ff */
[----:B------:R-:W-:-:S04]  /*5600*/  FADD.FTZ R35, R14, R35 ;  /* 0x000000230e237221 */ /* 0x000fc80000010000 */
[----:B------:R-:W-:Y:S01]  /*5610*/  FADD.FTZ R38, R38, R35 ;  /* 0x0000002326267221 */ /* 0x000fe20000010000 */
[----:B------:R-:W-:Y:S01]  /*5620*/  FFMA.FTZ R35, R18, UR4, -R21 ;  /* 0x0000000412237c23 */ /* 0x000fe20008010815 */
[----:B------:R-:W-:Y:S01]  /*5630*/  FADD.FTZ R18, R32, R29 ;  /* 0x0000001d20127221 */ /* 0x000fe20000010000 */
[----:B------:R-:W-:Y:S01]  /*5640*/  FFMA.FTZ R32, R16, UR4, -R21 ;  /* 0x0000000410207c23 */ /* 0x000fe20008010815 */
[----:B------:R-:W-:Y:S01]  /*5650*/  FADD.FTZ R38, R17, R38 ;  /* 0x0000002611267221 */ /* 0x000fe20000010000 */
[----:B------:R-:W-:Y:S01]  /*5660*/  MUFU.EX2 R29, R35 ;  /* 0x00000023001d7308 */ /* 0x000fe20000000800 */
[----:B------:R-:W-:Y:S01]  /*5670*/  FADD.FTZ R19, R19, R18 ;  /* 0x0000001213137221 */ /* 0x000fe20000010000 */
[----:B--2---:R-:W-:Y:S01]  /*5680*/  FFMA.FTZ R33, R13, UR4, -R30 ;  /* 0x000000040d217c23 */ /* 0x004fe2000801081e */
[----:B------:R-:W-:Y:S01]  /*5690*/  FADD.FTZ R59, R59, R38 ;  /* 0x000000263b3b7221 */ /* 0x000fe20000010000 */
[----:B------:R-:W2:Y:S01]  /*56a0*/  LDSM.16.MT88.4 R12, [R22+0x1400] ;  /* 0x00140000160c783b */ /* 0x000ea20000004200 */
[----:B------:R-:W-:Y:S01]  /*56b0*/  FADD.FTZ R60, R60, R19 ;  /* 0x000000133c3c7221 */ /* 0x000fe20000010000 */
[----:B------:R-:W-:Y:S01]  /*56c0*/  FFMA.FTZ R30, R23, UR4, -R30 ;  /* 0x00000004171e7c23 */ /* 0x000fe2000801081e */
[----:B------:R-:W-:Y:S01]  /*56d0*/  FADD.FTZ R58, R58, R59 ;  /* 0x0000003b3a3a7221 */ /* 0x000fe20000010000 */
[----:B------:R-:W4:Y:S01]  /*56e0*/  MUFU.EX2 R32, R32 ;  /* 0x0000002000207308 */ /* 0x000f220000000800 */
[----:B------:R-:W5:Y:S01]  /*56f0*/  LDSM.16.MT88.4 R16, [R22+0x1800] ;  /* 0x001800001610783b */ /* 0x000f620000004200 */
[----:B------:R-:W-:Y:S01]  /*5700*/  FADD.FTZ R55, R55, R60 ;  /* 0x0000003c37377221 */ /* 0x000fe20000010000 */
[----:B------:R-:W-:Y:S01]  /*5710*/  FADD.FTZ R57, R57, R58 ;  /* 0x0000003a39397221 */ /* 0x000fe20000010000 */
[----:B------:R-:W-:-:S02]  /*5720*/  FFMA.FTZ R23, R28, UR4, -R21 ;  /* 0x000000041c177c23 */ /* 0x000fc40008010815 */
[----:B------:R-:W-:Y:S01]  /*5730*/  FADD.FTZ R56, R56, R55 ;  /* 0x0000003738387221 */ /* 0x000fe20000010000 */
[----:B------:R-:W-:Y:S01]  /*5740*/  FADD.FTZ R57, R54, R57 ;  /* 0x0000003936397221 */ /* 0x000fe20000010000 */
[----:B------:R-:W5:Y:S02]  /*5750*/  MUFU.EX2 R33, R33 ;  /* 0x0000002100217308 */ /* 0x000f640000000800 */
[----:B------:R-:W-:Y:S01]  /*5760*/  FADD.FTZ R53, R53, R56 ;  /* 0x0000003835357221 */ /* 0x000fe20000010000 */
[----:B------:R-:W-:Y:S01]  /*5770*/  FADD.FTZ R120, R120, R57 ;  /* 0x0000003978787221 */ /* 0x000fe20000010000 */
[C---:B-1----:R-:W-:Y:S02]  /*5780*/  HMMA.16816.F32.BF16 R108, R4.reuse, R8, R108 ;  /* 0x00000008046c723c */ /* 0x042fe4000004186c */
[----:B------:R-:W-:Y:S01]  /*5790*/  FADD.FTZ R92, R92, R53 ;  /* 0x000000355c5c7221 */ /* 0x000fe20000010000 */
[----:B------:R-:W-:Y:S01]  /*57a0*/  FADD.FTZ R73, R73, R120 ;  /* 0x0000007849497221 */ /* 0x000fe20000010000 */
[----:B------:R-:W1:Y:S01]  /*57b0*/  MUFU.EX2 R23, R23 ;  /* 0x0000001700177308 */ /* 0x000e620000000800 */
[----:B------:R-:W-:Y:S01]  /*57c0*/  MOV R120, 0xffffffff ;  /* 0xffffffff00787802 */ /* 0x000fe20000000f00 */
[----:B------:R-:W-:Y:S01]  /*57d0*/  FADD.FTZ R71, R71, R92 ;  /* 0x0000005c47477221 */ /* 0x000fe20000010000 */
[----:B------:R-:W-:Y:S01]  /*57e0*/  FADD.FTZ R68, R68, R73 ;  /* 0x0000004944447221 */ /* 0x000fe20000010000 */
[----:B------:R-:W-:Y:S01]  /*57f0*/  HMMA.16816.F32.BF16 R104, R4, R10, R104 ;  /* 0x0000000a0468723c */ /* 0x000fe20000041868 */
[----:B------:R-:W1:Y:S02]  /*5800*/  LDSM.16.MT88.4 R8, [R123+0x4800] ;  /* 0x004800007b08783b */ /* 0x000e640000004200 */
[----:B------:R-:W-:Y:S01]  /*5810*/  FADD.FTZ R63, R63, R68 ;  /* 0x000000443f3f7221 */ /* 0x000fe20000010000 */
[----:B------:R-:W1:Y:S03]  /*5820*/  MUFU.EX2 R30, R30 ;  /* 0x0000001e001e7308 */ /* 0x000e660000000800 */
[----:B------:R-:W-:-:S04]  /*5830*/  FADD.FTZ R128, R128, R63 ;  /* 0x0000003f80807221 */ /* 0x000fc80000010000 */
[----:B------:R-:W-:Y:S01]  /*5840*/  FADD.FTZ R128, R79, R128 ;  /* 0x000000804f807221 */ /* 0x000fe20000010000 */
[C---:B--2---:R-:W-:Y:S08]  /*5850*/  HMMA.16816.F32.BF16 R100, R4.reuse, R12, R100 ;  /* 0x0000000c0464723c */ /* 0x044ff00000041864 */
[----:B------:R-:W-:Y:S01]  /*5860*/  HMMA.16816.F32.BF16 R96, R4, R14, R96 ;  /* 0x0000000e0460723c */ /* 0x000fe20000041860 */
[----:B---3--:R-:W-:Y:S01]  /*5870*/  F2FP.BF16.F32.PACK_AB R4, R40, R43 ;  /* 0x0000002b2804723e */ /* 0x008fe200000010ff */
[----:B------:R-:W2:Y:S01]  /*5880*/  LDSM.16.MT88.4 R12, [R123+0x4c00] ;  /* 0x004c00007b0c783b */ /* 0x000ea20000004200 */
[----:B------:R-:W-:-:S02]  /*5890*/  F2FP.BF16.F32.PACK_AB R5, R34, R27 ;  /* 0x0000001b2205723e */ /* 0x000fc400000010ff */
[----:B------:R-:W-:Y:S02]  /*58a0*/  F2FP.BF16.F32.PACK_AB R6, R44, R31 ;  /* 0x0000001f2c06723e */ /* 0x000fe400000010ff */
[----:B----4-:R-:W-:-:S07]  /*58b0*/  F2FP.BF16.F32.PACK_AB R7, R32, R29 ;  /* 0x0000001d2007723e */ /* 0x010fce00000010ff */
[----:B-----5:R-:W-:Y:S01]  /*58c0*/  HMMA.16816.F32.BF16 R100, R4, R16, R100 ;  /* 0x000000100464723c */ /* 0x020fe20000041864 */
[----:B------:R-:W-:-:S04]  /*58d0*/  FADD.FTZ R17, R77, R128 ;  /* 0x000000804d117221 */ /* 0x000fc80000010000 */
[----:B------:R-:W-:-:S03]  /*58e0*/  FADD.FTZ R17, R122, R17 ;  /* 0x000000117a117221 */ /* 0x000fc60000010000 */
[----:B-1----:R-:W-:Y:S01]  /*58f0*/  HMMA.16816.F32.BF16 R108, R4, R8, R108 ;  /* 0x00000008046c723c */ /* 0x002fe2000004186c */
[----:B------:R-:W-:Y:S01]  /*5900*/  FADD.FTZ R8, R62, R71 ;  /* 0x000000473e087221 */ /* 0x000fe20000010000 */
[----:B------:R-:W-:-:S03]  /*5910*/  FADD.FTZ R16, R76, R17 ;  /* 0x000000114c107221 */ /* 0x000fc60000010000 */
[----:B------:R-:W-:Y:S01]  /*5920*/  FADD.FTZ R8, R61, R8 ;  /* 0x000000083d087221 */ /* 0x000fe20000010000 */
[----:B------:R-:W-:Y:S02]  /*5930*/  FADD.FTZ R16, R49, R16 ;  /* 0x0000001031107221 */ /* 0x000fe40000010000 */
[C---:B------:R-:W-:Y:S01]  /*5940*/  HMMA.16816.F32.BF16 R104, R4.reuse, R10, R104 ;  /* 0x0000000a0468723c */ /* 0x040fe20000041868 */
[----:B------:R-:W-:Y:S01]  /*5950*/  FADD.FTZ R83, R83, R8 ;  /* 0x0000000853537221 */ /* 0x000fe20000010000 */
[----:B------:R-:W-:Y:S01]  /*5960*/  FADD.FTZ R47, R47, R16 ;  /* 0x000000102f2f7221 */ /* 0x000fe20000010000 */
[----:B------:R-:W1:Y:S02]  /*5970*/  LDSM.16.MT88.4 R8, [R22+0x1c00] ;  /* 0x001c00001608783b */ /* 0x000e640000004200 */
[----:B------:R-:W-:Y:S01]  /*5980*/  FADD.FTZ R74, R74, R83 ;  /* 0x000000534a4a7221 */ /* 0x000fe20000010000 */
[----:B------:R-:W-:Y:S02]  /*5990*/  FADD.FTZ R72, R72, R47 ;  /* 0x0000002f48487221 */ /* 0x000fe40000010000 */
[----:B------:R-:W-:Y:S01]  /*59a0*/  HMMA.16816.F32.BF16 R96, R4, R18, R96 ;  /* 0x000000120460723c */ /* 0x000fe20000041860 */
[----:B------:R-:W-:Y:S01]  /*59b0*/  FADD.FTZ R75, R75, R74 ;  /* 0x0000004a4b4b7221 */ /* 0x000fe20000010000 */
[----:B------:R-:W-:Y:S01]  /*59c0*/  FADD.FTZ R43, R43, R72 ;  /* 0x000000482b2b7221 */ /* 0x000fe20000010000 */
[----:B------:R-:W-:-:S02]  /*59d0*/  F2FP.BF16.F32.PACK_AB R4, R42, R33 ;  /* 0x000000212a04723e */ /* 0x000fc400000010ff */
[----:B------:R-:W-:Y:S01]  /*59e0*/  FADD.FTZ R70, R70, R75 ;  /* 0x0000004b46467221 */ /* 0x000fe20000010000 */
[----:B------:R-:W-:Y:S01]  /*59f0*/  FADD.FTZ R40, R40, R43 ;  /* 0x0000002b28287221 */ /* 0x000fe20000010000 */
[----:B------:R-:W-:Y:S02]  /*5a00*/  F2FP.BF16.F32.PACK_AB R5, R26, R23 ;  /* 0x000000171a05723e */ /* 0x000fe400000010ff */
[----:B------:R-:W-:Y:S01]  /*5a10*/  FADD.FTZ R51, R51, R70 ;  /* 0x0000004633337221 */ /* 0x000fe20000010000 */
[----:B------:R-:W-:Y:S01]  /*5a20*/  FADD.FTZ R31, R31, R40 ;  /* 0x000000281f1f7221 */ /* 0x000fe20000010000 */
[----:B------:R-:W-:Y:S02]  /*5a30*/  F2FP.BF16.F32.PACK_AB R6, R30, R25 ;  /* 0x000000191e06723e */ /* 0x000fe400000010ff */
[----:B------:R-:W-:Y:S01]  /*5a40*/  FADD.FTZ R48, R48, R51 ;  /* 0x0000003330307221 */ /* 0x000fe20000010000 */
[----:B------:R-:W-:Y:S01]  /*5a50*/  FADD.FTZ R44, R44, R31 ;  /* 0x0000001f2c2c7221 */ /* 0x000fe20000010000 */
[----:B------:R-:W-:-:S02]  /*5a60*/  F2FP.BF16.F32.PACK_AB R7, R89, R24 ;  /* 0x000000185907723e */ /* 0x000fc400000010ff */
        /* <DEDUP_REMOVED lines=10> */
[----:B------:R-:W-:-:S04]  /*5b10*/  FADD.FTZ R29, R29, R34 ;  /* 0x000000221d1d7221 */ /* 0x000fc80000010000 */
[----:B------:R-:W-:Y:S02]  /*5b20*/  FADD.FTZ R32, R32, R29 ;  /* 0x0000001d20207221 */ /* 0x000fe40000010000 */
[----:B-1----:R-:W-:Y:S02]  /*5b30*/  HMMA.16816.F32.BF16 R100, R4, R8, R100 ;  /* 0x000000080464723c */ /* 0x002fe40000041864 */
[----:B------:R-:W-:-:S04]  /*5b40*/  FADD.FTZ R23, R23, R32 ;  /* 0x0000002017177221 */ /* 0x000fc80000010000 */
[----:B------:R-:W-:Y:S02]  /*5b50*/  FADD.FTZ R23, R26, R23 ;  /* 0x000000171a177221 */ /* 0x000fe40000010000 */
[----:B------:R-:W-:Y:S02]  /*5b60*/  HMMA.16816.F32.BF16 R96, R4, R10, R96 ;  /* 0x0000000a0460723c */ /* 0x000fe40000041860 */
[----:B------:R-:W-:-:S04]  /*5b70*/  FADD.FTZ R24, R24, R23 ;  /* 0x0000001718187221 */ /* 0x000fc80000010000 */
[----:B------:R-:W-:Y:S01]  /*5b80*/  FADD.FTZ R89, R89, R24 ;  /* 0x0000001859597221 */ /* 0x000fe20000010000 */
[----:B------:R-:W-:-:S13]  /*5b90*/  @!P2 BRA `(.L_x_3992) ;  /* 0x0000003c00c8a947 */ /* 0x000fda0003800000 */
        /* <DEDUP_REMOVED lines=64> */
.L_x_3993:
[----:B------:R-:W-:Y:S01]  /*5fa0*/  UMOV UR4, URZ ;  /* 0x000000ff00047c82 */ /* 0x000fe20008000000 */
[----:B------:R-:W-:Y:S01]  /*5fb0*/  IMAD.SHL.U32 R4, R80, 0x80, RZ ;  /* 0x0000008050047824 */ /* 0x000fe200078e00ff */
[----:B------:R-:W-:-:S05]  /*5fc0*/  IADD3 R5, P0, PT, RZ, -UR4, RZ ;  /* 0x80000004ff057c10 */ /* 0x000fca000ff1e0ff */
[----:B------:R-:W-:-:S05]  /*5fd0*/  IMAD.X R4, RZ, RZ, ~R4, P0 ;  /* 0x000000ffff047224 */ /* 0x000fca00000e0e04 */
[----:B------:R-:W-:-:S04]  /*5fe0*/  SHF.R.S64 R5, R5, 0x1f, R4 ;  /* 0x0000001f05057819 */ /* 0x000fc80000001004 */
[----:B------:R-:W-:-:S04]  /*5ff0*/  IADD3 R124, P0, PT, R5, R124, RZ ;  /* 0x0000007c057c7210 */ /* 0x000fc80007f1e0ff */
[----:B------:R-:W-:-:S09]  /*6000*/  LEA.HI.X.SX32 R125, R4, R125, 0x1, P0 ;  /* 0x0000007d047d7211 */ /* 0x000fd200000f0eff */
.L_x_3994:
        /* <DEDUP_REMOVED lines=33> */
[----:B------:R-:W4:Y:S04]  /*6220*/  LDSM.16.M88.4 R24, [R3+0x1000] ;  /* 0x001000000318783b */ /* 0x000f280000000200 */
[----:B------:R-:W5:Y:S04]  /*6230*/  LDSM.16.M88.4 R20, [R85+0x1c00] ;  /* 0x001c00005514783b */ /* 0x000f680000000200 */
[----:B-1----:R-:W-:Y:S04]  /*6240*/  LDSM.16.M88.4 R8, [R3+0x1c00] ;  /* 0x001c00000308783b */ /* 0x002fe80000000200 */
[----:B--2---:R-:W-:Y:S04]  /*6250*/  LDSM.16.M88.4 R4, [R85+0x2400] ;  /* 0x002400005504783b */ /* 0x004fe80000000200 */
[----:B------:R-:W1:Y:S04]  /*6260*/  LDSM.16.M88.4 R36, [R85+0x1400] ;  /* 0x001400005524783b */ /* 0x000e680000000200 */
[----:B------:R-:W2:Y:S04]  /*6270*/  LDSM.16.M88.4 R28, [R85+0x1800] ;  /* 0x00180000551c783b */ /* 0x000ea80000000200 */
[----:B------:R-:W2:Y:S04]  /*6280*/  LDSM.16.M88.4 R72, [R3+0x2400] ;  /* 0x002400000348783b */ /* 0x000ea80000000200 */
[----:B------:R-:W2:Y:S01]  /*6290*/  LDSM.16.M88.4 R16, [R3+0x1400] ;  /* 0x001400000310783b */ /* 0x000ea20000000200 */
[C---:B---3--:R-:W-:Y:S03]  /*62a0*/  HMMA.16816.F32.BF16 R48, R52.reuse, R44, RZ ;  /* 0x0000002c3430723c */ /* 0x048fe600000418ff */
[----:B------:R-:W3:Y:S04]  /*62b0*/  LDSM.16.M88.4 R56, [R3+0x1800] ;  /* 0x001800000338783b */ /* 0x000ee80000000200 */
[----:B------:R-:W3:Y:S01]  /*62c0*/  LDSM.16.M88.4 R12, [R85+0x2000] ;  /* 0x00200000550c783b */ /* 0x000ee20000000200 */
[----:B------:R-:W-:Y:S03]  /*62d0*/  HMMA.16816.F32.BF16 R44, R52, R46, RZ ;  /* 0x0000002e342c723c */ /* 0x000fe600000418ff */
[----:B------:R-:W3:Y:S04]  /*62e0*/  LDSM.16.M88.4 R60, [R85+0x2800] ;  /* 0x00280000553c783b */ /* 0x000ee80000000200 */
[----:B------:R-:W3:Y:S04]  /*62f0*/  LDSM.16.M88.4 R76, [R85+0x2c00] ;  /* 0x002c0000554c783b */ /* 0x000ee80000000200 */
[----:B------:R-:W3:Y:S01]  /*6300*/  LDSM.16.M88.4 R128, [R3+0x2000] ;  /* 0x002000000380783b */ /* 0x000ee20000000200 */
[C---:B----4-:R-:W-:Y:S03]  /*6310*/  HMMA.16816.F32.BF16 R48, R80.reuse, R24, R48 ;  /* 0x000000185030723c */ /* 0x050fe60000041830 */
[----:B------:R-:W0:Y:S05]  /*6320*/  LDGDEPBAR ;  /* 0x00000000000079af */ /* 0x000e2a0000000000 */
[----:B------:R-:W-:Y:S08]  /*6330*/  HMMA.16816.F32.BF16 R44, R80, R26, R44 ;  /* 0x0000001a502c723c */ /* 0x000ff0000004182c */
[----:B-----5:R-:W-:Y:S03]  /*6340*/  HMMA.16816.F32.BF16 R24, R52, R20, RZ ;  /* 0x000000143418723c */ /* 0x020fe600000418ff */
[----:B------:R-:W-:Y:S01]  /*6350*/  FMUL.FTZ R117, R48, UR7 ;  /* 0x0000000730757c20 */ /* 0x000fe20008410000 */
[----:B------:R-:W-:Y:S01]  /*6360*/  FMUL.FTZ R50, R50, UR7 ;  /* 0x0000000732327c20 */ /* 0x000fe20008410000 */
[----:B------:R-:W-:Y:S01]  /*6370*/  FMUL.FTZ R48, R51, UR7 ;  /* 0x0000000733307c20 */ /* 0x000fe20008410000 */
[----:B------:R-:W-:-:S02]  /*6380*/  FMUL.FTZ R49, R49, UR7 ;  /* 0x0000000731317c20 */ /* 0x000fc40008410000 */
[C---:B------:R-:W-:Y:S01]  /*6390*/  HMMA.16816.F32.BF16 R20, R52.reuse, R22, RZ ;  /* 0x000000163414723c */ /* 0x040fe200000418ff */
[----:B------:R-:W4:Y:S02]  /*63a0*/  MUFU.TANH R117, R117 ;  /* 0x0000007500757308 */ /* 0x000f240000002400 */
[----:B------:R-:W-:Y:S01]  /*63b0*/  FMUL.FTZ R44, R44, UR7 ;  /* 0x000000072c2c7c20 */ /* 0x000fe20008410000 */
[----:B------:R-:W-:Y:S01]  /*63c0*/  FMUL.FTZ R45, R45, UR7 ;  /* 0x000000072d2d7c20 */ /* 0x000fe20008410000 */
[----:B------:R-:W-:Y:S01]  /*63d0*/  FMUL.FTZ R46, R46, UR7 ;  /* 0x000000072e2e7c20 */ /* 0x000fe20008410000 */
[----:B------:R-:W-:Y:S02]  /*63e0*/  FMUL.FTZ R47, R47, UR7 ;  /* 0x000000072f2f7c20 */ /* 0x000fe40008410000 */
[----:B-1----:R-:W-:Y:S01]  /*63f0*/  HMMA.16816.F32.BF16 R40, R52, R36, RZ ;  /* 0x000000243428723c */ /* 0x002fe200000418ff */
[----:B------:R-:W1:Y:S07]  /*6400*/  MUFU.TANH R141, R50 ;  /* 0x00000032008d7308 */ /* 0x000e6e0000002400 */
[C---:B------:R-:W-:Y:S01]  /*6410*/  HMMA.16816.F32.BF16 R24, R80.reuse, R8, R24 ;  /* 0x000000085018723c */ /* 0x040fe20000041818 */
[----:B------:R-:W-:Y:S07]  /*6420*/  MUFU.TANH R115, R49 ;  /* 0x0000003100737308 */ /* 0x000fee0000002400 */
        /* <DEDUP_REMOVED lines=8> */
[----:B------:R-:W-:Y:S01]  /*64b0*/  FMUL.FTZ R22, R22, UR7 ;  /* 0x0000000716167c20 */ /* 0x000fe20008410000 */
[----:B------:R-:W-:-:S04]  /*64c0*/  FMUL.FTZ R21, R21, UR7 ;  /* 0x0000000715157c20 */ /* 0x000fc80008410000 */
[C---:B------:R-:W-:Y:S01]  /*64d0*/  HMMA.16816.F32.BF16 R36, R52.reuse, R38, RZ ;  /* 0x000000263424723c */ /* 0x040fe200000418ff */
[----:B------:R-:W-:Y:S07]  /*64e0*/  MUFU.TANH R27, R27 ;  /* 0x0000001b001b7308 */ /* 0x000fee0000002400 */
[C---:B--2---:R-:W-:Y:S01]  /*64f0*/  HMMA.16816.F32.BF16 R32, R52.reuse, R28, RZ ;  /* 0x0000001c3420723c */ /* 0x044fe200000418ff */
[----:B------:R-:W-:Y:S07]  /*6500*/  MUFU.TANH R21, R21 ;  /* 0x0000001500157308 */ /* 0x000fee0000002400 */
[----:B------:R-:W-:Y:S01]  /*6510*/  HMMA.16816.F32.BF16 R28, R52, R30, RZ ;  /* 0x0000001e341c723c */ /* 0x000fe200000418ff */
[----:B------:R-:W-:Y:S07]  /*6520*/  MUFU.TANH R25, R25 ;  /* 0x0000001900197308 */ /* 0x000fee0000002400 */
[C---:B------:R-:W-:Y:S08]  /*6530*/  HMMA.16816.F32.BF16 R8, R80.reuse, R72, R8 ;  /* 0x000000485008723c */ /* 0x040ff00000041808 */
[C---:B------:R-:W-:Y:S01]  /*6540*/  HMMA.16816.F32.BF16 R4, R80.reuse, R74, R4 ;  /* 0x0000004a5004723c */ /* 0x040fe20000041804 */
[----:B------:R-:W2:Y:S07]  /*6550*/  LDSM.16.M88.4 R72, [R3+0x2c00] ;  /* 0x002c00000348783b */ /* 0x000eae0000000200 */
[----:B------:R-:W-:Y:S03]  /*6560*/  HMMA.16816.F32.BF16 R40, R80, R16, R40 ;  /* 0x000000105028723c */ /* 0x000fe60000041828 */
[----:B------:R-:W-:Y:S01]  /*6570*/  FMUL.FTZ R8, R8, UR7 ;  /* 0x0000000708087c20 */ /* 0x000fe20008410000 */
[----:B------:R-:W-:-:S04]  /*6580*/  FMUL.FTZ R9, R9, UR7 ;  /* 0x0000000709097c20 */ /* 0x000fc80008410000 */
[----:B------:R-:W-:Y:S02]  /*6590*/  HMMA.16816.F32.BF16 R36, R80, R18, R36 ;  /* 0x000000125024723c */ /* 0x000fe40000041824 */
[----:B------:R-:W-:Y:S01]  /*65a0*/  MUFU.TANH R9, R9 ;  /* 0x0000000900097308 */ /* 0x000fe20000002400 */
[----:B------:R-:W-:-:S05]  /*65b0*/  FMUL.FTZ R6, R6, UR7 ;  /* 0x0000000706067c20 */ /* 0x000fca0008410000 */
[----:B---3--:R-:W-:Y:S03]  /*65c0*/  HMMA.16816.F32.BF16 R32, R80, R56, R32 ;  /* 0x000000385020723c */ /* 0x008fe60000041820 */
[----:B------:R-:W-:Y:S01]  /*65d0*/  FMUL.FTZ R139, R43, UR7 ;  /* 0x000000072b8b7c20 */ /* 0x000fe20008410000 */
[----:B------:R-:W-:Y:S01]  /*65e0*/  FMUL.FTZ R42, R42, UR7 ;  /* 0x000000072a2a7c20 */ /* 0x000fe20008410000 */
[----:B------:R-:W-:-:S03]  /*65f0*/  FMUL.FTZ R40, R40, UR7 ;  /* 0x0000000728287c20 */ /* 0x000fc60008410000 */
[----:B------:R-:W-:Y:S01]  /*6600*/  HMMA.16816.F32.BF16 R16, R52, R12, RZ ;  /* 0x0000000c3410723c */ /* 0x000fe200000418ff */
[----:B------:R-:W-:Y:S02]  /*6610*/  MUFU.TANH R49, R40 ;  /* 0x0000002800317308 */ /* 0x000fe40000002400 */
[----:B------:R-:W-:Y:S01]  /*6620*/  FMUL.FTZ R39, R39, UR7 ;  /* 0x0000000727277c20 */ /* 0x000fe20008410000 */
[----:B------:R-:W-:Y:S01]  /*6630*/  FMUL.FTZ R36, R36, UR7 ;  /* 0x0000000724247c20 */ /* 0x000fe20008410000 */
[----:B------:R-:W-:Y:S01]  /*6640*/  FMUL.FTZ R37, R37, UR7 ;  /* 0x0000000725257c20 */ /* 0x000fe20008410000 */
[----:B------:R-:W-:Y:S02]  /*6650*/  FMUL.FTZ R38, R38, UR7 ;  /* 0x0000000726267c20 */ /* 0x000fe40008410000 */
[----:B------:R-:W-:Y:S01]  /*6660*/  HMMA.16816.F32.BF16 R28, R80, R58, R28 ;  /* 0x0000003a501c723c */ /* 0x000fe2000004181c */
[----:B------:R3:W-:Y:S02]  /*6670*/  MUFU.TANH R137, R39 ;  /* 0x0000002700897308 */ /* 0x0007e40000002400 */
[----:B------:R-:W-:Y:S01]  /*6680*/  FMUL.FTZ R33, R33, UR7 ;  /* 0x0000000721217c20 */ /* 0x000fe20008410000 */
[----:B------:R-:W-:Y:S01]  /*6690*/  FMUL.FTZ R35, R35, UR7 ;  /* 0x0000000723237c20 */ /* 0x000fe20008410000 */
[----:B------:R-:W-:Y:S01]  /*66a0*/  FMUL.FTZ R32, R32, UR7 ;  /* 0x0000000720207c20 */ /* 0x000fe20008410000 */
[----:B------:R-:W-:-:S02]  /*66b0*/  FMUL.FTZ R34, R34, UR7 ;  /* 0x0000000722227c20 */ /* 0x000fc40008410000 */
[C---:B------:R-:W-:Y:S01]  /*66c0*/  HMMA.16816.F32.BF16 R68, R52.reuse, R60, RZ ;  /* 0x0000003c3444723c */ /* 0x040fe200000418ff */
[----:B------:R-:W-:Y:S07]  /*66d0*/  MUFU.TANH R135, R33 ;  /* 0x0000002100877308 */ /* 0x000fee0000002400 */
[----:B------:R-:W-:Y:S01]  /*66e0*/  HMMA.16816.F32.BF16 R12, R52, R14, RZ ;  /* 0x0000000e340c723c */ /* 0x000fe200000418ff */
[----:B------:R5:W-:Y:S02]  /*66f0*/  MUFU.TANH R43, R32 ;  /* 0x00000020002b7308 */ /* 0x000be40000002400 */
[----:B------:R-:W-:Y:S01]  /*6700*/  FMUL.FTZ R121, R28, UR7 ;  /* 0x000000071c797c20 */ /* 0x000fe20008410000 */
[----:B------:R-:W-:-:S02]  /*6710*/  IMAD R28, R2, 0x80, R127 ;  /* 0x00000080021c7824 */ /* 0x000fc400078e027f */
[----:B------:R-:W-:Y:S02]  /*6720*/  FMUL.FTZ R29, R29, UR7 ;  /* 0x000000071d1d7c20 */ /* 0x000fe40008410000 */
[C---:B------:R-:W-:Y:S01]  /*6730*/  HMMA.16816.F32.BF16 R60, R52.reuse, R62, RZ ;  /* 0x0000003e343c723c */ /* 0x040fe200000418ff */
[----:B---3--:R-:W-:Y:S01]  /*6740*/  VIADD R39, R28, 0xffffff00 ;  /* 0xffffff001c277836 */ /* 0x008fe20000000000 */
[----:B------:R3:W-:Y:S04]  /*6750*/  MUFU.TANH R143, R34 ;  /* 0x00000022008f7308 */ /* 0x0007e80000002400 */
[-C--:B------:R-:W-:Y:S02]  /*6760*/  I2FP.F32.U32 R44, R39.reuse ;  /* 0x00000027002c7245 */ /* 0x080fe40000201000 */
[----:B------:R-:W-:Y:S01]  /*6770*/  HMMA.16816.F32.BF16 R56, R52, R76, RZ ;  /* 0x0000004c3438723c */ /* 0x000fe200000418ff */
[C---:B------:R-:W-:Y:S01]  /*6780*/  ISETP.GE.AND P4, PT, R39.reuse, R66, PT ;  /* 0x000000422700720c */ /* 0x040fe20003f86270 */
[----:B------:R-:W-:Y:S01]  /*6790*/  MUFU.TANH R139, R139 ;  /* 0x0000008b008b7308 */ /* 0x000fe20000002400 */
[----:B------:R-:W-:Y:S01]  /*67a0*/  ISETP.GE.AND P0, PT, R39, R64, PT ;  /* 0x000000402700720c */ /* 0x000fe20003f06270 */
[----:B----4-:R-:W-:Y:S01]  /*67b0*/  FFMA.FTZ R44, R88, R44, R117 ;  /* 0x0000002c582c7223 */ /* 0x010fe20000010075 */
[----:B-----5:R-:W-:Y:S01]  /*67c0*/  I2FP.F32.U32 R32, R39 ;  /* 0x0000002700207245 */ /* 0x020fe20000201000 */
[----:B------:R-:W-:-:S02]  /*67d0*/  VIADD R39, R28, 0xffffff01 ;  /* 0xffffff011c277836 */ /* 0x000fc40000000000 */
[----:B------:R-:W-:Y:S01]  /*67e0*/  HMMA.16816.F32.BF16 R52, R52, R78, RZ ;  /* 0x0000004e3434723c */ /* 0x000fe200000418ff */
[----:B------:R4:W5:Y:S01]  /*67f0*/  LDSM.16.M88.4 R76, [R3+0x2800] ;  /* 0x00280000034c783b */ /* 0x0009620000000200 */
[----:B------:R-:W-:Y:S01]  /*6800*/  FSEL R44, R44, -INF , !P4 ;  /* 0xff8000002c2c7808 */ /* 0x000fe20006000000 */
[----:B------:R-:W-:Y:S01]  /*6810*/  MUFU.TANH R37, R37 ;  /* 0x0000002500257308 */ /* 0x000fe20000002400 */
[----:B---3--:R-:W-:Y:S01]  /*6820*/  I2FP.F32.U32 R34, R39 ;  /* 0x0000002700227245 */ /* 0x008fe20000201000 */
[----:B------:R-:W-:-:S04]  /*6830*/  DEPBAR.LE SB0, 0x0 ;  /* 0x000080000000791a */ /* 0x000fc80000000000 */
[----:B------:R-:W-:Y:S01]  /*6840*/  HMMA.16816.F32.BF16 R16, R80, R128, R16 ;  /* 0x000000805010723c */ /* 0x000fe20000041810 */
[C---:B------:R-:W-:Y:S01]  /*6850*/  ISETP.GE.AND P5, PT, R39.reuse, R66, PT ;  /* 0x000000422700720c */ /* 0x040fe20003fa6270 */
[----:B------:R-:W-:Y:S01]  /*6860*/  MUFU.TANH R129, R38 ;  /* 0x0000002600817308 */ /* 0x000fe20000002400 */
[----:B------:R-:W-:-:S05]  /*6870*/  ISETP.GE.AND P4, PT, R39, R64, PT ;  /* 0x000000402700720c */ /* 0x000fca0003f86270 */
[C---:B------:R-:W-:Y:S02]  /*6880*/  HMMA.16816.F32.BF16 R12, R80.reuse, R130, R12 ;  /* 0x00000082500c723c */ /* 0x040fe4000004180c */
[----:B------:R-:W-:Y:S06]  /*6890*/  MUFU.TANH R131, R42 ;  /* 0x0000002a00837308 */ /* 0x000fec0000002400 */
[C---:B--2---:R-:W-:Y:S02]  /*68a0*/  HMMA.16816.F32.BF16 R52, R80.reuse, R74, R52 ;  /* 0x0000004a5034723c */ /* 0x044fe40000041834 */
[----:B------:R2:W-:Y:S06]  /*68b0*/  MUFU.TANH R75, R35 ;  /* 0x00000023004b7308 */ /* 0x0005ec0000002400 */
[----:B------:R-:W-:Y:S02]  /*68c0*/  HMMA.16816.F32.BF16 R56, R80, R72, R56 ;  /* 0x000000485038723c */ /* 0x000fe40000041838 */
[----:B----4-:R-:W3:Y:S01]  /*68d0*/  MUFU.TANH R3, R48 ;  /* 0x0000003000037308 */ /* 0x010ee20000002400 */
[----:B------:R-:W-:Y:S01]  /*68e0*/  FMUL.FTZ R12, R12, UR7 ;  /* 0x000000070c0c7c20 */ /* 0x000fe20008410000 */
[----:B------:R-:W-:-:S04]  /*68f0*/  FMUL.FTZ R13, R13, UR7 ;  /* 0x000000070d0d7c20 */ /* 0x000fc80008410000 */
[----:B-----5:R-:W-:Y:S02]  /*6900*/  HMMA.16816.F32.BF16 R60, R80, R78, R60 ;  /* 0x0000004e503c723c */ /* 0x020fe4000004183c */
[----:B------:R4:W-:Y:S01]  /*6910*/  MUFU.TANH R79, R45 ;  /* 0x0000002d004f7308 */ /* 0x0009e20000002400 */
[----:B------:R-:W-:Y:S01]  /*6920*/  FMUL.FTZ R33, R52, UR7 ;  /* 0x0000000734217c20 */ /* 0x000fe20008410000 */
[----:B--2---:R-:W-:Y:S01]  /*6930*/  FMUL.FTZ R35, R54, UR7 ;  /* 0x0000000736237c20 */ /* 0x004fe20008410000 */
[----:B------:R-:W-:-:S03]  /*6940*/  FMUL.FTZ R55, R55, UR7 ;  /* 0x0000000737377c20 */ /* 0x000fc60008410000 */
[----:B------:R-:W-:Y:S01]  /*6950*/  HMMA.16816.F32.BF16 R68, R80, R76, R68 ;  /* 0x0000004c5044723c */ /* 0x000fe20000041844 */
[----:B------:R-:W-:Y:S01]  /*6960*/  FMUL.FTZ R83, R31, UR7 ;  /* 0x000000071f537c20 */ /* 0x000fe20008410000 */
[----:B------:R-:W2:Y:S01]  /*6970*/  MUFU.TANH R33, R33 ;  /* 0x0000002100217308 */ /* 0x000ea20000002400 */
[----:B------:R-:W-:Y:S01]  /*6980*/  FMUL.FTZ R77, R41, UR7 ;  /* 0x00000007294d7c20 */ /* 0x000fe20008410000 */
[----:B-1----:R-:W-:Y:S01]  /*6990*/  FFMA.FTZ R31, R88, R32, R141 ;  /* 0x00000020581f7223 */ /* 0x002fe2000001008d */
[----:B------:R-:W-:Y:S01]  /*69a0*/  I2FP.F32.U32 R32, R39 ;  /* 0x0000002700207245 */ /* 0x000fe20000201000 */
[----:B------:R-:W-:Y:S01]  /*69b0*/  FMUL.FTZ R81, R26, UR7 ;  /* 0x000000071a517c20 */ /* 0x000fe20008410000 */
[----:B------:R-:W-:Y:S01]  /*69c0*/  FMUL.FTZ R57, R57, UR7 ;  /* 0x0000000739397c20 */ /* 0x000fe20008410000 */
[----:B------:R-:W-:Y:S01]  /*69d0*/  FMUL.FTZ R59, R59, UR7 ;  /* 0x000000073b3b7c20 */ /* 0x000fe20008410000 */
[----:B------:R-:W-:Y:S01]  /*69e0*/  FSEL R31, R31, -INF , !P0 ;  /* 0xff8000001f1f7808 */ /* 0x000fe20004000000 */
[----:B------:R-:W1:Y:S01]  /*69f0*/  MUFU.TANH R35, R35 ;  /* 0x0000002300237308 */ /* 0x000e620000002400 */
[----:B----4-:R-:W-:-:S02]  /*6a00*/  VIADD R45, R28, 0xffffff78 ;  /* 0xffffff781c2d7836 */ /* 0x010fc40000000000 */
[----:B---3--:R-:W-:Y:S01]  /*6a10*/  FFMA.FTZ R39, R88, R32, R3 ;  /* 0x0000002058277223 */ /* 0x008fe20000010003 */
[----:B------:R-:W-:Y:S02]  /*6a20*/  VIADD R3, R28, 0xffffff08 ;  /* 0xffffff081c037836 */ /* 0x000fe40000000000 */
[----:B------:R-:W-:Y:S01]  /*6a30*/  FMUL.FTZ R32, R20, UR7 ;  /* 0x0000000714207c20 */ /* 0x000fe20008410000 */
[----:B------:R-:W-:Y:S01]  /*6a40*/  FMUL.FTZ R20, R23, UR7 ;  /* 0x0000000717147c20 */ /* 0x000fe20008410000 */
[C---:B------:R-:W-:Y:S01]  /*6a50*/  ISETP.GE.AND P2, PT, R45.reuse, R66, PT ;  /* 0x000000422d00720c */ /* 0x040fe20003f46270 */
[----:B------:R-:W-:Y:S01]  /*6a60*/  FMUL.FTZ R60, R60, UR7 ;  /* 0x000000073c3c7c20 */ /* 0x000fe20008410000 */
[----:B------:R3:W-:Y:S01]  /*6a70*/  MUFU.TANH R73, R29 ;  /* 0x0000001d00497308 */ /* 0x0007e20000002400 */
[----:B------:R-:W-:Y:S01]  /*6a80*/  ISETP.GE.AND P1, PT, R45, R64, PT ;  /* 0x000000402d00720c */ /* 0x000fe20003f26270 */
[----:B------:R-:W-:Y:S01]  /*6a90*/  FMUL.FTZ R69, R69, UR7 ;  /* 0x0000000745457c20 */ /* 0x000fe20008410000 */
[----:B------:R-:W-:Y:S01]  /*6aa0*/  ISETP.GE.AND P0, PT, R3, R66, PT ;  /* 0x000000420300720c */ /* 0x000fe20003f06270 */
[----:B------:R-:W-:Y:S01]  /*6ab0*/  FMUL.FTZ R62, R62, UR7 ;  /* 0x000000073e3e7c20 */ /* 0x000fe20008410000 */
[----:B------:R-:W-:Y:S01]  /*6ac0*/  I2FP.F32.U32 R42, R3 ;  /* 0x00000003002a7245 */ /* 0x000fe20000201000 */
[----:B------:R-:W-:Y:S01]  /*6ad0*/  FMUL.FTZ R70, R70, UR7 ;  /* 0x0000000746467c20 */ /* 0x000fe20008410000 */
[----:B------:R-:W-:Y:S01]  /*6ae0*/  FSEL R39, R39, -INF , !P4 ;  /* 0xff80000027277808 */ /* 0x000fe20006000000 */
[----:B------:R4:W-:Y:S01]  /*6af0*/  MUFU.TANH R41, R36 ;  /* 0x0000002400297308 */ /* 0x0009e20000002400 */
[----:B------:R-:W-:Y:S01]  /*6b00*/  FMUL.FTZ R71, R71, UR7 ;  /* 0x0000000747477c20 */ /* 0x000fe20008410000 */
[----:B------:R-:W-:Y:S01]  /*6b10*/  FFMA.FTZ R42, R88, R42, R133 ;  /* 0x0000002a582a7223 */ /* 0x000fe20000010085 */
[----:B------:R-:W-:-:S02]  /*6b20*/  VIADD R133, R28, 0xffffff28 ;  /* 0xffffff281c857836 */ /* 0x000fc40000000000 */
[----:B------:R-:W-:Y:S01]  /*6b30*/  FMUL.FTZ R61, R61, UR7 ;  /* 0x000000073d3d7c20 */ /* 0x000fe20008410000 */
[----:B------:R-:W-:Y:S02]  /*6b40*/  FMUL.FTZ R63, R63, UR7 ;  /* 0x000000073f3f7c20 */ /* 0x000fe40008410000 */
[----:B------:R-:W-:Y:S01]  /*6b50*/  MUFU.TANH R77, R77 ;  /* 0x0000004d004d7308 */ /* 0x000fe20000002400 */
[----:B---3--:R-:W-:Y:S02]  /*6b60*/  I2FP.F32.U32 R29, R45 ;  /* 0x0000002d001d7245 */ /* 0x008fe40000201000 */
[----:B------:R-:W-:-:S03]  /*6b70*/  I2FP.F32.U32 R82, R133 ;  /* 0x0000008500527245 */ /* 0x000fc60000201000 */
[----:B--2---:R-:W-:Y:S01]  /*6b80*/  FFMA.FTZ R29, R88, R29, R33 ;  /* 0x0000001d581d7223 */ /* 0x004fe20000010021 */
[----:B------:R-:W-:Y:S01]  /*6b90*/  VIADD R33, R28, 0xffffff09 ;  /* 0xffffff091c217836 */ /* 0x000fe20000000000 */
[----:B------:R-:W-:Y:S01]  /*6ba0*/  MUFU.TANH R121, R121 ;  /* 0x0000007900797308 */ /* 0x000fe20000002400 */
[----:B----4-:R-:W-:Y:S01]  /*6bb0*/  FMUL.FTZ R36, R30, UR7 ;  /* 0x000000071e247c20 */ /* 0x010fe20008410000 */
[----:B------:R-:W-:Y:S01]  /*6bc0*/  I2FP.F32.U32 R30, R45 ;  /* 0x0000002d001e7245 */ /* 0x000fe20000201000 */
[----:B------:R-:W-:Y:S01]  /*6bd0*/  FFMA.FTZ R45, R88, R34, R115 ;  /* 0x00000022582d7223 */ /* 0x000fe20000010073 */
[----:B------:R-:W-:Y:S01]  /*6be0*/  FMUL.FTZ R115, R24, UR7 ;  /* 0x0000000718737c20 */ /* 0x000fe20008410000 */
[----:B------:R-:W-:Y:S01]  /*6bf0*/  FSEL R24, R29, -INF , !P2 ;  /* 0xff8000001d187808 */ /* 0x000fe20005000000 */
[----:B------:R-:W-:Y:S01]  /*6c00*/  FMUL.FTZ R34, R16, UR7 ;  /* 0x0000000710227c20 */ /* 0x000fe20008410000 */
[----:B-1----:R-:W-:Y:S01]  /*6c10*/  FFMA.FTZ R30, R88, R30, R35 ;  /* 0x0000001e581e7223 */ /* 0x002fe20000010023 */
[----:B------:R-:W-:Y:S01]  /*6c20*/  ISETP.GE.AND P2, PT, R3, R64, PT ;  /* 0x000000400300720c */ /* 0x000fe20003f46270 */
[----:B------:R-:W1:Y:S01]  /*6c30*/  MUFU.TANH R117, R36 ;  /* 0x0000002400757308 */ /* 0x000e620000002400 */
[----:B------:R-:W-:-:S02]  /*6c40*/  I2FP.F32.U32 R29, R3 ;  /* 0x00000003001d7245 */ /* 0x000fc40000201000 */
[----:B------:R-:W-:Y:S02]  /*6c50*/  FSEL R3, R30, -INF , !P1 ;  /* 0xff8000001e037808 */ /* 0x000fe40004800000 */
[----:B------:R-:W-:Y:S01]  /*6c60*/  I2FP.F32.U32 R30, R33 ;  /* 0x00000021001e7245 */ /* 0x000fe20000201000 */
[C---:B------:R-:W-:Y:S01]  /*6c70*/  FFMA.FTZ R51, R88.reuse, R29, R51 ;  /* 0x0000001d58337223 */ /* 0x040fe20000010033 */
[----:B------:R-:W-:Y:S01]  /*6c80*/  FSEL R45, R45, -INF , !P5 ;  /* 0xff8000002d2d7808 */ /* 0x000fe20006800000 */
[----:B------:R-:W2:Y:S01]  /*6c90*/  MUFU.TANH R83, R83 ;  /* 0x0000005300537308 */ /* 0x000ea20000002400 */
[C---:B------:R-:W-:Y:S01]  /*6ca0*/  ISETP.GE.AND P1, PT, R33.reuse, R66, PT ;  /* 0x000000422100720c */ /* 0x040fe20003f26270 */
[----:B------:R-:W-:Y:S01]  /*6cb0*/  FFMA.FTZ R29, R88, R30, R79 ;  /* 0x0000001e581d7223 */ /* 0x000fe2000001004f */
[C---:B------:R-:W-:Y:S01]  /*6cc0*/  VIADD R79, R28.reuse, 0xffffff10 ;  /* 0xffffff101c4f7836 */ /* 0x040fe20000000000 */
[----:B------:R-:W-:Y:S02]  /*6cd0*/  ISETP.GE.AND P5, PT, R33, R64, PT ;  /* 0x000000402100720c */ /* 0x000fe40003fa6270 */
[----:B------:R-:W-:Y:S01]  /*6ce0*/  I2FP.F32.U32 R26, R33 ;  /* 0x00000021001a7245 */ /* 0x000fe20000201000 */
[----:B------:R-:W-:Y:S01]  /*6cf0*/  VIADD R33, R28, 0xffffff11 ;  /* 0xffffff111c217836 */ /* 0x000fe20000000000 */
[----:B------:R-:W-:Y:S01]  /*6d00*/  I2FP.F32.U32 R35, R79 ;  /* 0x0000004f00237245 */ /* 0x000fe20000201000 */
[----:B------:R-:W3:Y:S01]  /*6d10*/  MUFU.TANH R115, R115 ;  /* 0x0000007300737308 */ /* 0x000ee20000002400 */
[----:B------:R-:W-:Y:S01]  /*6d20*/  ISETP.GE.AND P4, PT, R79, R66, PT ;  /* 0x000000424f00720c */ /* 0x000fe20003f86270 */
[C---:B------:R-:W-:Y:S01]  /*6d30*/  FFMA.FTZ R26, R88.reuse, R26, R47 ;  /* 0x0000001a581a7223 */ /* 0x040fe2000001002f */
[----:B------:R-:W-:Y:S01]  /*6d40*/  I2FP.F32.U32 R30, R33 ;  /* 0x00000021001e7245 */ /* 0x000fe20000201000 */
[----:B------:R-:W-:Y:S01]  /*6d50*/  FFMA.FTZ R35, R88, R35, R49 ;  /* 0x0000002358237223 */ /* 0x000fe20000010031 */
[----:B------:R-:W-:Y:S01]  /*6d60*/  VIADD R49, R28, 0xffffff18 ;  /* 0xffffff181c317836 */ /* 0x000fe20000000000 */
[----:B------:R-:W-:Y:S01]  /*6d70*/  FSEL R47, R51, -INF , !P0 ;  /* 0xff800000332f7808 */ /* 0x000fe20004000000 */
[----:B-1----:R-:W-:Y:S01]  /*6d80*/  FFMA.FTZ R82, R88, R82, R117 ;  /* 0x0000005258527223 */ /* 0x002fe20000010075 */
[----:B------:R-:W-:Y:S01]  /*6d90*/  FSEL R42, R42, -INF , !P2 ;  /* 0xff8000002a2a7808 */ /* 0x000fe20005000000 */
[----:B------:R1:W-:Y:S01]  /*6da0*/  MUFU.TANH R51, R32 ;  /* 0x0000002000337308 */ /* 0x0003e20000002400 */
[----:B------:R-:W-:Y:S01]  /*6db0*/  FSEL R29, R29, -INF , !P1 ;  /* 0xff8000001d1d7808 */ /* 0x000fe20004800000 */
[----:B------:R-:W-:Y:S01]  /*6dc0*/  VIADD R117, R28, 0xffffff30 ;  /* 0xffffff301c757836 */ /* 0x000fe20000000000 */
[----:B------:R-:W-:-:S02]  /*6dd0*/  ISETP.GE.AND P0, PT, R79, R64, PT ;  /* 0x000000404f00720c */ /* 0x000fc40003f06270 */
[----:B------:R-:W-:Y:S01]  /*6de0*/  I2FP.F32.U32 R48, R79 ;  /* 0x0000004f00307245 */ /* 0x000fe20000201000 */
[----:B------:R-:W-:Y:S01]  /*6df0*/  VIADD R79, R28, 0xffffff19 ;  /* 0xffffff191c4f7836 */ /* 0x000fe20000000000 */
[C---:B------:R-:W-:Y:S01]  /*6e00*/  ISETP.GE.AND P2, PT, R33.reuse, R66, PT ;  /* 0x000000422100720c */ /* 0x040fe20003f46270 */
[----:B------:R-:W-:Y:S01]  /*6e10*/  MUFU.TANH R81, R81 ;  /* 0x0000005100517308 */ /* 0x000fe20000002400 */
[----:B------:R-:W-:Y:S01]  /*6e20*/  ISETP.GE.AND P1, PT, R33, R64, PT ;  /* 0x000000402100720c */ /* 0x000fe20003f26270 */
[C---:B------:R-:W-:Y:S01]  /*6e30*/  FFMA.FTZ R48, R88.reuse, R48, R131 ;  /* 0x0000003058307223 */ /* 0x040fe20000010083 */
[----:B------:R-:W-:Y:S01]  /*6e40*/  I2FP.F32.U32 R50, R33 ;  /* 0x0000002100327245 */ /* 0x000fe20000201000 */
[----:B------:R-:W-:Y:S01]  /*6e50*/  FFMA.FTZ R33, R88, R30, R139 ;  /* 0x0000001e58217223 */ /* 0x000fe2000001008b */
[----:B------:R-:W-:Y:S01]  /*6e60*/  FSEL R23, R26, -INF , !P5 ;  /* 0xff8000001a177808 */ /* 0x000fe20006800000 */
[----:B------:R-:W-:Y:S01]  /*6e70*/  FMUL.FTZ R26, R18, UR7 ;  /* 0x00000007121a7c20 */ /* 0x000fe20008410000 */
[----:B------:R-:W-:Y:S01]  /*6e80*/  FSEL R35, R35, -INF , !P4 ;  /* 0xff80000023237808 */ /* 0x000fe20006000000 */
[----:B------:R-:W-:Y:S01]  /*6e90*/  FFMA.FTZ R50, R88, R50, R77 ;  /* 0x0000003258327223 */ /* 0x000fe2000001004d */
[C---:B------:R-:W-:Y:S01]  /*6ea0*/  ISETP.GE.AND P5, PT, R49.reuse, R66, PT ;  /* 0x000000423100720c */ /* 0x040fe20003fa6270 */
[----:B------:R4:W5:Y:S01]  /*6eb0*/  MUFU.TANH R77, R22 ;  /* 0x00000016004d7308 */ /* 0x0009620000002400 */
[----:B------:R-:W-:Y:S01]  /*6ec0*/  ISETP.GE.AND P4, PT, R49, R64, PT ;  /* 0x000000403100720c */ /* 0x000fe20003f86270 */
[----:B------:R-:W-:Y:S01]  /*6ed0*/  VIADD R131, R28, 0xffffff21 ;  /* 0xffffff211c837836 */ /* 0x000fe20000000000 */
[----:B-1----:R-:W-:-:S02]  /*6ee0*/  I2FP.F32.U32 R32, R49 ;  /* 0x0000003100207245 */ /* 0x002fc40000201000 */
[----:B------:R-:W-:Y:S02]  /*6ef0*/  I2FP.F32.U32 R30, R49 ;  /* 0x00000031001e7245 */ /* 0x000fe40000201000 */
[----:B------:R-:W-:Y:S01]  /*6f00*/  I2FP.F32.U32 R16, R79 ;  /* 0x0000004f00107245 */ /* 0x000fe20000201000 */
[----:B------:R1:W-:Y:S01]  /*6f10*/  MUFU.TANH R49, R20 ;  /* 0x0000001400317308 */ /* 0x0003e20000002400 */
[----:B------:R-:W-:Y:S01]  /*6f20*/  FFMA.FTZ R18, R88, R32, R41 ;  /* 0x0000002058127223 */ /* 0x000fe20000010029 */
[----:B------:R-:W-:Y:S01]  /*6f30*/  FSEL R48, R48, -INF , !P0 ;  /* 0xff80000030307808 */ /* 0x000fe20004000000 */
[C---:B------:R-:W-:Y:S01]  /*6f40*/  FFMA.FTZ R41, R88.reuse, R30, R129 ;  /* 0x0000001e58297223 */ /* 0x040fe20000010081 */
[----:B------:R-:W-:Y:S01]  /*6f50*/  FFMA.FTZ R16, R88, R16, R37 ;  /* 0x0000001058107223 */ /* 0x000fe20000010025 */
[----:B------:R-:W-:Y:S02]  /*6f60*/  ISETP.GE.AND P0, PT, R79, R66, PT ;  /* 0x000000424f00720c */ /* 0x000fe40003f06270 */
[----:B------:R-:W-:Y:S01]  /*6f70*/  I2FP.F32.U32 R156, R131 ;  /* 0x00000083009c7245 */ /* 0x000fe20000201000 */
[----:B------:R-:W-:Y:S01]  /*6f80*/  MUFU.TANH R13, R13 ;  /* 0x0000000d000d7308 */ /* 0x000fe20000002400 */
[----:B----4-:R-:W-:-:S02]  /*6f90*/  I2FP.F32.U32 R22, R79 ;  /* 0x0000004f00167245 */ /* 0x010fc40000201000 */
[----:B------:R-:W-:Y:S01]  /*6fa0*/  FSEL R41, R41, -INF , !P4 ;  /* 0xff80000029297808 */ /* 0x000fe20006000000 */
[C---:B------:R-:W-:Y:S01]  /*6fb0*/  FFMA.FTZ R156, R88.reuse, R156, R75 ;  /* 0x0000009c589c7223 */ /* 0x040fe2000001004b */
[----:B------:R-:W-:Y:S01]  /*6fc0*/  BAR.SYNC.DEFER_BLOCKING 0x0 ;  /* 0x0000000000007b1d */ /* 0x000fe20000010000 */
[----:B------:R-:W-:Y:S01]  /*6fd0*/  FFMA.FTZ R137, R88, R22, R137 ;  /* 0x0000001658897223 */ /* 0x000fe20000010089 */
[----:B------:R-:W-:Y:S01]  /*6fe0*/  I2FP.F32.U32 R22, R131 ;  /* 0x0000008300167245 */ /* 0x000fe20000201000 */
[----:B-1----:R-:W-:Y:S01]  /*6ff0*/  FMUL.FTZ R20, R19, UR7 ;  /* 0x0000000713147c20 */ /* 0x002fe20008410000 */
[----:B------:R-:W-:Y:S01]  /*7000*/  VIADD R19, R28, 0xffffff20 ;  /* 0xffffff201c137836 */ /* 0x000fe20000000000 */
[----:B------:R-:W-:Y:S02]  /*7010*/  ISETP.GE.AND P4, PT, R131, R66, PT ;  /* 0x000000428300720c */ /* 0x000fe40003f86270 */
[----:B------:R-:W-:Y:S01]  /*7020*/  FFMA.FTZ R135, R88, R22, R135 ;  /* 0x0000001658877223 */ /* 0x000fe20000010087 */
[----:B------:R-:W-:Y:S01]  /*7030*/  FSEL R37, R18, -INF , !P5 ;  /* 0xff80000012257808 */ /* 0x000fe20006800000 */
[----:B------:R-:W-:Y:S01]  /*7040*/  FMUL.FTZ R18, R14, UR7 ;  /* 0x000000070e127c20 */ /* 0x000fe20008410000 */
[-C--:B------:R-:W-:Y:S01]  /*7050*/  I2FP.F32.U32 R134, R19.reuse ;  /* 0x0000001300867245 */ /* 0x080fe20000201000 */
[----:B------:R-:W-:Y:S01]  /*7060*/  FMUL.FTZ R14, R15, UR7 ;  /* 0x000000070f0e7c20 */ /* 0x000fe20008410000 */
[----:B------:R-:W-:Y:S01]  /*7070*/  I2FP.F32.U32 R132, R19 ;  /* 0x0000001300847245 */ /* 0x000fe20000201000 */
[----:B------:R1:W-:Y:S01]  /*7080*/  MUFU.TANH R15, R12 ;  /* 0x0000000c000f7308 */ /* 0x0003e20000002400 */
[----:B------:R-:W-:Y:S01]  /*7090*/  FSEL R158, R135, -INF , !P4 ;  /* 0xff800000879e7808 */ /* 0x000fe20006000000 */
[----:B------:R-:W-:Y:S01]  /*70a0*/  FFMA.FTZ R134, R88, R134, R43 ;  /* 0x0000008658867223 */ /* 0x000fe2000001002b */
[----:B------:R-:W-:Y:S01]  /*70b0*/  FSEL R43, R16, -INF , !P0 ;  /* 0xff800000102b7808 */ /* 0x000fe20004000000 */
[----:B------:R-:W-:Y:S01]  /*70c0*/  FFMA.FTZ R132, R88, R132, R143 ;  /* 0x0000008458847223 */ /* 0x000fe2000001008f */
[----:B------:R-:W-:Y:S01]  /*70d0*/  ISETP.GE.AND P0, PT, R131, R64, PT ;  /* 0x000000408300720c */ /* 0x000fe20003f06270 */
[----:B------:R-:W-:Y:S01]  /*70e0*/  VIADD R131, R28, 0xffffff29 ;  /* 0xffffff291c837836 */ /* 0x000fe20000000000 */
[----:B------:R-:W-:Y:S01]  /*70f0*/  I2FP.F32.U32 R16, R133 ;  /* 0x0000008500107245 */ /* 0x000fe20000201000 */
[----:B------:R4:W5:Y:S01]  /*7100*/  MUFU.TANH R129, R20 ;  /* 0x0000001400817308 */ /* 0x0009620000002400 */
[----:B------:R-:W-:-:S02]  /*7110*/  FSEL R156, R156, -INF , !P0 ;  /* 0xff8000009c9c7808 */ /* 0x000fc40004000000 */
[----:B------:R-:W-:Y:S01]  /*7120*/  I2FP.F32.U32 R146, R131 ;  /* 0x0000008300927245 */ /* 0x000fe20000201000 */
[C---:B------:R-:W-:Y:S01]  /*7130*/  FFMA.FTZ R121, R88.reuse, R16, R121 ;  /* 0x0000001058797223 */ /* 0x040fe20000010079 */
[----:B------:R-:W-:Y:S02]  /*7140*/  I2FP.F32.U32 R16, R117 ;  /* 0x0000007500107245 */ /* 0x000fe40000201000 */
[----:B------:R-:W-:Y:S01]  /*7150*/  ISETP.GE.AND P5, PT, R19, R64, PT ;  /* 0x000000401300720c */ /* 0x000fe20003fa6270 */
[C---:B--2---:R-:W-:Y:S01]  /*7160*/  FFMA.FTZ R146, R88.reuse, R146, R83 ;  /* 0x0000009258927223 */ /* 0x044fe20000010053 */
[----:B------:R-:W-:Y:S01]  /*7170*/  ISETP.GE.AND P4, PT, R131, R64, PT ;  /* 0x000000408300720c */ /* 0x000fe20003f86270 */
[----:B---3--:R-:W-:Y:S01]  /*7180*/  FFMA.FTZ R115, R88, R16, R115 ;  /* 0x0000001058737223 */ /* 0x008fe20000010073 */
[----:B------:R-:W-:Y:S01]  /*7190*/  VIADD R83, R28, 0xffffff38 ;  /* 0xffffff381c537836 */ /* 0x000fe20000000000 */
[----:B------:R-:W-:Y:S01]  /*71a0*/  ISETP.GE.AND P0, PT, R117, R66, PT ;  /* 0x000000427500720c */ /* 0x000fe20003f06270 */
[----:B-1----:R-:W-:Y:S01]  /*71b0*/  FMUL.FTZ R12, R10, UR7 ;  /* 0x000000070a0c7c20 */ /* 0x002fe20008410000 */
[----:B------:R-:W-:Y:S01]  /*71c0*/  FSEL R50, R50, -INF , !P2 ;  /* 0xff80000032327808 */ /* 0x000fe20005000000 */
[----:B------:R-:W-:Y:S01]  /*71d0*/  FMUL.FTZ R10, R11, UR7 ;  /* 0x000000070b0a7c20 */ /* 0x000fe20008410000 */
[----:B------:R-:W-:Y:S01]  /*71e0*/  ISETP.GE.AND P2, PT, R79, R64, PT ;  /* 0x000000404f00720c */ /* 0x000fe20003f46270 */
[----:B------:R1:W-:Y:S01]  /*71f0*/  MUFU.TANH R11, R14 ;  /* 0x0000000e000b7308 */ /* 0x0003e20000002400 */
[----:B------:R-:W-:Y:S01]  /*7200*/  I2FP.F32.U32 R160, R131 ;  /* 0x0000008300a07245 */ /* 0x000fe20000201000 */
[----:B------:R-:W-:Y:S01]  /*7210*/  FMUL.FTZ R79, R17, UR7 ;  /* 0x00000007114f7c20 */ /* 0x000fe20008410000 */
[----:B------:R-:W-:-:S02]  /*7220*/  FSEL R132, R132, -INF , !P5 ;  /* 0xff80000084847808 */ /* 0x000fc40006800000 */
[----:B------:R-:W-:Y:S01]  /*7230*/  FSEL R146, R146, -INF , !P4 ;  /* 0xff80000092927808 */ /* 0x000fe20006000000 */
[----:B------:R-:W-:Y:S01]  /*7240*/  FFMA.FTZ R160, R88, R160, R73 ;  /* 0x000000a058a07223 */ /* 0x000fe20000010049 */
[----:B------:R-:W-:Y:S01]  /*7250*/  FSEL R138, R115, -INF , !P0 ;  /* 0xff800000738a7808 */ /* 0x000fe20004000000 */
[----:B------:R2:W-:Y:S01]  /*7260*/  MUFU.TANH R73, R8 ;  /* 0x0000000800497308 */ /* 0x0005e20000002400 */
[-C--:B------:R-:W-:Y:S01]  /*7270*/  ISETP.GE.AND P5, PT, R131, R66.reuse, PT ;  /* 0x000000428300720c */ /* 0x080fe20003fa6270 */
[C---:B------:R-:W-:Y:S01]  /*7280*/  VIADD R131, R28.reuse, 0xffffff31 ;  /* 0xffffff311c837836 */ /* 0x040fe20000000000 */
[C---:B------:R-:W-:Y:S02]  /*7290*/  ISETP.GE.AND P4, PT, R83.reuse, R66, PT ;  /* 0x000000425300720c */ /* 0x040fe40003f86270 */
[----:B------:R-:W-:Y:S02]  /*72a0*/  ISETP.GE.AND P0, PT, R83, R64, PT ;  /* 0x000000405300720c */ /* 0x000fe40003f06270 */
[----:B----4-:R-:W-:Y:S01]  /*72b0*/  I2FP.F32.U32 R20, R83 ;  /* 0x0000005300147245 */ /* 0x010fe20000201000 */
[----:B------:R-:W-:Y:S01]  /*72c0*/  VIADD R83, R28, 0xffffff39 ;  /* 0xffffff391c537836 */ /* 0x000fe20000000000 */
[----:B------:R-:W-:Y:S01]  /*72d0*/  FSEL R164, R137, -INF , !P2 ;  /* 0xff80000089a47808 */ /* 0x000fe20005000000 */
[----:B------:R-:W3:Y:S01]  /*72e0*/  MUFU.TANH R17, R34 ;  /* 0x0000002200117308 */ /* 0x000ee20000002400 */
[----:B-1----:R-:W-:Y:S01]  /*72f0*/  I2FP.F32.U32 R14, R117 ;  /* 0x00000075000e7245 */ /* 0x002fe20000201000 */
[C---:B-----5:R-:W-:Y:S01]  /*7300*/  FFMA.FTZ R77, R88.reuse, R20, R77 ;  /* 0x00000014584d7223 */ /* 0x060fe2000001004d */
[----:B------:R-:W-:Y:S01]  /*7310*/  ISETP.GE.AND P2, PT, R133, R66, PT ;  /* 0x000000428500720c */ /* 0x000fe20003f46270 */
[C---:B------:R-:W-:Y:S01]  /*7320*/  FFMA.FTZ R51, R88.reuse, R20, R51 ;  /* 0x0000001458337223 */ /* 0x040fe20000010033 */
[----:B------:R-:W-:Y:S01]  /*7330*/  I2FP.F32.U32 R16, R131 ;  /* 0x0000008300107245 */ /* 0x000fe20000201000 */
[C---:B------:R-:W-:Y:S01]  /*7340*/  FFMA.FTZ R14, R88.reuse, R14, R81 ;  /* 0x0000000e580e7223 */ /* 0x040fe20000010051 */
[----:B--2---:R-:W-:Y:S01]  /*7350*/  FMUL.FTZ R8, R5, UR7 ;  /* 0x0000000705087c20 */ /* 0x004fe20008410000 */
[----:B------:R-:W-:Y:S01]  /*7360*/  FSEL R162, R121, -INF , !P2 ;  /* 0xff80000079a27808 */ /* 0x000fe20005000000 */
[----:B------:R1:W-:Y:S01]  /*7370*/  MUFU.TANH R5, R12 ;  /* 0x0000000c00057308 */ /* 0x0003e20000002400 */
[----:B------:R-:W-:Y:S01]  /*7380*/  ISETP.GE.AND P2, PT, R117, R64, PT ;  /* 0x000000407500720c */ /* 0x000fe20003f46270 */
[-C--:B------:R-:W-:Y:S01]  /*7390*/  FFMA.FTZ R142, R88, R16.reuse, R27 ;  /* 0x00000010588e7223 */ /* 0x080fe2000001001b */
[----:B------:R-:W-:Y:S01]  /*73a0*/  FSEL R33, R33, -INF , !P1 ;  /* 0xff80000021217808 */ /* 0x000fe20004800000 */
[----:B------:R-:W-:Y:S01]  /*73b0*/  VIADD R27, R28, 0xffffff41 ;  /* 0xffffff411c1b7836 */ /* 0x000fe20000000000 */
[----:B------:R-:W-:Y:S01]  /*73c0*/  FSEL R144, R14, -INF , !P2 ;  /* 0xff8000000e907808 */ /* 0x000fe20005000000 */
[----:B------:R-:W-:Y:S01]  /*73d0*/  FFMA.FTZ R154, R88, R16, R25 ;  /* 0x00000010589a7223 */ /* 0x000fe20000010019 */
[-C--:B------:R-:W-:Y:S01]  /*73e0*/  ISETP.GE.AND P1, PT, R19, R66.reuse, PT ;  /* 0x000000421300720c */ /* 0x080fe20003f26270 */
[----:B------:R-:W2:Y:S01]  /*73f0*/  MUFU.TANH R79, R79 ;  /* 0x0000004f004f7308 */ /* 0x000ea20000002400 */
[-C--:B------:R-:W-:Y:S01]  /*7400*/  ISETP.GE.AND P2, PT, R83, R66.reuse, PT ;  /* 0x000000425300720c */ /* 0x080fe20003f46270 */
[C---:B------:R-:W-:Y:S01]  /*7410*/  VIADD R81, R28.reuse, 0xffffff40 ;  /* 0xffffff401c517836 */ /* 0x040fe20000000000 */
[----:B------:R-:W-:Y:S01]  /*7420*/  FSEL R136, R77, -INF , !P0 ;  /* 0xff8000004d887808 */ /* 0x000fe20004000000 */
[----:B------:R-:W-:Y:S01]  /*7430*/  VIADD R77, R28, 0xffffff48 ;  /* 0xffffff481c4d7836 */ /* 0x000fe20000000000 */
[----:B------:R-:W-:-:S02]  /*7440*/  ISETP.GE.AND P0, PT, R27, R66, PT ;  /* 0x000000421b00720c */ /* 0x000fc40003f06270 */
[----:B------:R-:W-:Y:S01]  /*7450*/  I2FP.F32.U32 R16, R27 ;  /* 0x0000001b00107245 */ /* 0x000fe20000201000 */
[----:B------:R-:W-:Y:S01]  /*7460*/  MUFU.TANH R19, R26 ;  /* 0x0000001a00137308 */ /* 0x000fe20000002400 */
[----:B-1----:R-:W-:Y:S02]  /*7470*/  I2FP.F32.U32 R12, R83 ;  /* 0x00000053000c7245 */ /* 0x002fe40000201000 */
[----:B------:R-:W-:Y:S01]  /*7480*/  FSEL R160, R160, -INF , !P5 ;  /* 0xff800000a0a07808 */ /* 0x000fe20006800000 */
[C---:B------:R-:W-:Y:S01]  /*7490*/  FFMA.FTZ R46, R88.reuse, R16, R129 ;  /* 0x00000010582e7223 */ /* 0x040fe20000010081 */
[----:B------:R-:W-:Y:S01]  /*74a0*/  I2FP.F32.U32 R14, R81 ;  /* 0x00000051000e7245 */ /* 0x000fe20000201000 */
[----:B------:R-:W-:Y:S01]  /*74b0*/  FFMA.FTZ R150, R88, R12, R21 ;  /* 0x0000000c58967223 */ /* 0x000fe20000010015 */
[----:B------:R-:W-:Y:S01]  /*74c0*/  ISETP.GE.AND P5, PT, R131, R64, PT ;  /* 0x000000408300720c */ /* 0x000fe20003fa6270 */
[----:B------:R1:W4:Y:S01]  /*74d0*/  MUFU.TANH R75, R18 ;  /* 0x00000012004b7308 */ /* 0x0003220000002400 */
[----:B------:R-:W-:Y:S01]  /*74e0*/  FSEL R134, R134, -INF , !P1 ;  /* 0xff80000086867808 */ /* 0x000fe20004800000 */
[----:B---3--:R-:W-:Y:S01]  /*74f0*/  FFMA.FTZ R17, R88, R14, R17 ;  /* 0x0000000e58117223 */ /* 0x008fe20000010011 */
[----:B------:R-:W-:Y:S01]  /*7500*/  FSEL R150, R150, -INF , !P2 ;  /* 0xff80000096967808 */ /* 0x000fe20005000000 */
[C---:B--2---:R-:W-:Y:S01]  /*7510*/  FFMA.FTZ R79, R88.reuse, R16, R79 ;  /* 0x00000010584f7223 */ /* 0x044fe2000001004f */
[----:B------:R-:W-:Y:S01]  /*7520*/  ISETP.GE.AND P2, PT, R27, R64, PT ;  /* 0x000000401b00720c */ /* 0x000fe20003f46270 */
[----:B------:R-:W-:Y:S01]  /*7530*/  FFMA.FTZ R140, R88, R12, R49 ;  /* 0x0000000c588c7223 */ /* 0x000fe20000010031 */
[----:B------:R-:W-:Y:S01]  /*7540*/  ISETP.GE.AND P1, PT, R133, R64, PT ;  /* 0x000000408500720c */ /* 0x000fe20003f26270 */
[----:B------:R2:W-:Y:S01]  /*7550*/  MUFU.TANH R27, R6 ;  /* 0x00000006001b7308 */ /* 0x0005e20000002400 */
[----:B------:R-:W-:-:S02]  /*7560*/  FSEL R142, R142, -INF , !P5 ;  /* 0xff8000008e8e7808 */ /* 0x000fc40006800000 */
[-C--:B------:R-:W-:Y:S02]  /*7570*/  ISETP.GE.AND P5, PT, R81, R66.reuse, PT ;  /* 0x000000425100720c */ /* 0x080fe40003fa6270 */
[----:B------:R-:W-:Y:S02]  /*7580*/  FSEL R82, R82, -INF , !P1 ;  /* 0xff80000052527808 */ /* 0x000fe40004800000 */
[----:B------:R-:W-:Y:S01]  /*7590*/  ISETP.GE.AND P1, PT, R131, R66, PT ;  /* 0x000000428300720c */ /* 0x000fe20003f26270 */
[----:B------:R3:W5:Y:S01]  /*75a0*/  MUFU.TANH R25, R10 ;  /* 0x0000000a00197308 */ /* 0x0007620000002400 */
[----:B-1----:R-:W-:Y:S01]  /*75b0*/  FMUL.FTZ R18, R4, UR7 ;  /* 0x0000000704127c20 */ /* 0x002fe20008410000 */
[----:B------:R-:W-:Y:S01]  /*75c0*/  FSEL R152, R51, -INF , !P4 ;  /* 0xff80000033987808 */ /* 0x000fe20006000000 */
[----:B------:R-:W-:Y:S01]  /*75d0*/  FMUL.FTZ R4, R7, UR7 ;  /* 0x0000000707047c20 */ /* 0x000fe20008410000 */
[----:B------:R-:W-:Y:S01]  /*75e0*/  FSEL R130, R17, -INF , !P5 ;  /* 0xff80000011827808 */ /* 0x000fe20006800000 */
[----:B------:R-:W-:Y:S01]  /*75f0*/  VIADD R51, R28, 0xffffff49 ;  /* 0xffffff491c337836 */ /* 0x000fe20000000000 */
[----:B------:R-:W-:-:S02]  /*7600*/  ISETP.GE.AND P5, PT, R77, R64, PT ;  /* 0x000000404d00720c */ /* 0x000fc40003fa6270 */
[----:B------:R-:W-:Y:S01]  /*7610*/  FSEL R154, R154, -INF , !P1 ;  /* 0xff8000009a9a7808 */ /* 0x000fe20004800000 */
[----:B------:R-:W-:Y:S01]  /*7620*/  MUFU.TANH R7, R18 ;  /* 0x0000001200077308 */ /* 0x000fe20000002400 */
[----:B--2---:R-:W-:Y:S02]  /*7630*/  I2FP.F32.U32 R6, R77 ;  /* 0x0000004d00067245 */ /* 0x004fe40000201000 */
[-C--:B------:R-:W-:Y:S02]  /*7640*/  ISETP.GE.AND P1, PT, R83, R64.reuse, PT ;  /* 0x000000405300720c */ /* 0x080fe40003f26270 */
[----:B------:R-:W-:Y:S01]  /*7650*/  ISETP.GE.AND P4, PT, R81, R64, PT ;  /* 0x000000405100720c */ /* 0x000fe20003f86270 */
[CC--:B------:R-:W-:Y:S01]  /*7660*/  FFMA.FTZ R122, R88.reuse, R6.reuse, R15 ;  /* 0x00000006587a7223 */ /* 0x0c0fe2000001000f */
[----:B----4-:R-:W-:Y:S01]  /*7670*/  FFMA.FTZ R54, R88, R6, R75 ;  /* 0x0000000658367223 */ /* 0x010fe2000001004b */
[----:B------:R1:W-:Y:S01]  /*7680*/  MUFU.TANH R15, R69 ;  /* 0x00000045000f7308 */ /* 0x0003e20000002400 */
[----:B---3--:R-:W-:Y:S01]  /*7690*/  FMUL.FTZ R10, R68, UR7 ;  /* 0x00000007440a7c20 */ /* 0x008fe20008410000 */
[----:B------:R-:W-:Y:S01]  /*76a0*/  FFMA.FTZ R68, R88, R14, R19 ;  /* 0x0000000e58447223 */ /* 0x000fe20000010013 */
[----:B------:R-:W-:Y:S01]  /*76b0*/  VIADD R19, R28, 0xffffff50 ;  /* 0xffffff501c137836 */ /* 0x000fe20000000000 */
[----:B------:R-:W-:-:S02]  /*76c0*/  FSEL R54, R54, -INF , !P5 ;  /* 0xff80000036367808 */ /* 0x000fc40006800000 */
[----:B------:R-:W-:Y:S02]  /*76d0*/  FSEL R140, R140, -INF , !P1 ;  /* 0xff8000008c8c7808 */ /* 0x000fe40004800000 */
[----:B------:R2:W-:Y:S01]  /*76e0*/  MUFU.TANH R21, R8 ;  /* 0x0000000800157308 */ /* 0x0005e20000002400 */
[-C--:B------:R-:W-:Y:S02]  /*76f0*/  ISETP.GE.AND P1, PT, R77, R66.reuse, PT ;  /* 0x000000424d00720c */ /* 0x080fe40003f26270 */
[----:B------:R-:W-:Y:S02]  /*7700*/  FSEL R68, R68, -INF , !P4 ;  /* 0xff80000044447808 */ /* 0x000fe40006000000 */
[----:B------:R-:W-:Y:S02]  /*7710*/  ISETP.GE.AND P4, PT, R51, R66, PT ;  /* 0x000000423300720c */ /* 0x000fe40003f86270 */
[----:B------:R-:W-:Y:S01]  /*7720*/  FSEL R128, R79, -INF , !P0 ;  /* 0xff8000004f807808 */ /* 0x000fe20004000000 */
[----:B------:R-:W3:Y:S01]  /*7730*/  MUFU.TANH R17, R10 ;  /* 0x0000000a00117308 */ /* 0x000ee20000002400 */
[----:B-1----:R-:W-:Y:S01]  /*7740*/  VIADD R69, R28, 0xffffff51 ;  /* 0xffffff511c457836 */ /* 0x002fe20000000000 */
[----:B------:R-:W-:-:S02]  /*7750*/  ISETP.GE.AND P0, PT, R51, R64, PT ;  /* 0x000000403300720c */ /* 0x000fc40003f06270 */
[----:B------:R-:W-:Y:S02]  /*7760*/  FSEL R46, R46, -INF , !P2 ;  /* 0xff8000002e2e7808 */ /* 0x000fe40005000000 */
[----:B------:R-:W-:Y:S02]  /*7770*/  I2FP.F32.U32 R16, R69 ;  /* 0x0000004500107245 */ /* 0x000fe40000201000 */
[----:B------:R1:W4:Y:S01]  /*7780*/  MUFU.TANH R49, R4 ;  /* 0x0000000400317308 */ /* 0x0003220000002400 */
[----:B--2---:R-:W-:Y:S02]  /*7790*/  I2FP.F32.U32 R8, R19 ;  /* 0x0000001300087245 */ /* 0x004fe40000201000 */
[C---:B------:R-:W-:Y:S01]  /*77a0*/  FFMA.FTZ R9, R88.reuse, R16, R9 ;  /* 0x0000001058097223 */ /* 0x040fe20000010009 */
[----:B------:R-:W-:Y:S01]  /*77b0*/  ISETP.GE.AND P5, PT, R69, R66, PT ;  /* 0x000000424500720c */ /* 0x000fe20003fa6270 */
[C---:B-----5:R-:W-:Y:S01]  /*77c0*/  FFMA.FTZ R16, R88.reuse, R16, R25 ;  /* 0x0000001058107223 */ /* 0x060fe20000010019 */
[-C--:B------:R-:W-:Y:S01]  /*77d0*/  FFMA.FTZ R18, R88, R8.reuse, R5 ;  /* 0x0000000858127223 */ /* 0x080fe20000010005 */
[C---:B------:R-:W-:Y:S01]  /*77e0*/  VIADD R5, R28.reuse, 0xffffff58 ;  /* 0xffffff581c057836 */ /* 0x040fe20000000000 */
[----:B------:R-:W-:Y:S01]  /*77f0*/  FSEL R72, R9, -INF , !P5 ;  /* 0xff80000009487808 */ /* 0x000fe20006800000 */
[----:B------:R-:W-:Y:S01]  /*7800*/  VIADD R9, R28, 0xffffff60 ;  /* 0xffffff601c097836 */ /* 0x000fe20000000000 */
[----:B------:R-:W-:Y:S01]  /*7810*/  FSEL R122, R122, -INF , !P1 ;  /* 0xff8000007a7a7808 */ /* 0x000fe20004800000 */
[----:B------:R-:W-:Y:S01]  /*7820*/  FFMA.FTZ R73, R88, R8, R73 ;  /* 0x0000000858497223 */ /* 0x000fe20000010049 */
[C---:B------:R-:W-:Y:S01]  /*7830*/  ISETP.GE.AND P2, PT, R19.reuse, R66, PT ;  /* 0x000000421300720c */ /* 0x040fe20003f46270 */
[----:B------:R-:W-:Y:S01]  /*7840*/  MUFU.TANH R25, R62 ;  /* 0x0000003e00197308 */ /* 0x000fe20000002400 */
[----:B------:R-:W-:-:S02]  /*7850*/  ISETP.GE.AND P1, PT, R19, R64, PT ;  /* 0x000000401300720c */ /* 0x000fc40003f26270 */
[----:B------:R-:W-:Y:S02]  /*7860*/  I2FP.F32.U32 R36, R9 ;  /* 0x0000000900247245 */ /* 0x000fe40000201000 */
[----:B-1----:R-:W-:Y:S01]  /*7870*/  I2FP.F32.U32 R4, R51 ;  /* 0x0000003300047245 */ /* 0x002fe20000201000 */
[----:B------:R-:W-:Y:S01]  /*7880*/  VIADD R51, R28, 0xffffff59 ;  /* 0xffffff591c337836 */ /* 0x000fe20000000000 */
[----:B------:R-:W-:Y:S01]  /*7890*/  FSEL R74, R73, -INF , !P2 ;  /* 0xff800000494a7808 */ /* 0x000fe20005000000 */
[----:B------:R1:W2:Y:S01]  /*78a0*/  MUFU.TANH R19, R70 ;  /* 0x0000004600137308 */ /* 0x0002a20000002400 */
[----:B------:R-:W-:Y:S01]  /*78b0*/  ISETP.GE.AND P2, PT, R5, R64, PT ;  /* 0x000000400500720c */ /* 0x000fe20003f46270 */
[CC--:B------:R-:W-:Y:S01]  /*78c0*/  FFMA.FTZ R76, R88.reuse, R4.reuse, R13 ;  /* 0x00000004584c7223 */ /* 0x0c0fe2000001000d */
[C---:B------:R-:W-:Y:S01]  /*78d0*/  FFMA.FTZ R52, R88.reuse, R4, R11 ;  /* 0x0000000458347223 */ /* 0x040fe2000001000b */
[----:B------:R-:W-:Y:S01]  /*78e0*/  I2FP.F32.U32 R4, R5 ;  /* 0x0000000500047245 */ /* 0x000fe20000201000 */
[----:B---3--:R-:W-:Y:S01]  /*78f0*/  FFMA.FTZ R17, R88, R36, R17 ;  /* 0x0000002458117223 */ /* 0x008fe20000010011 */
[----:B------:R-:W-:-:S02]  /*7900*/  I2FP.F32.U32 R38, R51 ;  /* 0x0000003300267245 */ /* 0x000fc40000201000 */
[----:B------:R-:W3:Y:S01]  /*7910*/  MUFU.TANH R11, R60 ;  /* 0x0000003c000b7308 */ /* 0x000ee20000002400 */
[----:B------:R-:W-:Y:S01]  /*7920*/  FSEL R76, R76, -INF , !P4 ;  /* 0xff8000004c4c7808 */ /* 0x000fe20006000000 */
[C---:B------:R-:W-:Y:S01]  /*7930*/  FFMA.FTZ R27, R88.reuse, R4, R27 ;  /* 0x00000004581b7223 */ /* 0x040fe2000001001b */
[----:B------:R-:W-:Y:S01]  /*7940*/  ISETP.GE.AND P4, PT, R69, R64, PT ;  /* 0x000000404500720c */ /* 0x000fe20003f86270 */
[-C--:B------:R-:W-:Y:S01]  /*7950*/  FFMA.FTZ R80, R88, R38.reuse, R21 ;  /* 0x0000002658507223 */ /* 0x080fe20000010015 */
[----:B------:R-:W-:Y:S01]  /*7960*/  FSEL R52, R52, -INF , !P0 ;  /* 0xff80000034347808 */ /* 0x000fe20004000000 */
[C---:B----4-:R-:W-:Y:S01]  /*7970*/  FFMA.FTZ R38, R88.reuse, R38, R49 ;  /* 0x0000002658267223 */ /* 0x050fe20000010031 */
[----:B------:R-:W-:Y:S01]  /*7980*/  ISETP.GE.AND P0, PT, R5, R66, PT ;  /* 0x000000420500720c */ /* 0x000fe20003f06270 */
[----:B------:R-:W4:Y:S01]  /*7990*/  MUFU.TANH R13, R71 ;  /* 0x00000047000d7308 */ /* 0x000f220000002400 */
[----:B-1----:R-:W-:Y:S01]  /*79a0*/  FFMA.FTZ R70, R88, R4, R7 ;  /* 0x0000000458467223 */ /* 0x002fe20000010007 */
[----:B------:R-:W-:Y:S01]  /*79b0*/  FSEL R16, R16, -INF , !P4 ;  /* 0xff80000010107808 */ /* 0x000fe20006000000 */
[C---:B------:R-:W-:Y:S01]  /*79c0*/  VIADD R7, R28.reuse, 0xffffff68 ;  /* 0xffffff681c077836 */ /* 0x040fe20000000000 */
[----:B------:R-:W-:Y:S01]  /*79d0*/  ISETP.GE.AND P4, PT, R9, R66, PT ;  /* 0x000000420900720c */ /* 0x000fe20003f86270 */
[C---:B------:R-:W-:Y:S01]  /*79e0*/  VIADD R49, R28.reuse, 0xffffff61 ;  /* 0xffffff611c317836 */ /* 0x040fe20000000000 */
[----:B------:R-:W-:Y:S01]  /*79f0*/  FSEL R40, R27, -INF , !P2 ;  /* 0xff8000001b287808 */ /* 0x000fe20005000000 */
[----:B------:R-:W-:Y:S01]  /*7a00*/  VIADD R27, R28, 0xffffff69 ;  /* 0xffffff691c1b7836 */ /* 0x000fe20000000000 */
[----:B------:R-:W1:Y:S01]  /*7a10*/  MUFU.TANH R5, R61 ;  /* 0x0000003d00057308 */ /* 0x000e620000002400 */
[----:B------:R-:W-:Y:S01]  /*7a20*/  FSEL R92, R17, -INF , !P4 ;  /* 0xff800000115c7808 */ /* 0x000fe20006000000 */
[----:B------:R-:W-:Y:S01]  /*7a30*/  FMUL.FTZ R17, R58, UR7 ;  /* 0x000000073a117c20 */ /* 0x000fe20008410000 */
[----:B------:R-:W-:Y:S01]  /*7a40*/  I2FP.F32.U32 R4, R7 ;  /* 0x0000000700047245 */ /* 0x000fe20000201000 */
[----:B--2---:R-:W-:Y:S01]  /*7a50*/  FFMA.FTZ R36, R88, R36, R19 ;  /* 0x0000002458247223 */ /* 0x004fe20000010013 */
[----:B------:R-:W-:Y:S01]  /*7a60*/  I2FP.F32.U32 R34, R49 ;  /* 0x0000003100227245 */ /* 0x000fe20000201000 */
[----:B------:R-:W-:Y:S01]  /*7a70*/  VIADD R19, R28, 0xffffff70 ;  /* 0xffffff701c137836 */ /* 0x000fe20000000000 */
[----:B------:R-:W-:Y:S01]  /*7a80*/  FSEL R18, R18, -INF , !P1 ;  /* 0xff80000012127808 */ /* 0x000fe20004800000 */
[CC--:B---3--:R-:W-:Y:S01]  /*7a90*/  FFMA.FTZ R78, R88.reuse, R4.reuse, R11 ;  /* 0x00000004584e7223 */ /* 0x0c8fe2000001000b */
[----:B------:R-:W-:Y:S01]  /*7aa0*/  FFMA.FTZ R25, R88, R4, R25 ;  /* 0x0000000458197223 */ /* 0x000fe20000010019 */
[----:B------:R-:W-:Y:S01]  /*7ab0*/  FSEL R70, R70, -INF , !P0 ;  /* 0xff80000046467808 */ /* 0x000fe20004000000 */
[----:B------:R-:W-:Y:S01]  /*7ac0*/  MUFU.TANH R17, R17 ;  /* 0x0000001100117308 */ /* 0x000fe20000002400 */
[----:B------:R-:W-:Y:S01]  /*7ad0*/  I2FP.F32.U32 R4, R27 ;  /* 0x0000001b00047245 */ /* 0x000fe20000201000 */
[C---:B------:R-:W-:Y:S01]  /*7ae0*/  FFMA.FTZ R120, R88.reuse, R34, R15 ;  /* 0x0000002258787223 */ /* 0x040fe2000001000f */
[----:B------:R-:W-:Y:S01]  /*7af0*/  ISETP.GE.AND P1, PT, R51, R66, PT ;  /* 0x000000423300720c */ /* 0x000fe20003f26270 */
[----:B----4-:R-:W-:Y:S01]  /*7b00*/  FFMA.FTZ R34, R88, R34, R13 ;  /* 0x0000002258227223 */ /* 0x010fe2000001000d */
[----:B------:R-:W-:Y:S01]  /*7b10*/  ISETP.GE.AND P0, PT, R9, R64, PT ;  /* 0x000000400900720c */ /* 0x000fe20003f06270 */
[----:B------:R-:W-:Y:S01]  /*7b20*/  FMUL.FTZ R9, R56, UR7 ;  /* 0x0000000738097c20 */ /* 0x000fe20008410000 */
[C---:B------:R-:W-:Y:S01]  /*7b30*/  ISETP.GE.AND P2, PT, R49.reuse, R66, PT ;  /* 0x000000423100720c */ /* 0x040fe20003f46270 */
[----:B------:R-:W2:Y:S01]  /*7b40*/  MUFU.TANH R21, R63 ;  /* 0x0000003f00157308 */ /* 0x000ea20000002400 */
[----:B------:R-:W-:Y:S01]  /*7b50*/  FSEL R80, R80, -INF , !P1 ;  /* 0xff80000050507808 */ /* 0x000fe20004800000 */
[----:B-1----:R-:W-:Y:S01]  /*7b60*/  FFMA.FTZ R5, R88, R4, R5 ;  /* 0x0000000458057223 */ /* 0x002fe20000010005 */
[----:B------:R-:W-:Y:S01]  /*7b70*/  FSEL R36, R36, -INF , !P0 ;  /* 0xff80000024247808 */ /* 0x000fe20004000000 */
[C---:B------:R-:W-:Y:S01]  /*7b80*/  VIADD R13, R28.reuse, 0xffffff71 ;  /* 0xffffff711c0d7836 */ /* 0x040fe20000000000 */
[----:B------:R-:W-:Y:S01]  /*7b90*/  ISETP.GE.AND P1, PT, R49, R64, PT ;  /* 0x000000403100720c */ /* 0x000fe20003f26270 */
[----:B------:R-:W-:Y:S01]  /*7ba0*/  VIADD R11, R28, 0xffffff79 ;  /* 0xffffff791c0b7836 */ /* 0x000fe20000000000 */
[----:B------:R-:W-:Y:S01]  /*7bb0*/  ISETP.GE.AND P0, PT, R27, R66, PT ;  /* 0x000000421b00720c */ /* 0x000fe20003f06270 */
[----:B------:R-:W1:Y:S01]  /*7bc0*/  MUFU.TANH R9, R9 ;  /* 0x0000000900097308 */ /* 0x000e620000002400 */
[----:B------:R-:W-:-:S02]  /*7bd0*/  FSEL R120, R120, -INF , !P2 ;  /* 0xff80000078787808 */ /* 0x000fc40005000000 */
[-C--:B------:R-:W-:Y:S01]  /*7be0*/  ISETP.GE.AND P2, PT, R27, R64.reuse, PT ;  /* 0x000000401b00720c */ /* 0x080fe20003f46270 */
[----:B------:R-:W-:Y:S01]  /*7bf0*/  FMUL.FTZ R27, R53, UR7 ;  /* 0x00000007351b7c20 */ /* 0x000fe20008410000 */
[----:B------:R-:W-:Y:S02]  /*7c00*/  ISETP.GE.AND P5, PT, R51, R64, PT ;  /* 0x000000403300720c */ /* 0x000fe40003fa6270 */
[----:B------:R-:W-:Y:S01]  /*7c10*/  FSEL R34, R34, -INF , !P1 ;  /* 0xff80000022227808 */ /* 0x000fe20004800000 */
[----:B------:R-:W3:Y:S01]  /*7c20*/  MUFU.TANH R15, R59 ;  /* 0x0000003b000f7308 */ /* 0x000ee20000002400 */
[----:B------:R-:W-:Y:S01]  /*7c30*/  FSEL R60, R5, -INF , !P0 ;  /* 0xff800000053c7808 */ /* 0x000fe20004000000 */
[----:B--2---:R-:W-:Y:S01]  /*7c40*/  FFMA.FTZ R21, R88, R4, R21 ;  /* 0x0000000458157223 */ /* 0x004fe20000010015 */
[C---:B------:R-:W-:Y:S02]  /*7c50*/  ISETP.GE.AND P1, PT, R19.reuse, R66, PT ;  /* 0x000000421300720c */ /* 0x040fe40003f26270 */
[----:B------:R-:W-:-:S02]  /*7c60*/  ISETP.GE.AND P0, PT, R19, R64, PT ;  /* 0x000000401300720c */ /* 0x000fc40003f06270 */
[----:B------:R-:W-:Y:S01]  /*7c70*/  I2FP.F32.U32 R19, R19 ;  /* 0x0000001300137245 */ /* 0x000fe20000201000 */
[----:B------:R-:W-:Y:S01]  /*7c80*/  MUFU.TANH R27, R27 ;  /* 0x0000001b001b7308 */ /* 0x000fe20000002400 */
[----:B------:R-:W-:Y:S02]  /*7c90*/  FSEL R38, R38, -INF , !P5 ;  /* 0xff80000026267808 */ /* 0x000fe40006800000 */
[C---:B------:R-:W-:Y:S01]  /*7ca0*/  ISETP.GE.AND P5, PT, R7.reuse, R66, PT ;  /* 0x000000420700720c */ /* 0x040fe20003fa6270 */
[CC--:B------:R-:W-:Y:S01]  /*7cb0*/  FFMA.FTZ R17, R88.reuse, R19.reuse, R17 ;  /* 0x0000001358117223 */ /* 0x0c0fe20000010011 */
[----:B------:R-:W-:Y:S01]  /*7cc0*/  ISETP.GE.AND P4, PT, R7, R64, PT ;  /* 0x000000400700720c */ /* 0x000fe20003f86270 */
[----:B-1----:R-:W-:Y:S01]  /*7cd0*/  FFMA.FTZ R9, R88, R19, R9 ;  /* 0x0000001358097223 */ /* 0x002fe20000010009 */
[----:B------:R-:W-:Y:S01]  /*7ce0*/  FSEL R78, R78, -INF , !P5 ;  /* 0xff8000004e4e7808 */ /* 0x000fe20006800000 */
[----:B------:R-:W1:Y:S01]  /*7cf0*/  MUFU.TANH R7, R57 ;  /* 0x0000003900077308 */ /* 0x000e620000002400 */
[----:B------:R-:W-:-:S02]  /*7d00*/  FSEL R28, R17, -INF , !P0 ;  /* 0xff800000111c7808 */ /* 0x000fc40004000000 */
[----:B------:R-:W-:Y:S02]  /*7d10*/  ISETP.GE.U32.AND P0, PT, R2, 0x3, PT ;  /* 0x000000030200780c */ /* 0x000fe40003f06070 */
[----:B------:R-:W-:Y:S02]  /*7d20*/  FSEL R30, R21, -INF , !P2 ;  /* 0xff800000151e7808 */ /* 0x000fe40005000000 */
[C---:B------:R-:W-:Y:S01]  /*7d30*/  ISETP.GE.AND P5, PT, R13.reuse, R66, PT ;  /* 0x000000420d00720c */ /* 0x040fe20003fa6270 */
[----:B------:R-:W2:Y:S01]  /*7d40*/  MUFU.TANH R55, R55 ;  /* 0x0000003700377308 */ /* 0x000ea20000002400 */
[----:B------:R-:W-:Y:S02]  /*7d50*/  ISETP.GE.AND P2, PT, R13, R64, PT ;  /* 0x000000400d00720c */ /* 0x000fe40003f46270 */
[----:B------:R-:W-:Y:S02]  /*7d60*/  I2FP.F32.U32 R13, R13 ;  /* 0x0000000d000d7245 */ /* 0x000fe40000201000 */
[----:B------:R-:W-:-:S02]  /*7d70*/  I2FP.F32.U32 R4, R11 ;  /* 0x0000000b00047245 */ /* 0x000fc40000201000 */
[----:B------:R-:W-:Y:S01]  /*7d80*/  FSEL R32, R25, -INF , !P4 ;  /* 0xff80000019207808 */ /* 0x000fe20006000000 */
[CC--:B---3--:R-:W-:Y:S01]  /*7d90*/  FFMA.FTZ R15, R88.reuse, R13.reuse, R15 ;  /* 0x0000000d580f7223 */ /* 0x0c8fe2000001000f */
[----:B------:R-:W-:Y:S01]  /*7da0*/  FSEL R58, R9, -INF , !P1 ;  /* 0xff800000093a7808 */ /* 0x000fe20004800000 */
[C---:B-1----:R-:W-:Y:S01]  /*7db0*/  FFMA.FTZ R7, R88.reuse, R13, R7 ;  /* 0x0000000d58077223 */ /* 0x042fe20000010007 */
[C---:B------:R-:W-:Y:S01]  /*7dc0*/  FFMA.FTZ R25, R88.reuse, R4, R27 ;  /* 0x0000000458197223 */ /* 0x040fe2000001001b */
[C---:B------:R-:W-:Y:S02]  /*7dd0*/  ISETP.GE.AND P4, PT, R11.reuse, R66, PT ;  /* 0x000000420b00720c */ /* 0x040fe40003f86270 */
[----:B------:R-:W-:Y:S02]  /*7de0*/  ISETP.GE.AND P1, PT, R11, R64, PT ;  /* 0x000000400b00720c */ /* 0x000fe40003f26270 */
[----:B------:R-:W-:Y:S01]  /*7df0*/  FSEL R56, R7, -INF , !P5 ;  /* 0xff80000007387808 */ /* 0x000fe20006800000 */
[----:B--2---:R-:W-:Y:S01]  /*7e00*/  FFMA.FTZ R22, R88, R4, R55 ;  /* 0x0000000458167223 */ /* 0x004fe20000010037 */
[----:B------:R-:W-:-:S02]  /*7e10*/  FSEL R26, R15, -INF , !P2 ;  /* 0xff8000000f1a7808 */ /* 0x000fc40005000000 */
        /* <DEDUP_REMOVED lines=65> */
.L_x_3996:
[----:B------:R-:W-:Y:S01]  /*8230*/  UMOV UR4, URZ ;  /* 0x000000ff00047c82 */ /* 0x000fe20008000000 */
[----:B------:R-:W-:Y:S01]  /*8240*/  IMAD.SHL.U32 R0, R90, 0x80, RZ ;  /* 0x000000805a007824 */ /* 0x000fe200078e00ff */
[----:B------:R-:W-:-:S05]  /*8250*/  IADD3 R4, P0, PT, RZ, -UR4, RZ ;  /* 0x80000004ff047c10 */ /* 0x000fca000ff1e0ff */
[----:B------:R-:W-:-:S05]  /*8260*/  IMAD.X R0, RZ, RZ, ~R0, P0 ;  /* 0x000000ffff007224 */ /* 0x000fca00000e0e00 */
[----:B------:R-:W-:-:S04]  /*8270*/  SHF.R.S64 R5, R4, 0x1f, R0 ;  /* 0x0000001f04057819 */ /* 0x000fc80000001000 */
[----:B------:R-:W-:-:S04]  /*8280*/  IADD3 R112, P0, PT, R5, R112, RZ ;  /* 0x0000007005707210 */ /* 0x000fc80007f1e0ff */
[----:B------:R-:W-:-:S09]  /*8290*/  LEA.HI.X.SX32 R113, R0, R113, 0x1, P0 ;  /* 0x0000007100717211 */ /* 0x000fd200000f0eff */
.L_x_3997:
        /* <DEDUP_REMOVED lines=34> */
.L_x_3999:
[----:B------:R-:W-:Y:S05]  /*84c0*/  BSYNC.RECONVERGENT B0 ;  /* 0x0000000000007941 */ /* 0x000fea0003800200 */
.L_x_3998:
[----:B------:R-:W0:Y:S02]  /*84d0*/  LDGDEPBAR ;  /* 0x00000000000079af */ /* 0x000e240000000000 */
.L_x_3995:
[----:B------:R-:W-:Y:S01]  /*84e0*/  FMNMX3.FTZ R0, R67, R44, R45, !PT ;  /* 0x0000002c43007276 */ /* 0x000fe2000781002d */
[----:B------:R-:W3:Y:S01]  /*84f0*/  LDCU UR4, c[0x0][0x45c] ;  /* 0x00008b80ff0477ac */ /* 0x000ee20008000800 */
[----:B--2---:R-:W-:Y:S01]  /*8500*/  FMNMX3.FTZ R5, R65, R31, R39, !PT ;  /* 0x0000001f41057276 */ /* 0x004fe20007810027 */
[----:B-1----:R-:W-:Y:S01]  /*8510*/  LDSM.16.MT88.4 R8, [R123+0x3000] ;  /* 0x003000007b08783b */ /* 0x002fe20000004200 */
        /* <DEDUP_REMOVED lines=31> */
[----:B------:R-:W1:Y:S04]  /*8710*/  SHFL.BFLY PT, R7, R6, 0x2, 0x1f ;  /* 0x0c401f0006077f89 */ /* 0x000e6800000e0000 */
[----:B------:R-:W2:Y:S01]  /*8720*/  SHFL.BFLY PT, R5, R4, 0x2, 0x1f ;  /* 0x0c401f0004057f89 */ /* 0x000ea200000e0000 */
[----:B-1----:R-:W-:-:S02]  /*8730*/  FMNMX.FTZ R7, R6, R7, !PT ;  /* 0x0000000706077209 */ /* 0x002fc40007810000 */
[----:B--2---:R-:W-:-:S03]  /*8740*/  FMNMX.FTZ R5, R4, R5, !PT ;  /* 0x0000000504057209 */ /* 0x004fc60007810000 */
[----:B------:R-:W1:Y:S04]  /*8750*/  SHFL.BFLY PT, R20, R7, 0x1, 0x1f ;  /* 0x0c201f0007147f89 */ /* 0x000e6800000e0000 */
[----:B------:R-:W2:Y:S01]  /*8760*/  SHFL.BFLY PT, R0, R5, 0x1, 0x1f ;  /* 0x0c201f0005007f89 */ /* 0x000ea200000e0000 */
[----:B-1----:R-:W-:-:S04]  /*8770*/  FMNMX.FTZ R20, R7, R20, !PT ;  /* 0x0000001407147209 */ /* 0x002fc80007810000 */
[C---:B------:R-:W-:Y:S01]  /*8780*/  FSETP.NEU.FTZ.AND P1, PT, R20.reuse, -INF , PT ;  /* 0xff8000001400780b */ /* 0x040fe20003f3d000 */
[C---:B---3--:R-:W-:Y:S01]  /*8790*/  FMUL.FTZ R27, R20.reuse, UR4 ;  /* 0x00000004141b7c20 */ /* 0x048fe20008410000 */
[----:B--2---:R-:W-:Y:S02]  /*87a0*/  FMNMX.FTZ R0, R5, R0, !PT ;  /* 0x0000000005007209 */ /* 0x004fe40007810000 */
[----:B------:R-:W-:Y:S02]  /*87b0*/  FSEL R4, R20, RZ, P1 ;  /* 0x000000ff14047208 */ /* 0x000fe40000800000 */
[C---:B------:R-:W-:Y:S01]  /*87c0*/  FSETP.NEU.FTZ.AND P0, PT, R0.reuse, -INF , PT ;  /* 0xff8000000000780b */ /* 0x040fe20003f1d000 */
[C---:B------:R-:W-:Y:S01]  /*87d0*/  FMUL.FTZ R21, R0.reuse, UR4 ;  /* 0x0000000400157c20 */ /* 0x040fe20008410000 */
[----:B------:R-:W-:Y:S01]  /*87e0*/  FSEL R27, R27, RZ, P1 ;  /* 0x000000ff1b1b7208 */ /* 0x000fe20000800000 */
[----:B------:R-:W-:Y:S01]  /*87f0*/  FADD.FTZ R59, R67, -R4 ;  /* 0x80000004433b7221 */ /* 0x000fe20000010000 */
[----:B------:R-:W-:-:S02]  /*8800*/  FSEL R4, R0, RZ, P0 ;  /* 0x000000ff00047208 */ /* 0x000fc40000000000 */
[----:B------:R-:W-:Y:S01]  /*8810*/  FSEL R21, R21, RZ, P0 ;  /* 0x000000ff15157208 */ /* 0x000fe20000000000 */
[--C-:B------:R-:W-:Y:S01]  /*8820*/  FFMA.FTZ R17, R45, UR4, -R27.reuse ;  /* 0x000000042d117c23 */ /* 0x100fe2000801081b */
[--C-:B------:R-:W-:Y:S01]  /*8830*/  FFMA.FTZ R148, R44, UR4, -R27.reuse ;  /* 0x000000042c947c23 */ /* 0x100fe2000801081b */
[----:B------:R-:W-:Y:S01]  /*8840*/  FADD.FTZ R45, R65, -R4 ;  /* 0x80000004412d7221 */ /* 0x000fe20000010000 */
[----:B------:R-:W-:Y:S01]  /*8850*/  FFMA.FTZ R44, R47, UR4, -R27 ;  /* 0x000000042f2c7c23 */ /* 0x000fe2000801081b */
[----:B------:R-:W-:Y:S01]  /*8860*/  FFMA.FTZ R66, R31, UR4, -R21 ;  /* 0x000000041f427c23 */ /* 0x000fe20008010815 */
[----:B------:R-:W-:Y:S01]  /*8870*/  FFMA.FTZ R29, R29, UR4, -R27 ;  /* 0x000000041d1d7c23 */ /* 0x000fe2000801081b */
[--C-:B------:R-:W-:Y:S01]  /*8880*/  FFMA.FTZ R19, R39, UR4, -R21.reuse ;  /* 0x0000000427137c23 */ /* 0x100fe20008010815 */
[----:B------:R-:W-:Y:S01]  /*8890*/  FMUL.FTZ R59, R59, UR4 ;  /* 0x000000043b3b7c20 */ /* 0x000fe20008410000 */
[----:B------:R-:W-:Y:S01]  /*88a0*/  FMUL.FTZ R45, R45, UR4 ;  /* 0x000000042d2d7c20 */ /* 0x000fe20008410000 */
[--C-:B------:R-:W-:Y:S01]  /*88b0*/  FFMA.FTZ R42, R42, UR4, -R21.reuse ;  /* 0x000000042a2a7c23 */ /* 0x100fe20008010815 */
[----:B------:R-:W-:Y:S01]  /*88c0*/  FFMA.FTZ R31, R23, UR4, -R21 ;  /* 0x00000004171f7c23 */ /* 0x000fe20008010815 */
[----:B------:R-:W-:Y:S01]  /*88d0*/  MUFU.EX2 R148, R148 ;  /* 0x0000009400947308 */ /* 0x000fe20000000800 */
[----:B------:R-:W-:Y:S01]  /*88e0*/  IADD3 R23, PT, PT, R123, 0x3020, RZ ;  /* 0x000030207b177810 */ /* 0x000fe20007ffe0ff */
[--C-:B------:R-:W-:Y:S01]  /*88f0*/  FFMA.FTZ R39, R50, UR4, -R27.reuse ;  /* 0x0000000432277c23 */ /* 0x100fe2000801081b */
[----:B------:R-:W-:Y:S01]  /*8900*/  @P6 IADD3 R23, PT, PT, R121, -0x20, RZ ;  /* 0xffffffe079176810 */ /* 0x000fe20007ffe0ff */
[--C-:B------:R-:W-:Y:S01]  /*8910*/  FFMA.FTZ R50, R37, UR4, -R27.reuse ;  /* 0x0000000425327c23 */ /* 0x100fe2000801081b */
[----:B------:R-:W-:Y:S01]  /*8920*/  FFMA.FTZ R64, R35, UR4, -R27 ;  /* 0x0000000423407c23 */ /* 0x000fe2000801081b */
[--C-:B------:R-:W-:Y:S01]  /*8930*/  FFMA.FTZ R62, R48, UR4, -R21.reuse ;  /* 0x00000004303e7c23 */ /* 0x100fe20008010815 */
[----:B------:R-:W-:Y:S01]  /*8940*/  FFMA.FTZ R37, R33, UR4, -R21 ;  /* 0x0000000421257c23 */ /* 0x000fe20008010815 */
[----:B------:R-:W1:Y:S01]  /*8950*/  MUFU.EX2 R17, R17 ;  /* 0x0000001100117308 */ /* 0x000e620000000800 */
[----:B------:R-:W2:Y:S01]  /*8960*/  LDSM.16.MT88.4 R12, [R23] ;  /* 0x00000000170c783b */ /* 0x000ea20000004200 */
[----:B------:R-:W-:Y:S01]  /*8970*/  FFMA.FTZ R35, R43, UR4, -R27 ;  /* 0x000000042b237c23 */ /* 0x000fe2000801081b */
        /* <DEDUP_REMOVED lines=13> */
[----:B------:R-:W3:Y:S01]  /*8a50*/  MUFU.EX2 R29, R29 ;  /* 0x0000001d001d7308 */ /* 0x000ee20000000800 */
[----:B-1----:R-:W-:Y:S01]  /*8a60*/  F2FP.BF16.F32.PACK_AB R4, R17, R148 ;  /* 0x000000941104723e */ /* 0x002fe200000010ff */
        /* <DEDUP_REMOVED lines=14> */
[----:B------:R-:W1:Y:S01]  /*8b50*/  MUFU.EX2 R19, R19 ;  /* 0x0000001300137308 */ /* 0x000e620000000800 */
[----:B---3--:R-:W-:Y:S01]  /*8b60*/  F2FP.BF16.F32.PACK_AB R6, R29, R44 ;  /* 0x0000002c1d06723e */ /* 0x008fe200000010ff */
[--C-:B------:R-:W-:Y:S01]  /*8b70*/  FFMA.FTZ R71, R52, UR4, -R21.reuse ;  /* 0x0000000434477c23 */ /* 0x100fe20008010815 */
[----:B------:R-:W-:Y:S01]  /*8b80*/  FFMA.FTZ R75, R16, UR4, -R21 ;  /* 0x00000004104b7c23 */ /* 0x000fe20008010815 */
[--C-:B------:R-:W-:Y:S01]  /*8b90*/  FFMA.FTZ R67, R72, UR4, -R27.reuse ;  /* 0x0000000448437c23 */ /* 0x100fe2000801081b */
[--C-:B------:R-:W-:Y:S01]  /*8ba0*/  FFMA.FTZ R74, R74, UR4, -R27.reuse ;  /* 0x000000044a4a7c23 */ /* 0x100fe2000801081b */
[--C-:B------:R-:W-:Y:S01]  /*8bb0*/  FFMA.FTZ R72, R70, UR4, -R27.reuse ;  /* 0x0000000446487c23 */ /* 0x100fe2000801081b */
[----:B------:R-:W-:Y:S01]  /*8bc0*/  FFMA.FTZ R61, R80, UR4, -R27 ;  /* 0x00000004503d7c23 */ /* 0x000fe2000801081b */
[----:B------:R-:W3:Y:S01]  /*8bd0*/  MUFU.EX2 R59, R59 ;  /* 0x0000003b003b7308 */ /* 0x000ee20000000800 */
[--C-:B------:R-:W-:Y:S01]  /*8be0*/  FFMA.FTZ R40, R40, UR4, -R21.reuse ;  /* 0x0000000428287c23 */ /* 0x100fe20008010815 */
[----:B------:R-:W-:Y:S01]  /*8bf0*/  FFMA.FTZ R38, R38, UR4, -R21 ;  /* 0x0000000426267c23 */ /* 0x000fe20008010815 */
[--C-:B------:R-:W-:Y:S01]  /*8c00*/  FFMA.FTZ R70, R92, UR4, -R27.reuse ;  /* 0x000000045c467c23 */ /* 0x100fe2000801081b */
[--C-:B------:R-:W-:Y:S01]  /*8c10*/  FFMA.FTZ R63, R78, UR4, -R27.reuse ;  /* 0x000000044e3f7c23 */ /* 0x100fe2000801081b */
[----:B------:R-:W-:Y:S01]  /*8c20*/  FFMA.FTZ R46, R60, UR4, -R27 ;  /* 0x000000043c2e7c23 */ /* 0x000fe2000801081b */
[--C-:B------:R-:W-:Y:S01]  /*8c30*/  FFMA.FTZ R34, R34, UR4, -R21.reuse ;  /* 0x0000000422227c23 */ /* 0x100fe20008010815 */
[----:B------:R-:W-:Y:S01]  /*8c40*/  FFMA.FTZ R30, R30, UR4, -R21 ;  /* 0x000000041e1e7c23 */ /* 0x000fe20008010815 */
[----:B------:R-:W4:Y:S01]  /*8c50*/  MUFU.EX2 R45, R45 ;  /* 0x0000002d002d7308 */ /* 0x000f220000000800 */
[----:B-1----:R-:W-:Y:S01]  /*8c60*/  F2FP.BF16.F32.PACK_AB R5, R19, R66 ;  /* 0x000000421305723e */ /* 0x002fe200000010ff */
[--C-:B------:R-:W-:Y:S01]  /*8c70*/  FFMA.FTZ R52, R58, UR4, -R27.reuse ;  /* 0x000000043a347c23 */ /* 0x100fe2000801081b */
[----:B------:R-:W-:Y:S01]  /*8c80*/  FFMA.FTZ R24, R24, UR4, -R27 ;  /* 0x0000000418187c23 */ /* 0x000fe2000801081b */
[--C-:B------:R-:W-:Y:S01]  /*8c90*/  FFMA.FTZ R3, R3, UR4, -R21.reuse ;  /* 0x0000000403037c23 */ /* 0x100fe20008010815 */
[--C-:B------:R-:W-:Y:S01]  /*8ca0*/  FFMA.FTZ R22, R22, UR4, -R21.reuse ;  /* 0x0000000416167c23 */ /* 0x100fe20008010815 */
[----:B------:R-:W-:-:S02]  /*8cb0*/  FFMA.FTZ R28, R28, UR4, -R21 ;  /* 0x000000041c1c7c23 */ /* 0x000fc40008010815 */
        /* <DEDUP_REMOVED lines=35> */
[----:B------:R-:W-:Y:S01]  /*8ef0*/  FFMA.FTZ R25, R26, UR4, -R21 ;  /* 0x000000041a197c23 */ /* 0x000fe20008010815 */
[----:B------:R-:W-:-:S04]  /*8f00*/  IADD3 R120, PT, PT, R2, -0x3, RZ ;  /* 0xfffffffd02787810 */ /* 0x000fc80007ffe0ff */
        /* <DEDUP_REMOVED lines=97> */
[----:B------:R-:W-:Y:S01]  /*9520*/  FFMA.FTZ R29, R36, UR4, -R21 ;  /* 0x00000004241d7c23 */ /* 0x000fe20008010815 */
[----:B------:R-:W-:Y:S01]  /*9530*/  FADD.FTZ R64, R64, R9 ;  /* 0x0000000940407221 */ /* 0x000fe20000010000 */
[----:B------:R-:W-:Y:S03]  /*9540*/  HMMA.16816.F32.BF16 R96, R4, R10, R96 ;  /* 0x0000000a0460723c */ /* 0x000fe60000041860 */
[----:B------:R-:W-:Y:S02]  /*9550*/  FADD.FTZ R39, R39, R64 ;  /* 0x0000004027277221 */ /* 0x000fe40000010000 */
[----:B------:R-:W1:Y:S01]  /*9560*/  MUFU.EX2 R77, R38 ;  /* 0x00000026004d7308 */ /* 0x000e620000000800 */
[----:B------:R-:W5:Y:S01]  /*9570*/  LDSM.16.MT88.4 R8, [R123+0x4800] ;  /* 0x004800007b08783b */ /* 0x000f620000004200 */
[----:B--2---:R-:W-:Y:S01]  /*9580*/  F2FP.BF16.F32.PACK_AB R4, R67, R74 ;  /* 0x0000004a4304723e */ /* 0x004fe200000010ff */
[----:B------:R-:W-:Y:S01]  /*9590*/  FADD.FTZ R50, R50, R39 ;  /* 0x0000002732327221 */ /* 0x000fe20000010000 */
[----:B----4-:R-:W-:Y:S01]  /*95a0*/  F2FP.BF16.F32.PACK_AB R5, R75, R56 ;  /* 0x000000384b05723e */ /* 0x010fe200000010ff */
[----:B------:R-:W-:Y:S01]  /*95b0*/  FADD.FTZ R56, R56, R71 ;  /* 0x0000004738387221 */ /* 0x000fe20000010000 */
[----:B------:R-:W-:Y:S01]  /*95c0*/  F2FP.BF16.F32.PACK_AB R6, R61, R72 ;  /* 0x000000483d06723e */ /* 0x000fe200000010ff */
[----:B------:R-:W-:Y:S01]  /*95d0*/  FADD.FTZ R35, R35, R50 ;  /* 0x0000003223237221 */ /* 0x000fe20000010000 */
[----:B------:R-:W-:Y:S01]  /*95e0*/  MUFU.EX2 R70, R70 ;  /* 0x0000004600467308 */ /* 0x000fe20000000800 */
[----:B------:R-:W-:-:S02]  /*95f0*/  FADD.FTZ R75, R75, R56 ;  /* 0x000000384b4b7221 */ /* 0x000fc40000010000 */
[----:B------:R-:W-:-:S04]  /*9600*/  FADD.FTZ R134, R134, R35 ;  /* 0x0000002386867221 */ /* 0x000fc80000010000 */
        /* <DEDUP_REMOVED lines=8> */
[----:B------:R-:W-:Y:S02]  /*9690*/  HMMA.16816.F32.BF16 R108, R4, R16, R108 ;  /* 0x00000010046c723c */ /* 0x000fe4000004186c */
[----:B------:R-:W-:-:S04]  /*96a0*/  FADD.FTZ R146, R146, R43 ;  /* 0x0000002b92927221 */ /* 0x000fc80000010000 */
[----:B------:R-:W-:Y:S01]  /*96b0*/  FADD.FTZ R55, R55, R146 ;  /* 0x0000009237377221 */ /* 0x000fe20000010000 */
[----:B------:R-:W1:Y:S01]  /*96c0*/  MUFU.EX2 R46, R46 ;  /* 0x0000002e002e7308 */ /* 0x000e620000000800 */
[----:B------:R-:W-:Y:S01]  /*96d0*/  HMMA.16816.F32.BF16 R104, R4, R18, R104 ;  /* 0x000000120468723c */ /* 0x000fe20000041868 */
[----:B------:R-:W4:Y:S01]  /*96e0*/  LDSM.16.MT88.4 R16, [R23+0x1800] ;  /* 0x001800001710783b */ /* 0x000f220000004200 */
        /* <DEDUP_REMOVED lines=8> */
[----:B--2---:R-:W-:Y:S01]  /*9770*/  F2FP.BF16.F32.PACK_AB R4, R59, R70 ;  /* 0x000000463b04723e */ /* 0x004fe200000010ff */
[----:B------:R-:W2:Y:S01]  /*9780*/  LDSM.16.MT88.4 R12, [R123+0x4c00] ;  /* 0x004c00007b0c783b */ /* 0x000ea20000004200 */
[----:B-1----:R-:W-:Y:S01]  /*9790*/  F2FP.BF16.F32.PACK_AB R6, R46, R63 ;  /* 0x0000003f2e06723e */ /* 0x002fe200000010ff */
[----:B------:R-:W-:Y:S01]  /*97a0*/  FADD.FTZ R122, R122, R65 ;  /* 0x000000417a7a7221 */ /* 0x000fe20000010000 */
[----:B------:R-:W-:Y:S02]  /*97b0*/  MOV R65, R0 ;  /* 0x0000000000417202 */ /* 0x000fe40000000f00 */
[----:B------:R-:W-:Y:S01]  /*97c0*/  MUFU.EX2 R31, R31 ;  /* 0x0000001f001f7308 */ /* 0x000fe20000000800 */
[----:B------:R-:W-:-:S04]  /*97d0*/  FADD.FTZ R69, R69, R122 ;  /* 0x0000007a45457221 */ /* 0x000fc80000010000 */
[----:B------:R-:W-:-:S03]  /*97e0*/  FADD.FTZ R74, R74, R69 ;  /* 0x000000454a4a7221 */ /* 0x000fc60000010000 */
[----:B------:R-:W1:Y:S01]  /*97f0*/  MUFU.EX2 R30, R30 ;  /* 0x0000001e001e7308 */ /* 0x000e620000000800 */
[----:B---3--:R-:W-:Y:S01]  /*9800*/  F2FP.BF16.F32.PACK_AB R5, R34, R29 ;  /* 0x0000001d2205723e */ /* 0x008fe200000010ff */
[----:B------:R-:W-:Y:S01]  /*9810*/  FADD.FTZ R67, R67, R74 ;  /* 0x0000004a43437221 */ /* 0x000fe20000010000 */
[----:B------:R-:W-:-:S03]  /*9820*/  FADD.FTZ R29, R29, R40 ;  /* 0x000000281d1d7221 */ /* 0x000fc60000010000 */
[----:B------:R-:W-:Y:S01]  /*9830*/  FADD.FTZ R72, R72, R67 ;  /* 0x0000004348487221 */ /* 0x000fe20000010000 */
[----:B------:R-:W-:Y:S01]  /*9840*/  FADD.FTZ R34, R34, R29 ;  /* 0x0000001d22227221 */ /* 0x000fe20000010000 */
[----:B------:R-:W-:Y:S01]  /*9850*/  MUFU.EX2 R52, R52 ;  /* 0x0000003400347308 */ /* 0x000fe20000000800 */
[----:B------:R-:W-:Y:S01]  /*9860*/  MOV R67, R20 ;  /* 0x0000001400437202 */ /* 0x000fe20000000f00 */
        /* <DEDUP_REMOVED lines=8> */
[----:B-----5:R-:W-:Y:S01]  /*98f0*/  HMMA.16816.F32.BF16 R108, R4, R8, R108 ;  /* 0x00000008046c723c */ /* 0x020fe2000004186c */
[----:B------:R-:W-:Y:S01]  /*9900*/  MUFU.EX2 R24, R24 ;  /* 0x0000001800187308 */ /* 0x000fe20000000800 */
[----:B------:R-:W-:-:S06]  /*9910*/  FADD.FTZ R63, R46, R63 ;  /* 0x0000003f2e3f7221 */ /* 0x000fcc0000010000 */
[C---:B------:R-:W-:Y:S01]  /*9920*/  HMMA.16816.F32.BF16 R104, R4.reuse, R10, R104 ;  /* 0x0000000a0468723c */ /* 0x040fe20000041868 */
[----:B------:R-:W1:Y:S01]  /*9930*/  LDSM.16.MT88.4 R8, [R23+0x1c00] ;  /* 0x001c00001708783b */ /* 0x000e620000004200 */
[----:B------:R-:W5:Y:S06]  /*9940*/  MUFU.EX2 R87, R87 ;  /* 0x0000005700577308 */ /* 0x000f6c0000000800 */
[C---:B----4-:R-:W-:Y:S02]  /*9950*/  HMMA.16816.F32.BF16 R100, R4.reuse, R16, R100 ;  /* 0x000000100464723c */ /* 0x050fe40000041864 */
[----:B------:R-:W-:Y:S06]  /*9960*/  MUFU.EX2 R26, R28 ;  /* 0x0000001c001a7308 */ /* 0x000fec0000000800 */
[----:B------:R-:W-:Y:S01]  /*9970*/  HMMA.16816.F32.BF16 R96, R4, R18, R96 ;  /* 0x000000120460723c */ /* 0x000fe20000041860 */
[----:B---3--:R-:W-:Y:S01]  /*9980*/  F2FP.BF16.F32.PACK_AB R4, R45, R52 ;  /* 0x000000342d04723e */ /* 0x008fe200000010ff */
[----:B------:R-:W3:Y:S01]  /*9990*/  MUFU.EX2 R25, R25 ;  /* 0x0000001900197308 */ /* 0x000ee20000000800 */
[----:B-----5:R-:W-:Y:S01]  /*99a0*/  F2FP.BF16.F32.PACK_AB R6, R87, R24 ;  /* 0x000000185706723e */ /* 0x020fe200000010ff */
        /* <DEDUP_REMOVED lines=8> */
[----:B------:R-:W-:Y:S01]  /*9a30*/  FADD.FTZ R26, R25, R26 ;  /* 0x0000001a191a7221 */ /* 0x000fe20000010000 */
[----:B----4-:R-:W-:-:S03]  /*9a40*/  F2FP.BF16.F32.PACK_AB R7, R22, R3 ;  /* 0x000000031607723e */ /* 0x010fc600000010ff */
[----:B------:R-:W-:-:S04]  /*9a50*/  FADD.FTZ R3, R3, R26 ;  /* 0x0000001a03037221 */ /* 0x000fc80000010000 */
[----:B------:R-:W-:Y:S01]  /*9a60*/  FADD.FTZ R89, R22, R3 ;  /* 0x0000000316597221 */ /* 0x000fe20000010000 */
[C---:B--2---:R-:W-:Y:S08]  /*9a70*/  HMMA.16816.F32.BF16 R108, R4.reuse, R12, R108 ;  /* 0x0000000c046c723c */ /* 0x044ff0000004186c */
[C---:B------:R-:W-:Y:S08]  /*9a80*/  HMMA.16816.F32.BF16 R104, R4.reuse, R14, R104 ;  /* 0x0000000e0468723c */ /* 0x040ff00000041868 */
[C---:B-1----:R-:W-:Y:S08]  /*9a90*/  HMMA.16816.F32.BF16 R100, R4.reuse, R8, R100 ;  /* 0x000000080464723c */ /* 0x042ff00000041864 */
[----:B------:R-:W-:-:S15]  /*9aa0*/  HMMA.16816.F32.BF16 R96, R4, R10, R96 ;  /* 0x0000000a0460723c */ /* 0x000fde0000041860 */
[----:B------:R-:W-:-:S05]  /*9ab0*/  NOP ;  /* 0x0000000000007918 */ /* 0x000fca0000000000 */
.L_x_3992:
        /* <DEDUP_REMOVED lines=17> */
[----:B------:R-:W4:Y:S01]  /*9bd0*/  LDCU UR5, c[0x0][0x50c] ;  /* 0x0000a180ff0577ac */ /* 0x000f220008000800 */
[----:B------:R-:W2:Y:S01]  /*9be0*/  LDCU.64 UR8, c[0x0][0x3a0] ;  /* 0x00007400ff0877ac */ /* 0x000ea20008000a00 */
[----:B------:R-:W2:Y:S01]  /*9bf0*/  LDCU.64 UR10, c[0x0][0x3a8] ;  /* 0x00007500ff0a77ac */ /* 0x000ea20008000a00 */
[----:B-1----:R-:W-:-:S12]  /*9c00*/  ULEA UR6, UR6, UR12, 0x18 ;  /* 0x0000000c06067291 */ /* 0x002fd8000f8ec0ff */
.L_x_4004:
        /* <DEDUP_REMOVED lines=8> */
[----:B-----5:R-:W-:Y:S01]  /*9c90*/  LOP3.LUT R116, R84, 0x18, RZ, 0xc0, !PT ;  /* 0x0000001854747812 */ /* 0x020fe200078ec0ff */
[----:B-1----:R-:W-:Y:S02]  /*9ca0*/  @!P2 IMAD.SHL.U32 R0, R128, 0x80, RZ ;  /* 0x000000808000a824 */ /* 0x002fe400078e00ff */
[----:B------:R-:W-:Y:S02]  /*9cb0*/  IMAD.SHL.U32 R95, R84, 0x8, RZ ;  /* 0x00000008545f7824 */ /* 0x000fe400078e00ff */
[----:B------:R-:W-:Y:S03]  /*9cc0*/  @!P2 IMAD.X R0, RZ, RZ, ~R0, P0 ;  /* 0x000000ffff00a224 */ /* 0x000fe600000e0e00 */
[----:B------:R-:W-:Y:S02]  /*9cd0*/  LOP3.LUT R94, R95, 0x18, RZ, 0xc0, !PT ;  /* 0x000000185f5e7812 */ /* 0x000fe400078ec0ff */
[----:B------:R-:W-:Y:S02]  /*9ce0*/  @!P2 SHF.R.S64 R3, R3, 0x1f, R0 ;  /* 0x0000001f0303a819 */ /* 0x000fe40000001000 */
[----:B--2---:R-:W-:Y:S02]  /*9cf0*/  ISETP.GE.AND P4, PT, R94, UR7, PT ;  /* 0x000000075e007c0c */ /* 0x004fe4000bf86270 */
[----:B------:R-:W-:Y:S02]  /*9d00*/  @!P2 IADD3 R124, P0, PT, R124, R3, RZ ;  /* 0x000000037c7ca210 */ /* 0x000fe40007f1e0ff */
[C---:B------:R-:W-:Y:S02]  /*9d10*/  LOP3.LUT R3, R95.reuse, 0xd8, RZ, 0xc0, !PT ;  /* 0x000000d85f037812 */ /* 0x040fe400078ec0ff */
[----:B------:R-:W-:Y:S02]  /*9d20*/  @!P2 LEA.HI.X.SX32 R125, R0, R125, 0x1, P0 ;  /* 0x0000007d007da211 */ /* 0x000fe400000f0eff */
[----:B------:R-:W-:Y:S02]  /*9d30*/  ISETP.GE.AND P3, PT, R94, UR7, PT ;  /* 0x000000075e007c0c */ /* 0x000fe4000bf66270 */
[----:B------:R-:W-:Y:S02]  /*9d40*/  LOP3.LUT R131, R95, 0x1f20, RZ, 0xc0, !PT ;  /* 0x00001f205f837812 */ /* 0x000fe400078ec0ff */
[----:B------:R-:W-:Y:S01]  /*9d50*/  LOP3.LUT R126, R3, R116, RZ, 0x3c, !PT ;  /* 0x00000074037e7212 */ /* 0x000fe200078e3cff */
[----:B------:R-:W-:Y:S08]  /*9d60*/  @!P2 BRA `(.L_x_4001) ;  /* 0x0000000000f4a947 */ /* 0x000ff00003800000 */
        /* <DEDUP_REMOVED lines=46> */
[----:B------:R-:W5:Y:S02]  /*a050*/  LDG.E R11, desc[UR14][R18.64] ;  /* 0x0000000e120b7981 */ /* 0x000f64000c1e1900 */
[CC--:B--2---:R-:W-:Y:S01]  /*a060*/  IMAD.WIDE.U32 R14, R0.reuse, R128.reuse, RZ ;  /* 0x00000080000e7225 */ /* 0x0c4fe200078e00ff */
[----:B------:R-:W-:Y:S01]  /*a070*/  SHF.R.S32.HI R13, RZ, 0x1f, R0 ;  /* 0x0000001fff0d7819 */ /* 0x000fe20000011400 */
[----:B------:R-:W5:Y:S04]  /*a080*/  LDG.E R10, desc[UR14][R16.64] ;  /* 0x0000000e100a7981 */ /* 0x000f68000c1e1900 */
[----:B------:R-:W-:Y:S04]  /*a090*/  IMAD R12, R13, R128, RZ ;  /* 0x000000800d0c7224 */ /* 0x000fe800078e02ff */
        /* <DEDUP_REMOVED lines=10> */
.L_x_4001:
[C---:B------:R-:W-:Y:S02]  /*a140*/  SHF.L.U32 R129, R128.reuse, 0x6, RZ ;  /* 0x0000000680817819 */ /* 0x040fe400000006ff */
[--C-:B------:R-:W-:Y:S02]  /*a150*/  SHF.L.U64.HI R130, R128, 0x6, R127.reuse ;  /* 0x0000000680827819 */ /* 0x100fe4000001027f */
[----:B------:R-:W-:Y:S02]  /*a160*/  IADD3 R132, P0, PT, R129, R124, RZ ;  /* 0x0000007c81847210 */ /* 0x000fe40007f1e0ff */
[----:B------:R-:W-:Y:S02]  /*a170*/  LOP3.LUT R131, R131, R126, RZ, 0xfc, !PT ;  /* 0x0000007e83837212 */ /* 0x000fe400078efcff */
[----:B------:R-:W-:Y:S02]  /*a180*/  IADD3.X R133, PT, PT, R130, R125, RZ, P0, !PT ;  /* 0x0000007d82857210 */ /* 0x000fe400007fe4ff */
[C---:B------:R-:W-:Y:S02]  /*a190*/  @!P3 LEA R134, P0, R128.reuse, R132, 0x7 ;  /* 0x000000848086b211 */ /* 0x040fe400078038ff */
[----:B------:R-:W-:Y:S02]  /*a1a0*/  LEA R126, R131, UR6, 0x1 ;  /* 0x00000006837e7c11 */ /* 0x000fe4000f8e08ff */
[----:B------:R-:W-:Y:S02]  /*a1b0*/  @!P3 LEA.HI.X R135, R128, R133, R127, 0x7, P0 ;  /* 0x000000858087b211 */ /* 0x000fe400000f3c7f */
[----:B------:R-:W-:Y:S01]  /*a1c0*/  @!P3 IADD3 R136, P1, PT, R132, R129, RZ ;  /* 0x000000818488b210 */ /* 0x000fe20007f3e0ff */
[----:B------:R-:W-:Y:S01]  /*a1d0*/  @!PT LDS RZ, [RZ] ;  /* 0x00000000fffff984 */ /* 0x000fe20000000800 */
[----:B------:R-:W-:Y:S01]  /*a1e0*/  @!PT LDS RZ, [RZ] ;  /* 0x00000000fffff984 */ /* 0x000fe20000000800 */
[----:B------:R-:W-:Y:S01]  /*a1f0*/  @!PT LDS RZ, [RZ] ;  /* 0x00000000fffff984 */ /* 0x000fe20000000800 */
[----:B------:R1:W-:Y:S01]  /*a200*/  @!P4 LDGSTS.E.BYPASS.LTC128B.128 [R126+0x3000], desc[UR14][R124.64] ;  /* 0x030000007c7ecfae */ /* 0x0003e2000b981a0e */
[----:B------:R-:W-:Y:S02]  /*a210*/  MOV R0, 0x20 ;  /* 0x0000002000007802 */ /* 0x000fe40000000f00 */
[----:B------:R-:W-:Y:S02]  /*a220*/  @!P3 IADD3.X R137, PT, PT, R133, R130, RZ, P1, !PT ;  /* 0x000000828589b210 */ /* 0x000fe40000ffe4ff */
[----:B------:R-:W-:Y:S02]  /*a230*/  LOP3.LUT P0, RZ, R84, 0x4, RZ, 0xc0, !PT ;  /* 0x0000000454ff7812 */ /* 0x000fe4000780c0ff */
[----:B------:R-:W-:Y:S01]  /*a240*/  ISETP.NE.AND P1, PT, R120, 0x1, PT ;  /* 0x000000017800780c */ /* 0x000fe20003f25270 */
[----:B------:R-:W-:Y:S01]  /*a250*/  @P4 STS.128 [R126+0x3000], RZ ;  /* 0x003000ff7e004388 */ /* 0x000fe20000000c00 */
        /* <DEDUP_REMOVED lines=21> */
[----:B------:R-:W-:Y:S08]  /*a3b0*/  LDSM.16.M88.4 R64, [R2] ;  /* 0x000000000240783b */ /* 0x000ff00000000200 */
[----:B------:R-:W-:Y:S08]  /*a3c0*/  LDSM.16.M88.4 R24, [R72+0x1000] ;  /* 0x001000004818783b */ /* 0x000ff00000000200 */
[----:B------:R-:W5:Y:S08]  /*a3d0*/  LDSM.16.M88.4 R16, [R85+0x1400] ;  /* 0x001400005510783b */ /* 0x000f700000000200 */
[----:B------:R-:W3:Y:S08]  /*a3e0*/  LDSM.16.M88.4 R20, [R72+0x1400] ;  /* 0x001400004814783b */ /* 0x000ef00000000200 */
        /* <DEDUP_REMOVED lines=12> */
[----:B-----5:R-:W-:Y:S08]  /*a4b0*/  HMMA.16816.F32.BF16 R12, R68, R16, RZ ;  /* 0x00000010440c723c */ /* 0x020ff000000418ff */
[C---:B------:R-:W-:Y:S08]  /*a4c0*/  HMMA.16816.F32.BF16 R4, R64.reuse, R24, R4 ;  /* 0x000000184004723c */ /* 0x040ff00000041804 */
[C---:B------:R-:W-:Y:S01]  /*a4d0*/  HMMA.16816.F32.BF16 R8, R64.reuse, R26, R8 ;  /* 0x0000001a4008723c */ /* 0x040fe20000041808 */
[----:B------:R-:W2:Y:S07]  /*a4e0*/  LDSM.16.M88.4 R24, [R85+0x1800] ;  /* 0x001800005518783b */ /* 0x000eae0000000200 */
[----:B---3--:R-:W-:Y:S03]  /*a4f0*/  HMMA.16816.F32.BF16 R12, R64, R20, R12 ;  /* 0x00000014400c723c */ /* 0x008fe6000004180c */
[----:B----4-:R-:W-:Y:S01]  /*a500*/  FMUL.FTZ R0, R4, UR5 ;  /* 0x0000000504007c20 */ /* 0x010fe20008410000 */
[----:B------:R-:W-:Y:S01]  /*a510*/  FMUL.FTZ R3, R5, UR5 ;  /* 0x0000000505037c20 */ /* 0x000fe20008410000 */
[----:B------:R-:W-:Y:S01]  /*a520*/  FMUL.FTZ R4, R7, UR5 ;  /* 0x0000000507047c20 */ /* 0x000fe20008410000 */
[----:B------:R-:W-:Y:S02]  /*a530*/  FMUL.FTZ R2, R6, UR5 ;  /* 0x0000000506027c20 */ /* 0x000fe40008410000 */
[C---:B------:R-:W-:Y:S01]  /*a540*/  HMMA.16816.F32.BF16 R16, R68.reuse, R18, RZ ;  /* 0x000000124410723c */ /* 0x040fe200000418ff */
[----:B------:R-:W3:Y:S02]  /*a550*/  MUFU.TANH R0, R0 ;  /* 0x0000000000007308 */ /* 0x000ee40000002400 */
[----:B------:R-:W-:Y:S01]  /*a560*/  FMUL.FTZ R5, R8, UR5 ;  /* 0x0000000508057c20 */ /* 0x000fe20008410000 */
[----:B------:R-:W-:Y:S01]  /*a570*/  FMUL.FTZ R7, R9, UR5 ;  /* 0x0000000509077c20 */ /* 0x000fe20008410000 */
[----:B------:R-:W-:Y:S01]  /*a580*/  FMUL.FTZ R8, R11, UR5 ;  /* 0x000000050b087c20 */ /* 0x000fe20008410000 */
[----:B------:R-:W-:Y:S02]  /*a590*/  FMUL.FTZ R6, R10, UR5 ;  /* 0x000000050a067c20 */ /* 0x000fe40008410000 */
[C---:B-1----:R-:W-:Y:S03]  /*a5a0*/  HMMA.16816.F32.BF16 R36, R68.reuse, R40, RZ ;  /* 0x000000284424723c */ /* 0x042fe600000418ff */
[----:B------:R-:W1:Y:S01]  /*a5b0*/  MUFU.TANH R3, R3 ;  /* 0x0000000300037308 */ /* 0x000e620000002400 */
[----:B------:R-:W-:Y:S01]  /*a5c0*/  FMUL.FTZ R9, R12, UR5 ;  /* 0x000000050c097c20 */ /* 0x000fe20008410000 */
[----:B------:R-:W-:Y:S01]  /*a5d0*/  FMUL.FTZ R11, R13, UR5 ;  /* 0x000000050d0b7c20 */ /* 0x000fe20008410000 */
[----:B------:R-:W-:Y:S01]  /*a5e0*/  FMUL.FTZ R12, R15, UR5 ;  /* 0x000000050f0c7c20 */ /* 0x000fe20008410000 */
[----:B------:R-:W-:Y:S01]  /*a5f0*/  FMUL.FTZ R10, R14, UR5 ;  /* 0x000000050e0a7c20 */ /* 0x000fe20008410000 */
[----:B------:R-:W-:Y:S05]  /*a600*/  HMMA.16816.F32.BF16 R40, R68, R42, RZ ;  /* 0x0000002a4428723c */ /* 0x000fea00000418ff */
[----:B------:R-:W4:Y:S03]  /*a610*/  MUFU.TANH R2, R2 ;  /* 0x0000000200027308 */ /* 0x000f260000002400 */
[----:B------:R-:W-:Y:S07]  /*a620*/  HMMA.16816.F32.BF16 R16, R64, R22, R16 ;  /* 0x000000164010723c */ /* 0x000fee0000041810 */
[----:B------:R-:W1:Y:S01]  /*a630*/  MUFU.TANH R4, R4 ;  /* 0x0000000400047308 */ /* 0x000e620000002400 */
[C---:B--2---:R-:W-:Y:S09]  /*a640*/  HMMA.16816.F32.BF16 R20, R68.reuse, R24, RZ ;  /* 0x000000184414723c */ /* 0x044ff200000418ff */
[----:B------:R-:W2:Y:S01]  /*a650*/  MUFU.TANH R5, R5 ;  /* 0x0000000500057308 */ /* 0x000ea20000002400 */
[----:B------:R-:W-:Y:S09]  /*a660*/  HMMA.16816.F32.BF16 R24, R68, R26, RZ ;  /* 0x0000001a4418723c */ /* 0x000ff200000418ff */
        /* <DEDUP_REMOVED lines=30> */
[----:B------:R-:W-:Y:S04]  /*a850*/  DEPBAR.LE SB0, 0x0 ;  /* 0x000080000000791a */ /* 0x000fe80000000000 */
[----:B------:R-:W-:Y:S04]  /*a860*/  HMMA.16816.F32.BF16 R60, R68, R76, RZ ;  /* 0x0000004c443c723c */ /* 0x000fe800000418ff */
        /* <DEDUP_REMOVED lines=16> */
[----:B------:R-:W-:Y:S07]  /*a970*/  HMMA.16816.F32.BF16 R60, R64, R72, R60 ;  /* 0x00000048403c723c */ /* 0x000fee000004183c */
[----:B------:R-:W1:Y:S01]  /*a980*/  MUFU.TANH R19, R19 ;  /* 0x0000001300137308 */ /* 0x000e620000002400 */
[----:B------:R-:W-:Y:S01]  /*a990*/  FMUL.FTZ R30, R34, UR5 ;  /* 0x00000005221e7c20 */ /* 0x000fe20008410000 */
[----:B------:R-:W-:Y:S01]  /*a9a0*/  FMUL.FTZ R40, R43, UR5 ;  /* 0x000000052b287c20 */ /* 0x000fe20008410000 */
[----:B------:R-:W-:Y:S01]  /*a9b0*/  FMUL.FTZ R34, R38, UR5 ;  /* 0x0000000526227c20 */ /* 0x000fe20008410000 */
[----:B------:R-:W-:Y:S06]  /*a9c0*/  FMUL.FTZ R38, R42, UR5 ;  /* 0x000000052a267c20 */ /* 0x000fec0008410000 */
        /* <DEDUP_REMOVED lines=124> */
[----:B------:R-:W2:Y:S01]  /*b190*/  LDC.64 R74, c[0x0][0x3b8] ;  /* 0x0000ee00ff4a7b82 */ /* 0x000ea20000000a00 */
        /* <DEDUP_REMOVED lines=15> */
[----:B------:R-:W3:Y:S01]  /*b290*/  LDG.E R79, desc[UR14][R128.64] ;  /* 0x0000000e804f7981 */ /* 0x000ee2000c1e1900 */
[----:B------:R-:W-:Y:S03]  /*b2a0*/  LEA.HI.X.SX32 R83, R73, R119, 0x2, P1 ;  /* 0x0000007749537211 */ /* 0x000fe600008f16ff */
[----:B------:R-:W-:Y:S02]  /*b2b0*/  IMAD R65, R66, R67, -0x80 ;  /* 0xffffff8042417424 */ /* 0x000fe400078e0243 */
[----:B------:R-:W3:Y:S03]  /*b2c0*/  LDG.E R70, desc[UR14][R82.64] ;  /* 0x0000000e52467981 */ /* 0x000ee6000c1e1900 */
        /* <DEDUP_REMOVED lines=13> */
.L_x_4003:
        /* <DEDUP_REMOVED lines=16> */
[C---:B------:R-:W-:Y:S02]  /*b4a0*/  @!P3 LEA R76, P1, R74.reuse, R67, 0x7 ;  /* 0x000000434a4cb211 */ /* 0x040fe400078238ff */
[----:B------:R-:W-:Y:S02]  /*b4b0*/  @!P3 IADD3.X R67, PT, PT, R113, R71, R68, P5, !PT ;  /* 0x000000477143b210 */ /* 0x000fe40002ffe444 */
[----:B------:R-:W-:Y:S03]  /*b4c0*/  @!P3 LEA.HI.X R77, R74, R65, R77, 0x7, P1 ;  /* 0x000000414a4db211 */ /* 0x000fe600008f3c4d */
        /* <DEDUP_REMOVED lines=15> */
.L_x_4002:
[C---:B------:R-:W-:Y:S02]  /*b5c0*/  IADD3 R71, PT, PT, R90.reuse, -0x40, RZ ;  /* 0xffffffc05a477810 */ /* 0x040fe40007ffe0ff */
[C---:B--2---:R-:W-:Y:S02]  /*b5d0*/  IADD3 R72, PT, PT, R90.reuse, -0x3f, RZ ;  /* 0xffffffc15a487810 */ /* 0x044fe40007ffe0ff */
[----:B------:R-:W-:Y:S02]  /*b5e0*/  I2FP.F32.U32 R71, R71 ;  /* 0x0000004700477245 */ /* 0x000fe40000201000 */
[----:B------:R-:W-:Y:S02]  /*b5f0*/  I2FP.F32.U32 R72, R72 ;  /* 0x0000004800487245 */ /* 0x000fe40000201000 */
[----:B------:R-:W-:Y:S01]  /*b600*/  IADD3 R74, PT, PT, R90, -0x38, RZ ;  /* 0xffffffc85a4a7810 */ /* 0x000fe20007ffe0ff */
[-C--:B------:R-:W-:Y:S01]  /*b610*/  FFMA.FTZ R0, R88, R71.reuse, R0 ;  /* 0x0000004758007223 */ /* 0x080fe20000010000 */
[----:B------:R-:W-:Y:S01]  /*b620*/  IADD3 R73, PT, PT, R90, -0x37, RZ ;  /* 0xffffffc95a497810 */ /* 0x000fe20007ffe0ff */
[C---:B------:R-:W-:Y:S01]  /*b630*/  FFMA.FTZ R2, R88.reuse, R71, R2 ;  /* 0x0000004758027223 */ /* 0x040fe20000010002 */
[C---:B-1----:R-:W-:Y:S01]  /*b640*/  FFMA.FTZ R3, R88.reuse, R72, R3 ;  /* 0x0000004858037223 */ /* 0x042fe20000010003 */
        /* <DEDUP_REMOVED lines=36> */
[CC--:B------:R-:W-:Y:S01]  /*b890*/  FFMA.FTZ R21, R88.reuse, R71.reuse, R21 ;  /* 0x0000004758157223 */ /* 0x0c0fe20000010015 */
[----:B------:R-:W-:Y:S01]  /*b8a0*/  FFMA.FTZ R22, R88, R71, R22 ;  /* 0x0000004758167223 */ /* 0x000fe20000010016 */
[----:B------:R-:W-:Y:S01]  /*b8b0*/  IADD3 R73, PT, PT, R90, -0xf, RZ ;  /* 0xfffffff15a497810 */ /* 0x000fe20007ffe0ff */
[C---:B------:R-:W-:Y:S01]  /*b8c0*/  FFMA.FTZ R23, R88.reuse, R72, R23 ;  /* 0x0000004858177223 */ /* 0x040fe20000010017 */
[----:B------:R-:W-:Y:S01]  /*b8d0*/  I2FP.F32.U32 R71, R74 ;  /* 0x0000004a00477245 */ /* 0x000fe20000201000 */
[----:B------:R-:W-:Y:S01]  /*b8e0*/  FFMA.FTZ R24, R88, R72, R24 ;  /* 0x0000004858187223 */ /* 0x000fe20000010018 */
[----:B------:R-:W-:Y:S02]  /*b8f0*/  IADD3 R72, PT, PT, R90, -0x8, RZ ;  /* 0xfffffff85a487810 */ /* 0x000fe40007ffe0ff */
[----:B------:R-:W-:Y:S01]  /*b900*/  I2FP.F32.U32 R65, R73 ;  /* 0x0000004900417245 */ /* 0x000fe20000201000 */
[-C--:B------:R-:W-:Y:S01]  /*b910*/  FFMA.FTZ R25, R88, R71.reuse, R25 ;  /* 0x0000004758197223 */ /* 0x080fe20000010019 */
[----:B------:R-:W-:Y:S01]  /*b920*/  IADD3 R67, PT, PT, R90, -0x7, RZ ;  /* 0xfffffff95a437810 */ /* 0x000fe20007ffe0ff */
[C---:B------:R-:W-:Y:S01]  /*b930*/  FFMA.FTZ R26, R88.reuse, R71, R26 ;  /* 0x00000047581a7223 */ /* 0x040fe2000001001a */
[----:B------:R-:W-:Y:S01]  /*b940*/  I2FP.F32.U32 R66, R72 ;  /* 0x0000004800427245 */ /* 0x000fe20000201000 */
[C---:B------:R-:W-:Y:S01]  /*b950*/  FFMA.FTZ R27, R88.reuse, R65, R27 ;  /* 0x00000041581b7223 */ /* 0x040fe2000001001b */
[----:B------:R-:W-:Y:S01]  /*b960*/  I2FP.F32.U32 R67, R67 ;  /* 0x0000004300437245 */ /* 0x000fe20000201000 */
[C---:B------:R-:W-:Y:S01]  /*b970*/  FFMA.FTZ R28, R88.reuse, R65, R28 ;  /* 0x00000041581c7223 */ /* 0x040fe2000001001c */
[----:B------:R-:W-:Y:S01]  /*b980*/  I2FP.F32.U32 R65, R90 ;  /* 0x0000005a00417245 */ /* 0x000fe20000201000 */
[-C--:B------:R-:W-:Y:S01]  /*b990*/  FFMA.FTZ R29, R88, R66.reuse, R29 ;  /* 0x00000042581d7223 */ /* 0x080fe2000001001d */
[----:B------:R-:W-:Y:S01]  /*b9a0*/  IADD3 R68, PT, PT, R90, 0x1, RZ ;  /* 0x000000015a447810 */ /* 0x000fe20007ffe0ff */
[C---:B------:R-:W-:Y:S01]  /*b9b0*/  FFMA.FTZ R30, R88.reuse, R66, R30 ;  /* 0x00000042581e7223 */ /* 0x040fe2000001001e */
[-C--:B------:R-:W-:Y:S01]  /*b9c0*/  FFMA.FTZ R31, R88, R67.reuse, R31 ;  /* 0x00000043581f7223 */ /* 0x080fe2000001001f */
[----:B------:R-:W-:Y:S01]  /*b9d0*/  IADD3 R69, PT, PT, R90, 0x8, RZ ;  /* 0x000000085a457810 */ /* 0x000fe20007ffe0ff */
        /* <DEDUP_REMOVED lines=9> */
[----:B------:R-:W-:Y:S01]  /*ba70*/  I2FP.F32.U32 R67, R67 ;  /* 0x0000004300437245 */ /* 0x000fe20000201000 */
[-C--:B------:R-:W-:Y:S01]  /*ba80*/  FFMA.FTZ R37, R88, R65.reuse, R37 ;  /* 0x0000004158257223 */ /* 0x080fe20000010025 */
[----:B------:R-:W-:Y:S01]  /*ba90*/  IADD3 R66, PT, PT, R90, 0x11, RZ ;  /* 0x000000115a427810 */ /* 0x000fe20007ffe0ff */
[C---:B------:R-:W-:Y:S01]  /*baa0*/  FFMA.FTZ R38, R88.reuse, R65, R38 ;  /* 0x0000004158267223 */ /* 0x040fe20000010026 */
[----:B------:R-:W-:Y:S01]  /*bab0*/  I2FP.F32.U32 R65, R69 ;  /* 0x0000004500417245 */ /* 0x000fe20000201000 */
[CC--:B------:R-:W-:Y:S01]  /*bac0*/  FFMA.FTZ R39, R88.reuse, R67.reuse, R39 ;  /* 0x0000004358277223 */ /* 0x0c0fe20000010027 */
[----:B------:R-:W-:Y:S01]  /*bad0*/  I2FP.F32.U32 R66, R66 ;  /* 0x0000004200427245 */ /* 0x000fe20000201000 */
[----:B------:R-:W-:Y:S01]  /*bae0*/  FFMA.FTZ R40, R88, R67, R40 ;  /* 0x0000004358287223 */ /* 0x000fe20000010028 */
[----:B------:R-:W-:Y:S01]  /*baf0*/  IADD3 R68, PT, PT, R90, 0x18, RZ ;  /* 0x000000185a447810 */ /* 0x000fe20007ffe0ff */
[CC--:B------:R-:W-:Y:S01]  /*bb00*/  FFMA.FTZ R41, R88.reuse, R65.reuse, R41 ;  /* 0x0000004158297223 */ /* 0x0c0fe20000010029 */
[C---:B------:R-:W-:Y:S01]  /*bb10*/  FFMA.FTZ R42, R88.reuse, R65, R42 ;  /* 0x00000041582a7223 */ /* 0x040fe2000001002a */
[CC--:B------:R-:W-:Y:S01]  /*bb20*/  FFMA.FTZ R43, R88.reuse, R66.reuse, R43 ;  /* 0x00000042582b7223 */ /* 0x0c0fe2000001002b */
[----:B------:R-:W-:Y:S01]  /*bb30*/  FFMA.FTZ R44, R88, R66, R44 ;  /* 0x00000042582c7223 */ /* 0x000fe2000001002c */
[----:B------:R-:W-:Y:S02]  /*bb40*/  I2FP.F32.U32 R67, R68 ;  /* 0x0000004400437245 */ /* 0x000fe40000201000 */
[----:B------:R-:W-:Y:S02]  /*bb50*/  FMNMX3.FTZ R66, R92, R0, R3, !PT ;  /* 0x000000005c427276 */ /* 0x000fe40007810003 */
[----:B------:R-:W-:Y:S01]  /*bb60*/  IADD3 R65, PT, PT, R90, 0x19, RZ ;  /* 0x000000195a417810 */ /* 0x000fe20007ffe0ff */
[----:B------:R-:W-:Y:S01]  /*bb70*/  FFMA.FTZ R45, R88, R67, R45 ;  /* 0x00000043582d7223 */ /* 0x000fe2000001002d */
[----:B------:R-:W-:Y:S01]  /*bb80*/  FMNMX3.FTZ R68, R66, R5, R7, !PT ;  /* 0x0000000542447276 */ /* 0x000fe20007810007 */
[----:B------:R-:W-:Y:S01]  /*bb90*/  FFMA.FTZ R46, R88, R67, R46 ;  /* 0x00000043582e7223 */ /* 0x000fe2000001002e */
[----:B------:R-:W-:Y:S02]  /*bba0*/  FMNMX3.FTZ R69, R91, R2, R4, !PT ;  /* 0x000000025b457276 */ /* 0x000fe40007810004 */
[----:B------:R-:W-:Y:S02]  /*bbb0*/  I2FP.F32.U32 R65, R65 ;  /* 0x0000004100417245 */ /* 0x000fe40000201000 */
[C---:B------:R-:W-:Y:S02]  /*bbc0*/  IADD3 R66, PT, PT, R90.reuse, 0x21, RZ ;  /* 0x000000215a427810 */ /* 0x040fe40007ffe0ff */
[----:B------:R-:W-:Y:S01]  /*bbd0*/  IADD3 R67, PT, PT, R90, 0x20, RZ ;  /* 0x000000205a437810 */ /* 0x000fe20007ffe0ff */
[CC--:B------:R-:W-:Y:S01]  /*bbe0*/  FFMA.FTZ R47, R88.reuse, R65.reuse, R47 ;  /* 0x00000041582f7223 */ /* 0x0c0fe2000001002f */
[----:B------:R-:W-:Y:S01]  /*bbf0*/  FFMA.FTZ R48, R88, R65, R48 ;  /* 0x0000004158307223 */ /* 0x000fe20000010030 */
[----:B------:R-:W-:Y:S02]  /*bc00*/  I2FP.F32.U32 R65, R66 ;  /* 0x0000004200417245 */ /* 0x000fe40000201000 */
[----:B------:R-:W-:Y:S02]  /*bc10*/  I2FP.F32.U32 R67, R67 ;  /* 0x0000004300437245 */ /* 0x000fe40000201000 */
[----:B------:R-:W-:Y:S02]  /*bc20*/  IADD3 R66, PT, PT, R90, 0x30, RZ ;  /* 0x000000305a427810 */ /* 0x000fe40007ffe0ff */
[----:B------:R-:W-:Y:S01]  /*bc30*/  FMNMX3.FTZ R68, R68, R9, R11, !PT ;  /* 0x0000000944447276 */ /* 0x000fe2000781000b */
[CC--:B------:R-:W-:Y:S01]  /*bc40*/  FFMA.FTZ R49, R88.reuse, R67.reuse, R49 ;  /* 0x0000004358317223 */ /* 0x0c0fe20000010031 */
[C---:B------:R-:W-:Y:S01]  /*bc50*/  FFMA.FTZ R50, R88.reuse, R67, R50 ;  /* 0x0000004358327223 */ /* 0x040fe20000010032 */
[CC--:B------:R-:W-:Y:S01]  /*bc60*/  FFMA.FTZ R51, R88.reuse, R65.reuse, R51 ;  /* 0x0000004158337223 */ /* 0x0c0fe20000010033 */
        /* <DEDUP_REMOVED lines=30> */
[CC--:B------:R-:W-:Y:S01]  /*be50*/  FFMA.FTZ R59, R88.reuse, R65.reuse, R59 ;  /* 0x00000041583b7223 */ /* 0x0c0fe2000001003b */
[C---:B------:R-:W-:Y:S01]  /*be60*/  FFMA.FTZ R60, R88.reuse, R65, R60 ;  /* 0x00000041583c7223 */ /* 0x040fe2000001003c */
[CC--:B------:R-:W-:Y:S01]  /*be70*/  FFMA.FTZ R61, R88.reuse, R67.reuse, R61 ;  /* 0x00000043583d7223 */ /* 0x0c0fe2000001003d */
[C---:B------:R-:W-:Y:S01]  /*be80*/  FFMA.FTZ R62, R88.reuse, R67, R62 ;  /* 0x00000043583e7223 */ /* 0x040fe2000001003e */
[-C--:B------:R-:W-:Y:S01]  /*be90*/  FFMA.FTZ R63, R88, R66.reuse, R63 ;  /* 0x00000042583f7223 */ /* 0x080fe2000001003f */
[----:B------:R-:W-:Y:S01]  /*bea0*/  FMNMX3.FTZ R68, R68, R57, R59, !PT ;  /* 0x0000003944447276 */ /* 0x000fe2000781003b */
[----:B------:R-:W-:Y:S01]  /*beb0*/  FFMA.FTZ R64, R88, R66, R64 ;  /* 0x0000004258407223 */ /* 0x000fe20000010040 */
        /* <DEDUP_REMOVED lines=15> */
[----:B------:R-:W1:Y:S01]  /*bfb0*/  SHFL.BFLY PT, R67, R76, 0x1, 0x1f ;  /* 0x0c201f004c437f89 */ /* 0x000e6200000e0000 */
[----:B------:R-:W-:Y:S04]  /*bfc0*/  FMNMX3.FTZ R65, R69, R46, R48, !PT ;  /* 0x0000002e45417276 */ /* 0x000fe80007810030 */
[----:B------:R-:W-:Y:S04]  /*bfd0*/  FMNMX3.FTZ R65, R65, R50, R52, !PT ;  /* 0x0000003241417276 */ /* 0x000fe80007810034 */
[----:B------:R-:W-:Y:S04]  /*bfe0*/  FMNMX3.FTZ R65, R65, R54, R56, !PT ;  /* 0x0000003641417276 */ /* 0x000fe80007810038 */
[----:B------:R-:W-:Y:S04]  /*bff0*/  FMNMX3.FTZ R65, R65, R58, R60, !PT ;  /* 0x0000003a41417276 */ /* 0x000fe8000781003c */
[----:B------:R-:W-:Y:S05]  /*c000*/  FMNMX3.FTZ R70, R65, R62, R64, !PT ;  /* 0x0000003e41467276 */ /* 0x000fea0007810040 */
[----:B------:R-:W2:Y:S01]  /*c010*/  SHFL.BFLY PT, R65, R70, 0x2, 0x1f ;  /* 0x0c401f0046417f89 */ /* 0x000ea200000e0000 */
[----:B-1----:R-:W-:Y:S07]  /*c020*/  FMNMX.FTZ R67, R76, R67, !PT ;  /* 0x000000434c437209 */ /* 0x002fee0007810000 */
[----:B------:R-:W-:Y:S01]  /*c030*/  LDSM.16.MT88.4 R76, [R123+0x3000] ;  /* 0x003000007b4c783b */ /* 0x000fe20000004200 */
[C---:B------:R-:W-:Y:S01]  /*c040*/  FSETP.NEU.FTZ.AND P1, PT, R67.reuse, -INF , PT ;  /* 0xff8000004300780b */ /* 0x040fe20003f3d000 */
[C---:B------:R-:W-:Y:S01]  /*c050*/  FMUL.FTZ R66, R67.reuse, UR4 ;  /* 0x0000000443427c20 */ /* 0x040fe20008410000 */
[----:B------:R-:W-:Y:S04]  /*c060*/  FADD.FTZ R69, -R67, R92 ;  /* 0x0000005c43457221 */ /* 0x000fe80000010100 */
[----:B------:R-:W-:Y:S01]  /*c070*/  FSEL R66, R66, RZ, P1 ;  /* 0x000000ff42427208 */ /* 0x000fe20000800000 */
[----:B------:R-:W-:Y:S04]  /*c080*/  FMUL.FTZ R71, R69, UR4 ;  /* 0x0000000445477c20 */ /* 0x000fe80008410000 */
        /* <DEDUP_REMOVED lines=9> */
[----:B--2---:R-:W-:Y:S03]  /*c120*/  FMNMX.FTZ R68, R70, R65, !PT ;  /* 0x0000004146447209 */ /* 0x004fe60007810000 */
[----:B------:R-:W-:Y:S01]  /*c130*/  MUFU.EX2 R143, R143 ;  /* 0x0000008f008f7308 */ /* 0x000fe20000000800 */
[--C-:B------:R-:W-:Y:S01]  /*c140*/  FFMA.FTZ R134, R9, UR4, -R66.reuse ;  /* 0x0000000409867c23 */ /* 0x100fe20008010842 */
[--C-:B------:R-:W-:Y:S01]  /*c150*/  FFMA.FTZ R141, R11, UR4, -R66.reuse ;  /* 0x000000040b8d7c23 */ /* 0x100fe20008010842 */
[--C-:B------:R-:W-:Y:S01]  /*c160*/  FFMA.FTZ R133, R25, UR4, -R66.reuse ;  /* 0x0000000419857c23 */ /* 0x100fe20008010842 */
[----:B------:R-:W2:Y:S01]  /*c170*/  SHFL.BFLY PT, R65, R68, 0x1, 0x1f ;  /* 0x0c201f0044417f89 */ /* 0x000ea200000e0000 */
        /* <DEDUP_REMOVED lines=23> */
[----:B--2---:R-:W-:Y:S01]  /*c2f0*/  FMNMX.FTZ R65, R68, R65, !PT ;  /* 0x0000004144417209 */ /* 0x004fe20007810000 */
[--C-:B------:R-:W-:Y:S01]  /*c300*/  FFMA.FTZ R127, R21, UR4, -R66.reuse ;  /* 0x00000004157f7c23 */ /* 0x100fe20008010842 */
[----:B------:R-:W-:Y:S01]  /*c310*/  MOV R68, R115 ;  /* 0x0000007300447202 */ /* 0x000fe20000000f00 */
[--C-:B------:R-:W-:Y:S03]  /*c320*/  FFMA.FTZ R132, R23, UR4, -R66.reuse ;  /* 0x0000000417847c23 */ /* 0x100fe60008010842 */
[----:B------:R-:W-:Y:S01]  /*c330*/  MUFU.EX2 R0, R0 ;  /* 0x0000000000007308 */ /* 0x000fe20000000800 */
[----:B------:R-:W-:Y:S01]  /*c340*/  @P0 IADD3 R68, PT, PT, R121, -0x20, RZ ;  /* 0xffffffe079440810 */ /* 0x000fe20007ffe0ff */
[C---:B------:R-:W-:Y:S01]  /*c350*/  FADD.FTZ R69, -R65.reuse, R91 ;  /* 0x0000005b41457221 */ /* 0x040fe20000010100 */
[----:B------:R-:W-:Y:S01]  /*c360*/  FSETP.NEU.FTZ.AND P1, PT, R65, -INF , PT ;  /* 0xff8000004100780b */ /* 0x000fe20003f3d000 */
[--C-:B------:R-:W-:Y:S01]  /*c370*/  FFMA.FTZ R91, R13, UR4, -R66.reuse ;  /* 0x000000040d5b7c23 */ /* 0x100fe20008010842 */
[----:B------:R-:W-:Y:S01]  /*c380*/  FFMA.FTZ R152, R51, UR4, -R66 ;  /* 0x0000000433987c23 */ /* 0x000fe20008010842 */
[----:B------:R-:W-:Y:S01]  /*c390*/  FMUL.FTZ R70, R69, UR4 ;  /* 0x0000000445467c20 */ /* 0x000fe20008410000 */
[----:B------:R-:W-:Y:S03]  /*c3a0*/  FMUL.FTZ R69, R65, UR4 ;  /* 0x0000000441457c20 */ /* 0x000fe60008410000 */
[----:B------:R-:W1:Y:S01]  /*c3b0*/  MUFU.EX2 R155, R155 ;  /* 0x0000009b009b7308 */ /* 0x000e620000000800 */
[----:B------:R-:W-:Y:S02]  /*c3c0*/  ISETP.NE.AND P0, PT, R120, RZ, PT ;  /* 0x000000ff7800720c */ /* 0x000fe40003f05270 */
[----:B------:R-:W-:Y:S07]  /*c3d0*/  FSEL R69, R69, RZ, P1 ;  /* 0x000000ff45457208 */ /* 0x000fee0000800000 */
[----:B------:R-:W2:Y:S01]  /*c3e0*/  MUFU.EX2 R73, R70 ;  /* 0x0000004600497308 */ /* 0x000ea20000000800 */
        /* <DEDUP_REMOVED lines=43> */
[----:B------:R-:W-:Y:S01]  /*c6a0*/  FADD.FTZ R155, R155, R0 ;  /* 0x000000009b9b7221 */ /* 0x000fe20000010000 */
[--C-:B------:R-:W-:Y:S01]  /*c6b0*/  FFMA.FTZ R46, R61, UR4, -R66.reuse ;  /* 0x000000043d2e7c23 */ /* 0x100fe20008010842 */
[--C-:B------:R-:W-:Y:S01]  /*c6c0*/  FFMA.FTZ R61, R52, UR4, -R69.reuse ;  /* 0x00000004343d7c23 */ /* 0x100fe20008010845 */
[--C-:B------:R-:W-:Y:S03]  /*c6d0*/  FFMA.FTZ R52, R54, UR4, -R69.reuse ;  /* 0x0000000436347c23 */ /* 0x100fe60008010845 */
[----:B------:R-:W1:Y:S01]  /*c6e0*/  MUFU.EX2 R153, R153 ;  /* 0x0000009900997308 */ /* 0x000e620000000800 */
[--C-:B------:R-:W-:Y:S01]  /*c6f0*/  FFMA.FTZ R54, R58, UR4, -R69.reuse ;  /* 0x000000043a367c23 */ /* 0x100fe20008010845 */
[----:B------:R-:W-:Y:S01]  /*c700*/  FFMA.FTZ R62, R62, UR4, -R69 ;  /* 0x000000043e3e7c23 */ /* 0x000fe20008010845 */
[----:B------:R-:W-:Y:S07]  /*c710*/  FFMA.FTZ R66, R63, UR4, -R66 ;  /* 0x000000043f427c23 */ /* 0x000fee0008010842 */
[----:B------:R-:W2:Y:S10]  /*c720*/  MUFU.EX2 R145, R145 ;  /* 0x0000009100917308 */ /* 0x000eb40000000800 */
[----:B------:R-:W3:Y:S01]  /*c730*/  MUFU.EX2 R150, R150 ;  /* 0x0000009600967308 */ /* 0x000ee20000000800 */
[----:B-1----:R-:W-:Y:S01]  /*c740*/  F2FP.BF16.F32.PACK_AB R81, R153, R2 ;  /* 0x000000029951723e */ /* 0x002fe200000010ff */
[----:B------:R-:W-:Y:S01]  /*c750*/  FFMA.FTZ R2, R73, R89, R2 ;  /* 0x0000005949027223 */ /* 0x000fe20000010002 */
[----:B------:R-:W-:Y:S03]  /*c760*/  FADD.FTZ R89, R139, R155 ;  /* 0x0000009b8b597221 */ /* 0x000fe60000010000 */
[----:B------:R-:W-:Y:S01]  /*c770*/  FADD.FTZ R153, R153, R2 ;  /* 0x0000000299997221 */ /* 0x000fe20000010000 */
[----:B------:R-:W-:Y:S03]  /*c780*/  FADD.FTZ R89, R144, R89 ;  /* 0x0000005990597221 */ /* 0x000fe60000010000 */
[----:B------:R-:W-:Y:S01]  /*c790*/  MUFU.EX2 R151, R151 ;  /* 0x0000009700977308 */ /* 0x000fe20000000800 */
[----:B--2---:R-:W-:Y:S09]  /*c7a0*/  FADD.FTZ R153, R145, R153 ;  /* 0x0000009991997221 */ /* 0x004ff20000010000 */
[----:B------:R-:W-:Y:S01]  /*c7b0*/  MUFU.EX2 R158, R158 ;  /* 0x0000009e009e7308 */ /* 0x000fe20000000800 */
[C---:B---3--:R-:W-:Y:S01]  /*c7c0*/  F2FP.BF16.F32.PACK_AB R83, R150.reuse, R145 ;  /* 0x000000919653723e */ /* 0x048fe200000010ff */
[----:B------:R-:W-:Y:S08]  /*c7d0*/  FADD.FTZ R150, R150, R153 ;  /* 0x0000009996967221 */ /* 0x000ff00000010000 */
[----:B------:R-:W-:Y:S01]  /*c7e0*/  MUFU.EX2 R156, R156 ;  /* 0x0000009c009c7308 */ /* 0x000fe20000000800 */
[C---:B------:R-:W-:Y:S09]  /*c7f0*/  HMMA.16816.F32.BF16 R108, R80.reuse, R76, R108 ;  /* 0x0000004c506c723c */ /* 0x040ff2000004186c */
[----:B------:R-:W-:Y:S01]  /*c800*/  MUFU.EX2 R149, R149 ;  /* 0x0000009500957308 */ /* 0x000fe20000000800 */
[C---:B------:R-:W-:Y:S01]  /*c810*/  HMMA.16816.F32.BF16 R104, R80.reuse, R78, R104 ;  /* 0x0000004e5068723c */ /* 0x040fe20000041868 */
[----:B------:R-:W1:Y:S08]  /*c820*/  LDSM.16.MT88.4 R76, [R68] ;  /* 0x00000000444c783b */ /* 0x000e700000004200 */
[----:B------:R-:W-:Y:S10]  /*c830*/  MUFU.EX2 R75, R75 ;  /* 0x0000004b004b7308 */ /* 0x000ff40000000800 */
[----:B------:R-:W2:Y:S10]  /*c840*/  MUFU.EX2 R92, R92 ;  /* 0x0000005c005c7308 */ /* 0x000eb40000000800 */
[----:B------:R-:W-:Y:S10]  /*c850*/  MUFU.EX2 R127, R127 ;  /* 0x0000007f007f7308 */ /* 0x000ff40000000800 */
[----:B------:R-:W3:Y:S01]  /*c860*/  MUFU.EX2 R132, R132 ;  /* 0x0000008400847308 */ /* 0x000ee20000000800 */
[----:B--2---:R-:W-:Y:S09]  /*c870*/  F2FP.BF16.F32.PACK_AB R128, R92, R75 ;  /* 0x0000004b5c80723e */ /* 0x004ff200000010ff */
[----:B------:R-:W-:Y:S01]  /*c880*/  MUFU.EX2 R47, R47 ;  /* 0x0000002f002f7308 */ /* 0x000fe20000000800 */
[C---:B-1----:R-:W-:Y:S09]  /*c890*/  HMMA.16816.F32.BF16 R100, R80.reuse, R76, R100 ;  /* 0x0000004c5064723c */ /* 0x042ff20000041864 */
[----:B------:R-:W1:Y:S01]  /*c8a0*/  MUFU.EX2 R162, R162 ;  /* 0x000000a200a27308 */ /* 0x000e620000000800 */
[----:B---3--:R-:W-:Y:S01]  /*c8b0*/  F2FP.BF16.F32.PACK_AB R130, R132, R127 ;  /* 0x0000007f8482723e */ /* 0x008fe200000010ff */
[----:B------:R-:W-:Y:S01]  /*c8c0*/  HMMA.16816.F32.BF16 R96, R80, R78, R96 ;  /* 0x0000004e5060723c */ /* 0x000fe20000041860 */
[----:B------:R-:W2:Y:S02]  /*c8d0*/  LDSM.16.MT88.4 R76, [R123+0x3400] ;  /* 0x003400007b4c783b */ /* 0x000ea40000004200 */
[----:B------:R-:W-:Y:S02]  /*c8e0*/  F2FP.BF16.F32.PACK_AB R80, R141, R134 ;  /* 0x000000868d50723e */ /* 0x000fe400000010ff */
[----:B------:R-:W-:Y:S03]  /*c8f0*/  F2FP.BF16.F32.PACK_AB R82, R70, R91 ;  /* 0x0000005b4652723e */ /* 0x000fe600000010ff */
[----:B------:R-:W-:Y:S01]  /*c900*/  MUFU.EX2 R49, R49 ;  /* 0x0000003100317308 */ /* 0x000fe20000000800 */
[----:B------:R-:W-:Y:S02]  /*c910*/  F2FP.BF16.F32.PACK_AB R81, R158, R151 ;  /* 0x000000979e51723e */ /* 0x000fe400000010ff */
[----:B------:R-:W-:Y:S07]  /*c920*/  F2FP.BF16.F32.PACK_AB R83, R149, R156 ;  /* 0x0000009c9553723e */ /* 0x000fee00000010ff */
[----:B------:R-:W3:Y:S01]  /*c930*/  MUFU.EX2 R160, R160 ;  /* 0x000000a000a07308 */ /* 0x000ee20000000800 */
[----:B-1----:R-:W-:Y:S09]  /*c940*/  F2FP.BF16.F32.PACK_AB R129, R162, R47 ;  /* 0x0000002fa281723e */ /* 0x002ff200000010ff */
[----:B------:R-:W1:Y:S10]  /*c950*/  MUFU.EX2 R146, R146 ;  /* 0x0000009200927308 */ /* 0x000e740000000800 */
[----:B------:R-:W4:Y:S01]  /*c960*/  MUFU.EX2 R138, R138 ;  /* 0x0000008a008a7308 */ /* 0x000f220000000800 */
[----:B---3--:R-:W-:Y:S09]  /*c970*/  F2FP.BF16.F32.PACK_AB R131, R160, R49 ;  /* 0x00000031a083723e */ /* 0x008ff200000010ff */
[----:B------:R-:W-:Y:S01]  /*c980*/  MUFU.EX2 R51, R51 ;  /* 0x0000003300337308 */ /* 0x000fe20000000800 */
[----:B-1----:R-:W-:Y:S01]  /*c990*/  F2FP.BF16.F32.PACK_AB R32, R146, R133 ;  /* 0x000000859220723e */ /* 0x002fe200000010ff */
[C---:B--2---:R-:W-:Y:S08]  /*c9a0*/  HMMA.16816.F32.BF16 R108, R80.reuse, R76, R108 ;  /* 0x0000004c506c723c */ /* 0x044ff0000004186c */
[----:B------:R-:W1:Y:S01]  /*c9b0*/  MUFU.EX2 R164, R164 ;  /* 0x000000a400a47308 */ /* 0x000e620000000800 */
[----:B----4-:R-:W-:Y:S01]  /*c9c0*/  F2FP.BF16.F32.PACK_AB R34, R138, R143 ;  /* 0x0000008f8a22723e */ /* 0x010fe200000010ff */
[C---:B------:R-:W-:Y:S01]  /*c9d0*/  HMMA.16816.F32.BF16 R104, R80.reuse, R78, R104 ;  /* 0x0000004e5068723c */ /* 0x040fe20000041868 */
[----:B------:R-:W2:Y:S07]  /*c9e0*/  LDSM.16.MT88.4 R76, [R68+0x400] ;  /* 0x00040000444c783b */ /* 0x000eae0000004200 */
        /* <DEDUP_REMOVED lines=9> */
[----:B------:R-:W-:Y:S01]  /*ca80*/  HMMA.16816.F32.BF16 R96, R80, R78, R96 ;  /* 0x0000004e5060723c */ /* 0x000fe20000041860 */
[----:B------:R-:W3:Y:S08]  /*ca90*/  LDSM.16.MT88.4 R76, [R123+0x3800] ;  /* 0x003800007b4c783b */ /* 0x000ef00000004200 */
[----:B------:R-:W-:Y:S01]  /*caa0*/  MUFU.EX2 R87, R87 ;  /* 0x0000005700577308 */ /* 0x000fe20000000800 */
[----:B------:R-:W4:Y:S09]  /*cab0*/  LDSM.16.MT88.4 R80, [R68+0x800] ;  /* 0x000800004450783b */ /* 0x000f320000004200 */
[----:B------:R-:W-:Y:S10]  /*cac0*/  MUFU.EX2 R140, R140 ;  /* 0x0000008c008c7308 */ /* 0x000ff40000000800 */
[----:B------:R-:W-:Y:S10]  /*cad0*/  MUFU.EX2 R135, R135 ;  /* 0x0000008700877308 */ /* 0x000ff40000000800 */
[----:B------:R-:W-:Y:S10]  /*cae0*/  MUFU.EX2 R27, R27 ;  /* 0x0000001b001b7308 */ /* 0x000ff40000000800 */
[----:B------:R-:W-:Y:S01]  /*caf0*/  MUFU.EX2 R136, R136 ;  /* 0x0000008800887308 */ /* 0x000fe20000000800 */
[C---:B---3--:R-:W-:Y:S09]  /*cb00*/  HMMA.16816.F32.BF16 R108, R128.reuse, R76, R108 ;  /* 0x0000004c806c723c */ /* 0x048ff2000004186c */
[----:B------:R-:W-:Y:S01]  /*cb10*/  MUFU.EX2 R44, R44 ;  /* 0x0000002c002c7308 */ /* 0x000fe20000000800 */
[C---:B------:R-:W-:Y:S01]  /*cb20*/  HMMA.16816.F32.BF16 R104, R128.reuse, R78, R104 ;  /* 0x0000004e8068723c */ /* 0x040fe20000041868 */
[----:B------:R-:W3:Y:S08]  /*cb30*/  LDSM.16.MT88.4 R76, [R123+0x3c00] ;  /* 0x003c00007b4c783b */ /* 0x000ef00000004200 */
[----:B------:R-:W-:Y:S01]  /*cb40*/  MUFU.EX2 R59, R59 ;  /* 0x0000003b003b7308 */ /* 0x000fe20000000800 */
[C---:B----4-:R-:W-:Y:S09]  /*cb50*/  HMMA.16816.F32.BF16 R100, R128.reuse, R80, R100 ;  /* 0x000000508064723c */ /* 0x050ff20000041864 */
[----:B------:R-:W-:Y:S01]  /*cb60*/  MUFU.EX2 R48, R48 ;  /* 0x0000003000307308 */ /* 0x000fe20000000800 */
[----:B------:R-:W-:Y:S01]  /*cb70*/  HMMA.16816.F32.BF16 R96, R128, R82, R96 ;  /* 0x000000528060723c */ /* 0x000fe20000041860 */
[----:B------:R-:W4:Y:S08]  /*cb80*/  LDSM.16.MT88.4 R80, [R123+0x4000] ;  /* 0x004000007b50783b */ /* 0x000f300000004200 */
[----:B------:R-:W5:Y:S10]  /*cb90*/  MUFU.EX2 R128, R37 ;  /* 0x0000002500807308 */ /* 0x000f740000000800 */
[----:B------:R-:W-:Y:S01]  /*cba0*/  MUFU.EX2 R25, R25 ;  /* 0x0000001900197308 */ /* 0x000fe20000000800 */
[C---:B------:R-:W-:Y:S05]  /*cbb0*/  HMMA.16816.F32.BF16 R100, R32.reuse, R28, R100 ;  /* 0x0000001c2064723c */ /* 0x040fea0000041864 */
[----:B-1----:R-:W-:Y:S04]  /*cbc0*/  F2FP.BF16.F32.PACK_AB R28, R147, R142 ;  /* 0x0000008e931c723e */ /* 0x002fe800000010ff */
[----:B------:R-:W-:Y:S01]  /*cbd0*/  MUFU.EX2 R152, R152 ;  /* 0x0000009800987308 */ /* 0x000fe20000000800 */
[C---:B------:R-:W-:Y:S03]  /*cbe0*/  HMMA.16816.F32.BF16 R96, R32.reuse, R30, R96 ;  /* 0x0000001e2060723c */ /* 0x040fe60000041860 */
[----:B--2---:R-:W-:Y:S02]  /*cbf0*/  F2FP.BF16.F32.PACK_AB R30, R137, R148 ;  /* 0x00000094891e723e */ /* 0x004fe400000010ff */
[----:B-----5:R-:W-:Y:S04]  /*cc00*/  F2FP.BF16.F32.PACK_AB R29, R87, R128 ;  /* 0x00000080571d723e */ /* 0x020fe800000010ff */
[----:B------:R-:W-:Y:S01]  /*cc10*/  MUFU.EX2 R45, R45 ;  /* 0x0000002d002d7308 */ /* 0x000fe20000000800 */
[C---:B---3--:R-:W-:Y:S03]  /*cc20*/  HMMA.16816.F32.BF16 R108, R32.reuse, R76, R108 ;  /* 0x0000004c206c723c */ /* 0x048fe6000004186c */
[--C-:B------:R-:W-:Y:S01]  /*cc30*/  FFMA.FTZ R76, R38, UR4, -R69.reuse ;  /* 0x00000004264c7c23 */ /* 0x100fe20008010845 */
[--C-:B------:R-:W-:Y:S01]  /*cc40*/  FFMA.FTZ R77, R40, UR4, -R69.reuse ;  /* 0x00000004284d7c23 */ /* 0x100fe20008010845 */
[----:B------:R-:W1:Y:S04]  /*cc50*/  LDSM.16.MT88.4 R36, [R68+0x1000] ;  /* 0x001000004424783b */ /* 0x000e680000004200 */
[----:B------:R-:W-:Y:S01]  /*cc60*/  MUFU.EX2 R154, R154 ;  /* 0x0000009a009a7308 */ /* 0x000fe20000000800 */
[----:B------:R-:W-:Y:S03]  /*cc70*/  HMMA.16816.F32.BF16 R104, R32, R78, R104 ;  /* 0x0000004e2068723c */ /* 0x000fe60000041868 */
[----:B------:R-:W-:Y:S01]  /*cc80*/  FFMA.FTZ R79, R42, UR4, -R69 ;  /* 0x000000042a4f7c23 */ /* 0x000fe20008010845 */
[----:B------:R-:W2:Y:S05]  /*cc90*/  LDSM.16.MT88.4 R32, [R123+0x4400] ;  /* 0x004400007b20783b */ /* 0x000eaa0000004200 */
[----:B------:R-:W-:Y:S03]  /*cca0*/  MUFU.EX2 R76, R76 ;  /* 0x0000004c004c7308 */ /* 0x000fe60000000800 */
[----:B------:R-:W3:Y:S07]  /*ccb0*/  LDSM.16.MT88.4 R40, [R68+0x1400] ;  /* 0x001400004428783b */ /* 0x000eee0000004200 */
[----:B------:R-:W5:Y:S10]  /*ccc0*/  MUFU.EX2 R77, R77 ;  /* 0x0000004d004d7308 */ /* 0x000f740000000800 */
[----:B------:R-:W2:Y:S10]  /*ccd0*/  MUFU.EX2 R79, R79 ;  /* 0x0000004f004f7308 */ /* 0x000eb40000000800 */
[----:B------:R-:W-:Y:S01]  /*cce0*/  MUFU.EX2 R50, R50 ;  /* 0x0000003200327308 */ /* 0x000fe20000000800 */
[----:B-----5:R-:W-:Y:S07]  /*ccf0*/  F2FP.BF16.F32.PACK_AB R31, R77, R76 ;  /* 0x0000004c4d1f723e */ /* 0x020fee00000010ff */
[C---:B----4-:R-:W-:Y:S02]  /*cd00*/  HMMA.16816.F32.BF16 R108, R28.reuse, R80, R108 ;  /* 0x000000501c6c723c */ /* 0x050fe4000004186c */
[----:B------:R-:W4:Y:S03]  /*cd10*/  MUFU.EX2 R61, R61 ;  /* 0x0000003d003d7308 */ /* 0x000f260000000800 */
[----:B------:R-:W-:Y:S03]  /*cd20*/  FADD.FTZ R81, R151, R150 ;  /* 0x0000009697517221 */ /* 0x000fe60000010000 */
[C---:B-1----:R-:W-:Y:S04]  /*cd30*/  HMMA.16816.F32.BF16 R100, R28.reuse, R36, R100 ;  /* 0x000000241c64723c */ /* 0x042fe80000041864 */
[----:B------:R-:W-:Y:S01]  /*cd40*/  MUFU.EX2 R52, R52 ;  /* 0x0000003400347308 */ /* 0x000fe20000000800 */
[----:B------:R-:W-:Y:S01]  /*cd50*/  FADD.FTZ R36, R134, R89 ;  /* 0x0000005986247221 */ /* 0x000fe20000010000 */
[----:B------:R-:W-:Y:S03]  /*cd60*/  FADD.FTZ R81, R158, R81 ;  /* 0x000000519e517221 */ /* 0x000fe60000010000 */
[----:B------:R-:W-:Y:S01]  /*cd70*/  FADD.FTZ R36, R141, R36 ;  /* 0x000000248d247221 */ /* 0x000fe20000010000 */
[C---:B------:R-:W-:Y:S04]  /*cd80*/  HMMA.16816.F32.BF16 R104, R28.reuse, R82, R104 ;  /* 0x000000521c68723c */ /* 0x040fe80000041868 */
[----:B------:R-:W-:Y:S01]  /*cd90*/  MUFU.EX2 R26, R26 ;  /* 0x0000001a001a7308 */ /* 0x000fe20000000800 */
[----:B------:R-:W-:Y:S01]  /*cda0*/  FADD.FTZ R91, R91, R36 ;  /* 0x000000245b5b7221 */ /* 0x000fe20000010000 */
[----:B------:R-:W-:Y:S03]  /*cdb0*/  FADD.FTZ R156, R156, R81 ;  /* 0x000000519c9c7221 */ /* 0x000fe60000010000 */
[----:B------:R-:W-:Y:S01]  /*cdc0*/  FADD.FTZ R70, R70, R91 ;  /* 0x0000005b46467221 */ /* 0x000fe20000010000 */
[----:B------:R-:W-:Y:S01]  /*cdd0*/  HMMA.16816.F32.BF16 R96, R28, R38, R96 ;  /* 0x000000261c60723c */ /* 0x000fe20000041860 */
[----:B------:R-:W1:Y:S03]  /*cde0*/  LDSM.16.MT88.4 R36, [R123+0x4800] ;  /* 0x004800007b24783b */ /* 0x000e660000004200 */
[----:B------:R-:W-:Y:S01]  /*cdf0*/  MUFU.EX2 R57, R57 ;  /* 0x0000003900397308 */ /* 0x000fe20000000800 */
[----:B------:R-:W-:Y:S01]  /*ce00*/  F2FP.BF16.F32.PACK_AB R28, R135, R140 ;  /* 0x0000008c871c723e */ /* 0x000fe200000010ff */
[----:B------:R-:W-:Y:S01]  /*ce10*/  FADD.FTZ R156, R149, R156 ;  /* 0x0000009c959c7221 */ /* 0x000fe20000010000 */
[----:B------:R-:W-:Y:S01]  /*ce20*/  F2FP.BF16.F32.PACK_AB R30, R136, R27 ;  /* 0x0000001b881e723e */ /* 0x000fe200000010ff */
[----:B------:R-:W-:Y:S01]  /*ce30*/  FADD.FTZ R75, R75, R70 ;  /* 0x000000464b4b7221 */ /* 0x000fe20000010000 */
[----:B------:R-:W-:Y:S02]  /*ce40*/  F2FP.BF16.F32.PACK_AB R31, R48, R59 ;  /* 0x0000003b301f723e */ /* 0x000fe400000010ff */
[----:B--2---:R-:W-:Y:S01]  /*ce50*/  F2FP.BF16.F32.PACK_AB R29, R44, R79 ;  /* 0x0000004f2c1d723e */ /* 0x004fe200000010ff */
[----:B------:R-:W-:Y:S01]  /*ce60*/  FADD.FTZ R92, R92, R75 ;  /* 0x0000004b5c5c7221 */ /* 0x000fe20000010000 */
[----:B------:R-:W-:Y:S01]  /*ce70*/  MOV R91, R65 ;  /* 0x00000041005b7202 */ /* 0x000fe20000000f00 */
[----:B------:R-:W-:Y:S02]  /*ce80*/  MUFU.EX2 R46, R46 ;  /* 0x0000002e002e7308 */ /* 0x000fe40000000800 */
[----:B------:R-:W-:Y:S01]  /*ce90*/  FADD.FTZ R127, R127, R92 ;  /* 0x0000005c7f7f7221 */ /* 0x000fe20000010000 */
[----:B------:R-:W-:Y:S01]  /*cea0*/  MOV R92, R67 ;  /* 0x00000043005c7202 */ /* 0x000fe20000000f00 */
[C---:B------:R-:W-:Y:S03]  /*ceb0*/  HMMA.16816.F32.BF16 R108, R28.reuse, R32, R108 ;  /* 0x000000201c6c723c */ /* 0x040fe6000004186c */
[----:B------:R-:W-:Y:S01]  /*cec0*/  FADD.FTZ R33, R47, R156 ;  /* 0x0000009c2f217221 */ /* 0x000fe20000010000 */
[----:B------:R-:W-:Y:S02]  /*ced0*/  FADD.FTZ R132, R132, R127 ;  /* 0x0000007f84847221 */ /* 0x000fe40000010000 */
[----:B------:R2:W5:Y:S01]  /*cee0*/  MUFU.EX2 R47, R56 ;  /* 0x00000038002f7308 */ /* 0x0005620000000800 */
[----:B------:R-:W-:Y:S01]  /*cef0*/  FADD.FTZ R162, R162, R33 ;  /* 0x00000021a2a27221 */ /* 0x000fe20000010000 */
[C---:B---3--:R-:W-:Y:S03]  /*cf00*/  HMMA.16816.F32.BF16 R100, R28.reuse, R40, R100 ;  /* 0x000000281c64723c */ /* 0x048fe60000041864 */
[----:B------:R-:W-:Y:S01]  /*cf10*/  FADD.FTZ R41, R49, R162 ;  /* 0x000000a231297221 */ /* 0x000fe20000010000 */
[----:B------:R-:W-:Y:S01]  /*cf20*/  F2FP.BF16.F32.PACK_AB R40, R152, R25 ;  /* 0x000000199828723e */ /* 0x000fe200000010ff */
[----:B------:R-:W-:Y:S03]  /*cf30*/  FADD.FTZ R133, R133, R132 ;  /* 0x0000008485857221 */ /* 0x000fe60000010000 */
[----:B------:R-:W3:Y:S01]  /*cf40*/  MUFU.EX2 R49, R66 ;  /* 0x0000004200317308 */ /* 0x000ee20000000800 */
[----:B------:R-:W-:Y:S01]  /*cf50*/  FADD.FTZ R160, R160, R41 ;  /* 0x00000029a0a07221 */ /* 0x000fe20000010000 */
[C---:B------:R-:W-:Y:S01]  /*cf60*/  HMMA.16816.F32.BF16 R104, R28.reuse, R34, R104 ;  /* 0x000000221c68723c */ /* 0x040fe20000041868 */
[----:B------:R-:W3:Y:S02]  /*cf70*/  LDSM.16.MT88.4 R32, [R68+0x1800] ;  /* 0x001800004420783b */ /* 0x000ee40000004200 */
[----:B----4-:R-:W-:Y:S01]  /*cf80*/  F2FP.BF16.F32.PACK_AB R41, R61, R50 ;  /* 0x000000323d29723e */ /* 0x010fe200000010ff */
[----:B------:R-:W-:Y:S04]  /*cf90*/  FADD.FTZ R146, R146, R133 ;  /* 0x0000008592927221 */ /* 0x000fe80000010000 */
[----:B------:R-:W-:Y:S01]  /*cfa0*/  MUFU.EX2 R54, R54 ;  /* 0x0000003600367308 */ /* 0x000fe20000000800 */
[----:B------:R-:W-:Y:S03]  /*cfb0*/  HMMA.16816.F32.BF16 R96, R28, R42, R96 ;  /* 0x0000002a1c60723c */ /* 0x000fe60000041860 */
[----:B------:R-:W-:Y:S01]  /*cfc0*/  FADD.FTZ R29, R51, R160 ;  /* 0x000000a0331d7221 */ /* 0x000fe20000010000 */
[----:B------:R-:W-:Y:S01]  /*cfd0*/  FADD.FTZ R143, R143, R146 ;  /* 0x000000928f8f7221 */ /* 0x000fe20000010000 */
[----:B------:R-:W-:Y:S01]  /*cfe0*/  F2FP.BF16.F32.PACK_AB R42, R154, R45 ;  /* 0x0000002d9a2a723e */ /* 0x000fe200000010ff */
[----:B------:R-:W-:Y:S01]  /*cff0*/  FFMA.FTZ R51, R60, UR4, -R69 ;  /* 0x000000043c337c23 */ /* 0x000fe20008010845 */
[----:B--2---:R-:W-:Y:S01]  /*d000*/  FADD.FTZ R56, R164, R29 ;  /* 0x0000001da4387221 */ /* 0x004fe20000010000 */
[----:B-----5:R-:W-:Y:S01]  /*d010*/  F2FP.BF16.F32.PACK_AB R43, R47, R52 ;  /* 0x000000342f2b723e */ /* 0x020fe200000010ff */
[----:B------:R-:W2:Y:S01]  /*d020*/  LDSM.16.MT88.4 R28, [R123+0x4c00] ;  /* 0x004c00007b1c783b */ /* 0x000ea20000004200 */
[----:B------:R-:W-:Y:S01]  /*d030*/  FFMA.FTZ R69, R64, UR4, -R69 ;  /* 0x0000000440457c23 */ /* 0x000fe20008010845 */
[----:B------:R-:W-:Y:S01]  /*d040*/  FADD.FTZ R56, R53, R56 ;  /* 0x0000003835387221 */ /* 0x000fe20000010000 */
[----:B------:R-:W-:Y:S01]  /*d050*/  FADD.FTZ R53, R138, R143 ;  /* 0x0000008f8a357221 */ /* 0x000fe20000010000 */
[----:B------:R-:W4:Y:S02]  /*d060*/  MUFU.EX2 R51, R51 ;  /* 0x0000003300337308 */ /* 0x000f240000000800 */
[C---:B-1----:R-:W-:Y:S05]  /*d070*/  HMMA.16816.F32.BF16 R108, R40.reuse, R36, R108 ;  /* 0x00000024286c723c */ /* 0x042fea000004186c */
[----:B------:R-:W-:Y:S01]  /*d080*/  FADD.FTZ R55, R55, R56 ;  /* 0x0000003837377221 */ /* 0x000fe20000010000 */
[----:B------:R-:W-:Y:S02]  /*d090*/  FADD.FTZ R142, R142, R53 ;  /* 0x000000358e8e7221 */ /* 0x000fe40000010000 */
[----:B------:R-:W-:Y:S01]  /*d0a0*/  MUFU.EX2 R56, R69 ;  /* 0x0000004500387308 */ /* 0x000fe20000000800 */
[C---:B------:R-:W-:Y:S01]  /*d0b0*/  HMMA.16816.F32.BF16 R104, R40.reuse, R38, R104 ;  /* 0x000000262868723c */ /* 0x040fe20000041868 */
[----:B------:R-:W1:Y:S02]  /*d0c0*/  LDSM.16.MT88.4 R36, [R68+0x1c00] ;  /* 0x001c00004424783b */ /* 0x000e640000004200 */
[----:B------:R-:W-:Y:S01]  /*d0d0*/  FADD.FTZ R128, R128, R55 ;  /* 0x0000003780807221 */ /* 0x000fe20000010000 */
[----:B------:R-:W-:Y:S03]  /*d0e0*/  FADD.FTZ R147, R147, R142 ;  /* 0x0000008e93937221 */ /* 0x000fe60000010000 */
[----:B------:R-:W-:Y:S01]  /*d0f0*/  FADD.FTZ R87, R87, R128 ;  /* 0x0000008057577221 */ /* 0x000fe20000010000 */
[----:B------:R-:W-:Y:S01]  /*d100*/  FADD.FTZ R148, R148, R147 ;  /* 0x0000009394947221 */ /* 0x000fe20000010000 */
[----:B------:R-:W5:Y:S01]  /*d110*/  MUFU.EX2 R53, R62 ;  /* 0x0000003e00357308 */ /* 0x000f620000000800 */
[C---:B---3--:R-:W-:Y:S03]  /*d120*/  HMMA.16816.F32.BF16 R100, R40.reuse, R32, R100 ;  /* 0x000000202864723c */ /* 0x048fe60000041864 */
[----:B------:R-:W-:Y:S01]  /*d130*/  FADD.FTZ R76, R76, R87 ;  /* 0x000000574c4c7221 */ /* 0x000fe20000010000 */
[----:B------:R-:W-:Y:S01]  /*d140*/  FADD.FTZ R137, R137, R148 ;  /* 0x0000009489897221 */ /* 0x000fe20000010000 */
[----:B------:R-:W-:Y:S02]  /*d150*/  F2FP.BF16.F32.PACK_AB R32, R57, R26 ;  /* 0x0000001a3920723e */ /* 0x000fe400000010ff */
[----:B------:R-:W-:Y:S01]  /*d160*/  FADD.FTZ R76, R77, R76 ;  /* 0x0000004c4d4c7221 */ /* 0x000fe20000010000 */
[----:B------:R-:W-:Y:S03]  /*d170*/  HMMA.16816.F32.BF16 R96, R40, R34, R96 ;  /* 0x000000222860723c */ /* 0x000fe60000041860 */
[----:B------:R-:W-:Y:S01]  /*d180*/  FADD.FTZ R140, R140, R137 ;  /* 0x000000898c8c7221 */ /* 0x000fe20000010000 */
[----:B------:R-:W-:Y:S01]  /*d190*/  FADD.FTZ R79, R79, R76 ;  /* 0x0000004c4f4f7221 */ /* 0x000fe20000010000 */
[----:B------:R-:W-:Y:S02]  /*d1a0*/  F2FP.BF16.F32.PACK_AB R34, R49, R46 ;  /* 0x0000002e3122723e */ /* 0x000fe400000010ff */
[----:B------:R-:W-:Y:S01]  /*d1b0*/  FADD.FTZ R140, R135, R140 ;  /* 0x0000008c878c7221 */ /* 0x000fe20000010000 */
[----:B------:R-:W-:Y:S01]  /*d1c0*/  FADD.FTZ R44, R44, R79 ;  /* 0x0000004f2c2c7221 */ /* 0x000fe20000010000 */
[----:B----4-:R-:W-:Y:S02]  /*d1d0*/  F2FP.BF16.F32.PACK_AB R33, R51, R54 ;  /* 0x000000363321723e */ /* 0x010fe400000010ff */
[----:B------:R-:W-:Y:S01]  /*d1e0*/  FADD.FTZ R27, R27, R140 ;  /* 0x0000008c1b1b7221 */ /* 0x000fe20000010000 */
[----:B------:R-:W-:Y:S01]  /*d1f0*/  FADD.FTZ R59, R59, R44 ;  /* 0x0000002c3b3b7221 */ /* 0x000fe20000010000 */
[----:B-----5:R-:W-:Y:S02]  /*d200*/  F2FP.BF16.F32.PACK_AB R35, R56, R53 ;  /* 0x000000353823723e */ /* 0x020fe400000010ff */
[----:B------:R-:W-:Y:S01]  /*d210*/  FADD.FTZ R136, R136, R27 ;  /* 0x0000001b88887221 */ /* 0x000fe20000010000 */
[----:B------:R-:W-:Y:S03]  /*d220*/  FADD.FTZ R59, R48, R59 ;  /* 0x0000003b303b7221 */ /* 0x000fe60000010000 */
[----:B------:R-:W-:Y:S01]  /*d230*/  FADD.FTZ R25, R25, R136 ;  /* 0x0000008819197221 */ /* 0x000fe20000010000 */
[C---:B--2---:R-:W-:Y:S05]  /*d240*/  HMMA.16816.F32.BF16 R108, R32.reuse, R28, R108 ;  /* 0x0000001c206c723c */ /* 0x044fea000004186c */
        /* <DEDUP_REMOVED lines=19> */
.L_x_4000:
        /* <DEDUP_REMOVED lines=9> */
[----:B------:R-:W-:Y:S02]  /*d410*/  LOP3.LUT R4, R5, 0x3e00, R4, 0xf8, !PT ;  /* 0x00003e0005047812 */ /* 0x000fe400078ef804 */
[----:B------:R-:W5:Y:S01]  /*d420*/  LDC.U8 R5, c[0x0][0x548] ;  /* 0x00015200ff057b82 */ /* 0x000f620000000000 */
[----:B------:R-:W-:-:S02]  /*d430*/  LOP3.LUT R116, R116, 0xc0, R95, 0xf8, !PT ;  /* 0x000000c074747812 */ /* 0x000fc400078ef85f */
[----:B------:R-:W-:Y:S02]  /*d440*/  LOP3.LUT R95, R4, 0x20, R95, 0xf8, !PT ;  /* 0x00000020045f7812 */ /* 0x000fe400078ef85f */
[C---:B------:R-:W-:Y:S02]  /*d450*/  SHF.L.U32 R16, R84.reuse, 0x2, RZ ;  /* 0x0000000254107819 */ /* 0x040fe400000006ff */
[----:B------:R-:W-:Y:S02]  /*d460*/  LOP3.LUT P5, RZ, R84, 0x3, RZ, 0xc0, !PT ;  /* 0x0000000354ff7812 */ /* 0x000fe400078ac0ff */
[C---:B------:R-:W-:Y:S02]  /*d470*/  LOP3.LUT R12, R16.reuse, 0x20, RZ, 0xc0, !PT ;  /* 0x00000020100c7812 */ /* 0x040fe400078ec0ff */
[----:B------:R-:W-:Y:S01]  /*d480*/  LOP3.LUT R16, R16, 0x40, RZ, 0xc0, !PT ;  /* 0x0000004010107812 */ /* 0x000fe200078ec0ff */
[----:B-1----:R-:W-:Y:S01]  /*d490*/  FADD.FTZ R8, R8, R87 ;  /* 0x0000005708087221 */ /* 0x002fe20000010000 */
[----:B---3--:R-:W-:-:S04]  /*d4a0*/  FADD.FTZ R7, R0, R89 ;  /* 0x0000005900077221 */ /* 0x008fc80000010000 */
[----:B------:R-:W1:Y:S04]  /*d4b0*/  SHFL.BFLY PT, R3, R8, 0x1, 0x1f ;  /* 0x0c201f0008037f89 */ /* 0x000e6800000e0000 */
[----:B------:R-:W3:Y:S01]  /*d4c0*/  SHFL.BFLY PT, R0, R7, 0x1, 0x1f ;  /* 0x0c201f0007007f89 */ /* 0x000ee200000e0000 */
[----:B-----5:R-:W-:-:S04]  /*d4d0*/  ISETP.NE.AND P2, PT, R5, RZ, PT ;  /* 0x000000ff0500720c */ /* 0x020fc80003f45270 */
[----:B------:R-:W-:-:S09]  /*d4e0*/  ISETP.NE.OR P0, PT, R114, -0x1, !P2 ;  /* 0xffffffff7200780c */ /* 0x000fd20005705670 */
[----:B------:R-:W4:Y:S01]  /*d4f0*/  @!P2 LDC R10, c[0x0][0x3e0] ;  /* 0x0000f800ff0aab82 */ /* 0x000f220000000800 */
[----:B-1----:R-:W-:Y:S02]  /*d500*/  FADD.FTZ R2, R8, R3 ;  /* 0x0000000308027221 */ /* 0x002fe40000010000 */
[----:B------:R-:W4:Y:S05]  /*d510*/  S2R R8, SR_CTAID.Y ;  /* 0x0000000000087919 */ /* 0x000f2a0000002600 */
[----:B------:R-:W1:Y:S01]  /*d520*/  @P2 LDC R17, c[0x0][0x454] ;  /* 0x00011500ff112b82 */ /* 0x000e620000000800 */
[----:B------:R-:W5:Y:S01]  /*d530*/  MUFU.RCP R6, R2 ;  /* 0x0000000200067308 */ /* 0x000f620000001000 */
[----:B------:R-:W-:Y:S01]  /*d540*/  FSETP.NE.FTZ.AND P4, PT, R2, RZ, PT ;  /* 0x000000ff0200720b */ /* 0x000fe20003f95000 */
[----:B---3--:R-:W-:-:S05]  /*d550*/  FADD.FTZ R0, R7, R0 ;  /* 0x0000000007007221 */ /* 0x008fca0000010000 */
[----:B------:R-:W-:Y:S01]  /*d560*/  FSETP.NE.FTZ.AND P3, PT, R0, RZ, PT ;  /* 0x000000ff0000720b */ /* 0x000fe20003f75000 */
[----:B------:R-:W3:Y:S06]  /*d570*/  MUFU.RCP R3, R0 ;  /* 0x0000000000037308 */ /* 0x000eec0000001000 */
[----:B------:R-:W1:Y:S02]  /*d580*/  @P4 LDC R14, c[0x0][0x458] ;  /* 0x00011600ff0e4b82 */ /* 0x000e640000000800 */
[----:B------:R-:W-:Y:S01]  /*d590*/  @P4 MUFU.LG2 R2, R2 ;  /* 0x0000000200024308 */ /* 0x000fe20000000c00 */
[----:B-----5:R-:W-:-:S02]  /*d5a0*/  FSEL R4, R6, 1, P4 ;  /* 0x3f80000006047808 */ /* 0x020fc40002000000 */
        /* <DEDUP_REMOVED lines=10> */
[----:B------:R-:W5:Y:S01]  /*d650*/  @!P1 LDC.64 R4, c[0x0][0x400] ;  /* 0x00010000ff049b82 */ /* 0x000f620000000a00 */
[----:B---3--:R-:W-:Y:S01]  /*d660*/  FSEL R3, R3, 1, P3 ;  /* 0x3f80000003037808 */ /* 0x008fe20001800000 */
[----:B------:R-:W3:Y:S01]  /*d670*/  @P3 MUFU.LG2 R0, R0 ;  /* 0x0000000000003308 */ /* 0x000ee20000000c00 */
[----:B------:R-:W-:Y:S01]  /*d680*/  IADD3 R15, PT, PT, R11, -R16, RZ ;  /* 0x800000100b0f7210 */ /* 0x000fe20007ffe0ff */
[----:B----4-:R-:W-:Y:S01]  /*d690*/  @!P2 IMAD R10, R8, R10, R9 ;  /* 0x0000000a080aa224 */ /* 0x010fe200078e0209 */
[----:B------:R-:W-:Y:S01]  /*d6a0*/  F2FP.BF16.F32.PACK_AB R108, R109, R108 ;  /* 0x0000006c6d6c723e */ /* 0x000fe200000010ff */
[C---:B------:R-:W-:Y:S01]  /*d6b0*/  FMUL.FTZ R110, R3.reuse, R110 ;  /* 0x0000006e036e7220 */ /* 0x040fe20000410000 */
[C---:B------:R-:W-:Y:S01]  /*d6c0*/  FMUL.FTZ R111, R3.reuse, R111 ;  /* 0x0000006f036f7220 */ /* 0x040fe20000410000 */
[----:B------:R-:W4:Y:S01]  /*d6d0*/  @P1 LDC.64 R6, c[0x0][0x408] ;  /* 0x00010200ff061b82 */ /* 0x000f220000000a00 */
        /* <DEDUP_REMOVED lines=11> */
[----:B---3--:R-:W-:Y:S01]  /*d790*/  @P3 FMUL.FTZ R0, R0, 0.69314718246459960938 ;  /* 0x3f31721800003820 */ /* 0x008fe20000410000 */
[----:B------:R-:W-:Y:S01]  /*d7a0*/  IADD3 R19, PT, PT, R11, -R12, RZ ;  /* 0x8000000c0b137210 */ /* 0x000fe20007ffe0ff */
[----:B------:R3:W-:Y:S01]  /*d7b0*/  STS [R11+0x200], R110 ;  /* 0x0002006e0b007388 */ /* 0x0007e20000000800 */
[----:B------:R-:W-:Y:S01]  /*d7c0*/  F2FP.BF16.F32.PACK_AB R100, R101, R100 ;  /* 0x000000646564723e */ /* 0x000fe200000010ff */
[----:B------:R-:W3:Y:S01]  /*d7d0*/  @P3 LDC R16, c[0x0][0x458] ;  /* 0x00011600ff103b82 */ /* 0x000ee20000000800 */
[----:B------:R-:W-:Y:S01]  /*d7e0*/  F2FP.BF16.F32.PACK_AB R102, R103, R102 ;  /* 0x000000666766723e */ /* 0x000fe200000010ff */
[C---:B-----5:R-:W-:Y:S01]  /*d7f0*/  @!P1 IMAD.WIDE.U32 R20, R8.reuse, R4, RZ ;  /* 0x0000000408149225 */ /* 0x060fe200078e00ff */
[----:B------:R-:W-:Y:S01]  /*d800*/  F2FP.BF16.F32.PACK_AB R96, R97, R96 ;  /* 0x000000606160723e */ /* 0x000fe200000010ff */
[----:B------:R3:W-:Y:S01]  /*d810*/  STS [R19+0x10], R104 ;  /* 0x0000106813007388 */ /* 0x0007e20000000800 */
[----:B------:R-:W-:Y:S01]  /*d820*/  F2FP.BF16.F32.PACK_AB R3, R3, R98 ;  /* 0x000000620303723e */ /* 0x000fe200000010ff */
[----:B------:R-:W-:Y:S01]  /*d830*/  @!P1 IMAD R5, R8, R5, R21 ;  /* 0x0000000508059224 */ /* 0x000fe200078e0215 */
[----:B------:R-:W-:Y:S01]  /*d840*/  IADD3 R12, PT, PT, -R12, R15, RZ ;  /* 0x0000000f0c0c7210 */ /* 0x000fe20007ffe1ff */
[----:B----4-:R-:W-:Y:S01]  /*d850*/  @P1 IMAD.WIDE.U32 R22, R114, R6, RZ ;  /* 0x0000000672161225 */ /* 0x010fe200078e00ff */
[----:B------:R4:W-:Y:S03]  /*d860*/  STS [R19+0x210], R106 ;  /* 0x0002106a13007388 */ /* 0x0009e60000000800 */
[----:B------:R-:W-:Y:S01]  /*d870*/  @P4 FMUL.FTZ R2, R2, 0.69314718246459960938 ;  /* 0x3f31721802024820 */ /* 0x000fe20000410000 */
[----:B------:R-:W-:Y:S01]  /*d880*/  MOV R6, 0x7f800000 ;  /* 0x7f80000000067802 */ /* 0x000fe20000000f00 */
[----:B------:R-:W-:Y:S01]  /*d890*/  @P1 IMAD R5, R114, R7, R23 ;  /* 0x0000000772051224 */ /* 0x000fe200078e0217 */
[----:B------:R4:W-:Y:S01]  /*d8a0*/  STS [R15+0x20], R100 ;  /* 0x000020640f007388 */ /* 0x0009e20000000800 */
[-C--:B--2---:R-:W-:Y:S01]  /*d8b0*/  @!P0 IMAD R114, R8, R13.reuse, RZ ;  /* 0x0000000d08728224 */ /* 0x084fe200078e02ff */
[----:B------:R-:W-:Y:S01]  /*d8c0*/  MOV R7, 0x7f800000 ;  /* 0x7f80000000077802 */ /* 0x000fe20000000f00 */
[----:B-1----:R-:W-:Y:S01]  /*d8d0*/  USHF.L.U32 UR6, UR6, 0x6, URZ ;  /* 0x0000000606067899 */ /* 0x002fe200080006ff */
[----:B------:R4:W-:Y:S01]  /*d8e0*/  STS [R15+0x220], R102 ;  /* 0x000220660f007388 */ /* 0x0009e20000000800 */
[----:B------:R-:W-:-:S02]  /*d8f0*/  @!P2 IMAD R4, R10, R13, RZ ;  /* 0x0000000d0a04a224 */ /* 0x000fc400078e02ff */
[----:B------:R-:W-:Y:S01]  /*d900*/  @P4 FFMA.FTZ R7, R67, R14, R2 ;  /* 0x0000000e43074223 */ /* 0x000fe20000010002 */
[----:B------:R-:W-:Y:S01]  /*d910*/  @P2 IMAD R4, R9, R17, R114 ;  /* 0x0000001109042224 */ /* 0x000fe200078e0272 */
[----:B------:R4:W-:Y:S01]  /*d920*/  STS [R12+0x30], R96 ;  /* 0x000030600c007388 */ /* 0x0009e20000000800 */
[----:B---3--:R-:W-:-:S03]  /*d930*/  @P3 FFMA.FTZ R6, R65, R16, R0 ;  /* 0x0000001041063223 */ /* 0x008fc60000010000 */
[----:B------:R4:W-:Y:S01]  /*d940*/  STS [R12+0x230], R3 ;  /* 0x000230030c007388 */ /* 0x0009e20000000800 */
[----:B------:R-:W-:Y:S01]  /*d950*/  SHF.R.U32.HI R0, RZ, 0x2, R84 ;  /* 0x00000002ff007819 */ /* 0x000fe20000011654 */
[----:B------:R-:W-:Y:S06]  /*d960*/  BAR.SYNC.DEFER_BLOCKING 0x0 ;  /* 0x0000000000007b1d */ /* 0x000fec0000010000 */
[----:B------:R-:W-:Y:S05]  /*d970*/  @P5 BRA `(.L_x_4006) ;  /* 0x0000000000385947 */ /* 0x000fea0003800000 */
[----:B------:R-:W-:Y:S01]  /*d980*/  SHF.R.U32.HI R84, RZ, 0x1, R84 ;  /* 0x00000001ff547819 */ /* 0x000fe20000011654 */
[----:B------:R-:W1:Y:S03]  /*d990*/  LDCU.64 UR4, c[0x0][0x420] ;  /* 0x00008400ff0477ac */ /* 0x000e660008000a00 */
[----:B----4-:R-:W-:-:S04]  /*d9a0*/  LOP3.LUT R3, R84, 0x30, RZ, 0xc0, !PT ;  /* 0x0000003054037812 */ /* 0x010fc800078ec0ff */
[----:B------:R-:W-:Y:S01]  /*d9b0*/  LOP3.LUT R2, R3, 0x7, R0, 0xf8, !PT ;  /* 0x0000000703027812 */ /* 0x000fe200078ef800 */
[----:B------:R-:W-:-:S03]  /*d9c0*/  VIADD R3, R4, UR6 ;  /* 0x0000000604037c36 */ /* 0x000fc60008000000 */
[C---:B------:R-:W-:Y:S01]  /*d9d0*/  ISETP.GE.AND P3, PT, R2.reuse, R93, PT ;  /* 0x0000005d0200720c */ /* 0x040fe20003f66270 */
[----:B------:R-:W-:Y:S01]  /*d9e0*/  VIADD R8, R2, 0x8 ;  /* 0x0000000802087836 */ /* 0x000fe20000000000 */
[----:B------:R-:W-:-:S04]  /*d9f0*/  IADD3 R4, P0, PT, R3, R2, RZ ;  /* 0x0000000203047210 */ /* 0x000fc80007f1e0ff */
[----:B------:R-:W-:Y:S02]  /*da00*/  ISETP.GE.AND P2, PT, R8, R93, PT ;  /* 0x0000005d0800720c */ /* 0x000fe40003f46270 */
[----:B------:R-:W-:Y:S02]  /*da10*/  LEA.HI.X.SX32 R3, R3, RZ, 0x1, P0 ;  /* 0x000000ff03037211 */ /* 0x000fe400000f0eff */
[----:B-1----:R-:W-:-:S04]  /*da20*/  LEA R2, P0, R4, UR4, 0x2 ;  /* 0x0000000404027c11 */ /* 0x002fc8000f8010ff */
[----:B------:R-:W-:-:S05]  /*da30*/  LEA.HI.X R3, R4, UR5, R3, 0x2, P0 ;  /* 0x0000000504037c11 */ /* 0x000fca00080f1403 */
[----:B------:R1:W-:Y:S04]  /*da40*/  @!P3 STG.E desc[UR14][R2.64], R7 ;  /* 0x000000070200b986 */ /* 0x0003e8000c10190e */
[----:B------:R1:W-:Y:S02]  /*da50*/  @!P2 STG.E desc[UR14][R2.64+0x20], R6 ;  /* 0x000020060200a986 */ /* 0x0003e4000c10190e */
.L_x_4006:
[----:B------:R-:W-:Y:S05]  /*da60*/  BSYNC.RECONVERGENT B0 ;  /* 0x0000000000007941 */ /* 0x000fea0003800200 */
.L_x_4005:
[----:B------:R-:W2:Y:S01]  /*da70*/  LDCU UR4, c[0x0][0x440] ;  /* 0x00008800ff0477ac */ /* 0x000ea20008000800 */
[----:B-1--4-:R-:W1:Y:S01]  /*da80*/  LDC.64 R2, c[0x0][0x408] ;  /* 0x00010200ff027b82 */ /* 0x012e620000000a00 */
[----:B------:R-:W-:Y:S01]  /*da90*/  MOV R95, RZ ;  /* 0x000000ff005f7202 */ /* 0x000fe20000000f00 */
[----:B------:R-:W3:Y:S01]  /*daa0*/  LDS.128 R12, [R126] ;  /* 0x000000007e0c7984 */ /* 0x000ee20000000c00 */
[----:B------:R-:W-:-:S03]  /*dab0*/  @P1 MOV R20, R22 ;  /* 0x0000001600141202 */ /* 0x000fc60000000f00 */
[----:B------:R-:W4:Y:S01]  /*dac0*/  LDS.128 R124, [R126+0x800] ;  /* 0x000800007e7c7984 */ /* 0x000f220000000c00 */
        /* <DEDUP_REMOVED lines=31> */
.L_x_4007:
        /* <DEDUP_REMOVED lines=12> */
.L_x_4931:


//--------------------- .text._ZN5flash24flash_fwd_splitkv_kernelI23Flash_fwd_kernel_traitsILi32ELi64ELi128ELi4ELb0ELb0EN7cutlass10bfloat16_tE19Flash_kernel_traitsILi32ELi64ELi128ELi4ES3_EELb1ELb0ELb0ELb0ELb1ELb0ELb0ELb1EEEvNS_16Flash_fwd_paramsE --------------------------
	.section	.text._ZN5flash24flash_fwd_splitkv_kernelI23Flash_fwd_kernel_traitsILi32ELi64ELi128ELi4ELb0ELb0EN7cutlass10bfloat16_tE19Flash_kernel_traitsILi32ELi64ELi128ELi4ES3_EELb1ELb0ELb0ELb0ELb1ELb0ELb0ELb1EEEvNS_16Flash_fwd_paramsE,"ax",@progbits
	.align	128
        .global         _ZN5flash24flash_fwd_splitkv_kernelI23Flash_fwd_kernel_traitsILi32ELi64ELi128ELi4ELb0ELb0EN7cutlass10bfloat16_tE19Flash_kernel_traitsILi32ELi64ELi128ELi4ES3_EELb1ELb0ELb0ELb0ELb1ELb0ELb0ELb1EEEvNS_16Flash_fwd_paramsE
        .type           _ZN5flash24flash_fwd_splitkv_kernelI23Flash_fwd_kernel_traitsILi32ELi64ELi128ELi4ELb0ELb0EN7cutlass10bfloat16_tE19Flash_kernel_traitsILi32ELi64ELi128ELi4ES3_EELb1ELb0ELb0ELb0ELb1ELb0ELb0ELb1EEEvNS_16Flash_fwd_paramsE,@function
        .size           _ZN5flash24flash_fwd_splitkv_kernelI23Flash_fwd_kernel_traitsILi32ELi64ELi128ELi4ELb0ELb0EN7cutlass10bfloat16_tE19Flash_kernel_traitsILi32ELi64ELi128ELi4ES3_EELb1ELb0ELb0ELb0ELb1ELb0ELb0ELb1EEEvNS_16Flash_fwd_paramsE,(.L_x_4932 - _ZN5flash24flash_fwd_splitkv_kernelI23Flash_fwd_kernel_traitsILi32ELi64ELi128ELi4ELb0ELb0EN7cutlass10bfloat16_tE19Flash_kernel_traitsILi32ELi64ELi128ELi4ES3_EELb1ELb0ELb0ELb0ELb1ELb0ELb0ELb1EEEvNS_16Flash_fwd_paramsE)
        .other          _ZN5flash24flash_fwd_splitkv_kernelI23Flash_fwd_kernel_traitsILi32ELi64ELi128ELi4ELb0ELb0EN7cutlass10bfloat16_tE19Flash_kernel_traitsILi32ELi64ELi128ELi4ES3_EELb1ELb0ELb0ELb0ELb1ELb0ELb0ELb1EEEvNS_16Flash_fwd_paramsE,@"STO_CUDA_ENTRY STV_DEFAULT"
_ZN5flash24flash_fwd_splitkv_kernelI23Flash_fwd_kernel_traitsILi32ELi64ELi128ELi4ELb0ELb0EN7cutlass10bfloat16_tE19Flash_kernel_traitsILi32ELi64ELi128ELi4ES3_EELb1ELb0ELb0ELb0ELb1ELb0ELb0ELb1EEEvNS_16Flash_fwd_paramsE:
.text._ZN5flash24flash_fwd_splitkv_kernelI23Flash_fwd_kernel_traitsILi32ELi64ELi128ELi4ELb0ELb0EN7cutlass10bfloat16_tE19Flash_kernel_traitsILi32ELi64ELi128ELi4ES3_EELb1ELb0ELb0ELb0ELb1ELb0ELb0ELb1EEEvNS_16Flash_fwd_paramsE:
[----:B------:R-:W-:Y:S01]  /*0000*/  LDC R1, c[0x0][0x37c] ;  /* 0x0000df00ff017b82 */ /* 0x000fe20000000800 */
[----:B------:R-:W1:Y:S01]  /*0010*/  S2R R73, SR_CTAID.Y ;  /* 0x0000000000497919 */ /* 0x000e620000002600 */
[----:B------:R-:W2:Y:S06]  /*0020*/  LDCU.64 UR8, c[0x0][0x460] ;  /* 0x00008c00ff0877ac */ /* 0x000eac0008000a00 */
[----:B------:R-:W1:Y:S01]  /*0030*/  LDC.64 R4, c[0x0][0x460] ;  /* 0x00011800ff047b82 */ /* 0x000e620000000a00 */
[----:B------:R-:W-:Y:S01]  /*0040*/  IMAD.MOV.U32 R137, RZ, RZ, -0x1 ;  /* 0xffffffffff897424 */ /* 0x000fe200078e00ff */
[----:B------:R-:W3:Y:S01]  /*0050*/  LDCU.64 UR6, c[0x0][0x358] ;  /* 0x00006b00ff0677ac */ /* 0x000ee20008000a00 */
[----:B------:R-:W4:Y:S05]  /*0060*/  LDCU.64 UR4, c[0x0][0x470] ;  /* 0x00008e00ff0477ac */ /* 0x000f2a0008000a00 */
[----:B------:R-:W4:Y:S01]  /*0070*/  LDC.64 R2, c[0x0][0x478] ;  /* 0x00011e00ff027b82 */ /* 0x000f220000000a00 */
[----:B--2---:R-:W-:-:S02]  /*0080*/  ISETP.NE.U32.AND P0, PT, RZ, UR8, PT ;  /* 0x00000008ff007c0c */ /* 0x004fc4000bf05070 */
[----:B------:R-:W-:Y:S02]  /*0090*/  ISETP.NE.U32.AND P3, PT, RZ, UR8, PT ;  /* 0x00000008ff007c0c */ /* 0x000fe4000bf65070 */
[----:B------:R-:W-:Y:S02]  /*00a0*/  ISETP.NE.AND.EX P0, PT, RZ, UR9, PT, P0 ;  /* 0x00000009ff007c0c */ /* 0x000fe4000bf05300 */
[----:B------:R-:W-:Y:S01]  /*00b0*/  ISETP.NE.AND.EX P3, PT, RZ, UR9, PT, P3 ;  /* 0x00000009ff007c0c */ /* 0x000fe2000bf65330 */
[----:B-1----:R-:W-:-:S04]  /*00c0*/  IMAD.WIDE.U32 R4, R73, 0x4, R4 ;  /* 0x0000000449047825 */ /* 0x002fc800078e0004 */
[----:B------:R-:W-:-:S06]  /*00d0*/  IMAD.SHL.U32 R9, R73, 0x4, RZ ;  /* 0x0000000449097824 */ /* 0x000fcc00078e00ff */
[----:B---3--:R-:W2:Y:S01]  /*00e0*/  @P0 LDG.E R137, desc[UR6][R4.64] ;  /* 0x0000000604890981 */ /* 0x008ea2000c1e1900 */
[----:B----4-:R-:W-:Y:S02]  /*00f0*/  ISETP.NE.U32.AND P2, PT, RZ, UR4, PT ;  /* 0x00000004ff007c0c */ /* 0x010fe4000bf45070 */
[----:B------:R-:W-:Y:S01]  /*0100*/  ISETP.NE.U32.AND P1, PT, R2, RZ, PT ;  /* 0x000000ff0200720c */ /* 0x000fe20003f25070 */
[----:B------:R1:W2:Y:S01]  /*0110*/  @P3 LDG.E R10, desc[UR6][R4.64+0x4] ;  /* 0x00000406040a3981 */ /* 0x0002a2000c1e1900 */
[----:B------:R-:W-:Y:S01]  /*0120*/  IADD3 R20, P4, PT, R9, UR4, RZ ;  /* 0x0000000409147c10 */ /* 0x000fe2000ff9e0ff */
[----:B------:R-:W3:Y:S01]  /*0130*/  LDCU.U8 UR4, c[0x0][0x532] ;  /* 0x0000a640ff0477ac */ /* 0x000ee20008000000 */
[----:B------:R-:W-:Y:S02]  /*0140*/  ISETP.NE.AND.EX P1, PT, R3, RZ, PT, P1 ;  /* 0x000000ff0300720c */ /* 0x000fe40003f25310 */
[----:B------:R-:W-:Y:S01]  /*0150*/  SHF.R.U32.HI R6, RZ, 0x1e, R73 ;  /* 0x0000001eff067819 */ /* 0x000fe20000011649 */
[----:B-1----:R-:W1:Y:S03]  /*0160*/  LDC.64 R4, c[0x0][0x468] ;  /* 0x00011a00ff047b82 */ /* 0x002e660000000a00 */
[----:B------:R-:W-:-:S02]  /*0170*/  IADD3.X R21, PT, PT, R6, UR5, RZ, P4, !PT ;  /* 0x0000000506157c10 */ /* 0x000fc4000a7fe4ff */
[----:B---3--:R-:W-:-:S05]  /*0180*/  ISETP.NE.AND P4, PT, RZ, UR4, PT ;  /* 0x00000004ff007c0c */ /* 0x008fca000bf85270 */
[----:B------:R-:W-:Y:S02]  /*0190*/  @P1 IADD3 R2, P0, PT, R9, R2, RZ ;  /* 0x0000000209021210 */ /* 0x000fe40007f1e0ff */
[----:B------:R-:W-:Y:S01]  /*01a0*/  ISETP.NE.AND.EX P2, PT, RZ, UR5, PT, P2 ;  /* 0x00000005ff007c0c */ /* 0x000fe2000bf45320 */
[----:B------:R-:W-:Y:S02]  /*01b0*/  IMAD.MOV.U32 R0, RZ, RZ, RZ ;  /* 0x000000ffff007224 */ /* 0x000fe400078e00ff */
[----:B------:R-:W-:Y:S01]  /*01c0*/  IMAD.MOV.U32 R7, RZ, RZ, -0x1 ;  /* 0xffffffffff077424 */ /* 0x000fe200078e00ff */
[----:B------:R-:W3:Y:S01]  /*01d0*/  S2R R11, SR_CTAID.X ;  /* 0x00000000000b7919 */ /* 0x000ee20000002500 */
[----:B------:R-:W-:Y:S01]  /*01e0*/  @P1 IMAD.X R3, R6, 0x1, R3, P0 ;  /* 0x0000000106031824 */ /* 0x000fe200000e0603 */
[----:B------:R-:W4:Y:S04]  /*01f0*/  @!P3 LDC R138, c[0x0][0x434] ;  /* 0x00010d00ff8abb82 */ /* 0x000f280000000800 */
[----:B------:R1:W5:Y:S04]  /*0200*/  @P1 LDG.E R67, desc[UR6][R2.64] ;  /* 0x0000000602431981 */ /* 0x000368000c1e1900 */
[----:B------:R1:W5:Y:S01]  /*0210*/  @P2 LDG.E R0, desc[UR6][R20.64] ;  /* 0x0000000614002981 */ /* 0x000362000c1e1900 */
[----:B------:R-:W2:Y:S01]  /*0220*/  @!P1 LDC R8, c[0x0][0x43c] ;  /* 0x00010f00ff089b82 */ /* 0x000ea20000000800 */
[----:B-1----:R-:W-:-:S04]  /*0230*/  ISETP.EQ.U32.AND P5, PT, R4, RZ, PT ;  /* 0x000000ff0400720c */ /* 0x002fc80003fa2070 */
[----:B------:R-:W-:Y:S02]  /*0240*/  ISETP.EQ.OR.EX P5, PT, R5, RZ, !P4, P5 ;  /* 0x000000ff0500720c */ /* 0x000fe400067a2750 */
[----:B------:R-:W-:-:S05]  /*0250*/  IADD3 R12, P0, PT, R9, R4, RZ ;  /* 0x00000004090c7210 */ /* 0x000fca0007f1e0ff */
[----:B------:R-:W-:-:S06]  /*0260*/  IMAD.X R13, R6, 0x1, R5, P0 ;  /* 0x00000001060d7824 */ /* 0x000fcc00000e0605 */
[----:B------:R1:W5:Y:S01]  /*0270*/  @!P5 LDG.E R7, desc[UR6][R12.64] ;  /* 0x000000060c07d981 */ /* 0x000362000c1e1900 */
[----:B------:R-:W-:Y:S01]  /*0280*/  ISETP.NE.U32.AND P0, PT, R4, RZ, PT ;  /* 0x000000ff0400720c */ /* 0x000fe20003f05070 */
[----:B------:R-:W1:Y:S03]  /*0290*/  @!P1 LDC.64 R2, c[0x0][0x488] ;  /* 0x00012200ff029b82 */ /* 0x000e660000000a00 */
[----:B------:R-:W-:-:S13]  /*02a0*/  ISETP.NE.AND.EX P0, PT, R5, RZ, PT, P0 ;  /* 0x000000ff0500720c */ /* 0x000fda0003f05300 */
[----:B------:R-:W1:Y:S01]  /*02b0*/  @!P0 LDC R71, c[0x0][0x438] ;  /* 0x00010e00ff478b82 */ /* 0x000e620000000800 */
[----:B---3--:R-:W-:Y:S02]  /*02c0*/  IMAD.SHL.U32 R75, R11, 0x40, RZ ;  /* 0x000000400b4b7824 */ /* 0x008fe400078e00ff */
[----:B--2---:R-:W-:-:S05]  /*02d0*/  @P3 IMAD.IADD R138, R10, 0x1, -R137 ;  /* 0x000000010a8a3824 */ /* 0x004fca00078e0a89 */
[----:B----4-:R-:W-:Y:S01]  /*02e0*/  ISETP.GT.AND P3, PT, R138, R75, PT ;  /* 0x0000004b8a00720c */ /* 0x010fe20003f64270 */
[----:B-1----:R-:W-:-:S12]  /*02f0*/  @!P0 BRA `(.L_x_4008) ;  /* 0x00000000000c8947 */ /* 0x002fd80003800000 */
[----:B------:R-:W2:Y:S02]  /*0300*/  @P4 LDG.E R4, desc[UR6][R12.64+0x4] ;  /* 0x000004060c044981 */ /* 0x000ea4000c1e1900 */
[----:B--2--5:R-:W-:-:S06]  /*0310*/  @P4 IADD3 R71, PT, PT, R4, -R7, RZ ;  /* 0x8000000704474210 */ /* 0x024fcc0007ffe0ff */
[----:B------:R1:W5:Y:S02]  /*0320*/  @!P4 LDG.E R71, desc[UR6][R12.64] ;  /* 0x000000060c47c981 */ /* 0x000364000c1e1900 */
.L_x_4008:
        /* <DEDUP_REMOVED lines=36> */
[----:B------:R-:W-:-:S05]  /*0570*/  ISETP.GE.AND P2, PT, R9, R138, PT ;  /* 0x0000008a0900720c */ /* 0x000fca0003f46270 */
[----:B------:R-:W4:Y:S01]  /*0580*/  @!P0 LDC.64 R6, c[0x0][0x400] ;  /* 0x00010000ff068b82 */ /* 0x000f220000000a00 */
[----:B-1----:R-:W-:-:S04]  /*0590*/  @P0 IMAD.WIDE.U32 R10, R137, R4, RZ ;  /* 0x00000004890a0225 */ /* 0x002fc800078e00ff */
[----:B----4-:R-:W-:Y:S01]  /*05a0*/  @!P0 IMAD.WIDE.U32 R12, R73, R6, RZ ;  /* 0x00000006490c8225 */ /* 0x010fe200078e00ff */
[----:B------:R-:W-:-:S03]  /*05b0*/  LOP3.LUT R6, R0, 0x18, RZ, 0xc0, !PT ;  /* 0x0000001800067812 */ /* 0x000fc600078ec0ff */
        /* <DEDUP_REMOVED lines=35> */
.L_x_4011:
[----:B------:R-:W-:Y:S05]  /*07f0*/  BSYNC.RECONVERGENT B0 ;  /* 0x0000000000007941 */ /* 0x000fea0003800200 */
.L_x_4010:
[----:B------:R-:W2:Y:S01]  /*0800*/  LDCU.64 UR4, c[0x0][0x420] ;  /* 0x00008400ff0477ac */ /* 0x000ea20008000a00 */
[----:B------:R-:W-:-:S04]  /*0810*/  LOP3.LUT P2, R70, R70, 0x3, RZ, 0xc0, !PT ;  /* 0x0000000346467812 */ /* 0x000fc8000784c0ff */
[----:B------:R-:W-:Y:S02]  /*0820*/  ISETP.GE.OR P2, PT, R9, R138, P2 ;  /* 0x0000008a0900720c */ /* 0x000fe40001746670 */
[----:B------:R-:W-:Y:S02]  /*0830*/  IADD3 R9, P0, PT, R8, R9, RZ ;  /* 0x0000000908097210 */ /* 0x000fe40007f1e0ff */
[----:B------:R-:W-:Y:S02]  /*0840*/  ISETP.NE.OR P1, PT, R70, RZ, P1 ;  /* 0x000000ff4600720c */ /* 0x000fe40000f25670 */
        /* <DEDUP_REMOVED lines=9> */
.L_x_4009:
        /* <DEDUP_REMOVED lines=10> */
.L_x_4012:
        /* <DEDUP_REMOVED lines=8> */
[----:B--2---:R-:W-:-:S04]  /*0a00*/  IABS R4, R9 ;  /* 0x0000000900047213 */ /* 0x004fc80000000000 */
        /* <DEDUP_REMOVED lines=18> */
[----:B-1----:R-:W-:-:S04]  /*0b30*/  IMAD.WIDE.U32 R4, R73, UR4, RZ ;  /* 0x0000000449047c25 */ /* 0x002fc8000f8e00ff */
        /* <DEDUP_REMOVED lines=8> */
[----:B------:R-:W-:-:S06]  /*0bc0*/  IMAD.WIDE R16, R7, 0x4, R144 ;  /* 0x0000000407107825 */ /* 0x000fcc00078e0290 */
[----:B------:R-:W3:Y:S01]  /*0bd0*/  LDG.E R16, desc[UR6][R16.64] ;  /* 0x0000000610107981 */ /* 0x000ee2000c1e1900 */
[----:B--2---:R-:W-:Y:S01]  /*0be0*/  IABS R6, R5 ;  /* 0x0000000500067213 */ /* 0x004fe20000000000 */
[----:B------:R-:W-:Y:S01]  /*0bf0*/  IMAD.MOV R7, RZ, RZ, -R7 ;  /* 0x000000ffff077224 */ /* 0x000fe200078e0a07 */
[----:B-1----:R-:W-:Y:S01]  /*0c00*/  MOV R62, UR4 ;  /* 0x00000004003e7c02 */ /* 0x002fe20008000f00 */
[----:B------:R-:W-:Y:S01]  /*0c10*/  IMAD.U32 R63, RZ, RZ, UR5 ;  /* 0x00000005ff3f7e24 */ /* 0x000fe2000f8e00ff */
[----:B------:R-:W1:Y:S01]  /*0c20*/  I2F.RP R10, R6 ;  /* 0x00000006000a7306 */ /* 0x000e620000209400 */
[----:B------:R-:W-:-:S07]  /*0c30*/  IMAD R2, R9, R7, R2 ;  /* 0x0000000709027224 */ /* 0x000fce00078e0202 */
        /* <DEDUP_REMOVED lines=16> */
[----:B------:R-:W-:Y:S02]  /*0d40*/  ISETP.NE.AND P1, PT, R5, RZ, PT ;  /* 0x000000ff0500720c */ /* 0x000fe40003f25270 */
        /* <DEDUP_REMOVED lines=37> */
.L_x_4013:
        /* <DEDUP_REMOVED lines=16> */
.L_x_4015:
[----:B------:R-:W2:Y:S01]  /*10a0*/  LDC.64 R62, c[0x0][0x3b8] ;  /* 0x0000ee00ff3e7b82 */ /* 0x000ea20000000a00 */
[----:B------:R-:W-:-:S05]  /*10b0*/  IADD3 R4, PT, PT, R0, R7, RZ ;  /* 0x0000000700047210 */ /* 0x000fca0007ffe0ff */
[C---:B--2---:R-:W-:Y:S02]  /*10c0*/  IMAD R9, R4.reuse, R63, RZ ;  /* 0x0000003f04097224 */ /* 0x044fe400078e02ff */
[----:B------:R-:W-:-:S05]  /*10d0*/  IMAD.WIDE.U32 R4, R4, R62, RZ ;  /* 0x0000003e04047225 */ /* 0x000fca00078e00ff */
[----:B------:R-:W-:Y:S02]  /*10e0*/  IADD3 R9, PT, PT, R5, R9, RZ ;  /* 0x0000000905097210 */ /* 0x000fe40007ffe0ff */
[----:B------:R-:W-:Y:S02]  /*10f0*/  MOV R10, R4 ;  /* 0x00000004000a7202 */ /* 0x000fe40000000f00 */
.L_x_4016:
        /* <DEDUP_REMOVED lines=14> */
.L_x_4017:
[----:B------:R-:W2:Y:S01]  /*11e0*/  LDC.64 R60, c[0x0][0x3c0] ;  /* 0x0000f000ff3c7b82 */ /* 0x000ea20000000a00 */
[----:B------:R-:W-:-:S05]  /*11f0*/  IADD3 R0, PT, PT, R0, R7, RZ ;  /* 0x0000000700007210 */ /* 0x000fca0007ffe0ff */
[C---:B--2---:R-:W-:Y:S02]  /*1200*/  IMAD R13, R0.reuse, R61, RZ ;  /* 0x0000003d000d7224 */ /* 0x044fe400078e02ff */
[----:B-1---5:R-:W-:-:S05]  /*1210*/  IMAD.WIDE.U32 R2, R0, R60, RZ ;  /* 0x0000003c00027225 */ /* 0x022fca00078e00ff */
[----:B------:R-:W-:Y:S02]  /*1220*/  IADD3 R13, PT, PT, R3, R13, RZ ;  /* 0x0000000d030d7210 */ /* 0x000fe40007ffe0ff */
[----:B------:R-:W-:-:S07]  /*1230*/  MOV R12, R2 ;  /* 0x00000002000c7202 */ /* 0x000fce0000000f00 */
.L_x_4018:
[----:B------:R-:W1:Y:S01]  /*1240*/  LDC R17, c[0x0][0x3e8] ;  /* 0x0000fa00ff117b82 */ /* 0x000e620000000800 */
[----:B------:R-:W-:Y:S02]  /*1250*/  MOV R4, RZ ;  /* 0x000000ff00047202 */ /* 0x000fe40000000f00 */
[----:B------:R-:W-:Y:S02]  /*1260*/  CS2R R144, SRZ ;  /* 0x0000000000907805 */ /* 0x000fe4000001ff00 */
[----:B------:R-:W-:Y:S02]  /*1270*/  MOV R16, R10 ;  /* 0x0000000a00107202 */ /* 0x000fe40000000f00 */
[----:B-1----:R-:W-:-:S04]  /*1280*/  IABS R0, R17 ;  /* 0x0000001100007213 */ /* 0x002fc80000000000 */
        /* <DEDUP_REMOVED lines=22> */
[----:B------:R-:W-:-:S05]  /*13f0*/  LOP3.LUT R0, RZ, R17, RZ, 0x33, !PT ;  /* 0x00000011ff007212 */ /* 0x000fca00078e33ff */
[----:B------:R-:W-:Y:S02]  /*1400*/  @P1 IADD3 R4, PT, PT, R4, 0x1, RZ ;  /* 0x0000000104041810 */ /* 0x000fe40007ffe0ff */
[----:B------:R-:W-:Y:S01]  /*1410*/  ISETP.NE.AND P1, PT, R17, RZ, PT ;  /* 0x000000ff1100720c */ /* 0x000fe20003f25270 */
[----:B------:R-:W-:Y:S02]  /*1420*/  IMAD.MOV.U32 R17, RZ, RZ, R9 ;  /* 0x000000ffff117224 */ /* 0x000fe400078e0009 */
        /* <DEDUP_REMOVED lines=14> */
.L_x_4014:
[----:B------:R-:W-:Y:S01]  /*1510*/  IMAD.MOV.U32 R5, RZ, RZ, RZ ;  /* 0x000000ffff057224 */ /* 0x000fe200078e00ff */
[----:B------:R-:W1:Y:S01]  /*1520*/  LDC.64 R102, c[0x0][0x3b0] ;  /* 0x0000ec00ff667b82 */ /* 0x000e620000000a00 */
[----:B------:R-:W-:Y:S01]  /*1530*/  IMAD.SHL.U32 R12, R70, 0x8, RZ ;  /* 0x00000008460c7824 */ /* 0x000fe200078e00ff */
[----:B------:R-:W-:Y:S01]  /*1540*/  SHF.R.U32.HI R100, RZ, 0x2, R70 ;  /* 0x00000002ff647819 */ /* 0x000fe20000011646 */
[----:B------:R-:W2:Y:S02]  /*1550*/  LDCU.64 UR4, c[0x0][0x390] ;  /* 0x00007200ff0477ac */ /* 0x000ea40008000a00 */
[----:B------:R1:W5:Y:S01]  /*1560*/  @P2 LDG.E R5, desc[UR6][R20.64] ;  /* 0x0000000614052981 */ /* 0x000362000c1e1900 */
[----:B------:R-:W-:Y:S01]  /*1570*/  ISETP.NE.AND P2, PT, R137, -0x1, PT ;  /* 0xffffffff8900780c */ /* 0x000fe20003f45270 */
[----:B------:R-:W3:Y:S01]  /*1580*/  LDCU.64 UR10, c[0x0][0x3c8] ;  /* 0x00007900ff0a77ac */ /* 0x000ee20008000a00 */
[----:B------:R-:W-:Y:S02]  /*1590*/  MOV R101, RZ ;  /* 0x000000ff00657202 */ /* 0x000fe40000000f00 */
[----:B------:R-:W-:Y:S01]  /*15a0*/  LOP3.LUT R12, R12, 0x18, RZ, 0xc0, !PT ;  /* 0x000000180c0c7812 */ /* 0x000fe200078ec0ff */
[----:B------:R-:W4:Y:S01]  /*15b0*/  LDCU.64 UR8, c[0x0][0x388] ;  /* 0x00007100ff0877ac */ /* 0x000f220008000a00 */
[----:B------:R-:W-:-:S02]  /*15c0*/  IMAD.WIDE.U32 R6, R11, 0x40, R100 ;  /* 0x000000400b067825 */ /* 0x000fc400078e0064 */
[----:B------:R-:W-:Y:S01]  /*15d0*/  IADD3 R16, P3, PT, R12, R16, RZ ;  /* 0x000000100c107210 */ /* 0x000fe20007f7e0ff */
[----:B------:R-:W2:Y:S03]  /*15e0*/  LDC R11, c[0x0][0x450] ;  /* 0x00011400ff0b7b82 */ /* 0x000ea60000000800 */
[----:B------:R-:W-:-:S05]  /*15f0*/  IADD3.X R17, PT, PT, RZ, R10, RZ, P3, !PT ;  /* 0x0000000aff117210 */ /* 0x000fca0001ffe4ff */
[----:B------:R-:W3:Y:S01]  /*1600*/  @!P2 LDC.64 R2, c[0x0][0x398] ;  /* 0x0000e600ff02ab82 */ /* 0x000ee20000000a00 */
[----:B------:R-:W-:-:S04]  /*1610*/  IMAD.WIDE.U32 R16, R100, R60, R16 ;  /* 0x0000003c64107225 */ /* 0x000fc800078e0010 */
[----:B------:R-:W-:Y:S01]  /*1620*/  IMAD R79, R100, R61, R17 ;  /* 0x0000003d644f7224 */ /* 0x000fe200078e0211 */
[----:B------:R-:W-:Y:S01]  /*1630*/  SHF.L.U32 R80, R16, 0x1, RZ ;  /* 0x0000000110507819 */ /* 0x000fe200000006ff */
[----:B-1----:R-:W-:-:S03]  /*1640*/  @P2 IMAD.WIDE.U32 R20, R137, R102, RZ ;  /* 0x0000006689142225 */ /* 0x002fc600078e00ff */
[----:B------:R-:W-:Y:S02]  /*1650*/  SHF.L.U64.HI R79, R16, 0x1, R79 ;  /* 0x00000001104f7819 */ /* 0x000fe4000001024f */
[----:B--2---:R-:W-:-:S04]  /*1660*/  LEA.HI R11, R11, R11, RZ, 0x1 ;  /* 0x0000000b0b0b7211 */ /* 0x004fc800078f08ff */
[----:B------:R-:W-:Y:S01]  /*1670*/  SHF.R.S32.HI R11, RZ, 0x1, R11 ;  /* 0x00000001ff0b7819 */ /* 0x000fe2000001140b */
[----:B---3--:R-:W-:-:S04]  /*1680*/  @!P2 IMAD.WIDE.U32 R18, R73, R2, RZ ;  /* 0x000000024912a225 */ /* 0x008fc800078e00ff */
[----:B------:R-:W-:Y:S01]  /*1690*/  @!P2 IMAD.MOV.U32 R2, RZ, RZ, R18 ;  /* 0x000000ffff02a224 */ /* 0x000fe200078e0012 */
[C---:B------:R-:W-:Y:S01]  /*16a0*/  IADD3 R18, P4, PT, R12.reuse, R14, RZ ;  /* 0x0000000e0c127210 */ /* 0x040fe20007f9e0ff */
[----:B------:R-:W-:Y:S02]  /*16b0*/  @P2 IMAD.MOV.U32 R2, RZ, RZ, R20 ;  /* 0x000000ffff022224 */ /* 0x000fe400078e0014 */
        /* <DEDUP_REMOVED lines=16> */
[----:B------:R-:W-:Y:S01]  /*17c0*/  IMAD.WIDE.U32 R14, R8, UR10, R14 ;  /* 0x0000000a080e7c25 */ /* 0x000fe2000f8e000e */
[----:B------:R-:W-:Y:S02]  /*17d0*/  LOP3.LUT R7, R7, 0xc, RZ, 0xc0, !PT ;  /* 0x0000000c07077812 */ /* 0x000fe400078ec0ff */
[----:B------:R-:W-:Y:S01]  /*17e0*/  SHF.L.U64.HI R83, R18, 0x1, R83 ;  /* 0x0000000112537819 */ /* 0x000fe20000010253 */
[----:B------:R-:W-:Y:S01]  /*17f0*/  IMAD R15, R8, UR11, R15 ;  /* 0x0000000b080f7c24 */ /* 0x000fe2000f8e020f */
[----:B----4-:R-:W-:Y:S01]  /*1800*/  IADD3 R82, P3, PT, R82, UR8, RZ ;  /* 0x0000000852527c10 */ /* 0x010fe2000ff7e0ff */
[----:B------:R-:W-:-:S02]  /*1810*/  IMAD R9, R6, R103, R9 ;  /* 0x0000006706097224 */ /* 0x000fc400078e0209 */
[----:B------:R-:W-:Y:S01]  /*1820*/  IMAD R76, R100, R11, R7 ;  /* 0x0000000b644c7224 */ /* 0x000fe200078e0207 */
[----:B------:R-:W-:Y:S01]  /*1830*/  IADD3.X R83, PT, PT, R83, UR9, RZ, P3, !PT ;  /* 0x0000000953537c10 */ /* 0x000fe20009ffe4ff */
[----:B------:R-:W-:Y:S01]  /*1840*/  IMAD.WIDE.U32 R102, R6, R102, R14 ;  /* 0x0000006606667225 */ /* 0x000fe200078e000e */
[----:B------:R-:W-:Y:S02]  /*1850*/  MOV R140, R82 ;  /* 0x00000052008c7202 */ /* 0x000fe40000000f00 */
[----:B------:R-:W-:Y:S01]  /*1860*/  SHF.R.S32.HI R74, RZ, 0x1f, R76 ;  /* 0x0000001fff4a7819 */ /* 0x000fe2000001144c */
[----:B------:R-:W-:Y:S01]  /*1870*/  IMAD.MOV.U32 R142, RZ, RZ, R80 ;  /* 0x000000ffff8e7224 */ /* 0x000fe200078e0050 */
[----:B------:R-:W-:Y:S01]  /*1880*/  MOV R139, R83 ;  /* 0x00000053008b7202 */ /* 0x000fe20000000f00 */
[----:B------:R-:W-:Y:S01]  /*1890*/  IMAD.MOV.U32 R143, RZ, RZ, R79 ;  /* 0x000000ffff8f7224 */ /* 0x000fe200078e004f */
[----:B------:R-:W-:Y:S01]  /*18a0*/  IADD3 R72, PT, PT, R103, R9, RZ ;  /* 0x0000000967487210 */ /* 0x000fe20007ffe0ff */
[----:B------:R-:W-:Y:S06]  /*18b0*/  @P2 BRA `(.L_x_4019) ;  /* 0x0000003400782947 */ /* 0x000fec0003800000 */
[----:B------:R-:W1:Y:S01]  /*18c0*/  LDCU.128 UR20, c[0x0][0x4a0] ;  /* 0x00009400ff1477ac */ /* 0x000e620008000c00 */
[----:B------:R-:W-:Y:S01]  /*18d0*/  IMAD.MOV.U32 R13, RZ, RZ, RZ ;  /* 0x000000ffff0d7224 */ /* 0x000fe200078e00ff */
[----:B------:R-:W-:Y:S01]  /*18e0*/  @!P0 IADD3 R4, PT, PT, -R4, RZ, RZ ;  /* 0x000000ff04048210 */ /* 0x000fe20007ffe1ff */
[----:B------:R-:W2:Y:S01]  /*18f0*/  LDC.64 R64, c[0x0][0x4b0] ;  /* 0x00012c00ff407b82 */ /* 0x000ea20000000a00 */
[----:B------:R-:W3:Y:S01]  /*1900*/  LDCU.128 UR8, c[0x0][0x490] ;  /* 0x00009200ff0877ac */ /* 0x000ee20008000c00 */
[C---:B------:R-:W-:Y:S01]  /*1910*/  LEA R96, R66.reuse, 0xffffff80, 0x7 ;  /* 0xffffff8042607811 */ /* 0x040fe200078e38ff */
[--C-:B------:R-:W-:Y:S01]  /*1920*/  IMAD R94, R66, -0x80, R71.reuse ;  /* 0xffffff80425e7824 */ /* 0x100fe200078e0247 */
[----:B------:R-:W-:Y:S01]  /*1930*/  SEL R0, R0, R4, !P1 ;  /* 0x0000000400007207 */ /* 0x000fe20004800000 */
[----:B------:R-:W4:Y:S01]  /*1940*/  LDCU.128 UR16, c[0x0][0x4b0] ;  /* 0x00009600ff1077ac */ /* 0x000f220008000c00 */
[----:B------:R-:W-:Y:S01]  /*1950*/  SHF.R.S32.HI R85, RZ, 0x1f, R71 ;  /* 0x0000001fff557819 */ /* 0x000fe20000011447 */
[----:B------:R-:W-:Y:S01]  /*1960*/  IMAD R92, R66, -0x80, R67 ;  /* 0xffffff80425c7824 */ /* 0x000fe200078e0243 */
[----:B------:R-:W-:Y:S01]  /*1970*/  SHF.R.S32.HI R9, RZ, 0x1f, R0 ;  /* 0x0000001fff097819 */ /* 0x000fe20000011400 */
[----:B------:R-:W4:Y:S01]  /*1980*/  LDCU.128 UR12, c[0x0][0x4c0] ;  /* 0x00009800ff0c77ac */ /* 0x000f220008000c00 */
[----:B------:R-:W-:Y:S01]  /*1990*/  IADD3 R4, P0, PT, -R71, R100, RZ ;  /* 0x0000006447047210 */ /* 0x000fe20007f1e1ff */
[----:B------:R-:W2:Y:S01]  /*19a0*/  LDC.64 R60, c[0x0][0x3c0] ;  /* 0x0000f000ff3c7b82 */ /* 0x000ea20000000a00 */
[----:B------:R-:W-:Y:S01]  /*19b0*/  VIMNMX R78, PT, PT, RZ, R3, !PT ;  /* 0x00000003ff4e7248 */ /* 0x000fe20007fe0100 */
[----:B------:R-:W2:Y:S01]  /*19c0*/  LDCU.64 UR4, c[0x0][0x488] ;  /* 0x00009100ff0477ac */ /* 0x000ea20008000a00 */
[----:B------:R-:W-:Y:S01]  /*19d0*/  IMAD.MOV.U32 R93, RZ, RZ, R66 ;  /* 0x000000ffff5d7224 */ /* 0x000fe200078e0042 */
[C---:B------:R-:W-:Y:S01]  /*19e0*/  IADD3 R77, PT, PT, R100.reuse, 0x20, RZ ;  /* 0x00000020644d7810 */ /* 0x040fe20007ffe0ff */
[----:B-1----:R-:W-:Y:S01]  /*19f0*/  IMAD.WIDE.U32 R20, R73, UR20, R12 ;  /* 0x0000001449147c25 */ /* 0x002fe2000f8e000c */
[----:B------:R-:W-:-:S03]  /*1a00*/  IADD3 R90, PT, PT, R100, 0x60, RZ ;  /* 0x00000060645a7810 */ /* 0x000fc60007ffe0ff */
[----:B---3--:R-:W-:-:S04]  /*1a10*/  IMAD.WIDE.U32 R18, R73, UR10, R12 ;  /* 0x0000000a49127c25 */ /* 0x008fc8000f8e000c */
[C---:B------:R-:W-:Y:S02]  /*1a20*/  IMAD R21, R73.reuse, UR21, R21 ;  /* 0x0000001549157c24 */ /* 0x040fe4000f8e0215 */
[----:B------:R-:W-:Y:S01]  /*1a30*/  IMAD R19, R73, UR11, R19 ;  /* 0x0000000b49137c24 */ /* 0x000fe2000f8e0213 */
[----:B------:R-:W1:Y:S01]  /*1a40*/  LDCU.64 UR10, c[0x0][0x4d0] ;  /* 0x00009a00ff0a77ac */ /* 0x000e620008000a00 */
[----:B----4-:R-:W-:-:S04]  /*1a50*/  IMAD.WIDE.U32 R20, R96, UR16, R20 ;  /* 0x0000001060147c25 */ /* 0x010fc8000f8e0014 */
[----:B------:R-:W-:-:S04]  /*1a60*/  IMAD.WIDE.U32 R18, R96, UR22, R18 ;  /* 0x0000001660127c25 */ /* 0x000fc8000f8e0012 */
[C---:B------:R-:W-:Y:S02]  /*1a70*/  IMAD R15, R9.reuse, UR12, RZ ;  /* 0x0000000c090f7c24 */ /* 0x040fe4000f8e02ff */
[----:B------:R-:W-:Y:S02]  /*1a80*/  IMAD R9, R9, UR18, RZ ;  /* 0x0000001209097c24 */ /* 0x000fe4000f8e02ff */
[C---:B------:R-:W-:Y:S02]  /*1a90*/  IMAD R21, R96.reuse, UR17, R21 ;  /* 0x0000001160157c24 */ /* 0x040fe4000f8e0215 */
[----:B------:R-:W-:Y:S02]  /*1aa0*/  IMAD R19, R96, UR23, R19 ;  /* 0x0000001760137c24 */ /* 0x000fe4000f8e0213 */
[C---:B------:R-:W-:Y:S02]  /*1ab0*/  IMAD R14, R0.reuse, UR19, R9 ;  /* 0x00000013000e7c24 */ /* 0x040fe4000f8e0209 */
[----:B------:R-:W-:-:S02]  /*1ac0*/  IMAD R16, R0, UR13, R15 ;  /* 0x0000000d00107c24 */ /* 0x000fc4000f8e020f */
[C---:B------:R-:W-:Y:S01]  /*1ad0*/  IMAD.WIDE.U32 R20, R0.reuse, UR12, R20 ;  /* 0x0000000c00147c25 */ /* 0x040fe2000f8e0014 */
[----:B------:R-:W3:Y:S03]  /*1ae0*/  LDCU.64 UR12, c[0x0][0x4e0] ;  /* 0x00009c00ff0c77ac */ /* 0x000ee60008000a00 */
[----:B------:R-:W-:Y:S01]  /*1af0*/  IMAD.WIDE.U32 R8, R0, UR18, R18 ;  /* 0x0000001200087c25 */ /* 0x000fe2000f8e0012 */
[----:B-----5:R-:W-:Y:S01]  /*1b00*/  IADD3 R0, PT, PT, R96, R5, RZ ;  /* 0x0000000560007210 */ /* 0x020fe20007ffe0ff */
[----:B------:R-:W-:Y:S02]  /*1b10*/  USHF.L.U32 UR18, UR22, 0x7, URZ ;  /* 0x0000000716127899 */ /* 0x000fe400080006ff */
[----:B------:R-:W-:Y:S02]  /*1b20*/  IMAD.X R85, RZ, RZ, ~R85, P0 ;  /* 0x000000ffff557224 */ /* 0x000fe400000e0e55 */
[----:B------:R-:W-:Y:S01]  /*1b30*/  IMAD R5, R0, R11, RZ ;  /* 0x0000000b00057224 */ /* 0x000fe200078e02ff */
[----:B------:R-:W-:Y:S01]  /*1b40*/  IADD3 R0, PT, PT, R7, R76, RZ ;  /* 0x0000004c07007210 */ /* 0x000fe20007ffe0ff */
[----:B------:R-:W-:Y:S01]  /*1b50*/  IMAD.IADD R17, R21, 0x1, R16 ;  /* 0x0000000115117824 */ /* 0x000fe200078e0210 */
[----:B------:R-:W-:Y:S01]  /*1b60*/  MOV R16, R20 ;  /* 0x0000001400107202 */ /* 0x000fe20000000f00 */
[----:B------:R-:W-:Y:S01]  /*1b70*/  IMAD.IADD R15, R9, 0x1, R14 ;  /* 0x00000001090f7824 */ /* 0x000fe200078e020e */
[----:B------:R-:W-:Y:S01]  /*1b80*/  SHF.R.S32.HI R51, RZ, 0x1f, R5 ;  /* 0x0000001fff337819 */ /* 0x000fe20000011405 */
[----:B------:R-:W-:Y:S01]  /*1b90*/  IMAD R9, R85, UR22, RZ ;  /* 0x0000001655097c24 */ /* 0x000fe2000f8e02ff */
[----:B------:R-:W-:Y:S01]  /*1ba0*/  IADD3 R86, P0, PT, R5, R0, RZ ;  /* 0x0000000005567210 */ /* 0x000fe20007f1e0ff */
[----:B------:R-:W-:Y:S01]  /*1bb0*/  IMAD R85, R85, UR16, RZ ;  /* 0x0000001055557c24 */ /* 0x000fe2000f8e02ff */
[----:B------:R-:W-:Y:S01]  /*1bc0*/  IADD3 R50, P1, PT, R5, R76, RZ ;  /* 0x0000004c05327210 */ /* 0x000fe20007f3e0ff */
[----:B------:R-:W-:Y:S01]  /*1bd0*/  IMAD.WIDE.U32 R6, R4, UR16, R16 ;  /* 0x0000001004067c25 */ /* 0x000fe2000f8e0010 */
[----:B------:R-:W-:Y:S01]  /*1be0*/  LEA.HI.X.SX32 R87, R0, R51, 0x1, P0 ;  /* 0x0000003300577211 */ /* 0x000fe200000f0eff */
[----:B------:R-:W-:Y:S01]  /*1bf0*/  USHF.L.U32 UR16, UR16, 0x7, URZ ;  /* 0x0000000710107899 */ /* 0x000fe200080006ff */
[----:B------:R-:W-:Y:S01]  /*1c00*/  IADD3.X R51, PT, PT, R51, R74, RZ, P1, !PT ;  /* 0x0000004a33337210 */ /* 0x000fe20000ffe4ff */
[----:B------:R-:W-:Y:S01]  /*1c10*/  IMAD R85, R4, UR17, R85 ;  /* 0x0000001104557c24 */ /* 0x000fe2000f8e0255 */
[----:B------:R-:W-:Y:S01]  /*1c20*/  SHF.L.U64.HI R87, R86, 0x1, R87 ;  /* 0x0000000156577819 */ /* 0x000fe20000010257 */
[----:B------:R-:W-:Y:S01]  /*1c30*/  IMAD.MOV.U32 R14, RZ, RZ, R8 ;  /* 0x000000ffff0e7224 */ /* 0x000fe200078e0008 */
[----:B------:R-:W-:Y:S01]  /*1c40*/  SHF.L.U64.HI R51, R50, 0x1, R51 ;  /* 0x0000000132337819 */ /* 0x000fe20000010233 */
[----:B------:R-:W-:Y:S01]  /*1c50*/  IMAD.SHL.U32 R86, R86, 0x2, RZ ;  /* 0x0000000256567824 */ /* 0x000fe200078e00ff */
[----:B------:R-:W-:Y:S01]  /*1c60*/  SHF.L.U32 R50, R50, 0x1, RZ ;  /* 0x0000000132327819 */ /* 0x000fe200000006ff */
[----:B------:R-:W-:Y:S01]  /*1c70*/  IMAD R9, R4, UR23, R9 ;  /* 0x0000001704097c24 */ /* 0x000fe2000f8e0209 */
[----:B------:R-:W-:Y:S01]  /*1c80*/  LEA R84, P2, R6, UR8, 0x1 ;  /* 0x0000000806547c11 */ /* 0x000fe2000f8408ff */
[----:B------:R-:W-:Y:S01]  /*1c90*/  IMAD.IADD R85, R7, 0x1, R85 ;  /* 0x0000000107557824 */ /* 0x000fe200078e0255 */
[----:B------:R-:W-:Y:S01]  /*1ca0*/  IADD3 R88, P1, PT, R86, UR14, RZ ;  /* 0x0000000e56587c10 */ /* 0x000fe2000ff3e0ff */
[----:B------:R-:W-:Y:S01]  /*1cb0*/  IMAD.WIDE.U32 R4, R4, UR22, R14 ;  /* 0x0000001604047c25 */ /* 0x000fe2000f8e000e */
[----:B------:R-:W-:Y:S01]  /*1cc0*/  IADD3 R14, P0, PT, R50, UR14, RZ ;  /* 0x0000000e320e7c10 */ /* 0x000fe2000ff1e0ff */
[----:B------:R-:W4:Y:S01]  /*1cd0*/  LDCU UR14, c[0x0][0x450] ;  /* 0x00008a00ff0e77ac */ /* 0x000f220008000800 */
[----:B------:R-:W-:Y:S01]  /*1ce0*/  LEA.HI.X R85, R6, UR9, R85, 0x1, P2 ;  /* 0x0000000906557c11 */ /* 0x000fe200090f0c55 */
[----:B------:R-:W-:Y:S01]  /*1cf0*/  VIADD R91, R100, 0x40 ;  /* 0x00000040645b7836 */ /* 0x000fe20000000000 */
[----:B--2---:R-:W-:Y:S01]  /*1d00*/  LEA R10, P2, R4, UR4, 0x1 ;  /* 0x00000004040a7c11 */ /* 0x004fe2000f8408ff */
[----:B------:R-:W2:Y:S01]  /*1d10*/  LDCU.U8 UR4, c[0x0][0x533] ;  /* 0x0000a660ff0477ac */ /* 0x000ea20008000000 */
[----:B------:R-:W-:-:S02]  /*1d20*/  IADD3.X R89, PT, PT, R87, UR15, RZ, P1, !PT ;  /* 0x0000000f57597c10 */ /* 0x000fc40008ffe4ff */
[----:B------:R-:W-:Y:S01]  /*1d30*/  IADD3.X R15, PT, PT, R51, UR15, RZ, P0, !PT ;  /* 0x0000000f330f7c10 */ /* 0x000fe200087fe4ff */
[----:B------:R-:W-:Y:S01]  /*1d40*/  UMOV UR17, URZ ;  /* 0x000000ff00117c82 */ /* 0x000fe20008000000 */
[----:B------:R-:W-:Y:S01]  /*1d50*/  IADD3 R9, PT, PT, R5, R9, RZ ;  /* 0x0000000905097210 */ /* 0x000fe20007ffe0ff */
[----:B------:R-:W-:Y:S01]  /*1d60*/  UIADD3 UR17, UP0, UPT, URZ, -UR17, URZ ;  /* 0x80000011ff117290 */ /* 0x000fe2000ff1e0ff */
[----:B-1----:R-:W-:Y:S02]  /*1d70*/  IADD3 R86, P1, PT, R86, UR10, RZ ;  /* 0x0000000a56567c10 */ /* 0x002fe4000ff3e0ff */
[----:B------:R-:W-:Y:S01]  /*1d80*/  IADD3 R50, P0, PT, R50, UR10, RZ ;  /* 0x0000000a32327c10 */ /* 0x000fe2000ff1e0ff */
[----:B------:R-:W-:Y:S01]  /*1d90*/  UIADD3.X UR16, UPT, UPT, URZ, ~UR16, URZ, UP0, !UPT ;  /* 0x80000010ff107290 */ /* 0x000fe200087fe4ff */
[----:B------:R-:W-:Y:S01]  /*1da0*/  LEA.HI.X R9, R4, UR5, R9, 0x1, P2 ;  /* 0x0000000504097c11 */ /* 0x000fe200090f0c09 */
[----:B------:R-:W-:Y:S01]  /*1db0*/  UIADD3.X UR18, UPT, UPT, URZ, ~UR18, URZ, UP0, !UPT ;  /* 0x80000012ff127290 */ /* 0x000fe200087fe4ff */
[----:B------:R-:W-:Y:S01]  /*1dc0*/  IADD3.X R87, PT, PT, R87, UR11, RZ, P1, !PT ;  /* 0x0000000b57577c10 */ /* 0x000fe20008ffe4ff */
[----:B----4-:R-:W-:Y:S01]  /*1dd0*/  IMAD.U32 R17, RZ, RZ, UR14 ;  /* 0x0000000eff117e24 */ /* 0x010fe2000f8e00ff */
[----:B------:R-:W-:Y:S01]  /*1de0*/  IADD3.X R51, PT, PT, R51, UR11, RZ, P0, !PT ;  /* 0x0000000b33337c10 */ /* 0x000fe200087fe4ff */
[----:B------:R-:W-:-:S02]  /*1df0*/  USHF.R.S64 UR15, UR17, 0x1f, UR16 ;  /* 0x0000001f110f7899 */ /* 0x000fc40008001010 */
[----:B------:R-:W-:Y:S01]  /*1e00*/  USHF.R.S32.HI UR5, URZ, 0x1f, UR16 ;  /* 0x0000001fff057899 */ /* 0x000fe20008011410 */
[----:B------:R-:W1:Y:S01]  /*1e10*/  LDCU.128 UR8, c[0x0][0x3a0] ;  /* 0x00007400ff0877ac */ /* 0x000e620008000c00 */
[----:B------:R-:W-:Y:S02]  /*1e20*/  USHF.R.S64 UR17, UR17, 0x1f, UR18 ;  /* 0x0000001f11117899 */ /* 0x000fe40008001012 */
[----:B------:R-:W-:Y:S02]  /*1e30*/  USHF.R.S32.HI UR16, URZ, 0x1f, UR18 ;  /* 0x0000001fff107899 */ /* 0x000fe40008011412 */
[----:B--23--:R-:W-:-:S11]  /*1e40*/  UISETP.NE.AND UP0, UPT, UR4, URZ, UPT ;  /* 0x000000ff0400728c */ /* 0x00cfd6000bf05270 */
.L_x_4041:
[----:B------:R-:W-:Y:S01]  /*1e50*/  LEA R18, P1, R64, R84, 0x6 ;  /* 0x0000005440127211 */ /* 0x000fe200078230ff */
[----:B------:R-:W-:Y:S01]  /*1e60*/  VIADD R92, R92, 0x80 ;  /* 0x000000805c5c7836 */ /* 0x000fe20000000000 */
[----:B------:R-:W-:Y:S01]  /*1e70*/  LEA R2, P2, R60, R80, 0x6 ;  /* 0x000000503c027211 */ /* 0x000fe200078430ff */
[----:B------:R-:W-:Y:S01]  /*1e80*/  VIADD R94, R94, 0x80 ;  /* 0x000000805e5e7836 */ /* 0x000fe20000000000 */
[----:B------:R-:W-:Y:S01]  /*1e90*/  LEA.HI.X R19, R64, R85, R65, 0x6, P1 ;  /* 0x0000005540137211 */ /* 0x000fe200008f3441 */
[----:B------:R-:W2:Y:S01]  /*1ea0*/  LDC.64 R62, c[0x0][0x3b8] ;  /* 0x0000ee00ff3e7b82 */ /* 0x000ea20000000a00 */
[CC--:B------:R-:W-:Y:S01]  /*1eb0*/  ISETP.GE.AND P0, PT, R100.reuse, R92.reuse, PT ;  /* 0x0000005c6400720c */ /* 0x0c0fe20003f06270 */
[----:B------:R-:W-:Y:S01]  /*1ec0*/  VIADD R93, R93, 0xffffffff ;  /* 0xffffffff5d5d7836 */ /* 0x000fe20000000000 */
[C---:B------:R-:W-:Y:S01]  /*1ed0*/  ISETP.GE.AND P5, PT, R77.reuse, R92, PT ;  /* 0x0000005c4d00720c */ /* 0x040fe20003fa6270 */
[----:B------:R-:W-:Y:S01]  /*1ee0*/  BSSY.RECONVERGENT B1, `(.L_x_4020) ;  /* 0x000029d000017945 */ /* 0x000fe20003800200 */
[-C--:B------:R-:W-:Y:S01]  /*1ef0*/  ISETP.GE.AND P0, PT, R100, R94.reuse, !P0 ;  /* 0x0000005e6400720c */ /* 0x080fe20004706270 */
[----:B------:R-:W-:Y:S01]  /*1f00*/  IMAD.MOV.U32 R98, RZ, RZ, R96 ;  /* 0x000000ffff627224 */ /* 0x000fe200078e0060 */
[----:B------:R-:W-:Y:S02]  /*1f10*/  ISETP.GE.AND P5, PT, R77, R94, !P5 ;  /* 0x0000005e4d00720c */ /* 0x000fe40006fa6270 */
[----:B------:R-:W-:Y:S02]  /*1f20*/  LEA.HI.X R3, R60, R79, R61, 0x6, P2 ;  /* 0x0000004f3c037211 */ /* 0x000fe400010f343d */
[CC--:B------:R-:W-:Y:S02]  /*1f30*/  ISETP.GE.AND P4, PT, R91.reuse, R92.reuse, PT ;  /* 0x0000005c5b00720c */ /* 0x0c0fe40003f86270 */
[C---:B------:R-:W-:Y:S02]  /*1f40*/  ISETP.GE.AND P3, PT, R90.reuse, R92, PT ;  /* 0x0000005c5a00720c */ /* 0x040fe40003f66270 */
[-C--:B------:R-:W-:Y:S02]  /*1f50*/  ISETP.GE.AND P4, PT, R91, R94.reuse, !P4 ;  /* 0x0000005e5b00720c */ /* 0x080fe40006786270 */
[----:B------:R-:W-:Y:S01]  /*1f60*/  ISETP.GE.AND P3, PT, R90, R94, !P3 ;  /* 0x0000005e5a00720c */ /* 0x000fe20005f66270 */
[----:B------:R-:W3:Y:S01]  /*1f70*/  @P0 LDG.E.128 R4, desc[UR6][R84.64] ;  /* 0x0000000654040981 */ /* 0x000ee2000c1e1d00 */
[----:B------:R-:W-:Y:S09]  /*1f80*/  @P0 IMAD.MOV.U32 R81, RZ, RZ, R79 ;  /* 0x000000ffff510224 */ /* 0x000ff200078e004f */
[----:B------:R-:W-:Y:S02]  /*1f90*/  @P4 LEA R32, P1, R64, R18, 0x6 ;  /* 0x0000001240204211 */ /* 0x000fe400078230ff */
[----:B------:R-:W-:Y:S02]  /*1fa0*/  @P4 LEA R28, P2, R60, R2, 0x6 ;  /* 0x000000023c1c4211 */ /* 0x000fe400078430ff */
[C---:B------:R-:W-:Y:S02]  /*1fb0*/  @P4 LEA.HI.X R33, R64.reuse, R19, R65, 0x6, P1 ;  /* 0x0000001340214211 */ /* 0x040fe400008f3441 */
[----:B------:R-:W-:Y:S02]  /*1fc0*/  @P3 LEA R30, P1, R64, R18, 0x7 ;  /* 0x00000012401e3211 */ /* 0x000fe400078238ff */
[----:B------:R-:W-:Y:S02]  /*1fd0*/  @P4 LEA.HI.X R29, R60, R3, R61, 0x6, P2 ;  /* 0x000000033c1d4211 */ /* 0x000fe400010f343d */
[----:B------:R-:W-:Y:S02]  /*1fe0*/  @P3 LEA.HI.X R31, R64, R19, R65, 0x7, P1 ;  /* 0x00000013401f3211 */ /* 0x000fe400008f3c41 */
[----:B------:R-:W-:Y:S01]  /*1ff0*/  ISETP.GT.AND P2, PT, R93, R78, PT ;  /* 0x0000004e5d00720c */ /* 0x000fe20003f44270 */
[----:B---3--:R3:W-:Y:S01]  /*2000*/  @P0 STG.E.128 desc[UR6][R80.64], R4 ;  /* 0x0000000450000986 */ /* 0x0087e2000c101d06 */
[C---:B--2---:R-:W-:Y:S01]  /*2010*/  SHF.L.U64.HI R34, R62.reuse, 0x5, R63 ;  /* 0x000000053e227819 */ /* 0x044fe2000001023f */
[----:B------:R-:W-:Y:S02]  /*2020*/  IMAD.SHL.U32 R43, R62, 0x20, RZ ;  /* 0x000000203e2b7824 */ /* 0x000fe400078e00ff */
[----:B----4-:R2:W4:Y:S02]  /*2030*/  @P5 LDG.E.128 R24, desc[UR6][R18.64] ;  /* 0x0000000612185981 */ /* 0x010524000c1e1d00 */
[C---:B--2---:R-:W-:Y:S04]  /*2040*/  @P3 LEA R18, P1, R60.reuse, R2, 0x7 ;  /* 0x000000023c123211 */ /* 0x044fe800078238ff */
[----:B------:R-:W-:Y:S02]  /*2050*/  @P3 LEA.HI.X R19, R60, R3, R61, 0x7, P1 ;  /* 0x000000033c133211 */ /* 0x000fe400008f3c3d */
[----:B------:R-:W-:Y:S01]  /*2060*/  ISETP.NE.AND P1, PT, R17, RZ, PT ;  /* 0x000000ff1100720c */ /* 0x000fe20003f25270 */
[----:B----4-:R2:W-:Y:S04]  /*2070*/  @P5 STG.E.128 desc[UR6][R2.64], R24 ;  /* 0x0000001802005986 */ /* 0x0105e8000c101d06 */
[----:B------:R-:W4:Y:S04]  /*2080*/  @P4 LDG.E.128 R20, desc[UR6][R32.64] ;  /* 0x0000000620144981 */ /* 0x000f28000c1e1d00 */
[----:B----4-:R2:W-:Y:S04]  /*2090*/  @P4 STG.E.128 desc[UR6][R28.64], R20 ;  /* 0x000000141c004986 */ /* 0x0105e8000c101d06 */
[----:B---3--:R-:W3:Y:S04]  /*20a0*/  @P3 LDG.E.128 R4, desc[UR6][R30.64] ;  /* 0x000000061e043981 */ /* 0x008ee8000c1e1d00 */
[----:B---3--:R2:W-:Y:S01]  /*20b0*/  @P3 STG.E.128 desc[UR6][R18.64], R4 ;  /* 0x0000000412003986 */ /* 0x0085e2000c101d06 */
[----:B------:R-:W-:Y:S05]  /*20c0*/  @P1 BRA `(.L_x_4021) ;  /* 0x0000000000641947 */ /* 0x000fea0003800000 */
[----:B------:R-:W-:Y:S01]  /*20d0*/  @P0 IMAD.MOV.U32 R8, RZ, RZ, R10 ;  /* 0x000000ffff080224 */ /* 0x000fe200078e000a */
[----:B--2---:R-:W2:Y:S01]  /*20e0*/  LDC.64 R2, c[0x0][0x4a8] ;  /* 0x00012a00ff027b82 */ /* 0x004ea20000000a00 */
[----:B------:R-:W-:Y:S03]  /*20f0*/  IMAD.MOV.U32 R17, RZ, RZ, RZ ;  /* 0x000000ffff117224 */ /* 0x000fe600078e00ff */
[----:B------:R-:W3:Y:S04]  /*2100*/  @P0 LDG.E.128 R20, desc[UR6][R8.64] ;  /* 0x0000000608140981 */ /* 0x000ee8000c1e1d00 */
[----:B---3--:R3:W-:Y:S01]  /*2110*/  @P0 STG.E.128 desc[UR6][R82.64], R20 ;  /* 0x0000001452000986 */ /* 0x0087e2000c101d06 */
[C---:B--2---:R-:W-:Y:S04]  /*2120*/  LEA R28, P1, R2.reuse, R10, 0x6 ;  /* 0x0000000a021c7211 */ /* 0x044fe800078230ff */
[C-C-:B------:R-:W-:Y:S02]  /*2130*/  LEA.HI.X R29, R2.reuse, R9, R3.reuse, 0x6, P1 ;  /* 0x00000009021d7211 */ /* 0x140fe400008f3403 */
[C---:B------:R-:W-:Y:S02]  /*2140*/  @P4 LEA R30, P0, R2.reuse, R28, 0x6 ;  /* 0x0000001c021e4211 */ /* 0x040fe400078030ff */
[C---:B------:R-:W-:Y:S01]  /*2150*/  LEA R18, P1, R43.reuse, R82, 0x1 ;  /* 0x000000522b127211 */ /* 0x040fe200078208ff */
[----:B------:R-:W2:Y:S01]  /*2160*/  @P5 LDG.E.128 R4, desc[UR6][R28.64] ;  /* 0x000000061c045981 */ /* 0x000ea2000c1e1d00 */
[----:B------:R-:W-:Y:S02]  /*2170*/  @P4 LEA.HI.X R31, R2, R29, R3, 0x6, P0 ;  /* 0x0000001d021f4211 */ /* 0x000fe400000f3403 */
[----:B------:R-:W-:Y:S02]  /*2180*/  LEA.HI.X R19, R43, R83, R34, 0x1, P1 ;  /* 0x000000532b137211 */ /* 0x000fe400008f0c22 */
[C---:B------:R-:W-:Y:S04]  /*2190*/  @P4 LEA R32, P0, R62.reuse, R18, 0x6 ;  /* 0x000000123e204211 */ /* 0x040fe800078030ff */
[----:B------:R-:W-:Y:S01]  /*21a0*/  @P4 LEA.HI.X R33, R62, R19, R63, 0x6, P0 ;  /* 0x000000133e214211 */ /* 0x000fe200000f343f */
[----:B--2---:R3:W-:Y:S04]  /*21b0*/  @P5 STG.E.128 desc[UR6][R18.64], R4 ;  /* 0x0000000412005986 */ /* 0x0047e8000c101d06 */
[----:B------:R-:W2:Y:S04]  /*21c0*/  @P4 LDG.E.128 R24, desc[UR6][R30.64] ;  /* 0x000000061e184981 */ /* 0x000ea8000c1e1d00 */
[----:B--2---:R3:W-:Y:S01]  /*21d0*/  @P4 STG.E.128 desc[UR6][R32.64], R24 ;  /* 0x0000001820004986 */ /* 0x0047e2000c101d06 */
[----:B------:R-:W-:Y:S05]  /*21e0*/  @!P3 BRA `(.L_x_4022) ;  /* 0x0000002400b0b947 */ /* 0x000fea0003800000 */
[C---:B---3--:R-:W-:Y:S04]  /*21f0*/  LEA R20, P0, R2.reuse, R28, 0x7 ;  /* 0x0000001c02147211 */ /* 0x048fe800078038ff */
[----:B------:R-:W-:Y:S02]  /*2200*/  LEA.HI.X R21, R2, R29, R3, 0x7, P0 ;  /* 0x0000001d02157211 */ /* 0x000fe400000f3c03 */
[C---:B------:R-:W-:Y:S03]  /*2210*/  LEA R2, P0, R62.reuse, R18, 0x7 ;  /* 0x000000123e027211 */ /* 0x040fe600078038ff */
[----:B------:R-:W2:Y:S01]  /*2220*/  LDG.E.128 R4, desc[UR6][R20.64] ;  /* 0x0000000614047981 */ /* 0x000ea2000c1e1d00 */
[----:B------:R-:W-:Y:S05]  /*2230*/  LEA.HI.X R3, R62, R19, R63, 0x7, P0 ;  /* 0x000000133e037211 */ /* 0x000fea00000f3c3f */
[----:B--2---:R2:W-:Y:S01]  /*2240*/  STG.E.128 desc[UR6][R2.64], R4 ;  /* 0x0000000402007986 */ /* 0x0045e2000c101d06 */
[----:B------:R-:W-:Y:S05]  /*2250*/  BRA `(.L_x_4022) ;  /* 0x0000002400947947 */ /* 0x000fea0003800000 */
.L_x_4021:
[----:B------:R-:W-:Y:S05]  /*2260*/  BRA.U !UP0, `(.L_x_4023) ;  /* 0x0000000d08947547 */ /* 0x000fea000b800000 */
[----:B------:R-:W3:Y:S01]  /*2270*/  LDC.64 R40, c[0x0][0x4a8] ;  /* 0x00012a00ff287b82 */ /* 0x000ee20000000a00 */
[----:B--2---:R-:W-:Y:S01]  /*2280*/  IMAD.SHL.U32 R5, R11, 0x20, RZ ;  /* 0x000000200b057824 */ /* 0x004fe200078e00ff */
[----:B------:R-:W-:Y:S04]  /*2290*/  BSSY.RECONVERGENT B0, `(.L_x_4024) ;  /* 0x0000035000007945 */ /* 0x000fe80003800200 */
[C---:B------:R-:W-:Y:S02]  /*22a0*/  LEA R38, P6, R5.reuse, R50, 0x1 ;  /* 0x0000003205267211 */ /* 0x040fe400078c08ff */
[----:B------:R-:W2:Y:S02]  /*22b0*/  LDC R30, c[0x0][0x450] ;  /* 0x00011400ff1e7b82 */ /* 0x000ea40000000800 */
[----:B------:R-:W-:Y:S02]  /*22c0*/  LEA.HI.X.SX32 R39, R5, R51, 0x1, P6 ;  /* 0x0000003305277211 */ /* 0x000fe400030f0eff */
[----:B---3--:R-:W-:Y:S01]  /*22d0*/  LEA R44, P1, R40, R10, 0x6 ;  /* 0x0000000a282c7211 */ /* 0x008fe200078230ff */
[----:B------:R-:W-:Y:S01]  /*22e0*/  @!UPT UIADD3 URZ, UPT, UPT, URZ, URZ, URZ ;  /* 0x000000fffffff290 */ /* 0x000fe2000fffe0ff */
[----:B------:R-:W-:Y:S11]  /*22f0*/  @!P0 BRA `(.L_x_4025) ;  /* 0x0000000000b88947 */ /* 0x000ff60003800000 */
[----:B------:R-:W-:Y:S02]  /*2300*/  ISETP.GE.AND P0, PT, R12, R17, PT ;  /* 0x000000110c00720c */ /* 0x000fe40003f06270 */
[----:B------:R-:W-:Y:S05]  /*2310*/  MOV R8, R10 ;  /* 0x0000000a00087202 */ /* 0x000fea0000000f00 */
[----:B------:R-:W3:Y:S08]  /*2320*/  LDG.E.128 R20, desc[UR6][R8.64] ;  /* 0x0000000608147981 */ /* 0x000ef0000c1e1d00 */
[----:B------:R-:W4:Y:S06]  /*2330*/  @!P0 LDG.E.64 R32, desc[UR6][R50.64] ;  /* 0x0000000632208981 */ /* 0x000f2c000c1e1b00 */
[----:B------:R-:W5:Y:S01]  /*2340*/  @!P0 LDG.E.64 R6, desc[UR6][R14.64] ;  /* 0x000000060e068981 */ /* 0x000f62000c1e1b00 */
[C---:B---3--:R-:W-:Y:S01]  /*2350*/  @!P0 LOP3.LUT R19, R20.reuse, 0xffff0000, RZ, 0xc0, !PT ;  /* 0xffff000014138812 */ /* 0x048fe200078ec0ff */
[----:B------:R-:W-:Y:S01]  /*2360*/  @!P0 IMAD.U32 R29, R20, 0x10000, RZ ;  /* 0x00010000141d8824 */ /* 0x000fe200078e00ff */
[----:B------:R-:W-:Y:S02]  /*2370*/  @!P0 LOP3.LUT R25, R22, 0xffff0000, RZ, 0xc0, !PT ;  /* 0xffff000016198812 */ /* 0x000fe400078ec0ff */
[----:B------:R-:W-:Y:S02]  /*2380*/  @!P0 SHF.L.U32 R26, R23, 0x10, RZ ;  /* 0x00000010171a8819 */ /* 0x000fe400000006ff */
[C---:B----4-:R-:W-:Y:S01]  /*2390*/  @!P0 LOP3.LUT R31, R32.reuse, 0xffff0000, RZ, 0xc0, !PT ;  /* 0xffff0000201f8812 */ /* 0x050fe200078ec0ff */
[----:B------:R-:W-:Y:S01]  /*23a0*/  @!P0 IMAD.U32 R27, R32, 0x10000, RZ ;  /* 0x00010000201b8824 */ /* 0x000fe200078e00ff */
[C---:B------:R-:W-:Y:S02]  /*23b0*/  @!P0 SHF.L.U32 R24, R33.reuse, 0x10, RZ ;  /* 0x0000001021188819 */ /* 0x040fe400000006ff */
        /* <DEDUP_REMOVED lines=34> */
.L_x_4025:
[----:B-1----:R-:W-:Y:S05]  /*25e0*/  BSYNC.RECONVERGENT B0 ;  /* 0x0000000000007941 */ /* 0x002fea0003800200 */
.L_x_4024:
[----:B------:R-:W-:Y:S01]  /*25f0*/  LEA.HI.X R45, R40, R9, R41, 0x6, P1 ;  /* 0x00000009282d7211 */ /* 0x000fe200008f3429 */
[----:B------:R-:W-:Y:S04]  /*2600*/  BSSY.RECONVERGENT B0, `(.L_x_4026) ;  /* 0x0000032000007945 */ /* 0x000fe80003800200 */
[----:B------:R-:W-:Y:S05]  /*2610*/  @!P5 BRA `(.L_x_4027) ;  /* 0x0000000000c0d947 */ /* 0x000fea0003800000 */
[----:B------:R-:W-:Y:S01]  /*2620*/  ISETP.GE.AND P0, PT, R12, R17, PT ;  /* 0x000000110c00720c */ /* 0x000fe20003f06270 */
[----:B---3--:R-:W3:Y:S01]  /*2630*/  LDG.E.128 R20, desc[UR6][R44.64] ;  /* 0x000000062c147981 */ /* 0x008ee2000c1e1d00 */
        /* <DEDUP_REMOVED lines=46> */
.L_x_4027:
[----:B------:R-:W-:Y:S05]  /*2920*/  BSYNC.RECONVERGENT B0 ;  /* 0x0000000000007941 */ /* 0x000fea0003800200 */
.L_x_4026:
[----:B------:R-:W-:Y:S04]  /*2930*/  BSSY.RECONVERGENT B0, `(.L_x_4028) ;  /* 0x0000038000007945 */ /* 0x000fe80003800200 */
[----:B------:R-:W-:Y:S05]  /*2940*/  @!P4 BRA `(.L_x_4029) ;  /* 0x0000000000d8c947 */ /* 0x000fea0003800000 */
[----:B------:R-:W-:Y:S02]  /*2950*/  ISETP.GE.AND P0, PT, R12, R17, PT ;  /* 0x000000110c00720c */ /* 0x000fe40003f06270 */
[C---:B------:R-:W-:Y:S04]  /*2960*/  LEA R36, P1, R40.reuse, R44, 0x6 ;  /* 0x0000002c28247211 */ /* 0x040fe800078230ff */
[----:B------:R-:W-:Y:S02]  /*2970*/  LEA.HI.X R37, R40, R45, R41, 0x6, P1 ;  /* 0x0000002d28257211 */ /* 0x000fe400008f3429 */
[----:B------:R-:W-:Y:S03]  /*2980*/  LEA R47, P1, R43, R82, 0x1 ;  /* 0x000000522b2f7211 */ /* 0x000fe600078208ff */
[----:B-1-3--:R-:W3:Y:S01]  /*2990*/  LDG.E.128 R20, desc[UR6][R36.64] ;  /* 0x0000000624147981 */ /* 0x00aee2000c1e1d00 */
[C---:B------:R-:W-:Y:S01]  /*29a0*/  LEA R46, P4, R62.reuse, R47, 0x6 ;  /* 0x0000002f3e2e7211 */ /* 0x040fe200078830ff */
[----:B------:R-:W-:Y:S01]  /*29b0*/  @!P0 IMAD.WIDE R6, R5, 0x2, R14 ;  /* 0x0000000205068825 */ /* 0x000fe200078e020e */
[----:B------:R-:W-:Y:S03]  /*29c0*/  LEA.HI.X R28, R43, R83, R34, 0x1, P1 ;  /* 0x000000532b1c7211 */ /* 0x000fe600008f0c22 */
[C---:B------:R-:W-:Y:S01]  /*29d0*/  @!P0 IMAD.WIDE R32, R11.reuse, 0x40, R38 ;  /* 0x000000400b208825 */ /* 0x040fe200078e0226 */
[----:B------:R-:W-:Y:S03]  /*29e0*/  LEA.HI.X R47, R62, R28, R63, 0x6, P4 ;  /* 0x0000001c3e2f7211 */ /* 0x000fe600020f343f */
[----:B------:R-:W-:Y:S02]  /*29f0*/  @!P0 IMAD.WIDE R6, R11, 0x40, R6 ;  /* 0x000000400b068825 */ /* 0x000fe400078e0206 */
[----:B------:R-:W4:Y:S06]  /*2a00*/  @!P0 LDG.E.64 R32, desc[UR6][R32.64] ;  /* 0x0000000620208981 */ /* 0x000f2c000c1e1b00 */
[----:B------:R-:W5:Y:S01]  /*2a10*/  @!P0 LDG.E.64 R6, desc[UR6][R6.64] ;  /* 0x0000000606068981 */ /* 0x000f62000c1e1b00 */
[C---:B---3--:R-:W-:Y:S01]  /*2a20*/  @!P0 LOP3.LUT R19, R20.reuse, 0xffff0000, RZ, 0xc0, !PT ;  /* 0xffff000014138812 */ /* 0x048fe200078ec0ff */
[----:B------:R-:W-:Y:S01]  /*2a30*/  @!P0 IMAD.U32 R24, R23, 0x10000, RZ ;  /* 0x0001000017188824 */ /* 0x000fe200078e00ff */
[----:B------:R-:W-:Y:S02]  /*2a40*/  @!P0 SHF.L.U32 R29, R20, 0x10, RZ ;  /* 0x00000010141d8819 */ /* 0x000fe400000006ff */
[----:B------:R-:W-:Y:S02]  /*2a50*/  @!P0 LOP3.LUT R25, R22, 0xffff0000, RZ, 0xc0, !PT ;  /* 0xffff000016198812 */ /* 0x000fe400078ec0ff */
[C---:B----4-:R-:W-:Y:S01]  /*2a60*/  @!P0 LOP3.LUT R31, R32.reuse, 0xffff0000, RZ, 0xc0, !PT ;  /* 0xffff0000201f8812 */ /* 0x050fe200078ec0ff */
[----:B------:R-:W-:Y:S02]  /*2a70*/  @!P0 IMAD.U32 R27, R32, 0x10000, RZ ;  /* 0x00010000201b8824 */ /* 0x000fe400078e00ff */
[C---:B------:R-:W-:Y:S01]  /*2a80*/  @!P0 IMAD.U32 R18, R33.reuse, 0x10000, RZ ;  /* 0x0001000021128824 */ /* 0x040fe200078e00ff */
        /* <DEDUP_REMOVED lines=34> */
.L_x_4029:
[----:B------:R-:W-:Y:S05]  /*2cb0*/  BSYNC.RECONVERGENT B0 ;  /* 0x0000000000007941 */ /* 0x000fea0003800200 */
.L_x_4028:
[----:B------:R-:W-:Y:S04]  /*2cc0*/  BSSY.RECONVERGENT B0, `(.L_x_4030) ;  /* 0x0000038000007945 */ /* 0x000fe80003800200 */
[----:B------:R-:W-:Y:S05]  /*2cd0*/  @!P3 BRA `(.L_x_4031) ;  /* 0x0000000000d8b947 */ /* 0x000fea0003800000 */
[----:B------:R-:W-:Y:S02]  /*2ce0*/  ISETP.GE.AND P0, PT, R12, R17, PT ;  /* 0x000000110c00720c */ /* 0x000fe40003f06270 */
[C---:B------:R-:W-:Y:S04]  /*2cf0*/  LEA R36, P1, R40.reuse, R44, 0x7 ;  /* 0x0000002c28247211 */ /* 0x040fe800078238ff */
[----:B------:R-:W-:Y:S02]  /*2d00*/  LEA.HI.X R37, R40, R45, R41, 0x7, P1 ;  /* 0x0000002d28257211 */ /* 0x000fe400008f3c29 */
[C---:B------:R-:W-:Y:S03]  /*2d10*/  LEA R33, P1, R43.reuse, R82, 0x1 ;  /* 0x000000522b217211 */ /* 0x040fe600078208ff */
[----:B------:R-:W5:Y:S01]  /*2d20*/  LDG.E.128 R16, desc[UR6][R36.64] ;  /* 0x0000000624107981 */ /* 0x000f62000c1e1d00 */
[----:B------:R-:W-:Y:S01]  /*2d30*/  LEA.HI.X R34, R43, R83, R34, 0x1, P1 ;  /* 0x000000532b227211 */ /* 0x000fe200008f0c22 */
[----:B-1-34-:R-:W-:Y:S01]  /*2d40*/  @!P0 IMAD.WIDE R22, R5, 0x2, R14 ;  /* 0x0000000205168825 */ /* 0x01afe200078e020e */
[C---:B------:R-:W-:Y:S03]  /*2d50*/  LEA R42, P1, R62.reuse, R33, 0x7 ;  /* 0x000000213e2a7211 */ /* 0x040fe600078238ff */
[C---:B------:R-:W-:Y:S01]  /*2d60*/  @!P0 IMAD.WIDE R38, R11.reuse, 0x80, R38 ;  /* 0x000000800b268825 */ /* 0x040fe200078e0226 */
[----:B------:R-:W-:Y:S03]  /*2d70*/  LEA.HI.X R43, R62, R34, R63, 0x7, P1 ;  /* 0x000000223e2b7211 */ /* 0x000fe600008f3c3f */
[----:B------:R-:W-:Y:S02]  /*2d80*/  @!P0 IMAD.WIDE R22, R11, 0x80, R22 ;  /* 0x000000800b168825 */ /* 0x000fe400078e0216 */
[----:B------:R-:W3:Y:S06]  /*2d90*/  @!P0 LDG.E.64 R38, desc[UR6][R38.64] ;  /* 0x0000000626268981 */ /* 0x000eec000c1e1b00 */
[----:B------:R-:W4:Y:S01]  /*2da0*/  @!P0 LDG.E.64 R6, desc[UR6][R22.64] ;  /* 0x0000000616068981 */ /* 0x000f22000c1e1b00 */
[C---:B-----5:R-:W-:Y:S01]  /*2db0*/  @!P0 LOP3.LUT R21, R16.reuse, 0xffff0000, RZ, 0xc0, !PT ;  /* 0xffff000010158812 */ /* 0x060fe200078ec0ff */
        /* <DEDUP_REMOVED lines=40> */
.L_x_4031:
[----:B------:R-:W-:Y:S05]  /*3040*/  BSYNC.RECONVERGENT B0 ;  /* 0x0000000000007941 */ /* 0x000fea0003800200 */
.L_x_4030:
[----:B-1----:R-:W1:Y:S01]  /*3050*/  LDC R17, c[0x0][0x450] ;  /* 0x00011400ff117b82 */ /* 0x002e620000000800 */
[----:B--2---:R-:W-:Y:S05]  /*3060*/  IMAD.U32 R3, R30, -0x40, RZ ;  /* 0xffffffc01e037824 */ /* 0x004fea00078e00ff */
[C---:B------:R-:W-:Y:S02]  /*3070*/  LEA R50, P0, R3.reuse, R50, 0x1 ;  /* 0x0000003203327211 */ /* 0x040fe400078008ff */
[C---:B------:R-:W-:Y:S02]  /*3080*/  LEA R14, P1, R3.reuse, R14, 0x1 ;  /* 0x0000000e030e7211 */ /* 0x040fe400078208ff */
[C---:B------:R-:W-:Y:S02]  /*3090*/  LEA.HI.X.SX32 R51, R3.reuse, R51, 0x1, P0 ;  /* 0x0000003303337211 */ /* 0x040fe400000f0eff */
[----:B------:R-:W-:Y:S01]  /*30a0*/  LEA.HI.X.SX32 R15, R3, R15, 0x1, P1 ;  /* 0x0000000f030f7211 */ /* 0x000fe200008f0eff */
[----:B------:R-:W-:Y:S05]  /*30b0*/  BRA `(.L_x_4022) ;  /* 0x0000001400fc7947 */ /* 0x000fea0003800000 */
.L_x_4023:
[----:B------:R-:W-:Y:S01]  /*30c0*/  LEA.HI R16, R17, R17, RZ, 0x1 ;  /* 0x0000001111107211 */ /* 0x000fe200078f08ff */
[----:B------:R-:W3:Y:S01]  /*30d0*/  LDC.64 R68, c[0x0][0x4a8] ;  /* 0x00012a00ff447b82 */ /* 0x000ee20000000a00 */
[----:B--2---:R-:W-:Y:S01]  /*30e0*/  SHF.R.U32.HI R19, RZ, 0x1, R17 ;  /* 0x00000001ff137819 */ /* 0x004fe20000011611 */
[----:B------:R-:W-:Y:S01]  /*30f0*/  BSSY.RECONVERGENT B0, `(.L_x_4032) ;  /* 0x000005c000007945 */ /* 0x000fe20003800200 */
[----:B------:R-:W-:Y:S02]  /*3100*/  SHF.R.S32.HI R16, RZ, 0x1, R16 ;  /* 0x00000001ff107819 */ /* 0x000fe40000011410 */
[----:B------:R-:W-:Y:S03]  /*3110*/  ISETP.GE.U32.AND P1, PT, R12, R19, PT ;  /* 0x000000130c00720c */ /* 0x000fe60003f26070 */
[----:B------:R-:W2:Y:S01]  /*3120*/  LDC R81, c[0x0][0x450] ;  /* 0x00011400ff517b82 */ /* 0x000ea20000000800 */
[----:B------:R-:W-:Y:S05]  /*3130*/  IMAD.MOV R16, RZ, RZ, -R16 ;  /* 0x000000ffff107224 */ /* 0x000fea00078e0a10 */
[----:B------:R-:W-:Y:S02]  /*3140*/  SEL R19, R19, R16, !P1 ;  /* 0x0000001013137207 */ /* 0x000fe40004800000 */
[C---:B---3--:R-:W-:Y:S04]  /*3150*/  LEA R20, P6, R68.reuse, R10, 0x6 ;  /* 0x0000000a44147211 */ /* 0x048fe800078c30ff */
[----:B------:R-:W-:Y:S01]  /*3160*/  LEA.HI.X R21, R68, R9, R69, 0x6, P6 ;  /* 0x0000000944157211 */ /* 0x000fe200030f3445 */
[----:B------:R-:W-:Y:S08]  /*3170*/  @!P0 BRA `(.L_x_4033) ;  /* 0x00000004004c8947 */ /* 0x000ff00003800000 */
[----:B------:R-:W-:Y:S01]  /*3180*/  ISETP.GE.AND P0, PT, R12, R17, PT ;  /* 0x000000110c00720c */ /* 0x000fe20003f06270 */
[----:B------:R-:W-:Y:S05]  /*3190*/  IMAD.MOV.U32 R8, RZ, RZ, R10 ;  /* 0x000000ffff087224 */ /* 0x000fea00078e000a */
[----:B------:R-:W3:Y:S07]  /*31a0*/  LDG.E.128 R52, desc[UR6][R8.64] ;  /* 0x0000000608347981 */ /* 0x000eee000c1e1d00 */
        /* <DEDUP_REMOVED lines=14> */
[----:B------:R1:W2:Y:S01]  /*3290*/  @!P0 LDG.E.128 R44, desc[UR6][R38.64] ;  /* 0x00000006262c8981 */ /* 0x0002a2000c1e1d00 */
[C---:B---3--:R-:W-:Y:S01]  /*32a0*/  @!P0 LOP3.LUT R41, R52.reuse, 0xffff0000, RZ, 0xc0, !PT ;  /* 0xffff000034298812 */ /* 0x048fe200078ec0ff */
        /* <DEDUP_REMOVED lines=64> */
.L_x_4033:
[----:B-1----:R-:W-:Y:S05]  /*36b0*/  BSYNC.RECONVERGENT B0 ;  /* 0x0000000000007941 */ /* 0x002fea0003800200 */
.L_x_4032:
[----:B------:R-:W-:Y:S04]  /*36c0*/  BSSY.RECONVERGENT B0, `(.L_x_4034) ;  /* 0x000005a000007945 */ /* 0x000fe80003800200 */
[----:B------:R-:W-:Y:S05]  /*36d0*/  @!P5 BRA `(.L_x_4035) ;  /* 0x000000040060d947 */ /* 0x000fea0003800000 */
[----:B------:R-:W-:Y:S01]  /*36e0*/  ISETP.GE.AND P0, PT, R12, R17, PT ;  /* 0x000000110c00720c */ /* 0x000fe20003f06270 */
[----:B---3--:R-:W3:Y:S11]  /*36f0*/  LDG.E.128 R52, desc[UR6][R20.64] ;  /* 0x0000000614347981 */ /* 0x008ef6000c1e1d00 */
[----:B------:R-:W-:Y:S01]  /*3700*/  @!UPT UIADD3 URZ, UPT, UPT, URZ, URZ, URZ ;  /* 0x000000fffffff290 */ /* 0x000fe2000fffe0ff */
[----:B------:R-:W-:Y:S01]  /*3710*/  @!P0 SHF.R.S32.HI R49, RZ, 0x1f, R16 ;  /* 0x0000001fff318819 */ /* 0x000fe20000011410 */
[----:B------:R-:W-:Y:S01]  /*3720*/  @!P0 IMAD.SHL.U32 R48, R11, 0x20, RZ ;  /* 0x000000200b308824 */ /* 0x000fe200078e00ff */
[----:B------:R-:W-:Y:S01]  /*3730*/  @!P0 SEL R57, R16, RZ, P1 ;  /* 0x000000ff10398207 */ /* 0x000fe20000800000 */
[----:B------:R-:W-:Y:S01]  /*3740*/  @!P0 IMAD.WIDE R24, R19, 0x2, R20 ;  /* 0x0000000213188825 */ /* 0x000fe200078e0214 */
[----:B------:R-:W-:Y:S02]  /*3750*/  @!P0 SEL R49, R49, RZ, P1 ;  /* 0x000000ff31318207 */ /* 0x000fe40000800000 */
[C---:B------:R-:W-:Y:S03]  /*3760*/  @!P0 IADD3 R57, P5, PT, R48.reuse, R57, RZ ;  /* 0x0000003930398210 */ /* 0x040fe60007fbe0ff */
[----:B------:R-:W4:Y:S01]  /*3770*/  @!P0 LDG.E.128 R24, desc[UR6][R24.64] ;  /* 0x0000000618188981 */ /* 0x000f22000c1e1d00 */
[----:B------:R-:W-:Y:S01]  /*3780*/  @!P0 LEA.HI.X.SX32 R48, R48, R49, 0x1, P5 ;  /* 0x0000003130308211 */ /* 0x000fe200028f0eff */
[C---:B------:R-:W-:Y:S03]  /*3790*/  @!P0 IMAD.SHL.U32 R49, R57.reuse, 0x2, RZ ;  /* 0x0000000239318824 */ /* 0x040fe600078e00ff */
        /* <DEDUP_REMOVED lines=8> */
[----:B------:R3:W2:Y:S02]  /*3820*/  @!P0 LDG.E.128 R44, desc[UR6][R38.64] ;  /* 0x00000006262c8981 */ /* 0x0006a4000c1e1d00 */
[C---:B---3--:R-:W-:Y:S01]  /*3830*/  @!P0 SHF.L.U32 R39, R52.reuse, 0x10, RZ ;  /* 0x0000001034278819 */ /* 0x048fe200000006ff */
[----:B------:R-:W-:Y:S01]  /*3840*/  @!P0 IMAD.U32 R40, R53, 0x10000, RZ ;  /* 0x0001000035288824 */ /* 0x000fe200078e00ff */
[----:B------:R-:W-:Y:S02]  /*3850*/  @!P0 LOP3.LUT R41, R52, 0xffff0000, RZ, 0xc0, !PT ;  /* 0xffff000034298812 */ /* 0x000fe400078ec0ff */
[----:B----4-:R-:W-:Y:S01]  /*3860*/  @!P0 LOP3.LUT R31, R24, 0xffff0000, RZ, 0xc0, !PT ;  /* 0xffff0000181f8812 */ /* 0x010fe200078ec0ff */
[----:B------:R-:W-:Y:S01]  /*3870*/  @!P0 IMAD.U32 R18, R27, 0x10000, RZ ;  /* 0x000100001b128824 */ /* 0x000fe200078e00ff */
[----:B------:R-:W-:Y:S01]  /*3880*/  @!P0 SHF.L.U32 R29, R25, 0x10, RZ ;  /* 0x00000010191d8819 */ /* 0x000fe200000006ff */
[----:B------:R-:W-:Y:S01]  /*3890*/  @!P0 IMAD.U32 R28, R26, 0x10000, RZ ;  /* 0x000100001a1c8824 */ /* 0x000fe200078e00ff */
[----:B------:R-:W-:Y:S01]  /*38a0*/  @!P0 LOP3.LUT R23, R27, 0xffff0000, RZ, 0xc0, !PT ;  /* 0xffff00001b178812 */ /* 0x000fe200078ec0ff */
[----:B------:R-:W-:Y:S01]  /*38b0*/  @!P0 IMAD.U32 R32, R24, 0x10000, RZ ;  /* 0x0001000018208824 */ /* 0x000fe200078e00ff */
[----:B------:R-:W-:Y:S02]  /*38c0*/  @!P0 LOP3.LUT R24, R26, 0xffff0000, RZ, 0xc0, !PT ;  /* 0xffff00001a188812 */ /* 0x000fe400078ec0ff */
[----:B------:R-:W-:Y:S02]  /*38d0*/  @!P0 LOP3.LUT R30, R25, 0xffff0000, RZ, 0xc0, !PT ;  /* 0xffff0000191e8812 */ /* 0x000fe400078ec0ff */
[----:B-----5:R-:W-:Y:S01]  /*38e0*/  @!P0 SHF.L.U32 R37, R56, 0x10, RZ ;  /* 0x0000001038258819 */ /* 0x020fe200000006ff */
        /* <DEDUP_REMOVED lines=55> */
.L_x_4035:
[----:B------:R-:W-:Y:S05]  /*3c60*/  BSYNC.RECONVERGENT B0 ;  /* 0x0000000000007941 */ /* 0x000fea0003800200 */
.L_x_4034:
[----:B------:R-:W-:Y:S04]  /*3c70*/  BSSY.RECONVERGENT B0, `(.L_x_4036) ;  /* 0x000005f000007945 */ /* 0x000fe80003800200 */
[----:B------:R-:W-:Y:S05]  /*3c80*/  @!P4 BRA `(.L_x_4037) ;  /* 0x000000040074c947 */ /* 0x000fea0003800000 */
[----:B------:R-:W-:Y:S01]  /*3c90*/  ISETP.GE.AND P0, PT, R12, R17, PT ;  /* 0x000000110c00720c */ /* 0x000fe20003f06270 */
[----:B------:R-:W-:Y:S05]  /*3ca0*/  IMAD.SHL.U32 R97, R68, 0x40, RZ ;  /* 0x0000004044617824 */ /* 0x000fea00078e00ff */
[----:B------:R-:W-:Y:S07]  /*3cb0*/  IADD3 R34, P6, P5, R97, R10, R97 ;  /* 0x0000000a61227210 */ /* 0x000fee0007dde061 */
[----:B------:R-:W-:Y:S01]  /*3cc0*/  @!P0 SHF.R.S32.HI R108, RZ, 0x1f, R16 ;  /* 0x0000001fff6c8819 */ /* 0x000fe20000011410 */
[----:B------:R-:W-:Y:S01]  /*3cd0*/  @!P0 IMAD.SHL.U32 R95, R11, 0x40, RZ ;  /* 0x000000400b5f8824 */ /* 0x000fe200078e00ff */
[----:B------:R-:W-:Y:S02]  /*3ce0*/  @!P0 SEL R104, R16, RZ, P1 ;  /* 0x000000ff10688207 */ /* 0x000fe40000800000 */
[----:B------:R-:W-:Y:S02]  /*3cf0*/  @!P0 SEL R108, R108, RZ, P1 ;  /* 0x000000ff6c6c8207 */ /* 0x000fe40000800000 */
[C---:B------:R-:W-:Y:S02]  /*3d00*/  @!P0 IADD3 R99, P4, PT, R95.reuse, R104, RZ ;  /* 0x000000685f638210 */ /* 0x040fe40007f9e0ff */
[----:B------:R-:W-:Y:S02]  /*3d10*/  SHF.L.U64.HI R104, R68, 0x6, R69 ;  /* 0x0000000644687819 */ /* 0x000fe40000010245 */
[----:B------:R-:W-:Y:S01]  /*3d20*/  @!P0 LEA.HI.X.SX32 R108, R95, R108, 0x1, P4 ;  /* 0x0000006c5f6c8211 */ /* 0x000fe200020f0eff */
[C---:B------:R-:W-:Y:S01]  /*3d30*/  @!P0 IMAD.SHL.U32 R95, R99.reuse, 0x2, RZ ;  /* 0x00000002635f8824 */ /* 0x040fe200078e00ff */
[----:B------:R-:W-:Y:S02]  /*3d40*/  IADD3.X R35, PT, PT, R104, R9, R104, P6, P5 ;  /* 0x0000000968237210 */ /* 0x000fe400037ea468 */
[----:B------:R-:W-:Y:S02]  /*3d50*/  @!P0 SHF.L.U64.HI R108, R99, 0x1, R108 ;  /* 0x00000001636c8819 */ /* 0x000fe4000001026c */
[----:B------:R-:W-:Y:S01]  /*3d60*/  @!P0 IADD3 R106, P4, PT, R95, R86, RZ ;  /* 0x000000565f6a8210 */ /* 0x000fe20007f9e0ff */
[----:B-1-3--:R-:W3:Y:S01]  /*3d70*/  LDG.E.128 R52, desc[UR6][R34.64] ;  /* 0x0000000622347981 */ /* 0x00aee2000c1e1d00 */
[----:B------:R-:W-:Y:S03]  /*3d80*/  @!P0 IMAD.WIDE R22, R19, 0x2, R34 ;  /* 0x0000000213168825 */ /* 0x000fe600078e0222 */
[----:B------:R-:W-:Y:S02]  /*3d90*/  @!P0 IADD3.X R107, PT, PT, R108, R87, RZ, P4, !PT ;  /* 0x000000576c6b8210 */ /* 0x000fe400027fe4ff */
[----:B------:R-:W-:Y:S02]  /*3da0*/  @!P0 IADD3 R38, P4, PT, R95, R88, RZ ;  /* 0x000000585f268210 */ /* 0x000fe40007f9e0ff */
[----:B------:R-:W-:Y:S01]  /*3db0*/  SHF.L.U32 R95, R62, 0x6, RZ ;  /* 0x000000063e5f7819 */ /* 0x000fe200000006ff */
[----:B------:R-:W4:Y:S02]  /*3dc0*/  @!P0 LDG.E.128 R24, desc[UR6][R22.64] ;  /* 0x0000000616188981 */ /* 0x000f24000c1e1d00 */
[----:B------:R-:W-:Y:S01]  /*3dd0*/  @!P0 IMAD.X R39, R108, 0x1, R89, P4 ;  /* 0x000000016c278824 */ /* 0x000fe200020e0659 */
[----:B------:R-:W-:Y:S02]  /*3de0*/  PLOP3.LUT P4, PT, PT, PT, PT, 0x80, 0x8 ;  /* 0x000000000008781c */ /* 0x000fe40003f8f070 */
[----:B------:R-:W-:Y:S03]  /*3df0*/  @!P0 PLOP3.LUT P4, PT, P1, PT, PT, 0x80, 0x8 ;  /* 0x000000000008881c */ /* 0x000fe60000f8f070 */
[----:B------:R-:W5:Y:S08]  /*3e00*/  @!P0 LDG.E.128 R104, desc[UR6][R106.64] ;  /* 0x000000066a688981 */ /* 0x000f70000c1e1d00 */
[----:B------:R3:W2:Y:S02]  /*3e10*/  @!P0 LDG.E.128 R56, desc[UR6][R38.64] ;  /* 0x0000000626388981 */ /* 0x0006a4000c1e1d00 */
[C---:B---3--:R-:W-:Y:S02]  /*3e20*/  @!P0 SHF.L.U32 R39, R52.reuse, 0x10, RZ ;  /* 0x0000001034278819 */ /* 0x048fe400000006ff */
[----:B------:R-:W-:Y:S02]  /*3e30*/  @!P0 LOP3.LUT R41, R52, 0xffff0000, RZ, 0xc0, !PT ;  /* 0xffff000034298812 */ /* 0x000fe400078ec0ff */
[C---:B------:R-:W-:Y:S02]  /*3e40*/  @!P0 SHF.L.U32 R42, R53.reuse, 0x10, RZ ;  /* 0x00000010352a8819 */ /* 0x040fe400000006ff */
[----:B------:R-:W-:Y:S02]  /*3e50*/  @!P0 LOP3.LUT R45, R53, 0xffff0000, RZ, 0xc0, !PT ;  /* 0xffff0000352d8812 */ /* 0x000fe400078ec0ff */
[C---:B----4-:R-:W-:Y:S01]  /*3e60*/  @!P0 SHF.L.U32 R37, R24.reuse, 0x10, RZ ;  /* 0x0000001018258819 */ /* 0x050fe200000006ff */
[C---:B------:R-:W-:Y:S01]  /*3e70*/  @!P0 IMAD.U32 R33, R25.reuse, 0x10000, RZ ;  /* 0x0001000019218824 */ /* 0x040fe200078e00ff */
[----:B------:R-:W-:Y:S01]  /*3e80*/  @!P0 LOP3.LUT R35, R24, 0xffff0000, RZ, 0xc0, !PT ;  /* 0xffff000018238812 */ /* 0x000fe200078ec0ff */
[C---:B------:R-:W-:Y:S01]  /*3e90*/  @!P0 IMAD.U32 R31, R26.reuse, 0x10000, RZ ;  /* 0x000100001a1f8824 */ /* 0x040fe200078e00ff */
        /* <DEDUP_REMOVED lines=10> */
[C---:B------:R-:W-:Y:S01]  /*3f40*/  @!P0 LOP3.LUT R18, R107.reuse, 0xffff0000, RZ, 0xc0, !PT ;  /* 0xffff00006b128812 */ /* 0x040fe200078ec0ff */
[----:B------:R-:W-:Y:S01]  /*3f50*/  @!P4 FADD.FTZ R30, -R30, -RZ ;  /* 0x800000ff1e1ec221 */ /* 0x000fe20000010100 */
[C---:B--2---:R-:W-:Y:S01]  /*3f60*/  @!P0 LOP3.LUT R40, R56.reuse, 0xffff0000, RZ, 0xc0, !PT ;  /* 0xffff000038288812 */ /* 0x044fe200078ec0ff */
[----:B------:R-:W-:Y:S01]  /*3f70*/  @!P0 IMAD.U32 R22, R107, 0x10000, RZ ;  /* 0x000100006b168824 */ /* 0x000fe200078e00ff */
[----:B------:R-:W-:Y:S01]  /*3f80*/  @!P0 SHF.L.U32 R25, R27, 0x10, RZ ;  /* 0x000000101b198819 */ /* 0x000fe200000006ff */
[----:B------:R-:W-:Y:S01]  /*3f90*/  @!P4 FADD.FTZ R29, -R29, -RZ ;  /* 0x800000ff1d1dc221 */ /* 0x000fe20000010100 */
[----:B------:R-:W-:Y:S01]  /*3fa0*/  @!P0 LOP3.LUT R27, R27, 0xffff0000, RZ, 0xc0, !PT ;  /* 0xffff00001b1b8812 */ /* 0x000fe200078ec0ff */
[----:B------:R-:W-:Y:S01]  /*3fb0*/  @!P0 IMAD.U32 R38, R56, 0x10000, RZ ;  /* 0x0001000038268824 */ /* 0x000fe200078e00ff */
[----:B------:R-:W-:Y:S01]  /*3fc0*/  @!P0 LOP3.LUT R44, R57, 0xffff0000, RZ, 0xc0, !PT ;  /* 0xffff0000392c8812 */ /* 0x000fe200078ec0ff */
[----:B------:R-:W-:Y:S01]  /*3fd0*/  @!P0 FMUL.FTZ R0, R37, R36 ;  /* 0x0000002425008220 */ /* 0x000fe20000410000 */
[----:B------:R-:W-:Y:S01]  /*3fe0*/  @!P0 LOP3.LUT R47, R58, 0xffff0000, RZ, 0xc0, !PT ;  /* 0xffff00003a2f8812 */ /* 0x000fe200078ec0ff */
[----:B------:R-:W-:Y:S01]  /*3ff0*/  @!P4 FADD.FTZ R28, -R28, -RZ ;  /* 0x800000ff1c1cc221 */ /* 0x000fe20000010100 */
[----:B------:R-:W-:Y:S01]  /*4000*/  @!P0 LOP3.LUT R49, R59, 0xffff0000, RZ, 0xc0, !PT ;  /* 0xffff00003b318812 */ /* 0x000fe200078ec0ff */
[----:B------:R-:W-:Y:S01]  /*4010*/  @!P4 FADD.FTZ R23, -R23, -RZ ;  /* 0x800000ff1717c221 */ /* 0x000fe20000010100 */
[----:B------:R-:W-:Y:S01]  /*4020*/  SHF.L.U64.HI R104, R62, 0x6, R63 ;  /* 0x000000063e687819 */ /* 0x000fe2000001023f */
[----:B------:R-:W-:Y:S01]  /*4030*/  @!P0 FMUL.FTZ R2, R35, R32 ;  /* 0x0000002023028220 */ /* 0x000fe20000410000 */
[----:B------:R-:W-:Y:S01]  /*4040*/  @!P4 FADD.FTZ R22, -R22, -RZ ;  /* 0x800000ff1616c221 */ /* 0x000fe20000010100 */
[----:B------:R-:W-:Y:S01]  /*4050*/  @!P0 FMUL.FTZ R3, R33, R30 ;  /* 0x0000001e21038220 */ /* 0x000fe20000410000 */
[----:B------:R-:W-:Y:S02]  /*4060*/  @!P0 IMAD.U32 R43, R57, 0x10000, RZ ;  /* 0x00010000392b8824 */ /* 0x000fe400078e00ff */
[----:B------:R-:W-:Y:S01]  /*4070*/  @!P4 FADD.FTZ R18, -R18, -RZ ;  /* 0x800000ff1212c221 */ /* 0x000fe20000010100 */
[----:B------:R-:W-:Y:S01]  /*4080*/  IADD3 R108, P5, P4, R95, R82, R95 ;  /* 0x000000525f6c7210 */ /* 0x000fe20007cbe05f */
[----:B------:R-:W-:Y:S01]  /*4090*/  @!P0 FFMA.FTZ R0, R39, R38, R0 ;  /* 0x0000002627008223 */ /* 0x000fe20000010000 */
[----:B------:R-:W-:Y:S01]  /*40a0*/  @!P0 LOP3.LUT R39, R54, 0xffff0000, RZ, 0xc0, !PT ;  /* 0xffff000036278812 */ /* 0x000fe200078ec0ff */
[----:B------:R-:W-:Y:S01]  /*40b0*/  @!P0 FMUL.FTZ R4, R34, R29 ;  /* 0x0000001d22048220 */ /* 0x000fe20000410000 */
[----:B------:R-:W-:Y:S01]  /*40c0*/  IADD3.X R109, PT, PT, R104, R83, R104, P5, P4 ;  /* 0x00000053686d7210 */ /* 0x000fe20002fe8468 */
[----:B------:R-:W-:Y:S02]  /*40d0*/  @!P0 IMAD.U32 R46, R58, 0x10000, RZ ;  /* 0x000100003a2e8824 */ /* 0x000fe400078e00ff */
[----:B------:R-:W-:Y:S01]  /*40e0*/  @!P0 FMUL.FTZ R5, R31, R28 ;  /* 0x0000001c1f058220 */ /* 0x000fe20000410000 */
[----:B------:R-:W-:Y:S02]  /*40f0*/  @!P0 IMAD.U32 R38, R54, 0x10000, RZ ;  /* 0x0001000036268824 */ /* 0x000fe400078e00ff */
[----:B------:R-:W-:Y:S01]  /*4100*/  @!P0 FFMA.FTZ R2, R41, R40, R2 ;  /* 0x0000002829028223 */ /* 0x000fe20000010002 */
[C---:B------:R-:W-:Y:S01]  /*4110*/  @!P0 LOP3.LUT R41, R55.reuse, 0xffff0000, RZ, 0xc0, !PT ;  /* 0xffff000037298812 */ /* 0x040fe200078ec0ff */
[----:B------:R-:W-:Y:S01]  /*4120*/  @!P0 FMUL.FTZ R6, R24, R23 ;  /* 0x0000001718068220 */ /* 0x000fe20000410000 */
[----:B------:R-:W-:Y:S02]  /*4130*/  @!P0 IMAD.U32 R40, R55, 0x10000, RZ ;  /* 0x0001000037288824 */ /* 0x000fe400078e00ff */
[----:B------:R-:W-:Y:S01]  /*4140*/  @!P0 FFMA.FTZ R3, R42, R43, R3 ;  /* 0x0000002b2a038223 */ /* 0x000fe20000010003 */
[----:B------:R-:W-:Y:S01]  /*4150*/  @!P0 F2FP.BF16.F32.PACK_AB R95, R2, R0 ;  /* 0x00000000025f823e */ /* 0x000fe200000010ff */
        /* <DEDUP_REMOVED lines=16> */
.L_x_4037:
[----:B------:R-:W-:Y:S05]  /*4260*/  BSYNC.RECONVERGENT B0 ;  /* 0x0000000000007941 */ /* 0x000fea0003800200 */
.L_x_4036:
[----:B------:R-:W-:Y:S04]  /*4270*/  BSSY.RECONVERGENT B0, `(.L_x_4038) ;  /* 0x000005d000007945 */ /* 0x000fe80003800200 */
[----:B------:R-:W-:Y:S05]  /*4280*/  @!P3 BRA `(.L_x_4039) ;  /* 0x00000004006cb947 */ /* 0x000fea0003800000 */
[----:B------:R-:W-:Y:S02]  /*4290*/  ISETP.GE.AND P0, PT, R12, R17, PT ;  /* 0x000000110c00720c */ /* 0x000fe40003f06270 */
[C---:B------:R-:W-:Y:S04]  /*42a0*/  LEA R28, P4, R68.reuse, R20, 0x7 ;  /* 0x00000014441c7211 */ /* 0x040fe800078838ff */
[----:B------:R-:W-:Y:S05]  /*42b0*/  LEA.HI.X R29, R68, R21, R69, 0x7, P4 ;  /* 0x00000015441d7211 */ /* 0x000fea00020f3c45 */
[----:B-1-34-:R-:W3:Y:S02]  /*42c0*/  LDG.E.128 R52, desc[UR6][R28.64] ;  /* 0x000000061c347981 */ /* 0x01aee4000c1e1d00 */
[----:B------:R-:W-:Y:S01]  /*42d0*/  @!P0 SHF.R.S32.HI R48, RZ, 0x1f, R16 ;  /* 0x0000001fff308819 */ /* 0x000fe20000011410 */
[----:B------:R-:W-:Y:S01]  /*42e0*/  @!P0 IMAD R49, R11, 0x60, RZ ;  /* 0x000000600b318824 */ /* 0x000fe200078e02ff */
[----:B------:R-:W-:Y:S01]  /*42f0*/  @!P0 SEL R56, R16, RZ, P1 ;  /* 0x000000ff10388207 */ /* 0x000fe20000800000 */
[----:B------:R-:W-:Y:S01]  /*4300*/  @!P0 IMAD.WIDE R16, R19, 0x2, R28 ;  /* 0x0000000213108825 */ /* 0x000fe200078e021c */
[----:B------:R-:W-:Y:S02]  /*4310*/  @!P0 SEL R48, R48, RZ, P1 ;  /* 0x000000ff30308207 */ /* 0x000fe40000800000 */
[C---:B------:R-:W-:Y:S02]  /*4320*/  @!P0 IADD3 R56, P3, PT, R49.reuse, R56, RZ ;  /* 0x0000003831388210 */ /* 0x040fe40007f7e0ff */
[----:B------:R-:W4:Y:S02]  /*4330*/  @!P0 LDG.E.128 R20, desc[UR6][R16.64] ;  /* 0x0000000610148981 */ /* 0x000f24000c1e1d00 */
[----:B------:R-:W-:Y:S01]  /*4340*/  @!P0 LEA.HI.X.SX32 R57, R49, R48, 0x1, P3 ;  /* 0x0000003031398211 */ /* 0x000fe200018f0eff */
[C---:B------:R-:W-:Y:S03]  /*4350*/  @!P0 IMAD.SHL.U32 R49, R56.reuse, 0x2, RZ ;  /* 0x0000000238318824 */ /* 0x040fe600078e00ff */
[----:B------:R-:W-:Y:S02]  /*4360*/  @!P0 SHF.L.U64.HI R48, R56, 0x1, R57 ;  /* 0x0000000138308819 */ /* 0x000fe40000010239 */
[C---:B------:R-:W-:Y:S05]  /*4370*/  @!P0 IADD3 R58, P3, PT, R49.reuse, R86, RZ ;  /* 0x00000056313a8210 */ /* 0x040fea0007f7e0ff */
[C---:B------:R-:W-:Y:S01]  /*4380*/  @!P0 IMAD.X R59, R48.reuse, 0x1, R87, P3 ;  /* 0x00000001303b8824 */ /* 0x040fe200018e0657 */
[----:B------:R-:W-:Y:S05]  /*4390*/  @!P0 IADD3 R34, P3, PT, R49, R88, RZ ;  /* 0x0000005831228210 */ /* 0x000fea0007f7e0ff */
[----:B------:R-:W5:Y:S01]  /*43a0*/  @!P0 LDG.E.128 R56, desc[UR6][R58.64] ;  /* 0x000000063a388981 */ /* 0x000f62000c1e1d00 */
[----:B------:R-:W-:Y:S01]  /*43b0*/  @!P0 IMAD.X R35, R48, 0x1, R89, P3 ;  /* 0x0000000130238824 */ /* 0x000fe200018e0659 */
[----:B------:R-:W-:Y:S02]  /*43c0*/  PLOP3.LUT P3, PT, PT, PT, PT, 0x80, 0x8 ;  /* 0x000000000008781c */ /* 0x000fe40003f6f070 */
[----:B------:R-:W-:Y:S02]  /*43d0*/  @!P0 PLOP3.LUT P3, PT, P1, PT, PT, 0x80, 0x8 ;  /* 0x000000000008881c */ /* 0x000fe40000f6f070 */
[C---:B------:R-:W-:Y:S02]  /*43e0*/  LEA R49, P1, R62.reuse, R82, 0x6 ;  /* 0x000000523e317211 */ /* 0x040fe400078230ff */
[----:B------:R3:W2:Y:S02]  /*43f0*/  @!P0 LDG.E.128 R44, desc[UR6][R34.64] ;  /* 0x00000006222c8981 */ /* 0x0006a4000c1e1d00 */
[--C-:B------:R-:W-:Y:S02]  /*4400*/  LEA.HI.X R48, R62, R83, R63.reuse, 0x6, P1 ;  /* 0x000000533e307211 */ /* 0x100fe400008f343f */
        /* <DEDUP_REMOVED lines=42> */
[----:B------:R-:W-:Y:S01]  /*46b0*/  LEA.HI.X R59, R62, R48, R63, 0x7, P3 ;  /* 0x000000303e3b7211 */ /* 0x000fe200018f3c3f */
[----:B------:R-:W-:Y:S02]  /*46c0*/  @!P0 IMAD.U32 R34, R54, 0x10000, RZ ;  /* 0x0001000036228824 */ /* 0x000fe400078e00ff */
[----:B------:R-:W-:Y:S01]  /*46d0*/  @!P0 FFMA.FTZ R2, R35, R36, R2 ;  /* 0x0000002423028223 */ /* 0x000fe20000010002 */
[C---:B------:R-:W-:Y:S01]  /*46e0*/  @!P0 SHF.L.U32 R36, R55.reuse, 0x10, RZ ;  /* 0x0000001037248819 */ /* 0x040fe200000006ff */
[----:B------:R-:W-:Y:S01]  /*46f0*/  @!P0 FMUL.FTZ R5, R26, R19 ;  /* 0x000000131a058220 */ /* 0x000fe20000410000 */
[----:B------:R-:W-:Y:S01]  /*4700*/  @!P0 LOP3.LUT R35, R55, 0xffff0000, RZ, 0xc0, !PT ;  /* 0xffff000037238812 */ /* 0x000fe200078ec0ff */
[----:B------:R-:W-:Y:S01]  /*4710*/  @!P0 IMAD.U32 R41, R46, 0x10000, RZ ;  /* 0x000100002e298824 */ /* 0x000fe200078e00ff */
[----:B------:R-:W-:Y:S01]  /*4720*/  @!P0 F2FP.BF16.F32.PACK_AB R49, R2, R0 ;  /* 0x000000000231823e */ /* 0x000fe200000010ff */
[----:B------:R-:W-:Y:S01]  /*4730*/  @!P0 FFMA.FTZ R3, R38, R37, R3 ;  /* 0x0000002526038223 */ /* 0x000fe20000010003 */
[----:B------:R-:W-:Y:S01]  /*4740*/  @!P0 FFMA.FTZ R4, R39, R40, R4 ;  /* 0x0000002827048223 */ /* 0x000fe20000010004 */
[----:B------:R-:W-:Y:S01]  /*4750*/  @!P0 FMUL.FTZ R6, R21, R18 ;  /* 0x0000001215068220 */ /* 0x000fe20000410000 */
[----:B------:R-:W-:Y:S01]  /*4760*/  @!P0 FMUL.FTZ R7, R20, R17 ;  /* 0x0000001114078220 */ /* 0x000fe20000410000 */
        /* <DEDUP_REMOVED lines=13> */
.L_x_4039:
[----:B------:R-:W-:Y:S05]  /*4840*/  BSYNC.RECONVERGENT B0 ;  /* 0x0000000000007941 */ /* 0x000fea0003800200 */
.L_x_4038:
[----:B------:R-:W1:Y:S01]  /*4850*/  LDC R17, c[0x0][0x450] ;  /* 0x00011400ff117b82 */ /* 0x000e620000000800 */
[----:B--2---:R-:W-:Y:S05]  /*4860*/  IMAD.U32 R81, R81, -0x40, RZ ;  /* 0xffffffc051517824 */ /* 0x004fea00078e00ff */
[C---:B------:R-:W-:Y:S02]  /*4870*/  LEA R88, P1, R81.reuse, R88, 0x1 ;  /* 0x0000005851587211 */ /* 0x040fe400078208ff */
[C---:B------:R-:W-:Y:S02]  /*4880*/  LEA R86, P0, R81.reuse, R86, 0x1 ;  /* 0x0000005651567211 */ /* 0x040fe400078008ff */
[C---:B------:R-:W-:Y:S02]  /*4890*/  LEA.HI.X.SX32 R89, R81.reuse, R89, 0x1, P1 ;  /* 0x0000005951597211 */ /* 0x040fe400008f0eff */
[----:B------:R-:W-:Y:S09]  /*48a0*/  LEA.HI.X.SX32 R87, R81, R87, 0x1, P0 ;  /* 0x0000005751577211 */ /* 0x000ff200000f0eff */
.L_x_4022:
[----:B-1----:R-:W-:Y:S05]  /*48b0*/  BSYNC.RECONVERGENT B1 ;  /* 0x0000000000017941 */ /* 0x002fea0003800200 */
.L_x_4020:
[----:B------:R-:W-:Y:S01]  /*48c0*/  ISETP.NE.U32.AND P3, PT, RZ, UR12, PT ;  /* 0x0000000cff007c0c */ /* 0x000fe2000bf65070 */
[----:B------:R-:W-:Y:S03]  /*48d0*/  VIADD R96, R96, 0xffffff80 ;  /* 0xffffff8060607836 */ /* 0x000fe60000000000 */
[----:B------:R-:W-:Y:S11]  /*48e0*/  ISETP.NE.AND.EX P3, PT, RZ, UR13, PT, P3 ;  /* 0x0000000dff007c0c */ /* 0x000ff6000bf65330 */
[----:B------:R-:W-:Y:S02]  /*48f0*/  @!UPT UIADD3 URZ, UPT, UPT, URZ, URZ, URZ ;  /* 0x000000fffffff290 */ /* 0x000fe4000fffe0ff */
[----:B--2---:R-:W-:Y:S02]  /*4900*/  @!P3 IMAD.MOV.U32 R3, RZ, RZ, RZ ;  /* 0x000000ffff03b224 */ /* 0x004fe400078e00ff */
[----:B------:R-:W-:Y:S02]  /*4910*/  @!P3 IMAD.SHL.U32 R2, R60, 0x80, RZ ;  /* 0x000000803c02b824 */ /* 0x000fe400078e00ff */
[----:B------:R-:W-:Y:S01]  /*4920*/  @!P3 IMAD.SHL.U32 R0, R62, 0x80, RZ ;  /* 0x000000803e00b824 */ /* 0x000fe200078e00ff */
[----:B------:R-:W-:Y:S05]  /*4930*/  @!P3 IADD3 R3, P0, PT, RZ, -R3, RZ ;  /* 0x80000003ff03b210 */ /* 0x000fea0007f1e0ff */
[----:B------:R-:W-:Y:S02]  /*4940*/  @!P3 IMAD.X R2, RZ, RZ, ~R2, P0 ;  /* 0x000000ffff02b224 */ /* 0x000fe400000e0e02 */
[----:B------:R-:W-:Y:S03]  /*4950*/  @!P3 IMAD.X R0, RZ, RZ, ~R0, P0 ;  /* 0x000000ffff00b224 */ /* 0x000fe600000e0e00 */
[C---:B---3--:R-:W-:Y:S02]  /*4960*/  @!P3 SHF.R.S64 R5, R3.reuse, 0x1f, R2 ;  /* 0x0000001f0305b819 */ /* 0x048fe40000001002 */
        /* <DEDUP_REMOVED lines=78> */
.L_x_4040:
[----:B------:R-:W-:Y:S02]  /*4e50*/  IADD3 R84, P1, PT, R84, UR15, RZ ;  /* 0x0000000f54547c10 */ /* 0x000fe4000ff3e0ff */
[----:B------:R-:W-:Y:S02]  /*4e60*/  IADD3 R10, P0, PT, R10, UR17, RZ ;  /* 0x000000110a0a7c10 */ /* 0x000fe4000ff1e0ff */
[----:B------:R-:W-:Y:S02]  /*4e70*/  IADD3.X R85, PT, PT, R85, UR5, RZ, P1, !PT ;  /* 0x0000000555557c10 */ /* 0x000fe40008ffe4ff */
[----:B------:R-:W-:Y:S01]  /*4e80*/  IADD3.X R9, PT, PT, R9, UR16, RZ, P0, !PT ;  /* 0x0000001009097c10 */ /* 0x000fe200087fe4ff */
[----:B------:R-:W-:Y:S08]  /*4e90*/  @P2 BRA `(.L_x_4041) ;  /* 0xffffffcc00ec2947 */ /* 0x000ff0000383ffff */
.L_x_4019:
        /* <DEDUP_REMOVED lines=31> */
.L_x_4045:
[----:B------:R-:W-:Y:S05]  /*5090*/  BSYNC.RECONVERGENT B0 ;  /* 0x0000000000007941 */ /* 0x000fea0003800200 */
.L_x_4044:
        /* <DEDUP_REMOVED lines=8> */
.L_x_4043:
        /* <DEDUP_REMOVED lines=79> */
.L_x_4051:
[----:B------:R-:W-:Y:S05]  /*5610*/  BSYNC.RECONVERGENT B0 ;  /* 0x0000000000007941 */ /* 0x000fea0003800200 */
.L_x_4050:
[----:B-----5:R2:W-:Y:S02]  /*5620*/  STS.128 [R149], R8 ;  /* 0x0000000895007388 */ /* 0x0205e40000000c00 */
.L_x_4049:
[----:B------:R-:W-:Y:S05]  /*5630*/  BSYNC.RECONVERGENT B1 ;  /* 0x0000000000017941 */ /* 0x000fea0003800200 */
.L_x_4048:
        /* <DEDUP_REMOVED lines=40> */
[-C--:B------:R-:W-:Y:S01]  /*58c0*/  FFMA.FTZ R10, R17, R12.reuse, -R10 ;  /* 0x0000000c110a7223 */ /* 0x080fe2000001080a */
[----:B------:R-:W-:Y:S01]  /*58d0*/  SHF.L.U32 R5, R5, 0x10, RZ ;  /* 0x0000001005057819 */ /* 0x000fe200000006ff */
        /* <DEDUP_REMOVED lines=13> */
[----:B------:R-:W-:-:S02]  /*59b0*/  F2FP.BF16.F32.PACK_AB R6, R13, R6 ;  /* 0x000000060d06723e */ /* 0x000fc400000010ff */
[----:B------:R-:W-:Y:S02]  /*59c0*/  F2FP.BF16.F32.PACK_AB R10, R8, R11 ;  /* 0x0000000b080a723e */ /* 0x000fe400000010ff */
[----:B------:R-:W-:Y:S01]  /*59d0*/  MOV R11, R17 ;  /* 0x00000011000b7202 */ /* 0x000fe20000000f00 */
[----:B------:R-:W-:Y:S02]  /*59e0*/  IMAD.MOV.U32 R8, RZ, RZ, R6 ;  /* 0x000000ffff087224 */ /* 0x000fe400078e0006 */
.L_x_4053:
[----:B------:R-:W-:Y:S05]  /*59f0*/  BSYNC.RECONVERGENT B0 ;  /* 0x0000000000007941 */ /* 0x000fea0003800200 */
.L_x_4052:
[----:B-----5:R2:W-:Y:S01]  /*5a00*/  STS.128 [R149+0x800], R8 ;  /* 0x0008000895007388 */ /* 0x0205e20000000c00 */
[----:B------:R-:W-:Y:S05]  /*5a10*/  BRA `(.L_x_4046) ;  /* 0x0000000800e87947 */ /* 0x000fea0003800000 */
.L_x_4047:
        /* <DEDUP_REMOVED lines=94> */
.L_x_4057:
[----:B------:R-:W-:Y:S05]  /*6000*/  BSYNC.RECONVERGENT B0 ;  /* 0x0000000000007941 */ /* 0x000fea0003800200 */
.L_x_4056:
[----:B-----5:R2:W-:Y:S02]  /*6010*/  STS.128 [R149], R20 ;  /* 0x0000001495007388 */ /* 0x0205e40000000c00 */
.L_x_4055:
[----:B------:R-:W-:Y:S05]  /*6020*/  BSYNC.RECONVERGENT B1 ;  /* 0x0000000000017941 */ /* 0x000fea0003800200 */
.L_x_4054:
[----:B------:R-:W-:-:S04]  /*6030*/  IADD3 R16, PT, PT, R100, 0x20, RZ ;  /* 0x0000002064107810 */ /* 0x000fc80007ffe0ff */
[----:B------:R-:W-:-:S13]  /*6040*/  ISETP.GE.AND P0, PT, R16, R75, PT ;  /* 0x0000004b1000720c */ /* 0x000fda0003f06270 */
[----:B------:R-:W-:Y:S05]  /*6050*/  @P0 BRA `(.L_x_4046) ;  /* 0x0000000400580947 */ /* 0x000fea0003800000 */
[----:B------:R-:W-:-:S04]  /*6060*/  LEA R8, P0, R25, R34, 0x1 ;  /* 0x0000002219087211 */ /* 0x000fc800078008ff */
[----:B------:R-:W-:-:S05]  /*6070*/  LEA.HI.X R9, R25, R35, R0, 0x1, P0 ;  /* 0x0000002319097211 */ /* 0x000fca00000f0c00 */
[----:B-----5:R3:W5:Y:S01]  /*6080*/  LDG.E.128 R4, desc[UR6][R8.64] ;  /* 0x0000000608047981 */ /* 0x020762000c1e1d00 */
        /* <DEDUP_REMOVED lines=31> */
[----:B------:R-:W-:Y:S02]  /*6280*/  LOP3.LUT R21, R22, 0xffff0000, RZ, 0xc0, !PT ;  /* 0xffff000016157812 */ /* 0x000fe400078ec0ff */
[C---:B------:R-:W-:Y:S02]  /*6290*/  SHF.L.U32 R19, R20.reuse, 0x10, RZ ;  /* 0x0000001014137819 */ /* 0x040fe400000006ff */
[----:B------:R-:W-:Y:S01]  /*62a0*/  LOP3.LUT R7, R20, 0xffff0000, RZ, 0xc0, !PT ;  /* 0xffff000014077812 */ /* 0x000fe200078ec0ff */
[C---:B------:R-:W-:Y:S01]  /*62b0*/  IMAD.U32 R20, R23.reuse, 0x10000, RZ ;  /* 0x0001000017147824 */ /* 0x040fe200078e00ff */
[----:B------:R-:W-:Y:S02]  /*62c0*/  LOP3.LUT R27, R23, 0xffff0000, RZ, 0xc0, !PT ;  /* 0xffff0000171b7812 */ /* 0x000fe400078ec0ff */
[C---:B----4-:R-:W-:Y:S01]  /*62d0*/  SHF.L.U32 R22, R8.reuse, 0x10, RZ ;  /* 0x0000001008167819 */ /* 0x050fe200000006ff */
        /* <DEDUP_REMOVED lines=12> */
[----:B------:R-:W-:Y:S01]  /*63a0*/  @!P2 FADD.FTZ R29, -R29, -RZ ;  /* 0x800000ff1d1da221 */ /* 0x000fe20000010100 */
[----:B------:R-:W-:Y:S01]  /*63b0*/  FMUL.FTZ R23, R6, R23 ;  /* 0x0000001706177220 */ /* 0x000fe20000410000 */
[----:B------:R-:W-:Y:S01]  /*63c0*/  @!P2 FADD.FTZ R30, -R30, -RZ ;  /* 0x800000ff1e1ea221 */ /* 0x000fe20000010100 */
[----:B------:R-:W-:Y:S01]  /*63d0*/  FMUL.FTZ R9, R20, R9 ;  /* 0x0000000914097220 */ /* 0x000fe20000410000 */
[----:B------:R-:W-:Y:S01]  /*63e0*/  FMUL.FTZ R22, R19, R22 ;  /* 0x0000001613167220 */ /* 0x000fe20000410000 */
[----:B------:R-:W-:Y:S01]  /*63f0*/  @!P2 FADD.FTZ R28, -R28, -RZ ;  /* 0x800000ff1c1ca221 */ /* 0x000fe20000010100 */
[----:B------:R-:W-:Y:S01]  /*6400*/  @!P2 FADD.FTZ R10, -R10, -RZ ;  /* 0x800000ff0a0aa221 */ /* 0x000fe20000010100 */
[C---:B---3--:R-:W-:Y:S01]  /*6410*/  SHF.L.U32 R11, R12.reuse, 0x10, RZ ;  /* 0x000000100c0b7819 */ /* 0x048fe200000006ff */
        /* <DEDUP_REMOVED lines=24> */
.L_x_4059:
[----:B------:R-:W-:Y:S05]  /*65a0*/  BSYNC.RECONVERGENT B0 ;  /* 0x0000000000007941 */ /* 0x000fea0003800200 */
.L_x_4058:
[----:B-----5:R1:W-:Y:S02]  /*65b0*/  STS.128 [R149+0x800], R4 ;  /* 0x0008000495007388 */ /* 0x0203e40000000c00 */
.L_x_4046:
[----:B------:R-:W-:Y:S05]  /*65c0*/  BSYNC.RECONVERGENT B2 ;  /* 0x0000000000027941 */ /* 0x000fea0003800200 */
.L_x_4042:
[----:B-1---5:R-:W-:Y:S01]  /*65d0*/  IMAD R5, R66, -0x80, R67 ;  /* 0xffffff8042057824 */ /* 0x022fe200078e0243 */
[----:B------:R-:W-:Y:S01]  /*65e0*/  SHF.L.U64.HI R64, R62, 0x6, R63 ;  /* 0x000000063e407819 */ /* 0x000fe2000001023f */
[C---:B--2---:R-:W-:Y:S01]  /*65f0*/  VIADD R2, R100.reuse, 0x40 ;  /* 0x0000004064027836 */ /* 0x044fe20000000000 */
[----:B------:R-:W1:Y:S01]  /*6600*/  S2R R133, SR_TID.X ;  /* 0x0000000000857919 */ /* 0x000e620000002100 */
[----:B------:R-:W-:Y:S01]  /*6610*/  VIADD R5, R5, 0x80 ;  /* 0x0000008005057836 */ /* 0x000fe20000000000 */
[----:B------:R-:W2:Y:S01]  /*6620*/  LDCU UR4, c[0x0][0x508] ;  /* 0x0000a100ff0477ac */ /* 0x000ea20008000800 */
[----:B------:R-:W-:Y:S02]  /*6630*/  VIADD R0, R100, 0x60 ;  /* 0x0000006064007836 */ /* 0x000fe40000000000 */
[----:B------:R-:W-:Y:S01]  /*6640*/  IMAD.SHL.U32 R3, R62, 0x40, RZ ;  /* 0x000000403e037824 */ /* 0x000fe200078e00ff */
[-C--:B------:R-:W-:Y:S01]  /*6650*/  ISETP.GE.AND P3, PT, R2, R5.reuse, PT ;  /* 0x000000050200720c */ /* 0x080fe20003f66270 */
[----:B------:R-:W-:Y:S01]  /*6660*/  IMAD.MOV.U32 R101, RZ, RZ, 0x20 ;  /* 0x00000020ff657424 */ /* 0x000fe200078e00ff */
[----:B------:R-:W-:-:S02]  /*6670*/  ISETP.GE.AND P2, PT, R0, R5, PT ;  /* 0x000000050000720c */ /* 0x000fc40003f46270 */
[-C--:B------:R-:W-:Y:S02]  /*6680*/  ISETP.GE.AND P5, PT, R100, R5.reuse, PT ;  /* 0x000000056400720c */ /* 0x080fe40003fa6270 */
[----:B------:R-:W-:Y:S02]  /*6690*/  ISETP.GE.AND P4, PT, R16, R5, PT ;  /* 0x000000051000720c */ /* 0x000fe40003f86270 */
[----:B------:R-:W-:-:S05]  /*66a0*/  IADD3 R10, P0, PT, R3, R140, RZ ;  /* 0x0000008c030a7210 */ /* 0x000fca0007f1e0ff */
[----:B---3--:R-:W-:Y:S01]  /*66b0*/  @!P3 IADD3 R8, P1, PT, R10, R3, RZ ;  /* 0x000000030a08b210 */ /* 0x008fe20007f3e0ff */
[--C-:B------:R-:W-:Y:S01]  /*66c0*/  IMAD.X R11, R64, 0x1, R139.reuse, P0 ;  /* 0x00000001400b7824 */ /* 0x100fe200000e068b */
[C---:B------:R-:W-:Y:S02]  /*66d0*/  @!P2 LEA R6, P0, R62.reuse, R10, 0x7 ;  /* 0x0000000a3e06a211 */ /* 0x040fe400078038ff */
[----:B------:R-:W-:Y:S02]  /*66e0*/  @!P5 IMAD.MOV.U32 R141, RZ, RZ, R139 ;  /* 0x000000ffff8dd224 */ /* 0x000fe400078e008b */
[----:B------:R-:W-:Y:S01]  /*66f0*/  @!P3 IMAD.X R9, R11, 0x1, R64, P1 ;  /* 0x000000010b09b824 */ /* 0x000fe200008e0640 */
[----:B------:R-:W-:Y:S02]  /*6700*/  @!P2 LEA.HI.X R7, R62, R11, R63, 0x7, P0 ;  /* 0x0000000b3e07a211 */ /* 0x000fe400000f3c3f */
[----:B------:R-:W-:Y:S01]  /*6710*/  @!PT LDS RZ, [RZ] ;  /* 0x00000000fffff984 */ /* 0x000fe20000000800 */
[----:B------:R-:W-:Y:S01]  /*6720*/  @!PT LDS RZ, [RZ] ;  /* 0x00000000fffff984 */ /* 0x000fe20000000800 */
[----:B------:R-:W-:Y:S01]  /*6730*/  @!PT LDS RZ, [RZ] ;  /* 0x00000000fffff984 */ /* 0x000fe20000000800 */
[----:B------:R-:W-:Y:S04]  /*6740*/  @!P5 LDGSTS.E.BYPASS.LTC128B.128 [R149+0x1000], desc[UR6][R140.64] ;  /* 0x010000008c95dfae */ /* 0x000fe8000b981a06 */
[----:B------:R3:W-:Y:S01]  /*6750*/  @!P4 LDGSTS.E.BYPASS.LTC128B.128 [R149+0x1800], desc[UR6][R10.64] ;  /* 0x018000000a95cfae */ /* 0x0007e2000b981a06 */
[C---:B-1----:R-:W-:Y:S01]  /*6760*/  IMAD.SHL.U32 R132, R133.reuse, 0x4, RZ ;  /* 0x0000000485847824 */ /* 0x042fe200078e00ff */
[----:B------:R-:W-:Y:S01]  /*6770*/  SHF.R.U32.HI R135, RZ, 0x1, R133 ;  /* 0x00000001ff877819 */ /* 0x000fe20000011685 */
[C---:B------:R-:W-:Y:S01]  /*6780*/  IMAD.SHL.U32 R103, R133.reuse, 0x20, RZ ;  /* 0x0000002085677824 */ /* 0x040fe200078e00ff */
[----:B------:R1:W-:Y:S01]  /*6790*/  @!P3 LDGSTS.E.BYPASS.LTC128B.128 [R149+0x2000], desc[UR6][R8.64] ;  /* 0x020000000895bfae */ /* 0x0003e2000b981a06 */
[-C--:B------:R-:W-:Y:S01]  /*67a0*/  ISETP.GE.AND P3, PT, R2, R5.reuse, PT ;  /* 0x000000050200720c */ /* 0x080fe20003f66270 */
[----:B------:R-:W-:Y:S01]  /*67b0*/  IMAD.SHL.U32 R136, R133, 0x10, RZ ;  /* 0x0000001085887824 */ /* 0x000fe200078e00ff */
[----:B------:R-:W-:Y:S01]  /*67c0*/  LOP3.LUT R134, R132, 0x18, RZ, 0xc0, !PT ;  /* 0x0000001884867812 */ /* 0x000fe200078ec0ff */
[----:B------:R4:W-:Y:S01]  /*67d0*/  @!P2 LDGSTS.E.BYPASS.LTC128B.128 [R149+0x2800], desc[UR6][R6.64] ;  /* 0x028000000695afae */ /* 0x0009e2000b981a06 */
[----:B------:R-:W-:-:S02]  /*67e0*/  ISETP.GE.AND P2, PT, R0, R5, PT ;  /* 0x000000050000720c */ /* 0x000fc40003f46270 */
[----:B------:R-:W-:Y:S01]  /*67f0*/  LOP3.LUT R4, R136, 0x100, RZ, 0xc0, !PT ;  /* 0x0000010088047812 */ /* 0x000fe200078ec0ff */
[----:B------:R-:W0:Y:S01]  /*6800*/  LDGDEPBAR ;  /* 0x00000000000079af */ /* 0x000e220000000000 */
[----:B------:R-:W-:Y:S02]  /*6810*/  LOP3.LUT R134, R134, 0xc0, R103, 0xf8, !PT ;  /* 0x000000c086867812 */ /* 0x000fe400078ef867 */
[----:B------:R-:W-:Y:S01]  /*6820*/  ISETP.GE.AND P4, PT, R16, R5, PT ;  /* 0x000000051000720c */ /* 0x000fe20003f86270 */
[----:B------:R-:W2:Y:S01]  /*6830*/  S2R R0, SR_CTAID.X ;  /* 0x0000000000007919 */ /* 0x000ea20000002500 */
[----:B------:R-:W-:Y:S02]  /*6840*/  SHF.L.U64.HI R2, R60, 0x6, R61 ;  /* 0x000000063c027819 */ /* 0x000fe4000001023d */
[----:B------:R-:W-:Y:S02]  /*6850*/  LOP3.LUT R4, R4, 0x20, R103, 0xf8, !PT ;  /* 0x0000002004047812 */ /* 0x000fe400078ef867 */
[----:B------:R-:W-:-:S02]  /*6860*/  LOP3.LUT R136, R136, 0x3e00, RZ, 0xc0, !PT ;  /* 0x00003e0088887812 */ /* 0x000fc400078ec0ff */
[----:B------:R-:W-:Y:S02]  /*6870*/  LOP3.LUT P6, RZ, R133, 0x4, RZ, 0xc0, !PT ;  /* 0x0000000485ff7812 */ /* 0x000fe400078cc0ff */
[----:B------:R-:W-:Y:S02]  /*6880*/  LOP3.LUT R5, R136, 0x120, R103, 0xf8, !PT ;  /* 0x0000012088057812 */ /* 0x000fe400078ef867 */
[----:B---3--:R-:W-:Y:S02]  /*6890*/  LOP3.LUT R11, R135, 0x8, RZ, 0xc0, !PT ;  /* 0x00000008870b7812 */ /* 0x008fe400078ec0ff */
[----:B------:R-:W-:Y:S02]  /*68a0*/  SEL R101, R101, 0xffffffe0, !P6 ;  /* 0xffffffe065657807 */ /* 0x000fe40007000000 */
[C---:B-1----:R-:W-:Y:S02]  /*68b0*/  LOP3.LUT R9, R134.reuse, 0x8, R133, 0x78, !PT ;  /* 0x0000000886097812 */ /* 0x042fe400078e7885 */
[----:B------:R-:W-:Y:S01]  /*68c0*/  LOP3.LUT R134, R134, R11, RZ, 0x3c, !PT ;  /* 0x0000000b86867212 */ /* 0x000fe200078e3cff */
[----:B----4-:R-:W-:Y:S01]  /*68d0*/  IMAD.SHL.U32 R7, R60, 0x40, RZ ;  /* 0x000000403c077824 */ /* 0x010fe200078e00ff */
[----:B------:R-:W-:-:S04]  /*68e0*/  DEPBAR.LE SB0, 0x0 ;  /* 0x000080000000791a */ /* 0x000fc80000000000 */
[----:B------:R-:W-:Y:S01]  /*68f0*/  BAR.SYNC.DEFER_BLOCKING 0x0 ;  /* 0x0000000000007b1d */ /* 0x000fe20000010000 */
[----:B------:R-:W-:Y:S02]  /*6900*/  IADD3 R8, P0, PT, R7, R142, RZ ;  /* 0x0000008e07087210 */ /* 0x000fe40007f1e0ff */
[----:B------:R-:W-:Y:S02]  /*6910*/  LOP3.LUT R4, R4, R9, RZ, 0xfc, !PT ;  /* 0x0000000904047212 */ /* 0x000fe400078efcff */
[----:B------:R-:W-:Y:S01]  /*6920*/  @!P3 IADD3 R16, P1, PT, R8, R7, RZ ;  /* 0x000000070810b210 */ /* 0x000fe20007f3e0ff */
[----:B------:R-:W-:Y:S01]  /*6930*/  IMAD.X R9, R2, 0x1, R143, P0 ;  /* 0x0000000102097824 */ /* 0x000fe200000e068f */
[C---:B------:R-:W-:Y:S02]  /*6940*/  @!P2 LEA R10, P0, R60.reuse, R8, 0x7 ;  /* 0x000000083c0aa211 */ /* 0x040fe400078038ff */
[----:B------:R-:W-:Y:S01]  /*6950*/  LOP3.LUT R5, R5, R134, RZ, 0xfc, !PT ;  /* 0x0000008605057212 */ /* 0x000fe200078efcff */
[----:B------:R-:W-:Y:S01]  /*6960*/  @!P3 IMAD.X R17, R9, 0x1, R2, P1 ;  /* 0x000000010911b824 */ /* 0x000fe200008e0602 */
[----:B------:R-:W-:-:S02]  /*6970*/  @!P2 LEA.HI.X R11, R60, R9, R61, 0x7, P0 ;  /* 0x000000093c0ba211 */ /* 0x000fc400000f3c3d */
[----:B------:R-:W-:Y:S02]  /*6980*/  LEA R104, R5, UR5, 0x1 ;  /* 0x0000000505687c11 */ /* 0x000fe4000f8e08ff */
[----:B------:R-:W-:Y:S02]  /*6990*/  LEA R108, R4, UR5, 0x1 ;  /* 0x00000005046c7c11 */ /* 0x000fe4000f8e08ff */
[----:B------:R-:W-:Y:S01]  /*69a0*/  SHF.R.U32.HI R2, RZ, 0x2, R133 ;  /* 0x00000002ff027819 */ /* 0x000fe20000011685 */
[----:B------:R-:W-:Y:S01]  /*69b0*/  IMAD.IADD R100, R104, 0x1, R101 ;  /* 0x0000000168647824 */ /* 0x000fe200078e0265 */
[----:B------:R-:W-:Y:S01]  /*69c0*/  ISETP.NE.AND P0, PT, R66, 0x1, PT ;  /* 0x000000014200780c */ /* 0x000fe20003f05270 */
[----:B------:R-:W-:Y:S01]  /*69d0*/  IMAD.IADD R65, R101, 0x1, R108 ;  /* 0x0000000165417824 */ /* 0x000fe200078e026c */
[----:B------:R-:W-:Y:S01]  /*69e0*/  LOP3.LUT R2, R2, 0x7, RZ, 0xc0, !PT ;  /* 0x0000000702027812 */ /* 0x000fe200078ec0ff */
[----:B------:R-:W-:Y:S01]  /*69f0*/  @!PT LDS RZ, [RZ] ;  /* 0x00000000fffff984 */ /* 0x000fe20000000800 */
[----:B------:R-:W-:Y:S01]  /*6a00*/  @!PT LDS RZ, [RZ] ;  /* 0x00000000fffff984 */ /* 0x000fe20000000800 */
[----:B------:R-:W-:Y:S01]  /*6a10*/  @!PT LDS RZ, [RZ] ;  /* 0x00000000fffff984 */ /* 0x000fe20000000800 */
[----:B------:R-:W-:Y:S04]  /*6a20*/  @!P5 LDGSTS.E.BYPASS.LTC128B.128 [R149+0x3000], desc[UR6][R142.64] ;  /* 0x030000008e95dfae */ /* 0x000fe8000b981a06 */
[----:B------:R-:W-:Y:S04]  /*6a30*/  @P5 STS.128 [R149+0x3000], RZ ;  /* 0x003000ff95005388 */ /* 0x000fe80000000c00 */
        /* <DEDUP_REMOVED lines=17> */
[----:B------:R-:W3:Y:S04]  /*6b50*/  LDSM.16.M88.4 R20, [R108+0x1000] ;  /* 0x001000006c14783b */ /* 0x000ee80000000200 */
[----:B------:R-:W4:Y:S04]  /*6b60*/  LDSM.16.M88.4 R12, [R108+0x1400] ;  /* 0x001400006c0c783b */ /* 0x000f280000000200 */
[----:B------:R-:W-:Y:S04]  /*6b70*/  LDSM.16.M88.4 R96, [R100] ;  /* 0x000000006460783b */ /* 0x000fe80000000200 */
        /* <DEDUP_REMOVED lines=9> */
[----:B------:R-:W-:Y:S01]  /*6c10*/  LDSM.16.M88.4 R92, [R65+0x1c00] ;  /* 0x001c0000415c783b */ /* 0x000fe20000000200 */
[C---:B------:R-:W-:Y:S03]  /*6c20*/  HMMA.16816.F32.BF16 R4, R28.reuse, R6, RZ ;  /* 0x000000061c04723c */ /* 0x040fe600000418ff */
[----:B------:R-:W0:Y:S05]  /*6c30*/  LDGDEPBAR ;  /* 0x00000000000079af */ /* 0x000e2a0000000000 */
[C---:B---3--:R-:W-:Y:S08]  /*6c40*/  HMMA.16816.F32.BF16 R24, R28.reuse, R20, RZ ;  /* 0x000000141c18723c */ /* 0x048ff000000418ff */
[C---:B----4-:R-:W-:Y:S08]  /*6c50*/  HMMA.16816.F32.BF16 R16, R28.reuse, R12, RZ ;  /* 0x0000000c1c10723c */ /* 0x050ff000000418ff */
[C---:B------:R-:W-:Y:S08]  /*6c60*/  HMMA.16816.F32.BF16 R20, R28.reuse, R22, RZ ;  /* 0x000000161c14723c */ /* 0x040ff000000418ff */
[----:B------:R-:W-:Y:S08]  /*6c70*/  HMMA.16816.F32.BF16 R12, R28, R14, RZ ;  /* 0x0000000e1c0c723c */ /* 0x000ff000000418ff */
[C---:B--2---:R-:W-:Y:S08]  /*6c80*/  HMMA.16816.F32.BF16 R8, R96.reuse, R76, R8 ;  /* 0x0000004c6008723c */ /* 0x044ff00000041808 */
        /* <DEDUP_REMOVED lines=13> */
[C---:B------:R-:W-:Y:S08]  /*6d60*/  HMMA.16816.F32.BF16 R24, R96.reuse, R84, R24 ;  /* 0x000000546018723c */ /* 0x040ff00000041818 */
[C---:B------:R-:W-:Y:S01]  /*6d70*/  HMMA.16816.F32.BF16 R20, R96.reuse, R86, R20 ;  /* 0x000000566014723c */ /* 0x040fe20000041814 */
[----:B------:R-:W4:Y:S07]  /*6d80*/  LDSM.16.M88.4 R84, [R65+0x2400] ;  /* 0x002400004154783b */ /* 0x000f2e0000000200 */
[C---:B-1----:R-:W-:Y:S08]  /*6d90*/  HMMA.16816.F32.BF16 R16, R96.reuse, R80, R16 ;  /* 0x000000506010723c */ /* 0x042ff00000041810 */
[----:B------:R-:W-:Y:S01]  /*6da0*/  HMMA.16816.F32.BF16 R12, R96, R82, R12 ;  /* 0x00000052600c723c */ /* 0x000fe2000004180c */
[----:B------:R-:W1:Y:S01]  /*6db0*/  LDSM.16.M88.4 R80, [R65+0x2800] ;  /* 0x002800004150783b */ /* 0x000e620000000200 */
[----:B------:R-:W-:-:S06]  /*6dc0*/  DEPBAR.LE SB0, 0x0 ;  /* 0x000080000000791a */ /* 0x000fcc0000000000 */
[----:B--2---:R-:W-:Y:S01]  /*6dd0*/  HMMA.16816.F32.BF16 R32, R96, R76, R32 ;  /* 0x0000004c6020723c */ /* 0x004fe20000041820 */
[----:B------:R-:W-:-:S05]  /*6de0*/  LOP3.LUT R77, R135, 0x1f0, RZ, 0xc0, !PT ;  /* 0x000001f0874d7812 */ /* 0x000fca00078ec0ff */
[----:B------:R-:W-:Y:S02]  /*6df0*/  IMAD R77, R0, 0x40, R77 ;  /* 0x00000040004d7824 */ /* 0x000fe400078e024d */
[----:B------:R-:W-:Y:S03]  /*6e00*/  HMMA.16816.F32.BF16 R72, R96, R92, R72 ;  /* 0x0000005c6048723c */ /* 0x000fe60000041848 */
[----:B------:R-:W-:-:S04]  /*6e10*/  IADD3 R2, PT, PT, -R138, R2, R77 ;  /* 0x000000028a027210 */ /* 0x000fc80007ffe14d */
[--C-:B------:R-:W-:Y:S01]  /*6e20*/  IADD3 R110, PT, PT, R2, UR4, R67.reuse ;  /* 0x00000004026e7c10 */ /* 0x100fe2000fffe043 */
[----:B------:R-:W-:Y:S03]  /*6e30*/  HMMA.16816.F32.BF16 R68, R96, R94, R68 ;  /* 0x0000005e6044723c */ /* 0x000fe60000041844 */
[C-C-:B------:R-:W-:Y:S02]  /*6e40*/  VIADDMNMX R109, R110.reuse, 0x1, R67.reuse, PT ;  /* 0x000000016e6d7846 */ /* 0x140fe40003800143 */
[----:B------:R-:W-:-:S03]  /*6e50*/  VIADDMNMX R110, R110, 0x9, R67, PT ;  /* 0x000000096e6e7846 */ /* 0x000fc60003800143 */
[C---:B---3--:R-:W-:Y:S08]  /*6e60*/  HMMA.16816.F32.BF16 R56, R96.reuse, R88, R56 ;  /* 0x000000586038723c */ /* 0x048ff00000041838 */
[C---:B------:R-:W-:Y:S08]  /*6e70*/  HMMA.16816.F32.BF16 R52, R96.reuse, R90, R52 ;  /* 0x0000005a6034723c */ /* 0x040ff00000041834 */
[C---:B----4-:R-:W-:Y:S08]  /*6e80*/  HMMA.16816.F32.BF16 R48, R96.reuse, R84, R48 ;  /* 0x000000546030723c */ /* 0x050ff00000041830 */
[C---:B------:R-:W-:Y:S08]  /*6e90*/  HMMA.16816.F32.BF16 R44, R96.reuse, R86, R44 ;  /* 0x00000056602c723c */ /* 0x040ff0000004182c */
[C---:B-1----:R-:W-:Y:S08]  /*6ea0*/  HMMA.16816.F32.BF16 R40, R96.reuse, R80, R40 ;  /* 0x000000506028723c */ /* 0x042ff00000041828 */
        /* <DEDUP_REMOVED lines=15> */
.L_x_4061:
        /* <DEDUP_REMOVED lines=60> */
.L_x_4062:
[----:B------:R-:W-:Y:S02]  /*7360*/  IADD3 R80, P1, PT, R3, R140, RZ ;  /* 0x0000008c03507210 */ /* 0x000fe40007f3e0ff */
[----:B------:R-:W-:-:S03]  /*7370*/  MOV R141, R139 ;  /* 0x0000008b008d7202 */ /* 0x000fc60000000f00 */
[C---:B------:R-:W-:Y:S01]  /*7380*/  IMAD.X R81, R64.reuse, 0x1, R139, P1 ;  /* 0x0000000140517824 */ /* 0x040fe200008e068b */
[----:B------:R-:W-:Y:S01]  /*7390*/  IADD3 R78, P1, PT, R3, R80, RZ ;  /* 0x00000050034e7210 */ /* 0x000fe20007f3e0ff */
[----:B------:R-:W-:Y:S01]  /*73a0*/  @!PT LDS RZ, [RZ] ;  /* 0x00000000fffff984 */ /* 0x000fe20000000800 */
[----:B------:R-:W-:Y:S01]  /*73b0*/  @!PT LDS RZ, [RZ] ;  /* 0x00000000fffff984 */ /* 0x000fe20000000800 */
[----:B------:R-:W-:Y:S01]  /*73c0*/  @!PT LDS RZ, [RZ] ;  /* 0x00000000fffff984 */ /* 0x000fe20000000800 */
[----:B------:R1:W-:Y:S04]  /*73d0*/  LDGSTS.E.BYPASS.LTC128B.128 [R149+0x1000], desc[UR6][R140.64] ;  /* 0x010000008c957fae */ /* 0x0003e8000b981a06 */
[----:B------:R-:W-:Y:S01]  /*73e0*/  IMAD.X R79, R64, 0x1, R81, P1 ;  /* 0x00000001404f7824 */ /* 0x000fe200008e0651 */
[----:B------:R-:W-:Y:S01]  /*73f0*/  IADD3 R76, P1, PT, R78, R3, RZ ;  /* 0x000000034e4c7210 */ /* 0x000fe20007f3e0ff */
[----:B------:R1:W-:Y:S04]  /*7400*/  LDGSTS.E.BYPASS.LTC128B.128 [R149+0x1800], desc[UR6][R80.64] ;  /* 0x0180000050957fae */ /* 0x0003e8000b981a06 */
[----:B------:R-:W-:Y:S01]  /*7410*/  IMAD.X R77, R79, 0x1, R64, P1 ;  /* 0x000000014f4d7824 */ /* 0x000fe200008e0640 */
[----:B------:R1:W-:Y:S04]  /*7420*/  LDGSTS.E.BYPASS.LTC128B.128 [R149+0x2000], desc[UR6][R78.64] ;  /* 0x020000004e957fae */ /* 0x0003e8000b981a06 */
[----:B------:R1:W-:Y:S04]  /*7430*/  LDGSTS.E.BYPASS.LTC128B.128 [R149+0x2800], desc[UR6][R76.64] ;  /* 0x028000004c957fae */ /* 0x0003e8000b981a06 */
[----:B------:R-:W0:Y:S02]  /*7440*/  LDGDEPBAR ;  /* 0x00000000000079af */ /* 0x000e240000000000 */
.L_x_4060:
        /* <DEDUP_REMOVED lines=8> */
[C---:B------:R-:W-:Y:S02]  /*74d0*/  VIADD R0, R67.reuse, 0xffffff81 ;  /* 0xffffff8143007836 */ /* 0x040fe40000000000 */
[C---:B-1----:R-:W-:Y:S01]  /*74e0*/  VIADD R77, R67.reuse, 0xffffff89 ;  /* 0xffffff89434d7836 */ /* 0x042fe20000000000 */
[CC--:B------:R-:W-:Y:S02]  /*74f0*/  ISETP.GE.AND P5, PT, R2.reuse, R109.reuse, PT ;  /* 0x0000006d0200720c */ /* 0x0c0fe40003fa6270 */
[-C--:B------:R-:W-:Y:S01]  /*7500*/  ISETP.GE.AND P2, PT, R2, R110.reuse, PT ;  /* 0x0000006e0200720c */ /* 0x080fe20003f46270 */
[----:B------:R-:W-:Y:S01]  /*7510*/  VIADD R2, R67, 0xffffff88 ;  /* 0xffffff8843027836 */ /* 0x000fe20000000000 */
[C---:B------:R-:W-:Y:S02]  /*7520*/  ISETP.GE.AND P4, PT, R0.reuse, R109, PT ;  /* 0x0000006d0000720c */ /* 0x040fe40003f86270 */
[----:B------:R-:W-:-:S02]  /*7530*/  ISETP.GE.AND P1, PT, R0, R110, PT ;  /* 0x0000006e0000720c */ /* 0x000fc40003f26270 */
[----:B------:R-:W-:Y:S01]  /*7540*/  FSEL R0, R24, -INF , !P5 ;  /* 0xff80000018007808 */ /* 0x000fe20006800000 */
[C---:B------:R-:W-:Y:S01]  /*7550*/  VIADD R24, R67.reuse, 0xffffff91 ;  /* 0xffffff9143187836 */ /* 0x040fe20000000000 */
[C---:B------:R-:W-:Y:S02]  /*7560*/  ISETP.GE.AND P3, PT, R2.reuse, R109, PT ;  /* 0x0000006d0200720c */ /* 0x040fe40003f66270 */
[----:B------:R-:W-:Y:S01]  /*7570*/  ISETP.GE.AND P5, PT, R2, R110, PT ;  /* 0x0000006e0200720c */ /* 0x000fe20003fa6270 */
[----:B------:R-:W-:Y:S01]  /*7580*/  VIADD R2, R67, 0xffffff90 ;  /* 0xffffff9043027836 */ /* 0x000fe20000000000 */
[----:B------:R-:W-:Y:S02]  /*7590*/  FSEL R119, R27, -INF , !P1 ;  /* 0xff8000001b777808 */ /* 0x000fe40004800000 */
        /* <DEDUP_REMOVED lines=9> */
[----:B------:R-:W-:Y:S02]  /*7630*/  FSEL R81, R23, -INF , !P4 ;  /* 0xff80000017517808 */ /* 0x000fe40006000000 */
[----:B------:R-:W-:Y:S02]  /*7640*/  FSEL R78, R16, -INF , !P1 ;  /* 0xff800000104e7808 */ /* 0x000fe40004800000 */
[----:B------:R-:W-:Y:S01]  /*7650*/  FSEL R22, R21, -INF , !P2 ;  /* 0xff80000015167808 */ /* 0x000fe20005000000 */
[C---:B------:R-:W-:Y:S01]  /*7660*/  VIADD R21, R67.reuse, 0xffffff99 ;  /* 0xffffff9943157836 */ /* 0x040fe20000000000 */
[C---:B------:R-:W-:Y:S02]  /*7670*/  ISETP.GE.AND P4, PT, R2.reuse, R109, PT ;  /* 0x0000006d0200720c */ /* 0x040fe40003f86270 */
[-C--:B------:R-:W-:Y:S01]  /*7680*/  ISETP.GE.AND P1, PT, R2, R110.reuse, PT ;  /* 0x0000006e0200720c */ /* 0x080fe20003f26270 */
[----:B------:R-:W-:Y:S01]  /*7690*/  VIADD R2, R67, 0xffffffa0 ;  /* 0xffffffa043027836 */ /* 0x000fe20000000000 */
[----:B------:R-:W-:-:S02]  /*76a0*/  ISETP.GE.AND P2, PT, R24, R110, PT ;  /* 0x0000006e1800720c */ /* 0x000fc40003f46270 */
[-C--:B------:R-:W-:Y:S02]  /*76b0*/  ISETP.GE.AND P5, PT, R24, R109.reuse, PT ;  /* 0x0000006d1800720c */ /* 0x080fe40003fa6270 */
[----:B------:R-:W-:Y:S02]  /*76c0*/  FSEL R115, R19, -INF , !P2 ;  /* 0xff80000013737808 */ /* 0x000fe40005000000 */
[----:B------:R-:W-:Y:S01]  /*76d0*/  FSEL R82, R12, -INF , !P4 ;  /* 0xff8000000c527808 */ /* 0x000fe20006000000 */
[----:B------:R-:W-:Y:S01]  /*76e0*/  VIADD R12, R67, 0xffffffa9 ;  /* 0xffffffa9430c7836 */ /* 0x000fe20000000000 */
[----:B------:R-:W-:Y:S01]  /*76f0*/  FSEL R16, R17, -INF , !P5 ;  /* 0xff80000011107808 */ /* 0x000fe20006800000 */
[C---:B------:R-:W-:Y:S01]  /*7700*/  VIADD R17, R67.reuse, 0xffffffa1 ;  /* 0xffffffa143117836 */ /* 0x040fe20000000000 */
[C---:B------:R-:W-:Y:S02]  /*7710*/  ISETP.GE.AND P2, PT, R2.reuse, R109, PT ;  /* 0x0000006d0200720c */ /* 0x040fe40003f46270 */
[----:B------:R-:W-:Y:S01]  /*7720*/  ISETP.GE.AND P4, PT, R2, R110, PT ;  /* 0x0000006e0200720c */ /* 0x000fe20003f86270 */
[----:B------:R-:W-:Y:S01]  /*7730*/  VIADD R2, R67, 0xffffffa8 ;  /* 0xffffffa843027836 */ /* 0x000fe20000000000 */
[----:B------:R-:W-:-:S02]  /*7740*/  FSEL R83, R18, -INF , !P3 ;  /* 0xff80000012537808 */ /* 0x000fc40005800000 */
[C---:B------:R-:W-:Y:S02]  /*7750*/  ISETP.GE.AND P5, PT, R21.reuse, R110, PT ;  /* 0x0000006e1500720c */ /* 0x040fe40003fa6270 */
[-C--:B------:R-:W-:Y:S02]  /*7760*/  ISETP.GE.AND P3, PT, R21, R109.reuse, PT ;  /* 0x0000006d1500720c */ /* 0x080fe40003f66270 */
[----:B------:R-:W-:Y:S01]  /*7770*/  FSEL R79, R15, -INF , !P5 ;  /* 0xff8000000f4f7808 */ /* 0x000fe20006800000 */
[C---:B------:R-:W-:Y:S01]  /*7780*/  VIADD R15, R67.reuse, 0xffffffd1 ;  /* 0xffffffd1430f7836 */ /* 0x040fe20000000000 */
[----:B------:R-:W-:Y:S01]  /*7790*/  FSEL R86, R8, -INF , !P2 ;  /* 0xff80000008567808 */ /* 0x000fe20005000000 */
[----:B------:R-:W-:Y:S01]  /*77a0*/  VIADD R8, R67, 0xffffffb1 ;  /* 0xffffffb143087836 */ /* 0x000fe20000000000 */
[----:B------:R-:W-:Y:S01]  /*77b0*/  FSEL R80, R13, -INF , !P3 ;  /* 0xff8000000d507808 */ /* 0x000fe20005800000 */
[----:B------:R-:W-:Y:S01]  /*77c0*/  VIADD R13, R67, 0xffffffd8 ;  /* 0xffffffd8430d7836 */ /* 0x000fe20000000000 */
[----:B------:R-:W-:-:S02]  /*77d0*/  ISETP.GE.AND P5, PT, R2, R109, PT ;  /* 0x0000006d0200720c */ /* 0x000fc40003fa6270 */
[----:B------:R-:W-:Y:S01]  /*77e0*/  ISETP.GE.AND P2, PT, R2, R110, PT ;  /* 0x0000006e0200720c */ /* 0x000fe20003f46270 */
[----:B------:R-:W-:Y:S01]  /*77f0*/  VIADD R2, R67, 0xffffffb0 ;  /* 0xffffffb043027836 */ /* 0x000fe20000000000 */
[----:B------:R-:W-:Y:S02]  /*7800*/  FMNMX3.FTZ R19, R0, R76, R20, !PT ;  /* 0x0000004c00137276 */ /* 0x000fe40007810014 */
[----:B------:R-:W-:Y:S02]  /*7810*/  FSEL R77, R14, -INF , !P1 ;  /* 0xff8000000e4d7808 */ /* 0x000fe40004800000 */
[C---:B------:R-:W-:Y:S02]  /*7820*/  ISETP.GE.AND P3, PT, R17.reuse, R110, PT ;  /* 0x0000006e1100720c */ /* 0x040fe40003f66270 */
        /* <DEDUP_REMOVED lines=9> */
[C---:B------:R-:W-:Y:S02]  /*78c0*/  ISETP.GE.AND P3, PT, R2.reuse, R109, PT ;  /* 0x0000006d0200720c */ /* 0x040fe40003f66270 */
[-C--:B------:R-:W-:Y:S01]  /*78d0*/  ISETP.GE.AND P5, PT, R2, R110.reuse, PT ;  /* 0x0000006e0200720c */ /* 0x080fe20003fa6270 */
[C---:B------:R-:W-:Y:S01]  /*78e0*/  VIADD R2, R67.reuse, 0xffffffb8 ;  /* 0xffffffb843027836 */ /* 0x040fe20000000000 */
[----:B------:R-:W-:Y:S01]  /*78f0*/  FSEL R91, R10, -INF , !P4 ;  /* 0xff8000000a5b7808 */ /* 0x000fe20006000000 */
[----:B------:R-:W-:Y:S01]  /*7900*/  VIADD R10, R67, 0xffffffe0 ;  /* 0xffffffe0430a7836 */ /* 0x000fe20000000000 */
[----:B------:R-:W-:-:S02]  /*7910*/  ISETP.GE.AND P1, PT, R12, R110, PT ;  /* 0x0000006e0c00720c */ /* 0x000fc40003f26270 */
[-C--:B------:R-:W-:Y:S02]  /*7920*/  ISETP.GE.AND P4, PT, R12, R109.reuse, PT ;  /* 0x0000006d0c00720c */ /* 0x080fe40003f86270 */
[----:B------:R-:W-:Y:S02]  /*7930*/  FMNMX3.FTZ R19, R19, R16, R82, !PT ;  /* 0x0000001013137276 */ /* 0x000fe40007810052 */
[----:B------:R-:W-:Y:S01]  /*7940*/  FSEL R113, R6, -INF , !P2 ;  /* 0xff80000006717808 */ /* 0x000fe20005000000 */
[----:B------:R-:W-:Y:S01]  /*7950*/  VIADD R6, R67, 0xfffffff0 ;  /* 0xfffffff043067836 */ /* 0x000fe20000000000 */
[----:B------:R-:W-:Y:S02]  /*7960*/  ISETP.GE.AND P2, PT, R8, R109, PT ;  /* 0x0000006d0800720c */ /* 0x000fe40003f46270 */
[----:B------:R-:W-:Y:S01]  /*7970*/  FSEL R107, R7, -INF , !P1 ;  /* 0xff800000076b7808 */ /* 0x000fe20004800000 */
[----:B------:R-:W-:Y:S01]  /*7980*/  VIADD R7, R67, 0xffffffe9 ;  /* 0xffffffe943077836 */ /* 0x000fe20000000000 */
[----:B------:R-:W-:-:S02]  /*7990*/  FSEL R90, R72, -INF , !P3 ;  /* 0xff800000485a7808 */ /* 0x000fc40005800000 */
[----:B------:R-:W-:Y:S01]  /*79a0*/  FSEL R114, R5, -INF , !P4 ;  /* 0xff80000005727808 */ /* 0x000fe20006000000 */
[C---:B------:R-:W-:Y:S01]  /*79b0*/  VIADD R5, R67.reuse, 0xfffffff1 ;  /* 0xfffffff143057836 */ /* 0x040fe20000000000 */
[C---:B------:R-:W-:Y:S02]  /*79c0*/  ISETP.GE.AND P1, PT, R2.reuse, R109, PT ;  /* 0x0000006d0200720c */ /* 0x040fe40003f26270 */
[----:B------:R-:W-:Y:S01]  /*79d0*/  ISETP.GE.AND P3, PT, R2, R110, PT ;  /* 0x0000006e0200720c */ /* 0x000fe20003f66270 */
[----:B------:R-:W-:Y:S01]  /*79e0*/  VIADD R2, R67, 0xffffffc0 ;  /* 0xffffffc043027836 */ /* 0x000fe20000000000 */
[----:B------:R-:W-:Y:S02]  /*79f0*/  FMNMX3.FTZ R19, R19, R80, R86, !PT ;  /* 0x0000005013137276 */ /* 0x000fe40007810056 */
[----:B------:R-:W-:Y:S01]  /*7a00*/  ISETP.GE.AND P4, PT, R8, R110, PT ;  /* 0x0000006e0800720c */ /* 0x000fe20003f86270 */
[----:B------:R-:W-:Y:S01]  /*7a10*/  VIADD R8, R67, 0xffffffe8 ;  /* 0xffffffe843087836 */ /* 0x000fe20000000000 */
[----:B------:R-:W-:-:S02]  /*7a20*/  FSEL R93, R74, -INF , !P5 ;  /* 0xff8000004a5d7808 */ /* 0x000fc40006800000 */
[----:B------:R-:W-:Y:S02]  /*7a30*/  FSEL R92, R73, -INF , !P2 ;  /* 0xff800000495c7808 */ /* 0x000fe40005000000 */
[CC--:B------:R-:W-:Y:S02]  /*7a40*/  ISETP.GE.AND P5, PT, R4.reuse, R109.reuse, PT ;  /* 0x0000006d0400720c */ /* 0x0c0fe40003fa6270 */
[----:B------:R-:W-:Y:S01]  /*7a50*/  ISETP.GE.AND P2, PT, R4, R110, PT ;  /* 0x0000006e0400720c */ /* 0x000fe20003f46270 */
[----:B------:R-:W-:Y:S01]  /*7a60*/  VIADD R4, R67, 0xffffffc1 ;  /* 0xffffffc143047836 */ /* 0x000fe20000000000 */
[----:B------:R-:W-:Y:S02]  /*7a70*/  FMNMX3.FTZ R19, R19, R106, R112, !PT ;  /* 0x0000006a13137276 */ /* 0x000fe40007810070 */
[----:B------:R-:W-:Y:S02]  /*7a80*/  FSEL R97, R75, -INF , !P4 ;  /* 0xff8000004b617808 */ /* 0x000fe40006000000 */
[----:B------:R-:W-:Y:S01]  /*7a90*/  FSEL R94, R68, -INF , !P1 ;  /* 0xff800000445e7808 */ /* 0x000fe20004800000 */
[----:B------:R-:W-:Y:S01]  /*7aa0*/  LDSM.16.MT88.4 R72, [R134+0x3000] ;  /* 0x003000008648783b */ /* 0x000fe20000004200 */
[----:B------:R-:W-:-:S02]  /*7ab0*/  ISETP.GE.AND P4, PT, R2, R109, PT ;  /* 0x0000006d0200720c */ /* 0x000fc40003f86270 */
[----:B------:R-:W-:Y:S01]  /*7ac0*/  ISETP.GE.AND P1, PT, R2, R110, PT ;  /* 0x0000006e0200720c */ /* 0x000fe20003f26270 */
[----:B------:R-:W-:Y:S01]  /*7ad0*/  VIADD R2, R67, 0xffffffc8 ;  /* 0xffffffc843027836 */ /* 0x000fe20000000000 */
[----:B------:R-:W-:Y:S02]  /*7ae0*/  FSEL R99, R70, -INF , !P3 ;  /* 0xff80000046637808 */ /* 0x000fe40005800000 */
[----:B------:R-:W-:Y:S02]  /*7af0*/  FSEL R96, R69, -INF , !P5 ;  /* 0xff80000045607808 */ /* 0x000fe40006800000 */
[----:B------:R-:W-:Y:S02]  /*7b00*/  FMNMX3.FTZ R19, R19, R114, R90, !PT ;  /* 0x0000007213137276 */ /* 0x000fe4000781005a */
[C---:B------:R-:W-:Y:S02]  /*7b10*/  ISETP.GE.AND P3, PT, R4.reuse, R109, PT ;  /* 0x0000006d0400720c */ /* 0x040fe40003f66270 */
[----:B------:R-:W-:Y:S01]  /*7b20*/  ISETP.GE.AND P5, PT, R4, R110, PT ;  /* 0x0000006e0400720c */ /* 0x000fe20003fa6270 */
[----:B------:R-:W-:Y:S01]  /*7b30*/  VIADD R4, R67, 0xffffffc9 ;  /* 0xffffffc943047836 */ /* 0x000fe20000000000 */
[----:B------:R-:W-:-:S02]  /*7b40*/  FSEL R95, R71, -INF , !P2 ;  /* 0xff800000475f7808 */ /* 0x000fc40005000000 */
[-C--:B------:R-:W-:Y:S02]  /*7b50*/  ISETP.GE.AND P2, PT, R2, R109.reuse, PT ;  /* 0x0000006d0200720c */ /* 0x080fe40003f46270 */
[----:B------:R-:W-:Y:S02]  /*7b60*/  FSEL R56, R56, -INF , !P4 ;  /* 0xff80000038387808 */ /* 0x000fe40006000000 */
[----:B------:R-:W-:Y:S02]  /*7b70*/  FMNMX3.FTZ R19, R19, R92, R94, !PT ;  /* 0x0000005c13137276 */ /* 0x000fe4000781005e */
[----:B------:R-:W-:Y:S02]  /*7b80*/  FSEL R85, R58, -INF , !P1 ;  /* 0xff8000003a557808 */ /* 0x000fe40004800000 */
[----:B------:R-:W-:Y:S02]  /*7b90*/  ISETP.GE.AND P1, PT, R4, R109, PT ;  /* 0x0000006d0400720c */ /* 0x000fe40003f26270 */
[----:B------:R-:W-:-:S02]  /*7ba0*/  FSEL R59, R59, -INF , !P5 ;  /* 0xff8000003b3b7808 */ /* 0x000fc40006800000 */
[----:B------:R-:W-:Y:S02]  /*7bb0*/  FSEL R58, R57, -INF , !P3 ;  /* 0xff800000393a7808 */ /* 0x000fe40005800000 */
[-C--:B------:R-:W-:Y:S02]  /*7bc0*/  ISETP.GE.AND P5, PT, R17, R109.reuse, PT ;  /* 0x0000006d1100720c */ /* 0x080fe40003fa6270 */
[----:B------:R-:W-:Y:S02]  /*7bd0*/  FSEL R52, R52, -INF , !P2 ;  /* 0xff80000034347808 */ /* 0x000fe40005000000 */
[----:B------:R-:W-:Y:S02]  /*7be0*/  FMNMX3.FTZ R19, R19, R96, R56, !PT ;  /* 0x0000006013137276 */ /* 0x000fe40007810038 */
[----:B------:R-:W-:Y:S02]  /*7bf0*/  ISETP.GE.AND P2, PT, R15, R109, PT ;  /* 0x0000006d0f00720c */ /* 0x000fe40003f46270 */
[----:B------:R-:W-:-:S02]  /*7c00*/  FSEL R84, R53, -INF , !P1 ;  /* 0xff80000035547808 */ /* 0x000fc40004800000 */
[----:B------:R-:W-:Y:S02]  /*7c10*/  ISETP.GE.AND P1, PT, R13, R109, PT ;  /* 0x0000006d0d00720c */ /* 0x000fe40003f26270 */
[----:B------:R-:W-:Y:S02]  /*7c20*/  FSEL R48, R48, -INF , !P5 ;  /* 0xff80000030307808 */ /* 0x000fe40006800000 */
[----:B------:R-:W-:Y:S02]  /*7c30*/  FMNMX3.FTZ R19, R19, R58, R52, !PT ;  /* 0x0000003a13137276 */ /* 0x000fe40007810034 */
        /* <DEDUP_REMOVED lines=12> */
[----:B------:R-:W-:Y:S01]  /*7d00*/  ISETP.GE.AND P3, PT, R4, R110, PT ;  /* 0x0000006e0400720c */ /* 0x000fe20003f66270 */
[----:B------:R-:W-:Y:S01]  /*7d10*/  VIADD R4, R67, 0xfffffff8 ;  /* 0xfffffff843047836 */ /* 0x000fe20000000000 */
[----:B------:R-:W-:Y:S02]  /*7d20*/  FMNMX3.FTZ R24, R24, R115, R77, !PT ;  /* 0x0000007318187276 */ /* 0x000fe4000781004d */
[----:B------:R-:W-:-:S02]  /*7d30*/  ISETP.GE.AND P2, PT, R7, R109, PT ;  /* 0x0000006d0700720c */ /* 0x000fc40003f46270 */
[----:B------:R-:W-:Y:S02]  /*7d40*/  FSEL R14, R41, -INF , !P1 ;  /* 0xff800000290e7808 */ /* 0x000fe40004800000 */
[----:B------:R-:W-:Y:S02]  /*7d50*/  ISETP.GE.AND P1, PT, R6, R109, PT ;  /* 0x0000006d0600720c */ /* 0x000fe40003f26270 */
[----:B------:R-:W-:Y:S02]  /*7d60*/  FSEL R36, R36, -INF , !P5 ;  /* 0xff80000024247808 */ /* 0x000fe40006800000 */
[----:B------:R-:W-:Y:S02]  /*7d70*/  FMNMX3.FTZ R19, R19, R26, R40, !PT ;  /* 0x0000001a13137276 */ /* 0x000fe40007810028 */
[----:B------:R-:W-:Y:S01]  /*7d80*/  ISETP.GE.AND P4, PT, R2, R110, PT ;  /* 0x0000006e0200720c */ /* 0x000fe20003f86270 */
[----:B------:R-:W-:Y:S01]  /*7d90*/  VIADD R2, R67, 0xfffffff9 ;  /* 0xfffffff943027836 */ /* 0x000fe20000000000 */
[----:B------:R-:W-:-:S02]  /*7da0*/  FMNMX3.FTZ R68, R24, R79, R91, !PT ;  /* 0x0000004f18447276 */ /* 0x000fc4000781005b */
[----:B------:R-:W-:Y:S02]  /*7db0*/  FSEL R12, R37, -INF , !P2 ;  /* 0xff800000250c7808 */ /* 0x000fe40005000000 */
[-C--:B------:R-:W-:Y:S02]  /*7dc0*/  ISETP.GE.AND P5, PT, R5, R109.reuse, PT ;  /* 0x0000006d0500720c */ /* 0x080fe40003fa6270 */
[----:B------:R-:W-:Y:S02]  /*7dd0*/  ISETP.GE.AND P2, PT, R4, R109, PT ;  /* 0x0000006d0400720c */ /* 0x000fe40003f46270 */
[----:B------:R-:W-:Y:S02]  /*7de0*/  FSEL R32, R32, -INF , !P1 ;  /* 0xff80000020207808 */ /* 0x000fe40004800000 */
[----:B------:R-:W-:Y:S02]  /*7df0*/  FMNMX3.FTZ R19, R19, R14, R36, !PT ;  /* 0x0000000e13137276 */ /* 0x000fe40007810024 */
[----:B------:R-:W-:-:S02]  /*7e00*/  FMNMX3.FTZ R68, R68, R111, R113, !PT ;  /* 0x0000006f44447276 */ /* 0x000fc40007810071 */
[----:B------:R-:W-:Y:S02]  /*7e10*/  ISETP.GE.AND P1, PT, R2, R109, PT ;  /* 0x0000006d0200720c */ /* 0x000fe40003f26270 */
[----:B------:R-:W-:Y:S02]  /*7e20*/  FSEL R33, R33, -INF , !P5 ;  /* 0xff80000021217808 */ /* 0x000fe40006800000 */
[----:B------:R-:W-:Y:S02]  /*7e30*/  FSEL R28, R28, -INF , !P2 ;  /* 0xff8000001c1c7808 */ /* 0x000fe40005000000 */
[----:B------:R-:W-:Y:S02]  /*7e40*/  FMNMX3.FTZ R19, R19, R12, R32, !PT ;  /* 0x0000000c13137276 */ /* 0x000fe40007810020 */
[----:B------:R-:W-:Y:S02]  /*7e50*/  FMNMX3.FTZ R68, R68, R107, R93, !PT ;  /* 0x0000006b44447276 */ /* 0x000fe4000781005d */
[----:B------:R-:W-:-:S02]  /*7e60*/  FSEL R24, R29, -INF , !P1 ;  /* 0xff8000001d187808 */ /* 0x000fc40004800000 */
[----:B------:R-:W-:Y:S02]  /*7e70*/  FMNMX3.FTZ R19, R19, R33, R28, !PT ;  /* 0x0000002113137276 */ /* 0x000fe4000781001c */
[----:B------:R-:W-:Y:S02]  /*7e80*/  FMNMX3.FTZ R68, R68, R97, R99, !PT ;  /* 0x0000006144447276 */ /* 0x000fe40007810063 */
[----:B------:R-:W-:Y:S02]  /*7e90*/  FMNMX.FTZ R21, R24, R19, !PT ;  /* 0x0000001318157209 */ /* 0x000fe40007810000 */
[-C--:B------:R-:W-:Y:S02]  /*7ea0*/  ISETP.GE.AND P2, PT, R17, R110.reuse, PT ;  /* 0x0000006e1100720c */ /* 0x080fe40003f46270 */
[----:B------:R-:W-:Y:S02]  /*7eb0*/  FSEL R89, R54, -INF , !P4 ;  /* 0xff80000036597808 */ /* 0x000fe40006000000 */
[----:B------:R-:W-:Y:S01]  /*7ec0*/  FMNMX3.FTZ R68, R68, R95, R85, !PT ;  /* 0x0000005f44447276 */ /* 0x000fe20007810055 */
[----:B------:R-:W1:Y:S01]  /*7ed0*/  SHFL.BFLY PT, R54, R21, 0x2, 0x1f ;  /* 0x0c401f0015367f89 */ /* 0x000e6200000e0000 */
        /* <DEDUP_REMOVED lines=12> */
[----:B------:R-:W-:Y:S01]  /*7fa0*/  FSEL R47, R47, -INF , !P4 ;  /* 0xff8000002f2f7808 */ /* 0x000fe20006000000 */
        /* <DEDUP_REMOVED lines=14> */
[----:B------:R-:W-:Y:S02]  /*8090*/  FSEL R35, R35, -INF , !P3 ;  /* 0xff80000023237808 */ /* 0x000fe40005800000 */
        /* <DEDUP_REMOVED lines=17> */
[----:B------:R-:W-:Y:S02]  /*81b0*/  IMAD.IADD R22, R101, 0x1, R134 ;  /* 0x0000000165167824 */ /* 0x000fe400078e0286 */
        /* <DEDUP_REMOVED lines=20> */
[----:B------:R-:W1:Y:S01]  /*8300*/  LDSM.16.MT88.4 R4, [R22+0x3000] ;  /* 0x003000001604783b */ /* 0x000e620000004200 */
[--C-:B------:R-:W-:Y:S01]  /*8310*/  FFMA.FTZ R32, R32, UR4, -R27.reuse ;  /* 0x0000000420207c23 */ /* 0x100fe2000801081b */
[C---:B------:R-:W-:Y:S01]  /*8320*/  FSETP.NEU.FTZ.AND P1, PT, R0.reuse, -INF , PT ;  /* 0xff8000000000780b */ /* 0x040fe20003f3d000 */
[----:B------:R-:W-:Y:S01]  /*8330*/  FMUL.FTZ R20, R0, UR4 ;  /* 0x0000000400147c20 */ /* 0x000fe20008410000 */
[--C-:B------:R-:W-:Y:S01]  /*8340*/  FFMA.FTZ R33, R33, UR4, -R27.reuse ;  /* 0x0000000421217c23 */ /* 0x100fe2000801081b */
[--C-:B------:R-:W-:Y:S01]  /*8350*/  FFMA.FTZ R28, R28, UR4, -R27.reuse ;  /* 0x000000041c1c7c23 */ /* 0x100fe2000801081b */
[----:B------:R-:W-:Y:S01]  /*8360*/  FFMA.FTZ R155, R24, UR4, -R27 ;  /* 0x00000004189b7c23 */ /* 0x000fe2000801081b */
[----:B------:R-:W3:Y:S01]  /*8370*/  MUFU.EX2 R38, R38 ;  /* 0x0000002600267308 */ /* 0x000ee20000000800 */
[----:B------:R-:W-:Y:S01]  /*8380*/  FSEL R20, R20, RZ, P1 ;  /* 0x000000ff14147208 */ /* 0x000fe20000800000 */
[----:B--2---:R-:W-:Y:S01]  /*8390*/  FADD.FTZ R106, R105, R98 ;  /* 0x00000062696a7221 */ /* 0x004fe20000010000 */
[----:B------:R-:W-:-:S03]  /*83a0*/  F2FP.BF16.F32.PACK_AB R80, R98, R105 ;  /* 0x000000696250723e */ /* 0x000fc600000010ff */
        /* <DEDUP_REMOVED lines=11> */
[----:B---3--:R-:W-:Y:S01]  /*8460*/  F2FP.BF16.F32.PACK_AB R82, R38, R41 ;  /* 0x000000292652723e */ /* 0x008fe200000010ff */
        /* <DEDUP_REMOVED lines=24> */
[----:B------:R-:W-:Y:S01]  /*85f0*/  FADD.FTZ R102, R102, R103 ;  /* 0x0000006766667221 */ /* 0x000fe20000010000 */
[--C-:B------:R-:W-:Y:S01]  /*8600*/  FFMA.FTZ R43, R43, UR4, -R20.reuse ;  /* 0x000000042b2b7c23 */ /* 0x100fe20008010814 */
[----:B------:R-:W-:Y:S01]  /*8610*/  MUFU.EX2 R37, R37 ;  /* 0x0000002500257308 */ /* 0x000fe20000000800 */
[--C-:B------:R-:W-:Y:S01]  /*8620*/  FFMA.FTZ R39, R39, UR4, -R20.reuse ;  /* 0x0000000427277c23 */ /* 0x100fe20008010814 */
[--C-:B------:R-:W-:Y:S01]  /*8630*/  FFMA.FTZ R24, R25, UR4, -R20.reuse ;  /* 0x0000000419187c23 */ /* 0x100fe20008010814 */
[--C-:B------:R-:W-:Y:S01]  /*8640*/  FFMA.FTZ R25, R35, UR4, -R20.reuse ;  /* 0x0000000423197c23 */ /* 0x100fe20008010814 */
[--C-:B------:R-:W-:Y:S01]  /*8650*/  FFMA.FTZ R23, R23, UR4, -R20.reuse ;  /* 0x0000000417177c23 */ /* 0x100fe20008010814 */
[----:B------:R-:W-:-:S03]  /*8660*/  FFMA.FTZ R154, R21, UR4, -R20 ;  /* 0x00000004159a7c23 */ /* 0x000fc60008010814 */
[----:B------:R-:W2:Y:S01]  /*8670*/  MUFU.EX2 R34, R34 ;  /* 0x0000002200227308 */ /* 0x000ea20000000800 */
[----:B---3--:R-:W-:Y:S01]  /*8680*/  F2FP.BF16.F32.PACK_AB R83, R46, R49 ;  /* 0x000000312e53723e */ /* 0x008fe200000010ff */
[----:B------:R-:W-:-:S04]  /*8690*/  FADD.FTZ R49, R49, R102 ;  /* 0x0000006631317221 */ /* 0x000fc80000010000 */
[----:B------:R-:W-:Y:S02]  /*86a0*/  FADD.FTZ R46, R46, R49 ;  /* 0x000000312e2e7221 */ /* 0x000fe40000010000 */
[----:B------:R-:W-:Y:S01]  /*86b0*/  MUFU.EX2 R31, R31 ;  /* 0x0000001f001f7308 */ /* 0x000fe20000000800 */
[C---:B------:R-:W-:Y:S07]  /*86c0*/  HMMA.16816.F32.BF16 R68, R80.reuse, R72, RZ ;  /* 0x000000485044723c */ /* 0x040fee00000418ff */
[----:B------:R-:W3:Y:S01]  /*86d0*/  MUFU.EX2 R16, R16 ;  /* 0x0000001000107308 */ /* 0x000ee20000000800 */
[C---:B------:R-:W-:Y:S07]  /*86e0*/  HMMA.16816.F32.BF16 R72, R80.reuse, R74, RZ ;  /* 0x0000004a5048723c */ /* 0x040fee00000418ff */
[----:B------:R-:W-:Y:S01]  /*86f0*/  MUFU.EX2 R45, R45 ;  /* 0x0000002d002d7308 */ /* 0x000fe20000000800 */
[----:B-1----:R-:W-:Y:S01]  /*8700*/  HMMA.16816.F32.BF16 R76, R80, R4, RZ ;  /* 0x00000004504c723c */ /* 0x002fe200000418ff */
[----:B--2---:R-:W-:-:S06]  /*8710*/  F2FP.BF16.F32.PACK_AB R4, R34, R37 ;  /* 0x000000252204723e */ /* 0x004fcc00000010ff */
[----:B------:R-:W1:Y:S01]  /*8720*/  MUFU.EX2 R42, R42 ;  /* 0x0000002a002a7308 */ /* 0x000e620000000800 */
[----:B------:R-:W-:Y:S01]  /*8730*/  HMMA.16816.F32.BF16 R80, R80, R6, RZ ;  /* 0x000000065050723c */ /* 0x000fe200000418ff */
[----:B---3--:R-:W-:-:S06]  /*8740*/  F2FP.BF16.F32.PACK_AB R6, R16, R31 ;  /* 0x0000001f1006723e */ /* 0x008fcc00000010ff */
[----:B------:R-:W-:Y:S08]  /*8750*/  MUFU.EX2 R30, R30 ;  /* 0x0000001e001e7308 */ /* 0x000ff00000000800 */
[----:B------:R-:W2:Y:S01]  /*8760*/  MUFU.EX2 R29, R29 ;  /* 0x0000001d001d7308 */ /* 0x000ea20000000800 */
[----:B-1----:R-:W-:-:S07]  /*8770*/  F2FP.BF16.F32.PACK_AB R5, R42, R45 ;  /* 0x0000002d2a05723e */ /* 0x002fce00000010ff */
[----:B------:R-:W-:Y:S08]  /*8780*/  MUFU.EX2 R88, R88 ;  /* 0x0000005800587308 */ /* 0x000ff00000000800 */
[----:B------:R-:W1:Y:S01]  /*8790*/  MUFU.EX2 R57, R57 ;  /* 0x0000003900397308 */ /* 0x000e620000000800 */
[----:B--2---:R-:W-:-:S07]  /*87a0*/  F2FP.BF16.F32.PACK_AB R7, R29, R30 ;  /* 0x0000001e1d07723e */ /* 0x004fce00000010ff */
        /* <DEDUP_REMOVED lines=16> */
[----:B----4-:R-:W-:Y:S02]  /*88b0*/  F2FP.BF16.F32.PACK_AB R5, R54, R91 ;  /* 0x0000005b3605723e */ /* 0x010fe400000010ff */
[----:B-----5:R-:W-:-:S03]  /*88c0*/  F2FP.BF16.F32.PACK_AB R7, R50, R55 ;  /* 0x000000373207723e */ /* 0x020fc600000010ff */
[----:B------:R-:W-:Y:S08]  /*88d0*/  MUFU.EX2 R90, R90 ;  /* 0x0000005a005a7308 */ /* 0x000ff00000000800 */
        /* <DEDUP_REMOVED lines=38> */
[----:B------:R-:W-:-:S05]  /*8b40*/  F2FP.BF16.F32.PACK_AB R4, R58, R97 ;  /* 0x000000613a04723e */ /* 0x000fca00000010ff */
[----:B------:R-:W-:Y:S01]  /*8b50*/  MUFU.EX2 R33, R33 ;  /* 0x0000002100217308 */ /* 0x000fe20000000800 */
[----:B------:R-:W-:Y:S02]  /*8b60*/  F2FP.BF16.F32.PACK_AB R6, R95, R52 ;  /* 0x000000345f06723e */ /* 0x000fe400000010ff */
[----:B-1----:R-:W-:Y:S02]  /*8b70*/  F2FP.BF16.F32.PACK_AB R5, R84, R85 ;  /* 0x000000555405723e */ /* 0x002fe400000010ff */
[----:B---3--:R-:W-:-:S03]  /*8b80*/  F2FP.BF16.F32.PACK_AB R7, R56, R59 ;  /* 0x0000003b3807723e */ /* 0x008fc600000010ff */
[----:B------:R-:W-:Y:S08]  /*8b90*/  MUFU.EX2 R24, R24 ;  /* 0x0000001800187308 */ /* 0x000ff00000000800 */
[----:B------:R-:W-:Y:S08]  /*8ba0*/  MUFU.EX2 R25, R25 ;  /* 0x0000001900197308 */ /* 0x000ff00000000800 */
[----:B------:R-:W-:Y:S08]  /*8bb0*/  MUFU.EX2 R28, R28 ;  /* 0x0000001c001c7308 */ /* 0x000ff00000000800 */
[----:B------:R-:W-:Y:S01]  /*8bc0*/  MUFU.EX2 R155, R155 ;  /* 0x0000009b009b7308 */ /* 0x000fe20000000800 */
[C---:B--2---:R-:W-:Y:S07]  /*8bd0*/  HMMA.16816.F32.BF16 R68, R4.reuse, R8, R68 ;  /* 0x000000080444723c */ /* 0x044fee0000041844 */
[----:B------:R-:W-:Y:S01]  /*8be0*/  MUFU.EX2 R23, R23 ;  /* 0x0000001700177308 */ /* 0x000fe20000000800 */
[C---:B------:R-:W-:Y:S01]  /*8bf0*/  HMMA.16816.F32.BF16 R72, R4.reuse, R10, R72 ;  /* 0x0000000a0448723c */ /* 0x040fe20000041848 */
[----:B------:R-:W1:Y:S06]  /*8c00*/  LDSM.16.MT88.4 R8, [R22+0x4000] ;  /* 0x004000001608783b */ /* 0x000e6c0000004200 */
[----:B------:R-:W-:Y:S01]  /*8c10*/  MUFU.EX2 R154, R154 ;  /* 0x0000009a009a7308 */ /* 0x000fe20000000800 */
[C---:B-1----:R-:W-:Y:S08]  /*8c20*/  HMMA.16816.F32.BF16 R76, R4.reuse, R8, R76 ;  /* 0x00000008044c723c */ /* 0x042ff0000004184c */
[----:B------:R-:W-:Y:S01]  /*8c30*/  HMMA.16816.F32.BF16 R80, R4, R10, R80 ;  /* 0x0000000a0450723c */ /* 0x000fe20000041850 */
[----:B------:R-:W1:Y:S01]  /*8c40*/  LDSM.16.MT88.4 R8, [R134+0x4400] ;  /* 0x004400008608783b */ /* 0x000e620000004200 */
[----:B------:R-:W-:Y:S01]  /*8c50*/  FADD.FTZ R5, R41, R106 ;  /* 0x0000006a29057221 */ /* 0x000fe20000010000 */
[----:B------:R-:W-:Y:S01]  /*8c60*/  FFMA.FTZ R41, R47, UR4, -R20 ;  /* 0x000000042f297c23 */ /* 0x000fe20008010814 */
[----:B------:R-:W-:Y:S01]  /*8c70*/  FADD.FTZ R47, R45, R46 ;  /* 0x0000002e2d2f7221 */ /* 0x000fe20000010000 */
[----:B------:R-:W-:Y:S01]  /*8c80*/  FFMA.FTZ R45, R12, UR4, -R27 ;  /* 0x000000040c2d7c23 */ /* 0x000fe2000801081b */
[----:B------:R-:W-:Y:S01]  /*8c90*/  FADD.FTZ R38, R38, R5 ;  /* 0x0000000526267221 */ /* 0x000fe20000010000 */
[----:B----4-:R-:W-:Y:S01]  /*8ca0*/  F2FP.BF16.F32.PACK_AB R4, R48, R99 ;  /* 0x000000633004723e */ /* 0x010fe200000010ff */
[----:B------:R-:W-:Y:S01]  /*8cb0*/  FADD.FTZ R47, R42, R47 ;  /* 0x0000002f2a2f7221 */ /* 0x000fe20000010000 */
[----:B------:R-:W2:Y:S01]  /*8cc0*/  MUFU.EX2 R41, R41 ;  /* 0x0000002900297308 */ /* 0x000ea20000000800 */
[----:B------:R-:W-:Y:S01]  /*8cd0*/  FADD.FTZ R37, R37, R38 ;  /* 0x0000002625257221 */ /* 0x000fe20000010000 */
[----:B-----5:R-:W-:Y:S01]  /*8ce0*/  F2FP.BF16.F32.PACK_AB R6, R87, R44 ;  /* 0x0000002c5706723e */ /* 0x020fe200000010ff */
[----:B------:R-:W-:Y:S01]  /*8cf0*/  FFMA.FTZ R38, R17, UR4, -R20 ;  /* 0x0000000411267c23 */ /* 0x000fe20008010814 */
[----:B------:R-:W-:Y:S01]  /*8d00*/  F2FP.BF16.F32.PACK_AB R5, R98, R89 ;  /* 0x000000596205723e */ /* 0x000fe200000010ff */
[----:B------:R-:W-:Y:S01]  /*8d10*/  FADD.FTZ R18, R34, R37 ;  /* 0x0000002522127221 */ /* 0x000fe20000010000 */
[----:B------:R-:W-:-:S02]  /*8d20*/  FFMA.FTZ R37, R14, UR4, -R27 ;  /* 0x000000040e257c23 */ /* 0x000fc4000801081b */
[----:B------:R-:W3:Y:S01]  /*8d30*/  LDSM.16.MT88.4 R12, [R22+0x4400] ;  /* 0x00440000160c783b */ /* 0x000ee20000004200 */
[----:B------:R-:W-:Y:S01]  /*8d40*/  FADD.FTZ R17, R31, R18 ;  /* 0x000000121f117221 */ /* 0x000fe20000010000 */
[----:B------:R-:W-:Y:S01]  /*8d50*/  FADD.FTZ R18, R30, R47 ;  /* 0x0000002f1e127221 */ /* 0x000fe20000010000 */
[----:B------:R4:W-:Y:S02]  /*8d60*/  MUFU.EX2 R34, R40 ;  /* 0x0000002800227308 */ /* 0x0009e40000000800 */
[----:B------:R-:W-:Y:S01]  /*8d70*/  FADD.FTZ R17, R16, R17 ;  /* 0x0000001110117221 */ /* 0x000fe20000010000 */
[----:B------:R-:W-:Y:S01]  /*8d80*/  FADD.FTZ R16, R29, R18 ;  /* 0x000000121d107221 */ /* 0x000fe20000010000 */
[----:B--2---:R-:W-:Y:S02]  /*8d90*/  F2FP.BF16.F32.PACK_AB R7, R41, R26 ;  /* 0x0000001a2907723e */ /* 0x004fe400000010ff */
[----:B------:R-:W-:Y:S01]  /*8da0*/  FADD.FTZ R88, R88, R17 ;  /* 0x0000001158587221 */ /* 0x000fe20000010000 */
[----:B------:R-:W-:Y:S01]  /*8db0*/  FADD.FTZ R91, R91, R16 ;  /* 0x000000105b5b7221 */ /* 0x000fe20000010000 */
[----:B------:R-:W2:Y:S02]  /*8dc0*/  MUFU.EX2 R37, R37 ;  /* 0x0000002500257308 */ /* 0x000ea40000000800 */
[----:B------:R-:W-:Y:S01]  /*8dd0*/  FADD.FTZ R57, R57, R88 ;  /* 0x0000005839397221 */ /* 0x000fe20000010000 */
[----:B------:R-:W-:-:S03]  /*8de0*/  FADD.FTZ R54, R54, R91 ;  /* 0x0000005b36367221 */ /* 0x000fc60000010000 */
[----:B------:R-:W-:Y:S01]  /*8df0*/  FADD.FTZ R86, R86, R57 ;  /* 0x0000003956567221 */ /* 0x000fe20000010000 */
[----:B------:R-:W-:Y:S01]  /*8e00*/  FADD.FTZ R55, R55, R54 ;  /* 0x0000003637377221 */ /* 0x000fe20000010000 */
[----:B----4-:R-:W-:Y:S01]  /*8e10*/  FFMA.FTZ R40, R19, UR4, -R20 ;  /* 0x0000000413287c23 */ /* 0x010fe20008010814 */
[----:B------:R-:W4:Y:S01]  /*8e20*/  MUFU.EX2 R45, R45 ;  /* 0x0000002d002d7308 */ /* 0x000f220000000800 */
[----:B------:R-:W-:Y:S01]  /*8e30*/  LDSM.16.MT88.4 R16, [R22+0x4800] ;  /* 0x004800001610783b */ /* 0x000fe20000004200 */
[----:B------:R-:W-:Y:S01]  /*8e40*/  FADD.FTZ R86, R53, R86 ;  /* 0x0000005635567221 */ /* 0x000fe20000010000 */
[C---:B-1----:R-:W-:Y:S01]  /*8e50*/  HMMA.16816.F32.BF16 R68, R4.reuse, R8, R68 ;  /* 0x000000080444723c */ /* 0x042fe20000041844 */
[----:B------:R-:W-:Y:S02]  /*8e60*/  FADD.FTZ R50, R50, R55 ;  /* 0x0000003732327221 */ /* 0x000fe40000010000 */
[----:B------:R-:W-:Y:S02]  /*8e70*/  FADD.FTZ R27, R107, R86 ;  /* 0x000000566b1b7221 */ /* 0x000fe40000010000 */
[----:B------:R-:W-:Y:S01]  /*8e80*/  MUFU.EX2 R38, R38 ;  /* 0x0000002600267308 */ /* 0x000fe20000000800 */
[----:B------:R-:W-:Y:S01]  /*8e90*/  FADD.FTZ R111, R111, R50 ;  /* 0x000000326f6f7221 */ /* 0x000fe20000010000 */
[----:B------:R-:W-:Y:S01]  /*8ea0*/  FADD.FTZ R27, R92, R27 ;  /* 0x0000001b5c1b7221 */ /* 0x000fe20000010000 */
[----:B------:R-:W-:Y:S01]  /*8eb0*/  HMMA.16816.F32.BF16 R72, R4, R10, R72 ;  /* 0x0000000a0448723c */ /* 0x000fe20000041848 */
[----:B------:R-:W1:Y:S01]  /*8ec0*/  LDSM.16.MT88.4 R8, [R134+0x4800] ;  /* 0x004800008608783b */ /* 0x000e620000004200 */
[----:B------:R-:W-:-:S03]  /*8ed0*/  FADD.FTZ R96, R96, R111 ;  /* 0x0000006f60607221 */ /* 0x000fc60000010000 */
[----:B------:R-:W5:Y:S01]  /*8ee0*/  MUFU.EX2 R31, R43 ;  /* 0x0000002b001f7308 */ /* 0x000f620000000800 */
[----:B------:R-:W-:Y:S02]  /*8ef0*/  FADD.FTZ R93, R93, R96 ;  /* 0x000000605d5d7221 */ /* 0x000fe40000010000 */
[----:B---3--:R-:W-:Y:S02]  /*8f00*/  HMMA.16816.F32.BF16 R76, R4, R12, R76 ;  /* 0x0000000c044c723c */ /* 0x008fe4000004184c */
[----:B------:R-:W-:-:S03]  /*8f10*/  FADD.FTZ R94, R94, R93 ;  /* 0x0000005d5e5e7221 */ /* 0x000fc60000010000 */
[----:B------:R-:W-:Y:S01]  /*8f20*/  MUFU.EX2 R30, R40 ;  /* 0x00000028001e7308 */ /* 0x000fe20000000800 */
[----:B------:R-:W-:Y:S02]  /*8f30*/  FADD.FTZ R85, R85, R94 ;  /* 0x0000005e55557221 */ /* 0x000fe40000010000 */
[----:B------:R-:W-:Y:S01]  /*8f40*/  HMMA.16816.F32.BF16 R80, R4, R14, R80 ;  /* 0x0000000e0450723c */ /* 0x000fe20000041850 */
[----:B--2---:R-:W-:Y:S01]  /*8f50*/  F2FP.BF16.F32.PACK_AB R4, R37, R34 ;  /* 0x000000222504723e */ /* 0x004fe200000010ff */
[----:B------:R-:W-:Y:S01]  /*8f60*/  FADD.FTZ R84, R84, R85 ;  /* 0x0000005554547221 */ /* 0x000fe20000010000 */
[----:B----4-:R-:W-:Y:S01]  /*8f70*/  F2FP.BF16.F32.PACK_AB R6, R45, R36 ;  /* 0x000000242d06723e */ /* 0x010fe200000010ff */
[----:B------:R-:W2:Y:S01]  /*8f80*/  LDSM.16.MT88.4 R12, [R134+0x4c00] ;  /* 0x004c0000860c783b */ /* 0x000ea20000004200 */
[----:B------:R-:W3:Y:S01]  /*8f90*/  MUFU.EX2 R29, R39 ;  /* 0x00000027001d7308 */ /* 0x000ee20000000800 */
[----:B-----5:R-:W-:Y:S01]  /*8fa0*/  F2FP.BF16.F32.PACK_AB R5, R31, R38 ;  /* 0x000000261f05723e */ /* 0x020fe200000010ff */
[----:B------:R-:W-:-:S04]  /*8fb0*/  FADD.FTZ R59, R59, R84 ;  /* 0x000000543b3b7221 */ /* 0x000fc80000010000 */
[----:B------:R-:W-:Y:S01]  /*8fc0*/  FADD.FTZ R56, R56, R59 ;  /* 0x0000003b38387221 */ /* 0x000fe20000010000 */
[----:B---3--:R-:W-:-:S07]  /*8fd0*/  F2FP.BF16.F32.PACK_AB R7, R29, R30 ;  /* 0x0000001e1d07723e */ /* 0x008fce00000010ff */
[----:B-1----:R-:W-:Y:S01]  /*8fe0*/  HMMA.16816.F32.BF16 R68, R4, R8, R68 ;  /* 0x000000080444723c */ /* 0x002fe20000041844 */
        /* <DEDUP_REMOVED lines=12> */
[----:B------:R-:W1:Y:S01]  /*90b0*/  LDSM.16.MT88.4 R8, [R22+0x4c00] ;  /* 0x004c00001608783b */ /* 0x000e620000004200 */
[----:B------:R-:W-:Y:S01]  /*90c0*/  FADD.FTZ R26, R26, R19 ;  /* 0x000000131a1a7221 */ /* 0x000fe20000010000 */
[----:B------:R-:W-:Y:S01]  /*90d0*/  F2FP.BF16.F32.PACK_AB R4, R33, R32 ;  /* 0x000000202104723e */ /* 0x000fe200000010ff */
[----:B------:R-:W-:Y:S01]  /*90e0*/  FADD.FTZ R17, R48, R17 ;  /* 0x0000001130117221 */ /* 0x000fe20000010000 */
[----:B------:R-:W-:Y:S01]  /*90f0*/  F2FP.BF16.F32.PACK_AB R5, R25, R24 ;  /* 0x000000181905723e */ /* 0x000fe200000010ff */
[----:B------:R-:W-:Y:S01]  /*9100*/  FADD.FTZ R41, R41, R26 ;  /* 0x0000001a29297221 */ /* 0x000fe20000010000 */
[----:B------:R-:W-:Y:S01]  /*9110*/  F2FP.BF16.F32.PACK_AB R6, R155, R28 ;  /* 0x0000001c9b06723e */ /* 0x000fe200000010ff */
[----:B------:R-:W-:Y:S01]  /*9120*/  FADD.FTZ R44, R44, R17 ;  /* 0x000000112c2c7221 */ /* 0x000fe20000010000 */
[----:B------:R-:W-:Y:S01]  /*9130*/  F2FP.BF16.F32.PACK_AB R7, R154, R23 ;  /* 0x000000179a07723e */ /* 0x000fe200000010ff */
[----:B------:R-:W-:-:S02]  /*9140*/  FADD.FTZ R38, R38, R41 ;  /* 0x0000002926267221 */ /* 0x000fc40000010000 */
[----:B------:R-:W-:Y:S02]  /*9150*/  FADD.FTZ R87, R87, R44 ;  /* 0x0000002c57577221 */ /* 0x000fe40000010000 */
[----:B------:R-:W-:Y:S02]  /*9160*/  FADD.FTZ R31, R31, R38 ;  /* 0x000000261f1f7221 */ /* 0x000fe40000010000 */
[----:B------:R-:W-:Y:S01]  /*9170*/  FADD.FTZ R34, R34, R87 ;  /* 0x0000005722227221 */ /* 0x000fe20000010000 */
[----:B--2---:R-:W-:Y:S01]  /*9180*/  HMMA.16816.F32.BF16 R68, R4, R12, R68 ;  /* 0x0000000c0444723c */ /* 0x004fe20000041844 */
[----:B------:R-:W-:Y:S02]  /*9190*/  FADD.FTZ R30, R30, R31 ;  /* 0x0000001f1e1e7221 */ /* 0x000fe40000010000 */
[----:B------:R-:W-:Y:S02]  /*91a0*/  FADD.FTZ R37, R37, R34 ;  /* 0x0000002225257221 */ /* 0x000fe40000010000 */
[----:B------:R-:W-:-:S02]  /*91b0*/  FADD.FTZ R29, R29, R30 ;  /* 0x0000001e1d1d7221 */ /* 0x000fc40000010000 */
[----:B------:R-:W-:Y:S01]  /*91c0*/  FADD.FTZ R36, R36, R37 ;  /* 0x0000002524247221 */ /* 0x000fe20000010000 */
[----:B------:R-:W-:Y:S01]  /*91d0*/  HMMA.16816.F32.BF16 R72, R4, R14, R72 ;  /* 0x0000000e0448723c */ /* 0x000fe20000041848 */
        /* <DEDUP_REMOVED lines=8> */
[----:B-1----:R-:W-:Y:S03]  /*9260*/  HMMA.16816.F32.BF16 R76, R4, R8, R76 ;  /* 0x00000008044c723c */ /* 0x002fe6000004184c */
[----:B------:R-:W-:-:S05]  /*9270*/  FADD.FTZ R155, R155, R28 ;  /* 0x0000001c9b9b7221 */ /* 0x000fca0000010000 */
        /* <DEDUP_REMOVED lines=70> */
.L_x_4064:
[----:B------:R-:W-:Y:S01]  /*96e0*/  UMOV UR4, URZ ;  /* 0x000000ff00047c82 */ /* 0x000fe20008000000 */
[----:B------:R-:W-:Y:S01]  /*96f0*/  IMAD.SHL.U32 R60, R60, 0x80, RZ ;  /* 0x000000803c3c7824 */ /* 0x000fe200078e00ff */
[----:B------:R-:W-:-:S05]  /*9700*/  IADD3 R4, P0, PT, RZ, -UR4, RZ ;  /* 0x80000004ff047c10 */ /* 0x000fca000ff1e0ff */
[----:B------:R-:W-:-:S05]  /*9710*/  IMAD.X R60, RZ, RZ, ~R60, P0 ;  /* 0x000000ffff3c7224 */ /* 0x000fca00000e0e3c */
[----:B------:R-:W-:-:S04]  /*9720*/  SHF.R.S64 R5, R4, 0x1f, R60 ;  /* 0x0000001f04057819 */ /* 0x000fc8000000103c */
[----:B------:R-:W-:-:S04]  /*9730*/  IADD3 R142, P0, PT, R5, R142, RZ ;  /* 0x0000008e058e7210 */ /* 0x000fc80007f1e0ff */
[----:B------:R-:W-:-:S09]  /*9740*/  LEA.HI.X.SX32 R143, R60, R143, 0x1, P0 ;  /* 0x0000008f3c8f7211 */ /* 0x000fd200000f0eff */
.L_x_4065:
[----:B------:R-:W1:Y:S01]  /*9750*/  LDCU.64 UR8, c[0x0][0x3c0] ;  /* 0x00007800ff0877ac */ /* 0x000e620008000a00 */
[----:B------:R-:W-:Y:S01]  /*9760*/  LOP3.LUT R147, R133, 0x18, RZ, 0xc0, !PT ;  /* 0x0000001885937812 */ /* 0x000fe200078ec0ff */
[C---:B------:R-:W-:Y:S02]  /*9770*/  VIADD R61, R67.reuse, 0xffffff00 ;  /* 0xffffff00433d7836 */ /* 0x040fe40000000000 */
[----:B------:R-:W-:Y:S01]  /*9780*/  VIADD R60, R67, 0xffffff01 ;  /* 0xffffff01433c7836 */ /* 0x000fe20000000000 */
[--C-:B------:R-:W-:Y:S02]  /*9790*/  LOP3.LUT R149, R147, 0xd8, R146.reuse, 0x78, !PT ;  /* 0x000000d893957812 */ /* 0x100fe400078e7892 */
[----:B------:R-:W-:Y:S02]  /*97a0*/  ISETP.GE.AND P5, PT, R61, R109, PT ;  /* 0x0000006d3d00720c */ /* 0x000fe40003fa6270 */
[----:B------:R-:W-:Y:S02]  /*97b0*/  LOP3.LUT R149, R149, 0x1f20, R146, 0xf8, !PT ;  /* 0x00001f2095957812 */ /* 0x000fe400078ef892 */
[----:B------:R-:W-:Y:S01]  /*97c0*/  ISETP.GE.AND P4, PT, R61, R110, PT ;  /* 0x0000006e3d00720c */ /* 0x000fe20003f86270 */
[----:B------:R-:W-:Y:S01]  /*97d0*/  VIADD R61, R67, 0xffffff08 ;  /* 0xffffff08433d7836 */ /* 0x000fe20000000000 */
[----:B------:R-:W-:-:S02]  /*97e0*/  LEA R149, R149, UR5, 0x1 ;  /* 0x0000000595957c11 */ /* 0x000fc4000f8e08ff */
[CC--:B------:R-:W-:Y:S02]  /*97f0*/  ISETP.GE.AND P2, PT, R60.reuse, R109.reuse, PT ;  /* 0x0000006d3c00720c */ /* 0x0c0fe40003f46270 */
[----:B------:R-:W-:Y:S01]  /*9800*/  ISETP.GE.AND P1, PT, R60, R110, PT ;  /* 0x0000006e3c00720c */ /* 0x000fe20003f26270 */
[----:B-1----:R-:W-:Y:S01]  /*9810*/  USHF.L.U32 UR4, UR8, 0x6, URZ ;  /* 0x0000000608047899 */ /* 0x002fe200080006ff */
[----:B------:R-:W-:Y:S01]  /*9820*/  @!PT LDS RZ, [RZ] ;  /* 0x00000000fffff984 */ /* 0x000fe20000000800 */
[----:B------:R-:W-:Y:S01]  /*9830*/  @!PT LDS RZ, [RZ] ;  /* 0x00000000fffff984 */ /* 0x000fe20000000800 */
[----:B------:R-:W-:Y:S01]  /*9840*/  @!PT LDS RZ, [RZ] ;  /* 0x00000000fffff984 */ /* 0x000fe20000000800 */
[----:B------:R-:W-:Y:S01]  /*9850*/  LDGSTS.E.BYPASS.LTC128B.128 [R149+0x3000], desc[UR6][R142.64] ;  /* 0x030000008e957fae */ /* 0x000fe2000b981a06 */
[----:B------:R-:W-:Y:S01]  /*9860*/  USHF.L.U64.HI UR9, UR8, 0x6, UR9 ;  /* 0x0000000608097899 */ /* 0x000fe20008010209 */
[----:B------:R-:W-:Y:S01]  /*9870*/  VIADD R60, R67, 0xffffff09 ;  /* 0xffffff09433c7836 */ /* 0x000fe20000000000 */
[----:B------:R-:W-:Y:S02]  /*9880*/  ISETP.GE.AND P3, PT, R61, R109, PT ;  /* 0x0000006d3d00720c */ /* 0x000fe40003f66270 */
[----:B------:R-:W-:-:S04]  /*9890*/  IADD3 R6, P0, PT, R142, UR4, RZ ;  /* 0x000000048e067c10 */ /* 0x000fc8000ff1e0ff */
[----:B------:R-:W-:Y:S02]  /*98a0*/  IADD3.X R7, PT, PT, R143, UR9, RZ, P0, !PT ;  /* 0x000000098f077c10 */ /* 0x000fe400087fe4ff */
[----:B------:R-:W-:-:S03]  /*98b0*/  IADD3 R4, P0, PT, R6, UR4, RZ ;  /* 0x0000000406047c10 */ /* 0x000fc6000ff1e0ff */
[----:B------:R-:W-:Y:S01]  /*98c0*/  LDGSTS.E.BYPASS.LTC128B.128 [R149+0x3800], desc[UR6][R6.64] ;  /* 0x0380000006957fae */ /* 0x000fe2000b981a06 */
[----:B------:R-:W-:Y:S02]  /*98d0*/  IADD3.X R5, PT, PT, R7, UR9, RZ, P0, !PT ;  /* 0x0000000907057c10 */ /* 0x000fe400087fe4ff */
[----:B------:R-:W-:-:S03]  /*98e0*/  IADD3 R8, P0, PT, R4, UR4, RZ ;  /* 0x0000000404087c10 */ /* 0x000fc6000ff1e0ff */
[----:B------:R-:W-:Y:S01]  /*98f0*/  LDGSTS.E.BYPASS.LTC128B.128 [R149+0x4000], desc[UR6][R4.64] ;  /* 0x0400000004957fae */ /* 0x000fe2000b981a06 */
[----:B------:R-:W-:Y:S02]  /*9900*/  IADD3.X R9, PT, PT, R5, UR9, RZ, P0, !PT ;  /* 0x0000000905097c10 */ /* 0x000fe400087fe4ff */
[----:B------:R-:W-:-:S03]  /*9910*/  ISETP.GE.AND P0, PT, R61, R110, PT ;  /* 0x0000006e3d00720c */ /* 0x000fc60003f06270 */
[----:B------:R1:W-:Y:S04]  /*9920*/  LDGSTS.E.BYPASS.LTC128B.128 [R149+0x4800], desc[UR6][R8.64] ;  /* 0x0480000008957fae */ /* 0x0003e8000b981a06 */
[----:B------:R-:W-:Y:S04]  /*9930*/  LDSM.16.M88.4 R52, [R104] ;  /* 0x000000006834783b */ /* 0x000fe80000000200 */
[----:B------:R-:W2:Y:S04]  /*9940*/  LDSM.16.M88.4 R44, [R108+0x1000] ;  /* 0x001000006c2c783b */ /* 0x000ea80000000200 */
[----:B------:R-:W-:Y:S04]  /*9950*/  LDSM.16.M88.4 R100, [R100] ;  /* 0x000000006464783b */ /* 0x000fe80000000200 */
[----:B------:R-:W-:Y:S04]  /*9960*/  LDSM.16.M88.4 R24, [R65+0x1000] ;  /* 0x001000004118783b */ /* 0x000fe80000000200 */
[----:B------:R-:W-:Y:S04]  /*9970*/  LDSM.16.M88.4 R20, [R108+0x1c00] ;  /* 0x001c00006c14783b */ /* 0x000fe80000000200 */
[----:B------:R-:W3:Y:S04]  /*9980*/  LDSM.16.M88.4 R36, [R108+0x1400] ;  /* 0x001400006c24783b */ /* 0x000ee80000000200 */
[----:B------:R-:W4:Y:S04]  /*9990*/  LDSM.16.M88.4 R28, [R108+0x1800] ;  /* 0x001800006c1c783b */ /* 0x000f280000000200 */
[----:B-1----:R-:W1:Y:S04]  /*99a0*/  LDSM.16.M88.4 R8, [R65+0x1c00] ;  /* 0x001c00004108783b */ /* 0x002e680000000200 */
[----:B------:R-:W5:Y:S04]  /*99b0*/  LDSM.16.M88.4 R4, [R108+0x2400] ;  /* 0x002400006c04783b */ /* 0x000f680000000200 */
[----:B------:R-:W5:Y:S04]  /*99c0*/  LDSM.16.M88.4 R16, [R65+0x1400] ;  /* 0x001400004110783b */ /* 0x000f680000000200 */
[----:B------:R-:W5:Y:S01]  /*99d0*/  LDSM.16.M88.4 R56, [R65+0x1800] ;  /* 0x001800004138783b */ /* 0x000f620000000200 */
[C---:B--2---:R-:W-:Y:S03]  /*99e0*/  HMMA.16816.F32.BF16 R48, R52.reuse, R44, RZ ;  /* 0x0000002c3430723c */ /* 0x044fe600000418ff */
[----:B------:R-:W2:Y:S04]  /*99f0*/  LDSM.16.M88.4 R12, [R108+0x2000] ;  /* 0x002000006c0c783b */ /* 0x000ea80000000200 */
[----:B------:R-:W2:Y:S01]  /*9a00*/  LDSM.16.M88.4 R84, [R108+0x2800] ;  /* 0x002800006c54783b */ /* 0x000ea20000000200 */
[C---:B------:R-:W-:Y:S03]  /*9a10*/  HMMA.16816.F32.BF16 R44, R52.reuse, R46, RZ ;  /* 0x0000002e342c723c */ /* 0x040fe600000418ff */
[----:B------:R2:W2:Y:S04]  /*9a20*/  LDSM.16.M88.4 R96, [R108+0x2c00] ;  /* 0x002c00006c60783b */ /* 0x0004a80000000200 */
[----:B------:R-:W2:Y:S01]  /*9a30*/  LDSM.16.M88.4 R92, [R65+0x2400] ;  /* 0x00240000415c783b */ /* 0x000ea20000000200 */
[----:B---3--:R-:W-:Y:S03]  /*9a40*/  HMMA.16816.F32.BF16 R40, R52, R36, RZ ;  /* 0x000000243428723c */ /* 0x008fe600000418ff */
[----:B------:R-:W3:Y:S04]  /*9a50*/  LDSM.16.M88.4 R104, [R65+0x2000] ;  /* 0x002000004168783b */ /* 0x000ee80000000200 */
[----:B------:R-:W0:Y:S01]  /*9a60*/  LDGDEPBAR ;  /* 0x00000000000079af */ /* 0x000e220000000000 */
[C---:B------:R-:W-:Y:S08]  /*9a70*/  HMMA.16816.F32.BF16 R48, R100.reuse, R24, R48 ;  /* 0x000000186430723c */ /* 0x040ff00000041830 */
[----:B------:R-:W-:Y:S08]  /*9a80*/  HMMA.16816.F32.BF16 R44, R100, R26, R44 ;  /* 0x0000001a642c723c */ /* 0x000ff0000004182c */
[C---:B------:R-:W-:Y:S03]  /*9a90*/  HMMA.16816.F32.BF16 R24, R52.reuse, R20, RZ ;  /* 0x000000143418723c */ /* 0x040fe600000418ff */
[----:B------:R-:W-:Y:S01]  /*9aa0*/  FSEL R118, R50, -INF , !P4 ;  /* 0xff80000032767808 */ /* 0x000fe20006000000 */
[C---:B------:R-:W-:Y:S01]  /*9ab0*/  VIADD R50, R67.reuse, 0xffffff10 ;  /* 0xffffff1043327836 */ /* 0x040fe20000000000 */
[----:B------:R-:W-:Y:S01]  /*9ac0*/  FSEL R121, R48, -INF , !P5 ;  /* 0xff80000030797808 */ /* 0x000fe20006800000 */
[----:B------:R-:W-:Y:S01]  /*9ad0*/  VIADD R48, R67, 0xffffff11 ;  /* 0xffffff1143307836 */ /* 0x000fe20000000000 */
[----:B------:R-:W-:Y:S01]  /*9ae0*/  FSEL R120, R51, -INF , !P1 ;  /* 0xff80000033787808 */ /* 0x000fe20004800000 */
[----:B------:R-:W-:Y:S01]  /*9af0*/  HMMA.16816.F32.BF16 R20, R52, R22, RZ ;  /* 0x000000163414723c */ /* 0x000fe200000418ff */
[----:B------:R-:W-:-:S02]  /*9b00*/  ISETP.GE.AND P4, PT, R60, R110, PT ;  /* 0x0000006e3c00720c */ /* 0x000fc40003f86270 */
[----:B------:R-:W-:Y:S01]  /*9b10*/  FSEL R122, R46, -INF , !P0 ;  /* 0xff8000002e7a7808 */ /* 0x000fe20004000000 */
[----:B------:R-:W-:Y:S01]  /*9b20*/  VIADD R46, R67, 0xffffff18 ;  /* 0xffffff18432e7836 */ /* 0x000fe20000000000 */
[----:B------:R-:W-:Y:S02]  /*9b30*/  ISETP.GE.AND P1, PT, R50, R110, PT ;  /* 0x0000006e3200720c */ /* 0x000fe40003f26270 */
[----:B------:R-:W-:Y:S01]  /*9b40*/  FSEL R119, R49, -INF , !P2 ;  /* 0xff80000031777808 */ /* 0x000fe20005000000 */
[----:B------:R-:W-:Y:S01]  /*9b50*/  HMMA.16816.F32.BF16 R36, R52, R38, RZ ;  /* 0x000000263424723c */ /* 0x000fe200000418ff */
[----:B------:R-:W-:Y:S01]  /*9b60*/  FSEL R125, R44, -INF , !P3 ;  /* 0xff8000002c7d7808 */ /* 0x000fe20005800000 */
[----:B------:R-:W-:Y:S01]  /*9b70*/  VIADD R44, R67, 0xffffff19 ;  /* 0xffffff19432c7836 */ /* 0x000fe20000000000 */
[----:B------:R-:W-:Y:S02]  /*9b80*/  FSEL R116, R47, -INF , !P4 ;  /* 0xff8000002f747808 */ /* 0x000fe40006000000 */
[----:B------:R-:W-:-:S02]  /*9b90*/  ISETP.GE.AND P5, PT, R60, R109, PT ;  /* 0x0000006d3c00720c */ /* 0x000fc40003fa6270 */
[-C--:B------:R-:W-:Y:S01]  /*9ba0*/  ISETP.GE.AND P2, PT, R50, R109.reuse, PT ;  /* 0x0000006d3200720c */ /* 0x080fe20003f46270 */
[C---:B----4-:R-:W-:Y:S01]  /*9bb0*/  HMMA.16816.F32.BF16 R32, R52.reuse, R28, RZ ;  /* 0x0000001c3420723c */ /* 0x050fe200000418ff */
[-C--:B------:R-:W-:Y:S02]  /*9bc0*/  ISETP.GE.AND P0, PT, R48, R110.reuse, PT ;  /* 0x0000006e3000720c */ /* 0x080fe40003f06270 */
[----:B------:R-:W-:Y:S02]  /*9bd0*/  ISETP.GE.AND P4, PT, R46, R110, PT ;  /* 0x0000006e2e00720c */ /* 0x000fe40003f86270 */
[----:B------:R-:W-:Y:S02]  /*9be0*/  FSEL R123, R45, -INF , !P5 ;  /* 0xff8000002d7b7808 */ /* 0x000fe40006800000 */
[-C--:B------:R-:W-:Y:S01]  /*9bf0*/  ISETP.GE.AND P3, PT, R48, R109.reuse, PT ;  /* 0x0000006d3000720c */ /* 0x080fe20003f66270 */
[----:B------:R-:W-:Y:S01]  /*9c00*/  HMMA.16816.F32.BF16 R28, R52, R30, RZ ;  /* 0x0000001e341c723c */ /* 0x000fe200000418ff */
[----:B------:R-:W-:-:S07]  /*9c10*/  ISETP.GE.AND P5, PT, R46, R109, PT ;  /* 0x0000006d2e00720c */ /* 0x000fce0003fa6270 */
[C---:B-1----:R-:W-:Y:S08]  /*9c20*/  HMMA.16816.F32.BF16 R24, R100.reuse, R8, R24 ;  /* 0x000000086418723c */ /* 0x042ff00000041818 */
[----:B------:R-:W-:Y:S08]  /*9c30*/  HMMA.16816.F32.BF16 R20, R100, R10, R20 ;  /* 0x0000000a6414723c */ /* 0x000ff00000041814 */
[C---:B-----5:R-:W-:Y:S08]  /*9c40*/  HMMA.16816.F32.BF16 R8, R52.reuse, R4, RZ ;  /* 0x000000043408723c */ /* 0x060ff000000418ff */
[----:B------:R-:W-:Y:S08]  /*9c50*/  HMMA.16816.F32.BF16 R4, R52, R6, RZ ;  /* 0x000000063404723c */ /* 0x000ff000000418ff */
[C---:B------:R-:W-:Y:S08]  /*9c60*/  HMMA.16816.F32.BF16 R40, R100.reuse, R16, R40 ;  /* 0x000000106428723c */ /* 0x040ff00000041828 */
[C---:B------:R-:W-:Y:S08]  /*9c70*/  HMMA.16816.F32.BF16 R36, R100.reuse, R18, R36 ;  /* 0x000000126424723c */ /* 0x040ff00000041824 */
[----:B------:R-:W-:Y:S03]  /*9c80*/  HMMA.16816.F32.BF16 R32, R100, R56, R32 ;  /* 0x000000386420723c */ /* 0x000fe60000041820 */
[----:B------:R-:W-:Y:S01]  /*9c90*/  FSEL R114, R42, -INF , !P1 ;  /* 0xff8000002a727808 */ /* 0x000fe20004800000 */
[----:B------:R-:W-:Y:S01]  /*9ca0*/  VIADD R42, R67, 0xffffff20 ;  /* 0xffffff20432a7836 */ /* 0x000fe20000000000 */
[----:B------:R-:W-:-:S02]  /*9cb0*/  ISETP.GE.AND P1, PT, R44, R110, PT ;  /* 0x0000006e2c00720c */ /* 0x000fc40003f26270 */
[----:B------:R-:W-:Y:S01]  /*9cc0*/  FSEL R115, R41, -INF , !P3 ;  /* 0xff80000029737808 */ /* 0x000fe20005800000 */
[----:B--2---:R-:W-:Y:S01]  /*9cd0*/  HMMA.16816.F32.BF16 R16, R52, R12, RZ ;  /* 0x0000000c3410723c */ /* 0x004fe200000418ff */
[----:B------:R-:W-:Y:S02]  /*9ce0*/  ISETP.GE.AND P3, PT, R42, R109, PT ;  /* 0x0000006d2a00720c */ /* 0x000fe40003f66270 */
[----:B------:R-:W-:Y:S01]  /*9cf0*/  FSEL R108, R38, -INF , !P4 ;  /* 0xff800000266c7808 */ /* 0x000fe20006000000 */
[C---:B------:R-:W-:Y:S01]  /*9d00*/  VIADD R38, R67.reuse, 0xffffff28 ;  /* 0xffffff2843267836 */ /* 0x040fe20000000000 */
[----:B------:R-:W-:Y:S01]  /*9d10*/  FSEL R117, R36, -INF , !P5 ;  /* 0xff80000024757808 */ /* 0x000fe20006800000 */
[----:B------:R-:W-:Y:S01]  /*9d20*/  VIADD R36, R67, 0xffffff29 ;  /* 0xffffff2943247836 */ /* 0x000fe20000000000 */
[----:B------:R-:W-:Y:S01]  /*9d30*/  FSEL R112, R39, -INF , !P1 ;  /* 0xff80000027707808 */ /* 0x000fe20004800000 */
[----:B------:R-:W-:Y:S01]  /*9d40*/  HMMA.16816.F32.BF16 R28, R100, R58, R28 ;  /* 0x0000003a641c723c */ /* 0x000fe2000004181c */
[----:B------:R-:W-:-:S02]  /*9d50*/  ISETP.GE.AND P1, PT, R38, R110, PT ;  /* 0x0000006e2600720c */ /* 0x000fc40003f26270 */
[----:B------:R-:W-:Y:S01]  /*9d60*/  FSEL R111, R32, -INF , !P3 ;  /* 0xff800000206f7808 */ /* 0x000fe20005800000 */
[----:B------:R-:W-:Y:S01]  /*9d70*/  VIADD R32, R67, 0xffffff31 ;  /* 0xffffff3143207836 */ /* 0x000fe20000000000 */
[----:B------:R-:W-:-:S03]  /*9d80*/  ISETP.GE.AND P3, PT, R36, R109, PT ;  /* 0x0000006d2400720c */ /* 0x000fc60003f66270 */
        /* <DEDUP_REMOVED lines=10> */
[C---:B---3--:R-:W-:Y:S01]  /*9e30*/  HMMA.16816.F32.BF16 R16, R100.reuse, R104, R16 ;  /* 0x000000686410723c */ /* 0x048fe20000041810 */
[----:B------:R-:W-:Y:S01]  /*9e40*/  FSEL R104, R30, -INF , !P1 ;  /* 0xff8000001e687808 */ /* 0x000fe20004800000 */
[----:B------:R-:W-:Y:S01]  /*9e50*/  VIADD R30, R67, 0xffffff38 ;  /* 0xffffff38431e7836 */ /* 0x000fe20000000000 */
[----:B------:R-:W-:Y:S01]  /*9e60*/  FSEL R105, R29, -INF , !P3 ;  /* 0xff8000001d697808 */ /* 0x000fe20005800000 */
[----:B------:R-:W-:Y:S01]  /*9e70*/  BAR.SYNC.DEFER_BLOCKING 0x0 ;  /* 0x0000000000007b1d */ /* 0x000fe20000010000 */
[-C--:B------:R-:W-:Y:S02]  /*9e80*/  ISETP.GE.AND P1, PT, R32, R110.reuse, PT ;  /* 0x0000006e2000720c */ /* 0x080fe40003f26270 */
[----:B------:R-:W-:Y:S01]  /*9e90*/  ISETP.GE.AND P3, PT, R30, R109, PT ;  /* 0x0000006d1e00720c */ /* 0x000fe20003f66270 */
[----:B------:R-:W-:Y:S01]  /*9ea0*/  HMMA.16816.F32.BF16 R12, R100, R106, R12 ;  /* 0x0000006a640c723c */ /* 0x000fe2000004180c */
[----:B------:R-:W-:Y:S02]  /*9eb0*/  FSEL R106, R43, -INF , !P0 ;  /* 0xff8000002b6a7808 */ /* 0x000fe40004000000 */
[----:B------:R-:W-:-:S05]  /*9ec0*/  ISETP.GE.AND P0, PT, R42, R110, PT ;  /* 0x0000006e2a00720c */ /* 0x000fca0003f06270 */
[----:B-1----:R-:W-:Y:S01]  /*9ed0*/  HMMA.16816.F32.BF16 R88, R100, R96, R88 ;  /* 0x000000606458723c */ /* 0x002fe20000041858 */
[----:B------:R-:W-:Y:S02]  /*9ee0*/  FSEL R96, R27, -INF , !P1 ;  /* 0xff8000001b607808 */ /* 0x000fe40004800000 */
[----:B------:R-:W-:Y:S01]  /*9ef0*/  FSEL R97, R20, -INF , !P3 ;  /* 0xff80000014617808 */ /* 0x000fe20005800000 */
[----:B------:R-:W-:-:S04]  /*9f00*/  VIADD R20, R67, 0xffffff49 ;  /* 0xffffff4943147836 */ /* 0x000fc80000000000 */
[C---:B------:R-:W-:Y:S08]  /*9f10*/  HMMA.16816.F32.BF16 R84, R100.reuse, R98, R84 ;  /* 0x000000626454723c */ /* 0x040ff00000041854 */
[C---:B--2---:R-:W-:Y:S08]  /*9f20*/  HMMA.16816.F32.BF16 R56, R100.reuse, R92, R56 ;  /* 0x0000005c6438723c */ /* 0x044ff00000041838 */
[----:B------:R-:W-:Y:S01]  /*9f30*/  HMMA.16816.F32.BF16 R52, R100, R94, R52 ;  /* 0x0000005e6434723c */ /* 0x000fe20000041834 */
[----:B------:R-:W-:Y:S01]  /*9f40*/  FSEL R103, R40, -INF , !P2 ;  /* 0xff80000028677808 */ /* 0x000fe20005000000 */
[C---:B------:R-:W-:Y:S01]  /*9f50*/  VIADD R40, R67.reuse, 0xffffff21 ;  /* 0xffffff2143287836 */ /* 0x040fe20000000000 */
[----:B------:R-:W-:Y:S01]  /*9f60*/  FSEL R100, R34, -INF , !P0 ;  /* 0xff80000022647808 */ /* 0x000fe20004000000 */
[----:B------:R-:W-:Y:S01]  /*9f70*/  VIADD R34, R67, 0xffffff30 ;  /* 0xffffff3043227836 */ /* 0x000fe20000000000 */
[----:B------:R-:W-:-:S02]  /*9f80*/  ISETP.GE.AND P2, PT, R44, R109, PT ;  /* 0x0000006d2c00720c */ /* 0x000fc40003f46270 */
[-C--:B------:R-:W-:Y:S02]  /*9f90*/  ISETP.GE.AND P4, PT, R40, R110.reuse, PT ;  /* 0x0000006e2800720c */ /* 0x080fe40003f86270 */
[----:B------:R-:W-:Y:S02]  /*9fa0*/  FSEL R101, R37, -INF , !P2 ;  /* 0xff80000025657808 */ /* 0x000fe40005000000 */
[----:B------:R-:W-:Y:S02]  /*9fb0*/  FSEL R102, R35, -INF , !P4 ;  /* 0xff80000023667808 */ /* 0x000fe40006000000 */
[-C--:B------:R-:W-:Y:S02]  /*9fc0*/  ISETP.GE.AND P2, PT, R38, R109.reuse, PT ;  /* 0x0000006d2600720c */ /* 0x080fe40003f46270 */
[----:B------:R-:W-:Y:S02]  /*9fd0*/  ISETP.GE.AND P4, PT, R34, R110, PT ;  /* 0x0000006e2200720c */ /* 0x000fe40003f86270 */
[----:B------:R-:W-:-:S02]  /*9fe0*/  ISETP.GE.AND P5, PT, R40, R109, PT ;  /* 0x0000006d2800720c */ /* 0x000fc40003fa6270 */
[----:B------:R-:W-:Y:S02]  /*9ff0*/  ISETP.GE.AND P0, PT, R36, R110, PT ;  /* 0x0000006e2400720c */ /* 0x000fe40003f06270 */
[----:B------:R-:W-:Y:S01]  /*a000*/  FSEL R107, R28, -INF , !P2 ;  /* 0xff8000001c6b7808 */ /* 0x000fe20005000000 */
[C---:B------:R-:W-:Y:S01]  /*a010*/  VIADD R28, R67.reuse, 0xffffff39 ;  /* 0xffffff39431c7836 */ /* 0x040fe20000000000 */
[----:B------:R-:W-:Y:S01]  /*a020*/  FSEL R94, R26, -INF , !P4 ;  /* 0xff8000001a5e7808 */ /* 0x000fe20006000000 */
[----:B------:R-:W-:Y:S01]  /*a030*/  VIADD R26, R67, 0xffffff40 ;  /* 0xffffff40431a7836 */ /* 0x000fe20000000000 */
[----:B------:R-:W-:Y:S02]  /*a040*/  FSEL R113, R33, -INF , !P5 ;  /* 0xff80000021717808 */ /* 0x000fe40006800000 */
[----:B------:R-:W-:Y:S02]  /*a050*/  ISETP.GE.AND P2, PT, R32, R109, PT ;  /* 0x0000006d2000720c */ /* 0x000fe40003f46270 */
[----:B------:R-:W-:-:S02]  /*a060*/  FSEL R98, R31, -INF , !P0 ;  /* 0xff8000001f627808 */ /* 0x000fc40004000000 */
[-C--:B------:R-:W-:Y:S02]  /*a070*/  ISETP.GE.AND P5, PT, R34, R109.reuse, PT ;  /* 0x0000006d2200720c */ /* 0x080fe40003fa6270 */
[-C--:B------:R-:W-:Y:S02]  /*a080*/  ISETP.GE.AND P0, PT, R30, R110.reuse, PT ;  /* 0x0000006e1e00720c */ /* 0x080fe40003f06270 */
[----:B------:R-:W-:Y:S02]  /*a090*/  FSEL R95, R25, -INF , !P2 ;  /* 0xff800000195f7808 */ /* 0x000fe40005000000 */
[----:B------:R-:W-:Y:S01]  /*a0a0*/  FSEL R93, R24, -INF , !P5 ;  /* 0xff800000185d7808 */ /* 0x000fe20006800000 */
[----:B------:R-:W-:Y:S01]  /*a0b0*/  VIADD R24, R67, 0xffffff41 ;  /* 0xffffff4143187836 */ /* 0x000fe20000000000 */
[C---:B------:R-:W-:Y:S02]  /*a0c0*/  ISETP.GE.AND P2, PT, R26.reuse, R109, PT ;  /* 0x0000006d1a00720c */ /* 0x040fe40003f46270 */
[----:B------:R-:W-:-:S02]  /*a0d0*/  ISETP.GE.AND P1, PT, R26, R110, PT ;  /* 0x0000006e1a00720c */ /* 0x000fc40003f26270 */
[----:B------:R-:W-:Y:S01]  /*a0e0*/  FSEL R60, R22, -INF , !P0 ;  /* 0xff800000163c7808 */ /* 0x000fe20004000000 */
[C---:B------:R-:W-:Y:S01]  /*a0f0*/  VIADD R22, R67.reuse, 0xffffff48 ;  /* 0xffffff4843167836 */ /* 0x040fe20000000000 */
[C---:B------:R-:W-:Y:S02]  /*a100*/  ISETP.GE.AND P4, PT, R28.reuse, R110, PT ;  /* 0x0000006e1c00720c */ /* 0x040fe40003f86270 */
[----:B------:R-:W-:Y:S02]  /*a110*/  ISETP.GE.AND P5, PT, R28, R109, PT ;  /* 0x0000006d1c00720c */ /* 0x000fe40003fa6270 */
[----:B------:R-:W-:Y:S01]  /*a120*/  FSEL R65, R16, -INF , !P2 ;  /* 0xff80000010417808 */ /* 0x000fe20005000000 */
[----:B------:R-:W-:Y:S01]  /*a130*/  VIADD R16, R67, 0xffffff51 ;  /* 0xffffff5143107836 */ /* 0x000fe20000000000 */
[----:B------:R-:W-:Y:S02]  /*a140*/  FSEL R48, R18, -INF , !P1 ;  /* 0xff80000012307808 */ /* 0x000fe40004800000 */
[----:B------:R-:W-:-:S02]  /*a150*/  FSEL R92, R23, -INF , !P4 ;  /* 0xff800000175c7808 */ /* 0x000fc40006000000 */
[CC--:B------:R-:W-:Y:S02]  /*a160*/  ISETP.GE.AND P2, PT, R20.reuse, R109.reuse, PT ;  /* 0x0000006d1400720c */ /* 0x0c0fe40003f46270 */
[-C--:B------:R-:W-:Y:S01]  /*a170*/  ISETP.GE.AND P1, PT, R20, R110.reuse, PT ;  /* 0x0000006e1400720c */ /* 0x080fe20003f26270 */
[----:B------:R-:W-:Y:S01]  /*a180*/  VIADD R20, R67, 0xffffff50 ;  /* 0xffffff5043147836 */ /* 0x000fe20000000000 */
[-C--:B------:R-:W-:Y:S02]  /*a190*/  ISETP.GE.AND P0, PT, R24, R110.reuse, PT ;  /* 0x0000006e1800720c */ /* 0x080fe40003f06270 */
[C---:B------:R-:W-:Y:S02]  /*a1a0*/  ISETP.GE.AND P4, PT, R22.reuse, R110, PT ;  /* 0x0000006e1600720c */ /* 0x040fe40003f86270 */
[----:B------:R-:W-:Y:S02]  /*a1b0*/  FSEL R99, R21, -INF , !P5 ;  /* 0xff80000015637808 */ /* 0x000fe40006800000 */
[----:B------:R-:W-:-:S02]  /*a1c0*/  ISETP.GE.AND P5, PT, R22, R109, PT ;  /* 0x0000006d1600720c */ /* 0x000fc40003fa6270 */
[----:B------:R-:W-:Y:S02]  /*a1d0*/  FSEL R18, R19, -INF , !P0 ;  /* 0xff80000013127808 */ /* 0x000fe40004000000 */
[----:B------:R-:W-:Y:S01]  /*a1e0*/  FSEL R44, R14, -INF , !P4 ;  /* 0xff8000000e2c7808 */ /* 0x000fe20006000000 */
[C---:B------:R-:W-:Y:S01]  /*a1f0*/  VIADD R14, R67.reuse, 0xffffff58 ;  /* 0xffffff58430e7836 */ /* 0x040fe20000000000 */
[-C--:B------:R-:W-:Y:S02]  /*a200*/  ISETP.GE.AND P3, PT, R24, R109.reuse, PT ;  /* 0x0000006d1800720c */ /* 0x080fe40003f66270 */
[----:B------:R-:W-:Y:S02]  /*a210*/  ISETP.GE.AND P0, PT, R20, R110, PT ;  /* 0x0000006e1400720c */ /* 0x000fe40003f06270 */
[----:B------:R-:W-:Y:S01]  /*a220*/  FSEL R47, R12, -INF , !P5 ;  /* 0xff8000000c2f7808 */ /* 0x000fe20006800000 */
[----:B------:R-:W-:Y:S01]  /*a230*/  VIADD R12, R67, 0xffffff59 ;  /* 0xffffff59430c7836 */ /* 0x000fe20000000000 */
[----:B------:R-:W-:-:S02]  /*a240*/  ISETP.GE.AND P5, PT, R16, R109, PT ;  /* 0x0000006d1000720c */ /* 0x000fc40003fa6270 */
[----:B------:R-:W-:Y:S02]  /*a250*/  ISETP.GE.AND P4, PT, R16, R110, PT ;  /* 0x0000006e1000720c */ /* 0x000fe40003f86270 */
[----:B------:R-:W-:Y:S02]  /*a260*/  FSEL R51, R17, -INF , !P3 ;  /* 0xff80000011337808 */ /* 0x000fe40005800000 */
[----:B------:R-:W-:Y:S02]  /*a270*/  FSEL R43, R13, -INF , !P2 ;  /* 0xff8000000d2b7808 */ /* 0x000fe40005000000 */
[----:B------:R-:W-:Y:S01]  /*a280*/  FSEL R16, R10, -INF , !P0 ;  /* 0xff8000000a107808 */ /* 0x000fe20004000000 */
[----:B------:R-:W-:Y:S01]  /*a290*/  VIADD R10, R67, 0xffffff60 ;  /* 0xffffff60430a7836 */ /* 0x000fe20000000000 */
[----:B------:R-:W-:Y:S02]  /*a2a0*/  ISETP.GE.AND P3, PT, R20, R109, PT ;  /* 0x0000006d1400720c */ /* 0x000fe40003f66270 */
[----:B------:R-:W-:-:S02]  /*a2b0*/  FSEL R46, R15, -INF , !P1 ;  /* 0xff8000000f2e7808 */ /* 0x000fc40004800000 */
[CC--:B------:R-:W-:Y:S02]  /*a2c0*/  ISETP.GE.AND P2, PT, R14.reuse, R109.reuse, PT ;  /* 0x0000006d0e00720c */ /* 0x0c0fe40003f46270 */
[----:B------:R-:W-:Y:S02]  /*a2d0*/  ISETP.GE.AND P1, PT, R14, R110, PT ;  /* 0x0000006e0e00720c */ /* 0x000fe40003f26270 */
[----:B------:R-:W-:Y:S01]  /*a2e0*/  FSEL R17, R8, -INF , !P3 ;  /* 0xff80000008117808 */ /* 0x000fe20005800000 */
[----:B------:R-:W-:Y:S01]  /*a2f0*/  VIADD R8, R67, 0xffffff61 ;  /* 0xffffff6143087836 */ /* 0x000fe20000000000 */
[----:B------:R-:W-:Y:S02]  /*a300*/  FSEL R41, R9, -INF , !P5 ;  /* 0xff80000009297808 */ /* 0x000fe40006800000 */
[----:B------:R-:W-:Y:S02]  /*a310*/  FSEL R38, R11, -INF , !P4 ;  /* 0xff8000000b267808 */ /* 0x000fe40006000000 */
[----:B------:R-:W-:Y:S01]  /*a320*/  FSEL R45, R4, -INF , !P2 ;  /* 0xff800000042d7808 */ /* 0x000fe20005000000 */
[----:B------:R-:W-:Y:S01]  /*a330*/  VIADD R4, R67, 0xffffff69 ;  /* 0xffffff6943047836 */ /* 0x000fe20000000000 */
[----:B------:R-:W-:-:S02]  /*a340*/  ISETP.GE.AND P5, PT, R10, R109, PT ;  /* 0x0000006d0a00720c */ /* 0x000fc40003fa6270 */
[-C--:B------:R-:W-:Y:S02]  /*a350*/  ISETP.GE.AND P4, PT, R10, R110.reuse, PT ;  /* 0x0000006e0a00720c */ /* 0x080fe40003f86270 */
[----:B------:R-:W-:Y:S01]  /*a360*/  FSEL R40, R6, -INF , !P1 ;  /* 0xff80000006287808 */ /* 0x000fe20004800000 */
[----:B------:R-:W-:Y:S01]  /*a370*/  VIADD R6, R67, 0xffffff68 ;  /* 0xffffff6843067836 */ /* 0x000fe20000000000 */
[-C--:B------:R-:W-:Y:S02]  /*a380*/  ISETP.GE.AND P0, PT, R12, R110.reuse, PT ;  /* 0x0000006e0c00720c */ /* 0x080fe40003f06270 */
[----:B------:R-:W-:Y:S02]  /*a390*/  FSEL R61, R88, -INF , !P5 ;  /* 0xff800000583d7808 */ /* 0x000fe40006800000 */
[----:B------:R-:W-:Y:S02]  /*a3a0*/  FSEL R36, R90, -INF , !P4 ;  /* 0xff8000005a247808 */ /* 0x000fe40006000000 */
[----:B------:R-:W-:-:S02]  /*a3b0*/  ISETP.GE.AND P1, PT, R8, R110, PT ;  /* 0x0000006e0800720c */ /* 0x000fc40003f26270 */
[----:B------:R-:W-:Y:S02]  /*a3c0*/  FSEL R42, R7, -INF , !P0 ;  /* 0xff800000072a7808 */ /* 0x000fe40004000000 */
[CC--:B------:R-:W-:Y:S02]  /*a3d0*/  ISETP.GE.AND P5, PT, R4.reuse, R109.reuse, PT ;  /* 0x0000006d0400720c */ /* 0x0c0fe40003fa6270 */
[----:B------:R-:W-:Y:S01]  /*a3e0*/  ISETP.GE.AND P4, PT, R4, R110, PT ;  /* 0x0000006e0400720c */ /* 0x000fe20003f86270 */
[----:B------:R-:W-:Y:S01]  /*a3f0*/  VIADD R4, R67, 0xffffff71 ;  /* 0xffffff7143047836 */ /* 0x000fe20000000000 */
[-C--:B------:R-:W-:Y:S02]  /*a400*/  ISETP.GE.AND P0, PT, R6, R109.reuse, PT ;  /* 0x0000006d0600720c */ /* 0x080fe40003f06270 */
[----:B------:R-:W-:Y:S02]  /*a410*/  FSEL R34, R91, -INF , !P1 ;  /* 0xff8000005b227808 */ /* 0x000fe40004800000 */
[----:B------:R-:W-:-:S02]  /*a420*/  ISETP.GE.AND P3, PT, R12, R109, PT ;  /* 0x0000006d0c00720c */ /* 0x000fc40003f66270 */
[----:B------:R-:W-:Y:S02]  /*a430*/  FSEL R91, R84, -INF , !P0 ;  /* 0xff800000545b7808 */ /* 0x000fe40004000000 */
[----:B------:R-:W-:Y:S02]  /*a440*/  ISETP.GE.AND P0, PT, R4, R109, PT ;  /* 0x0000006d0400720c */ /* 0x000fe40003f06270 */
[----:B------:R-:W-:Y:S01]  /*a450*/  FSEL R49, R5, -INF , !P3 ;  /* 0xff80000005317808 */ /* 0x000fe20005800000 */
[----:B------:R-:W-:Y:S01]  /*a460*/  VIADD R5, R67, 0xffffff70 ;  /* 0xffffff7043057836 */ /* 0x000fe20000000000 */
[----:B------:R-:W-:Y:S02]  /*a470*/  ISETP.GE.AND P3, PT, R6, R110, PT ;  /* 0x0000006e0600720c */ /* 0x000fe40003f66270 */
        /* <DEDUP_REMOVED lines=44> */
[----:B------:R-:W-:Y:S01]  /*a740*/  IMAD.HI.U32 R11, R13, R8, RZ ;  /* 0x000000080d0b7227 */ /* 0x000fe200078e00ff */
[----:B------:R-:W-:-:S03]  /*a750*/  ISETP.GE.AND P0, PT, R12, RZ, PT ;  /* 0x000000ff0c00720c */ /* 0x000fc60003f06270 */
        /* <DEDUP_REMOVED lines=41> */
.L_x_4067:
[----:B------:R-:W-:Y:S01]  /*a9f0*/  UMOV UR4, URZ ;  /* 0x000000ff00047c82 */ /* 0x000fe20008000000 */
[----:B------:R-:W-:Y:S01]  /*aa00*/  IMAD.SHL.U32 R62, R62, 0x80, RZ ;  /* 0x000000803e3e7824 */ /* 0x000fe200078e00ff */
[----:B------:R-:W-:-:S05]  /*aa10*/  IADD3 R4, P0, PT, RZ, -UR4, RZ ;  /* 0x80000004ff047c10 */ /* 0x000fca000ff1e0ff */
[----:B------:R-:W-:-:S05]  /*aa20*/  IMAD.X R62, RZ, RZ, ~R62, P0 ;  /* 0x000000ffff3e7224 */ /* 0x000fca00000e0e3e */
[----:B------:R-:W-:-:S04]  /*aa30*/  SHF.R.S64 R5, R4, 0x1f, R62 ;  /* 0x0000001f04057819 */ /* 0x000fc8000000103e */
[----:B------:R-:W-:-:S04]  /*aa40*/  IADD3 R140, P0, PT, R5, R140, RZ ;  /* 0x0000008c058c7210 */ /* 0x000fc80007f1e0ff */
[----:B------:R-:W-:-:S09]  /*aa50*/  LEA.HI.X.SX32 R139, R62, R139, 0x1, P0 ;  /* 0x0000008b3e8b7211 */ /* 0x000fd200000f0eff */
.L_x_4068:
[C---:B------:R-:W-:Y:S02]  /*aa60*/  IADD3 R6, P0, PT, R3.reuse, R140, RZ ;  /* 0x0000008c03067210 */ /* 0x040fe40007f1e0ff */
[----:B------:R-:W-:Y:S02]  /*aa70*/  MOV R141, R139 ;  /* 0x0000008b008d7202 */ /* 0x000fe40000000f00 */
[----:B------:R-:W-:Y:S01]  /*aa80*/  IADD3 R4, P1, PT, R3, R6, RZ ;  /* 0x0000000603047210 */ /* 0x000fe20007f3e0ff */
[----:B------:R-:W-:Y:S02]  /*aa90*/  IMAD.X R7, R64, 0x1, R139, P0 ;  /* 0x0000000140077824 */ /* 0x000fe400000e068b */
[----:B------:R-:W-:Y:S01]  /*aaa0*/  @!PT LDS RZ, [RZ] ;  /* 0x00000000fffff984 */ /* 0x000fe20000000800 */
[----:B------:R-:W-:Y:S01]  /*aab0*/  @!PT LDS RZ, [RZ] ;  /* 0x00000000fffff984 */ /* 0x000fe20000000800 */
[----:B------:R-:W-:Y:S01]  /*aac0*/  @!PT LDS RZ, [RZ] ;  /* 0x00000000fffff984 */ /* 0x000fe20000000800 */
[----:B------:R1:W-:Y:S01]  /*aad0*/  LDGSTS.E.BYPASS.LTC128B.128 [R149+0x1000], desc[UR6][R140.64] ;  /* 0x010000008c957fae */ /* 0x0003e2000b981a06 */
[----:B------:R-:W-:Y:S01]  /*aae0*/  IADD3 R8, P0, PT, R4, R3, RZ ;  /* 0x0000000304087210 */ /* 0x000fe20007f1e0ff */
[----:B------:R-:W-:Y:S02]  /*aaf0*/  IMAD.X R5, R64, 0x1, R7, P1 ;  /* 0x0000000140057824 */ /* 0x000fe400008e0607 */
[----:B------:R1:W-:Y:S02]  /*ab00*/  LDGSTS.E.BYPASS.LTC128B.128 [R149+0x1800], desc[UR6][R6.64] ;  /* 0x0180000006957fae */ /* 0x0003e4000b981a06 */
[----:B------:R-:W-:-:S02]  /*ab10*/  IMAD.X R9, R5, 0x1, R64, P0 ;  /* 0x0000000105097824 */ /* 0x000fc400000e0640 */
[----:B------:R1:W-:Y:S04]  /*ab20*/  LDGSTS.E.BYPASS.LTC128B.128 [R149+0x2000], desc[UR6][R4.64] ;  /* 0x0200000004957fae */ /* 0x0003e8000b981a06 */
[----:B------:R1:W-:Y:S04]  /*ab30*/  LDGSTS.E.BYPASS.LTC128B.128 [R149+0x2800], desc[UR6][R8.64] ;  /* 0x0280000008957fae */ /* 0x0003e8000b981a06 */
[----:B------:R-:W0:Y:S02]  /*ab40*/  LDGDEPBAR ;  /* 0x00000000000079af */ /* 0x000e240000000000 */
.L_x_4066:
        /* <DEDUP_REMOVED lines=54> */
[----:B------:R-:W-:Y:S01]  /*aeb0*/  FMUL.FTZ R63, R0, UR4 ;  /* 0x00000004003f7c20 */ /* 0x000fe20008410000 */
[----:B------:R-:W-:Y:S01]  /*aec0*/  IADD3 R0, PT, PT, R134, 0x3020, RZ ;  /* 0x0000302086007810 */ /* 0x000fe20007ffe0ff */
[----:B------:R-:W-:Y:S01]  /*aed0*/  FADD.FTZ R67, R2, -R67 ;  /* 0x8000004302437221 */ /* 0x000fe20000010000 */
[----:B------:R-:W-:Y:S01]  /*aee0*/  @P6 IADD3 R0, PT, PT, R8, -0x20, RZ ;  /* 0xffffffe008006810 */ /* 0x000fe20007ffe0ff */
[--C-:B------:R-:W-:Y:S01]  /*aef0*/  FFMA.FTZ R58, R121, UR4, -R32.reuse ;  /* 0x00000004793a7c23 */ /* 0x100fe20008010820 */
[--C-:B------:R-:W-:Y:S01]  /*af00*/  FFMA.FTZ R37, R119, UR4, -R32.reuse ;  /* 0x0000000477257c23 */ /* 0x100fe20008010820 */
[--C-:B------:R-:W-:Y:S01]  /*af10*/  FFMA.FTZ R50, R125, UR4, -R32.reuse ;  /* 0x000000047d327c23 */ /* 0x100fe20008010820 */
[--C-:B------:R-:W-:Y:S01]  /*af20*/  FFMA.FTZ R27, R123, UR4, -R32.reuse ;  /* 0x000000047b1b7c23 */ /* 0x100fe20008010820 */
[----:B------:R-:W1:Y:S01]  /*af30*/  LDSM.16.MT88.4 R8, [R0] ;  /* 0x000000000008783b */ /* 0x000e620000004200 */
[--C-:B------:R-:W-:Y:S01]  /*af40*/  FFMA.FTZ R59, R118, UR4, -R23.reuse ;  /* 0x00000004763b7c23 */ /* 0x100fe20008010817 */
[--C-:B------:R-:W-:Y:S01]  /*af50*/  FFMA.FTZ R31, R120, UR4, -R23.reuse ;  /* 0x00000004781f7c23 */ /* 0x100fe20008010817 */
[--C-:B------:R-:W-:Y:S01]  /*af60*/  FFMA.FTZ R33, R122, UR4, -R23.reuse ;  /* 0x000000047a217c23 */ /* 0x100fe20008010817 */
[----:B------:R-:W-:Y:S01]  /*af70*/  FMUL.FTZ R67, R67, UR4 ;  /* 0x0000000443437c20 */ /* 0x000fe20008410000 */
        /* <DEDUP_REMOVED lines=52> */
[----:B------:R-:W-:Y:S01]  /*b2c0*/  LDSM.16.MT88.4 R16, [R134+0x4400] ;  /* 0x004400008610783b */ /* 0x000fe20000004200 */
[--C-:B------:R-:W-:Y:S01]  /*b2d0*/  FFMA.FTZ R40, R40, UR4, -R23.reuse ;  /* 0x0000000428287c23 */ /* 0x100fe20008010817 */
[--C-:B------:R-:W-:Y:S01]  /*b2e0*/  FFMA.FTZ R42, R42, UR4, -R23.reuse ;  /* 0x000000042a2a7c23 */ /* 0x100fe20008010817 */
[--C-:B------:R-:W-:Y:S01]  /*b2f0*/  FFMA.FTZ R43, R91, UR4, -R32.reuse ;  /* 0x000000045b2b7c23 */ /* 0x100fe20008010820 */
[--C-:B------:R-:W-:Y:S01]  /*b300*/  FFMA.FTZ R44, R85, UR4, -R32.reuse ;  /* 0x00000004552c7c23 */ /* 0x100fe20008010820 */
[----:B------:R-:W3:Y:S01]  /*b310*/  MUFU.EX2 R67, R67 ;  /* 0x0000004300437308 */ /* 0x000ee20000000800 */
[----:B--2---:R-:W-:Y:S01]  /*b320*/  F2FP.BF16.F32.PACK_AB R5, R31, R59 ;  /* 0x0000003b1f05723e */ /* 0x004fe200000010ff */
[--C-:B------:R-:W-:Y:S01]  /*b330*/  FFMA.FTZ R28, R28, UR4, -R23.reuse ;  /* 0x000000041c1c7c23 */ /* 0x100fe20008010817 */
[----:B------:R-:W-:Y:S01]  /*b340*/  FFMA.FTZ R29, R29, UR4, -R32 ;  /* 0x000000041d1d7c23 */ /* 0x000fe20008010820 */
[--C-:B------:R-:W-:Y:S01]  /*b350*/  FFMA.FTZ R22, R22, UR4, -R23.reuse ;  /* 0x0000000416167c23 */ /* 0x100fe20008010817 */
[----:B------:R-:W-:-:S03]  /*b360*/  FFMA.FTZ R21, R21, UR4, -R23 ;  /* 0x0000000415157c23 */ /* 0x000fc60008010817 */
        /* <DEDUP_REMOVED lines=18> */
[----:B----4-:R-:W-:Y:S01]  /*b490*/  F2FP.BF16.F32.PACK_AB R7, R2, R33 ;  /* 0x000000210207723e */ /* 0x010fe200000010ff */
[----:B------:R-:W-:Y:S01]  /*b4a0*/  MUFU.EX2 R54, R54 ;  /* 0x0000003600367308 */ /* 0x000fe20000000800 */
[----:B------:R-:W-:Y:S01]  /*b4b0*/  FFMA.FTZ R58, R155, R67, R58 ;  /* 0x000000439b3a7223 */ /* 0x000fe2000001003a */
[----:B------:R-:W-:-:S03]  /*b4c0*/  FFMA.FTZ R154, R154, R63, R59 ;  /* 0x0000003f9a9a7223 */ /* 0x000fc6000001003b */
[----:B------:R-:W-:Y:S01]  /*b4d0*/  FADD.FTZ R59, R37, R58 ;  /* 0x0000003a253b7221 */ /* 0x000fe20000010000 */
[C---:B-1----:R-:W-:Y:S01]  /*b4e0*/  HMMA.16816.F32.BF16 R76, R4.reuse, R8, R76 ;  /* 0x00000008044c723c */ /* 0x042fe2000004184c */
[----:B------:R-:W-:Y:S01]  /*b4f0*/  FADD.FTZ R154, R31, R154 ;  /* 0x0000009a1f9a7221 */ /* 0x000fe20000010000 */
[----:B------:R-:W1:Y:S01]  /*b500*/  MUFU.EX2 R39, R39 ;  /* 0x0000002700277308 */ /* 0x000e620000000800 */
[----:B------:R-:W-:Y:S01]  /*b510*/  FADD.FTZ R50, R50, R59 ;  /* 0x0000003b32327221 */ /* 0x000fe20000010000 */
[----:B------:R-:W-:Y:S01]  /*b520*/  FFMA.FTZ R31, R36, UR4, -R23 ;  /* 0x00000004241f7c23 */ /* 0x000fe20008010817 */
[----:B------:R-:W-:Y:S02]  /*b530*/  FADD.FTZ R33, R33, R154 ;  /* 0x0000009a21217221 */ /* 0x000fe40000010000 */
[----:B------:R-:W-:Y:S01]  /*b540*/  FADD.FTZ R27, R27, R50 ;  /* 0x000000321b1b7221 */ /* 0x000fe20000010000 */
[----:B------:R-:W-:Y:S01]  /*b550*/  HMMA.16816.F32.BF16 R80, R4, R10, R80 ;  /* 0x0000000a0450723c */ /* 0x000fe20000041850 */
[----:B------:R-:W2:Y:S01]  /*b560*/  LDSM.16.MT88.4 R8, [R134+0x3400] ;  /* 0x003400008608783b */ /* 0x000ea20000004200 */
[----:B------:R-:W-:Y:S01]  /*b570*/  MUFU.EX2 R35, R35 ;  /* 0x0000002300237308 */ /* 0x000fe20000000800 */
[----:B------:R-:W-:Y:S01]  /*b580*/  FADD.FTZ R33, R2, R33 ;  /* 0x0000002102217221 */ /* 0x000fe20000010000 */
[----:B------:R-:W-:-:S04]  /*b590*/  FFMA.FTZ R2, R34, UR4, -R23 ;  /* 0x0000000422027c23 */ /* 0x000fc80008010817 */
[C---:B------:R-:W-:Y:S02]  /*b5a0*/  HMMA.16816.F32.BF16 R68, R4.reuse, R12, R68 ;  /* 0x0000000c0444723c */ /* 0x040fe40000041844 */
[----:B------:R-:W3:Y:S06]  /*b5b0*/  MUFU.EX2 R52, R52 ;  /* 0x0000003400347308 */ /* 0x000eec0000000800 */
[----:B------:R-:W-:Y:S01]  /*b5c0*/  HMMA.16816.F32.BF16 R72, R4, R14, R72 ;  /* 0x0000000e0448723c */ /* 0x000fe20000041848 */
[----:B-1----:R-:W-:Y:S01]  /*b5d0*/  F2FP.BF16.F32.PACK_AB R4, R39, R54 ;  /* 0x000000362704723e */ /* 0x002fe200000010ff */
[----:B------:R-:W-:Y:S01]  /*b5e0*/  MUFU.EX2 R84, R84 ;  /* 0x0000005400547308 */ /* 0x000fe20000000800 */
[----:B------:R-:W1:Y:S01]  /*b5f0*/  LDSM.16.MT88.4 R12, [R0+0x400] ;  /* 0x00040000000c783b */ /* 0x000e620000004200 */
[----:B------:R-:W-:Y:S01]  /*b600*/  FADD.FTZ R54, R54, R27 ;  /* 0x0000001b36367221 */ /* 0x000fe20000010000 */
[----:B------:R-:W-:Y:S01]  /*b610*/  FFMA.FTZ R27, R30, UR4, -R23 ;  /* 0x000000041e1b7c23 */ /* 0x000fe20008010817 */
[----:B------:R-:W-:-:S02]  /*b620*/  FFMA.FTZ R30, R25, UR4, -R32 ;  /* 0x00000004191e7c23 */ /* 0x000fc40008010820 */
[----:B------:R-:W-:Y:S02]  /*b630*/  FADD.FTZ R54, R39, R54 ;  /* 0x0000003627367221 */ /* 0x000fe40000010000 */
[----:B------:R-:W4:Y:S01]  /*b640*/  MUFU.EX2 R103, R103 ;  /* 0x0000006700677308 */ /* 0x000f220000000800 */
[----:B---3--:R-:W-:Y:S01]  /*b650*/  F2FP.BF16.F32.PACK_AB R6, R52, R35 ;  /* 0x000000233406723e */ /* 0x008fe200000010ff */
[----:B------:R-:W-:-:S04]  /*b660*/  FADD.FTZ R35, R35, R54 ;  /* 0x0000003623237221 */ /* 0x000fc80000010000 */
[----:B------:R-:W-:Y:S02]  /*b670*/  FADD.FTZ R35, R52, R35 ;  /* 0x0000002334237221 */ /* 0x000fe40000010000 */
[----:B------:R-:W-:Y:S08]  /*b680*/  MUFU.EX2 R101, R101 ;  /* 0x0000006500657308 */ /* 0x000ff00000000800 */
[----:B------:R-:W3:Y:S01]  /*b690*/  MUFU.EX2 R62, R62 ;  /* 0x0000003e003e7308 */ /* 0x000ee20000000800 */
[----:B----4-:R-:W-:Y:S01]  /*b6a0*/  F2FP.BF16.F32.PACK_AB R5, R103, R84 ;  /* 0x000000546705723e */ /* 0x010fe200000010ff */
[----:B------:R-:W-:Y:S01]  /*b6b0*/  FADD.FTZ R84, R84, R33 ;  /* 0x0000002154547221 */ /* 0x000fe20000010000 */
[--C-:B------:R-:W-:Y:S01]  /*b6c0*/  FFMA.FTZ R33, R24, UR4, -R23.reuse ;  /* 0x0000000418217c23 */ /* 0x100fe20008010817 */
[----:B------:R-:W-:-:S02]  /*b6d0*/  FFMA.FTZ R24, R26, UR4, -R23 ;  /* 0x000000041a187c23 */ /* 0x000fc40008010817 */
        /* <DEDUP_REMOVED lines=20> */
[----:B------:R-:W4:Y:S08]  /*b820*/  MUFU.EX2 R87, R87 ;  /* 0x0000005700577308 */ /* 0x000f300000000800 */
[----:B------:R-:W5:Y:S01]  /*b830*/  MUFU.EX2 R86, R86 ;  /* 0x0000005600567308 */ /* 0x000f620000000800 */
[----:B-1----:R-:W-:Y:S01]  /*b840*/  F2FP.BF16.F32.PACK_AB R5, R88, R105 ;  /* 0x000000695805723e */ /* 0x002fe200000010ff */
[----:B------:R-:W-:-:S04]  /*b850*/  FADD.FTZ R105, R105, R62 ;  /* 0x0000003e69697221 */ /* 0x000fc80000010000 */
[----:B------:R-:W-:Y:S02]  /*b860*/  FADD.FTZ R88, R88, R105 ;  /* 0x0000006958587221 */ /* 0x000fe40000010000 */
[----:B------:R-:W-:Y:S02]  /*b870*/  MUFU.EX2 R98, R98 ;  /* 0x0000006200627308 */ /* 0x000fe40000000800 */
[----:B----4-:R-:W-:-:S06]  /*b880*/  FADD.FTZ R25, R87, R88 ;  /* 0x0000005857197221 */ /* 0x010fcc0000010000 */
[----:B------:R-:W1:Y:S01]  /*b890*/  MUFU.EX2 R95, R95 ;  /* 0x0000005f005f7308 */ /* 0x000e620000000800 */
[C---:B-----5:R-:W-:Y:S01]  /*b8a0*/  F2FP.BF16.F32.PACK_AB R7, R86.reuse, R87 ;  /* 0x000000575607723e */ /* 0x060fe200000010ff */
[----:B------:R-:W-:-:S06]  /*b8b0*/  FADD.FTZ R25, R86, R25 ;  /* 0x0000001956197221 */ /* 0x000fcc0000010000 */
        /* <DEDUP_REMOVED lines=11> */
[----:B------:R-:W-:Y:S06]  /*b970*/  LDSM.16.MT88.4 R12, [R134+0x4000] ;  /* 0x00400000860c783b */ /* 0x000fec0000004200 */
        /* <DEDUP_REMOVED lines=30> */
[----:B------:R-:W-:Y:S04]  /*bb60*/  MUFU.EX2 R96, R96 ;  /* 0x0000006000607308 */ /* 0x000fe80000000800 */
[C---:B------:R-:W-:Y:S04]  /*bb70*/  HMMA.16816.F32.BF16 R68, R4.reuse, R12, R68 ;  /* 0x0000000c0444723c */ /* 0x040fe80000041844 */
[----:B------:R-:W-:Y:S04]  /*bb80*/  MUFU.EX2 R45, R45 ;  /* 0x0000002d002d7308 */ /* 0x000fe80000000800 */
[C---:B------:R-:W-:Y:S01]  /*bb90*/  HMMA.16816.F32.BF16 R72, R4.reuse, R14, R72 ;  /* 0x0000000e0448723c */ /* 0x040fe20000041848 */
[----:B------:R-:W3:Y:S03]  /*bba0*/  LDSM.16.MT88.4 R12, [R0+0x1400] ;  /* 0x00140000000c783b */ /* 0x000ee60000004200 */
[----:B------:R-:W-:Y:S08]  /*bbb0*/  MUFU.EX2 R57, R57 ;  /* 0x0000003900397308 */ /* 0x000ff00000000800 */
[----:B------:R-:W4:Y:S01]  /*bbc0*/  MUFU.EX2 R38, R38 ;  /* 0x0000002600267308 */ /* 0x000f220000000800 */
[C---:B--2---:R-:W-:Y:S07]  /*bbd0*/  HMMA.16816.F32.BF16 R76, R4.reuse, R8, R76 ;  /* 0x00000008044c723c */ /* 0x044fee000004184c */
[----:B------:R-:W-:Y:S01]  /*bbe0*/  MUFU.EX2 R40, R40 ;  /* 0x0000002800287308 */ /* 0x000fe20000000800 */
[----:B------:R-:W-:Y:S01]  /*bbf0*/  HMMA.16816.F32.BF16 R80, R4, R10, R80 ;  /* 0x0000000a0450723c */ /* 0x000fe20000041850 */
[----:B-1----:R-:W-:-:S06]  /*bc00*/  F2FP.BF16.F32.PACK_AB R4, R65, R104 ;  /* 0x000000684104723e */ /* 0x002fcc00000010ff */
[----:B------:R-:W1:Y:S01]  /*bc10*/  MUFU.EX2 R37, R42 ;  /* 0x0000002a00257308 */ /* 0x000e620000000800 */
[----:B----4-:R-:W-:Y:S01]  /*bc20*/  F2FP.BF16.F32.PACK_AB R5, R38, R57 ;  /* 0x000000392605723e */ /* 0x010fe200000010ff */
[----:B------:R-:W2:Y:S01]  /*bc30*/  LDSM.16.MT88.4 R8, [R134+0x4800] ;  /* 0x004800008608783b */ /* 0x000ea20000004200 */
[----:B------:R-:W-:-:S05]  /*bc40*/  F2FP.BF16.F32.PACK_AB R6, R45, R96 ;  /* 0x000000602d06723e */ /* 0x000fca00000010ff */
        /* <DEDUP_REMOVED lines=18> */
[----:B-----5:R-:W-:-:S03]  /*bd70*/  F2FP.BF16.F32.PACK_AB R6, R44, R43 ;  /* 0x0000002b2c06723e */ /* 0x020fc600000010ff */
        /* <DEDUP_REMOVED lines=15> */
[----:B--2---:R-:W-:Y:S01]  /*be70*/  HMMA.16816.F32.BF16 R68, R4, R8, R68 ;  /* 0x000000080444723c */ /* 0x004fe20000041844 */
[----:B------:R-:W-:Y:S02]  /*be80*/  MUFU.EX2 R29, R29 ;  /* 0x0000001d001d7308 */ /* 0x000fe40000000800 */
[----:B------:R-:W-:-:S04]  /*be90*/  FADD.FTZ R45, R45, R96 ;  /* 0x000000602d2d7221 */ /* 0x000fc80000010000 */
[----:B------:R-:W-:Y:S01]  /*bea0*/  FADD.FTZ R92, R92, R45 ;  /* 0x0000002d5c5c7221 */ /* 0x000fe20000010000 */
[----:B------:R-:W-:Y:S01]  /*beb0*/  HMMA.16816.F32.BF16 R72, R4, R10, R72 ;  /* 0x0000000a0448723c */ /* 0x000fe20000041848 */
[----:B------:R2:W5:Y:S01]  /*bec0*/  LDSM.16.MT88.4 R8, [R0+0x1c00] ;  /* 0x001c00000008783b */ /* 0x0005620000004200 */
[----:B------:R-:W4:Y:S01]  /*bed0*/  MUFU.EX2 R30, R30 ;  /* 0x0000001e001e7308 */ /* 0x000f220000000800 */
[----:B------:R-:W-:-:S04]  /*bee0*/  FADD.FTZ R92, R41, R92 ;  /* 0x0000005c295c7221 */ /* 0x000fc80000010000 */
[----:B------:R-:W-:Y:S01]  /*bef0*/  FADD.FTZ R43, R43, R92 ;  /* 0x0000005c2b2b7221 */ /* 0x000fe20000010000 */
[----:B-1----:R-:W-:Y:S01]  /*bf00*/  HMMA.16816.F32.BF16 R76, R4, R16, R76 ;  /* 0x00000010044c723c */ /* 0x002fe2000004184c */
[----:B------:R-:W-:Y:S01]  /*bf10*/  FADD.FTZ R16, R48, R61 ;  /* 0x0000003d30107221 */ /* 0x000fe20000010000 */
[----:B------:R-:W-:Y:S01]  /*bf20*/  MUFU.EX2 R25, R33 ;  /* 0x0000002100197308 */ /* 0x000fe20000000800 */
[----:B------:R-:W-:Y:S02]  /*bf30*/  FADD.FTZ R44, R44, R43 ;  /* 0x0000002b2c2c7221 */ /* 0x000fe40000010000 */
[----:B------:R-:W-:-:S03]  /*bf40*/  FADD.FTZ R16, R89, R16 ;  /* 0x0000001059107221 */ /* 0x000fc60000010000 */
[----:B------:R-:W-:Y:S01]  /*bf50*/  HMMA.16816.F32.BF16 R80, R4, R18, R80 ;  /* 0x000000120450723c */ /* 0x000fe20000041850 */
[----:B------:R-:W-:Y:S01]  /*bf60*/  FADD.FTZ R57, R57, R16 ;  /* 0x0000001039397221 */ /* 0x000fe20000010000 */
[----:B------:R-:W1:Y:S01]  /*bf70*/  MUFU.EX2 R24, R24 ;  /* 0x0000001800187308 */ /* 0x000e620000000800 */
[----:B---3--:R-:W-:Y:S01]  /*bf80*/  F2FP.BF16.F32.PACK_AB R4, R46, R49 ;  /* 0x000000312e04723e */ /* 0x008fe200000010ff */
[----:B------:R-:W-:Y:S01]  /*bf90*/  FADD.FTZ R49, R49, R44 ;  /* 0x0000002c31317221 */ /* 0x000fe20000010000 */
[----:B------:R-:W-:Y:S01]  /*bfa0*/  FADD.FTZ R57, R38, R57 ;  /* 0x0000003926397221 */ /* 0x000fe20000010000 */
[----:B----4-:R-:W-:Y:S02]  /*bfb0*/  F2FP.BF16.F32.PACK_AB R6, R30, R29 ;  /* 0x0000001d1e06723e */ /* 0x010fe400000010ff */
        /* <DEDUP_REMOVED lines=8> */
[----:B------:R-:W2:Y:S01]  /*c040*/  MUFU.EX2 R21, R21 ;  /* 0x0000001500157308 */ /* 0x000ea20000000800 */
[----:B-1----:R-:W-:Y:S02]  /*c050*/  F2FP.BF16.F32.PACK_AB R5, R24, R25 ;  /* 0x000000191805723e */ /* 0x002fe400000010ff */
[----:B------:R-:W-:-:S04]  /*c060*/  FADD.FTZ R2, R2, R31 ;  /* 0x0000001f02027221 */ /* 0x000fc80000010000 */
[----:B------:R-:W-:Y:S01]  /*c070*/  FADD.FTZ R27, R27, R2 ;  /* 0x000000021b1b7221 */ /* 0x000fe20000010000 */
[----:B------:R-:W-:-:S03]  /*c080*/  MOV R2, R20 ;  /* 0x0000001400027202 */ /* 0x000fc60000000f00 */
[----:B------:R-:W-:-:S04]  /*c090*/  FADD.FTZ R28, R28, R27 ;  /* 0x0000001b1c1c7221 */ /* 0x000fc80000010000 */
[----:B------:R-:W-:Y:S01]  /*c0a0*/  FADD.FTZ R25, R25, R28 ;  /* 0x0000001c19197221 */ /* 0x000fe20000010000 */
[----:B--2---:R-:W-:-:S03]  /*c0b0*/  F2FP.BF16.F32.PACK_AB R7, R21, R22 ;  /* 0x000000161507723e */ /* 0x004fc600000010ff */
        /* <DEDUP_REMOVED lines=8> */
.L_x_4063:
        /* <DEDUP_REMOVED lines=18> */
.L_x_4073:
[----:B------:R-:W-:Y:S01]  /*c260*/  @!P1 IADD3 R7, P0, PT, RZ, -R151, RZ ;  /* 0x80000097ff079210 */ /* 0x000fe20007f1e0ff */
[----:B------:R-:W1:Y:S01]  /*c270*/  @!P1 LDC R156, c[0x0][0x3c0] ;  /* 0x0000f000ff9c9b82 */ /* 0x000e620000000800 */
[----:B------:R-:W-:Y:S01]  /*c280*/  SHF.R.U32.HI R135, RZ, 0x1, R133 ;  /* 0x00000001ff877819 */ /* 0x000fe20000011685 */
[----:B------:R-:W-:Y:S04]  /*c290*/  DEPBAR.LE SB0, 0x0 ;  /* 0x000080000000791a */ /* 0x000fe80000000000 */
[----:B------:R-:W-:Y:S02]  /*c2a0*/  LOP3.LUT R147, R133, 0x18, RZ, 0xc0, !PT ;  /* 0x0000001885937812 */ /* 0x000fe400078ec0ff */
[----:B------:R-:W2:Y:S01]  /*c2b0*/  LDC R141, c[0x0][0x3c4] ;  /* 0x0000f100ff8d7b82 */ /* 0x000ea20000000800 */
[----:B------:R-:W-:Y:S07]  /*c2c0*/  LOP3.LUT R0, R135, 0x8, RZ, 0xc0, !PT ;  /* 0x0000000887007812 */ /* 0x000fee00078ec0ff */
[----:B------:R-:W-:Y:S01]  /*c2d0*/  BAR.SYNC.DEFER_BLOCKING 0x0 ;  /* 0x0000000000007b1d */ /* 0x000fe20000010000 */
[C---:B------:R-:W-:Y:S02]  /*c2e0*/  IMAD.SHL.U32 R136, R133.reuse, 0x10, RZ ;  /* 0x0000001085887824 */ /* 0x040fe400078e00ff */
[C---:B------:R-:W-:Y:S02]  /*c2f0*/  IMAD.SHL.U32 R132, R133.reuse, 0x4, RZ ;  /* 0x0000000485847824 */ /* 0x040fe400078e00ff */
[C---:B------:R-:W-:Y:S01]  /*c300*/  IMAD.SHL.U32 R146, R133.reuse, 0x8, RZ ;  /* 0x0000000885927824 */ /* 0x040fe200078e00ff */
[----:B------:R-:W-:Y:S01]  /*c310*/  LOP3.LUT R84, R136, 0x100, RZ, 0xc0, !PT ;  /* 0x0000010088547812 */ /* 0x000fe200078ec0ff */
[----:B------:R-:W-:Y:S01]  /*c320*/  IMAD.SHL.U32 R87, R133, 0x20, RZ ;  /* 0x0000002085577824 */ /* 0x000fe200078e00ff */
[----:B------:R-:W-:Y:S01]  /*c330*/  LOP3.LUT R2, R132, 0x18, RZ, 0xc0, !PT ;  /* 0x0000001884027812 */ /* 0x000fe200078ec0ff */
[----:B------:R-:W-:Y:S01]  /*c340*/  IMAD.MOV.U32 R5, RZ, RZ, R142 ;  /* 0x000000ffff057224 */ /* 0x000fe200078e008e */
[----:B------:R-:W-:Y:S01]  /*c350*/  LOP3.LUT R136, R136, 0x3e00, RZ, 0xc0, !PT ;  /* 0x00003e0088887812 */ /* 0x000fe200078ec0ff */
[----:B------:R-:W-:Y:S01]  /*c360*/  IMAD.MOV.U32 R4, RZ, RZ, R143 ;  /* 0x000000ffff047224 */ /* 0x000fe200078e008f */
[----:B------:R-:W-:Y:S02]  /*c370*/  LOP3.LUT R86, R146, 0xd8, RZ, 0xc0, !PT ;  /* 0x000000d892567812 */ /* 0x000fe400078ec0ff */
[--C-:B------:R-:W-:Y:S01]  /*c380*/  LOP3.LUT R2, R2, 0xc0, R87.reuse, 0xf8, !PT ;  /* 0x000000c002027812 */ /* 0x100fe200078ef857 */
[----:B-1----:R-:W-:Y:S01]  /*c390*/  @!P1 IMAD.SHL.U32 R6, R156, 0x80, RZ ;  /* 0x000000809c069824 */ /* 0x002fe200078e00ff */
[--C-:B------:R-:W-:Y:S02]  /*c3a0*/  LOP3.LUT R84, R84, 0x20, R87.reuse, 0xf8, !PT ;  /* 0x0000002054547812 */ /* 0x100fe400078ef857 */
[----:B------:R-:W-:Y:S01]  /*c3b0*/  LOP3.LUT R149, R146, 0x1f20, RZ, 0xc0, !PT ;  /* 0x00001f2092957812 */ /* 0x000fe200078ec0ff */
[----:B------:R-:W-:Y:S01]  /*c3c0*/  @!P1 IMAD.X R6, RZ, RZ, ~R6, P0 ;  /* 0x000000ffff069224 */ /* 0x000fe200000e0e06 */
[----:B------:R-:W-:Y:S02]  /*c3d0*/  LOP3.LUT R86, R86, R147, RZ, 0x3c, !PT ;  /* 0x0000009356567212 */ /* 0x000fe400078e3cff */
[----:B------:R-:W-:Y:S02]  /*c3e0*/  LOP3.LUT R87, R136, 0x120, R87, 0xf8, !PT ;  /* 0x0000012088577812 */ /* 0x000fe400078ef857 */
        /* <DEDUP_REMOVED lines=65> */
.L_x_4070:
[C---:B------:R-:W-:Y:S01]  /*c800*/  IMAD.SHL.U32 R157, R156.reuse, 0x40, RZ ;  /* 0x000000409c9d7824 */ /* 0x040fe200078e00ff */
[----:B------:R-:W-:Y:S02]  /*c810*/  LOP3.LUT R149, R149, R86, RZ, 0xfc, !PT ;  /* 0x0000005695957212 */ /* 0x000fe400078efcff */
[----:B------:R-:W-:Y:S02]  /*c820*/  SHF.L.U64.HI R156, R156, 0x6, R141 ;  /* 0x000000069c9c7819 */ /* 0x000fe4000001028d */
[----:B------:R-:W-:Y:S02]  /*c830*/  IADD3 R160, P0, PT, R157, R142, RZ ;  /* 0x0000008e9da07210 */ /* 0x000fe40007f1e0ff */
[----:B------:R-:W-:Y:S02]  /*c840*/  LEA R149, R149, UR5, 0x1 ;  /* 0x0000000595957c11 */ /* 0x000fe4000f8e08ff */
[----:B------:R-:W-:Y:S01]  /*c850*/  IADD3 R158, P2, PT, R157, R160, RZ ;  /* 0x000000a09d9e7210 */ /* 0x000fe20007f5e0ff */
[----:B------:R-:W-:Y:S01]  /*c860*/  IMAD.X R161, R156, 0x1, R143, P0 ;  /* 0x000000019ca17824 */ /* 0x000fe200000e068f */
[----:B------:R-:W-:Y:S01]  /*c870*/  LOP3.LUT R0, R87, R2, R0, 0xf6, !PT ;  /* 0x0000000257007212 */ /* 0x000fe200078ef600 */
[----:B------:R-:W-:Y:S01]  /*c880*/  @!PT LDS RZ, [RZ] ;  /* 0x00000000fffff984 */ /* 0x000fe20000000800 */
[----:B------:R-:W-:Y:S01]  /*c890*/  @!PT LDS RZ, [RZ] ;  /* 0x00000000fffff984 */ /* 0x000fe20000000800 */
[----:B------:R-:W-:Y:S01]  /*c8a0*/  @!PT LDS RZ, [RZ] ;  /* 0x00000000fffff984 */ /* 0x000fe20000000800 */
[----:B------:R1:W-:Y:S01]  /*c8b0*/  LDGSTS.E.BYPASS.LTC128B.128 [R149+0x3000], desc[UR6][R142.64] ;  /* 0x030000008e957fae */ /* 0x0003e2000b981a06 */
[----:B------:R-:W-:Y:S01]  /*c8c0*/  IADD3 R162, P0, PT, R158, R157, RZ ;  /* 0x0000009d9ea27210 */ /* 0x000fe20007f1e0ff */
[----:B------:R-:W-:Y:S01]  /*c8d0*/  IMAD.X R159, R156, 0x1, R161, P2 ;  /* 0x000000019c9f7824 */ /* 0x000fe200010e06a1 */
[----:B------:R-:W-:Y:S02]  /*c8e0*/  LOP3.LUT R87, R2, 0x8, R133, 0x78, !PT ;  /* 0x0000000802577812 */ /* 0x000fe400078e7885 */
[----:B------:R1:W-:Y:S01]  /*c8f0*/  LDGSTS.E.BYPASS.LTC128B.128 [R149+0x3800], desc[UR6][R160.64] ;  /* 0x03800000a0957fae */ /* 0x0003e2000b981a06 */
[----:B------:R-:W-:Y:S01]  /*c900*/  LEA R0, R0, UR5, 0x1 ;  /* 0x0000000500007c11 */ /* 0x000fe2000f8e08ff */
[----:B------:R-:W-:Y:S01]  /*c910*/  IMAD.X R163, R159, 0x1, R156, P0 ;  /* 0x000000019fa37824 */ /* 0x000fe200000e069c */
[----:B------:R-:W-:Y:S02]  /*c920*/  LOP3.LUT R2, R84, R87, RZ, 0xfc, !PT ;  /* 0x0000005754027212 */ /* 0x000fe400078efcff */
[----:B------:R1:W-:Y:S01]  /*c930*/  LDGSTS.E.BYPASS.LTC128B.128 [R149+0x4000], desc[UR6][R158.64] ;  /* 0x040000009e957fae */ /* 0x0003e2000b981a06 */
[----:B------:R-:W-:Y:S01]  /*c940*/  IMAD.MOV.U32 R87, RZ, RZ, 0x20 ;  /* 0x00000020ff577424 */ /* 0x000fe200078e00ff */
[----:B------:R-:W-:Y:S02]  /*c950*/  LOP3.LUT P0, RZ, R133, 0x4, RZ, 0xc0, !PT ;  /* 0x0000000485ff7812 */ /* 0x000fe4000780c0ff */
[----:B------:R-:W-:Y:S01]  /*c960*/  LEA R2, R2, UR5, 0x1 ;  /* 0x0000000502027c11 */ /* 0x000fe2000f8e08ff */
[----:B------:R1:W-:Y:S01]  /*c970*/  LDGSTS.E.BYPASS.LTC128B.128 [R149+0x4800], desc[UR6][R162.64] ;  /* 0x04800000a2957fae */ /* 0x0003e2000b981a06 */
[----:B------:R-:W-:Y:S02]  /*c980*/  SEL R87, R87, 0xffffffe0, !P0 ;  /* 0xffffffe057577807 */ /* 0x000fe40004000000 */
[----:B------:R-:W-:Y:S02]  /*c990*/  ISETP.NE.AND P2, PT, R152, 0x1, PT ;  /* 0x000000019800780c */ /* 0x000fe40003f45270 */
[----:B------:R2:W-:Y:S01]  /*c9a0*/  LDSM.16.M88.4 R88, [R0] ;  /* 0x000000000058783b */ /* 0x0005e20000000200 */
[----:B------:R-:W-:Y:S04]  /*c9b0*/  IMAD.IADD R124, R0, 0x1, R87 ;  /* 0x00000001007c7824 */ /* 0x000fe800078e0257 */
        /* <DEDUP_REMOVED lines=14> */
[----:B------:R-:W-:Y:S02]  /*caa0*/  LDSM.16.M88.4 R92, [R0+0x1800] ;  /* 0x00180000005c783b */ /* 0x000fe40000000200 */
[C---:B---3--:R-:W-:Y:S08]  /*cab0*/  HMMA.16816.F32.BF16 R12, R88.reuse, R96, RZ ;  /* 0x00000060580c723c */ /* 0x048ff000000418ff */
        /* <DEDUP_REMOVED lines=115> */
.L_x_4072:
[C---:B------:R-:W-:Y:S01]  /*d1f0*/  IMAD.SHL.U32 R87, R86.reuse, 0x40, RZ ;  /* 0x0000004056577824 */ /* 0x040fe200078e00ff */
[----:B------:R-:W-:Y:S01]  /*d200*/  SHF.L.U64.HI R86, R86, 0x6, R89 ;  /* 0x0000000656567819 */ /* 0x000fe20000010259 */
[--C-:B------:R-:W-:Y:S03]  /*d210*/  IMAD.MOV.U32 R141, RZ, RZ, R139.reuse ;  /* 0x000000ffff8d7224 */ /* 0x100fe600078e008b */
[C---:B------:R-:W-:Y:S02]  /*d220*/  IADD3 R88, P2, PT, R87.reuse, R140, RZ ;  /* 0x0000008c57587210 */ /* 0x040fe40007f5e0ff */
[----:B------:R-:W-:Y:S01]  /*d230*/  @!PT LDS RZ, [RZ] ;  /* 0x00000000fffff984 */ /* 0x000fe20000000800 */
[----:B------:R-:W-:Y:S01]  /*d240*/  @!PT LDS RZ, [RZ] ;  /* 0x00000000fffff984 */ /* 0x000fe20000000800 */
[----:B------:R-:W-:Y:S01]  /*d250*/  @!PT LDS RZ, [RZ] ;  /* 0x00000000fffff984 */ /* 0x000fe20000000800 */
[----:B------:R1:W-:Y:S02]  /*d260*/  LDGSTS.E.BYPASS.LTC128B.128 [R149+0x1000], desc[UR6][R140.64] ;  /* 0x010000008c957fae */ /* 0x0003e4000b981a06 */
[----:B------:R-:W-:Y:S01]  /*d270*/  IADD3 R90, P3, PT, R87, R88, RZ ;  /* 0x00000058575a7210 */ /* 0x000fe20007f7e0ff */
[----:B------:R-:W-:Y:S03]  /*d280*/  IMAD.X R89, R86, 0x1, R139, P2 ;  /* 0x0000000156597824 */ /* 0x000fe600010e068b */
[----:B------:R-:W-:Y:S02]  /*d290*/  IADD3 R92, P2, PT, R90, R87, RZ ;  /* 0x000000575a5c7210 */ /* 0x000fe40007f5e0ff */
[----:B------:R1:W-:Y:S01]  /*d2a0*/  LDGSTS.E.BYPASS.LTC128B.128 [R149+0x1800], desc[UR6][R88.64] ;  /* 0x0180000058957fae */ /* 0x0003e2000b981a06 */
[----:B------:R-:W-:Y:S04]  /*d2b0*/  IADD3.X R91, PT, PT, R86, R89, RZ, P3, !PT ;  /* 0x00000059565b7210 */ /* 0x000fe80001ffe4ff */
[----:B------:R-:W-:Y:S01]  /*d2c0*/  IADD3.X R93, PT, PT, R91, R86, RZ, P2, !PT ;  /* 0x000000565b5d7210 */ /* 0x000fe200017fe4ff */
[----:B------:R1:W-:Y:S04]  /*d2d0*/  LDGSTS.E.BYPASS.LTC128B.128 [R149+0x2000], desc[UR6][R90.64] ;  /* 0x020000005a957fae */ /* 0x0003e8000b981a06 */
[----:B------:R1:W-:Y:S04]  /*d2e0*/  LDGSTS.E.BYPASS.LTC128B.128 [R149+0x2800], desc[UR6][R92.64] ;  /* 0x028000005c957fae */ /* 0x0003e8000b981a06 */
[----:B------:R-:W0:Y:S02]  /*d2f0*/  LDGDEPBAR ;  /* 0x00000000000079af */ /* 0x000e240000000000 */
.L_x_4071:
        /* <DEDUP_REMOVED lines=44> */
[----:B--2---:R-:W-:Y:S01]  /*d5c0*/  FMNMX.FTZ R0, R87, R0, !PT ;  /* 0x0000000057007209 */ /* 0x004fe20007810000 */
[----:B------:R-:W-:Y:S03]  /*d5d0*/  FADD.FTZ R84, -R2, R85 ;  /* 0x0000005502547221 */ /* 0x000fe60000010100 */
[----:B------:R-:W-:Y:S01]  /*d5e0*/  FSEL R100, R100, RZ, P2 ;  /* 0x000000ff64647208 */ /* 0x000fe20001000000 */
[C---:B------:R-:W-:Y:S01]  /*d5f0*/  FMUL.FTZ R87, R0.reuse, UR4 ;  /* 0x0000000400577c20 */ /* 0x040fe20008410000 */
[C---:B------:R-:W-:Y:S01]  /*d600*/  FSETP.NEU.FTZ.AND P2, PT, R0.reuse, -INF , PT ;  /* 0xff8000000000780b */ /* 0x040fe20003f5d000 */
[----:B------:R-:W-:Y:S01]  /*d610*/  FADD.FTZ R3, -R0, R3 ;  /* 0x0000000300037221 */ /* 0x000fe20000010100 */
[----:B------:R-:W-:Y:S01]  /*d620*/  FMUL.FTZ R85, R84, UR4 ;  /* 0x0000000454557c20 */ /* 0x000fe20008410000 */
[--C-:B------:R-:W-:Y:S01]  /*d630*/  FFMA.FTZ R44, R44, UR4, -R100.reuse ;  /* 0x000000042c2c7c23 */ /* 0x100fe20008010864 */
[--C-:B------:R-:W-:Y:S01]  /*d640*/  FFMA.FTZ R157, R45, UR4, -R100.reuse ;  /* 0x000000042d9d7c23 */ /* 0x100fe20008010864 */
[----:B------:R-:W-:Y:S01]  /*d650*/  FSEL R87, R87, RZ, P2 ;  /* 0x000000ff57577208 */ /* 0x000fe20001000000 */
[----:B------:R-:W1:Y:S01]  /*d660*/  MUFU.EX2 R84, R85 ;  /* 0x0000005500547308 */ /* 0x000e620000000800 */
[----:B------:R-:W-:Y:S01]  /*d670*/  FMUL.FTZ R86, R3, UR4 ;  /* 0x0000000403567c20 */ /* 0x000fe20008410000 */
[--C-:B------:R-:W-:Y:S01]  /*d680*/  FFMA.FTZ R141, R4, UR4, -R100.reuse ;  /* 0x00000004048d7c23 */ /* 0x100fe20008010864 */
[--C-:B------:R-:W-:Y:S01]  /*d690*/  FFMA.FTZ R115, R12, UR4, -R100.reuse ;  /* 0x000000040c737c23 */ /* 0x100fe20008010864 */
        /* <DEDUP_REMOVED lines=21> */
[----:B--2---:R-:W-:Y:S01]  /*d7f0*/  MOV R86, R148 ;  /* 0x0000009400567202 */ /* 0x004fe20000000f00 */
        /* <DEDUP_REMOVED lines=9> */
[C---:B------:R-:W-:Y:S01]  /*d890*/  FMUL.FTZ R81, R84.reuse, R81 ;  /* 0x0000005154517220 */ /* 0x040fe20000410000 */
[C---:B------:R-:W-:Y:S01]  /*d8a0*/  FMUL.FTZ R82, R3.reuse, R82 ;  /* 0x0000005203527220 */ /* 0x040fe20000410000 */
[----:B------:R-:W-:Y:S01]  /*d8b0*/  FMUL.FTZ R83, R3, R83 ;  /* 0x0000005303537220 */ /* 0x000fe20000410000 */
[----:B----4-:R-:W-:Y:S01]  /*d8c0*/  FFMA.FTZ R162, R84, R155, R141 ;  /* 0x0000009b54a27223 */ /* 0x010fe2000001008d */
        /* <DEDUP_REMOVED lines=35> */
[--C-:B------:R-:W-:Y:S01]  /*db00*/  FFMA.FTZ R141, R46, UR4, -R87.reuse ;  /* 0x000000042e8d7c23 */ /* 0x100fe20008010857 */
[--C-:B------:R-:W-:Y:S01]  /*db10*/  FFMA.FTZ R58, R58, UR4, -R87.reuse ;  /* 0x000000043a3a7c23 */ /* 0x100fe20008010857 */
[--C-:B------:R-:W-:Y:S01]  /*db20*/  FFMA.FTZ R59, R59, UR4, -R87.reuse ;  /* 0x000000043b3b7c23 */ /* 0x100fe20008010857 */
[----:B------:R-:W-:Y:S01]  /*db30*/  FADD.FTZ R162, R121, R162 ;  /* 0x000000a279a27221 */ /* 0x000fe20000010000 */
[--C-:B------:R-:W-:Y:S01]  /*db40*/  FFMA.FTZ R62, R62, UR4, -R87.reuse ;  /* 0x000000043e3e7c23 */ /* 0x100fe20008010857 */
[----:B------:R-:W-:Y:S03]  /*db50*/  ISETP.NE.AND P0, PT, R152, RZ, PT ;  /* 0x000000ff9800720c */ /* 0x000fe60003f05270 */
[----:B------:R-:W2:Y:S01]  /*db60*/  MUFU.EX2 R116, R116 ;  /* 0x0000007400747308 */ /* 0x000ea20000000800 */
[----:B---3--:R-:W-:Y:S01]  /*db70*/  F2FP.BF16.F32.PACK_AB R89, R122, R156 ;  /* 0x0000009c7a59723e */ /* 0x008fe200000010ff */
[----:B------:R-:W-:Y:S01]  /*db80*/  FFMA.FTZ R156, R3, R154, R156 ;  /* 0x0000009a039c7223 */ /* 0x000fe2000001009c */
[--C-:B------:R-:W-:Y:S01]  /*db90*/  FFMA.FTZ R154, R48, UR4, -R100.reuse ;  /* 0x00000004309a7c23 */ /* 0x100fe20008010864 */
[----:B------:R-:W-:Y:S01]  /*dba0*/  FFMA.FTZ R63, R63, UR4, -R87 ;  /* 0x000000043f3f7c23 */ /* 0x000fe20008010857 */
[----:B------:R-:W-:Y:S01]  /*dbb0*/  MOV R3, R0 ;  /* 0x0000000000037202 */ /* 0x000fe20000000f00 */
[--C-:B------:R-:W-:Y:S01]  /*dbc0*/  FFMA.FTZ R60, R60, UR4, -R100.reuse ;  /* 0x000000043c3c7c23 */ /* 0x100fe20008010864 */
[--C-:B------:R-:W-:Y:S03]  /*dbd0*/  FFMA.FTZ R61, R61, UR4, -R100.reuse ;  /* 0x000000043d3d7c23 */ /* 0x100fe60008010864 */
[----:B------:R-:W3:Y:S01]  /*dbe0*/  MUFU.EX2 R117, R117 ;  /* 0x0000007500757308 */ /* 0x000ee20000000800 */
[----:B------:R-:W-:Y:S01]  /*dbf0*/  FFMA.FTZ R64, R64, UR4, -R100 ;  /* 0x0000000440407c23 */ /* 0x000fe20008010864 */
[----:B------:R-:W-:Y:S08]  /*dc00*/  MOV R85, R2 ;  /* 0x0000000200557202 */ /* 0x000ff00000000f00 */
[----:B------:R-:W-:Y:S01]  /*dc10*/  MUFU.EX2 R118, R118 ;  /* 0x0000007600767308 */ /* 0x000fe20000000800 */
[C---:B--2---:R-:W-:Y:S01]  /*dc20*/  F2FP.BF16.F32.PACK_AB R90, R116.reuse, R123 ;  /* 0x0000007b745a723e */ /* 0x044fe200000010ff */
[----:B------:R-:W-:Y:S04]  /*dc30*/  FADD.FTZ R123, R123, R162 ;  /* 0x000000a27b7b7221 */ /* 0x000fe80000010000 */
[----:B------:R-:W-:Y:S04]  /*dc40*/  FADD.FTZ R116, R116, R123 ;  /* 0x0000007b74747221 */ /* 0x000fe80000010000 */
        /* <DEDUP_REMOVED lines=24> */
[C---:B-----5:R-:W-:Y:S03]  /*ddd0*/  HMMA.16816.F32.BF16 R76, R88.reuse, R96, R76 ;  /* 0x00000060584c723c */ /* 0x060fe6000004184c */
[--C-:B------:R-:W-:Y:S01]  /*dde0*/  FFMA.FTZ R97, R41, UR4, -R100.reuse ;  /* 0x0000000429617c23 */ /* 0x100fe20008010864 */
[--C-:B------:R-:W-:Y:S01]  /*ddf0*/  FFMA.FTZ R96, R40, UR4, -R100.reuse ;  /* 0x0000000428607c23 */ /* 0x100fe20008010864 */
[----:B--2---:R-:W-:Y:S04]  /*de00*/  F2FP.BF16.F32.PACK_AB R40, R103, R106 ;  /* 0x0000006a6728723e */ /* 0x004fe800000010ff */
[----:B------:R-:W2:Y:S01]  /*de10*/  MUFU.EX2 R105, R105 ;  /* 0x0000006900697308 */ /* 0x000ea20000000800 */
[----:B-1----:R-:W-:Y:S01]  /*de20*/  F2FP.BF16.F32.PACK_AB R41, R101, R104 ;  /* 0x000000686529723e */ /* 0x002fe200000010ff */
[----:B------:R-:W-:Y:S01]  /*de30*/  HMMA.16816.F32.BF16 R80, R88, R98, R80 ;  /* 0x000000625850723c */ /* 0x000fe20000041850 */
[----:B------:R-:W1:Y:S02]  /*de40*/  LDSM.16.MT88.4 R88, [R86+0x800] ;  /* 0x000800005658783b */ /* 0x000e640000004200 */
[--C-:B------:R-:W-:Y:S05]  /*de50*/  FFMA.FTZ R98, R43, UR4, -R87.reuse ;  /* 0x000000042b627c23 */ /* 0x100fea0008010857 */
[----:B------:R-:W-:Y:S10]  /*de60*/  MUFU.EX2 R107, R107 ;  /* 0x0000006b006b7308 */ /* 0x000ff40000000800 */
[----:B------:R-:W4:Y:S01]  /*de70*/  MUFU.EX2 R114, R114 ;  /* 0x0000007200727308 */ /* 0x000f220000000800 */
[----:B--2---:R-:W-:Y:S09]  /*de80*/  F2FP.BF16.F32.PACK_AB R42, R105, R102 ;  /* 0x00000066692a723e */ /* 0x004ff200000010ff */
[----:B------:R-:W-:Y:S10]  /*de90*/  MUFU.EX2 R99, R97 ;  /* 0x0000006100637308 */ /* 0x000ff40000000800 */
[----:B------:R2:W-:Y:S01]  /*dea0*/  MUFU.EX2 R97, R44 ;  /* 0x0000002c00617308 */ /* 0x0005e20000000800 */
[----:B----4-:R-:W-:Y:S09]  /*deb0*/  F2FP.BF16.F32.PACK_AB R43, R114, R107 ;  /* 0x0000006b722b723e */ /* 0x010ff200000010ff */
[----:B------:R4:W-:Y:S01]  /*dec0*/  MUFU.EX2 R84, R157 ;  /* 0x0000009d00547308 */ /* 0x0009e20000000800 */
[C---:B---3--:R-:W-:Y:S09]  /*ded0*/  HMMA.16816.F32.BF16 R68, R40.reuse, R92, R68 ;  /* 0x0000005c2844723c */ /* 0x048ff20000041844 */
[----:B------:R-:W-:Y:S01]  /*dee0*/  MUFU.EX2 R119, R119 ;  /* 0x0000007700777308 */ /* 0x000fe20000000800 */
[----:B--2---:R-:W-:Y:S01]  /*def0*/  LDSM.16.MT88.4 R44, [R86+0xc00] ;  /* 0x000c0000562c783b */ /* 0x004fe20000004200 */
[C---:B------:R-:W-:Y:S08]  /*df00*/  HMMA.16816.F32.BF16 R72, R40.reuse, R94, R72 ;  /* 0x0000005e2848723c */ /* 0x040ff00000041848 */
[----:B------:R-:W2:Y:S01]  /*df10*/  MUFU.EX2 R120, R120 ;  /* 0x0000007800787308 */ /* 0x000ea20000000800 */
[----:B------:R-:W3:Y:S01]  /*df20*/  LDSM.16.MT88.4 R92, [R134+0x3c00] ;  /* 0x003c0000865c783b */ /* 0x000ee20000004200 */
[C---:B-1----:R-:W-:Y:S03]  /*df30*/  HMMA.16816.F32.BF16 R76, R40.reuse, R88, R76 ;  /* 0x00000058284c723c */ /* 0x042fe6000004184c */
[----:B----4-:R-:W-:Y:S05]  /*df40*/  FFMA.FTZ R157, R51, UR4, -R87 ;  /* 0x00000004339d7c23 */ /* 0x010fea0008010857 */
[----:B------:R-:W-:Y:S01]  /*df50*/  MUFU.EX2 R125, R125 ;  /* 0x0000007d007d7308 */ /* 0x000fe20000000800 */
[----:B------:R-:W1:Y:S01]  /*df60*/  LDSM.16.MT88.4 R48, [R134+0x4000] ;  /* 0x004000008630783b */ /* 0x000e620000004200 */
[----:B------:R-:W-:Y:S08]  /*df70*/  HMMA.16816.F32.BF16 R80, R40, R90, R80 ;  /* 0x0000005a2850723c */ /* 0x000ff00000041850 */
[----:B------:R-:W4:Y:S01]  /*df80*/  MUFU.EX2 R124, R124 ;  /* 0x0000007c007c7308 */ /* 0x000f220000000800 */
[----:B------:R-:W5:Y:S01]  /*df90*/  LDSM.16.MT88.4 R88, [R86+0x1000] ;  /* 0x001000005658783b */ /* 0x000f620000004200 */
[----:B--2---:R-:W-:Y:S08]  /*dfa0*/  F2FP.BF16.F32.PACK_AB R40, R120, R119 ;  /* 0x000000777828723e */ /* 0x004ff000000010ff */
[----:B------:R-:W-:Y:S10]  /*dfb0*/  MUFU.EX2 R127, R127 ;  /* 0x0000007f007f7308 */ /* 0x000ff40000000800 */
        /* <DEDUP_REMOVED lines=9> */
[C---:B---3--:R-:W-:Y:S03]  /*e050*/  HMMA.16816.F32.BF16 R68, R40.reuse, R92, R68 ;  /* 0x0000005c2844723c */ /* 0x048fe60000041844 */
[----:B------:R-:W-:Y:S01]  /*e060*/  FFMA.FTZ R93, R53, UR4, -R100 ;  /* 0x00000004355d7c23 */ /* 0x000fe20008010864 */
[----:B------:R-:W-:Y:S01]  /*e070*/  FADD.FTZ R53, R115, R116 ;  /* 0x0000007473357221 */ /* 0x000fe20000010000 */
[--C-:B------:R-:W-:Y:S01]  /*e080*/  FFMA.FTZ R92, R52, UR4, -R100.reuse ;  /* 0x00000004345c7c23 */ /* 0x100fe20008010864 */
[----:B------:R-:W-:Y:S03]  /*e090*/  FFMA.FTZ R100, R65, UR4, -R100 ;  /* 0x0000000441647c23 */ /* 0x000fe60008010864 */
[----:B------:R-:W3:Y:S01]  /*e0a0*/  MUFU.EX2 R39, R39 ;  /* 0x0000002700277308 */ /* 0x000ee20000000800 */
[----:B------:R-:W-:Y:S01]  /*e0b0*/  FADD.FTZ R53, R110, R53 ;  /* 0x000000356e357221 */ /* 0x000fe20000010000 */
[C---:B------:R-:W-:Y:S03]  /*e0c0*/  HMMA.16816.F32.BF16 R72, R40.reuse, R94, R72 ;  /* 0x0000005e2848723c */ /* 0x040fe60000041848 */
[----:B------:R-:W-:Y:S01]  /*e0d0*/  FADD.FTZ R108, R108, R53 ;  /* 0x000000356c6c7221 */ /* 0x000fe20000010000 */
[--C-:B------:R-:W-:Y:S01]  /*e0e0*/  FFMA.FTZ R94, R54, UR4, -R87.reuse ;  /* 0x00000004365e7c23 */ /* 0x100fe20008010857 */
[----:B------:R-:W-:Y:S03]  /*e0f0*/  FFMA.FTZ R95, R55, UR4, -R87 ;  /* 0x00000004375f7c23 */ /* 0x000fe60008010857 */
[----:B------:R-:W4:Y:S01]  /*e100*/  MUFU.EX2 R96, R96 ;  /* 0x0000006000607308 */ /* 0x000f220000000800 */
[----:B------:R-:W-:Y:S01]  /*e110*/  FADD.FTZ R109, R109, R108 ;  /* 0x0000006c6d6d7221 */ /* 0x000fe20000010000 */
[C---:B------:R-:W-:Y:S03]  /*e120*/  HMMA.16816.F32.BF16 R76, R40.reuse, R44, R76 ;  /* 0x0000002c284c723c */ /* 0x040fe6000004184c */
[----:B------:R-:W-:Y:S01]  /*e130*/  FADD.FTZ R45, R122, R156 ;  /* 0x0000009c7a2d7221 */ /* 0x000fe20000010000 */
[----:B------:R-:W-:Y:S04]  /*e140*/  FADD.FTZ R106, R106, R109 ;  /* 0x0000006d6a6a7221 */ /* 0x000fe80000010000 */
[----:B------:R-:W-:Y:S01]  /*e150*/  MUFU.EX2 R131, R131 ;  /* 0x0000008300837308 */ /* 0x000fe20000000800 */
[----:B------:R-:W-:Y:S01]  /*e160*/  FADD.FTZ R126, R126, R45 ;  /* 0x0000002d7e7e7221 */ /* 0x000fe20000010000 */
[----:B------:R-:W-:Y:S01]  /*e170*/  HMMA.16816.F32.BF16 R80, R40, R46, R80 ;  /* 0x0000002e2850723c */ /* 0x000fe20000041850 */
[----:B------:R-:W5:Y:S02]  /*e180*/  LDSM.16.MT88.4 R44, [R134+0x4400] ;  /* 0x00440000862c783b */ /* 0x000f640000004200 */
[----:B--2---:R-:W-:Y:S01]  /*e190*/  F2FP.BF16.F32.PACK_AB R40, R128, R35 ;  /* 0x000000238028723e */ /* 0x004fe200000010ff */
[----:B------:R-:W-:Y:S01]  /*e1a0*/  FADD.FTZ R117, R117, R126 ;  /* 0x0000007e75757221 */ /* 0x000fe20000010000 */
[----:B---3--:R-:W-:Y:S03]  /*e1b0*/  F2FP.BF16.F32.PACK_AB R41, R39, R38 ;  /* 0x000000262729723e */ /* 0x008fe600000010ff */
[----:B------:R-:W2:Y:S01]  /*e1c0*/  MUFU.EX2 R98, R98 ;  /* 0x0000006200627308 */ /* 0x000ea20000000800 */
[----:B----4-:R-:W-:Y:S01]  /*e1d0*/  F2FP.BF16.F32.PACK_AB R42, R99, R96 ;  /* 0x00000060632a723e */ /* 0x010fe200000010ff */
[----:B------:R-:W-:Y:S01]  /*e1e0*/  FADD.FTZ R52, R118, R117 ;  /* 0x0000007576347221 */ /* 0x000fe20000010000 */
[----:B------:R-:W-:Y:S03]  /*e1f0*/  FADD.FTZ R103, R103, R106 ;  /* 0x0000006a67677221 */ /* 0x000fe60000010000 */
[----:B------:R-:W-:Y:S04]  /*e200*/  FADD.FTZ R52, R113, R52 ;  /* 0x0000003471347221 */ /* 0x000fe80000010000 */
        /* <DEDUP_REMOVED lines=9> */
[C---:B-----5:R-:W-:Y:S03]  /*e2a0*/  HMMA.16816.F32.BF16 R76, R40.reuse, R88, R76 ;  /* 0x00000058284c723c */ /* 0x060fe6000004184c */
[----:B------:R-:W-:Y:S02]  /*e2b0*/  FADD.FTZ R89, R111, R52 ;  /* 0x000000346f597221 */ /* 0x000fe40000010000 */
[----:B------:R-:W4:Y:S04]  /*e2c0*/  LDSM.16.MT88.4 R52, [R134+0x4800] ;  /* 0x004800008634783b */ /* 0x000f280000004200 */
[----:B------:R-:W5:Y:S01]  /*e2d0*/  MUFU.EX2 R157, R157 ;  /* 0x0000009d009d7308 */ /* 0x000f620000000800 */
[----:B------:R-:W-:Y:S03]  /*e2e0*/  HMMA.16816.F32.BF16 R80, R40, R90, R80 ;  /* 0x0000005a2850723c */ /* 0x000fe60000041850 */
[----:B------:R-:W-:Y:S01]  /*e2f0*/  F2FP.BF16.F32.PACK_AB R40, R84, R97 ;  /* 0x000000615428723e */ /* 0x000fe200000010ff */
[----:B------:R-:W-:Y:S01]  /*e300*/  FADD.FTZ R89, R112, R89 ;  /* 0x0000005970597221 */ /* 0x000fe20000010000 */
[----:B---3--:R-:W-:Y:S04]  /*e310*/  F2FP.BF16.F32.PACK_AB R41, R158, R141 ;  /* 0x0000008d9e29723e */ /* 0x008fe800000010ff */
[----:B------:R-:W-:Y:S01]  /*e320*/  MUFU.EX2 R92, R92 ;  /* 0x0000005c005c7308 */ /* 0x000fe20000000800 */
[----:B-1----:R-:W-:Y:S01]  /*e330*/  F2FP.BF16.F32.PACK_AB R42, R155, R154 ;  /* 0x0000009a9b2a723e */ /* 0x002fe200000010ff */
[----:B------:R-:W-:Y:S04]  /*e340*/  FADD.FTZ R104, R104, R89 ;  /* 0x0000005968687221 */ /* 0x000fe80000010000 */
[----:B------:R-:W-:Y:S04]  /*e350*/  FADD.FTZ R104, R101, R104 ;  /* 0x0000006865687221 */ /* 0x000fe80000010000 */
[----:B------:R-:W1:Y:S01]  /*e360*/  MUFU.EX2 R93, R93 ;  /* 0x0000005d005d7308 */ /* 0x000e620000000800 */
[----:B-----5:R-:W-:Y:S01]  /*e370*/  F2FP.BF16.F32.PACK_AB R43, R157, R160 ;  /* 0x000000a09d2b723e */ /* 0x020fe200000010ff */
[----:B------:R-:W-:Y:S04]  /*e380*/  FADD.FTZ R107, R107, R104 ;  /* 0x000000686b6b7221 */ /* 0x000fe80000010000 */
[----:B------:R-:W-:Y:S04]  /*e390*/  FADD.FTZ R114, R114, R107 ;  /* 0x0000006b72727221 */ /* 0x000fe80000010000 */
[----:B------:R-:W-:Y:S01]  /*e3a0*/  MUFU.EX2 R94, R94 ;  /* 0x0000005e005e7308 */ /* 0x000fe20000000800 */
[C---:B------:R-:W-:Y:S03]  /*e3b0*/  HMMA.16816.F32.BF16 R68, R40.reuse, R44, R68 ;  /* 0x0000002c2844723c */ /* 0x040fe60000041844 */
[----:B------:R-:W-:Y:S01]  /*e3c0*/  FADD.FTZ R44, R102, R103 ;  /* 0x00000067662c7221 */ /* 0x000fe20000010000 */
[----:B------:R-:W-:Y:S05]  /*e3d0*/  FADD.FTZ R125, R125, R114 ;  /* 0x000000727d7d7221 */ /* 0x000fea0000010000 */
[----:B------:R-:W3:Y:S01]  /*e3e0*/  MUFU.EX2 R95, R95 ;  /* 0x0000005f005f7308 */ /* 0x000ee20000000800 */
[----:B------:R-:W-:Y:S01]  /*e3f0*/  FADD.FTZ R44, R105, R44 ;  /* 0x0000002c692c7221 */ /* 0x000fe20000010000 */
[C---:B------:R-:W-:Y:S03]  /*e400*/  HMMA.16816.F32.BF16 R72, R40.reuse, R46, R72 ;  /* 0x0000002e2848723c */ /* 0x040fe60000041848 */
[----:B------:R-:W-:Y:S01]  /*e410*/  FADD.FTZ R119, R119, R44 ;  /* 0x0000002c77777221 */ /* 0x000fe20000010000 */
[----:B------:R-:W-:Y:S01]  /*e420*/  FADD.FTZ R124, R124, R125 ;  /* 0x0000007d7c7c7221 */ /* 0x000fe20000010000 */
[----:B------:R-:W5:Y:S03]  /*e430*/  LDSM.16.MT88.4 R44, [R86+0x1800] ;  /* 0x00180000562c783b */ /* 0x000f660000004200 */
[----:B------:R-:W-:Y:S01]  /*e440*/  MUFU.EX2 R56, R56 ;  /* 0x0000003800387308 */ /* 0x000fe20000000800 */
[----:B------:R-:W-:Y:S01]  /*e450*/  FADD.FTZ R120, R120, R119 ;  /* 0x0000007778787221 */ /* 0x000fe20000010000 */
[C---:B--2---:R-:W-:Y:S03]  /*e460*/  HMMA.16816.F32.BF16 R76, R40.reuse, R48, R76 ;  /* 0x00000030284c723c */ /* 0x044fe6000004184c */
[----:B------:R-:W-:Y:S01]  /*e470*/  FADD.FTZ R129, R129, R124 ;  /* 0x0000007c81817221 */ /* 0x000fe20000010000 */
[----:B------:R-:W-:Y:S04]  /*e480*/  FADD.FTZ R127, R127, R120 ;  /* 0x000000787f7f7221 */ /* 0x000fe80000010000 */
[----:B------:R-:W2:Y:S01]  /*e490*/  MUFU.EX2 R57, R57 ;  /* 0x0000003900397308 */ /* 0x000ea20000000800 */
[----:B------:R-:W-:Y:S01]  /*e4a0*/  FADD.FTZ R129, R34, R129 ;  /* 0x0000008122817221 */ /* 0x000fe20000010000 */
[----:B------:R-:W-:Y:S01]  /*e4b0*/  HMMA.16816.F32.BF16 R80, R40, R50, R80 ;  /* 0x000000322850723c */ /* 0x000fe20000041850 */
[----:B------:R-:W5:Y:S02]  /*e4c0*/  LDSM.16.MT88.4 R48, [R134+0x4c00] ;  /* 0x004c00008630783b */ /* 0x000f640000004200 */
[----:B-1----:R-:W-:Y:S01]  /*e4d0*/  F2FP.BF16.F32.PACK_AB R40, R93, R92 ;  /* 0x0000005c5d28723e */ /* 0x002fe200000010ff */
[--C-:B------:R-:W-:Y:S01]  /*e4e0*/  FFMA.FTZ R34, R66, UR4, -R87.reuse ;  /* 0x0000000442227c23 */ /* 0x100fe20008010857 */
[----:B---3--:R-:W-:Y:S03]  /*e4f0*/  F2FP.BF16.F32.PACK_AB R41, R95, R94 ;  /* 0x0000005e5f29723e */ /* 0x008fe600000010ff */
[----:B------:R-:W-:Y:S01]  /*e500*/  MUFU.EX2 R58, R58 ;  /* 0x0000003a003a7308 */ /* 0x000fe20000000800 */
[----:B------:R-:W-:Y:S01]  /*e510*/  FFMA.FTZ R87, R67, UR4, -R87 ;  /* 0x0000000443577c23 */ /* 0x000fe20008010857 */
[----:B------:R-:W-:Y:S01]  /*e520*/  FADD.FTZ R130, R130, R127 ;  /* 0x0000007f82827221 */ /* 0x000fe20000010000 */
[----:B------:R-:W-:Y:S03]  /*e530*/  FADD.FTZ R38, R38, R129 ;  /* 0x0000008126267221 */ /* 0x000fe60000010000 */
        /* <DEDUP_REMOVED lines=19> */
[C---:B----4-:R-:W-:Y:S02]  /*e670*/  HMMA.16816.F32.BF16 R68, R40.reuse, R52, R68 ;  /* 0x000000342844723c */ /* 0x050fe40000041844 */
[----:B------:R-:W-:Y:S01]  /*e680*/  MUFU.EX2 R62, R62 ;  /* 0x0000003e003e7308 */ /* 0x000fe20000000800 */
[----:B------:R-:W-:Y:S01]  /*e690*/  FADD.FTZ R155, R155, R154 ;  /* 0x0000009a9b9b7221 */ /* 0x000fe20000010000 */
[----:B------:R-:W-:Y:S03]  /*e6a0*/  FADD.FTZ R94, R94, R157 ;  /* 0x0000009d5e5e7221 */ /* 0x000fe60000010000 */
[----:B------:R-:W-:Y:S01]  /*e6b0*/  FADD.FTZ R92, R92, R155 ;  /* 0x0000009b5c5c7221 */ /* 0x000fe20000010000 */
[C---:B------:R-:W-:Y:S01]  /*e6c0*/  HMMA.16816.F32.BF16 R72, R40.reuse, R54, R72 ;  /* 0x000000362848723c */ /* 0x040fe20000041848 */
[----:B------:R-:W1:Y:S03]  /*e6d0*/  LDSM.16.MT88.4 R52, [R86+0x1c00] ;  /* 0x001c00005634783b */ /* 0x000e660000004200 */
[----:B------:R-:W3:Y:S01]  /*e6e0*/  MUFU.EX2 R63, R63 ;  /* 0x0000003f003f7308 */ /* 0x000ee20000000800 */
[----:B------:R-:W-:Y:S01]  /*e6f0*/  FADD.FTZ R93, R93, R92 ;  /* 0x0000005c5d5d7221 */ /* 0x000fe20000010000 */
[----:B------:R-:W-:Y:S03]  /*e700*/  FADD.FTZ R95, R95, R94 ;  /* 0x0000005e5f5f7221 */ /* 0x000fe60000010000 */
[----:B------:R-:W-:Y:S01]  /*e710*/  FADD.FTZ R56, R56, R93 ;  /* 0x0000005d38387221 */ /* 0x000fe20000010000 */
[C---:B-----5:R-:W-:Y:S04]  /*e720*/  HMMA.16816.F32.BF16 R76, R40.reuse, R44, R76 ;  /* 0x0000002c284c723c */ /* 0x060fe8000004184c */
[----:B------:R-:W-:Y:S01]  /*e730*/  MUFU.EX2 R64, R64 ;  /* 0x0000004000407308 */ /* 0x000fe20000000800 */
[----:B------:R-:W-:Y:S01]  /*e740*/  FADD.FTZ R58, R58, R95 ;  /* 0x0000005f3a3a7221 */ /* 0x000fe20000010000 */
[----:B------:R-:W-:Y:S03]  /*e750*/  FADD.FTZ R57, R57, R56 ;  /* 0x0000003839397221 */ /* 0x000fe60000010000 */
[----:B------:R-:W-:Y:S01]  /*e760*/  FADD.FTZ R59, R59, R58 ;  /* 0x0000003a3b3b7221 */ /* 0x000fe20000010000 */
[----:B------:R-:W-:Y:S04]  /*e770*/  HMMA.16816.F32.BF16 R80, R40, R46, R80 ;  /* 0x0000002e2850723c */ /* 0x000fe80000041850 */
[----:B------:R-:W4:Y:S01]  /*e780*/  MUFU.EX2 R65, R100 ;  /* 0x0000006400417308 */ /* 0x000f220000000800 */
[----:B--2---:R-:W-:Y:S01]  /*e790*/  F2FP.BF16.F32.PACK_AB R40, R61, R60 ;  /* 0x0000003c3d28723e */ /* 0x004fe200000010ff */
[----:B------:R-:W-:Y:S01]  /*e7a0*/  FADD.FTZ R60, R60, R57 ;  /* 0x000000393c3c7221 */ /* 0x000fe20000010000 */
[----:B---3--:R-:W-:Y:S01]  /*e7b0*/  F2FP.BF16.F32.PACK_AB R41, R63, R62 ;  /* 0x0000003e3f29723e */ /* 0x008fe200000010ff */
[----:B------:R-:W-:Y:S02]  /*e7c0*/  FADD.FTZ R62, R62, R59 ;  /* 0x0000003b3e3e7221 */ /* 0x000fe40000010000 */
[----:B------:R-:W-:Y:S04]  /*e7d0*/  FADD.FTZ R61, R61, R60 ;  /* 0x0000003c3d3d7221 */ /* 0x000fe80000010000 */
[----:B------:R-:W-:Y:S01]  /*e7e0*/  MUFU.EX2 R34, R34 ;  /* 0x0000002200227308 */ /* 0x000fe20000000800 */
[----:B------:R-:W-:Y:S09]  /*e7f0*/  FADD.FTZ R63, R63, R62 ;  /* 0x0000003e3f3f7221 */ /* 0x000ff20000010000 */
[----:B------:R-:W2:Y:S01]  /*e800*/  MUFU.EX2 R87, R87 ;  /* 0x0000005700577308 */ /* 0x000ea20000000800 */
[C---:B----4-:R-:W-:Y:S01]  /*e810*/  F2FP.BF16.F32.PACK_AB R42, R65.reuse, R64 ;  /* 0x00000040412a723e */ /* 0x050fe200000010ff */
[----:B------:R-:W-:Y:S04]  /*e820*/  FADD.FTZ R64, R64, R61 ;  /* 0x0000003d40407221 */ /* 0x000fe80000010000 */
[----:B------:R-:W-:Y:S01]  /*e830*/  FADD.FTZ R155, R65, R64 ;  /* 0x00000040419b7221 */ /* 0x000fe20000010000 */
[C---:B--2---:R-:W-:Y:S01]  /*e840*/  F2FP.BF16.F32.PACK_AB R43, R87.reuse, R34 ;  /* 0x00000022572b723e */ /* 0x044fe200000010ff */
        /* <DEDUP_REMOVED lines=8> */
.L_x_4069:
[----:B------:R-:W1:Y:S01]  /*e8d0*/  SHFL.BFLY PT, R4, R155, 0x2, 0x1f ;  /* 0x0c401f009b047f89 */ /* 0x000e6200000e0000 */
[----:B------:R-:W-:Y:S01]  /*e8e0*/  LOP3.LUT R10, R147, 0xc0, R146, 0xf8, !PT ;  /* 0x000000c0930a7812 */ /* 0x000fe200078ef892 */
[----:B------:R-:W2:Y:S01]  /*e8f0*/  S2UR UR8, SR_CTAID.X ;  /* 0x00000000000879c3 */ /* 0x000ea20000002500 */
[----:B------:R-:W-:Y:S01]  /*e900*/  ISETP.NE.AND P1, PT, R137, -0x1, PT ;  /* 0xffffffff8900780c */ /* 0x000fe20003f25270 */
[----:B------:R-:W3:Y:S01]  /*e910*/  SHFL.BFLY PT, R11, R154, 0x2, 0x1f ;  /* 0x0c401f009a0b7f89 */ /* 0x000ee200000e0000 */
[----:B------:R-:W-:Y:S01]  /*e920*/  BSSY.RECONVERGENT B0, `(.L_x_4074) ;  /* 0x000006b000007945 */ /* 0x000fe20003800200 */
[----:B------:R-:W4:Y:S04]  /*e930*/  S2R R3, SR_TID.X ;  /* 0x0000000000037919 */ /* 0x000f280000002100 */
[----:B------:R-:W5:Y:S01]  /*e940*/  LDC R21, c[0x0][0x434] ;  /* 0x00010d00ff157b82 */ /* 0x000f620000000800 */
[----:B------:R-:W5:Y:S01]  /*e950*/  S2R R12, SR_CTAID.Z ;  /* 0x00000000000c7919 */ /* 0x000f620000002700 */
[----:B-1----:R-:W-:Y:S01]  /*e960*/  FADD.FTZ R9, R4, R155 ;  /* 0x0000009b04097221 */ /* 0x002fe20000010000 */
[----:B--2---:R-:W-:Y:S01]  /*e970*/  USHF.L.U32 UR8, UR8, 0x6, URZ ;  /* 0x0000000608087899 */ /* 0x004fe200080006ff */
[----:B---3--:R-:W-:-:S03]  /*e980*/  FADD.FTZ R11, R11, R154 ;  /* 0x0000009a0b0b7221 */ /* 0x008fc60000010000 */
[----:B------:R-:W1:Y:S04]  /*e990*/  SHFL.BFLY PT, R6, R9, 0x1, 0x1f ;  /* 0x0c201f0009067f89 */ /* 0x000e6800000e0000 */
[----:B------:R-:W2:Y:S01]  /*e9a0*/  SHFL.BFLY PT, R4, R11, 0x1, 0x1f ;  /* 0x0c201f000b047f89 */ /* 0x000ea200000e0000 */
[C---:B----4-:R-:W-:Y:S02]  /*e9b0*/  SHF.L.U32 R7, R3.reuse, 0x1, RZ ;  /* 0x0000000103077819 */ /* 0x050fe400000006ff */
[----:B------:R-:W-:Y:S02]  /*e9c0*/  LOP3.LUT P6, RZ, R3, 0x3, RZ, 0xc0, !PT ;  /* 0x0000000303ff7812 */ /* 0x000fe400078cc0ff */
[----:B------:R-:W-:Y:S01]  /*e9d0*/  LOP3.LUT R7, R136, 0x6, R7, 0xf8, !PT ;  /* 0x0000000688077812 */ /* 0x000fe200078ef807 */
[----:B-1----:R-:W-:-:S03]  /*e9e0*/  FADD.FTZ R5, R9, R6 ;  /* 0x0000000609057221 */ /* 0x002fc60000010000 */
[----:B------:R-:W-:Y:S02]  /*e9f0*/  LOP3.LUT R9, R7, 0x20, R146, 0xf8, !PT ;  /* 0x0000002007097812 */ /* 0x000fe400078ef892 */
[----:B------:R-:W-:Y:S01]  /*ea00*/  LOP3.LUT R146, R146, 0x18, RZ, 0xc0, !PT ;  /* 0x0000001892927812 */ /* 0x000fe200078ec0ff */
[----:B------:R-:W1:Y:S01]  /*ea10*/  MUFU.RCP R8, R5 ;  /* 0x0000000500087308 */ /* 0x000e620000001000 */
[----:B--2---:R-:W-:Y:S01]  /*ea20*/  FADD.FTZ R4, R11, R4 ;  /* 0x000000040b047221 */ /* 0x004fe20000010000 */
[----:B------:R-:W-:Y:S02]  /*ea30*/  FSETP.NE.FTZ.AND P5, PT, R5, RZ, PT ;  /* 0x000000ff0500720b */ /* 0x000fe40003fb5000 */
[----:B------:R-:W-:Y:S02]  /*ea40*/  LOP3.LUT R9, R9, R10, RZ, 0xfc, !PT ;  /* 0x0000000a09097212 */ /* 0x000fe400078efcff */
[----:B------:R-:W-:Y:S01]  /*ea50*/  FSETP.NE.FTZ.AND P4, PT, R4, RZ, PT ;  /* 0x000000ff0400720b */ /* 0x000fe20003f95000 */
[----:B------:R-:W2:Y:S01]  /*ea60*/  S2R R10, SR_CTAID.Y ;  /* 0x00000000000a7919 */ /* 0x000ea20000002600 */
[----:B------:R-:W3:Y:S01]  /*ea70*/  MUFU.RCP R6, R4 ;  /* 0x0000000400067308 */ /* 0x000ee20000001000 */
[----:B------:R-:W-:-:S02]  /*ea80*/  LOP3.LUT R11, R132, 0x20, RZ, 0xc0, !PT ;  /* 0x00000020840b7812 */ /* 0x000fc400078ec0ff */
[----:B------:R-:W-:Y:S02]  /*ea90*/  LEA R15, R9, UR5, 0x1 ;  /* 0x00000005090f7c11 */ /* 0x000fe4000f8e08ff */
[----:B------:R-:W-:Y:S02]  /*eaa0*/  LOP3.LUT R132, R132, 0x40, RZ, 0xc0, !PT ;  /* 0x0000004084847812 */ /* 0x000fe400078ec0ff */
[C---:B------:R-:W-:Y:S01]  /*eab0*/  IADD3 R13, PT, PT, R15.reuse, -R11, RZ ;  /* 0x8000000b0f0d7210 */ /* 0x040fe20007ffe0ff */
[----:B------:R-:W4:Y:S01]  /*eac0*/  @P5 LDC R23, c[0x0][0x458] ;  /* 0x00011600ff175b82 */ /* 0x000f220000000800 */
[----:B-1----:R-:W-:Y:S01]  /*ead0*/  FSEL R7, R8, 1, P5 ;  /* 0x3f80000008077808 */ /* 0x002fe20002800000 */
[----:B------:R-:W1:Y:S01]  /*eae0*/  @P5 MUFU.LG2 R5, R5 ;  /* 0x0000000500055308 */ /* 0x000e620000000c00 */
[----:B------:R-:W-:-:S03]  /*eaf0*/  IADD3 R17, PT, PT, R15, -R132, RZ ;  /* 0x800000840f117210 */ /* 0x000fc60007ffe0ff */
[C---:B------:R-:W-:Y:S01]  /*eb00*/  FMUL.FTZ R68, R7.reuse, R68 ;  /* 0x0000004407447220 */ /* 0x040fe20000410000 */
[C---:B------:R-:W-:Y:S01]  /*eb10*/  FMUL.FTZ R69, R7.reuse, R69 ;  /* 0x0000004507457220 */ /* 0x040fe20000410000 */
[----:B------:R-:W5:Y:S01]  /*eb20*/  LDC.U8 R8, c[0x0][0x548] ;  /* 0x00015200ff087b82 */ /* 0x000f620000000000 */
        /* <DEDUP_REMOVED lines=16> */
[----:B------:R-:W2:Y:S01]  /*ec30*/  @!P1 LDC.64 R6, c[0x0][0x400] ;  /* 0x00010000ff069b82 */ /* 0x000ea20000000a00 */
[----:B------:R-:W-:Y:S01]  /*ec40*/  F2FP.BF16.F32.PACK_AB R70, R71, R70 ;  /* 0x000000464746723e */ /* 0x000fe200000010ff */
[----:B------:R-:W3:Y:S01]  /*ec50*/  @P4 MUFU.LG2 R4, R4 ;  /* 0x0000000400044308 */ /* 0x000ee20000000c00 */
[----:B------:R-:W-:Y:S01]  /*ec60*/  F2FP.BF16.F32.PACK_AB R72, R73, R72 ;  /* 0x000000484948723e */ /* 0x000fe200000010ff */
[----:B------:R-:W-:Y:S01]  /*ec70*/  STS [R15], R68 ;  /* 0x000000440f007388 */ /* 0x000fe20000000800 */
[----:B------:R-:W-:Y:S01]  /*ec80*/  F2FP.BF16.F32.PACK_AB R74, R75, R74 ;  /* 0x0000004a4b4a723e */ /* 0x000fe200000010ff */
[----:B-1----:R-:W-:Y:S01]  /*ec90*/  @P5 FMUL.FTZ R5, R5, 0.69314718246459960938 ;  /* 0x3f31721805055820 */ /* 0x002fe20000410000 */
[----:B-----5:R-:W-:Y:S01]  /*eca0*/  ISETP.NE.AND P3, PT, R8, RZ, PT ;  /* 0x000000ff0800720c */ /* 0x020fe20003f65270 */
[----:B------:R1:W-:Y:S01]  /*ecb0*/  STS [R15+0x200], R70 ;  /* 0x000200460f007388 */ /* 0x0003e20000000800 */
[----:B------:R-:W5:Y:S01]  /*ecc0*/  @P1 LDC.64 R8, c[0x0][0x408] ;  /* 0x00010200ff081b82 */ /* 0x000f620000000a00 */
[----:B------:R-:W-:-:S02]  /*ecd0*/  IADD3 R25, PT, PT, -R11, R17, RZ ;  /* 0x000000110b197210 */ /* 0x000fc40007ffe1ff */
[----:B------:R-:W-:Y:S01]  /*ece0*/  STS [R13+0x10], R72 ;  /* 0x000010480d007388 */ /* 0x000fe20000000800 */
[----:B------:R-:W-:Y:S02]  /*ecf0*/  ISETP.NE.OR P0, PT, R137, -0x1, !P3 ;  /* 0xffffffff8900780c */ /* 0x000fe40005f05670 */
[----:B------:R-:W-:Y:S01]  /*ed00*/  F2FP.BF16.F32.PACK_AB R76, R77, R76 ;  /* 0x0000004c4d4c723e */ /* 0x000fe200000010ff */
[----:B------:R3:W-:Y:S01]  /*ed10*/  STS [R13+0x210], R74 ;  /* 0x0002104a0d007388 */ /* 0x0007e20000000800 */
[----:B------:R-:W3:Y:S01]  /*ed20*/  @P4 LDC R11, c[0x0][0x458] ;  /* 0x00011600ff0b4b82 */ /* 0x000ee20000000800 */
[----:B------:R-:W-:Y:S02]  /*ed30*/  F2FP.BF16.F32.PACK_AB R78, R79, R78 ;  /* 0x0000004e4f4e723e */ /* 0x000fe400000010ff */
[----:B------:R-:W-:Y:S01]  /*ed40*/  F2FP.BF16.F32.PACK_AB R80, R81, R80 ;  /* 0x000000505150723e */ /* 0x000fe200000010ff */
[----:B------:R-:W-:Y:S01]  /*ed50*/  STS [R17+0x20], R76 ;  /* 0x0000204c11007388 */ /* 0x000fe20000000800 */
[----:B------:R-:W-:Y:S01]  /*ed60*/  F2FP.BF16.F32.PACK_AB R82, R83, R82 ;  /* 0x000000525352723e */ /* 0x000fe200000010ff */
[----:B--2---:R-:W-:-:S02]  /*ed70*/  @!P1 IMAD.WIDE.U32 R26, R10, R6, RZ ;  /* 0x000000060a1a9225 */ /* 0x004fc400078e00ff */
[----:B------:R-:W2:Y:S01]  /*ed80*/  @!P3 LDC R19, c[0x0][0x3e0] ;  /* 0x0000f800ff13bb82 */ /* 0x000ea20000000800 */
[----:B------:R2:W-:Y:S04]  /*ed90*/  STS [R17+0x220], R78 ;  /* 0x0002204e11007388 */ /* 0x0005e80000000800 */
[----:B------:R1:W-:Y:S03]  /*eda0*/  STS [R25+0x30], R80 ;  /* 0x0000305019007388 */ /* 0x0003e60000000800 */
[----:B------:R-:W2:Y:S01]  /*edb0*/  @P3 LDC R14, c[0x0][0x454] ;  /* 0x00011500ff0e3b82 */ /* 0x000ea20000000800 */
[----:B-----5:R-:W-:Y:S01]  /*edc0*/  @P1 IMAD.WIDE.U32 R28, R137, R8, RZ ;  /* 0x00000008891c1225 */ /* 0x020fe200078e00ff */
[----:B------:R-:W-:Y:S01]  /*edd0*/  SHF.R.U32.HI R8, RZ, 0x2, R3 ;  /* 0x00000002ff087819 */ /* 0x000fe20000011603 */
[----:B------:R2:W-:Y:S01]  /*ede0*/  STS [R25+0x230], R82 ;  /* 0x0002305219007388 */ /* 0x0005e20000000800 */
[----:B------:R-:W-:-:S02]  /*edf0*/  IADD3 R3, PT, PT, R138, -UR8, RZ ;  /* 0x800000088a037c10 */ /* 0x000fc4000fffe0ff */
[----:B-1----:R-:W-:Y:S01]  /*ee00*/  MOV R15, 0x7f800000 ;  /* 0x7f800000000f7802 */ /* 0x002fe20000000f00 */
[----:B----4-:R-:W-:Y:S01]  /*ee10*/  @P5 FFMA.FTZ R15, R2, R23, R5 ;  /* 0x00000017020f5223 */ /* 0x010fe20000010005 */
[C---:B---3--:R-:W-:Y:S01]  /*ee20*/  @!P1 IMAD R13, R10.reuse, R7, R27 ;  /* 0x000000070a0d9224 */ /* 0x048fe200078e021b */
[----:B------:R-:W-:Y:S01]  /*ee30*/  BAR.SYNC.DEFER_BLOCKING 0x0 ;  /* 0x0000000000007b1d */ /* 0x000fe20000010000 */
[----:B------:R-:W-:Y:S01]  /*ee40*/  @P1 IMAD R13, R137, R9, R29 ;  /* 0x00000009890d1224 */ /* 0x000fe200078e021d */
[----:B------:R-:W-:Y:S01]  /*ee50*/  MOV R9, 0x7f800000 ;  /* 0x7f80000000097802 */ /* 0x000fe20000000f00 */
[----:B------:R-:W-:Y:S01]  /*ee60*/  @!P0 IMAD R137, R10, R21, RZ ;  /* 0x000000150a898224 */ /* 0x000fe200078e02ff */
[----:B------:R-:W-:-:S04]  /*ee70*/  ISETP.GE.AND P2, PT, R8, R3, PT ;  /* 0x000000030800720c */ /* 0x000fc80003f46270 */
[----:B------:R-:W1:Y:S01]  /*ee80*/  LDC.64 R6, c[0x0][0x408] ;  /* 0x00010200ff067b82 */ /* 0x000e620000000a00 */
[----:B--2---:R-:W-:Y:S02]  /*ee90*/  @!P3 IMAD R16, R10, R19, R12 ;  /* 0x000000130a10b224 */ /* 0x004fe400078e020c */
[----:B------:R-:W-:Y:S02]  /*eea0*/  @P4 FMUL.FTZ R17, R4, 0.69314718246459960938 ;  /* 0x3f31721804114820 */ /* 0x000fe40000410000 */
[----:B------:R-:W-:Y:S02]  /*eeb0*/  @!P3 IMAD R16, R16, R21, RZ ;  /* 0x000000151010b224 */ /* 0x000fe400078e02ff */
[----:B------:R-:W-:Y:S01]  /*eec0*/  @P4 FFMA.FTZ R9, R0, R11, R17 ;  /* 0x0000000b00094223 */ /* 0x000fe20000010011 */
[----:B------:R-:W-:Y:S01]  /*eed0*/  @P3 IMAD R16, R12, R14, R137 ;  /* 0x0000000e0c103224 */ /* 0x000fe200078e0289 */
[----:B------:R-:W-:Y:S06]  /*eee0*/  @P6 BRA `(.L_x_4075) ;  /* 0x0000000000386947 */ /* 0x000fec0003800000 */
[----:B------:R-:W2:Y:S01]  /*eef0*/  LDCU.64 UR4, c[0x0][0x420] ;  /* 0x00008400ff0477ac */ /* 0x000ea20008000a00 */
[----:B------:R-:W-:Y:S01]  /*ef00*/  LOP3.LUT R135, R135, 0x30, RZ, 0xc0, !PT ;  /* 0x0000003087877812 */ /* 0x000fe200078ec0ff */
[----:B------:R-:W-:Y:S02]  /*ef10*/  VIADD R5, R16, UR8 ;  /* 0x0000000810057c36 */ /* 0x000fe40008000000 */
[----:B------:R-:W-:Y:S01]  /*ef20*/  VIADD R11, R138, -UR8 ;  /* 0x800000088a0b7c36 */ /* 0x000fe20008000000 */
        /* <DEDUP_REMOVED lines=10> */
.L_x_4075:
[----:B------:R-:W-:Y:S05]  /*efd0*/  BSYNC.RECONVERGENT B0 ;  /* 0x0000000000007941 */ /* 0x000fea0003800200 */
.L_x_4074:
[----:B------:R-:W-:Y:S01]  /*efe0*/  MOV R147, RZ ;  /* 0x000000ff00937202 */ /* 0x000fe20000000f00 */
[----:B------:R-:W3:Y:S01]  /*eff0*/  LDCU.64 UR4, c[0x0][0x410] ;  /* 0x00008200ff0477ac */ /* 0x000ee20008000a00 */
[----:B------:R-:W-:Y:S01]  /*f000*/  @P1 MOV R26, R28 ;  /* 0x0000001c001a1202 */ /* 0x000fe20000000f00 */
[----:B--2---:R-:W2:Y:S01]  /*f010*/  @!P2 LDC.64 R4, c[0x0][0x3f0] ;  /* 0x0000fc00ff04ab82 */ /* 0x004ea20000000a00 */
[----:B------:R-:W4:Y:S01]  /*f020*/  LDS.128 R16, [R149] ;  /* 0x0000000095107984 */ /* 0x000f220000000c00 */
[----:B-1----:R-:W-:-:S04]  /*f030*/  IMAD.WIDE.U32 R146, R6, UR8, R146 ;  /* 0x0000000806927c25 */ /* 0x002fc8000f8e0092 */
[----:B------:R-:W-:Y:S01]  /*f040*/  IMAD R0, R7, UR8, R147 ;  /* 0x0000000807007c24 */ /* 0x000fe2000f8e0293 */
[----:B------:R-:W-:-:S04]  /*f050*/  IADD3 R10, P0, PT, R26, R146, RZ ;  /* 0x000000921a0a7210 */ /* 0x000fc80007f1e0ff */
        /* <DEDUP_REMOVED lines=8> */
[----:B--2---:R-:W-:-:S04]  /*f0e0*/  @!P2 LEA R4, P0, R12, R4, 0x1 ;  /* 0x000000040c04a211 */ /* 0x004fc800078008ff */
        /* <DEDUP_REMOVED lines=16> */
.L_x_4076:
        /* <DEDUP_REMOVED lines=9> */
.L_x_4932:


//--------------------- .text._ZN5flash24flash_fwd_splitkv_kernelI23Flash_fwd_kernel_traitsILi32ELi64ELi128ELi4ELb0ELb0EN7cutlass10bfloat16_tE19Flash_kernel_traitsILi32ELi64ELi128ELi4ES3_EELb1ELb0ELb0ELb0ELb1ELb1ELb0ELb1EEEvNS_16Flash_fwd_paramsE --------------------------
	.section	.text._ZN5flash24flash_fwd_splitkv_kernelI23Flash_fwd_kernel_traitsILi32ELi64ELi128ELi4ELb0ELb0EN7cutlass10bfloat16_tE19Flash_kernel_traitsILi32ELi64ELi128ELi4ES3_EELb1ELb0ELb0ELb0ELb1ELb1ELb0ELb1EEEvNS_16Flash_fwd_paramsE,"ax",@progbits
	.align	128
        .global         _ZN5flash24flash_fwd_splitkv_kernelI23Flash_fwd_kernel_traitsILi32ELi64ELi128ELi4ELb0ELb0EN7cutlass10bfloat16_tE19Flash_kernel_traitsILi32ELi64ELi128ELi4ES3_EELb1ELb0ELb0ELb0ELb1ELb1ELb0ELb1EEEvNS_16Flash_fwd_paramsE
        .type           _ZN5flash24flash_fwd_splitkv_kernelI23Flash_fwd_kernel_traitsILi32ELi64ELi128ELi4ELb0ELb0EN7cutlass10bfloat16_tE19Flash_kernel_traitsILi32ELi64ELi128ELi4ES3_EELb1ELb0ELb0ELb0ELb1ELb1ELb0ELb1EEEvNS_16Flash_fwd_paramsE,@function
        .size           _ZN5flash24flash_fwd_splitkv_kernelI23Flash_fwd_kernel_traitsILi32ELi64ELi128ELi4ELb0ELb0EN7cutlass10bfloat16_tE19Flash_kernel_traitsILi32ELi64ELi128ELi4ES3_EELb1ELb0ELb0ELb0ELb1ELb1ELb0ELb1EEEvNS_16Flash_fwd_paramsE,(.L_x_4933 - _ZN5flash24flash_fwd_splitkv_kernelI23Flash_fwd_kernel_traitsILi32ELi64ELi128ELi4ELb0ELb0EN7cutlass10bfloat16_tE19Flash_kernel_traitsILi32ELi64ELi128ELi4ES3_EELb1ELb0ELb0ELb0ELb1ELb1ELb0ELb1EEEvNS_16Flash_fwd_paramsE)
        .other          _ZN5flash24flash_fwd_splitkv_kernelI23Flash_fwd_kernel_traitsILi32ELi64ELi128ELi4ELb0ELb0EN7cutlass10bfloat16_tE19Flash_kernel_traitsILi32ELi64ELi128ELi4ES3_EELb1ELb0ELb0ELb0ELb1ELb1ELb0ELb1EEEvNS_16Flash_fwd_paramsE,@"STO_CUDA_ENTRY STV_DEFAULT"
_ZN5flash24flash_fwd_splitkv_kernelI23Flash_fwd_kernel_traitsILi32ELi64ELi128ELi4ELb0ELb0EN7cutlass10bfloat16_tE19Flash_kernel_traitsILi32ELi64ELi128ELi4ES3_EELb1ELb0ELb0ELb0ELb1ELb1ELb0ELb1EEEvNS_16Flash_fwd_paramsE:
.text._ZN5flash24flash_fwd_splitkv_kernelI23Flash_fwd_kernel_traitsILi32ELi64ELi128ELi4ELb0ELb0EN7cutlass10bfloat16_tE19Flash_kernel_traitsILi32ELi64ELi128ELi4ES3_EELb1ELb0ELb0ELb0ELb1ELb1ELb0ELb1EEEvNS_16Flash_fwd_paramsE:
        /* <DEDUP_REMOVED lines=51> */
.L_x_4077:
        /* <DEDUP_REMOVED lines=76> */
.L_x_4080:
[----:B------:R-:W-:Y:S05]  /*07f0*/  BSYNC.RECONVERGENT B0 ;  /* 0x0000000000007941 */ /* 0x000fea0003800200 */
.L_x_4079:
        /* <DEDUP_REMOVED lines=14> */
.L_x_4078:
        /* <DEDUP_REMOVED lines=10> */
.L_x_4081:
        /* <DEDUP_REMOVED lines=98> */
.L_x_4082:
        /* <DEDUP_REMOVED lines=16> */
.L_x_4084:
[----:B------:R-:W2:Y:S01]  /*10a0*/  LDC.64 R62, c[0x0][0x3b8] ;  /* 0x0000ee00ff3e7b82 */ /* 0x000ea20000000a00 */
[----:B------:R-:W-:-:S05]  /*10b0*/  IADD3 R4, PT, PT, R0, R7, RZ ;  /* 0x0000000700047210 */ /* 0x000fca0007ffe0ff */
[C---:B--2---:R-:W-:Y:S02]  /*10c0*/  IMAD R9, R4.reuse, R63, RZ ;  /* 0x0000003f04097224 */ /* 0x044fe400078e02ff */
[----:B------:R-:W-:-:S05]  /*10d0*/  IMAD.WIDE.U32 R4, R4, R62, RZ ;  /* 0x0000003e04047225 */ /* 0x000fca00078e00ff */
[----:B------:R-:W-:Y:S02]  /*10e0*/  IADD3 R9, PT, PT, R5, R9, RZ ;  /* 0x0000000905097210 */ /* 0x000fe40007ffe0ff */
[----:B------:R-:W-:Y:S02]  /*10f0*/  MOV R10, R4 ;  /* 0x00000004000a7202 */ /* 0x000fe40000000f00 */
.L_x_4085:
        /* <DEDUP_REMOVED lines=14> */
.L_x_4086:
[----:B------:R-:W2:Y:S01]  /*11e0*/  LDC.64 R60, c[0x0][0x3c0] ;  /* 0x0000f000ff3c7b82 */ /* 0x000ea20000000a00 */
[----:B------:R-:W-:-:S05]  /*11f0*/  IADD3 R0, PT, PT, R0, R7, RZ ;  /* 0x0000000700007210 */ /* 0x000fca0007ffe0ff */
[C---:B--2---:R-:W-:Y:S02]  /*1200*/  IMAD R13, R0.reuse, R61, RZ ;  /* 0x0000003d000d7224 */ /* 0x044fe400078e02ff */
[----:B-1---5:R-:W-:-:S05]  /*1210*/  IMAD.WIDE.U32 R2, R0, R60, RZ ;  /* 0x0000003c00027225 */ /* 0x022fca00078e00ff */
[----:B------:R-:W-:Y:S02]  /*1220*/  IADD3 R13, PT, PT, R3, R13, RZ ;  /* 0x0000000d030d7210 */ /* 0x000fe40007ffe0ff */
[----:B------:R-:W-:-:S07]  /*1230*/  MOV R12, R2 ;  /* 0x00000002000c7202 */ /* 0x000fce0000000f00 */
.L_x_4087:
        /* <DEDUP_REMOVED lines=45> */
.L_x_4083:
        /* <DEDUP_REMOVED lines=148> */
.L_x_4110:
        /* <DEDUP_REMOVED lines=65> */
.L_x_4090:
[----:B------:R-:W-:Y:S05]  /*2260*/  BRA.U !UP0, `(.L_x_4092) ;  /* 0x0000000d08947547 */ /* 0x000fea000b800000 */
[----:B------:R-:W3:Y:S01]  /*2270*/  LDC.64 R40, c[0x0][0x4a8] ;  /* 0x00012a00ff287b82 */ /* 0x000ee20000000a00 */
[----:B------:R-:W-:Y:S01]  /*2280*/  IMAD.SHL.U32 R39, R11, 0x20, RZ ;  /* 0x000000200b277824 */ /* 0x000fe200078e00ff */
[----:B------:R-:W-:Y:S04]  /*2290*/  BSSY.RECONVERGENT B0, `(.L_x_4093) ;  /* 0x0000035000007945 */ /* 0x000fe80003800200 */
[C---:B--2---:R-:W-:Y:S02]  /*22a0*/  LEA R18, P6, R39.reuse, R14, 0x1 ;  /* 0x0000000e27127211 */ /* 0x044fe400078c08ff */
        /* <DEDUP_REMOVED lines=51> */
.L_x_4094:
[----:B-1----:R-:W-:Y:S05]  /*25e0*/  BSYNC.RECONVERGENT B0 ;  /* 0x0000000000007941 */ /* 0x002fea0003800200 */
.L_x_4093:
        /* <DEDUP_REMOVED lines=10> */
[C---:B------:R-:W-:Y:S01]  /*2690*/  @!P0 IMAD.U32 R35, R21.reuse, 0x10000, RZ ;  /* 0x0001000015238824 */ /* 0x040fe200078e00ff */
[----:B------:R-:W-:Y:S01]  /*26a0*/  @!P0 LOP3.LUT R25, R21, 0xffff0000, RZ, 0xc0, !PT ;  /* 0xffff000015198812 */ /* 0x000fe200078ec0ff */
[----:B------:R-:W-:Y:S01]  /*26b0*/  @!P0 IMAD.U32 R26, R23, 0x10000, RZ ;  /* 0x00010000171a8824 */ /* 0x000fe200078e00ff */
[----:B-1----:R-:W-:Y:S02]  /*26c0*/  @!P0 SHF.L.U32 R31, R20, 0x10, RZ ;  /* 0x00000010141f8819 */ /* 0x002fe400000006ff */
[----:B------:R-:W-:Y:S02]  /*26d0*/  @!P0 SHF.L.U32 R24, R22, 0x10, RZ ;  /* 0x0000001016188819 */ /* 0x000fe400000006ff */
[C---:B----4-:R-:W-:Y:S01]  /*26e0*/  @!P0 SHF.L.U32 R8, R6.reuse, 0x10, RZ ;  /* 0x0000001006088819 */ /* 0x050fe200000006ff */
[C---:B------:R-:W-:Y:S01]  /*26f0*/  @!P0 IMAD.U32 R5, R7.reuse, 0x10000, RZ ;  /* 0x0001000007058824 */ /* 0x040fe200078e00ff */
[----:B------:R-:W-:Y:S02]  /*2700*/  @!P0 LOP3.LUT R6, R6, 0xffff0000, RZ, 0xc0, !PT ;  /* 0xffff000006068812 */ /* 0x000fe400078ec0ff */
[----:B------:R-:W-:Y:S01]  /*2710*/  @!P0 LOP3.LUT R7, R7, 0xffff0000, RZ, 0xc0, !PT ;  /* 0xffff000007078812 */ /* 0x000fe200078ec0ff */
[----:B------:R-:W-:Y:S01]  /*2720*/  @!P0 FMUL.FTZ R0, R27, R8 ;  /* 0x000000081b008220 */ /* 0x000fe20000410000 */
[C---:B-----5:R-:W-:Y:S01]  /*2730*/  @!P0 SHF.L.U32 R29, R36.reuse, 0x10, RZ ;  /* 0x00000010241d8819 */ /* 0x060fe200000006ff */
[----:B------:R-:W-:Y:S01]  /*2740*/  @!P0 FMUL.FTZ R2, R25, R6 ;  /* 0x0000000619028220 */ /* 0x000fe20000410000 */
[----:B------:R-:W-:Y:S01]  /*2750*/  @!P0 LOP3.LUT R33, R36, 0xffff0000, RZ, 0xc0, !PT ;  /* 0xffff000024218812 */ /* 0x000fe200078ec0ff */
[C---:B------:R-:W-:Y:S01]  /*2760*/  @!P0 IMAD.U32 R16, R37.reuse, 0x10000, RZ ;  /* 0x0001000025108824 */ /* 0x040fe200078e00ff */
[----:B------:R-:W-:Y:S01]  /*2770*/  @!P0 LOP3.LUT R37, R37, 0xffff0000, RZ, 0xc0, !PT ;  /* 0xffff000025258812 */ /* 0x000fe200078ec0ff */
[----:B------:R-:W-:Y:S01]  /*2780*/  @!P0 FMUL.FTZ R47, R27, R29 ;  /* 0x0000001d1b2f8220 */ /* 0x000fe20000410000 */
[----:B------:R-:W-:Y:S01]  /*2790*/  @!P0 FFMA.FTZ R0, R29, R31, R0 ;  /* 0x0000001f1d008223 */ /* 0x000fe20000010000 */
[----:B------:R-:W-:Y:S01]  /*27a0*/  @!P0 FMUL.FTZ R49, R25, R33 ;  /* 0x0000002119318220 */ /* 0x000fe20000410000 */
[----:B------:R-:W-:Y:S01]  /*27b0*/  @!P0 FFMA.FTZ R2, R33, R35, R2 ;  /* 0x0000002321028223 */ /* 0x000fe20000010002 */
[----:B------:R-:W-:Y:S01]  /*27c0*/  @!P0 FFMA.FTZ R47, R31, R8, -R47 ;  /* 0x000000081f2f8223 */ /* 0x000fe2000001082f */
[----:B------:R-:W-:Y:S01]  /*27d0*/  @!P0 LOP3.LUT R8, R22, 0xffff0000, RZ, 0xc0, !PT ;  /* 0xffff000016088812 */ /* 0x000fe200078ec0ff */
[----:B------:R-:W-:Y:S01]  /*27e0*/  @!P0 FFMA.FTZ R49, R35, R6, -R49 ;  /* 0x0000000623318223 */ /* 0x000fe20000010831 */
[----:B------:R-:W-:Y:S02]  /*27f0*/  @!P0 LOP3.LUT R6, R23, 0xffff0000, RZ, 0xc0, !PT ;  /* 0xffff000017068812 */ /* 0x000fe400078ec0ff */
[----:B------:R-:W-:Y:S01]  /*2800*/  @!P0 F2FP.BF16.F32.PACK_AB R47, R0, R47 ;  /* 0x0000002f002f823e */ /* 0x000fe200000010ff */
[----:B------:R-:W-:Y:S01]  /*2810*/  @!P0 FMUL.FTZ R3, R8, R5 ;  /* 0x0000000508038220 */ /* 0x000fe20000410000 */
[----:B------:R-:W-:Y:S01]  /*2820*/  @!P0 F2FP.BF16.F32.PACK_AB R28, R2, R49 ;  /* 0x00000031021c823e */ /* 0x000fe200000010ff */
[----:B------:R-:W-:Y:S01]  /*2830*/  @!P0 FMUL.FTZ R55, R8, R16 ;  /* 0x0000001008378220 */ /* 0x000fe20000410000 */
[----:B------:R-:W-:Y:S01]  /*2840*/  LEA.HI.X R49, R43, R83, R42, 0x1, P1 ;  /* 0x000000532b317211 */ /* 0x000fe200008f0c2a */
[C---:B------:R-:W-:Y:S01]  /*2850*/  @!P0 FMUL.FTZ R53, R6.reuse, R37 ;  /* 0x0000002506358220 */ /* 0x040fe20000410000 */
[----:B------:R-:W-:Y:S01]  /*2860*/  @!P0 MOV R20, R47 ;  /* 0x0000002f00148202 */ /* 0x000fe20000000f00 */
[----:B------:R-:W-:Y:S01]  /*2870*/  @!P0 FMUL.FTZ R4, R6, R7 ;  /* 0x0000000706048220 */ /* 0x000fe20000410000 */
[----:B------:R-:W-:Y:S01]  /*2880*/  @!P0 FFMA.FTZ R3, R16, R24, R3 ;  /* 0x0000001810038223 */ /* 0x000fe20000010003 */
[----:B------:R-:W-:Y:S01]  /*2890*/  @!P0 FFMA.FTZ R55, R24, R5, -R55 ;  /* 0x0000000518378223 */ /* 0x000fe20000010837 */
[----:B------:R-:W-:Y:S01]  /*28a0*/  @!P0 FFMA.FTZ R53, R26, R7, -R53 ;  /* 0x000000071a358223 */ /* 0x000fe20000010835 */
[----:B------:R-:W-:Y:S01]  /*28b0*/  @!P0 FFMA.FTZ R4, R37, R26, R4 ;  /* 0x0000001a25048223 */ /* 0x000fe20000010004 */
[----:B------:R-:W-:Y:S02]  /*28c0*/  @!P0 IMAD.MOV.U32 R21, RZ, RZ, R28 ;  /* 0x000000ffff158224 */ /* 0x000fe400078e001c */
[----:B------:R-:W-:Y:S02]  /*28d0*/  @!P0 F2FP.BF16.F32.PACK_AB R55, R3, R55 ;  /* 0x000000370337823e */ /* 0x000fe400000010ff */
[----:B------:R-:W-:Y:S02]  /*28e0*/  @!P0 F2FP.BF16.F32.PACK_AB R32, R4, R53 ;  /* 0x000000350420823e */ /* 0x000fe400000010ff */
[----:B------:R-:W-:Y:S02]  /*28f0*/  @!P0 MOV R22, R55 ;  /* 0x0000003700168202 */ /* 0x000fe40000000f00 */
[----:B------:R-:W-:Y:S05]  /*2900*/  @!P0 MOV R23, R32 ;  /* 0x0000002000178202 */ /* 0x000fea0000000f00 */
[----:B------:R1:W-:Y:S02]  /*2910*/  STG.E.128 desc[UR6][R48.64], R20 ;  /* 0x0000001430007986 */ /* 0x0003e4000c101d06 */
.L_x_4096:
[----:B------:R-:W-:Y:S05]  /*2920*/  BSYNC.RECONVERGENT B0 ;  /* 0x0000000000007941 */ /* 0x000fea0003800200 */
.L_x_4095:
[----:B------:R-:W-:Y:S04]  /*2930*/  BSSY.RECONVERGENT B0, `(.L_x_4097) ;  /* 0x0000038000007945 */ /* 0x000fe80003800200 */
[----:B------:R-:W-:Y:S05]  /*2940*/  @!P4 BRA `(.L_x_4098) ;  /* 0x0000000000d8c947 */ /* 0x000fea0003800000 */
[----:B------:R-:W-:Y:S02]  /*2950*/  ISETP.GE.AND P0, PT, R12, R17, PT ;  /* 0x000000110c00720c */ /* 0x000fe40003f06270 */
[C---:B------:R-:W-:Y:S04]  /*2960*/  LEA R36, P1, R40.reuse, R44, 0x6 ;  /* 0x0000002c28247211 */ /* 0x040fe800078230ff */
[----:B------:R-:W-:Y:S02]  /*2970*/  LEA.HI.X R37, R40, R45, R41, 0x6, P1 ;  /* 0x0000002d28257211 */ /* 0x000fe400008f3429 */
[----:B-1----:R-:W-:Y:S03]  /*2980*/  LEA R49, P1, R43, R82, 0x1 ;  /* 0x000000522b317211 */ /* 0x002fe600078208ff */
[----:B---3--:R1:W3:Y:S01]  /*2990*/  LDG.E.128 R20, desc[UR6][R36.64] ;  /* 0x0000000624147981 */ /* 0x0082e2000c1e1d00 */
[C---:B------:R-:W-:Y:S01]  /*29a0*/  LEA R48, P4, R62.reuse, R49, 0x6 ;  /* 0x000000313e307211 */ /* 0x040fe200078830ff */
[----:B------:R-:W-:Y:S04]  /*29b0*/  @!P0 IMAD.WIDE R30, R39, 0x2, R50 ;  /* 0x00000002271e8825 */ /* 0x000fe800078e0232 */
[C---:B------:R-:W-:Y:S04]  /*29c0*/  @!P0 IMAD.WIDE R26, R11.reuse, 0x40, R18 ;  /* 0x000000400b1a8825 */ /* 0x040fe800078e0212 */
[----:B------:R-:W-:Y:S01]  /*29d0*/  @!P0 IMAD.WIDE R30, R11, 0x40, R30 ;  /* 0x000000400b1e8825 */ /* 0x000fe200078e021e */
[----:B------:R-:W4:Y:S06]  /*29e0*/  @!P0 LDG.E.64 R6, desc[UR6][R26.64] ;  /* 0x000000061a068981 */ /* 0x000f2c000c1e1b00 */
[----:B------:R5:W2:Y:S01]  /*29f0*/  @!P0 LDG.E.64 R34, desc[UR6][R30.64] ;  /* 0x000000061e228981 */ /* 0x000aa2000c1e1b00 */
[----:B-1----:R-:W-:Y:S04]  /*2a00*/  LEA.HI.X R36, R43, R83, R42, 0x1, P1 ;  /* 0x000000532b247211 */ /* 0x002fe800008f0c2a */
[----:B------:R-:W-:Y:S02]  /*2a10*/  LEA.HI.X R49, R62, R36, R63, 0x6, P4 ;  /* 0x000000243e317211 */ /* 0x000fe400020f343f */
[C---:B---3--:R-:W-:Y:S01]  /*2a20*/  @!P0 LOP3.LUT R25, R20.reuse, 0xffff0000, RZ, 0xc0, !PT ;  /* 0xffff000014198812 */ /* 0x048fe200078ec0ff */
[----:B-----5:R-:W-:Y:S01]  /*2a30*/  @!P0 IMAD.U32 R30, R23, 0x10000, RZ ;  /* 0x00010000171e8824 */ /* 0x020fe200078e00ff */
[----:B------:R-:W-:Y:S02]  /*2a40*/  @!P0 SHF.L.U32 R31, R20, 0x10, RZ ;  /* 0x00000010141f8819 */ /* 0x000fe400000006ff */
[C---:B------:R-:W-:Y:S02]  /*2a50*/  @!P0 LOP3.LUT R16, R22.reuse, 0xffff0000, RZ, 0xc0, !PT ;  /* 0xffff000016108812 */ /* 0x040fe400078ec0ff */
[----:B------:R-:W-:Y:S02]  /*2a60*/  @!P0 SHF.L.U32 R28, R22, 0x10, RZ ;  /* 0x00000010161c8819 */ /* 0x000fe400000006ff */
[C---:B----4-:R-:W-:Y:S01]  /*2a70*/  @!P0 SHF.L.U32 R8, R6.reuse, 0x10, RZ ;  /* 0x0000001006088819 */ /* 0x050fe200000006ff */
[C---:B------:R-:W-:Y:S01]  /*2a80*/  @!P0 IMAD.U32 R5, R7.reuse, 0x10000, RZ ;  /* 0x0001000007058824 */ /* 0x040fe200078e00ff */
[----:B------:R-:W-:Y:S02]  /*2a90*/  @!P0 LOP3.LUT R6, R6, 0xffff0000, RZ, 0xc0, !PT ;  /* 0xffff000006068812 */ /* 0x000fe400078ec0ff */
[----:B------:R-:W-:Y:S01]  /*2aa0*/  @!P0 LOP3.LUT R7, R7, 0xffff0000, RZ, 0xc0, !PT ;  /* 0xffff000007078812 */ /* 0x000fe200078ec0ff */
[-C--:B------:R-:W-:Y:S01]  /*2ab0*/  @!P0 FMUL.FTZ R0, R25, R8.reuse ;  /* 0x0000000819008220 */ /* 0x080fe20000410000 */
[C---:B--2---:R-:W-:Y:S01]  /*2ac0*/  @!P0 LOP3.LUT R33, R34.reuse, 0xffff0000, RZ, 0xc0, !PT ;  /* 0xffff000022218812 */ /* 0x044fe200078ec0ff */
[----:B------:R-:W-:Y:S02]  /*2ad0*/  @!P0 IMAD.U32 R29, R34, 0x10000, RZ ;  /* 0x00010000221d8824 */ /* 0x000fe400078e00ff */
[C---:B------:R-:W-:Y:S01]  /*2ae0*/  @!P0 FMUL.FTZ R3, R16.reuse, R5 ;  /* 0x0000000510038220 */ /* 0x040fe20000410000 */
[C---:B------:R-:W-:Y:S01]  /*2af0*/  @!P0 IMAD.U32 R24, R35.reuse, 0x10000, RZ ;  /* 0x0001000023188824 */ /* 0x040fe200078e00ff */
[----:B------:R-:W-:Y:S01]  /*2b00*/  @!P0 LOP3.LUT R35, R35, 0xffff0000, RZ, 0xc0, !PT ;  /* 0xffff000023238812 */ /* 0x000fe200078ec0ff */
[----:B------:R-:W-:Y:S01]  /*2b10*/  @!P0 FMUL.FTZ R37, R25, R29 ;  /* 0x0000001d19258220 */ /* 0x000fe20000410000 */
[----:B------:R-:W-:Y:S01]  /*2b20*/  @!P0 LOP3.LUT R25, R21, 0xffff0000, RZ, 0xc0, !PT ;  /* 0xffff000015198812 */ /* 0x000fe200078ec0ff */
[----:B------:R-:W-:Y:S01]  /*2b30*/  @!P0 FFMA.FTZ R0, R29, R31, R0 ;  /* 0x0000001f1d008223 */ /* 0x000fe20000010000 */
[----:B------:R-:W-:Y:S02]  /*2b40*/  @!P0 IMAD.U32 R29, R21, 0x10000, RZ ;  /* 0x00010000151d8824 */ /* 0x000fe400078e00ff */
[----:B------:R-:W-:Y:S01]  /*2b50*/  @!P0 FFMA.FTZ R37, R31, R8, -R37 ;  /* 0x000000081f258223 */ /* 0x000fe20000010825 */
[----:B------:R-:W-:Y:S01]  /*2b60*/  @!P0 LOP3.LUT R8, R23, 0xffff0000, RZ, 0xc0, !PT ;  /* 0xffff000017088812 */ /* 0x000fe200078ec0ff */
[C---:B------:R-:W-:Y:S01]  /*2b70*/  @!P0 FMUL.FTZ R2, R25.reuse, R6 ;  /* 0x0000000619028220 */ /* 0x040fe20000410000 */
        /* <DEDUP_REMOVED lines=19> */
.L_x_4098:
[----:B------:R-:W-:Y:S05]  /*2cb0*/  BSYNC.RECONVERGENT B0 ;  /* 0x0000000000007941 */ /* 0x000fea0003800200 */
.L_x_4097:
[----:B------:R-:W-:Y:S04]  /*2cc0*/  BSSY.RECONVERGENT B0, `(.L_x_4099) ;  /* 0x0000038000007945 */ /* 0x000fe80003800200 */
[----:B------:R-:W-:Y:S05]  /*2cd0*/  @!P3 BRA `(.L_x_4100) ;  /* 0x0000000000d8b947 */ /* 0x000fea0003800000 */
[----:B------:R-:W-:Y:S02]  /*2ce0*/  ISETP.GE.AND P0, PT, R12, R17, PT ;  /* 0x000000110c00720c */ /* 0x000fe40003f06270 */
[C---:B------:R-:W-:Y:S04]  /*2cf0*/  LEA R34, P1, R40.reuse, R44, 0x7 ;  /* 0x0000002c28227211 */ /* 0x040fe800078238ff */
[----:B------:R-:W-:Y:S02]  /*2d00*/  LEA.HI.X R35, R40, R45, R41, 0x7, P1 ;  /* 0x0000002d28237211 */ /* 0x000fe400008f3c29 */
[C---:B------:R-:W-:Y:S03]  /*2d10*/  LEA R33, P1, R43.reuse, R82, 0x1 ;  /* 0x000000522b217211 */ /* 0x040fe600078208ff */
[----:B-1-34-:R-:W3:Y:S01]  /*2d20*/  LDG.E.128 R20, desc[UR6][R34.64] ;  /* 0x0000000622147981 */ /* 0x01aee2000c1e1d00 */
[----:B------:R-:W-:Y:S01]  /*2d30*/  LEA.HI.X R42, R43, R83, R42, 0x1, P1 ;  /* 0x000000532b2a7211 */ /* 0x000fe200008f0c2a */
[----:B------:R-:W-:Y:S01]  /*2d40*/  @!P0 IMAD.WIDE R30, R39, 0x2, R50 ;  /* 0x00000002271e8825 */ /* 0x000fe200078e0232 */
[----:B------:R-:W-:Y:S03]  /*2d50*/  LEA R36, P1, R62, R33, 0x7 ;  /* 0x000000213e247211 */ /* 0x000fe600078238ff */
[C---:B------:R-:W-:Y:S04]  /*2d60*/  @!P0 IMAD.WIDE R18, R11.reuse, 0x80, R18 ;  /* 0x000000800b128825 */ /* 0x040fe800078e0212 */
[----:B------:R-:W-:Y:S01]  /*2d70*/  @!P0 IMAD.WIDE R30, R11, 0x80, R30 ;  /* 0x000000800b1e8825 */ /* 0x000fe200078e021e */
[----:B------:R-:W4:Y:S06]  /*2d80*/  @!P0 LDG.E.64 R6, desc[UR6][R18.64] ;  /* 0x0000000612068981 */ /* 0x000f2c000c1e1b00 */
[----:B------:R-:W5:Y:S01]  /*2d90*/  @!P0 LDG.E.64 R30, desc[UR6][R30.64] ;  /* 0x000000061e1e8981 */ /* 0x000f62000c1e1b00 */
[C---:B---3--:R-:W-:Y:S01]  /*2da0*/  @!P0 LOP3.LUT R17, R20.reuse, 0xffff0000, RZ, 0xc0, !PT ;  /* 0xffff000014118812 */ /* 0x048fe200078ec0ff */
[----:B------:R-:W-:Y:S01]  /*2db0*/  @!P0 IMAD.U32 R28, R23, 0x10000, RZ ;  /* 0x00010000171c8824 */ /* 0x000fe200078e00ff */
[----:B------:R-:W-:Y:S02]  /*2dc0*/  @!P0 SHF.L.U32 R27, R20, 0x10, RZ ;  /* 0x00000010141b8819 */ /* 0x000fe400000006ff */
[C---:B------:R-:W-:Y:S02]  /*2dd0*/  @!P0 LOP3.LUT R16, R22.reuse, 0xffff0000, RZ, 0xc0, !PT ;  /* 0xffff000016108812 */ /* 0x040fe400078ec0ff */
[----:B------:R-:W-:Y:S01]  /*2de0*/  @!P0 SHF.L.U32 R26, R22, 0x10, RZ ;  /* 0x00000010161a8819 */ /* 0x000fe200000006ff */
[C---:B----4-:R-:W-:Y:S01]  /*2df0*/  @!P0 IMAD.U32 R8, R6.reuse, 0x10000, RZ ;  /* 0x0001000006088824 */ /* 0x050fe200078e00ff */
[----:B------:R-:W-:Y:S01]  /*2e00*/  @!P0 LOP3.LUT R6, R6, 0xffff0000, RZ, 0xc0, !PT ;  /* 0xffff000006068812 */ /* 0x000fe200078ec0ff */
[C---:B------:R-:W-:Y:S01]  /*2e10*/  @!P0 IMAD.U32 R5, R7.reuse, 0x10000, RZ ;  /* 0x0001000007058824 */ /* 0x040fe200078e00ff */
[----:B------:R-:W-:Y:S01]  /*2e20*/  @!P0 LOP3.LUT R7, R7, 0xffff0000, RZ, 0xc0, !PT ;  /* 0xffff000007078812 */ /* 0x000fe200078ec0ff */
[-C--:B------:R-:W-:Y:S01]  /*2e30*/  @!P0 FMUL.FTZ R0, R17, R8.reuse ;  /* 0x0000000811008220 */ /* 0x080fe20000410000 */
[C---:B-----5:R-:W-:Y:S01]  /*2e40*/  @!P0 SHF.L.U32 R25, R30.reuse, 0x10, RZ ;  /* 0x000000101e198819 */ /* 0x060fe200000006ff */
[C---:B------:R-:W-:Y:S01]  /*2e50*/  @!P0 IMAD.U32 R24, R31.reuse, 0x10000, RZ ;  /* 0x000100001f188824 */ /* 0x040fe200078e00ff */
[----:B------:R-:W-:Y:S01]  /*2e60*/  @!P0 LOP3.LUT R29, R30, 0xffff0000, RZ, 0xc0, !PT ;  /* 0xffff00001e1d8812 */ /* 0x000fe200078ec0ff */
[C---:B------:R-:W-:Y:S01]  /*2e70*/  @!P0 FMUL.FTZ R3, R16.reuse, R5 ;  /* 0x0000000510038220 */ /* 0x040fe20000410000 */
        /* <DEDUP_REMOVED lines=28> */
.L_x_4100:
[----:B------:R-:W-:Y:S05]  /*3040*/  BSYNC.RECONVERGENT B0 ;  /* 0x0000000000007941 */ /* 0x000fea0003800200 */
.L_x_4099:
[----:B------:R-:W1:Y:S01]  /*3050*/  LDC R17, c[0x0][0x450] ;  /* 0x00011400ff117b82 */ /* 0x000e620000000800 */
[----:B--2---:R-:W-:Y:S05]  /*3060*/  IMAD.U32 R3, R38, -0x40, RZ ;  /* 0xffffffc026037824 */ /* 0x004fea00078e00ff */
[C---:B------:R-:W-:Y:S02]  /*3070*/  LEA R14, P1, R3.reuse, R14, 0x1 ;  /* 0x0000000e030e7211 */ /* 0x040fe400078208ff */
[C---:B------:R-:W-:Y:S02]  /*3080*/  LEA R50, P0, R3.reuse, R50, 0x1 ;  /* 0x0000003203327211 */ /* 0x040fe400078008ff */
[C---:B------:R-:W-:Y:S02]  /*3090*/  LEA.HI.X.SX32 R15, R3.reuse, R15, 0x1, P1 ;  /* 0x0000000f030f7211 */ /* 0x040fe400008f0eff */
[----:B------:R-:W-:Y:S01]  /*30a0*/  LEA.HI.X.SX32 R51, R3, R51, 0x1, P0 ;  /* 0x0000003303337211 */ /* 0x000fe200000f0eff */
[----:B------:R-:W-:Y:S05]  /*30b0*/  BRA `(.L_x_4091) ;  /* 0x0000001400fc7947 */ /* 0x000fea0003800000 */
.L_x_4092:
        /* <DEDUP_REMOVED lines=95> */
.L_x_4102:
[----:B-1----:R-:W-:Y:S05]  /*36b0*/  BSYNC.RECONVERGENT B0 ;  /* 0x0000000000007941 */ /* 0x002fea0003800200 */
.L_x_4101:
        /* <DEDUP_REMOVED lines=90> */
.L_x_4104:
[----:B------:R-:W-:Y:S05]  /*3c60*/  BSYNC.RECONVERGENT B0 ;  /* 0x0000000000007941 */ /* 0x000fea0003800200 */
.L_x_4103:
        /* <DEDUP_REMOVED lines=95> */
.L_x_4106:
[----:B------:R-:W-:Y:S05]  /*4260*/  BSYNC.RECONVERGENT B0 ;  /* 0x0000000000007941 */ /* 0x000fea0003800200 */
.L_x_4105:
        /* <DEDUP_REMOVED lines=93> */
.L_x_4108:
[----:B------:R-:W-:Y:S05]  /*4840*/  BSYNC.RECONVERGENT B0 ;  /* 0x0000000000007941 */ /* 0x000fea0003800200 */
.L_x_4107:
[----:B------:R-:W1:Y:S01]  /*4850*/  LDC R17, c[0x0][0x450] ;  /* 0x00011400ff117b82 */ /* 0x000e620000000800 */
[----:B--2---:R-:W-:Y:S05]  /*4860*/  IMAD.U32 R81, R81, -0x40, RZ ;  /* 0xffffffc051517824 */ /* 0x004fea00078e00ff */
[C---:B------:R-:W-:Y:S02]  /*4870*/  LEA R88, P1, R81.reuse, R88, 0x1 ;  /* 0x0000005851587211 */ /* 0x040fe400078208ff */
[C---:B------:R-:W-:Y:S02]  /*4880*/  LEA R86, P0, R81.reuse, R86, 0x1 ;  /* 0x0000005651567211 */ /* 0x040fe400078008ff */
[C---:B------:R-:W-:Y:S02]  /*4890*/  LEA.HI.X.SX32 R89, R81.reuse, R89, 0x1, P1 ;  /* 0x0000005951597211 */ /* 0x040fe400008f0eff */
[----:B------:R-:W-:Y:S09]  /*48a0*/  LEA.HI.X.SX32 R87, R81, R87, 0x1, P0 ;  /* 0x0000005751577211 */ /* 0x000ff200000f0eff */
.L_x_4091:
[----:B-1----:R-:W-:Y:S05]  /*48b0*/  BSYNC.RECONVERGENT B1 ;  /* 0x0000000000017941 */ /* 0x002fea0003800200 */
.L_x_4089:
        /* <DEDUP_REMOVED lines=89> */
.L_x_4109:
[----:B------:R-:W-:Y:S02]  /*4e50*/  IADD3 R84, P1, PT, R84, UR15, RZ ;  /* 0x0000000f54547c10 */ /* 0x000fe4000ff3e0ff */
[----:B------:R-:W-:Y:S02]  /*4e60*/  IADD3 R10, P0, PT, R10, UR17, RZ ;  /* 0x000000110a0a7c10 */ /* 0x000fe4000ff1e0ff */
[----:B------:R-:W-:Y:S02]  /*4e70*/  IADD3.X R85, PT, PT, R85, UR5, RZ, P1, !PT ;  /* 0x0000000555557c10 */ /* 0x000fe40008ffe4ff */
[----:B------:R-:W-:Y:S01]  /*4e80*/  IADD3.X R9, PT, PT, R9, UR16, RZ, P0, !PT ;  /* 0x0000001009097c10 */ /* 0x000fe200087fe4ff */
[----:B------:R-:W-:Y:S08]  /*4e90*/  @P2 BRA `(.L_x_4110) ;  /* 0xffffffcc00ec2947 */ /* 0x000ff0000383ffff */
.L_x_4088:
        /* <DEDUP_REMOVED lines=31> */
.L_x_4114:
[----:B------:R-:W-:Y:S05]  /*5090*/  BSYNC.RECONVERGENT B0 ;  /* 0x0000000000007941 */ /* 0x000fea0003800200 */
.L_x_4113:
        /* <DEDUP_REMOVED lines=8> */
.L_x_4112:
        /* <DEDUP_REMOVED lines=79> */
.L_x_4120:
[----:B------:R-:W-:Y:S05]  /*5610*/  BSYNC.RECONVERGENT B0 ;  /* 0x0000000000007941 */ /* 0x000fea0003800200 */
.L_x_4119:
[----:B-----5:R2:W-:Y:S02]  /*5620*/  STS.128 [R147], R8 ;  /* 0x0000000893007388 */ /* 0x0205e40000000c00 */
.L_x_4118:
[----:B------:R-:W-:Y:S05]  /*5630*/  BSYNC.RECONVERGENT B1 ;  /* 0x0000000000017941 */ /* 0x000fea0003800200 */
.L_x_4117:
        /* <DEDUP_REMOVED lines=59> */
.L_x_4122:
[----:B------:R-:W-:Y:S05]  /*59f0*/  BSYNC.RECONVERGENT B0 ;  /* 0x0000000000007941 */ /* 0x000fea0003800200 */
.L_x_4121:
[----:B-----5:R2:W-:Y:S01]  /*5a00*/  STS.128 [R147+0x800], R8 ;  /* 0x0008000893007388 */ /* 0x0205e20000000c00 */
[----:B------:R-:W-:Y:S05]  /*5a10*/  BRA `(.L_x_4115) ;  /* 0x0000000800e87947 */ /* 0x000fea0003800000 */
.L_x_4116:
        /* <DEDUP_REMOVED lines=94> */
.L_x_4126:
[----:B------:R-:W-:Y:S05]  /*6000*/  BSYNC.RECONVERGENT B0 ;  /* 0x0000000000007941 */ /* 0x000fea0003800200 */
.L_x_4125:
[----:B-----5:R2:W-:Y:S02]  /*6010*/  STS.128 [R147], R20 ;  /* 0x0000001493007388 */ /* 0x0205e40000000c00 */
.L_x_4124:
[----:B------:R-:W-:Y:S05]  /*6020*/  BSYNC.RECONVERGENT B1 ;  /* 0x0000000000017941 */ /* 0x000fea0003800200 */
.L_x_4123:
        /* <DEDUP_REMOVED lines=87> */
.L_x_4128:
[----:B------:R-:W-:Y:S05]  /*65a0*/  BSYNC.RECONVERGENT B0 ;  /* 0x0000000000007941 */ /* 0x000fea0003800200 */
.L_x_4127:
[----:B-----5:R1:W-:Y:S02]  /*65b0*/  STS.128 [R147+0x800], R4 ;  /* 0x0008000493007388 */ /* 0x0203e40000000c00 */
.L_x_4115:
[----:B------:R-:W-:Y:S05]  /*65c0*/  BSYNC.RECONVERGENT B2 ;  /* 0x0000000000027941 */ /* 0x000fea0003800200 */
.L_x_4111:
[----:B-1---5:R-:W-:Y:S01]  /*65d0*/  IMAD R5, R66, -0x80, R67 ;  /* 0xffffff8042057824 */ /* 0x022fe200078e0243 */
[C---:B--2---:R-:W-:Y:S01]  /*65e0*/  IADD3 R2, PT, PT, R100.reuse, 0x40, RZ ;  /* 0x0000004064027810 */ /* 0x044fe20007ffe0ff */
[----:B------:R-:W1:Y:S01]  /*65f0*/  S2R R86, SR_TID.X ;  /* 0x0000000000567919 */ /* 0x000e620000002100 */
[----:B------:R-:W-:Y:S01]  /*6600*/  IADD3 R0, PT, PT, R100, 0x60, RZ ;  /* 0x0000006064007810 */ /* 0x000fe20007ffe0ff */
[----:B------:R-:W2:Y:S01]  /*6610*/  LDCU.64 UR8, c[0x0][0x508] ;  /* 0x0000a100ff0877ac */ /* 0x000ea20008000a00 */
[----:B------:R-:W-:Y:S02]  /*6620*/  IADD3 R5, PT, PT, R5, 0x80, RZ ;  /* 0x0000008005057810 */ /* 0x000fe40007ffe0ff */
[----:B------:R-:W-:Y:S02]  /*6630*/  SHF.L.U32 R3, R62, 0x6, RZ ;  /* 0x000000063e037819 */ /* 0x000fe400000006ff */
[-C--:B------:R-:W-:Y:S02]  /*6640*/  ISETP.GE.AND P3, PT, R2, R5.reuse, PT ;  /* 0x000000050200720c */ /* 0x080fe40003f66270 */
[----:B------:R-:W-:-:S02]  /*6650*/  ISETP.GE.AND P2, PT, R0, R5, PT ;  /* 0x000000050000720c */ /* 0x000fc40003f46270 */
[-C--:B------:R-:W-:Y:S02]  /*6660*/  ISETP.GE.AND P5, PT, R100, R5.reuse, PT ;  /* 0x000000056400720c */ /* 0x080fe40003fa6270 */
[----:B------:R-:W-:Y:S02]  /*6670*/  ISETP.GE.AND P4, PT, R16, R5, PT ;  /* 0x000000051000720c */ /* 0x000fe40003f86270 */
[----:B------:R-:W-:Y:S02]  /*6680*/  SHF.L.U64.HI R64, R62, 0x6, R63 ;  /* 0x000000063e407819 */ /* 0x000fe4000001023f */
[----:B------:R-:W-:Y:S02]  /*6690*/  IADD3 R12, P0, PT, R3, R138, RZ ;  /* 0x0000008a030c7210 */ /* 0x000fe40007f1e0ff */
[----:B------:R-:W-:Y:S02]  /*66a0*/  SHF.L.U32 R7, R60, 0x6, RZ ;  /* 0x000000063c077819 */ /* 0x000fe400000006ff */
[----:B------:R-:W-:-:S02]  /*66b0*/  IADD3.X R13, PT, PT, R64, R137, RZ, P0, !PT ;  /* 0x00000089400d7210 */ /* 0x000fc400007fe4ff */
[----:B------:R-:W-:Y:S02]  /*66c0*/  @!P3 IADD3 R10, P1, PT, R12, R3, RZ ;  /* 0x000000030c0ab210 */ /* 0x000fe40007f3e0ff */
[C---:B---3--:R-:W-:Y:S02]  /*66d0*/  @!P2 LEA R8, P0, R62.reuse, R12, 0x7 ;  /* 0x0000000c3e08a211 */ /* 0x048fe400078038ff */
[----:B------:R-:W-:Y:S02]  /*66e0*/  @!P5 MOV R139, R137 ;  /* 0x00000089008bd202 */ /* 0x000fe40000000f00 */
[----:B------:R-:W-:Y:S02]  /*66f0*/  @!P3 IADD3.X R11, PT, PT, R13, R64, RZ, P1, !PT ;  /* 0x000000400d0bb210 */ /* 0x000fe40000ffe4ff */
[----:B------:R-:W-:Y:S01]  /*6700*/  @!P2 LEA.HI.X R9, R62, R13, R63, 0x7, P0 ;  /* 0x0000000d3e09a211 */ /* 0x000fe200000f3c3f */
[----:B------:R-:W-:Y:S01]  /*6710*/  @!PT LDS RZ, [RZ] ;  /* 0x00000000fffff984 */ /* 0x000fe20000000800 */
[----:B------:R-:W-:Y:S01]  /*6720*/  @!PT LDS RZ, [RZ] ;  /* 0x00000000fffff984 */ /* 0x000fe20000000800 */
[----:B------:R-:W-:Y:S01]  /*6730*/  @!PT LDS RZ, [RZ] ;  /* 0x00000000fffff984 */ /* 0x000fe20000000800 */
[----:B------:R-:W-:Y:S01]  /*6740*/  @!P5 LDGSTS.E.BYPASS.LTC128B.128 [R147+0x1000], desc[UR6][R138.64] ;  /* 0x010000008a93dfae */ /* 0x000fe2000b981a06 */
[----:B-1----:R-:W-:-:S02]  /*6750*/  SHF.L.U32 R84, R86, 0x2, RZ ;  /* 0x0000000256547819 */ /* 0x002fc400000006ff */
[C---:B------:R-:W-:Y:S01]  /*6760*/  SHF.L.U32 R35, R86.reuse, 0x5, RZ ;  /* 0x0000000556237819 */ /* 0x040fe200000006ff */
[----:B------:R-:W-:Y:S01]  /*6770*/  @!P4 LDGSTS.E.BYPASS.LTC128B.128 [R147+0x1800], desc[UR6][R12.64] ;  /* 0x018000000c93cfae */ /* 0x000fe2000b981a06 */
[----:B------:R-:W-:Y:S02]  /*6780*/  SHF.L.U32 R134, R86, 0x4, RZ ;  /* 0x0000000456867819 */ /* 0x000fe400000006ff */
[----:B------:R-:W-:Y:S01]  /*6790*/  LOP3.LUT R6, R84, 0x18, RZ, 0xc0, !PT ;  /* 0x0000001854067812 */ /* 0x000fe200078ec0ff */
[----:B------:R1:W-:Y:S01]  /*67a0*/  @!P3 LDGSTS.E.BYPASS.LTC128B.128 [R147+0x2000], desc[UR6][R10.64] ;  /* 0x020000000a93bfae */ /* 0x0003e2000b981a06 */
[-C--:B------:R-:W-:Y:S02]  /*67b0*/  ISETP.GE.AND P3, PT, R2, R5.reuse, PT ;  /* 0x000000050200720c */ /* 0x080fe40003f66270 */
[----:B------:R-:W-:Y:S01]  /*67c0*/  SHF.R.U32.HI R133, RZ, 0x1, R86 ;  /* 0x00000001ff857819 */ /* 0x000fe20000011656 */
[----:B------:R3:W-:Y:S01]  /*67d0*/  @!P2 LDGSTS.E.BYPASS.LTC128B.128 [R147+0x2800], desc[UR6][R8.64] ;  /* 0x028000000893afae */ /* 0x0007e2000b981a06 */
[----:B------:R-:W-:-:S02]  /*67e0*/  ISETP.GE.AND P2, PT, R0, R5, PT ;  /* 0x000000050000720c */ /* 0x000fc40003f46270 */
[----:B------:R-:W-:Y:S01]  /*67f0*/  LOP3.LUT R4, R134, 0x100, RZ, 0xc0, !PT ;  /* 0x0000010086047812 */ /* 0x000fe200078ec0ff */
[----:B------:R-:W0:Y:S01]  /*6800*/  LDGDEPBAR ;  /* 0x00000000000079af */ /* 0x000e220000000000 */
[----:B------:R-:W-:Y:S02]  /*6810*/  ISETP.GE.AND P4, PT, R16, R5, PT ;  /* 0x000000051000720c */ /* 0x000fe40003f86270 */
[----:B------:R-:W-:Y:S02]  /*6820*/  LOP3.LUT R34, R133, 0x8, RZ, 0xc0, !PT ;  /* 0x0000000885227812 */ /* 0x000fe400078ec0ff */
[----:B------:R-:W-:Y:S02]  /*6830*/  LOP3.LUT R4, R4, 0x20, R35, 0xf8, !PT ;  /* 0x0000002004047812 */ /* 0x000fe400078ef823 */
[----:B------:R-:W-:Y:S02]  /*6840*/  LOP3.LUT R134, R134, 0x3e00, RZ, 0xc0, !PT ;  /* 0x00003e0086867812 */ /* 0x000fe400078ec0ff */
[----:B------:R-:W-:-:S02]  /*6850*/  SHF.L.U64.HI R2, R60, 0x6, R61 ;  /* 0x000000063c027819 */ /* 0x000fc4000001023d */
[--C-:B------:R-:W-:Y:S02]  /*6860*/  LOP3.LUT R5, R134, 0x120, R35.reuse, 0xf8, !PT ;  /* 0x0000012086057812 */ /* 0x100fe400078ef823 */
[----:B------:R-:W-:Y:S02]  /*6870*/  MOV R33, 0x20 ;  /* 0x0000002000217802 */ /* 0x000fe40000000f00 */
[----:B------:R-:W-:Y:S02]  /*6880*/  LOP3.LUT P6, RZ, R86, 0x4, RZ, 0xc0, !PT ;  /* 0x0000000456ff7812 */ /* 0x000fe400078cc0ff */
[----:B-1----:R-:W-:Y:S02]  /*6890*/  LOP3.LUT R11, R6, 0xc0, R35, 0xf8, !PT ;  /* 0x000000c0060b7812 */ /* 0x002fe400078ef823 */
[----:B------:R-:W-:Y:S02]  /*68a0*/  SEL R33, R33, 0xffffffe0, !P6 ;  /* 0xffffffe021217807 */ /* 0x000fe40007000000 */
[----:B---3--:R-:W-:Y:S01]  /*68b0*/  LOP3.LUT R9, R11, 0x8, R86, 0x78, !PT ;  /* 0x000000080b097812 */ /* 0x008fe200078e7856 */
[----:B------:R-:W-:-:S04]  /*68c0*/  DEPBAR.LE SB0, 0x0 ;  /* 0x000080000000791a */ /* 0x000fc80000000000 */
[----:B------:R-:W-:Y:S01]  /*68d0*/  BAR.SYNC.DEFER_BLOCKING 0x0 ;  /* 0x0000000000007b1d */ /* 0x000fe20000010000 */
[----:B------:R-:W-:Y:S02]  /*68e0*/  IADD3 R8, P0, PT, R7, R140, RZ ;  /* 0x0000008c07087210 */ /* 0x000fe40007f1e0ff */
[----:B------:R-:W-:Y:S02]  /*68f0*/  LOP3.LUT R34, R11, R34, RZ, 0x3c, !PT ;  /* 0x000000220b227212 */ /* 0x000fe400078e3cff */
[----:B------:R-:W-:Y:S02]  /*6900*/  LOP3.LUT R4, R4, R9, RZ, 0xfc, !PT ;  /* 0x0000000904047212 */ /* 0x000fe400078efcff */
[----:B------:R-:W-:Y:S02]  /*6910*/  IADD3.X R9, PT, PT, R2, R141, RZ, P0, !PT ;  /* 0x0000008d02097210 */ /* 0x000fe400007fe4ff */
[----:B------:R-:W-:Y:S02]  /*6920*/  @!P3 IADD3 R6, P1, PT, R8, R7, RZ ;  /* 0x000000070806b210 */ /* 0x000fe40007f3e0ff */
[----:B------:R-:W-:-:S02]  /*6930*/  @!P2 LEA R10, P0, R60, R8, 0x7 ;  /* 0x000000083c0aa211 */ /* 0x000fc400078038ff */
[----:B------:R-:W-:Y:S02]  /*6940*/  LOP3.LUT R5, R5, R34, RZ, 0xfc, !PT ;  /* 0x0000002205057212 */ /* 0x000fe400078efcff */
[----:B------:R-:W-:Y:S02]  /*6950*/  @!P3 IADD3.X R7, PT, PT, R9, R2, RZ, P1, !PT ;  /* 0x000000020907b210 */ /* 0x000fe40000ffe4ff */
[----:B------:R-:W-:Y:S02]  /*6960*/  @!P2 LEA.HI.X R11, R60, R9, R61, 0x7, P0 ;  /* 0x000000093c0ba211 */ /* 0x000fe400000f3c3d */
[----:B------:R-:W-:Y:S02]  /*6970*/  LEA R32, R5, UR5, 0x1 ;  /* 0x0000000505207c11 */ /* 0x000fe4000f8e08ff */
[----:B------:R-:W-:Y:S02]  /*6980*/  LEA R112, R4, UR5, 0x1 ;  /* 0x0000000504707c11 */ /* 0x000fe4000f8e08ff */
[----:B------:R-:W-:Y:S01]  /*6990*/  IADD3 R88, PT, PT, R32, R33, RZ ;  /* 0x0000002120587210 */ /* 0x000fe20007ffe0ff */
[----:B------:R-:W-:Y:S01]  /*69a0*/  @!PT LDS RZ, [RZ] ;  /* 0x00000000fffff984 */ /* 0x000fe20000000800 */
[----:B------:R-:W-:Y:S01]  /*69b0*/  @!PT LDS RZ, [RZ] ;  /* 0x00000000fffff984 */ /* 0x000fe20000000800 */
[----:B------:R-:W-:Y:S01]  /*69c0*/  @!PT LDS RZ, [RZ] ;  /* 0x00000000fffff984 */ /* 0x000fe20000000800 */
[----:B------:R-:W-:Y:S01]  /*69d0*/  @!P5 LDGSTS.E.BYPASS.LTC128B.128 [R147+0x3000], desc[UR6][R140.64] ;  /* 0x030000008c93dfae */ /* 0x000fe2000b981a06 */
[----:B------:R-:W-:-:S02]  /*69e0*/  IADD3 R87, PT, PT, R33, R112, RZ ;  /* 0x0000007021577210 */ /* 0x000fc40007ffe0ff */
[----:B------:R-:W-:Y:S01]  /*69f0*/  ISETP.NE.AND P0, PT, R66, 0x1, PT ;  /* 0x000000014200780c */ /* 0x000fe20003f05270 */
        /* <DEDUP_REMOVED lines=19> */
[----:B----4-:R-:W4:Y:S04]  /*6b30*/  LDSM.16.M88.4 R20, [R112+0x1400] ;  /* 0x001400007014783b */ /* 0x010f280000000200 */
[----:B-1----:R-:W1:Y:S04]  /*6b40*/  LDSM.16.M88.4 R4, [R87+0x1000] ;  /* 0x001000005704783b */ /* 0x002e680000000200 */
[----:B------:R-:W2:Y:S04]  /*6b50*/  LDSM.16.M88.4 R36, [R87+0x1400] ;  /* 0x001400005724783b */ /* 0x000ea80000000200 */
[----:B------:R-:W0:Y:S01]  /*6b60*/  LDGDEPBAR ;  /* 0x00000000000079af */ /* 0x000e220000000000 */
[C---:B---3--:R-:W-:Y:S08]  /*6b70*/  HMMA.16816.F32.BF16 R8, R24.reuse, R28, RZ ;  /* 0x0000001c1808723c */ /* 0x048ff000000418ff */
[C---:B------:R-:W-:Y:S08]  /*6b80*/  HMMA.16816.F32.BF16 R28, R24.reuse, R30, RZ ;  /* 0x0000001e181c723c */ /* 0x040ff000000418ff */
[----:B----4-:R-:W-:Y:S08]  /*6b90*/  HMMA.16816.F32.BF16 R12, R24, R20, RZ ;  /* 0x00000014180c723c */ /* 0x010ff000000418ff */
[C---:B-1----:R-:W-:Y:S08]  /*6ba0*/  HMMA.16816.F32.BF16 R8, R16.reuse, R4, R8 ;  /* 0x000000041008723c */ /* 0x042ff00000041808 */
[C---:B------:R-:W-:Y:S01]  /*6bb0*/  HMMA.16816.F32.BF16 R28, R16.reuse, R6, R28 ;  /* 0x00000006101c723c */ /* 0x040fe2000004181c */
[----:B------:R-:W1:Y:S07]  /*6bc0*/  LDSM.16.M88.4 R4, [R112+0x1800] ;  /* 0x001800007004783b */ /* 0x000e6e0000000200 */
[----:B--2---:R-:W-:Y:S03]  /*6bd0*/  HMMA.16816.F32.BF16 R12, R16, R36, R12 ;  /* 0x00000024100c723c */ /* 0x004fe6000004180c */
[----:B------:R-:W-:Y:S01]  /*6be0*/  FMUL.FTZ R0, R8, UR9 ;  /* 0x0000000908007c20 */ /* 0x000fe20008410000 */
        /* <DEDUP_REMOVED lines=17> */
[----:B------:R-:W3:Y:S05]  /*6d00*/  LDSM.16.M88.4 R36, [R112+0x1c00] ;  /* 0x001c00007024783b */ /* 0x000eea0000000200 */
        /* <DEDUP_REMOVED lines=9> */
[----:B----4-:R-:W4:Y:S07]  /*6da0*/  LDSM.16.M88.4 R12, [R87+0x1c00] ;  /* 0x001c0000570c783b */ /* 0x010f2e0000000200 */
[----:B------:R-:W1:Y:S03]  /*6db0*/  MUFU.TANH R2, R2 ;  /* 0x0000000200027308 */ /* 0x000e660000002400 */
[C---:B--2---:R-:W-:Y:S05]  /*6dc0*/  HMMA.16816.F32.BF16 R28, R16.reuse, R20, R28 ;  /* 0x00000014101c723c */ /* 0x044fea000004181c */
[----:B------:R-:W2:Y:S03]  /*6dd0*/  MUFU.TANH R40, R40 ;  /* 0x0000002800287308 */ /* 0x000ea60000002400 */
[----:B------:R-:W-:Y:S01]  /*6de0*/  HMMA.16816.F32.BF16 R4, R16, R22, R4 ;  /* 0x000000161004723c */ /* 0x000fe20000041804 */
[----:B------:R-:W1:Y:S04]  /*6df0*/  LDSM.16.M88.4 R20, [R112+0x2000] ;  /* 0x002000007014783b */ /* 0x000e680000000200 */
[----:B------:R-:W1:Y:S03]  /*6e00*/  MUFU.TANH R41, R41 ;  /* 0x0000002900297308 */ /* 0x000e660000002400 */
        /* <DEDUP_REMOVED lines=17> */
[----:B------:R-:W2:Y:S05]  /*6f20*/  MUFU.TANH R48, R48 ;  /* 0x0000003000307308 */ /* 0x000eaa0000002400 */
        /* <DEDUP_REMOVED lines=17> */
[----:B----4-:R-:W4:Y:S01]  /*7040*/  LDSM.16.M88.4 R8, [R87+0x2400] ;  /* 0x002400005708783b */ /* 0x010f220000000200 */
        /* <DEDUP_REMOVED lines=8> */
[----:B-1----:R-:W1:Y:S01]  /*70d0*/  LDSM.16.M88.4 R36, [R112+0x2800] ;  /* 0x002800007024783b */ /* 0x002e620000000200 */
[----:B------:R-:W-:Y:S01]  /*70e0*/  FMUL.FTZ R125, R21, UR9 ;  /* 0x00000009157d7c20 */ /* 0x000fe20008410000 */
[----:B------:R-:W-:Y:S01]  /*70f0*/  FMUL.FTZ R119, R22, UR9 ;  /* 0x0000000916777c20 */ /* 0x000fe20008410000 */
[----:B------:R3:W1:Y:S01]  /*7100*/  MUFU.TANH R129, R5 ;  /* 0x0000000500817308 */ /* 0x0006620000002400 */
[----:B------:R-:W-:-:S07]  /*7110*/  FMUL.FTZ R115, R23, UR9 ;  /* 0x0000000917737c20 */ /* 0x000fce0008410000 */
[----:B------:R2:W1:Y:S08]  /*7120*/  MUFU.TANH R127, R20 ;  /* 0x00000014007f7308 */ /* 0x0004700000002400 */
[----:B------:R-:W1:Y:S01]  /*7130*/  MUFU.TANH R49, R49 ;  /* 0x0000003100317308 */ /* 0x000e620000002400 */
[----:B---3--:R-:W3:Y:S01]  /*7140*/  LDSM.16.M88.4 R4, [R87+0x2800] ;  /* 0x002800005704783b */ /* 0x008ee20000000200 */
[C---:B----4-:R-:W-:Y:S06]  /*7150*/  HMMA.16816.F32.BF16 R28, R16.reuse, R8, R28 ;  /* 0x00000008101c723c */ /* 0x050fec000004181c */
[----:B------:R-:W4:Y:S01]  /*7160*/  MUFU.TANH R51, R51 ;  /* 0x0000003300337308 */ /* 0x000f220000002400 */
[----:B--2---:R-:W2:Y:S01]  /*7170*/  LDSM.16.M88.4 R20, [R112+0x2c00] ;  /* 0x002c00007014783b */ /* 0x004ea20000000200 */
[----:B------:R-:W-:Y:S06]  /*7180*/  HMMA.16816.F32.BF16 R12, R16, R10, R12 ;  /* 0x0000000a100c723c */ /* 0x000fec000004180c */
[----:B------:R-:W2:Y:S02]  /*7190*/  MUFU.TANH R52, R52 ;  /* 0x0000003400347308 */ /* 0x000ea40000002400 */
[C---:B-1----:R-:W-:Y:S03]  /*71a0*/  HMMA.16816.F32.BF16 R8, R24.reuse, R36, RZ ;  /* 0x000000241808723c */ /* 0x042fe600000418ff */
        /* <DEDUP_REMOVED lines=8> */
[----:B------:R-:W4:Y:S05]  /*7230*/  MUFU.TANH R53, R53 ;  /* 0x0000003500357308 */ /* 0x000f2a0000002400 */
[----:B---3--:R-:W-:Y:S01]  /*7240*/  HMMA.16816.F32.BF16 R8, R16, R4, R8 ;  /* 0x000000041008723c */ /* 0x008fe20000041808 */
[----:B------:R-:W-:Y:S01]  /*7250*/  FMUL.FTZ R5, R14, UR9 ;  /* 0x000000090e057c20 */ /* 0x000fe20008410000 */
[----:B------:R-:W-:Y:S01]  /*7260*/  FMUL.FTZ R4, R15, UR9 ;  /* 0x000000090f047c20 */ /* 0x000fe20008410000 */
[----:B------:R-:W3:Y:S01]  /*7270*/  MUFU.TANH R55, R55 ;  /* 0x0000003700377308 */ /* 0x000ee20000002400 */
[----:B-1----:R-:W1:Y:S01]  /*7280*/  LDSM.16.M88.4 R28, [R87+0x2c00] ;  /* 0x002c0000571c783b */ /* 0x002e620000000200 */
[----:B------:R-:W-:-:S04]  /*7290*/  DEPBAR.LE SB0, 0x0 ;  /* 0x000080000000791a */ /* 0x000fc80000000000 */
[C---:B--2---:R-:W-:Y:S02]  /*72a0*/  HMMA.16816.F32.BF16 R12, R24.reuse, R20, RZ ;  /* 0x00000014180c723c */ /* 0x044fe400000418ff */
[----:B------:R-:W2:Y:S06]  /*72b0*/  MUFU.TANH R56, R56 ;  /* 0x0000003800387308 */ /* 0x000eac0000002400 */
[----:B------:R-:W-:Y:S02]  /*72c0*/  HMMA.16816.F32.BF16 R20, R24, R22, RZ ;  /* 0x000000161814723c */ /* 0x000fe400000418ff */
[----:B------:R-:W-:Y:S01]  /*72d0*/  FMUL.FTZ R9, R9, UR9 ;  /* 0x0000000909097c20 */ /* 0x000fe20008410000 */
[----:B------:R-:W-:Y:S01]  /*72e0*/  FMUL.FTZ R8, R8, UR9 ;  /* 0x0000000908087c20 */ /* 0x000fe20008410000 */
[----:B------:R-:W1:Y:S04]  /*72f0*/  MUFU.TANH R57, R57 ;  /* 0x0000003900397308 */ /* 0x000e680000002400 */
[----:B------:R-:W-:Y:S01]  /*7300*/  HMMA.16816.F32.BF16 R36, R16, R6, R36 ;  /* 0x000000061024723c */ /* 0x000fe20000041824 */
[----:B------:R-:W-:Y:S01]  /*7310*/  FMUL.FTZ R7, R10, UR9 ;  /* 0x000000090a077c20 */ /* 0x000fe20008410000 */
[----:B------:R-:W-:Y:S01]  /*7320*/  FMUL.FTZ R6, R11, UR9 ;  /* 0x000000090b067c20 */ /* 0x000fe20008410000 */
[----:B------:R-:W-:Y:S01]  /*7330*/  SHF.R.U32.HI R11, RZ, 0x2, R86 ;  /* 0x00000002ff0b7819 */ /* 0x000fe20000011656 */
[----:B------:R4:W2:Y:S03]  /*7340*/  MUFU.TANH R70, R9 ;  /* 0x0000000900467308 */ /* 0x0008a60000002400 */
[----:B------:R-:W-:-:S05]  /*7350*/  LOP3.LUT R11, R11, 0x7, RZ, 0xc0, !PT ;  /* 0x000000070b0b7812 */ /* 0x000fca00078ec0ff */
[----:B------:R-:W2:Y:S01]  /*7360*/  MUFU.TANH R58, R58 ;  /* 0x0000003a003a7308 */ /* 0x000ea20000002400 */
[C---:B-1----:R-:W-:Y:S06]  /*7370*/  HMMA.16816.F32.BF16 R12, R16.reuse, R28, R12 ;  /* 0x0000001c100c723c */ /* 0x042fec000004180c */
[----:B------:R-:W-:Y:S01]  /*7380*/  FMUL.FTZ R24, R37, UR9 ;  /* 0x0000000925187c20 */ /* 0x000fe20008410000 */
[----:B----4-:R-:W1:Y:S01]  /*7390*/  S2R R9, SR_CTAID.X ;  /* 0x0000000000097919 */ /* 0x010e620000002500 */
[----:B------:R-:W-:Y:S01]  /*73a0*/  FMUL.FTZ R28, R36, UR9 ;  /* 0x00000009241c7c20 */ /* 0x000fe20008410000 */
[----:B------:R-:W-:Y:S01]  /*73b0*/  FMUL.FTZ R37, R38, UR9 ;  /* 0x0000000926257c20 */ /* 0x000fe20008410000 */
[----:B------:R-:W-:Y:S01]  /*73c0*/  FMUL.FTZ R10, R39, UR9 ;  /* 0x00000009270a7c20 */ /* 0x000fe20008410000 */
[----:B------:R-:W4:Y:S01]  /*73d0*/  MUFU.TANH R59, R59 ;  /* 0x0000003b003b7308 */ /* 0x000f220000002400 */
[----:B------:R-:W-:Y:S01]  /*73e0*/  HMMA.16816.F32.BF16 R20, R16, R30, R20 ;  /* 0x0000001e1014723c */ /* 0x000fe20000041814 */
[----:B------:R-:W-:-:S06]  /*73f0*/  LOP3.LUT R16, R133, 0x1f0, RZ, 0xc0, !PT ;  /* 0x000001f085107812 */ /* 0x000fcc00078ec0ff */
[----:B------:R-:W1:Y:S01]  /*7400*/  MUFU.TANH R68, R68 ;  /* 0x0000004400447308 */ /* 0x000e620000002400 */
[----:B------:R-:W-:Y:S01]  /*7410*/  FMUL.FTZ R12, R12, UR9 ;  /* 0x000000090c0c7c20 */ /* 0x000fe20008410000 */
[----:B------:R-:W-:Y:S01]  /*7420*/  FMUL.FTZ R27, R14, UR9 ;  /* 0x000000090e1b7c20 */ /* 0x000fe20008410000 */
[----:B------:R-:W-:Y:S01]  /*7430*/  FMUL.FTZ R13, R13, UR9 ;  /* 0x000000090d0d7c20 */ /* 0x000fe20008410000 */
[----:B------:R-:W-:-:S04]  /*7440*/  FMUL.FTZ R15, R15, UR9 ;  /* 0x000000090f0f7c20 */ /* 0x000fc80008410000 */
[----:B------:R3:W2:Y:S04]  /*7450*/  MUFU.TANH R26, R12 ;  /* 0x0000000c001a7308 */ /* 0x0006a80000002400 */
[----:B------:R-:W-:Y:S01]  /*7460*/  FMUL.FTZ R29, R21, UR9 ;  /* 0x00000009151d7c20 */ /* 0x000fe20008410000 */
[----:B------:R-:W-:Y:S01]  /*7470*/  FMUL.FTZ R14, R20, UR9 ;  /* 0x00000009140e7c20 */ /* 0x000fe20008410000 */
[----:B------:R-:W-:Y:S02]  /*7480*/  FMUL.FTZ R21, R23, UR9 ;  /* 0x0000000917157c20 */ /* 0x000fe40008410000 */
[----:B------:R-:W2:Y:S01]  /*7490*/  MUFU.TANH R69, R69 ;  /* 0x0000004500457308 */ /* 0x000ea20000002400 */
[----:B-1----:R-:W-:-:S04]  /*74a0*/  LEA R9, R9, R16, 0x6 ;  /* 0x0000001009097211 */ /* 0x002fc800078e30ff */
[----:B------:R-:W-:-:S03]  /*74b0*/  IADD3 R16, PT, PT, -R136, R11, R9 ;  /* 0x0000000b88107210 */ /* 0x000fc60007ffe109 */
[----:B------:R-:W1:Y:S01]  /*74c0*/  MUFU.TANH R153, R153 ;  /* 0x0000009900997308 */ /* 0x000e620000002400 */
[----:B---3--:R-:W-:Y:S01]  /*74d0*/  FMUL.FTZ R12, R22, UR9 ;  /* 0x00000009160c7c20 */ /* 0x008fe20008410000 */
[----:B------:R-:W-:-:S04]  /*74e0*/  IADD3 R16, PT, PT, R16, UR8, R67 ;  /* 0x0000000810107c10 */ /* 0x000fc8000fffe043 */
[C-C-:B------:R-:W-:Y:S02]  /*74f0*/  VIADDMNMX R65, R16.reuse, 0x1, R67.reuse, PT ;  /* 0x0000000110417846 */ /* 0x140fe40003800143 */
[----:B------:R-:W3:Y:S01]  /*7500*/  MUFU.TANH R109, R109 ;  /* 0x0000006d006d7308 */ /* 0x000ee20000002400 */
[----:B------:R-:W-:-:S07]  /*7510*/  VIADDMNMX R85, R16, 0x9, R67, PT ;  /* 0x0000000910557846 */ /* 0x000fce0003800143 */
        /* <DEDUP_REMOVED lines=40> */
.L_x_4130:
        /* <DEDUP_REMOVED lines=60> */
.L_x_4131:
[-C--:B------:R-:W-:Y:S01]  /*7b60*/  IADD3 R38, P1, PT, R3, R138.reuse, RZ ;  /* 0x0000008a03267210 */ /* 0x080fe20007f3e0ff */
[----:B------:R-:W-:Y:S01]  /*7b70*/  IMAD.MOV.U32 R19, RZ, RZ, R137 ;  /* 0x000000ffff137224 */ /* 0x000fe200078e0089 */
        /* <DEDUP_REMOVED lines=9> */
[----:B------:R2:W-:Y:S03]  /*7c10*/  LDGSTS.E.BYPASS.LTC128B.128 [R147+0x1800], desc[UR6][R38.64] ;  /* 0x0180000026937fae */ /* 0x0005e6000b981a06 */
[----:B------:R-:W-:Y:S01]  /*7c20*/  IADD3.X R23, PT, PT, R31, R64, RZ, P1, !PT ;  /* 0x000000401f177210 */ /* 0x000fe20000ffe4ff */
[----:B------:R2:W-:Y:S04]  /*7c30*/  LDGSTS.E.BYPASS.LTC128B.128 [R147+0x2000], desc[UR6][R30.64] ;  /* 0x020000001e937fae */ /* 0x0005e8000b981a06 */
[----:B------:R2:W-:Y:S04]  /*7c40*/  LDGSTS.E.BYPASS.LTC128B.128 [R147+0x2800], desc[UR6][R22.64] ;  /* 0x0280000016937fae */ /* 0x0005e8000b981a06 */
[----:B------:R-:W0:Y:S02]  /*7c50*/  LDGDEPBAR ;  /* 0x00000000000079af */ /* 0x000e240000000000 */
.L_x_4129:
        /* <DEDUP_REMOVED lines=8> */
[C---:B--2---:R-:W-:Y:S02]  /*7ce0*/  VIADD R18, R67.reuse, 0xffffff81 ;  /* 0xffffff8143127836 */ /* 0x044fe40000000000 */
        /* <DEDUP_REMOVED lines=9> */
[----:B------:R-:W-:Y:S01]  /*7d80*/  FSEL R31, R0, -INF , !P5 ;  /* 0xff800000001f7808 */ /* 0x000fe20006800000 */
[C---:B------:R-:W-:Y:S01]  /*7d90*/  VIADD R0, R67.reuse, 0xffffff91 ;  /* 0xffffff9143007836 */ /* 0x040fe20000000000 */
[C---:B------:R-:W-:Y:S01]  /*7da0*/  ISETP.GE.AND P3, PT, R16.reuse, R65, PT ;  /* 0x000000411000720c */ /* 0x040fe20003f66270 */
[C---:B------:R-:W-:Y:S01]  /*7db0*/  VIADD R20, R67.reuse, 0xfffffff0 ;  /* 0xfffffff043147836 */ /* 0x040fe20000000000 */
[----:B------:R-:W-:Y:S01]  /*7dc0*/  ISETP.GE.AND P5, PT, R16, R85, PT ;  /* 0x000000551000720c */ /* 0x000fe20003fa6270 */
[C---:B------:R-:W-:Y:S01]  /*7dd0*/  VIADD R16, R67.reuse, 0xffffff90 ;  /* 0xffffff9043107836 */ /* 0x040fe20000000000 */
[----:B------:R-:W-:Y:S01]  /*7de0*/  FSEL R79, R40, -INF , !P2 ;  /* 0xff800000284f7808 */ /* 0x000fe20005000000 */
[----:B------:R-:W-:Y:S01]  /*7df0*/  VIADD R40, R67, 0xffffffe0 ;  /* 0xffffffe043287836 */ /* 0x000fe20000000000 */
[----:B------:R-:W-:-:S02]  /*7e00*/  ISETP.GE.AND P2, PT, R18, R65, PT ;  /* 0x000000411200720c */ /* 0x000fc40003f46270 */
[----:B------:R-:W-:Y:S01]  /*7e10*/  FSEL R81, R2, -INF , !P4 ;  /* 0xff80000002517808 */ /* 0x000fe20006000000 */
[----:B------:R-:W-:Y:S01]  /*7e20*/  VIADD R2, R67, 0xffffff98 ;  /* 0xffffff9843027836 */ /* 0x000fe20000000000 */
[----:B------:R-:W-:Y:S02]  /*7e30*/  FSEL R77, R41, -INF , !P1 ;  /* 0xff800000294d7808 */ /* 0x000fe40004800000 */
[----:B------:R-:W-:Y:S01]  /*7e40*/  ISETP.GE.AND P4, PT, R18, R85, PT ;  /* 0x000000551200720c */ /* 0x000fe20003f86270 */
[C---:B------:R-:W-:Y:S01]  /*7e50*/  VIADD R18, R67.reuse, 0xfffffff1 ;  /* 0xfffffff143127836 */ /* 0x040fe20000000000 */
        /* <DEDUP_REMOVED lines=12> */
[C---:B------:R-:W-:Y:S02]  /*7f20*/  ISETP.GE.AND P4, PT, R2.reuse, R65, PT ;  /* 0x000000410200720c */ /* 0x040fe40003f86270 */
[----:B------:R-:W-:Y:S01]  /*7f30*/  ISETP.GE.AND P1, PT, R2, R85, PT ;  /* 0x000000550200720c */ /* 0x000fe20003f26270 */
[C---:B------:R-:W-:Y:S01]  /*7f40*/  VIADD R2, R67.reuse, 0xffffffa0 ;  /* 0xffffffa043027836 */ /* 0x040fe20000000000 */
        /* <DEDUP_REMOVED lines=10> */
[C---:B------:R-:W-:Y:S01]  /*7ff0*/  VIADD R2, R67.reuse, 0xffffffa8 ;  /* 0xffffffa843027836 */ /* 0x040fe20000000000 */
[----:B------:R-:W-:Y:S01]  /*8000*/  FSEL R19, R52, -INF , !P1 ;  /* 0xff80000034137808 */ /* 0x000fe20004800000 */
[----:B------:R-:W-:Y:S01]  /*8010*/  VIADD R52, R67, 0xffffffd0 ;  /* 0xffffffd043347836 */ /* 0x000fe20000000000 */
[----:B------:R-:W-:Y:S02]  /*8020*/  FSEL R16, R51, -INF , !P3 ;  /* 0xff80000033107808 */ /* 0x000fe40005800000 */
[----:B------:R-:W-:-:S02]  /*8030*/  ISETP.GE.AND P1, PT, R0, R65, PT ;  /* 0x000000410000720c */ /* 0x000fc40003f26270 */
[----:B------:R-:W-:Y:S01]  /*8040*/  ISETP.GE.AND P3, PT, R0, R85, PT ;  /* 0x000000550000720c */ /* 0x000fe20003f66270 */
        /* <DEDUP_REMOVED lines=12> */
[----:B------:R-:W-:Y:S02]  /*8110*/  FSEL R161, R57, -INF , !P3 ;  /* 0xff80000039a17808 */ /* 0x000fe40005800000 */
[----:B------:R-:W-:-:S02]  /*8120*/  FSEL R165, R58, -INF , !P5 ;  /* 0xff8000003aa57808 */ /* 0x000fc40006800000 */
[----:B------:R-:W-:Y:S02]  /*8130*/  FMNMX3.FTZ R54, R54, R107, R46, !PT ;  /* 0x0000006b36367276 */ /* 0x000fe4000781002e */
[C---:B------:R-:W-:Y:S02]  /*8140*/  ISETP.GE.AND P3, PT, R2.reuse, R65, PT ;  /* 0x000000410200720c */ /* 0x040fe40003f66270 */
        /* <DEDUP_REMOVED lines=19> */
[----:B-1----:R-:W-:Y:S02]  /*8280*/  FSEL R153, R153, -INF , !P4 ;  /* 0xff80000099997808 */ /* 0x002fe40006000000 */
[----:B------:R-:W-:-:S02]  /*8290*/  FSEL R111, R111, -INF , !P1 ;  /* 0xff8000006f6f7808 */ /* 0x000fc40004800000 */
[----:B------:R-:W-:Y:S02]  /*82a0*/  FMNMX3.FTZ R54, R54, R105, R165, !PT ;  /* 0x0000006936367276 */ /* 0x000fe400078100a5 */
[C---:B------:R-:W-:Y:S02]  /*82b0*/  ISETP.GE.AND P4, PT, R2.reuse, R65, PT ;  /* 0x000000410200720c */ /* 0x040fe40003f86270 */
[-C--:B------:R-:W-:Y:S01]  /*82c0*/  ISETP.GE.AND P1, PT, R2, R85.reuse, PT ;  /* 0x000000550200720c */ /* 0x080fe20003f26270 */
[----:B------:R-:W-:Y:S01]  /*82d0*/  VIADD R2, R67, 0xffffffc8 ;  /* 0xffffffc843027836 */ /* 0x000fe20000000000 */
[----:B------:R-:W-:Y:S02]  /*82e0*/  FSEL R155, R155, -INF , !P5 ;  /* 0xff8000009b9b7808 */ /* 0x000fe40006800000 */
[----:B------:R-:W-:Y:S02]  /*82f0*/  FSEL R109, R109, -INF , !P3 ;  /* 0xff8000006d6d7808 */ /* 0x000fe40005800000 */
[----:B------:R-:W-:-:S02]  /*8300*/  ISETP.GE.AND P5, PT, R0, R85, PT ;  /* 0x000000550000720c */ /* 0x000fc40003fa6270 */
[----:B------:R-:W-:Y:S02]  /*8310*/  FMNMX3.FTZ R54, R54, R30, R149, !PT ;  /* 0x0000001e36367276 */ /* 0x000fe40007810095 */
[-C--:B------:R-:W-:Y:S01]  /*8320*/  ISETP.GE.AND P3, PT, R0, R65.reuse, PT ;  /* 0x000000410000720c */ /* 0x080fe20003f66270 */
[----:B------:R-:W-:Y:S01]  /*8330*/  VIADD R0, R67, 0xffffffc9 ;  /* 0xffffffc943007836 */ /* 0x000fe20000000000 */
[----:B------:R-:W-:Y:S02]  /*8340*/  FSEL R151, R151, -INF , !P2 ;  /* 0xff80000097977808 */ /* 0x000fe40005000000 */
[----:B------:R-:W-:Y:S02]  /*8350*/  ISETP.GE.AND P2, PT, R2, R65, PT ;  /* 0x000000410200720c */ /* 0x000fe40003f46270 */
[----:B------:R-:W-:Y:S02]  /*8360*/  FSEL R131, R131, -INF , !P4 ;  /* 0xff80000083837808 */ /* 0x000fe40006000000 */
[----:B------:R-:W-:-:S02]  /*8370*/  FSEL R121, R121, -INF , !P5 ;  /* 0xff80000079797808 */ /* 0x000fc40006800000 */
[----:B------:R-:W-:Y:S02]  /*8380*/  FMNMX3.FTZ R54, R54, R157, R111, !PT ;  /* 0x0000009d36367276 */ /* 0x000fe4000781006f */
[-C--:B------:R-:W-:Y:S02]  /*8390*/  ISETP.GE.AND P5, PT, R52, R65.reuse, PT ;  /* 0x000000413400720c */ /* 0x080fe40003fa6270 */
[----:B------:R-:W-:Y:S02]  /*83a0*/  FSEL R123, R123, -INF , !P1 ;  /* 0xff8000007b7b7808 */ /* 0x000fe40004800000 */
[----:B------:R-:W-:Y:S02]  /*83b0*/  ISETP.GE.AND P1, PT, R0, R65, PT ;  /* 0x000000410000720c */ /* 0x000fe40003f26270 */
[----:B------:R-:W-:Y:S02]  /*83c0*/  FSEL R127, R127, -INF , !P2 ;  /* 0xff8000007f7f7808 */ /* 0x000fe40005000000 */
[----:B------:R-:W-:-:S02]  /*83d0*/  FSEL R129, R129, -INF , !P3 ;  /* 0xff80000081817808 */ /* 0x000fc40005800000 */
[----:B------:R-:W-:Y:S02]  /*83e0*/  ISETP.GE.AND P2, PT, R48, R65, PT ;  /* 0x000000413000720c */ /* 0x000fe40003f46270 */
[----:B------:R-:W-:Y:S02]  /*83f0*/  FMNMX3.FTZ R54, R54, R155, R131, !PT ;  /* 0x0000009b36367276 */ /* 0x000fe40007810083 */
[----:B------:R-:W-:Y:S02]  /*8400*/  FSEL R99, R99, -INF , !P5 ;  /* 0xff80000063637808 */ /* 0x000fe40006800000 */
[-C--:B------:R-:W-:Y:S02]  /*8410*/  ISETP.GE.AND P5, PT, R42, R65.reuse, PT ;  /* 0x000000412a00720c */ /* 0x080fe40003fa6270 */
[----:B------:R-:W-:Y:S02]  /*8420*/  FSEL R125, R125, -INF , !P1 ;  /* 0xff8000007d7d7808 */ /* 0x000fe40004800000 */
[----:B------:R-:W-:-:S02]  /*8430*/  ISETP.GE.AND P1, PT, R44, R65, PT ;  /* 0x000000412c00720c */ /* 0x000fc40003f26270 */
[----:B------:R-:W-:Y:S02]  /*8440*/  FSEL R97, R97, -INF , !P2 ;  /* 0xff80000061617808 */ /* 0x000fe40005000000 */
[----:B------:R-:W-:Y:S02]  /*8450*/  FMNMX3.FTZ R54, R54, R129, R127, !PT ;  /* 0x0000008136367276 */ /* 0x000fe4000781007f */
[-C--:B------:R-:W-:Y:S02]  /*8460*/  ISETP.GE.AND P2, PT, R40, R65.reuse, PT ;  /* 0x000000412800720c */ /* 0x080fe40003f46270 */
[----:B------:R-:W-:Y:S02]  /*8470*/  FSEL R93, R93, -INF , !P5 ;  /* 0xff8000005d5d7808 */ /* 0x000fe40006800000 */
[----:B------:R-:W-:Y:S02]  /*8480*/  ISETP.GE.AND P5, PT, R36, R65, PT ;  /* 0x000000412400720c */ /* 0x000fe40003fa6270 */
[----:B------:R-:W-:-:S02]  /*8490*/  FSEL R95, R95, -INF , !P1 ;  /* 0xff8000005f5f7808 */ /* 0x000fc40004800000 */
[----:B------:R-:W-:Y:S02]  /*84a0*/  FMNMX3.FTZ R54, R54, R125, R99, !PT ;  /* 0x0000007d36367276 */ /* 0x000fe40007810063 */
[----:B------:R-:W-:Y:S02]  /*84b0*/  FSEL R57, R8, -INF , !P2 ;  /* 0xff80000008397808 */ /* 0x000fe40005000000 */
[----:B------:R-:W-:Y:S02]  /*84c0*/  FMNMX3.FTZ R8, R79, R77, R75, !PT ;  /* 0x0000004d4f087276 */ /* 0x000fe4000781004b */
[-C--:B------:R-:W-:Y:S02]  /*84d0*/  ISETP.GE.AND P1, PT, R38, R65.reuse, PT ;  /* 0x000000412600720c */ /* 0x080fe40003f26270 */
[----:B------:R-:W-:Y:S02]  /*84e0*/  ISETP.GE.AND P2, PT, R22, R65, PT ;  /* 0x000000411600720c */ /* 0x000fe40003f46270 */
[----:B------:R-:W-:-:S02]  /*84f0*/  FSEL R15, R28, -INF , !P5 ;  /* 0xff8000001c0f7808 */ /* 0x000fc40006800000 */
[----:B------:R-:W-:Y:S02]  /*8500*/  FMNMX3.FTZ R28, R54, R97, R95, !PT ;  /* 0x00000061361c7276 */ /* 0x000fe4000781005f */
[----:B------:R-:W-:Y:S01]  /*8510*/  ISETP.GE.AND P4, PT, R2, R85, PT ;  /* 0x000000550200720c */ /* 0x000fe20003f86270 */
[----:B------:R-:W-:Y:S01]  /*8520*/  VIADD R2, R67, 0xfffffff8 ;  /* 0xfffffff843027836 */ /* 0x000fe20000000000 */
[----:B------:R-:W-:Y:S02]  /*8530*/  FMNMX3.FTZ R8, R8, R9, R11, !PT ;  /* 0x0000000908087276 */ /* 0x000fe4000781000b */
[----:B------:R-:W-:Y:S02]  /*8540*/  FSEL R49, R70, -INF , !P1 ;  /* 0xff80000046317808 */ /* 0x000fe40004800000 */
[----:B------:R-:W-:Y:S02]  /*8550*/  FSEL R13, R24, -INF , !P2 ;  /* 0xff800000180d7808 */ /* 0x000fe40005000000 */
[----:B------:R-:W-:-:S02]  /*8560*/  ISETP.GE.AND P1, PT, R20, R65, PT ;  /* 0x000000411400720c */ /* 0x000fc40003f26270 */
[----:B------:R-:W-:Y:S02]  /*8570*/  FMNMX3.FTZ R24, R28, R93, R57, !PT ;  /* 0x0000005d1c187276 */ /* 0x000fe40007810039 */
[----:B------:R-:W-:Y:S01]  /*8580*/  ISETP.GE.AND P3, PT, R0, R85, PT ;  /* 0x000000550000720c */ /* 0x000fe20003f66270 */
[----:B------:R-:W-:Y:S01]  /*8590*/  VIADD R0, R67, 0xfffffff9 ;  /* 0xfffffff943007836 */ /* 0x000fe20000000000 */
[----:B------:R-:W-:Y:S02]  /*85a0*/  FMNMX3.FTZ R8, R8, R73, R19, !PT ;  /* 0x0000004908087276 */ /* 0x000fe40007810013 */
[-C--:B------:R-:W-:Y:S02]  /*85b0*/  ISETP.GE.AND P5, PT, R18, R65.reuse, PT ;  /* 0x000000411200720c */ /* 0x080fe40003fa6270 */
[----:B------:R-:W-:Y:S02]  /*85c0*/  ISETP.GE.AND P2, PT, R2, R65, PT ;  /* 0x000000410200720c */ /* 0x000fe40003f46270 */
[----:B------:R-:W-:-:S02]  /*85d0*/  FSEL R47, R26, -INF , !P1 ;  /* 0xff8000001a2f7808 */ /* 0x000fc40004800000 */
[----:B------:R-:W-:Y:S02]  /*85e0*/  FMNMX3.FTZ R24, R24, R49, R15, !PT ;  /* 0x0000003118187276 */ /* 0x000fe4000781000f */
[----:B------:R-:W-:Y:S02]  /*85f0*/  FMNMX3.FTZ R8, R8, R71, R101, !PT ;  /* 0x0000004708087276 */ /* 0x000fe40007810065 */
[----:B------:R-:W-:Y:S02]  /*8600*/  ISETP.GE.AND P1, PT, R0, R65, PT ;  /* 0x000000410000720c */ /* 0x000fe40003f26270 */
[----:B------:R-:W-:Y:S02]  /*8610*/  FSEL R45, R17, -INF , !P5 ;  /* 0xff800000112d7808 */ /* 0x000fe40006800000 */
[----:B------:R-:W-:Y:S02]  /*8620*/  FSEL R43, R14, -INF , !P2 ;  /* 0xff8000000e2b7808 */ /* 0x000fe40005000000 */
        /* <DEDUP_REMOVED lines=26> */
[-C--:B------:R-:W-:Y:S01]  /*87d0*/  ISETP.GE.AND P5, PT, R22, R85.reuse, PT ;  /* 0x000000551600720c */ /* 0x080fe20003fa6270 */
[----:B------:R-:W-:Y:S01]  /*87e0*/  IMAD.IADD R22, R33, 0x1, R132 ;  /* 0x0000000121167824 */ /* 0x000fe200078e0284 */
        /* <DEDUP_REMOVED lines=9> */
[----:B-1----:R-:W-:Y:S02]  /*8880*/  FMNMX.FTZ R8, R8, R23, !PT ;  /* 0x0000001708087209 */ /* 0x002fe40007810000 */
[----:B------:R-:W-:-:S02]  /*8890*/  ISETP.GE.AND P1, PT, R0, R85, PT ;  /* 0x000000550000720c */ /* 0x000fc40003f26270 */
[----:B------:R-:W-:Y:S01]  /*88a0*/  FSEL R25, R25, -INF , !P3 ;  /* 0xff80000019197808 */ /* 0x000fe20005800000 */
[----:B------:R-:W1:Y:S01]  /*88b0*/  SHFL.BFLY PT, R5, R8, 0x1, 0x1f ;  /* 0x0c201f0008057f89 */ /* 0x000e6200000e0000 */
[----:B------:R-:W-:Y:S02]  /*88c0*/  FSEL R23, R12, -INF , !P2 ;  /* 0xff8000000c177808 */ /* 0x000fe40005000000 */
[----:B------:R-:W-:Y:S02]  /*88d0*/  FMNMX3.FTZ R14, R14, R17, R27, !PT ;  /* 0x000000110e0e7276 */ /* 0x000fe4000781001b */
[----:B------:R-:W-:Y:S02]  /*88e0*/  FSEL R21, R21, -INF , !P1 ;  /* 0xff80000015157808 */ /* 0x000fe40004800000 */
        /* <DEDUP_REMOVED lines=35> */
[----:B------:R-:W-:Y:S01]  /*8b20*/  FFMA.FTZ R43, R43, UR4, -R24 ;  /* 0x000000042b2b7c23 */ /* 0x000fe20008010818 */
[----:B-1----:R-:W-:-:S02]  /*8b30*/  FMNMX.FTZ R0, R4, R5, !PT ;  /* 0x0000000504007209 */ /* 0x002fc40007810000 */
[----:B------:R-:W-:Y:S02]  /*8b40*/  LDSM.16.MT88.4 R4, [R22+0x3000] ;  /* 0x003000001604783b */ /* 0x000fe40000004200 */
[----:B------:R-:W1:Y:S01]  /*8b50*/  MUFU.EX2 R14, R14 ;  /* 0x0000000e000e7308 */ /* 0x000e620000000800 */
[C---:B------:R-:W-:Y:S01]  /*8b60*/  FSETP.NEU.FTZ.AND P1, PT, R0.reuse, -INF , PT ;  /* 0xff8000000000780b */ /* 0x040fe20003f3d000 */
[----:B------:R-:W-:Y:S01]  /*8b70*/  FMUL.FTZ R20, R0, UR4 ;  /* 0x0000000400147c20 */ /* 0x000fe20008410000 */
[----:B--2---:R-:W-:Y:S01]  /*8b80*/  F2FP.BF16.F32.PACK_AB R68, R44, R113 ;  /* 0x000000712c44723e */ /* 0x004fe200000010ff */
[----:B------:R-:W-:Y:S01]  /*8b90*/  FADD.FTZ R92, R113, R44 ;  /* 0x0000002c715c7221 */ /* 0x000fe20000010000 */
[----:B------:R-:W-:Y:S02]  /*8ba0*/  FFMA.FTZ R44, R95, UR4, -R24 ;  /* 0x000000045f2c7c23 */ /* 0x000fe40008010818 */
[----:B------:R-:W-:Y:S01]  /*8bb0*/  FSEL R20, R20, RZ, P1 ;  /* 0x000000ff14147208 */ /* 0x000fe20000800000 */
[----:B------:R-:W-:Y:S04]  /*8bc0*/  MUFU.EX2 R51, R51 ;  /* 0x0000003300337308 */ /* 0x000fe80000000800 */
        /* <DEDUP_REMOVED lines=26> */
[----:B------:R-:W-:Y:S01]  /*8d70*/  FADD.FTZ R53, R53, R92 ;  /* 0x0000005c35357221 */ /* 0x000fe20000010000 */
[--C-:B------:R-:W-:Y:S01]  /*8d80*/  FFMA.FTZ R90, R91, UR4, -R20.reuse ;  /* 0x000000045b5a7c23 */ /* 0x100fe20008010814 */
[--C-:B------:R-:W-:Y:S01]  /*8d90*/  FFMA.FTZ R89, R89, UR4, -R20.reuse ;  /* 0x0000000459597c23 */ /* 0x100fe20008010814 */
[----:B------:R-:W-:Y:S01]  /*8da0*/  FFMA.FTZ R59, R59, UR4, -R20 ;  /* 0x000000043b3b7c23 */ /* 0x000fe20008010814 */
[----:B------:R-:W4:Y:S01]  /*8db0*/  MUFU.EX2 R28, R28 ;  /* 0x0000001c001c7308 */ /* 0x000f220000000800 */
[----:B-1----:R-:W-:Y:S01]  /*8dc0*/  F2FP.BF16.F32.PACK_AB R69, R117, R46 ;  /* 0x0000002e7545723e */ /* 0x002fe200000010ff */
[----:B------:R-:W-:Y:S01]  /*8dd0*/  FADD.FTZ R94, R46, R117 ;  /* 0x000000752e5e7221 */ /* 0x000fe20000010000 */
[----:B------:R-:W-:Y:S01]  /*8de0*/  FFMA.FTZ R46, R97, UR4, -R24 ;  /* 0x00000004612e7c23 */ /* 0x000fe20008010818 */
[--C-:B------:R-:W-:Y:S01]  /*8df0*/  FFMA.FTZ R92, R55, UR4, -R20.reuse ;  /* 0x00000004375c7c23 */ /* 0x100fe20008010814 */
[----:B------:R-:W-:Y:S01]  /*8e00*/  FADD.FTZ R14, R14, R53 ;  /* 0x000000350e0e7221 */ /* 0x000fe20000010000 */
[--C-:B------:R-:W-:Y:S01]  /*8e10*/  FFMA.FTZ R41, R41, UR4, -R20.reuse ;  /* 0x0000000429297c23 */ /* 0x100fe20008010814 */
[--C-:B------:R-:W-:Y:S01]  /*8e20*/  FFMA.FTZ R23, R23, UR4, -R20.reuse ;  /* 0x0000000417177c23 */ /* 0x100fe20008010814 */
[----:B------:R-:W1:Y:S01]  /*8e30*/  MUFU.EX2 R12, R12 ;  /* 0x0000000c000c7308 */ /* 0x000e620000000800 */
[--C-:B------:R-:W-:Y:S01]  /*8e40*/  FFMA.FTZ R152, R21, UR4, -R20.reuse ;  /* 0x0000000415987c23 */ /* 0x100fe20008010814 */
[----:B------:R-:W-:-:S06]  /*8e50*/  FFMA.FTZ R27, R27, UR4, -R20 ;  /* 0x000000041b1b7c23 */ /* 0x000fcc0008010814 */
[----:B------:R-:W-:Y:S01]  /*8e60*/  MUFU.EX2 R31, R31 ;  /* 0x0000001f001f7308 */ /* 0x000fe20000000800 */
[C---:B----4-:R-:W-:Y:S01]  /*8e70*/  F2FP.BF16.F32.PACK_AB R71, R28.reuse, R35 ;  /* 0x000000231c47723e */ /* 0x050fe200000010ff */
[----:B------:R-:W-:Y:S01]  /*8e80*/  FADD.FTZ R35, R35, R94 ;  /* 0x0000005e23237221 */ /* 0x000fe20000010000 */
[----:B------:R-:W-:Y:S01]  /*8e90*/  FFMA.FTZ R94, R45, UR4, -R24 ;  /* 0x000000042d5e7c23 */ /* 0x000fe20008010818 */
[----:B------:R-:W-:Y:S02]  /*8ea0*/  FFMA.FTZ R45, R39, UR4, -R20 ;  /* 0x00000004272d7c23 */ /* 0x000fe40008010814 */
[----:B------:R-:W-:Y:S01]  /*8eb0*/  FADD.FTZ R28, R28, R35 ;  /* 0x000000231c1c7221 */ /* 0x000fe20000010000 */
[----:B------:R-:W-:Y:S01]  /*8ec0*/  FFMA.FTZ R35, R47, UR4, -R24 ;  /* 0x000000042f237c23 */ /* 0x000fe20008010818 */
[----:B------:R-:W4:Y:S01]  /*8ed0*/  MUFU.EX2 R16, R16 ;  /* 0x0000001000107308 */ /* 0x000f220000000800 */
[C---:B--2---:R-:W-:Y:S07]  /*8ee0*/  HMMA.16816.F32.BF16 R80, R68.reuse, R76, RZ ;  /* 0x0000004c4450723c */ /* 0x044fee00000418ff */
[----:B------:R-:W-:Y:S01]  /*8ef0*/  MUFU.EX2 R33, R33 ;  /* 0x0000002100217308 */ /* 0x000fe20000000800 */
[C---:B------:R-:W-:Y:S07]  /*8f00*/  HMMA.16816.F32.BF16 R76, R68.reuse, R78, RZ ;  /* 0x0000004e444c723c */ /* 0x040fee00000418ff */
[----:B------:R-:W2:Y:S01]  /*8f10*/  MUFU.EX2 R26, R26 ;  /* 0x0000001a001a7308 */ /* 0x000ea20000000800 */
[----:B------:R-:W-:Y:S01]  /*8f20*/  HMMA.16816.F32.BF16 R72, R68, R4, RZ ;  /* 0x000000044448723c */ /* 0x000fe200000418ff */
[----:B-1----:R-:W-:Y:S01]  /*8f30*/  F2FP.BF16.F32.PACK_AB R4, R12, R51 ;  /* 0x000000330c04723e */ /* 0x002fe200000010ff */
[----:B------:R-:W-:-:S04]  /*8f40*/  FADD.FTZ R51, R51, R14 ;  /* 0x0000000e33337221 */ /* 0x000fc80000010000 */
[----:B------:R-:W-:Y:S01]  /*8f50*/  FADD.FTZ R96, R12, R51 ;  /* 0x000000330c607221 */ /* 0x000fe20000010000 */
[----:B------:R-:W-:Y:S01]  /*8f60*/  MUFU.EX2 R19, R19 ;  /* 0x0000001300137308 */ /* 0x000fe20000000800 */
[----:B------:R-:W-:Y:S01]  /*8f70*/  HMMA.16816.F32.BF16 R68, R68, R6, RZ ;  /* 0x000000064444723c */ /* 0x000fe200000418ff */
[----:B----4-:R-:W-:Y:S01]  /*8f80*/  F2FP.BF16.F32.PACK_AB R6, R16, R31 ;  /* 0x0000001f1006723e */ /* 0x010fe200000010ff */
[----:B------:R-:W-:Y:S01]  /*8f90*/  FADD.FTZ R39, R31, R96 ;  /* 0x000000601f277221 */ /* 0x000fe20000010000 */
[----:B------:R-:W-:-:S03]  /*8fa0*/  FFMA.FTZ R31, R37, UR4, -R20 ;  /* 0x00000004251f7c23 */ /* 0x000fc60008010814 */
[----:B------:R-:W-:Y:S01]  /*8fb0*/  FADD.FTZ R16, R16, R39 ;  /* 0x0000002710107221 */ /* 0x000fe20000010000 */
[----:B------:R-:W1:Y:S01]  /*8fc0*/  MUFU.EX2 R18, R18 ;  /* 0x0000001200127308 */ /* 0x000e620000000800 */
[----:B--2---:R-:W-:Y:S01]  /*8fd0*/  F2FP.BF16.F32.PACK_AB R5, R26, R33 ;  /* 0x000000211a05723e */ /* 0x004fe200000010ff */
[----:B------:R-:W-:Y:S01]  /*8fe0*/  FADD.FTZ R33, R33, R28 ;  /* 0x0000001c21217221 */ /* 0x000fe20000010000 */
[----:B------:R-:W-:-:S03]  /*8ff0*/  FFMA.FTZ R28, R15, UR4, -R24 ;  /* 0x000000040f1c7c23 */ /* 0x000fc60008010818 */
[----:B------:R-:W-:Y:S01]  /*9000*/  FADD.FTZ R98, R26, R33 ;  /* 0x000000211a627221 */ /* 0x000fe20000010000 */
[--C-:B------:R-:W-:Y:S01]  /*9010*/  FFMA.FTZ R33, R49, UR4, -R24.reuse ;  /* 0x0000000431217c23 */ /* 0x100fe20008010818 */
[----:B------:R-:W-:Y:S01]  /*9020*/  MUFU.EX2 R107, R107 ;  /* 0x0000006b006b7308 */ /* 0x000fe20000000800 */
[--C-:B------:R-:W-:Y:S01]  /*9030*/  FFMA.FTZ R49, R13, UR4, -R24.reuse ;  /* 0x000000040d317c23 */ /* 0x100fe20008010818 */
[----:B------:R-:W-:Y:S01]  /*9040*/  FFMA.FTZ R24, R29, UR4, -R24 ;  /* 0x000000041d187c23 */ /* 0x000fe20008010818 */
[----:B------:R-:W-:Y:S05]  /*9050*/  LDSM.16.MT88.4 R12, [R22+0x4400] ;  /* 0x00440000160c783b */ /* 0x000fea0000004200 */
[----:B------:R-:W2:Y:S01]  /*9060*/  MUFU.EX2 R38, R38 ;  /* 0x0000002600267308 */ /* 0x000ea20000000800 */
[----:B-1----:R-:W-:Y:S01]  /*9070*/  F2FP.BF16.F32.PACK_AB R7, R18, R19 ;  /* 0x000000131207723e */ /* 0x002fe200000010ff */
[----:B------:R-:W-:Y:S01]  /*9080*/  FADD.FTZ R19, R19, R98 ;  /* 0x0000006213137221 */ /* 0x000fe20000010000 */
[----:B------:R-:W-:-:S03]  /*9090*/  FFMA.FTZ R98, R17, UR4, -R20 ;  /* 0x0000000411627c23 */ /* 0x000fc60008010814 */
[----:B------:R-:W-:Y:S02]  /*90a0*/  FADD.FTZ R18, R18, R19 ;  /* 0x0000001312127221 */ /* 0x000fe40000010000 */
[C---:B---3--:R-:W-:Y:S01]  /*90b0*/  HMMA.16816.F32.BF16 R80, R4.reuse, R8, R80 ;  /* 0x000000080450723c */ /* 0x048fe20000041850 */
[----:B------:R-:W-:Y:S07]  /*90c0*/  MUFU.EX2 R103, R103 ;  /* 0x0000006700677308 */ /* 0x000fee0000000800 */
[C---:B------:R-:W-:Y:S01]  /*90d0*/  HMMA.16816.F32.BF16 R76, R4.reuse, R10, R76 ;  /* 0x0000000a044c723c */ /* 0x040fe2000004184c */
[----:B------:R-:W1:Y:S01]  /*90e0*/  LDSM.16.MT88.4 R8, [R22+0x3400] ;  /* 0x003400001608783b */ /* 0x000e620000004200 */
        /* <DEDUP_REMOVED lines=69> */
[----:B--2---:R-:W-:Y:S02]  /*9540*/  F2FP.BF16.F32.PACK_AB R5, R58, R123 ;  /* 0x0000007b3a05723e */ /* 0x004fe400000010ff */
[----:B---3--:R-:W-:Y:S01]  /*9550*/  F2FP.BF16.F32.PACK_AB R7, R54, R119 ;  /* 0x000000773607723e */ /* 0x008fe200000010ff */
[----:B------:R-:W-:Y:S02]  /*9560*/  FADD.FTZ R131, R56, R131 ;  /* 0x0000008338837221 */ /* 0x000fe40000010000 */
[----:B------:R-:W-:Y:S08]  /*9570*/  MUFU.EX2 R28, R28 ;  /* 0x0000001c001c7308 */ /* 0x000ff00000000800 */
[----:B------:R-:W2:Y:S08]  /*9580*/  MUFU.EX2 R49, R49 ;  /* 0x0000003100317308 */ /* 0x000eb00000000800 */
[----:B------:R-:W-:Y:S08]  /*9590*/  MUFU.EX2 R41, R41 ;  /* 0x0000002900297308 */ /* 0x000ff00000000800 */
[----:B------:R-:W3:Y:S01]  /*95a0*/  MUFU.EX2 R96, R45 ;  /* 0x0000002d00607308 */ /* 0x000ee20000000800 */
[C---:B-1----:R-:W-:Y:S07]  /*95b0*/  HMMA.16816.F32.BF16 R80, R4.reuse, R8, R80 ;  /* 0x000000080450723c */ /* 0x042fee0000041850 */
[----:B------:R-:W-:Y:S01]  /*95c0*/  MUFU.EX2 R31, R31 ;  /* 0x0000001f001f7308 */ /* 0x000fe20000000800 */
[C---:B------:R-:W-:Y:S01]  /*95d0*/  HMMA.16816.F32.BF16 R76, R4.reuse, R10, R76 ;  /* 0x0000000a044c723c */ /* 0x040fe2000004184c */
[----:B------:R-:W1:Y:S06]  /*95e0*/  LDSM.16.MT88.4 R8, [R22+0x4000] ;  /* 0x004000001608783b */ /* 0x000e6c0000004200 */
[----:B------:R-:W3:Y:S08]  /*95f0*/  MUFU.EX2 R98, R98 ;  /* 0x0000006200627308 */ /* 0x000ef00000000800 */
[----:B------:R-:W-:Y:S08]  /*9600*/  MUFU.EX2 R35, R35 ;  /* 0x0000002300237308 */ /* 0x000ff00000000800 */
[----:B------:R-:W3:Y:S08]  /*9610*/  MUFU.EX2 R94, R94 ;  /* 0x0000005e005e7308 */ /* 0x000ef00000000800 */
[----:B------:R-:W-:Y:S08]  /*9620*/  MUFU.EX2 R43, R43 ;  /* 0x0000002b002b7308 */ /* 0x000ff00000000800 */
[----:B------:R-:W3:Y:S01]  /*9630*/  MUFU.EX2 R24, R24 ;  /* 0x0000001800187308 */ /* 0x000ee20000000800 */
[C---:B-1----:R-:W-:Y:S07]  /*9640*/  HMMA.16816.F32.BF16 R72, R4.reuse, R8, R72 ;  /* 0x000000080448723c */ /* 0x042fee0000041848 */
[----:B------:R-:W-:Y:S01]  /*9650*/  MUFU.EX2 R23, R23 ;  /* 0x0000001700177308 */ /* 0x000fe20000000800 */
[----:B------:R-:W-:Y:S01]  /*9660*/  HMMA.16816.F32.BF16 R68, R4, R10, R68 ;  /* 0x0000000a0444723c */ /* 0x000fe20000041844 */
[----:B------:R-:W1:Y:S01]  /*9670*/  LDSM.16.MT88.4 R8, [R132+0x4400] ;  /* 0x004400008408783b */ /* 0x000e620000004200 */
[----:B----4-:R-:W-:-:S05]  /*9680*/  F2FP.BF16.F32.PACK_AB R4, R46, R99 ;  /* 0x000000632e04723e */ /* 0x010fca00000010ff */
[----:B------:R-:W-:Y:S01]  /*9690*/  MUFU.EX2 R152, R152 ;  /* 0x0000009800987308 */ /* 0x000fe20000000800 */
[----:B-----5:R-:W-:Y:S02]  /*96a0*/  F2FP.BF16.F32.PACK_AB R6, R93, R44 ;  /* 0x0000002c5d06723e */ /* 0x020fe400000010ff */
        /* <DEDUP_REMOVED lines=15> */
[----:B-1----:R-:W-:Y:S03]  /*97a0*/  HMMA.16816.F32.BF16 R80, R4, R8, R80 ;  /* 0x000000080450723c */ /* 0x002fe60000041850 */
[----:B------:R-:W-:-:S04]  /*97b0*/  FADD.FTZ R119, R119, R58 ;  /* 0x0000003a77777221 */ /* 0x000fc80000010000 */
[----:B------:R-:W-:Y:S01]  /*97c0*/  FADD.FTZ R119, R54, R119 ;  /* 0x0000007736777221 */ /* 0x000fe20000010000 */
[----:B------:R-:W-:Y:S01]  /*97d0*/  HMMA.16816.F32.BF16 R76, R4, R10, R76 ;  /* 0x0000000a044c723c */ /* 0x000fe2000004184c */
[----:B------:R-:W1:Y:S01]  /*97e0*/  LDSM.16.MT88.4 R8, [R132+0x4800] ;  /* 0x004800008408783b */ /* 0x000e620000004200 */
[----:B------:R-:W-:Y:S02]  /*97f0*/  F2FP.BF16.F32.PACK_AB R4, R33, R26 ;  /* 0x0000001a2104723e */ /* 0x000fe400000010ff */
[----:B--2---:R-:W-:Y:S02]  /*9800*/  F2FP.BF16.F32.PACK_AB R6, R49, R28 ;  /* 0x0000001c3106723e */ /* 0x004fe400000010ff */
[----:B---3--:R-:W-:Y:S02]  /*9810*/  F2FP.BF16.F32.PACK_AB R5, R96, R41 ;  /* 0x000000296005723e */ /* 0x008fe400000010ff */
        /* <DEDUP_REMOVED lines=14> */
[----:B-1----:R-:W-:Y:S01]  /*9900*/  HMMA.16816.F32.BF16 R80, R4, R8, R80 ;  /* 0x000000080450723c */ /* 0x002fe20000041850 */
[----:B------:R-:W-:Y:S02]  /*9910*/  FADD.FTZ R41, R41, R92 ;  /* 0x0000005c29297221 */ /* 0x000fe40000010000 */
[----:B------:R-:W-:Y:S02]  /*9920*/  FADD.FTZ R33, R33, R26 ;  /* 0x0000001a21217221 */ /* 0x000fe40000010000 */
[----:B------:R-:W-:-:S03]  /*9930*/  FADD.FTZ R96, R96, R41 ;  /* 0x0000002960607221 */ /* 0x000fc60000010000 */
        /* <DEDUP_REMOVED lines=11> */
[----:B------:R-:W-:-:S04]  /*99f0*/  FADD.FTZ R23, R23, R30 ;  /* 0x0000001e17177221 */ /* 0x000fc80000010000 */
[----:B------:R-:W-:Y:S01]  /*9a00*/  FADD.FTZ R152, R152, R23 ;  /* 0x0000001798987221 */ /* 0x000fe20000010000 */
        /* <DEDUP_REMOVED lines=77> */
.L_x_4133:
[----:B------:R-:W-:Y:S01]  /*9ee0*/  UMOV UR4, URZ ;  /* 0x000000ff00047c82 */ /* 0x000fe20008000000 */
[----:B------:R-:W-:Y:S01]  /*9ef0*/  IMAD.SHL.U32 R60, R60, 0x80, RZ ;  /* 0x000000803c3c7824 */ /* 0x000fe200078e00ff */
[----:B------:R-:W-:-:S05]  /*9f00*/  IADD3 R4, P0, PT, RZ, -UR4, RZ ;  /* 0x80000004ff047c10 */ /* 0x000fca000ff1e0ff */
[----:B------:R-:W-:-:S05]  /*9f10*/  IMAD.X R60, RZ, RZ, ~R60, P0 ;  /* 0x000000ffff3c7224 */ /* 0x000fca00000e0e3c */
[----:B------:R-:W-:-:S04]  /*9f20*/  SHF.R.S64 R5, R4, 0x1f, R60 ;  /* 0x0000001f04057819 */ /* 0x000fc8000000103c */
[----:B------:R-:W-:-:S04]  /*9f30*/  IADD3 R140, P0, PT, R5, R140, RZ ;  /* 0x0000008c058c7210 */ /* 0x000fc80007f1e0ff */
[----:B------:R-:W-:-:S09]  /*9f40*/  LEA.HI.X.SX32 R141, R60, R141, 0x1, P0 ;  /* 0x0000008d3c8d7211 */ /* 0x000fd200000f0eff */
.L_x_4134:
[----:B------:R-:W1:Y:S01]  /*9f50*/  LDCU.64 UR8, c[0x0][0x3c0] ;  /* 0x00007800ff0877ac */ /* 0x000e620008000a00 */
[----:B------:R-:W-:-:S04]  /*9f60*/  LOP3.LUT R145, R86, 0x18, RZ, 0xc0, !PT ;  /* 0x0000001856917812 */ /* 0x000fc800078ec0ff */
[----:B------:R-:W-:-:S04]  /*9f70*/  LOP3.LUT R147, R145, 0xd8, R144, 0x78, !PT ;  /* 0x000000d891937812 */ /* 0x000fc800078e7890 */
[----:B------:R-:W-:-:S04]  /*9f80*/  LOP3.LUT R147, R147, 0x1f20, R144, 0xf8, !PT ;  /* 0x00001f2093937812 */ /* 0x000fc800078ef890 */
[----:B------:R-:W-:Y:S01]  /*9f90*/  LEA R147, R147, UR5, 0x1 ;  /* 0x0000000593937c11 */ /* 0x000fe2000f8e08ff */
[----:B-1----:R-:W-:-:S04]  /*9fa0*/  USHF.L.U32 UR4, UR8, 0x6, URZ ;  /* 0x0000000608047899 */ /* 0x002fc800080006ff */
[----:B------:R-:W-:Y:S01]  /*9fb0*/  @!PT LDS RZ, [RZ] ;  /* 0x00000000fffff984 */ /* 0x000fe20000000800 */
[----:B------:R-:W-:Y:S01]  /*9fc0*/  @!PT LDS RZ, [RZ] ;  /* 0x00000000fffff984 */ /* 0x000fe20000000800 */
[----:B------:R-:W-:Y:S01]  /*9fd0*/  @!PT LDS RZ, [RZ] ;  /* 0x00000000fffff984 */ /* 0x000fe20000000800 */
[----:B------:R-:W-:Y:S01]  /*9fe0*/  LDGSTS.E.BYPASS.LTC128B.128 [R147+0x3000], desc[UR6][R140.64] ;  /* 0x030000008c937fae */ /* 0x000fe2000b981a06 */
[----:B------:R-:W-:Y:S01]  /*9ff0*/  USHF.L.U64.HI UR9, UR8, 0x6, UR9 ;  /* 0x0000000608097899 */ /* 0x000fe20008010209 */
[----:B------:R-:W-:-:S05]  /*a000*/  IADD3 R6, P0, PT, R140, UR4, RZ ;  /* 0x000000048c067c10 */ /* 0x000fca000ff1e0ff */
[----:B------:R-:W-:Y:S02]  /*a010*/  IADD3.X R7, PT, PT, R141, UR9, RZ, P0, !PT ;  /* 0x000000098d077c10 */ /* 0x000fe400087fe4ff */
[----:B------:R-:W-:-:S03]  /*a020*/  IADD3 R4, P0, PT, R6, UR4, RZ ;  /* 0x0000000406047c10 */ /* 0x000fc6000ff1e0ff */
[----:B------:R-:W-:Y:S01]  /*a030*/  LDGSTS.E.BYPASS.LTC128B.128 [R147+0x3800], desc[UR6][R6.64] ;  /* 0x0380000006937fae */ /* 0x000fe2000b981a06 */
[----:B------:R-:W-:Y:S02]  /*a040*/  IADD3.X R5, PT, PT, R7, UR9, RZ, P0, !PT ;  /* 0x0000000907057c10 */ /* 0x000fe400087fe4ff */
[----:B------:R-:W-:Y:S01]  /*a050*/  IADD3 R8, P0, PT, R4, UR4, RZ ;  /* 0x0000000404087c10 */ /* 0x000fe2000ff1e0ff */
[----:B------:R-:W1:Y:S02]  /*a060*/  LDCU UR4, c[0x0][0x50c] ;  /* 0x0000a180ff0477ac */ /* 0x000e640008000800 */
[----:B------:R-:W-:Y:S01]  /*a070*/  LDGSTS.E.BYPASS.LTC128B.128 [R147+0x4000], desc[UR6][R4.64] ;  /* 0x0400000004937fae */ /* 0x000fe2000b981a06 */
[----:B------:R-:W-:-:S05]  /*a080*/  IADD3.X R9, PT, PT, R5, UR9, RZ, P0, !PT ;  /* 0x0000000905097c10 */ /* 0x000fca00087fe4ff */
[----:B------:R2:W-:Y:S04]  /*a090*/  LDGSTS.E.BYPASS.LTC128B.128 [R147+0x4800], desc[UR6][R8.64] ;  /* 0x0480000008937fae */ /* 0x0005e8000b981a06 */
[----:B------:R-:W-:Y:S04]  /*a0a0*/  LDSM.16.M88.4 R52, [R32] ;  /* 0x000000002034783b */ /* 0x000fe80000000200 */
[----:B------:R-:W3:Y:S04]  /*a0b0*/  LDSM.16.M88.4 R44, [R112+0x1000] ;  /* 0x00100000702c783b */ /* 0x000ee80000000200 */
[----:B------:R-:W-:Y:S04]  /*a0c0*/  LDSM.16.M88.4 R104, [R88] ;  /* 0x000000005868783b */ /* 0x000fe80000000200 */
[----:B------:R-:W-:Y:S04]  /*a0d0*/  LDSM.16.M88.4 R24, [R87+0x1000] ;  /* 0x001000005718783b */ /* 0x000fe80000000200 */
[----:B------:R-:W-:Y:S04]  /*a0e0*/  LDSM.16.M88.4 R20, [R112+0x1c00] ;  /* 0x001c00007014783b */ /* 0x000fe80000000200 */
[----:B------:R-:W4:Y:S04]  /*a0f0*/  LDSM.16.M88.4 R36, [R112+0x1400] ;  /* 0x001400007024783b */ /* 0x000f280000000200 */
[----:B------:R-:W5:Y:S04]  /*a100*/  LDSM.16.M88.4 R28, [R112+0x1800] ;  /* 0x00180000701c783b */ /* 0x000f680000000200 */
[----:B--2---:R-:W2:Y:S04]  /*a110*/  LDSM.16.M88.4 R8, [R87+0x1c00] ;  /* 0x001c00005708783b */ /* 0x004ea80000000200 */
[----:B------:R-:W2:Y:S04]  /*a120*/  LDSM.16.M88.4 R4, [R112+0x2400] ;  /* 0x002400007004783b */ /* 0x000ea80000000200 */
[----:B------:R-:W2:Y:S04]  /*a130*/  LDSM.16.M88.4 R16, [R87+0x1400] ;  /* 0x001400005710783b */ /* 0x000ea80000000200 */
[----:B------:R-:W2:Y:S01]  /*a140*/  LDSM.16.M88.4 R12, [R112+0x2000] ;  /* 0x00200000700c783b */ /* 0x000ea20000000200 */
[C---:B---3--:R-:W-:Y:S03]  /*a150*/  HMMA.16816.F32.BF16 R48, R52.reuse, R44, RZ ;  /* 0x0000002c3430723c */ /* 0x048fe600000418ff */
[----:B------:R-:W3:Y:S04]  /*a160*/  LDSM.16.M88.4 R56, [R87+0x1800] ;  /* 0x001800005738783b */ /* 0x000ee80000000200 */
[----:B------:R-:W3:Y:S01]  /*a170*/  LDSM.16.M88.4 R88, [R112+0x2800] ;  /* 0x002800007058783b */ /* 0x000ee20000000200 */
[C---:B------:R-:W-:Y:S03]  /*a180*/  HMMA.16816.F32.BF16 R44, R52.reuse, R46, RZ ;  /* 0x0000002e342c723c */ /* 0x040fe600000418ff */
[----:B------:R3:W3:Y:S04]  /*a190*/  LDSM.16.M88.4 R100, [R112+0x2c00] ;  /* 0x002c00007064783b */ /* 0x0006e80000000200 */
[----:B------:R-:W3:Y:S01]  /*a1a0*/  LDSM.16.M88.4 R96, [R87+0x2400] ;  /* 0x002400005760783b */ /* 0x000ee20000000200 */
[----:B----4-:R-:W-:Y:S03]  /*a1b0*/  HMMA.16816.F32.BF16 R40, R52, R36, RZ ;  /* 0x000000243428723c */ /* 0x010fe600000418ff */
[----:B------:R-:W4:Y:S04]  /*a1c0*/  LDSM.16.M88.4 R108, [R87+0x2000] ;  /* 0x00200000576c783b */ /* 0x000f280000000200 */
[----:B------:R-:W0:Y:S01]  /*a1d0*/  LDGDEPBAR ;  /* 0x00000000000079af */ /* 0x000e220000000000 */
[C---:B------:R-:W-:Y:S08]  /*a1e0*/  HMMA.16816.F32.BF16 R48, R104.reuse, R24, R48 ;  /* 0x000000186830723c */ /* 0x040ff00000041830 */
[----:B------:R-:W-:Y:S08]  /*a1f0*/  HMMA.16816.F32.BF16 R44, R104, R26, R44 ;  /* 0x0000001a682c723c */ /* 0x000ff0000004182c */
[----:B------:R-:W-:Y:S03]  /*a200*/  HMMA.16816.F32.BF16 R24, R52, R20, RZ ;  /* 0x000000143418723c */ /* 0x000fe600000418ff */
[----:B-1----:R-:W-:Y:S01]  /*a210*/  FMUL.FTZ R60, R48, UR4 ;  /* 0x00000004303c7c20 */ /* 0x002fe20008410000 */
[----:B------:R-:W-:Y:S01]  /*a220*/  FMUL.FTZ R116, R50, UR4 ;  /* 0x0000000432747c20 */ /* 0x000fe20008410000 */
[----:B------:R-:W-:Y:S01]  /*a230*/  FMUL.FTZ R48, R49, UR4 ;  /* 0x0000000431307c20 */ /* 0x000fe20008410000 */
[----:B------:R-:W-:-:S02]  /*a240*/  FMUL.FTZ R51, R51, UR4 ;  /* 0x0000000433337c20 */ /* 0x000fc40008410000 */
[C---:B------:R-:W-:Y:S01]  /*a250*/  HMMA.16816.F32.BF16 R20, R52.reuse, R22, RZ ;  /* 0x000000163414723c */ /* 0x040fe200000418ff */
[----:B------:R-:W1:Y:S02]  /*a260*/  MUFU.TANH R60, R60 ;  /* 0x0000003c003c7308 */ /* 0x000e640000002400 */
[----:B------:R-:W-:Y:S01]  /*a270*/  FMUL.FTZ R50, R44, UR4 ;  /* 0x000000042c327c20 */ /* 0x000fe20008410000 */
[----:B------:R-:W-:Y:S01]  /*a280*/  FMUL.FTZ R61, R46, UR4 ;  /* 0x000000042e3d7c20 */ /* 0x000fe20008410000 */
[----:B------:R-:W-:Y:S01]  /*a290*/  FMUL.FTZ R44, R45, UR4 ;  /* 0x000000042d2c7c20 */ /* 0x000fe20008410000 */
[----:B------:R-:W-:Y:S02]  /*a2a0*/  FMUL.FTZ R46, R47, UR4 ;  /* 0x000000042f2e7c20 */ /* 0x000fe40008410000 */
[C---:B------:R-:W-:Y:S01]  /*a2b0*/  HMMA.16816.F32.BF16 R36, R52.reuse, R38, RZ ;  /* 0x000000263424723c */ /* 0x040fe200000418ff */
[----:B------:R-:W1:Y:S07]  /*a2c0*/  MUFU.TANH R116, R116 ;  /* 0x0000007400747308 */ /* 0x000e6e0000002400 */
[----:B-----5:R-:W-:Y:S01]  /*a2d0*/  HMMA.16816.F32.BF16 R32, R52, R28, RZ ;  /* 0x0000001c3420723c */ /* 0x020fe200000418ff */
[----:B------:R-:W-:Y:S07]  /*a2e0*/  MUFU.TANH R48, R48 ;  /* 0x0000003000307308 */ /* 0x000fee0000002400 */
[C---:B--2---:R-:W-:Y:S01]  /*a2f0*/  HMMA.16816.F32.BF16 R24, R104.reuse, R8, R24 ;  /* 0x000000086818723c */ /* 0x044fe20000041818 */
[----:B------:R-:W2:Y:S07]  /*a300*/  MUFU.TANH R51, R51 ;  /* 0x0000003300337308 */ /* 0x000eae0000002400 */
[----:B------:R-:W-:Y:S01]  /*a310*/  HMMA.16816.F32.BF16 R20, R104, R10, R20 ;  /* 0x0000000a6814723c */ /* 0x000fe20000041814 */
[----:B------:R-:W-:Y:S07]  /*a320*/  MUFU.TANH R50, R50 ;  /* 0x0000003200327308 */ /* 0x000fee0000002400 */
[----:B------:R-:W-:Y:S01]  /*a330*/  HMMA.16816.F32.BF16 R28, R52, R30, RZ ;  /* 0x0000001e341c723c */ /* 0x000fe200000418ff */
[----:B------:R-:W-:Y:S02]  /*a340*/  MUFU.TANH R61, R61 ;  /* 0x0000003d003d7308 */ /* 0x000fe40000002400 */
[----:B------:R-:W-:Y:S01]  /*a350*/  FMUL.FTZ R27, R27, UR4 ;  /* 0x000000041b1b7c20 */ /* 0x000fe20008410000 */
[----:B------:R-:W-:-:S04]  /*a360*/  FMUL.FTZ R26, R26, UR4 ;  /* 0x000000041a1a7c20 */ /* 0x000fc80008410000 */
[C---:B------:R-:W-:Y:S01]  /*a370*/  HMMA.16816.F32.BF16 R8, R52.reuse, R4, RZ ;  /* 0x000000043408723c */ /* 0x040fe200000418ff */
[----:B------:R-:W-:Y:S07]  /*a380*/  MUFU.TANH R44, R44 ;  /* 0x0000002c002c7308 */ /* 0x000fee0000002400 */
[----:B------:R-:W-:Y:S01]  /*a390*/  HMMA.16816.F32.BF16 R4, R52, R6, RZ ;  /* 0x000000063404723c */ /* 0x000fe200000418ff */
[----:B------:R-:W-:Y:S07]  /*a3a0*/  MUFU.TANH R46, R46 ;  /* 0x0000002e002e7308 */ /* 0x000fee0000002400 */
[C---:B------:R-:W-:Y:S01]  /*a3b0*/  HMMA.16816.F32.BF16 R40, R104.reuse, R16, R40 ;  /* 0x000000106828723c */ /* 0x040fe20000041828 */
[----:B------:R-:W-:Y:S07]  /*a3c0*/  MUFU.TANH R26, R26 ;  /* 0x0000001a001a7308 */ /* 0x000fee0000002400 */
[----:B------:R-:W-:Y:S08]  /*a3d0*/  HMMA.16816.F32.BF16 R36, R104, R18, R36 ;  /* 0x000000126824723c */ /* 0x000ff00000041824 */
[----:B------:R-:W-:Y:S03]  /*a3e0*/  HMMA.16816.F32.BF16 R16, R52, R12, RZ ;  /* 0x0000000c3410723c */ /* 0x000fe600000418ff */
[----:B------:R-:W-:Y:S01]  /*a3f0*/  FMUL.FTZ R115, R40, UR4 ;  /* 0x0000000428737c20 */ /* 0x000fe20008410000 */
[----:B------:R-:W-:Y:S01]  /*a400*/  FMUL.FTZ R40, R41, UR4 ;  /* 0x0000000429287c20 */ /* 0x000fe20008410000 */
[----:B------:R-:W-:Y:S01]  /*a410*/  FMUL.FTZ R43, R43, UR4 ;  /* 0x000000042b2b7c20 */ /* 0x000fe20008410000 */
[----:B------:R-:W-:-:S02]  /*a420*/  FMUL.FTZ R42, R42, UR4 ;  /* 0x000000042a2a7c20 */ /* 0x000fc40008410000 */
[C---:B---3--:R-:W-:Y:S01]  /*a430*/  HMMA.16816.F32.BF16 R32, R104.reuse, R56, R32 ;  /* 0x000000386820723c */ /* 0x048fe20000041820 */
[----:B------:R-:W-:Y:S02]  /*a440*/  MUFU.TANH R112, R43 ;  /* 0x0000002b00707308 */ /* 0x000fe40000002400 */
[----:B------:R-:W-:Y:S01]  /*a450*/  FMUL.FTZ R36, R36, UR4 ;  /* 0x0000000424247c20 */ /* 0x000fe20008410000 */
[----:B------:R-:W-:Y:S01]  /*a460*/  FMUL.FTZ R37, R37, UR4 ;  /* 0x0000000425257c20 */ /* 0x000fe20008410000 */
[----:B------:R-:W-:Y:S01]  /*a470*/  FMUL.FTZ R38, R38, UR4 ;  /* 0x0000000426267c20 */ /* 0x000fe20008410000 */
[----:B------:R-:W-:Y:S02]  /*a480*/  FMUL.FTZ R39, R39, UR4 ;  /* 0x0000000427277c20 */ /* 0x000fe40008410000 */
[----:B------:R-:W-:Y:S01]  /*a490*/  HMMA.16816.F32.BF16 R28, R104, R58, R28 ;  /* 0x0000003a681c723c */ /* 0x000fe2000004181c */
[----:B------:R-:W-:Y:S07]  /*a4a0*/  MUFU.TANH R40, R40 ;  /* 0x0000002800287308 */ /* 0x000fee0000002400 */
[----:B------:R-:W-:Y:S01]  /*a4b0*/  HMMA.16816.F32.BF16 R12, R52, R14, RZ ;  /* 0x0000000e340c723c */ /* 0x000fe200000418ff */
[----:B------:R-:W-:Y:S02]  /*a4c0*/  MUFU.TANH R115, R115 ;  /* 0x0000007300737308 */ /* 0x000fe40000002400 */
[----:B------:R-:W-:Y:S01]  /*a4d0*/  FMUL.FTZ R113, R32, UR4 ;  /* 0x0000000420717c20 */ /* 0x000fe20008410000 */
[----:B------:R-:W-:Y:S01]  /*a4e0*/  FMUL.FTZ R32, R34, UR4 ;  /* 0x0000000422207c20 */ /* 0x000fe20008410000 */
[----:B------:R-:W-:-:S02]  /*a4f0*/  VIADD R34, R67, 0xffffff01 ;  /* 0xffffff0143227836 */ /* 0x000fc40000000000 */
[----:B------:R-:W-:Y:S01]  /*a500*/  FMUL.FTZ R33, R33, UR4 ;  /* 0x0000000421217c20 */ /* 0x000fe20008410000 */
[----:B------:R-:W-:Y:S01]  /*a510*/  FMUL.FTZ R35, R35, UR4 ;  /* 0x0000000423237c20 */ /* 0x000fe20008410000 */
[C---:B------:R-:W-:Y:S01]  /*a520*/  HMMA.16816.F32.BF16 R92, R52.reuse, R88, RZ ;  /* 0x00000058345c723c */ /* 0x040fe200000418ff */
[----:B------:R3:W5:Y:S01]  /*a530*/  MUFU.TANH R114, R42 ;  /* 0x0000002a00727308 */ /* 0x0007620000002400 */
[----:B------:R-:W-:Y:S01]  /*a540*/  ISETP.GE.AND P2, PT, R34, R65, PT ;  /* 0x000000412200720c */ /* 0x000fe20003f46270 */
[----:B------:R-:W-:Y:S01]  /*a550*/  FMUL.FTZ R41, R28, UR4 ;  /* 0x000000041c297c20 */ /* 0x000fe20008410000 */
[----:B------:R-:W-:Y:S01]  /*a560*/  FMUL.FTZ R28, R30, UR4 ;  /* 0x000000041e1c7c20 */ /* 0x000fe20008410000 */
[----:B------:R-:W-:Y:S02]  /*a570*/  VIADD R30, R67, 0xffffff00 ;  /* 0xffffff00431e7836 */ /* 0x000fe40000000000 */
[----:B------:R-:W-:Y:S01]  /*a580*/  FMUL.FTZ R29, R29, UR4 ;  /* 0x000000041d1d7c20 */ /* 0x000fe20008410000 */
[----:B------:R-:W-:Y:S01]  /*a590*/  ISETP.GE.AND P1, PT, R34, R85, PT ;  /* 0x000000552200720c */ /* 0x000fe20003f26270 */
[C---:B------:R-:W-:Y:S01]  /*a5a0*/  HMMA.16816.F32.BF16 R88, R52.reuse, R90, RZ ;  /* 0x0000005a3458723c */ /* 0x040fe200000418ff */
[----:B------:R-:W-:Y:S01]  /*a5b0*/  VIADD R34, R67, 0xffffff10 ;  /* 0xffffff1043227836 */ /* 0x000fe20000000000 */
[C---:B------:R-:W-:Y:S01]  /*a5c0*/  ISETP.GE.AND P5, PT, R30.reuse, R65, PT ;  /* 0x000000411e00720c */ /* 0x040fe20003fa6270 */
[----:B------:R-:W-:Y:S01]  /*a5d0*/  FMUL.FTZ R31, R31, UR4 ;  /* 0x000000041f1f7c20 */ /* 0x000fe20008410000 */
[----:B------:R-:W-:Y:S01]  /*a5e0*/  ISETP.GE.AND P4, PT, R30, R85, PT ;  /* 0x000000551e00720c */ /* 0x000fe20003f86270 */
[C---:B------:R-:W-:Y:S01]  /*a5f0*/  VIADD R30, R67.reuse, 0xffffff08 ;  /* 0xffffff08431e7836 */ /* 0x040fe20000000000 */
[----:B------:R-:W-:Y:S02]  /*a600*/  MUFU.TANH R36, R36 ;  /* 0x0000002400247308 */ /* 0x000fe40000002400 */
[----:B------:R-:W-:Y:S02]  /*a610*/  HMMA.16816.F32.BF16 R56, R52, R100, RZ ;  /* 0x000000643438723c */ /* 0x000fe400000418ff */
[C---:B------:R-:W-:Y:S01]  /*a620*/  ISETP.GE.AND P0, PT, R30.reuse, R65, PT ;  /* 0x000000411e00720c */ /* 0x040fe20003f06270 */
[----:B---3--:R-:W-:Y:S01]  /*a630*/  VIADD R42, R67, 0xffffff19 ;  /* 0xffffff19432a7836 */ /* 0x008fe20000000000 */
[----:B------:R-:W-:-:S02]  /*a640*/  ISETP.GE.AND P3, PT, R30, R85, PT ;  /* 0x000000551e00720c */ /* 0x000fc40003f66270 */
[----:B------:R-:W-:Y:S02]  /*a650*/  MUFU.TANH R49, R37 ;  /* 0x0000002500317308 */ /* 0x000fe40000002400 */
[C---:B------:R-:W-:Y:S06]  /*a660*/  HMMA.16816.F32.BF16 R8, R104.reuse, R96, R8 ;  /* 0x000000606808723c */ /* 0x040fec0000041808 */
[----:B------:R-:W-:Y:S02]  /*a670*/  MUFU.TANH R45, R33 ;  /* 0x00000021002d7308 */ /* 0x000fe40000002400 */
[----:B------:R-:W-:Y:S01]  /*a680*/  HMMA.16816.F32.BF16 R4, R104, R98, R4 ;  /* 0x000000626804723c */ /* 0x000fe20000041804 */
[----:B------:R-:W3:Y:S05]  /*a690*/  LDSM.16.M88.4 R96, [R87+0x2c00] ;  /* 0x002c00005760783b */ /* 0x000eea0000000200 */
[----:B------:R-:W-:Y:S02]  /*a6a0*/  MUFU.TANH R113, R113 ;  /* 0x0000007100717308 */ /* 0x000fe40000002400 */
[----:B------:R-:W-:Y:S01]  /*a6b0*/  HMMA.16816.F32.BF16 R52, R52, R102, RZ ;  /* 0x000000663434723c */ /* 0x000fe200000418ff */
[----:B------:R2:W5:Y:S01]  /*a6c0*/  LDSM.16.M88.4 R100, [R87+0x2800] ;  /* 0x002800005764783b */ /* 0x0005620000000200 */
[----:B------:R-:W-:-:S04]  /*a6d0*/  DEPBAR.LE SB0, 0x0 ;  /* 0x000080000000791a */ /* 0x000fc80000000000 */
[----:B------:R-:W-:Y:S01]  /*a6e0*/  FMUL.FTZ R9, R9, UR4 ;  /* 0x0000000409097c20 */ /* 0x000fe20008410000 */
[----:B------:R-:W-:Y:S01]  /*a6f0*/  MUFU.TANH R32, R32 ;  /* 0x0000002000207308 */ /* 0x000fe20000002400 */
[----:B----4-:R-:W-:Y:S01]  /*a700*/  HMMA.16816.F32.BF16 R12, R104, R110, R12 ;  /* 0x0000006e680c723c */ /* 0x010fe2000004180c */
[----:B------:R-:W-:Y:S02]  /*a710*/  FMUL.FTZ R11, R11, UR4 ;  /* 0x000000040b0b7c20 */ /* 0x000fe40008410000 */
[----:B------:R-:W-:-:S04]  /*a720*/  FMUL.FTZ R7, R7, UR4 ;  /* 0x0000000407077c20 */ /* 0x000fc80008410000 */
[----:B------:R-:W-:Y:S01]  /*a730*/  MUFU.TANH R111, R29 ;  /* 0x0000001d006f7308 */ /* 0x000fe20000002400 */
[----:B------:R-:W-:Y:S01]  /*a740*/  HMMA.16816.F32.BF16 R16, R104, R108, R16 ;  /* 0x0000006c6810723c */ /* 0x000fe20000041810 */
[----:B------:R-:W-:Y:S01]  /*a750*/  FMUL.FTZ R109, R20, UR4 ;  /* 0x00000004146d7c20 */ /* 0x000fe20008410000 */
[----:B------:R-:W-:Y:S01]  /*a760*/  FMUL.FTZ R20, R21, UR4 ;  /* 0x0000000415147c20 */ /* 0x000fe20008410000 */
[----:B------:R-:W-:Y:S01]  /*a770*/  FMUL.FTZ R21, R23, UR4 ;  /* 0x0000000417157c20 */ /* 0x000fe20008410000 */
[----:B-1----:R-:W-:-:S03]  /*a780*/  FSEL R23, R60, -INF , !P5 ;  /* 0xff8000003c177808 */ /* 0x002fc60006800000 */
[----:B------:R-:W-:Y:S01]  /*a790*/  MUFU.TANH R110, R38 ;  /* 0x00000026006e7308 */ /* 0x000fe20000002400 */
[----:B--2---:R-:W-:Y:S01]  /*a7a0*/  FMUL.FTZ R87, R4, UR4 ;  /* 0x0000000404577c20 */ /* 0x004fe20008410000 */
[----:B------:R-:W-:Y:S02]  /*a7b0*/  FMUL.FTZ R4, R5, UR4 ;  /* 0x0000000405047c20 */ /* 0x000fe40008410000 */
[----:B------:R-:W-:Y:S01]  /*a7c0*/  FMUL.FTZ R12, R12, UR4 ;  /* 0x000000040c0c7c20 */ /* 0x000fe20008410000 */
[----:B------:R-:W-:Y:S01]  /*a7d0*/  FMUL.FTZ R14, R14, UR4 ;  /* 0x000000040e0e7c20 */ /* 0x000fe20008410000 */
[----:B------:R-:W-:Y:S01]  /*a7e0*/  FMUL.FTZ R15, R15, UR4 ;  /* 0x000000040f0f7c20 */ /* 0x000fe20008410000 */
[----:B------:R-:W-:Y:S01]  /*a7f0*/  FMUL.FTZ R13, R13, UR4 ;  /* 0x000000040d0d7c20 */ /* 0x000fe20008410000 */
[----:B------:R-:W1:Y:S01]  /*a800*/  MUFU.TANH R108, R39 ;  /* 0x00000027006c7308 */ /* 0x000e620000002400 */
[----:B---3--:R-:W-:Y:S03]  /*a810*/  HMMA.16816.F32.BF16 R56, R104, R96, R56 ;  /* 0x000000606838723c */ /* 0x008fe60000041838 */
[----:B------:R-:W-:-:S04]  /*a820*/  FMUL.FTZ R17, R17, UR4 ;  /* 0x0000000411117c20 */ /* 0x000fc80008410000 */
[----:B------:R2:W-:Y:S01]  /*a830*/  MUFU.TANH R97, R12 ;  /* 0x0000000c00617308 */ /* 0x0005e20000002400 */
[C---:B-----5:R-:W-:Y:S01]  /*a840*/  HMMA.16816.F32.BF16 R88, R104.reuse, R102, R88 ;  /* 0x000000666858723c */ /* 0x060fe20000041858 */
[----:B------:R-:W-:Y:S01]  /*a850*/  FMUL.FTZ R103, R24, UR4 ;  /* 0x0000000418677c20 */ /* 0x000fe20008410000 */
[----:B------:R-:W-:Y:S01]  /*a860*/  FMUL.FTZ R24, R25, UR4 ;  /* 0x0000000419187c20 */ /* 0x000fe20008410000 */
[----:B------:R-:W-:Y:S01]  /*a870*/  FMUL.FTZ R25, R22, UR4 ;  /* 0x0000000416197c20 */ /* 0x000fe20008410000 */
[----:B------:R-:W-:Y:S01]  /*a880*/  FMUL.FTZ R22, R18, UR4 ;  /* 0x0000000412167c20 */ /* 0x000fe20008410000 */
[----:B------:R-:W-:Y:S02]  /*a890*/  FMUL.FTZ R18, R19, UR4 ;  /* 0x0000000413127c20 */ /* 0x000fe40008410000 */
[----:B------:R3:W-:Y:S01]  /*a8a0*/  MUFU.TANH R29, R14 ;  /* 0x0000000e001d7308 */ /* 0x0007e20000002400 */
[----:B------:R-:W-:Y:S01]  /*a8b0*/  HMMA.16816.F32.BF16 R92, R104, R100, R92 ;  /* 0x00000064685c723c */ /* 0x000fe2000004185c */
[----:B------:R-:W-:-:S02]  /*a8c0*/  FMUL.FTZ R101, R16, UR4 ;  /* 0x0000000410657c20 */ /* 0x000fc40008410000 */
[----:B------:R-:W-:-:S04]  /*a8d0*/  FMUL.FTZ R56, R56, UR4 ;  /* 0x0000000438387c20 */ /* 0x000fc80008410000 */
[----:B------:R4:W-:Y:S01]  /*a8e0*/  MUFU.TANH R100, R27 ;  /* 0x0000001b00647308 */ /* 0x0009e20000002400 */
[----:B--2---:R-:W-:Y:S01]  /*a8f0*/  VIADD R12, R67, 0xffffff09 ;  /* 0xffffff09430c7836 */ /* 0x004fe20000000000 */
[----:B------:R-:W-:Y:S02]  /*a900*/  HMMA.16816.F32.BF16 R52, R104, R98, R52 ;  /* 0x000000626834723c */ /* 0x000fe40000041834 */
[----:B------:R-:W-:Y:S02]  /*a910*/  FMUL.FTZ R88, R88, UR4 ;  /* 0x0000000458587c20 */ /* 0x000fe40008410000 */
[----:B------:R-:W-:Y:S01]  /*a920*/  ISETP.GE.AND P5, PT, R12, R65, PT ;  /* 0x000000410c00720c */ /* 0x000fe20003fa6270 */
[----:B------:R-:W-:Y:S01]  /*a930*/  FMUL.FTZ R43, R89, UR4 ;  /* 0x00000004592b7c20 */ /* 0x000fe20008410000 */
[----:B------:R2:W-:Y:S01]  /*a940*/  MUFU.TANH R19, R15 ;  /* 0x0000000f00137308 */ /* 0x0005e20000002400 */
[----:B---3--:R-:W-:Y:S02]  /*a950*/  FSEL R14, R116, -INF , !P4 ;  /* 0xff800000740e7808 */ /* 0x008fe40006000000 */
[----:B------:R-:W-:-:S02]  /*a960*/  ISETP.GE.AND P4, PT, R12, R85, PT ;  /* 0x000000550c00720c */ /* 0x000fc40003f86270 */
[----:B------:R-:W-:Y:S01]  /*a970*/  FSEL R12, R51, -INF , !P1 ;  /* 0xff800000330c7808 */ /* 0x000fe20004800000 */
[----:B------:R-:W-:Y:S01]  /*a980*/  FMUL.FTZ R5, R92, UR4 ;  /* 0x000000045c057c20 */ /* 0x000fe20008410000 */
[-C--:B------:R-:W-:Y:S01]  /*a990*/  ISETP.GE.AND P1, PT, R34, R85.reuse, PT ;  /* 0x000000552200720c */ /* 0x080fe20003f26270 */
[----:B------:R3:W-:Y:S01]  /*a9a0*/  MUFU.TANH R96, R31 ;  /* 0x0000001f00607308 */ /* 0x0007e20000002400 */
[----:B----4-:R-:W-:Y:S01]  /*a9b0*/  FMUL.FTZ R27, R8, UR4 ;  /* 0x00000004081b7c20 */ /* 0x010fe20008410000 */
[----:B------:R-:W-:Y:S01]  /*a9c0*/  VIADD R8, R67, 0xffffff11 ;  /* 0xffffff1143087836 */ /* 0x000fe20000000000 */
[----:B------:R-:W-:Y:S01]  /*a9d0*/  FSEL R114, R114, -INF , !P1 ;  /* 0xff80000072727808 */ /* 0x000fe20004800000 */
[----:B------:R-:W-:Y:S01]  /*a9e0*/  FMUL.FTZ R93, R93, UR4 ;  /* 0x000000045d5d7c20 */ /* 0x000fe20008410000 */
[----:B------:R-:W-:-:S03]  /*a9f0*/  ISETP.GE.AND P1, PT, R42, R85, PT ;  /* 0x000000552a00720c */ /* 0x000fc60003f26270 */
[----:B------:R4:W-:Y:S01]  /*aa00*/  MUFU.TANH R16, R13 ;  /* 0x0000000d00107308 */ /* 0x0009e20000002400 */
[----:B--2---:R-:W-:Y:S02]  /*aa10*/  FSEL R15, R48, -INF , !P2 ;  /* 0xff800000300f7808 */ /* 0x004fe40005000000 */
[----:B------:R-:W-:Y:S01]  /*aa20*/  ISETP.GE.AND P2, PT, R34, R65, PT ;  /* 0x000000412200720c */ /* 0x000fe20003f46270 */
[----:B------:R-:W-:Y:S01]  /*aa30*/  VIADD R34, R67, 0xffffff18 ;  /* 0xffffff1843227836 */ /* 0x000fe20000000000 */
[----:B-1----:R-:W-:Y:S02]  /*aa40*/  FSEL R108, R108, -INF , !P1 ;  /* 0xff8000006c6c7808 */ /* 0x002fe40004800000 */
[----:B------:R-:W-:Y:S01]  /*aa50*/  FSEL R115, R115, -INF , !P2 ;  /* 0xff80000073737808 */ /* 0x000fe20005000000 */
[----:B------:R1:W-:Y:S01]  /*aa60*/  MUFU.TANH R30, R9 ;  /* 0x00000009001e7308 */ /* 0x0003e20000002400 */
[----:B---3--:R-:W-:Y:S01]  /*aa70*/  FMUL.FTZ R31, R10, UR4 ;  /* 0x000000040a1f7c20 */ /* 0x008fe20008410000 */
[----:B------:R-:W-:-:S02]  /*aa80*/  FSEL R10, R61, -INF , !P3 ;  /* 0xff8000003d0a7808 */ /* 0x000fc40005800000 */
[----:B------:R-:W-:Y:S02]  /*aa90*/  ISETP.GE.AND P3, PT, R8, R85, PT ;  /* 0x000000550800720c */ /* 0x000fe40003f66270 */
[-C--:B------:R-:W-:Y:S01]  /*aaa0*/  ISETP.GE.AND P2, PT, R42, R65.reuse, PT ;  /* 0x000000412a00720c */ /* 0x080fe20003f46270 */
[----:B------:R-:W-:Y:S01]  /*aab0*/  FMUL.FTZ R42, R6, UR4 ;  /* 0x00000004062a7c20 */ /* 0x000fe20008410000 */
[----:B------:R2:W3:Y:S01]  /*aac0*/  MUFU.TANH R102, R35 ;  /* 0x0000002300667308 */ /* 0x0004e20000002400 */
[----:B----4-:R-:W-:Y:S01]  /*aad0*/  FSEL R13, R50, -INF , !P0 ;  /* 0xff800000320d7808 */ /* 0x010fe20004000000 */
[----:B------:R-:W-:Y:S01]  /*aae0*/  VIADD R6, R67, 0xffffff30 ;  /* 0xffffff3043067836 */ /* 0x000fe20000000000 */
[----:B------:R-:W-:Y:S02]  /*aaf0*/  ISETP.GE.AND P0, PT, R8, R65, PT ;  /* 0x000000410800720c */ /* 0x000fe40003f06270 */
[----:B------:R-:W-:Y:S02]  /*ab00*/  FSEL R8, R46, -INF , !P4 ;  /* 0xff8000002e087808 */ /* 0x000fe40006000000 */
[----:B------:R-:W-:Y:S01]  /*ab10*/  ISETP.GE.AND P4, PT, R34, R85, PT ;  /* 0x000000552200720c */ /* 0x000fe20003f86270 */
[----:B------:R-:W4:Y:S01]  /*ab20*/  MUFU.TANH R41, R41 ;  /* 0x0000002900297308 */ /* 0x000f220000002400 */
[----:B-1----:R-:W-:-:S02]  /*ab30*/  FSEL R9, R44, -INF , !P5 ;  /* 0xff8000002c097808 */ /* 0x002fc40006800000 */
[-C--:B------:R-:W-:Y:S01]  /*ab40*/  ISETP.GE.AND P5, PT, R34, R65.reuse, PT ;  /* 0x000000412200720c */ /* 0x080fe20003fa6270 */
[C---:B------:R-:W-:Y:S01]  /*ab50*/  VIADD R34, R67.reuse, 0xffffff20 ;  /* 0xffffff2043227836 */ /* 0x040fe20000000000 */
[----:B------:R-:W-:Y:S01]  /*ab60*/  FSEL R39, R40, -INF , !P0 ;  /* 0xff80000028277808 */ /* 0x000fe20004000000 */
[C---:B------:R-:W-:Y:S01]  /*ab70*/  VIADD R40, R67.reuse, 0xffffff21 ;  /* 0xffffff2143287836 */ /* 0x040fe20000000000 */
[----:B------:R-:W-:Y:S01]  /*ab80*/  FSEL R112, R112, -INF , !P3 ;  /* 0xff80000070707808 */ /* 0x000fe20005800000 */
[----:B------:R-:W1:Y:S01]  /*ab90*/  MUFU.TANH R28, R28 ;  /* 0x0000001c001c7308 */ /* 0x000e620000002400 */
[C---:B------:R-:W-:Y:S02]  /*aba0*/  ISETP.GE.AND P0, PT, R34.reuse, R65, PT ;  /* 0x000000412200720c */ /* 0x040fe40003f06270 */
[----:B------:R-:W-:Y:S01]  /*abb0*/  ISETP.GE.AND P3, PT, R34, R85, PT ;  /* 0x000000552200720c */ /* 0x000fe20003f66270 */
[----:B------:R-:W-:Y:S01]  /*abc0*/  VIADD R34, R67, 0xffffff28 ;  /* 0xffffff2843227836 */ /* 0x000fe20000000000 */
[----:B--2---:R-:W-:Y:S01]  /*abd0*/  FSEL R35, R36, -INF , !P5 ;  /* 0xff80000024237808 */ /* 0x004fe20006800000 */
[----:B------:R-:W-:Y:S01]  /*abe0*/  FMUL.FTZ R36, R94, UR4 ;  /* 0x000000045e247c20 */ /* 0x000fe20008410000 */
[----:B------:R-:W-:Y:S01]  /*abf0*/  FSEL R110, R110, -INF , !P4 ;  /* 0xff8000006e6e7808 */ /* 0x000fe20006000000 */
[----:B------:R-:W2:Y:S01]  /*ac00*/  MUFU.TANH R103, R103 ;  /* 0x0000006700677308 */ /* 0x000ea20000002400 */
[----:B------:R-:W-:-:S02]  /*ac10*/  FSEL R49, R49, -INF , !P2 ;  /* 0xff80000031317808 */ /* 0x000fc40005000000 */
[C---:B------:R-:W-:Y:S02]  /*ac20*/  ISETP.GE.AND P5, PT, R40.reuse, R65, PT ;  /* 0x000000412800720c */ /* 0x040fe40003fa6270 */
[----:B------:R-:W-:Y:S02]  /*ac30*/  ISETP.GE.AND P4, PT, R40, R85, PT ;  /* 0x000000552800720c */ /* 0x000fe40003f86270 */
[C---:B------:R-:W-:Y:S01]  /*ac40*/  ISETP.GE.AND P2, PT, R34.reuse, R65, PT ;  /* 0x000000412200720c */ /* 0x040fe20003f46270 */
[----:B------:R-:W5:Y:S01]  /*ac50*/  MUFU.TANH R24, R24 ;  /* 0x0000001800187308 */ /* 0x000f620000002400 */
[----:B------:R-:W-:Y:S01]  /*ac60*/  ISETP.GE.AND P1, PT, R34, R85, PT ;  /* 0x000000552200720c */ /* 0x000fe20003f26270 */
[----:B------:R-:W-:Y:S01]  /*ac70*/  VIADD R34, R67, 0xffffff29 ;  /* 0xffffff2943227836 */ /* 0x000fe20000000000 */
[----:B------:R-:W-:Y:S02]  /*ac80*/  FSEL R45, R45, -INF , !P5 ;  /* 0xff8000002d2d7808 */ /* 0x000fe40006800000 */
[----:B---3--:R-:W-:-:S02]  /*ac90*/  FSEL R102, R102, -INF , !P4 ;  /* 0xff80000066667808 */ /* 0x008fc40006000000 */
[----:B------:R-:W-:Y:S01]  /*aca0*/  FSEL R113, R113, -INF , !P0 ;  /* 0xff80000071717808 */ /* 0x000fe20004000000 */
[----:B------:R-:W3:Y:S01]  /*acb0*/  MUFU.TANH R20, R20 ;  /* 0x0000001400147308 */ /* 0x000ee20000002400 */
[----:B------:R-:W-:Y:S01]  /*acc0*/  FSEL R104, R32, -INF , !P3 ;  /* 0xff80000020687808 */ /* 0x000fe20005800000 */
[C---:B------:R-:W-:Y:S01]  /*acd0*/  VIADD R32, R67.reuse, 0xffffff31 ;  /* 0xffffff3143207836 */ /* 0x040fe20000000000 */
[C---:B------:R-:W-:Y:S02]  /*ace0*/  ISETP.GE.AND P5, PT, R6.reuse, R65, PT ;  /* 0x000000410600720c */ /* 0x040fe40003fa6270 */
[----:B------:R-:W-:Y:S01]  /*acf0*/  ISETP.GE.AND P4, PT, R6, R85, PT ;  /* 0x000000550600720c */ /* 0x000fe20003f86270 */
[----:B------:R-:W-:Y:S01]  /*ad00*/  VIADD R6, R67, 0xffffff38 ;  /* 0xffffff3843067836 */ /* 0x000fe20000000000 */
[C---:B------:R-:W-:Y:S01]  /*ad10*/  ISETP.GE.AND P0, PT, R34.reuse, R65, PT ;  /* 0x000000412200720c */ /* 0x040fe20003f06270 */
[----:B------:R-:W3:Y:S01]  /*ad20*/  MUFU.TANH R21, R21 ;  /* 0x0000001500157308 */ /* 0x000ee20000002400 */
[----:B------:R-:W-:Y:S01]  /*ad30*/  ISETP.GE.AND P3, PT, R34, R85, PT ;  /* 0x000000552200720c */ /* 0x000fe20003f66270 */
[----:B------:R-:W-:Y:S01]  /*ad40*/  FMUL.FTZ R34, R95, UR4 ;  /* 0x000000045f227c20 */ /* 0x000fe20008410000 */
[----:B------:R-:W-:-:S02]  /*ad50*/  FSEL R111, R111, -INF , !P0 ;  /* 0xff8000006f6f7808 */ /* 0x000fc40004000000 */
[----:B------:R-:W-:Y:S02]  /*ad60*/  FSEL R96, R96, -INF , !P3 ;  /* 0xff80000060607808 */ /* 0x000fe40005800000 */
[----:B----4-:R-:W-:Y:S01]  /*ad70*/  FSEL R41, R41, -INF , !P2 ;  /* 0xff80000029297808 */ /* 0x010fe20005000000 */
[----:B------:R-:W4:Y:S01]  /*ad80*/  MUFU.TANH R22, R22 ;  /* 0x0000001600167308 */ /* 0x000f220000002400 */
[----:B-1----:R-:W-:Y:S01]  /*ad90*/  FSEL R106, R28, -INF , !P1 ;  /* 0xff8000001c6a7808 */ /* 0x002fe20004800000 */
[C---:B------:R-:W-:Y:S01]  /*ada0*/  VIADD R28, R67.reuse, 0xffffff39 ;  /* 0xffffff39431c7836 */ /* 0x040fe20000000000 */
[C---:B------:R-:W-:Y:S02]  /*adb0*/  ISETP.GE.AND P0, PT, R6.reuse, R65, PT ;  /* 0x000000410600720c */ /* 0x040fe40003f06270 */
[----:B------:R-:W-:Y:S01]  /*adc0*/  ISETP.GE.AND P3, PT, R6, R85, PT ;  /* 0x000000550600720c */ /* 0x000fe20003f66270 */
[----:B------:R-:W-:Y:S01]  /*add0*/  VIADD R6, R67, 0xffffff40 ;  /* 0xffffff4043067836 */ /* 0x000fe20000000000 */
[C---:B------:R-:W-:Y:S01]  /*ade0*/  ISETP.GE.AND P2, PT, R32.reuse, R65, PT ;  /* 0x000000412000720c */ /* 0x040fe20003f46270 */
[----:B------:R-:W1:Y:S01]  /*adf0*/  MUFU.TANH R109, R109 ;  /* 0x0000006d006d7308 */ /* 0x000e620000002400 */
[----:B------:R-:W-:Y:S01]  /*ae00*/  ISETP.GE.AND P1, PT, R32, R85, PT ;  /* 0x000000552000720c */ /* 0x000fe20003f26270 */
[----:B------:R-:W-:Y:S01]  /*ae10*/  FMUL.FTZ R32, R90, UR4 ;  /* 0x000000045a207c20 */ /* 0x000fe20008410000 */
[----:B--2---:R-:W-:-:S02]  /*ae20*/  FSEL R103, R103, -INF , !P5 ;  /* 0xff80000067677808 */ /* 0x004fc40006800000 */
[----:B-----5:R-:W-:Y:S01]  /*ae30*/  FSEL R107, R24, -INF , !P2 ;  /* 0xff800000186b7808 */ /* 0x020fe20005000000 */
[----:B------:R-:W-:Y:S01]  /*ae40*/  VIADD R24, R67, 0xffffff41 ;  /* 0xffffff4143187836 */ /* 0x000fe20000000000 */
[----:B------:R-:W-:Y:S01]  /*ae50*/  FSEL R100, R100, -INF , !P1 ;  /* 0xff80000064647808 */ /* 0x000fe20004800000 */
[----:B------:R-:W2:Y:S01]  /*ae60*/  MUFU.TANH R25, R25 ;  /* 0x0000001900197308 */ /* 0x000ea20000002400 */
[-C--:B------:R-:W-:Y:S02]  /*ae70*/  ISETP.GE.AND P5, PT, R28, R65.reuse, PT ;  /* 0x000000411c00720c */ /* 0x080fe40003fa6270 */
[----:B------:R-:W-:Y:S01]  /*ae80*/  FSEL R98, R26, -INF , !P4 ;  /* 0xff8000001a627808 */ /* 0x000fe20006000000 */
[----:B------:R-:W-:Y:S01]  /*ae90*/  FMUL.FTZ R26, R59, UR4 ;  /* 0x000000043b1a7c20 */ /* 0x000fe20008410000 */
[C---:B------:R-:W-:Y:S02]  /*aea0*/  ISETP.GE.AND P2, PT, R6.reuse, R65, PT ;  /* 0x000000410600720c */ /* 0x040fe40003f46270 */
[-C--:B------:R-:W-:Y:S01]  /*aeb0*/  ISETP.GE.AND P1, PT, R6, R85.reuse, PT ;  /* 0x000000550600720c */ /* 0x080fe20003f26270 */
[----:B------:R-:W5:Y:S01]  /*aec0*/  MUFU.TANH R101, R101 ;  /* 0x0000006500657308 */ /* 0x000f620000002400 */
[----:B------:R-:W-:Y:S01]  /*aed0*/  ISETP.GE.AND P4, PT, R28, R85, PT ;  /* 0x000000551c00720c */ /* 0x000fe20003f86270 */
[C---:B------:R-:W-:Y:S01]  /*aee0*/  VIADD R6, R67.reuse, 0xffffff48 ;  /* 0xffffff4843067836 */ /* 0x040fe20000000000 */
[----:B---3--:R-:W-:Y:S01]  /*aef0*/  FSEL R105, R20, -INF , !P5 ;  /* 0xff80000014697808 */ /* 0x008fe20006800000 */
[----:B------:R-:W-:Y:S01]  /*af00*/  VIADD R20, R67, 0xffffff49 ;  /* 0xffffff4943147836 */ /* 0x000fe20000000000 */
[----:B------:R-:W-:Y:S01]  /*af10*/  FSEL R94, R21, -INF , !P4 ;  /* 0xff800000155e7808 */ /* 0x000fe20006000000 */
[----:B------:R-:W-:Y:S01]  /*af20*/  FMUL.FTZ R21, R55, UR4 ;  /* 0x0000000437157c20 */ /* 0x000fe20008410000 */
[----:B----4-:R-:W-:Y:S01]  /*af30*/  FSEL R60, R22, -INF , !P1 ;  /* 0xff800000163c7808 */ /* 0x010fe20004800000 */
[----:B------:R-:W3:Y:S01]  /*af40*/  MUFU.TANH R17, R17 ;  /* 0x0000001100117308 */ /* 0x000ee20000002400 */
[----:B-1----:R-:W-:Y:S01]  /*af50*/  FSEL R109, R109, -INF , !P0 ;  /* 0xff8000006d6d7808 */ /* 0x002fe20004000000 */
[----:B------:R-:W-:Y:S01]  /*af60*/  VIADD R22, R67, 0xffffff51 ;  /* 0xffffff5143167836 */ /* 0x000fe20000000000 */
[----:B------:R-:W-:-:S02]  /*af70*/  ISETP.GE.AND P5, PT, R6, R65, PT ;  /* 0x000000410600720c */ /* 0x000fc40003fa6270 */
[----:B------:R-:W-:Y:S01]  /*af80*/  ISETP.GE.AND P4, PT, R6, R85, PT ;  /* 0x000000550600720c */ /* 0x000fe20003f86270 */
[----:B------:R-:W-:Y:S01]  /*af90*/  VIADD R6, R67, 0xffffff50 ;  /* 0xffffff5043067836 */ /* 0x000fe20000000000 */
[C---:B------:R-:W-:Y:S01]  /*afa0*/  ISETP.GE.AND P0, PT, R24.reuse, R65, PT ;  /* 0x000000411800720c */ /* 0x040fe20003f06270 */
[----:B------:R-:W1:Y:S01]  /*afb0*/  MUFU.TANH R18, R18 ;  /* 0x0000001200127308 */ /* 0x000e620000002400 */
[----:B--2---:R-:W-:Y:S01]  /*afc0*/  FSEL R92, R25, -INF , !P3 ;  /* 0xff800000195c7808 */ /* 0x004fe20005800000 */
[----:B------:R-:W-:Y:S01]  /*afd0*/  FMUL.FTZ R25, R53, UR4 ;  /* 0x0000000435197c20 */ /* 0x000fe20008410000 */
[----:B------:R-:W-:Y:S01]  /*afe0*/  ISETP.GE.AND P3, PT, R24, R85, PT ;  /* 0x000000551800720c */ /* 0x000fe20003f66270 */
[----:B------:R-:W-:Y:S01]  /*aff0*/  FMUL.FTZ R24, R58, UR4 ;  /* 0x000000043a187c20 */ /* 0x000fe20008410000 */
[----:B-----5:R-:W-:Y:S02]  /*b000*/  FSEL R101, R101, -INF , !P2 ;  /* 0xff80000065657808 */ /* 0x020fe40005000000 */
[C---:B------:R-:W-:Y:S01]  /*b010*/  ISETP.GE.AND P2, PT, R20.reuse, R65, PT ;  /* 0x000000411400720c */ /* 0x040fe20003f46270 */
[----:B------:R-:W2:Y:S01]  /*b020*/  MUFU.TANH R27, R27 ;  /* 0x0000001b001b7308 */ /* 0x000ea20000002400 */
[----:B------:R-:W-:Y:S01]  /*b030*/  ISETP.GE.AND P1, PT, R20, R85, PT ;  /* 0x000000551400720c */ /* 0x000fe20003f26270 */
[----:B------:R-:W-:Y:S01]  /*b040*/  VIADD R20, R67, 0xffffff58 ;  /* 0xffffff5843147836 */ /* 0x000fe20000000000 */
[----:B------:R-:W-:-:S02]  /*b050*/  FSEL R97, R97, -INF , !P5 ;  /* 0xff80000061617808 */ /* 0x000fc40006800000 */
[----:B------:R-:W-:Y:S01]  /*b060*/  FSEL R48, R29, -INF , !P4 ;  /* 0xff8000001d307808 */ /* 0x000fe20006000000 */
[----:B------:R-:W-:Y:S01]  /*b070*/  FMUL.FTZ R29, R52, UR4 ;  /* 0x00000004341d7c20 */ /* 0x000fe20008410000 */
[----:B---3--:R-:W-:Y:S01]  /*b080*/  FSEL R99, R17, -INF , !P0 ;  /* 0xff80000011637808 */ /* 0x008fe20004000000 */
[----:B------:R-:W3:Y:S01]  /*b090*/  MUFU.TANH R38, R11 ;  /* 0x0000000b00267308 */ /* 0x000ee20000002400 */
[C---:B------:R-:W-:Y:S01]  /*b0a0*/  ISETP.GE.AND P5, PT, R22.reuse, R65, PT ;  /* 0x000000411600720c */ /* 0x040fe20003fa6270 */
[----:B------:R-:W-:Y:S01]  /*b0b0*/  FMUL.FTZ R17, R57, UR4 ;  /* 0x0000000439117c20 */ /* 0x000fe20008410000 */
[----:B------:R-:W-:Y:S01]  /*b0c0*/  ISETP.GE.AND P4, PT, R22, R85, PT ;  /* 0x000000551600720c */ /* 0x000fe20003f86270 */
[----:B------:R-:W-:Y:S01]  /*b0d0*/  VIADD R22, R67, 0xffffff59 ;  /* 0xffffff5943167836 */ /* 0x000fe20000000000 */
[----:B------:R-:W-:Y:S02]  /*b0e0*/  ISETP.GE.AND P0, PT, R6, R65, PT ;  /* 0x000000410600720c */ /* 0x000fe40003f06270 */
[----:B-1----:R-:W-:Y:S01]  /*b0f0*/  FSEL R18, R18, -INF , !P3 ;  /* 0xff80000012127808 */ /* 0x002fe20005800000 */
[----:B------:R-:W1:Y:S01]  /*b100*/  MUFU.TANH R4, R4 ;  /* 0x0000000400047308 */ /* 0x000e620000002400 */
[----:B------:R-:W-:Y:S01]  /*b110*/  ISETP.GE.AND P3, PT, R6, R85, PT ;  /* 0x000000550600720c */ /* 0x000fe20003f66270 */
[----:B------:R-:W-:Y:S01]  /*b120*/  FMUL.FTZ R6, R91, UR4 ;  /* 0x000000045b067c20 */ /* 0x000fe20008410000 */
[----:B------:R-:W-:-:S02]  /*b130*/  FSEL R91, R16, -INF , !P2 ;  /* 0xff800000105b7808 */ /* 0x000fc40005000000 */
[----:B------:R-:W-:Y:S02]  /*b140*/  FSEL R50, R19, -INF , !P1 ;  /* 0xff80000013327808 */ /* 0x000fe40004800000 */
[C---:B------:R-:W-:Y:S01]  /*b150*/  ISETP.GE.AND P2, PT, R20.reuse, R65, PT ;  /* 0x000000411400720c */ /* 0x040fe20003f46270 */
[----:B------:R-:W4:Y:S01]  /*b160*/  MUFU.TANH R31, R31 ;  /* 0x0000001f001f7308 */ /* 0x000f220000002400 */
[----:B------:R-:W-:Y:S01]  /*b170*/  ISETP.GE.AND P1, PT, R20, R85, PT ;  /* 0x000000551400720c */ /* 0x000fe20003f26270 */
[----:B------:R-:W-:Y:S01]  /*b180*/  VIADD R20, R67, 0xffffff60 ;  /* 0xffffff6043147836 */ /* 0x000fe20000000000 */
[----:B--2---:R-:W-:Y:S02]  /*b190*/  FSEL R61, R27, -INF , !P0 ;  /* 0xff8000001b3d7808 */ /* 0x004fe40004000000 */
[----:B------:R-:W-:Y:S02]  /*b1a0*/  ISETP.GE.AND P0, PT, R22, R65, PT ;  /* 0x000000411600720c */ /* 0x000fe40003f06270 */
[----:B------:R-:W-:Y:S01]  /*b1b0*/  FSEL R57, R30, -INF , !P5 ;  /* 0xff8000001e397808 */ /* 0x000fe20006800000 */
[----:B------:R-:W2:Y:S01]  /*b1c0*/  MUFU.TANH R5, R5 ;  /* 0x0000000500057308 */ /* 0x000ea20000002400 */
[----:B---3--:R-:W-:-:S02]  /*b1d0*/  FSEL R38, R38, -INF , !P4 ;  /* 0xff80000026267808 */ /* 0x008fc40006000000 */
[----:B-1----:R-:W-:Y:S01]  /*b1e0*/  FSEL R59, R4, -INF , !P0 ;  /* 0xff800000043b7808 */ /* 0x002fe20004000000 */
[----:B------:R-:W-:Y:S01]  /*b1f0*/  VIADD R4, R67, 0xffffff69 ;  /* 0xffffff6943047836 */ /* 0x000fe20000000000 */
[C---:B------:R-:W-:Y:S02]  /*b200*/  ISETP.GE.AND P5, PT, R20.reuse, R65, PT ;  /* 0x000000411400720c */ /* 0x040fe40003fa6270 */
[-C--:B------:R-:W-:Y:S01]  /*b210*/  ISETP.GE.AND P4, PT, R20, R85.reuse, PT ;  /* 0x000000551400720c */ /* 0x080fe20003f86270 */
[----:B------:R-:W1:Y:S01]  /*b220*/  MUFU.TANH R36, R36 ;  /* 0x0000002400247308 */ /* 0x000e620000002400 */
[----:B----4-:R-:W-:Y:S01]  /*b230*/  FSEL R16, R31, -INF , !P3 ;  /* 0xff8000001f107808 */ /* 0x010fe20005800000 */
[C---:B------:R-:W-:Y:S01]  /*b240*/  VIADD R20, R67.reuse, 0xffffff68 ;  /* 0xffffff6843147836 */ /* 0x040fe20000000000 */
[----:B------:R-:W-:Y:S01]  /*b250*/  ISETP.GE.AND P3, PT, R22, R85, PT ;  /* 0x000000551600720c */ /* 0x000fe20003f66270 */
[----:B------:R-:W-:-:S03]  /*b260*/  VIADD R22, R67, 0xffffff61 ;  /* 0xffffff6143167836 */ /* 0x000fc60000000000 */
[-C--:B------:R-:W-:Y:S01]  /*b270*/  ISETP.GE.AND P0, PT, R20, R65.reuse, PT ;  /* 0x000000411400720c */ /* 0x080fe20003f06270 */
[----:B------:R-:W3:Y:S01]  /*b280*/  MUFU.TANH R87, R87 ;  /* 0x0000005700577308 */ /* 0x000ee20000002400 */
[----:B--2---:R-:W-:Y:S02]  /*b290*/  FSEL R89, R5, -INF , !P5 ;  /* 0xff80000005597808 */ /* 0x004fe40006800000 */
[----:B------:R-:W-:-:S05]  /*b2a0*/  ISETP.GE.AND P5, PT, R4, R65, PT ;  /* 0x000000410400720c */ /* 0x000fca0003fa6270 */
[----:B------:R-:W2:Y:S01]  /*b2b0*/  MUFU.TANH R42, R42 ;  /* 0x0000002a002a7308 */ /* 0x000ea20000002400 */
[----:B-1----:R-:W-:Y:S02]  /*b2c0*/  FSEL R36, R36, -INF , !P4 ;  /* 0xff80000024247808 */ /* 0x002fe40006000000 */
[----:B------:R-:W-:Y:S01]  /*b2d0*/  ISETP.GE.AND P4, PT, R4, R85, PT ;  /* 0x000000550400720c */ /* 0x000fe20003f86270 */
[----:B------:R-:W-:-:S04]  /*b2e0*/  VIADD R4, R67, 0xffffff71 ;  /* 0xffffff7143047836 */ /* 0x000fc80000000000 */
[----:B------:R-:W1:Y:S01]  /*b2f0*/  MUFU.TANH R95, R88 ;  /* 0x00000058005f7308 */ /* 0x000e620000002400 */
[----:B---3--:R-:W-:Y:S02]  /*b300*/  FSEL R87, R87, -INF , !P2 ;  /* 0xff80000057577808 */ /* 0x008fe40005000000 */
[----:B------:R-:W-:-:S05]  /*b310*/  ISETP.GE.AND P2, PT, R22, R65, PT ;  /* 0x000000411600720c */ /* 0x000fca0003f46270 */
[----:B------:R-:W3:Y:S01]  /*b320*/  MUFU.TANH R40, R7 ;  /* 0x0000000700287308 */ /* 0x000ee20000002400 */
[----:B--2---:R-:W-:Y:S02]  /*b330*/  FSEL R42, R42, -INF , !P1 ;  /* 0xff8000002a2a7808 */ /* 0x004fe40004800000 */
[----:B------:R-:W-:Y:S01]  /*b340*/  ISETP.GE.AND P1, PT, R22, R85, PT ;  /* 0x000000551600720c */ /* 0x000fe20003f26270 */
[----:B------:R-:W-:-:S04]  /*b350*/  FMUL.FTZ R22, R54, UR4 ;  /* 0x0000000436167c20 */ /* 0x000fc80008410000 */
[----:B------:R-:W2:Y:S01]  /*b360*/  MUFU.TANH R17, R17 ;  /* 0x0000001100117308 */ /* 0x000ea20000002400 */
[----:B-1----:R-:W-:Y:S02]  /*b370*/  FSEL R95, R95, -INF , !P0 ;  /* 0xff8000005f5f7808 */ /* 0x002fe40004000000 */
[----:B------:R-:W-:-:S05]  /*b380*/  ISETP.GE.AND P0, PT, R4, R65, PT ;  /* 0x000000410400720c */ /* 0x000fca0003f06270 */
[----:B------:R-:W1:Y:S01]  /*b390*/  MUFU.TANH R93, R93 ;  /* 0x0000005d005d7308 */ /* 0x000e620000002400 */
[----:B---3--:R-:W-:Y:S02]  /*b3a0*/  FSEL R40, R40, -INF , !P3 ;  /* 0xff80000028287808 */ /* 0x008fe40005800000 */
[----:B------:R-:W-:Y:S01]  /*b3b0*/  ISETP.GE.AND P3, PT, R20, R85, PT ;  /* 0x000000551400720c */ /* 0x000fe20003f66270 */
[----:B------:R-:W-:-:S04]  /*b3c0*/  VIADD R20, R67, 0xffffff70 ;  /* 0xffffff7043147836 */ /* 0x000fc80000000000 */
[----:B------:R-:W3:Y:S01]  /*b3d0*/  MUFU.TANH R34, R34 ;  /* 0x0000002200227308 */ /* 0x000ee20000002400 */
[----:B--2---:R-:W-:Y:S02]  /*b3e0*/  FSEL R17, R17, -INF , !P0 ;  /* 0xff80000011117808 */ /* 0x004fe40004000000 */
[----:B------:R-:W-:-:S05]  /*b3f0*/  ISETP.GE.AND P0, PT, R66, 0x3, PT ;  /* 0x000000034200780c */ /* 0x000fca0003f06270 */
        /* <DEDUP_REMOVED lines=9> */
[----:B------:R-:W-:Y:S01]  /*b490*/  ISETP.GE.AND P3, PT, R4, R85, PT ;  /* 0x000000550400720c */ /* 0x000fe20003f66270 */
[----:B------:R-:W-:-:S04]  /*b4a0*/  VIADD R4, R67, 0xffffff79 ;  /* 0xffffff7943047836 */ /* 0x000fc80000000000 */
[----:B------:R-:W2:Y:S01]  /*b4b0*/  MUFU.TANH R19, R56 ;  /* 0x0000003800137308 */ /* 0x000ea20000002400 */
[----:B-1----:R-:W-:Y:S02]  /*b4c0*/  FSEL R43, R43, -INF , !P5 ;  /* 0xff8000002b2b7808 */ /* 0x002fe40006800000 */
[----:B------:R-:W-:-:S05]  /*b4d0*/  ISETP.GE.AND P5, PT, R20, R65, PT ;  /* 0x000000411400720c */ /* 0x000fca0003fa6270 */
[----:B------:R-:W1:Y:S01]  /*b4e0*/  MUFU.TANH R24, R24 ;  /* 0x0000001800187308 */ /* 0x000e620000002400 */
[----:B---3--:R-:W-:Y:S02]  /*b4f0*/  FSEL R30, R6, -INF , !P4 ;  /* 0xff800000061e7808 */ /* 0x008fe40006000000 */
[----:B------:R-:W-:-:S05]  /*b500*/  ISETP.GE.AND P4, PT, R4, R65, PT ;  /* 0x000000410400720c */ /* 0x000fca0003f86270 */
        /* <DEDUP_REMOVED lines=8> */
[----:B---3--:R-:W-:-:S07]  /*b590*/  FSEL R26, R26, -INF , !P3 ;  /* 0xff8000001a1a7808 */ /* 0x008fce0005800000 */
        /* <DEDUP_REMOVED lines=70> */
.L_x_4136:
[----:B------:R-:W-:Y:S01]  /*ba00*/  UMOV UR4, URZ ;  /* 0x000000ff00047c82 */ /* 0x000fe20008000000 */
[----:B------:R-:W-:Y:S01]  /*ba10*/  IMAD.SHL.U32 R62, R62, 0x80, RZ ;  /* 0x000000803e3e7824 */ /* 0x000fe200078e00ff */
[----:B------:R-:W-:-:S05]  /*ba20*/  IADD3 R4, P0, PT, RZ, -UR4, RZ ;  /* 0x80000004ff047c10 */ /* 0x000fca000ff1e0ff */
[----:B------:R-:W-:-:S05]  /*ba30*/  IMAD.X R62, RZ, RZ, ~R62, P0 ;  /* 0x000000ffff3e7224 */ /* 0x000fca00000e0e3e */
[----:B------:R-:W-:-:S04]  /*ba40*/  SHF.R.S64 R5, R4, 0x1f, R62 ;  /* 0x0000001f04057819 */ /* 0x000fc8000000103e */
[----:B------:R-:W-:-:S04]  /*ba50*/  IADD3 R138, P0, PT, R5, R138, RZ ;  /* 0x0000008a058a7210 */ /* 0x000fc80007f1e0ff */
[----:B------:R-:W-:-:S09]  /*ba60*/  LEA.HI.X.SX32 R137, R62, R137, 0x1, P0 ;  /* 0x000000893e897211 */ /* 0x000fd200000f0eff */
.L_x_4137:
        /* <DEDUP_REMOVED lines=15> */
.L_x_4135:
        /* <DEDUP_REMOVED lines=33> */
[----:B------:R-:W-:Y:S01]  /*bd70*/  VIMNMX R66, PT, PT, R66, 0x2, !PT ;  /* 0x0000000242427848 */ /* 0x000fe20007fe0100 */
[----:B------:R-:W2:Y:S03]  /*bd80*/  SHFL.BFLY PT, R5, R6, 0x2, 0x1f ;  /* 0x0c401f0006057f89 */ /* 0x000ea600000e0000 */
[----:B------:R-:W-:Y:S01]  /*bd90*/  IADD3 R150, PT, PT, R66, -0x3, RZ ;  /* 0xfffffffd42967810 */ /* 0x000fe20007ffe0ff */
[----:B------:R-:W3:Y:S01]  /*bda0*/  SHFL.BFLY PT, R4, R7, 0x2, 0x1f ;  /* 0x0c401f0007047f89 */ /* 0x000ee200000e0000 */
[----:B--2---:R-:W-:-:S02]  /*bdb0*/  FMNMX.FTZ R5, R6, R5, !PT ;  /* 0x0000000506057209 */ /* 0x004fc40007810000 */
        /* <DEDUP_REMOVED lines=12> */
[C---:B------:R-:W-:Y:S01]  /*be80*/  FMUL.FTZ R23, R3.reuse, UR4 ;  /* 0x0000000403177c20 */ /* 0x040fe20008410000 */
[----:B------:R-:W-:Y:S01]  /*be90*/  FSEL R5, R3, RZ, P0 ;  /* 0x000000ff03057208 */ /* 0x000fe20000000000 */
[--C-:B------:R-:W-:Y:S01]  /*bea0*/  FFMA.FTZ R27, R9, UR4, -R28.reuse ;  /* 0x00000004091b7c23 */ /* 0x100fe2000801081c */
[--C-:B------:R-:W-:Y:S01]  /*beb0*/  FFMA.FTZ R37, R15, UR4, -R28.reuse ;  /* 0x000000040f257c23 */ /* 0x100fe2000801081c */
[--C-:B------:R-:W-:Y:S01]  /*bec0*/  FFMA.FTZ R44, R13, UR4, -R28.reuse ;  /* 0x000000040d2c7c23 */ /* 0x100fe2000801081c */
[----:B------:R-:W-:Y:S01]  /*bed0*/  FSEL R23, R23, RZ, P0 ;  /* 0x000000ff17177208 */ /* 0x000fe20000000000 */
[----:B------:R-:W-:Y:S01]  /*bee0*/  FADD.FTZ R0, R0, -R5 ;  /* 0x8000000500007221 */ /* 0x000fe20000010000 */
[----:B------:R-:W-:Y:S01]  /*bef0*/  FMUL.FTZ R53, R53, UR4 ;  /* 0x0000000435357c20 */ /* 0x000fe20008410000 */
[----:B------:R-:W-:Y:S01]  /*bf00*/  MUFU.EX2 R56, R56 ;  /* 0x0000003800387308 */ /* 0x000fe20000000800 */
[--C-:B------:R-:W-:Y:S01]  /*bf10*/  FFMA.FTZ R46, R49, UR4, -R28.reuse ;  /* 0x00000004312e7c23 */ /* 0x100fe2000801081c */
[--C-:B------:R-:W-:Y:S01]  /*bf20*/  FFMA.FTZ R2, R8, UR4, -R23.reuse ;  /* 0x0000000408027c23 */ /* 0x100fe20008010817 */
[----:B------:R-:W-:Y:S01]  /*bf30*/  IADD3 R8, PT, PT, R132, 0x3000, RZ ;  /* 0x0000300084087810 */ /* 0x000fe20007ffe0ff */
[----:B------:R-:W-:Y:S01]  /*bf40*/  FMUL.FTZ R51, R0, UR4 ;  /* 0x0000000400337c20 */ /* 0x000fe20008410000 */
[----:B------:R-:W-:Y:S01]  /*bf50*/  IADD3 R0, PT, PT, R132, 0x3020, RZ ;  /* 0x0000302084007810 */ /* 0x000fe20007ffe0ff */
[--C-:B------:R-:W-:Y:S01]  /*bf60*/  FFMA.FTZ R33, R10, UR4, -R23.reuse ;  /* 0x000000040a217c23 */ /* 0x100fe20008010817 */
[----:B------:R-:W-:Y:S01]  /*bf70*/  @P6 IADD3 R0, PT, PT, R8, -0x20, RZ ;  /* 0xffffffe008006810 */ /* 0x000fe20007ffe0ff */
[--C-:B------:R-:W-:Y:S01]  /*bf80*/  FFMA.FTZ R47, R14, UR4, -R23.reuse ;  /* 0x000000040e2f7c23 */ /* 0x100fe20008010817 */
[--C-:B------:R-:W-:Y:S01]  /*bf90*/  FFMA.FTZ R31, R12, UR4, -R23.reuse ;  /* 0x000000040c1f7c23 */ /* 0x100fe20008010817 */
[----:B------:R-:W1:Y:S01]  /*bfa0*/  MUFU.EX2 R37, R37 ;  /* 0x0000002500257308 */ /* 0x000e620000000800 */
[----:B------:R-:W-:Y:S01]  /*bfb0*/  LDSM.16.MT88.4 R12, [R132+0x3000] ;  /* 0x00300000840c783b */ /* 0x000fe20000004200 */
[--C-:B------:R-:W-:Y:S01]  /*bfc0*/  FFMA.FTZ R52, R115, UR4, -R28.reuse ;  /* 0x0000000473347c23 */ /* 0x100fe2000801081c */
[--C-:B------:R-:W-:Y:S01]  /*bfd0*/  FFMA.FTZ R39, R39, UR4, -R28.reuse ;  /* 0x0000000427277c23 */ /* 0x100fe2000801081c */
[--C-:B------:R-:W-:Y:S01]  /*bfe0*/  FFMA.FTZ R35, R35, UR4, -R28.reuse ;  /* 0x0000000423237c23 */ /* 0x100fe2000801081c */
[----:B------:R-:W2:Y:S01]  /*bff0*/  LDSM.16.MT88.4 R8, [R0] ;  /* 0x000000000008783b */ /* 0x000ea20000004200 */
        /* <DEDUP_REMOVED lines=53> */
[----:B------:R-:W-:Y:S01]  /*c350*/  FFMA.FTZ R28, R25, UR4, -R28 ;  /* 0x00000004191c7c23 */ /* 0x000fe2000801081c */
[--C-:B------:R-:W-:Y:S01]  /*c360*/  FFMA.FTZ R22, R22, UR4, -R23.reuse ;  /* 0x0000000416167c23 */ /* 0x100fe20008010817 */
[----:B------:R-:W-:-:S03]  /*c370*/  FFMA.FTZ R21, R21, UR4, -R23 ;  /* 0x0000000415157c23 */ /* 0x000fc60008010817 */
        /* <DEDUP_REMOVED lines=20> */
[--C-:B------:R-:W-:Y:S01]  /*c4c0*/  FFMA.FTZ R47, R16, UR4, -R23.reuse ;  /* 0x00000004102f7c23 */ /* 0x100fe20008010817 */
[----:B------:R-:W-:Y:S01]  /*c4d0*/  FFMA.FTZ R56, R153, R53, R56 ;  /* 0x0000003599387223 */ /* 0x000fe20000010038 */
[----:B------:R-:W-:Y:S01]  /*c4e0*/  LDSM.16.MT88.4 R16, [R132+0x4400] ;  /* 0x004400008410783b */ /* 0x000fe20000004200 */
[----:B------:R-:W-:Y:S01]  /*c4f0*/  FADD.FTZ R152, R31, R152 ;  /* 0x000000981f987221 */ /* 0x000fe20000010000 */
[----:B--2---:R-:W-:Y:S01]  /*c500*/  HMMA.16816.F32.BF16 R72, R4, R8, R72 ;  /* 0x000000080448723c */ /* 0x004fe20000041848 */
[----:B------:R-:W-:Y:S01]  /*c510*/  FADD.FTZ R51, R37, R56 ;  /* 0x0000003825337221 */ /* 0x000fe20000010000 */
[----:B------:R-:W1:Y:S01]  /*c520*/  MUFU.EX2 R39, R39 ;  /* 0x0000002700277308 */ /* 0x000e620000000800 */
[----:B------:R-:W-:Y:S01]  /*c530*/  FADD.FTZ R33, R33, R152 ;  /* 0x0000009821217221 */ /* 0x000fe20000010000 */
[----:B------:R-:W-:Y:S01]  /*c540*/  FFMA.FTZ R31, R36, UR4, -R23 ;  /* 0x00000004241f7c23 */ /* 0x000fe20008010817 */
[----:B------:R-:W-:-:S03]  /*c550*/  FADD.FTZ R44, R44, R51 ;  /* 0x000000332c2c7221 */ /* 0x000fc60000010000 */
[----:B------:R-:W-:Y:S01]  /*c560*/  HMMA.16816.F32.BF16 R68, R4, R10, R68 ;  /* 0x0000000a0444723c */ /* 0x000fe20000041844 */
[----:B------:R-:W2:Y:S01]  /*c570*/  LDSM.16.MT88.4 R8, [R132+0x3400] ;  /* 0x003400008408783b */ /* 0x000ea20000004200 */
[----:B------:R-:W-:Y:S01]  /*c580*/  MUFU.EX2 R35, R35 ;  /* 0x0000002300237308 */ /* 0x000fe20000000800 */
[----:B------:R-:W-:-:S05]  /*c590*/  FADD.FTZ R27, R27, R44 ;  /* 0x0000002c1b1b7221 */ /* 0x000fca0000010000 */
[C---:B------:R-:W-:Y:S02]  /*c5a0*/  HMMA.16816.F32.BF16 R80, R4.reuse, R12, R80 ;  /* 0x0000000c0450723c */ /* 0x040fe40000041850 */
[----:B------:R-:W3:Y:S06]  /*c5b0*/  MUFU.EX2 R46, R46 ;  /* 0x0000002e002e7308 */ /* 0x000eec0000000800 */
[----:B------:R-:W-:Y:S01]  /*c5c0*/  HMMA.16816.F32.BF16 R76, R4, R14, R76 ;  /* 0x0000000e044c723c */ /* 0x000fe2000004184c */
[C---:B-1----:R-:W-:Y:S01]  /*c5d0*/  F2FP.BF16.F32.PACK_AB R4, R39.reuse, R52 ;  /* 0x000000342704723e */ /* 0x042fe200000010ff */
[----:B------:R-:W-:Y:S01]  /*c5e0*/  MUFU.EX2 R55, R55 ;  /* 0x0000003700377308 */ /* 0x000fe20000000800 */
[----:B------:R-:W1:Y:S01]  /*c5f0*/  LDSM.16.MT88.4 R12, [R0+0x400] ;  /* 0x00040000000c783b */ /* 0x000e620000004200 */
[----:B------:R-:W-:Y:S01]  /*c600*/  FADD.FTZ R52, R52, R27 ;  /* 0x0000001b34347221 */ /* 0x000fe20000010000 */
[--C-:B------:R-:W-:Y:S01]  /*c610*/  FFMA.FTZ R27, R32, UR4, -R23.reuse ;  /* 0x00000004201b7c23 */ /* 0x100fe20008010817 */
[--C-:B------:R-:W-:Y:S01]  /*c620*/  FFMA.FTZ R32, R24, UR4, -R23.reuse ;  /* 0x0000000418207c23 */ /* 0x100fe20008010817 */
[----:B------:R-:W-:Y:S01]  /*c630*/  FFMA.FTZ R24, R26, UR4, -R23 ;  /* 0x000000041a187c23 */ /* 0x000fe20008010817 */
[----:B------:R-:W-:-:S02]  /*c640*/  FADD.FTZ R52, R39, R52 ;  /* 0x0000003427347221 */ /* 0x000fc40000010000 */
[----:B------:R-:W4:Y:S01]  /*c650*/  MUFU.EX2 R88, R88 ;  /* 0x0000005800587308 */ /* 0x000f220000000800 */
[----:B---3--:R-:W-:Y:S01]  /*c660*/  F2FP.BF16.F32.PACK_AB R6, R46, R35 ;  /* 0x000000232e06723e */ /* 0x008fe200000010ff */
[----:B------:R-:W-:-:S04]  /*c670*/  FADD.FTZ R35, R35, R52 ;  /* 0x0000003423237221 */ /* 0x000fc80000010000 */
[----:B------:R-:W-:Y:S02]  /*c680*/  FADD.FTZ R35, R46, R35 ;  /* 0x000000232e237221 */ /* 0x000fe40000010000 */
[----:B------:R-:W-:Y:S08]  /*c690*/  MUFU.EX2 R64, R64 ;  /* 0x0000004000407308 */ /* 0x000ff00000000800 */
[----:B------:R-:W3:Y:S01]  /*c6a0*/  MUFU.EX2 R49, R49 ;  /* 0x0000003100317308 */ /* 0x000ee20000000800 */
[----:B----4-:R-:W-:-:S07]  /*c6b0*/  F2FP.BF16.F32.PACK_AB R5, R88, R55 ;  /* 0x000000375805723e */ /* 0x010fce00000010ff */
        /* <DEDUP_REMOVED lines=75> */
[----:B------:R-:W1:Y:S01]  /*cb70*/  LDSM.16.MT88.4 R8, [R132+0x4800] ;  /* 0x004800008408783b */ /* 0x000e620000004200 */
[----:B----4-:R-:W-:Y:S01]  /*cb80*/  F2FP.BF16.F32.PACK_AB R5, R38, R47 ;  /* 0x0000002f2605723e */ /* 0x010fe200000010ff */
[----:B------:R-:W-:Y:S01]  /*cb90*/  FADD.FTZ R64, R64, R55 ;  /* 0x0000003740407221 */ /* 0x000fe20000010000 */
[----:B------:R-:W-:-:S03]  /*cba0*/  F2FP.BF16.F32.PACK_AB R6, R61, R100 ;  /* 0x000000643d06723e */ /* 0x000fc600000010ff */
[----:B------:R-:W-:Y:S01]  /*cbb0*/  FADD.FTZ R49, R49, R64 ;  /* 0x0000004031317221 */ /* 0x000fe20000010000 */
[----:B------:R-:W-:Y:S03]  /*cbc0*/  MUFU.EX2 R94, R94 ;  /* 0x0000005e005e7308 */ /* 0x000fe60000000800 */
[----:B------:R-:W-:-:S04]  /*cbd0*/  FADD.FTZ R90, R90, R49 ;  /* 0x000000315a5a7221 */ /* 0x000fc80000010000 */
[----:B------:R-:W-:Y:S01]  /*cbe0*/  FADD.FTZ R90, R65, R90 ;  /* 0x0000005a415a7221 */ /* 0x000fe20000010000 */
[----:B--2---:R-:W-:Y:S01]  /*cbf0*/  F2FP.BF16.F32.PACK_AB R7, R37, R42 ;  /* 0x0000002a2507723e */ /* 0x004fe200000010ff */
[----:B------:R-:W2:Y:S02]  /*cc00*/  MUFU.EX2 R57, R57 ;  /* 0x0000003900397308 */ /* 0x000ea40000000800 */
        /* <DEDUP_REMOVED lines=19> */
[----:B--2---:R-:W-:Y:S01]  /*cd40*/  F2FP.BF16.F32.PACK_AB R4, R57, R94 ;  /* 0x0000005e3904723e */ /* 0x004fe200000010ff */
[----:B------:R-:W2:Y:S01]  /*cd50*/  LDSM.16.MT88.4 R12, [R132+0x4c00] ;  /* 0x004c0000840c783b */ /* 0x000ea20000004200 */
[----:B------:R-:W-:Y:S01]  /*cd60*/  FADD.FTZ R85, R85, R102 ;  /* 0x0000006655557221 */ /* 0x000fe20000010000 */
[----:B-----5:R-:W-:Y:S01]  /*cd70*/  F2FP.BF16.F32.PACK_AB R6, R48, R59 ;  /* 0x0000003b3006723e */ /* 0x020fe200000010ff */
[----:B------:R-:W-:-:S02]  /*cd80*/  FADD.FTZ R87, R110, R87 ;  /* 0x000000576e577221 */ /* 0x000fc40000010000 */
        /* <DEDUP_REMOVED lines=20> */
[----:B------:R1:W5:Y:S01]  /*ced0*/  LDSM.16.MT88.4 R8, [R0+0x1c00] ;  /* 0x001c00000008783b */ /* 0x0003620000004200 */
[----:B------:R-:W2:Y:S01]  /*cee0*/  MUFU.EX2 R28, R28 ;  /* 0x0000001c001c7308 */ /* 0x000ea20000000800 */
[----:B------:R-:W-:-:S04]  /*cef0*/  FADD.FTZ R94, R57, R94 ;  /* 0x0000005e395e7221 */ /* 0x000fc80000010000 */
[----:B------:R-:W-:Y:S01]  /*cf00*/  FADD.FTZ R59, R59, R94 ;  /* 0x0000005e3b3b7221 */ /* 0x000fe20000010000 */
[----:B----4-:R-:W-:Y:S01]  /*cf10*/  HMMA.16816.F32.BF16 R72, R4, R16, R72 ;  /* 0x000000100448723c */ /* 0x010fe20000041848 */
[----:B------:R-:W-:Y:S01]  /*cf20*/  FADD.FTZ R16, R60, R87 ;  /* 0x000000573c107221 */ /* 0x000fe20000010000 */
[----:B------:R-:W-:Y:S01]  /*cf30*/  MUFU.EX2 R25, R32 ;  /* 0x0000002000197308 */ /* 0x000fe20000000800 */
[----:B------:R-:W-:Y:S02]  /*cf40*/  FADD.FTZ R59, R48, R59 ;  /* 0x0000003b303b7221 */ /* 0x000fe40000010000 */
[----:B------:R-:W-:-:S03]  /*cf50*/  FADD.FTZ R16, R89, R16 ;  /* 0x0000001059107221 */ /* 0x000fc60000010000 */
[----:B------:R-:W-:Y:S01]  /*cf60*/  HMMA.16816.F32.BF16 R68, R4, R18, R68 ;  /* 0x000000120444723c */ /* 0x000fe20000041844 */
[----:B------:R-:W-:Y:S01]  /*cf70*/  FADD.FTZ R47, R47, R16 ;  /* 0x000000102f2f7221 */ /* 0x000fe20000010000 */
[----:B------:R-:W4:Y:S01]  /*cf80*/  MUFU.EX2 R24, R24 ;  /* 0x0000001800187308 */ /* 0x000f220000000800 */
[C---:B---3--:R-:W-:Y:S01]  /*cf90*/  F2FP.BF16.F32.PACK_AB R4, R43.reuse, R50 ;  /* 0x000000322b04723e */ /* 0x048fe200000010ff */
[----:B------:R-:W-:Y:S01]  /*cfa0*/  FADD.FTZ R50, R50, R59 ;  /* 0x0000003b32327221 */ /* 0x000fe20000010000 */
[----:B------:R-:W-:Y:S01]  /*cfb0*/  FADD.FTZ R47, R38, R47 ;  /* 0x0000002f262f7221 */ /* 0x000fe20000010000 */
[----:B--2---:R-:W-:Y:S02]  /*cfc0*/  F2FP.BF16.F32.PACK_AB R6, R28, R29 ;  /* 0x0000001d1c06723e */ /* 0x004fe400000010ff */
[----:B------:R-:W-:Y:S01]  /*cfd0*/  FADD.FTZ R50, R43, R50 ;  /* 0x000000322b327221 */ /* 0x000fe20000010000 */
[----:B------:R-:W-:Y:S01]  /*cfe0*/  FADD.FTZ R42, R42, R47 ;  /* 0x0000002f2a2a7221 */ /* 0x000fe20000010000 */
[----:B------:R-:W-:Y:S01]  /*cff0*/  MUFU.EX2 R22, R22 ;  /* 0x0000001600167308 */ /* 0x000fe20000000800 */
[----:B-1----:R-:W-:Y:S01]  /*d000*/  MOV R0, R3 ;  /* 0x0000000300007202 */ /* 0x002fe20000000f00 */
[----:B------:R-:W-:Y:S01]  /*d010*/  FADD.FTZ R29, R29, R50 ;  /* 0x000000321d1d7221 */ /* 0x000fe20000010000 */
[----:B------:R-:W-:-:S03]  /*d020*/  FADD.FTZ R42, R37, R42 ;  /* 0x0000002a252a7221 */ /* 0x000fc60000010000 */
[----:B------:R-:W-:Y:S01]  /*d030*/  FADD.FTZ R153, R28, R29 ;  /* 0x0000001d1c997221 */ /* 0x000fe20000010000 */
[----:B------:R-:W-:Y:S01]  /*d040*/  FADD.FTZ R31, R31, R42 ;  /* 0x0000002a1f1f7221 */ /* 0x000fe20000010000 */
[----:B------:R-:W1:Y:S01]  /*d050*/  MUFU.EX2 R21, R21 ;  /* 0x0000001500157308 */ /* 0x000e620000000800 */
[----:B----4-:R-:W-:Y:S02]  /*d060*/  F2FP.BF16.F32.PACK_AB R5, R24, R25 ;  /* 0x000000191805723e */ /* 0x010fe400000010ff */
[----:B------:R-:W-:-:S04]  /*d070*/  FADD.FTZ R2, R2, R31 ;  /* 0x0000001f02027221 */ /* 0x000fc80000010000 */
[----:B------:R-:W-:Y:S01]  /*d080*/  FADD.FTZ R27, R27, R2 ;  /* 0x000000021b1b7221 */ /* 0x000fe20000010000 */
[----:B------:R-:W-:-:S03]  /*d090*/  MOV R2, R20 ;  /* 0x0000001400027202 */ /* 0x000fc60000000f00 */
        /* <DEDUP_REMOVED lines=11> */
.L_x_4132:
        /* <DEDUP_REMOVED lines=19> */
.L_x_4142:
[----:B------:R-:W-:Y:S01]  /*d280*/  @!P1 IADD3 R3, P0, PT, RZ, -R149, RZ ;  /* 0x80000095ff039210 */ /* 0x000fe20007f1e0ff */
[----:B------:R-:W1:Y:S01]  /*d290*/  @!P1 LDC R154, c[0x0][0x3c0] ;  /* 0x0000f000ff9a9b82 */ /* 0x000e620000000800 */
[----:B------:R-:W-:Y:S01]  /*d2a0*/  SHF.R.U32.HI R133, RZ, 0x1, R86 ;  /* 0x00000001ff857819 */ /* 0x000fe20000011656 */
[----:B------:R-:W-:Y:S04]  /*d2b0*/  DEPBAR.LE SB0, 0x0 ;  /* 0x000080000000791a */ /* 0x000fe80000000000 */
[C---:B------:R-:W-:Y:S01]  /*d2c0*/  LOP3.LUT R145, R86.reuse, 0x18, RZ, 0xc0, !PT ;  /* 0x0000001856917812 */ /* 0x040fe200078ec0ff */
[----:B------:R-:W-:Y:S01]  /*d2d0*/  IMAD.MOV.U32 R6, RZ, RZ, R140 ;  /* 0x000000ffff067224 */ /* 0x000fe200078e008c */
[----:B------:R-:W-:Y:S01]  /*d2e0*/  LOP3.LUT R0, R133, 0x8, RZ, 0xc0, !PT ;  /* 0x0000000885007812 */ /* 0x000fe200078ec0ff */
[----:B------:R-:W-:Y:S01]  /*d2f0*/  BAR.SYNC.DEFER_BLOCKING 0x0 ;  /* 0x0000000000007b1d */ /* 0x000fe20000010000 */
[C---:B------:R-:W-:Y:S02]  /*d300*/  IMAD.SHL.U32 R134, R86.reuse, 0x10, RZ ;  /* 0x0000001056867824 */ /* 0x040fe400078e00ff */
[C---:B------:R-:W-:Y:S02]  /*d310*/  IMAD.SHL.U32 R84, R86.reuse, 0x4, RZ ;  /* 0x0000000456547824 */ /* 0x040fe400078e00ff */
[----:B------:R-:W-:Y:S01]  /*d320*/  IMAD.SHL.U32 R144, R86, 0x8, RZ ;  /* 0x0000000856907824 */ /* 0x000fe200078e00ff */
[----:B------:R-:W-:Y:S01]  /*d330*/  LOP3.LUT R2, R134, 0x100, RZ, 0xc0, !PT ;  /* 0x0000010086027812 */ /* 0x000fe200078ec0ff */
[----:B------:R-:W-:Y:S01]  /*d340*/  IMAD.MOV.U32 R5, RZ, RZ, R141 ;  /* 0x000000ffff057224 */ /* 0x000fe200078e008d */
[----:B------:R-:W-:Y:S01]  /*d350*/  LOP3.LUT R4, R84, 0x18, RZ, 0xc0, !PT ;  /* 0x0000001854047812 */ /* 0x000fe200078ec0ff */
[----:B------:R-:W-:Y:S01]  /*d360*/  IMAD.SHL.U32 R89, R86, 0x20, RZ ;  /* 0x0000002056597824 */ /* 0x000fe200078e00ff */
[----:B------:R-:W-:Y:S02]  /*d370*/  LOP3.LUT R134, R134, 0x3e00, RZ, 0xc0, !PT ;  /* 0x00003e0086867812 */ /* 0x000fe400078ec0ff */
[----:B------:R-:W-:Y:S02]  /*d380*/  LOP3.LUT R156, R144, 0x1f20, RZ, 0xc0, !PT ;  /* 0x00001f20909c7812 */ /* 0x000fe400078ec0ff */
[--C-:B------:R-:W-:Y:S01]  /*d390*/  LOP3.LUT R91, R4, 0xc0, R89.reuse, 0xf8, !PT ;  /* 0x000000c0045b7812 */ /* 0x100fe200078ef859 */
[----:B-1----:R-:W-:Y:S01]  /*d3a0*/  @!P1 IMAD.SHL.U32 R8, R154, 0x80, RZ ;  /* 0x000000809a089824 */ /* 0x002fe200078e00ff */
[--C-:B------:R-:W-:Y:S02]  /*d3b0*/  LOP3.LUT R2, R2, 0x20, R89.reuse, 0xf8, !PT ;  /* 0x0000002002027812 */ /* 0x100fe400078ef859 */
[----:B------:R-:W-:Y:S01]  /*d3c0*/  LOP3.LUT R89, R134, 0x120, R89, 0xf8, !PT ;  /* 0x0000012086597812 */ /* 0x000fe200078ef859 */
[----:B------:R-:W-:Y:S05]  /*d3d0*/  @!P1 IMAD.X R8, RZ, RZ, ~R8, P0 ;  /* 0x000000ffff089224 */ /* 0x000fea00000e0e08 */
[----:B------:R-:W-:Y:S04]  /*d3e0*/  @!P1 SHF.R.S64 R3, R3, 0x1f, R8 ;  /* 0x0000001f03039819 */ /* 0x000fe80000001008 */
[----:B------:R-:W-:Y:S02]  /*d3f0*/  @!P1 IADD3 R140, P0, PT, R140, R3, RZ ;  /* 0x000000038c8c9210 */ /* 0x000fe40007f1e0ff */
[----:B------:R-:W1:Y:S02]  /*d400*/  LDC R3, c[0x0][0x3c4] ;  /* 0x0000f100ff037b82 */ /* 0x000e640000000800 */
[----:B------:R-:W-:Y:S02]  /*d410*/  @!P1 LEA.HI.X.SX32 R141, R8, R141, 0x1, P0 ;  /* 0x0000008d088d9211 */ /* 0x000fe400000f0eff */
[----:B------:R-:W-:Y:S04]  /*d420*/  LOP3.LUT R8, R144, 0xd8, RZ, 0xc0, !PT ;  /* 0x000000d890087812 */ /* 0x000fe800078ec0ff */
[----:B------:R-:W-:Y:S01]  /*d430*/  LOP3.LUT R139, R8, R145, RZ, 0x3c, !PT ;  /* 0x00000091088b7212 */ /* 0x000fe200078e3cff */
[----:B------:R-:W-:Y:S06]  /*d440*/  @!P1 BRA `(.L_x_4139) ;  /* 0x0000000000f49947 */ /* 0x000fec0003800000 */
        /* <DEDUP_REMOVED lines=61> */
.L_x_4139:
[----:B------:R-:W-:Y:S02]  /*d820*/  LOP3.LUT R0, R89, R91, R0, 0xf6, !PT ;  /* 0x0000005b59007212 */ /* 0x000fe400078ef600 */
[----:B------:R-:W-:Y:S02]  /*d830*/  LOP3.LUT R91, R91, 0x8, R86, 0x78, !PT ;  /* 0x000000085b5b7812 */ /* 0x000fe400078e7856 */
[----:B------:R-:W-:Y:S02]  /*d840*/  LEA R0, R0, UR5, 0x1 ;  /* 0x0000000500007c11 */ /* 0x000fe4000f8e08ff */
[----:B------:R-:W-:Y:S02]  /*d850*/  LOP3.LUT R2, R2, R91, RZ, 0xfc, !PT ;  /* 0x0000005b02027212 */ /* 0x000fe400078efcff */
[----:B------:R-:W-:Y:S02]  /*d860*/  LOP3.LUT R139, R156, R139, RZ, 0xfc, !PT ;  /* 0x0000008b9c8b7212 */ /* 0x000fe400078efcff */
[----:B------:R-:W-:Y:S02]  /*d870*/  LEA R2, R2, UR5, 0x1 ;  /* 0x0000000502027c11 */ /* 0x000fe4000f8e08ff */
[----:B------:R-:W-:Y:S02]  /*d880*/  LEA R147, R139, UR5, 0x1 ;  /* 0x000000058b937c11 */ /* 0x000fe4000f8e08ff */
[----:B------:R-:W-:Y:S02]  /*d890*/  MOV R117, 0x20 ;  /* 0x0000002000757802 */ /* 0x000fe40000000f00 */
[C---:B------:R-:W-:Y:S01]  /*d8a0*/  SHF.L.U32 R155, R154.reuse, 0x6, RZ ;  /* 0x000000069a9b7819 */ /* 0x040fe200000006ff */
[----:B------:R-:W-:Y:S01]  /*d8b0*/  @!PT LDS RZ, [RZ] ;  /* 0x00000000fffff984 */ /* 0x000fe20000000800 */
[----:B------:R-:W-:Y:S01]  /*d8c0*/  @!PT LDS RZ, [RZ] ;  /* 0x00000000fffff984 */ /* 0x000fe20000000800 */
[----:B------:R-:W-:Y:S01]  /*d8d0*/  @!PT LDS RZ, [RZ] ;  /* 0x00000000fffff984 */ /* 0x000fe20000000800 */
[----:B------:R-:W-:Y:S01]  /*d8e0*/  LDGSTS.E.BYPASS.LTC128B.128 [R147+0x3000], desc[UR6][R140.64] ;  /* 0x030000008c937fae */ /* 0x000fe2000b981a06 */
[----:B-1----:R-:W-:Y:S02]  /*d8f0*/  SHF.L.U64.HI R154, R154, 0x6, R3 ;  /* 0x000000069a9a7819 */ /* 0x002fe40000010203 */
[C---:B------:R-:W-:Y:S04]  /*d900*/  IADD3 R158, P0, PT, R155.reuse, R140, RZ ;  /* 0x0000008c9b9e7210 */ /* 0x040fe80007f1e0ff */
[C---:B------:R-:W-:Y:S02]  /*d910*/  IADD3.X R159, PT, PT, R154.reuse, R141, RZ, P0, !PT ;  /* 0x0000008d9a9f7210 */ /* 0x040fe400007fe4ff */
[----:B------:R-:W-:Y:S03]  /*d920*/  IADD3 R156, P2, PT, R155, R158, RZ ;  /* 0x0000009e9b9c7210 */ /* 0x000fe60007f5e0ff */
[----:B------:R-:W-:Y:S01]  /*d930*/  LDGSTS.E.BYPASS.LTC128B.128 [R147+0x3800], desc[UR6][R158.64] ;  /* 0x038000009e937fae */ /* 0x000fe2000b981a06 */
[----:B------:R-:W-:Y:S02]  /*d940*/  IADD3.X R157, PT, PT, R154, R159, RZ, P2, !PT ;  /* 0x0000009f9a9d7210 */ /* 0x000fe400017fe4ff */
[----:B------:R-:W-:Y:S02]  /*d950*/  IADD3 R160, P0, PT, R156, R155, RZ ;  /* 0x0000009b9ca07210 */ /* 0x000fe40007f1e0ff */
[----:B------:R-:W-:Y:S02]  /*d960*/  ISETP.NE.AND P2, PT, R150, 0x1, PT ;  /* 0x000000019600780c */ /* 0x000fe40003f45270 */
[----:B------:R-:W-:Y:S01]  /*d970*/  IADD3.X R161, PT, PT, R157, R154, RZ, P0, !PT ;  /* 0x0000009a9da17210 */ /* 0x000fe200007fe4ff */
[----:B------:R1:W-:Y:S01]  /*d980*/  LDGSTS.E.BYPASS.LTC128B.128 [R147+0x4000], desc[UR6][R156.64] ;  /* 0x040000009c937fae */ /* 0x0003e2000b981a06 */
[----:B------:R-:W-:Y:S04]  /*d990*/  LOP3.LUT P0, RZ, R86, 0x4, RZ, 0xc0, !PT ;  /* 0x0000000456ff7812 */ /* 0x000fe8000780c0ff */
[----:B------:R-:W-:Y:S03]  /*d9a0*/  SEL R117, R117, 0xffffffe0, !P0 ;  /* 0xffffffe075757807 */ /* 0x000fe60004000000 */
[----:B------:R5:W-:Y:S01]  /*d9b0*/  LDGSTS.E.BYPASS.LTC128B.128 [R147+0x4800], desc[UR6][R160.64] ;  /* 0x04800000a0937fae */ /* 0x000be2000b981a06 */
[----:B------:R-:W-:Y:S07]  /*d9c0*/  IADD3 R124, PT, PT, R0, R117, RZ ;  /* 0x00000075007c7210 */ /* 0x000fee0007ffe0ff */
[----:B------:R2:W-:Y:S08]  /*d9d0*/  LDSM.16.M88.4 R88, [R0] ;  /* 0x000000000058783b */ /* 0x0005f00000000200 */
[----:B------:R-:W0:Y:S08]  /*d9e0*/  LDGDEPBAR ;  /* 0x00000000000079af */ /* 0x000e300000000000 */
[----:B------:R-:W3:Y:S08]  /*d9f0*/  LDSM.16.M88.4 R92, [R2+0x1000] ;  /* 0x00100000025c783b */ /* 0x000ef00000000200 */
[----:B------:R-:W4:Y:S01]  /*da00*/  LDSM.16.M88.4 R96, [R2+0x1400] ;  /* 0x001400000260783b */ /* 0x000f220000000200 */
[----:B--2---:R-:W-:Y:S07]  /*da10*/  IADD3 R0, PT, PT, R117, R2, RZ ;  /* 0x0000000275007210 */ /* 0x004fee0007ffe0ff */
[----:B------:R-:W2:Y:S08]  /*da20*/  LDSM.16.M88.4 R100, [R2+0x1800] ;  /* 0x001800000264783b */ /* 0x000eb00000000200 */
[----:B------:R-:W1:Y:S08]  /*da30*/  LDSM.16.M88.4 R104, [R2+0x1c00] ;  /* 0x001c00000268783b */ /* 0x000e700000000200 */
[----:B------:R-:W5:Y:S08]  /*da40*/  LDSM.16.M88.4 R108, [R2+0x2000] ;  /* 0x00200000026c783b */ /* 0x000f700000000200 */
[----:B------:R-:W5:Y:S08]  /*da50*/  LDSM.16.M88.4 R112, [R2+0x2400] ;  /* 0x002400000270783b */ /* 0x000f700000000200 */
[----:B------:R-:W5:Y:S08]  /*da60*/  LDSM.16.M88.4 R116, [R2+0x2800] ;  /* 0x002800000274783b */ /* 0x000f700000000200 */
[----:B------:R-:W5:Y:S08]  /*da70*/  LDSM.16.M88.4 R120, [R2+0x2c00] ;  /* 0x002c00000278783b */ /* 0x000f700000000200 */
[----:B------:R-:W-:Y:S08]  /*da80*/  LDSM.16.M88.4 R124, [R124] ;  /* 0x000000007c7c783b */ /* 0x000ff00000000200 */
[----:B------:R-:W5:Y:S01]  /*da90*/  LDSM.16.M88.4 R128, [R0+0x1000] ;  /* 0x001000000080783b */ /* 0x000f620000000200 */
        /* <DEDUP_REMOVED lines=80> */
[----:B------:R-:W-:Y:S01]  /*dfa0*/  FMUL.FTZ R163, R48, UR12 ;  /* 0x0000000c30a37c20 */ /* 0x000fe20008410000 */
[----:B------:R-:W-:Y:S03]  /*dfb0*/  FMUL.FTZ R161, R51, UR12 ;  /* 0x0000000c33a17c20 */ /* 0x000fe60008410000 */
[----:B------:R4:W2:Y:S01]  /*dfc0*/  MUFU.TANH R109, R139 ;  /* 0x0000008b006d7308 */ /* 0x0008a20000002400 */
[----:B---3--:R-:W-:Y:S09]  /*dfd0*/  FMUL.FTZ R155, R34, UR12 ;  /* 0x0000000c229b7c20 */ /* 0x008ff20008410000 */
[----:B------:R3:W2:Y:S01]  /*dfe0*/  MUFU.TANH R13, R158 ;  /* 0x0000009e000d7308 */ /* 0x0006a20000002400 */
[----:B-1----:R-:W-:Y:S01]  /*dff0*/  FMUL.FTZ R3, R36, UR12 ;  /* 0x0000000c24037c20 */ /* 0x002fe20008410000 */
[----:B------:R-:W-:Y:S01]  /*e000*/  FMUL.FTZ R162, R57, UR12 ;  /* 0x0000000c39a27c20 */ /* 0x000fe20008410000 */
[----:B------:R-:W-:Y:S01]  /*e010*/  FMUL.FTZ R164, R58, UR12 ;  /* 0x0000000c3aa47c20 */ /* 0x000fe20008410000 */
[----:B------:R-:W-:Y:S06]  /*e020*/  FMUL.FTZ R160, R59, UR12 ;  /* 0x0000000c3ba07c20 */ /* 0x000fec0008410000 */
        /* <DEDUP_REMOVED lines=63> */
[----:B------:R-:W1:Y:S01]  /*e420*/  MUFU.TANH R165, R165 ;  /* 0x000000a500a57308 */ /* 0x000e620000002400 */
[----:B----4-:R-:W-:Y:S09]  /*e430*/  FMUL.FTZ R3, R67, UR12 ;  /* 0x0000000c43037c20 */ /* 0x010ff20008410000 */
[----:B------:R-:W4:Y:S01]  /*e440*/  MUFU.TANH R163, R163 ;  /* 0x000000a300a37308 */ /* 0x000f220000002400 */
[----:B---3--:R-:W-:Y:S09]  /*e450*/  FMUL.FTZ R139, R63, UR12 ;  /* 0x0000000c3f8b7c20 */ /* 0x008ff20008410000 */
[----:B------:R-:W3:Y:S10]  /*e460*/  MUFU.TANH R161, R161 ;  /* 0x000000a100a17308 */ /* 0x000ef40000002400 */
        /* <DEDUP_REMOVED lines=89> */
.L_x_4141:
[C---:B------:R-:W-:Y:S01]  /*ea00*/  IMAD.SHL.U32 R5, R4.reuse, 0x40, RZ ;  /* 0x0000004004057824 */ /* 0x040fe200078e00ff */
[----:B------:R-:W-:Y:S01]  /*ea10*/  SHF.L.U64.HI R7, R4, 0x6, R7 ;  /* 0x0000000604077819 */ /* 0x000fe20000010207 */
[--C-:B-1----:R-:W-:Y:S03]  /*ea20*/  IMAD.MOV.U32 R139, RZ, RZ, R137.reuse ;  /* 0x000000ffff8b7224 */ /* 0x102fe600078e0089 */
[C---:B------:R-:W-:Y:S02]  /*ea30*/  IADD3 R28, P2, PT, R5.reuse, R138, RZ ;  /* 0x0000008a051c7210 */ /* 0x040fe40007f5e0ff */
[----:B------:R-:W-:Y:S01]  /*ea40*/  @!PT LDS RZ, [RZ] ;  /* 0x00000000fffff984 */ /* 0x000fe20000000800 */
[----:B------:R-:W-:Y:S01]  /*ea50*/  @!PT LDS RZ, [RZ] ;  /* 0x00000000fffff984 */ /* 0x000fe20000000800 */
[----:B------:R-:W-:Y:S01]  /*ea60*/  @!PT LDS RZ, [RZ] ;  /* 0x00000000fffff984 */ /* 0x000fe20000000800 */
[----:B------:R2:W-:Y:S02]  /*ea70*/  LDGSTS.E.BYPASS.LTC128B.128 [R147+0x1000], desc[UR6][R138.64] ;  /* 0x010000008a937fae */ /* 0x0005e4000b981a06 */
[----:B------:R-:W-:Y:S01]  /*ea80*/  IADD3 R4, P3, PT, R5, R28, RZ ;  /* 0x0000001c05047210 */ /* 0x000fe20007f7e0ff */
[C---:B------:R-:W-:Y:S03]  /*ea90*/  IMAD.X R29, R7.reuse, 0x1, R137, P2 ;  /* 0x00000001071d7824 */ /* 0x040fe600010e0689 */
[----:B------:R-:W-:Y:S02]  /*eaa0*/  IADD3 R30, P2, PT, R4, R5, RZ ;  /* 0x00000005041e7210 */ /* 0x000fe40007f5e0ff */
[----:B------:R2:W-:Y:S01]  /*eab0*/  LDGSTS.E.BYPASS.LTC128B.128 [R147+0x1800], desc[UR6][R28.64] ;  /* 0x018000001c937fae */ /* 0x0005e2000b981a06 */
[----:B------:R-:W-:Y:S04]  /*eac0*/  IADD3.X R5, PT, PT, R7, R29, RZ, P3, !PT ;  /* 0x0000001d07057210 */ /* 0x000fe80001ffe4ff */
[----:B------:R-:W-:Y:S01]  /*ead0*/  IADD3.X R31, PT, PT, R5, R7, RZ, P2, !PT ;  /* 0x00000007051f7210 */ /* 0x000fe200017fe4ff */
[----:B------:R2:W-:Y:S04]  /*eae0*/  LDGSTS.E.BYPASS.LTC128B.128 [R147+0x2000], desc[UR6][R4.64] ;  /* 0x0200000004937fae */ /* 0x0005e8000b981a06 */
[----:B------:R2:W-:Y:S04]  /*eaf0*/  LDGSTS.E.BYPASS.LTC128B.128 [R147+0x2800], desc[UR6][R30.64] ;  /* 0x028000001e937fae */ /* 0x0005e8000b981a06 */
[----:B------:R-:W0:Y:S02]  /*eb00*/  LDGDEPBAR ;  /* 0x00000000000079af */ /* 0x000e240000000000 */
.L_x_4140:
[----:B------:R-:W-:Y:S01]  /*eb10*/  LDSM.16.MT88.4 R36, [R132+0x3400] ;  /* 0x003400008424783b */ /* 0x000fe20000004200 */
        /* <DEDUP_REMOVED lines=47> */
[C---:B------:R-:W-:Y:S01]  /*ee10*/  FSETP.NEU.FTZ.AND P2, PT, R2.reuse, -INF , PT ;  /* 0xff8000000200780b */ /* 0x040fe20003f5d000 */
[----:B------:R-:W-:Y:S01]  /*ee20*/  FADD.FTZ R4, -R2, R87 ;  /* 0x0000005702047221 */ /* 0x000fe20000010100 */
[----:B------:R-:W-:Y:S01]  /*ee30*/  MOV R87, R2 ;  /* 0x0000000200577202 */ /* 0x000fe20000000f00 */
[----:B------:R-:W-:Y:S01]  /*ee40*/  FMUL.FTZ R45, R0, UR4 ;  /* 0x00000004002d7c20 */ /* 0x000fe20008410000 */
[----:B------:R-:W-:Y:S01]  /*ee50*/  FSEL R47, R47, RZ, P2 ;  /* 0x000000ff2f2f7208 */ /* 0x000fe20001000000 */
[----:B------:R-:W-:Y:S01]  /*ee60*/  FMUL.FTZ R24, R4, UR4 ;  /* 0x0000000404187c20 */ /* 0x000fe20008410000 */
[C---:B------:R-:W-:Y:S01]  /*ee70*/  FADD.FTZ R4, -R0.reuse, R85 ;  /* 0x0000005500047221 */ /* 0x040fe20000010100 */
[----:B------:R-:W-:Y:S02]  /*ee80*/  FSETP.NEU.FTZ.AND P2, PT, R0, -INF , PT ;  /* 0xff8000000000780b */ /* 0x000fe40003f5d000 */
[--C-:B------:R-:W-:Y:S01]  /*ee90*/  FFMA.FTZ R43, R107, UR4, -R47.reuse ;  /* 0x000000046b2b7c23 */ /* 0x100fe2000801082f */
[--C-:B------:R-:W-:Y:S01]  /*eea0*/  FFMA.FTZ R89, R11, UR4, -R47.reuse ;  /* 0x000000040b597c23 */ /* 0x100fe2000801082f */
[----:B------:R-:W1:Y:S01]  /*eeb0*/  MUFU.EX2 R24, R24 ;  /* 0x0000001800187308 */ /* 0x000e620000000800 */
[----:B------:R-:W-:Y:S01]  /*eec0*/  FSEL R45, R45, RZ, P2 ;  /* 0x000000ff2d2d7208 */ /* 0x000fe20001000000 */
[--C-:B------:R-:W-:Y:S01]  /*eed0*/  FFMA.FTZ R62, R104, UR4, -R47.reuse ;  /* 0x00000004683e7c23 */ /* 0x100fe2000801082f */
[----:B------:R-:W-:Y:S01]  /*eee0*/  FMUL.FTZ R23, R4, UR4 ;  /* 0x0000000404177c20 */ /* 0x000fe20008410000 */
[--C-:B------:R-:W-:Y:S01]  /*eef0*/  FFMA.FTZ R91, R105, UR4, -R47.reuse ;  /* 0x00000004695b7c23 */ /* 0x100fe2000801082f */
[----:B------:R-:W-:Y:S01]  /*ef00*/  FFMA.FTZ R95, R121, UR4, -R47 ;  /* 0x00000004795f7c23 */ /* 0x000fe2000801082f */
[--C-:B------:R-:W-:Y:S01]  /*ef10*/  FFMA.FTZ R85, R13, UR4, -R45.reuse ;  /* 0x000000040d557c23 */ /* 0x100fe2000801082d */
[--C-:B------:R-:W-:Y:S03]  /*ef20*/  FFMA.FTZ R64, R14, UR4, -R45.reuse ;  /* 0x000000040e407c23 */ /* 0x100fe6000801082d */
[----:B------:R-:W2:Y:S01]  /*ef30*/  MUFU.EX2 R43, R43 ;  /* 0x0000002b002b7308 */ /* 0x000ea20000000800 */
[--C-:B------:R-:W-:Y:S01]  /*ef40*/  FFMA.FTZ R57, R15, UR4, -R45.reuse ;  /* 0x000000040f397c23 */ /* 0x100fe2000801082d */
[--C-:B------:R-:W-:Y:S01]  /*ef50*/  FFMA.FTZ R104, R42, UR4, -R45.reuse ;  /* 0x000000042a687c23 */ /* 0x100fe2000801082d */
[----:B------:R-:W3:Y:S01]  /*ef60*/  LDSM.16.MT88.4 R12, [R132+0x3000] ;  /* 0x00300000840c783b */ /* 0x000ee20000004200 */
        /* <DEDUP_REMOVED lines=8> */
[----:B------:R-:W-:Y:S01]  /*eff0*/  FMUL.FTZ R5, R24, R81 ;  /* 0x0000005118057220 */ /* 0x000fe20000410000 */
[----:B------:R-:W-:Y:S01]  /*f000*/  FFMA.FTZ R61, R100, UR4, -R47 ;  /* 0x00000004643d7c23 */ /* 0x000fe2000801082f */
[--C-:B------:R-:W-:Y:S01]  /*f010*/  FFMA.FTZ R58, R96, UR4, -R45.reuse ;  /* 0x00000004603a7c23 */ /* 0x100fe2000801082d */
[----:B------:R-:W-:Y:S03]  /*f020*/  FFMA.FTZ R46, R19, UR4, -R45 ;  /* 0x00000004132e7c23 */ /* 0x000fe6000801082d */
[----:B------:R-:W1:Y:S01]  /*f030*/  MUFU.EX2 R91, R91 ;  /* 0x0000005b005b7308 */ /* 0x000e620000000800 */
[C---:B--2---:R-:W-:Y:S01]  /*f040*/  FFMA.FTZ R76, R24.reuse, R153, R43 ;  /* 0x00000099184c7223 */ /* 0x044fe2000001002b */
[--C-:B------:R-:W-:Y:S01]  /*f050*/  FFMA.FTZ R56, R17, UR4, -R45.reuse ;  /* 0x0000000411387c23 */ /* 0x100fe2000801082d */
[----:B------:R-:W-:Y:S01]  /*f060*/  FMUL.FTZ R17, R24, R69 ;  /* 0x0000004518117220 */ /* 0x000fe20000410000 */
[----:B------:R-:W-:Y:S01]  /*f070*/  FFMA.FTZ R67, R18, UR4, -R45 ;  /* 0x0000000412437c23 */ /* 0x000fe2000801082d */
[--C-:B------:R-:W-:Y:S01]  /*f080*/  FFMA.FTZ R53, R116, UR4, -R47.reuse ;  /* 0x0000000474357c23 */ /* 0x100fe2000801082f */
[----:B------:R-:W-:Y:S01]  /*f090*/  FFMA.FTZ R52, R112, UR4, -R47 ;  /* 0x0000000470347c23 */ /* 0x000fe2000801082f */
[----:B------:R-:W-:Y:S03]  /*f0a0*/  FFMA.FTZ R49, R108, UR4, -R45 ;  /* 0x000000046c317c23 */ /* 0x000fe6000801082d */
[----:B------:R-:W-:Y:S01]  /*f0b0*/  MUFU.EX2 R40, R40 ;  /* 0x0000002800287308 */ /* 0x000fe20000000800 */
[C---:B----4-:R-:W-:Y:S01]  /*f0c0*/  FMUL.FTZ R10, R23.reuse, R78 ;  /* 0x0000004e170a7220 */ /* 0x050fe20000410000 */
[C---:B------:R-:W-:Y:S01]  /*f0d0*/  FMUL.FTZ R11, R23.reuse, R79 ;  /* 0x0000004f170b7220 */ /* 0x040fe20000410000 */
[----:B------:R-:W-:Y:S01]  /*f0e0*/  FMUL.FTZ R6, R23, R82 ;  /* 0x0000005217067220 */ /* 0x000fe20000410000 */
[--C-:B------:R-:W-:Y:S01]  /*f0f0*/  FFMA.FTZ R82, R41, UR4, -R47.reuse ;  /* 0x0000000429527c23 */ /* 0x100fe2000801082f */
[C---:B------:R-:W-:Y:S01]  /*f100*/  FMUL.FTZ R7, R23.reuse, R83 ;  /* 0x0000005317077220 */ /* 0x040fe20000410000 */
[C---:B------:R-:W-:Y:S01]  /*f110*/  FMUL.FTZ R18, R23.reuse, R70 ;  /* 0x0000004617127220 */ /* 0x040fe20000410000 */
[----:B------:R-:W-:Y:S03]  /*f120*/  FMUL.FTZ R19, R23, R71 ;  /* 0x0000004717137220 */ /* 0x000fe60000410000 */
[----:B------:R-:W2:Y:S01]  /*f130*/  MUFU.EX2 R92, R92 ;  /* 0x0000005c005c7308 */ /* 0x000ea20000000800 */
[C---:B-1----:R-:W-:Y:S01]  /*f140*/  F2FP.BF16.F32.PACK_AB R28, R91.reuse, R43 ;  /* 0x0000002b5b1c723e */ /* 0x042fe200000010ff */
[----:B------:R-:W-:Y:S01]  /*f150*/  FADD.FTZ R76, R91, R76 ;  /* 0x0000004c5b4c7221 */ /* 0x000fe20000010000 */
[--C-:B------:R-:W-:Y:S01]  /*f160*/  FFMA.FTZ R51, R120, UR4, -R47.reuse ;  /* 0x0000000478337c23 */ /* 0x100fe2000801082f */
[----:B------:R-:W-:Y:S01]  /*f170*/  FFMA.FTZ R48, R117, UR4, -R47 ;  /* 0x0000000475307c23 */ /* 0x000fe2000801082f */
[----:B------:R-:W-:Y:S01]  /*f180*/  FFMA.FTZ R55, R129, UR4, -R45 ;  /* 0x0000000481377c23 */ /* 0x000fe2000801082d */
[--C-:B------:R-:W-:Y:S01]  /*f190*/  FFMA.FTZ R60, R131, UR4, -R47.reuse ;  /* 0x00000004833c7c23 */ /* 0x100fe2000801082f */
[----:B------:R-:W-:Y:S03]  /*f1a0*/  FFMA.FTZ R69, R101, UR4, -R47 ;  /* 0x0000000465457c23 */ /* 0x000fe6000801082f */
        /* <DEDUP_REMOVED lines=8> */
[----:B------:R-:W-:Y:S01]  /*f230*/  MUFU.EX2 R93, R93 ;  /* 0x0000005d005d7308 */ /* 0x000fe20000000800 */
[----:B--2---:R-:W-:Y:S01]  /*f240*/  F2FP.BF16.F32.PACK_AB R29, R92, R40 ;  /* 0x000000285c1d723e */ /* 0x004fe200000010ff */
[----:B------:R-:W-:Y:S01]  /*f250*/  FMUL.FTZ R9, R24, R77 ;  /* 0x0000004d18097220 */ /* 0x000fe20000410000 */
[----:B------:R-:W-:Y:S01]  /*f260*/  FFMA.FTZ R59, R123, UR4, -R47 ;  /* 0x000000047b3b7c23 */ /* 0x000fe2000801082f */
[--C-:B------:R-:W-:Y:S01]  /*f270*/  FFMA.FTZ R70, R99, UR4, -R45.reuse ;  /* 0x0000000463467c23 */ /* 0x100fe2000801082d */
[----:B------:R-:W-:Y:S01]  /*f280*/  FFMA.FTZ R63, R97, UR4, -R45 ;  /* 0x00000004613f7c23 */ /* 0x000fe2000801082d */
[----:B------:R-:W-:Y:S01]  /*f290*/  FFMA.FTZ R68, R130, UR4, -R47 ;  /* 0x0000000482447c23 */ /* 0x000fe2000801082f */
[--C-:B------:R-:W-:Y:S03]  /*f2a0*/  FFMA.FTZ R80, R110, UR4, -R45.reuse ;  /* 0x000000046e507c23 */ /* 0x100fe6000801082d */
[----:B------:R-:W1:Y:S01]  /*f2b0*/  MUFU.EX2 R90, R90 ;  /* 0x0000005a005a7308 */ /* 0x000e620000000800 */
[----:B------:R-:W-:Y:S01]  /*f2c0*/  FFMA.FTZ R96, R114, UR4, -R45 ;  /* 0x0000000472607c23 */ /* 0x000fe2000801082d */
[--C-:B------:R-:W-:Y:S01]  /*f2d0*/  FFMA.FTZ R100, R102, UR4, -R47.reuse ;  /* 0x0000000466647c23 */ /* 0x100fe2000801082f */
[--C-:B------:R-:W-:Y:S01]  /*f2e0*/  FFMA.FTZ R94, R118, UR4, -R47.reuse ;  /* 0x00000004765e7c23 */ /* 0x100fe2000801082f */
[----:B------:R-:W-:Y:S01]  /*f2f0*/  FFMA.FTZ R97, R163, UR4, -R47 ;  /* 0x00000004a3617c23 */ /* 0x000fe2000801082f */
[--C-:B------:R-:W-:Y:S01]  /*f300*/  FFMA.FTZ R102, R106, UR4, -R45.reuse ;  /* 0x000000046a667c23 */ /* 0x100fe2000801082d */
[----:B------:R-:W-:Y:S01]  /*f310*/  FFMA.FTZ R99, R161, UR4, -R45 ;  /* 0x00000004a1637c23 */ /* 0x000fe2000801082d */
[--C-:B------:R-:W-:Y:S03]  /*f320*/  FFMA.FTZ R98, R98, UR4, -R47.reuse ;  /* 0x0000000462627c23 */ /* 0x100fe6000801082f */
[----:B------:R-:W2:Y:S01]  /*f330*/  MUFU.EX2 R88, R88 ;  /* 0x0000005800587308 */ /* 0x000ea20000000800 */
[--C-:B------:R-:W-:Y:S01]  /*f340*/  FFMA.FTZ R101, R159, UR4, -R47.reuse ;  /* 0x000000049f657c23 */ /* 0x100fe2000801082f */
[----:B------:R-:W-:Y:S08]  /*f350*/  FFMA.FTZ R158, R158, UR4, -R47 ;  /* 0x000000049e9e7c23 */ /* 0x000ff0000801082f */
[----:B------:R-:W4:Y:S01]  /*f360*/  MUFU.EX2 R89, R89 ;  /* 0x0000005900597308 */ /* 0x000f220000000800 */
[C---:B-1----:R-:W-:Y:S01]  /*f370*/  F2FP.BF16.F32.PACK_AB R30, R90.reuse, R95 ;  /* 0x0000005f5a1e723e */ /* 0x042fe200000010ff */
[----:B------:R-:W-:Y:S04]  /*f380*/  FADD.FTZ R95, R95, R76 ;  /* 0x0000004c5f5f7221 */ /* 0x000fe80000010000 */
[----:B------:R-:W-:Y:S04]  /*f390*/  FADD.FTZ R90, R90, R95 ;  /* 0x0000005f5a5a7221 */ /* 0x000fe80000010000 */
[----:B------:R-:W1:Y:S01]  /*f3a0*/  MUFU.EX2 R66, R66 ;  /* 0x0000004200427308 */ /* 0x000e620000000800 */
[----:B--2---:R-:W-:Y:S09]  /*f3b0*/  F2FP.BF16.F32.PACK_AB R31, R88, R93 ;  /* 0x0000005d581f723e */ /* 0x004ff200000010ff */
[----:B------:R-:W-:Y:S01]  /*f3c0*/  MUFU.EX2 R85, R85 ;  /* 0x0000005500557308 */ /* 0x000fe20000000800 */
[C---:B---3--:R-:W-:Y:S05]  /*f3d0*/  HMMA.16816.F32.BF16 R4, R28.reuse, R12, R4 ;  /* 0x0000000c1c04723c */ /* 0x048fea0000041804 */
[C---:B------:R-:W-:Y:S01]  /*f3e0*/  FMUL.FTZ R12, R24.reuse, R72 ;  /* 0x00000048180c7220 */ /* 0x040fe20000410000 */
[----:B------:R-:W-:Y:S03]  /*f3f0*/  FMUL.FTZ R13, R24, R73 ;  /* 0x00000049180d7220 */ /* 0x000fe60000410000 */
[----:B------:R-:W2:Y:S01]  /*f400*/  MUFU.EX2 R64, R64 ;  /* 0x0000004000407308 */ /* 0x000ea20000000800 */
[C---:B------:R-:W-:Y:S03]  /*f410*/  HMMA.16816.F32.BF16 R8, R28.reuse, R14, R8 ;  /* 0x0000000e1c08723c */ /* 0x040fe60000041808 */
[C---:B------:R-:W-:Y:S01]  /*f420*/  FMUL.FTZ R14, R23.reuse, R74 ;  /* 0x0000004a170e7220 */ /* 0x040fe20000410000 */
[C---:B------:R-:W-:Y:S01]  /*f430*/  FMUL.FTZ R15, R23.reuse, R75 ;  /* 0x0000004b170f7220 */ /* 0x040fe20000410000 */
[----:B------:R-:W-:Y:S01]  /*f440*/  FFMA.FTZ R23, R23, R152, R40 ;  /* 0x0000009817177223 */ /* 0x000fe20000010028 */
[----:B------:R-:W-:Y:S03]  /*f450*/  FFMA.FTZ R72, R113, UR4, -R45 ;  /* 0x0000000471487c23 */ /* 0x000fe6000801082d */
[----:B------:R-:W-:Y:S01]  /*f460*/  MUFU.EX2 R62, R62 ;  /* 0x0000003e003e7308 */ /* 0x000fe20000000800 */
[----:B------:R-:W-:Y:S01]  /*f470*/  LDSM.16.MT88.4 R40, [R44+0xc00] ;  /* 0x000c00002c28783b */ /* 0x000fe20000004200 */
[--C-:B------:R-:W-:Y:S01]  /*f480*/  FFMA.FTZ R74, R109, UR4, -R47.reuse ;  /* 0x000000046d4a7c23 */ /* 0x100fe2000801082f */
[--C-:B------:R-:W-:Y:S01]  /*f490*/  FFMA.FTZ R73, R122, UR4, -R47.reuse ;  /* 0x000000047a497c23 */ /* 0x100fe2000801082f */
[C---:B------:R-:W-:Y:S03]  /*f4a0*/  HMMA.16816.F32.BF16 R12, R28.reuse, R32, R12 ;  /* 0x000000201c0c723c */ /* 0x040fe6000004180c */
[----:B------:R-:W-:Y:S03]  /*f4b0*/  FFMA.FTZ R75, R165, UR4, -R47 ;  /* 0x00000004a54b7c23 */ /* 0x000fe6000801082f */
[----:B------:R-:W3:Y:S01]  /*f4c0*/  MUFU.EX2 R61, R61 ;  /* 0x0000003d003d7308 */ /* 0x000ee20000000800 */
[----:B------:R-:W-:Y:S01]  /*f4d0*/  FADD.FTZ R92, R92, R23 ;  /* 0x000000175c5c7221 */ /* 0x000fe20000010000 */
[----:B----4-:R-:W-:Y:S01]  /*f4e0*/  FADD.FTZ R23, R89, R90 ;  /* 0x0000005a59177221 */ /* 0x010fe20000010000 */
[----:B------:R-:W-:Y:S01]  /*f4f0*/  HMMA.16816.F32.BF16 R16, R28, R34, R16 ;  /* 0x000000221c10723c */ /* 0x000fe20000041810 */
[----:B------:R-:W4:Y:S02]  /*f500*/  LDSM.16.MT88.4 R32, [R44+0x400] ;  /* 0x000400002c20783b */ /* 0x000f240000004200 */
[----:B-1----:R-:W-:Y:S04]  /*f510*/  F2FP.BF16.F32.PACK_AB R28, R66, R89 ;  /* 0x00000059421c723e */ /* 0x002fe800000010ff */
[----:B------:R-:W-:Y:S01]  /*f520*/  MUFU.EX2 R58, R58 ;  /* 0x0000003a003a7308 */ /* 0x000fe20000000800 */
[----:B--2---:R-:W-:Y:S01]  /*f530*/  F2FP.BF16.F32.PACK_AB R29, R64, R85 ;  /* 0x00000055401d723e */ /* 0x004fe200000010ff */
[----:B------:R-:W-:Y:S01]  /*f540*/  FADD.FTZ R23, R66, R23 ;  /* 0x0000001742177221 */ /* 0x000fe20000010000 */
[----:B------:R-:W-:Y:S04]  /*f550*/  FADD.FTZ R93, R93, R92 ;  /* 0x0000005c5d5d7221 */ /* 0x000fe80000010000 */
[----:B------:R-:W-:Y:S03]  /*f560*/  FADD.FTZ R88, R88, R93 ;  /* 0x0000005d58587221 */ /* 0x000fe60000010000 */
[----:B------:R-:W1:Y:S01]  /*f570*/  MUFU.EX2 R57, R57 ;  /* 0x0000003900397308 */ /* 0x000e620000000800 */
[----:B---3--:R-:W-:Y:S01]  /*f580*/  F2FP.BF16.F32.PACK_AB R30, R61, R62 ;  /* 0x0000003e3d1e723e */ /* 0x008fe200000010ff */
[----:B------:R-:W-:Y:S01]  /*f590*/  FADD.FTZ R77, R85, R88 ;  /* 0x00000058554d7221 */ /* 0x000fe20000010000 */
[----:B------:R-:W-:Y:S03]  /*f5a0*/  FFMA.FTZ R85, R160, UR4, -R45 ;  /* 0x00000004a0557c23 */ /* 0x000fe6000801082d */
[----:B------:R-:W-:Y:S04]  /*f5b0*/  FADD.FTZ R77, R64, R77 ;  /* 0x0000004d404d7221 */ /* 0x000fe80000010000 */
[----:B------:R-:W-:Y:S10]  /*f5c0*/  MUFU.EX2 R53, R53 ;  /* 0x0000003500357308 */ /* 0x000ff40000000800 */
[----:B------:R-:W2:Y:S01]  /*f5d0*/  MUFU.EX2 R52, R52 ;  /* 0x0000003400347308 */ /* 0x000ea20000000800 */
[C---:B-1----:R-:W-:Y:S01]  /*f5e0*/  F2FP.BF16.F32.PACK_AB R31, R57.reuse, R58 ;  /* 0x0000003a391f723e */ /* 0x042fe200000010ff */
[----:B------:R-:W-:Y:S02]  /*f5f0*/  FADD.FTZ R58, R58, R77 ;  /* 0x0000004d3a3a7221 */ /* 0x000fe40000010000 */
[----:B------:R-:W-:Y:S02]  /*f600*/  LDSM.16.MT88.4 R76, [R132+0x4c00] ;  /* 0x004c0000844c783b */ /* 0x000fe40000004200 */
        /* <DEDUP_REMOVED lines=23> */
[----:B------:R-:W3:Y:S02]  /*f780*/  LDSM.16.MT88.4 R36, [R132+0x3c00] ;  /* 0x003c00008424783b */ /* 0x000ee40000004200 */
[----:B--2---:R-:W-:Y:S06]  /*f790*/  F2FP.BF16.F32.PACK_AB R24, R59, R60 ;  /* 0x0000003c3b18723e */ /* 0x004fec00000010ff */
[----:B------:R-:W-:Y:S01]  /*f7a0*/  MUFU.EX2 R74, R74 ;  /* 0x0000004a004a7308 */ /* 0x000fe20000000800 */
[C---:B-----5:R-:W-:Y:S09]  /*f7b0*/  HMMA.16816.F32.BF16 R12, R28.reuse, R32, R12 ;  /* 0x000000201c0c723c */ /* 0x060ff2000004180c */
[----:B------:R-:W2:Y:S01]  /*f7c0*/  MUFU.EX2 R69, R69 ;  /* 0x0000004500457308 */ /* 0x000ea20000000800 */
[----:B------:R-:W-:Y:S01]  /*f7d0*/  HMMA.16816.F32.BF16 R16, R28, R34, R16 ;  /* 0x000000221c10723c */ /* 0x000fe20000041810 */
[----:B------:R-:W4:Y:S02]  /*f7e0*/  LDSM.16.MT88.4 R28, [R132+0x4000] ;  /* 0x00400000841c783b */ /* 0x000f240000004200 */
[----:B-1----:R-:W-:Y:S06]  /*f7f0*/  F2FP.BF16.F32.PACK_AB R25, R67, R72 ;  /* 0x000000484319723e */ /* 0x002fec00000010ff */
[----:B------:R-:W-:Y:S01]  /*f800*/  MUFU.EX2 R70, R70 ;  /* 0x0000004600467308 */ /* 0x000fe20000000800 */
[----:B------:R-:W1:Y:S09]  /*f810*/  LDSM.16.MT88.4 R32, [R44+0x1000] ;  /* 0x001000002c20783b */ /* 0x000e720000004200 */
[----:B------:R-:W5:Y:S01]  /*f820*/  MUFU.EX2 R63, R63 ;  /* 0x0000003f003f7308 */ /* 0x000f620000000800 */
[----:B--2---:R-:W-:Y:S09]  /*f830*/  F2FP.BF16.F32.PACK_AB R26, R69, R74 ;  /* 0x0000004a451a723e */ /* 0x004ff200000010ff */
[----:B------:R-:W-:Y:S10]  /*f840*/  MUFU.EX2 R65, R65 ;  /* 0x0000004100417308 */ /* 0x000ff40000000800 */
[----:B------:R-:W2:Y:S01]  /*f850*/  MUFU.EX2 R68, R68 ;  /* 0x0000004400447308 */ /* 0x000ea20000000800 */
[----:B-----5:R-:W-:Y:S09]  /*f860*/  F2FP.BF16.F32.PACK_AB R27, R63, R70 ;  /* 0x000000463f1b723e */ /* 0x020ff200000010ff */
[----:B------:R-:W-:Y:S01]  /*f870*/  MUFU.EX2 R71, R71 ;  /* 0x0000004700477308 */ /* 0x000fe20000000800 */
[C---:B---3--:R-:W-:Y:S09]  /*f880*/  HMMA.16816.F32.BF16 R4, R24.reuse, R36, R4 ;  /* 0x000000241804723c */ /* 0x048ff20000041804 */
[----:B------:R-:W3:Y:S01]  /*f890*/  MUFU.EX2 R80, R80 ;  /* 0x0000005000507308 */ /* 0x000ee20000000800 */
[C---:B------:R-:W-:Y:S01]  /*f8a0*/  HMMA.16816.F32.BF16 R8, R24.reuse, R38, R8 ;  /* 0x000000261808723c */ /* 0x040fe20000041808 */
[----:B------:R-:W5:Y:S08]  /*f8b0*/  LDSM.16.MT88.4 R36, [R132+0x4400] ;  /* 0x004400008424783b */ /* 0x000f700000004200 */
[----:B------:R-:W-:Y:S01]  /*f8c0*/  MUFU.EX2 R73, R73 ;  /* 0x0000004900497308 */ /* 0x000fe20000000800 */
[C---:B------:R-:W-:Y:S03]  /*f8d0*/  HMMA.16816.F32.BF16 R12, R24.reuse, R40, R12 ;  /* 0x00000028180c723c */ /* 0x040fe6000004180c */
[--C-:B------:R-:W-:Y:S01]  /*f8e0*/  FFMA.FTZ R40, R54, UR4, -R45.reuse ;  /* 0x0000000436287c23 */ /* 0x100fe2000801082d */
[----:B------:R-:W-:Y:S01]  /*f8f0*/  FFMA.FTZ R41, R157, UR4, -R45 ;  /* 0x000000049d297c23 */ /* 0x000fe2000801082d */
[--C-:B------:R-:W-:Y:S04]  /*f900*/  FFMA.FTZ R54, R156, UR4, -R47.reuse ;  /* 0x000000049c367c23 */ /* 0x100fe8000801082f */
[----:B------:R-:W4:Y:S01]  /*f910*/  MUFU.EX2 R82, R82 ;  /* 0x0000005200527308 */ /* 0x000f220000000800 */
[----:B------:R-:W-:Y:S03]  /*f920*/  HMMA.16816.F32.BF16 R16, R24, R42, R16 ;  /* 0x0000002a1810723c */ /* 0x000fe60000041810 */
[----:B--2---:R-:W-:Y:S01]  /*f930*/  F2FP.BF16.F32.PACK_AB R24, R68, R65 ;  /* 0x000000414418723e */ /* 0x004fe200000010ff */
[--C-:B------:R-:W-:Y:S01]  /*f940*/  FFMA.FTZ R42, R50, UR4, -R47.reuse ;  /* 0x00000004322a7c23 */ /* 0x100fe2000801082f */
[----:B---3--:R-:W-:Y:S01]  /*f950*/  F2FP.BF16.F32.PACK_AB R25, R80, R71 ;  /* 0x000000475019723e */ /* 0x008fe200000010ff */
[----:B------:R-:W-:Y:S03]  /*f960*/  FFMA.FTZ R43, R162, UR4, -R47 ;  /* 0x00000004a22b7c23 */ /* 0x000fe6000801082f */
[----:B------:R-:W-:Y:S01]  /*f970*/  MUFU.EX2 R96, R96 ;  /* 0x0000006000607308 */ /* 0x000fe20000000800 */
[----:B------:R-:W-:Y:S09]  /*f980*/  FFMA.FTZ R50, R164, UR4, -R45 ;  /* 0x00000004a4327c23 */ /* 0x000ff2000801082d */
[----:B------:R-:W2:Y:S01]  /*f990*/  MUFU.EX2 R81, R81 ;  /* 0x0000005100517308 */ /* 0x000ea20000000800 */
[----:B----4-:R-:W-:Y:S09]  /*f9a0*/  F2FP.BF16.F32.PACK_AB R26, R82, R73 ;  /* 0x00000049521a723e */ /* 0x010ff200000010ff */
[----:B------:R-:W-:Y:S10]  /*f9b0*/  MUFU.EX2 R75, R75 ;  /* 0x0000004b004b7308 */ /* 0x000ff40000000800 */
[----:B------:R-:W3:Y:S01]  /*f9c0*/  MUFU.EX2 R94, R94 ;  /* 0x0000005e005e7308 */ /* 0x000ee20000000800 */
[----:B--2---:R-:W-:Y:S09]  /*f9d0*/  F2FP.BF16.F32.PACK_AB R27, R81, R96 ;  /* 0x00000060511b723e */ /* 0x004ff200000010ff */
[----:B------:R-:W-:Y:S01]  /*f9e0*/  MUFU.EX2 R83, R83 ;  /* 0x0000005300537308 */ /* 0x000fe20000000800 */
[C---:B------:R-:W-:Y:S09]  /*f9f0*/  HMMA.16816.F32.BF16 R4, R24.reuse, R28, R4 ;  /* 0x0000001c1804723c */ /* 0x040ff20000041804 */
[----:B------:R-:W2:Y:S01]  /*fa00*/  MUFU.EX2 R104, R104 ;  /* 0x0000006800687308 */ /* 0x000ea20000000800 */
[C---:B------:R-:W-:Y:S01]  /*fa10*/  HMMA.16816.F32.BF16 R8, R24.reuse, R30, R8 ;  /* 0x0000001e1808723c */ /* 0x040fe20000041808 */
[----:B------:R-:W4:Y:S08]  /*fa20*/  LDSM.16.MT88.4 R28, [R44+0x1400] ;  /* 0x001400002c1c783b */ /* 0x000f300000004200 */
[----:B------:R-:W-:Y:S01]  /*fa30*/  MUFU.EX2 R97, R97 ;  /* 0x0000006100617308 */ /* 0x000fe20000000800 */
[C---:B-1----:R-:W-:Y:S03]  /*fa40*/  HMMA.16816.F32.BF16 R12, R24.reuse, R32, R12 ;  /* 0x00000020180c723c */ /* 0x042fe6000004180c */
[----:B------:R-:W-:Y:S01]  /*fa50*/  FADD.FTZ R32, R62, R23 ;  /* 0x000000173e207221 */ /* 0x000fe20000010000 */
[----:B------:R-:W-:Y:S05]  /*fa60*/  FADD.FTZ R23, R49, R58 ;  /* 0x0000003a31177221 */ /* 0x000fea0000010000 */
[----:B------:R-:W1:Y:S01]  /*fa70*/  MUFU.EX2 R100, R100 ;  /* 0x0000006400647308 */ /* 0x000e620000000800 */
[----:B------:R-:W-:Y:S01]  /*fa80*/  FADD.FTZ R32, R61, R32 ;  /* 0x000000203d207221 */ /* 0x000fe20000010000 */
[----:B------:R-:W-:Y:S03]  /*fa90*/  HMMA.16816.F32.BF16 R16, R24, R34, R16 ;  /* 0x000000221810723c */ /* 0x000fe60000041810 */
[----:B------:R-:W-:Y:S01]  /*faa0*/  FADD.FTZ R53, R53, R32 ;  /* 0x0000002035357221 */ /* 0x000fe20000010000 */
[----:B---3--:R-:W-:Y:S01]  /*fab0*/  F2FP.BF16.F32.PACK_AB R24, R94, R75 ;  /* 0x0000004b5e18723e */ /* 0x008fe200000010ff */
[----:B------:R-:W3:Y:S03]  /*fac0*/  LDSM.16.MT88.4 R32, [R132+0x4800] ;  /* 0x004800008420783b */ /* 0x000ee60000004200 */
[----:B------:R-:W-:Y:S01]  /*fad0*/  MUFU.EX2 R102, R102 ;  /* 0x0000006600667308 */ /* 0x000fe20000000800 */
[----:B--2---:R-:W-:Y:S01]  /*fae0*/  F2FP.BF16.F32.PACK_AB R25, R104, R83 ;  /* 0x000000536819723e */ /* 0x004fe200000010ff */
[----:B------:R-:W-:Y:S01]  /*faf0*/  FADD.FTZ R23, R46, R23 ;  /* 0x000000172e177221 */ /* 0x000fe20000010000 */
[----:B------:R-:W-:Y:S01]  /*fb00*/  FADD.FTZ R52, R52, R53 ;  /* 0x0000003534347221 */ /* 0x000fe20000010000 */
[----:B------:R-:W-:Y:S02]  /*fb10*/  FFMA.FTZ R46, R22, UR4, -R45 ;  /* 0x00000004162e7c23 */ /* 0x000fe4000801082d */
[----:B------:R-:W-:Y:S01]  /*fb20*/  FADD.FTZ R56, R56, R23 ;  /* 0x0000001738387221 */ /* 0x000fe20000010000 */
[----:B------:R-:W-:Y:S03]  /*fb30*/  FADD.FTZ R51, R51, R52 ;  /* 0x0000003433337221 */ /* 0x000fe60000010000 */
[----:B------:R-:W2:Y:S01]  /*fb40*/  MUFU.EX2 R99, R99 ;  /* 0x0000006300637308 */ /* 0x000ea20000000800 */
        /* <DEDUP_REMOVED lines=17> */
[C---:B-----5:R-:W-:Y:S03]  /*fc60*/  HMMA.16816.F32.BF16 R4, R24.reuse, R36, R4 ;  /* 0x000000241804723c */ /* 0x060fe60000041804 */
[----:B------:R-:W-:Y:S01]  /*fc70*/  FADD.FTZ R68, R68, R65 ;  /* 0x0000004144447221 */ /* 0x000fe20000010000 */
[----:B------:R-:W-:Y:S05]  /*fc80*/  FADD.FTZ R71, R80, R71 ;  /* 0x0000004750477221 */ /* 0x000fea0000010000 */
[----:B------:R-:W-:Y:S01]  /*fc90*/  MUFU.EX2 R40, R40 ;  /* 0x0000002800287308 */ /* 0x000fe20000000800 */
[C---:B------:R-:W-:Y:S01]  /*fca0*/  HMMA.16816.F32.BF16 R8, R24.reuse, R38, R8 ;  /* 0x000000261808723c */ /* 0x040fe20000041808 */
[----:B------:R-:W5:Y:S02]  /*fcb0*/  LDSM.16.MT88.4 R36, [R44+0x1800] ;  /* 0x001800002c24783b */ /* 0x000f640000004200 */
[----:B------:R-:W-:Y:S01]  /*fcc0*/  FADD.FTZ R73, R73, R68 ;  /* 0x0000004449497221 */ /* 0x000fe20000010000 */
[----:B------:R-:W-:Y:S05]  /*fcd0*/  FADD.FTZ R96, R96, R71 ;  /* 0x0000004760607221 */ /* 0x000fea0000010000 */
[----:B------:R-:W3:Y:S01]  /*fce0*/  MUFU.EX2 R41, R41 ;  /* 0x0000002900297308 */ /* 0x000ee20000000800 */
[C---:B----4-:R-:W-:Y:S03]  /*fcf0*/  HMMA.16816.F32.BF16 R12, R24.reuse, R28, R12 ;  /* 0x0000001c180c723c */ /* 0x050fe6000004180c */
[----:B------:R-:W-:Y:S01]  /*fd00*/  FFMA.FTZ R29, R20, UR4, -R45 ;  /* 0x00000004141d7c23 */ /* 0x000fe2000801082d */
[--C-:B------:R-:W-:Y:S01]  /*fd10*/  FFMA.FTZ R28, R154, UR4, -R47.reuse ;  /* 0x000000049a1c7c23 */ /* 0x100fe2000801082f */
[----:B-1----:R-:W1:Y:S01]  /*fd20*/  LDSM.16.MT88.4 R20, [R44+0x1c00] ;  /* 0x001c00002c14783b */ /* 0x002e620000004200 */
[----:B------:R-:W-:Y:S03]  /*fd30*/  FFMA.FTZ R47, R155, UR4, -R47 ;  /* 0x000000049b2f7c23 */ /* 0x000fe6000801082f */
[----:B------:R-:W-:Y:S01]  /*fd40*/  MUFU.EX2 R42, R42 ;  /* 0x0000002a002a7308 */ /* 0x000fe20000000800 */
[----:B------:R-:W-:Y:S03]  /*fd50*/  HMMA.16816.F32.BF16 R16, R24, R30, R16 ;  /* 0x0000001e1810723c */ /* 0x000fe60000041810 */
[----:B--2---:R-:W-:Y:S01]  /*fd60*/  F2FP.BF16.F32.PACK_AB R24, R101, R98 ;  /* 0x000000626518723e */ /* 0x004fe200000010ff */
[----:B------:R-:W-:Y:S01]  /*fd70*/  FFMA.FTZ R45, R3, UR4, -R45 ;  /* 0x00000004032d7c23 */ /* 0x000fe2000801082d */
        /* <DEDUP_REMOVED lines=23> */
[C---:B---3--:R-:W-:Y:S01]  /*fef0*/  F2FP.BF16.F32.PACK_AB R27, R85.reuse, R50 ;  /* 0x00000032551b723e */ /* 0x048fe200000010ff */
[----:B------:R-:W-:Y:S04]  /*ff00*/  FADD.FTZ R50, R50, R41 ;  /* 0x0000002932327221 */ /* 0x000fe80000010000 */
[----:B------:R-:W-:Y:S02]  /*ff10*/  FADD.FTZ R85, R85, R50 ;  /* 0x0000003255557221 */ /* 0x000fe40000010000 */
[C---:B------:R-:W-:Y:S02]  /*ff20*/  HMMA.16816.F32.BF16 R4, R24.reuse, R32, R4 ;  /* 0x000000201804723c */ /* 0x040fe40000041804 */
[----:B------:R-:W3:Y:S06]  /*ff30*/  MUFU.EX2 R46, R46 ;  /* 0x0000002e002e7308 */ /* 0x000eec0000000800 */
[C---:B------:R-:W-:Y:S04]  /*ff40*/  HMMA.16816.F32.BF16 R8, R24.reuse, R34, R8 ;  /* 0x000000221808723c */ /* 0x040fe80000041808 */
[----:B------:R-:W-:Y:S01]  /*ff50*/  MUFU.EX2 R28, R28 ;  /* 0x0000001c001c7308 */ /* 0x000fe20000000800 */
[----:B--2---:R-:W-:Y:S01]  /*ff60*/  F2FP.BF16.F32.PACK_AB R68, R49, R54 ;  /* 0x000000363144723e */ /* 0x004fe200000010ff */
[----:B------:R-:W-:Y:S02]  /*ff70*/  FADD.FTZ R54, R54, R43 ;  /* 0x0000002b36367221 */ /* 0x000fe40000010000 */
[C---:B-----5:R-:W-:Y:S06]  /*ff80*/  HMMA.16816.F32.BF16 R12, R24.reuse, R36, R12 ;  /* 0x00000024180c723c */ /* 0x060fec000004180c */
[----:B------:R-:W2:Y:S01]  /*ff90*/  MUFU.EX2 R47, R47 ;  /* 0x0000002f002f7308 */ /* 0x000ea20000000800 */
[----:B---3--:R-:W-:Y:S01]  /*ffa0*/  F2FP.BF16.F32.PACK_AB R69, R51, R46 ;  /* 0x0000002e3345723e */ /* 0x008fe200000010ff */
[----:B------:R-:W-:Y:S01]  /*ffb0*/  FADD.FTZ R46, R46, R85 ;  /* 0x000000552e2e7221 */ /* 0x000fe20000010000 */
[----:B------:R-:W-:Y:S01]  /*ffc0*/  FADD.FTZ R49, R49, R54 ;  /* 0x0000003631317221 */ /* 0x000fe20000010000 */
[----:B------:R-:W-:Y:S01]  /*ffd0*/  MOV R85, R0 ;  /* 0x0000000000557202 */ /* 0x000fe20000000f00 */
[----:B------:R-:W-:Y:S05]  /*ffe0*/  HMMA.16816.F32.BF16 R16, R24, R38, R16 ;  /* 0x000000261810723c */ /* 0x000fea0000041810 */
[----:B------:R-:W-:Y:S01]  /*fff0*/  MUFU.EX2 R29, R29 ;  /* 0x0000001d001d7308 */ /* 0x000fe20000000800 */
[----:B------:R-:W-:Y:S09]  /*10000*/  FADD.FTZ R46, R51, R46 ;  /* 0x0000002e332e7221 */ /* 0x000ff20000010000 */
[----:B------:R-:W3:Y:S01]  /*10010*/  MUFU.EX2 R152, R45 ;  /* 0x0000002d00987308 */ /* 0x000ee20000000800 */
[C---:B--2---:R-:W-:Y:S01]  /*10020*/  F2FP.BF16.F32.PACK_AB R70, R47.reuse, R28 ;  /* 0x0000001c2f46723e */ /* 0x044fe200000010ff */
[----:B------:R-:W-:Y:S04]  /*10030*/  FADD.FTZ R28, R28, R49 ;  /* 0x000000311c1c7221 */ /* 0x000fe80000010000 */
        /* <DEDUP_REMOVED lines=10> */
.L_x_4138:
        /* <DEDUP_REMOVED lines=112> */
.L_x_4144:
[----:B------:R-:W-:Y:S05]  /*107e0*/  BSYNC.RECONVERGENT B0 ;  /* 0x0000000000007941 */ /* 0x000fea0003800200 */
.L_x_4143:
        /* <DEDUP_REMOVED lines=33> */
.L_x_4145:
        /* <DEDUP_REMOVED lines=16> */
.L_x_4933:


//--------------------- .text._ZN5flash24flash_fwd_splitkv_kernelI23Flash_fwd_kernel_traitsILi32ELi64ELi128ELi4ELb0ELb0EN7cutlass10bfloat16_tE19Flash_kernel_traitsILi32ELi64ELi128ELi4ES3_EELb1ELb0ELb1ELb0ELb0ELb0ELb0ELb1EEEvNS_16Flash_fwd_paramsE --------------------------
	.section	.text._ZN5flash24flash_fwd_splitkv_kernelI23Flash_fwd_kernel_traitsILi32ELi64ELi128ELi4ELb0ELb0EN7cutlass10bfloat16_tE19Flash_kernel_traitsILi32ELi64ELi128ELi4ES3_EELb1ELb0ELb1ELb0ELb0ELb0ELb0ELb1EEEvNS_16Flash_fwd_paramsE,"ax",@progbits
	.align	128
        .global         _ZN5flash24flash_fwd_splitkv_kernelI23Flash_fwd_kernel_traitsILi32ELi64ELi128ELi4ELb0ELb0EN7cutlass10bfloat16_tE19Flash_kernel_traitsILi32ELi64ELi128ELi4ES3_EELb1ELb0ELb1ELb0ELb0ELb0ELb0ELb1EEEvNS_16Flash_fwd_paramsE
        .type           _ZN5flash24flash_fwd_splitkv_kernelI23Flash_fwd_kernel_traitsILi32ELi64ELi128ELi4ELb0ELb0EN7cutlass10bfloat16_tE19Flash_kernel_traitsILi32ELi64ELi128ELi4ES3_EELb1ELb0ELb1ELb0ELb0ELb0ELb0ELb1EEEvNS_16Flash_fwd_paramsE,@function
        .size           _ZN5flash24flash_fwd_splitkv_kernelI23Flash_fwd_kernel_traitsILi32ELi64ELi128ELi4ELb0ELb0EN7cutlass10bfloat16_tE19Flash_kernel_traitsILi32ELi64ELi128ELi4ES3_EELb1ELb0ELb1ELb0ELb0ELb0ELb0ELb1EEEvNS_16Flash_fwd_paramsE,(.L_x_4934 - _ZN5flash24flash_fwd_splitkv_kernelI23Flash_fwd_kernel_traitsILi32ELi64ELi128ELi4ELb0ELb0EN7cutlass10bfloat16_tE19Flash_kernel_traitsILi32ELi64ELi128ELi4ES3_EELb1ELb0ELb1ELb0ELb0ELb0ELb0ELb1EEEvNS_16Flash_fwd_paramsE)
        .other          _ZN5flash24flash_fwd_splitkv_kernelI23Flash_fwd_kernel_traitsILi32ELi64ELi128ELi4ELb0ELb0EN7cutlass10bfloat16_tE19Flash_kernel_traitsILi32ELi64ELi128ELi4ES3_EELb1ELb0ELb1ELb0ELb0ELb0ELb0ELb1EEEvNS_16Flash_fwd_paramsE,@"STO_CUDA_ENTRY STV_DEFAULT"
_ZN5flash24flash_fwd_splitkv_kernelI23Flash_fwd_kernel_traitsILi32ELi64ELi128ELi4ELb0ELb0EN7cutlass10bfloat16_tE19Flash_kernel_traitsILi32ELi64ELi128ELi4ES3_EELb1ELb0ELb1ELb0ELb0ELb0ELb0ELb1EEEvNS_16Flash_fwd_paramsE:
.text._ZN5flash24flash_fwd_splitkv_kernelI23Flash_fwd_kernel_traitsILi32ELi64ELi128ELi4ELb0ELb0EN7cutlass10bfloat16_tE19Flash_kernel_traitsILi32ELi64ELi128ELi4ES3_EELb1ELb0ELb1ELb0ELb0ELb0ELb0ELb1EEEvNS_16Flash_fwd_paramsE:
        /* <DEDUP_REMOVED lines=51> */
.L_x_4146:
        /* <DEDUP_REMOVED lines=17> */
[----:B------:R-:W-:Y:S01]  /*0440*/  LEA.HI R6, R6, R7, RZ, 0x7 ;  /* 0x0000000706067211 */ /* 0x000fe200078f38ff */
[----:B------:R-:W-:Y:S01]  /*0450*/  IMAD.MOV.U32 R7, RZ, RZ, R73 ;  /* 0x000000ffff077224 */ /* 0x000fe200078e0049 */
        /* <DEDUP_REMOVED lines=59> */
.L_x_4149:
[----:B------:R-:W-:Y:S05]  /*0810*/  BSYNC.RECONVERGENT B0 ;  /* 0x0000000000007941 */ /* 0x000fea0003800200 */
.L_x_4148:
        /* <DEDUP_REMOVED lines=14> */
.L_x_4147:
        /* <DEDUP_REMOVED lines=10> */
.L_x_4150:
[----:B------:R-:W-:Y:S05]  /*09a0*/  BRA.U !UP0, `(.L_x_4151) ;  /* 0x0000000508887547 */ /* 0x000fea000b800000 */
[----:B------:R-:W1:Y:S01]  /*09b0*/  LDC R9, c[0x0][0x4f0] ;  /* 0x00013c00ff097b82 */ /* 0x000e620000000800 */
[----:B------:R-:W-:Y:S01]  /*09c0*/  LEA R2, R66, 0xffffff80, 0x7 ;  /* 0xffffff8042027811 */ /* 0x000fe200078e38ff */
[----:B------:R-:W2:Y:S01]  /*09d0*/  LDCU.64 UR4, c[0x0][0x4e8] ;  /* 0x00009d00ff0477ac */ /* 0x000ea20008000a00 */
[----:B------:R-:W3:Y:S05]  /*09e0*/  LDCU.64 UR10, c[0x0][0x3a0] ;  /* 0x00007400ff0a77ac */ /* 0x000eea0008000a00 */
[----:B------:R-:W4:Y:S01]  /*09f0*/  LDC.64 R60, c[0x0][0x3c0] ;  /* 0x0000f000ff3c7b82 */ /* 0x000f220000000a00 */
[----:B------:R-:W3:Y:S01]  /*0a00*/  LDCU.64 UR8, c[0x0][0x3a8] ;  /* 0x00007500ff0877ac */ /* 0x000ee20008000a00 */
[----:B-1----:R-:W-:-:S02]  /*0a10*/  IABS R4, R9 ;  /* 0x0000000900047213 */ /* 0x002fc40000000000 */
[----:B------:R-:W-:Y:S02]  /*0a20*/  ISETP.NE.AND P3, PT, R9, RZ, PT ;  /* 0x000000ff0900720c */ /* 0x000fe40003f65270 */
[----:B------:R-:W1:Y:S08]  /*0a30*/  I2F.RP R5, R4 ;  /* 0x0000000400057306 */ /* 0x000e700000209400 */
[----:B-1----:R-:W1:Y:S02]  /*0a40*/  MUFU.RCP R6, R5 ;  /* 0x0000000500067308 */ /* 0x002e640000001000 */
[----:B-1----:R-:W-:-:S06]  /*0a50*/  IADD3 R6, PT, PT, R6, 0xffffffe, RZ ;  /* 0x0ffffffe06067810 */ /* 0x002fcc0007ffe0ff */
[----:B-----5:R-:W1:Y:S02]  /*0a60*/  F2I.FTZ.U32.TRUNC.NTZ R7, R6 ;  /* 0x0000000600077305 */ /* 0x020e64000021f000 */
        /* <DEDUP_REMOVED lines=25> */
[----:B-1----:R-:W-:Y:S02]  /*0c00*/  IABS R6, R5 ;  /* 0x0000000500067213 */ /* 0x002fe40000000000 */
[----:B------:R-:W-:Y:S02]  /*0c10*/  IADD3 R7, PT, PT, -R7, RZ, RZ ;  /* 0x000000ff07077210 */ /* 0x000fe40007ffe1ff */
[----:B------:R-:W1:Y:S01]  /*0c20*/  I2F.RP R8, R6 ;  /* 0x0000000600087306 */ /* 0x000e620000209400 */
[----:B--2---:R-:W-:Y:S02]  /*0c30*/  MOV R62, UR4 ;  /* 0x00000004003e7c02 */ /* 0x004fe40008000f00 */
[----:B------:R-:W-:Y:S01]  /*0c40*/  IMAD R2, R9, R7, R2 ;  /* 0x0000000709027224 */ /* 0x000fe200078e0202 */
[----:B------:R-:W-:Y:S02]  /*0c50*/  ISETP.NE.AND P2, PT, R5, RZ, PT ;  /* 0x000000ff0500720c */ /* 0x000fe40003f45270 */
[----:B------:R-:W-:-:S02]  /*0c60*/  MOV R63, UR5 ;  /* 0x00000005003f7c02 */ /* 0x000fc40008000f00 */
        /* <DEDUP_REMOVED lines=10> */
[----:B------:R-:W-:-:S05]  /*0d10*/  IMAD R13, R6, R13, R0 ;  /* 0x0000000d060d7224 */ /* 0x000fca00078e0200 */
[----:B------:R-:W-:-:S13]  /*0d20*/  ISETP.GT.U32.AND P0, PT, R6, R13, PT ;  /* 0x0000000d0600720c */ /* 0x000fda0003f04070 */
[----:B------:R-:W-:Y:S01]  /*0d30*/  @!P0 IADD3 R13, PT, PT, R13, -R6, RZ ;  /* 0x800000060d0d8210 */ /* 0x000fe20007ffe0ff */
[----:B------:R-:W-:-:S03]  /*0d40*/  @!P0 VIADD R4, R4, 0x1 ;  /* 0x0000000104048836 */ /* 0x000fc60000000000 */
[----:B------:R-:W-:-:S13]  /*0d50*/  ISETP.GE.U32.AND P1, PT, R13, R6, PT ;  /* 0x000000060d00720c */ /* 0x000fda0003f26070 */
[----:B------:R-:W-:Y:S02]  /*0d60*/  @P1 IADD3 R4, PT, PT, R4, 0x1, RZ ;  /* 0x0000000104041810 */ /* 0x000fe40007ffe0ff */
[----:B---3--:R-:W-:Y:S01]  /*0d70*/  SHF.R.S32.HI R0, RZ, 0x1f, R14 ;  /* 0x0000001fff007819 */ /* 0x008fe2000001140e */
[----:B------:R-:W-:-:S04]  /*0d80*/  IMAD.WIDE.U32 R16, R14, UR10, RZ ;  /* 0x0000000a0e107c25 */ /* 0x000fc8000f8e00ff */
[C---:B------:R-:W-:Y:S02]  /*0d90*/  IMAD R3, R0.reuse, UR10, RZ ;  /* 0x0000000a00037c24 */ /* 0x040fe4000f8e02ff */
[----:B------:R-:W-:Y:S01]  /*0da0*/  IMAD R7, R0, UR8, RZ ;  /* 0x0000000800077c24 */ /* 0x000fe2000f8e02ff */
[-C--:B------:R-:W-:Y:S01]  /*0db0*/  LOP3.LUT R0, RZ, R5.reuse, RZ, 0x33, !PT ;  /* 0x00000005ff007212 */ /* 0x080fe200078e33ff */
[----:B------:R-:W-:Y:S01]  /*0dc0*/  IMAD R12, R14, UR11, R3 ;  /* 0x0000000b0e0c7c24 */ /* 0x000fe2000f8e0203 */
[----:B------:R-:W-:Y:S01]  /*0dd0*/  LOP3.LUT R3, R102, R5, RZ, 0x3c, !PT ;  /* 0x0000000566037212 */ /* 0x000fe200078e3cff */
[C---:B------:R-:W-:Y:S02]  /*0de0*/  IMAD R8, R14.reuse, UR9, R7 ;  /* 0x000000090e087c24 */ /* 0x040fe4000f8e0207 */
[----:B------:R-:W-:Y:S01]  /*0df0*/  IMAD.WIDE.U32 R14, R14, UR8, RZ ;  /* 0x000000080e0e7c25 */ /* 0x000fe2000f8e00ff */
[----:B------:R-:W-:Y:S01]  /*0e00*/  ISETP.GE.AND P4, PT, R3, RZ, PT ;  /* 0x000000ff0300720c */ /* 0x000fe20003f86270 */
[----:B------:R-:W1:Y:S01]  /*0e10*/  LDCU.128 UR8, c[0x0][0x3d0] ;  /* 0x00007a00ff0877ac */ /* 0x000e620008000c00 */
[----:B------:R-:W-:Y:S01]  /*0e20*/  SHF.R.S32.HI R3, RZ, 0x1f, R2 ;  /* 0x0000001fff037819 */ /* 0x000fe20000011402 */
[----:B------:R-:W-:Y:S01]  /*0e30*/  IMAD.MOV.U32 R7, RZ, RZ, R4 ;  /* 0x000000ffff077224 */ /* 0x000fe200078e0004 */
[----:B------:R-:W-:Y:S01]  /*0e40*/  IADD3 R13, PT, PT, R17, R12, RZ ;  /* 0x0000000c110d7210 */ /* 0x000fe20007ffe0ff */
[----:B------:R-:W-:Y:S01]  /*0e50*/  IMAD.MOV.U32 R12, RZ, RZ, R16 ;  /* 0x000000ffff0c7224 */ /* 0x000fe200078e0010 */
[----:B------:R-:W-:Y:S01]  /*0e60*/  IADD3 R9, PT, PT, R15, R8, RZ ;  /* 0x000000080f097210 */ /* 0x000fe20007ffe0ff */
[----:B------:R-:W-:-:S02]  /*0e70*/  IMAD R5, R3, R62, RZ ;  /* 0x0000003e03057224 */ /* 0x000fc400078e02ff */
[----:B------:R-:W-:Y:S02]  /*0e80*/  IMAD.MOV.U32 R8, RZ, RZ, R14 ;  /* 0x000000ffff087224 */ /* 0x000fe400078e000e */
[----:B----4-:R-:W-:Y:S02]  /*0e90*/  IMAD R3, R3, R60, RZ ;  /* 0x0000003c03037224 */ /* 0x010fe400078e02ff */
[----:B------:R-:W-:Y:S01]  /*0ea0*/  @!P4 IADD3 R7, PT, PT, -R7, RZ, RZ ;  /* 0x000000ff0707c210 */ /* 0x000fe20007ffe1ff */
[C---:B------:R-:W-:Y:S02]  /*0eb0*/  IMAD R5, R2.reuse, R63, R5 ;  /* 0x0000003f02057224 */ /* 0x040fe400078e0205 */
[----:B------:R-:W-:Y:S01]  /*0ec0*/  IMAD.WIDE.U32 R12, R2, R62, R12 ;  /* 0x0000003e020c7225 */ /* 0x000fe200078e000c */
[----:B------:R-:W-:-:S03]  /*0ed0*/  SEL R6, R0, R7, !P2 ;  /* 0x0000000700067207 */ /* 0x000fc60005000000 */
[C---:B------:R-:W-:Y:S01]  /*0ee0*/  IMAD R3, R2.reuse, R61, R3 ;  /* 0x0000003d02037224 */ /* 0x040fe200078e0203 */
[----:B------:R-:W-:Y:S01]  /*0ef0*/  IADD3 R13, PT, PT, R13, R5, RZ ;  /* 0x000000050d0d7210 */ /* 0x000fe20007ffe0ff */
[----:B------:R-:W-:Y:S01]  /*0f00*/  IMAD.WIDE.U32 R8, R2, R60, R8 ;  /* 0x0000003c02087225 */ /* 0x000fe200078e0008 */
[----:B------:R-:W-:-:S03]  /*0f10*/  SHF.R.S32.HI R2, RZ, 0x1f, R6 ;  /* 0x0000001fff027819 */ /* 0x000fc60000011406 */
[----:B-1----:R-:W-:Y:S01]  /*0f20*/  IMAD.WIDE.U32 R12, R6, UR8, R12 ;  /* 0x00000008060c7c25 */ /* 0x002fe2000f8e000c */
[----:B------:R-:W-:-:S03]  /*0f30*/  IADD3 R9, PT, PT, R9, R3, RZ ;  /* 0x0000000309097210 */ /* 0x000fc60007ffe0ff */
[C---:B------:R-:W-:Y:S01]  /*0f40*/  IMAD R5, R2.reuse, UR10, RZ ;  /* 0x0000000a02057c24 */ /* 0x040fe2000f8e02ff */
[----:B------:R-:W-:Y:S01]  /*0f50*/  MOV R10, R12 ;  /* 0x0000000c000a7202 */ /* 0x000fe20000000f00 */
[----:B------:R-:W-:Y:S02]  /*0f60*/  IMAD R3, R2, UR8, RZ ;  /* 0x0000000802037c24 */ /* 0x000fe4000f8e02ff */
[C---:B------:R-:W-:Y:S02]  /*0f70*/  IMAD R5, R6.reuse, UR11, R5 ;  /* 0x0000000b06057c24 */ /* 0x040fe4000f8e0205 */
[----:B------:R-:W-:-:S04]  /*0f80*/  IMAD.WIDE.U32 R14, R6, UR10, R8 ;  /* 0x0000000a060e7c25 */ /* 0x000fc8000f8e0008 */
[----:B------:R-:W-:Y:S01]  /*0f90*/  IMAD R3, R6, UR9, R3 ;  /* 0x0000000906037c24 */ /* 0x000fe2000f8e0203 */
[----:B------:R-:W-:-:S03]  /*0fa0*/  IADD3 R9, PT, PT, R15, R5, RZ ;  /* 0x000000050f097210 */ /* 0x000fc60007ffe0ff */
[----:B------:R-:W-:Y:S01]  /*0fb0*/  IMAD.IADD R8, R13, 0x1, R3 ;  /* 0x000000010d087824 */ /* 0x000fe200078e0203 */
[----:B------:R-:W-:Y:S06]  /*0fc0*/  BRA `(.L_x_4152) ;  /* 0x0000000400607947 */ /* 0x000fec0003800000 */
.L_x_4151:
        /* <DEDUP_REMOVED lines=15> */
.L_x_4153:
[----:B------:R-:W2:Y:S01]  /*10c0*/  LDC.64 R62, c[0x0][0x3b8] ;  /* 0x0000ee00ff3e7b82 */ /* 0x000ea20000000a00 */
[----:B------:R-:W-:-:S05]  /*10d0*/  IADD3 R2, PT, PT, R0, R3, RZ ;  /* 0x0000000300027210 */ /* 0x000fca0007ffe0ff */
[C---:B--2---:R-:W-:Y:S02]  /*10e0*/  IMAD R9, R2.reuse, R63, RZ ;  /* 0x0000003f02097224 */ /* 0x044fe400078e02ff */
[----:B-1----:R-:W-:-:S05]  /*10f0*/  IMAD.WIDE.U32 R4, R2, R62, RZ ;  /* 0x0000003e02047225 */ /* 0x002fca00078e00ff */
[----:B------:R-:W-:Y:S02]  /*1100*/  IADD3 R9, PT, PT, R5, R9, RZ ;  /* 0x0000000905097210 */ /* 0x000fe40007ffe0ff */
[----:B------:R-:W-:Y:S02]  /*1110*/  MOV R8, R4 ;  /* 0x0000000400087202 */ /* 0x000fe40000000f00 */
.L_x_4154:
        /* <DEDUP_REMOVED lines=14> */
.L_x_4155:
[----:B------:R-:W1:Y:S01]  /*1200*/  LDC.64 R60, c[0x0][0x3c0] ;  /* 0x0000f000ff3c7b82 */ /* 0x000e620000000a00 */
[----:B------:R-:W-:-:S05]  /*1210*/  IADD3 R0, PT, PT, R0, R3, RZ ;  /* 0x0000000300007210 */ /* 0x000fca0007ffe0ff */
[C---:B-1----:R-:W-:Y:S02]  /*1220*/  IMAD R13, R0.reuse, R61, RZ ;  /* 0x0000003d000d7224 */ /* 0x042fe400078e02ff */
[----:B------:R-:W-:-:S05]  /*1230*/  IMAD.WIDE.U32 R2, R0, R60, RZ ;  /* 0x0000003c00027225 */ /* 0x000fca00078e00ff */
[----:B------:R-:W-:Y:S02]  /*1240*/  IADD3 R13, PT, PT, R3, R13, RZ ;  /* 0x0000000d030d7210 */ /* 0x000fe40007ffe0ff */
[----:B------:R-:W-:-:S07]  /*1250*/  MOV R12, R2 ;  /* 0x00000002000c7202 */ /* 0x000fce0000000f00 */
.L_x_4156:
[----:B------:R-:W1:Y:S01]  /*1260*/  LDC R17, c[0x0][0x3e8] ;  /* 0x0000fa00ff117b82 */ /* 0x000e620000000800 */
[----:B------:R-:W-:Y:S01]  /*1270*/  MOV R4, RZ ;  /* 0x000000ff00047202 */ /* 0x000fe20000000f00 */
[----:B------:R-:W-:Y:S01]  /*1280*/  IMAD.MOV.U32 R16, RZ, RZ, R8 ;  /* 0x000000ffff107224 */ /* 0x000fe200078e0008 */
[----:B------:R-:W-:Y:S02]  /*1290*/  CS2R R116, SRZ ;  /* 0x0000000000747805 */ /* 0x000fe4000001ff00 */
[----:B-1----:R-:W-:Y:S02]  /*12a0*/  IABS R0, R17 ;  /* 0x0000001100007213 */ /* 0x002fe40000000000 */
[----:B------:R-:W-:Y:S02]  /*12b0*/  ISETP.NE.AND P2, PT, R17, RZ, PT ;  /* 0x000000ff1100720c */ /* 0x000fe40003f45270 */
[----:B------:R-:W1:Y:S08]  /*12c0*/  I2F.RP R6, R0 ;  /* 0x0000000000067306 */ /* 0x000e700000209400 */
[----:B-1----:R-:W1:Y:S02]  /*12d0*/  MUFU.RCP R5, R6 ;  /* 0x0000000600057308 */ /* 0x002e640000001000 */
[----:B-1----:R-:W-:Y:S01]  /*12e0*/  IADD3 R5, PT, PT, R5, 0xffffffe, RZ ;  /* 0x0ffffffe05057810 */ /* 0x002fe20007ffe0ff */
[----:B-----5:R-:W1:Y:S05]  /*12f0*/  LDC.64 R6, c[0x0][0x3d8] ;  /* 0x0000f600ff067b82 */ /* 0x020e6a0000000a00 */
        /* <DEDUP_REMOVED lines=18> */
[----:B------:R-:W-:Y:S02]  /*1420*/  LOP3.LUT R0, RZ, R17, RZ, 0x33, !PT ;  /* 0x00000011ff007212 */ /* 0x000fe400078e33ff */
[----:B------:R-:W-:-:S03]  /*1430*/  MOV R17, R9 ;  /* 0x0000000900117202 */ /* 0x000fc60000000f00 */
        /* <DEDUP_REMOVED lines=17> */
.L_x_4152:
[----:B------:R-:W-:Y:S01]  /*1550*/  ISETP.NE.AND P0, PT, R93, -0x1, PT ;  /* 0xffffffff5d00780c */ /* 0x000fe20003f05270 */
[----:B------:R-:W1:Y:S01]  /*1560*/  LDC.64 R106, c[0x0][0x3b0] ;  /* 0x0000ec00ff6a7b82 */ /* 0x000e620000000a00 */
[----:B------:R-:W-:Y:S02]  /*1570*/  IMAD.SHL.U32 R12, R70, 0x8, RZ ;  /* 0x00000008460c7824 */ /* 0x000fe400078e00ff */
[----:B------:R-:W-:Y:S01]  /*1580*/  IMAD.MOV.U32 R5, RZ, RZ, RZ ;  /* 0x000000ffff057224 */ /* 0x000fe200078e00ff */
[----:B------:R-:W-:Y:S01]  /*1590*/  SHF.R.U32.HI R104, RZ, 0x2, R70 ;  /* 0x00000002ff687819 */ /* 0x000fe20000011646 */
[----:B------:R-:W2:Y:S01]  /*15a0*/  LDCU.64 UR4, c[0x0][0x390] ;  /* 0x00007200ff0477ac */ /* 0x000ea20008000a00 */
[----:B------:R-:W-:Y:S01]  /*15b0*/  MOV R105, RZ ;  /* 0x000000ff00697202 */ /* 0x000fe20000000f00 */
[----:B------:R-:W3:Y:S05]  /*15c0*/  LDCU.64 UR10, c[0x0][0x3c8] ;  /* 0x00007900ff0a77ac */ /* 0x000eea0008000a00 */
[----:B------:R-:W4:Y:S01]  /*15d0*/  @!P0 LDC.64 R2, c[0x0][0x398] ;  /* 0x0000e600ff028b82 */ /* 0x000f220000000a00 */
[----:B------:R-:W-:Y:S01]  /*15e0*/  LOP3.LUT R12, R12, 0x18, RZ, 0xc0, !PT ;  /* 0x000000180c0c7812 */ /* 0x000fe200078ec0ff */
[----:B------:R2:W5:Y:S01]  /*15f0*/  @P5 LDG.E R5, desc[UR6][R18.64] ;  /* 0x0000000612055981 */ /* 0x000562000c1e1900 */
[----:B------:R-:W-:Y:S01]  /*1600*/  IMAD.WIDE.U32 R6, R11, 0x40, R104 ;  /* 0x000000400b067825 */ /* 0x000fe200078e0068 */
[----:B------:R-:W3:Y:S04]  /*1610*/  LDCU.64 UR8, c[0x0][0x388] ;  /* 0x00007100ff0877ac */ /* 0x000ee80008000a00 */
[----:B------:R-:W3:Y:S01]  /*1620*/  LDC R11, c[0x0][0x450] ;  /* 0x00011400ff0b7b82 */ /* 0x000ee20000000800 */
[----:B-1----:R-:W-:-:S04]  /*1630*/  @P0 IMAD.WIDE.U32 R20, R93, R106, RZ ;  /* 0x0000006a5d140225 */ /* 0x002fc800078e00ff */
[----:B------:R-:W-:-:S04]  /*1640*/  IMAD R7, R7, R106, RZ ;  /* 0x0000006a07077224 */ /* 0x000fc800078e02ff */
[----:B------:R-:W-:Y:S02]  /*1650*/  IMAD R7, R6, R107, R7 ;  /* 0x0000006b06077224 */ /* 0x000fe400078e0207 */
[----:B----4-:R-:W-:Y:S01]  /*1660*/  @!P0 IMAD.WIDE.U32 R16, R73, R2, RZ ;  /* 0x0000000249108225 */ /* 0x010fe200078e00ff */
[----:B--2---:R-:W-:-:S03]  /*1670*/  IADD3 R18, P1, PT, R12, R14, RZ ;  /* 0x0000000e0c127210 */ /* 0x004fc60007f3e0ff */
[----:B------:R-:W-:Y:S01]  /*1680*/  @!P0 IMAD.MOV.U32 R2, RZ, RZ, R16 ;  /* 0x000000ffff028224 */ /* 0x000fe200078e0010 */
[----:B------:R-:W-:Y:S01]  /*1690*/  IADD3 R16, P3, PT, R12, R10, RZ ;  /* 0x0000000a0c107210 */ /* 0x000fe20007f7e0ff */
[----:B------:R-:W-:Y:S01]  /*16a0*/  @!P0 IMAD R3, R73, R3, R17 ;  /* 0x0000000349038224 */ /* 0x000fe200078e0211 */
[----:B------:R-:W-:Y:S01]  /*16b0*/  IADD3.X R19, PT, PT, RZ, R9, RZ, P1, !PT ;  /* 0x00000009ff137210 */ /* 0x000fe20000ffe4ff */
[----:B------:R-:W-:Y:S01]  /*16c0*/  @P0 IMAD.MOV.U32 R2, RZ, RZ, R20 ;  /* 0x000000ffff020224 */ /* 0x000fe200078e0014 */
[----:B---3--:R-:W-:Y:S01]  /*16d0*/  LEA.HI R11, R11, R11, RZ, 0x1 ;  /* 0x0000000b0b0b7211 */ /* 0x008fe200078f08ff */
[----:B------:R-:W-:Y:S02]  /*16e0*/  IMAD.X R17, RZ, RZ, R8, P3 ;  /* 0x000000ffff117224 */ /* 0x000fe400018e0608 */
[----:B------:R-:W-:Y:S01]  /*16f0*/  IMAD.WIDE.U32 R8, R104, R60, R18 ;  /* 0x0000003c68087225 */ /* 0x000fe200078e0012 */
[----:B------:R-:W-:-:S03]  /*1700*/  SHF.R.S32.HI R11, RZ, 0x1, R11 ;  /* 0x00000001ff0b7819 */ /* 0x000fc6000001140b */
[----:B------:R-:W-:Y:S02]  /*1710*/  IMAD R77, R104, R61, R9 ;  /* 0x0000003d684d7224 */ /* 0x000fe400078e0209 */
[----:B------:R-:W-:Y:S01]  /*1720*/  @P0 IMAD R3, R93, R107, R21 ;  /* 0x0000006b5d030224 */ /* 0x000fe200078e0215 */
[----:B------:R-:W-:Y:S01]  /*1730*/  IADD3 R14, P0, PT, R12, R2, RZ ;  /* 0x000000020c0e7210 */ /* 0x000fe20007f1e0ff */
[C---:B------:R-:W-:Y:S01]  /*1740*/  IMAD.SHL.U32 R78, R8.reuse, 0x2, RZ ;  /* 0x00000002084e7824 */ /* 0x040fe200078e00ff */
[----:B------:R-:W-:Y:S01]  /*1750*/  SHF.L.U64.HI R77, R8, 0x1, R77 ;  /* 0x00000001084d7819 */ /* 0x000fe2000001024d */
[----:B------:R-:W-:Y:S01]  /*1760*/  IMAD.WIDE.U32 R16, R104, R62, R16 ;  /* 0x0000003e68107225 */ /* 0x000fe200078e0010 */
[----:B------:R-:W-:Y:S02]  /*1770*/  SHF.R.S32.HI R8, RZ, 0x1f, R71 ;  /* 0x0000001fff087819 */ /* 0x000fe40000011447 */
[----:B------:R-:W-:Y:S01]  /*1780*/  SHF.L.U32 R2, R70, 0x2, RZ ;  /* 0x0000000246027819 */ /* 0x000fe200000006ff */
[----:B------:R-:W-:Y:S01]  /*1790*/  IMAD.X R15, RZ, RZ, R3, P0 ;  /* 0x000000ffff0f7224 */ /* 0x000fe200000e0603 */
[----:B------:R-:W-:Y:S01]  /*17a0*/  LEA.HI R3, R8, R71, RZ, 0x7 ;  /* 0x0000004708037211 */ /* 0x000fe200078f38ff */
[----:B------:R-:W-:Y:S01]  /*17b0*/  IMAD R81, R104, R63, R17 ;  /* 0x0000003f68517224 */ /* 0x000fe200078e0211 */
[----:B------:R-:W-:Y:S01]  /*17c0*/  IADD3 R78, P0, PT, R78, UR4, RZ ;  /* 0x000000044e4e7c10 */ /* 0x000fe2000ff1e0ff */
[----:B------:R-:W-:Y:S01]  /*17d0*/  IMAD.WIDE.U32 R14, R102, UR10, R14 ;  /* 0x0000000a660e7c25 */ /* 0x000fe2000f8e000e */
[----:B------:R-:W-:-:S02]  /*17e0*/  SHF.R.S32.HI R3, RZ, 0x7, R3 ;  /* 0x00000007ff037819 */ /* 0x000fc40000011403 */
[----:B------:R-:W-:Y:S01]  /*17f0*/  IADD3.X R77, PT, PT, R77, UR5, RZ, P0, !PT ;  /* 0x000000054d4d7c10 */ /* 0x000fe200087fe4ff */
[----:B------:R-:W-:Y:S01]  /*1800*/  IMAD R9, R102, UR11, R15 ;  /* 0x0000000b66097c24 */ /* 0x000fe2000f8e020f */
[----:B------:R-:W-:Y:S01]  /*1810*/  ISETP.GE.AND P0, PT, R3, R66, PT ;  /* 0x000000420300720c */ /* 0x000fe20003f06270 */
[----:B------:R-:W-:Y:S01]  /*1820*/  IMAD.MOV.U32 R8, RZ, RZ, R14 ;  /* 0x000000ffff087224 */ /* 0x000fe200078e000e */
[----:B------:R-:W-:Y:S01]  /*1830*/  SHF.L.U32 R80, R16, 0x1, RZ ;  /* 0x0000000110507819 */ /* 0x000fe200000006ff */
[----:B------:R-:W-:Y:S01]  /*1840*/  IMAD.MOV.U32 R114, RZ, RZ, R78 ;  /* 0x000000ffff727224 */ /* 0x000fe200078e004e */
[----:B------:R-:W-:Y:S01]  /*1850*/  LOP3.LUT R2, R2, 0xc, RZ, 0xc0, !PT ;  /* 0x0000000c02027812 */ /* 0x000fe200078ec0ff */
[----:B------:R-:W-:Y:S01]  /*1860*/  IMAD.WIDE.U32 R106, R6, R106, R8 ;  /* 0x0000006a066a7225 */ /* 0x000fe200078e0008 */
[----:B------:R-:W-:Y:S02]  /*1870*/  SHF.L.U64.HI R81, R16, 0x1, R81 ;  /* 0x0000000110517819 */ /* 0x000fe40000010251 */
[----:B------:R-:W-:Y:S01]  /*1880*/  IADD3 R80, P1, PT, R80, UR8, RZ ;  /* 0x0000000850507c10 */ /* 0x000fe2000ff3e0ff */
[----:B------:R-:W-:Y:S01]  /*1890*/  IMAD R97, R104, R11, R2 ;  /* 0x0000000b68617224 */ /* 0x000fe200078e0202 */
[----:B------:R-:W-:Y:S01]  /*18a0*/  IADD3 R76, PT, PT, R107, R7, RZ ;  /* 0x000000076b4c7210 */ /* 0x000fe20007ffe0ff */
[----:B------:R-:W-:Y:S01]  /*18b0*/  IMAD.MOV.U32 R115, RZ, RZ, R77 ;  /* 0x000000ffff737224 */ /* 0x000fe200078e004d */
[----:B------:R-:W-:-:S02]  /*18c0*/  IADD3.X R81, PT, PT, R81, UR9, RZ, P1, !PT ;  /* 0x0000000951517c10 */ /* 0x000fc40008ffe4ff */
[----:B------:R-:W-:Y:S02]  /*18d0*/  SHF.R.S32.HI R88, RZ, 0x1f, R97 ;  /* 0x0000001fff587819 */ /* 0x000fe40000011461 */
[----:B------:R-:W-:Y:S02]  /*18e0*/  MOV R112, R80 ;  /* 0x0000005000707202 */ /* 0x000fe40000000f00 */
[----:B------:R-:W-:Y:S01]  /*18f0*/  MOV R95, R81 ;  /* 0x00000051005f7202 */ /* 0x000fe20000000f00 */
[----:B------:R-:W-:Y:S06]  /*1900*/  @P0 BRA `(.L_x_4157) ;  /* 0x0000003400e40947 */ /* 0x000fec0003800000 */
[----:B------:R-:W1:Y:S01]  /*1910*/  LDCU.128 UR20, c[0x0][0x4a0] ;  /* 0x00009400ff1477ac */ /* 0x000e620008000c00 */
[----:B------:R-:W-:Y:S01]  /*1920*/  @!P4 IMAD.MOV R4, RZ, RZ, -R4 ;  /* 0x000000ffff04c224 */ /* 0x000fe200078e0a04 */
[----:B------:R-:W-:Y:S01]  /*1930*/  LEA R98, R66, 0xffffff80, 0x7 ;  /* 0xffffff8042627811 */ /* 0x000fe200078e38ff */
[----:B------:R-:W-:Y:S01]  /*1940*/  IMAD.MOV.U32 R13, RZ, RZ, RZ ;  /* 0x000000ffff0d7224 */ /* 0x000fe200078e00ff */
[----:B------:R-:W2:Y:S01]  /*1950*/  LDCU.128 UR16, c[0x0][0x4b0] ;  /* 0x00009600ff1077ac */ /* 0x000ea20008000c00 */
[----:B------:R-:W-:Y:S01]  /*1960*/  IADD3 R2, PT, PT, R2, R97, RZ ;  /* 0x0000006102027210 */ /* 0x000fe20007ffe0ff */
[----:B------:R-:W3:Y:S01]  /*1970*/  LDC.64 R64, c[0x0][0x4b0] ;  /* 0x00012c00ff407b82 */ /* 0x000ee20000000a00 */
[----:B------:R-:W-:Y:S01]  /*1980*/  SEL R0, R0, R4, !P2 ;  /* 0x0000000400007207 */ /* 0x000fe20005000000 */
[----:B------:R-:W4:Y:S01]  /*1990*/  LDCU.128 UR8, c[0x0][0x490] ;  /* 0x00009200ff0877ac */ /* 0x000f220008000c00 */
[----:B-----5:R-:W-:Y:S01]  /*19a0*/  IADD3 R50, PT, PT, R98, R5, RZ ;  /* 0x0000000562327210 */ /* 0x020fe20007ffe0ff */
[----:B------:R-:W-:Y:S01]  /*19b0*/  IMAD R96, R66, -0x80, R71 ;  /* 0xffffff8042607824 */ /* 0x000fe200078e0247 */
[----:B------:R-:W-:Y:S01]  /*19c0*/  SHF.R.S32.HI R7, RZ, 0x1f, R0 ;  /* 0x0000001fff077819 */ /* 0x000fe20000011400 */
[----:B------:R-:W4:Y:S01]  /*19d0*/  LDCU.128 UR12, c[0x0][0x4c0] ;  /* 0x00009800ff0c77ac */ /* 0x000f220008000c00 */
[----:B------:R-:W-:Y:S01]  /*19e0*/  IADD3 R4, P0, PT, -R71, R104, RZ ;  /* 0x0000006847047210 */ /* 0x000fe20007f1e1ff */
[----:B------:R-:W-:Y:S01]  /*19f0*/  IMAD R50, R50, R11, RZ ;  /* 0x0000000b32327224 */ /* 0x000fe200078e02ff */
[----:B------:R-:W3:Y:S01]  /*1a00*/  LDC.64 R60, c[0x0][0x3c0] ;  /* 0x0000f000ff3c7b82 */ /* 0x000ee20000000a00 */
[----:B------:R-:W3:Y:S01]  /*1a10*/  LDCU.64 UR4, c[0x0][0x488] ;  /* 0x00009100ff0477ac */ /* 0x000ee20008000a00 */
[----:B------:R-:W-:Y:S01]  /*1a20*/  VIMNMX R74, PT, PT, RZ, R3, !PT ;  /* 0x00000003ff4a7248 */ /* 0x000fe20007fe0100 */
[----:B-1----:R-:W-:Y:S01]  /*1a30*/  IMAD.WIDE.U32 R18, R73, UR20, R12 ;  /* 0x0000001449127c25 */ /* 0x002fe2000f8e000c */
[----:B------:R-:W-:-:S02]  /*1a40*/  SHF.R.S32.HI R51, RZ, 0x1f, R50 ;  /* 0x0000001fff337819 */ /* 0x000fc40000011432 */
[----:B------:R-:W-:Y:S01]  /*1a50*/  MOV R91, R66 ;  /* 0x00000042005b7202 */ /* 0x000fe20000000f00 */
[----:B--2---:R-:W-:Y:S01]  /*1a60*/  IMAD R9, R7, UR18, RZ ;  /* 0x0000001207097c24 */ /* 0x004fe2000f8e02ff */
[----:B------:R-:W-:Y:S01]  /*1a70*/  IADD3 R90, PT, PT, R104, 0x40, RZ ;  /* 0x00000040685a7810 */ /* 0x000fe20007ffe0ff */
[C---:B------:R-:W-:Y:S02]  /*1a80*/  IMAD R19, R73.reuse, UR21, R19 ;  /* 0x0000001549137c24 */ /* 0x040fe4000f8e0213 */
[----:B----4-:R-:W-:-:S04]  /*1a90*/  IMAD.WIDE.U32 R16, R73, UR10, R12 ;  /* 0x0000000a49107c25 */ /* 0x010fc8000f8e000c */
[----:B------:R-:W-:Y:S01]  /*1aa0*/  IMAD R14, R0, UR19, R9 ;  /* 0x00000013000e7c24 */ /* 0x000fe2000f8e0209 */
[----:B------:R-:W-:Y:S01]  /*1ab0*/  SHF.R.S32.HI R9, RZ, 0x1f, R71 ;  /* 0x0000001fff097819 */ /* 0x000fe20000011447 */
[----:B------:R-:W-:Y:S01]  /*1ac0*/  IMAD R17, R73, UR11, R17 ;  /* 0x0000000b49117c24 */ /* 0x000fe2000f8e0211 */
[----:B------:R-:W1:Y:S01]  /*1ad0*/  LDCU.64 UR10, c[0x0][0x4d0] ;  /* 0x00009a00ff0a77ac */ /* 0x000e620008000a00 */
[----:B------:R-:W-:-:S04]  /*1ae0*/  IMAD.WIDE.U32 R18, R98, UR16, R18 ;  /* 0x0000001062127c25 */ /* 0x000fc8000f8e0012 */
[----:B------:R-:W-:-:S04]  /*1af0*/  IMAD.WIDE.U32 R16, R98, UR22, R16 ;  /* 0x0000001662107c25 */ /* 0x000fc8000f8e0010 */
[----:B------:R-:W-:Y:S02]  /*1b00*/  IMAD R19, R98, UR17, R19 ;  /* 0x0000001162137c24 */ /* 0x000fe4000f8e0213 */
[----:B------:R-:W-:Y:S02]  /*1b10*/  IMAD R7, R7, UR12, RZ ;  /* 0x0000000c07077c24 */ /* 0x000fe4000f8e02ff */
[----:B------:R-:W-:Y:S01]  /*1b20*/  IMAD.X R9, RZ, RZ, ~R9, P0 ;  /* 0x000000ffff097224 */ /* 0x000fe200000e0e09 */
[----:B------:R-:W-:Y:S01]  /*1b30*/  IADD3 R84, P0, PT, R50, R2, RZ ;  /* 0x0000000232547210 */ /* 0x000fe20007f1e0ff */
[----:B------:R-:W-:Y:S01]  /*1b40*/  IMAD R17, R98, UR23, R17 ;  /* 0x0000001762117c24 */ /* 0x000fe2000f8e0211 */
[----:B------:R-:W-:Y:S01]  /*1b50*/  IADD3 R50, P1, PT, R50, R97, RZ ;  /* 0x0000006132327210 */ /* 0x000fe20007f3e0ff */
[----:B------:R-:W-:Y:S01]  /*1b60*/  IMAD R6, R0, UR13, R7 ;  /* 0x0000000d00067c24 */ /* 0x000fe2000f8e0207 */
[----:B------:R-:W-:Y:S01]  /*1b70*/  LEA.HI.X.SX32 R85, R2, R51, 0x1, P0 ;  /* 0x0000003302557211 */ /* 0x000fe200000f0eff */
[----:B------:R-:W-:Y:S01]  /*1b80*/  IMAD.WIDE.U32 R18, R0, UR12, R18 ;  /* 0x0000000c00127c25 */ /* 0x000fe2000f8e0012 */
[----:B------:R-:W2:Y:S02]  /*1b90*/  LDCU.64 UR12, c[0x0][0x4e0] ;  /* 0x00009c00ff0c77ac */ /* 0x000ea40008000a00 */
[----:B------:R-:W-:Y:S01]  /*1ba0*/  SHF.L.U64.HI R85, R84, 0x1, R85 ;  /* 0x0000000154557819 */ /* 0x000fe20000010255 */
[----:B------:R-:W-:Y:S01]  /*1bb0*/  IMAD.WIDE.U32 R16, R0, UR18, R16 ;  /* 0x0000001200107c25 */ /* 0x000fe2000f8e0010 */
[----:B------:R-:W-:Y:S01]  /*1bc0*/  IADD3 R7, PT, PT, R19, R6, RZ ;  /* 0x0000000613077210 */ /* 0x000fe20007ffe0ff */
[----:B------:R-:W-:Y:S01]  /*1bd0*/  USHF.L.U32 UR18, UR16, 0x7, URZ ;  /* 0x0000000710127899 */ /* 0x000fe200080006ff */
[----:B------:R-:W-:Y:S01]  /*1be0*/  MOV R6, R18 ;  /* 0x0000001200067202 */ /* 0x000fe20000000f00 */
[----:B------:R-:W-:Y:S01]  /*1bf0*/  IMAD.X R51, R51, 0x1, R88, P1 ;  /* 0x0000000133337824 */ /* 0x000fe200008e0658 */
[----:B------:R-:W-:Y:S01]  /*1c00*/  SHF.L.U32 R84, R84, 0x1, RZ ;  /* 0x0000000154547819 */ /* 0x000fe200000006ff */
[----:B------:R-:W-:-:S02]  /*1c10*/  IMAD R83, R9, UR16, RZ ;  /* 0x0000001009537c24 */ /* 0x000fc4000f8e02ff */
[----:B------:R-:W-:Y:S01]  /*1c20*/  IMAD.IADD R15, R17, 0x1, R14 ;  /* 0x00000001110f7824 */ /* 0x000fe200078e020e */
[----:B------:R-:W-:Y:S01]  /*1c30*/  SHF.L.U64.HI R51, R50, 0x1, R51 ;  /* 0x0000000132337819 */ /* 0x000fe20000010233 */
[----:B------:R-:W-:Y:S01]  /*1c40*/  IMAD R9, R9, UR22, RZ ;  /* 0x0000001609097c24 */ /* 0x000fe2000f8e02ff */
[----:B------:R-:W-:Y:S01]  /*1c50*/  IADD3 R86, P0, PT, R84, UR14, RZ ;  /* 0x0000000e54567c10 */ /* 0x000fe2000ff1e0ff */
[----:B------:R-:W-:Y:S02]  /*1c60*/  IMAD.MOV.U32 R14, RZ, RZ, R16 ;  /* 0x000000ffff0e7224 */ /* 0x000fe400078e0010 */
[----:B------:R-:W-:Y:S01]  /*1c70*/  IMAD.SHL.U32 R50, R50, 0x2, RZ ;  /* 0x0000000232327824 */ /* 0x000fe200078e00ff */
[----:B------:R-:W-:Y:S01]  /*1c80*/  IADD3.X R87, PT, PT, R85, UR15, RZ, P0, !PT ;  /* 0x0000000f55577c10 */ /* 0x000fe200087fe4ff */
[C---:B------:R-:W-:Y:S01]  /*1c90*/  IMAD R83, R4.reuse, UR17, R83 ;  /* 0x0000001104537c24 */ /* 0x040fe2000f8e0253 */
[----:B------:R-:W4:Y:S01]  /*1ca0*/  LDCU UR17, c[0x0][0x450] ;  /* 0x00008a00ff1177ac */ /* 0x000f220008000800 */
[----:B------:R-:W-:Y:S01]  /*1cb0*/  IMAD.WIDE.U32 R6, R4, UR16, R6 ;  /* 0x0000001004067c25 */ /* 0x000fe2000f8e0006 */
[----:B------:R-:W-:-:S03]  /*1cc0*/  USHF.L.U32 UR16, UR22, 0x7, URZ ;  /* 0x0000000716107899 */ /* 0x000fc600080006ff */
[----:B------:R-:W-:Y:S01]  /*1cd0*/  IMAD R9, R4, UR23, R9 ;  /* 0x0000001704097c24 */ /* 0x000fe2000f8e0209 */
[----:B------:R-:W-:Y:S01]  /*1ce0*/  LEA R82, P0, R6, UR8, 0x1 ;  /* 0x0000000806527c11 */ /* 0x000fe2000f8008ff */
[----:B------:R-:W-:Y:S01]  /*1cf0*/  IMAD.WIDE.U32 R4, R4, UR22, R14 ;  /* 0x0000001604047c25 */ /* 0x000fe2000f8e000e */
[----:B------:R-:W-:Y:S01]  /*1d00*/  IADD3 R14, P1, PT, R50, UR14, RZ ;  /* 0x0000000e320e7c10 */ /* 0x000fe2000ff3e0ff */
[----:B------:R-:W2:Y:S01]  /*1d10*/  LDCU UR14, c[0x0][0x440] ;  /* 0x00008800ff0e77ac */ /* 0x000ea20008000800 */
[----:B------:R-:W-:Y:S01]  /*1d20*/  IADD3 R83, PT, PT, R7, R83, RZ ;  /* 0x0000005307537210 */ /* 0x000fe20007ffe0ff */
[----:B------:R-:W-:Y:S01]  /*1d30*/  IMAD.IADD R9, R5, 0x1, R9 ;  /* 0x0000000105097824 */ /* 0x000fe200078e0209 */
[----:B---3--:R-:W-:Y:S01]  /*1d40*/  LEA R10, P2, R4, UR4, 0x1 ;  /* 0x00000004040a7c11 */ /* 0x008fe2000f8408ff */
[----:B------:R-:W-:Y:S01]  /*1d50*/  IMAD R92, R66, -0x80, R67 ;  /* 0xffffff80425c7824 */ /* 0x000fe200078e0243 */
[C---:B------:R-:W-:Y:S01]  /*1d60*/  IADD3.X R15, PT, PT, R51.reuse, UR15, RZ, P1, !PT ;  /* 0x0000000f330f7c10 */ /* 0x040fe20008ffe4ff */
[----:B------:R-:W-:Y:S01]  /*1d70*/  UMOV UR15, URZ ;  /* 0x000000ff000f7c82 */ /* 0x000fe20008000000 */
[----:B------:R-:W-:Y:S01]  /*1d80*/  LEA.HI.X R9, R4, UR5, R9, 0x1, P2 ;  /* 0x0000000504097c11 */ /* 0x000fe200090f0c09 */
[----:B------:R-:W3:Y:S01]  /*1d90*/  LDCU.U8 UR5, c[0x0][0x533] ;  /* 0x0000a660ff0577ac */ /* 0x000ee20008000000 */
[----:B------:R-:W-:Y:S01]  /*1da0*/  LEA.HI.X R83, R6, UR9, R83, 0x1, P0 ;  /* 0x0000000906537c11 */ /* 0x000fe200080f0c53 */
[----:B------:R-:W-:Y:S01]  /*1db0*/  VIADD R72, R104, 0x20 ;  /* 0x0000002068487836 */ /* 0x000fe20000000000 */
[----:B-1----:R-:W-:Y:S01]  /*1dc0*/  IADD3 R50, P0, PT, R50, UR10, RZ ;  /* 0x0000000a32327c10 */ /* 0x002fe2000ff1e0ff */
[----:B------:R-:W-:Y:S01]  /*1dd0*/  UIADD3 UR15, UP0, UPT, URZ, -UR15, URZ ;  /* 0x8000000fff0f7290 */ /* 0x000fe2000ff1e0ff */
[----:B------:R-:W-:Y:S01]  /*1de0*/  IADD3 R84, P1, PT, R84, UR10, RZ ;  /* 0x0000000a54547c10 */ /* 0x000fe2000ff3e0ff */
[----:B------:R-:W-:Y:S01]  /*1df0*/  VIADD R89, R104, 0x60 ;  /* 0x0000006068597836 */ /* 0x000fe20000000000 */
[----:B------:R-:W-:Y:S01]  /*1e00*/  IADD3.X R51, PT, PT, R51, UR11, RZ, P0, !PT ;  /* 0x0000000b33337c10 */ /* 0x000fe200087fe4ff */
[----:B------:R-:W-:Y:S01]  /*1e10*/  UIADD3.X UR20, UPT, UPT, URZ, ~UR18, URZ, UP0, !UPT ;  /* 0x80000012ff147290 */ /* 0x000fe200087fe4ff */
[----:B----4-:R-:W-:Y:S01]  /*1e20*/  MOV R17, UR17 ;  /* 0x0000001100117c02 */ /* 0x010fe20008000f00 */
[----:B------:R-:W-:Y:S01]  /*1e30*/  UIADD3.X UR19, UPT, UPT, URZ, ~UR16, URZ, UP0, !UPT ;  /* 0x80000010ff137290 */ /* 0x000fe200087fe4ff */
[----:B--2---:R-:W-:Y:S01]  /*1e40*/  ISETP.GE.AND P0, PT, R12, UR14, PT ;  /* 0x0000000e0c007c0c */ /* 0x004fe2000bf06270 */
[----:B------:R-:W-:Y:S01]  /*1e50*/  USHF.R.S64 UR18, UR15, 0x1f, UR20 ;  /* 0x0000001f0f127899 */ /* 0x000fe20008001014 */
[----:B------:R-:W-:Y:S01]  /*1e60*/  IADD3.X R85, PT, PT, R85, UR11, RZ, P1, !PT ;  /* 0x0000000b55557c10 */ /* 0x000fe20008ffe4ff */
[----:B------:R-:W-:Y:S01]  /*1e70*/  USHF.R.S64 UR15, UR15, 0x1f, UR19 ;  /* 0x0000001f0f0f7899 */ /* 0x000fe20008001013 */
[----:B------:R-:W-:Y:S01]  /*1e80*/  P2R R99, PR, RZ, 0x1 ;  /* 0x00000001ff637803 */ /* 0x000fe20000000000 */
[----:B------:R-:W1:Y:S01]  /*1e90*/  LDCU UR4, c[0x0][0x440] ;  /* 0x00008800ff0477ac */ /* 0x000e620008000800 */
[----:B------:R-:W2:Y:S01]  /*1ea0*/  LDCU.128 UR8, c[0x0][0x3a0] ;  /* 0x00007400ff0877ac */ /* 0x000ea20008000c00 */
[----:B------:R-:W-:-:S02]  /*1eb0*/  USHF.R.S32.HI UR16, URZ, 0x1f, UR20 ;  /* 0x0000001fff107899 */ /* 0x000fc40008011414 */
[----:B------:R-:W-:Y:S02]  /*1ec0*/  USHF.R.S32.HI UR19, URZ, 0x1f, UR19 ;  /* 0x0000001fff137899 */ /* 0x000fe40008011413 */
[----:B---3--:R-:W-:-:S11]  /*1ed0*/  UISETP.NE.AND UP0, UPT, UR5, URZ, UPT ;  /* 0x000000ff0500728c */ /* 0x008fd6000bf05270 */
.L_x_4179:
[----:B------:R-:W-:Y:S01]  /*1ee0*/  ISETP.NE.AND P0, PT, R99, RZ, PT ;  /* 0x000000ff6300720c */ /* 0x000fe20003f05270 */
[----:B------:R-:W-:Y:S01]  /*1ef0*/  VIADD R92, R92, 0x80 ;  /* 0x000000805c5c7836 */ /* 0x000fe20000000000 */
[----:B-1----:R-:W-:Y:S01]  /*1f00*/  ISETP.GE.AND P1, PT, R12, UR4, PT ;  /* 0x000000040c007c0c */ /* 0x002fe2000bf26270 */
[----:B------:R-:W-:Y:S01]  /*1f10*/  VIADD R96, R96, 0x80 ;  /* 0x0000008060607836 */ /* 0x000fe20000000000 */
[----:B------:R-:W1:Y:S01]  /*1f20*/  LDC.64 R62, c[0x0][0x3b8] ;  /* 0x0000ee00ff3e7b82 */ /* 0x000e620000000a00 */
[----:B------:R-:W-:Y:S01]  /*1f30*/  VIADD R91, R91, 0xffffffff ;  /* 0xffffffff5b5b7836 */ /* 0x000fe20000000000 */
[C---:B------:R-:W-:Y:S01]  /*1f40*/  ISETP.GE.OR P0, PT, R104.reuse, R92, P0 ;  /* 0x0000005c6800720c */ /* 0x040fe20000706670 */
[----:B------:R-:W-:Y:S01]  /*1f50*/  BSSY.RECONVERGENT B1, `(.L_x_4158) ;  /* 0x00002b5000017945 */ /* 0x000fe20003800200 */
[----:B------:R-:W-:Y:S01]  /*1f60*/  P2R R99, PR, RZ, 0x2 ;  /* 0x00000002ff637803 */ /* 0x000fe20000000000 */
[----:B------:R-:W-:Y:S01]  /*1f70*/  IMAD.MOV.U32 R100, RZ, RZ, R98 ;  /* 0x000000ffff647224 */ /* 0x000fe200078e0062 */
[----:B------:R-:W-:Y:S02]  /*1f80*/  ISETP.LT.OR P3, PT, R104, R96, P0 ;  /* 0x000000606800720c */ /* 0x000fe40000761670 */
[C---:B------:R-:W-:Y:S02]  /*1f90*/  ISETP.GE.OR P0, PT, R72.reuse, R92, P1 ;  /* 0x0000005c4800720c */ /* 0x040fe40000f06670 */
[-C--:B------:R-:W-:Y:S02]  /*1fa0*/  ISETP.GE.AND P6, PT, R89, R96.reuse, PT ;  /* 0x000000605900720c */ /* 0x080fe40003fc6270 */
[----:B------:R-:W-:Y:S02]  /*1fb0*/  ISETP.LT.OR P2, PT, R72, R96, P0 ;  /* 0x000000604800720c */ /* 0x000fe40000741670 */
[C---:B------:R-:W-:Y:S02]  /*1fc0*/  LEA R18, P0, R64.reuse, R82, 0x6 ;  /* 0x0000005240127211 */ /* 0x040fe400078030ff */
[----:B------:R-:W-:Y:S02]  /*1fd0*/  P2R R49, PR, RZ, 0x4 ;  /* 0x00000004ff317803 */ /* 0x000fe40000000000 */
[----:B------:R-:W-:Y:S01]  /*1fe0*/  LEA.HI.X R19, R64, R83, R65, 0x6, P0 ;  /* 0x0000005340137211 */ /* 0x000fe200000f3441 */
[----:B------:R-:W3:Y:S01]  /*1ff0*/  @!P3 LDG.E.128 R4, desc[UR6][R82.64] ;  /* 0x000000065204b981 */ /* 0x000ee2000c1e1d00 */
[----:B------:R-:W-:Y:S01]  /*2000*/  ISETP.GE.OR P0, PT, R90, R92, P1 ;  /* 0x0000005c5a00720c */ /* 0x000fe20000f06670 */
[----:B------:R-:W-:Y:S01]  /*2010*/  @!P3 IMAD.MOV.U32 R79, RZ, RZ, R77 ;  /* 0x000000ffff4fb224 */ /* 0x000fe200078e004d */
[----:B------:R-:W-:Y:S02]  /*2020*/  LEA R2, P1, R60, R78, 0x6 ;  /* 0x0000004e3c027211 */ /* 0x000fe400078230ff */
[----:B------:R-:W-:Y:S02]  /*2030*/  ISETP.LT.OR P4, PT, R90, R96, P0 ;  /* 0x000000605a00720c */ /* 0x000fe40000781670 */
[----:B------:R-:W-:Y:S02]  /*2040*/  LEA.HI.X R3, R60, R77, R61, 0x6, P1 ;  /* 0x0000004d3c037211 */ /* 0x000fe400008f343d */
[----:B------:R-:W-:Y:S09]  /*2050*/  ISETP.GT.AND P1, PT, R91, R74, PT ;  /* 0x0000004a5b00720c */ /* 0x000ff20003f24270 */
[C---:B------:R-:W-:Y:S04]  /*2060*/  @!P4 LEA R30, P0, R64.reuse, R18, 0x6 ;  /* 0x00000012401ec211 */ /* 0x040fe800078030ff */
[-CC-:B------:R-:W-:Y:S02]  /*2070*/  @!P4 LEA.HI.X R31, R64, R19.reuse, R65.reuse, 0x6, P0 ;  /* 0x00000013401fc211 */ /* 0x180fe400000f3441 */
[C---:B------:R-:W-:Y:S04]  /*2080*/  ISETP.GE.AND P0, PT, R89.reuse, R92, PT ;  /* 0x0000005c5900720c */ /* 0x040fe80003f06270 */
[----:B------:R-:W-:Y:S01]  /*2090*/  ISETP.GE.OR P5, PT, R12, UR4, P0 ;  /* 0x000000040c007c0c */ /* 0x000fe200087a6670 */
[----:B---3--:R3:W-:Y:S05]  /*20a0*/  @!P3 STG.E.128 desc[UR6][R78.64], R4 ;  /* 0x000000044e00b986 */ /* 0x0087ea000c101d06 */
[----:B----4-:R-:W4:Y:S01]  /*20b0*/  @!P2 LDG.E.128 R24, desc[UR6][R18.64] ;  /* 0x000000061218a981 */ /* 0x010f22000c1e1d00 */
[----:B---3--:R-:W-:Y:S04]  /*20c0*/  P2R R79, PR, RZ, 0x2 ;  /* 0x00000002ff4f7803 */ /* 0x008fe80000000000 */
[----:B----4-:R3:W-:Y:S01]  /*20d0*/  @!P2 STG.E.128 desc[UR6][R2.64], R24 ;  /* 0x000000180200a986 */ /* 0x0107e2000c101d06 */
[----:B------:R-:W-:Y:S04]  /*20e0*/  ISETP.LT.OR P2, PT, R89, R96, P5 ;  /* 0x000000605900720c */ /* 0x000fe80002f41670 */
[----:B------:R-:W4:Y:S09]  /*20f0*/  @!P4 LDG.E.128 R20, desc[UR6][R30.64] ;  /* 0x000000061e14c981 */ /* 0x000f32000c1e1d00 */
[C---:B------:R-:W-:Y:S04]  /*2100*/  @!P2 LEA R18, P0, R64.reuse, R18, 0x7 ;  /* 0x000000124012a211 */ /* 0x040fe800078038ff */
[----:B------:R-:W-:Y:S02]  /*2110*/  @!P2 LEA.HI.X R19, R64, R19, R65, 0x7, P0 ;  /* 0x000000134013a211 */ /* 0x000fe400000f3c41 */
[CC--:B------:R-:W-:Y:S04]  /*2120*/  @!P4 LEA R28, P0, R60.reuse, R2.reuse, 0x6 ;  /* 0x000000023c1cc211 */ /* 0x0c0fe800078030ff */
[CCC-:B------:R-:W-:Y:S02]  /*2130*/  @!P4 LEA.HI.X R29, R60.reuse, R3.reuse, R61.reuse, 0x6, P0 ;  /* 0x000000033c1dc211 */ /* 0x1c0fe400000f343d */
[C---:B---3--:R-:W-:Y:S04]  /*2140*/  @!P2 LEA R2, P0, R60.reuse, R2, 0x7 ;  /* 0x000000023c02a211 */ /* 0x048fe800078038ff */
[----:B------:R-:W-:Y:S02]  /*2150*/  @!P2 LEA.HI.X R3, R60, R3, R61, 0x7, P0 ;  /* 0x000000033c03a211 */ /* 0x000fe400000f3c3d */
[----:B------:R-:W-:Y:S01]  /*2160*/  ISETP.NE.AND P0, PT, R17, RZ, PT ;  /* 0x000000ff1100720c */ /* 0x000fe20003f05270 */
[----:B----4-:R3:W-:Y:S05]  /*2170*/  @!P4 STG.E.128 desc[UR6][R28.64], R20 ;  /* 0x000000141c00c986 */ /* 0x0107ea000c101d06 */
[----:B------:R-:W4:Y:S05]  /*2180*/  @!P2 LDG.E.128 R4, desc[UR6][R18.64] ;  /* 0x000000061204a981 */ /* 0x000f2a000c1e1d00 */
[----:B----4-:R3:W-:Y:S02]  /*2190*/  @!P2 STG.E.128 desc[UR6][R2.64], R4 ;  /* 0x000000040200a986 */ /* 0x0107e4000c101d06 */
[----:B-1----:R-:W-:Y:S05]  /*21a0*/  @P0 BRA `(.L_x_4159) ;  /* 0x0000000000700947 */ /* 0x002fea0003800000 */
[----:B------:R-:W-:Y:S01]  /*21b0*/  @!P3 IMAD.MOV.U32 R8, RZ, RZ, R10 ;  /* 0x000000ffff08b224 */ /* 0x000fe200078e000a */
[----:B---3--:R-:W1:Y:S01]  /*21c0*/  LDC.64 R2, c[0x0][0x4a8] ;  /* 0x00012a00ff027b82 */ /* 0x008e620000000a00 */
[----:B------:R-:W-:Y:S01]  /*21d0*/  ISETP.NE.AND P6, PT, R49, RZ, PT ;  /* 0x000000ff3100720c */ /* 0x000fe20003fc5270 */
[C---:B------:R-:W-:Y:S01]  /*21e0*/  IMAD.SHL.U32 R19, R62.reuse, 0x20, RZ ;  /* 0x000000203e137824 */ /* 0x040fe200078e00ff */
[----:B------:R-:W-:Y:S01]  /*21f0*/  SHF.L.U64.HI R0, R62, 0x5, R63 ;  /* 0x000000053e007819 */ /* 0x000fe2000001023f */
[----:B------:R-:W3:Y:S01]  /*2200*/  @!P3 LDG.E.128 R24, desc[UR6][R8.64] ;  /* 0x000000060818b981 */ /* 0x000ee2000c1e1d00 */
[----:B------:R-:W-:Y:S02]  /*2210*/  IMAD.MOV.U32 R17, RZ, RZ, RZ ;  /* 0x000000ffff117224 */ /* 0x000fe400078e00ff */
[C---:B------:R-:W-:Y:S04]  /*2220*/  LEA R28, P1, R19.reuse, R80, 0x1 ;  /* 0x00000050131c7211 */ /* 0x040fe800078208ff */
[----:B------:R-:W-:Y:S01]  /*2230*/  LEA.HI.X R29, R19, R81, R0, 0x1, P1 ;  /* 0x00000051131d7211 */ /* 0x000fe200008f0c00 */
[----:B---3--:R3:W-:Y:S01]  /*2240*/  @!P3 STG.E.128 desc[UR6][R80.64], R24 ;  /* 0x000000185000b986 */ /* 0x0087e2000c101d06 */
        /* <DEDUP_REMOVED lines=14> */
[----:B---3--:R-:W3:Y:S01]  /*2330*/  LDG.E.128 R4, desc[UR6][R18.64] ;  /* 0x0000000612047981 */ /* 0x008ee2000c1e1d00 */
[----:B------:R-:W-:Y:S05]  /*2340*/  LEA.HI.X R3, R62, R29, R63, 0x7, P0 ;  /* 0x0000001d3e037211 */ /* 0x000fea00000f3c3f */
[----:B---3--:R1:W-:Y:S01]  /*2350*/  STG.E.128 desc[UR6][R2.64], R4 ;  /* 0x0000000402007986 */ /* 0x0083e2000c101d06 */
[----:B------:R-:W-:Y:S05]  /*2360*/  BRA `(.L_x_4160) ;  /* 0x0000002400cc7947 */ /* 0x000fea0003800000 */
.L_x_4159:
[----:B------:R-:W-:Y:S05]  /*2370*/  BRA.U !UP0, `(.L_x_4161) ;  /* 0x0000000d08a87547 */ /* 0x000fea000b800000 */
[----:B------:R-:W-:Y:S01]  /*2380*/  ISETP.NE.AND P0, PT, R99, RZ, PT ;  /* 0x000000ff6300720c */ /* 0x000fe20003f05270 */
[----:B------:R-:W1:Y:S01]  /*2390*/  LDC.64 R40, c[0x0][0x4a8] ;  /* 0x00012a00ff287b82 */ /* 0x000e620000000a00 */
[----:B------:R-:W-:Y:S01]  /*23a0*/  PLOP3.LUT P6, PT, P5, P6, PT, 0xf2, 0x2f ;  /* 0x00000000002f781c */ /* 0x000fe20002fcde72 */
[----:B---3--:R-:W-:Y:S01]  /*23b0*/  IMAD.SHL.U32 R5, R11, 0x20, RZ ;  /* 0x000000200b057824 */ /* 0x008fe200078e00ff */
[C---:B------:R-:W-:Y:S01]  /*23c0*/  ISETP.GE.OR P1, PT, R104.reuse, R92, P0 ;  /* 0x0000005c6800720c */ /* 0x040fe20000726670 */
[----:B------:R-:W-:Y:S04]  /*23d0*/  BSSY.RECONVERGENT B0, `(.L_x_4162) ;  /* 0x0000036000007945 */ /* 0x000fe80003800200 */
[----:B------:R-:W3:Y:S01]  /*23e0*/  LDC R30, c[0x0][0x450] ;  /* 0x00011400ff1e7b82 */ /* 0x000ee20000000800 */
        /* <DEDUP_REMOVED lines=52> */
.L_x_4163:
[----:B--2---:R-:W-:Y:S05]  /*2730*/  BSYNC.RECONVERGENT B0 ;  /* 0x0000000000007941 */ /* 0x004fea0003800200 */
.L_x_4162:
[----:B------:R-:W-:Y:S01]  /*2740*/  ISETP.NE.AND P0, PT, R49, RZ, PT ;  /* 0x000000ff3100720c */ /* 0x000fe20003f05270 */
[----:B------:R-:W-:Y:S11]  /*2750*/  BSSY.RECONVERGENT B0, `(.L_x_4164) ;  /* 0x0000033000007945 */ /* 0x000ff60003800200 */
[----:B------:R-:W-:Y:S01]  /*2760*/  @!UPT UIADD3 URZ, UPT, UPT, URZ, URZ, URZ ;  /* 0x000000fffffff290 */ /* 0x000fe2000fffe0ff */
[----:B------:R-:W-:Y:S05]  /*2770*/  @P0 BRA `(.L_x_4165) ;  /* 0x0000000000c00947 */ /* 0x000fea0003800000 */
[----:B------:R-:W-:Y:S01]  /*2780*/  ISETP.GE.AND P0, PT, R12, R17, PT ;  /* 0x000000110c00720c */ /* 0x000fe20003f06270 */
[----:B-1----:R-:W2:Y:S01]  /*2790*/  LDG.E.128 R20, desc[UR6][R42.64] ;  /* 0x000000062a147981 */ /* 0x002ea2000c1e1d00 */
[----:B------:R-:W-:Y:S11]  /*27a0*/  LEA R46, P1, R62, R80, 0x6 ;  /* 0x000000503e2e7211 */ /* 0x000ff600078230ff */
[----:B------:R-:W-:Y:S01]  /*27b0*/  @!P0 IMAD.WIDE R24, R5, 0x2, R14 ;  /* 0x0000000205188825 */ /* 0x000fe200078e020e */
[----:B------:R-:W4:Y:S06]  /*27c0*/  @!P0 LDG.E.64 R36, desc[UR6][R38.64] ;  /* 0x0000000626248981 */ /* 0x000f2c000c1e1b00 */
[----:B------:R1:W5:Y:S01]  /*27d0*/  @!P0 LDG.E.64 R6, desc[UR6][R24.64] ;  /* 0x0000000618068981 */ /* 0x000362000c1e1b00 */
[C---:B--2---:R-:W-:Y:S01]  /*27e0*/  @!P0 LOP3.LUT R19, R20.reuse, 0xffff0000, RZ, 0xc0, !PT ;  /* 0xffff000014138812 */ /* 0x044fe200078ec0ff */
        /* <DEDUP_REMOVED lines=41> */
.L_x_4165:
[----:B------:R-:W-:Y:S05]  /*2a80*/  BSYNC.RECONVERGENT B0 ;  /* 0x0000000000007941 */ /* 0x000fea0003800200 */
.L_x_4164:
[----:B------:R-:W-:Y:S04]  /*2a90*/  BSSY.RECONVERGENT B0, `(.L_x_4166) ;  /* 0x0000038000007945 */ /* 0x000fe80003800200 */
[----:B------:R-:W-:Y:S05]  /*2aa0*/  @P4 BRA `(.L_x_4167) ;  /* 0x0000000000d84947 */ /* 0x000fea0003800000 */
[----:B------:R-:W-:Y:S01]  /*2ab0*/  ISETP.GE.AND P0, PT, R12, R17, PT ;  /* 0x000000110c00720c */ /* 0x000fe20003f06270 */
[----:B--2---:R-:W-:Y:S01]  /*2ac0*/  IMAD.SHL.U32 R47, R62, 0x40, RZ ;  /* 0x000000403e2f7824 */ /* 0x004fe200078e00ff */
[----:B------:R-:W-:Y:S02]  /*2ad0*/  LEA R36, P1, R40, R42, 0x6 ;  /* 0x0000002a28247211 */ /* 0x000fe400078230ff */
[----:B------:R-:W-:Y:S02]  /*2ae0*/  SHF.L.U64.HI R28, R62, 0x6, R63 ;  /* 0x000000063e1c7819 */ /* 0x000fe4000001023f */
[----:B------:R-:W-:Y:S05]  /*2af0*/  LEA.HI.X R37, R40, R43, R41, 0x6, P1 ;  /* 0x0000002b28257211 */ /* 0x000fea00008f3429 */
[----:B-1----:R1:W2:Y:S02]  /*2b00*/  LDG.E.128 R20, desc[UR6][R36.64] ;  /* 0x0000000624147981 */ /* 0x0022a4000c1e1d00 */
[----:B------:R-:W-:Y:S04]  /*2b10*/  @!P0 IMAD.WIDE R6, R5, 0x2, R14 ;  /* 0x0000000205068825 */ /* 0x000fe800078e020e */
[C---:B------:R-:W-:Y:S04]  /*2b20*/  @!P0 IMAD.WIDE R32, R11.reuse, 0x40, R38 ;  /* 0x000000400b208825 */ /* 0x040fe800078e0226 */
[----:B------:R-:W-:Y:S02]  /*2b30*/  @!P0 IMAD.WIDE R6, R11, 0x40, R6 ;  /* 0x000000400b068825 */ /* 0x000fe400078e0206 */
[----:B------:R-:W4:Y:S06]  /*2b40*/  @!P0 LDG.E.64 R32, desc[UR6][R32.64] ;  /* 0x0000000620208981 */ /* 0x000f2c000c1e1b00 */
[----:B------:R-:W5:Y:S01]  /*2b50*/  @!P0 LDG.E.64 R6, desc[UR6][R6.64] ;  /* 0x0000000606068981 */ /* 0x000f62000c1e1b00 */
[----:B-1----:R-:W-:Y:S02]  /*2b60*/  IADD3 R36, P2, P1, R47, R80, R47 ;  /* 0x000000502f247210 */ /* 0x002fe4000795e02f */
[C---:B--2---:R-:W-:Y:S01]  /*2b70*/  @!P0 LOP3.LUT R19, R20.reuse, 0xffff0000, RZ, 0xc0, !PT ;  /* 0xffff000014138812 */ /* 0x044fe200078ec0ff */
        /* <DEDUP_REMOVED lines=41> */
.L_x_4167:
[----:B------:R-:W-:Y:S05]  /*2e10*/  BSYNC.RECONVERGENT B0 ;  /* 0x0000000000007941 */ /* 0x000fea0003800200 */
.L_x_4166:
        /* <DEDUP_REMOVED lines=8> */
[----:B-12---:R-:W-:Y:S01]  /*2ea0*/  @!P0 IMAD.WIDE R22, R5, 0x2, R14 ;  /* 0x0000000205168825 */ /* 0x006fe200078e020e */
[C---:B------:R-:W-:Y:S03]  /*2eb0*/  LEA.HI.X R34, R62.reuse, R81, R63, 0x6, P1 ;  /* 0x000000513e227211 */ /* 0x040fe600008f343f */
[C---:B------:R-:W-:Y:S01]  /*2ec0*/  @!P0 IMAD.WIDE R38, R11.reuse, 0x80, R38 ;  /* 0x000000800b268825 */ /* 0x040fe200078e0226 */
[----:B------:R-:W-:Y:S03]  /*2ed0*/  LEA.HI.X R43, R62, R34, R63, 0x7, P2 ;  /* 0x000000223e2b7211 */ /* 0x000fe600010f3c3f */
[----:B------:R-:W-:Y:S02]  /*2ee0*/  @!P0 IMAD.WIDE R22, R11, 0x80, R22 ;  /* 0x000000800b168825 */ /* 0x000fe400078e0216 */
[----:B------:R-:W2:Y:S06]  /*2ef0*/  @!P0 LDG.E.64 R38, desc[UR6][R38.64] ;  /* 0x0000000626268981 */ /* 0x000eac000c1e1b00 */
[----:B------:R-:W5:Y:S01]  /*2f00*/  @!P0 LDG.E.64 R6, desc[UR6][R22.64] ;  /* 0x0000000616068981 */ /* 0x000f62000c1e1b00 */
[C---:B----4-:R-:W-:Y:S01]  /*2f10*/  @!P0 LOP3.LUT R21, R16.reuse, 0xffff0000, RZ, 0xc0, !PT ;  /* 0xffff000010158812 */ /* 0x050fe200078ec0ff */
[----:B------:R-:W-:Y:S01]  /*2f20*/  @!P0 IMAD.U32 R28, R19, 0x10000, RZ ;  /* 0x00010000131c8824 */ /* 0x000fe200078e00ff */
[----:B------:R-:W-:Y:S02]  /*2f30*/  @!P0 SHF.L.U32 R27, R16, 0x10, RZ ;  /* 0x00000010101b8819 */ /* 0x000fe400000006ff */
[C---:B------:R-:W-:Y:S02]  /*2f40*/  @!P0 LOP3.LUT R20, R18.reuse, 0xffff0000, RZ, 0xc0, !PT ;  /* 0xffff000012148812 */ /* 0x040fe400078ec0ff */
[----:B------:R-:W-:Y:S02]  /*2f50*/  @!P0 SHF.L.U32 R26, R18, 0x10, RZ ;  /* 0x00000010121a8819 */ /* 0x000fe400000006ff */
[C---:B--2---:R-:W-:Y:S01]  /*2f60*/  @!P0 LOP3.LUT R29, R38.reuse, 0xffff0000, RZ, 0xc0, !PT ;  /* 0xffff0000261d8812 */ /* 0x044fe200078ec0ff */
        /* <DEDUP_REMOVED lines=35> */
.L_x_4169:
[----:B------:R-:W-:Y:S05]  /*31a0*/  BSYNC.RECONVERGENT B0 ;  /* 0x0000000000007941 */ /* 0x000fea0003800200 */
.L_x_4168:
[----:B-1----:R-:W1:Y:S01]  /*31b0*/  LDC R17, c[0x0][0x450] ;  /* 0x00011400ff117b82 */ /* 0x002e620000000800 */
[----:B---3--:R-:W-:Y:S05]  /*31c0*/  IMAD.U32 R3, R30, -0x40, RZ ;  /* 0xffffffc01e037824 */ /* 0x008fea00078e00ff */
[C---:B------:R-:W-:Y:S02]  /*31d0*/  LEA R50, P0, R3.reuse, R50, 0x1 ;  /* 0x0000003203327211 */ /* 0x040fe400078008ff */
[C---:B------:R-:W-:Y:S02]  /*31e0*/  LEA R14, P1, R3.reuse, R14, 0x1 ;  /* 0x0000000e030e7211 */ /* 0x040fe400078208ff */
[C---:B------:R-:W-:Y:S02]  /*31f0*/  LEA.HI.X.SX32 R51, R3.reuse, R51, 0x1, P0 ;  /* 0x0000003303337211 */ /* 0x040fe400000f0eff */
[----:B------:R-:W-:Y:S01]  /*3200*/  LEA.HI.X.SX32 R15, R3, R15, 0x1, P1 ;  /* 0x0000000f030f7211 */ /* 0x000fe200008f0eff */
[----:B------:R-:W-:Y:S05]  /*3210*/  BRA `(.L_x_4160) ;  /* 0x0000001800207947 */ /* 0x000fea0003800000 */
.L_x_4161:
[----:B------:R-:W-:Y:S01]  /*3220*/  ISETP.NE.AND P3, PT, R99, RZ, PT ;  /* 0x000000ff6300720c */ /* 0x000fe20003f65270 */
[----:B------:R-:W3:Y:S01]  /*3230*/  LDC.64 R68, c[0x0][0x4a8] ;  /* 0x00012a00ff447b82 */ /* 0x000ee20000000a00 */
        /* <DEDUP_REMOVED lines=10> */
[C---:B---3--:R-:W-:Y:S04]  /*32e0*/  LEA R20, P0, R68.reuse, R10, 0x6 ;  /* 0x0000000a44147211 */ /* 0x048fe800078030ff */
[----:B------:R-:W-:Y:S01]  /*32f0*/  LEA.HI.X R21, R68, R9, R69, 0x6, P0 ;  /* 0x0000000944157211 */ /* 0x000fe200000f3445 */
[----:B------:R-:W-:Y:S08]  /*3300*/  @P2 BRA `(.L_x_4171) ;  /* 0x00000004004c2947 */ /* 0x000ff00003800000 */
        /* <DEDUP_REMOVED lines=83> */
.L_x_4171:
[----:B--2---:R-:W-:Y:S05]  /*3840*/  BSYNC.RECONVERGENT B0 ;  /* 0x0000000000007941 */ /* 0x004fea0003800200 */
.L_x_4170:
[----:B------:R-:W-:Y:S01]  /*3850*/  ISETP.NE.AND P0, PT, R49, RZ, PT ;  /* 0x000000ff3100720c */ /* 0x000fe20003f05270 */
[----:B------:R-:W-:Y:S11]  /*3860*/  BSSY.RECONVERGENT B0, `(.L_x_4172) ;  /* 0x000005b000007945 */ /* 0x000ff60003800200 */
[----:B------:R-:W-:Y:S01]  /*3870*/  @!UPT UIADD3 URZ, UPT, UPT, URZ, URZ, URZ ;  /* 0x000000fffffff290 */ /* 0x000fe2000fffe0ff */
[----:B------:R-:W-:Y:S05]  /*3880*/  @P0 BRA `(.L_x_4173) ;  /* 0x0000000400600947 */ /* 0x000fea0003800000 */
[----:B------:R-:W-:Y:S01]  /*3890*/  ISETP.GE.AND P0, PT, R12, R17, PT ;  /* 0x000000110c00720c */ /* 0x000fe20003f06270 */
[----:B---3--:R-:W2:Y:S11]  /*38a0*/  LDG.E.128 R52, desc[UR6][R20.64] ;  /* 0x0000000614347981 */ /* 0x008eb6000c1e1d00 */
        /* <DEDUP_REMOVED lines=86> */
.L_x_4173:
[----:B------:R-:W-:Y:S05]  /*3e10*/  BSYNC.RECONVERGENT B0 ;  /* 0x0000000000007941 */ /* 0x000fea0003800200 */
.L_x_4172:
        /* <DEDUP_REMOVED lines=8> */
[----:B------:R-:W-:Y:S01]  /*3ea0*/  @!P0 IMAD.SHL.U32 R109, R11, 0x40, RZ ;  /* 0x000000400b6d8824 */ /* 0x000fe200078e00ff */
        /* <DEDUP_REMOVED lines=14> */
[----:B------:R-:W-:Y:S04]  /*3f90*/  @!P0 IMAD.WIDE R22, R19, 0x2, R34 ;  /* 0x0000000213168825 */ /* 0x000fe800078e0222 */
[----:B------:R-:W-:Y:S01]  /*3fa0*/  @!P0 IMAD.X R39, R118, 0x1, R87, P2 ;  /* 0x0000000176278824 */ /* 0x000fe200010e0657 */
[----:B------:R-:W-:Y:S02]  /*3fb0*/  PLOP3.LUT P2, PT, PT, PT, PT, 0x80, 0x8 ;  /* 0x000000000008781c */ /* 0x000fe40003f4f070 */
        /* <DEDUP_REMOVED lines=73> */
.L_x_4175:
[----:B------:R-:W-:Y:S05]  /*4450*/  BSYNC.RECONVERGENT B0 ;  /* 0x0000000000007941 */ /* 0x000fea0003800200 */
.L_x_4174:
        /* <DEDUP_REMOVED lines=93> */
.L_x_4177:
[----:B------:R-:W-:Y:S05]  /*4a30*/  BSYNC.RECONVERGENT B0 ;  /* 0x0000000000007941 */ /* 0x000fea0003800200 */
.L_x_4176:
[----:B------:R-:W2:Y:S01]  /*4a40*/  LDC R17, c[0x0][0x450] ;  /* 0x00011400ff117b82 */ /* 0x000ea20000000800 */
[----:B-1----:R-:W-:Y:S05]  /*4a50*/  IMAD.U32 R101, R101, -0x40, RZ ;  /* 0xffffffc065657824 */ /* 0x002fea00078e00ff */
[C---:B------:R-:W-:Y:S02]  /*4a60*/  LEA R86, P1, R101.reuse, R86, 0x1 ;  /* 0x0000005665567211 */ /* 0x040fe400078208ff */
[C---:B------:R-:W-:Y:S02]  /*4a70*/  LEA R84, P0, R101.reuse, R84, 0x1 ;  /* 0x0000005465547211 */ /* 0x040fe400078008ff */
[C---:B------:R-:W-:Y:S02]  /*4a80*/  LEA.HI.X.SX32 R87, R101.reuse, R87, 0x1, P1 ;  /* 0x0000005765577211 */ /* 0x040fe400008f0eff */
[----:B------:R-:W-:Y:S09]  /*4a90*/  LEA.HI.X.SX32 R85, R101, R85, 0x1, P0 ;  /* 0x0000005565557211 */ /* 0x000ff200000f0eff */
.L_x_4160:
[----:B--2---:R-:W-:Y:S05]  /*4aa0*/  BSYNC.RECONVERGENT B1 ;  /* 0x0000000000017941 */ /* 0x004fea0003800200 */
.L_x_4158:
        /* <DEDUP_REMOVED lines=89> */
.L_x_4178:
[----:B------:R-:W-:Y:S02]  /*5040*/  ISETP.NE.AND P2, PT, R79, RZ, PT ;  /* 0x000000ff4f00720c */ /* 0x000fe40003f45270 */
[----:B------:R-:W-:Y:S02]  /*5050*/  IADD3 R82, P1, PT, R82, UR18, RZ ;  /* 0x0000001252527c10 */ /* 0x000fe4000ff3e0ff */
[----:B------:R-:W-:Y:S02]  /*5060*/  IADD3 R10, P0, PT, R10, UR15, RZ ;  /* 0x0000000f0a0a7c10 */ /* 0x000fe4000ff1e0ff */
[----:B------:R-:W-:Y:S02]  /*5070*/  IADD3.X R83, PT, PT, R83, UR16, RZ, P1, !PT ;  /* 0x0000001053537c10 */ /* 0x000fe40008ffe4ff */
[----:B------:R-:W-:Y:S05]  /*5080*/  IADD3.X R9, PT, PT, R9, UR19, RZ, P0, !PT ;  /* 0x0000001309097c10 */ /* 0x000fea00087fe4ff */
[----:B------:R-:W-:Y:S05]  /*5090*/  @P2 BRA `(.L_x_4179) ;  /* 0xffffffcc00902947 */ /* 0x000fea000383ffff */
.L_x_4157:
[----:B------:R-:W1:Y:S01]  /*50a0*/  LDC R15, c[0x0][0x450] ;  /* 0x00011400ff0f7b82 */ /* 0x000e620000000800 */
[C---:B----4-:R-:W-:Y:S01]  /*50b0*/  IMAD.SHL.U32 R118, R70.reuse, 0x8, RZ ;  /* 0x0000000846767824 */ /* 0x050fe200078e00ff */
        /* <DEDUP_REMOVED lines=31> */
.L_x_4184:
[----:B------:R2:W-:Y:S02]  /*52b0*/  STS.128 [R121], RZ ;  /* 0x000000ff79007388 */ /* 0x0005e40000000c00 */
.L_x_4183:
[----:B------:R-:W-:Y:S05]  /*52c0*/  BSYNC.RECONVERGENT B0 ;  /* 0x0000000000007941 */ /* 0x000fea0003800200 */
.L_x_4182:
        /* <DEDUP_REMOVED lines=14> */
.L_x_4181:
        /* <DEDUP_REMOVED lines=42> */
[----:B-----5:R-:W-:-:S02]  /*5650*/  IADD3.X R5, PT, PT, R2, UR11, RZ, P1, !PT ;  /* 0x0000000b02057c10 */ /* 0x020fc40008ffe4ff */
[----:B------:R-:W-:-:S04]  /*5660*/  IADD3.X R29, PT, PT, R2, UR9, RZ, P0, !PT ;  /* 0x00000009021d7c10 */ /* 0x000fc800087fe4ff */
[----:B------:R-:W2:Y:S04]  /*5670*/  LDG.E.64 R4, desc[UR6][R4.64] ;  /* 0x0000000604047981 */ /* 0x000ea8000c1e1b00 */
[----:B------:R-:W3:Y:S01]  /*5680*/  LDG.E.64 R2, desc[UR6][R28.64] ;  /* 0x000000061c027981 */ /* 0x000ee2000c1e1b00 */
[C---:B------:R-:W-:Y:S02]  /*5690*/  LOP3.LUT R7, R9.reuse, 0xffff0000, RZ, 0xc0, !PT ;  /* 0xffff000009077812 */ /* 0x040fe400078ec0ff */
[----:B------:R-:W-:Y:S01]  /*56a0*/  SHF.L.U32 R14, R9, 0x10, RZ ;  /* 0x00000010090e7819 */ /* 0x000fe200000006ff */
[C---:B------:R-:W-:Y:S01]  /*56b0*/  IMAD.U32 R9, R8.reuse, 0x10000, RZ ;  /* 0x0001000008097824 */ /* 0x040fe200078e00ff */
[----:B------:R-:W-:Y:S01]  /*56c0*/  LOP3.LUT R22, R8, 0xffff0000, RZ, 0xc0, !PT ;  /* 0xffff000008167812 */ /* 0x000fe200078ec0ff */
[----:B------:R-:W-:Y:S01]  /*56d0*/  IMAD.U32 R21, R10, 0x10000, RZ ;  /* 0x000100000a157824 */ /* 0x000fe200078e00ff */
[----:B------:R-:W-:-:S02]  /*56e0*/  SHF.L.U32 R20, R11, 0x10, RZ ;  /* 0x000000100b147819 */ /* 0x000fc400000006ff */
[----:B------:R-:W-:Y:S02]  /*56f0*/  LOP3.LUT R19, R11, 0xffff0000, RZ, 0xc0, !PT ;  /* 0xffff00000b137812 */ /* 0x000fe400078ec0ff */
[----:B------:R-:W-:Y:S02]  /*5700*/  LOP3.LUT R10, R10, 0xffff0000, RZ, 0xc0, !PT ;  /* 0xffff00000a0a7812 */ /* 0x000fe400078ec0ff */
[----:B--2---:R-:W-:Y:S02]  /*5710*/  LOP3.LUT R18, R4, 0xffff0000, RZ, 0xc0, !PT ;  /* 0xffff000004127812 */ /* 0x004fe400078ec0ff */
[C---:B---3--:R-:W-:Y:S02]  /*5720*/  LOP3.LUT R16, R2.reuse, 0xffff0000, RZ, 0xc0, !PT ;  /* 0xffff000002107812 */ /* 0x048fe400078ec0ff */
[----:B------:R-:W-:Y:S02]  /*5730*/  LOP3.LUT R8, R3, 0xffff0000, RZ, 0xc0, !PT ;  /* 0xffff000003087812 */ /* 0x000fe400078ec0ff */
[----:B------:R-:W-:Y:S01]  /*5740*/  LOP3.LUT R17, R5, 0xffff0000, RZ, 0xc0, !PT ;  /* 0xffff000005117812 */ /* 0x000fe200078ec0ff */
[----:B------:R-:W-:Y:S01]  /*5750*/  FMUL.FTZ R11, R7, R16 ;  /* 0x00000010070b7220 */ /* 0x000fe20000410000 */
[----:B------:R-:W-:Y:S01]  /*5760*/  SHF.L.U32 R3, R3, 0x10, RZ ;  /* 0x0000001003037819 */ /* 0x000fe200000006ff */
[----:B------:R-:W-:Y:S01]  /*5770*/  FMUL.FTZ R7, R7, R18 ;  /* 0x0000001207077220 */ /* 0x000fe20000410000 */
[----:B------:R-:W-:Y:S01]  /*5780*/  SHF.L.U32 R2, R2, 0x10, RZ ;  /* 0x0000001002027819 */ /* 0x000fe200000006ff */
[----:B------:R-:W-:-:S02]  /*5790*/  IMAD.U32 R4, R4, 0x10000, RZ ;  /* 0x0001000004047824 */ /* 0x000fc400078e00ff */
[----:B------:R-:W-:Y:S02]  /*57a0*/  IMAD.U32 R5, R5, 0x10000, RZ ;  /* 0x0001000005057824 */ /* 0x000fe400078e00ff */
[C---:B------:R-:W-:Y:S01]  /*57b0*/  FMUL.FTZ R23, R19.reuse, R8 ;  /* 0x0000000813177220 */ /* 0x040fe20000410000 */
[C---:B------:R-:W-:Y:S01]  /*57c0*/  FFMA.FTZ R11, R14.reuse, R18, -R11 ;  /* 0x000000120e0b7223 */ /* 0x040fe2000001080b */
[----:B------:R-:W-:Y:S01]  /*57d0*/  FFMA.FTZ R14, R14, R16, R7 ;  /* 0x000000100e0e7223 */ /* 0x000fe20000010007 */
        /* <DEDUP_REMOVED lines=15> */
.L_x_4191:
[----:B------:R-:W-:Y:S05]  /*58d0*/  BSYNC.RECONVERGENT B0 ;  /* 0x0000000000007941 */ /* 0x000fea0003800200 */
.L_x_4190:
[----:B-----5:R2:W-:Y:S01]  /*58e0*/  STS.128 [R121], R8 ;  /* 0x0000000879007388 */ /* 0x0205e20000000c00 */
[----:B------:R-:W-:Y:S05]  /*58f0*/  BRA `(.L_x_4188) ;  /* 0x0000000000047947 */ /* 0x000fea0003800000 */
.L_x_4189:
[----:B------:R1:W-:Y:S02]  /*5900*/  STS.128 [R121], RZ ;  /* 0x000000ff79007388 */ /* 0x0003e40000000c00 */
.L_x_4188:
[----:B------:R-:W-:Y:S05]  /*5910*/  BSYNC.RECONVERGENT B1 ;  /* 0x0000000000017941 */ /* 0x000fea0003800200 */
.L_x_4187:
        /* <DEDUP_REMOVED lines=13> */
[----:B------:R-:W3:Y:S01]  /*59f0*/  LDCU.64 UR8, c[0x0][0x4d0] ;  /* 0x00009a00ff0877ac */ /* 0x000ee20008000a00 */
[C---:B------:R-:W-:Y:S01]  /*5a00*/  IADD3 R6, P0, PT, R27.reuse, R6, RZ ;  /* 0x000000061b067210 */ /* 0x040fe20007f1e0ff */
[----:B------:R-:W4:Y:S03]  /*5a10*/  LDCU.64 UR10, c[0x0][0x4c8] ;  /* 0x00009900ff0a77ac */ /* 0x000f260008000a00 */
[----:B------:R-:W-:Y:S01]  /*5a20*/  LEA.HI.X.SX32 R27, R27, R88, 0x1, P0 ;  /* 0x000000581b1b7211 */ /* 0x000fe200000f0eff */
[----:B------:R-:W-:-:S03]  /*5a30*/  IMAD.SHL.U32 R0, R6, 0x2, RZ ;  /* 0x0000000206007824 */ /* 0x000fc600078e00ff */
[----:B------:R-:W-:Y:S02]  /*5a40*/  SHF.L.U64.HI R27, R6, 0x1, R27 ;  /* 0x00000001061b7819 */ /* 0x000fe4000001021b */
[C---:B---3--:R-:W-:Y:S02]  /*5a50*/  IADD3 R2, P0, PT, R0.reuse, UR8, RZ ;  /* 0x0000000800027c10 */ /* 0x048fe4000ff1e0ff */
[----:B----4-:R-:W-:Y:S02]  /*5a60*/  IADD3 R4, P1, PT, R0, UR10, RZ ;  /* 0x0000000a00047c10 */ /* 0x010fe4000ff3e0ff */
[C---:B------:R-:W-:Y:S02]  /*5a70*/  IADD3.X R3, PT, PT, R27.reuse, UR9, RZ, P0, !PT ;  /* 0x000000091b037c10 */ /* 0x040fe400087fe4ff */
[----:B-----5:R-:W-:-:S04]  /*5a80*/  IADD3.X R5, PT, PT, R27, UR11, RZ, P1, !PT ;  /* 0x0000000b1b057c10 */ /* 0x020fc80008ffe4ff */
[----:B------:R-:W3:Y:S04]  /*5a90*/  LDG.E.64 R2, desc[UR6][R2.64] ;  /* 0x0000000602027981 */ /* 0x000ee8000c1e1b00 */
[----:B------:R-:W4:Y:S01]  /*5aa0*/  LDG.E.64 R4, desc[UR6][R4.64] ;  /* 0x0000000604047981 */ /* 0x000f22000c1e1b00 */
[C---:B------:R-:W-:Y:S01]  /*5ab0*/  LOP3.LUT R0, R17.reuse, 0xffff0000, RZ, 0xc0, !PT ;  /* 0xffff000011007812 */ /* 0x040fe200078ec0ff */
[----:B------:R-:W-:Y:S01]  /*5ac0*/  IMAD.U32 R6, R17, 0x10000, RZ ;  /* 0x0001000011067824 */ /* 0x000fe200078e00ff */
[C---:B------:R-:W-:Y:S01]  /*5ad0*/  LOP3.LUT R17, R19.reuse, 0xffff0000, RZ, 0xc0, !PT ;  /* 0xffff000013117812 */ /* 0x040fe200078ec0ff */
[----:B------:R-:W-:Y:S01]  /*5ae0*/  IMAD.U32 R21, R19, 0x10000, RZ ;  /* 0x0001000013157824 */ /* 0x000fe200078e00ff */
[C---:B------:R-:W-:Y:S02]  /*5af0*/  SHF.L.U32 R7, R16.reuse, 0x10, RZ ;  /* 0x0000001010077819 */ /* 0x040fe400000006ff */
[----:B------:R-:W-:-:S02]  /*5b00*/  LOP3.LUT R20, R16, 0xffff0000, RZ, 0xc0, !PT ;  /* 0xffff000010147812 */ /* 0x000fc400078ec0ff */
[C---:B------:R-:W-:Y:S02]  /*5b10*/  SHF.L.U32 R16, R18.reuse, 0x10, RZ ;  /* 0x0000001012107819 */ /* 0x040fe400000006ff */
[----:B------:R-:W-:Y:S02]  /*5b20*/  LOP3.LUT R19, R18, 0xffff0000, RZ, 0xc0, !PT ;  /* 0xffff000012137812 */ /* 0x000fe400078ec0ff */
[C---:B---3--:R-:W-:Y:S01]  /*5b30*/  LOP3.LUT R11, R2.reuse, 0xffff0000, RZ, 0xc0, !PT ;  /* 0xffff0000020b7812 */ /* 0x048fe200078ec0ff */
[----:B------:R-:W-:Y:S01]  /*5b40*/  IMAD.U32 R2, R2, 0x10000, RZ ;  /* 0x0001000002027824 */ /* 0x000fe200078e00ff */
[C---:B------:R-:W-:Y:S01]  /*5b50*/  LOP3.LUT R10, R3.reuse, 0xffff0000, RZ, 0xc0, !PT ;  /* 0xffff0000030a7812 */ /* 0x040fe200078ec0ff */
[----:B------:R-:W-:Y:S01]  /*5b60*/  IMAD.U32 R3, R3, 0x10000, RZ ;  /* 0x0001000003037824 */ /* 0x000fe200078e00ff */
[----:B----4-:R-:W-:Y:S01]  /*5b70*/  LOP3.LUT R15, R4, 0xffff0000, RZ, 0xc0, !PT ;  /* 0xffff0000040f7812 */ /* 0x010fe200078ec0ff */
        /* <DEDUP_REMOVED lines=23> */
.L_x_4193:
[----:B------:R-:W-:Y:S05]  /*5cf0*/  BSYNC.RECONVERGENT B0 ;  /* 0x0000000000007941 */ /* 0x000fea0003800200 */
.L_x_4192:
[----:B-----5:R3:W-:Y:S01]  /*5d00*/  STS.128 [R121+0x800], R16 ;  /* 0x0008001079007388 */ /* 0x0207e20000000c00 */
[----:B------:R-:W-:Y:S05]  /*5d10*/  BRA `(.L_x_4185) ;  /* 0x0000000c00087947 */ /* 0x000fea0003800000 */
.L_x_4186:
        /* <DEDUP_REMOVED lines=97> */
.L_x_4198:
[----:B------:R-:W-:Y:S05]  /*6330*/  BSYNC.RECONVERGENT B0 ;  /* 0x0000000000007941 */ /* 0x000fea0003800200 */
.L_x_4197:
[----:B-----5:R2:W-:Y:S01]  /*6340*/  STS.128 [R121], R20 ;  /* 0x0000001479007388 */ /* 0x0205e20000000c00 */
[----:B------:R-:W-:Y:S05]  /*6350*/  BRA `(.L_x_4195) ;  /* 0x0000000000047947 */ /* 0x000fea0003800000 */
.L_x_4196:
[----:B------:R3:W-:Y:S02]  /*6360*/  STS.128 [R121], RZ ;  /* 0x000000ff79007388 */ /* 0x0007e40000000c00 */
.L_x_4195:
[----:B------:R-:W-:Y:S05]  /*6370*/  BSYNC.RECONVERGENT B1 ;  /* 0x0000000000017941 */ /* 0x000fea0003800200 */
.L_x_4194:
        /* <DEDUP_REMOVED lines=9> */
[----:B-----5:R1:W5:Y:S01]  /*6410*/  LDG.E.128 R4, desc[UR6][R10.64] ;  /* 0x000000060a047981 */ /* 0x020362000c1e1d00 */
        /* <DEDUP_REMOVED lines=15> */
[----:B------:R-:W3:Y:S05]  /*6510*/  LDCU.64 UR8, c[0x0][0x4c8] ;  /* 0x00009900ff0877ac */ /* 0x000eea0008000a00 */
[----:B------:R-:W4:Y:S01]  /*6520*/  LDG.E.128 R16, desc[UR6][R16.64] ;  /* 0x0000000610107981 */ /* 0x000f22000c1e1d00 */
        /* <DEDUP_REMOVED lines=8> */
[----:B-1----:R-:W-:Y:S02]  /*65b0*/  SHF.L.U32 R10, R5, 0x10, RZ ;  /* 0x00000010050a7819 */ /* 0x002fe400000006ff */
[----:B------:R-:W-:Y:S02]  /*65c0*/  LOP3.LUT R5, R6, 0xffff0000, RZ, 0xc0, !PT ;  /* 0xffff000006057812 */ /* 0x000fe400078ec0ff */
[----:B------:R-:W-:-:S02]  /*65d0*/  LOP3.LUT R4, R7, 0xffff0000, RZ, 0xc0, !PT ;  /* 0xffff000007047812 */ /* 0x000fc400078ec0ff */
[C---:B--2---:R-:W-:Y:S01]  /*65e0*/  SHF.L.U32 R11, R24.reuse, 0x10, RZ ;  /* 0x00000010180b7819 */ /* 0x044fe200000006ff */
[C---:B------:R-:W-:Y:S01]  /*65f0*/  IMAD.U32 R6, R25.reuse, 0x10000, RZ ;  /* 0x0001000019067824 */ /* 0x040fe200078e00ff */
[----:B------:R-:W-:Y:S02]  /*6600*/  LOP3.LUT R7, R24, 0xffff0000, RZ, 0xc0, !PT ;  /* 0xffff000018077812 */ /* 0x000fe400078ec0ff */
[----:B------:R-:W-:Y:S01]  /*6610*/  LOP3.LUT R28, R25, 0xffff0000, RZ, 0xc0, !PT ;  /* 0xffff0000191c7812 */ /* 0x000fe200078ec0ff */
[C---:B------:R-:W-:Y:S01]  /*6620*/  IMAD.U32 R25, R26.reuse, 0x10000, RZ ;  /* 0x000100001a197824 */ /* 0x040fe200078e00ff */
[----:B------:R-:W-:Y:S02]  /*6630*/  LOP3.LUT R24, R26, 0xffff0000, RZ, 0xc0, !PT ;  /* 0xffff00001a187812 */ /* 0x000fe400078ec0ff */
[C---:B------:R-:W-:Y:S01]  /*6640*/  SHF.L.U32 R15, R27.reuse, 0x10, RZ ;  /* 0x000000101b0f7819 */ /* 0x040fe200000006ff */
[----:B----4-:R-:W-:Y:S01]  /*6650*/  IMAD.U32 R26, R16, 0x10000, RZ ;  /* 0x00010000101a7824 */ /* 0x010fe200078e00ff */
[----:B------:R-:W-:Y:S01]  /*6660*/  LOP3.LUT R29, R27, 0xffff0000, RZ, 0xc0, !PT ;  /* 0xffff00001b1d7812 */ /* 0x000fe200078ec0ff */
[----:B------:R-:W-:Y:S01]  /*6670*/  IMAD.U32 R30, R18, 0x10000, RZ ;  /* 0x00010000121e7824 */ /* 0x000fe200078e00ff */
[C---:B------:R-:W-:Y:S01]  /*6680*/  SHF.L.U32 R27, R17.reuse, 0x10, RZ ;  /* 0x00000010111b7819 */ /* 0x040fe200000006ff */
[----:B------:R-:W-:Y:S01]  /*6690*/  @!P1 FADD.FTZ R26, -R26, -RZ ;  /* 0x800000ff1a1a9221 */ /* 0x000fe20000010100 */
[----:B------:R-:W-:Y:S01]  /*66a0*/  LOP3.LUT R31, R17, 0xffff0000, RZ, 0xc0, !PT ;  /* 0xffff0000111f7812 */ /* 0x000fe200078ec0ff */
        /* <DEDUP_REMOVED lines=16> */
[----:B------:R-:W-:Y:S01]  /*67b0*/  FMUL.FTZ R31, R28, R31 ;  /* 0x0000001f1c1f7220 */ /* 0x000fe20000410000 */
[C---:B---3--:R-:W-:Y:S01]  /*67c0*/  IMAD.U32 R16, R20.reuse, 0x10000, RZ ;  /* 0x0001000014107824 */ /* 0x048fe200078e00ff */
[----:B------:R-:W-:Y:S01]  /*67d0*/  LOP3.LUT R11, R20, 0xffff0000, RZ, 0xc0, !PT ;  /* 0xffff0000140b7812 */ /* 0x000fe200078ec0ff */
[C---:B------:R-:W-:Y:S01]  /*67e0*/  IMAD.U32 R19, R22.reuse, 0x10000, RZ ;  /* 0x0001000016137824 */ /* 0x040fe200078e00ff */
[----:B------:R-:W-:Y:S01]  /*67f0*/  SHF.L.U32 R6, R21, 0x10, RZ ;  /* 0x0000001015067819 */ /* 0x000fe200000006ff */
[----:B------:R-:W-:Y:S01]  /*6800*/  FMUL.FTZ R30, R25, R30 ;  /* 0x0000001e191e7220 */ /* 0x000fe20000410000 */
[----:B------:R-:W-:Y:S01]  /*6810*/  LOP3.LUT R20, R21, 0xffff0000, RZ, 0xc0, !PT ;  /* 0xffff000015147812 */ /* 0x000fe200078ec0ff */
[----:B------:R-:W-:Y:S01]  /*6820*/  FMUL.FTZ R29, R29, R32 ;  /* 0x000000201d1d7220 */ /* 0x000fe20000410000 */
[----:B------:R-:W-:Y:S01]  /*6830*/  LOP3.LUT R18, R22, 0xffff0000, RZ, 0xc0, !PT ;  /* 0xffff000016127812 */ /* 0x000fe200078ec0ff */
[----:B------:R-:W-:Y:S01]  /*6840*/  FFMA.FTZ R6, R10, R6, R27 ;  /* 0x000000060a067223 */ /* 0x000fe2000001001b */
[C---:B------:R-:W-:Y:S01]  /*6850*/  SHF.L.U32 R17, R23.reuse, 0x10, RZ ;  /* 0x0000001017117819 */ /* 0x040fe200000006ff */
        /* <DEDUP_REMOVED lines=12> */
.L_x_4200:
[----:B------:R-:W-:Y:S05]  /*6920*/  BSYNC.RECONVERGENT B0 ;  /* 0x0000000000007941 */ /* 0x000fea0003800200 */
.L_x_4199:
[----:B-----5:R1:W-:Y:S02]  /*6930*/  STS.128 [R121+0x800], R4 ;  /* 0x0008000479007388 */ /* 0x0203e40000000c00 */
.L_x_4185:
[----:B------:R-:W-:Y:S05]  /*6940*/  BSYNC.RECONVERGENT B2 ;  /* 0x0000000000027941 */ /* 0x000fea0003800200 */
.L_x_4180:
[----:B------:R-:W-:Y:S01]  /*6950*/  IMAD.SHL.U32 R64, R66, 0x80, RZ ;  /* 0x0000008042407824 */ /* 0x000fe200078e00ff */
[----:B------:R-:W-:Y:S04]  /*6960*/  BSSY.RECONVERGENT B0, `(.L_x_4201) ;  /* 0x000000e000007945 */ /* 0x000fe80003800200 */
[----:B-1----:R-:W-:-:S04]  /*6970*/  IADD3 R7, PT, PT, R67, 0x80, -R64 ;  /* 0x0000008043077810 */ /* 0x002fc80007ffe840 */
        /* <DEDUP_REMOVED lines=11> */
.L_x_4203:
[----:B------:R1:W-:Y:S02]  /*6a30*/  STS.128 [R121+0x1000], RZ ;  /* 0x001000ff79007388 */ /* 0x0003e40000000c00 */
.L_x_4202:
[----:B------:R-:W-:Y:S05]  /*6a40*/  BSYNC.RECONVERGENT B0 ;  /* 0x0000000000007941 */ /* 0x000fea0003800200 */
.L_x_4201:
[----:B------:R-:W-:Y:S01]  /*6a50*/  ISETP.GE.AND P1, PT, R8, R7, PT ;  /* 0x000000070800720c */ /* 0x000fe20003f26270 */
[C---:B------:R-:W-:Y:S01]  /*6a60*/  IMAD.SHL.U32 R65, R62.reuse, 0x40, RZ ;  /* 0x000000403e417824 */ /* 0x040fe200078e00ff */
[----:B------:R-:W-:Y:S01]  /*6a70*/  SHF.L.U64.HI R2, R62, 0x6, R63 ;  /* 0x000000063e027819 */ /* 0x000fe2000001023f */
[----:B------:R-:W-:Y:S03]  /*6a80*/  BSSY.RECONVERGENT B0, `(.L_x_4204) ;  /* 0x000000d000007945 */ /* 0x000fe60003800200 */
[----:B------:R-:W-:-:S05]  /*6a90*/  IADD3 R4, P0, PT, R65, R112, RZ ;  /* 0x0000007041047210 */ /* 0x000fca0007f1e0ff */
[----:B-----5:R-:W-:Y:S02]  /*6aa0*/  IMAD.X R5, R2, 0x1, R95, P0 ;  /* 0x0000000102057824 */ /* 0x020fe400000e065f */
        /* <DEDUP_REMOVED lines=9> */
.L_x_4206:
[----:B------:R1:W-:Y:S02]  /*6b40*/  STS.128 [R121+0x1800], RZ ;  /* 0x001800ff79007388 */ /* 0x0003e40000000c00 */
.L_x_4205:
[----:B------:R-:W-:Y:S05]  /*6b50*/  BSYNC.RECONVERGENT B0 ;  /* 0x0000000000007941 */ /* 0x000fea0003800200 */
.L_x_4204:
        /* <DEDUP_REMOVED lines=14> */
.L_x_4209:
[----:B------:R1:W-:Y:S02]  /*6c40*/  STS.128 [R121+0x2000], RZ ;  /* 0x002000ff79007388 */ /* 0x0003e40000000c00 */
.L_x_4208:
[----:B------:R-:W-:Y:S05]  /*6c50*/  BSYNC.RECONVERGENT B0 ;  /* 0x0000000000007941 */ /* 0x000fea0003800200 */
.L_x_4207:
        /* <DEDUP_REMOVED lines=14> */
.L_x_4212:
[----:B------:R1:W-:Y:S02]  /*6d40*/  STS.128 [R121+0x2800], RZ ;  /* 0x002800ff79007388 */ /* 0x0003e40000000c00 */
.L_x_4211:
[----:B------:R-:W-:Y:S05]  /*6d50*/  BSYNC.RECONVERGENT B0 ;  /* 0x0000000000007941 */ /* 0x000fea0003800200 */
.L_x_4210:
[----:B-1----:R-:W1:Y:S01]  /*6d60*/  LDC.64 R4, c[0x0][0x538] ;  /* 0x00014e00ff047b82 */ /* 0x002e620000000a00 */
[----:B------:R-:W5:Y:S01]  /*6d70*/  LDCU.64 UR8, c[0x0][0x540] ;  /* 0x0000a800ff0877ac */ /* 0x000f620008000a00 */
[----:B------:R-:W-:Y:S01]  /*6d80*/  MOV R103, RZ ;  /* 0x000000ff00677202 */ /* 0x000fe20000000f00 */
[----:B------:R-:W0:Y:S01]  /*6d90*/  LDGDEPBAR ;  /* 0x00000000000079af */ /* 0x000e220000000000 */
[----:B------:R-:W2:Y:S01]  /*6da0*/  LDCU UR4, c[0x0][0x458] ;  /* 0x00008b00ff0477ac */ /* 0x000ea20008000800 */
[----:B-----5:R-:W-:-:S04]  /*6db0*/  IMAD.WIDE.U32 R102, R73, UR8, R102 ;  /* 0x0000000849667c25 */ /* 0x020fc8000f8e0066 */
[----:B------:R-:W-:Y:S01]  /*6dc0*/  IMAD R0, R73, UR9, R103 ;  /* 0x0000000949007c24 */ /* 0x000fe2000f8e0267 */
[----:B-1----:R-:W-:Y:S01]  /*6dd0*/  LEA R4, P0, R102, R4, 0x2 ;  /* 0x0000000466047211 */ /* 0x002fe200078010ff */
[----:B------:R-:W-:Y:S01]  /*6de0*/  BSSY.RECONVERGENT B0, `(.L_x_4213) ;  /* 0x0000013000007945 */ /* 0x000fe20003800200 */
[----:B------:R-:W-:-:S04]  /*6df0*/  DEPBAR.LE SB0, 0x0 ;  /* 0x000080000000791a */ /* 0x000fc80000000000 */
[----:B------:R-:W-:-:S05]  /*6e00*/  LEA.HI.X R5, R102, R5, R0, 0x2, P0 ;  /* 0x0000000566057211 */ /* 0x000fca00000f1400 */
[----:B------:R-:W5:Y:S01]  /*6e10*/  LDG.E R0, desc[UR6][R4.64] ;  /* 0x0000000604007981 */ /* 0x000f62000c1e1900 */
[----:B--2---:R-:W5:Y:S01]  /*6e20*/  MUFU.RCP R87, UR4 ;  /* 0x0000000400577d08 */ /* 0x004f620008001000 */
[----:B------:R-:W-:Y:S01]  /*6e30*/  BAR.SYNC.DEFER_BLOCKING 0x0 ;  /* 0x0000000000007b1d */ /* 0x000fe20000010000 */
[----:B-----5:R-:W-:-:S05]  /*6e40*/  FMUL.FTZ R87, R0, R87 ;  /* 0x0000005700577220 */ /* 0x020fca0000410000 */
        /* <DEDUP_REMOVED lines=9> */
.L_x_4215:
[----:B------:R1:W-:Y:S01]  /*6ee0*/  STS.128 [R121+0x3000], RZ ;  /* 0x003000ff79007388 */ /* 0x0003e20000000c00 */
[----:B------:R-:W-:Y:S05]  /*6ef0*/  BRA `(.L_x_4216) ;  /* 0x0000000000047947 */ /* 0x000fea0003800000 */
.L_x_4214:
[----:B------:R1:W-:Y:S02]  /*6f00*/  STS.128 [R121+0x3000], RZ ;  /* 0x003000ff79007388 */ /* 0x0003e40000000c00 */
.L_x_4216:
[----:B------:R-:W-:Y:S05]  /*6f10*/  BSYNC.RECONVERGENT B0 ;  /* 0x0000000000007941 */ /* 0x000fea0003800200 */
.L_x_4213:
[----:B------:R-:W-:Y:S01]  /*6f20*/  ISETP.GE.AND P0, PT, R8, R7, PT ;  /* 0x000000070800720c */ /* 0x000fe20003f06270 */
[C---:B------:R-:W-:Y:S01]  /*6f30*/  IMAD.SHL.U32 R113, R60.reuse, 0x40, RZ ;  /* 0x000000403c717824 */ /* 0x040fe200078e00ff */
[----:B------:R-:W-:Y:S01]  /*6f40*/  SHF.L.U64.HI R124, R60, 0x6, R61 ;  /* 0x000000063c7c7819 */ /* 0x000fe2000001023d */
[----:B------:R-:W-:Y:S03]  /*6f50*/  BSSY.RECONVERGENT B0, `(.L_x_4217) ;  /* 0x000000e000007945 */ /* 0x000fe60003800200 */
[----:B------:R-:W-:-:S05]  /*6f60*/  IADD3 R4, P1, PT, R113, R114, RZ ;  /* 0x0000007271047210 */ /* 0x000fca0007f3e0ff */
        /* <DEDUP_REMOVED lines=11> */
.L_x_4219:
[----:B------:R1:W-:Y:S02]  /*7020*/  STS.128 [R121+0x3800], RZ ;  /* 0x003800ff79007388 */ /* 0x0003e40000000c00 */
.L_x_4218:
[----:B------:R-:W-:Y:S05]  /*7030*/  BSYNC.RECONVERGENT B0 ;  /* 0x0000000000007941 */ /* 0x000fea0003800200 */
.L_x_4217:
        /* <DEDUP_REMOVED lines=14> */
.L_x_4222:
[----:B------:R1:W-:Y:S02]  /*7120*/  STS.128 [R121+0x4000], RZ ;  /* 0x004000ff79007388 */ /* 0x0003e40000000c00 */
.L_x_4221:
[----:B------:R-:W-:Y:S05]  /*7130*/  BSYNC.RECONVERGENT B0 ;  /* 0x0000000000007941 */ /* 0x000fea0003800200 */
.L_x_4220:
[----:B------:R-:W-:Y:S01]  /*7140*/  ISETP.GE.AND P0, PT, R104, R7, PT ;  /* 0x000000076800720c */ /* 0x000fe20003f06270 */
[----:B------:R-:W-:-:S12]  /*7150*/  BSSY.RECONVERGENT B0, `(.L_x_4223) ;  /* 0x000000e000007945 */ /* 0x000fd80003800200 */
[----:B------:R1:W-:Y:S01]  /*7160*/  @P0 STS.128 [R121+0x4800], RZ ;  /* 0x004800ff79000388 */ /* 0x0003e20000000c00 */
        /* <DEDUP_REMOVED lines=11> */
.L_x_4225:
[----:B------:R1:W-:Y:S02]  /*7220*/  STS.128 [R121+0x4800], RZ ;  /* 0x004800ff79007388 */ /* 0x0003e40000000c00 */
.L_x_4224:
[----:B------:R-:W-:Y:S05]  /*7230*/  BSYNC.RECONVERGENT B0 ;  /* 0x0000000000007941 */ /* 0x000fea0003800200 */
.L_x_4223:
[----:B------:R-:W5:Y:S01]  /*7240*/  S2R R84, SR_TID.X ;  /* 0x0000000000547919 */ /* 0x000f620000002100 */
[----:B------:R-:W-:Y:S01]  /*7250*/  IMAD.MOV.U32 R92, RZ, RZ, 0x20 ;  /* 0x00000020ff5c7424 */ /* 0x000fe200078e00ff */
[----:B------:R-:W2:Y:S01]  /*7260*/  LDCU UR4, c[0x0][0x508] ;  /* 0x0000a100ff0477ac */ /* 0x000ea20008000800 */
[----:B------:R-:W-:Y:S01]  /*7270*/  LOP3.LUT R122, R118, 0x18, RZ, 0xc0, !PT ;  /* 0x00000018767a7812 */ /* 0x000fe200078ec0ff */
[----:B------:R-:W4:Y:S01]  /*7280*/  S2R R111, SR_CTAID.X ;  /* 0x00000000006f7919 */ /* 0x000f220000002500 */
[----:B------:R-:W0:Y:S01]  /*7290*/  LDGDEPBAR ;  /* 0x00000000000079af */ /* 0x000e220000000000 */
[C---:B-----5:R-:W-:Y:S01]  /*72a0*/  IMAD.SHL.U32 R3, R84.reuse, 0x4, RZ ;  /* 0x0000000454037824 */ /* 0x060fe200078e00ff */
[----:B------:R-:W-:Y:S01]  /*72b0*/  SHF.R.U32.HI R0, RZ, 0x1, R84 ;  /* 0x00000001ff007819 */ /* 0x000fe20000011654 */
[C---:B------:R-:W-:Y:S01]  /*72c0*/  IMAD.SHL.U32 R86, R84.reuse, 0x10, RZ ;  /* 0x0000001054567824 */ /* 0x040fe200078e00ff */
[C---:B------:R-:W-:Y:S01]  /*72d0*/  LOP3.LUT P0, RZ, R84.reuse, 0x4, RZ, 0xc0, !PT ;  /* 0x0000000454ff7812 */ /* 0x040fe2000780c0ff */
[----:B------:R-:W-:Y:S01]  /*72e0*/  IMAD.SHL.U32 R109, R84, 0x20, RZ ;  /* 0x00000020546d7824 */ /* 0x000fe200078e00ff */
[----:B-1----:R-:W-:-:S02]  /*72f0*/  LOP3.LUT R4, R3, 0x18, RZ, 0xc0, !PT ;  /* 0x0000001803047812 */ /* 0x002fc400078ec0ff */
[C---:B------:R-:W-:Y:S02]  /*7300*/  LOP3.LUT R8, R86.reuse, 0x100, RZ, 0xc0, !PT ;  /* 0x0000010056087812 */ /* 0x040fe400078ec0ff */
[----:B------:R-:W-:Y:S02]  /*7310*/  LOP3.LUT R6, R86, 0x3e00, RZ, 0xc0, !PT ;  /* 0x00003e0056067812 */ /* 0x000fe400078ec0ff */
[--C-:B------:R-:W-:Y:S02]  /*7320*/  LOP3.LUT R5, R4, 0xc0, R109.reuse, 0xf8, !PT ;  /* 0x000000c004057812 */ /* 0x100fe400078ef86d */
[----:B------:R-:W-:Y:S02]  /*7330*/  LOP3.LUT R4, R84, 0x8, RZ, 0xc0, !PT ;  /* 0x0000000854047812 */ /* 0x000fe400078ec0ff */
[--C-:B------:R-:W-:Y:S02]  /*7340*/  LOP3.LUT R123, R8, 0x20, R109.reuse, 0xf8, !PT ;  /* 0x00000020087b7812 */ /* 0x100fe400078ef86d */
        /* <DEDUP_REMOVED lines=8> */
[----:B------:R-:W-:-:S03]  /*73d0*/  P2R R8, PR, RZ, 0x1 ;  /* 0x00000001ff087803 */ /* 0x000fc60000000000 */
[----:B------:R-:W3:Y:S01]  /*73e0*/  LDSM.16.M88.4 R28, [R85] ;  /* 0x00000000551c783b */ /* 0x000ee20000000200 */
[----:B------:R-:W-:Y:S02]  /*73f0*/  IMAD.IADD R104, R85, 0x1, R92 ;  /* 0x0000000155687824 */ /* 0x000fe400078e025c */
[----:B------:R-:W-:Y:S01]  /*7400*/  IMAD.IADD R110, R92, 0x1, R33 ;  /* 0x000000015c6e7824 */ /* 0x000fe200078e0221 */
[----:B------:R-:W1:Y:S04]  /*7410*/  LDSM.16.M88.4 R20, [R33+0x1000] ;  /* 0x001000002114783b */ /* 0x000e680000000200 */
[----:B------:R-:W5:Y:S04]  /*7420*/  LDSM.16.M88.4 R4, [R33+0x1800] ;  /* 0x001800002104783b */ /* 0x000f680000000200 */
[----:B------:R-:W-:Y:S04]  /*7430*/  LDSM.16.M88.4 R104, [R104] ;  /* 0x000000006868783b */ /* 0x000fe80000000200 */
[----:B------:R-:W2:Y:S04]  /*7440*/  LDSM.16.M88.4 R80, [R110+0x1400] ;  /* 0x001400006e50783b */ /* 0x000ea80000000200 */
[----:B------:R-:W4:Y:S04]  /*7450*/  LDSM.16.M88.4 R88, [R110+0x1000] ;  /* 0x001000006e58783b */ /* 0x000f280000000200 */
[----:B------:R-:W4:Y:S04]  /*7460*/  LDSM.16.M88.4 R76, [R110+0x1800] ;  /* 0x001800006e4c783b */ /* 0x000f280000000200 */
[----:B------:R-:W4:Y:S04]  /*7470*/  LDSM.16.M88.4 R36, [R33+0x2800] ;  /* 0x002800002124783b */ /* 0x000f280000000200 */
[----:B------:R-:W4:Y:S04]  /*7480*/  LDSM.16.M88.4 R44, [R33+0x2400] ;  /* 0x00240000212c783b */ /* 0x000f280000000200 */
[----:B------:R-:W4:Y:S01]  /*7490*/  LDSM.16.M88.4 R68, [R33+0x1c00] ;  /* 0x001c00002144783b */ /* 0x000f220000000200 */
[C---:B---3--:R-:W-:Y:S03]  /*74a0*/  HMMA.16816.F32.BF16 R16, R28.reuse, R12, RZ ;  /* 0x0000000c1c10723c */ /* 0x048fe600000418ff */
[----:B------:R-:W3:Y:S04]  /*74b0*/  LDSM.16.M88.4 R52, [R33+0x2000] ;  /* 0x002000002134783b */ /* 0x000ee80000000200 */
[----:B------:R-:W3:Y:S01]  /*74c0*/  LDSM.16.M88.4 R96, [R33+0x2c00] ;  /* 0x002c00002160783b */ /* 0x000ee20000000200 */
[C---:B------:R-:W-:Y:S03]  /*74d0*/  HMMA.16816.F32.BF16 R12, R28.reuse, R14, RZ ;  /* 0x0000000e1c0c723c */ /* 0x040fe600000418ff */
[----:B------:R-:W-:Y:S05]  /*74e0*/  LDSM.16.M88.4 R100, [R110+0x1c00] ;  /* 0x001c00006e64783b */ /* 0x000fea0000000200 */
[C---:B-1----:R-:W-:Y:S08]  /*74f0*/  HMMA.16816.F32.BF16 R24, R28.reuse, R20, RZ ;  /* 0x000000141c18723c */ /* 0x042ff000000418ff */
[C---:B------:R-:W-:Y:S08]  /*7500*/  HMMA.16816.F32.BF16 R20, R28.reuse, R22, RZ ;  /* 0x000000161c14723c */ /* 0x040ff000000418ff */
[C---:B-----5:R-:W-:Y:S08]  /*7510*/  HMMA.16816.F32.BF16 R8, R28.reuse, R4, RZ ;  /* 0x000000041c08723c */ /* 0x060ff000000418ff */
[----:B------:R-:W-:Y:S08]  /*7520*/  HMMA.16816.F32.BF16 R4, R28, R6, RZ ;  /* 0x000000061c04723c */ /* 0x000ff000000418ff */
[C---:B--2---:R-:W-:Y:S08]  /*7530*/  HMMA.16816.F32.BF16 R16, R104.reuse, R80, R16 ;  /* 0x000000506810723c */ /* 0x044ff00000041810 */
[C---:B------:R-:W-:Y:S01]  /*7540*/  HMMA.16816.F32.BF16 R12, R104.reuse, R82, R12 ;  /* 0x00000052680c723c */ /* 0x040fe2000004180c */
[----:B------:R-:W1:Y:S07]  /*7550*/  LDSM.16.M88.4 R80, [R110+0x2800] ;  /* 0x002800006e50783b */ /* 0x000e6e0000000200 */
[C---:B----4-:R-:W-:Y:S08]  /*7560*/  HMMA.16816.F32.BF16 R24, R104.reuse, R88, R24 ;  /* 0x000000586818723c */ /* 0x050ff00000041818 */
[C---:B------:R-:W-:Y:S01]  /*7570*/  HMMA.16816.F32.BF16 R20, R104.reuse, R90, R20 ;  /* 0x0000005a6814723c */ /* 0x040fe20000041814 */
[----:B------:R-:W2:Y:S07]  /*7580*/  LDSM.16.M88.4 R88, [R110+0x2400] ;  /* 0x002400006e58783b */ /* 0x000eae0000000200 */
[C---:B------:R-:W-:Y:S08]  /*7590*/  HMMA.16816.F32.BF16 R8, R104.reuse, R76, R8 ;  /* 0x0000004c6808723c */ /* 0x040ff00000041808 */
[----:B------:R-:W-:Y:S01]  /*75a0*/  HMMA.16816.F32.BF16 R4, R104, R78, R4 ;  /* 0x0000004e6804723c */ /* 0x000fe20000041804 */
[----:B------:R-:W4:Y:S07]  /*75b0*/  LDSM.16.M88.4 R76, [R110+0x2c00] ;  /* 0x002c00006e4c783b */ /* 0x000f2e0000000200 */
        /* <DEDUP_REMOVED lines=9> */
[----:B------:R-:W-:Y:S01]  /*7650*/  HMMA.16816.F32.BF16 R28, R28, R98, RZ ;  /* 0x000000621c1c723c */ /* 0x000fe200000418ff */
[----:B------:R-:W3:Y:S01]  /*7660*/  LDSM.16.M88.4 R96, [R110+0x2000] ;  /* 0x002000006e60783b */ /* 0x000ee20000000200 */
[----:B------:R-:W-:-:S06]  /*7670*/  DEPBAR.LE SB0, 0x0 ;  /* 0x000080000000791a */ /* 0x000fcc0000000000 */
[C---:B-1----:R-:W-:Y:S01]  /*7680*/  HMMA.16816.F32.BF16 R40, R104.reuse, R80, R40 ;  /* 0x000000506828723c */ /* 0x042fe20000041828 */
[----:B------:R-:W-:Y:S01]  /*7690*/  IMAD.SHL.U32 R81, R84, 0x2, RZ ;  /* 0x0000000254517824 */ /* 0x000fe200078e00ff */
[----:B------:R-:W-:Y:S02]  /*76a0*/  LOP3.LUT R80, R0, 0x1f0, RZ, 0xc0, !PT ;  /* 0x000001f000507812 */ /* 0x000fe400078ec0ff */
[----:B------:R-:W-:Y:S02]  /*76b0*/  SHF.R.U32.HI R0, RZ, 0x2, R84 ;  /* 0x00000002ff007819 */ /* 0x000fe40000011654 */
[----:B------:R-:W-:Y:S01]  /*76c0*/  LOP3.LUT R81, R81, 0x6, RZ, 0xc0, !PT ;  /* 0x0000000651517812 */ /* 0x000fe200078ec0ff */
[----:B------:R-:W-:Y:S01]  /*76d0*/  IMAD R111, R111, 0x40, R80 ;  /* 0x000000406f6f7824 */ /* 0x000fe200078e0250 */
[----:B--2---:R-:W-:Y:S01]  /*76e0*/  HMMA.16816.F32.BF16 R48, R104, R88, R48 ;  /* 0x000000586830723c */ /* 0x004fe20000041830 */
[----:B------:R-:W-:Y:S02]  /*76f0*/  LOP3.LUT R0, R0, 0x7, RZ, 0xc0, !PT ;  /* 0x0000000700007812 */ /* 0x000fe400078ec0ff */
[----:B------:R-:W-:-:S02]  /*7700*/  LOP3.LUT R88, R64, R81, RZ, 0xfc, !PT ;  /* 0x0000005140587212 */ /* 0x000fc400078efcff */
[----:B------:R-:W-:-:S03]  /*7710*/  IADD3 R0, PT, PT, -R94, R0, R111 ;  /* 0x000000005e007210 */ /* 0x000fc60007ffe16f */
[----:B----4-:R-:W-:Y:S01]  /*7720*/  HMMA.16816.F32.BF16 R32, R104, R76, R32 ;  /* 0x0000004c6820723c */ /* 0x010fe20000041820 */
[----:B------:R-:W-:Y:S01]  /*7730*/  VIADD R76, R88, 0xffffff88 ;  /* 0xffffff88584c7836 */ /* 0x000fe20000000000 */
[----:B------:R-:W-:-:S04]  /*7740*/  IADD3 R80, PT, PT, R0, UR4, R67 ;  /* 0x0000000400507c10 */ /* 0x000fc8000fffe043 */
[-C--:B------:R-:W-:Y:S02]  /*7750*/  I2FP.F32.U32 R77, R76.reuse ;  /* 0x0000004c004d7245 */ /* 0x080fe40000201000 */
[C---:B------:R-:W-:Y:S01]  /*7760*/  HMMA.16816.F32.BF16 R28, R104.reuse, R78, R28 ;  /* 0x0000004e681c723c */ /* 0x040fe2000004181c */
[----:B------:R-:W-:Y:S01]  /*7770*/  VIADD R79, R88, 0xffffff89 ;  /* 0xffffff89584f7836 */ /* 0x000fe20000000000 */
[C-C-:B------:R-:W-:Y:S01]  /*7780*/  VIADDMNMX R0, R80.reuse, 0x1, R67.reuse, PT ;  /* 0x0000000150007846 */ /* 0x140fe20003800143 */
[----:B------:R-:W-:Y:S01]  /*7790*/  FFMA.FTZ R20, R87, R77, R20 ;  /* 0x0000004d57147223 */ /* 0x000fe20000010014 */
[----:B------:R-:W-:Y:S01]  /*77a0*/  VIADDMNMX R67, R80, 0x9, R67, PT ;  /* 0x0000000950437846 */ /* 0x000fe20003800143 */
[----:B------:R-:W-:Y:S01]  /*77b0*/  VIADD R77, R88, 0xffffff80 ;  /* 0xffffff80584d7836 */ /* 0x000fe20000000000 */
[----:B------:R-:W-:Y:S02]  /*77c0*/  I2FP.F32.U32 R78, R79 ;  /* 0x0000004f004e7245 */ /* 0x000fe40000201000 */
[----:B------:R-:W-:Y:S01]  /*77d0*/  HMMA.16816.F32.BF16 R44, R104, R90, R44 ;  /* 0x0000005a682c723c */ /* 0x000fe2000004182c */
[----:B------:R-:W-:-:S02]  /*77e0*/  I2FP.F32.U32 R91, R76 ;  /* 0x0000004c005b7245 */ /* 0x000fc40000201000 */
[C---:B------:R-:W-:Y:S02]  /*77f0*/  ISETP.GE.AND P2, PT, R76.reuse, R0, PT ;  /* 0x000000004c00720c */ /* 0x040fe40003f46270 */
[----:B------:R-:W-:Y:S01]  /*7800*/  ISETP.GE.AND P0, PT, R76, R67, PT ;  /* 0x000000434c00720c */ /* 0x000fe20003f06270 */
[C---:B------:R-:W-:Y:S01]  /*7810*/  FFMA.FTZ R91, R87.reuse, R91, R22 ;  /* 0x0000005b575b7223 */ /* 0x040fe20000010016 */
[----:B------:R-:W-:Y:S01]  /*7820*/  I2FP.F32.U32 R76, R79 ;  /* 0x0000004f004c7245 */ /* 0x000fe20000201000 */
[C---:B------:R-:W-:Y:S01]  /*7830*/  HMMA.16816.F32.BF16 R72, R104.reuse, R100, R72 ;  /* 0x000000646848723c */ /* 0x040fe20000041848 */
[----:B------:R-:W-:Y:S01]  /*7840*/  FFMA.FTZ R22, R87, R78, R21 ;  /* 0x0000004e57167223 */ /* 0x000fe20000010015 */
[----:B------:R-:W-:Y:S01]  /*7850*/  ISETP.GE.AND P1, PT, R79, R0, PT ;  /* 0x000000004f00720c */ /* 0x000fe20003f26270 */
[C---:B------:R-:W-:Y:S02]  /*7860*/  VIADD R101, R88.reuse, 0xffffff90 ;  /* 0xffffff9058657836 */ /* 0x040fe40000000000 */
[----:B------:R-:W-:Y:S01]  /*7870*/  FFMA.FTZ R23, R87, R76, R23 ;  /* 0x0000004c57177223 */ /* 0x000fe20000010017 */
[----:B------:R-:W-:Y:S01]  /*7880*/  VIADD R21, R88, 0xfffffff8 ;  /* 0xfffffff858157836 */ /* 0x000fe20000000000 */
[----:B------:R-:W-:Y:S01]  /*7890*/  FSEL R91, R91, -INF , !P0 ;  /* 0xff8000005b5b7808 */ /* 0x000fe20004000000 */
[----:B------:R-:W-:Y:S01]  /*78a0*/  HMMA.16816.F32.BF16 R36, R104, R82, R36 ;  /* 0x000000526824723c */ /* 0x000fe20000041824 */
[----:B------:R-:W-:-:S02]  /*78b0*/  FSEL R82, R20, -INF , !P2 ;  /* 0xff80000014527808 */ /* 0x000fc40005000000 */
[-C--:B------:R-:W-:Y:S02]  /*78c0*/  ISETP.GE.AND P2, PT, R77, R0.reuse, PT ;  /* 0x000000004d00720c */ /* 0x080fe40003f46270 */
[----:B------:R-:W-:Y:S02]  /*78d0*/  FSEL R22, R22, -INF , !P1 ;  /* 0xff80000016167808 */ /* 0x000fe40004800000 */
[----:B------:R-:W-:Y:S01]  /*78e0*/  ISETP.GE.AND P3, PT, R79, R67, PT ;  /* 0x000000434f00720c */ /* 0x000fe20003f66270 */
[C---:B---3--:R-:W-:Y:S01]  /*78f0*/  HMMA.16816.F32.BF16 R56, R104.reuse, R96, R56 ;  /* 0x000000606838723c */ /* 0x048fe20000041838 */
[----:B------:R-:W-:Y:S02]  /*7900*/  I2FP.F32.U32 R96, R101 ;  /* 0x0000006500607245 */ /* 0x000fe40000201000 */
[-C--:B------:R-:W-:Y:S02]  /*7910*/  ISETP.GE.AND P4, PT, R77, R67.reuse, PT ;  /* 0x000000434d00720c */ /* 0x080fe40003f86270 */
[----:B------:R-:W-:Y:S01]  /*7920*/  ISETP.GE.AND P1, PT, R21, R0, PT ;  /* 0x000000001500720c */ /* 0x000fe20003f26270 */
[----:B------:R-:W-:Y:S01]  /*7930*/  FFMA.FTZ R96, R87, R96, R16 ;  /* 0x0000006057607223 */ /* 0x000fe20000010010 */
[----:B------:R-:W-:Y:S01]  /*7940*/  ISETP.GE.AND P0, PT, R21, R67, PT ;  /* 0x000000431500720c */ /* 0x000fe20003f06270 */
[----:B------:R-:W-:Y:S01]  /*7950*/  HMMA.16816.F32.BF16 R68, R104, R102, R68 ;  /* 0x000000666844723c */ /* 0x000fe20000041844 */
[----:B------:R-:W-:Y:S01]  /*7960*/  BAR.SYNC.DEFER_BLOCKING 0x0 ;  /* 0x0000000000007b1d */ /* 0x000fe20000010000 */
[----:B------:R-:W-:-:S02]  /*7970*/  ISETP.GE.AND P5, PT, R101, R0, PT ;  /* 0x000000006500720c */ /* 0x000fc40003fa6270 */
[----:B------:R-:W-:Y:S02]  /*7980*/  ISETP.GE.AND P6, PT, R101, R67, PT ;  /* 0x000000436500720c */ /* 0x000fe40003fc6270 */
[----:B------:R-:W-:Y:S02]  /*7990*/  P2R R20, PR, RZ, 0x4 ;  /* 0x00000004ff147803 */ /* 0x000fe40000000000 */
[----:B------:R-:W-:Y:S01]  /*79a0*/  I2FP.F32.U32 R77, R77 ;  /* 0x0000004d004d7245 */ /* 0x000fe20000201000 */
[----:B------:R-:W-:Y:S01]  /*79b0*/  HMMA.16816.F32.BF16 R52, R104, R98, R52 ;  /* 0x000000626834723c */ /* 0x000fe20000041834 */
[----:B------:R-:W-:Y:S02]  /*79c0*/  I2FP.F32.U32 R21, R21 ;  /* 0x0000001500157245 */ /* 0x000fe40000201000 */
[----:B------:R-:W-:Y:S01]  /*79d0*/  I2FP.F32.U32 R101, R101 ;  /* 0x0000006500657245 */ /* 0x000fe20000201000 */
[----:B------:R-:W-:Y:S01]  /*79e0*/  FFMA.FTZ R90, R87, R77, R24 ;  /* 0x0000004d575a7223 */ /* 0x000fe20000010018 */
[----:B------:R-:W-:Y:S01]  /*79f0*/  FSEL R23, R23, -INF , !P3 ;  /* 0xff80000017177808 */ /* 0x000fe20005800000 */
[CC--:B------:R-:W-:Y:S01]  /*7a00*/  FFMA.FTZ R16, R87.reuse, R21.reuse, R28 ;  /* 0x0000001557107223 */ /* 0x0c0fe2000001001c */
[----:B------:R-:W-:Y:S01]  /*7a10*/  ISETP.NE.AND P3, PT, R20, RZ, PT ;  /* 0x000000ff1400720c */ /* 0x000fe20003f65270 */
[C---:B------:R-:W-:Y:S01]  /*7a20*/  FFMA.FTZ R20, R87.reuse, R21, R30 ;  /* 0x0000001557147223 */ /* 0x040fe2000001001e */
[----:B------:R-:W-:Y:S01]  /*7a30*/  FFMA.FTZ R101, R87, R101, R18 ;  /* 0x0000006557657223 */ /* 0x000fe20000010012 */
[----:B------:R-:W-:-:S02]  /*7a40*/  VIADD R21, R88, 0xffffff98 ;  /* 0xffffff9858157836 */ /* 0x000fc40000000000 */
[----:B------:R-:W-:Y:S01]  /*7a50*/  FFMA.FTZ R26, R87, R77, R26 ;  /* 0x0000004d571a7223 */ /* 0x000fe2000001001a */
[----:B------:R-:W-:Y:S01]  /*7a60*/  VIADD R24, R88, 0xffffff81 ;  /* 0xffffff8158187836 */ /* 0x000fe20000000000 */
[----:B------:R-:W-:Y:S01]  /*7a70*/  FSEL R90, R90, -INF , !P3 ;  /* 0xff8000005a5a7808 */ /* 0x000fe20005800000 */
[----:B------:R-:W-:Y:S01]  /*7a80*/  VIADD R18, R88, 0xffffff99 ;  /* 0xffffff9958127836 */ /* 0x000fe20000000000 */
[----:B------:R-:W-:Y:S01]  /*7a90*/  FSEL R96, R96, -INF , !P5 ;  /* 0xff80000060607808 */ /* 0x000fe20006800000 */
[----:B------:R-:W-:Y:S01]  /*7aa0*/  VIADD R77, R88, 0xffffffa8 ;  /* 0xffffffa8584d7836 */ /* 0x000fe20000000000 */
[----:B------:R-:W-:Y:S02]  /*7ab0*/  FSEL R101, R101, -INF , !P6 ;  /* 0xff80000065657808 */ /* 0x000fe40007000000 */
[----:B------:R-:W-:Y:S02]  /*7ac0*/  ISETP.GE.AND P3, PT, R21, R0, PT ;  /* 0x000000001500720c */ /* 0x000fe40003f66270 */
[----:B------:R-:W-:-:S02]  /*7ad0*/  FSEL R16, R16, -INF , !P1 ;  /* 0xff80000010107808 */ /* 0x000fc40004800000 */
[CC--:B------:R-:W-:Y:S02]  /*7ae0*/  ISETP.GE.AND P2, PT, R24.reuse, R0.reuse, PT ;  /* 0x000000001800720c */ /* 0x0c0fe40003f46270 */
[-C--:B------:R-:W-:Y:S02]  /*7af0*/  ISETP.GE.AND P5, PT, R24, R67.reuse, PT ;  /* 0x000000431800720c */ /* 0x080fe40003fa6270 */
[C---:B------:R-:W-:Y:S02]  /*7b00*/  ISETP.GE.AND P6, PT, R18.reuse, R0, PT ;  /* 0x000000001200720c */ /* 0x040fe40003fc6270 */
[----:B------:R-:W-:Y:S02]  /*7b10*/  ISETP.GE.AND P1, PT, R18, R67, PT ;  /* 0x000000431200720c */ /* 0x000fe40003f26270 */
[----:B------:R-:W-:Y:S02]  /*7b20*/  I2FP.F32.U32 R24, R24 ;  /* 0x0000001800187245 */ /* 0x000fe40000201000 */
[----:B------:R-:W-:-:S02]  /*7b30*/  I2FP.F32.U32 R18, R18 ;  /* 0x0000001200127245 */ /* 0x000fc40000201000 */
[----:B------:R-:W-:Y:S01]  /*7b40*/  FSEL R103, R26, -INF , !P4 ;  /* 0xff8000001a677808 */ /* 0x000fe20006000000 */
[C---:B------:R-:W-:Y:S01]  /*7b50*/  FFMA.FTZ R25, R87.reuse, R24, R25 ;  /* 0x0000001857197223 */ /* 0x040fe20000010019 */
[----:B------:R-:W-:Y:S01]  /*7b60*/  P2R R26, PR, RZ, 0x8 ;  /* 0x00000008ff1a7803 */ /* 0x000fe20000000000 */
[----:B------:R-:W-:Y:S01]  /*7b70*/  FFMA.FTZ R98, R87, R18, R13 ;  /* 0x0000001257627223 */ /* 0x000fe2000001000d */
[----:B------:R-:W-:Y:S01]  /*7b80*/  ISETP.GE.AND P3, PT, R21, R67, PT ;  /* 0x000000431500720c */ /* 0x000fe20003f66270 */
[----:B------:R-:W-:Y:S01]  /*7b90*/  VIADD R13, R88, 0xffffffa0 ;  /* 0xffffffa0580d7836 */ /* 0x000fe20000000000 */
[----:B------:R-:W-:Y:S01]  /*7ba0*/  I2FP.F32.U32 R21, R21 ;  /* 0x0000001500157245 */ /* 0x000fe20000201000 */
[C---:B------:R-:W-:Y:S01]  /*7bb0*/  FFMA.FTZ R27, R87.reuse, R24, R27 ;  /* 0x00000018571b7223 */ /* 0x040fe2000001001b */
[----:B------:R-:W-:Y:S01]  /*7bc0*/  FSEL R20, R20, -INF , !P0 ;  /* 0xff80000014147808 */ /* 0x000fe20004000000 */
[----:B------:R-:W-:Y:S01]  /*7bd0*/  FFMA.FTZ R15, R87, R18, R15 ;  /* 0x00000012570f7223 */ /* 0x000fe2000001000f */
[----:B------:R-:W-:Y:S01]  /*7be0*/  FSEL R102, R25, -INF , !P2 ;  /* 0xff80000019667808 */ /* 0x000fe20005000000 */
[CC--:B------:R-:W-:Y:S01]  /*7bf0*/  FFMA.FTZ R14, R87.reuse, R21.reuse, R14 ;  /* 0x00000015570e7223 */ /* 0x0c0fe2000001000e */
[----:B------:R-:W-:Y:S01]  /*7c00*/  FFMA.FTZ R12, R87, R21, R12 ;  /* 0x00000015570c7223 */ /* 0x000fe2000001000c */
[C---:B------:R-:W-:Y:S01]  /*7c10*/  VIADD R18, R88.reuse, 0xffffffa1 ;  /* 0xffffffa158127836 */ /* 0x040fe20000000000 */
[C---:B------:R-:W-:Y:S01]  /*7c20*/  ISETP.GE.AND P2, PT, R13.reuse, R0, PT ;  /* 0x000000000d00720c */ /* 0x040fe20003f46270 */
[----:B------:R-:W-:Y:S01]  /*7c30*/  VIADD R25, R88, 0xfffffff0 ;  /* 0xfffffff058197836 */ /* 0x000fe20000000000 */
[----:B------:R-:W-:-:S02]  /*7c40*/  ISETP.GE.AND P0, PT, R13, R67, PT ;  /* 0x000000430d00720c */ /* 0x000fc40003f06270 */
[----:B------:R-:W-:Y:S02]  /*7c50*/  ISETP.NE.AND P4, PT, R26, RZ, PT ;  /* 0x000000ff1a00720c */ /* 0x000fe40003f85270 */
[----:B------:R-:W-:Y:S02]  /*7c60*/  I2FP.F32.U32 R13, R13 ;  /* 0x0000000d000d7245 */ /* 0x000fe40000201000 */
[----:B------:R-:W-:Y:S02]  /*7c70*/  FSEL R99, R14, -INF , !P3 ;  /* 0xff8000000e637808 */ /* 0x000fe40005800000 */
[----:B------:R-:W-:Y:S01]  /*7c80*/  FSEL R98, R98, -INF , !P6 ;  /* 0xff80000062627808 */ /* 0x000fe20007000000 */
[-C--:B------:R-:W-:Y:S01]  /*7c90*/  FFMA.FTZ R130, R87, R13.reuse, R8 ;  /* 0x0000000d57827223 */ /* 0x080fe20000010008 */
[----:B------:R-:W-:Y:S01]  /*7ca0*/  FSEL R105, R27, -INF , !P5 ;  /* 0xff8000001b697808 */ /* 0x000fe20006800000 */
[C---:B------:R-:W-:Y:S01]  /*7cb0*/  VIADD R8, R88.reuse, 0xffffffb0 ;  /* 0xffffffb058087836 */ /* 0x040fe20000000000 */
[----:B------:R-:W-:Y:S01]  /*7cc0*/  ISETP.GE.AND P6, PT, R77, R0, PT ;  /* 0x000000004d00720c */ /* 0x000fe20003fc6270 */
[----:B------:R-:W-:Y:S01]  /*7cd0*/  FFMA.FTZ R10, R87, R13, R10 ;  /* 0x0000000d570a7223 */ /* 0x000fe2000001000a */
[----:B------:R-:W-:Y:S01]  /*7ce0*/  ISETP.GE.AND P3, PT, R77, R67, PT ;  /* 0x000000434d00720c */ /* 0x000fe20003f66270 */
[----:B------:R-:W-:Y:S01]  /*7cf0*/  VIADD R13, R88, 0xffffffd8 ;  /* 0xffffffd8580d7836 */ /* 0x000fe20000000000 */
[----:B------:R-:W-:-:S02]  /*7d00*/  FSEL R100, R12, -INF , !P4 ;  /* 0xff8000000c647808 */ /* 0x000fc40006000000 */
[----:B------:R-:W-:Y:S02]  /*7d10*/  ISETP.GE.AND P5, PT, R18, R0, PT ;  /* 0x000000001200720c */ /* 0x000fe40003fa6270 */
[----:B------:R-:W-:Y:S02]  /*7d20*/  I2FP.F32.U32 R77, R77 ;  /* 0x0000004d004d7245 */ /* 0x000fe40000201000 */
[----:B------:R-:W-:Y:S02]  /*7d30*/  I2FP.F32.U32 R12, R18 ;  /* 0x00000012000c7245 */ /* 0x000fe40000201000 */
[----:B------:R-:W-:Y:S01]  /*7d40*/  P2R R14, PR, RZ, 0x20 ;  /* 0x00000020ff0e7803 */ /* 0x000fe20000000000 */
[CC--:B------:R-:W-:Y:S01]  /*7d50*/  FFMA.FTZ R80, R87.reuse, R77.reuse, R4 ;  /* 0x0000004d57507223 */ /* 0x0c0fe20000010004 */
[C---:B------:R-:W-:Y:S01]  /*7d60*/  FFMA.FTZ R77, R87.reuse, R77, R6 ;  /* 0x0000004d574d7223 */ /* 0x040fe20000010006 */
[CC--:B------:R-:W-:Y:S01]  /*7d70*/  FFMA.FTZ R11, R87.reuse, R12.reuse, R11 ;  /* 0x0000000c570b7223 */ /* 0x0c0fe2000001000b */
[----:B------:R-:W-:Y:S01]  /*7d80*/  FSEL R130, R130, -INF , !P2 ;  /* 0xff80000082827808 */ /* 0x000fe20005000000 */
[----:B------:R-:W-:Y:S01]  /*7d90*/  FFMA.FTZ R9, R87, R12, R9 ;  /* 0x0000000c57097223 */ /* 0x000fe20000010009 */
[----:B------:R-:W-:Y:S01]  /*7da0*/  ISETP.GE.AND P4, PT, R18, R67, PT ;  /* 0x000000431200720c */ /* 0x000fe20003f86270 */
[C---:B------:R-:W-:Y:S01]  /*7db0*/  VIADD R6, R88.reuse, 0xffffffa9 ;  /* 0xffffffa958067836 */ /* 0x040fe20000000000 */
[----:B------:R-:W-:Y:S01]  /*7dc0*/  FSEL R97, R15, -INF , !P1 ;  /* 0xff8000000f617808 */ /* 0x000fe20004800000 */
[----:B------:R-:W-:Y:S01]  /*7dd0*/  VIADD R4, R88, 0xffffffb1 ;  /* 0xffffffb158047836 */ /* 0x000fe20000000000 */
[----:B------:R-:W-:-:S02]  /*7de0*/  ISETP.GE.AND P2, PT, R8, R0, PT ;  /* 0x000000000800720c */ /* 0x000fc40003f46270 */
[----:B------:R-:W-:Y:S02]  /*7df0*/  ISETP.NE.AND P1, PT, R14, RZ, PT ;  /* 0x000000ff0e00720c */ /* 0x000fe40003f25270 */
[----:B------:R-:W-:Y:S02]  /*7e00*/  FSEL R133, R10, -INF , !P0 ;  /* 0xff8000000a857808 */ /* 0x000fe40004000000 */
[----:B------:R-:W-:Y:S02]  /*7e10*/  FSEL R79, R11, -INF , !P4 ;  /* 0xff8000000b4f7808 */ /* 0x000fe40006000000 */
[----:B------:R-:W-:Y:S02]  /*7e20*/  P2R R10, PR, RZ, 0x4 ;  /* 0x00000004ff0a7803 */ /* 0x000fe40000000000 */
        /* <DEDUP_REMOVED lines=8> */
[CC--:B------:R-:W-:Y:S01]  /*7eb0*/  FFMA.FTZ R132, R87.reuse, R6.reuse, R5 ;  /* 0x0000000657847223 */ /* 0x0c0fe20000010005 */
[----:B------:R-:W-:Y:S01]  /*7ec0*/  ISETP.GE.AND P1, PT, R8, R67, PT ;  /* 0x000000430800720c */ /* 0x000fe20003f26270 */
[CC--:B------:R-:W-:Y:S01]  /*7ed0*/  FFMA.FTZ R74, R87.reuse, R9.reuse, R74 ;  /* 0x00000009574a7223 */ /* 0x0c0fe2000001004a */
[C---:B------:R-:W-:Y:S01]  /*7ee0*/  FFMA.FTZ R7, R87.reuse, R6, R7 ;  /* 0x0000000657077223 */ /* 0x040fe20000010007 */
[CC--:B------:R-:W-:Y:S01]  /*7ef0*/  FFMA.FTZ R73, R87.reuse, R4.reuse, R73 ;  /* 0x0000000457497223 */ /* 0x0c0fe20000010049 */
[C---:B------:R-:W-:Y:S01]  /*7f00*/  FFMA.FTZ R75, R87.reuse, R4, R75 ;  /* 0x00000004574b7223 */ /* 0x040fe2000001004b */
[----:B------:R-:W-:Y:S01]  /*7f10*/  VIADD R4, R88, 0xffffffb9 ;  /* 0xffffffb958047836 */ /* 0x000fe20000000000 */
[----:B------:R-:W-:Y:S01]  /*7f20*/  FSEL R132, R132, -INF , !P5 ;  /* 0xff80000084847808 */ /* 0x000fe20006800000 */
[----:B------:R-:W-:Y:S01]  /*7f30*/  VIADD R5, R88, 0xffffffc0 ;  /* 0xffffffc058057836 */ /* 0x000fe20000000000 */
[----:B------:R-:W-:Y:S01]  /*7f40*/  FSEL R83, R74, -INF , !P1 ;  /* 0xff8000004a537808 */ /* 0x000fe20004800000 */
[----:B------:R-:W-:Y:S01]  /*7f50*/  VIADD R6, R88, 0xffffffb8 ;  /* 0xffffffb858067836 */ /* 0x000fe20000000000 */
[C---:B------:R-:W-:Y:S01]  /*7f60*/  ISETP.GE.AND P5, PT, R4.reuse, R0, PT ;  /* 0x000000000400720c */ /* 0x040fe20003fa6270 */
[----:B------:R-:W-:Y:S01]  /*7f70*/  FFMA.FTZ R72, R87, R9, R72 ;  /* 0x0000000957487223 */ /* 0x000fe20000010048 */
[----:B------:R-:W-:Y:S01]  /*7f80*/  ISETP.GE.AND P1, PT, R4, R67, PT ;  /* 0x000000430400720c */ /* 0x000fe20003f26270 */
[----:B------:R-:W-:Y:S01]  /*7f90*/  VIADD R8, R88, 0xffffffd9 ;  /* 0xffffffd958087836 */ /* 0x000fe20000000000 */
[----:B------:R-:W-:-:S02]  /*7fa0*/  FSEL R74, R73, -INF , !P4 ;  /* 0xff800000494a7808 */ /* 0x000fc40006000000 */
[----:B------:R-:W-:Y:S02]  /*7fb0*/  FSEL R75, R75, -INF , !P2 ;  /* 0xff8000004b4b7808 */ /* 0x000fe40005000000 */
[----:B------:R-:W-:Y:S02]  /*7fc0*/  FSEL R77, R77, -INF , !P3 ;  /* 0xff8000004d4d7808 */ /* 0x000fe40005800000 */
[----:B------:R-:W-:Y:S01]  /*7fd0*/  FSEL R135, R7, -INF , !P0 ;  /* 0xff80000007877808 */ /* 0x000fe20004000000 */
[----:B------:R-:W-:Y:S01]  /*7fe0*/  VIADD R7, R88, 0xffffffc8 ;  /* 0xffffffc858077836 */ /* 0x000fe20000000000 */
[----:B------:R-:W-:Y:S02]  /*7ff0*/  I2FP.F32.U32 R4, R4 ;  /* 0x0000000400047245 */ /* 0x000fe40000201000 */
[C---:B------:R-:W-:Y:S02]  /*8000*/  ISETP.GE.AND P4, PT, R5.reuse, R0, PT ;  /* 0x000000000500720c */ /* 0x040fe40003f86270 */
[-C--:B------:R-:W-:Y:S01]  /*8010*/  ISETP.GE.AND P2, PT, R5, R67.reuse, PT ;  /* 0x000000430500720c */ /* 0x080fe20003f46270 */
        /* <DEDUP_REMOVED lines=8> */
[CC--:B------:R-:W-:Y:S01]  /*80a0*/  FFMA.FTZ R58, R87.reuse, R5.reuse, R58 ;  /* 0x00000005573a7223 */ /* 0x0c0fe2000001003a */
[----:B------:R-:W-:Y:S01]  /*80b0*/  ISETP.NE.AND P6, PT, R10, RZ, PT ;  /* 0x000000ff0a00720c */ /* 0x000fe20003fc5270 */
[CC--:B------:R-:W-:Y:S01]  /*80c0*/  FFMA.FTZ R68, R87.reuse, R6.reuse, R68 ;  /* 0x0000000657447223 */ /* 0x0c0fe20000010044 */
[C---:B------:R-:W-:Y:S01]  /*80d0*/  FFMA.FTZ R70, R87.reuse, R6, R70 ;  /* 0x0000000657467223 */ /* 0x040fe20000010046 */
[----:B------:R-:W-:Y:S01]  /*80e0*/  VIADD R6, R88, 0xffffffc1 ;  /* 0xffffffc158067836 */ /* 0x000fe20000000000 */
[----:B------:R-:W-:Y:S01]  /*80f0*/  FSEL R76, R72, -INF , !P6 ;  /* 0xff800000484c7808 */ /* 0x000fe20007000000 */
[----:B------:R-:W-:Y:S01]  /*8100*/  FFMA.FTZ R56, R87, R5, R56 ;  /* 0x0000000557387223 */ /* 0x000fe20000010038 */
[----:B------:R-:W-:-:S02]  /*8110*/  FSEL R129, R71, -INF , !P1 ;  /* 0xff80000047817808 */ /* 0x000fc40004800000 */
[----:B------:R-:W-:Y:S02]  /*8120*/  FSEL R78, R69, -INF , !P5 ;  /* 0xff800000454e7808 */ /* 0x000fe40006800000 */
[C---:B------:R-:W-:Y:S02]  /*8130*/  ISETP.GE.AND P6, PT, R7.reuse, R0, PT ;  /* 0x000000000700720c */ /* 0x040fe40003fc6270 */
[----:B------:R-:W-:Y:S02]  /*8140*/  ISETP.GE.AND P1, PT, R7, R67, PT ;  /* 0x000000430700720c */ /* 0x000fe40003f26270 */
[----:B------:R-:W-:Y:S02]  /*8150*/  FSEL R71, R58, -INF , !P2 ;  /* 0xff8000003a477808 */ /* 0x000fe40005000000 */
[----:B------:R-:W-:Y:S02]  /*8160*/  FSEL R126, R68, -INF , !P3 ;  /* 0xff800000447e7808 */ /* 0x000fe40005800000 */
[----:B------:R-:W-:-:S02]  /*8170*/  FSEL R131, R70, -INF , !P0 ;  /* 0xff80000046837808 */ /* 0x000fc40004000000 */
[----:B------:R-:W-:Y:S02]  /*8180*/  I2FP.F32.U32 R7, R7 ;  /* 0x0000000700077245 */ /* 0x000fe40000201000 */
[CC--:B------:R-:W-:Y:S02]  /*8190*/  ISETP.GE.AND P5, PT, R4.reuse, R0.reuse, PT ;  /* 0x000000000400720c */ /* 0x0c0fe40003fa6270 */
[----:B------:R-:W-:Y:S01]  /*81a0*/  ISETP.GE.AND P2, PT, R4, R67, PT ;  /* 0x000000430400720c */ /* 0x000fe20003f46270 */
[----:B------:R-:W-:Y:S01]  /*81b0*/  FFMA.FTZ R5, R87, R7, R52 ;  /* 0x0000000757057223 */ /* 0x000fe20000010034 */
[C---:B------:R-:W-:Y:S02]  /*81c0*/  ISETP.GE.AND P3, PT, R6.reuse, R0, PT ;  /* 0x000000000600720c */ /* 0x040fe40003f66270 */
[----:B------:R-:W-:Y:S02]  /*81d0*/  ISETP.GE.AND P0, PT, R6, R67, PT ;  /* 0x000000430600720c */ /* 0x000fe40003f06270 */
[----:B------:R-:W-:-:S02]  /*81e0*/  I2FP.F32.U32 R4, R4 ;  /* 0x0000000400047245 */ /* 0x000fc40000201000 */
[----:B------:R-:W-:Y:S02]  /*81f0*/  I2FP.F32.U32 R6, R6 ;  /* 0x0000000600067245 */ /* 0x000fe40000201000 */
[----:B------:R-:W-:Y:S01]  /*8200*/  FSEL R56, R56, -INF , !P4 ;  /* 0xff80000038387808 */ /* 0x000fe20006000000 */
[CC--:B------:R-:W-:Y:S01]  /*8210*/  FFMA.FTZ R52, R87.reuse, R4.reuse, R53 ;  /* 0x0000000457347223 */ /* 0x0c0fe20000010035 */
[C---:B------:R-:W-:Y:S01]  /*8220*/  FFMA.FTZ R53, R87.reuse, R4, R55 ;  /* 0x0000000457357223 */ /* 0x040fe20000010037 */
[CC--:B------:R-:W-:Y:S01]  /*8230*/  FFMA.FTZ R58, R87.reuse, R6.reuse, R57 ;  /* 0x00000006573a7223 */ /* 0x0c0fe20000010039 */
[C---:B------:R-:W-:Y:S01]  /*8240*/  FFMA.FTZ R59, R87.reuse, R6, R59 ;  /* 0x00000006573b7223 */ /* 0x040fe2000001003b */
[----:B------:R-:W-:Y:S01]  /*8250*/  FFMA.FTZ R57, R87, R7, R54 ;  /* 0x0000000757397223 */ /* 0x000fe20000010036 */
[----:B------:R-:W-:Y:S01]  /*8260*/  VIADD R4, R88, 0xffffffd0 ;  /* 0xffffffd058047836 */ /* 0x000fe20000000000 */
[----:B------:R-:W-:Y:S01]  /*8270*/  FSEL R52, R52, -INF , !P5 ;  /* 0xff80000034347808 */ /* 0x000fe20006800000 */
[----:B------:R-:W-:Y:S01]  /*8280*/  VIADD R6, R88, 0xffffffd1 ;  /* 0xffffffd158067836 */ /* 0x000fe20000000000 */
[----:B------:R-:W-:-:S02]  /*8290*/  FSEL R58, R58, -INF , !P3 ;  /* 0xff8000003a3a7808 */ /* 0x000fc40005800000 */
[----:B------:R-:W-:Y:S02]  /*82a0*/  FSEL R59, R59, -INF , !P0 ;  /* 0xff8000003b3b7808 */ /* 0x000fe40004000000 */
[CC--:B------:R-:W-:Y:S02]  /*82b0*/  ISETP.GE.AND P4, PT, R4.reuse, R0.reuse, PT ;  /* 0x000000000400720c */ /* 0x0c0fe40003f86270 */
[----:B------:R-:W-:Y:S02]  /*82c0*/  ISETP.GE.AND P0, PT, R4, R67, PT ;  /* 0x000000430400720c */ /* 0x000fe40003f06270 */
[----:B------:R-:W-:Y:S01]  /*82d0*/  FSEL R54, R5, -INF , !P6 ;  /* 0xff80000005367808 */ /* 0x000fe20007000000 */
[----:B------:R-:W-:Y:S01]  /*82e0*/  VIADD R5, R88, 0xffffffe0 ;  /* 0xffffffe058057836 */ /* 0x000fe20000000000 */
[----:B------:R-:W-:Y:S02]  /*82f0*/  FSEL R57, R57, -INF , !P1 ;  /* 0xff80000039397808 */ /* 0x000fe40004800000 */
[----:B------:R-:W-:-:S02]  /*8300*/  ISETP.GE.AND P5, PT, R13, R0, PT ;  /* 0x000000000d00720c */ /* 0x000fc40003fa6270 */
[-C--:B------:R-:W-:Y:S02]  /*8310*/  ISETP.GE.AND P3, PT, R13, R67.reuse, PT ;  /* 0x000000430d00720c */ /* 0x080fe40003f66270 */
[----:B------:R-:W-:Y:S02]  /*8320*/  I2FP.F32.U32 R4, R4 ;  /* 0x0000000400047245 */ /* 0x000fe40000201000 */
[C---:B------:R-:W-:Y:S02]  /*8330*/  ISETP.GE.AND P6, PT, R6.reuse, R0, PT ;  /* 0x000000000600720c */ /* 0x040fe40003fc6270 */
[----:B------:R-:W-:Y:S01]  /*8340*/  ISETP.GE.AND P1, PT, R6, R67, PT ;  /* 0x000000430600720c */ /* 0x000fe20003f26270 */
[CC--:B------:R-:W-:Y:S01]  /*8350*/  FFMA.FTZ R48, R87.reuse, R4.reuse, R48 ;  /* 0x0000000457307223 */ /* 0x0c0fe20000010030 */
[----:B------:R-:W-:Y:S01]  /*8360*/  I2FP.F32.U32 R13, R13 ;  /* 0x0000000d000d7245 */ /* 0x000fe20000201000 */
[----:B------:R-:W-:Y:S01]  /*8370*/  FFMA.FTZ R50, R87, R4, R50 ;  /* 0x0000000457327223 */ /* 0x000fe20000010032 */
[----:B------:R-:W-:-:S02]  /*8380*/  I2FP.F32.U32 R6, R6 ;  /* 0x0000000600067245 */ /* 0x000fc40000201000 */
[----:B------:R-:W-:Y:S01]  /*8390*/  FSEL R53, R53, -INF , !P2 ;  /* 0xff80000035357808 */ /* 0x000fe20005000000 */
[CC--:B------:R-:W-:Y:S01]  /*83a0*/  FFMA.FTZ R14, R87.reuse, R13.reuse, R44 ;  /* 0x0000000d570e7223 */ /* 0x0c0fe2000001002c */
[C---:B------:R-:W-:Y:S01]  /*83b0*/  FFMA.FTZ R13, R87.reuse, R13, R46 ;  /* 0x0000000d570d7223 */ /* 0x040fe2000001002e */
[CC--:B------:R-:W-:Y:S01]  /*83c0*/  FFMA.FTZ R4, R87.reuse, R6.reuse, R49 ;  /* 0x0000000657047223 */ /* 0x0c0fe20000010031 */
[----:B------:R-:W-:Y:S01]  /*83d0*/  FFMA.FTZ R15, R87, R6, R51 ;  /* 0x00000006570f7223 */ /* 0x000fe20000010033 */
[----:B------:R-:W-:Y:S01]  /*83e0*/  VIADD R6, R88, 0xffffffe1 ;  /* 0xffffffe158067836 */ /* 0x000fe20000000000 */
[----:B------:R-:W-:Y:S02]  /*83f0*/  FSEL R46, R48, -INF , !P4 ;  /* 0xff800000302e7808 */ /* 0x000fe40006000000 */
[----:B------:R-:W-:Y:S02]  /*8400*/  FSEL R49, R50, -INF , !P0 ;  /* 0xff80000032317808 */ /* 0x000fe40004000000 */
[----:B------:R-:W-:-:S02]  /*8410*/  FSEL R44, R4, -INF , !P6 ;  /* 0xff800000042c7808 */ /* 0x000fc40007000000 */
[----:B------:R-:W-:Y:S02]  /*8420*/  FSEL R14, R14, -INF , !P5 ;  /* 0xff8000000e0e7808 */ /* 0x000fe40006800000 */
[----:B------:R-:W-:Y:S02]  /*8430*/  FSEL R13, R13, -INF , !P3 ;  /* 0xff8000000d0d7808 */ /* 0x000fe40005800000 */
[CC--:B------:R-:W-:Y:S02]  /*8440*/  ISETP.GE.AND P4, PT, R8.reuse, R0.reuse, PT ;  /* 0x000000000800720c */ /* 0x0c0fe40003f86270 */
[-C--:B------:R-:W-:Y:S02]  /*8450*/  ISETP.GE.AND P0, PT, R8, R67.reuse, PT ;  /* 0x000000430800720c */ /* 0x080fe40003f06270 */
[C---:B------:R-:W-:Y:S02]  /*8460*/  ISETP.GE.AND P6, PT, R5.reuse, R0, PT ;  /* 0x000000000500720c */ /* 0x040fe40003fc6270 */
[----:B------:R-:W-:-:S02]  /*8470*/  ISETP.GE.AND P2, PT, R5, R67, PT ;  /* 0x000000430500720c */ /* 0x000fc40003f46270 */
[C---:B------:R-:W-:Y:S02]  /*8480*/  ISETP.GE.AND P5, PT, R6.reuse, R0, PT ;  /* 0x000000000600720c */ /* 0x040fe40003fa6270 */
[----:B------:R-:W-:Y:S02]  /*8490*/  ISETP.GE.AND P3, PT, R6, R67, PT ;  /* 0x000000430600720c */ /* 0x000fe40003f66270 */
[----:B------:R-:W-:Y:S02]  /*84a0*/  I2FP.F32.U32 R8, R8 ;  /* 0x0000000800087245 */ /* 0x000fe40000201000 */
[----:B------:R-:W-:Y:S02]  /*84b0*/  I2FP.F32.U32 R5, R5 ;  /* 0x0000000500057245 */ /* 0x000fe40000201000 */
[----:B------:R-:W-:Y:S01]  /*84c0*/  I2FP.F32.U32 R6, R6 ;  /* 0x0000000600067245 */ /* 0x000fe20000201000 */
[CC--:B------:R-:W-:Y:S01]  /*84d0*/  FFMA.FTZ R4, R87.reuse, R8.reuse, R45 ;  /* 0x0000000857047223 */ /* 0x0c0fe2000001002d */
[C---:B------:R-:W-:Y:S01]  /*84e0*/  FFMA.FTZ R45, R87.reuse, R8, R47 ;  /* 0x00000008572d7223 */ /* 0x040fe2000001002f */
[CC--:B------:R-:W-:Y:S01]  /*84f0*/  FFMA.FTZ R12, R87.reuse, R5.reuse, R40 ;  /* 0x00000005570c7223 */ /* 0x0c0fe20000010028 */
[C---:B------:R-:W-:Y:S01]  /*8500*/  FFMA.FTZ R42, R87.reuse, R5, R42 ;  /* 0x00000005572a7223 */ /* 0x040fe2000001002a */
[----:B------:R-:W-:Y:S01]  /*8510*/  FFMA.FTZ R18, R87, R6, R41 ;  /* 0x0000000657127223 */ /* 0x000fe20000010029 */
[----:B------:R-:W-:-:S02]  /*8520*/  VIADD R5, R88, 0xffffffe8 ;  /* 0xffffffe858057836 */ /* 0x000fc40000000000 */
[----:B------:R-:W-:Y:S01]  /*8530*/  FFMA.FTZ R41, R87, R6, R43 ;  /* 0x0000000657297223 */ /* 0x000fe2000001002b */
[----:B------:R-:W-:Y:S01]  /*8540*/  VIADD R6, R88, 0xffffffe9 ;  /* 0xffffffe958067836 */ /* 0x000fe20000000000 */
[----:B------:R-:W-:Y:S02]  /*8550*/  FSEL R15, R15, -INF , !P1 ;  /* 0xff8000000f0f7808 */ /* 0x000fe40004800000 */
[----:B------:R-:W-:Y:S02]  /*8560*/  FSEL R40, R4, -INF , !P4 ;  /* 0xff80000004287808 */ /* 0x000fe40006000000 */
[----:B------:R-:W-:Y:S02]  /*8570*/  FSEL R43, R42, -INF , !P2 ;  /* 0xff8000002a2b7808 */ /* 0x000fe40005000000 */
[----:B------:R-:W-:Y:S02]  /*8580*/  FSEL R18, R18, -INF , !P5 ;  /* 0xff80000012127808 */ /* 0x000fe40006800000 */
[----:B------:R-:W-:-:S02]  /*8590*/  ISETP.GE.AND P4, PT, R5, R0, PT ;  /* 0x000000000500720c */ /* 0x000fc40003f86270 */
[-C--:B------:R-:W-:Y:S02]  /*85a0*/  ISETP.GE.AND P1, PT, R5, R67.reuse, PT ;  /* 0x000000430500720c */ /* 0x080fe40003f26270 */
[CC--:B------:R-:W-:Y:S02]  /*85b0*/  ISETP.GE.AND P2, PT, R25.reuse, R0.reuse, PT ;  /* 0x000000001900720c */ /* 0x0c0fe40003f46270 */
[----:B------:R-:W-:Y:S02]  /*85c0*/  ISETP.GE.AND P5, PT, R25, R67, PT ;  /* 0x000000431900720c */ /* 0x000fe40003fa6270 */
[----:B------:R-:W-:Y:S02]  /*85d0*/  I2FP.F32.U32 R5, R5 ;  /* 0x0000000500057245 */ /* 0x000fe40000201000 */
[----:B------:R-:W-:Y:S02]  /*85e0*/  I2FP.F32.U32 R25, R25 ;  /* 0x0000001900197245 */ /* 0x000fe40000201000 */
[----:B------:R-:W-:Y:S01]  /*85f0*/  FSEL R45, R45, -INF , !P0 ;  /* 0xff8000002d2d7808 */ /* 0x000fe20004000000 */
[C---:B------:R-:W-:Y:S01]  /*8600*/  FFMA.FTZ R28, R87.reuse, R5, R36 ;  /* 0x00000005571c7223 */ /* 0x040fe20000010024 */
[----:B------:R-:W-:Y:S01]  /*8610*/  FSEL R12, R12, -INF , !P6 ;  /* 0xff8000000c0c7808 */ /* 0x000fe20007000000 */
[CC--:B------:R-:W-:Y:S01]  /*8620*/  FFMA.FTZ R24, R87.reuse, R25.reuse, R32 ;  /* 0x0000001957187223 */ /* 0x0c0fe20000010020 */
[C---:B------:R-:W-:Y:S01]  /*8630*/  ISETP.GE.AND P6, PT, R6.reuse, R0, PT ;  /* 0x000000000600720c */ /* 0x040fe20003fc6270 */
[C---:B------:R-:W-:Y:S01]  /*8640*/  FFMA.FTZ R25, R87.reuse, R25, R34 ;  /* 0x0000001957197223 */ /* 0x040fe20000010022 */
[----:B------:R-:W-:Y:S01]  /*8650*/  ISETP.GE.AND P0, PT, R6, R67, PT ;  /* 0x000000430600720c */ /* 0x000fe20003f06270 */
[----:B------:R-:W-:Y:S01]  /*8660*/  FFMA.FTZ R38, R87, R5, R38 ;  /* 0x0000000557267223 */ /* 0x000fe20000010026 */
[----:B------:R-:W-:Y:S01]  /*8670*/  I2FP.F32.U32 R6, R6 ;  /* 0x0000000600067245 */ /* 0x000fe20000201000 */
[----:B------:R-:W-:Y:S01]  /*8680*/  VIADD R5, R88, 0xffffff91 ;  /* 0xffffff9158057836 */ /* 0x000fe20000000000 */
[----:B------:R-:W-:-:S02]  /*8690*/  P2R R4, PR, RZ, 0x40 ;  /* 0x00000040ff047803 */ /* 0x000fc40000000000 */
[----:B------:R-:W-:Y:S01]  /*86a0*/  FSEL R28, R28, -INF , !P4 ;  /* 0xff8000001c1c7808 */ /* 0x000fe20006000000 */
[CC--:B------:R-:W-:Y:S01]  /*86b0*/  FFMA.FTZ R26, R87.reuse, R6.reuse, R37 ;  /* 0x00000006571a7223 */ /* 0x0c0fe20000010025 */
[----:B------:R-:W-:Y:S01]  /*86c0*/  FFMA.FTZ R37, R87, R6, R39 ;  /* 0x0000000657257223 */ /* 0x000fe20000010027 */
[----:B------:R-:W-:Y:S01]  /*86d0*/  VIADD R6, R88, 0xfffffff1 ;  /* 0xfffffff158067836 */ /* 0x000fe20000000000 */
[----:B------:R-:W-:Y:S01]  /*86e0*/  ISETP.NE.AND P4, PT, R4, RZ, PT ;  /* 0x000000ff0400720c */ /* 0x000fe20003f85270 */
[----:B------:R-:W-:Y:S01]  /*86f0*/  VIADD R88, R88, 0xfffffff9 ;  /* 0xfffffff958587836 */ /* 0x000fe20000000000 */
[----:B------:R-:W-:Y:S02]  /*8700*/  FSEL R25, R25, -INF , !P5 ;  /* 0xff80000019197808 */ /* 0x000fe40006800000 */
[----:B------:R-:W-:Y:S02]  /*8710*/  ISETP.NE.AND P5, PT, R66, 0x1, PT ;  /* 0x000000014200780c */ /* 0x000fe40003fa5270 */
[----:B------:R-:W-:-:S02]  /*8720*/  FSEL R41, R41, -INF , !P3 ;  /* 0xff80000029297808 */ /* 0x000fc40005800000 */
[----:B------:R-:W-:Y:S02]  /*8730*/  FSEL R26, R26, -INF , !P4 ;  /* 0xff8000001a1a7808 */ /* 0x000fe40006000000 */
[----:B------:R-:W-:Y:S02]  /*8740*/  FSEL R37, R37, -INF , !P0 ;  /* 0xff80000025257808 */ /* 0x000fe40004000000 */
[C---:B------:R-:W-:Y:S02]  /*8750*/  ISETP.GE.AND P6, PT, R6.reuse, R0, PT ;  /* 0x000000000600720c */ /* 0x040fe40003fc6270 */
[----:B------:R-:W-:Y:S02]  /*8760*/  ISETP.GE.AND P3, PT, R6, R67, PT ;  /* 0x000000430600720c */ /* 0x000fe40003f66270 */
[----:B------:R-:W-:Y:S02]  /*8770*/  I2FP.F32.U32 R4, R6 ;  /* 0x0000000600047245 */ /* 0x000fe40000201000 */
[----:B------:R-:W-:-:S02]  /*8780*/  ISETP.GE.AND P4, PT, R88, R0, PT ;  /* 0x000000005800720c */ /* 0x000fc40003f86270 */
[----:B------:R-:W-:Y:S01]  /*8790*/  ISETP.GE.AND P0, PT, R88, R67, PT ;  /* 0x000000435800720c */ /* 0x000fe20003f06270 */
[C---:B------:R-:W-:Y:S01]  /*87a0*/  FFMA.FTZ R30, R87.reuse, R4, R33 ;  /* 0x00000004571e7223 */ /* 0x040fe20000010021 */
[----:B------:R-:W-:Y:S01]  /*87b0*/  I2FP.F32.U32 R88, R88 ;  /* 0x0000005800587245 */ /* 0x000fe20000201000 */
[C---:B------:R-:W-:Y:S01]  /*87c0*/  FFMA.FTZ R27, R87.reuse, R4, R35 ;  /* 0x00000004571b7223 */ /* 0x040fe20000010023 */
[-C--:B------:R-:W-:Y:S02]  /*87d0*/  I2FP.F32.U32 R6, R5.reuse ;  /* 0x0000000500067245 */ /* 0x080fe40000201000 */
[----:B------:R-:W-:Y:S01]  /*87e0*/  I2FP.F32.U32 R8, R5 ;  /* 0x0000000500087245 */ /* 0x000fe20000201000 */
[CC--:B------:R-:W-:Y:S01]  /*87f0*/  FFMA.FTZ R29, R87.reuse, R88.reuse, R29 ;  /* 0x00000058571d7223 */ /* 0x0c0fe2000001001d */
[----:B------:R-:W-:Y:S01]  /*8800*/  FSEL R39, R38, -INF , !P1 ;  /* 0xff80000026277808 */ /* 0x000fe20004800000 */
[C---:B------:R-:W-:Y:S01]  /*8810*/  FFMA.FTZ R21, R87.reuse, R88, R31 ;  /* 0x0000005857157223 */ /* 0x040fe2000001001f */
[----:B------:R-:W-:Y:S01]  /*8820*/  FSEL R24, R24, -INF , !P2 ;  /* 0xff80000018187808 */ /* 0x000fe20005000000 */
[----:B------:R-:W-:Y:S01]  /*8830*/  FFMA.FTZ R4, R87, R6, R17 ;  /* 0x0000000657047223 */ /* 0x000fe20000010011 */
[----:B------:R-:W-:-:S02]  /*8840*/  ISETP.GE.AND P2, PT, R5, R0, PT ;  /* 0x000000000500720c */ /* 0x000fc40003f46270 */
[----:B------:R-:W-:Y:S01]  /*8850*/  ISETP.GE.AND P1, PT, R5, R67, PT ;  /* 0x000000430500720c */ /* 0x000fe20003f26270 */
[----:B------:R-:W-:Y:S01]  /*8860*/  FFMA.FTZ R5, R87, R8, R19 ;  /* 0x0000000857057223 */ /* 0x000fe20000010013 */
        /* <DEDUP_REMOVED lines=18> */
.L_x_4227:
        /* <DEDUP_REMOVED lines=60> */
.L_x_4228:
[----:B------:R-:W1:Y:S02]  /*8d50*/  LDCU UR4, c[0x0][0x440] ;  /* 0x00008800ff0477ac */ /* 0x000e640008000800 */
[----:B-1----:R-:W-:-:S13]  /*8d60*/  ISETP.GE.AND P0, PT, R122, UR4, PT ;  /* 0x000000047a007c0c */ /* 0x002fda000bf06270 */
[CC--:B------:R-:W-:Y:S01]  /*8d70*/  @!P0 LEA R8, P1, R62.reuse, R112.reuse, 0x6 ;  /* 0x000000703e088211 */ /* 0x0c0fe200078230ff */
        /* <DEDUP_REMOVED lines=32> */
.L_x_4226:
        /* <DEDUP_REMOVED lines=34> */
[----:B------:R-:W2:Y:S01]  /*91a0*/  SHFL.BFLY PT, R9, R8, 0x2, 0x1f ;  /* 0x0c401f0008097f89 */ /* 0x000ea200000e0000 */
[----:B------:R-:W-:Y:S02]  /*91b0*/  LOP3.LUT P1, RZ, R84, 0x4, RZ, 0xc0, !PT ;  /* 0x0000000454ff7812 */ /* 0x000fe4000782c0ff */
[----:B------:R-:W-:Y:S01]  /*91c0*/  LEA R120, R120, UR5, 0x1 ;  /* 0x0000000578787c11 */ /* 0x000fe2000f8e08ff */
[----:B------:R-:W3:Y:S01]  /*91d0*/  SHFL.BFLY PT, R6, R7, 0x2, 0x1f ;  /* 0x0c401f0007067f89 */ /* 0x000ee200000e0000 */
[----:B--2---:R-:W-:-:S02]  /*91e0*/  FMNMX.FTZ R9, R8, R9, !PT ;  /* 0x0000000908097209 */ /* 0x004fc40007810000 */
[----:B---3--:R-:W-:-:S03]  /*91f0*/  FMNMX.FTZ R6, R7, R6, !PT ;  /* 0x0000000607067209 */ /* 0x008fc60007810000 */
[----:B------:R-:W2:Y:S04]  /*9200*/  SHFL.BFLY PT, R70, R9, 0x1, 0x1f ;  /* 0x0c201f0009467f89 */ /* 0x000ea800000e0000 */
[----:B------:R-:W3:Y:S01]  /*9210*/  SHFL.BFLY PT, R69, R6, 0x1, 0x1f ;  /* 0x0c201f0006457f89 */ /* 0x000ee200000e0000 */
[----:B--2---:R-:W-:-:S03]  /*9220*/  FMNMX.FTZ R70, R9, R70, !PT ;  /* 0x0000004609467209 */ /* 0x004fc60007810000 */
[----:B------:R-:W-:Y:S01]  /*9230*/  LDSM.16.MT88.4 R8, [R120+0x3400] ;  /* 0x003400007808783b */ /* 0x000fe20000004200 */
[C---:B------:R-:W-:Y:S01]  /*9240*/  FSETP.NEU.FTZ.AND P0, PT, R70.reuse, -INF , PT ;  /* 0xff8000004600780b */ /* 0x040fe20003f1d000 */
[----:B-1----:R-:W-:Y:S01]  /*9250*/  FMUL.FTZ R19, R70, UR4 ;  /* 0x0000000446137c20 */ /* 0x002fe20008410000 */
[----:B---3--:R-:W-:-:S04]  /*9260*/  FMNMX.FTZ R69, R6, R69, !PT ;  /* 0x0000004506457209 */ /* 0x008fc80007810000 */
[----:B------:R-:W-:Y:S02]  /*9270*/  FSEL R19, R19, RZ, P0 ;  /* 0x000000ff13137208 */ /* 0x000fe40000000000 */
[----:B------:R-:W-:-:S03]  /*9280*/  FSETP.NEU.FTZ.AND P0, PT, R69, -INF , PT ;  /* 0xff8000004500780b */ /* 0x000fc60003f1d000 */
[--C-:B------:R-:W-:Y:S01]  /*9290*/  FFMA.FTZ R89, R82, UR4, -R19.reuse ;  /* 0x0000000452597c23 */ /* 0x100fe20008010813 */
[--C-:B------:R-:W-:Y:S01]  /*92a0*/  FFMA.FTZ R82, R22, UR4, -R19.reuse ;  /* 0x0000000416527c23 */ /* 0x100fe20008010813 */
[----:B------:R-:W-:Y:S01]  /*92b0*/  FMUL.FTZ R22, R69, UR4 ;  /* 0x0000000445167c20 */ /* 0x000fe20008410000 */
[--C-:B------:R-:W-:Y:S01]  /*92c0*/  FFMA.FTZ R127, R90, UR4, -R19.reuse ;  /* 0x000000045a7f7c23 */ /* 0x100fe20008010813 */
[--C-:B------:R-:W-:Y:S01]  /*92d0*/  FFMA.FTZ R90, R102, UR4, -R19.reuse ;  /* 0x00000004665a7c23 */ /* 0x100fe20008010813 */
[--C-:B------:R-:W-:Y:S01]  /*92e0*/  FFMA.FTZ R36, R96, UR4, -R19.reuse ;  /* 0x0000000460247c23 */ /* 0x100fe20008010813 */
[----:B------:R-:W-:Y:S01]  /*92f0*/  MUFU.EX2 R89, R89 ;  /* 0x0000005900597308 */ /* 0x000fe20000000800 */
[----:B------:R-:W-:Y:S01]  /*9300*/  FSEL R22, R22, RZ, P0 ;  /* 0x000000ff16167208 */ /* 0x000fe20000000000 */
[--C-:B------:R-:W-:Y:S01]  /*9310*/  FFMA.FTZ R35, R4, UR4, -R19.reuse ;  /* 0x0000000404237c23 */ /* 0x100fe20008010813 */
[--C-:B------:R-:W-:Y:S01]  /*9320*/  FFMA.FTZ R34, R100, UR4, -R19.reuse ;  /* 0x0000000464227c23 */ /* 0x100fe20008010813 */
[--C-:B------:R-:W-:Y:S01]  /*9330*/  FFMA.FTZ R33, R98, UR4, -R19.reuse ;  /* 0x0000000462217c23 */ /* 0x100fe20008010813 */
[--C-:B------:R-:W-:Y:S01]  /*9340*/  FFMA.FTZ R73, R130, UR4, -R19.reuse ;  /* 0x0000000482497c23 */ /* 0x100fe20008010813 */
[--C-:B------:R-:W-:Y:S01]  /*9350*/  FFMA.FTZ R88, R105, UR4, -R22.reuse ;  /* 0x0000000469587c23 */ /* 0x100fe20008010816 */
[--C-:B------:R-:W-:Y:S01]  /*9360*/  FFMA.FTZ R125, R103, UR4, -R22.reuse ;  /* 0x00000004677d7c23 */ /* 0x100fe20008010816 */
[----:B------:R-:W1:Y:S01]  /*9370*/  LDSM.16.MT88.4 R104, [R120+0x3000] ;  /* 0x003000007868783b */ /* 0x000e620000004200 */
[--C-:B------:R-:W-:Y:S01]  /*9380*/  FFMA.FTZ R91, R91, UR4, -R22.reuse ;  /* 0x000000045b5b7c23 */ /* 0x100fe20008010816 */
[--C-:B------:R-:W-:Y:S01]  /*9390*/  FFMA.FTZ R48, R23, UR4, -R22.reuse ;  /* 0x0000000417307c23 */ /* 0x100fe20008010816 */
[----:B------:R-:W-:Y:S01]  /*93a0*/  MUFU.EX2 R127, R127 ;  /* 0x0000007f007f7308 */ /* 0x000fe20000000800 */
[--C-:B------:R-:W-:Y:S01]  /*93b0*/  FFMA.FTZ R47, R101, UR4, -R22.reuse ;  /* 0x00000004652f7c23 */ /* 0x100fe20008010816 */
[--C-:B------:R-:W-:Y:S01]  /*93c0*/  FFMA.FTZ R42, R5, UR4, -R22.reuse ;  /* 0x00000004052a7c23 */ /* 0x100fe20008010816 */
[--C-:B------:R-:W-:Y:S01]  /*93d0*/  FFMA.FTZ R38, R99, UR4, -R22.reuse ;  /* 0x0000000463267c23 */ /* 0x100fe20008010816 */
[--C-:B------:R-:W-:Y:S01]  /*93e0*/  FFMA.FTZ R29, R97, UR4, -R22.reuse ;  /* 0x00000004611d7c23 */ /* 0x100fe20008010816 */
[----:B------:R-:W-:Y:S01]  /*93f0*/  IADD3 R23, PT, PT, R120, 0x3020, RZ ;  /* 0x0000302078177810 */ /* 0x000fe20007ffe0ff */
        /* <DEDUP_REMOVED lines=28> */
[----:B------:R-:W-:Y:S01]  /*95c0*/  FFMA.FTZ R52, R53, UR4, -R22 ;  /* 0x0000000435347c23 */ /* 0x000fe20008010816 */
[----:B------:R-:W-:Y:S01]  /*95d0*/  FADD.FTZ R90, R127, R90 ;  /* 0x0000005a7f5a7221 */ /* 0x000fe20000010000 */
[--C-:B------:R-:W-:Y:S01]  /*95e0*/  FFMA.FTZ R59, R46, UR4, -R19.reuse ;  /* 0x000000042e3b7c23 */ /* 0x100fe20008010813 */
[--C-:B------:R-:W-:Y:S01]  /*95f0*/  FFMA.FTZ R46, R44, UR4, -R19.reuse ;  /* 0x000000042c2e7c23 */ /* 0x100fe20008010813 */
[--C-:B------:R-:W-:Y:S01]  /*9600*/  FFMA.FTZ R53, R40, UR4, -R19.reuse ;  /* 0x0000000428357c23 */ /* 0x100fe20008010813 */
[----:B------:R-:W-:Y:S01]  /*9610*/  FADD.FTZ R89, R89, R90 ;  /* 0x0000005a59597221 */ /* 0x000fe20000010000 */
[----:B------:R-:W-:Y:S01]  /*9620*/  MUFU.EX2 R91, R91 ;  /* 0x0000005b005b7308 */ /* 0x000fe20000000800 */
[----:B------:R-:W-:Y:S01]  /*9630*/  FFMA.FTZ R44, R14, UR4, -R19 ;  /* 0x000000040e2c7c23 */ /* 0x000fe20008010813 */
[--C-:B------:R-:W-:Y:S01]  /*9640*/  FFMA.FTZ R40, R13, UR4, -R22.reuse ;  /* 0x000000040d287c23 */ /* 0x100fe20008010816 */
[----:B------:R-:W-:Y:S01]  /*9650*/  FADD.FTZ R89, R82, R89 ;  /* 0x0000005952597221 */ /* 0x000fe20000010000 */
[--C-:B------:R-:W-:Y:S01]  /*9660*/  FFMA.FTZ R82, R15, UR4, -R22.reuse ;  /* 0x000000040f527c23 */ /* 0x100fe20008010816 */
[--C-:B------:R-:W-:Y:S01]  /*9670*/  FFMA.FTZ R49, R49, UR4, -R22.reuse ;  /* 0x0000000431317c23 */ /* 0x100fe20008010816 */
[----:B------:R-:W-:Y:S01]  /*9680*/  FFMA.FTZ R45, R45, UR4, -R22 ;  /* 0x000000042d2d7c23 */ /* 0x000fe20008010816 */
[--C-:B------:R-:W-:Y:S01]  /*9690*/  FFMA.FTZ R28, R28, UR4, -R19.reuse ;  /* 0x000000041c1c7c23 */ /* 0x100fe20008010813 */
[----:B------:R-:W3:Y:S01]  /*96a0*/  MUFU.EX2 R48, R48 ;  /* 0x0000003000307308 */ /* 0x000ee20000000800 */
[----:B--2---:R-:W-:Y:S01]  /*96b0*/  F2FP.BF16.F32.PACK_AB R97, R88, R125 ;  /* 0x0000007d5861723e */ /* 0x004fe200000010ff */
[----:B------:R-:W-:Y:S01]  /*96c0*/  FADD.FTZ R88, R125, R88 ;  /* 0x000000587d587221 */ /* 0x000fe20000010000 */
[----:B------:R-:W-:Y:S01]  /*96d0*/  FFMA.FTZ R24, R24, UR4, -R19 ;  /* 0x0000000418187c23 */ /* 0x000fe20008010813 */
[--C-:B------:R-:W-:Y:S01]  /*96e0*/  FFMA.FTZ R41, R41, UR4, -R22.reuse ;  /* 0x0000000429297c23 */ /* 0x100fe20008010816 */
[--C-:B------:R-:W-:Y:S01]  /*96f0*/  FFMA.FTZ R37, R37, UR4, -R22.reuse ;  /* 0x0000000425257c23 */ /* 0x100fe20008010816 */
[--C-:B------:R-:W-:Y:S01]  /*9700*/  FFMA.FTZ R25, R25, UR4, -R22.reuse ;  /* 0x0000000419197c23 */ /* 0x100fe20008010816 */
[----:B------:R-:W-:Y:S01]  /*9710*/  FFMA.FTZ R20, R20, UR4, -R22 ;  /* 0x0000000414147c23 */ /* 0x000fe20008010816 */
[----:B------:R-:W-:Y:S01]  /*9720*/  MUFU.EX2 R36, R36 ;  /* 0x0000002400247308 */ /* 0x000fe20000000800 */
[----:B------:R-:W-:-:S07]  /*9730*/  MOV R130, 0xffffffff ;  /* 0xffffffff00827802 */ /* 0x000fce0000000f00 */
[----:B------:R-:W2:Y:S01]  /*9740*/  MUFU.EX2 R35, R35 ;  /* 0x0000002300237308 */ /* 0x000ea20000000800 */
[----:B---3--:R-:W-:Y:S01]  /*9750*/  F2FP.BF16.F32.PACK_AB R99, R48, R91 ;  /* 0x0000005b3063723e */ /* 0x008fe200000010ff */
[----:B------:R-:W-:-:S04]  /*9760*/  FADD.FTZ R91, R91, R88 ;  /* 0x000000585b5b7221 */ /* 0x000fc80000010000 */
[----:B------:R-:W-:Y:S02]  /*9770*/  FADD.FTZ R48, R48, R91 ;  /* 0x0000005b30307221 */ /* 0x000fe40000010000 */
[----:B------:R-:W-:Y:S01]  /*9780*/  MUFU.EX2 R34, R34 ;  /* 0x0000002200227308 */ /* 0x000fe20000000800 */
[C---:B-1----:R-:W-:Y:S07]  /*9790*/  HMMA.16816.F32.BF16 R108, R96.reuse, R104, RZ ;  /* 0x00000068606c723c */ /* 0x042fee00000418ff */
[----:B------:R-:W1:Y:S01]  /*97a0*/  MUFU.EX2 R33, R33 ;  /* 0x0000002100217308 */ /* 0x000e620000000800 */
[----:B------:R-:W-:Y:S01]  /*97b0*/  HMMA.16816.F32.BF16 R104, R96, R106, RZ ;  /* 0x0000006a6068723c */ /* 0x000fe200000418ff */
[----:B--2---:R-:W-:Y:S01]  /*97c0*/  F2FP.BF16.F32.PACK_AB R4, R35, R36 ;  /* 0x000000242304723e */ /* 0x004fe200000010ff */
[----:B------:R-:W-:Y:S01]  /*97d0*/  FADD.FTZ R36, R36, R89 ;  /* 0x0000005924247221 */ /* 0x000fe20000010000 */
[----:B------:R-:W-:-:S03]  /*97e0*/  FFMA.FTZ R89, R21, UR4, -R22 ;  /* 0x0000000415597c23 */ /* 0x000fc60008010816 */
[----:B------:R-:W-:Y:S01]  /*97f0*/  FADD.FTZ R35, R35, R36 ;  /* 0x0000002423237221 */ /* 0x000fe20000010000 */
[----:B------:R-:W-:Y:S01]  /*9800*/  MUFU.EX2 R47, R47 ;  /* 0x0000002f002f7308 */ /* 0x000fe20000000800 */
[----:B------:R-:W-:-:S07]  /*9810*/  FFMA.FTZ R36, R39, UR4, -R22 ;  /* 0x0000000427247c23 */ /* 0x000fce0008010816 */
[----:B------:R-:W2:Y:S01]  /*9820*/  MUFU.EX2 R42, R42 ;  /* 0x0000002a002a7308 */ /* 0x000ea20000000800 */
[----:B-1----:R-:W-:-:S07]  /*9830*/  F2FP.BF16.F32.PACK_AB R6, R33, R34 ;  /* 0x000000222106723e */ /* 0x002fce00000010ff */
[----:B------:R-:W-:Y:S08]  /*9840*/  MUFU.EX2 R38, R38 ;  /* 0x0000002600267308 */ /* 0x000ff00000000800 */
[----:B------:R-:W1:Y:S01]  /*9850*/  MUFU.EX2 R29, R29 ;  /* 0x0000001d001d7308 */ /* 0x000e620000000800 */
[----:B--2---:R-:W-:Y:S01]  /*9860*/  F2FP.BF16.F32.PACK_AB R5, R42, R47 ;  /* 0x0000002f2a05723e */ /* 0x004fe200000010ff */
[----:B------:R-:W-:-:S04]  /*9870*/  FADD.FTZ R47, R47, R48 ;  /* 0x000000302f2f7221 */ /* 0x000fc80000010000 */
[----:B------:R-:W-:Y:S01]  /*9880*/  FADD.FTZ R47, R42, R47 ;  /* 0x0000002f2a2f7221 */ /* 0x000fe20000010000 */
[----:B------:R-:W-:Y:S01]  /*9890*/  FADD.FTZ R42, R34, R35 ;  /* 0x00000023222a7221 */ /* 0x000fe20000010000 */
[----:B------:R-:W-:Y:S01]  /*98a0*/  MUFU.EX2 R73, R73 ;  /* 0x0000004900497308 */ /* 0x000fe20000000800 */
[--C-:B------:R-:W-:Y:S01]  /*98b0*/  FFMA.FTZ R34, R18, UR4, -R19.reuse ;  /* 0x0000000412227c23 */ /* 0x100fe20008010813 */
[--C-:B------:R-:W-:Y:S01]  /*98c0*/  FFMA.FTZ R35, R30, UR4, -R19.reuse ;  /* 0x000000041e237c23 */ /* 0x100fe20008010813 */
[----:B------:R-:W-:Y:S01]  /*98d0*/  FADD.FTZ R42, R33, R42 ;  /* 0x0000002a212a7221 */ /* 0x000fe20000010000 */
[----:B------:R-:W-:Y:S01]  /*98e0*/  FFMA.FTZ R33, R12, UR4, -R19 ;  /* 0x000000040c217c23 */ /* 0x000fe20008010813 */
[----:B------:R-:W-:-:S03]  /*98f0*/  FFMA.FTZ R30, R43, UR4, -R22 ;  /* 0x000000042b1e7c23 */ /* 0x000fc60008010816 */
[----:B------:R-:W2:Y:S01]  /*9900*/  MUFU.EX2 R72, R72 ;  /* 0x0000004800487308 */ /* 0x000ea20000000800 */
[C---:B-1----:R-:W-:Y:S01]  /*9910*/  F2FP.BF16.F32.PACK_AB R7, R29.reuse, R38 ;  /* 0x000000261d07723e */ /* 0x042fe200000010ff */
[----:B------:R-:W-:Y:S01]  /*9920*/  FADD.FTZ R38, R38, R47 ;  /* 0x0000002f26267221 */ /* 0x000fe20000010000 */
[--C-:B------:R-:W-:Y:S01]  /*9930*/  FFMA.FTZ R47, R26, UR4, -R19.reuse ;  /* 0x000000041a2f7c23 */ /* 0x100fe20008010813 */
[----:B------:R-:W-:Y:S02]  /*9940*/  FFMA.FTZ R26, R16, UR4, -R19 ;  /* 0x00000004101a7c23 */ /* 0x000fe40008010813 */
[----:B------:R-:W-:Y:S02]  /*9950*/  FADD.FTZ R29, R29, R38 ;  /* 0x000000261d1d7221 */ /* 0x000fe40000010000 */
[----:B------:R-:W-:Y:S01]  /*9960*/  HMMA.16816.F32.BF16 R108, R4, R8, R108 ;  /* 0x00000008046c723c */ /* 0x000fe2000004186c */
[----:B------:R-:W-:Y:S01]  /*9970*/  IADD3 R8, PT, PT, R120, 0x3000, RZ ;  /* 0x0000300078087810 */ /* 0x000fe20007ffe0ff */
[----:B------:R-:W-:Y:S03]  /*9980*/  MUFU.EX2 R55, R55 ;  /* 0x0000003700377308 */ /* 0x000fe60000000800 */
[----:B------:R-:W-:-:S03]  /*9990*/  @P1 IADD3 R23, PT, PT, R8, -0x20, RZ ;  /* 0xffffffe008171810 */ /* 0x000fc60007ffe0ff */
[----:B------:R-:W-:Y:S02]  /*99a0*/  HMMA.16816.F32.BF16 R104, R4, R10, R104 ;  /* 0x0000000a0468723c */ /* 0x000fe40000041868 */
[----:B------:R-:W1:Y:S01]  /*99b0*/  LDSM.16.MT88.4 R8, [R23] ;  /* 0x000000001708783b */ /* 0x000e620000004200 */
[----:B------:R-:W-:Y:S03]  /*99c0*/  MUFU.EX2 R32, R32 ;  /* 0x0000002000207308 */ /* 0x000fe60000000800 */
[----:B------:R-:W-:Y:S05]  /*99d0*/  LDSM.16.MT88.4 R12, [R23+0x1400] ;  /* 0x00140000170c783b */ /* 0x000fea0000004200 */
[----:B------:R-:W-:Y:S08]  /*99e0*/  MUFU.EX2 R68, R68 ;  /* 0x0000004400447308 */ /* 0x000ff00000000800 */
[----:B------:R-:W3:Y:S08]  /*99f0*/  MUFU.EX2 R51, R51 ;  /* 0x0000003300337308 */ /* 0x000ef00000000800 */
[----:B------:R-:W-:Y:S08]  /*9a00*/  MUFU.EX2 R50, R50 ;  /* 0x0000003200327308 */ /* 0x000ff00000000800 */
[----:B------:R-:W4:Y:S01]  /*9a10*/  MUFU.EX2 R31, R31 ;  /* 0x0000001f001f7308 */ /* 0x000f220000000800 */
[C---:B-1----:R-:W-:Y:S07]  /*9a20*/  HMMA.16816.F32.BF16 R100, R96.reuse, R8, RZ ;  /* 0x000000086064723c */ /* 0x042fee00000418ff */
[----:B------:R-:W1:Y:S01]  /*9a30*/  MUFU.EX2 R80, R80 ;  /* 0x0000005000507308 */ /* 0x000e620000000800 */
[----:B------:R-:W-:Y:S01]  /*9a40*/  HMMA.16816.F32.BF16 R96, R96, R10, RZ ;  /* 0x0000000a6060723c */ /* 0x000fe200000418ff */
[----:B------:R-:W5:Y:S06]  /*9a50*/  LDSM.16.MT88.4 R8, [R23+0x400] ;  /* 0x000400001708783b */ /* 0x000f6c0000004200 */
[----:B------:R-:W1:Y:S08]  /*9a60*/  MUFU.EX2 R79, R79 ;  /* 0x0000004f004f7308 */ /* 0x000e700000000800 */
[----:B------:R-:W-:Y:S08]  /*9a70*/  MUFU.EX2 R77, R77 ;  /* 0x0000004d004d7308 */ /* 0x000ff00000000800 */
[----:B------:R-:W-:Y:S08]  /*9a80*/  MUFU.EX2 R76, R76 ;  /* 0x0000004c004c7308 */ /* 0x000ff00000000800 */
[----:B------:R-:W-:Y:S08]  /*9a90*/  MUFU.EX2 R83, R83 ;  /* 0x0000005300537308 */ /* 0x000ff00000000800 */
[----:B------:R-:W1:Y:S01]  /*9aa0*/  MUFU.EX2 R78, R78 ;  /* 0x0000004e004e7308 */ /* 0x000e620000000800 */
[C---:B-----5:R-:W-:Y:S07]  /*9ab0*/  HMMA.16816.F32.BF16 R100, R4.reuse, R8, R100 ;  /* 0x000000080464723c */ /* 0x060fee0000041864 */
[----:B------:R-:W-:Y:S01]  /*9ac0*/  MUFU.EX2 R75, R75 ;  /* 0x0000004b004b7308 */ /* 0x000fe20000000800 */
[----:B------:R-:W-:Y:S01]  /*9ad0*/  HMMA.16816.F32.BF16 R96, R4, R10, R96 ;  /* 0x0000000a0460723c */ /* 0x000fe20000041860 */
[----:B------:R-:W5:Y:S01]  /*9ae0*/  LDSM.16.MT88.4 R8, [R120+0x3800] ;  /* 0x003800007808783b */ /* 0x000f620000004200 */
[----:B--2---:R-:W-:-:S05]  /*9af0*/  F2FP.BF16.F32.PACK_AB R4, R72, R73 ;  /* 0x000000494804723e */ /* 0x004fca00000010ff */
[----:B------:R-:W2:Y:S01]  /*9b00*/  MUFU.EX2 R74, R74 ;  /* 0x0000004a004a7308 */ /* 0x000ea20000000800 */
        /* <DEDUP_REMOVED lines=8> */
[----:B------:R-:W-:-:S03]  /*9b90*/  FADD.FTZ R55, R55, R72 ;  /* 0x0000004837377221 */ /* 0x000fc60000010000 */
[----:B------:R-:W-:Y:S01]  /*9ba0*/  FADD.FTZ R50, R50, R51 ;  /* 0x0000003332327221 */ /* 0x000fe20000010000 */
[----:B------:R-:W-:Y:S01]  /*9bb0*/  FADD.FTZ R55, R32, R55 ;  /* 0x0000003720377221 */ /* 0x000fe20000010000 */
[----:B------:R-:W-:Y:S01]  /*9bc0*/  FFMA.FTZ R32, R27, UR4, -R22 ;  /* 0x000000041b207c23 */ /* 0x000fe20008010816 */
[----:B------:R-:W3:Y:S01]  /*9bd0*/  MUFU.EX2 R56, R56 ;  /* 0x0000003800387308 */ /* 0x000ee20000000800 */
[----:B------:R-:W-:Y:S01]  /*9be0*/  FADD.FTZ R50, R31, R50 ;  /* 0x000000321f327221 */ /* 0x000fe20000010000 */
[----:B-1----:R-:W-:-:S04]  /*9bf0*/  FADD.FTZ R38, R80, R55 ;  /* 0x0000003750267221 */ /* 0x002fc80000010000 */
[C---:B------:R-:W-:Y:S02]  /*9c00*/  FADD.FTZ R38, R79.reuse, R38 ;  /* 0x000000264f267221 */ /* 0x040fe40000010000 */
[----:B------:R-:W-:Y:S08]  /*9c10*/  MUFU.EX2 R54, R54 ;  /* 0x0000003600367308 */ /* 0x000ff00000000800 */
[----:B------:R-:W-:Y:S01]  /*9c20*/  MUFU.EX2 R129, R129 ;  /* 0x0000008100817308 */ /* 0x000fe20000000800 */
[C---:B-----5:R-:W-:Y:S07]  /*9c30*/  HMMA.16816.F32.BF16 R108, R4.reuse, R8, R108 ;  /* 0x00000008046c723c */ /* 0x060fee000004186c */
[----:B------:R-:W-:Y:S01]  /*9c40*/  MUFU.EX2 R71, R71 ;  /* 0x0000004700477308 */ /* 0x000fe20000000800 */
[C---:B------:R-:W-:Y:S01]  /*9c50*/  HMMA.16816.F32.BF16 R104, R4.reuse, R10, R104 ;  /* 0x0000000a0468723c */ /* 0x040fe20000041868 */
[----:B------:R-:W1:Y:S06]  /*9c60*/  LDSM.16.MT88.4 R8, [R23+0x800] ;  /* 0x000800001708783b */ /* 0x000e6c0000004200 */
[----:B------:R-:W4:Y:S08]  /*9c70*/  MUFU.EX2 R58, R58 ;  /* 0x0000003a003a7308 */ /* 0x000f300000000800 */
        /* <DEDUP_REMOVED lines=9> */
[----:B------:R-:W-:Y:S01]  /*9d10*/  MUFU.EX2 R53, R53 ;  /* 0x0000003500357308 */ /* 0x000fe20000000800 */
[----:B------:R-:W-:Y:S01]  /*9d20*/  F2FP.BF16.F32.PACK_AB R5, R78, R83 ;  /* 0x000000534e05723e */ /* 0x000fe200000010ff */
[----:B------:R-:W-:Y:S01]  /*9d30*/  FADD.FTZ R83, R83, R50 ;  /* 0x0000003253537221 */ /* 0x000fe20000010000 */
[----:B------:R-:W-:Y:S01]  /*9d40*/  F2FP.BF16.F32.PACK_AB R6, R76, R77 ;  /* 0x0000004d4c06723e */ /* 0x000fe200000010ff */
[----:B------:R-:W-:Y:S01]  /*9d50*/  FADD.FTZ R77, R77, R38 ;  /* 0x000000264d4d7221 */ /* 0x000fe20000010000 */
[----:B--2---:R-:W-:Y:S01]  /*9d60*/  F2FP.BF16.F32.PACK_AB R7, R74, R75 ;  /* 0x0000004b4a07723e */ /* 0x004fe200000010ff */
[----:B------:R-:W-:Y:S02]  /*9d70*/  FADD.FTZ R78, R78, R83 ;  /* 0x000000534e4e7221 */ /* 0x000fe40000010000 */
[----:B------:R-:W-:Y:S01]  /*9d80*/  MUFU.EX2 R49, R49 ;  /* 0x0000003100317308 */ /* 0x000fe20000000800 */
[----:B------:R-:W-:Y:S01]  /*9d90*/  FADD.FTZ R76, R76, R77 ;  /* 0x0000004d4c4c7221 */ /* 0x000fe20000010000 */
        /* <DEDUP_REMOVED lines=11> */
[----:B------:R-:W-:Y:S08]  /*9e50*/  MUFU.EX2 R47, R47 ;  /* 0x0000002f002f7308 */ /* 0x000ff00000000800 */
        /* <DEDUP_REMOVED lines=10> */
[----:B------:R-:W-:Y:S01]  /*9f00*/  F2FP.BF16.F32.PACK_AB R6, R129, R54 ;  /* 0x000000368106723e */ /* 0x000fe200000010ff */
[----:B------:R-:W-:Y:S01]  /*9f10*/  FADD.FTZ R71, R71, R74 ;  /* 0x0000004a47477221 */ /* 0x000fe20000010000 */
[----:B-----5:R-:W-:Y:S01]  /*9f20*/  F2FP.BF16.F32.PACK_AB R7, R52, R57 ;  /* 0x000000393407723e */ /* 0x020fe200000010ff */
[----:B------:R-:W-:Y:S02]  /*9f30*/  FADD.FTZ R131, R56, R131 ;  /* 0x0000008338837221 */ /* 0x000fe40000010000 */
[----:B------:R-:W-:Y:S01]  /*9f40*/  MUFU.EX2 R24, R24 ;  /* 0x0000001800187308 */ /* 0x000fe20000000800 */
[----:B------:R-:W-:-:S04]  /*9f50*/  FADD.FTZ R58, R58, R71 ;  /* 0x000000473a3a7221 */ /* 0x000fc80000010000 */
[----:B------:R-:W-:-:S03]  /*9f60*/  FADD.FTZ R57, R57, R58 ;  /* 0x0000003a39397221 */ /* 0x000fc60000010000 */
[----:B------:R-:W4:Y:S01]  /*9f70*/  MUFU.EX2 R35, R35 ;  /* 0x0000002300237308 */ /* 0x000f220000000800 */
[----:B------:R-:W-:-:S07]  /*9f80*/  FADD.FTZ R52, R52, R57 ;  /* 0x0000003934347221 */ /* 0x000fce0000010000 */
[----:B------:R-:W-:Y:S08]  /*9f90*/  MUFU.EX2 R26, R26 ;  /* 0x0000001a001a7308 */ /* 0x000ff00000000800 */
[----:B------:R-:W-:Y:S01]  /*9fa0*/  MUFU.EX2 R25, R25 ;  /* 0x0000001900197308 */ /* 0x000fe20000000800 */
[C---:B-1----:R-:W-:Y:S07]  /*9fb0*/  HMMA.16816.F32.BF16 R108, R4.reuse, R8, R108 ;  /* 0x00000008046c723c */ /* 0x042fee000004186c */
[----:B------:R-:W1:Y:S01]  /*9fc0*/  MUFU.EX2 R32, R32 ;  /* 0x0000002000207308 */ /* 0x000e620000000800 */
[C---:B------:R-:W-:Y:S01]  /*9fd0*/  HMMA.16816.F32.BF16 R104, R4.reuse, R10, R104 ;  /* 0x0000000a0468723c */ /* 0x040fe20000041868 */
[----:B------:R-:W5:Y:S06]  /*9fe0*/  LDSM.16.MT88.4 R8, [R23+0x1000] ;  /* 0x001000001708783b */ /* 0x000f6c0000004200 */
[----:B------:R-:W-:Y:S08]  /*9ff0*/  MUFU.EX2 R20, R20 ;  /* 0x0000001400147308 */ /* 0x000ff00000000800 */
[----:B------:R-:W-:Y:S01]  /*a000*/  MUFU.EX2 R89, R89 ;  /* 0x0000005900597308 */ /* 0x000fe20000000800 */
[C---:B-----5:R-:W-:Y:S08]  /*a010*/  HMMA.16816.F32.BF16 R100, R4.reuse, R8, R100 ;  /* 0x000000080464723c */ /* 0x060ff00000041864 */
[----:B------:R-:W-:Y:S01]  /*a020*/  HMMA.16816.F32.BF16 R96, R4, R10, R96 ;  /* 0x0000000a0460723c */ /* 0x000fe20000041860 */
[----:B------:R-:W5:Y:S01]  /*a030*/  LDSM.16.MT88.4 R8, [R120+0x4400] ;  /* 0x004400007808783b */ /* 0x000f620000004200 */
[----:B------:R-:W-:-:S02]  /*a040*/  F2FP.BF16.F32.PACK_AB R4, R46, R59 ;  /* 0x0000003b2e04723e */ /* 0x000fc400000010ff */
[----:B--2---:R-:W-:Y:S02]  /*a050*/  F2FP.BF16.F32.PACK_AB R5, R82, R49 ;  /* 0x000000315205723e */ /* 0x004fe400000010ff */
[----:B------:R-:W-:Y:S02]  /*a060*/  F2FP.BF16.F32.PACK_AB R6, R53, R44 ;  /* 0x0000002c3506723e */ /* 0x000fe400000010ff */
[----:B------:R-:W-:-:S07]  /*a070*/  F2FP.BF16.F32.PACK_AB R7, R45, R40 ;  /* 0x000000282d07723e */ /* 0x000fce00000010ff */
[C---:B------:R-:W-:Y:S01]  /*a080*/  HMMA.16816.F32.BF16 R100, R4.reuse, R12, R100 ;  /* 0x0000000c0464723c */ /* 0x040fe20000041864 */
[----:B------:R-:W-:Y:S02]  /*a090*/  FFMA.FTZ R12, R17, UR4, -R19 ;  /* 0x00000004110c7c23 */ /* 0x000fe40008010813 */
[----:B------:R-:W2:Y:S02]  /*a0a0*/  LDSM.16.MT88.4 R16, [R23+0x1800] ;  /* 0x001800001710783b */ /* 0x000ea40000004200 */
[----:B------:R3:W1:Y:S03]  /*a0b0*/  MUFU.EX2 R29, R12 ;  /* 0x0000000c001d7308 */ /* 0x0006660000000800 */
[C---:B------:R-:W-:Y:S01]  /*a0c0*/  HMMA.16816.F32.BF16 R96, R4.reuse, R14, R96 ;  /* 0x0000000e0460723c */ /* 0x040fe20000041860 */
[----:B---3--:R-:W-:Y:S07]  /*a0d0*/  LDSM.16.MT88.4 R12, [R120+0x4c00] ;  /* 0x004c0000780c783b */ /* 0x008fee0000004200 */
[C---:B-----5:R-:W-:Y:S08]  /*a0e0*/  HMMA.16816.F32.BF16 R108, R4.reuse, R8, R108 ;  /* 0x00000008046c723c */ /* 0x060ff0000004186c */
[----:B------:R-:W-:Y:S01]  /*a0f0*/  HMMA.16816.F32.BF16 R104, R4, R10, R104 ;  /* 0x0000000a0468723c */ /* 0x000fe20000041868 */
[----:B------:R-:W3:Y:S01]  /*a100*/  LDSM.16.MT88.4 R8, [R120+0x4800] ;  /* 0x004800007808783b */ /* 0x000ee20000004200 */
[----:B------:R-:W-:-:S02]  /*a110*/  F2FP.BF16.F32.PACK_AB R4, R34, R33 ;  /* 0x000000212204723e */ /* 0x000fc400000010ff */
[----:B------:R-:W-:Y:S02]  /*a120*/  F2FP.BF16.F32.PACK_AB R5, R41, R30 ;  /* 0x0000001e2905723e */ /* 0x000fe400000010ff */
[----:B------:R-:W-:Y:S02]  /*a130*/  F2FP.BF16.F32.PACK_AB R6, R47, R28 ;  /* 0x0000001c2f06723e */ /* 0x000fe400000010ff */
[----:B------:R-:W-:-:S07]  /*a140*/  F2FP.BF16.F32.PACK_AB R7, R37, R36 ;  /* 0x000000242507723e */ /* 0x000fce00000010ff */
[----:B--2---:R-:W-:Y:S01]  /*a150*/  HMMA.16816.F32.BF16 R100, R4, R16, R100 ;  /* 0x000000100464723c */ /* 0x004fe20000041864 */
[----:B------:R-:W-:-:S04]  /*a160*/  FADD.FTZ R16, R54, R131 ;  /* 0x0000008336107221 */ /* 0x000fc80000010000 */
[----:B------:R-:W-:-:S03]  /*a170*/  FADD.FTZ R16, R129, R16 ;  /* 0x0000001081107221 */ /* 0x000fc60000010000 */
[----:B------:R-:W-:Y:S01]  /*a180*/  HMMA.16816.F32.BF16 R96, R4, R18, R96 ;  /* 0x000000120460723c */ /* 0x000fe20000041860 */
[----:B------:R-:W-:Y:S01]  /*a190*/  FADD.FTZ R17, R59, R16 ;  /* 0x000000103b117221 */ /* 0x000fe20000010000 */
[----:B------:R-:W-:-:S03]  /*a1a0*/  FADD.FTZ R19, R49, R52 ;  /* 0x0000003431137221 */ /* 0x000fc60000010000 */
[----:B------:R-:W-:Y:S01]  /*a1b0*/  FADD.FTZ R17, R46, R17 ;  /* 0x000000112e117221 */ /* 0x000fe20000010000 */
[----:B------:R-:W-:-:S04]  /*a1c0*/  FADD.FTZ R19, R82, R19 ;  /* 0x0000001352137221 */ /* 0x000fc80000010000 */
[----:B------:R-:W-:-:S04]  /*a1d0*/  FADD.FTZ R40, R40, R19 ;  /* 0x0000001328287221 */ /* 0x000fc80000010000 */
[----:B------:R-:W-:Y:S01]  /*a1e0*/  FADD.FTZ R45, R45, R40 ;  /* 0x000000282d2d7221 */ /* 0x000fe20000010000 */
[----:B---3--:R-:W-:Y:S03]  /*a1f0*/  HMMA.16816.F32.BF16 R108, R4, R8, R108 ;  /* 0x00000008046c723c */ /* 0x008fe6000004186c */
[----:B------:R-:W-:-:S04]  /*a200*/  FADD.FTZ R30, R30, R45 ;  /* 0x0000002d1e1e7221 */ /* 0x000fc80000010000 */
[----:B------:R-:W-:Y:S01]  /*a210*/  FADD.FTZ R41, R41, R30 ;  /* 0x0000001e29297221 */ /* 0x000fe20000010000 */
[----:B------:R-:W-:Y:S01]  /*a220*/  HMMA.16816.F32.BF16 R104, R4, R10, R104 ;  /* 0x0000000a0468723c */ /* 0x000fe20000041868 */
[----:B------:R-:W2:Y:S01]  /*a230*/  LDSM.16.MT88.4 R8, [R23+0x1c00] ;  /* 0x001c00001708783b */ /* 0x000ea20000004200 */
[----:B----4-:R-:W-:Y:S02]  /*a240*/  F2FP.BF16.F32.PACK_AB R4, R35, R24 ;  /* 0x000000182304723e */ /* 0x010fe400000010ff */
[----:B-1----:R-:W-:Y:S02]  /*a250*/  F2FP.BF16.F32.PACK_AB R5, R32, R25 ;  /* 0x000000192005723e */ /* 0x002fe400000010ff */
[----:B------:R-:W-:Y:S02]  /*a260*/  F2FP.BF16.F32.PACK_AB R6, R29, R26 ;  /* 0x0000001a1d06723e */ /* 0x000fe400000010ff */
[----:B------:R-:W-:-:S07]  /*a270*/  F2FP.BF16.F32.PACK_AB R7, R89, R20 ;  /* 0x000000145907723e */ /* 0x000fce00000010ff */
[----:B------:R-:W-:Y:S01]  /*a280*/  HMMA.16816.F32.BF16 R108, R4, R12, R108 ;  /* 0x0000000c046c723c */ /* 0x000fe2000004186c */
[----:B------:R-:W-:-:S04]  /*a290*/  FADD.FTZ R12, R44, R17 ;  /* 0x000000112c0c7221 */ /* 0x000fc80000010000 */
[----:B------:R-:W-:-:S03]  /*a2a0*/  FADD.FTZ R12, R53, R12 ;  /* 0x0000000c350c7221 */ /* 0x000fc60000010000 */
[----:B------:R-:W-:Y:S01]  /*a2b0*/  HMMA.16816.F32.BF16 R104, R4, R14, R104 ;  /* 0x0000000e0468723c */ /* 0x000fe20000041868 */
[----:B------:R-:W-:-:S04]  /*a2c0*/  FADD.FTZ R13, R33, R12 ;  /* 0x0000000c210d7221 */ /* 0x000fc80000010000 */
[----:B------:R-:W-:-:S04]  /*a2d0*/  FADD.FTZ R13, R34, R13 ;  /* 0x0000000d220d7221 */ /* 0x000fc80000010000 */
[----:B------:R-:W-:-:S04]  /*a2e0*/  FADD.FTZ R28, R28, R13 ;  /* 0x0000000d1c1c7221 */ /* 0x000fc80000010000 */
[----:B------:R-:W-:-:S04]  /*a2f0*/  FADD.FTZ R47, R47, R28 ;  /* 0x0000001c2f2f7221 */ /* 0x000fc80000010000 */
        /* <DEDUP_REMOVED lines=79> */
.L_x_4230:
[----:B------:R-:W-:Y:S01]  /*a7f0*/  UMOV UR4, URZ ;  /* 0x000000ff00047c82 */ /* 0x000fe20008000000 */
[----:B------:R-:W-:Y:S01]  /*a800*/  IMAD.SHL.U32 R60, R60, 0x80, RZ ;  /* 0x000000803c3c7824 */ /* 0x000fe200078e00ff */
[----:B------:R-:W-:-:S05]  /*a810*/  IADD3 R4, P0, PT, RZ, -UR4, RZ ;  /* 0x80000004ff047c10 */ /* 0x000fca000ff1e0ff */
[----:B------:R-:W-:-:S05]  /*a820*/  IMAD.X R60, RZ, RZ, ~R60, P0 ;  /* 0x000000ffff3c7224 */ /* 0x000fca00000e0e3c */
[----:B------:R-:W-:-:S04]  /*a830*/  SHF.R.S64 R5, R4, 0x1f, R60 ;  /* 0x0000001f04057819 */ /* 0x000fc8000000103c */
[----:B------:R-:W-:-:S04]  /*a840*/  IADD3 R114, P0, PT, R5, R114, RZ ;  /* 0x0000007205727210 */ /* 0x000fc80007f1e0ff */
[----:B------:R-:W-:-:S09]  /*a850*/  LEA.HI.X.SX32 R115, R60, R115, 0x1, P0 ;  /* 0x000000733c737211 */ /* 0x000fd200000f0eff */
.L_x_4231:
[----:B------:R-:W1:Y:S01]  /*a860*/  LDCU UR4, c[0x0][0x440] ;  /* 0x00008800ff0477ac */ /* 0x000e620008000800 */
[----:B------:R-:W-:Y:S01]  /*a870*/  IADD3 R6, P0, PT, R113, R114, RZ ;  /* 0x0000007271067210 */ /* 0x000fe20007f1e0ff */
[----:B------:R-:W-:Y:S01]  /*a880*/  IMAD.IADD R128, R85, 0x1, R92 ;  /* 0x0000000155807824 */ /* 0x000fe200078e025c */
[----:B------:R-:W-:Y:S02]  /*a890*/  LEA R123, R123, UR5, 0x1 ;  /* 0x000000057b7b7c11 */ /* 0x000fe4000f8e08ff */
[----:B------:R-:W-:Y:S01]  /*a8a0*/  IADD3 R4, P1, PT, R6, R113, RZ ;  /* 0x0000007106047210 */ /* 0x000fe20007f3e0ff */
[----:B------:R-:W-:Y:S02]  /*a8b0*/  IMAD.X R7, R124, 0x1, R115, P0 ;  /* 0x000000017c077824 */ /* 0x000fe400000e0673 */
[----:B------:R-:W-:Y:S02]  /*a8c0*/  IMAD.IADD R92, R92, 0x1, R123 ;  /* 0x000000015c5c7824 */ /* 0x000fe400078e027b */
[----:B------:R-:W-:Y:S01]  /*a8d0*/  IMAD.X R5, R7, 0x1, R124, P1 ;  /* 0x0000000107057824 */ /* 0x000fe200008e067c */
        /* <DEDUP_REMOVED lines=40> */
[----:B------:R-:W-:Y:S01]  /*ab60*/  LDSM.16.M88.4 R76, [R92+0x1800] ;  /* 0x001800005c4c783b */ /* 0x000fe20000000200 */
[----:B---3--:R-:W-:Y:S03]  /*ab70*/  HMMA.16816.F32.BF16 R40, R52, R36, RZ ;  /* 0x000000243428723c */ /* 0x008fe600000418ff */
[----:B------:R-:W-:Y:S04]  /*ab80*/  LDSM.16.M88.4 R72, [R123+0x2800] ;  /* 0x002800007b48783b */ /* 0x000fe80000000200 */
[----:B------:R-:W0:Y:S01]  /*ab90*/  LDGDEPBAR ;  /* 0x00000000000079af */ /* 0x000e220000000000 */
[C---:B------:R-:W-:Y:S08]  /*aba0*/  HMMA.16816.F32.BF16 R48, R128.reuse, R24, R48 ;  /* 0x000000188030723c */ /* 0x040ff00000041830 */
[----:B------:R-:W-:Y:S08]  /*abb0*/  HMMA.16816.F32.BF16 R44, R128, R26, R44 ;  /* 0x0000001a802c723c */ /* 0x000ff0000004182c */
[C---:B------:R-:W-:Y:S08]  /*abc0*/  HMMA.16816.F32.BF16 R24, R52.reuse, R20, RZ ;  /* 0x000000143418723c */ /* 0x040ff000000418ff */
[C---:B------:R-:W-:Y:S08]  /*abd0*/  HMMA.16816.F32.BF16 R20, R52.reuse, R22, RZ ;  /* 0x000000163414723c */ /* 0x040ff000000418ff */
[----:B------:R-:W-:Y:S08]  /*abe0*/  HMMA.16816.F32.BF16 R36, R52, R38, RZ ;  /* 0x000000263424723c */ /* 0x000ff000000418ff */
        /* <DEDUP_REMOVED lines=9> */
[C---:B------:R-:W-:Y:S01]  /*ac80*/  HMMA.16816.F32.BF16 R4, R128.reuse, R82, R4 ;  /* 0x000000528004723c */ /* 0x040fe20000041804 */
[----:B------:R-:W1:Y:S07]  /*ac90*/  LDSM.16.M88.4 R80, [R92+0x2c00] ;  /* 0x002c00005c50783b */ /* 0x000e6e0000000200 */
[C---:B--2---:R-:W-:Y:S08]  /*aca0*/  HMMA.16816.F32.BF16 R16, R128.reuse, R56, R16 ;  /* 0x000000388010723c */ /* 0x044ff00000041810 */
[----:B------:R-:W-:Y:S08]  /*acb0*/  HMMA.16816.F32.BF16 R12, R128, R58, R12 ;  /* 0x0000003a800c723c */ /* 0x000ff0000004180c */
[C---:B------:R-:W-:Y:S08]  /*acc0*/  HMMA.16816.F32.BF16 R56, R52.reuse, R124, RZ ;  /* 0x0000007c3438723c */ /* 0x040ff000000418ff */
[C---:B------:R-:W-:Y:S08]  /*acd0*/  HMMA.16816.F32.BF16 R32, R52.reuse, R28, RZ ;  /* 0x0000001c3420723c */ /* 0x040ff000000418ff */
[----:B------:R-:W-:Y:S08]  /*ace0*/  HMMA.16816.F32.BF16 R28, R52, R30, RZ ;  /* 0x0000001e341c723c */ /* 0x000ff000000418ff */
[----:B-1----:R-:W-:Y:S01]  /*acf0*/  HMMA.16816.F32.BF16 R56, R128, R80, R56 ;  /* 0x000000508038723c */ /* 0x002fe20000041838 */
[----:B------:R-:W-:-:S05]  /*ad00*/  IMAD.SHL.U32 R81, R84, 0x2, RZ ;  /* 0x0000000254517824 */ /* 0x000fca00078e00ff */
[----:B------:R-:W-:Y:S02]  /*ad10*/  LOP3.LUT R81, R81, 0x6, RZ, 0xc0, !PT ;  /* 0x0000000651517812 */ /* 0x000fe400078ec0ff */
[----:B------:R-:W-:Y:S03]  /*ad20*/  HMMA.16816.F32.BF16 R32, R128, R76, R32 ;  /* 0x0000004c8020723c */ /* 0x000fe60000041820 */
[----:B------:R-:W-:-:S04]  /*ad30*/  IMAD R132, R66, 0x80, R81 ;  /* 0x0000008042847824 */ /* 0x000fc800078e0251 */
[----:B------:R-:W-:Y:S01]  /*ad40*/  VIADD R68, R132, 0xffffff00 ;  /* 0xffffff0084447836 */ /* 0x000fe20000000000 */
[----:B------:R-:W-:Y:S04]  /*ad50*/  HMMA.16816.F32.BF16 R28, R128, R78, R28 ;  /* 0x0000004e801c723c */ /* 0x000fe8000004181c */
[----:B------:R-:W-:Y:S02]  /*ad60*/  I2FP.F32.U32 R61, R68 ;  /* 0x00000044003d7245 */ /* 0x000fe40000201000 */
[----:B------:R-:W-:Y:S02]  /*ad70*/  ISETP.GE.AND P3, PT, R68, R0, PT ;  /* 0x000000004400720c */ /* 0x000fe40003f66270 */
[----:B------:R-:W-:Y:S01]  /*ad80*/  HMMA.16816.F32.BF16 R76, R52, R72, RZ ;  /* 0x00000048344c723c */ /* 0x000fe200000418ff */
[----:B------:R-:W-:Y:S01]  /*ad90*/  FFMA.FTZ R48, R87, R61, R48 ;  /* 0x0000003d57307223 */ /* 0x000fe20000010030 */
[----:B------:R-:W-:Y:S01]  /*ada0*/  VIADD R61, R132, 0xffffff01 ;  /* 0xffffff01843d7836 */ /* 0x000fe20000000000 */
[----:B------:R-:W-:-:S02]  /*adb0*/  ISETP.GE.AND P0, PT, R68, R67, PT ;  /* 0x000000434400720c */ /* 0x000fc40003f06270 */
[----:B------:R-:W-:Y:S02]  /*adc0*/  I2FP.F32.U32 R68, R68 ;  /* 0x0000004400447245 */ /* 0x000fe40000201000 */
[----:B------:R-:W-:Y:S01]  /*add0*/  I2FP.F32.U32 R64, R61 ;  /* 0x0000003d00407245 */ /* 0x000fe20000201000 */
[C---:B------:R-:W-:Y:S01]  /*ade0*/  HMMA.16816.F32.BF16 R72, R52.reuse, R74, RZ ;  /* 0x0000004a3448723c */ /* 0x040fe200000418ff */
[----:B------:R-:W-:Y:S01]  /*adf0*/  ISETP.GE.AND P1, PT, R61, R0, PT ;  /* 0x000000003d00720c */ /* 0x000fe20003f26270 */
[----:B------:R-:W-:Y:S01]  /*ae00*/  FFMA.FTZ R50, R87, R68, R50 ;  /* 0x0000004457327223 */ /* 0x000fe20000010032 */
[----:B------:R-:W-:Y:S01]  /*ae10*/  ISETP.GE.AND P4, PT, R61, R67, PT ;  /* 0x000000433d00720c */ /* 0x000fe20003f86270 */
[C---:B------:R-:W-:Y:S01]  /*ae20*/  FFMA.FTZ R49, R87.reuse, R64, R49 ;  /* 0x0000004057317223 */ /* 0x040fe20000010031 */
[----:B------:R-:W-:Y:S01]  /*ae30*/  VIADD R64, R132, 0xffffff08 ;  /* 0xffffff0884407836 */ /* 0x000fe20000000000 */
[----:B------:R-:W-:Y:S02]  /*ae40*/  I2FP.F32.U32 R68, R61 ;  /* 0x0000003d00447245 */ /* 0x000fe40000201000 */
[----:B------:R-:W-:Y:S01]  /*ae50*/  HMMA.16816.F32.BF16 R52, R52, R126, RZ ;  /* 0x0000007e3434723c */ /* 0x000fe200000418ff */
[----:B------:R1:W2:Y:S01]  /*ae60*/  LDSM.16.M88.4 R124, [R92+0x2800] ;  /* 0x002800005c7c783b */ /* 0x0002a20000000200 */
[----:B------:R-:W-:Y:S01]  /*ae70*/  I2FP.F32.U32 R61, R64 ;  /* 0x00000040003d7245 */ /* 0x000fe20000201000 */
[----:B------:R-:W-:Y:S01]  /*ae80*/  FFMA.FTZ R51, R87, R68, R51 ;  /* 0x0000004457337223 */ /* 0x000fe20000010033 */
[----:B------:R-:W-:Y:S01]  /*ae90*/  I2FP.F32.U32 R90, R64 ;  /* 0x00000040005a7245 */ /* 0x000fe20000201000 */
[----:B------:R-:W-:-:S04]  /*aea0*/  DEPBAR.LE SB0, 0x0 ;  /* 0x000080000000791a */ /* 0x000fc80000000000 */
[C---:B------:R-:W-:Y:S01]  /*aeb0*/  FFMA.FTZ R44, R87.reuse, R61, R44 ;  /* 0x0000003d572c7223 */ /* 0x040fe2000001002c */
[----:B------:R-:W-:Y:S02]  /*aec0*/  VIADD R61, R132, 0xffffff09 ;  /* 0xffffff09843d7836 */ /* 0x000fe40000000000 */
[----:B------:R-:W-:Y:S01]  /*aed0*/  FFMA.FTZ R90, R87, R90, R46 ;  /* 0x0000005a575a7223 */ /* 0x000fe2000001002e */
[----:B------:R-:W-:Y:S02]  /*aee0*/  FSEL R46, R50, -INF , !P0 ;  /* 0xff800000322e7808 */ /* 0x000fe40004000000 */
[----:B------:R-:W-:Y:S02]  /*aef0*/  ISETP.GE.AND P6, PT, R64, R67, PT ;  /* 0x000000434000720c */ /* 0x000fe40003fc6270 */
[-C--:B------:R-:W-:Y:S02]  /*af00*/  ISETP.GE.AND P5, PT, R61, R0.reuse, PT ;  /* 0x000000003d00720c */ /* 0x080fe40003fa6270 */
[----:B------:R-:W-:Y:S01]  /*af10*/  FSEL R90, R90, -INF , !P6 ;  /* 0xff8000005a5a7808 */ /* 0x000fe20007000000 */
[----:B------:R-:W-:Y:S01]  /*af20*/  HMMA.16816.F32.BF16 R52, R128, R82, R52 ;  /* 0x000000528034723c */ /* 0x000fe20000041834 */
[----:B------:R-:W-:Y:S01]  /*af30*/  BAR.SYNC.DEFER_BLOCKING 0x0 ;  /* 0x0000000000007b1d */ /* 0x000fe20000010000 */
[----:B------:R-:W-:-:S02]  /*af40*/  ISETP.GE.AND P2, PT, R64, R0, PT ;  /* 0x000000004000720c */ /* 0x000fc40003f46270 */
[----:B------:R-:W-:Y:S01]  /*af50*/  FSEL R80, R51, -INF , !P4 ;  /* 0xff80000033507808 */ /* 0x000fe20006000000 */
[----:B------:R-:W-:Y:S01]  /*af60*/  VIADD R51, R132, 0xffffff60 ;  /* 0xffffff6084337836 */ /* 0x000fe20000000000 */
[----:B------:R-:W-:Y:S02]  /*af70*/  I2FP.F32.U32 R64, R61 ;  /* 0x0000003d00407245 */ /* 0x000fe40000201000 */
[----:B------:R-:W-:-:S03]  /*af80*/  ISETP.GE.AND P0, PT, R61, R67, PT ;  /* 0x000000433d00720c */ /* 0x000fc60003f06270 */
[----:B------:R-:W-:-:S05]  /*af90*/  FFMA.FTZ R47, R87, R64, R47 ;  /* 0x00000040572f7223 */ /* 0x000fca000001002f */
[----:B-1----:R-:W-:Y:S01]  /*afa0*/  FSEL R92, R47, -INF , !P0 ;  /* 0xff8000002f5c7808 */ /* 0x002fe20004000000 */
[----:B--2---:R-:W-:Y:S01]  /*afb0*/  HMMA.16816.F32.BF16 R72, R128, R126, R72 ;  /* 0x0000007e8048723c */ /* 0x004fe20000041848 */
[----:B------:R-:W-:Y:S02]  /*afc0*/  FSEL R126, R48, -INF , !P3 ;  /* 0xff800000307e7808 */ /* 0x000fe40005800000 */
[----:B------:R-:W-:-:S05]  /*afd0*/  I2FP.F32.U32 R48, R61 ;  /* 0x0000003d00307245 */ /* 0x000fca0000201000 */
[----:B------:R-:W-:Y:S01]  /*afe0*/  FFMA.FTZ R45, R87, R48, R45 ;  /* 0x00000030572d7223 */ /* 0x000fe2000001002d */
[C---:B------:R-:W-:Y:S01]  /*aff0*/  VIADD R48, R132.reuse, 0xffffff21 ;  /* 0xffffff2184307836 */ /* 0x040fe20000000000 */
[----:B------:R-:W-:Y:S01]  /*b000*/  HMMA.16816.F32.BF16 R76, R128, R124, R76 ;  /* 0x0000007c804c723c */ /* 0x000fe2000004184c */
[----:B------:R-:W-:Y:S02]  /*b010*/  FSEL R124, R49, -INF , !P1 ;  /* 0xff800000317c7808 */ /* 0x000fe40004800000 */
[----:B------:R-:W-:Y:S01]  /*b020*/  FSEL R128, R45, -INF , !P5 ;  /* 0xff8000002d807808 */ /* 0x000fe20006800000 */
[----:B------:R-:W-:Y:S01]  /*b030*/  VIADD R45, R132, 0xffffff68 ;  /* 0xffffff68842d7836 */ /* 0x000fe20000000000 */
[----:B------:R-:W-:Y:S02]  /*b040*/  I2FP.F32.U32 R50, R48 ;  /* 0x0000003000327245 */ /* 0x000fe40000201000 */
[----:B------:R-:W-:Y:S02]  /*b050*/  ISETP.GE.AND P1, PT, R48, R0, PT ;  /* 0x000000003000720c */ /* 0x000fe40003f26270 */
[----:B------:R-:W-:Y:S01]  /*b060*/  FSEL R130, R44, -INF , !P2 ;  /* 0xff8000002c827808 */ /* 0x000fe20005000000 */
[----:B------:R-:W-:Y:S01]  /*b070*/  FFMA.FTZ R159, R87, R50, R33 ;  /* 0x00000032579f7223 */ /* 0x000fe20000010021 */
[----:B------:R-:W-:Y:S01]  /*b080*/  VIADD R33, R132, 0xffffff28 ;  /* 0xffffff2884217836 */ /* 0x000fe20000000000 */
[----:B------:R-:W-:-:S02]  /*b090*/  ISETP.GE.AND P3, PT, R48, R67, PT ;  /* 0x000000433000720c */ /* 0x000fc40003f66270 */
[----:B------:R-:W-:Y:S02]  /*b0a0*/  I2FP.F32.U32 R48, R48 ;  /* 0x0000003000307245 */ /* 0x000fe40000201000 */
[----:B------:R-:W-:Y:S02]  /*b0b0*/  I2FP.F32.U32 R163, R33 ;  /* 0x0000002100a37245 */ /* 0x000fe40000201000 */
[----:B------:R-:W-:Y:S01]  /*b0c0*/  ISETP.GE.AND P6, PT, R33, R0, PT ;  /* 0x000000002100720c */ /* 0x000fe20003fc6270 */
[----:B------:R-:W-:Y:S01]  /*b0d0*/  FFMA.FTZ R35, R87, R48, R35 ;  /* 0x0000003057237223 */ /* 0x000fe20000010023 */
[----:B------:R-:W-:Y:S01]  /*b0e0*/  ISETP.GE.AND P5, PT, R33, R67, PT ;  /* 0x000000432100720c */ /* 0x000fe20003fa6270 */
[----:B------:R-:W-:Y:S01]  /*b0f0*/  FFMA.FTZ R163, R87, R163, R28 ;  /* 0x000000a357a37223 */ /* 0x000fe2000001001c */
[----:B------:R-:W-:Y:S01]  /*b100*/  I2FP.F32.U32 R33, R33 ;  /* 0x0000002100217245 */ /* 0x000fe20000201000 */
[----:B------:R-:W-:Y:S01]  /*b110*/  VIADD R28, R132, 0xffffff29 ;  /* 0xffffff29841c7836 */ /* 0x000fe20000000000 */
[----:B------:R-:W-:-:S02]  /*b120*/  FSEL R159, R159, -INF , !P1 ;  /* 0xff8000009f9f7808 */ /* 0x000fc40004800000 */
[----:B------:R-:W-:Y:S01]  /*b130*/  FSEL R163, R163, -INF , !P6 ;  /* 0xff800000a3a37808 */ /* 0x000fe20007000000 */
[C---:B------:R-:W-:Y:S01]  /*b140*/  FFMA.FTZ R30, R87.reuse, R33, R30 ;  /* 0x00000021571e7223 */ /* 0x040fe2000001001e */
[----:B------:R-:W-:Y:S01]  /*b150*/  VIADD R33, R132, 0xffffff31 ;  /* 0xffffff3184217836 */ /* 0x000fe20000000000 */
[----:B------:R-:W-:Y:S02]  /*b160*/  I2FP.F32.U32 R44, R28 ;  /* 0x0000001c002c7245 */ /* 0x000fe40000201000 */
[C---:B------:R-:W-:Y:S02]  /*b170*/  ISETP.GE.AND P4, PT, R28.reuse, R0, PT ;  /* 0x000000001c00720c */ /* 0x040fe40003f86270 */
[----:B------:R-:W-:Y:S01]  /*b180*/  ISETP.GE.AND P1, PT, R28, R67, PT ;  /* 0x000000431c00720c */ /* 0x000fe20003f26270 */
[CC--:B------:R-:W-:Y:S01]  /*b190*/  FFMA.FTZ R29, R87.reuse, R44.reuse, R29 ;  /* 0x0000002c571d7223 */ /* 0x0c0fe2000001001d */
[----:B------:R-:W-:Y:S01]  /*b1a0*/  I2FP.F32.U32 R28, R33 ;  /* 0x00000021001c7245 */ /* 0x000fe20000201000 */
[----:B------:R-:W-:Y:S01]  /*b1b0*/  FFMA.FTZ R31, R87, R44, R31 ;  /* 0x0000002c571f7223 */ /* 0x000fe2000001001f */
[----:B------:R-:W-:-:S02]  /*b1c0*/  FSEL R165, R30, -INF , !P5 ;  /* 0xff8000001ea57808 */ /* 0x000fc40006800000 */
[----:B------:R-:W-:Y:S01]  /*b1d0*/  FSEL R64, R29, -INF , !P4 ;  /* 0xff8000001d407808 */ /* 0x000fe20006000000 */
[----:B------:R-:W-:Y:S01]  /*b1e0*/  FFMA.FTZ R25, R87, R28, R25 ;  /* 0x0000001c57197223 */ /* 0x000fe20000010019 */
[----:B------:R-:W-:Y:S01]  /*b1f0*/  VIADD R28, R132, 0xffffff38 ;  /* 0xffffff38841c7836 */ /* 0x000fe20000000000 */
[----:B------:R-:W-:Y:S02]  /*b200*/  FSEL R157, R31, -INF , !P1 ;  /* 0xff8000001f9d7808 */ /* 0x000fe40004800000 */
[----:B------:R-:W-:Y:S02]  /*b210*/  I2FP.F32.U32 R44, R33 ;  /* 0x00000021002c7245 */ /* 0x000fe40000201000 */
[----:B------:R-:W-:Y:S02]  /*b220*/  I2FP.F32.U32 R145, R28 ;  /* 0x0000001c00917245 */ /* 0x000fe40000201000 */
[C---:B------:R-:W-:Y:S01]  /*b230*/  ISETP.GE.AND P6, PT, R28.reuse, R0, PT ;  /* 0x000000001c00720c */ /* 0x040fe20003fc6270 */
[C---:B------:R-:W-:Y:S01]  /*b240*/  FFMA.FTZ R27, R87.reuse, R44, R27 ;  /* 0x0000002c571b7223 */ /* 0x040fe2000001001b */
[----:B------:R-:W-:Y:S01]  /*b250*/  ISETP.GE.AND P5, PT, R28, R67, PT ;  /* 0x000000431c00720c */ /* 0x000fe20003fa6270 */
[----:B------:R-:W-:Y:S01]  /*b260*/  FFMA.FTZ R145, R87, R145, R20 ;  /* 0x0000009157917223 */ /* 0x000fe20000010014 */
[----:B------:R-:W-:Y:S01]  /*b270*/  VIADD R20, R132, 0xffffff39 ;  /* 0xffffff3984147836 */ /* 0x000fe20000000000 */
[----:B------:R-:W-:-:S02]  /*b280*/  I2FP.F32.U32 R29, R28 ;  /* 0x0000001c001d7245 */ /* 0x000fc40000201000 */
[----:B------:R-:W-:Y:S02]  /*b290*/  FSEL R161, R35, -INF , !P3 ;  /* 0xff80000023a17808 */ /* 0x000fe40005800000 */
[----:B------:R-:W-:Y:S01]  /*b2a0*/  I2FP.F32.U32 R28, R20 ;  /* 0x00000014001c7245 */ /* 0x000fe20000201000 */
[C---:B------:R-:W-:Y:S01]  /*b2b0*/  FFMA.FTZ R22, R87.reuse, R29, R22 ;  /* 0x0000001d57167223 */ /* 0x040fe20000010016 */
[C---:B------:R-:W-:Y:S02]  /*b2c0*/  ISETP.GE.AND P1, PT, R20.reuse, R0, PT ;  /* 0x000000001400720c */ /* 0x040fe40003f26270 */
[----:B------:R-:W-:Y:S01]  /*b2d0*/  ISETP.GE.AND P4, PT, R20, R67, PT ;  /* 0x000000431400720c */ /* 0x000fe20003f86270 */
[----:B------:R-:W-:Y:S01]  /*b2e0*/  FFMA.FTZ R147, R87, R28, R21 ;  /* 0x0000001c57937223 */ /* 0x000fe20000010015 */
[----:B------:R-:W-:Y:S01]  /*b2f0*/  I2FP.F32.U32 R20, R20 ;  /* 0x0000001400147245 */ /* 0x000fe20000201000 */
[----:B------:R-:W-:Y:S01]  /*b300*/  VIADD R21, R132, 0xffffff40 ;  /* 0xffffff4084157836 */ /* 0x000fe20000000000 */
[----:B------:R-:W-:-:S02]  /*b310*/  ISETP.GE.AND P3, PT, R33, R0, PT ;  /* 0x000000002100720c */ /* 0x000fc40003f66270 */
[----:B------:R-:W-:Y:S01]  /*b320*/  ISETP.GE.AND P0, PT, R33, R67, PT ;  /* 0x000000432100720c */ /* 0x000fe20003f06270 */
[----:B------:R-:W-:Y:S01]  /*b330*/  FFMA.FTZ R23, R87, R20, R23 ;  /* 0x0000001457177223 */ /* 0x000fe20000010017 */
[C---:B------:R-:W-:Y:S01]  /*b340*/  VIADD R20, R132.reuse, 0xffffff41 ;  /* 0xffffff4184147836 */ /* 0x040fe20000000000 */
[----:B------:R-:W-:Y:S01]  /*b350*/  FSEL R139, R25, -INF , !P3 ;  /* 0xff800000198b7808 */ /* 0x000fe20005800000 */
[----:B------:R-:W-:Y:S01]  /*b360*/  VIADD R33, R132, 0xffffff18 ;  /* 0xffffff1884217836 */ /* 0x000fe20000000000 */
[----:B------:R-:W-:Y:S02]  /*b370*/  FSEL R133, R27, -INF , !P0 ;  /* 0xff8000001b857808 */ /* 0x000fe40004000000 */
[----:B------:R-:W-:Y:S02]  /*b380*/  I2FP.F32.U32 R25, R21 ;  /* 0x0000001500197245 */ /* 0x000fe40000201000 */
[C---:B------:R-:W-:Y:S02]  /*b390*/  ISETP.GE.AND P0, PT, R21.reuse, R0, PT ;  /* 0x000000001500720c */ /* 0x040fe40003f06270 */
[----:B------:R-:W-:Y:S01]  /*b3a0*/  ISETP.GE.AND P3, PT, R21, R67, PT ;  /* 0x000000431500720c */ /* 0x000fe20003f66270 */
[----:B------:R-:W-:Y:S01]  /*b3b0*/  FFMA.FTZ R16, R87, R25, R16 ;  /* 0x0000001957107223 */ /* 0x000fe20000010010 */
[----:B------:R-:W-:-:S02]  /*b3c0*/  FSEL R147, R147, -INF , !P1 ;  /* 0xff80000093937808 */ /* 0x000fc40004800000 */
[----:B------:R-:W-:Y:S02]  /*b3d0*/  I2FP.F32.U32 R21, R21 ;  /* 0x0000001500157245 */ /* 0x000fe40000201000 */
[----:B------:R-:W-:Y:S02]  /*b3e0*/  I2FP.F32.U32 R28, R20 ;  /* 0x00000014001c7245 */ /* 0x000fe40000201000 */
[C---:B------:R-:W-:Y:S01]  /*b3f0*/  ISETP.GE.AND P2, PT, R20.reuse, R0, PT ;  /* 0x000000001400720c */ /* 0x040fe20003f46270 */
[C---:B------:R-:W-:Y:S01]  /*b400*/  FFMA.FTZ R18, R87.reuse, R21, R18 ;  /* 0x0000001557127223 */ /* 0x040fe20000010012 */
[----:B------:R-:W-:Y:S01]  /*b410*/  ISETP.GE.AND P1, PT, R20, R67, PT ;  /* 0x000000431400720c */ /* 0x000fe20003f26270 */
[----:B------:R-:W-:Y:S01]  /*b420*/  VIADD R21, R132, 0xffffff48 ;  /* 0xffffff4884157836 */ /* 0x000fe20000000000 */
[----:B------:R-:W-:Y:S01]  /*b430*/  I2FP.F32.U32 R20, R20 ;  /* 0x0000001400147245 */ /* 0x000fe20000201000 */
[----:B------:R-:W-:Y:S01]  /*b440*/  FFMA.FTZ R17, R87, R28, R17 ;  /* 0x0000001c57117223 */ /* 0x000fe20000010011 */
[----:B------:R-:W-:-:S02]  /*b450*/  FSEL R143, R16, -INF , !P0 ;  /* 0xff800000108f7808 */ /* 0x000fc40004000000 */
[----:B------:R-:W-:Y:S01]  /*b460*/  I2FP.F32.U32 R25, R21 ;  /* 0x0000001500197245 */ /* 0x000fe20000201000 */
[----:B------:R-:W-:Y:S01]  /*b470*/  FFMA.FTZ R19, R87, R20, R19 ;  /* 0x0000001457137223 */ /* 0x000fe20000010013 */
[C---:B------:R-:W-:Y:S01]  /*b480*/  VIADD R20, R132.reuse, 0xffffff49 ;  /* 0xffffff4984147836 */ /* 0x040fe20000000000 */
[----:B------:R-:W-:Y:S02]  /*b490*/  FSEL R145, R145, -INF , !P6 ;  /* 0xff80000091917808 */ /* 0x000fe40007000000 */
[----:B------:R-:W-:Y:S01]  /*b4a0*/  FFMA.FTZ R12, R87, R25, R12 ;  /* 0x00000019570c7223 */ /* 0x000fe2000001000c */
[----:B------:R-:W-:Y:S01]  /*b4b0*/  FSEL R135, R17, -INF , !P2 ;  /* 0xff80000011877808 */ /* 0x000fe20005000000 */
[----:B------:R-:W-:Y:S01]  /*b4c0*/  VIADD R17, R132, 0xffffff50 ;  /* 0xffffff5084117836 */ /* 0x000fe20000000000 */
[----:B------:R-:W-:Y:S02]  /*b4d0*/  I2FP.F32.U32 R16, R20 ;  /* 0x0000001400107245 */ /* 0x000fe40000201000 */
[----:B------:R-:W-:-:S02]  /*b4e0*/  FSEL R137, R22, -INF , !P5 ;  /* 0xff80000016897808 */ /* 0x000fc40006800000 */
[----:B------:R-:W-:Y:S01]  /*b4f0*/  ISETP.GE.AND P6, PT, R21, R0, PT ;  /* 0x000000001500720c */ /* 0x000fe20003fc6270 */
[----:B------:R-:W-:Y:S01]  /*b500*/  FFMA.FTZ R13, R87, R16, R13 ;  /* 0x00000010570d7223 */ /* 0x000fe2000001000d */
[----:B------:R-:W-:Y:S01]  /*b510*/  ISETP.GE.AND P5, PT, R20, R0, PT ;  /* 0x000000001400720c */ /* 0x000fe20003fa6270 */
[----:B------:R-:W-:Y:S01]  /*b520*/  VIADD R16, R132, 0xffffff78 ;  /* 0xffffff7884107836 */ /* 0x000fe20000000000 */
[----:B------:R-:W-:Y:S02]  /*b530*/  FSEL R131, R12, -INF , !P6 ;  /* 0xff8000000c837808 */ /* 0x000fe40007000000 */
[----:B------:R-:W-:Y:S02]  /*b540*/  I2FP.F32.U32 R12, R17 ;  /* 0x00000011000c7245 */ /* 0x000fe40000201000 */
[----:B------:R-:W-:Y:S02]  /*b550*/  FSEL R127, R13, -INF , !P5 ;  /* 0xff8000000d7f7808 */ /* 0x000fe40006800000 */
[----:B------:R-:W-:Y:S01]  /*b560*/  I2FP.F32.U32 R13, R16 ;  /* 0x00000010000d7245 */ /* 0x000fe20000201000 */
[----:B------:R-:W-:Y:S01]  /*b570*/  FFMA.FTZ R8, R87, R12, R8 ;  /* 0x0000000c57087223 */ /* 0x000fe20000010008 */
[----:B------:R-:W-:Y:S01]  /*b580*/  ISETP.GE.AND P0, PT, R21, R67, PT ;  /* 0x000000431500720c */ /* 0x000fe20003f06270 */
[C---:B------:R-:W-:Y:S01]  /*b590*/  VIADD R12, R132.reuse, 0xffffff10 ;  /* 0xffffff10840c7836 */ /* 0x040fe20000000000 */
[----:B------:R-:W-:Y:S01]  /*b5a0*/  FSEL R141, R23, -INF , !P4 ;  /* 0xff800000178d7808 */ /* 0x000fe20006000000 */
[C---:B------:R-:W-:Y:S01]  /*b5b0*/  FFMA.FTZ R44, R87.reuse, R13, R52 ;  /* 0x0000000d572c7223 */ /* 0x040fe20000010034 */
[----:B------:R-:W-:Y:S01]  /*b5c0*/  I2FP.F32.U32 R21, R21 ;  /* 0x0000001500157245 */ /* 0x000fe20000201000 */
[----:B------:R-:W-:Y:S01]  /*b5d0*/  FFMA.FTZ R28, R87, R13, R54 ;  /* 0x0000000d571c7223 */ /* 0x000fe20000010036 */
[-C--:B------:R-:W-:Y:S01]  /*b5e0*/  ISETP.GE.AND P4, PT, R17, R0.reuse, PT ;  /* 0x000000001100720c */ /* 0x080fe20003f86270 */
[----:B------:R-:W-:Y:S01]  /*b5f0*/  VIADD R13, R132, 0xffffff11 ;  /* 0xffffff11840d7836 */ /* 0x000fe20000000000 */
[----:B------:R-:W-:Y:S01]  /*b600*/  ISETP.GE.AND P6, PT, R12, R0, PT ;  /* 0x000000000c00720c */ /* 0x000fe20003fc6270 */
[----:B------:R-:W-:Y:S01]  /*b610*/  FFMA.FTZ R14, R87, R21, R14 ;  /* 0x00000015570e7223 */ /* 0x000fe2000001000e */
[----:B------:R-:W-:-:S02]  /*b620*/  FSEL R129, R8, -INF , !P4 ;  /* 0xff80000008817808 */ /* 0x000fc40006000000 */
[----:B------:R-:W-:Y:S02]  /*b630*/  ISETP.GE.AND P5, PT, R12, R67, PT ;  /* 0x000000430c00720c */ /* 0x000fe40003fa6270 */
[----:B------:R-:W-:Y:S02]  /*b640*/  I2FP.F32.U32 R12, R12 ;  /* 0x0000000c000c7245 */ /* 0x000fe40000201000 */
[----:B------:R-:W-:Y:S02]  /*b650*/  I2FP.F32.U32 R8, R13 ;  /* 0x0000000d00087245 */ /* 0x000fe40000201000 */
[----:B------:R-:W-:Y:S01]  /*b660*/  FSEL R125, R18, -INF , !P3 ;  /* 0xff800000127d7808 */ /* 0x000fe20005800000 */
[-C--:B------:R-:W-:Y:S01]  /*b670*/  FFMA.FTZ R40, R87, R12.reuse, R40 ;  /* 0x0000000c57287223 */ /* 0x080fe20000010028 */
[----:B------:R-:W-:Y:S01]  /*b680*/  ISETP.GE.AND P3, PT, R17, R67, PT ;  /* 0x000000431100720c */ /* 0x000fe20003f66270 */
[C---:B------:R-:W-:Y:S01]  /*b690*/  FFMA.FTZ R27, R87.reuse, R12, R42 ;  /* 0x0000000c571b7223 */ /* 0x040fe2000001002a */
[----:B------:R-:W-:Y:S01]  /*b6a0*/  I2FP.F32.U32 R17, R17 ;  /* 0x0000001100117245 */ /* 0x000fe20000201000 */
[-C--:B------:R-:W-:Y:S01]  /*b6b0*/  FFMA.FTZ R41, R87, R8.reuse, R41 ;  /* 0x0000000857297223 */ /* 0x080fe20000010029 */
[----:B------:R-:W-:Y:S01]  /*b6c0*/  FSEL R71, R19, -INF , !P1 ;  /* 0xff80000013477808 */ /* 0x000fe20004800000 */
[C---:B------:R-:W-:Y:S01]  /*b6d0*/  FFMA.FTZ R35, R87.reuse, R8, R43 ;  /* 0x0000000857237223 */ /* 0x040fe2000001002b */
[----:B------:R-:W-:Y:S01]  /*b6e0*/  FSEL R61, R14, -INF , !P0 ;  /* 0xff8000000e3d7808 */ /* 0x000fe20004000000 */
[----:B------:R-:W-:Y:S01]  /*b6f0*/  VIADD R8, R132, 0xffffff19 ;  /* 0xffffff1984087836 */ /* 0x000fe20000000000 */
[C---:B------:R-:W-:Y:S01]  /*b700*/  ISETP.GE.AND P1, PT, R16.reuse, R0, PT ;  /* 0x000000001000720c */ /* 0x040fe20003f26270 */
[----:B------:R-:W-:Y:S01]  /*b710*/  FFMA.FTZ R10, R87, R17, R10 ;  /* 0x00000011570a7223 */ /* 0x000fe2000001000a */
[----:B------:R-:W-:-:S02]  /*b720*/  ISETP.GE.AND P0, PT, R16, R67, PT ;  /* 0x000000431000720c */ /* 0x000fc40003f06270 */
[----:B------:R-:W-:Y:S02]  /*b730*/  FSEL R44, R44, -INF , !P1 ;  /* 0xff8000002c2c7808 */ /* 0x000fe40004800000 */
[----:B------:R-:W-:Y:S02]  /*b740*/  FSEL R28, R28, -INF , !P0 ;  /* 0xff8000001c1c7808 */ /* 0x000fe40004000000 */
[C---:B------:R-:W-:Y:S02]  /*b750*/  ISETP.GE.AND P1, PT, R33.reuse, R0, PT ;  /* 0x000000002100720c */ /* 0x040fe40003f26270 */
[----:B------:R-:W-:Y:S02]  /*b760*/  FSEL R50, R40, -INF , !P6 ;  /* 0xff80000028327808 */ /* 0x000fe40007000000 */
[----:B------:R-:W-:Y:S02]  /*b770*/  ISETP.GE.AND P0, PT, R33, R67, PT ;  /* 0x000000432100720c */ /* 0x000fe40003f06270 */
[----:B------:R-:W-:-:S02]  /*b780*/  FSEL R27, R27, -INF , !P5 ;  /* 0xff8000001b1b7808 */ /* 0x000fc40006800000 */
[----:B------:R-:W-:Y:S02]  /*b790*/  I2FP.F32.U32 R33, R33 ;  /* 0x0000002100217245 */ /* 0x000fe40000201000 */
[C---:B------:R-:W-:Y:S02]  /*b7a0*/  ISETP.GE.AND P6, PT, R8.reuse, R0, PT ;  /* 0x000000000800720c */ /* 0x040fe40003fc6270 */
[----:B------:R-:W-:Y:S01]  /*b7b0*/  ISETP.GE.AND P5, PT, R8, R67, PT ;  /* 0x000000430800720c */ /* 0x000fe20003fa6270 */
[CC--:B------:R-:W-:Y:S01]  /*b7c0*/  FFMA.FTZ R36, R87.reuse, R33.reuse, R36 ;  /* 0x0000002157247223 */ /* 0x0c0fe20000010024 */
[----:B------:R-:W-:Y:S01]  /*b7d0*/  I2FP.F32.U32 R8, R8 ;  /* 0x0000000800087245 */ /* 0x000fe20000201000 */
[----:B------:R-:W-:Y:S01]  /*b7e0*/  FFMA.FTZ R33, R87, R33, R38 ;  /* 0x0000002157217223 */ /* 0x000fe20000010026 */
[----:B------:R-:W-:Y:S01]  /*b7f0*/  FSEL R49, R10, -INF , !P3 ;  /* 0xff8000000a317808 */ /* 0x000fe20005800000 */
[C---:B------:R-:W-:Y:S01]  /*b800*/  VIADD R10, R132.reuse, 0xffffff20 ;  /* 0xffffff20840a7836 */ /* 0x040fe20000000000 */
[----:B------:R-:W-:Y:S01]  /*b810*/  ISETP.GE.AND P4, PT, R13, R0, PT ;  /* 0x000000000d00720c */ /* 0x000fe20003f86270 */
[-C--:B------:R-:W-:Y:S01]  /*b820*/  FFMA.FTZ R37, R87, R8.reuse, R37 ;  /* 0x0000000857257223 */ /* 0x080fe20000010025 */
[----:B------:R-:W-:Y:S01]  /*b830*/  ISETP.GE.AND P3, PT, R13, R67, PT ;  /* 0x000000430d00720c */ /* 0x000fe20003f66270 */
[----:B------:R-:W-:Y:S01]  /*b840*/  FFMA.FTZ R25, R87, R8, R39 ;  /* 0x0000000857197223 */ /* 0x000fe20000010027 */
[----:B------:R-:W-:Y:S01]  /*b850*/  FSEL R48, R41, -INF , !P4 ;  /* 0xff80000029307808 */ /* 0x000fe20006000000 */
[----:B------:R-:W-:Y:S01]  /*b860*/  VIADD R8, R132, 0xffffff51 ;  /* 0xffffff5184087836 */ /* 0x000fe20000000000 */
[----:B------:R-:W-:-:S02]  /*b870*/  FSEL R35, R35, -INF , !P3 ;  /* 0xff80000023237808 */ /* 0x000fc40005800000 */
[C---:B------:R-:W-:Y:S02]  /*b880*/  ISETP.GE.AND P4, PT, R10.reuse, R0, PT ;  /* 0x000000000a00720c */ /* 0x040fe40003f86270 */
[-C--:B------:R-:W-:Y:S02]  /*b890*/  ISETP.GE.AND P3, PT, R10, R67.reuse, PT ;  /* 0x000000430a00720c */ /* 0x080fe40003f66270 */
[----:B------:R-:W-:Y:S02]  /*b8a0*/  I2FP.F32.U32 R10, R10 ;  /* 0x0000000a000a7245 */ /* 0x000fe40000201000 */
[-C--:B------:R-:W-:Y:S02]  /*b8b0*/  ISETP.GE.AND P2, PT, R20, R67.reuse, PT ;  /* 0x000000431400720c */ /* 0x080fe40003f46270 */
[----:B------:R-:W-:Y:S01]  /*b8c0*/  I2FP.F32.U32 R20, R20 ;  /* 0x0000001400147245 */ /* 0x000fe20000201000 */
[CC--:B------:R-:W-:Y:S01]  /*b8d0*/  FFMA.FTZ R32, R87.reuse, R10.reuse, R32 ;  /* 0x0000000a57207223 */ /* 0x0c0fe20000010020 */
[----:B------:R-:W-:Y:S01]  /*b8e0*/  FSEL R68, R36, -INF , !P1 ;  /* 0xff80000024447808 */ /* 0x000fe20004800000 */
[----:B------:R-:W-:Y:S01]  /*b8f0*/  FFMA.FTZ R34, R87, R10, R34 ;  /* 0x0000000a57227223 */ /* 0x000fe20000010022 */
[----:B------:R-:W-:Y:S01]  /*b900*/  FSEL R33, R33, -INF , !P0 ;  /* 0xff80000021217808 */ /* 0x000fe20004000000 */
[----:B------:R-:W-:Y:S01]  /*b910*/  VIADD R10, R132, 0xffffff58 ;  /* 0xffffff58840a7836 */ /* 0x000fe20000000000 */
[C---:B------:R-:W-:Y:S01]  /*b920*/  ISETP.GE.AND P1, PT, R8.reuse, R0, PT ;  /* 0x000000000800720c */ /* 0x040fe20003f26270 */
[----:B------:R-:W-:Y:S01]  /*b930*/  FFMA.FTZ R15, R87, R20, R15 ;  /* 0x00000014570f7223 */ /* 0x000fe2000001000f */
[----:B------:R-:W-:-:S02]  /*b940*/  ISETP.GE.AND P0, PT, R8, R67, PT ;  /* 0x000000430800720c */ /* 0x000fc40003f06270 */
[----:B------:R-:W-:Y:S02]  /*b950*/  I2FP.F32.U32 R8, R8 ;  /* 0x0000000800087245 */ /* 0x000fe40000201000 */
[----:B------:R-:W-:Y:S02]  /*b960*/  FSEL R123, R15, -INF , !P2 ;  /* 0xff8000000f7b7808 */ /* 0x000fe40005000000 */
[----:B------:R-:W-:Y:S01]  /*b970*/  ISETP.NE.AND P2, PT, R60, RZ, PT ;  /* 0x000000ff3c00720c */ /* 0x000fe20003f45270 */
[CC--:B------:R-:W-:Y:S01]  /*b980*/  FFMA.FTZ R149, R87.reuse, R8.reuse, R9 ;  /* 0x0000000857957223 */ /* 0x0c0fe20000010009 */
[----:B------:R-:W-:Y:S01]  /*b990*/  FFMA.FTZ R11, R87, R8, R11 ;  /* 0x00000008570b7223 */ /* 0x000fe2000001000b */
        /* <DEDUP_REMOVED lines=9> */
[----:B------:R-:W-:Y:S02]  /*ba30*/  FSEL R25, R25, -INF , !P5 ;  /* 0xff80000019197808 */ /* 0x000fe40006800000 */
[----:B------:R-:W-:Y:S02]  /*ba40*/  I2FP.F32.U32 R8, R8 ;  /* 0x0000000800087245 */ /* 0x000fe40000201000 */
[----:B------:R-:W-:-:S02]  /*ba50*/  ISETP.GE.AND P5, PT, R10, R67, PT ;  /* 0x000000430a00720c */ /* 0x000fc40003fa6270 */
[----:B------:R-:W-:Y:S01]  /*ba60*/  FSEL R149, R149, -INF , !P1 ;  /* 0xff80000095957808 */ /* 0x000fe20004800000 */
[-C--:B------:R-:W-:Y:S01]  /*ba70*/  FFMA.FTZ R5, R87, R8.reuse, R5 ;  /* 0x0000000857057223 */ /* 0x080fe20000010005 */
        /* <DEDUP_REMOVED lines=8> */
[CC--:B------:R-:W-:Y:S01]  /*bb00*/  FFMA.FTZ R76, R87.reuse, R51.reuse, R76 ;  /* 0x00000033574c7223 */ /* 0x0c0fe2000001004c */
[----:B------:R-:W-:Y:S01]  /*bb10*/  I2FP.F32.U32 R6, R4 ;  /* 0x0000000400067245 */ /* 0x000fe20000201000 */
[----:B------:R-:W-:Y:S01]  /*bb20*/  FFMA.FTZ R51, R87, R51, R78 ;  /* 0x0000003357337223 */ /* 0x000fe2000001004e */
[----:B------:R-:W-:Y:S02]  /*bb30*/  FSEL R153, R153, -INF , !P6 ;  /* 0xff80000099997808 */ /* 0x000fe40007000000 */
[----:B------:R-:W-:Y:S01]  /*bb40*/  FSEL R151, R5, -INF , !P4 ;  /* 0xff80000005977808 */ /* 0x000fe20006000000 */
[C---:B------:R-:W-:Y:S01]  /*bb50*/  FFMA.FTZ R77, R87.reuse, R6, R77 ;  /* 0x00000006574d7223 */ /* 0x040fe2000001004d */
[C---:B------:R-:W-:Y:S01]  /*bb60*/  ISETP.GE.AND P6, PT, R4.reuse, R0, PT ;  /* 0x000000000400720c */ /* 0x040fe20003fc6270 */
[----:B------:R-:W-:Y:S01]  /*bb70*/  FFMA.FTZ R47, R87, R6, R79 ;  /* 0x00000006572f7223 */ /* 0x000fe2000001004f */
[----:B------:R-:W-:Y:S01]  /*bb80*/  ISETP.GE.AND P4, PT, R4, R67, PT ;  /* 0x000000430400720c */ /* 0x000fe20003f86270 */
[C---:B------:R-:W-:Y:S01]  /*bb90*/  VIADD R4, R132.reuse, 0xffffff69 ;  /* 0xffffff6984047836 */ /* 0x040fe20000000000 */
[----:B------:R-:W-:Y:S01]  /*bba0*/  FSEL R113, R7, -INF , !P3 ;  /* 0xff80000007717808 */ /* 0x000fe20005800000 */
[C---:B------:R-:W-:Y:S01]  /*bbb0*/  VIADD R6, R132.reuse, 0xffffff71 ;  /* 0xffffff7184067836 */ /* 0x040fe20000000000 */
[----:B------:R-:W-:Y:S01]  /*bbc0*/  FSEL R51, R51, -INF , !P0 ;  /* 0xff80000033337808 */ /* 0x000fe20004000000 */
[----:B------:R-:W-:Y:S01]  /*bbd0*/  VIADD R5, R132, 0xffffff70 ;  /* 0xffffff7084057836 */ /* 0x000fe20000000000 */
        /* <DEDUP_REMOVED lines=8> */
[-C--:B------:R-:W-:Y:S01]  /*bc60*/  FFMA.FTZ R72, R87, R45.reuse, R72 ;  /* 0x0000002d57487223 */ /* 0x080fe20000010048 */
[----:B------:R-:W-:Y:S01]  /*bc70*/  FSEL R47, R47, -INF , !P4 ;  /* 0xff8000002f2f7808 */ /* 0x000fe20006000000 */
[CC--:B------:R-:W-:Y:S01]  /*bc80*/  FFMA.FTZ R73, R87.reuse, R4.reuse, R73 ;  /* 0x0000000457497223 */ /* 0x0c0fe20000010049 */
[----:B------:R-:W-:Y:S01]  /*bc90*/  FFMA.FTZ R41, R87, R4, R75 ;  /* 0x0000000457297223 */ /* 0x000fe2000001004b */
[-C--:B------:R-:W-:Y:S01]  /*bca0*/  ISETP.GE.AND P4, PT, R5, R0.reuse, PT ;  /* 0x000000000500720c */ /* 0x080fe20003f86270 */
[----:B------:R-:W-:Y:S01]  /*bcb0*/  VIADD R4, R132, 0xffffff30 ;  /* 0xffffff3084047836 */ /* 0x000fe20000000000 */
[----:B------:R-:W-:Y:S01]  /*bcc0*/  FSEL R79, R72, -INF , !P5 ;  /* 0xff800000484f7808 */ /* 0x000fe20006800000 */
[----:B------:R-:W-:Y:S01]  /*bcd0*/  VIADD R132, R132, 0xffffff79 ;  /* 0xffffff7984847836 */ /* 0x000fe20000000000 */
[----:B------:R-:W-:Y:S01]  /*bce0*/  FSEL R75, R73, -INF , !P0 ;  /* 0xff800000494b7808 */ /* 0x000fe20004000000 */
[----:B------:R-:W-:Y:S01]  /*bcf0*/  FFMA.FTZ R45, R87, R45, R74 ;  /* 0x0000002d572d7223 */ /* 0x000fe2000001004a */
[----:B------:R-:W-:-:S02]  /*bd00*/  ISETP.GE.AND P5, PT, R6, R0, PT ;  /* 0x000000000600720c */ /* 0x000fc40003fa6270 */
[-C--:B------:R-:W-:Y:S02]  /*bd10*/  ISETP.GE.AND P0, PT, R6, R67.reuse, PT ;  /* 0x000000430600720c */ /* 0x080fe40003f06270 */
[----:B------:R-:W-:Y:S02]  /*bd20*/  I2FP.F32.U32 R6, R6 ;  /* 0x0000000600067245 */ /* 0x000fe40000201000 */
[----:B------:R-:W-:Y:S02]  /*bd30*/  ISETP.GE.AND P1, PT, R5, R67, PT ;  /* 0x000000430500720c */ /* 0x000fe40003f26270 */
[----:B------:R-:W-:Y:S01]  /*bd40*/  I2FP.F32.U32 R5, R5 ;  /* 0x0000000500057245 */ /* 0x000fe20000201000 */
[-C--:B------:R-:W-:Y:S01]  /*bd50*/  FFMA.FTZ R39, R87, R6.reuse, R59 ;  /* 0x0000000657277223 */ /* 0x080fe2000001003b */
[----:B------:R-:W-:Y:S01]  /*bd60*/  FSEL R41, R41, -INF , !P6 ;  /* 0xff80000029297808 */ /* 0x000fe20007000000 */
[C---:B------:R-:W-:Y:S01]  /*bd70*/  FFMA.FTZ R57, R87.reuse, R6, R57 ;  /* 0x0000000657397223 */ /* 0x040fe20000010039 */
[----:B------:R-:W-:Y:S01]  /*bd80*/  ISETP.GE.AND P6, PT, R4, R0, PT ;  /* 0x000000000400720c */ /* 0x000fe20003fc6270 */
[-C--:B------:R-:W-:Y:S01]  /*bd90*/  FFMA.FTZ R56, R87, R5.reuse, R56 ;  /* 0x0000000557387223 */ /* 0x080fe20000010038 */
[----:B------:R-:W-:Y:S01]  /*bda0*/  FSEL R39, R39, -INF , !P0 ;  /* 0xff80000027277808 */ /* 0x000fe20004000000 */
[----:B------:R-:W-:Y:S01]  /*bdb0*/  FFMA.FTZ R37, R87, R5, R58 ;  /* 0x0000000557257223 */ /* 0x000fe2000001003a */
[----:B------:R-:W-:-:S02]  /*bdc0*/  ISETP.GE.AND P0, PT, R66, 0x3, PT ;  /* 0x000000034200780c */ /* 0x000fc40003f06270 */
[----:B------:R-:W-:Y:S02]  /*bdd0*/  FSEL R73, R56, -INF , !P4 ;  /* 0xff80000038497808 */ /* 0x000fe40006000000 */
[----:B------:R-:W-:Y:S02]  /*bde0*/  ISETP.GE.AND P4, PT, R132, R0, PT ;  /* 0x000000008400720c */ /* 0x000fe40003f86270 */
[-C--:B------:R-:W-:Y:S02]  /*bdf0*/  I2FP.F32.U32 R5, R4.reuse ;  /* 0x0000000400057245 */ /* 0x080fe40000201000 */
[----:B------:R-:W-:Y:S02]  /*be00*/  I2FP.F32.U32 R7, R4 ;  /* 0x0000000400077245 */ /* 0x000fe40000201000 */
[----:B------:R-:W-:Y:S01]  /*be10*/  I2FP.F32.U32 R0, R132 ;  /* 0x0000008400007245 */ /* 0x000fe20000201000 */
[----:B------:R-:W-:Y:S01]  /*be20*/  FFMA.FTZ R5, R87, R5, R24 ;  /* 0x0000000557057223 */ /* 0x000fe20000010018 */
[----:B------:R-:W-:Y:S01]  /*be30*/  FSEL R45, R45, -INF , !P3 ;  /* 0xff8000002d2d7808 */ /* 0x000fe20005800000 */
[----:B------:R-:W-:Y:S01]  /*be40*/  FFMA.FTZ R7, R87, R7, R26 ;  /* 0x0000000757077223 */ /* 0x000fe2000001001a */
[----:B------:R-:W-:Y:S01]  /*be50*/  FSEL R37, R37, -INF , !P1 ;  /* 0xff80000025257808 */ /* 0x000fe20004800000 */
[CC--:B------:R-:W-:Y:S01]  /*be60*/  FFMA.FTZ R43, R87.reuse, R0.reuse, R53 ;  /* 0x00000000572b7223 */ /* 0x0c0fe20000010035 */
[----:B------:R-:W-:Y:S01]  /*be70*/  FFMA.FTZ R29, R87, R0, R55 ;  /* 0x00000000571d7223 */ /* 0x000fe20000010037 */
[----:B------:R-:W-:-:S02]  /*be80*/  ISETP.GE.AND P3, PT, R4, R67, PT ;  /* 0x000000430400720c */ /* 0x000fc40003f66270 */
[----:B------:R-:W-:Y:S02]  /*be90*/  ISETP.GE.AND P1, PT, R132, R67, PT ;  /* 0x000000438400720c */ /* 0x000fe40003f26270 */
        /* <DEDUP_REMOVED lines=8> */
[----:B------:R-:W-:Y:S01]  /*bf20*/  IMAD.SHL.U32 R8, R66, 0x80, RZ ;  /* 0x0000008042087824 */ /* 0x000fe200078e00ff */
[----:B------:R-:W-:Y:S01]  /*bf30*/  MOV R4, RZ ;  /* 0x000000ff00047202 */ /* 0x000fe20000000f00 */
[----:B------:R-:W2:Y:S03]  /*bf40*/  LDCU.64 UR8, c[0x0][0x3a0] ;  /* 0x00007400ff0877ac */ /* 0x000ea60008000a00 */
        /* <DEDUP_REMOVED lines=34> */
[----:B------:R-:W-:-:S03]  /*c170*/  @!P4 IMAD.MOV R11, RZ, RZ, -R11 ;  /* 0x000000ffff0bc224 */ /* 0x000fc600078e0a0b */
[----:B------:R-:W-:Y:S02]  /*c180*/  MOV R0, R4 ;  /* 0x0000000400007202 */ /* 0x000fe40000000f00 */
[----:B------:R-:W-:Y:S02]  /*c190*/  SEL R4, R5, R11, !P0 ;  /* 0x0000000b05047207 */ /* 0x000fe40004000000 */
[----:B------:R-:W-:-:S03]  /*c1a0*/  @!P6 IADD3 R0, PT, PT, -R0, RZ, RZ ;  /* 0x000000ff0000e210 */ /* 0x000fc60007ffe1ff */
[----:B------:R-:W-:Y:S01]  /*c1b0*/  IMAD.WIDE R8, R4, 0x4, R116 ;  /* 0x0000000404087825 */ /* 0x000fe200078e0274 */
[----:B------:R-:W-:-:S05]  /*c1c0*/  SEL R5, R5, R0, !P0 ;  /* 0x0000000005057207 */ /* 0x000fca0004000000 */
        /* <DEDUP_REMOVED lines=19> */
.L_x_4233:
[----:B------:R-:W-:Y:S01]  /*c300*/  UMOV UR4, URZ ;  /* 0x000000ff00047c82 */ /* 0x000fe20008000000 */
[----:B------:R-:W-:Y:S01]  /*c310*/  IMAD.SHL.U32 R0, R62, 0x80, RZ ;  /* 0x000000803e007824 */ /* 0x000fe200078e00ff */
[----:B------:R-:W-:-:S05]  /*c320*/  IADD3 R4, P0, PT, RZ, -UR4, RZ ;  /* 0x80000004ff047c10 */ /* 0x000fca000ff1e0ff */
[----:B------:R-:W-:-:S05]  /*c330*/  IMAD.X R0, RZ, RZ, ~R0, P0 ;  /* 0x000000ffff007224 */ /* 0x000fca00000e0e00 */
[----:B------:R-:W-:-:S04]  /*c340*/  SHF.R.S64 R5, R4, 0x1f, R0 ;  /* 0x0000001f04057819 */ /* 0x000fc80000001000 */
[----:B------:R-:W-:-:S04]  /*c350*/  IADD3 R112, P0, PT, R5, R112, RZ ;  /* 0x0000007005707210 */ /* 0x000fc80007f1e0ff */
[----:B------:R-:W-:-:S09]  /*c360*/  LEA.HI.X.SX32 R95, R0, R95, 0x1, P0 ;  /* 0x0000005f005f7211 */ /* 0x000fd200000f0eff */
.L_x_4234:
[CC--:B------:R-:W-:Y:S01]  /*c370*/  @!P2 LEA R4, P0, R62.reuse, R112.reuse, 0x6 ;  /* 0x000000703e04a211 */ /* 0x0c0fe200078030ff */
[----:B------:R-:W-:Y:S01]  /*c380*/  @!P2 IMAD.MOV.U32 R10, RZ, RZ, R112 ;  /* 0x000000ffff0aa224 */ /* 0x000fe200078e0070 */
[CC--:B------:R-:W-:Y:S01]  /*c390*/  @!P2 IADD3 R0, P3, P1, R65.reuse, R112.reuse, R65 ;  /* 0x000000704100a210 */ /* 0x0c0fe2000797e041 */
[----:B------:R-:W-:Y:S01]  /*c3a0*/  @!P2 IMAD.MOV.U32 R11, RZ, RZ, R95 ;  /* 0x000000ffff0ba224 */ /* 0x000fe200078e005f */
[----:B------:R-:W-:Y:S02]  /*c3b0*/  @!P2 IADD3 R6, P5, P4, R65, R112, R65 ;  /* 0x000000704106a210 */ /* 0x000fe40007cbe041 */
[----:B------:R-:W-:Y:S02]  /*c3c0*/  @!P2 LEA.HI.X R5, R62, R95, R63, 0x6, P0 ;  /* 0x0000005f3e05a211 */ /* 0x000fe400000f343f */
[----:B------:R-:W-:Y:S01]  /*c3d0*/  @!P2 IADD3 R8, P0, PT, R0, R65, RZ ;  /* 0x000000410008a210 */ /* 0x000fe20007f1e0ff */
[----:B------:R-:W-:Y:S01]  /*c3e0*/  @!PT LDS RZ, [RZ] ;  /* 0x00000000fffff984 */ /* 0x000fe20000000800 */
[----:B------:R-:W-:Y:S01]  /*c3f0*/  @!PT LDS RZ, [RZ] ;  /* 0x00000000fffff984 */ /* 0x000fe20000000800 */
[----:B------:R-:W-:Y:S01]  /*c400*/  @!PT LDS RZ, [RZ] ;  /* 0x00000000fffff984 */ /* 0x000fe20000000800 */
[----:B------:R1:W-:Y:S01]  /*c410*/  @!P2 LDGSTS.E.BYPASS.LTC128B.128 [R121+0x1000], desc[UR6][R10.64] ;  /* 0x010000000a79afae */ /* 0x0003e2000b981a06 */
[----:B------:R-:W-:-:S02]  /*c420*/  @!P2 IADD3.X R9, PT, PT, R2, R95, R2, P3, P1 ;  /* 0x0000005f0209a210 */ /* 0x000fc40001fe2402 */
[--C-:B------:R-:W-:Y:S01]  /*c430*/  @!P2 IADD3.X R7, PT, PT, R2, R95, R2.reuse, P5, P4 ;  /* 0x0000005f0207a210 */ /* 0x100fe20002fe8402 */
        /* <DEDUP_REMOVED lines=18> */
.L_x_4232:
[----:B-1----:R-:W-:Y:S01]  /*c560*/  FMNMX3.FTZ R5, R70, R126, R124, !PT ;  /* 0x0000007e46057276 */ /* 0x002fe2000781007c */
[----:B------:R-:W1:Y:S01]  /*c570*/  LDCU UR4, c[0x0][0x45c] ;  /* 0x00008b80ff0477ac */ /* 0x000e620008000800 */
[----:B------:R-:W-:Y:S01]  /*c580*/  LOP3.LUT P2, RZ, R84, 0x4, RZ, 0xc0, !PT ;  /* 0x0000000454ff7812 */ /* 0x000fe2000784c0ff */
[----:B------:R-:W-:Y:S01]  /*c590*/  LDSM.16.MT88.4 R16, [R120+0x3000] ;  /* 0x003000007810783b */ /* 0x000fe20000004200 */
[----:B------:R-:W-:Y:S02]  /*c5a0*/  FMNMX3.FTZ R5, R5, R130, R128, !PT ;  /* 0x0000008205057276 */ /* 0x000fe40007810080 */
[----:B------:R-:W-:Y:S02]  /*c5b0*/  IADD3 R31, PT, PT, R120, 0x3020, RZ ;  /* 0x00003020781f7810 */ /* 0x000fe40007ffe0ff */
[----:B------:R-:W-:Y:S02]  /*c5c0*/  FMNMX3.FTZ R5, R5, R50, R48, !PT ;  /* 0x0000003205057276 */ /* 0x000fe40007810030 */
[----:B------:R-:W-:-:S02]  /*c5d0*/  VIMNMX R66, PT, PT, R66, 0x2, !PT ;  /* 0x0000000242427848 */ /* 0x000fc40007fe0100 */
        /* <DEDUP_REMOVED lines=26> */
[----:B------:R-:W2:Y:S01]  /*c780*/  SHFL.BFLY PT, R7, R6, 0x2, 0x1f ;  /* 0x0c401f0006077f89 */ /* 0x000ea200000e0000 */
[----:B------:R-:W-:-:S04]  /*c790*/  FMNMX3.FTZ R4, R4, R45, R41, !PT ;  /* 0x0000002d04047276 */ /* 0x000fc80007810029 */
[----:B------:R-:W-:-:S04]  /*c7a0*/  FMNMX3.FTZ R4, R4, R37, R39, !PT ;  /* 0x0000002504047276 */ /* 0x000fc80007810027 */
[----:B------:R-:W-:-:S05]  /*c7b0*/  FMNMX3.FTZ R4, R4, R28, R29, !PT ;  /* 0x0000001c04047276 */ /* 0x000fca000781001d */
[----:B------:R-:W3:Y:S01]  /*c7c0*/  SHFL.BFLY PT, R5, R4, 0x2, 0x1f ;  /* 0x0c401f0004057f89 */ /* 0x000ee200000e0000 */
[----:B--2---:R-:W-:-:S05]  /*c7d0*/  FMNMX.FTZ R7, R6, R7, !PT ;  /* 0x0000000706077209 */ /* 0x004fca0007810000 */
[----:B------:R-:W2:Y:S01]  /*c7e0*/  SHFL.BFLY PT, R2, R7, 0x1, 0x1f ;  /* 0x0c201f0007027f89 */ /* 0x000ea200000e0000 */
[----:B---3--:R-:W-:Y:S02]  /*c7f0*/  FMNMX.FTZ R5, R4, R5, !PT ;  /* 0x0000000504057209 */ /* 0x008fe40007810000 */
[----:B------:R-:W-:-:S03]  /*c800*/  IADD3 R4, PT, PT, R120, 0x3000, RZ ;  /* 0x0000300078047810 */ /* 0x000fc60007ffe0ff */
[----:B------:R-:W3:Y:S01]  /*c810*/  SHFL.BFLY PT, R0, R5, 0x1, 0x1f ;  /* 0x0c201f0005007f89 */ /* 0x000ee200000e0000 */
[----:B------:R-:W-:Y:S02]  /*c820*/  @P2 IADD3 R31, PT, PT, R4, -0x20, RZ ;  /* 0xffffffe0041f2810 */ /* 0x000fe40007ffe0ff */
[----:B--2---:R-:W-:-:S04]  /*c830*/  FMNMX.FTZ R2, R7, R2, !PT ;  /* 0x0000000207027209 */ /* 0x004fc80007810000 */
[C---:B------:R-:W-:Y:S01]  /*c840*/  FSETP.NEU.FTZ.AND P1, PT, R2.reuse, -INF , PT ;  /* 0xff8000000200780b */ /* 0x040fe20003f3d000 */
[----:B-1----:R-:W-:-:S05]  /*c850*/  FMUL.FTZ R36, R2, UR4 ;  /* 0x0000000402247c20 */ /* 0x002fca0008410000 */
        /* <DEDUP_REMOVED lines=8> */
[--C-:B------:R-:W-:Y:S01]  /*c8e0*/  FFMA.FTZ R38, R128, UR4, -R36.reuse ;  /* 0x0000000480267c23 */ /* 0x100fe20008010824 */
[----:B------:R-:W-:Y:S01]  /*c8f0*/  MUFU.EX2 R78, R78 ;  /* 0x0000004e004e7308 */ /* 0x000fe20000000800 */
        /* <DEDUP_REMOVED lines=8> */
[----:B------:R-:W-:Y:S01]  /*c980*/  FADD.FTZ R80, R70, -R5 ;  /* 0x8000000546507221 */ /* 0x000fe20000010000 */
[----:B------:R-:W-:Y:S01]  /*c990*/  FSEL R70, R0, RZ, P0 ;  /* 0x000000ff00467208 */ /* 0x000fe20000000000 */
[----:B------:R-:W1:Y:S01]  /*c9a0*/  LDSM.16.MT88.4 R4, [R31] ;  /* 0x000000001f04783b */ /* 0x000e620000004200 */
[--C-:B------:R-:W-:Y:S01]  /*c9b0*/  FFMA.FTZ R53, R90, UR4, -R30.reuse ;  /* 0x000000045a357c23 */ /* 0x100fe2000801081e */
[----:B------:R-:W-:Y:S01]  /*c9c0*/  FMUL.FTZ R80, R80, UR4 ;  /* 0x0000000450507c20 */ /* 0x000fe20008410000 */
[----:B------:R-:W-:Y:S01]  /*c9d0*/  FFMA.FTZ R40, R92, UR4, -R30 ;  /* 0x000000045c287c23 */ /* 0x000fe2000801081e */
[----:B------:R-:W-:Y:S01]  /*c9e0*/  FADD.FTZ R70, R69, -R70 ;  /* 0x8000004645467221 */ /* 0x000fe20000010000 */
[----:B------:R-:W2:Y:S01]  /*c9f0*/  MUFU.EX2 R42, R42 ;  /* 0x0000002a002a7308 */ /* 0x000ea20000000800 */
[--C-:B------:R-:W-:Y:S01]  /*ca00*/  FFMA.FTZ R52, R35, UR4, -R30.reuse ;  /* 0x0000000423347c23 */ /* 0x100fe2000801081e */
[--C-:B------:R-:W-:Y:S01]  /*ca10*/  FFMA.FTZ R59, R33, UR4, -R30.reuse ;  /* 0x00000004213b7c23 */ /* 0x100fe2000801081e */
[----:B------:R-:W-:Y:S01]  /*ca20*/  FMUL.FTZ R70, R70, UR4 ;  /* 0x0000000446467c20 */ /* 0x000fe20008410000 */
[----:B------:R-:W-:Y:S01]  /*ca30*/  LDSM.16.MT88.4 R32, [R120+0x3400] ;  /* 0x003400007820783b */ /* 0x000fe20000004200 */
[--C-:B------:R-:W-:Y:S01]  /*ca40*/  FFMA.FTZ R65, R27, UR4, -R30.reuse ;  /* 0x000000041b417c23 */ /* 0x100fe2000801081e */
[----:B------:R-:W-:Y:S01]  /*ca50*/  FFMA.FTZ R48, R25, UR4, -R30 ;  /* 0x0000000419307c23 */ /* 0x000fe2000801081e */
[--C-:B------:R-:W-:Y:S01]  /*ca60*/  FFMA.FTZ R60, R159, UR4, -R36.reuse ;  /* 0x000000049f3c7c23 */ /* 0x100fe20008010824 */
[----:B------:R-:W-:Y:S01]  /*ca70*/  MUFU.EX2 R55, R55 ;  /* 0x0000003700377308 */ /* 0x000fe20000000800 */
[--C-:B------:R-:W-:Y:S01]  /*ca80*/  FFMA.FTZ R56, R163, UR4, -R36.reuse ;  /* 0x00000004a3387c23 */ /* 0x100fe20008010824 */
[----:B------:R-:W-:Y:S01]  /*ca90*/  FFMA.FTZ R69, R64, UR4, -R36 ;  /* 0x0000000440457c23 */ /* 0x000fe20008010824 */
[--C-:B------:R-:W-:Y:S01]  /*caa0*/  FFMA.FTZ R159, R82, UR4, -R30.reuse ;  /* 0x00000004529f7c23 */ /* 0x100fe2000801081e */
[--C-:B------:R-:W-:Y:S01]  /*cab0*/  FFMA.FTZ R62, R161, UR4, -R30.reuse ;  /* 0x00000004a13e7c23 */ /* 0x100fe2000801081e */
[--C-:B------:R-:W-:Y:S01]  /*cac0*/  FFMA.FTZ R58, R165, UR4, -R30.reuse ;  /* 0x00000004a53a7c23 */ /* 0x100fe2000801081e */
[----:B------:R-:W-:Y:S01]  /*cad0*/  FFMA.FTZ R157, R157, UR4, -R30 ;  /* 0x000000049d9d7c23 */ /* 0x000fe2000801081e */
[----:B------:R-:W-:Y:S01]  /*cae0*/  FFMA.FTZ R161, R74, UR4, -R36 ;  /* 0x000000044aa17c23 */ /* 0x000fe20008010824 */
[----:B------:R-:W3:Y:S01]  /*caf0*/  MUFU.EX2 R38, R38 ;  /* 0x0000002600267308 */ /* 0x000ee20000000800 */
[----:B--2---:R-:W-:Y:S01]  /*cb00*/  F2FP.BF16.F32.PACK_AB R12, R42, R78 ;  /* 0x0000004e2a0c723e */ /* 0x004fe200000010ff */
[----:B------:R-:W-:Y:S01]  /*cb10*/  FFMA.FTZ R74, R133, UR4, -R30 ;  /* 0x00000004854a7c23 */ /* 0x000fe2000801081e */
[--C-:B------:R-:W-:Y:S01]  /*cb20*/  FFMA.FTZ R127, R127, UR4, -R36.reuse ;  /* 0x000000047f7f7c23 */ /* 0x100fe20008010824 */
[--C-:B------:R-:W-:Y:S01]  /*cb30*/  FFMA.FTZ R143, R143, UR4, -R36.reuse ;  /* 0x000000048f8f7c23 */ /* 0x100fe20008010824 */
[----:B------:R-:W-:Y:S01]  /*cb40*/  FFMA.FTZ R129, R129, UR4, -R36 ;  /* 0x0000000481817c23 */ /* 0x000fe20008010824 */
[----:B------:R-:W-:Y:S01]  /*cb50*/  FFMA.FTZ R113, R113, UR4, -R30 ;  /* 0x0000000471717c23 */ /* 0x000fe2000801081e */
[----:B------:R-:W-:Y:S01]  /*cb60*/  FFMA.FTZ R64, R155, UR4, -R36 ;  /* 0x000000049b407c23 */ /* 0x000fe20008010824 */
[----:B------:R-:W-:Y:S01]  /*cb70*/  MUFU.EX2 R76, R76 ;  /* 0x0000004c004c7308 */ /* 0x000fe20000000800 */
[--C-:B------:R-:W-:Y:S01]  /*cb80*/  FFMA.FTZ R47, R47, UR4, -R30.reuse ;  /* 0x000000042f2f7c23 */ /* 0x100fe2000801081e */
[----:B------:R-:W-:Y:S01]  /*cb90*/  FFMA.FTZ R41, R41, UR4, -R30 ;  /* 0x0000000429297c23 */ /* 0x000fe2000801081e */
[----:B------:R-:W-:Y:S01]  /*cba0*/  FFMA.FTZ R43, R43, UR4, -R36 ;  /* 0x000000042b2b7c23 */ /* 0x000fe20008010824 */
[--C-:B------:R-:W-:Y:S01]  /*cbb0*/  FFMA.FTZ R37, R37, UR4, -R30.reuse ;  /* 0x0000000425257c23 */ /* 0x100fe2000801081e */
[--C-:B------:R-:W-:Y:S01]  /*cbc0*/  FFMA.FTZ R39, R39, UR4, -R30.reuse ;  /* 0x0000000427277c23 */ /* 0x100fe2000801081e */
[--C-:B------:R-:W-:Y:S01]  /*cbd0*/  FFMA.FTZ R28, R28, UR4, -R30.reuse ;  /* 0x000000041c1c7c23 */ /* 0x100fe2000801081e */
[----:B------:R-:W-:Y:S01]  /*cbe0*/  FFMA.FTZ R29, R29, UR4, -R30 ;  /* 0x000000041d1d7c23 */ /* 0x000fe2000801081e */
[----:B------:R-:W2:Y:S01]  /*cbf0*/  MUFU.EX2 R46, R46 ;  /* 0x0000002e002e7308 */ /* 0x000ea20000000800 */
[----:B---3--:R-:W-:-:S02]  /*cc00*/  F2FP.BF16.F32.PACK_AB R14, R38, R55 ;  /* 0x00000037260e723e */ /* 0x008fc400000010ff */
[----:B------:R-:W-:-:S05]  /*cc10*/  IADD3 R130, PT, PT, R66, -0x3, RZ ;  /* 0xfffffffd42827810 */ /* 0x000fca0007ffe0ff */
[----:B------:R-:W3:Y:S08]  /*cc20*/  MUFU.EX2 R80, R80 ;  /* 0x0000005000507308 */ /* 0x000ef00000000800 */
[----:B------:R-:W4:Y:S01]  /*cc30*/  MUFU.EX2 R70, R70 ;  /* 0x0000004600467308 */ /* 0x000f220000000800 */
[----:B--2---:R-:W-:-:S07]  /*cc40*/  F2FP.BF16.F32.PACK_AB R13, R46, R76 ;  /* 0x0000004c2e0d723e */ /* 0x004fce00000010ff */
        /* <DEDUP_REMOVED lines=8> */
[----:B------:R-:W2:Y:S01]  /*ccd0*/  MUFU.EX2 R40, R40 ;  /* 0x0000002800287308 */ /* 0x000ea20000000800 */
[-C--:B----4-:R-:W-:Y:S01]  /*cce0*/  FMUL.FTZ R10, R110, R70.reuse ;  /* 0x000000466e0a7220 */ /* 0x090fe20000410000 */
[-C--:B------:R-:W-:Y:S01]  /*ccf0*/  FMUL.FTZ R11, R111, R70.reuse ;  /* 0x000000466f0b7220 */ /* 0x080fe20000410000 */
[-C--:B------:R-:W-:Y:S01]  /*cd00*/  FMUL.FTZ R22, R102, R70.reuse ;  /* 0x0000004666167220 */ /* 0x080fe20000410000 */
[-C--:B------:R-:W-:Y:S01]  /*cd10*/  FMUL.FTZ R23, R103, R70.reuse ;  /* 0x0000004667177220 */ /* 0x080fe20000410000 */
[-C--:B------:R-:W-:Y:S01]  /*cd20*/  FMUL.FTZ R106, R106, R70.reuse ;  /* 0x000000466a6a7220 */ /* 0x080fe20000410000 */
[----:B------:R-:W-:Y:S01]  /*cd30*/  FMUL.FTZ R107, R107, R70 ;  /* 0x000000466b6b7220 */ /* 0x000fe20000410000 */
[----:B------:R-:W-:Y:S01]  /*cd40*/  FMUL.FTZ R97, R97, R80 ;  /* 0x0000005061617220 */ /* 0x000fe20000410000 */
[-C--:B------:R-:W-:Y:S01]  /*cd50*/  FMUL.FTZ R98, R98, R70.reuse ;  /* 0x0000004662627220 */ /* 0x080fe20000410000 */
[----:B------:R-:W-:Y:S01]  /*cd60*/  FMUL.FTZ R99, R99, R70 ;  /* 0x0000004663637220 */ /* 0x000fe20000410000 */
[----:B------:R-:W-:Y:S01]  /*cd70*/  MUFU.EX2 R67, R67 ;  /* 0x0000004300437308 */ /* 0x000fe20000000800 */
[----:B------:R-:W-:Y:S01]  /*cd80*/  FFMA.FTZ R133, R88, R80, R78 ;  /* 0x0000005058857223 */ /* 0x000fe2000001004e */
[----:B------:R-:W-:Y:S01]  /*cd90*/  FFMA.FTZ R80, R71, UR4, -R30 ;  /* 0x0000000447507c23 */ /* 0x000fe2000801081e */
[----:B------:R-:W-:-:S02]  /*cda0*/  FFMA.FTZ R78, R149, UR4, -R36 ;  /* 0x00000004954e7c23 */ /* 0x000fc40008010824 */
[----:B------:R-:W-:Y:S01]  /*cdb0*/  FADD.FTZ R42, R42, R133 ;  /* 0x000000852a2a7221 */ /* 0x000fe20000010000 */
[----:B--2---:R-:W-:Y:S02]  /*cdc0*/  F2FP.BF16.F32.PACK_AB R15, R40, R53 ;  /* 0x00000035280f723e */ /* 0x004fe400000010ff */
[----:B------:R-:W2:Y:S01]  /*cdd0*/  MUFU.EX2 R54, R54 ;  /* 0x0000003600367308 */ /* 0x000ea20000000800 */
[----:B------:R-:W-:Y:S01]  /*cde0*/  FADD.FTZ R55, R55, R42 ;  /* 0x0000002a37377221 */ /* 0x000fe20000010000 */
[--C-:B------:R-:W-:Y:S01]  /*cdf0*/  FFMA.FTZ R42, R49, UR4, -R30.reuse ;  /* 0x00000004312a7c23 */ /* 0x100fe2000801081e */
[----:B------:R-:W-:Y:S02]  /*ce00*/  FFMA.FTZ R49, R91, UR4, -R30 ;  /* 0x000000045b317c23 */ /* 0x000fe4000801081e */
[C---:B------:R-:W-:Y:S03]  /*ce10*/  HMMA.16816.F32.BF16 R8, R12.reuse, R16, R8 ;  /* 0x000000100c08723c */ /* 0x040fe60000041808 */
[----:B------:R-:W-:Y:S05]  /*ce20*/  MUFU.EX2 R63, R63 ;  /* 0x0000003f003f7308 */ /* 0x000fea0000000800 */
[----:B-1----:R-:W-:Y:S03]  /*ce30*/  HMMA.16816.F32.BF16 R20, R12, R4, R20 ;  /* 0x000000040c14723c */ /* 0x002fe60000041814 */
[----:B------:R-:W1:Y:S01]  /*ce40*/  MUFU.EX2 R50, R50 ;  /* 0x0000003200327308 */ /* 0x000e620000000800 */
[----:B--2---:R-:W-:-:S04]  /*ce50*/  F2FP.BF16.F32.PACK_AB R24, R54, R67 ;  /* 0x000000433618723e */ /* 0x004fc800000010ff */
[C---:B------:R-:W-:Y:S01]  /*ce60*/  HMMA.16816.F32.BF16 R16, R12.reuse, R18, R104 ;  /* 0x000000120c10723c */ /* 0x040fe20000041868 */
[----:B------:R-:W-:Y:S02]  /*ce70*/  LDSM.16.MT88.4 R104, [R120+0x4000] ;  /* 0x004000007868783b */ /* 0x000fe40000004200 */
[----:B------:R-:W-:Y:S05]  /*ce80*/  MUFU.EX2 R65, R65 ;  /* 0x0000004100417308 */ /* 0x000fea0000000800 */
[----:B------:R-:W-:Y:S01]  /*ce90*/  HMMA.16816.F32.BF16 R4, R12, R6, R96 ;  /* 0x000000060c04723c */ /* 0x000fe20000041860 */
[----:B------:R-:W2:Y:S02]  /*cea0*/  LDSM.16.MT88.4 R12, [R31+0x400] ;  /* 0x000400001f0c783b */ /* 0x000ea40000004200 */
[----:B------:R-:W3:Y:S01]  /*ceb0*/  MUFU.EX2 R52, R52 ;  /* 0x0000003400347308 */ /* 0x000ee20000000800 */
[----:B-1----:R-:W-:-:S07]  /*cec0*/  F2FP.BF16.F32.PACK_AB R26, R50, R63 ;  /* 0x0000003f321a723e */ /* 0x002fce00000010ff */
        /* <DEDUP_REMOVED lines=11> */
[C---:B------:R-:W-:Y:S02]  /*cf80*/  HMMA.16816.F32.BF16 R8, R24.reuse, R32, R8 ;  /* 0x000000201808723c */ /* 0x040fe40000041808 */
        /* <DEDUP_REMOVED lines=10> */
[----:B------:R-:W-:Y:S01]  /*d030*/  MUFU.EX2 R74, R74 ;  /* 0x0000004a004a7308 */ /* 0x000fe20000000800 */
[----:B--2---:R-:W-:-:S07]  /*d040*/  F2FP.BF16.F32.PACK_AB R27, R157, R58 ;  /* 0x0000003a9d1b723e */ /* 0x004fce00000010ff */
[C---:B-1----:R-:W-:Y:S01]  /*d050*/  HMMA.16816.F32.BF16 R20, R24.reuse, R12, R20 ;  /* 0x0000000c1814723c */ /* 0x042fe20000041814 */
[----:B------:R-:W-:Y:S07]  /*d060*/  MUFU.EX2 R127, R127 ;  /* 0x0000007f007f7308 */ /* 0x000fee0000000800 */
[C---:B------:R-:W-:Y:S01]  /*d070*/  HMMA.16816.F32.BF16 R4, R24.reuse, R14, R4 ;  /* 0x0000000e1804723c */ /* 0x040fe20000041804 */
[----:B------:R-:W1:Y:S01]  /*d080*/  LDSM.16.MT88.4 R12, [R120+0x3c00] ;  /* 0x003c0000780c783b */ /* 0x000e620000004200 */
[----:B------:R-:W-:Y:S06]  /*d090*/  MUFU.EX2 R80, R80 ;  /* 0x0000005000507308 */ /* 0x000fec0000000800 */
[C---:B----4-:R-:W-:Y:S01]  /*d0a0*/  HMMA.16816.F32.BF16 R16, R24.reuse, R34, R16 ;  /* 0x000000221810723c */ /* 0x050fe20000041810 */
[----:B------:R-:W-:Y:S01]  /*d0b0*/  FFMA.FTZ R34, R139, UR4, -R36 ;  /* 0x000000048b227c23 */ /* 0x000fe20008010824 */
[--C-:B------:R-:W-:Y:S01]  /*d0c0*/  FFMA.FTZ R139, R72, UR4, -R30.reuse ;  /* 0x00000004488b7c23 */ /* 0x100fe2000801081e */
[----:B------:R-:W-:Y:S01]  /*d0d0*/  FFMA.FTZ R35, R137, UR4, -R30 ;  /* 0x0000000489237c23 */ /* 0x000fe2000801081e */
[----:B------:R-:W-:Y:S01]  /*d0e0*/  FFMA.FTZ R137, R89, R70, R76 ;  /* 0x0000004659897223 */ /* 0x000fe2000001004c */
[--C-:B------:R-:W-:Y:S01]  /*d0f0*/  FFMA.FTZ R70, R135, UR4, -R36.reuse ;  /* 0x0000000487467c23 */ /* 0x100fe20008010824 */
[--C-:B------:R-:W-:Y:S01]  /*d100*/  FFMA.FTZ R76, R131, UR4, -R36.reuse ;  /* 0x00000004834c7c23 */ /* 0x100fe20008010824 */
[----:B------:R-:W2:Y:S01]  /*d110*/  MUFU.EX2 R34, R34 ;  /* 0x0000002200227308 */ /* 0x000ea20000000800 */
[----:B------:R-:W-:Y:S01]  /*d120*/  HMMA.16816.F32.BF16 R8, R24, R32, R8 ;  /* 0x000000201808723c */ /* 0x000fe20000041808 */
[--C-:B------:R-:W-:Y:S01]  /*d130*/  FFMA.FTZ R25, R145, UR4, -R36.reuse ;  /* 0x0000000491197c23 */ /* 0x100fe20008010824 */
[----:B------:R-:W-:Y:S01]  /*d140*/  FFMA.FTZ R24, R147, UR4, -R36 ;  /* 0x0000000493187c23 */ /* 0x000fe20008010824 */
[----:B------:R-:W-:Y:S01]  /*d150*/  FFMA.FTZ R26, R141, UR4, -R30 ;  /* 0x000000048d1a7c23 */ /* 0x000fe2000801081e */
[----:B------:R-:W-:Y:S01]  /*d160*/  FFMA.FTZ R27, R77, UR4, -R36 ;  /* 0x000000044d1b7c23 */ /* 0x000fe20008010824 */
[----:B------:R-:W-:Y:S01]  /*d170*/  FFMA.FTZ R77, R125, UR4, -R30 ;  /* 0x000000047d4d7c23 */ /* 0x000fe2000801081e */
[--C-:B------:R-:W-:Y:S01]  /*d180*/  FFMA.FTZ R72, R153, UR4, -R36.reuse ;  /* 0x0000000499487c23 */ /* 0x100fe20008010824 */
[----:B------:R-:W-:Y:S01]  /*d190*/  MUFU.EX2 R25, R25 ;  /* 0x0000001900197308 */ /* 0x000fe20000000800 */
[--C-:B------:R-:W-:Y:S01]  /*d1a0*/  FFMA.FTZ R33, R151, UR4, -R36.reuse ;  /* 0x0000000497217c23 */ /* 0x100fe20008010824 */
[----:B------:R-:W-:-:S06]  /*d1b0*/  FFMA.FTZ R32, R79, UR4, -R36 ;  /* 0x000000044f207c23 */ /* 0x000fcc0008010824 */
[----:B------:R-:W3:Y:S01]  /*d1c0*/  MUFU.EX2 R24, R24 ;  /* 0x0000001800187308 */ /* 0x000ee20000000800 */
[----:B--2---:R-:W-:-:S07]  /*d1d0*/  F2FP.BF16.F32.PACK_AB R96, R34, R161 ;  /* 0x000000a12260723e */ /* 0x004fce00000010ff */
[----:B------:R-:W2:Y:S08]  /*d1e0*/  MUFU.EX2 R139, R139 ;  /* 0x0000008b008b7308 */ /* 0x000eb00000000800 */
[----:B------:R-:W-:Y:S01]  /*d1f0*/  MUFU.EX2 R35, R35 ;  /* 0x0000002300237308 */ /* 0x000fe20000000800 */
[----:B---3--:R-:W-:-:S07]  /*d200*/  F2FP.BF16.F32.PACK_AB R98, R24, R25 ;  /* 0x000000191862723e */ /* 0x008fce00000010ff */
[----:B------:R-:W3:Y:S01]  /*d210*/  MUFU.EX2 R26, R26 ;  /* 0x0000001a001a7308 */ /* 0x000ee20000000800 */
[----:B--2---:R-:W-:-:S07]  /*d220*/  F2FP.BF16.F32.PACK_AB R97, R74, R139 ;  /* 0x0000008b4a61723e */ /* 0x004fce00000010ff */
[----:B------:R-:W-:Y:S08]  /*d230*/  MUFU.EX2 R89, R143 ;  /* 0x0000008f00597308 */ /* 0x000ff00000000800 */
[----:B------:R-:W2:Y:S01]  /*d240*/  MUFU.EX2 R70, R70 ;  /* 0x0000004600467308 */ /* 0x000ea20000000800 */
[----:B---3--:R-:W-:-:S07]  /*d250*/  F2FP.BF16.F32.PACK_AB R99, R26, R35 ;  /* 0x000000231a63723e */ /* 0x008fce00000010ff */
[----:B-1----:R-:W-:Y:S01]  /*d260*/  HMMA.16816.F32.BF16 R108, R96, R12, R8 ;  /* 0x0000000c606c723c */ /* 0x002fe20000041808 */
[----:B------:R-:W1:Y:S01]  /*d270*/  LDSM.16.MT88.4 R8, [R31+0xc00] ;  /* 0x000c00001f08783b */ /* 0x000e620000004200 */
[----:B------:R-:W-:Y:S01]  /*d280*/  MUFU.EX2 R76, R76 ;  /* 0x0000004c004c7308 */ /* 0x000fe20000000800 */
[----:B------:R-:W-:Y:S01]  /*d290*/  FADD.FTZ R12, R46, R137 ;  /* 0x000000892e0c7221 */ /* 0x000fe20000010000 */
[----:B------:R-:W-:-:S04]  /*d2a0*/  FFMA.FTZ R46, R83, UR4, -R30 ;  /* 0x00000004532e7c23 */ /* 0x000fc8000801081e */
[C---:B------:R-:W-:Y:S02]  /*d2b0*/  HMMA.16816.F32.BF16 R16, R96.reuse, R14, R16 ;  /* 0x0000000e6010723c */ /* 0x040fe40000041810 */
[----:B------:R-:W3:Y:S08]  /*d2c0*/  MUFU.EX2 R77, R77 ;  /* 0x0000004d004d7308 */ /* 0x000ef00000000800 */
[----:B------:R-:W-:Y:S08]  /*d2d0*/  MUFU.EX2 R129, R129 ;  /* 0x0000008100817308 */ /* 0x000ff00000000800 */
[----:B------:R-:W-:Y:S08]  /*d2e0*/  MUFU.EX2 R78, R78 ;  /* 0x0000004e004e7308 */ /* 0x000ff00000000800 */
[----:B------:R-:W-:Y:S01]  /*d2f0*/  MUFU.EX2 R72, R72 ;  /* 0x0000004800487308 */ /* 0x000fe20000000800 */
[----:B-1----:R-:W-:Y:S01]  /*d300*/  HMMA.16816.F32.BF16 R100, R96, R8, R20 ;  /* 0x000000086064723c */ /* 0x002fe20000041814 */
[--C-:B------:R-:W-:Y:S01]  /*d310*/  FFMA.FTZ R22, R61, UR4, -R30.reuse ;  /* 0x000000043d167c23 */ /* 0x100fe2000801081e */
[----:B------:R-:W-:Y:S01]  /*d320*/  FFMA.FTZ R61, R123, UR4, -R30 ;  /* 0x000000047b3d7c23 */ /* 0x000fe2000801081e */
[----:B------:R-:W-:Y:S01]  /*d330*/  FFMA.FTZ R20, R57, UR4, -R36 ;  /* 0x0000000439147c23 */ /* 0x000fe20008010824 */
[----:B------:R-:W-:-:S03]  /*d340*/  FADD.FTZ R57, R53, R12 ;  /* 0x0000000c35397221 */ /* 0x000fc60000010000 */
[----:B------:R-:W-:Y:S01]  /*d350*/  MUFU.EX2 R33, R33 ;  /* 0x0000002100217308 */ /* 0x000fe20000000800 */
[----:B------:R-:W-:Y:S01]  /*d360*/  LDSM.16.MT88.4 R12, [R31+0x1400] ;  /* 0x001400001f0c783b */ /* 0x000fe20000004200 */
[--C-:B------:R-:W-:Y:S01]  /*d370*/  FFMA.FTZ R21, R75, UR4, -R36.reuse ;  /* 0x000000044b157c23 */ /* 0x100fe20008010824 */
[----:B------:R-:W-:Y:S01]  /*d380*/  HMMA.16816.F32.BF16 R96, R96, R10, R4 ;  /* 0x0000000a6060723c */ /* 0x000fe20000041804 */
[----:B--2---:R-:W-:Y:S01]  /*d390*/  F2FP.BF16.F32.PACK_AB R4, R70, R89 ;  /* 0x000000594604723e */ /* 0x004fe200000010ff */
[----:B------:R-:W1:Y:S01]  /*d3a0*/  LDSM.16.MT88.4 R8, [R31+0x1000] ;  /* 0x001000001f08783b */ /* 0x000e620000004200 */
[----:B---3--:R-:W-:Y:S01]  /*d3b0*/  F2FP.BF16.F32.PACK_AB R5, R80, R77 ;  /* 0x0000004d5005723e */ /* 0x008fe200000010ff */
[----:B------:R-:W-:Y:S01]  /*d3c0*/  FFMA.FTZ R23, R73, UR4, -R36 ;  /* 0x0000000449177c23 */ /* 0x000fe20008010824 */
[----:B------:R-:W-:Y:S01]  /*d3d0*/  MUFU.EX2 R22, R22 ;  /* 0x0000001600167308 */ /* 0x000fe20000000800 */
[----:B------:R-:W-:-:S07]  /*d3e0*/  F2FP.BF16.F32.PACK_AB R6, R127, R76 ;  /* 0x0000004c7f06723e */ /* 0x000fce00000010ff */
[----:B------:R-:W2:Y:S08]  /*d3f0*/  MUFU.EX2 R61, R61 ;  /* 0x0000003d003d7308 */ /* 0x000eb00000000800 */
[----:B------:R-:W-:Y:S08]  /*d400*/  MUFU.EX2 R42, R42 ;  /* 0x0000002a002a7308 */ /* 0x000ff00000000800 */
[----:B------:R-:W3:Y:S01]  /*d410*/  MUFU.EX2 R49, R49 ;  /* 0x0000003100317308 */ /* 0x000ee20000000800 */
[----:B--2---:R-:W-:-:S07]  /*d420*/  F2FP.BF16.F32.PACK_AB R7, R61, R22 ;  /* 0x000000163d07723e */ /* 0x004fce00000010ff */
[C---:B------:R-:W-:Y:S01]  /*d430*/  HMMA.16816.F32.BF16 R108, R4.reuse, R104, R108 ;  /* 0x00000068046c723c */ /* 0x040fe2000004186c */
[----:B------:R-:W-:Y:S07]  /*d440*/  MUFU.EX2 R46, R46 ;  /* 0x0000002e002e7308 */ /* 0x000fee0000000800 */
[C---:B------:R-:W-:Y:S01]  /*d450*/  HMMA.16816.F32.BF16 R104, R4.reuse, R106, R16 ;  /* 0x0000006a0468723c */ /* 0x040fe20000041810 */
[----:B------:R-:W2:Y:S01]  /*d460*/  LDSM.16.MT88.4 R16, [R120+0x4400] ;  /* 0x004400007810783b */ /* 0x000ea20000004200 */
[----:B------:R-:W4:Y:S06]  /*d470*/  MUFU.EX2 R53, R113 ;  /* 0x0000007100357308 */ /* 0x000f2c0000000800 */
[C---:B-1----:R-:W-:Y:S01]  /*d480*/  HMMA.16816.F32.BF16 R100, R4.reuse, R8, R100 ;  /* 0x000000080464723c */ /* 0x042fe20000041864 */
[----:B------:R-:W-:Y:S01]  /*d490*/  FFMA.FTZ R9, R44, UR4, -R36 ;  /* 0x000000042c097c23 */ /* 0x000fe20008010824 */
[----:B------:R-:W-:Y:S01]  /*d4a0*/  FADD.FTZ R44, R38, R55 ;  /* 0x00000037262c7221 */ /* 0x000fe20000010000 */
[----:B------:R-:W-:Y:S01]  /*d4b0*/  FADD.FTZ R8, R40, R57 ;  /* 0x0000003928087221 */ /* 0x000fe20000010000 */
[----:B------:R-:W-:Y:S01]  /*d4c0*/  FFMA.FTZ R40, R51, UR4, -R30 ;  /* 0x0000000433287c23 */ /* 0x000fe2000801081e */
[----:B------:R1:W-:Y:S01]  /*d4d0*/  MUFU.EX2 R38, R9 ;  /* 0x0000000900267308 */ /* 0x0003e20000000800 */
[----:B------:R-:W-:Y:S01]  /*d4e0*/  FADD.FTZ R67, R67, R44 ;  /* 0x0000002c43437221 */ /* 0x000fe20000010000 */
[----:B------:R-:W-:Y:S01]  /*d4f0*/  FADD.FTZ R65, R65, R8 ;  /* 0x0000000841417221 */ /* 0x000fe20000010000 */
[----:B------:R-:W-:Y:S01]  /*d500*/  HMMA.16816.F32.BF16 R96, R4, R10, R96 ;  /* 0x0000000a0460723c */ /* 0x000fe20000041860 */
[----:B------:R-:W-:Y:S01]  /*d510*/  F2FP.BF16.F32.PACK_AB R4, R78, R129 ;  /* 0x000000814e04723e */ /* 0x000fe200000010ff */
[----:B------:R-:W-:Y:S01]  /*d520*/  FADD.FTZ R54, R54, R67 ;  /* 0x0000004336367221 */ /* 0x000fe20000010000 */
[----:B---3--:R-:W-:Y:S01]  /*d530*/  F2FP.BF16.F32.PACK_AB R5, R49, R42 ;  /* 0x0000002a3105723e */ /* 0x008fe200000010ff */
[----:B------:R-:W-:Y:S01]  /*d540*/  FADD.FTZ R52, R52, R65 ;  /* 0x0000004134347221 */ /* 0x000fe20000010000 */
[----:B------:R-:W-:Y:S01]  /*d550*/  F2FP.BF16.F32.PACK_AB R6, R33, R72 ;  /* 0x000000482106723e */ /* 0x000fe200000010ff */
[----:B------:R-:W-:Y:S01]  /*d560*/  FADD.FTZ R63, R63, R54 ;  /* 0x000000363f3f7221 */ /* 0x000fe20000010000 */
[----:B----4-:R-:W-:Y:S01]  /*d570*/  F2FP.BF16.F32.PACK_AB R7, R53, R46 ;  /* 0x0000002e3507723e */ /* 0x010fe200000010ff */
[----:B------:R-:W-:Y:S01]  /*d580*/  FADD.FTZ R59, R59, R52 ;  /* 0x000000343b3b7221 */ /* 0x000fe20000010000 */
[----:B------:R-:W-:Y:S01]  /*d590*/  FFMA.FTZ R44, R45, UR4, -R30 ;  /* 0x000000042d2c7c23 */ /* 0x000fe2000801081e */
[----:B------:R-:W-:Y:S02]  /*d5a0*/  MUFU.EX2 R64, R64 ;  /* 0x0000004000407308 */ /* 0x000fe40000000800 */
[----:B------:R-:W-:Y:S01]  /*d5b0*/  FADD.FTZ R48, R48, R59 ;  /* 0x0000003b30307221 */ /* 0x000fe20000010000 */
[----:B-1----:R-:W1:Y:S01]  /*d5c0*/  LDSM.16.MT88.4 R8, [R120+0x4800] ;  /* 0x004800007808783b */ /* 0x002e620000004200 */
[----:B------:R-:W-:Y:S02]  /*d5d0*/  HMMA.16816.F32.BF16 R100, R4, R12, R100 ;  /* 0x0000000c0464723c */ /* 0x000fe40000041864 */
[----:B------:R-:W-:-:S02]  /*d5e0*/  FADD.FTZ R159, R159, R48 ;  /* 0x000000309f9f7221 */ /* 0x000fc40000010000 */
[----:B------:R-:W3:Y:S02]  /*d5f0*/  MUFU.EX2 R27, R27 ;  /* 0x0000001b001b7308 */ /* 0x000ee40000000800 */
[----:B------:R-:W-:Y:S02]  /*d600*/  FADD.FTZ R159, R62, R159 ;  /* 0x0000009f3e9f7221 */ /* 0x000fe40000010000 */
[----:B------:R-:W-:Y:S02]  /*d610*/  HMMA.16816.F32.BF16 R96, R4, R14, R96 ;  /* 0x0000000e0460723c */ /* 0x000fe40000041860 */
[----:B------:R-:W-:Y:S02]  /*d620*/  FADD.FTZ R36, R58, R159 ;  /* 0x0000009f3a247221 */ /* 0x000fe40000010000 */
[----:B------:R-:W-:Y:S02]  /*d630*/  MUFU.EX2 R32, R32 ;  /* 0x0000002000207308 */ /* 0x000fe40000000800 */
[----:B------:R-:W-:-:S02]  /*d640*/  FADD.FTZ R36, R157, R36 ;  /* 0x000000249d247221 */ /* 0x000fc40000010000 */
[C---:B--2---:R-:W-:Y:S01]  /*d650*/  HMMA.16816.F32.BF16 R108, R4.reuse, R16, R108 ;  /* 0x00000010046c723c */ /* 0x044fe2000004186c */
[----:B------:R-:W-:Y:S01]  /*d660*/  FADD.FTZ R17, R50, R63 ;  /* 0x0000003f32117221 */ /* 0x000fe20000010000 */
[----:B------:R-:W-:Y:S02]  /*d670*/  FADD.FTZ R139, R139, R36 ;  /* 0x000000248b8b7221 */ /* 0x000fe40000010000 */
[----:B------:R-:W2:Y:S01]  /*d680*/  MUFU.EX2 R21, R21 ;  /* 0x0000001500157308 */ /* 0x000ea20000000800 */
[----:B------:R-:W-:Y:S01]  /*d690*/  FADD.FTZ R17, R68, R17 ;  /* 0x0000001144117221 */ /* 0x000fe20000010000 */
[----:B------:R-:W-:Y:S02]  /*d6a0*/  FADD.FTZ R74, R74, R139 ;  /* 0x0000008b4a4a7221 */ /* 0x000fe40000010000 */
[----:B------:R-:W-:Y:S01]  /*d6b0*/  HMMA.16816.F32.BF16 R104, R4, R18, R104 ;  /* 0x000000120468723c */ /* 0x000fe20000041868 */
[----:B------:R-:W-:Y:S01]  /*d6c0*/  FADD.FTZ R13, R60, R17 ;  /* 0x000000113c0d7221 */ /* 0x000fe20000010000 */
[----:B---3--:R-:W-:-:S02]  /*d6d0*/  F2FP.BF16.F32.PACK_AB R4, R27, R64 ;  /* 0x000000401b04723e */ /* 0x008fc400000010ff */
[----:B------:R-:W-:Y:S01]  /*d6e0*/  MUFU.EX2 R40, R40 ;  /* 0x0000002800287308 */ /* 0x000fe20000000800 */
[----:B------:R-:W3:Y:S01]  /*d6f0*/  LDSM.16.MT88.4 R16, [R31+0x1800] ;  /* 0x001800001f10783b */ /* 0x000ee20000004200 */
[----:B------:R-:W-:Y:S01]  /*d700*/  FADD.FTZ R12, R56, R13 ;  /* 0x0000000d380c7221 */ /* 0x000fe20000010000 */
[----:B------:R-:W-:-:S03]  /*d710*/  FADD.FTZ R35, R35, R74 ;  /* 0x0000004a23237221 */ /* 0x000fc60000010000 */
[----:B------:R-:W-:Y:S01]  /*d720*/  FADD.FTZ R12, R69, R12 ;  /* 0x0000000c450c7221 */ /* 0x000fe20000010000 */
[----:B------:R-:W-:Y:S01]  /*d730*/  FADD.FTZ R26, R26, R35 ;  /* 0x000000231a1a7221 */ /* 0x000fe20000010000 */
[----:B------:R-:W4:Y:S01]  /*d740*/  MUFU.EX2 R47, R47 ;  /* 0x0000002f002f7308 */ /* 0x000f220000000800 */
[----:B--2---:R-:W-:Y:S01]  /*d750*/  F2FP.BF16.F32.PACK_AB R6, R21, R32 ;  /* 0x000000201506723e */ /* 0x004fe200000010ff */
[----:B------:R-:W-:Y:S01]  /*d760*/  FADD.FTZ R161, R161, R12 ;  /* 0x0000000ca1a17221 */ /* 0x000fe20000010000 */
[----:B------:R-:W-:Y:S01]  /*d770*/  FADD.FTZ R77, R77, R26 ;  /* 0x0000001a4d4d7221 */ /* 0x000fe20000010000 */
[----:B------:R-:W2:Y:S01]  /*d780*/  LDSM.16.MT88.4 R12, [R120+0x4c00] ;  /* 0x004c0000780c783b */ /* 0x000ea20000004200 */
[----:B------:R-:W-:Y:S01]  /*d790*/  MOV R69, R0 ;  /* 0x0000000000457202 */ /* 0x000fe20000000f00 */
[----:B------:R-:W-:Y:S01]  /*d7a0*/  FADD.FTZ R36, R34, R161 ;  /* 0x000000a122247221 */ /* 0x000fe20000010000 */
[----:B------:R-:W-:Y:S01]  /*d7b0*/  FADD.FTZ R77, R80, R77 ;  /* 0x0000004d504d7221 */ /* 0x000fe20000010000 */
[----:B------:R-:W-:Y:S02]  /*d7c0*/  MUFU.EX2 R44, R44 ;  /* 0x0000002c002c7308 */ /* 0x000fe40000000800 */
[----:B------:R-:W-:Y:S01]  /*d7d0*/  FADD.FTZ R25, R25, R36 ;  /* 0x0000002419197221 */ /* 0x000fe20000010000 */
        /* <DEDUP_REMOVED lines=13> */
[C---:B-1----:R-:W-:Y:S01]  /*d8b0*/  HMMA.16816.F32.BF16 R108, R4.reuse, R8, R108 ;  /* 0x00000008046c723c */ /* 0x042fe2000004186c */
[----:B------:R-:W-:Y:S01]  /*d8c0*/  FADD.FTZ R8, R24, R25 ;  /* 0x0000001918087221 */ /* 0x000fe20000010000 */
[----:B------:R-:W1:Y:S01]  /*d8d0*/  MUFU.EX2 R43, R43 ;  /* 0x0000002b002b7308 */ /* 0x000e620000000800 */
[----:B------:R-:W-:Y:S02]  /*d8e0*/  FADD.FTZ R44, R44, R47 ;  /* 0x0000002f2c2c7221 */ /* 0x000fe40000010000 */
[----:B------:R-:W-:Y:S02]  /*d8f0*/  FADD.FTZ R89, R89, R8 ;  /* 0x0000000859597221 */ /* 0x000fe40000010000 */
[----:B------:R-:W-:Y:S01]  /*d900*/  FADD.FTZ R44, R41, R44 ;  /* 0x0000002c292c7221 */ /* 0x000fe20000010000 */
[----:B------:R-:W-:Y:S01]  /*d910*/  HMMA.16816.F32.BF16 R104, R4, R10, R104 ;  /* 0x0000000a0468723c */ /* 0x000fe20000041868 */
[----:B------:R-:W5:Y:S01]  /*d920*/  LDSM.16.MT88.4 R8, [R31+0x1c00] ;  /* 0x001c00001f08783b */ /* 0x000f620000004200 */
[----:B------:R-:W-:Y:S01]  /*d930*/  FADD.FTZ R25, R70, R89 ;  /* 0x0000005946197221 */ /* 0x000fe20000010000 */
[----:B------:R-:W-:Y:S01]  /*d940*/  MUFU.EX2 R37, R37 ;  /* 0x0000002500257308 */ /* 0x000fe20000000800 */
[----:B------:R-:W-:-:S02]  /*d950*/  MOV R70, R2 ;  /* 0x0000000200467202 */ /* 0x000fc40000000f00 */
[----:B------:R-:W-:Y:S02]  /*d960*/  FADD.FTZ R76, R76, R25 ;  /* 0x000000194c4c7221 */ /* 0x000fe40000010000 */
[C---:B---3--:R-:W-:Y:S02]  /*d970*/  HMMA.16816.F32.BF16 R100, R4.reuse, R16, R100 ;  /* 0x000000100464723c */ /* 0x048fe40000041864 */
[----:B------:R-:W-:Y:S01]  /*d980*/  FADD.FTZ R76, R127, R76 ;  /* 0x0000004c7f4c7221 */ /* 0x000fe20000010000 */
[----:B------:R-:W3:Y:S03]  /*d990*/  MUFU.EX2 R34, R39 ;  /* 0x0000002700227308 */ /* 0x000ee60000000800 */
[----:B------:R-:W-:Y:S02]  /*d9a0*/  FADD.FTZ R129, R129, R76 ;  /* 0x0000004c81817221 */ /* 0x000fe40000010000 */
[----:B------:R-:W-:Y:S01]  /*d9b0*/  HMMA.16816.F32.BF16 R96, R4, R18, R96 ;  /* 0x000000120460723c */ /* 0x000fe20000041860 */
[----:B----4-:R-:W-:Y:S01]  /*d9c0*/  F2FP.BF16.F32.PACK_AB R4, R20, R23 ;  /* 0x000000171404723e */ /* 0x010fe200000010ff */
[----:B------:R-:W-:Y:S01]  /*d9d0*/  FADD.FTZ R129, R78, R129 ;  /* 0x000000814e817221 */ /* 0x000fe20000010000 */
[----:B------:R-:W-:Y:S01]  /*d9e0*/  MUFU.EX2 R24, R28 ;  /* 0x0000001c00187308 */ /* 0x000fe20000000800 */
[----:B-1----:R-:W-:-:S02]  /*d9f0*/  F2FP.BF16.F32.PACK_AB R6, R43, R38 ;  /* 0x000000262b06723e */ /* 0x002fc400000010ff */
[----:B------:R-:W-:-:S04]  /*da00*/  FADD.FTZ R72, R72, R129 ;  /* 0x0000008148487221 */ /* 0x000fc80000010000 */
[----:B------:R-:W-:Y:S01]  /*da10*/  FADD.FTZ R33, R33, R72 ;  /* 0x0000004821217221 */ /* 0x000fe20000010000 */
[----:B------:R-:W1:Y:S01]  /*da20*/  MUFU.EX2 R89, R29 ;  /* 0x0000001d00597308 */ /* 0x000e620000000800 */
[----:B---3--:R-:W-:Y:S01]  /*da30*/  F2FP.BF16.F32.PACK_AB R5, R34, R37 ;  /* 0x000000252205723e */ /* 0x008fe200000010ff */
[----:B------:R-:W-:Y:S01]  /*da40*/  FADD.FTZ R37, R37, R44 ;  /* 0x0000002c25257221 */ /* 0x000fe20000010000 */
[----:B------:R-:W-:-:S03]  /*da50*/  FADD.FTZ R64, R64, R33 ;  /* 0x0000002140407221 */ /* 0x000fc60000010000 */
[----:B------:R-:W-:Y:S01]  /*da60*/  FADD.FTZ R37, R34, R37 ;  /* 0x0000002522257221 */ /* 0x000fe20000010000 */
[----:B------:R-:W-:-:S04]  /*da70*/  FADD.FTZ R27, R27, R64 ;  /* 0x000000401b1b7221 */ /* 0x000fc80000010000 */
[----:B------:R-:W-:-:S04]  /*da80*/  FADD.FTZ R32, R32, R27 ;  /* 0x0000001b20207221 */ /* 0x000fc80000010000 */
[----:B------:R-:W-:Y:S01]  /*da90*/  FADD.FTZ R32, R21, R32 ;  /* 0x0000002015207221 */ /* 0x000fe20000010000 */
[----:B-1----:R-:W-:Y:S01]  /*daa0*/  F2FP.BF16.F32.PACK_AB R7, R89, R24 ;  /* 0x000000185907723e */ /* 0x002fe200000010ff */
[----:B------:R-:W-:Y:S02]  /*dab0*/  FADD.FTZ R24, R24, R37 ;  /* 0x0000002518187221 */ /* 0x000fe40000010000 */
[----:B------:R-:W-:Y:S02]  /*dac0*/  FADD.FTZ R23, R23, R32 ;  /* 0x0000002017177221 */ /* 0x000fe40000010000 */
[----:B------:R-:W-:Y:S02]  /*dad0*/  FADD.FTZ R89, R89, R24 ;  /* 0x0000001859597221 */ /* 0x000fe40000010000 */
[----:B------:R-:W-:Y:S01]  /*dae0*/  FADD.FTZ R23, R20, R23 ;  /* 0x0000001714177221 */ /* 0x000fe20000010000 */
[----:B--2---:R-:W-:Y:S03]  /*daf0*/  HMMA.16816.F32.BF16 R108, R4, R12, R108 ;  /* 0x0000000c046c723c */ /* 0x004fe6000004186c */
[----:B------:R-:W-:-:S04]  /*db00*/  FADD.FTZ R38, R38, R23 ;  /* 0x0000001726267221 */ /* 0x000fc80000010000 */
[----:B------:R-:W-:Y:S01]  /*db10*/  FADD.FTZ R88, R43, R38 ;  /* 0x000000262b587221 */ /* 0x000fe20000010000 */
[C---:B------:R-:W-:Y:S08]  /*db20*/  HMMA.16816.F32.BF16 R104, R4.reuse, R14, R104 ;  /* 0x0000000e0468723c */ /* 0x040ff00000041868 */
[C---:B-----5:R-:W-:Y:S08]  /*db30*/  HMMA.16816.F32.BF16 R100, R4.reuse, R8, R100 ;  /* 0x000000080464723c */ /* 0x060ff00000041864 */
[----:B------:R-:W-:-:S15]  /*db40*/  HMMA.16816.F32.BF16 R96, R4, R10, R96 ;  /* 0x0000000a0460723c */ /* 0x000fde0000041860 */
[----:B------:R-:W-:-:S05]  /*db50*/  NOP ;  /* 0x0000000000007918 */ /* 0x000fca0000000000 */
.L_x_4229:
[----:B------:R-:W-:-:S13]  /*db60*/  ISETP.GE.AND P0, PT, R130, RZ, PT ;  /* 0x000000ff8200720c */ /* 0x000fda0003f06270 */
[----:B------:R-:W-:Y:S05]  /*db70*/  @!P0 BRA `(.L_x_4235) ;  /* 0x0000003000608947 */ /* 0x000fea0003800000 */
[----:B------:R-:W1:Y:S01]  /*db80*/  S2UR UR5, SR_CgaCtaId ;  /* 0x00000000000579c3 */ /* 0x000e620000008800 */
[----:B------:R-:W-:Y:S01]  /*db90*/  UISETP.NE.U32.AND UP0, UPT, UR12, URZ, UPT ;  /* 0x000000ff0c00728c */ /* 0x000fe2000bf05070 */
[----:B------:R-:W-:Y:S01]  /*dba0*/  SHF.L.U32 R132, R130, 0x7, RZ ;  /* 0x0000000782847819 */ /* 0x000fe200000006ff */
[----:B------:R-:W-:Y:S01]  /*dbb0*/  IMAD.MOV.U32 R92, RZ, RZ, R69 ;  /* 0x000000ffff5c7224 */ /* 0x000fe200078e0045 */
[----:B------:R-:W-:Y:S01]  /*dbc0*/  IADD3 R128, PT, PT, R120, 0x3000, RZ ;  /* 0x0000300078807810 */ /* 0x000fe20007ffe0ff */
[----:B------:R-:W-:Y:S01]  /*dbd0*/  UISETP.NE.AND.EX UP0, UPT, UR13, URZ, UPT, UP0 ;  /* 0x000000ff0d00728c */ /* 0x000fe2000bf05300 */
[----:B------:R-:W-:Y:S01]  /*dbe0*/  LOP3.LUT R90, R132, 0x40, R81, 0xfe, !PT ;  /* 0x00000040845a7812 */ /* 0x000fe200078efe51 */
[----:B------:R-:W-:Y:S01]  /*dbf0*/  IMAD.MOV.U32 R91, RZ, RZ, R70 ;  /* 0x000000ffff5b7224 */ /* 0x000fe200078e0046 */
[----:B------:R-:W-:Y:S01]  /*dc00*/  MOV R129, RZ ;  /* 0x000000ff00817202 */ /* 0x000fe20000000f00 */
[----:B------:R-:W-:Y:S01]  /*dc10*/  VIADD R130, R130, 0x1 ;  /* 0x0000000182827836 */ /* 0x000fe20000000000 */
[----:B------:R-:W-:Y:S01]  /*dc20*/  UMOV UR13, 0x400 ;  /* 0x00000400000d7882 */ /* 0x000fe20000000000 */
[----:B------:R-:W-:Y:S01]  /*dc30*/  PLOP3.LUT P3, PT, PT, PT, UP0, 0x80, 0x8 ;  /* 0x000000000008781c */ /* 0x000fe20003f6f008 */
[----:B------:R-:W-:Y:S01]  /*dc40*/  VIADD R123, R120, 0x3020 ;  /* 0x00003020787b7836 */ /* 0x000fe20000000000 */
[----:B------:R-:W2:Y:S01]  /*dc50*/  LDCU UR12, c[0x0][0x440] ;  /* 0x00008800ff0c77ac */ /* 0x000ea20008000800 */
[----:B------:R-:W-:Y:S01]  /*dc60*/  VIADD R132, R132, 0x80 ;  /* 0x0000008084847836 */ /* 0x000fe20000000000 */
[----:B------:R-:W3:Y:S01]  /*dc70*/  LDCU UR4, c[0x0][0x45c] ;  /* 0x00008b80ff0477ac */ /* 0x000ee20008000800 */
[----:B------:R-:W4:Y:S01]  /*dc80*/  LDCU.64 UR8, c[0x0][0x3a0] ;  /* 0x00007400ff0877ac */ /* 0x000f220008000a00 */
[----:B------:R-:W2:Y:S01]  /*dc90*/  LDCU.64 UR10, c[0x0][0x3a8] ;  /* 0x00007500ff0a77ac */ /* 0x000ea20008000a00 */
[----:B-1----:R-:W-:-:S12]  /*dca0*/  ULEA UR5, UR5, UR13, 0x18 ;  /* 0x0000000d05057291 */ /* 0x002fd8000f8ec0ff */
.L_x_4239:
[----:B------:R-:W-:Y:S01]  /*dcb0*/  @!P3 IADD3 R3, P0, PT, RZ, -R129, RZ ;  /* 0x80000081ff03b210 */ /* 0x000fe20007f1e0ff */
[----:B------:R-:W1:Y:S01]  /*dcc0*/  S2R R84, SR_TID.X ;  /* 0x0000000000547919 */ /* 0x000e620000002100 */
[----:B------:R-:W-:Y:S01]  /*dcd0*/  MOV R8, R114 ;  /* 0x0000007200087202 */ /* 0x000fe20000000f00 */
[----:B------:R-:W5:Y:S01]  /*dce0*/  @!P3 LDC R124, c[0x0][0x3c0] ;  /* 0x0000f000ff7cbb82 */ /* 0x000f620000000800 */
[----:B------:R-:W-:Y:S07]  /*dcf0*/  DEPBAR.LE SB0, 0x0 ;  /* 0x000080000000791a */ /* 0x000fee0000000000 */
[----:B------:R-:W-:Y:S01]  /*dd00*/  BAR.SYNC.DEFER_BLOCKING 0x0 ;  /* 0x0000000000007b1d */ /* 0x000fe20000010000 */
[----:B------:R-:W-:Y:S01]  /*dd10*/  IMAD.MOV.U32 R6, RZ, RZ, R115 ;  /* 0x000000ffff067224 */ /* 0x000fe200078e0073 */
[----:B-1----:R-:W-:Y:S06]  /*dd20*/  SHF.L.U32 R118, R84, 0x3, RZ ;  /* 0x0000000354767819 */ /* 0x002fec00000006ff */
[----:B------:R-:W1:Y:S01]  /*dd30*/  LDC R113, c[0x0][0x3c4] ;  /* 0x0000f100ff717b82 */ /* 0x000e620000000800 */
[----:B-----5:R-:W-:Y:S04]  /*dd40*/  @!P3 IMAD.SHL.U32 R0, R124, 0x80, RZ ;  /* 0x000000807c00b824 */ /* 0x020fe800078e00ff */
        /* <DEDUP_REMOVED lines=12> */
[----:B------:R-:W5:Y:S01]  /*de10*/  I2F.RP R15, R10 ;  /* 0x0000000a000f7306 */ /* 0x000f620000209400 */
[----:B------:R-:W-:Y:S02]  /*de20*/  LOP3.LUT R2, RZ, R3, RZ, 0x33, !PT ;  /* 0x00000003ff027212 */ /* 0x000fe400078e33ff */
[----:B------:R-:W-:Y:S07]  /*de30*/  ISETP.GE.AND P5, PT, R12, RZ, PT ;  /* 0x000000ff0c00720c */ /* 0x000fee0003fa6270 */
        /* <DEDUP_REMOVED lines=51> */
.L_x_4236:
[----:B------:R-:W-:Y:S01]  /*e170*/  LOP3.LUT R134, R118, 0xd8, RZ, 0xc0, !PT ;  /* 0x000000d876867812 */ /* 0x000fe200078ec0ff */
[----:B------:R-:W-:Y:S01]  /*e180*/  IMAD.SHL.U32 R125, R124, 0x40, RZ ;  /* 0x000000407c7d7824 */ /* 0x000fe200078e00ff */
[----:B------:R-:W-:Y:S01]  /*e190*/  LOP3.LUT R126, R118, 0x1f20, RZ, 0xc0, !PT ;  /* 0x00001f20767e7812 */ /* 0x000fe200078ec0ff */
[----:B------:R-:W-:Y:S01]  /*e1a0*/  IMAD.MOV.U32 R4, RZ, RZ, 0x20 ;  /* 0x00000020ff047424 */ /* 0x000fe200078e00ff */
[----:B-1----:R-:W-:Y:S01]  /*e1b0*/  SHF.L.U64.HI R124, R124, 0x6, R113 ;  /* 0x000000067c7c7819 */ /* 0x002fe20000010271 */
[----:B------:R-:W-:Y:S01]  /*e1c0*/  IMAD.SHL.U32 R86, R84, 0x10, RZ ;  /* 0x0000001054567824 */ /* 0x000fe200078e00ff */
[----:B------:R-:W-:Y:S01]  /*e1d0*/  LOP3.LUT R122, R118, 0x18, RZ, 0xc0, !PT ;  /* 0x00000018767a7812 */ /* 0x000fe200078ec0ff */
[C---:B------:R-:W-:Y:S01]  /*e1e0*/  IMAD.SHL.U32 R0, R84.reuse, 0x20, RZ ;  /* 0x0000002054007824 */ /* 0x040fe200078e00ff */
[C---:B------:R-:W-:Y:S01]  /*e1f0*/  LOP3.LUT R119, R84.reuse, 0x18, RZ, 0xc0, !PT ;  /* 0x0000001854777812 */ /* 0x040fe200078ec0ff */
[----:B------:R-:W-:Y:S01]  /*e200*/  IMAD.SHL.U32 R3, R84, 0x4, RZ ;  /* 0x0000000454037824 */ /* 0x000fe200078e00ff */
[----:B--2---:R-:W-:Y:S02]  /*e210*/  ISETP.GE.AND P2, PT, R122, UR12, PT ;  /* 0x0000000c7a007c0c */ /* 0x004fe4000bf46270 */
[----:B------:R-:W-:Y:S02]  /*e220*/  LOP3.LUT R121, R134, R119, RZ, 0x3c, !PT ;  /* 0x0000007786797212 */ /* 0x000fe400078e3cff */
[----:B------:R-:W-:Y:S02]  /*e230*/  LOP3.LUT R7, R86, 0x100, RZ, 0xc0, !PT ;  /* 0x0000010056077812 */ /* 0x000fe400078ec0ff */
        /* <DEDUP_REMOVED lines=12> */
[----:B------:R-:W-:Y:S02]  /*e300*/  LOP3.LUT P1, RZ, R84, 0x4, RZ, 0xc0, !PT ;  /* 0x0000000454ff7812 */ /* 0x000fe4000782c0ff */
[----:B------:R-:W-:Y:S01]  /*e310*/  @P2 STS.128 [R121+0x3000], RZ ;  /* 0x003000ff79002388 */ /* 0x000fe20000000c00 */
[----:B------:R-:W-:Y:S01]  /*e320*/  LOP3.LUT R5, R5, 0xc0, R0, 0xf8, !PT ;  /* 0x000000c005057812 */ /* 0x000fe200078ef800 */
[----:B------:R-:W-:Y:S01]  /*e330*/  @!P2 IMAD.X R137, R135, 0x1, R124, P0 ;  /* 0x000000018789a824 */ /* 0x000fe200000e067c */
[----:B------:R-:W-:Y:S02]  /*e340*/  SEL R4, R4, 0xffffffe0, !P1 ;  /* 0xffffffe004047807 */ /* 0x000fe40004800000 */
[----:B------:R-:W-:Y:S01]  /*e350*/  @!PT LDS RZ, [RZ] ;  /* 0x00000000fffff984 */ /* 0x000fe20000000800 */
[----:B------:R-:W-:Y:S01]  /*e360*/  @!PT LDS RZ, [RZ] ;  /* 0x00000000fffff984 */ /* 0x000fe20000000800 */
[----:B------:R-:W-:Y:S01]  /*e370*/  @!PT LDS RZ, [RZ] ;  /* 0x00000000fffff984 */ /* 0x000fe20000000800 */
[----:B------:R1:W-:Y:S01]  /*e380*/  @!P2 LDGSTS.E.BYPASS.LTC128B.128 [R121+0x3800], desc[UR6][R126.64] ;  /* 0x038000007e79afae */ /* 0x0003e2000b981a06 */
[----:B------:R-:W-:Y:S02]  /*e390*/  LOP3.LUT R0, R7, 0x20, R0, 0xf8, !PT ;  /* 0x0000002007007812 */ /* 0x000fe400078ef800 */
[----:B------:R-:W-:Y:S02]  /*e3a0*/  LOP3.LUT R5, R5, 0x8, R84, 0x78, !PT ;  /* 0x0000000805057812 */ /* 0x000fe400078e7854 */
[----:B------:R-:W-:Y:S01]  /*e3b0*/  @P2 STS.128 [R121+0x3800], RZ ;  /* 0x003800ff79002388 */ /* 0x000fe20000000c00 */
[----:B------:R-:W-:Y:S01]  /*e3c0*/  IMAD.IADD R12, R85, 0x1, R4 ;  /* 0x00000001550c7824 */ /* 0x000fe200078e0204 */
[----:B------:R-:W-:Y:S03]  /*e3d0*/  ISETP.NE.AND P0, PT, R130, 0x1, PT ;  /* 0x000000018200780c */ /* 0x000fe60003f05270 */
[----:B------:R-:W-:Y:S01]  /*e3e0*/  @!PT LDS RZ, [RZ] ;  /* 0x00000000fffff984 */ /* 0x000fe20000000800 */
[----:B------:R-:W-:Y:S01]  /*e3f0*/  @!PT LDS RZ, [RZ] ;  /* 0x00000000fffff984 */ /* 0x000fe20000000800 */
[----:B------:R-:W-:Y:S01]  /*e400*/  @!PT LDS RZ, [RZ] ;  /* 0x00000000fffff984 */ /* 0x000fe20000000800 */
[----:B------:R1:W-:Y:S01]  /*e410*/  @!P2 LDGSTS.E.BYPASS.LTC128B.128 [R121+0x4000], desc[UR6][R134.64] ;  /* 0x040000008679afae */ /* 0x0003e2000b981a06 */
[----:B------:R-:W-:Y:S04]  /*e420*/  LOP3.LUT R0, R0, R5, RZ, 0xfc, !PT ;  /* 0x0000000500007212 */ /* 0x000fe800078efcff */
[----:B------:R-:W-:Y:S01]  /*e430*/  @P2 STS.128 [R121+0x4000], RZ ;  /* 0x004000ff79002388 */ /* 0x000fe20000000c00 */
[----:B------:R-:W-:Y:S04]  /*e440*/  LEA R2, R0, UR5, 0x1 ;  /* 0x0000000500027c11 */ /* 0x000fe8000f8e08ff */
[----:B------:R-:W-:Y:S01]  /*e450*/  @!PT LDS RZ, [RZ] ;  /* 0x00000000fffff984 */ /* 0x000fe20000000800 */
[----:B------:R-:W-:Y:S01]  /*e460*/  @!PT LDS RZ, [RZ] ;  /* 0x00000000fffff984 */ /* 0x000fe20000000800 */
[----:B------:R-:W-:Y:S01]  /*e470*/  @!PT LDS RZ, [RZ] ;  /* 0x00000000fffff984 */ /* 0x000fe20000000800 */
[----:B------:R1:W-:Y:S01]  /*e480*/  @!P2 LDGSTS.E.BYPASS.LTC128B.128 [R121+0x4800], desc[UR6][R136.64] ;  /* 0x048000008879afae */ /* 0x0003e2000b981a06 */
[----:B------:R-:W-:Y:S04]  /*e490*/  IMAD.IADD R0, R4, 0x1, R2 ;  /* 0x0000000104007824 */ /* 0x000fe800078e0202 */
[----:B------:R-:W-:Y:S05]  /*e4a0*/  @P2 STS.128 [R121+0x4800], RZ ;  /* 0x004800ff79002388 */ /* 0x000fea0000000c00 */
[----:B------:R-:W0:Y:S05]  /*e4b0*/  LDGDEPBAR ;  /* 0x00000000000079af */ /* 0x000e2a0000000000 */
[----:B------:R-:W-:Y:S05]  /*e4c0*/  LDSM.16.M88.4 R64, [R85] ;  /* 0x000000005540783b */ /* 0x000fea0000000200 */
[----:B------:R-:W2:Y:S05]  /*e4d0*/  LDSM.16.M88.4 R24, [R2+0x1800] ;  /* 0x001800000218783b */ /* 0x000eaa0000000200 */
[----:B------:R-:W5:Y:S05]  /*e4e0*/  LDSM.16.M88.4 R8, [R2+0x1000] ;  /* 0x001000000208783b */ /* 0x000f6a0000000200 */
[----:B------:R-:W-:Y:S05]  /*e4f0*/  LDSM.16.M88.4 R68, [R12] ;  /* 0x000000000c44783b */ /* 0x000fea0000000200 */
[----:B------:R-:W3:Y:S05]  /*e500*/  LDSM.16.M88.4 R28, [R0+0x1800] ;  /* 0x00180000001c783b */ /* 0x000eea0000000200 */
[----:B------:R-:W4:Y:S05]  /*e510*/  LDSM.16.M88.4 R16, [R2+0x1400] ;  /* 0x001400000210783b */ /* 0x000f2a0000000200 */
[----:B------:R-:W1:Y:S05]  /*e520*/  LDSM.16.M88.4 R32, [R2+0x1c00] ;  /* 0x001c00000220783b */ /* 0x000e6a0000000200 */
[----:B------:R-:W1:Y:S05]  /*e530*/  LDSM.16.M88.4 R44, [R0+0x1000] ;  /* 0x00100000002c783b */ /* 0x000e6a0000000200 */
[----:B------:R-:W1:Y:S01]  /*e540*/  LDSM.16.M88.4 R48, [R2+0x2400] ;  /* 0x002400000230783b */ /* 0x000e620000000200 */
[C---:B--2---:R-:W-:Y:S04]  /*e550*/  HMMA.16816.F32.BF16 R20, R64.reuse, R24, RZ ;  /* 0x000000184014723c */ /* 0x044fe800000418ff */
[----:B------:R-:W2:Y:S05]  /*e560*/  LDSM.16.M88.4 R36, [R0+0x1400] ;  /* 0x001400000024783b */ /* 0x000eaa0000000200 */
[----:B------:R-:W2:Y:S01]  /*e570*/  LDSM.16.M88.4 R52, [R0+0x1c00] ;  /* 0x001c00000034783b */ /* 0x000ea20000000200 */
[C---:B------:R-:W-:Y:S04]  /*e580*/  HMMA.16816.F32.BF16 R24, R64.reuse, R26, RZ ;  /* 0x0000001a4018723c */ /* 0x040fe800000418ff */
[----:B------:R-:W2:Y:S04]  /*e590*/  LDSM.16.M88.4 R40, [R2+0x2000] ;  /* 0x002000000228783b */ /* 0x000ea80000000200 */
[C---:B-----5:R-:W-:Y:S01]  /*e5a0*/  HMMA.16816.F32.BF16 R4, R64.reuse, R8, RZ ;  /* 0x000000084004723c */ /* 0x060fe200000418ff */
[----:B------:R-:W5:Y:S05]  /*e5b0*/  LDSM.16.M88.4 R56, [R2+0x2800] ;  /* 0x002800000238783b */ /* 0x000f6a0000000200 */
[----:B------:R-:W5:Y:S02]  /*e5c0*/  LDSM.16.M88.4 R76, [R2+0x2c00] ;  /* 0x002c0000024c783b */ /* 0x000f640000000200 */
[----:B------:R-:W-:Y:S03]  /*e5d0*/  HMMA.16816.F32.BF16 R8, R64, R10, RZ ;  /* 0x0000000a4008723c */ /* 0x000fe600000418ff */
[----:B------:R-:W5:Y:S05]  /*e5e0*/  LDSM.16.M88.4 R72, [R0+0x2400] ;  /* 0x002400000048783b */ /* 0x000f6a0000000200 */
[C---:B---3--:R-:W-:Y:S01]  /*e5f0*/  HMMA.16816.F32.BF16 R20, R68.reuse, R28, R20 ;  /* 0x0000001c4414723c */ /* 0x048fe20000041814 */
[----:B------:R-:W3:Y:S07]  /*e600*/  LDSM.16.M88.4 R80, [R0+0x2000] ;  /* 0x002000000050783b */ /* 0x000eee0000000200 */
[----:B------:R-:W-:Y:S08]  /*e610*/  HMMA.16816.F32.BF16 R24, R68, R30, R24 ;  /* 0x0000001e4418723c */ /* 0x000ff00000041818 */
[C---:B----4-:R-:W-:Y:S08]  /*e620*/  HMMA.16816.F32.BF16 R12, R64.reuse, R16, RZ ;  /* 0x00000010400c723c */ /* 0x050ff000000418ff */
[C---:B-1----:R-:W-:Y:S08]  /*e630*/  HMMA.16816.F32.BF16 R28, R64.reuse, R32, RZ ;  /* 0x00000020401c723c */ /* 0x042ff000000418ff */
[C---:B------:R-:W-:Y:S08]  /*e640*/  HMMA.16816.F32.BF16 R16, R64.reuse, R18, RZ ;  /* 0x000000124010723c */ /* 0x040ff000000418ff */
[----:B------:R-:W-:Y:S08]  /*e650*/  HMMA.16816.F32.BF16 R32, R64, R34, RZ ;  /* 0x000000224020723c */ /* 0x000ff000000418ff */
[C---:B------:R-:W-:Y:S08]  /*e660*/  HMMA.16816.F32.BF16 R4, R68.reuse, R44, R4 ;  /* 0x0000002c4404723c */ /* 0x040ff00000041804 */
[----:B------:R-:W-:Y:S08]  /*e670*/  HMMA.16816.F32.BF16 R8, R68, R46, R8 ;  /* 0x0000002e4408723c */ /* 0x000ff00000041808 */
[C---:B------:R-:W-:Y:S08]  /*e680*/  HMMA.16816.F32.BF16 R44, R64.reuse, R48, RZ ;  /* 0x00000030402c723c */ /* 0x040ff000000418ff */
[----:B------:R-:W-:Y:S08]  /*e690*/  HMMA.16816.F32.BF16 R48, R64, R50, RZ ;  /* 0x000000324030723c */ /* 0x000ff000000418ff */
[C---:B--2---:R-:W-:Y:S08]  /*e6a0*/  HMMA.16816.F32.BF16 R12, R68.reuse, R36, R12 ;  /* 0x00000024440c723c */ /* 0x044ff0000004180c */
[C---:B------:R-:W-:Y:S08]  /*e6b0*/  HMMA.16816.F32.BF16 R16, R68.reuse, R38, R16 ;  /* 0x000000264410723c */ /* 0x040ff00000041810 */
[C---:B------:R-:W-:Y:S08]  /*e6c0*/  HMMA.16816.F32.BF16 R28, R68.reuse, R52, R28 ;  /* 0x00000034441c723c */ /* 0x040ff0000004181c */
[----:B------:R-:W-:Y:S08]  /*e6d0*/  HMMA.16816.F32.BF16 R32, R68, R54, R32 ;  /* 0x000000364420723c */ /* 0x000ff00000041820 */
[C---:B------:R-:W-:Y:S08]  /*e6e0*/  HMMA.16816.F32.BF16 R36, R64.reuse, R40, RZ ;  /* 0x000000284024723c */ /* 0x040ff000000418ff */
[C---:B-----5:R-:W-:Y:S08]  /*e6f0*/  HMMA.16816.F32.BF16 R52, R64.reuse, R56, RZ ;  /* 0x000000384034723c */ /* 0x060ff000000418ff */
[C---:B------:R-:W-:Y:S08]  /*e700*/  HMMA.16816.F32.BF16 R40, R64.reuse, R42, RZ ;  /* 0x0000002a4028723c */ /* 0x040ff000000418ff */
[C---:B------:R-:W-:Y:S08]  /*e710*/  HMMA.16816.F32.BF16 R56, R64.reuse, R58, RZ ;  /* 0x0000003a4038723c */ /* 0x040ff000000418ff */
[C---:B------:R-:W-:Y:S08]  /*e720*/  HMMA.16816.F32.BF16 R60, R64.reuse, R76, RZ ;  /* 0x0000004c403c723c */ /* 0x040ff000000418ff */
[----:B------:R-:W-:Y:S01]  /*e730*/  HMMA.16816.F32.BF16 R64, R64, R78, RZ ;  /* 0x0000004e4040723c */ /* 0x000fe200000418ff */
[----:B------:R-:W1:Y:S07]  /*e740*/  LDSM.16.M88.4 R76, [R0+0x2800] ;  /* 0x00280000004c783b */ /* 0x000e6e0000000200 */
[C---:B------:R-:W-:Y:S08]  /*e750*/  HMMA.16816.F32.BF16 R44, R68.reuse, R72, R44 ;  /* 0x00000048442c723c */ /* 0x040ff0000004182c */
[C---:B------:R-:W-:Y:S01]  /*e760*/  HMMA.16816.F32.BF16 R48, R68.reuse, R74, R48 ;  /* 0x0000004a4430723c */ /* 0x040fe20000041830 */
[----:B------:R-:W2:Y:S01]  /*e770*/  LDSM.16.M88.4 R72, [R0+0x2c00] ;  /* 0x002c00000048783b */ /* 0x000ea20000000200 */
[----:B------:R-:W-:Y:S04]  /*e780*/  DEPBAR.LE SB0, 0x0 ;  /* 0x000080000000791a */ /* 0x000fe80000000000 */
[----:B------:R-:W-:Y:S02]  /*e790*/  BAR.SYNC.DEFER_BLOCKING 0x0 ;  /* 0x0000000000007b1d */ /* 0x000fe40000010000 */
[C---:B---3--:R-:W-:Y:S08]  /*e7a0*/  HMMA.16816.F32.BF16 R36, R68.reuse, R80, R36 ;  /* 0x000000504424723c */ /* 0x048ff00000041824 */
        /* <DEDUP_REMOVED lines=55> */
[----:B------:R-:W1:Y:S01]  /*eb20*/  LDC.64 R76, c[0x0][0x3b8] ;  /* 0x0000ee00ff4c7b82 */ /* 0x000e620000000a00 */
        /* <DEDUP_REMOVED lines=17> */
[CC--:B-1----:R-:W-:Y:S01]  /*ec40*/  IMAD.WIDE.U32 R124, R0.reuse, R76.reuse, RZ ;  /* 0x0000004c007c7225 */ /* 0x0c2fe200078e00ff */
[----:B------:R-:W-:Y:S01]  /*ec50*/  SHF.R.S32.HI R113, RZ, 0x1f, R0 ;  /* 0x0000001fff717819 */ /* 0x000fe20000011400 */
[----:B------:R-:W2:Y:S04]  /*ec60*/  LDG.E R72, desc[UR6][R126.64] ;  /* 0x000000067e487981 */ /* 0x000ea8000c1e1900 */
[----:B------:R-:W-:Y:S04]  /*ec70*/  IMAD R74, R113, R76, RZ ;  /* 0x0000004c714a7224 */ /* 0x000fe800078e02ff */
        /* <DEDUP_REMOVED lines=10> */
.L_x_4238:
        /* <DEDUP_REMOVED lines=8> */
[CC--:B------:R-:W-:Y:S02]  /*eda0*/  @!P2 LEA.HI.X R73, R76.reuse, R95.reuse, R70, 0x6, P6 ;  /* 0x0000005f4c49a211 */ /* 0x0c0fe400030f3446 */
[CC--:B------:R-:W-:Y:S01]  /*edb0*/  @!P2 IADD3 R68, P4, P0, R69.reuse, R112.reuse, R69 ;  /* 0x000000704544a210 */ /* 0x0c0fe2000789e045 */
[----:B------:R1:W-:Y:S01]  /*edc0*/  @P2 STS.128 [R121+0x1000], RZ ;  /* 0x001000ff79002388 */ /* 0x0003e20000000c00 */
[----:B------:R-:W-:Y:S02]  /*edd0*/  @!P2 SHF.L.U64.HI R2, R76, 0x6, R81 ;  /* 0x000000064c02a819 */ /* 0x000fe40000010251 */
[----:B------:R-:W-:Y:S01]  /*ede0*/  @!P2 IADD3.X R71, PT, PT, R0, R95, R0, P4, P0 ;  /* 0x0000005f0047a210 */ /* 0x000fe200027e0400 */
        /* <DEDUP_REMOVED lines=20> */
.L_x_4237:
[C---:B-1----:R-:W-:Y:S01]  /*ef30*/  IADD3 R72, PT, PT, R90.reuse, -0x40, RZ ;  /* 0xffffffc05a487810 */ /* 0x042fe20007ffe0ff */
[----:B------:R-:W-:Y:S01]  /*ef40*/  LDSM.16.MT88.4 R80, [R120+0x3000] ;  /* 0x003000007850783b */ /* 0x000fe20000004200 */
[C---:B------:R-:W-:Y:S02]  /*ef50*/  IADD3 R74, PT, PT, R90.reuse, -0x3f, RZ ;  /* 0xffffffc15a4a7810 */ /* 0x040fe40007ffe0ff */
[----:B------:R-:W-:Y:S02]  /*ef60*/  I2FP.F32.U32 R72, R72 ;  /* 0x0000004800487245 */ /* 0x000fe40000201000 */
[C---:B------:R-:W-:Y:S02]  /*ef70*/  IADD3 R75, PT, PT, R90.reuse, -0x38, RZ ;  /* 0xffffffc85a4b7810 */ /* 0x040fe40007ffe0ff */
[----:B------:R-:W-:Y:S01]  /*ef80*/  I2FP.F32.U32 R74, R74 ;  /* 0x0000004a004a7245 */ /* 0x000fe20000201000 */
[CC--:B------:R-:W-:Y:S01]  /*ef90*/  FFMA.FTZ R4, R87.reuse, R72.reuse, R4 ;  /* 0x0000004857047223 */ /* 0x0c0fe20000010004 */
[C---:B------:R-:W-:Y:S01]  /*efa0*/  FFMA.FTZ R6, R87.reuse, R72, R6 ;  /* 0x0000004857067223 */ /* 0x040fe20000010006 */
[----:B------:R-:W-:Y:S02]  /*efb0*/  I2FP.F32.U32 R75, R75 ;  /* 0x0000004b004b7245 */ /* 0x000fe40000201000 */
[C---:B------:R-:W-:Y:S01]  /*efc0*/  IADD3 R72, PT, PT, R90.reuse, -0x37, RZ ;  /* 0xffffffc95a487810 */ /* 0x040fe20007ffe0ff */
[CC--:B------:R-:W-:Y:S01]  /*efd0*/  FFMA.FTZ R5, R87.reuse, R74.reuse, R5 ;  /* 0x0000004a57057223 */ /* 0x0c0fe20000010005 */
[C---:B------:R-:W-:Y:S01]  /*efe0*/  IADD3 R76, PT, PT, R90.reuse, -0x30, RZ ;  /* 0xffffffd05a4c7810 */ /* 0x040fe20007ffe0ff */
[C---:B------:R-:W-:Y:S01]  /*eff0*/  FFMA.FTZ R7, R87.reuse, R74, R7 ;  /* 0x0000004a57077223 */ /* 0x040fe20000010007 */
        /* <DEDUP_REMOVED lines=18> */
[C---:B------:R-:W-:Y:S01]  /*f120*/  IADD3 R74, PT, PT, R90.reuse, -0x1f, RZ ;  /* 0xffffffe15a4a7810 */ /* 0x040fe20007ffe0ff */
[C---:B------:R-:W-:Y:S01]  /*f130*/  FFMA.FTZ R18, R87.reuse, R75, R18 ;  /* 0x0000004b57127223 */ /* 0x040fe20000010012 */
[----:B------:R-:W-:Y:S01]  /*f140*/  I2FP.F32.U32 R75, R76 ;  /* 0x0000004c004b7245 */ /* 0x000fe20000201000 */
[C---:B------:R-:W-:Y:S01]  /*f150*/  FFMA.FTZ R17, R87.reuse, R72, R17 ;  /* 0x0000004857117223 */ /* 0x040fe20000010011 */
[----:B------:R-:W-:Y:S01]  /*f160*/  I2FP.F32.U32 R0, R74 ;  /* 0x0000004a00007245 */ /* 0x000fe20000201000 */
[C---:B------:R-:W-:Y:S01]  /*f170*/  FFMA.FTZ R19, R87.reuse, R72, R19 ;  /* 0x0000004857137223 */ /* 0x040fe20000010013 */
[C---:B------:R-:W-:Y:S01]  /*f180*/  IADD3 R2, PT, PT, R90.reuse, -0x18, RZ ;  /* 0xffffffe85a027810 */ /* 0x040fe20007ffe0ff */
[CC--:B------:R-:W-:Y:S01]  /*f190*/  FFMA.FTZ R20, R87.reuse, R75.reuse, R20 ;  /* 0x0000004b57147223 */ /* 0x0c0fe20000010014 */
[C---:B------:R-:W-:Y:S01]  /*f1a0*/  IADD3 R68, PT, PT, R90.reuse, -0x17, RZ ;  /* 0xffffffe95a447810 */ /* 0x040fe20007ffe0ff */
[C---:B------:R-:W-:Y:S01]  /*f1b0*/  FFMA.FTZ R22, R87.reuse, R75, R22 ;  /* 0x0000004b57167223 */ /* 0x040fe20000010016 */
[C---:B------:R-:W-:Y:S01]  /*f1c0*/  FFMA.FTZ R21, R87.reuse, R0, R21 ;  /* 0x0000000057157223 */ /* 0x040fe20000010015 */
[----:B------:R-:W-:Y:S01]  /*f1d0*/  I2FP.F32.U32 R69, R2 ;  /* 0x0000000200457245 */ /* 0x000fe20000201000 */
        /* <DEDUP_REMOVED lines=11> */
[CC--:B------:R-:W-:Y:S01]  /*f290*/  FFMA.FTZ R28, R87.reuse, R2.reuse, R28 ;  /* 0x00000002571c7223 */ /* 0x0c0fe2000001001c */
[----:B------:R-:W-:Y:S01]  /*f2a0*/  I2FP.F32.U32 R69, R69 ;  /* 0x0000004500457245 */ /* 0x000fe20000201000 */
[C---:B------:R-:W-:Y:S01]  /*f2b0*/  FFMA.FTZ R30, R87.reuse, R2, R30 ;  /* 0x00000002571e7223 */ /* 0x040fe2000001001e */
[C---:B------:R-:W-:Y:S01]  /*f2c0*/  IADD3 R68, PT, PT, R90.reuse, -0x7, RZ ;  /* 0xfffffff95a447810 */ /* 0x040fe20007ffe0ff */
[CC--:B------:R-:W-:Y:S01]  /*f2d0*/  FFMA.FTZ R29, R87.reuse, R0.reuse, R29 ;  /* 0x00000000571d7223 */ /* 0x0c0fe2000001001d */
[C---:B------:R-:W-:Y:S01]  /*f2e0*/  FFMA.FTZ R31, R87.reuse, R0, R31 ;  /* 0x00000000571f7223 */ /* 0x040fe2000001001f */
[CC--:B------:R-:W-:Y:S01]  /*f2f0*/  FFMA.FTZ R32, R87.reuse, R69.reuse, R32 ;  /* 0x0000004557207223 */ /* 0x0c0fe20000010020 */
[----:B------:R-:W-:Y:S01]  /*f300*/  I2FP.F32.U32 R2, R68 ;  /* 0x0000004400027245 */ /* 0x000fe20000201000 */
[C---:B------:R-:W-:Y:S01]  /*f310*/  FFMA.FTZ R34, R87.reuse, R69, R34 ;  /* 0x0000004557227223 */ /* 0x040fe20000010022 */
[C---:B------:R-:W-:Y:S02]  /*f320*/  IADD3 R0, PT, PT, R90.reuse, 0x1, RZ ;  /* 0x000000015a007810 */ /* 0x040fe40007ffe0ff */
[----:B------:R-:W-:Y:S01]  /*f330*/  I2FP.F32.U32 R69, R90 ;  /* 0x0000005a00457245 */ /* 0x000fe20000201000 */
[C---:B------:R-:W-:Y:S01]  /*f340*/  FFMA.FTZ R33, R87.reuse, R2, R33 ;  /* 0x0000000257217223 */ /* 0x040fe20000010021 */
[----:B------:R-:W-:Y:S01]  /*f350*/  I2FP.F32.U32 R0, R0 ;  /* 0x0000000000007245 */ /* 0x000fe20000201000 */
[C---:B------:R-:W-:Y:S01]  /*f360*/  FFMA.FTZ R35, R87.reuse, R2, R35 ;  /* 0x0000000257237223 */ /* 0x040fe20000010023 */
[C---:B------:R-:W-:Y:S01]  /*f370*/  IADD3 R68, PT, PT, R90.reuse, 0x8, RZ ;  /* 0x000000085a447810 */ /* 0x040fe20007ffe0ff */
[CC--:B------:R-:W-:Y:S01]  /*f380*/  FFMA.FTZ R36, R87.reuse, R69.reuse, R36 ;  /* 0x0000004557247223 */ /* 0x0c0fe20000010024 */
[C---:B------:R-:W-:Y:S01]  /*f390*/  IADD3 R2, PT, PT, R90.reuse, 0x9, RZ ;  /* 0x000000095a027810 */ /* 0x040fe20007ffe0ff */
[C---:B------:R-:W-:Y:S01]  /*f3a0*/  FFMA.FTZ R38, R87.reuse, R69, R38 ;  /* 0x0000004557267223 */ /* 0x040fe20000010026 */
[C---:B------:R-:W-:Y:S01]  /*f3b0*/  FFMA.FTZ R37, R87.reuse, R0, R37 ;  /* 0x0000000057257223 */ /* 0x040fe20000010025 */
[----:B------:R-:W-:Y:S01]  /*f3c0*/  I2FP.F32.U32 R69, R68 ;  /* 0x0000004400457245 */ /* 0x000fe20000201000 */
[C---:B------:R-:W-:Y:S01]  /*f3d0*/  FFMA.FTZ R39, R87.reuse, R0, R39 ;  /* 0x0000000057277223 */ /* 0x040fe20000010027 */
[----:B------:R-:W-:Y:S02]  /*f3e0*/  I2FP.F32.U32 R0, R2 ;  /* 0x0000000200007245 */ /* 0x000fe40000201000 */
[C---:B------:R-:W-:Y:S01]  /*f3f0*/  IADD3 R68, PT, PT, R90.reuse, 0x11, RZ ;  /* 0x000000115a447810 */ /* 0x040fe20007ffe0ff */
[CC--:B------:R-:W-:Y:S01]  /*f400*/  FFMA.FTZ R40, R87.reuse, R69.reuse, R40 ;  /* 0x0000004557287223 */ /* 0x0c0fe20000010028 */
[C---:B------:R-:W-:Y:S01]  /*f410*/  FFMA.FTZ R42, R87.reuse, R69, R42 ;  /* 0x00000045572a7223 */ /* 0x040fe2000001002a */
[CC--:B------:R-:W-:Y:S01]  /*f420*/  FFMA.FTZ R41, R87.reuse, R0.reuse, R41 ;  /* 0x0000000057297223 */ /* 0x0c0fe20000010029 */
[----:B------:R-:W-:Y:S01]  /*f430*/  FFMA.FTZ R43, R87, R0, R43 ;  /* 0x00000000572b7223 */ /* 0x000fe2000001002b */
[----:B------:R-:W-:Y:S02]  /*f440*/  I2FP.F32.U32 R0, R68 ;  /* 0x0000004400007245 */ /* 0x000fe40000201000 */
[----:B------:R-:W-:Y:S02]  /*f450*/  FMNMX3.FTZ R68, R91, R4, R5, !PT ;  /* 0x000000045b447276 */ /* 0x000fe40007810005 */
[C---:B------:R-:W-:Y:S02]  /*f460*/  IADD3 R70, PT, PT, R90.reuse, 0x10, RZ ;  /* 0x000000105a467810 */ /* 0x040fe40007ffe0ff */
[C---:B------:R-:W-:Y:S02]  /*f470*/  IADD3 R2, PT, PT, R90.reuse, 0x18, RZ ;  /* 0x000000185a027810 */ /* 0x040fe40007ffe0ff */
[----:B------:R-:W-:Y:S02]  /*f480*/  I2FP.F32.U32 R69, R70 ;  /* 0x0000004600457245 */ /* 0x000fe40000201000 */
[----:B------:R-:W-:Y:S02]  /*f490*/  I2FP.F32.U32 R71, R2 ;  /* 0x0000000200477245 */ /* 0x000fe40000201000 */
[C---:B------:R-:W-:Y:S01]  /*f4a0*/  IADD3 R2, PT, PT, R90.reuse, 0x19, RZ ;  /* 0x000000195a027810 */ /* 0x040fe20007ffe0ff */
[CC--:B------:R-:W-:Y:S01]  /*f4b0*/  FFMA.FTZ R44, R87.reuse, R69.reuse, R44 ;  /* 0x00000045572c7223 */ /* 0x0c0fe2000001002c */
[C---:B------:R-:W-:Y:S01]  /*f4c0*/  FFMA.FTZ R46, R87.reuse, R69, R46 ;  /* 0x00000045572e7223 */ /* 0x040fe2000001002e */
[----:B------:R-:W-:Y:S01]  /*f4d0*/  IADD3 R69, PT, PT, R90, 0x20, RZ ;  /* 0x000000205a457810 */ /* 0x000fe20007ffe0ff */
[C---:B------:R-:W-:Y:S01]  /*f4e0*/  FFMA.FTZ R45, R87.reuse, R0, R45 ;  /* 0x00000000572d7223 */ /* 0x040fe2000001002d */
[----:B------:R-:W-:Y:S01]  /*f4f0*/  FMNMX3.FTZ R70, R68, R8, R9, !PT ;  /* 0x0000000844467276 */ /* 0x000fe20007810009 */
[C---:B------:R-:W-:Y:S01]  /*f500*/  FFMA.FTZ R47, R87.reuse, R0, R47 ;  /* 0x00000000572f7223 */ /* 0x040fe2000001002f */
[----:B------:R-:W-:Y:S01]  /*f510*/  I2FP.F32.U32 R0, R2 ;  /* 0x0000000200007245 */ /* 0x000fe20000201000 */
[C---:B------:R-:W-:Y:S01]  /*f520*/  FFMA.FTZ R48, R87.reuse, R71, R48 ;  /* 0x0000004757307223 */ /* 0x040fe20000010030 */
[----:B------:R-:W-:Y:S01]  /*f530*/  I2FP.F32.U32 R2, R69 ;  /* 0x0000004500027245 */ /* 0x000fe20000201000 */
[C---:B------:R-:W-:Y:S01]  /*f540*/  FFMA.FTZ R50, R87.reuse, R71, R50 ;  /* 0x0000004757327223 */ /* 0x040fe20000010032 */
[----:B------:R-:W-:Y:S01]  /*f550*/  FMNMX3.FTZ R69, R92, R6, R7, !PT ;  /* 0x000000065c457276 */ /* 0x000fe20007810007 */
[C---:B------:R-:W-:Y:S01]  /*f560*/  FFMA.FTZ R49, R87.reuse, R0, R49 ;  /* 0x0000000057317223 */ /* 0x040fe20000010031 */
[----:B------:R-:W-:Y:S01]  /*f570*/  FMNMX3.FTZ R70, R70, R12, R13, !PT ;  /* 0x0000000c46467276 */ /* 0x000fe2000781000d */
[C---:B------:R-:W-:Y:S01]  /*f580*/  FFMA.FTZ R51, R87.reuse, R0, R51 ;  /* 0x0000000057337223 */ /* 0x040fe20000010033 */
[CC--:B------:R-:W-:Y:S01]  /*f590*/  FFMA.FTZ R52, R87.reuse, R2.reuse, R52 ;  /* 0x0000000257347223 */ /* 0x0c0fe20000010034 */
[----:B------:R-:W-:Y:S01]  /*f5a0*/  IADD3 R68, PT, PT, R90, 0x21, RZ ;  /* 0x000000215a447810 */ /* 0x000fe20007ffe0ff */
[----:B------:R-:W-:Y:S01]  /*f5b0*/  FFMA.FTZ R54, R87, R2, R54 ;  /* 0x0000000257367223 */ /* 0x000fe20000010036 */
[----:B------:R-:W-:Y:S02]  /*f5c0*/  FMNMX3.FTZ R70, R70, R16, R17, !PT ;  /* 0x0000001046467276 */ /* 0x000fe40007810011 */
[----:B------:R-:W-:Y:S02]  /*f5d0*/  I2FP.F32.U32 R0, R68 ;  /* 0x0000004400007245 */ /* 0x000fe40000201000 */
[----:B------:R-:W-:Y:S02]  /*f5e0*/  FMNMX3.FTZ R70, R70, R20, R21, !PT ;  /* 0x0000001446467276 */ /* 0x000fe40007810015 */
        /* <DEDUP_REMOVED lines=25> */
[CC--:B------:R-:W-:Y:S01]  /*f780*/  FFMA.FTZ R57, R87.reuse, R2.reuse, R57 ;  /* 0x0000000257397223 */ /* 0x0c0fe20000010039 */
[----:B------:R-:W-:Y:S01]  /*f790*/  I2FP.F32.U32 R69, R69 ;  /* 0x0000004500457245 */ /* 0x000fe20000201000 */
[C---:B------:R-:W-:Y:S01]  /*f7a0*/  FFMA.FTZ R59, R87.reuse, R2, R59 ;  /* 0x00000002573b7223 */ /* 0x040fe2000001003b */
[----:B------:R-:W-:Y:S02]  /*f7b0*/  IADD3 R2, PT, PT, R90, 0x38, RZ ;  /* 0x000000385a027810 */ /* 0x000fe40007ffe0ff */
[----:B------:R-:W-:Y:S01]  /*f7c0*/  FMNMX3.FTZ R70, R70, R56, R57, !PT ;  /* 0x0000003846467276 */ /* 0x000fe20007810039 */
[CC--:B------:R-:W-:Y:S01]  /*f7d0*/  FFMA.FTZ R60, R87.reuse, R69.reuse, R60 ;  /* 0x00000045573c7223 */ /* 0x0c0fe2000001003c */
[----:B------:R-:W-:Y:S01]  /*f7e0*/  I2FP.F32.U32 R2, R2 ;  /* 0x0000000200027245 */ /* 0x000fe20000201000 */
[----:B------:R-:W-:Y:S01]  /*f7f0*/  FFMA.FTZ R62, R87, R69, R62 ;  /* 0x00000045573e7223 */ /* 0x000fe2000001003e */
[----:B------:R-:W-:Y:S02]  /*f800*/  FMNMX3.FTZ R69, R68, R42, R43, !PT ;  /* 0x0000002a44457276 */ /* 0x000fe4000781002b */
[C---:B------:R-:W-:Y:S02]  /*f810*/  IADD3 R68, PT, PT, R90.reuse, 0x39, RZ ;  /* 0x000000395a447810 */ /* 0x040fe40007ffe0ff */
[----:B------:R-:W-:Y:S02]  /*f820*/  FMNMX3.FTZ R69, R69, R46, R47, !PT ;  /* 0x0000002e45457276 */ /* 0x000fe4000781002f */
[----:B------:R-:W-:Y:S02]  /*f830*/  I2FP.F32.U32 R68, R68 ;  /* 0x0000004400447245 */ /* 0x000fe40000201000 */
[----:B------:R-:W-:Y:S02]  /*f840*/  IADD3 R0, PT, PT, R90, 0x31, RZ ;  /* 0x000000315a007810 */ /* 0x000fe40007ffe0ff */
[----:B------:R-:W-:Y:S02]  /*f850*/  IADD3 R130, PT, PT, R130, -0x1, RZ ;  /* 0xffffffff82827810 */ /* 0x000fe40007ffe0ff */
[----:B------:R-:W-:Y:S02]  /*f860*/  I2FP.F32.U32 R0, R0 ;  /* 0x0000000000007245 */ /* 0x000fe40000201000 */
[----:B------:R-:W-:Y:S02]  /*f870*/  IADD3 R132, PT, PT, R132, -0x80, RZ ;  /* 0xffffff8084847810 */ /* 0x000fe40007ffe0ff */
[----:B------:R-:W-:Y:S01]  /*f880*/  IADD3 R90, PT, PT, R90, -0x80, RZ ;  /* 0xffffff805a5a7810 */ /* 0x000fe20007ffe0ff */
[CC--:B------:R-:W-:Y:S01]  /*f890*/  FFMA.FTZ R61, R87.reuse, R0.reuse, R61 ;  /* 0x00000000573d7223 */ /* 0x0c0fe2000001003d */
[----:B------:R-:W-:Y:S01]  /*f8a0*/  FFMA.FTZ R63, R87, R0, R63 ;  /* 0x00000000573f7223 */ /* 0x000fe2000001003f */
[----:B------:R-:W-:Y:S01]  /*f8b0*/  FMNMX3.FTZ R0, R69, R50, R51, !PT ;  /* 0x0000003245007276 */ /* 0x000fe20007810033 */
[CC--:B------:R-:W-:Y:S01]  /*f8c0*/  FFMA.FTZ R64, R87.reuse, R2.reuse, R64 ;  /* 0x0000000257407223 */ /* 0x0c0fe20000010040 */
[C---:B------:R-:W-:Y:S01]  /*f8d0*/  FFMA.FTZ R66, R87.reuse, R2, R66 ;  /* 0x0000000257427223 */ /* 0x040fe20000010042 */
[----:B------:R-:W-:Y:S01]  /*f8e0*/  FMNMX3.FTZ R70, R70, R60, R61, !PT ;  /* 0x0000003c46467276 */ /* 0x000fe2000781003d */
[CC--:B------:R-:W-:Y:S01]  /*f8f0*/  FFMA.FTZ R65, R87.reuse, R68.reuse, R65 ;  /* 0x0000004457417223 */ /* 0x0c0fe20000010041 */
[----:B------:R-:W-:Y:S01]  /*f900*/  FFMA.FTZ R67, R87, R68, R67 ;  /* 0x0000004457437223 */ /* 0x000fe20000010043 */
        /* <DEDUP_REMOVED lines=8> */
[----:B------:R-:W-:Y:S02]  /*f990*/  FMNMX.FTZ R79, R77, R2, !PT ;  /* 0x000000024d4f7209 */ /* 0x000fe40007810000 */
[----:B------:R-:W-:Y:S02]  /*f9a0*/  MOV R77, R123 ;  /* 0x0000007b004d7202 */ /* 0x000fe40000000f00 */
[----:B------:R-:W1:Y:S01]  /*f9b0*/  SHFL.BFLY PT, R0, R71, 0x1, 0x1f ;  /* 0x0c201f0047007f89 */ /* 0x000e6200000e0000 */
[----:B------:R-:W-:Y:S07]  /*f9c0*/  @P1 IADD3 R77, PT, PT, R128, -0x20, RZ ;  /* 0xffffffe0804d1810 */ /* 0x000fee0007ffe0ff */
[----:B------:R-:W2:Y:S01]  /*f9d0*/  SHFL.BFLY PT, R70, R79, 0x1, 0x1f ;  /* 0x0c201f004f467f89 */ /* 0x000ea200000e0000 */
[----:B-1----:R-:W-:Y:S02]  /*f9e0*/  FMNMX.FTZ R69, R71, R0, !PT ;  /* 0x0000000047457209 */ /* 0x002fe40007810000 */
[----:B--2---:R-:W-:Y:S03]  /*f9f0*/  FMNMX.FTZ R70, R79, R70, !PT ;  /* 0x000000464f467209 */ /* 0x004fe60007810000 */
[C---:B------:R-:W-:Y:S01]  /*fa00*/  FADD.FTZ R72, -R69.reuse, R92 ;  /* 0x0000005c45487221 */ /* 0x040fe20000010100 */
[C---:B------:R-:W-:Y:S01]  /*fa10*/  FSETP.NEU.FTZ.AND P0, PT, R70.reuse, -INF , PT ;  /* 0xff8000004600780b */ /* 0x040fe20003f1d000 */
[C---:B------:R-:W-:Y:S01]  /*fa20*/  FADD.FTZ R68, -R70.reuse, R91 ;  /* 0x0000005b46447221 */ /* 0x040fe20000010100 */
[----:B------:R-:W-:Y:S01]  /*fa30*/  FMUL.FTZ R2, R70, UR4 ;  /* 0x0000000446027c20 */ /* 0x000fe20008410000 */
[----:B------:R-:W-:Y:S02]  /*fa40*/  FMUL.FTZ R75, R72, UR4 ;  /* 0x00000004484b7c20 */ /* 0x000fe40008410000 */
        /* <DEDUP_REMOVED lines=53> */
[----:B------:R-:W-:Y:S03]  /*fda0*/  FFMA.FTZ R52, R30, UR4, -R4 ;  /* 0x000000041e347c23 */ /* 0x000fe60008010804 */
[----:B------:R-:W1:Y:S01]  /*fdb0*/  MUFU.EX2 R149, R149 ;  /* 0x0000009500957308 */ /* 0x000e620000000800 */
[----:B------:R-:W-:Y:S01]  /*fdc0*/  FFMA.FTZ R45, R56, UR4, -R68 ;  /* 0x00000004382d7c23 */ /* 0x000fe20008010844 */
        /* <DEDUP_REMOVED lines=14> */
[----:B------:R-:W2:Y:S01]  /*feb0*/  MUFU.EX2 R135, R135 ;  /* 0x0000008700877308 */ /* 0x000ea20000000800 */
[----:B-1----:R-:W-:Y:S01]  /*fec0*/  F2FP.BF16.F32.PACK_AB R124, R149, R0 ;  /* 0x00000000957c723e */ /* 0x002fe200000010ff */
[----:B------:R-:W-:Y:S01]  /*fed0*/  FFMA.FTZ R0, R73, R88, R0 ;  /* 0x0000005849007223 */ /* 0x000fe20000010000 */
[----:B------:R-:W-:Y:S01]  /*fee0*/  FFMA.FTZ R48, R53, UR4, -R68 ;  /* 0x0000000435307c23 */ /* 0x000fe20008010844 */
[----:B------:R-:W-:Y:S01]  /*fef0*/  FFMA.FTZ R53, R34, UR4, -R4 ;  /* 0x0000000422357c23 */ /* 0x000fe20008010804 */
[----:B------:R-:W-:Y:S01]  /*ff00*/  FFMA.FTZ R44, R44, UR4, -R68 ;  /* 0x000000042c2c7c23 */ /* 0x000fe20008010844 */
[--C-:B------:R-:W-:Y:S01]  /*ff10*/  FFMA.FTZ R50, R50, UR4, -R4.reuse ;  /* 0x0000000432327c23 */ /* 0x100fe20008010804 */
[--C-:B------:R-:W-:Y:S03]  /*ff20*/  FFMA.FTZ R51, R51, UR4, -R4.reuse ;  /* 0x0000000433337c23 */ /* 0x100fe60008010804 */
[----:B------:R-:W-:Y:S01]  /*ff30*/  MUFU.EX2 R2, R2 ;  /* 0x0000000200027308 */ /* 0x000fe20000000800 */
[--C-:B------:R-:W-:Y:S01]  /*ff40*/  FFMA.FTZ R54, R54, UR4, -R4.reuse ;  /* 0x0000000436367c23 */ /* 0x100fe20008010804 */
[--C-:B------:R-:W-:Y:S01]  /*ff50*/  FFMA.FTZ R55, R55, UR4, -R4.reuse ;  /* 0x0000000437377c23 */ /* 0x100fe20008010804 */
[--C-:B------:R-:W-:Y:S01]  /*ff60*/  FFMA.FTZ R58, R58, UR4, -R4.reuse ;  /* 0x000000043a3a7c23 */ /* 0x100fe20008010804 */
[----:B------:R-:W-:Y:S01]  /*ff70*/  FFMA.FTZ R59, R59, UR4, -R4 ;  /* 0x000000043b3b7c23 */ /* 0x000fe20008010804 */
[----:B------:R-:W-:Y:S01]  /*ff80*/  FADD.FTZ R149, R149, R0 ;  /* 0x0000000095957221 */ /* 0x000fe20000010000 */
[----:B------:R-:W-:Y:S01]  /*ff90*/  FFMA.FTZ R0, R57, UR4, -R68 ;  /* 0x0000000439007c23 */ /* 0x000fe20008010844 */
[----:B------:R-:W-:Y:S03]  /*ffa0*/  FFMA.FTZ R57, R39, UR4, -R4 ;  /* 0x0000000427397c23 */ /* 0x000fe60008010804 */
[----:B------:R-:W1:Y:S01]  /*ffb0*/  MUFU.EX2 R151, R151 ;  /* 0x0000009700977308 */ /* 0x000e620000000800 */
[----:B--2---:R-:W-:Y:S01]  /*ffc0*/  F2FP.BF16.F32.PACK_AB R126, R135, R150 ;  /* 0x00000096877e723e */ /* 0x004fe200000010ff */
[----:B------:R-:W-:Y:S01]  /*ffd0*/  FFMA.FTZ R39, R61, UR4, -R68 ;  /* 0x000000043d277c23 */ /* 0x000fe20008010844 */
[--C-:B------:R-:W-:Y:S01]  /*ffe0*/  FFMA.FTZ R61, R46, UR4, -R4.reuse ;  /* 0x000000042e3d7c23 */ /* 0x100fe20008010804 */
[----:B------:R-:W-:Y:S01]  /*fff0*/  FFMA.FTZ R46, R47, UR4, -R4 ;  /* 0x000000042f2e7c23 */ /* 0x000fe20008010804 */
[----:B------:R-:W-:Y:S01]  /*10000*/  FADD.FTZ R150, R150, R149 ;  /* 0x0000009596967221 */ /* 0x000fe20000010000 */
[----:B------:R-:W-:Y:S01]  /*10010*/  FFMA.FTZ R47, R64, UR4, -R68 ;  /* 0x00000004402f7c23 */ /* 0x000fe20008010844 */
[----:B------:R-:W-:Y:S03]  /*10020*/  ISETP.NE.AND P0, PT, R130, RZ, PT ;  /* 0x000000ff8200720c */ /* 0x000fe60003f05270 */
[----:B------:R-:W-:Y:S01]  /*10030*/  MUFU.EX2 R138, R138 ;  /* 0x0000008a008a7308 */ /* 0x000fe20000000800 */
[----:B------:R-:W-:Y:S01]  /*10040*/  FADD.FTZ R135, R135, R150 ;  /* 0x0000009687877221 */ /* 0x000fe20000010000 */
[----:B------:R-:W-:Y:S08]  /*10050*/  FFMA.FTZ R66, R66, UR4, -R4 ;  /* 0x0000000442427c23 */ /* 0x000ff00008010804 */
[----:B------:R-:W2:Y:S01]  /*10060*/  MUFU.EX2 R141, R141 ;  /* 0x0000008d008d7308 */ /* 0x000ea20000000800 */
[----:B-1----:R-:W-:Y:S01]  /*10070*/  F2FP.BF16.F32.PACK_AB R125, R151, R2 ;  /* 0x00000002977d723e */ /* 0x002fe200000010ff */
[----:B------:R-:W-:Y:S01]  /*10080*/  FFMA.FTZ R2, R71, R89, R2 ;  /* 0x0000005947027223 */ /* 0x000fe20000010002 */
[----:B------:R-:W-:Y:S02]  /*10090*/  FFMA.FTZ R71, R31, UR4, -R4 ;  /* 0x000000041f477c23 */ /* 0x000fe40008010804 */
[----:B------:R-:W-:Y:S01]  /*100a0*/  LDSM.16.MT88.4 R28, [R120+0x3c00] ;  /* 0x003c0000781c783b */ /* 0x000fe20000004200 */
[----:B------:R-:W-:Y:S01]  /*100b0*/  FADD.FTZ R151, R151, R2 ;  /* 0x0000000297977221 */ /* 0x000fe20000010000 */
[--C-:B------:R-:W-:Y:S03]  /*100c0*/  FFMA.FTZ R2, R60, UR4, -R68.reuse ;  /* 0x000000043c027c23 */ /* 0x100fe60008010844 */
[----:B------:R-:W-:Y:S01]  /*100d0*/  MUFU.EX2 R148, R148 ;  /* 0x0000009400947308 */ /* 0x000fe20000000800 */
[----:B------:R-:W-:Y:S09]  /*100e0*/  FFMA.FTZ R68, R65, UR4, -R68 ;  /* 0x0000000441447c23 */ /* 0x000ff20008010844 */
[----:B------:R-:W-:Y:S01]  /*100f0*/  MUFU.EX2 R131, R131 ;  /* 0x0000008300837308 */ /* 0x000fe20000000800 */
[C---:B--2---:R-:W-:Y:S01]  /*10100*/  F2FP.BF16.F32.PACK_AB R127, R141.reuse, R138 ;  /* 0x0000008a8d7f723e */ /* 0x044fe200000010ff */
[----:B------:R-:W-:Y:S04]  /*10110*/  FADD.FTZ R138, R138, R151 ;  /* 0x000000978a8a7221 */ /* 0x000fe80000010000 */
[----:B------:R-:W-:Y:S04]  /*10120*/  FADD.FTZ R141, R141, R138 ;  /* 0x0000008a8d8d7221 */ /* 0x000fe80000010000 */
[----:B------:R-:W-:Y:S01]  /*10130*/  MUFU.EX2 R113, R113 ;  /* 0x0000007100717308 */ /* 0x000fe20000000800 */
[C---:B------:R-:W-:Y:S09]  /*10140*/  HMMA.16816.F32.BF16 R108, R124.reuse, R80, R108 ;  /* 0x000000507c6c723c */ /* 0x040ff2000004186c */
[----:B------:R-:W-:Y:S01]  /*10150*/  MUFU.EX2 R78, R78 ;  /* 0x0000004e004e7308 */ /* 0x000fe20000000800 */
[C---:B------:R-:W-:Y:S01]  /*10160*/  HMMA.16816.F32.BF16 R104, R124.reuse, R82, R104 ;  /* 0x000000527c68723c */ /* 0x040fe20000041868 */
[----:B------:R-:W1:Y:S08]  /*10170*/  LDSM.16.MT88.4 R80, [R77] ;  /* 0x000000004d50783b */ /* 0x000e700000004200 */
[----:B------:R-:W2:Y:S10]  /*10180*/  MUFU.EX2 R146, R146 ;  /* 0x0000009200927308 */ /* 0x000eb40000000800 */
[----:B------:R-:W3:Y:S10]  /*10190*/  MUFU.EX2 R147, R147 ;  /* 0x0000009300937308 */ /* 0x000ef40000000800 */
[----:B------:R-:W-:Y:S01]  /*101a0*/  MUFU.EX2 R145, R145 ;  /* 0x0000009100917308 */ /* 0x000fe20000000800 */
[----:B--2---:R-:W-:Y:S09]  /*101b0*/  FADD.FTZ R60, R146, R141 ;  /* 0x0000008d923c7221 */ /* 0x004ff20000010000 */
[----:B------:R-:W2:Y:S01]  /*101c0*/  MUFU.EX2 R144, R144 ;  /* 0x0000009000907308 */ /* 0x000ea20000000800 */
[----:B---3--:R-:W-:Y:S09]  /*101d0*/  FADD.FTZ R60, R147, R60 ;  /* 0x0000003c933c7221 */ /* 0x008ff20000010000 */
[----:B------:R-:W-:Y:S01]  /*101e0*/  MUFU.EX2 R49, R49 ;  /* 0x0000003100317308 */ /* 0x000fe20000000800 */
[C---:B-1----:R-:W-:Y:S09]  /*101f0*/  HMMA.16816.F32.BF16 R100, R124.reuse, R80, R100 ;  /* 0x000000507c64723c */ /* 0x042ff20000041864 */
[----:B------:R-:W-:Y:S01]  /*10200*/  MUFU.EX2 R142, R142 ;  /* 0x0000008e008e7308 */ /* 0x000fe20000000800 */
[----:B------:R-:W-:Y:S01]  /*10210*/  HMMA.16816.F32.BF16 R96, R124, R82, R96 ;  /* 0x000000527c60723c */ /* 0x000fe20000041860 */
[----:B------:R-:W1:Y:S02]  /*10220*/  LDSM.16.MT88.4 R80, [R120+0x3400] ;  /* 0x003400007850783b */ /* 0x000e640000004200 */
[----:B------:R-:W-:Y:S01]  /*10230*/  F2FP.BF16.F32.PACK_AB R124, R131, R148 ;  /* 0x00000094837c723e */ /* 0x000fe200000010ff */
[----:B------:R-:W-:Y:S01]  /*10240*/  FADD.FTZ R148, R148, R135 ;  /* 0x0000008794947221 */ /* 0x000fe20000010000 */
[----:B------:R-:W-:Y:S04]  /*10250*/  F2FP.BF16.F32.PACK_AB R126, R78, R113 ;  /* 0x000000714e7e723e */ /* 0x000fe800000010ff */
[----:B------:R-:W-:Y:S01]  /*10260*/  MUFU.EX2 R137, R137 ;  /* 0x0000008900897308 */ /* 0x000fe20000000800 */
[----:B------:R-:W-:Y:S01]  /*10270*/  F2FP.BF16.F32.PACK_AB R125, R147, R146 ;  /* 0x00000092937d723e */ /* 0x000fe200000010ff */
[----:B------:R-:W-:Y:S01]  /*10280*/  FADD.FTZ R148, R131, R148 ;  /* 0x0000009483947221 */ /* 0x000fe20000010000 */
[C---:B--2---:R-:W-:Y:S01]  /*10290*/  F2FP.BF16.F32.PACK_AB R127, R144.reuse, R145 ;  /* 0x00000091907f723e */ /* 0x044fe200000010ff */
[----:B------:R-:W-:Y:S02]  /*102a0*/  FADD.FTZ R145, R145, R60 ;  /* 0x0000003c91917221 */ /* 0x000fe40000010000 */
[----:B------:R-:W-:Y:S04]  /*102b0*/  FADD.FTZ R113, R113, R148 ;  /* 0x0000009471717221 */ /* 0x000fe80000010000 */
[----:B------:R-:W-:Y:S01]  /*102c0*/  MUFU.EX2 R133, R133 ;  /* 0x0000008500857308 */ /* 0x000fe20000000800 */
[----:B------:R-:W-:Y:S01]  /*102d0*/  FADD.FTZ R144, R144, R145 ;  /* 0x0000009190907221 */ /* 0x000fe20000010000 */
[----:B------:R-:W-:Y:S04]  /*102e0*/  FADD.FTZ R78, R78, R113 ;  /* 0x000000714e4e7221 */ /* 0x000fe80000010000 */
[----:B------:R-:W-:Y:S04]  /*102f0*/  FADD.FTZ R79, R79, R78 ;  /* 0x0000004e4f4f7221 */ /* 0x000fe80000010000 */
[----:B------:R-:W-:Y:S01]  /*10300*/  MUFU.EX2 R136, R136 ;  /* 0x0000008800887308 */ /* 0x000fe20000000800 */
[----:B------:R-:W-:Y:S09]  /*10310*/  FADD.FTZ R92, R92, R79 ;  /* 0x0000004f5c5c7221 */ /* 0x000ff20000010000 */
[----:B------:R-:W-:Y:S10]  /*10320*/  MUFU.EX2 R52, R52 ;  /* 0x0000003400347308 */ /* 0x000ff40000000800 */
[----:B------:R-:W-:Y:S01]  /*10330*/  MUFU.EX2 R71, R71 ;  /* 0x0000004700477308 */ /* 0x000fe20000000800 */
[C---:B-1----:R-:W-:Y:S09]  /*10340*/  HMMA.16816.F32.BF16 R108, R124.reuse, R80, R108 ;  /* 0x000000507c6c723c */ /* 0x042ff2000004186c */
[----:B------:R-:W-:Y:S01]  /*10350*/  MUFU.EX2 R53, R53 ;  /* 0x0000003500357308 */ /* 0x000fe20000000800 */
[C---:B------:R-:W-:Y:S01]  /*10360*/  HMMA.16816.F32.BF16 R104, R124.reuse, R82, R104 ;  /* 0x000000527c68723c */ /* 0x040fe20000041868 */
[----:B------:R-:W1:Y:S08]  /*10370*/  LDSM.16.MT88.4 R80, [R77+0x400] ;  /* 0x000400004d50783b */ /* 0x000e700000004200 */
[----:B------:R-:W-:Y:S10]  /*10380*/  MUFU.EX2 R56, R56 ;  /* 0x0000003800387308 */ /* 0x000ff40000000800 */
[----:B------:R-:W-:Y:S10]  /*10390*/  MUFU.EX2 R140, R140 ;  /* 0x0000008c008c7308 */ /* 0x000ff40000000800 */
[----:B------:R-:W2:Y:S10]  /*103a0*/  MUFU.EX2 R143, R143 ;  /* 0x0000008f008f7308 */ /* 0x000eb40000000800 */
[----:B------:R-:W-:Y:S10]  /*103b0*/  MUFU.EX2 R139, R139 ;  /* 0x0000008b008b7308 */ /* 0x000ff40000000800 */
[----:B------:R-:W3:Y:S01]  /*103c0*/  MUFU.EX2 R40, R40 ;  /* 0x0000002800287308 */ /* 0x000ee20000000800 */
[----:B--2---:R-:W-:Y:S01]  /*103d0*/  F2FP.BF16.F32.PACK_AB R32, R143, R140 ;  /* 0x0000008c8f20723e */ /* 0x004fe200000010ff */
[C---:B-1----:R-:W-:Y:S08]  /*103e0*/  HMMA.16816.F32.BF16 R100, R124.reuse, R80, R100 ;  /* 0x000000507c64723c */ /* 0x042ff00000041864 */
[----:B------:R-:W-:Y:S01]  /*103f0*/  MUFU.EX2 R38, R38 ;  /* 0x0000002600267308 */ /* 0x000fe20000000800 */
[----:B------:R-:W-:Y:S01]  /*10400*/  HMMA.16816.F32.BF16 R96, R124, R82, R96 ;  /* 0x000000527c60723c */ /* 0x000fe20000041860 */
[----:B------:R-:W1:Y:S02]  /*10410*/  LDSM.16.MT88.4 R80, [R120+0x3800] ;  /* 0x003800007850783b */ /* 0x000e640000004200 */
[--C-:B------:R-:W-:Y:S06]  /*10420*/  FFMA.FTZ R126, R23, UR4, -R4.reuse ;  /* 0x00000004177e7c23 */ /* 0x100fec0008010804 */
[----:B------:R-:W2:Y:S01]  /*10430*/  MUFU.EX2 R57, R57 ;  /* 0x0000003900397308 */ /* 0x000ea20000000800 */
[----:B---3--:R-:W-:Y:S01]  /*10440*/  F2FP.BF16.F32.PACK_AB R34, R40, R139 ;  /* 0x0000008b2822723e */ /* 0x008fe200000010ff */
[--C-:B------:R-:W-:Y:S01]  /*10450*/  FFMA.FTZ R124, R26, UR4, -R4.reuse ;  /* 0x000000041a7c7c23 */ /* 0x100fe20008010804 */
[C---:B------:R-:W-:Y:S01]  /*10460*/  F2FP.BF16.F32.PACK_AB R26, R134.reuse, R91 ;  /* 0x0000005b861a723e */ /* 0x040fe200000010ff */
[----:B------:R-:W-:Y:S01]  /*10470*/  FFMA.FTZ R125, R27, UR4, -R4 ;  /* 0x000000041b7d7c23 */ /* 0x000fe20008010804 */
[----:B------:R-:W3:Y:S01]  /*10480*/  LDSM.16.MT88.4 R20, [R77+0x800] ;  /* 0x000800004d14783b */ /* 0x000ee20000004200 */
[----:B------:R-:W-:Y:S01]  /*10490*/  FADD.FTZ R91, R91, R92 ;  /* 0x0000005c5b5b7221 */ /* 0x000fe20000010000 */
[----:B------:R-:W-:Y:S03]  /*104a0*/  MOV R92, R69 ;  /* 0x00000045005c7202 */ /* 0x000fe60000000f00 */
[----:B------:R-:W4:Y:S01]  /*104b0*/  MUFU.EX2 R126, R126 ;  /* 0x0000007e007e7308 */ /* 0x000f220000000800 */
[----:B------:R-:W-:Y:S09]  /*104c0*/  FADD.FTZ R91, R134, R91 ;  /* 0x0000005b865b7221 */ /* 0x000ff20000010000 */
[----:B------:R-:W-:Y:S01]  /*104d0*/  MUFU.EX2 R124, R124 ;  /* 0x0000007c007c7308 */ /* 0x000fe20000000800 */
[----:B--2---:R-:W-:Y:S09]  /*104e0*/  F2FP.BF16.F32.PACK_AB R33, R57, R38 ;  /* 0x000000263921723e */ /* 0x004ff200000010ff */
[----:B------:R-:W2:Y:S01]  /*104f0*/  MUFU.EX2 R125, R125 ;  /* 0x0000007d007d7308 */ /* 0x000ea20000000800 */
[----:B----4-:R-:W-:Y:S09]  /*10500*/  F2FP.BF16.F32.PACK_AB R25, R126, R49 ;  /* 0x000000317e19723e */ /* 0x010ff200000010ff */
[----:B------:R-:W-:Y:S10]  /*10510*/  MUFU.EX2 R42, R42 ;  /* 0x0000002a002a7308 */ /* 0x000ff40000000800 */
[----:B------:R-:W4:Y:S01]  /*10520*/  MUFU.EX2 R43, R43 ;  /* 0x0000002b002b7308 */ /* 0x000f220000000800 */
[----:B--2---:R-:W-:Y:S09]  /*10530*/  F2FP.BF16.F32.PACK_AB R27, R125, R124 ;  /* 0x0000007c7d1b723e */ /* 0x004ff200000010ff */
[----:B------:R-:W-:Y:S01]  /*10540*/  MUFU.EX2 R44, R44 ;  /* 0x0000002c002c7308 */ /* 0x000fe20000000800 */
[C---:B-1----:R-:W-:Y:S09]  /*10550*/  HMMA.16816.F32.BF16 R108, R24.reuse, R80, R108 ;  /* 0x00000050186c723c */ /* 0x042ff2000004186c */
[----:B------:R-:W1:Y:S01]  /*10560*/  MUFU.EX2 R37, R37 ;  /* 0x0000002500257308 */ /* 0x000e620000000800 */
[C---:B------:R-:W-:Y:S01]  /*10570*/  HMMA.16816.F32.BF16 R104, R24.reuse, R82, R104 ;  /* 0x000000521868723c */ /* 0x040fe20000041868 */
[----:B------:R-:W2:Y:S02]  /*10580*/  LDSM.16.MT88.4 R80, [R77+0xc00] ;  /* 0x000c00004d50783b */ /* 0x000ea40000004200 */
[----:B----4-:R-:W-:Y:S06]  /*10590*/  F2FP.BF16.F32.PACK_AB R35, R43, R42 ;  /* 0x0000002a2b23723e */ /* 0x010fec00000010ff */
[----:B------:R-:W-:Y:S01]  /*105a0*/  MUFU.EX2 R19, R19 ;  /* 0x0000001300137308 */ /* 0x000fe20000000800 */
[C---:B---3--:R-:W-:Y:S03]  /*105b0*/  HMMA.16816.F32.BF16 R100, R24.reuse, R20, R100 ;  /* 0x000000141864723c */ /* 0x048fe60000041864 */
[----:B------:R-:W-:Y:S01]  /*105c0*/  F2FP.BF16.F32.PACK_AB R20, R137, R142 ;  /* 0x0000008e8914723e */ /* 0x000fe200000010ff */
[----:B------:R-:W-:Y:S01]  /*105d0*/  FADD.FTZ R142, R142, R91 ;  /* 0x0000005b8e8e7221 */ /* 0x000fe20000010000 */
[----:B------:R-:W-:Y:S04]  /*105e0*/  F2FP.BF16.F32.PACK_AB R21, R71, R52 ;  /* 0x000000344715723e */ /* 0x000fe800000010ff */
[----:B------:R-:W-:Y:S01]  /*105f0*/  MUFU.EX2 R36, R36 ;  /* 0x0000002400247308 */ /* 0x000fe20000000800 */
[----:B------:R-:W-:Y:S01]  /*10600*/  HMMA.16816.F32.BF16 R96, R24, R22, R96 ;  /* 0x000000161860723c */ /* 0x000fe20000041860 */
[----:B------:R-:W3:Y:S02]  /*10610*/  LDSM.16.MT88.4 R24, [R120+0x4000] ;  /* 0x004000007818783b */ /* 0x000ee40000004200 */
[----:B------:R-:W-:Y:S01]  /*10620*/  F2FP.BF16.F32.PACK_AB R22, R136, R133 ;  /* 0x000000858816723e */ /* 0x000fe200000010ff */
[----:B------:R-:W-:Y:S01]  /*10630*/  FADD.FTZ R142, R137, R142 ;  /* 0x0000008e898e7221 */ /* 0x000fe20000010000 */
[----:B------:R-:W-:Y:S04]  /*10640*/  F2FP.BF16.F32.PACK_AB R23, R56, R53 ;  /* 0x000000353817723e */ /* 0x000fe800000010ff */
[----:B------:R-:W-:Y:S01]  /*10650*/  MUFU.EX2 R61, R61 ;  /* 0x0000003d003d7308 */ /* 0x000fe20000000800 */
[----:B------:R-:W-:Y:S02]  /*10660*/  MOV R91, R70 ;  /* 0x00000046005b7202 */ /* 0x000fe40000000f00 */
[C---:B------:R-:W-:Y:S07]  /*10670*/  HMMA.16816.F32.BF16 R108, R20.reuse, R28, R108 ;  /* 0x0000001c146c723c */ /* 0x040fee000004186c */
[----:B------:R-:W4:Y:S01]  /*10680*/  MUFU.EX2 R46, R46 ;  /* 0x0000002e002e7308 */ /* 0x000f220000000800 */
[C---:B------:R-:W-:Y:S01]  /*10690*/  HMMA.16816.F32.BF16 R104, R20.reuse, R30, R104 ;  /* 0x0000001e1468723c */ /* 0x040fe20000041868 */
[----:B------:R-:W5:Y:S08]  /*106a0*/  LDSM.16.MT88.4 R28, [R77+0x1000] ;  /* 0x001000004d1c783b */ /* 0x000f700000004200 */
[----:B------:R-:W-:Y:S01]  /*106b0*/  MUFU.EX2 R50, R50 ;  /* 0x0000003200327308 */ /* 0x000fe20000000800 */
[C---:B--2---:R-:W-:Y:S09]  /*106c0*/  HMMA.16816.F32.BF16 R100, R20.reuse, R80, R100 ;  /* 0x000000501464723c */ /* 0x044ff20000041864 */
[----:B------:R-:W2:Y:S01]  /*106d0*/  MUFU.EX2 R51, R51 ;  /* 0x0000003300337308 */ /* 0x000ea20000000800 */
[----:B------:R-:W-:Y:S01]  /*106e0*/  HMMA.16816.F32.BF16 R96, R20, R82, R96 ;  /* 0x000000521460723c */ /* 0x000fe20000041860 */
[----:B------:R-:W2:Y:S08]  /*106f0*/  LDSM.16.MT88.4 R20, [R120+0x4400] ;  /* 0x004400007814783b */ /* 0x000eb00000004200 */
[----:B------:R-:W-:Y:S01]  /*10700*/  MUFU.EX2 R41, R41 ;  /* 0x0000002900297308 */ /* 0x000fe20000000800 */
[C---:B---3--:R-:W-:Y:S09]  /*10710*/  HMMA.16816.F32.BF16 R108, R32.reuse, R24, R108 ;  /* 0x00000018206c723c */ /* 0x048ff2000004186c */
[----:B------:R-:W3:Y:S01]  /*10720*/  MUFU.EX2 R48, R48 ;  /* 0x0000003000307308 */ /* 0x000ee20000000800 */
[C---:B------:R-:W-:Y:S01]  /*10730*/  HMMA.16816.F32.BF16 R104, R32.reuse, R26, R104 ;  /* 0x0000001a2068723c */ /* 0x040fe20000041868 */
[----:B------:R-:W3:Y:S08]  /*10740*/  LDSM.16.MT88.4 R24, [R77+0x1400] ;  /* 0x001400004d18783b */ /* 0x000ef00000004200 */
[----:B------:R-:W-:Y:S01]  /*10750*/  MUFU.EX2 R45, R45 ;  /* 0x0000002d002d7308 */ /* 0x000fe20000000800 */
[C---:B-----5:R-:W-:Y:S09]  /*10760*/  HMMA.16816.F32.BF16 R100, R32.reuse, R28, R100 ;  /* 0x0000001c2064723c */ /* 0x060ff20000041864 */
[----:B------:R-:W5:Y:S01]  /*10770*/  MUFU.EX2 R0, R0 ;  /* 0x0000000000007308 */ /* 0x000f620000000800 */
[----:B-1----:R-:W-:Y:S02]  /*10780*/  F2FP.BF16.F32.PACK_AB R28, R37, R44 ;  /* 0x0000002c251c723e */ /* 0x002fe400000010ff */
[----:B----4-:R-:W-:Y:S01]  /*10790*/  F2FP.BF16.F32.PACK_AB R29, R46, R61 ;  /* 0x0000003d2e1d723e */ /* 0x010fe200000010ff */
[----:B------:R-:W-:Y:S01]  /*107a0*/  HMMA.16816.F32.BF16 R96, R32, R30, R96 ;  /* 0x0000001e2060723c */ /* 0x000fe20000041860 */
[----:B------:R-:W1:Y:S05]  /*107b0*/  LDSM.16.MT88.4 R32, [R120+0x4800] ;  /* 0x004800007820783b */ /* 0x000e6a0000004200 */
[----:B------:R-:W-:Y:S01]  /*107c0*/  MUFU.EX2 R54, R54 ;  /* 0x0000003600367308 */ /* 0x000fe20000000800 */
[----:B------:R-:W-:Y:S02]  /*107d0*/  F2FP.BF16.F32.PACK_AB R30, R36, R19 ;  /* 0x00000013241e723e */ /* 0x000fe400000010ff */
[----:B--2---:R-:W-:Y:S07]  /*107e0*/  F2FP.BF16.F32.PACK_AB R31, R51, R50 ;  /* 0x00000032331f723e */ /* 0x004fee00000010ff */
[----:B------:R-:W2:Y:S01]  /*107f0*/  MUFU.EX2 R55, R55 ;  /* 0x0000003700377308 */ /* 0x000ea20000000800 */
[C---:B------:R-:W-:Y:S05]  /*10800*/  HMMA.16816.F32.BF16 R108, R28.reuse, R20, R108 ;  /* 0x000000141c6c723c */ /* 0x040fea000004186c */
[----:B------:R-:W-:Y:S04]  /*10810*/  FADD.FTZ R21, R49, R144 ;  /* 0x0000009031157221 */ /* 0x000fe80000010000 */
[----:B------:R-:W-:Y:S01]  /*10820*/  MUFU.EX2 R58, R58 ;  /* 0x0000003a003a7308 */ /* 0x000fe20000000800 */
[C---:B------:R-:W-:Y:S09]  /*10830*/  HMMA.16816.F32.BF16 R104, R28.reuse, R22, R104 ;  /* 0x000000161c68723c */ /* 0x040ff20000041868 */
[----:B------:R-:W4:Y:S01]  /*10840*/  MUFU.EX2 R49, R59 ;  /* 0x0000003b00317308 */ /* 0x000f220000000800 */
[C---:B---3--:R-:W-:Y:S03]  /*10850*/  HMMA.16816.F32.BF16 R100, R28.reuse, R24, R100 ;  /* 0x000000181c64723c */ /* 0x048fe60000041864 */
[----:B------:R-:W-:Y:S02]  /*10860*/  FADD.FTZ R25, R126, R21 ;  /* 0x000000157e197221 */ /* 0x000fe40000010000 */
[----:B------:R-:W3:Y:S04]  /*10870*/  LDSM.16.MT88.4 R20, [R77+0x1800] ;  /* 0x001800004d14783b */ /* 0x000ee80000004200 */
[----:B------:R-:W-:Y:S01]  /*10880*/  MUFU.EX2 R2, R2 ;  /* 0x0000000200027308 */ /* 0x000fe20000000800 */
[----:B------:R-:W-:Y:S01]  /*10890*/  FADD.FTZ R124, R124, R25 ;  /* 0x000000197c7c7221 */ /* 0x000fe20000010000 */
[----:B------:R-:W-:Y:S03]  /*108a0*/  HMMA.16816.F32.BF16 R96, R28, R26, R96 ;  /* 0x0000001a1c60723c */ /* 0x000fe60000041860 */
[----:B------:R-:W-:Y:S01]  /*108b0*/  FADD.FTZ R125, R125, R124 ;  /* 0x0000007c7d7d7221 */ /* 0x000fe20000010000 */
[----:B------:R-:W-:Y:S01]  /*108c0*/  F2FP.BF16.F32.PACK_AB R28, R48, R41 ;  /* 0x00000029301c723e */ /* 0x000fe200000010ff */
[----:B------:R-:W3:Y:S01]  /*108d0*/  LDSM.16.MT88.4 R24, [R120+0x4c00] ;  /* 0x004c00007818783b */ /* 0x000ee20000004200 */
[----:B-----5:R-:W-:Y:S01]  /*108e0*/  F2FP.BF16.F32.PACK_AB R30, R0, R45 ;  /* 0x0000002d001e723e */ /* 0x020fe200000010ff */
[----:B------:R-:W-:Y:S01]  /*108f0*/  FADD.FTZ R60, R52, R125 ;  /* 0x0000007d343c7221 */ /* 0x000fe20000010000 */
[----:B------:R-:W-:Y:S01]  /*10900*/  FFMA.FTZ R52, R63, UR4, -R4 ;  /* 0x000000043f347c23 */ /* 0x000fe20008010804 */
[----:B--2---:R-:W-:Y:S01]  /*10910*/  F2FP.BF16.F32.PACK_AB R29, R55, R54 ;  /* 0x00000036371d723e */ /* 0x004fe200000010ff */
[----:B------:R-:W-:Y:S01]  /*10920*/  FADD.FTZ R63, R133, R142 ;  /* 0x0000008e853f7221 */ /* 0x000fe20000010000 */
[----:B----4-:R-:W-:Y:S01]  /*10930*/  F2FP.BF16.F32.PACK_AB R31, R49, R58 ;  /* 0x0000003a311f723e */ /* 0x010fe200000010ff */
[----:B------:R-:W-:Y:S01]  /*10940*/  FADD.FTZ R60, R71, R60 ;  /* 0x0000003c473c7221 */ /* 0x000fe20000010000 */
[--C-:B------:R-:W-:Y:S01]  /*10950*/  FFMA.FTZ R59, R62, UR4, -R4.reuse ;  /* 0x000000043e3b7c23 */ /* 0x100fe20008010804 */
[----:B------:R-:W-:Y:S01]  /*10960*/  FADD.FTZ R63, R136, R63 ;  /* 0x0000003f883f7221 */ /* 0x000fe20000010000 */
[----:B------:R-:W-:Y:S01]  /*10970*/  FFMA.FTZ R4, R67, UR4, -R4 ;  /* 0x0000000443047c23 */ /* 0x000fe20008010804 */
[----:B------:R-:W-:Y:S01]  /*10980*/  FADD.FTZ R53, R53, R60 ;  /* 0x0000003c35357221 */ /* 0x000fe20000010000 */
[----:B------:R-:W2:Y:S01]  /*10990*/  MUFU.EX2 R39, R39 ;  /* 0x0000002700277308 */ /* 0x000ea20000000800 */
[C---:B-1----:R-:W-:Y:S03]  /*109a0*/  HMMA.16816.F32.BF16 R108, R28.reuse, R32, R108 ;  /* 0x000000201c6c723c */ /* 0x042fe6000004186c */
[----:B------:R-:W-:Y:S01]  /*109b0*/  FADD.FTZ R32, R140, R63 ;  /* 0x0000003f8c207221 */ /* 0x000fe20000010000 */
[----:B------:R-:W-:Y:S03]  /*109c0*/  FADD.FTZ R33, R56, R53 ;  /* 0x0000003538217221 */ /* 0x000fe60000010000 */
[----:B------:R-:W-:Y:S01]  /*109d0*/  FADD.FTZ R32, R143, R32 ;  /* 0x000000208f207221 */ /* 0x000fe20000010000 */
[C---:B------:R-:W-:Y:S01]  /*109e0*/  HMMA.16816.F32.BF16 R104, R28.reuse, R34, R104 ;  /* 0x000000221c68723c */ /* 0x040fe20000041868 */
[----:B------:R-:W-:Y:S02]  /*109f0*/  MUFU.EX2 R47, R47 ;  /* 0x0000002f002f7308 */ /* 0x000fe40000000800 */
[----:B------:R-:W-:Y:S01]  /*10a00*/  FADD.FTZ R38, R38, R33 ;  /* 0x0000002126267221 */ /* 0x000fe20000010000 */
[----:B------:R-:W-:Y:S02]  /*10a10*/  FADD.FTZ R139, R139, R32 ;  /* 0x000000208b8b7221 */ /* 0x000fe40000010000 */
[----:B------:R-:W1:Y:S01]  /*10a20*/  LDSM.16.MT88.4 R32, [R77+0x1c00] ;  /* 0x001c00004d20783b */ /* 0x000e620000004200 */
[----:B------:R-:W-:Y:S01]  /*10a30*/  FADD.FTZ R57, R57, R38 ;  /* 0x0000002639397221 */ /* 0x000fe20000010000 */
[----:B------:R-:W-:Y:S03]  /*10a40*/  FADD.FTZ R139, R40, R139 ;  /* 0x0000008b288b7221 */ /* 0x000fe60000010000 */
[----:B------:R-:W4:Y:S01]  /*10a50*/  MUFU.EX2 R68, R68 ;  /* 0x0000004400447308 */ /* 0x000f220000000800 */
[C---:B---3--:R-:W-:Y:S03]  /*10a60*/  HMMA.16816.F32.BF16 R100, R28.reuse, R20, R100 ;  /* 0x000000141c64723c */ /* 0x048fe60000041864 */
[----:B------:R-:W-:Y:S01]  /*10a70*/  FADD.FTZ R42, R42, R57 ;  /* 0x000000392a2a7221 */ /* 0x000fe20000010000 */
[----:B------:R-:W-:Y:S01]  /*10a80*/  FADD.FTZ R44, R44, R139 ;  /* 0x0000008b2c2c7221 */ /* 0x000fe20000010000 */
[----:B--2---:R-:W-:Y:S04]  /*10a90*/  F2FP.BF16.F32.PACK_AB R20, R39, R2 ;  /* 0x000000022714723e */ /* 0x004fe800000010ff */
[----:B------:R-:W-:Y:S01]  /*10aa0*/  MUFU.EX2 R59, R59 ;  /* 0x0000003b003b7308 */ /* 0x000fe20000000800 */
[----:B------:R-:W-:Y:S01]  /*10ab0*/  FADD.FTZ R42, R43, R42 ;  /* 0x0000002a2b2a7221 */ /* 0x000fe20000010000 */
[----:B------:R-:W-:Y:S03]  /*10ac0*/  HMMA.16816.F32.BF16 R96, R28, R22, R96 ;  /* 0x000000161c60723c */ /* 0x000fe60000041860 */
[----:B------:R-:W-:Y:S01]  /*10ad0*/  FADD.FTZ R61, R61, R42 ;  /* 0x0000002a3d3d7221 */ /* 0x000fe20000010000 */
[----:B------:R-:W-:Y:S04]  /*10ae0*/  FADD.FTZ R44, R37, R44 ;  /* 0x0000002c252c7221 */ /* 0x000fe80000010000 */
[----:B------:R-:W2:Y:S01]  /*10af0*/  MUFU.EX2 R52, R52 ;  /* 0x0000003400347308 */ /* 0x000ea20000000800 */
[----:B------:R-:W-:Y:S01]  /*10b00*/  FADD.FTZ R61, R46, R61 ;  /* 0x0000003d2e3d7221 */ /* 0x000fe20000010000 */
[----:B------:R-:W-:Y:S01]  /*10b10*/  FADD.FTZ R19, R19, R44 ;  /* 0x0000002c13137221 */ /* 0x000fe20000010000 */
[----:B----4-:R-:W-:Y:S02]  /*10b20*/  F2FP.BF16.F32.PACK_AB R22, R68, R47 ;  /* 0x0000002f4416723e */ /* 0x010fe400000010ff */
[----:B------:R-:W-:Y:S01]  /*10b30*/  FADD.FTZ R50, R50, R61 ;  /* 0x0000003d32327221 */ /* 0x000fe20000010000 */
[----:B------:R-:W-:Y:S04]  /*10b40*/  FADD.FTZ R36, R36, R19 ;  /* 0x0000001324247221 */ /* 0x000fe80000010000 */
        /* <DEDUP_REMOVED lines=15> */
[----:B---3--:R-:W-:Y:S02]  /*10c40*/  F2FP.BF16.F32.PACK_AB R23, R38, R53 ;  /* 0x000000352617723e */ /* 0x008fe400000010ff */
[----:B------:R-:W-:Y:S01]  /*10c50*/  FADD.FTZ R52, R52, R59 ;  /* 0x0000003b34347221 */ /* 0x000fe20000010000 */
[----:B------:R-:W-:Y:S03]  /*10c60*/  FADD.FTZ R47, R47, R0 ;  /* 0x000000002f2f7221 */ /* 0x000fe60000010000 */
[----:B------:R-:W-:Y:S01]  /*10c70*/  FADD.FTZ R53, R53, R52 ;  /* 0x0000003435357221 */ /* 0x000fe20000010000 */
[----:B------:R-:W-:Y:S01]  /*10c80*/  FADD.FTZ R88, R68, R47 ;  /* 0x0000002f44587221 */ /* 0x000fe20000010000 */
[C---:B------:R-:W-:Y:S05]  /*10c90*/  HMMA.16816.F32.BF16 R108, R20.reuse, R24, R108 ;  /* 0x00000018146c723c */ /* 0x040fea000004186c */
[----:B------:R-:W-:Y:S03]  /*10ca0*/  FADD.FTZ R89, R38, R53 ;  /* 0x0000003526597221 */ /* 0x000fe60000010000 */
[C---:B------:R-:W-:Y:S08]  /*10cb0*/  HMMA.16816.F32.BF16 R104, R20.reuse, R26, R104 ;  /* 0x0000001a1468723c */ /* 0x040ff00000041868 */
[C---:B-1----:R-:W-:Y:S08]  /*10cc0*/  HMMA.16816.F32.BF16 R100, R20.reuse, R32, R100 ;  /* 0x000000201464723c */ /* 0x042ff00000041864 */
[----:B------:R-:W-:Y:S01]  /*10cd0*/  HMMA.16816.F32.BF16 R96, R20, R34, R96 ;  /* 0x000000221460723c */ /* 0x000fe20000041860 */
[----:B------:R-:W-:Y:S08]  /*10ce0*/  @!UPT UIADD3 URZ, UPT, UPT, URZ, URZ, URZ ;  /* 0x000000fffffff290 */ /* 0x000ff0000fffe0ff */
[----:B------:R-:W-:Y:S11]  /*10cf0*/  @P0 BRA `(.L_x_4239) ;  /* 0xffffffcc00ec0947 */ /* 0x000ff6000383ffff */
.L_x_4235:
[----:B------:R-:W1:Y:S01]  /*10d00*/  SHFL.BFLY PT, R5, R88, 0x2, 0x1f ;  /* 0x0c401f0058057f89 */ /* 0x000e6200000e0000 */
[----:B------:R-:W-:Y:S01]  /*10d10*/  SHF.L.U32 R7, R84, 0x1, RZ ;  /* 0x0000000154077819 */ /* 0x000fe200000006ff */
[----:B------:R-:W2:Y:S01]  /*10d20*/  S2UR UR8, SR_CTAID.X ;  /* 0x00000000000879c3 */ /* 0x000ea20000002500 */
[----:B------:R-:W-:Y:S01]  /*10d30*/  ISETP.NE.AND P2, PT, R93, -0x1, PT ;  /* 0xffffffff5d00780c */ /* 0x000fe20003f45270 */
[----:B------:R-:W3:Y:S01]  /*10d40*/  SHFL.BFLY PT, R0, R89, 0x2, 0x1f ;  /* 0x0c401f0059007f89 */ /* 0x000ee200000e0000 */
[----:B------:R-:W-:Y:S01]  /*10d50*/  LOP3.LUT R7, R7, 0x6, RZ, 0xc0, !PT ;  /* 0x0000000607077812 */ /* 0x000fe200078ec0ff */
[----:B------:R-:W-:Y:S01]  /*10d60*/  BSSY.RECONVERGENT B0, `(.L_x_4240) ;  /* 0x0000067000007945 */ /* 0x000fe20003800200 */
[----:B------:R-:W-:Y:S01]  /*10d70*/  LOP3.LUT R14, R3, 0x40, RZ, 0xc0, !PT ;  /* 0x00000040030e7812 */ /* 0x000fe200078ec0ff */
[----:B------:R-:W4:Y:S01]  /*10d80*/  S2R R8, SR_CTAID.Y ;  /* 0x0000000000087919 */ /* 0x000f220000002600 */
[----:B------:R-:W-:Y:S02]  /*10d90*/  LOP3.LUT R9, R7, 0x3e00, R86, 0xf8, !PT ;  /* 0x00003e0007097812 */ /* 0x000fe400078ef856 */
[----:B------:R-:W-:-:S02]  /*10da0*/  LOP3.LUT R7, R119, 0xc0, R118, 0xf8, !PT ;  /* 0x000000c077077812 */ /* 0x000fc400078ef876 */
[----:B------:R-:W-:Y:S02]  /*10db0*/  LOP3.LUT R118, R9, 0x20, R118, 0xf8, !PT ;  /* 0x0000002009767812 */ /* 0x000fe400078ef876 */
[----:B------:R-:W5:Y:S01]  /*10dc0*/  S2R R9, SR_CTAID.Z ;  /* 0x0000000000097919 */ /* 0x000f620000002700 */
[----:B------:R-:W-:Y:S02]  /*10dd0*/  LOP3.LUT R12, R3, 0x20, RZ, 0xc0, !PT ;  /* 0x00000020030c7812 */ /* 0x000fe400078ec0ff */
[----:B------:R-:W-:Y:S01]  /*10de0*/  LOP3.LUT R7, R118, R7, RZ, 0xfc, !PT ;  /* 0x0000000776077212 */ /* 0x000fe200078efcff */
[----:B------:R-:W5:Y:S01]  /*10df0*/  LDC R3, c[0x0][0x434] ;  /* 0x00010d00ff037b82 */ /* 0x000f620000000800 */
[----:B------:R-:W-:Y:S01]  /*10e00*/  LOP3.LUT P5, RZ, R84, 0x3, RZ, 0xc0, !PT ;  /* 0x0000000354ff7812 */ /* 0x000fe200078ac0ff */
[----:B-1----:R-:W-:Y:S01]  /*10e10*/  FADD.FTZ R6, R5, R88 ;  /* 0x0000005805067221 */ /* 0x002fe20000010000 */
[----:B--2---:R-:W-:Y:S01]  /*10e20*/  USHF.L.U32 UR8, UR8, 0x6, URZ ;  /* 0x0000000608087899 */ /* 0x004fe200080006ff */
[----:B---3--:R-:W-:-:S03]  /*10e30*/  FADD.FTZ R11, R0, R89 ;  /* 0x00000059000b7221 */ /* 0x008fc60000010000 */
[----:B------:R-:W1:Y:S04]  /*10e40*/  SHFL.BFLY PT, R5, R6, 0x1, 0x1f ;  /* 0x0c201f0006057f89 */ /* 0x000e6800000e0000 */
[----:B------:R-:W2:Y:S01]  /*10e50*/  SHFL.BFLY PT, R0, R11, 0x1, 0x1f ;  /* 0x0c201f000b007f89 */ /* 0x000ea200000e0000 */
[----:B-1----:R-:W-:Y:S02]  /*10e60*/  FADD.FTZ R2, R6, R5 ;  /* 0x0000000506027221 */ /* 0x002fe40000010000 */
[----:B------:R-:W1:Y:S01]  /*10e70*/  LDC.U8 R6, c[0x0][0x548] ;  /* 0x00015200ff067b82 */ /* 0x000e620000000000 */
[----:B--2---:R-:W-:Y:S01]  /*10e80*/  FADD.FTZ R0, R11, R0 ;  /* 0x000000000b007221 */ /* 0x004fe20000010000 */
[----:B------:R-:W2:Y:S01]  /*10e90*/  MUFU.RCP R5, R2 ;  /* 0x0000000200057308 */ /* 0x000ea20000001000 */
[----:B------:R-:W-:-:S02]  /*10ea0*/  FSETP.NE.FTZ.AND P1, PT, R2, RZ, PT ;  /* 0x000000ff0200720b */ /* 0x000fc40003f35000 */
[----:B------:R-:W-:Y:S02]  /*10eb0*/  LEA R11, R7, UR5, 0x1 ;  /* 0x00000005070b7c11 */ /* 0x000fe4000f8e08ff */
[----:B------:R-:W-:Y:S02]  /*10ec0*/  FSETP.NE.FTZ.AND P0, PT, R0, RZ, PT ;  /* 0x000000ff0000720b */ /* 0x000fe40003f15000 */
[C---:B------:R-:W-:Y:S01]  /*10ed0*/  IADD3 R15, PT, PT, R11.reuse, -R14, RZ ;  /* 0x8000000e0b0f7210 */ /* 0x040fe20007ffe0ff */
[----:B------:R-:W3:Y:S01]  /*10ee0*/  MUFU.RCP R4, R0 ;  /* 0x0000000000047308 */ /* 0x000ee20000001000 */
[----:B------:R-:W-:-:S05]  /*10ef0*/  IADD3 R17, PT, PT, R11, -R12, RZ ;  /* 0x8000000c0b117210 */ /* 0x000fca0007ffe0ff */
[----:B------:R-:W5:Y:S02]  /*10f00*/  @P1 LDC R13, c[0x0][0x458] ;  /* 0x00011600ff0d1b82 */ /* 0x000f640000000800 */
[----:B------:R-:W-:Y:S01]  /*10f10*/  @P1 MUFU.LG2 R2, R2 ;  /* 0x0000000200021308 */ /* 0x000fe20000000c00 */
[----:B--2---:R-:W-:Y:S02]  /*10f20*/  FSEL R5, R5, 1, P1 ;  /* 0x3f80000005057808 */ /* 0x004fe40000800000 */
[----:B-1----:R-:W-:-:S03]  /*10f30*/  ISETP.NE.AND P3, PT, R6, RZ, PT ;  /* 0x000000ff0600720c */ /* 0x002fc60003f65270 */
[C---:B------:R-:W-:Y:S01]  /*10f40*/  FMUL.FTZ R108, R5.reuse, R108 ;  /* 0x0000006c056c7220 */ /* 0x040fe20000410000 */
[C---:B------:R-:W-:Y:S01]  /*10f50*/  FMUL.FTZ R109, R5.reuse, R109 ;  /* 0x0000006d056d7220 */ /* 0x040fe20000410000 */
[C---:B------:R-:W-:Y:S01]  /*10f60*/  FMUL.FTZ R104, R5.reuse, R104 ;  /* 0x0000006805687220 */ /* 0x040fe20000410000 */
[----:B---3--:R-:W-:Y:S01]  /*10f70*/  FSEL R4, R4, 1, P0 ;  /* 0x3f80000004047808 */ /* 0x008fe20000000000 */
        /* <DEDUP_REMOVED lines=13> */
[----:B------:R-:W1:Y:S01]  /*11050*/  @P2 LDC.64 R6, c[0x0][0x408] ;  /* 0x00010200ff062b82 */ /* 0x000e620000000a00 */
[----:B------:R-:W2:Y:S01]  /*11060*/  @P0 MUFU.LG2 R0, R0 ;  /* 0x0000000000000308 */ /* 0x000ea20000000c00 */
[----:B------:R-:W-:-:S02]  /*11070*/  ISETP.NE.OR P4, PT, R93, -0x1, !P3 ;  /* 0xffffffff5d00780c */ /* 0x000fc40005f85670 */
[----:B------:R-:W-:Y:S02]  /*11080*/  F2FP.BF16.F32.PACK_AB R108, R109, R108 ;  /* 0x0000006c6d6c723e */ /* 0x000fe400000010ff */
[----:B------:R-:W-:Y:S02]  /*11090*/  F2FP.BF16.F32.PACK_AB R110, R111, R110 ;  /* 0x0000006e6f6e723e */ /* 0x000fe400000010ff */
[----:B------:R-:W4:Y:S01]  /*110a0*/  @!P2 LDC.64 R4, c[0x0][0x400] ;  /* 0x00010000ff04ab82 */ /* 0x000f220000000a00 */
[----:B------:R-:W-:Y:S01]  /*110b0*/  F2FP.BF16.F32.PACK_AB R104, R105, R104 ;  /* 0x000000686968723e */ /* 0x000fe200000010ff */
[----:B------:R-:W-:Y:S01]  /*110c0*/  STS [R11], R108 ;  /* 0x0000006c0b007388 */ /* 0x000fe20000000800 */
[----:B------:R-:W-:Y:S02]  /*110d0*/  F2FP.BF16.F32.PACK_AB R106, R107, R106 ;  /* 0x0000006a6b6a723e */ /* 0x000fe400000010ff */
[----:B------:R-:W-:Y:S01]  /*110e0*/  F2FP.BF16.F32.PACK_AB R100, R101, R100 ;  /* 0x000000646564723e */ /* 0x000fe200000010ff */
[----:B------:R3:W-:Y:S01]  /*110f0*/  STS [R11+0x200], R110 ;  /* 0x0002006e0b007388 */ /* 0x0007e20000000800 */
[----:B------:R-:W-:Y:S01]  /*11100*/  F2FP.BF16.F32.PACK_AB R102, R103, R102 ;  /* 0x000000666766723e */ /* 0x000fe200000010ff */
[----:B------:R-:W5:Y:S01]  /*11110*/  @!P3 LDC R10, c[0x0][0x3e0] ;  /* 0x0000f800ff0abb82 */ /* 0x000f620000000800 */
[----:B------:R-:W-:Y:S01]  /*11120*/  F2FP.BF16.F32.PACK_AB R96, R97, R96 ;  /* 0x000000606160723e */ /* 0x000fe200000010ff */
[----:B------:R-:W-:Y:S01]  /*11130*/  STS [R17+0x10], R104 ;  /* 0x0000106811007388 */ /* 0x000fe20000000800 */
[----:B------:R-:W-:Y:S01]  /*11140*/  F2FP.BF16.F32.PACK_AB R98, R99, R98 ;  /* 0x000000626362723e */ /* 0x000fe200000010ff */
[----:B--2---:R-:W-:-:S02]  /*11150*/  @P0 FMUL.FTZ R0, R0, 0.69314718246459960938 ;  /* 0x3f31721800000820 */ /* 0x004fc40000410000 */
[----:B------:R2:W-:Y:S02]  /*11160*/  STS [R17+0x210], R106 ;  /* 0x0002106a11007388 */ /* 0x0005e40000000800 */
[----:B------:R-:W2:Y:S01]  /*11170*/  @P0 LDC R14, c[0x0][0x458] ;  /* 0x00011600ff0e0b82 */ /* 0x000ea20000000800 */
[----:B-1----:R-:W-:Y:S01]  /*11180*/  @P2 IMAD.WIDE.U32 R20, R93, R6, RZ ;  /* 0x000000065d142225 */ /* 0x002fe200078e00ff */
[----:B------:R1:W-:Y:S01]  /*11190*/  STS [R15+0x20], R100 ;  /* 0x000020640f007388 */ /* 0x0003e20000000800 */
[----:B------:R-:W-:-:S03]  /*111a0*/  MOV R6, 0x7f800000 ;  /* 0x7f80000000067802 */ /* 0x000fc60000000f00 */
[----:B------:R1:W-:Y:S02]  /*111b0*/  STS [R15+0x220], R102 ;  /* 0x000220660f007388 */ /* 0x0003e40000000800 */
[----:B------:R-:W1:Y:S01]  /*111c0*/  @P3 LDC R16, c[0x0][0x454] ;  /* 0x00011500ff103b82 */ /* 0x000e620000000800 */
[----:B----4-:R-:W-:-:S04]  /*111d0*/  @!P2 IMAD.WIDE.U32 R18, R8, R4, RZ ;  /* 0x000000040812a225 */ /* 0x010fc800078e00ff */
[----:B------:R-:W-:Y:S01]  /*111e0*/  @!P2 IMAD R5, R8, R5, R19 ;  /* 0x000000050805a224 */ /* 0x000fe200078e0213 */
[----:B---3--:R-:W-:Y:S01]  /*111f0*/  IADD3 R11, PT, PT, -R12, R15, RZ ;  /* 0x0000000f0c0b7210 */ /* 0x008fe20007ffe1ff */
[----:B------:R-:W-:Y:S01]  /*11200*/  @P2 IMAD R5, R93, R7, R21 ;  /* 0x000000075d052224 */ /* 0x000fe200078e0215 */
[----:B------:R-:W-:Y:S01]  /*11210*/  MOV R7, 0x7f800000 ;  /* 0x7f80000000077802 */ /* 0x000fe20000000f00 */
[C---:B-----5:R-:W-:Y:S02]  /*11220*/  @!P3 IMAD R10, R8.reuse, R10, R9 ;  /* 0x0000000a080ab224 */ /* 0x060fe400078e0209 */
[----:B------:R3:W-:Y:S01]  /*11230*/  STS [R11+0x30], R96 ;  /* 0x000030600b007388 */ /* 0x0007e20000000800 */
[-C--:B------:R-:W-:Y:S02]  /*11240*/  @!P4 IMAD R93, R8, R3.reuse, RZ ;  /* 0x00000003085dc224 */ /* 0x080fe400078e02ff */
[----:B--2---:R-:W-:Y:S01]  /*11250*/  @P1 FMUL.FTZ R17, R2, 0.69314718246459960938 ;  /* 0x3f31721802111820 */ /* 0x004fe20000410000 */
[----:B------:R3:W-:Y:S01]  /*11260*/  STS [R11+0x230], R98 ;  /* 0x000230620b007388 */ /* 0x0007e20000000800 */
[----:B------:R-:W-:-:S02]  /*11270*/  @!P3 IMAD R4, R10, R3, RZ ;  /* 0x000000030a04b224 */ /* 0x000fc400078e02ff */
[----:B------:R-:W-:Y:S01]  /*11280*/  @P0 FFMA.FTZ R6, R69, R14, R0 ;  /* 0x0000000e45060223 */ /* 0x000fe20000010000 */
[----:B------:R-:W-:Y:S01]  /*11290*/  @P1 FFMA.FTZ R7, R70, R13, R17 ;  /* 0x0000000d46071223 */ /* 0x000fe20000010011 */
[----:B------:R-:W-:Y:S01]  /*112a0*/  SHF.R.U32.HI R0, RZ, 0x2, R84 ;  /* 0x00000002ff007819 */ /* 0x000fe20000011654 */
[----:B-1----:R-:W-:Y:S01]  /*112b0*/  @P3 IMAD R4, R9, R16, R93 ;  /* 0x0000001009043224 */ /* 0x002fe200078e025d */
        /* <DEDUP_REMOVED lines=17> */
.L_x_4241:
[----:B------:R-:W-:Y:S05]  /*113d0*/  BSYNC.RECONVERGENT B0 ;  /* 0x0000000000007941 */ /* 0x000fea0003800200 */
.L_x_4240:
        /* <DEDUP_REMOVED lines=38> */
.L_x_4242:
        /* <DEDUP_REMOVED lines=12> */
.L_x_4934:


//--------------------- .text._ZN5flash24flash_fwd_splitkv_kernelI23Flash_fwd_kernel_traitsILi32ELi64ELi128ELi4ELb0ELb0EN7cutlass10bfloat16_tE19Flash_kernel_traitsILi32ELi64ELi128ELi4ES3_EELb1ELb0ELb1ELb0ELb0ELb1ELb0ELb1EEEvNS_16Flash_fwd_paramsE --------------------------
	.section	.text._ZN5flash24flash_fwd_splitkv_kernelI23Flash_fwd_kernel_traitsILi32ELi64ELi128ELi4ELb0ELb0EN7cutlass10bfloat16_tE19Flash_kernel_traitsILi32ELi64ELi128ELi4ES3_EELb1ELb0ELb1ELb0ELb0ELb1ELb0ELb1EEEvNS_16Flash_fwd_paramsE,"ax",@progbits
	.align	128
        .global         _ZN5flash24flash_fwd_splitkv_kernelI23Flash_fwd_kernel_traitsILi32ELi64ELi128ELi4ELb0ELb0EN7cutlass10bfloat16_tE19Flash_kernel_traitsILi32ELi64ELi128ELi4ES3_EELb1ELb0ELb1ELb0ELb0ELb1ELb0ELb1EEEvNS_16Flash_fwd_paramsE
        .type           _ZN5flash24flash_fwd_splitkv_kernelI23Flash_fwd_kernel_traitsILi32ELi64ELi128ELi4ELb0ELb0EN7cutlass10bfloat16_tE19Flash_kernel_traitsILi32ELi64ELi128ELi4ES3_EELb1ELb0ELb1ELb0ELb0ELb1ELb0ELb1EEEvNS_16Flash_fwd_paramsE,@function
        .size           _ZN5flash24flash_fwd_splitkv_kernelI23Flash_fwd_kernel_traitsILi32ELi64ELi128ELi4ELb0ELb0EN7cutlass10bfloat16_tE19Flash_kernel_traitsILi32ELi64ELi128ELi4ES3_EELb1ELb0ELb1ELb0ELb0ELb1ELb0ELb1EEEvNS_16Flash_fwd_paramsE,(.L_x_4935 - _ZN5flash24flash_fwd_splitkv_kernelI23Flash_fwd_kernel_traitsILi32ELi64ELi128ELi4ELb0ELb0EN7cutlass10bfloat16_tE19Flash_kernel_traitsILi32ELi64ELi128ELi4ES3_EELb1ELb0ELb1ELb0ELb0ELb1ELb0ELb1EEEvNS_16Flash_fwd_paramsE)
        .other          _ZN5flash24flash_fwd_splitkv_kernelI23Flash_fwd_kernel_traitsILi32ELi64ELi128ELi4ELb0ELb0EN7cutlass10bfloat16_tE19Flash_kernel_traitsILi32ELi64ELi128ELi4ES3_EELb1ELb0ELb1ELb0ELb0ELb1ELb0ELb1EEEvNS_16Flash_fwd_paramsE,@"STO_CUDA_ENTRY STV_DEFAULT"
_ZN5flash24flash_fwd_splitkv_kernelI23Flash_fwd_kernel_traitsILi32ELi64ELi128ELi4ELb0ELb0EN7cutlass10bfloat16_tE19Flash_kernel_traitsILi32ELi64ELi128ELi4ES3_EELb1ELb0ELb1ELb0ELb0ELb1ELb0ELb1EEEvNS_16Flash_fwd_paramsE:
.text._ZN5flash24flash_fwd_splitkv_kernelI23Flash_fwd_kernel_traitsILi32ELi64ELi128ELi4ELb0ELb0EN7cutlass10bfloat16_tE19Flash_kernel_traitsILi32ELi64ELi128ELi4ES3_EELb1ELb0ELb1ELb0ELb0ELb1ELb0ELb1EEEvNS_16Flash_fwd_paramsE:
        /* <DEDUP_REMOVED lines=51> */
.L_x_4243:
        /* <DEDUP_REMOVED lines=78> */
.L_x_4246:
[----:B------:R-:W-:Y:S05]  /*0810*/  BSYNC.RECONVERGENT B0 ;  /* 0x0000000000007941 */ /* 0x000fea0003800200 */
.L_x_4245:
        /* <DEDUP_REMOVED lines=14> */
.L_x_4244:
        /* <DEDUP_REMOVED lines=10> */
.L_x_4247:
        /* <DEDUP_REMOVED lines=37> */
[----:B------:R-:W4:Y:S01]  /*0bf0*/  LDG.E R14, desc[UR8][R14.64] ;  /* 0x000000080e0e7981 */ /* 0x000f22000c1e1900 */
[----:B-1----:R-:W-:Y:S02]  /*0c00*/  IABS R6, R5 ;  /* 0x0000000500067213 */ /* 0x002fe40000000000 */
[----:B------:R-:W-:Y:S02]  /*0c10*/  IADD3 R7, PT, PT, -R7, RZ, RZ ;  /* 0x000000ff07077210 */ /* 0x000fe40007ffe1ff */
[----:B------:R-:W1:Y:S01]  /*0c20*/  I2F.RP R8, R6 ;  /* 0x0000000600087306 */ /* 0x000e620000209400 */
[----:B---3--:R-:W-:Y:S02]  /*0c30*/  MOV R62, UR12 ;  /* 0x0000000c003e7c02 */ /* 0x008fe40008000f00 */
        /* <DEDUP_REMOVED lines=19> */
[----:B----4-:R-:W-:Y:S01]  /*0d70*/  SHF.R.S32.HI R0, RZ, 0x1f, R14 ;  /* 0x0000001fff007819 */ /* 0x010fe2000001140e */
[----:B------:R-:W-:-:S04]  /*0d80*/  IMAD.WIDE.U32 R16, R14, UR6, RZ ;  /* 0x000000060e107c25 */ /* 0x000fc8000f8e00ff */
[C---:B------:R-:W-:Y:S02]  /*0d90*/  IMAD R3, R0.reuse, UR6, RZ ;  /* 0x0000000600037c24 */ /* 0x040fe4000f8e02ff */
[----:B--2---:R-:W-:Y:S01]  /*0da0*/  IMAD R7, R0, UR4, RZ ;  /* 0x0000000400077c24 */ /* 0x004fe2000f8e02ff */
        /* <DEDUP_REMOVED lines=14> */
[----:B------:R-:W-:Y:S02]  /*0e90*/  IMAD R3, R3, R60, RZ ;  /* 0x0000003c03037224 */ /* 0x000fe400078e02ff */
        /* <DEDUP_REMOVED lines=19> */
.L_x_4248:
        /* <DEDUP_REMOVED lines=15> */
.L_x_4250:
[----:B------:R-:W2:Y:S01]  /*10c0*/  LDC.64 R62, c[0x0][0x3b8] ;  /* 0x0000ee00ff3e7b82 */ /* 0x000ea20000000a00 */
[----:B------:R-:W-:-:S05]  /*10d0*/  IADD3 R2, PT, PT, R0, R3, RZ ;  /* 0x0000000300027210 */ /* 0x000fca0007ffe0ff */
[C---:B--2---:R-:W-:Y:S02]  /*10e0*/  IMAD R9, R2.reuse, R63, RZ ;  /* 0x0000003f02097224 */ /* 0x044fe400078e02ff */
[----:B-1----:R-:W-:-:S05]  /*10f0*/  IMAD.WIDE.U32 R4, R2, R62, RZ ;  /* 0x0000003e02047225 */ /* 0x002fca00078e00ff */
[----:B------:R-:W-:Y:S02]  /*1100*/  IADD3 R9, PT, PT, R5, R9, RZ ;  /* 0x0000000905097210 */ /* 0x000fe40007ffe0ff */
[----:B------:R-:W-:Y:S02]  /*1110*/  MOV R8, R4 ;  /* 0x0000000400087202 */ /* 0x000fe40000000f00 */
.L_x_4251:
        /* <DEDUP_REMOVED lines=14> */
.L_x_4252:
[----:B------:R-:W1:Y:S01]  /*1200*/  LDC.64 R60, c[0x0][0x3c0] ;  /* 0x0000f000ff3c7b82 */ /* 0x000e620000000a00 */
[----:B------:R-:W-:-:S05]  /*1210*/  IADD3 R0, PT, PT, R0, R3, RZ ;  /* 0x0000000300007210 */ /* 0x000fca0007ffe0ff */
[C---:B-1----:R-:W-:Y:S02]  /*1220*/  IMAD R13, R0.reuse, R61, RZ ;  /* 0x0000003d000d7224 */ /* 0x042fe400078e02ff */
[----:B------:R-:W-:-:S05]  /*1230*/  IMAD.WIDE.U32 R2, R0, R60, RZ ;  /* 0x0000003c00027225 */ /* 0x000fca00078e00ff */
[----:B------:R-:W-:Y:S02]  /*1240*/  IADD3 R13, PT, PT, R3, R13, RZ ;  /* 0x0000000d030d7210 */ /* 0x000fe40007ffe0ff */
[----:B------:R-:W-:-:S07]  /*1250*/  MOV R12, R2 ;  /* 0x00000002000c7202 */ /* 0x000fce0000000f00 */
.L_x_4253:
        /* <DEDUP_REMOVED lines=47> */
.L_x_4249:
        /* <DEDUP_REMOVED lines=10> */
[----:B------:R2:W5:Y:S01]  /*15f0*/  @P5 LDG.E R5, desc[UR8][R18.64] ;  /* 0x0000000812055981 */ /* 0x000562000c1e1900 */
[----:B------:R-:W-:Y:S01]  /*1600*/  IMAD.WIDE.U32 R6, R11, 0x40, R102 ;  /* 0x000000400b067825 */ /* 0x000fe200078e0066 */
[----:B------:R-:W3:Y:S04]  /*1610*/  LDCU.64 UR6, c[0x0][0x388] ;  /* 0x00007100ff0677ac */ /* 0x000ee80008000a00 */
[----:B------:R-:W3:Y:S01]  /*1620*/  LDC R11, c[0x0][0x450] ;  /* 0x00011400ff0b7b82 */ /* 0x000ee20000000800 */
[----:B-1----:R-:W-:-:S04]  /*1630*/  @P0 IMAD.WIDE.U32 R20, R108, R104, RZ ;  /* 0x000000686c140225 */ /* 0x002fc800078e00ff */
[----:B----4-:R-:W-:Y:S01]  /*1640*/  @!P0 IMAD.WIDE.U32 R16, R73, R2, RZ ;  /* 0x0000000249108225 */ /* 0x010fe200078e00ff */
[----:B--2---:R-:W-:-:S03]  /*1650*/  IADD3 R18, P1, PT, R12, R14, RZ ;  /* 0x0000000e0c127210 */ /* 0x004fc60007f3e0ff */
[----:B------:R-:W-:Y:S01]  /*1660*/  @!P0 IMAD.MOV.U32 R2, RZ, RZ, R16 ;  /* 0x000000ffff028224 */ /* 0x000fe200078e0010 */
[----:B------:R-:W-:Y:S01]  /*1670*/  IADD3 R16, P3, PT, R12, R10, RZ ;  /* 0x0000000a0c107210 */ /* 0x000fe20007f7e0ff */
[----:B------:R-:W-:Y:S01]  /*1680*/  @P0 IMAD.MOV.U32 R2, RZ, RZ, R20 ;  /* 0x000000ffff020224 */ /* 0x000fe200078e0014 */
[----:B------:R-:W-:Y:S01]  /*1690*/  IADD3.X R19, PT, PT, RZ, R9, RZ, P1, !PT ;  /* 0x00000009ff137210 */ /* 0x000fe20000ffe4ff */
[----:B------:R-:W-:Y:S01]  /*16a0*/  @!P0 IMAD R3, R73, R3, R17 ;  /* 0x0000000349038224 */ /* 0x000fe200078e0211 */
[----:B---3--:R-:W-:Y:S01]  /*16b0*/  LEA.HI R11, R11, R11, RZ, 0x1 ;  /* 0x0000000b0b0b7211 */ /* 0x008fe200078f08ff */
[----:B------:R-:W-:Y:S02]  /*16c0*/  IMAD.X R17, RZ, RZ, R8, P3 ;  /* 0x000000ffff117224 */ /* 0x000fe400018e0608 */
[----:B------:R-:W-:Y:S01]  /*16d0*/  @P0 IMAD R3, R108, R105, R21 ;  /* 0x000000696c030224 */ /* 0x000fe200078e0215 */
[----:B------:R-:W-:Y:S01]  /*16e0*/  IADD3 R14, P0, PT, R12, R2, RZ ;  /* 0x000000020c0e7210 */ /* 0x000fe20007f1e0ff */
[----:B------:R-:W-:Y:S01]  /*16f0*/  IMAD.WIDE.U32 R8, R102, R60, R18 ;  /* 0x0000003c66087225 */ /* 0x000fe200078e0012 */
[----:B------:R-:W-:-:S02]  /*1700*/  SHF.R.S32.HI R2, RZ, 0x1f, R71 ;  /* 0x0000001fff027819 */ /* 0x000fc40000011447 */
[----:B------:R-:W-:Y:S01]  /*1710*/  IADD3.X R15, PT, PT, RZ, R3, RZ, P0, !PT ;  /* 0x00000003ff0f7210 */ /* 0x000fe200007fe4ff */
[----:B------:R-:W-:Y:S01]  /*1720*/  IMAD R79, R102, R61, R9 ;  /* 0x0000003d664f7224 */ /* 0x000fe200078e0209 */
[----:B------:R-:W-:Y:S01]  /*1730*/  SHF.L.U32 R80, R8, 0x1, RZ ;  /* 0x0000000108507819 */ /* 0x000fe200000006ff */
[----:B------:R-:W-:Y:S01]  /*1740*/  IMAD.WIDE.U32 R16, R102, R62, R16 ;  /* 0x0000003e66107225 */ /* 0x000fe200078e0010 */
[----:B------:R-:W-:Y:S02]  /*1750*/  LEA.HI R3, R2, R71, RZ, 0x7 ;  /* 0x0000004702037211 */ /* 0x000fe400078f38ff */
[----:B------:R-:W-:Y:S01]  /*1760*/  SHF.L.U64.HI R79, R8, 0x1, R79 ;  /* 0x00000001084f7819 */ /* 0x000fe2000001024f */
[----:B------:R-:W-:Y:S01]  /*1770*/  IMAD R9, R7, R104, RZ ;  /* 0x0000006807097224 */ /* 0x000fe200078e02ff */
        /* <DEDUP_REMOVED lines=8> */
[----:B------:R-:W-:-:S02]  /*1800*/  LOP3.LUT R7, R7, 0xc, RZ, 0xc0, !PT ;  /* 0x0000000c07077812 */ /* 0x000fc400078ec0ff */
[----:B------:R-:W-:Y:S01]  /*1810*/  SHF.R.S32.HI R11, RZ, 0x1, R11 ;  /* 0x00000001ff0b7819 */ /* 0x000fe2000001140b */
[----:B------:R-:W-:Y:S01]  /*1820*/  IMAD R15, R100, UR13, R15 ;  /* 0x0000000d640f7c24 */ /* 0x000fe2000f8e020f */
[----:B------:R-:W-:Y:S01]  /*1830*/  SHF.L.U64.HI R83, R16, 0x1, R83 ;  /* 0x0000000110537819 */ /* 0x000fe20000010253 */
[----:B------:R-:W-:Y:S01]  /*1840*/  IMAD R9, R6, R105, R9 ;  /* 0x0000006906097224 */ /* 0x000fe200078e0209 */
[----:B------:R-:W-:Y:S01]  /*1850*/  IADD3 R82, P1, PT, R82, UR6, RZ ;  /* 0x0000000652527c10 */ /* 0x000fe2000ff3e0ff */
[----:B------:R-:W-:Y:S02]  /*1860*/  IMAD R76, R102, R11, R7 ;  /* 0x0000000b664c7224 */ /* 0x000fe400078e0207 */
[----:B------:R-:W-:Y:S01]  /*1870*/  IMAD.WIDE.U32 R104, R6, R104, R14 ;  /* 0x0000006806687225 */ /* 0x000fe200078e000e */
[----:B------:R-:W-:Y:S02]  /*1880*/  IADD3.X R83, PT, PT, R83, UR7, RZ, P1, !PT ;  /* 0x0000000753537c10 */ /* 0x000fe40008ffe4ff */
[----:B------:R-:W-:Y:S01]  /*1890*/  SHF.R.S32.HI R75, RZ, 0x1f, R76 ;  /* 0x0000001fff4b7819 */ /* 0x000fe2000001144c */
[----:B------:R-:W-:Y:S01]  /*18a0*/  IMAD.MOV.U32 R112, RZ, RZ, R80 ;  /* 0x000000ffff707224 */ /* 0x000fe200078e0050 */
[----:B------:R-:W-:Y:S01]  /*18b0*/  MOV R110, R82 ;  /* 0x00000052006e7202 */ /* 0x000fe20000000f00 */
[----:B------:R-:W-:Y:S01]  /*18c0*/  IMAD.MOV.U32 R113, RZ, RZ, R79 ;  /* 0x000000ffff717224 */ /* 0x000fe200078e004f */
[----:B------:R-:W-:-:S02]  /*18d0*/  MOV R111, R83 ;  /* 0x00000053006f7202 */ /* 0x000fc40000000f00 */
[----:B------:R-:W-:Y:S01]  /*18e0*/  IADD3 R74, PT, PT, R105, R9, RZ ;  /* 0x00000009694a7210 */ /* 0x000fe20007ffe0ff */
[----:B------:R-:W-:Y:S06]  /*18f0*/  @P0 BRA `(.L_x_4254) ;  /* 0x0000003400e40947 */ /* 0x000fec0003800000 */
[----:B------:R-:W1:Y:S01]  /*1900*/  LDCU.128 UR20, c[0x0][0x4a0] ;  /* 0x00009400ff1477ac */ /* 0x000e620008000c00 */
[----:B------:R-:W-:Y:S01]  /*1910*/  IMAD.MOV.U32 R13, RZ, RZ, RZ ;  /* 0x000000ffff0d7224 */ /* 0x000fe200078e00ff */
[----:B------:R-:W-:Y:S01]  /*1920*/  LEA R94, R66, 0xffffff80, 0x7 ;  /* 0xffffff80425e7811 */ /* 0x000fe200078e38ff */
[----:B------:R-:W-:Y:S01]  /*1930*/  @!P4 IMAD.MOV R4, RZ, RZ, -R4 ;  /* 0x000000ffff04c224 */ /* 0x000fe200078e0a04 */
[----:B------:R-:W2:Y:S01]  /*1940*/  LDCU.128 UR4, c[0x0][0x490] ;  /* 0x00009200ff0477ac */ /* 0x000ea20008000c00 */
[----:B------:R-:W-:Y:S01]  /*1950*/  IADD3 R87, PT, PT, R7, R76, RZ ;  /* 0x0000004c07577210 */ /* 0x000fe20007ffe0ff */
[----:B------:R-:W3:Y:S01]  /*1960*/  LDC.64 R64, c[0x0][0x4b0] ;  /* 0x00012c00ff407b82 */ /* 0x000ee20000000a00 */
[----:B------:R-:W-:Y:S01]  /*1970*/  VIMNMX R78, PT, PT, RZ, R3, !PT ;  /* 0x00000003ff4e7248 */ /* 0x000fe20007fe0100 */
[----:B------:R-:W4:Y:S01]  /*1980*/  LDCU.128 UR16, c[0x0][0x4b0] ;  /* 0x00009600ff1077ac */ /* 0x000f220008000c00 */
[----:B------:R-:W-:Y:S01]  /*1990*/  SEL R0, R0, R4, !P2 ;  /* 0x0000000400007207 */ /* 0x000fe20005000000 */
[C---:B------:R-:W-:Y:S01]  /*19a0*/  IMAD R95, R66.reuse, -0x80, R71 ;  /* 0xffffff80425f7824 */ /* 0x040fe200078e0247 */
[----:B------:R-:W-:Y:S01]  /*19b0*/  IADD3 R4, P0, PT, -R71, R102, RZ ;  /* 0x0000006647047210 */ /* 0x000fe20007f1e1ff */
[----:B------:R-:W4:Y:S01]  /*19c0*/  LDCU.128 UR12, c[0x0][0x4c0] ;  /* 0x00009800ff0c77ac */ /* 0x000f220008000c00 */
[----:B------:R-:W-:Y:S01]  /*19d0*/  SHF.R.S32.HI R9, RZ, 0x1f, R0 ;  /* 0x0000001fff097819 */ /* 0x000fe20000011400 */
[----:B------:R-:W3:Y:S01]  /*19e0*/  LDC.64 R60, c[0x0][0x3c0] ;  /* 0x0000f000ff3c7b82 */ /* 0x000ee20000000a00 */
[----:B------:R-:W-:Y:S01]  /*19f0*/  IMAD R92, R66, -0x80, R67 ;  /* 0xffffff80425c7824 */ /* 0x000fe200078e0243 */
[----:B------:R-:W3:Y:S01]  /*1a00*/  LDCU.64 UR10, c[0x0][0x4d0] ;  /* 0x00009a00ff0a77ac */ /* 0x000ee20008000a00 */
[----:B------:R-:W-:Y:S01]  /*1a10*/  MOV R93, R66 ;  /* 0x00000042005d7202 */ /* 0x000fe20000000f00 */
[----:B-1----:R-:W-:Y:S01]  /*1a20*/  IMAD.WIDE.U32 R20, R73, UR20, R12 ;  /* 0x0000001449147c25 */ /* 0x002fe2000f8e000c */
[----:B------:R-:W-:-:S03]  /*1a30*/  IADD3 R91, PT, PT, R102, 0x40, RZ ;  /* 0x00000040665b7810 */ /* 0x000fc60007ffe0ff */
        /* <DEDUP_REMOVED lines=13> */
[----:B------:R-:W-:Y:S01]  /*1b10*/  IMAD.WIDE.U32 R20, R0, UR12, R20 ;  /* 0x0000000c00147c25 */ /* 0x000fe2000f8e0014 */
[----:B------:R-:W-:-:S02]  /*1b20*/  USHF.L.U32 UR12, UR16, 0x7, URZ ;  /* 0x00000007100c7899 */ /* 0x000fc400080006ff */
[----:B------:R-:W-:Y:S01]  /*1b30*/  USHF.L.U32 UR13, UR22, 0x7, URZ ;  /* 0x00000007160d7899 */ /* 0x000fe200080006ff */
[----:B------:R-:W-:Y:S01]  /*1b40*/  IMAD.WIDE.U32 R18, R0, UR18, R18 ;  /* 0x0000001200127c25 */ /* 0x000fe2000f8e0012 */
[----:B-----5:R-:W-:Y:S01]  /*1b50*/  IADD3 R0, PT, PT, R94, R5, RZ ;  /* 0x000000055e007210 */ /* 0x020fe20007ffe0ff */
[----:B------:R-:W-:Y:S01]  /*1b60*/  UMOV UR18, URZ ;  /* 0x000000ff00127c82 */ /* 0x000fe20008000000 */
[----:B------:R-:W-:Y:S01]  /*1b70*/  IADD3 R17, PT, PT, R21, R16, RZ ;  /* 0x0000001015117210 */ /* 0x000fe20007ffe0ff */
[----:B------:R-:W-:Y:S01]  /*1b80*/  IMAD.X R9, RZ, RZ, ~R9, P0 ;  /* 0x000000ffff097224 */ /* 0x000fe200000e0e09 */
[----:B------:R-:W-:Y:S01]  /*1b90*/  MOV R16, R20 ;  /* 0x0000001400107202 */ /* 0x000fe20000000f00 */
[----:B------:R-:W-:Y:S01]  /*1ba0*/  IMAD R5, R0, R11, RZ ;  /* 0x0000000b00057224 */ /* 0x000fe200078e02ff */
[----:B------:R-:W-:Y:S01]  /*1bb0*/  UIADD3 UR18, UP0, UPT, URZ, -UR18, URZ ;  /* 0x80000012ff127290 */ /* 0x000fe2000ff1e0ff */
[----:B------:R-:W-:Y:S02]  /*1bc0*/  IMAD R85, R9, UR16, RZ ;  /* 0x0000001009557c24 */ /* 0x000fe4000f8e02ff */
[----:B------:R-:W-:Y:S01]  /*1bd0*/  IMAD.IADD R15, R19, 0x1, R14 ;  /* 0x00000001130f7824 */ /* 0x000fe200078e020e */
[----:B------:R-:W-:Y:S01]  /*1be0*/  SHF.R.S32.HI R0, RZ, 0x1f, R5 ;  /* 0x0000001fff007819 */ /* 0x000fe20000011405 */
[----:B------:R-:W-:Y:S01]  /*1bf0*/  IMAD R9, R9, UR22, RZ ;  /* 0x0000001609097c24 */ /* 0x000fe2000f8e02ff */
[C---:B------:R-:W-:Y:S01]  /*1c00*/  IADD3 R50, P1, PT, R5.reuse, R76, RZ ;  /* 0x0000004c05327210 */ /* 0x040fe20007f3e0ff */
[----:B------:R-:W-:Y:S01]  /*1c10*/  IMAD.MOV.U32 R14, RZ, RZ, R18 ;  /* 0x000000ffff0e7224 */ /* 0x000fe200078e0012 */
[----:B------:R-:W-:Y:S01]  /*1c20*/  IADD3 R86, P0, PT, R5, R87, RZ ;  /* 0x0000005705567210 */ /* 0x000fe20007f1e0ff */
[----:B------:R-:W-:Y:S01]  /*1c30*/  IMAD R85, R4, UR17, R85 ;  /* 0x0000001104557c24 */ /* 0x000fe2000f8e0255 */
[----:B------:R-:W2:Y:S01]  /*1c40*/  LDCU.U8 UR17, c[0x0][0x533] ;  /* 0x0000a660ff1177ac */ /* 0x000ea20008000000 */
[----:B------:R-:W-:Y:S01]  /*1c50*/  IMAD.X R51, R0, 0x1, R75, P1 ;  /* 0x0000000100337824 */ /* 0x000fe200008e064b */
[----:B------:R-:W-:Y:S01]  /*1c60*/  LEA.HI.X.SX32 R87, R87, R0, 0x1, P0 ;  /* 0x0000000057577211 */ /* 0x000fe200000f0eff */
[----:B------:R-:W-:Y:S01]  /*1c70*/  IMAD.WIDE.U32 R6, R4, UR16, R16 ;  /* 0x0000001004067c25 */ /* 0x000fe2000f8e0010 */
[----:B------:R-:W4:Y:S02]  /*1c80*/  LDCU UR16, c[0x0][0x450] ;  /* 0x00008a00ff1077ac */ /* 0x000f240008000800 */
[C---:B------:R-:W-:Y:S01]  /*1c90*/  SHF.L.U64.HI R51, R50.reuse, 0x1, R51 ;  /* 0x0000000132337819 */ /* 0x040fe20000010233 */
[----:B------:R-:W-:Y:S01]  /*1ca0*/  IMAD.SHL.U32 R50, R50, 0x2, RZ ;  /* 0x0000000232327824 */ /* 0x000fe200078e00ff */
[----:B------:R-:W-:Y:S01]  /*1cb0*/  SHF.L.U64.HI R87, R86, 0x1, R87 ;  /* 0x0000000156577819 */ /* 0x000fe20000010257 */
[----:B------:R-:W-:Y:S01]  /*1cc0*/  IMAD R9, R4, UR23, R9 ;  /* 0x0000001704097c24 */ /* 0x000fe2000f8e0209 */
[----:B------:R-:W-:Y:S01]  /*1cd0*/  SHF.L.U32 R86, R86, 0x1, RZ ;  /* 0x0000000156567819 */ /* 0x000fe200000006ff */
[----:B------:R-:W-:Y:S01]  /*1ce0*/  IMAD.WIDE.U32 R4, R4, UR22, R14 ;  /* 0x0000001604047c25 */ /* 0x000fe2000f8e000e */
[----:B------:R-:W-:Y:S01]  /*1cf0*/  IADD3 R14, P1, PT, R50, UR14, RZ ;  /* 0x0000000e320e7c10 */ /* 0x000fe2000ff3e0ff */
[----:B------:R-:W-:Y:S01]  /*1d00*/  UIADD3.X UR12, UPT, UPT, URZ, ~UR12, URZ, UP0, !UPT ;  /* 0x8000000cff0c7290 */ /* 0x000fe200087fe4ff */
[----:B------:R-:W-:Y:S01]  /*1d10*/  IADD3 R88, P0, PT, R86, UR14, RZ ;  /* 0x0000000e56587c10 */ /* 0x000fe2000ff1e0ff */
[----:B------:R-:W-:Y:S01]  /*1d20*/  IMAD.IADD R9, R5, 0x1, R9 ;  /* 0x0000000105097824 */ /* 0x000fe200078e0209 */
[----:B------:R-:W-:Y:S01]  /*1d30*/  IADD3.X R15, PT, PT, R51, UR15, RZ, P1, !PT ;  /* 0x0000000f330f7c10 */ /* 0x000fe20008ffe4ff */
[----:B------:R-:W-:Y:S01]  /*1d40*/  UIADD3.X UR19, UPT, UPT, URZ, ~UR13, URZ, UP0, !UPT ;  /* 0x8000000dff137290 */ /* 0x000fe200087fe4ff */
[----:B------:R-:W-:Y:S01]  /*1d50*/  IADD3.X R89, PT, PT, R87, UR15, RZ, P0, !PT ;  /* 0x0000000f57597c10 */ /* 0x000fe200087fe4ff */
[----:B------:R-:W2:Y:S01]  /*1d60*/  LDCU UR15, c[0x0][0x440] ;  /* 0x00008800ff0f77ac */ /* 0x000ea20008000800 */
[----:B------:R-:W-:Y:S01]  /*1d70*/  LEA R84, P0, R6, UR4, 0x1 ;  /* 0x0000000406547c11 */ /* 0x000fe2000f8008ff */
[C---:B------:R-:W-:Y:S01]  /*1d80*/  VIADD R77, R102.reuse, 0x20 ;  /* 0x00000020664d7836 */ /* 0x040fe20000000000 */
[----:B------:R-:W-:Y:S01]  /*1d90*/  IADD3 R85, PT, PT, R7, R85, RZ ;  /* 0x0000005507557210 */ /* 0x000fe20007ffe0ff */
[----:B------:R-:W-:Y:S01]  /*1da0*/  VIADD R90, R102, 0x60 ;  /* 0x00000060665a7836 */ /* 0x000fe20000000000 */
[----:B-1----:R-:W-:Y:S01]  /*1db0*/  LEA R10, P2, R4, UR6, 0x1 ;  /* 0x00000006040a7c11 */ /* 0x002fe2000f8408ff */
[----:B------:R-:W-:Y:S01]  /*1dc0*/  USHF.R.S64 UR13, UR18, 0x1f, UR12 ;  /* 0x0000001f120d7899 */ /* 0x000fe2000800100c */
[----:B------:R-:W-:Y:S01]  /*1dd0*/  LEA.HI.X R85, R6, UR5, R85, 0x1, P0 ;  /* 0x0000000506557c11 */ /* 0x000fe200080f0c55 */
[----:B------:R-:W-:Y:S01]  /*1de0*/  USHF.R.S64 UR18, UR18, 0x1f, UR19 ;  /* 0x0000001f12127899 */ /* 0x000fe20008001013 */
[----:B---3--:R-:W-:Y:S01]  /*1df0*/  IADD3 R50, P0, PT, R50, UR10, RZ ;  /* 0x0000000a32327c10 */ /* 0x008fe2000ff1e0ff */
[----:B------:R-:W1:Y:S01]  /*1e00*/  LDCU UR14, c[0x0][0x440] ;  /* 0x00008800ff0e77ac */ /* 0x000e620008000800 */
[----:B------:R-:W-:-:S02]  /*1e10*/  IADD3 R86, P1, PT, R86, UR10, RZ ;  /* 0x0000000a56567c10 */ /* 0x000fc4000ff3e0ff */
[----:B------:R-:W-:Y:S01]  /*1e20*/  IADD3.X R51, PT, PT, R51, UR11, RZ, P0, !PT ;  /* 0x0000000b33337c10 */ /* 0x000fe200087fe4ff */
[----:B------:R-:W-:Y:S01]  /*1e30*/  USHF.R.S32.HI UR12, URZ, 0x1f, UR12 ;  /* 0x0000001fff0c7899 */ /* 0x000fe2000801140c */
[----:B----4-:R-:W-:Y:S01]  /*1e40*/  MOV R17, UR16 ;  /* 0x0000001000117c02 */ /* 0x010fe20008000f00 */
[----:B------:R-:W-:Y:S01]  /*1e50*/  USHF.R.S32.HI UR19, URZ, 0x1f, UR19 ;  /* 0x0000001fff137899 */ /* 0x000fe20008011413 */
[----:B------:R-:W-:Y:S01]  /*1e60*/  LEA.HI.X R9, R4, UR7, R9, 0x1, P2 ;  /* 0x0000000704097c11 */ /* 0x000fe200090f0c09 */
[----:B------:R-:W3:Y:S01]  /*1e70*/  LDCU.128 UR4, c[0x0][0x3a0] ;  /* 0x00007400ff0477ac */ /* 0x000ee20008000c00 */
[----:B--2---:R-:W-:Y:S02]  /*1e80*/  ISETP.GE.AND P0, PT, R12, UR15, PT ;  /* 0x0000000f0c007c0c */ /* 0x004fe4000bf06270 */
[----:B------:R-:W-:Y:S01]  /*1e90*/  IADD3.X R87, PT, PT, R87, UR11, RZ, P1, !PT ;  /* 0x0000000b57577c10 */ /* 0x000fe20008ffe4ff */
[----:B------:R-:W2:Y:S01]  /*1ea0*/  LDCU.64 UR10, c[0x0][0x4e0] ;  /* 0x00009c00ff0a77ac */ /* 0x000ea20008000a00 */
[----:B------:R-:W-:Y:S01]  /*1eb0*/  P2R R96, PR, RZ, 0x1 ;  /* 0x00000001ff607803 */ /* 0x000fe20000000000 */
[----:B------:R-:W-:-:S11]  /*1ec0*/  UISETP.NE.AND UP0, UPT, UR17, URZ, UPT ;  /* 0x000000ff1100728c */ /* 0x000fd6000bf05270 */
.L_x_4276:
        /* <DEDUP_REMOVED lines=17> */
[----:B------:R-:W4:Y:S01]  /*1fe0*/  @!P3 LDG.E.128 R4, desc[UR8][R84.64] ;  /* 0x000000085404b981 */ /* 0x000f22000c1e1d00 */
        /* <DEDUP_REMOVED lines=10> */
[----:B----4-:R4:W-:Y:S05]  /*2090*/  @!P3 STG.E.128 desc[UR8][R80.64], R4 ;  /* 0x000000045000b986 */ /* 0x0109ea000c101d08 */
[----:B------:R-:W5:Y:S01]  /*20a0*/  @!P2 LDG.E.128 R24, desc[UR8][R18.64] ;  /* 0x000000081218a981 */ /* 0x000f62000c1e1d00 */
[----:B----4-:R-:W-:Y:S04]  /*20b0*/  P2R R81, PR, RZ, 0x2 ;  /* 0x00000002ff517803 */ /* 0x010fe80000000000 */
[----:B-----5:R4:W-:Y:S01]  /*20c0*/  @!P2 STG.E.128 desc[UR8][R2.64], R24 ;  /* 0x000000180200a986 */ /* 0x0209e2000c101d08 */
[----:B------:R-:W-:Y:S04]  /*20d0*/  ISETP.LT.OR P2, PT, R90, R95, P5 ;  /* 0x0000005f5a00720c */ /* 0x000fe80002f41670 */
[----:B------:R-:W5:Y:S09]  /*20e0*/  @!P4 LDG.E.128 R20, desc[UR8][R30.64] ;  /* 0x000000081e14c981 */ /* 0x000f72000c1e1d00 */
[C---:B------:R-:W-:Y:S04]  /*20f0*/  @!P2 LEA R18, P0, R64.reuse, R18, 0x7 ;  /* 0x000000124012a211 */ /* 0x040fe800078038ff */
[----:B------:R-:W-:Y:S02]  /*2100*/  @!P2 LEA.HI.X R19, R64, R19, R65, 0x7, P0 ;  /* 0x000000134013a211 */ /* 0x000fe400000f3c41 */
[CC--:B------:R-:W-:Y:S04]  /*2110*/  @!P4 LEA R28, P0, R60.reuse, R2.reuse, 0x6 ;  /* 0x000000023c1cc211 */ /* 0x0c0fe800078030ff */
[CCC-:B------:R-:W-:Y:S02]  /*2120*/  @!P4 LEA.HI.X R29, R60.reuse, R3.reuse, R61.reuse, 0x6, P0 ;  /* 0x000000033c1dc211 */ /* 0x1c0fe400000f343d */
[C---:B----4-:R-:W-:Y:S04]  /*2130*/  @!P2 LEA R2, P0, R60.reuse, R2, 0x7 ;  /* 0x000000023c02a211 */ /* 0x050fe800078038ff */
[----:B------:R-:W-:Y:S02]  /*2140*/  @!P2 LEA.HI.X R3, R60, R3, R61, 0x7, P0 ;  /* 0x000000033c03a211 */ /* 0x000fe400000f3c3d */
[----:B------:R-:W-:Y:S01]  /*2150*/  ISETP.NE.AND P0, PT, R17, RZ, PT ;  /* 0x000000ff1100720c */ /* 0x000fe20003f05270 */
[----:B-----5:R4:W-:Y:S05]  /*2160*/  @!P4 STG.E.128 desc[UR8][R28.64], R20 ;  /* 0x000000141c00c986 */ /* 0x0209ea000c101d08 */
[----:B------:R-:W5:Y:S05]  /*2170*/  @!P2 LDG.E.128 R4, desc[UR8][R18.64] ;  /* 0x000000081204a981 */ /* 0x000f6a000c1e1d00 */
[----:B-----5:R4:W-:Y:S02]  /*2180*/  @!P2 STG.E.128 desc[UR8][R2.64], R4 ;  /* 0x000000040200a986 */ /* 0x0209e4000c101d08 */
[----:B-1----:R-:W-:Y:S05]  /*2190*/  @P0 BRA `(.L_x_4256) ;  /* 0x0000000000700947 */ /* 0x002fea0003800000 */
[----:B------:R-:W-:Y:S01]  /*21a0*/  @!P3 IMAD.MOV.U32 R8, RZ, RZ, R10 ;  /* 0x000000ffff08b224 */ /* 0x000fe200078e000a */
[----:B----4-:R-:W1:Y:S01]  /*21b0*/  LDC.64 R2, c[0x0][0x4a8] ;  /* 0x00012a00ff027b82 */ /* 0x010e620000000a00 */
[----:B------:R-:W-:Y:S01]  /*21c0*/  ISETP.NE.AND P6, PT, R49, RZ, PT ;  /* 0x000000ff3100720c */ /* 0x000fe20003fc5270 */
[C---:B------:R-:W-:Y:S01]  /*21d0*/  IMAD.SHL.U32 R19, R62.reuse, 0x20, RZ ;  /* 0x000000203e137824 */ /* 0x040fe200078e00ff */
[----:B------:R-:W-:Y:S01]  /*21e0*/  SHF.L.U64.HI R0, R62, 0x5, R63 ;  /* 0x000000053e007819 */ /* 0x000fe2000001023f */
[----:B------:R-:W4:Y:S01]  /*21f0*/  @!P3 LDG.E.128 R24, desc[UR8][R8.64] ;  /* 0x000000080818b981 */ /* 0x000f22000c1e1d00 */
[----:B------:R-:W-:Y:S02]  /*2200*/  IMAD.MOV.U32 R17, RZ, RZ, RZ ;  /* 0x000000ffff117224 */ /* 0x000fe400078e00ff */
[C---:B------:R-:W-:Y:S04]  /*2210*/  LEA R28, P1, R19.reuse, R82, 0x1 ;  /* 0x00000052131c7211 */ /* 0x040fe800078208ff */
[----:B------:R-:W-:Y:S01]  /*2220*/  LEA.HI.X R29, R19, R83, R0, 0x1, P1 ;  /* 0x00000053131d7211 */ /* 0x000fe200008f0c00 */
[----:B----4-:R4:W-:Y:S01]  /*2230*/  @!P3 STG.E.128 desc[UR8][R82.64], R24 ;  /* 0x000000185200b986 */ /* 0x0109e2000c101d08 */
[C---:B-1----:R-:W-:Y:S04]  /*2240*/  LEA R30, P0, R2.reuse, R10, 0x6 ;  /* 0x0000000a021e7211 */ /* 0x042fe800078030ff */
[C-C-:B------:R-:W-:Y:S02]  /*2250*/  LEA.HI.X R31, R2.reuse, R9, R3.reuse, 0x6, P0 ;  /* 0x00000009021f7211 */ /* 0x140fe400000f3403 */
[C---:B------:R-:W-:Y:S03]  /*2260*/  @!P4 LEA R32, P0, R2.reuse, R30, 0x6 ;  /* 0x0000001e0220c211 */ /* 0x040fe600078030ff */
[----:B------:R-:W5:Y:S01]  /*2270*/  @!P6 LDG.E.128 R20, desc[UR8][R30.64] ;  /* 0x000000081e14e981 */ /* 0x000f62000c1e1d00 */
[----:B------:R-:W-:Y:S02]  /*2280*/  @!P4 LEA.HI.X R33, R2, R31, R3, 0x6, P0 ;  /* 0x0000001f0221c211 */ /* 0x000fe400000f3403 */
[C---:B------:R-:W-:Y:S04]  /*2290*/  @!P4 LEA R34, P0, R62.reuse, R28, 0x6 ;  /* 0x0000001c3e22c211 */ /* 0x040fe800078030ff */
[----:B------:R-:W-:Y:S01]  /*22a0*/  @!P4 LEA.HI.X R35, R62, R29, R63, 0x6, P0 ;  /* 0x0000001d3e23c211 */ /* 0x000fe200000f343f */
[----:B-----5:R4:W-:Y:S04]  /*22b0*/  @!P6 STG.E.128 desc[UR8][R28.64], R20 ;  /* 0x000000141c00e986 */ /* 0x0209e8000c101d08 */
[----:B------:R-:W5:Y:S04]  /*22c0*/  @!P4 LDG.E.128 R4, desc[UR8][R32.64] ;  /* 0x000000082004c981 */ /* 0x000f68000c1e1d00 */
[----:B-----5:R4:W-:Y:S01]  /*22d0*/  @!P4 STG.E.128 desc[UR8][R34.64], R4 ;  /* 0x000000042200c986 */ /* 0x0209e2000c101d08 */
[----:B------:R-:W-:Y:S05]  /*22e0*/  @P2 BRA `(.L_x_4257) ;  /* 0x0000002400e82947 */ /* 0x000fea0003800000 */
[C---:B------:R-:W-:Y:S04]  /*22f0*/  LEA R18, P0, R2.reuse, R30, 0x7 ;  /* 0x0000001e02127211 */ /* 0x040fe800078038ff */
[----:B------:R-:W-:Y:S02]  /*2300*/  LEA.HI.X R19, R2, R31, R3, 0x7, P0 ;  /* 0x0000001f02137211 */ /* 0x000fe400000f3c03 */
[C---:B------:R-:W-:Y:S03]  /*2310*/  LEA R2, P0, R62.reuse, R28, 0x7 ;  /* 0x0000001c3e027211 */ /* 0x040fe600078038ff */
[----:B----4-:R-:W4:Y:S01]  /*2320*/  LDG.E.128 R4, desc[UR8][R18.64] ;  /* 0x0000000812047981 */ /* 0x010f22000c1e1d00 */
[----:B------:R-:W-:Y:S05]  /*2330*/  LEA.HI.X R3, R62, R29, R63, 0x7, P0 ;  /* 0x0000001d3e037211 */ /* 0x000fea00000f3c3f */
[----:B----4-:R1:W-:Y:S01]  /*2340*/  STG.E.128 desc[UR8][R2.64], R4 ;  /* 0x0000000402007986 */ /* 0x0103e2000c101d08 */
[----:B------:R-:W-:Y:S05]  /*2350*/  BRA `(.L_x_4257) ;  /* 0x0000002400cc7947 */ /* 0x000fea0003800000 */
.L_x_4256:
[----:B------:R-:W-:Y:S05]  /*2360*/  BRA.U !UP0, `(.L_x_4258) ;  /* 0x0000000d08a87547 */ /* 0x000fea000b800000 */
[----:B------:R-:W-:Y:S01]  /*2370*/  ISETP.NE.AND P0, PT, R96, RZ, PT ;  /* 0x000000ff6000720c */ /* 0x000fe20003f05270 */
[----:B------:R-:W1:Y:S01]  /*2380*/  LDC.64 R40, c[0x0][0x4a8] ;  /* 0x00012a00ff287b82 */ /* 0x000e620000000a00 */
[----:B------:R-:W-:Y:S01]  /*2390*/  PLOP3.LUT P6, PT, P5, P6, PT, 0xf2, 0x2f ;  /* 0x00000000002f781c */ /* 0x000fe20002fcde72 */
[----:B----4-:R-:W-:Y:S01]  /*23a0*/  IMAD.SHL.U32 R5, R11, 0x20, RZ ;  /* 0x000000200b057824 */ /* 0x010fe200078e00ff */
[C---:B------:R-:W-:Y:S01]  /*23b0*/  ISETP.GE.OR P1, PT, R102.reuse, R92, P0 ;  /* 0x0000005c6600720c */ /* 0x040fe20000726670 */
[----:B------:R-:W-:Y:S04]  /*23c0*/  BSSY.RECONVERGENT B0, `(.L_x_4259) ;  /* 0x0000036000007945 */ /* 0x000fe80003800200 */
[----:B------:R-:W4:Y:S01]  /*23d0*/  LDC R30, c[0x0][0x450] ;  /* 0x00011400ff1e7b82 */ /* 0x000f220000000800 */
        /* <DEDUP_REMOVED lines=8> */
[----:B------:R-:W5:Y:S08]  /*2460*/  LDG.E.128 R20, desc[UR8][R8.64] ;  /* 0x0000000808147981 */ /* 0x000f70000c1e1d00 */
[----:B------:R-:W2:Y:S06]  /*2470*/  @!P0 LDG.E.64 R32, desc[UR8][R50.64] ;  /* 0x0000000832208981 */ /* 0x000eac000c1e1b00 */
[----:B------:R-:W3:Y:S01]  /*2480*/  @!P0 LDG.E.64 R6, desc[UR8][R14.64] ;  /* 0x000000080e068981 */ /* 0x000ee2000c1e1b00 */
[C---:B-----5:R-:W-:Y:S01]  /*2490*/  @!P0 LOP3.LUT R19, R20.reuse, 0xffff0000, RZ, 0xc0, !PT ;  /* 0xffff000014138812 */ /* 0x060fe200078ec0ff */
[----:B------:R-:W-:Y:S01]  /*24a0*/  @!P0 IMAD.U32 R29, R20, 0x10000, RZ ;  /* 0x00010000141d8824 */ /* 0x000fe200078e00ff */
[----:B------:R-:W-:Y:S02]  /*24b0*/  @!P0 LOP3.LUT R25, R22, 0xffff0000, RZ, 0xc0, !PT ;  /* 0xffff000016198812 */ /* 0x000fe400078ec0ff */
[----:B------:R-:W-:Y:S02]  /*24c0*/  @!P0 SHF.L.U32 R26, R23, 0x10, RZ ;  /* 0x00000010171a8819 */ /* 0x000fe400000006ff */
[C---:B--2---:R-:W-:Y:S01]  /*24d0*/  @!P0 LOP3.LUT R31, R32.reuse, 0xffff0000, RZ, 0xc0, !PT ;  /* 0xffff0000201f8812 */ /* 0x044fe200078ec0ff */
[----:B------:R-:W-:Y:S01]  /*24e0*/  @!P0 IMAD.U32 R27, R32, 0x10000, RZ ;  /* 0x00010000201b8824 */ /* 0x000fe200078e00ff */
[C---:B------:R-:W-:Y:S02]  /*24f0*/  @!P0 SHF.L.U32 R24, R33.reuse, 0x10, RZ ;  /* 0x0000001021188819 */ /* 0x040fe400000006ff */
[----:B------:R-:W-:Y:S01]  /*2500*/  @!P0 LOP3.LUT R33, R33, 0xffff0000, RZ, 0xc0, !PT ;  /* 0xffff000021218812 */ /* 0x000fe200078ec0ff */
[----:B------:R-:W-:Y:S01]  /*2510*/  @!P0 FMUL.FTZ R35, R19, R27 ;  /* 0x0000001b13238220 */ /* 0x000fe20000410000 */
[C---:B---3--:R-:W-:Y:S01]  /*2520*/  @!P0 LOP3.LUT R16, R6.reuse, 0xffff0000, RZ, 0xc0, !PT ;  /* 0xffff000006108812 */ /* 0x048fe200078ec0ff */
        /* <DEDUP_REMOVED lines=31> */
.L_x_4260:
[----:B--23--:R-:W-:Y:S05]  /*2720*/  BSYNC.RECONVERGENT B0 ;  /* 0x0000000000007941 */ /* 0x00cfea0003800200 */
.L_x_4259:
        /* <DEDUP_REMOVED lines=8> */
[----:B------:R-:W3:Y:S06]  /*27b0*/  @!P0 LDG.E.64 R36, desc[UR8][R38.64] ;  /* 0x0000000826248981 */ /* 0x000eec000c1e1b00 */
[----:B------:R1:W5:Y:S01]  /*27c0*/  @!P0 LDG.E.64 R6, desc[UR8][R24.64] ;  /* 0x0000000818068981 */ /* 0x000362000c1e1b00 */
[C---:B--2---:R-:W-:Y:S01]  /*27d0*/  @!P0 LOP3.LUT R19, R20.reuse, 0xffff0000, RZ, 0xc0, !PT ;  /* 0xffff000014138812 */ /* 0x044fe200078ec0ff */
[----:B------:R-:W-:Y:S01]  /*27e0*/  @!P0 IMAD.U32 R33, R21, 0x10000, RZ ;  /* 0x0001000015218824 */ /* 0x000fe200078e00ff */
[----:B------:R-:W-:Y:S01]  /*27f0*/  @!P0 SHF.L.U32 R29, R20, 0x10, RZ ;  /* 0x00000010141d8819 */ /* 0x000fe200000006ff */
[----:B------:R-:W-:Y:S01]  /*2800*/  @!P0 IMAD.U32 R26, R23, 0x10000, RZ ;  /* 0x00010000171a8824 */ /* 0x000fe200078e00ff */
[----:B-1----:R-:W-:Y:S02]  /*2810*/  @!P0 LOP3.LUT R25, R21, 0xffff0000, RZ, 0xc0, !PT ;  /* 0xffff000015198812 */ /* 0x002fe400078ec0ff */
[----:B------:R-:W-:Y:S02]  /*2820*/  @!P0 SHF.L.U32 R35, R22, 0x10, RZ ;  /* 0x0000001016238819 */ /* 0x000fe400000006ff */
[C---:B---3--:R-:W-:Y:S01]  /*2830*/  @!P0 SHF.L.U32 R27, R36.reuse, 0x10, RZ ;  /* 0x00000010241b8819 */ /* 0x048fe200000006ff */
        /* <DEDUP_REMOVED lines=35> */
.L_x_4262:
[----:B------:R-:W-:Y:S05]  /*2a70*/  BSYNC.RECONVERGENT B0 ;  /* 0x0000000000007941 */ /* 0x000fea0003800200 */
.L_x_4261:
        /* <DEDUP_REMOVED lines=11> */
[----:B------:R-:W3:Y:S06]  /*2b30*/  @!P0 LDG.E.64 R32, desc[UR8][R32.64] ;  /* 0x0000000820208981 */ /* 0x000eec000c1e1b00 */
[----:B------:R-:W5:Y:S01]  /*2b40*/  @!P0 LDG.E.64 R6, desc[UR8][R6.64] ;  /* 0x0000000806068981 */ /* 0x000f62000c1e1b00 */
[----:B-1----:R-:W-:Y:S02]  /*2b50*/  IADD3 R36, P2, P1, R47, R82, R47 ;  /* 0x000000522f247210 */ /* 0x002fe4000795e02f */
[C---:B--2---:R-:W-:Y:S01]  /*2b60*/  @!P0 LOP3.LUT R19, R20.reuse, 0xffff0000, RZ, 0xc0, !PT ;  /* 0xffff000014138812 */ /* 0x044fe200078ec0ff */
[----:B------:R-:W-:Y:S01]  /*2b70*/  @!P0 IMAD.U32 R29, R20, 0x10000, RZ ;  /* 0x00010000141d8824 */ /* 0x000fe200078e00ff */
[----:B------:R-:W-:Y:S02]  /*2b80*/  @!P0 LOP3.LUT R25, R22, 0xffff0000, RZ, 0xc0, !PT ;  /* 0xffff000016198812 */ /* 0x000fe400078ec0ff */
[----:B------:R-:W-:Y:S02]  /*2b90*/  @!P0 SHF.L.U32 R24, R23, 0x10, RZ ;  /* 0x0000001017188819 */ /* 0x000fe400000006ff */
[C---:B---3--:R-:W-:Y:S02]  /*2ba0*/  @!P0 SHF.L.U32 R27, R32.reuse, 0x10, RZ ;  /* 0x00000010201b8819 */ /* 0x048fe400000006ff */
        /* <DEDUP_REMOVED lines=37> */
.L_x_4264:
[----:B------:R-:W-:Y:S05]  /*2e00*/  BSYNC.RECONVERGENT B0 ;  /* 0x0000000000007941 */ /* 0x000fea0003800200 */
.L_x_4263:
[----:B------:R-:W-:Y:S04]  /*2e10*/  BSSY.RECONVERGENT B0, `(.L_x_4265) ;  /* 0x0000038000007945 */ /* 0x000fe80003800200 */
[----:B------:R-:W-:Y:S05]  /*2e20*/  @P6 BRA `(.L_x_4266) ;  /* 0x0000000000d86947 */ /* 0x000fea0003800000 */
[----:B------:R-:W-:Y:S02]  /*2e30*/  ISETP.GE.AND P0, PT, R12, R17, PT ;  /* 0x000000110c00720c */ /* 0x000fe40003f06270 */
[C---:B------:R-:W-:Y:S04]  /*2e40*/  LEA R32, P1, R40.reuse, R42, 0x7 ;  /* 0x0000002a28207211 */ /* 0x040fe800078238ff */
[----:B------:R-:W-:Y:S02]  /*2e50*/  LEA.HI.X R33, R40, R43, R41, 0x7, P1 ;  /* 0x0000002b28217211 */ /* 0x000fe400008f3c29 */
[C---:B---3--:R-:W-:Y:S03]  /*2e60*/  LEA R37, P1, R62.reuse, R82, 0x6 ;  /* 0x000000523e257211 */ /* 0x048fe600078230ff */
[----:B------:R-:W3:Y:S01]  /*2e70*/  LDG.E.128 R16, desc[UR8][R32.64] ;  /* 0x0000000820107981 */ /* 0x000ee2000c1e1d00 */
        /* <DEDUP_REMOVED lines=8> */
[C---:B---3--:R-:W-:Y:S01]  /*2f00*/  @!P0 LOP3.LUT R21, R16.reuse, 0xffff0000, RZ, 0xc0, !PT ;  /* 0xffff000010158812 */ /* 0x048fe200078ec0ff */
        /* <DEDUP_REMOVED lines=40> */
.L_x_4266:
[----:B------:R-:W-:Y:S05]  /*3190*/  BSYNC.RECONVERGENT B0 ;  /* 0x0000000000007941 */ /* 0x000fea0003800200 */
.L_x_4265:
[----:B-1----:R-:W1:Y:S01]  /*31a0*/  LDC R17, c[0x0][0x450] ;  /* 0x00011400ff117b82 */ /* 0x002e620000000800 */
[----:B----4-:R-:W-:Y:S05]  /*31b0*/  IMAD.U32 R3, R30, -0x40, RZ ;  /* 0xffffffc01e037824 */ /* 0x010fea00078e00ff */
[C---:B------:R-:W-:Y:S02]  /*31c0*/  LEA R50, P0, R3.reuse, R50, 0x1 ;  /* 0x0000003203327211 */ /* 0x040fe400078008ff */
[C---:B------:R-:W-:Y:S02]  /*31d0*/  LEA R14, P1, R3.reuse, R14, 0x1 ;  /* 0x0000000e030e7211 */ /* 0x040fe400078208ff */
[C---:B------:R-:W-:Y:S02]  /*31e0*/  LEA.HI.X.SX32 R51, R3.reuse, R51, 0x1, P0 ;  /* 0x0000003303337211 */ /* 0x040fe400000f0eff */
[----:B------:R-:W-:Y:S01]  /*31f0*/  LEA.HI.X.SX32 R15, R3, R15, 0x1, P1 ;  /* 0x0000000f030f7211 */ /* 0x000fe200008f0eff */
[----:B------:R-:W-:Y:S05]  /*3200*/  BRA `(.L_x_4257) ;  /* 0x0000001800207947 */ /* 0x000fea0003800000 */
.L_x_4258:
[----:B------:R-:W-:Y:S01]  /*3210*/  ISETP.NE.AND P3, PT, R96, RZ, PT ;  /* 0x000000ff6000720c */ /* 0x000fe20003f65270 */
[----:B------:R-:W4:Y:S01]  /*3220*/  LDC.64 R68, c[0x0][0x4a8] ;  /* 0x00012a00ff447b82 */ /* 0x000f220000000a00 */
        /* <DEDUP_REMOVED lines=10> */
[C---:B----4-:R-:W-:Y:S04]  /*32d0*/  LEA R20, P0, R68.reuse, R10, 0x6 ;  /* 0x0000000a44147211 */ /* 0x050fe800078030ff */
[----:B------:R-:W-:Y:S01]  /*32e0*/  LEA.HI.X R21, R68, R9, R69, 0x6, P0 ;  /* 0x0000000944157211 */ /* 0x000fe200000f3445 */
[----:B------:R-:W-:Y:S08]  /*32f0*/  @P2 BRA `(.L_x_4268) ;  /* 0x00000004004c2947 */ /* 0x000ff00003800000 */
[----:B------:R-:W-:Y:S01]  /*3300*/  ISETP.GE.AND P0, PT, R12, R17, PT ;  /* 0x000000110c00720c */ /* 0x000fe20003f06270 */
[----:B------:R-:W-:Y:S05]  /*3310*/  IMAD.MOV.U32 R8, RZ, RZ, R10 ;  /* 0x000000ffff087224 */ /* 0x000fea00078e000a */
[----:B------:R-:W4:Y:S07]  /*3320*/  LDG.E.128 R52, desc[UR8][R8.64] ;  /* 0x0000000808347981 */ /* 0x000f2e000c1e1d00 */
[----:B------:R-:W-:Y:S01]  /*3330*/  @!P0 SEL R57, R16, RZ, P1 ;  /* 0x000000ff10398207 */ /* 0x000fe20000800000 */
[----:B------:R-:W-:Y:S01]  /*3340*/  @!P0 IMAD.WIDE R24, R19, 0x2, R8 ;  /* 0x0000000213188825 */ /* 0x000fe200078e0208 */
[----:B------:R-:W-:Y:S03]  /*3350*/  @!P0 SHF.R.S32.HI R106, RZ, 0x1f, R16 ;  /* 0x0000001fff6a8819 */ /* 0x000fe60000011410 */
[C---:B------:R-:W-:Y:S01]  /*3360*/  @!P0 IMAD.SHL.U32 R99, R57.reuse, 0x2, RZ ;  /* 0x0000000239638824 */ /* 0x040fe200078e00ff */
[----:B------:R-:W-:Y:S01]  /*3370*/  @!P0 SEL R106, R106, RZ, P1 ;  /* 0x000000ff6a6a8207 */ /* 0x000fe20000800000 */
[----:B------:R-:W5:Y:S03]  /*3380*/  @!P0 LDG.E.128 R24, desc[UR8][R24.64] ;  /* 0x0000000818188981 */ /* 0x000f66000c1e1d00 */
        /* <DEDUP_REMOVED lines=12> */
[----:B-----5:R-:W-:Y:S01]  /*3450*/  @!P0 LOP3.LUT R31, R24, 0xffff0000, RZ, 0xc0, !PT ;  /* 0xffff0000181f8812 */ /* 0x020fe200078ec0ff */
[----:B------:R-:W-:Y:S01]  /*3460*/  @!P0 IMAD.U32 R28, R26, 0x10000, RZ ;  /* 0x000100001a1c8824 */ /* 0x000fe200078e00ff */
[C---:B------:R-:W-:Y:S01]  /*3470*/  @!P0 SHF.L.U32 R18, R27.reuse, 0x10, RZ ;  /* 0x000000101b128819 */ /* 0x040fe200000006ff */
[----:B------:R-:W-:Y:S01]  /*3480*/  @!P0 IMAD.U32 R32, R24, 0x10000, RZ ;  /* 0x0001000018208824 */ /* 0x000fe200078e00ff */
[----:B------:R-:W-:Y:S02]  /*3490*/  @!P0 LOP3.LUT R24, R26, 0xffff0000, RZ, 0xc0, !PT ;  /* 0xffff00001a188812 */ /* 0x000fe400078ec0ff */
[----:B------:R-:W-:Y:S02]  /*34a0*/  @!P0 LOP3.LUT R23, R27, 0xffff0000, RZ, 0xc0, !PT ;  /* 0xffff00001b178812 */ /* 0x000fe400078ec0ff */
[C---:B------:R-:W-:Y:S02]  /*34b0*/  @!P0 SHF.L.U32 R29, R25.reuse, 0x10, RZ ;  /* 0x00000010191d8819 */ /* 0x040fe400000006ff */
[----:B------:R-:W-:Y:S02]  /*34c0*/  @!P0 LOP3.LUT R30, R25, 0xffff0000, RZ, 0xc0, !PT ;  /* 0xffff0000191e8812 */ /* 0x000fe400078ec0ff */
[C---:B--2---:R-:W-:Y:S01]  /*34d0*/  @!P0 LOP3.LUT R34, R56.reuse, 0xffff0000, RZ, 0xc0, !PT ;  /* 0xffff000038228812 */ /* 0x044fe200078ec0ff */
        /* <DEDUP_REMOVED lines=53> */
.L_x_4268:
[----:B--23--:R-:W-:Y:S05]  /*3830*/  BSYNC.RECONVERGENT B0 ;  /* 0x0000000000007941 */ /* 0x00cfea0003800200 */
.L_x_4267:
[----:B------:R-:W-:Y:S01]  /*3840*/  ISETP.NE.AND P0, PT, R49, RZ, PT ;  /* 0x000000ff3100720c */ /* 0x000fe20003f05270 */
[----:B------:R-:W-:Y:S11]  /*3850*/  BSSY.RECONVERGENT B0, `(.L_x_4269) ;  /* 0x000005b000007945 */ /* 0x000ff60003800200 */
[----:B------:R-:W-:Y:S01]  /*3860*/  @!UPT UIADD3 URZ, UPT, UPT, URZ, URZ, URZ ;  /* 0x000000fffffff290 */ /* 0x000fe2000fffe0ff */
[----:B------:R-:W-:Y:S05]  /*3870*/  @P0 BRA `(.L_x_4270) ;  /* 0x0000000400600947 */ /* 0x000fea0003800000 */
[----:B------:R-:W-:Y:S01]  /*3880*/  ISETP.GE.AND P0, PT, R12, R17, PT ;  /* 0x000000110c00720c */ /* 0x000fe20003f06270 */
[----:B----4-:R-:W2:Y:S11]  /*3890*/  LDG.E.128 R52, desc[UR8][R20.64] ;  /* 0x0000000814347981 */ /* 0x010eb6000c1e1d00 */
        /* <DEDUP_REMOVED lines=86> */
.L_x_4270:
[----:B------:R-:W-:Y:S05]  /*3e00*/  BSYNC.RECONVERGENT B0 ;  /* 0x0000000000007941 */ /* 0x000fea0003800200 */
.L_x_4269:
        /* <DEDUP_REMOVED lines=23> */
[----:B------:R-:W-:Y:S01]  /*3f80*/  SHF.L.U32 R99, R62, 0x6, RZ ;  /* 0x000000063e637819 */ /* 0x000fe200000006ff */
[----:B------:R-:W-:Y:S04]  /*3f90*/  @!P0 IMAD.WIDE R22, R19, 0x2, R34 ;  /* 0x0000000213168825 */ /* 0x000fe800078e0222 */
[----:B------:R-:W-:Y:S01]  /*3fa0*/  @!P0 IMAD.X R39, R106, 0x1, R89, P2 ;  /* 0x000000016a278824 */ /* 0x000fe200010e0659 */
[----:B------:R-:W-:Y:S01]  /*3fb0*/  PLOP3.LUT P2, PT, PT, PT, PT, 0x80, 0x8 ;  /* 0x000000000008781c */ /* 0x000fe20003f4f070 */
[----:B------:R5:W5:Y:S01]  /*3fc0*/  @!P0 LDG.E.128 R24, desc[UR8][R22.64] ;  /* 0x0000000816188981 */ /* 0x000b62000c1e1d00 */
[----:B------:R-:W-:Y:S02]  /*3fd0*/  @!P0 PLOP3.LUT P2, PT, P1, PT, PT, 0x80, 0x8 ;  /* 0x000000000008881c */ /* 0x000fe40000f4f070 */
[----:B------:R-:W-:Y:S05]  /*3fe0*/  SHF.L.U64.HI R106, R62, 0x6, R63 ;  /* 0x000000063e6a7819 */ /* 0x000fea000001023f */
[----:B--2-4-:R2:W4:Y:S08]  /*3ff0*/  LDG.E.128 R52, desc[UR8][R34.64] ;  /* 0x0000000822347981 */ /* 0x014530000c1e1d00 */
[----:B------:R4:W4:Y:S01]  /*4000*/  @!P0 LDG.E.128 R56, desc[UR8][R38.64] ;  /* 0x0000000826388981 */ /* 0x000922000c1e1d00 */
[C---:B---3--:R-:W-:Y:S01]  /*4010*/  @!P0 LOP3.LUT R32, R116.reuse, 0xffff0000, RZ, 0xc0, !PT ;  /* 0xffff000074208812 */ /* 0x048fe200078ec0ff */
[----:B------:R-:W-:Y:S01]  /*4020*/  @!P0 IMAD.U32 R36, R116, 0x10000, RZ ;  /* 0x0001000074248824 */ /* 0x000fe200078e00ff */
[C---:B------:R-:W-:Y:S01]  /*4030*/  @!P0 SHF.L.U32 R30, R117.reuse, 0x10, RZ ;  /* 0x00000010751e8819 */ /* 0x040fe200000006ff */
[----:B------:R-:W-:Y:S01]  /*4040*/  @!P0 IMAD.U32 R28, R118, 0x10000, RZ ;  /* 0x00010000761c8824 */ /* 0x000fe200078e00ff */
[----:B------:R-:W-:Y:S01]  /*4050*/  @!P0 LOP3.LUT R29, R117, 0xffff0000, RZ, 0xc0, !PT ;  /* 0xffff0000751d8812 */ /* 0x000fe200078ec0ff */
[----:B------:R-:W-:Y:S01]  /*4060*/  @!P2 FADD.FTZ R36, -R36, -RZ ;  /* 0x800000ff2424a221 */ /* 0x000fe20000010100 */
[----:B-----5:R-:W-:Y:S01]  /*4070*/  @!P0 LOP3.LUT R23, R118, 0xffff0000, RZ, 0xc0, !PT ;  /* 0xffff000076178812 */ /* 0x020fe200078ec0ff */
[----:B------:R-:W-:Y:S01]  /*4080*/  @!P2 FADD.FTZ R32, -R32, -RZ ;  /* 0x800000ff2020a221 */ /* 0x000fe20000010100 */
[C---:B------:R-:W-:Y:S01]  /*4090*/  @!P0 SHF.L.U32 R37, R24.reuse, 0x10, RZ ;  /* 0x0000001018258819 */ /* 0x040fe200000006ff */
[C---:B------:R-:W-:Y:S01]  /*40a0*/  @!P0 IMAD.U32 R22, R119.reuse, 0x10000, RZ ;  /* 0x0001000077168824 */ /* 0x040fe200078e00ff */
[----:B--2---:R-:W-:Y:S01]  /*40b0*/  @!P0 LOP3.LUT R35, R24, 0xffff0000, RZ, 0xc0, !PT ;  /* 0xffff000018238812 */ /* 0x004fe200078ec0ff */
[----:B------:R-:W-:Y:S01]  /*40c0*/  @!P2 FADD.FTZ R30, -R30, -RZ ;  /* 0x800000ff1e1ea221 */ /* 0x000fe20000010100 */
[----:B------:R-:W-:Y:S01]  /*40d0*/  @!P0 LOP3.LUT R18, R119, 0xffff0000, RZ, 0xc0, !PT ;  /* 0xffff000077128812 */ /* 0x000fe200078ec0ff */
[----:B------:R-:W-:Y:S01]  /*40e0*/  @!P2 FADD.FTZ R29, -R29, -RZ ;  /* 0x800000ff1d1da221 */ /* 0x000fe20000010100 */
[C---:B------:R-:W-:Y:S01]  /*40f0*/  @!P0 LOP3.LUT R34, R25.reuse, 0xffff0000, RZ, 0xc0, !PT ;  /* 0xffff000019228812 */ /* 0x040fe200078ec0ff */
[----:B------:R-:W-:Y:S01]  /*4100*/  @!P2 FADD.FTZ R28, -R28, -RZ ;  /* 0x800000ff1c1ca221 */ /* 0x000fe20000010100 */
[----:B----4-:R-:W-:Y:S01]  /*4110*/  @!P0 SHF.L.U32 R39, R52, 0x10, RZ ;  /* 0x0000001034278819 */ /* 0x010fe200000006ff */
[----:B------:R-:W-:Y:S01]  /*4120*/  @!P0 IMAD.U32 R33, R25, 0x10000, RZ ;  /* 0x0001000019218824 */ /* 0x000fe200078e00ff */
[----:B------:R-:W-:Y:S01]  /*4130*/  @!P0 LOP3.LUT R24, R26, 0xffff0000, RZ, 0xc0, !PT ;  /* 0xffff00001a188812 */ /* 0x000fe200078ec0ff */
[----:B------:R-:W-:Y:S01]  /*4140*/  @!P0 FMUL.FTZ R0, R37, R36 ;  /* 0x0000002425008220 */ /* 0x000fe20000410000 */
[----:B------:R-:W-:Y:S01]  /*4150*/  @!P0 LOP3.LUT R41, R52, 0xffff0000, RZ, 0xc0, !PT ;  /* 0xffff000034298812 */ /* 0x000fe200078ec0ff */
[----:B------:R-:W-:Y:S01]  /*4160*/  @!P2 FADD.FTZ R23, -R23, -RZ ;  /* 0x800000ff1717a221 */ /* 0x000fe20000010100 */
        /* <DEDUP_REMOVED lines=18> */
[----:B------:R-:W-:Y:S01]  /*4290*/  IADD3 R118, P3, P2, R99, R82, R99 ;  /* 0x0000005263767210 */ /* 0x000fe20007a7e063 */
[----:B------:R-:W-:Y:S02]  /*42a0*/  @!P0 IMAD.U32 R38, R54, 0x10000, RZ ;  /* 0x0001000036268824 */ /* 0x000fe400078e00ff */
[----:B------:R-:W-:Y:S01]  /*42b0*/  @!P0 FMUL.FTZ R5, R31, R28 ;  /* 0x0000001c1f058220 */ /* 0x000fe20000410000 */
[----:B------:R-:W-:Y:S01]  /*42c0*/  @!P0 IMAD.U32 R46, R58, 0x10000, RZ ;  /* 0x000100003a2e8824 */ /* 0x000fe200078e00ff */
[----:B------:R-:W-:Y:S01]  /*42d0*/  IADD3.X R119, PT, PT, R106, R83, R106, P3, P2 ;  /* 0x000000536a777210 */ /* 0x000fe20001fe446a */
        /* <DEDUP_REMOVED lines=22> */
.L_x_4272:
[----:B------:R-:W-:Y:S05]  /*4440*/  BSYNC.RECONVERGENT B0 ;  /* 0x0000000000007941 */ /* 0x000fea0003800200 */
.L_x_4271:
        /* <DEDUP_REMOVED lines=93> */
.L_x_4274:
[----:B------:R-:W-:Y:S05]  /*4a20*/  BSYNC.RECONVERGENT B0 ;  /* 0x0000000000007941 */ /* 0x000fea0003800200 */
.L_x_4273:
[----:B------:R-:W2:Y:S01]  /*4a30*/  LDC R17, c[0x0][0x450] ;  /* 0x00011400ff117b82 */ /* 0x000ea20000000800 */
[----:B-1----:R-:W-:Y:S05]  /*4a40*/  IMAD.U32 R97, R97, -0x40, RZ ;  /* 0xffffffc061617824 */ /* 0x002fea00078e00ff */
[C---:B------:R-:W-:Y:S02]  /*4a50*/  LEA R88, P1, R97.reuse, R88, 0x1 ;  /* 0x0000005861587211 */ /* 0x040fe400078208ff */
[C---:B------:R-:W-:Y:S02]  /*4a60*/  LEA R86, P0, R97.reuse, R86, 0x1 ;  /* 0x0000005661567211 */ /* 0x040fe400078008ff */
[C---:B------:R-:W-:Y:S02]  /*4a70*/  LEA.HI.X.SX32 R89, R97.reuse, R89, 0x1, P1 ;  /* 0x0000005961597211 */ /* 0x040fe400008f0eff */
[----:B------:R-:W-:Y:S09]  /*4a80*/  LEA.HI.X.SX32 R87, R97, R87, 0x1, P0 ;  /* 0x0000005761577211 */ /* 0x000ff200000f0eff */
.L_x_4257:
[----:B--23--:R-:W-:Y:S05]  /*4a90*/  BSYNC.RECONVERGENT B1 ;  /* 0x0000000000017941 */ /* 0x00cfea0003800200 */
.L_x_4255:
        /* <DEDUP_REMOVED lines=89> */
.L_x_4275:
[----:B------:R-:W-:Y:S02]  /*5030*/  ISETP.NE.AND P2, PT, R81, RZ, PT ;  /* 0x000000ff5100720c */ /* 0x000fe40003f45270 */
[----:B------:R-:W-:Y:S02]  /*5040*/  IADD3 R84, P1, PT, R84, UR13, RZ ;  /* 0x0000000d54547c10 */ /* 0x000fe4000ff3e0ff */
[----:B------:R-:W-:Y:S02]  /*5050*/  IADD3 R10, P0, PT, R10, UR18, RZ ;  /* 0x000000120a0a7c10 */ /* 0x000fe4000ff1e0ff */
[----:B------:R-:W-:Y:S02]  /*5060*/  IADD3.X R85, PT, PT, R85, UR12, RZ, P1, !PT ;  /* 0x0000000c55557c10 */ /* 0x000fe40008ffe4ff */
[----:B------:R-:W-:Y:S05]  /*5070*/  IADD3.X R9, PT, PT, R9, UR19, RZ, P0, !PT ;  /* 0x0000001309097c10 */ /* 0x000fea00087fe4ff */
[----:B------:R-:W-:Y:S05]  /*5080*/  @P2 BRA `(.L_x_4276) ;  /* 0xffffffcc00902947 */ /* 0x000fea000383ffff */
.L_x_4254:
        /* <DEDUP_REMOVED lines=23> */
[----:B-----5:R-:W-:-:S07]  /*5200*/  LEA.HI.X R5, R104, UR5, R74, 0x1, P0 ;  /* 0x0000000568057c11 */ /* 0x020fce00080f0c4a */
        /* <DEDUP_REMOVED lines=9> */
.L_x_4281:
[----:B------:R2:W-:Y:S02]  /*52a0*/  STS.128 [R123], RZ ;  /* 0x000000ff7b007388 */ /* 0x0005e40000000c00 */
.L_x_4280:
[----:B------:R-:W-:Y:S05]  /*52b0*/  BSYNC.RECONVERGENT B0 ;  /* 0x0000000000007941 */ /* 0x000fea0003800200 */
.L_x_4279:
        /* <DEDUP_REMOVED lines=14> */
.L_x_4278:
        /* <DEDUP_REMOVED lines=82> */
.L_x_4288:
[----:B------:R-:W-:Y:S05]  /*58c0*/  BSYNC.RECONVERGENT B0 ;  /* 0x0000000000007941 */ /* 0x000fea0003800200 */
.L_x_4287:
[----:B-----5:R2:W-:Y:S01]  /*58d0*/  STS.128 [R123], R8 ;  /* 0x000000087b007388 */ /* 0x0205e20000000c00 */
[----:B------:R-:W-:Y:S05]  /*58e0*/  BRA `(.L_x_4285) ;  /* 0x0000000000047947 */ /* 0x000fea0003800000 */
.L_x_4286:
[----:B------:R1:W-:Y:S02]  /*58f0*/  STS.128 [R123], RZ ;  /* 0x000000ff7b007388 */ /* 0x0003e40000000c00 */
.L_x_4285:
[----:B------:R-:W-:Y:S05]  /*5900*/  BSYNC.RECONVERGENT B1 ;  /* 0x0000000000017941 */ /* 0x000fea0003800200 */
.L_x_4284:
        /* <DEDUP_REMOVED lines=61> */
.L_x_4290:
[----:B------:R-:W-:Y:S05]  /*5ce0*/  BSYNC.RECONVERGENT B0 ;  /* 0x0000000000007941 */ /* 0x000fea0003800200 */
.L_x_4289:
[----:B-----5:R3:W-:Y:S01]  /*5cf0*/  STS.128 [R123+0x800], R16 ;  /* 0x000800107b007388 */ /* 0x0207e20000000c00 */
[----:B------:R-:W-:Y:S05]  /*5d00*/  BRA `(.L_x_4282) ;  /* 0x0000000c00047947 */ /* 0x000fea0003800000 */
.L_x_4283:
[----:B------:R-:W-:Y:S01]  /*5d10*/  IMAD.IADD R29, R109, 0x1, -R72 ;  /* 0x000000016d1d7824 */ /* 0x000fe200078e0a48 */
[----:B------:R-:W-:Y:S01]  /*5d20*/  LEA.HI R4, R15, R15, RZ, 0x1 ;  /* 0x0000000f0f047211 */ /* 0x000fe200078f08ff */
[----:B------:R-:W-:Y:S01]  /*5d30*/  BSSY.RECONVERGENT B1, `(.L_x_4291) ;  /* 0x0000062000017945 */ /* 0x000fe20003800200 */
[----:B-----5:R-:W-:Y:S02]  /*5d40*/  SHF.R.U32.HI R5, RZ, 0x1, R15 ;  /* 0x00000001ff057819 */ /* 0x020fe4000001160f */
        /* <DEDUP_REMOVED lines=92> */
.L_x_4295:
[----:B------:R-:W-:Y:S05]  /*6310*/  BSYNC.RECONVERGENT B0 ;  /* 0x0000000000007941 */ /* 0x000fea0003800200 */
.L_x_4294:
[----:B-----5:R2:W-:Y:S01]  /*6320*/  STS.128 [R123], R20 ;  /* 0x000000147b007388 */ /* 0x0205e20000000c00 */
[----:B------:R-:W-:Y:S05]  /*6330*/  BRA `(.L_x_4292) ;  /* 0x0000000000047947 */ /* 0x000fea0003800000 */
.L_x_4293:
[----:B------:R3:W-:Y:S02]  /*6340*/  STS.128 [R123], RZ ;  /* 0x000000ff7b007388 */ /* 0x0007e40000000c00 */
.L_x_4292:
[----:B------:R-:W-:Y:S05]  /*6350*/  BSYNC.RECONVERGENT B1 ;  /* 0x0000000000017941 */ /* 0x000fea0003800200 */
.L_x_4291:
        /* <DEDUP_REMOVED lines=90> */
.L_x_4297:
[----:B------:R-:W-:Y:S05]  /*6900*/  BSYNC.RECONVERGENT B0 ;  /* 0x0000000000007941 */ /* 0x000fea0003800200 */
.L_x_4296:
[----:B-----5:R1:W-:Y:S02]  /*6910*/  STS.128 [R123+0x800], R4 ;  /* 0x000800047b007388 */ /* 0x0203e40000000c00 */
.L_x_4282:
[----:B------:R-:W-:Y:S05]  /*6920*/  BSYNC.RECONVERGENT B2 ;  /* 0x0000000000027941 */ /* 0x000fea0003800200 */
.L_x_4277:
[----:B------:R-:W-:Y:S01]  /*6930*/  IMAD.SHL.U32 R64, R66, 0x80, RZ ;  /* 0x0000008042407824 */ /* 0x000fe200078e00ff */
[----:B------:R-:W-:Y:S04]  /*6940*/  BSSY.RECONVERGENT B0, `(.L_x_4298) ;  /* 0x000000d000007945 */ /* 0x000fe80003800200 */
[----:B-1---5:R-:W-:-:S04]  /*6950*/  IADD3 R5, PT, PT, R67, 0x80, -R64 ;  /* 0x0000008043057810 */ /* 0x022fc80007ffe840 */
        /* <DEDUP_REMOVED lines=10> */
.L_x_4300:
[----:B------:R1:W-:Y:S02]  /*6a00*/  STS.128 [R123+0x1000], RZ ;  /* 0x001000ff7b007388 */ /* 0x0003e40000000c00 */
.L_x_4299:
[----:B------:R-:W-:Y:S05]  /*6a10*/  BSYNC.RECONVERGENT B0 ;  /* 0x0000000000007941 */ /* 0x000fea0003800200 */
.L_x_4298:
[----:B------:R-:W-:Y:S01]  /*6a20*/  ISETP.GE.AND P1, PT, R8, R5, PT ;  /* 0x000000050800720c */ /* 0x000fe20003f26270 */
[C---:B------:R-:W-:Y:S01]  /*6a30*/  IMAD.SHL.U32 R89, R62.reuse, 0x40, RZ ;  /* 0x000000403e597824 */ /* 0x040fe200078e00ff */
[----:B------:R-:W-:Y:S01]  /*6a40*/  SHF.L.U64.HI R0, R62, 0x6, R63 ;  /* 0x000000063e007819 */ /* 0x000fe2000001023f */
[----:B------:R-:W-:Y:S03]  /*6a50*/  BSSY.RECONVERGENT B0, `(.L_x_4301) ;  /* 0x000000d000007945 */ /* 0x000fe60003800200 */
[----:B----4-:R-:W-:-:S05]  /*6a60*/  IADD3 R2, P0, PT, R89, R110, RZ ;  /* 0x0000006e59027210 */ /* 0x010fca0007f1e0ff */
[----:B------:R-:W-:Y:S02]  /*6a70*/  IMAD.X R3, R0, 0x1, R111, P0 ;  /* 0x0000000100037824 */ /* 0x000fe400000e066f */
[----:B------:R-:W-:Y:S06]  /*6a80*/  @P1 BRA `(.L_x_4302) ;  /* 0x0000000000241947 */ /* 0x000fec0003800000 */
        /* <DEDUP_REMOVED lines=8> */
.L_x_4303:
[----:B------:R4:W-:Y:S02]  /*6b10*/  STS.128 [R123+0x1800], RZ ;  /* 0x001800ff7b007388 */ /* 0x0009e40000000c00 */
.L_x_4302:
[----:B------:R-:W-:Y:S05]  /*6b20*/  BSYNC.RECONVERGENT B0 ;  /* 0x0000000000007941 */ /* 0x000fea0003800200 */
.L_x_4301:
        /* <DEDUP_REMOVED lines=14> */
.L_x_4306:
[----:B------:R1:W-:Y:S02]  /*6c10*/  STS.128 [R123+0x2000], RZ ;  /* 0x002000ff7b007388 */ /* 0x0003e40000000c00 */
.L_x_4305:
[----:B------:R-:W-:Y:S05]  /*6c20*/  BSYNC.RECONVERGENT B0 ;  /* 0x0000000000007941 */ /* 0x000fea0003800200 */
.L_x_4304:
[----:B------:R-:W-:Y:S01]  /*6c30*/  IADD3 R102, PT, PT, R102, 0x60, RZ ;  /* 0x0000006066667810 */ /* 0x000fe20007ffe0ff */
[----:B------:R-:W-:Y:S03]  /*6c40*/  BSSY.RECONVERGENT B0, `(.L_x_4307) ;  /* 0x000000e000007945 */ /* 0x000fe60003800200 */
[----:B------:R-:W-:-:S13]  /*6c50*/  ISETP.GE.AND P0, PT, R102, R5, PT ;  /* 0x000000056600720c */ /* 0x000fda0003f06270 */
[----:B------:R-:W-:Y:S05]  /*6c60*/  @P0 BRA `(.L_x_4308) ;  /* 0x00000000002c0947 */ /* 0x000fea0003800000 */
[----:B------:R-:W5:Y:S02]  /*6c70*/  LDCU UR4, c[0x0][0x440] ;  /* 0x00008800ff0477ac */ /* 0x000f640008000800 */
[----:B-----5:R-:W-:-:S13]  /*6c80*/  ISETP.GE.AND P0, PT, R12, UR4, PT ;  /* 0x000000040c007c0c */ /* 0x020fda000bf06270 */
[----:B------:R-:W-:Y:S05]  /*6c90*/  @P0 BRA `(.L_x_4309) ;  /* 0x00000000001c0947 */ /* 0x000fea0003800000 */
[----:B----4-:R-:W-:-:S04]  /*6ca0*/  LEA R2, P0, R62, R2, 0x7 ;  /* 0x000000023e027211 */ /* 0x010fc800078038ff */
[----:B------:R-:W-:-:S05]  /*6cb0*/  LEA.HI.X R3, R62, R3, R63, 0x7, P0 ;  /* 0x000000033e037211 */ /* 0x000fca00000f3c3f */
[----:B------:R-:W-:Y:S01]  /*6cc0*/  @!PT LDS RZ, [RZ] ;  /* 0x00000000fffff984 */ /* 0x000fe20000000800 */
[----:B------:R-:W-:Y:S01]  /*6cd0*/  @!PT LDS RZ, [RZ] ;  /* 0x00000000fffff984 */ /* 0x000fe20000000800 */
[----:B------:R-:W-:Y:S01]  /*6ce0*/  @!PT LDS RZ, [RZ] ;  /* 0x00000000fffff984 */ /* 0x000fe20000000800 */
[----:B------:R4:W-:Y:S01]  /*6cf0*/  LDGSTS.E.BYPASS.LTC128B.128 [R123+0x2800], desc[UR8][R2.64] ;  /* 0x02800000027b7fae */ /* 0x0009e2000b981a08 */
[----:B------:R-:W-:Y:S05]  /*6d00*/  BRA `(.L_x_4308) ;  /* 0x0000000000047947 */ /* 0x000fea0003800000 */
.L_x_4309:
[----:B------:R1:W-:Y:S02]  /*6d10*/  STS.128 [R123+0x2800], RZ ;  /* 0x002800ff7b007388 */ /* 0x0003e40000000c00 */
.L_x_4308:
[----:B------:R-:W-:Y:S05]  /*6d20*/  BSYNC.RECONVERGENT B0 ;  /* 0x0000000000007941 */ /* 0x000fea0003800200 */
.L_x_4307:
[----:B----4-:R-:W4:Y:S01]  /*6d30*/  LDC.64 R2, c[0x0][0x538] ;  /* 0x00014e00ff027b82 */ /* 0x010f220000000a00 */
[----:B------:R-:W5:Y:S01]  /*6d40*/  LDCU.64 UR4, c[0x0][0x540] ;  /* 0x0000a800ff0477ac */ /* 0x000f620008000a00 */
[----:B------:R-:W-:Y:S01]  /*6d50*/  MOV R101, RZ ;  /* 0x000000ff00657202 */ /* 0x000fe20000000f00 */
[----:B------:R-:W0:Y:S02]  /*6d60*/  LDGDEPBAR ;  /* 0x00000000000079af */ /* 0x000e240000000000 */
[C---:B-----5:R-:W-:Y:S01]  /*6d70*/  IMAD.WIDE.U32 R100, R73.reuse, UR4, R100 ;  /* 0x0000000449647c25 */ /* 0x060fe2000f8e0064 */
[----:B------:R-:W5:Y:S03]  /*6d80*/  LDCU UR4, c[0x0][0x458] ;  /* 0x00008b00ff0477ac */ /* 0x000f660008000800 */
[----:B-1----:R-:W-:Y:S01]  /*6d90*/  IMAD R6, R73, UR5, R101 ;  /* 0x0000000549067c24 */ /* 0x002fe2000f8e0265 */
[----:B----4-:R-:W-:Y:S01]  /*6da0*/  LEA R2, P0, R100, R2, 0x2 ;  /* 0x0000000264027211 */ /* 0x010fe200078010ff */
[----:B------:R-:W-:Y:S01]  /*6db0*/  BSSY.RECONVERGENT B0, `(.L_x_4310) ;  /* 0x0000013000007945 */ /* 0x000fe20003800200 */
[----:B------:R-:W-:-:S04]  /*6dc0*/  DEPBAR.LE SB0, 0x0 ;  /* 0x000080000000791a */ /* 0x000fc80000000000 */
[----:B------:R-:W-:-:S06]  /*6dd0*/  LEA.HI.X R3, R100, R3, R6, 0x2, P0 ;  /* 0x0000000364037211 */ /* 0x000fcc00000f1406 */
[----:B------:R-:W4:Y:S01]  /*6de0*/  LDG.E R3, desc[UR8][R2.64] ;  /* 0x0000000802037981 */ /* 0x000f22000c1e1900 */
[----:B-----5:R-:W4:Y:S01]  /*6df0*/  MUFU.RCP R86, UR4 ;  /* 0x0000000400567d08 */ /* 0x020f220008001000 */
[----:B------:R-:W-:Y:S01]  /*6e00*/  BAR.SYNC.DEFER_BLOCKING 0x0 ;  /* 0x0000000000007b1d */ /* 0x000fe20000010000 */
[----:B----4-:R-:W-:-:S05]  /*6e10*/  FMUL.FTZ R86, R3, R86 ;  /* 0x0000005603567220 */ /* 0x010fca0000410000 */
        /* <DEDUP_REMOVED lines=9> */
.L_x_4312:
[----:B------:R1:W-:Y:S01]  /*6eb0*/  STS.128 [R123+0x3000], RZ ;  /* 0x003000ff7b007388 */ /* 0x0003e20000000c00 */
[----:B------:R-:W-:Y:S05]  /*6ec0*/  BRA `(.L_x_4313) ;  /* 0x0000000000047947 */ /* 0x000fea0003800000 */
.L_x_4311:
[----:B------:R1:W-:Y:S02]  /*6ed0*/  STS.128 [R123+0x3000], RZ ;  /* 0x003000ff7b007388 */ /* 0x0003e40000000c00 */
.L_x_4313:
[----:B------:R-:W-:Y:S05]  /*6ee0*/  BSYNC.RECONVERGENT B0 ;  /* 0x0000000000007941 */ /* 0x000fea0003800200 */
.L_x_4310:
        /* <DEDUP_REMOVED lines=16> */
.L_x_4316:
[----:B------:R1:W-:Y:S02]  /*6ff0*/  STS.128 [R123+0x3800], RZ ;  /* 0x003800ff7b007388 */ /* 0x0003e40000000c00 */
.L_x_4315:
[----:B------:R-:W-:Y:S05]  /*7000*/  BSYNC.RECONVERGENT B0 ;  /* 0x0000000000007941 */ /* 0x000fea0003800200 */
.L_x_4314:
        /* <DEDUP_REMOVED lines=14> */
.L_x_4319:
[----:B------:R1:W-:Y:S02]  /*70f0*/  STS.128 [R123+0x4000], RZ ;  /* 0x004000ff7b007388 */ /* 0x0003e40000000c00 */
.L_x_4318:
[----:B------:R-:W-:Y:S05]  /*7100*/  BSYNC.RECONVERGENT B0 ;  /* 0x0000000000007941 */ /* 0x000fea0003800200 */
.L_x_4317:
        /* <DEDUP_REMOVED lines=14> */
.L_x_4322:
[----:B------:R1:W-:Y:S02]  /*71f0*/  STS.128 [R123+0x4800], RZ ;  /* 0x004800ff7b007388 */ /* 0x0003e40000000c00 */
.L_x_4321:
[----:B------:R-:W-:Y:S05]  /*7200*/  BSYNC.RECONVERGENT B0 ;  /* 0x0000000000007941 */ /* 0x000fea0003800200 */
.L_x_4320:
[----:B------:R-:W5:Y:S01]  /*7210*/  S2R R84, SR_TID.X ;  /* 0x0000000000547919 */ /* 0x000f620000002100 */
[----:B------:R-:W-:Y:S01]  /*7220*/  IMAD.MOV.U32 R90, RZ, RZ, 0x20 ;  /* 0x00000020ff5a7424 */ /* 0x000fe200078e00ff */
[----:B------:R-:W2:Y:S01]  /*7230*/  LDCU.64 UR4, c[0x0][0x508] ;  /* 0x0000a100ff0477ac */ /* 0x000ea20008000a00 */
[----:B------:R-:W-:Y:S01]  /*7240*/  LOP3.LUT R128, R116, 0x18, RZ, 0xc0, !PT ;  /* 0x0000001874807812 */ /* 0x000fe200078ec0ff */
[----:B------:R-:W0:Y:S01]  /*7250*/  LDGDEPBAR ;  /* 0x00000000000079af */ /* 0x000e220000000000 */
[C---:B-----5:R-:W-:Y:S01]  /*7260*/  IMAD.SHL.U32 R125, R84.reuse, 0x4, RZ ;  /* 0x00000004547d7824 */ /* 0x060fe200078e00ff */
[----:B-1----:R-:W-:Y:S01]  /*7270*/  SHF.R.U32.HI R2, RZ, 0x1, R84 ;  /* 0x00000001ff027819 */ /* 0x002fe20000011654 */
[C---:B------:R-:W-:Y:S01]  /*7280*/  IMAD.SHL.U32 R126, R84.reuse, 0x10, RZ ;  /* 0x00000010547e7824 */ /* 0x040fe200078e00ff */
[C---:B------:R-:W-:Y:S01]  /*7290*/  LOP3.LUT R3, R84.reuse, 0x8, RZ, 0xc0, !PT ;  /* 0x0000000854037812 */ /* 0x040fe200078ec0ff */
        /* <DEDUP_REMOVED lines=15> */
[----:B------:R-:W1:Y:S01]  /*7390*/  LDSM.16.M88.4 R68, [R85] ;  /* 0x000000005544783b */ /* 0x000e620000000200 */
[----:B------:R-:W-:-:S03]  /*73a0*/  P2R R3, PR, RZ, 0x1 ;  /* 0x00000001ff037803 */ /* 0x000fc60000000000 */
[----:B------:R-:W-:Y:S01]  /*73b0*/  IMAD.IADD R52, R85, 0x1, R90 ;  /* 0x0000000155347824 */ /* 0x000fe200078e025a */
[----:B------:R-:W5:Y:S01]  /*73c0*/  LDSM.16.M88.4 R72, [R45+0x1400] ;  /* 0x001400002d48783b */ /* 0x000f620000000200 */
[----:B------:R-:W-:-:S03]  /*73d0*/  IMAD.IADD R3, R90, 0x1, R45 ;  /* 0x000000015a037824 */ /* 0x000fc600078e022d */
[----:B------:R-:W-:Y:S04]  /*73e0*/  LDSM.16.M88.4 R40, [R45+0x1800] ;  /* 0x001800002d28783b */ /* 0x000fe80000000200 */
[----:B------:R-:W-:Y:S04]  /*73f0*/  LDSM.16.M88.4 R4, [R3+0x1000] ;  /* 0x001000000304783b */ /* 0x000fe80000000200 */
[----:B------:R-:W4:Y:S04]  /*7400*/  LDSM.16.M88.4 R52, [R52] ;  /* 0x000000003434783b */ /* 0x000f280000000200 */
[----:B---3--:R-:W3:Y:S04]  /*7410*/  LDSM.16.M88.4 R16, [R3+0x1400] ;  /* 0x001400000310783b */ /* 0x008ee80000000200 */
[----:B------:R-:W2:Y:S04]  /*7420*/  LDSM.16.M88.4 R32, [R45+0x1c00] ;  /* 0x001c00002d20783b */ /* 0x000ea80000000200 */
[----:B------:R-:W2:Y:S04]  /*7430*/  LDSM.16.M88.4 R92, [R3+0x1800] ;  /* 0x00180000035c783b */ /* 0x000ea80000000200 */
[----:B------:R-:W2:Y:S04]  /*7440*/  LDSM.16.M88.4 R24, [R45+0x2000] ;  /* 0x002000002d18783b */ /* 0x000ea80000000200 */
[----:B------:R-:W-:Y:S01]  /*7450*/  LDSM.16.M88.4 R56, [R45+0x2c00] ;  /* 0x002c00002d38783b */ /* 0x000fe20000000200 */
[C---:B-1----:R-:W-:Y:S03]  /*7460*/  HMMA.16816.F32.BF16 R8, R68.reuse, R12, RZ ;  /* 0x0000000c4408723c */ /* 0x042fe600000418ff */
[----:B------:R-:W-:Y:S05]  /*7470*/  LDSM.16.M88.4 R48, [R3+0x1c00] ;  /* 0x001c00000330783b */ /* 0x000fea0000000200 */
[C---:B-----5:R-:W-:Y:S08]  /*7480*/  HMMA.16816.F32.BF16 R80, R68.reuse, R72, RZ ;  /* 0x000000484450723c */ /* 0x060ff000000418ff */
[----:B------:R-:W-:Y:S08]  /*7490*/  HMMA.16816.F32.BF16 R72, R68, R74, RZ ;  /* 0x0000004a4448723c */ /* 0x000ff000000418ff */
[----:B----4-:R-:W-:Y:S08]  /*74a0*/  HMMA.16816.F32.BF16 R8, R52, R4, R8 ;  /* 0x000000043408723c */ /* 0x010ff00000041808 */
[----:B------:R-:W-:Y:S08]  /*74b0*/  HMMA.16816.F32.BF16 R12, R68, R14, RZ ;  /* 0x0000000e440c723c */ /* 0x000ff000000418ff */
[C---:B---3--:R-:W-:Y:S03]  /*74c0*/  HMMA.16816.F32.BF16 R80, R52.reuse, R16, R80 ;  /* 0x000000103450723c */ /* 0x048fe60000041850 */
[----:B--2---:R-:W-:Y:S01]  /*74d0*/  FMUL.FTZ R8, R8, UR5 ;  /* 0x0000000508087c20 */ /* 0x004fe20008410000 */
[----:B------:R-:W-:Y:S01]  /*74e0*/  FMUL.FTZ R97, R9, UR5 ;  /* 0x0000000509617c20 */ /* 0x000fe20008410000 */
[----:B------:R-:W-:Y:S01]  /*74f0*/  FMUL.FTZ R99, R10, UR5 ;  /* 0x000000050a637c20 */ /* 0x000fe20008410000 */
[----:B------:R-:W-:Y:S01]  /*7500*/  FMUL.FTZ R101, R11, UR5 ;  /* 0x000000050b657c20 */ /* 0x000fe20008410000 */
[----:B------:R1:W-:Y:S01]  /*7510*/  MUFU.TANH R65, R8 ;  /* 0x0000000800417308 */ /* 0x0003e20000002400 */
[C---:B------:R-:W-:Y:S01]  /*7520*/  HMMA.16816.F32.BF16 R72, R52.reuse, R18, R72 ;  /* 0x000000123448723c */ /* 0x040fe20000041848 */
[----:B------:R-:W2:Y:S06]  /*7530*/  LDSM.16.M88.4 R16, [R45+0x2400] ;  /* 0x002400002d10783b */ /* 0x000eac0000000200 */
[----:B------:R-:W-:Y:S01]  /*7540*/  MUFU.TANH R99, R99 ;  /* 0x0000006300637308 */ /* 0x000fe20000002400 */
[----:B------:R-:W-:Y:S03]  /*7550*/  HMMA.16816.F32.BF16 R12, R52, R6, R12 ;  /* 0x00000006340c723c */ /* 0x000fe6000004180c */
[----:B------:R-:W-:-:S04]  /*7560*/  FMUL.FTZ R80, R80, UR5 ;  /* 0x0000000550507c20 */ /* 0x000fc80008410000 */
[----:B------:R-:W-:Y:S01]  /*7570*/  MUFU.TANH R121, R80 ;  /* 0x0000005000797308 */ /* 0x000fe20000002400 */
[----:B-1----:R-:W1:Y:S01]  /*7580*/  LDSM.16.M88.4 R8, [R45+0x2800] ;  /* 0x002800002d08783b */ /* 0x002e620000000200 */
[C---:B------:R-:W-:Y:S02]  /*7590*/  HMMA.16816.F32.BF16 R4, R68.reuse, R40, RZ ;  /* 0x000000284404723c */ /* 0x040fe400000418ff */
[----:B------:R-:W-:Y:S01]  /*75a0*/  FMUL.FTZ R72, R72, UR5 ;  /* 0x0000000548487c20 */ /* 0x000fe20008410000 */
[----:B------:R-:W3:Y:S01]  /*75b0*/  LDSM.16.M88.4 R44, [R3+0x2000] ;  /* 0x00200000032c783b */ /* 0x000ee20000000200 */
[----:B------:R-:W-:Y:S01]  /*75c0*/  FMUL.FTZ R74, R74, UR5 ;  /* 0x000000054a4a7c20 */ /* 0x000fe20008410000 */
[----:B------:R-:W-:Y:S01]  /*75d0*/  FMUL.FTZ R73, R73, UR5 ;  /* 0x0000000549497c20 */ /* 0x000fe20008410000 */
[----:B------:R-:W-:Y:S01]  /*75e0*/  MUFU.TANH R97, R97 ;  /* 0x0000006100617308 */ /* 0x000fe20000002400 */
[----:B------:R-:W-:Y:S01]  /*75f0*/  FMUL.FTZ R75, R75, UR5 ;  /* 0x000000054b4b7c20 */ /* 0x000fe20008410000 */
[C---:B------:R-:W-:Y:S02]  /*7600*/  HMMA.16816.F32.BF16 R40, R68.reuse, R42, RZ ;  /* 0x0000002a4428723c */ /* 0x040fe400000418ff */
[----:B------:R-:W-:Y:S01]  /*7610*/  FMUL.FTZ R12, R12, UR5 ;  /* 0x000000050c0c7c20 */ /* 0x000fe20008410000 */
[----:B------:R-:W-:Y:S01]  /*7620*/  FMUL.FTZ R13, R13, UR5 ;  /* 0x000000050d0d7c20 */ /* 0x000fe20008410000 */
[----:B------:R-:W-:Y:S01]  /*7630*/  FMUL.FTZ R14, R14, UR5 ;  /* 0x000000050e0e7c20 */ /* 0x000fe20008410000 */
[----:B------:R-:W-:Y:S01]  /*7640*/  FMUL.FTZ R15, R15, UR5 ;  /* 0x000000050f0f7c20 */ /* 0x000fe20008410000 */
[----:B------:R-:W4:Y:S02]  /*7650*/  MUFU.TANH R103, R12 ;  /* 0x0000000c00677308 */ /* 0x000f240000002400 */
[C---:B------:R-:W-:Y:S06]  /*7660*/  HMMA.16816.F32.BF16 R36, R68.reuse, R32, RZ ;  /* 0x000000204424723c */ /* 0x040fec00000418ff */
[----:B------:R-:W-:Y:S02]  /*7670*/  MUFU.TANH R105, R13 ;  /* 0x0000000d00697308 */ /* 0x000fe40000002400 */
[----:B------:R-:W-:Y:S06]  /*7680*/  HMMA.16816.F32.BF16 R32, R68, R34, RZ ;  /* 0x000000224420723c */ /* 0x000fec00000418ff */
[----:B------:R-:W5:Y:S02]  /*7690*/  MUFU.TANH R107, R14 ;  /* 0x0000000e006b7308 */ /* 0x000f640000002400 */
[----:B------:R-:W-:Y:S01]  /*76a0*/  HMMA.16816.F32.BF16 R4, R52, R92, R4 ;  /* 0x0000005c3404723c */ /* 0x000fe20000041804 */
[----:B------:R-:W-:Y:S01]  /*76b0*/  FMUL.FTZ R93, R81, UR5 ;  /* 0x00000005515d7c20 */ /* 0x000fe20008410000 */
[----:B------:R-:W-:-:S04]  /*76c0*/  FMUL.FTZ R81, R82, UR5 ;  /* 0x0000000552517c20 */ /* 0x000fc80008410000 */
[----:B------:R1:W-:Y:S02]  /*76d0*/  MUFU.TANH R117, R15 ;  /* 0x0000000f00757308 */ /* 0x0003e40000002400 */
[----:B------:R-:W-:Y:S06]  /*76e0*/  HMMA.16816.F32.BF16 R28, R68, R24, RZ ;  /* 0x00000018441c723c */ /* 0x000fec00000418ff */
[----:B------:R-:W5:Y:S02]  /*76f0*/  MUFU.TANH R81, R81 ;  /* 0x0000005100517308 */ /* 0x000f640000002400 */
[----:B------:R-:W-:Y:S03]  /*7700*/  HMMA.16816.F32.BF16 R40, R52, R94, R40 ;  /* 0x0000005e3428723c */ /* 0x000fe60000041828 */
[----:B------:R-:W-:Y:S01]  /*7710*/  FMUL.FTZ R4, R4, UR5 ;  /* 0x0000000504047c20 */ /* 0x000fe20008410000 */
[----:B------:R-:W-:Y:S01]  /*7720*/  FMUL.FTZ R5, R5, UR5 ;  /* 0x0000000505057c20 */ /* 0x000fe20008410000 */
[----:B------:R-:W-:Y:S01]  /*7730*/  FMUL.FTZ R133, R6, UR5 ;  /* 0x0000000506857c20 */ /* 0x000fe20008410000 */
[----:B------:R-:W-:Y:S02]  /*7740*/  MUFU.TANH R101, R101 ;  /* 0x0000006500657308 */ /* 0x000fe40000002400 */
[C---:B--2---:R-:W-:Y:S06]  /*7750*/  HMMA.16816.F32.BF16 R20, R68.reuse, R16, RZ ;  /* 0x000000104414723c */ /* 0x044fec00000418ff */
[----:B------:R-:W-:Y:S02]  /*7760*/  MUFU.TANH R95, R4 ;  /* 0x00000004005f7308 */ /* 0x000fe40000002400 */
[C---:B-1----:R-:W-:Y:S03]  /*7770*/  HMMA.16816.F32.BF16 R12, R68.reuse, R8, RZ ;  /* 0x00000008440c723c */ /* 0x042fe600000418ff */
[----:B------:R-:W-:Y:S01]  /*7780*/  FMUL.FTZ R42, R42, UR5 ;  /* 0x000000052a2a7c20 */ /* 0x000fe20008410000 */
[----:B------:R-:W-:Y:S01]  /*7790*/  FMUL.FTZ R41, R41, UR5 ;  /* 0x0000000529297c20 */ /* 0x000fe20008410000 */
[----:B------:R-:W-:Y:S01]  /*77a0*/  FMUL.FTZ R43, R43, UR5 ;  /* 0x000000052b2b7c20 */ /* 0x000fe20008410000 */
[----:B------:R1:W-:Y:S02]  /*77b0*/  MUFU.TANH R131, R5 ;  /* 0x0000000500837308 */ /* 0x0003e40000002400 */
[C---:B------:R-:W-:Y:S06]  /*77c0*/  HMMA.16816.F32.BF16 R76, R68.reuse, R56, RZ ;  /* 0x00000038444c723c */ /* 0x040fec00000418ff */
[----:B------:R2:W-:Y:S02]  /*77d0*/  MUFU.TANH R135, R42 ;  /* 0x0000002a00877308 */ /* 0x0005e40000002400 */
[C---:B------:R-:W-:Y:S06]  /*77e0*/  HMMA.16816.F32.BF16 R24, R68.reuse, R26, RZ ;  /* 0x0000001a4418723c */ /* 0x040fec00000418ff */
[----:B------:R-:W-:Y:S02]  /*77f0*/  MUFU.TANH R127, R72 ;  /* 0x00000048007f7308 */ /* 0x000fe40000002400 */
[C---:B------:R-:W-:Y:S06]  /*7800*/  HMMA.16816.F32.BF16 R16, R68.reuse, R18, RZ ;  /* 0x000000124410723c */ /* 0x040fec00000418ff */
[----:B------:R-:W-:Y:S02]  /*7810*/  MUFU.TANH R129, R74 ;  /* 0x0000004a00817308 */ /* 0x000fe40000002400 */
[C---:B------:R-:W-:Y:S06]  /*7820*/  HMMA.16816.F32.BF16 R8, R68.reuse, R10, RZ ;  /* 0x0000000a4408723c */ /* 0x040fec00000418ff */
[----:B------:R-:W-:Y:S02]  /*7830*/  MUFU.TANH R133, R133 ;  /* 0x0000008500857308 */ /* 0x000fe40000002400 */
[----:B------:R-:W-:Y:S01]  /*7840*/  HMMA.16816.F32.BF16 R56, R68, R58, RZ ;  /* 0x0000003a4438723c */ /* 0x000fe200000418ff */
[----:B------:R-:W4:Y:S05]  /*7850*/  LDSM.16.M88.4 R68, [R3+0x2400] ;  /* 0x002400000344783b */ /* 0x000f2a0000000200 */
[----:B------:R-:W-:Y:S02]  /*7860*/  MUFU.TANH R73, R73 ;  /* 0x0000004900497308 */ /* 0x000fe40000002400 */
[C---:B------:R-:W-:Y:S06]  /*7870*/  HMMA.16816.F32.BF16 R36, R52.reuse, R48, R36 ;  /* 0x000000303424723c */ /* 0x040fec0000041824 */
[----:B------:R-:W-:Y:S02]  /*7880*/  MUFU.TANH R75, R75 ;  /* 0x0000004b004b7308 */ /* 0x000fe40000002400 */
[C---:B------:R-:W-:Y:S01]  /*7890*/  HMMA.16816.F32.BF16 R32, R52.reuse, R50, R32 ;  /* 0x000000323420723c */ /* 0x040fe20000041820 */
[----:B------:R-:W5:Y:S05]  /*78a0*/  LDSM.16.M88.4 R48, [R3+0x2800] ;  /* 0x002800000330783b */ /* 0x000f6a0000000200 */
[----:B------:R-:W-:Y:S02]  /*78b0*/  MUFU.TANH R41, R41 ;  /* 0x0000002900297308 */ /* 0x000fe40000002400 */
[C---:B---3--:R-:W-:Y:S01]  /*78c0*/  HMMA.16816.F32.BF16 R28, R52.reuse, R44, R28 ;  /* 0x0000002c341c723c */ /* 0x048fe2000004181c */
[----:B------:R-:W-:Y:S01]  /*78d0*/  FMUL.FTZ R44, R40, UR5 ;  /* 0x00000005282c7c20 */ /* 0x000fe20008410000 */
[----:B------:R-:W-:Y:S01]  /*78e0*/  FMUL.FTZ R45, R7, UR5 ;  /* 0x00000005072d7c20 */ /* 0x000fe20008410000 */
[----:B------:R-:W3:Y:S01]  /*78f0*/  S2R R40, SR_CTAID.X ;  /* 0x0000000000287919 */ /* 0x000ee20000002500 */
[----:B------:R-:W-:Y:S01]  /*7900*/  FMUL.FTZ R37, R37, UR5 ;  /* 0x0000000525257c20 */ /* 0x000fe20008410000 */
[----:B------:R-:W-:Y:S01]  /*7910*/  FMUL.FTZ R36, R36, UR5 ;  /* 0x0000000524247c20 */ /* 0x000fe20008410000 */
[----:B------:R-:W-:Y:S01]  /*7920*/  FMUL.FTZ R38, R38, UR5 ;  /* 0x0000000526267c20 */ /* 0x000fe20008410000 */
[----:B-1----:R1:W3:Y:S01]  /*7930*/  LDSM.16.M88.4 R4, [R3+0x2c00] ;  /* 0x002c00000304783b */ /* 0x0022e20000000200 */
[----:B------:R-:W-:Y:S01]  /*7940*/  HMMA.16816.F32.BF16 R24, R52, R46, R24 ;  /* 0x0000002e3418723c */ /* 0x000fe20000041818 */
[----:B------:R-:W-:Y:S01]  /*7950*/  MUFU.TANH R47, R44 ;  /* 0x0000002c002f7308 */ /* 0x000fe20000002400 */
[----:B------:R-:W-:-:S04]  /*7960*/  DEPBAR.LE SB0, 0x0 ;  /* 0x000080000000791a */ /* 0x000fc80000000000 */
[----:B------:R-:W-:Y:S01]  /*7970*/  FMUL.FTZ R32, R32, UR5 ;  /* 0x0000000520207c20 */ /* 0x000fe20008410000 */
[----:B------:R-:W-:Y:S01]  /*7980*/  FMUL.FTZ R35, R35, UR5 ;  /* 0x0000000523237c20 */ /* 0x000fe20008410000 */
[----:B----4-:R-:W-:Y:S01]  /*7990*/  HMMA.16816.F32.BF16 R20, R52, R68, R20 ;  /* 0x000000443414723c */ /* 0x010fe20000041814 */
[----:B------:R4:W-:Y:S02]  /*79a0*/  MUFU.TANH R69, R36 ;  /* 0x0000002400457308 */ /* 0x0009e40000002400 */
[----:B--2---:R-:W-:-:S05]  /*79b0*/  FMUL.FTZ R42, R31, UR5 ;  /* 0x000000051f2a7c20 */ /* 0x004fca0008410000 */
[C---:B------:R-:W-:Y:S01]  /*79c0*/  HMMA.16816.F32.BF16 R16, R52.reuse, R70, R16 ;  /* 0x000000463410723c */ /* 0x040fe20000041810 */
[----:B------:R-:W-:Y:S02]  /*79d0*/  FMUL.FTZ R71, R28, UR5 ;  /* 0x000000051c477c20 */ /* 0x000fe40008410000 */
[----:B------:R-:W-:Y:S01]  /*79e0*/  FMUL.FTZ R25, R25, UR5 ;  /* 0x0000000519197c20 */ /* 0x000fe20008410000 */
[----:B------:R-:W-:Y:S01]  /*79f0*/  MUFU.TANH R45, R45 ;  /* 0x0000002d002d7308 */ /* 0x000fe20000002400 */
[----:B-1----:R-:W-:Y:S02]  /*7a00*/  LOP3.LUT R3, R2, 0x1f0, RZ, 0xc0, !PT ;  /* 0x000001f002037812 */ /* 0x002fe400078ec0ff */
[----:B------:R-:W-:Y:S01]  /*7a10*/  SHF.R.U32.HI R2, RZ, 0x2, R84 ;  /* 0x00000002ff027819 */ /* 0x000fe20000011654 */
[C---:B-----5:R-:W-:Y:S01]  /*7a20*/  HMMA.16816.F32.BF16 R8, R52.reuse, R50, R8 ;  /* 0x000000323408723c */ /* 0x060fe20000041808 */
[----:B------:R-:W-:Y:S01]  /*7a30*/  FMUL.FTZ R50, R26, UR5 ;  /* 0x000000051a327c20 */ /* 0x000fe20008410000 */
[----:B---3--:R-:W-:Y:S01]  /*7a40*/  IMAD R40, R40, 0x40, R3 ;  /* 0x0000004028287824 */ /* 0x008fe200078e0203 */
[----:B------:R-:W-:Y:S01]  /*7a50*/  LOP3.LUT R2, R2, 0x7, RZ, 0xc0, !PT ;  /* 0x0000000702027812 */ /* 0x000fe200078ec0ff */
[----:B----4-:R-:W-:Y:S01]  /*7a60*/  FMUL.FTZ R36, R20, UR5 ;  /* 0x0000000514247c20 */ /* 0x010fe20008410000 */
[----:B------:R-:W-:Y:S01]  /*7a70*/  FMUL.FTZ R46, R22, UR5 ;  /* 0x00000005162e7c20 */ /* 0x000fe20008410000 */
[----:B------:R-:W-:Y:S01]  /*7a80*/  FMUL.FTZ R44, R23, UR5 ;  /* 0x00000005172c7c20 */ /* 0x000fe20008410000 */
[----:B------:R-:W-:Y:S01]  /*7a90*/  IADD3 R40, PT, PT, -R109, R2, R40 ;  /* 0x000000026d287210 */ /* 0x000fe20007ffe128 */
[----:B------:R-:W-:Y:S01]  /*7aa0*/  HMMA.16816.F32.BF16 R12, R52, R48, R12 ;  /* 0x00000030340c723c */ /* 0x000fe2000004180c */
[----:B------:R1:W-:Y:S01]  /*7ab0*/  MUFU.TANH R49, R37 ;  /* 0x0000002500317308 */ /* 0x0003e20000002400 */
[----:B------:R-:W-:Y:S01]  /*7ac0*/  FMUL.FTZ R48, R21, UR5 ;  /* 0x0000000515307c20 */ /* 0x000fe20008410000 */
[----:B------:R-:W-:-:S04]  /*7ad0*/  IADD3 R40, PT, PT, R40, UR4, R67 ;  /* 0x0000000428287c10 */ /* 0x000fc8000fffe043 */
[C-C-:B------:R-:W-:Y:S01]  /*7ae0*/  VIADDMNMX R2, R40.reuse, 0x1, R67.reuse, PT ;  /* 0x0000000128027846 */ /* 0x140fe20003800143 */
[C---:B------:R-:W-:Y:S01]  /*7af0*/  HMMA.16816.F32.BF16 R56, R52.reuse, R6, R56 ;  /* 0x000000063438723c */ /* 0x040fe20000041838 */
[----:B------:R-:W-:Y:S01]  /*7b00*/  FMUL.FTZ R7, R33, UR5 ;  /* 0x0000000521077c20 */ /* 0x000fe20008410000 */
[----:B------:R-:W-:Y:S01]  /*7b10*/  VIADDMNMX R3, R40, 0x9, R67, PT ;  /* 0x0000000928037846 */ /* 0x000fe20003800143 */
[----:B------:R-:W-:Y:S01]  /*7b20*/  FMUL.FTZ R67, R29, UR5 ;  /* 0x000000051d437c20 */ /* 0x000fe20008410000 */
[----:B------:R-:W-:Y:S01]  /*7b30*/  FMUL.FTZ R20, R8, UR5 ;  /* 0x0000000508147c20 */ /* 0x000fe20008410000 */
[----:B------:R2:W-:Y:S01]  /*7b40*/  MUFU.TANH R29, R7 ;  /* 0x00000007001d7308 */ /* 0x0005e20000002400 */
[----:B------:R-:W-:Y:S01]  /*7b50*/  FMUL.FTZ R40, R27, UR5 ;  /* 0x000000051b287c20 */ /* 0x000fe20008410000 */
[----:B------:R-:W-:Y:S01]  /*7b60*/  FMUL.FTZ R6, R30, UR5 ;  /* 0x000000051e067c20 */ /* 0x000fe20008410000 */
[----:B------:R-:W-:Y:S01]  /*7b70*/  HMMA.16816.F32.BF16 R76, R52, R4, R76 ;  /* 0x00000004344c723c */ /* 0x000fe2000004184c */
[----:B------:R-:W-:Y:S01]  /*7b80*/  FMUL.FTZ R52, R34, UR5 ;  /* 0x0000000522347c20 */ /* 0x000fe20008410000 */
[----:B-1----:R-:W-:-:S02]  /*7b90*/  IMAD.SHL.U32 R37, R84, 0x2, RZ ;  /* 0x0000000254257824 */ /* 0x002fc400078e00ff */
        /* <DEDUP_REMOVED lines=8> */
[----:B------:R-:W-:Y:S01]  /*7c20*/  FMUL.FTZ R56, R56, UR5 ;  /* 0x0000000538387c20 */ /* 0x000fe20008410000 */
[----:B------:R-:W-:Y:S01]  /*7c30*/  FMUL.FTZ R58, R58, UR5 ;  /* 0x000000053a3a7c20 */ /* 0x000fe20008410000 */
[----:B------:R3:W-:Y:S01]  /*7c40*/  MUFU.TANH R31, R52 ;  /* 0x00000034001f7308 */ /* 0x0007e20000002400 */
[----:B--2---:R-:W-:Y:S01]  /*7c50*/  LOP3.LUT R7, R64, R37, RZ, 0xfc, !PT ;  /* 0x0000002540077212 */ /* 0x004fe200078efcff */
[----:B------:R-:W-:Y:S01]  /*7c60*/  FMUL.FTZ R24, R15, UR5 ;  /* 0x000000050f187c20 */ /* 0x000fe20008410000 */
[----:B------:R-:W-:Y:S01]  /*7c70*/  FMUL.FTZ R4, R83, UR5 ;  /* 0x0000000553047c20 */ /* 0x000fe20008410000 */
[----:B------:R-:W-:Y:S01]  /*7c80*/  FMUL.FTZ R30, R19, UR5 ;  /* 0x00000005131e7c20 */ /* 0x000fe20008410000 */
[----:B------:R-:W-:Y:S01]  /*7c90*/  FMUL.FTZ R26, R14, UR5 ;  /* 0x000000050e1a7c20 */ /* 0x000fe20008410000 */
[----:B------:R-:W-:-:S02]  /*7ca0*/  VIADD R8, R7, 0xffffff88 ;  /* 0xffffff8807087836 */ /* 0x000fc40000000000 */
[----:B------:R-:W-:Y:S01]  /*7cb0*/  FMUL.FTZ R14, R57, UR5 ;  /* 0x00000005390e7c20 */ /* 0x000fe20008410000 */
[----:B------:R-:W-:Y:S02]  /*7cc0*/  VIADD R54, R7, 0xffffff90 ;  /* 0xffffff9007367836 */ /* 0x000fe40000000000 */
[----:B-1----:R-:W-:Y:S01]  /*7cd0*/  FMUL.FTZ R32, R18, UR5 ;  /* 0x0000000512207c20 */ /* 0x002fe20008410000 */
[----:B------:R-:W-:Y:S01]  /*7ce0*/  FMUL.FTZ R18, R9, UR5 ;  /* 0x0000000509127c20 */ /* 0x000fe20008410000 */
[----:B------:R-:W-:Y:S01]  /*7cf0*/  I2FP.F32.U32 R10, R8 ;  /* 0x00000008000a7245 */ /* 0x000fe20000201000 */
[C---:B------:R-:W-:Y:S01]  /*7d00*/  VIADD R9, R7.reuse, 0xffffff89 ;  /* 0xffffff8907097836 */ /* 0x040fe20000000000 */
[C---:B------:R-:W-:Y:S01]  /*7d10*/  ISETP.GE.AND P2, PT, R8.reuse, R2, PT ;  /* 0x000000020800720c */ /* 0x040fe20003f46270 */
[----:B------:R1:W2:Y:S01]  /*7d20*/  MUFU.TANH R11, R56 ;  /* 0x00000038000b7308 */ /* 0x0002a20000002400 */
[----:B------:R-:W-:Y:S01]  /*7d30*/  ISETP.GE.AND P0, PT, R8, R3, PT ;  /* 0x000000030800720c */ /* 0x000fe20003f06270 */
[C---:B------:R-:W-:Y:S01]  /*7d40*/  FFMA.FTZ R10, R86.reuse, R10, R103 ;  /* 0x0000000a560a7223 */ /* 0x040fe20000010067 */
[----:B---3--:R-:W-:Y:S01]  /*7d50*/  I2FP.F32.U32 R52, R54 ;  /* 0x0000003600347245 */ /* 0x008fe20000201000 */
[C---:B------:R-:W-:Y:S01]  /*7d60*/  VIADD R23, R7.reuse, 0xfffffff8 ;  /* 0xfffffff807177836 */ /* 0x040fe20000000000 */
[----:B------:R-:W-:Y:S01]  /*7d70*/  I2FP.F32.U32 R8, R8 ;  /* 0x0000000800087245 */ /* 0x000fe20000201000 */
[C---:B------:R-:W-:Y:S01]  /*7d80*/  VIADD R55, R7.reuse, 0xffffff81 ;  /* 0xffffff8107377836 */ /* 0x040fe20000000000 */
[----:B------:R-:W-:Y:S01]  /*7d90*/  I2FP.F32.U32 R22, R9 ;  /* 0x0000000900167245 */ /* 0x000fe20000201000 */
[C---:B------:R-:W-:Y:S01]  /*7da0*/  FFMA.FTZ R121, R86.reuse, R52, R121 ;  /* 0x0000003456797223 */ /* 0x040fe20000010079 */
[----:B------:R-:W-:Y:S01]  /*7db0*/  VIADD R52, R7, 0xffffff80 ;  /* 0xffffff8007347836 */ /* 0x000fe20000000000 */
[C---:B------:R-:W-:Y:S01]  /*7dc0*/  ISETP.GE.AND P1, PT, R9.reuse, R2, PT ;  /* 0x000000020900720c */ /* 0x040fe20003f26270 */
[----:B------:R-:W3:Y:S01]  /*7dd0*/  MUFU.TANH R21, R58 ;  /* 0x0000003a00157308 */ /* 0x000ee20000002400 */
[----:B------:R-:W-:Y:S01]  /*7de0*/  ISETP.GE.AND P3, PT, R9, R3, PT ;  /* 0x000000030900720c */ /* 0x000fe20003f66270 */
[C---:B------:R-:W-:Y:S01]  /*7df0*/  FFMA.FTZ R8, R86.reuse, R8, R107 ;  /* 0x0000000856087223 */ /* 0x040fe2000001006b */
[----:B------:R-:W-:Y:S01]  /*7e00*/  I2FP.F32.U32 R9, R9 ;  /* 0x0000000900097245 */ /* 0x000fe20000201000 */
[----:B------:R-:W-:Y:S01]  /*7e10*/  FFMA.FTZ R22, R86, R22, R105 ;  /* 0x0000001656167223 */ /* 0x000fe20000010069 */
[C---:B------:R-:W-:Y:S01]  /*7e20*/  ISETP.GE.AND P5, PT, R54.reuse, R2, PT ;  /* 0x000000023600720c */ /* 0x040fe20003fa6270 */
[C---:B------:R-:W-:Y:S01]  /*7e30*/  VIADD R68, R7.reuse, 0xffffffa0 ;  /* 0xffffffa007447836 */ /* 0x040fe20000000000 */
[-C--:B------:R-:W-:Y:S01]  /*7e40*/  ISETP.GE.AND P6, PT, R54, R3.reuse, PT ;  /* 0x000000033600720c */ /* 0x080fe20003fc6270 */
[----:B------:R4:W-:Y:S01]  /*7e50*/  MUFU.TANH R83, R6 ;  /* 0x0000000600537308 */ /* 0x0009e20000002400 */
[----:B------:R-:W-:Y:S01]  /*7e60*/  I2FP.F32.U32 R54, R54 ;  /* 0x0000003600367245 */ /* 0x000fe20000201000 */
[C---:B-1----:R-:W-:Y:S01]  /*7e70*/  VIADD R56, R7.reuse, 0xffffffa8 ;  /* 0xffffffa807387836 */ /* 0x042fe20000000000 */
[----:B------:R-:W-:Y:S01]  /*7e80*/  FSEL R15, R10, -INF , !P2 ;  /* 0xff8000000a0f7808 */ /* 0x000fe20005000000 */
[----:B------:R-:W-:Y:S01]  /*7e90*/  FMUL.FTZ R34, R16, UR5 ;  /* 0x0000000510227c20 */ /* 0x000fe20008410000 */
[----:B------:R-:W-:Y:S01]  /*7ea0*/  ISETP.GE.AND P2, PT, R52, R2, PT ;  /* 0x000000023400720c */ /* 0x000fe20003f46270 */
[----:B------:R-:W-:Y:S01]  /*7eb0*/  FFMA.FTZ R19, R86, R54, R81 ;  /* 0x0000003656137223 */ /* 0x000fe20000010051 */
[----:B------:R-:W-:Y:S01]  /*7ec0*/  FSEL R10, R8, -INF , !P0 ;  /* 0xff800000080a7808 */ /* 0x000fe20004000000 */
[C---:B------:R-:W-:Y:S01]  /*7ed0*/  VIADD R54, R7.reuse, 0xffffff98 ;  /* 0xffffff9807367836 */ /* 0x040fe20000000000 */
[-C--:B------:R-:W-:Y:S01]  /*7ee0*/  ISETP.GE.AND P4, PT, R52, R3.reuse, PT ;  /* 0x000000033400720c */ /* 0x080fe20003f86270 */
[----:B------:R1:W-:Y:S01]  /*7ef0*/  MUFU.TANH R81, R42 ;  /* 0x0000002a00517308 */ /* 0x0003e20000002400 */
[----:B------:R-:W-:Y:S01]  /*7f00*/  P2R R8, PR, RZ, 0x4 ;  /* 0x00000004ff087803 */ /* 0x000fe20000000000 */
[C---:B------:R-:W-:Y:S01]  /*7f10*/  VIADD R82, R7.reuse, 0xffffffc0 ;  /* 0xffffffc007527836 */ /* 0x040fe20000000000 */
[----:B------:R-:W-:Y:S01]  /*7f20*/  I2FP.F32.U32 R52, R52 ;  /* 0x0000003400347245 */ /* 0x000fe20000201000 */
[----:B------:R-:W-:Y:S01]  /*7f30*/  VIADD R80, R7, 0xffffffc1 ;  /* 0xffffffc107507836 */ /* 0x000fe20000000000 */
[----:B------:R-:W-:Y:S01]  /*7f40*/  ISETP.GE.AND P0, PT, R23, R3, PT ;  /* 0x000000031700720c */ /* 0x000fe20003f06270 */
[----:B------:R-:W-:-:S02]  /*7f50*/  VIADD R70, R7, 0xffffffc9 ;  /* 0xffffffc907467836 */ /* 0x000fc40000000000 */
[----:B----4-:R-:W-:Y:S01]  /*7f60*/  FFMA.FTZ R6, R86, R9, R117 ;  /* 0x0000000956067223 */ /* 0x010fe20000010075 */
[----:B------:R-:W-:Y:S01]  /*7f70*/  FSEL R9, R22, -INF , !P1 ;  /* 0xff80000016097808 */ /* 0x000fe20004800000 */
[CC--:B------:R-:W-:Y:S01]  /*7f80*/  FFMA.FTZ R53, R86.reuse, R52.reuse, R65 ;  /* 0x0000003456357223 */ /* 0x0c0fe20000010041 */
[----:B------:R-:W-:Y:S01]  /*7f90*/  I2FP.F32.U32 R22, R23 ;  /* 0x0000001700167245 */ /* 0x000fe20000201000 */
[----:B------:R-:W-:Y:S01]  /*7fa0*/  FFMA.FTZ R52, R86, R52, R99 ;  /* 0x0000003456347223 */ /* 0x000fe20000010063 */
[----:B------:R-:W-:Y:S01]  /*7fb0*/  FSEL R6, R6, -INF , !P3 ;  /* 0xff80000006067808 */ /* 0x000fe20005800000 */
[----:B------:R4:W-:Y:S01]  /*7fc0*/  MUFU.TANH R99, R39 ;  /* 0x0000002700637308 */ /* 0x0009e20000002400 */
[----:B------:R-:W-:Y:S01]  /*7fd0*/  ISETP.NE.AND P3, PT, R8, RZ, PT ;  /* 0x000000ff0800720c */ /* 0x000fe20003f65270 */
[----:B------:R-:W-:Y:S01]  /*7fe0*/  FMUL.FTZ R16, R78, UR5 ;  /* 0x000000054e107c20 */ /* 0x000fe20008410000 */
[----:B------:R-:W-:Y:S01]  /*7ff0*/  FSEL R8, R19, -INF , !P6 ;  /* 0xff80000013087808 */ /* 0x000fe20007000000 */
[----:B------:R-:W-:Y:S01]  /*8000*/  VIADD R78, R7, 0xffffffc8 ;  /* 0xffffffc8074e7836 */ /* 0x000fe20000000000 */
[----:B------:R-:W-:Y:S01]  /*8010*/  I2FP.F32.U32 R19, R55 ;  /* 0x0000003700137245 */ /* 0x000fe20000201000 */
[----:B------:R-:W-:Y:S01]  /*8020*/  FMUL.FTZ R76, R76, UR5 ;  /* 0x000000054c4c7c20 */ /* 0x000fe20008410000 */
[----:B------:R-:W-:Y:S01]  /*8030*/  ISETP.GE.AND P1, PT, R23, R2, PT ;  /* 0x000000021700720c */ /* 0x000fe20003f26270 */
[CC--:B--2---:R-:W-:Y:S01]  /*8040*/  FFMA.FTZ R23, R86.reuse, R22.reuse, R11 ;  /* 0x0000001656177223 */ /* 0x0c4fe2000001000b */
[----:B---3--:R-:W-:Y:S01]  /*8050*/  FFMA.FTZ R22, R86, R22, R21 ;  /* 0x0000001656167223 */ /* 0x008fe20000010015 */
[----:B------:R-:W-:Y:S01]  /*8060*/  FSEL R21, R53, -INF , !P3 ;  /* 0xff80000035157808 */ /* 0x000fe20005800000 */
[----:B------:R2:W-:Y:S01]  /*8070*/  MUFU.TANH R65, R25 ;  /* 0x0000001900417308 */ /* 0x0005e20000002400 */
[-C--:B------:R-:W-:Y:S01]  /*8080*/  ISETP.GE.AND P2, PT, R55, R2.reuse, PT ;  /* 0x000000023700720c */ /* 0x080fe20003f46270 */
[----:B------:R-:W-:Y:S01]  /*8090*/  FMUL.FTZ R77, R77, UR5 ;  /* 0x000000054d4d7c20 */ /* 0x000fe20008410000 */
[----:B------:R-:W-:Y:S01]  /*80a0*/  ISETP.GE.AND P3, PT, R54, R2, PT ;  /* 0x000000023600720c */ /* 0x000fe20003f66270 */
[----:B------:R-:W-:Y:S01]  /*80b0*/  FMUL.FTZ R79, R79, UR5 ;  /* 0x000000054f4f7c20 */ /* 0x000fe20008410000 */
[----:B-1----:R-:W-:Y:S01]  /*80c0*/  FSEL R42, R52, -INF , !P4 ;  /* 0xff800000342a7808 */ /* 0x002fe20006000000 */
[CC--:B----4-:R-:W-:Y:S01]  /*80d0*/  FFMA.FTZ R39, R86.reuse, R19.reuse, R97 ;  /* 0x0000001356277223 */ /* 0x0d0fe20000010061 */
[----:B------:R-:W-:Y:S01]  /*80e0*/  FFMA.FTZ R52, R86, R19, R101 ;  /* 0x0000001356347223 */ /* 0x000fe20000010065 */
[----:B------:R-:W-:Y:S01]  /*80f0*/  FSEL R22, R22, -INF , !P0 ;  /* 0xff80000016167808 */ /* 0x000fe20004000000 */
[----:B------:R-:W-:Y:S01]  /*8100*/  VIADD R19, R7, 0xffffff99 ;  /* 0xffffff9907137836 */ /* 0x000fe20000000000 */
[----:B------:R-:W-:Y:S01]  /*8110*/  ISETP.GE.AND P0, PT, R68, R3, PT ;  /* 0x000000034400720c */ /* 0x000fe20003f06270 */
[----:B------:R1:W-:Y:S01]  /*8120*/  MUFU.TANH R101, R50 ;  /* 0x0000003200657308 */ /* 0x0003e20000002400 */
[----:B------:R-:W-:-:S02]  /*8130*/  FSEL R39, R39, -INF , !P2 ;  /* 0xff80000027277808 */ /* 0x000fc40005000000 */
[----:B------:R-:W-:Y:S02]  /*8140*/  ISETP.GE.AND P2, PT, R68, R2, PT ;  /* 0x000000024400720c */ /* 0x000fe40003f46270 */
[----:B------:R-:W-:Y:S02]  /*8150*/  I2FP.F32.U32 R68, R68 ;  /* 0x0000004400447245 */ /* 0x000fe40000201000 */
[----:B--2---:R-:W-:Y:S01]  /*8160*/  P2R R25, PR, RZ, 0x8 ;  /* 0x00000008ff197803 */ /* 0x004fe20000000000 */
[----:B------:R2:W-:Y:S01]  /*8170*/  MUFU.TANH R51, R38 ;  /* 0x0000002600337308 */ /* 0x0005e20000002400 */
[----:B------:R-:W-:Y:S02]  /*8180*/  ISETP.GE.AND P3, PT, R54, R3, PT ;  /* 0x000000033600720c */ /* 0x000fe40003f66270 */
[----:B------:R-:W-:Y:S02]  /*8190*/  I2FP.F32.U32 R54, R54 ;  /* 0x0000003600367245 */ /* 0x000fe40000201000 */
[----:B------:R-:W-:-:S02]  /*81a0*/  FSEL R11, R121, -INF , !P5 ;  /* 0xff800000790b7808 */ /* 0x000fc40006800000 */
[----:B------:R-:W-:Y:S01]  /*81b0*/  ISETP.GE.AND P5, PT, R55, R3, PT ;  /* 0x000000033700720c */ /* 0x000fe20003fa6270 */
[CC--:B------:R-:W-:Y:S01]  /*81c0*/  FFMA.FTZ R127, R86.reuse, R54.reuse, R127 ;  /* 0x00000036567f7223 */ /* 0x0c0fe2000001007f */
[----:B------:R-:W-:Y:S01]  /*81d0*/  ISETP.NE.AND P4, PT, R25, RZ, PT ;  /* 0x000000ff1900720c */ /* 0x000fe20003f85270 */
[----:B-1----:R-:W-:Y:S01]  /*81e0*/  VIADD R50, R7, 0xffffffa1 ;  /* 0xffffffa107327836 */ /* 0x002fe20000000000 */
[----:B------:R-:W-:Y:S01]  /*81f0*/  FSEL R25, R23, -INF , !P1 ;  /* 0xff80000017197808 */ /* 0x000fe20004800000 */
[----:B------:R-:W-:Y:S01]  /*8200*/  FFMA.FTZ R129, R86, R54, R129 ;  /* 0x0000003656817223 */ /* 0x000fe20000010081 */
[----:B------:R-:W-:Y:S01]  /*8210*/  I2FP.F32.U32 R23, R19 ;  /* 0x0000001300177245 */ /* 0x000fe20000201000 */
[----:B------:R-:W-:Y:S01]  /*8220*/  VIADD R54, R7, 0xffffffa9 ;  /* 0xffffffa907367836 */ /* 0x000fe20000000000 */
[----:B------:R-:W-:Y:S01]  /*8230*/  FSEL R52, R52, -INF , !P5 ;  /* 0xff80000034347808 */ /* 0x000fe20006800000 */
[----:B------:R-:W-:Y:S01]  /*8240*/  MUFU.TANH R43, R43 ;  /* 0x0000002b002b7308 */ /* 0x000fe20000002400 */
[----:B--2---:R-:W-:Y:S01]  /*8250*/  FMUL.FTZ R38, R17, UR5 ;  /* 0x0000000511267c20 */ /* 0x004fe20008410000 */
[----:B------:R-:W-:Y:S01]  /*8260*/  FMUL.FTZ R17, R59, UR5 ;  /* 0x000000053b117c20 */ /* 0x000fe20008410000 */
[CC--:B------:R-:W-:Y:S01]  /*8270*/  FFMA.FTZ R59, R86.reuse, R68.reuse, R95 ;  /* 0x00000044563b7223 */ /* 0x0c0fe2000001005f */
[----:B------:R-:W-:Y:S01]  /*8280*/  FFMA.FTZ R68, R86, R68, R133 ;  /* 0x0000004456447223 */ /* 0x000fe20000010085 */
[-C--:B------:R-:W-:Y:S01]  /*8290*/  ISETP.GE.AND P5, PT, R50, R2.reuse, PT ;  /* 0x000000023200720c */ /* 0x080fe20003fa6270 */
[C---:B------:R-:W-:Y:S01]  /*82a0*/  FFMA.FTZ R75, R86.reuse, R23, R75 ;  /* 0x00000017564b7223 */ /* 0x040fe2000001004b */
[C---:B------:R-:W-:Y:S01]  /*82b0*/  ISETP.GE.AND P6, PT, R19.reuse, R2, PT ;  /* 0x000000021300720c */ /* 0x040fe20003fc6270 */
[----:B------:R-:W1:Y:S01]  /*82c0*/  MUFU.TANH R5, R5 ;  /* 0x0000000500057308 */ /* 0x000e620000002400 */
[----:B------:R-:W-:Y:S01]  /*82d0*/  ISETP.GE.AND P1, PT, R19, R3, PT ;  /* 0x000000031300720c */ /* 0x000fe20003f26270 */
[----:B------:R-:W-:Y:S01]  /*82e0*/  FFMA.FTZ R19, R86, R23, R73 ;  /* 0x0000001756137223 */ /* 0x000fe20000010049 */
[----:B------:R-:W-:-:S02]  /*82f0*/  FSEL R23, R127, -INF , !P4 ;  /* 0xff8000007f177808 */ /* 0x000fc40006000000 */
[-C--:B------:R-:W-:Y:S02]  /*8300*/  ISETP.GE.AND P4, PT, R50, R3.reuse, PT ;  /* 0x000000033200720c */ /* 0x080fe40003f86270 */
[----:B------:R-:W-:Y:S01]  /*8310*/  P2R R53, PR, RZ, 0x20 ;  /* 0x00000020ff357803 */ /* 0x000fe20000000000 */
[----:B------:R2:W-:Y:S01]  /*8320*/  MUFU.TANH R103, R36 ;  /* 0x0000002400677308 */ /* 0x0005e20000002400 */
[----:B------:R-:W-:Y:S02]  /*8330*/  FSEL R68, R68, -INF , !P0 ;  /* 0xff80000044447808 */ /* 0x000fe40004000000 */
[----:B------:R-:W-:Y:S02]  /*8340*/  I2FP.F32.U32 R50, R50 ;  /* 0x0000003200327245 */ /* 0x000fe40000201000 */
[C---:B------:R-:W-:Y:S02]  /*8350*/  ISETP.GE.AND P5, PT, R54.reuse, R2, PT ;  /* 0x000000023600720c */ /* 0x040fe40003fa6270 */
[----:B------:R-:W-:Y:S01]  /*8360*/  ISETP.GE.AND P0, PT, R54, R3, PT ;  /* 0x000000033600720c */ /* 0x000fe20003f06270 */
[----:B------:R3:W-:Y:S01]  /*8370*/  MUFU.TANH R95, R48 ;  /* 0x00000030005f7308 */ /* 0x0007e20000002400 */
[----:B------:R-:W-:Y:S01]  /*8380*/  I2FP.F32.U32 R54, R54 ;  /* 0x0000003600367245 */ /* 0x000fe20000201000 */
[CC--:B------:R-:W-:Y:S01]  /*8390*/  FFMA.FTZ R57, R86.reuse, R50.reuse, R131 ;  /* 0x0000003256397223 */ /* 0x0c0fe20000010083 */
[----:B------:R-:W-:Y:S01]  /*83a0*/  FSEL R19, R19, -INF , !P6 ;  /* 0xff80000013137808 */ /* 0x000fe20007000000 */
[----:B------:R-:W-:Y:S01]  /*83b0*/  FFMA.FTZ R50, R86, R50, R45 ;  /* 0x0000003256327223 */ /* 0x000fe2000001002d */
[----:B------:R-:W-:-:S02]  /*83c0*/  ISETP.GE.AND P6, PT, R56, R2, PT ;  /* 0x000000023800720c */ /* 0x000fc40003fc6270 */
[----:B------:R-:W-:Y:S01]  /*83d0*/  FSEL R59, R59, -INF , !P2 ;  /* 0xff8000003b3b7808 */ /* 0x000fe20005000000 */
[----:B------:R4:W-:Y:S01]  /*83e0*/  MUFU.TANH R97, R40 ;  /* 0x0000002800617308 */ /* 0x0009e20000002400 */
[----:B--2---:R-:W-:Y:S02]  /*83f0*/  FSEL R36, R75, -INF , !P1 ;  /* 0xff8000004b247808 */ /* 0x004fe40004800000 */
[----:B------:R-:W-:Y:S01]  /*8400*/  ISETP.NE.AND P1, PT, R53, RZ, PT ;  /* 0x000000ff3500720c */ /* 0x000fe20003f25270 */
[----:B------:R-:W-:Y:S01]  /*8410*/  FFMA.FTZ R53, R86, R54, R41 ;  /* 0x0000003656357223 */ /* 0x000fe20000010029 */
[----:B------:R-:W-:Y:S01]  /*8420*/  VIADD R41, R7, 0xffffffb1 ;  /* 0xffffffb107297836 */ /* 0x000fe20000000000 */
[----:B------:R-:W-:Y:S02]  /*8430*/  FSEL R50, R50, -INF , !P4 ;  /* 0xff80000032327808 */ /* 0x000fe40006000000 */
[----:B------:R-:W-:Y:S01]  /*8440*/  FSEL R57, R57, -INF , !P1 ;  /* 0xff80000039397808 */ /* 0x000fe20004800000 */
[----:B---3--:R-:W-:Y:S01]  /*8450*/  VIADD R48, R7, 0xffffffb0 ;  /* 0xffffffb007307836 */ /* 0x008fe20000000000 */
[----:B------:R-:W-:Y:S01]  /*8460*/  I2FP.F32.U32 R58, R41 ;  /* 0x00000029003a7245 */ /* 0x000fe20000201000 */
[----:B------:R-:W2:Y:S01]  /*8470*/  MUFU.TANH R71, R71 ;  /* 0x0000004700477308 */ /* 0x000ea20000002400 */
[----:B------:R-:W-:-:S02]  /*8480*/  ISETP.GE.AND P4, PT, R41, R2, PT ;  /* 0x000000022900720c */ /* 0x000fc40003f86270 */
[----:B------:R-:W-:Y:S01]  /*8490*/  ISETP.GE.AND P2, PT, R48, R2, PT ;  /* 0x000000023000720c */ /* 0x000fe20003f46270 */
[-C--:B------:R-:W-:Y:S01]  /*84a0*/  FFMA.FTZ R49, R86, R58.reuse, R49 ;  /* 0x0000003a56317223 */ /* 0x080fe20000010031 */
[-C--:B------:R-:W-:Y:S01]  /*84b0*/  ISETP.GE.AND P1, PT, R48, R3.reuse, PT ;  /* 0x000000033000720c */ /* 0x080fe20003f26270 */
[----:B-1----:R-:W-:Y:S01]  /*84c0*/  FFMA.FTZ R58, R86, R58, R5 ;  /* 0x0000003a563a7223 */ /* 0x002fe20000010005 */
[----:B----4-:R-:W-:Y:S01]  /*84d0*/  FSEL R40, R129, -INF , !P3 ;  /* 0xff80000081287808 */ /* 0x010fe20005800000 */
[----:B------:R1:W-:Y:S01]  /*84e0*/  MUFU.TANH R105, R46 ;  /* 0x0000002e00697308 */ /* 0x0003e20000002400 */
[----:B------:R-:W-:Y:S01]  /*84f0*/  ISETP.GE.AND P3, PT, R56, R3, PT ;  /* 0x000000033800720c */ /* 0x000fe20003f66270 */
[----:B------:R-:W-:Y:S01]  /*8500*/  VIADD R5, R7, 0xffffffb9 ;  /* 0xffffffb907057836 */ /* 0x000fe20000000000 */
[----:B------:R-:W-:Y:S02]  /*8510*/  I2FP.F32.U32 R56, R56 ;  /* 0x0000003800387245 */ /* 0x000fe40000201000 */
[----:B------:R-:W-:-:S02]  /*8520*/  I2FP.F32.U32 R48, R48 ;  /* 0x0000003000307245 */ /* 0x000fc40000201000 */
[----:B------:R-:W-:Y:S01]  /*8530*/  FSEL R73, R49, -INF , !P4 ;  /* 0xff80000031497808 */ /* 0x000fe20006000000 */
[CC--:B------:R-:W-:Y:S01]  /*8540*/  FFMA.FTZ R47, R86.reuse, R56.reuse, R47 ;  /* 0x00000038562f7223 */ /* 0x0c0fe2000001002f */
[C---:B------:R-:W-:Y:S01]  /*8550*/  FFMA.FTZ R56, R86.reuse, R56, R135 ;  /* 0x0000003856387223 */ /* 0x040fe20000010087 */
[----:B------:R3:W-:Y:S01]  /*8560*/  MUFU.TANH R45, R44 ;  /* 0x0000002c002d7308 */ /* 0x0007e20000002400 */
[CC--:B------:R-:W-:Y:S01]  /*8570*/  FFMA.FTZ R69, R86.reuse, R48.reuse, R69 ;  /* 0x0000003056457223 */ /* 0x0c0fe20000010045 */
[----:B------:R-:W-:Y:S01]  /*8580*/  FFMA.FTZ R51, R86, R48, R51 ;  /* 0x0000003056337223 */ /* 0x000fe20000010033 */
[----:B------:R-:W-:Y:S01]  /*8590*/  VIADD R48, R7, 0xffffffb8 ;  /* 0xffffffb807307836 */ /* 0x000fe20000000000 */
[----:B------:R-:W-:Y:S02]  /*85a0*/  FSEL R56, R56, -INF , !P3 ;  /* 0xff80000038387808 */ /* 0x000fe40005800000 */
[----:B------:R-:W-:Y:S01]  /*85b0*/  ISETP.GE.AND P4, PT, R82, R2, PT ;  /* 0x000000025200720c */ /* 0x000fe20003f86270 */
[----:B-1----:R-:W-:Y:S01]  /*85c0*/  FFMA.FTZ R46, R86, R54, R43 ;  /* 0x00000036562e7223 */ /* 0x002fe2000001002b */
[----:B------:R-:W-:Y:S01]  /*85d0*/  ISETP.GE.AND P3, PT, R48, R2, PT ;  /* 0x000000023000720c */ /* 0x000fe20003f66270 */
[----:B------:R1:W-:Y:S01]  /*85e0*/  MUFU.TANH R43, R34 ;  /* 0x00000022002b7308 */ /* 0x0003e20000002400 */
[----:B------:R-:W-:-:S02]  /*85f0*/  FSEL R55, R47, -INF , !P6 ;  /* 0xff8000002f377808 */ /* 0x000fc40007000000 */
[----:B------:R-:W-:Y:S02]  /*8600*/  FSEL R53, R53, -INF , !P5 ;  /* 0xff80000035357808 */ /* 0x000fe40006800000 */
[----:B------:R-:W-:Y:S02]  /*8610*/  ISETP.GE.AND P5, PT, R5, R2, PT ;  /* 0x000000020500720c */ /* 0x000fe40003fa6270 */
[----:B------:R-:W-:Y:S01]  /*8620*/  FSEL R130, R51, -INF , !P1 ;  /* 0xff80000033827808 */ /* 0x000fe20004800000 */
[----:B------:R-:W-:Y:S01]  /*8630*/  MUFU.TANH R67, R67 ;  /* 0x0000004300437308 */ /* 0x000fe20000002400 */
[----:B---3--:R-:W-:Y:S02]  /*8640*/  P2R R44, PR, RZ, 0x4 ;  /* 0x00000004ff2c7803 */ /* 0x008fe40000000000 */
[----:B------:R-:W-:Y:S02]  /*8650*/  ISETP.GE.AND P2, PT, R41, R3, PT ;  /* 0x000000032900720c */ /* 0x000fe40003f46270 */
[----:B------:R-:W-:Y:S01]  /*8660*/  ISETP.NE.AND P6, PT, R44, RZ, PT ;  /* 0x000000ff2c00720c */ /* 0x000fe20003fc5270 */
[----:B------:R-:W-:Y:S01]  /*8670*/  VIADD R44, R7, 0xffffffd8 ;  /* 0xffffffd8072c7836 */ /* 0x000fe20000000000 */
[----:B------:R-:W-:Y:S01]  /*8680*/  FSEL R58, R58, -INF , !P2 ;  /* 0xff8000003a3a7808 */ /* 0x000fe20005000000 */
[----:B------:R3:W-:Y:S01]  /*8690*/  MUFU.TANH R41, R38 ;  /* 0x0000002600297308 */ /* 0x0007e20000002400 */
[----:B-1----:R-:W-:-:S02]  /*86a0*/  FSEL R34, R46, -INF , !P0 ;  /* 0xff8000002e227808 */ /* 0x002fc40004000000 */
[-C--:B------:R-:W-:Y:S02]  /*86b0*/  ISETP.GE.AND P0, PT, R48, R3.reuse, PT ;  /* 0x000000033000720c */ /* 0x080fe40003f06270 */
[----:B------:R-:W-:Y:S02]  /*86c0*/  I2FP.F32.U32 R48, R48 ;  /* 0x0000003000307245 */ /* 0x000fe40000201000 */
[----:B------:R-:W-:Y:S01]  /*86d0*/  ISETP.GE.AND P2, PT, R82, R3, PT ;  /* 0x000000035200720c */ /* 0x000fe20003f46270 */
[----:B------:R-:W1:Y:S01]  /*86e0*/  MUFU.TANH R35, R35 ;  /* 0x0000002300237308 */ /* 0x000e620000002400 */
[----:B------:R-:W-:Y:S01]  /*86f0*/  I2FP.F32.U32 R82, R82 ;  /* 0x0000005200527245 */ /* 0x000fe20000201000 */
[CC--:B------:R-:W-:Y:S01]  /*8700*/  FFMA.FTZ R33, R86.reuse, R48.reuse, R33 ;  /* 0x0000003056217223 */ /* 0x0c0fe20000010021 */
[----:B------:R-:W-:Y:S01]  /*8710*/  FFMA.FTZ R31, R86, R48, R31 ;  /* 0x00000030561f7223 */ /* 0x000fe2000001001f */
[----:B------:R-:W-:Y:S01]  /*8720*/  FSEL R75, R69, -INF , !P6 ;  /* 0xff800000454b7808 */ /* 0x000fe20007000000 */
[----:B------:R-:W-:-:S02]  /*8730*/  VIADD R48, R7, 0xffffffd0 ;  /* 0xffffffd007307836 */ /* 0x000fc40000000000 */
[CC--:B--2---:R-:W-:Y:S01]  /*8740*/  FFMA.FTZ R127, R86.reuse, R82.reuse, R71 ;  /* 0x00000052567f7223 */ /* 0x0c4fe20000010047 */
[----:B------:R-:W-:Y:S01]  /*8750*/  FFMA.FTZ R82, R86, R82, R83 ;  /* 0x0000005256527223 */ /* 0x000fe20000010053 */
[----:B------:R-:W-:Y:S01]  /*8760*/  FSEL R71, R33, -INF , !P3 ;  /* 0xff80000021477808 */ /* 0x000fe20005800000 */
[----:B------:R2:W4:Y:S01]  /*8770*/  MUFU.TANH R47, R32 ;  /* 0x00000020002f7308 */ /* 0x0005220000002400 */
[----:B---3--:R-:W-:Y:S02]  /*8780*/  I2FP.F32.U32 R38, R5 ;  /* 0x0000000500267245 */ /* 0x008fe40000201000 */
[----:B------:R-:W-:Y:S02]  /*8790*/  FSEL R124, R31, -INF , !P0 ;  /* 0xff8000001f7c7808 */ /* 0x000fe40004000000 */
[----:B------:R-:W-:Y:S01]  /*87a0*/  ISETP.GE.AND P3, PT, R80, R2, PT ;  /* 0x000000025000720c */ /* 0x000fe20003f66270 */
[----:B------:R-:W-:Y:S01]  /*87b0*/  FFMA.FTZ R69, R86, R38, R29 ;  /* 0x0000002656457223 */ /* 0x000fe2000001001d */
[----:B------:R-:W-:Y:S01]  /*87c0*/  ISETP.GE.AND P0, PT, R80, R3, PT ;  /* 0x000000035000720c */ /* 0x000fe20003f06270 */
[----:B------:R3:W-:Y:S01]  /*87d0*/  MUFU.TANH R33, R26 ;  /* 0x0000001a00217308 */ /* 0x0007e20000002400 */
[----:B------:R-:W-:Y:S01]  /*87e0*/  I2FP.F32.U32 R80, R80 ;  /* 0x0000005000507245 */ /* 0x000fe20000201000 */
[----:B-1----:R-:W-:Y:S01]  /*87f0*/  FFMA.FTZ R35, R86, R38, R35 ;  /* 0x0000002656237223 */ /* 0x002fe20000010023 */
[----:B------:R-:W-:-:S02]  /*8800*/  FSEL R69, R69, -INF , !P5 ;  /* 0xff80000045457808 */ /* 0x000fc40006800000 */
[----:B------:R-:W-:Y:S01]  /*8810*/  FSEL R82, R82, -INF , !P2 ;  /* 0xff80000052527808 */ /* 0x000fe20005000000 */
[----:B------:R-:W-:Y:S01]  /*8820*/  FFMA.FTZ R67, R86, R80, R67 ;  /* 0x0000005056437223 */ /* 0x000fe20000010043 */
[----:B------:R-:W-:Y:S01]  /*8830*/  ISETP.GE.AND P5, PT, R70, R2, PT ;  /* 0x000000024600720c */ /* 0x000fe20003fa6270 */
[----:B------:R-:W-:Y:S01]  /*8840*/  FFMA.FTZ R80, R86, R80, R81 ;  /* 0x0000005056507223 */ /* 0x000fe20000010051 */
[-C--:B------:R-:W-:Y:S01]  /*8850*/  ISETP.GE.AND P2, PT, R70, R3.reuse, PT ;  /* 0x000000034600720c */ /* 0x080fe20003f46270 */
[----:B------:R1:W-:Y:S01]  /*8860*/  MUFU.TANH R31, R24 ;  /* 0x00000018001f7308 */ /* 0x0003e20000002400 */
[----:B------:R-:W-:Y:S01]  /*8870*/  I2FP.F32.U32 R70, R70 ;  /* 0x0000004600467245 */ /* 0x000fe20000201000 */
[----:B--2---:R-:W-:Y:S01]  /*8880*/  VIADD R32, R7, 0xffffffe0 ;  /* 0xffffffe007207836 */ /* 0x004fe20000000000 */
[-C--:B------:R-:W-:Y:S02]  /*8890*/  ISETP.GE.AND P1, PT, R5, R3.reuse, PT ;  /* 0x000000030500720c */ /* 0x080fe40003f26270 */
[----:B------:R-:W-:Y:S01]  /*88a0*/  FSEL R121, R67, -INF , !P3 ;  /* 0xff80000043797808 */ /* 0x000fe20005800000 */
[-C--:B------:R-:W-:Y:S01]  /*88b0*/  FFMA.FTZ R81, R86, R70.reuse, R65 ;  /* 0x0000004656517223 */ /* 0x080fe20000010041 */
[----:B---3--:R-:W-:Y:S01]  /*88c0*/  VIADD R26, R7, 0xffffffd1 ;  /* 0xffffffd1071a7836 */ /* 0x008fe20000000000 */
[----:B------:R-:W-:Y:S01]  /*88d0*/  ISETP.GE.AND P3, PT, R44, R3, PT ;  /* 0x000000032c00720c */ /* 0x000fe20003f66270 */
[----:B------:R2:W-:Y:S01]  /*88e0*/  MUFU.TANH R5, R30 ;  /* 0x0000001e00057308 */ /* 0x0005e20000002400 */
[----:B------:R-:W-:Y:S01]  /*88f0*/  FSEL R54, R35, -INF , !P1 ;  /* 0xff80000023367808 */ /* 0x000fe20004800000 */
[----:B------:R-:W-:Y:S01]  /*8900*/  FFMA.FTZ R70, R86, R70, R97 ;  /* 0x0000004656467223 */ /* 0x000fe20000010061 */
[----:B------:R-:W-:-:S02]  /*8910*/  FSEL R81, R81, -INF , !P5 ;  /* 0xff80000051517808 */ /* 0x000fc40006800000 */
[----:B------:R-:W-:Y:S02]  /*8920*/  ISETP.GE.AND P5, PT, R44, R2, PT ;  /* 0x000000022c00720c */ /* 0x000fe40003fa6270 */
[----:B------:R-:W-:Y:S01]  /*8930*/  I2FP.F32.U32 R44, R44 ;  /* 0x0000002c002c7245 */ /* 0x000fe20000201000 */
[----:B------:R-:W3:Y:S01]  /*8940*/  MUFU.TANH R27, R27 ;  /* 0x0000001b001b7308 */ /* 0x000ee20000002400 */
[----:B-1----:R-:W-:Y:S02]  /*8950*/  I2FP.F32.U32 R24, R26 ;  /* 0x0000001a00187245 */ /* 0x002fe40000201000 */
[C---:B------:R-:W-:Y:S02]  /*8960*/  ISETP.GE.AND P6, PT, R78.reuse, R2, PT ;  /* 0x000000024e00720c */ /* 0x040fe40003fc6270 */
[-C--:B------:R-:W-:Y:S01]  /*8970*/  ISETP.GE.AND P1, PT, R78, R3.reuse, PT ;  /* 0x000000034e00720c */ /* 0x080fe20003f26270 */
[C---:B------:R-:W-:Y:S01]  /*8980*/  FFMA.FTZ R49, R86.reuse, R24, R95 ;  /* 0x0000001856317223 */ /* 0x040fe2000001005f */
[----:B------:R-:W-:Y:S01]  /*8990*/  I2FP.F32.U32 R78, R78 ;  /* 0x0000004e004e7245 */ /* 0x000fe20000201000 */
[----:B------:R1:W-:Y:S01]  /*89a0*/  MUFU.TANH R35, R20 ;  /* 0x0000001400237308 */ /* 0x0003e20000002400 */
[----:B------:R-:W-:Y:S01]  /*89b0*/  FSEL R127, R127, -INF , !P4 ;  /* 0xff8000007f7f7808 */ /* 0x000fe20006000000 */
[----:B------:R-:W-:Y:S01]  /*89c0*/  FFMA.FTZ R45, R86, R24, R45 ;  /* 0x00000018562d7223 */ /* 0x000fe2000001002d */
[----:B------:R-:W-:Y:S01]  /*89d0*/  FSEL R80, R80, -INF , !P0 ;  /* 0xff80000050507808 */ /* 0x000fe20004000000 */
[C---:B------:R-:W-:Y:S01]  /*89e0*/  VIADD R24, R7.reuse, 0xffffffd9 ;  /* 0xffffffd907187836 */ /* 0x040fe20000000000 */
[----:B------:R-:W-:Y:S01]  /*89f0*/  ISETP.GE.AND P4, PT, R48, R2, PT ;  /* 0x000000023000720c */ /* 0x000fe20003f86270 */
[----:B------:R-:W-:Y:S01]  /*8a00*/  FFMA.FTZ R83, R86, R78, R99 ;  /* 0x0000004e56537223 */ /* 0x000fe20000010063 */
[----:B------:R-:W-:Y:S01]  /*8a10*/  ISETP.GE.AND P0, PT, R48, R3, PT ;  /* 0x000000033000720c */ /* 0x000fe20003f06270 */
[----:B------:R-:W5:Y:S01]  /*8a20*/  MUFU.TANH R29, R28 ;  /* 0x0000001c001d7308 */ /* 0x000f620000002400 */
[----:B------:R-:W-:Y:S01]  /*8a30*/  I2FP.F32.U32 R48, R48 ;  /* 0x0000003000307245 */ /* 0x000fe20000201000 */
[----:B--2---:R-:W-:Y:S01]  /*8a40*/  VIADD R30, R7, 0xffffffe1 ;  /* 0xffffffe1071e7836 */ /* 0x004fe20000000000 */
[----:B------:R-:W-:Y:S01]  /*8a50*/  FSEL R83, R83, -INF , !P6 ;  /* 0xff80000053537808 */ /* 0x000fe20007000000 */
[----:B------:R-:W-:Y:S01]  /*8a60*/  FFMA.FTZ R78, R86, R78, R101 ;  /* 0x0000004e564e7223 */ /* 0x000fe20000010065 */
[----:B------:R-:W-:Y:S01]  /*8a70*/  ISETP.GE.AND P6, PT, R26, R2, PT ;  /* 0x000000021a00720c */ /* 0x000fe20003fc6270 */
[CC--:B------:R-:W-:Y:S01]  /*8a80*/  FFMA.FTZ R51, R86.reuse, R48.reuse, R103 ;  /* 0x0000003056337223 */ /* 0x0c0fe20000010067 */
[C---:B------:R-:W-:Y:S01]  /*8a90*/  FFMA.FTZ R48, R86.reuse, R48, R105 ;  /* 0x0000003056307223 */ /* 0x040fe20000010069 */
[----:B------:R2:W-:Y:S01]  /*8aa0*/  MUFU.TANH R65, R18 ;  /* 0x0000001200417308 */ /* 0x0005e20000002400 */
[CC--:B-1----:R-:W-:Y:S01]  /*8ab0*/  FFMA.FTZ R20, R86.reuse, R44.reuse, R43 ;  /* 0x0000002c56147223 */ /* 0x0c2fe2000001002b */
[----:B----4-:R-:W-:Y:S01]  /*8ac0*/  FFMA.FTZ R44, R86, R44, R47 ;  /* 0x0000002c562c7223 */ /* 0x010fe2000001002f */
[----:B------:R-:W-:-:S02]  /*8ad0*/  FSEL R51, R51, -INF , !P4 ;  /* 0xff80000033337808 */ /* 0x000fc40006000000 */
[----:B------:R-:W-:Y:S02]  /*8ae0*/  FSEL R48, R48, -INF , !P0 ;  /* 0xff80000030307808 */ /* 0x000fe40004000000 */
[----:B------:R-:W-:Y:S01]  /*8af0*/  FSEL R47, R20, -INF , !P5 ;  /* 0xff800000142f7808 */ /* 0x000fe20006800000 */
[----:B------:R-:W1:Y:S01]  /*8b00*/  MUFU.TANH R13, R13 ;  /* 0x0000000d000d7308 */ /* 0x000e620000002400 */
[----:B------:R-:W-:Y:S01]  /*8b10*/  FSEL R44, R44, -INF , !P3 ;  /* 0xff8000002c2c7808 */ /* 0x000fe20005800000 */
[----:B------:R-:W-:Y:S01]  /*8b20*/  VIADD R20, R7, 0xfffffff0 ;  /* 0xfffffff007147836 */ /* 0x000fe20000000000 */
[C---:B------:R-:W-:Y:S02]  /*8b30*/  ISETP.GE.AND P5, PT, R30.reuse, R2, PT ;  /* 0x000000021e00720c */ /* 0x040fe40003fa6270 */
[----:B------:R-:W-:Y:S02]  /*8b40*/  ISETP.GE.AND P3, PT, R30, R3, PT ;  /* 0x000000031e00720c */ /* 0x000fe40003f66270 */
[----:B------:R-:W-:Y:S01]  /*8b50*/  I2FP.F32.U32 R30, R30 ;  /* 0x0000001e001e7245 */ /* 0x000fe20000201000 */
[----:B------:R4:W-:Y:S01]  /*8b60*/  MUFU.TANH R43, R12 ;  /* 0x0000000c002b7308 */ /* 0x0009e20000002400 */
[----:B--2---:R-:W-:-:S02]  /*8b70*/  I2FP.F32.U32 R18, R24 ;  /* 0x0000001800127245 */ /* 0x004fc40000201000 */
[----:B------:R-:W-:Y:S01]  /*8b80*/  FSEL R70, R70, -INF , !P2 ;  /* 0xff80000046467808 */ /* 0x000fe20005000000 */
[----:B---3--:R-:W-:Y:S01]  /*8b90*/  FFMA.FTZ R27, R86, R30, R27 ;  /* 0x0000001e561b7223 */ /* 0x008fe2000001001b */
[----:B------:R-:W-:Y:S01]  /*8ba0*/  ISETP.GE.AND P4, PT, R24, R2, PT ;  /* 0x000000021800720c */ /* 0x000fe20003f86270 */
[-C--:B------:R-:W-:Y:S01]  /*8bb0*/  FFMA.FTZ R41, R86, R18.reuse, R41 ;  /* 0x0000001256297223 */ /* 0x080fe20000010029 */
[-C--:B------:R-:W-:Y:S01]  /*8bc0*/  ISETP.GE.AND P0, PT, R24, R3.reuse, PT ;  /* 0x000000031800720c */ /* 0x080fe20003f06270 */
[----:B------:R-:W-:Y:S01]  /*8bd0*/  FFMA.FTZ R18, R86, R18, R5 ;  /* 0x0000001256127223 */ /* 0x000fe20000010005 */
[----:B------:R-:W-:Y:S01]  /*8be0*/  FSEL R49, R49, -INF , !P6 ;  /* 0xff80000031317808 */ /* 0x000fe20007000000 */
[----:B------:R-:W-:Y:S01]  /*8bf0*/  VIADD R24, R7, 0xffffffe8 ;  /* 0xffffffe807187836 */ /* 0x000fe20000000000 */
[----:B------:R-:W-:Y:S01]  /*8c00*/  FSEL R78, R78, -INF , !P1 ;  /* 0xff8000004e4e7808 */ /* 0x000fe20004800000 */
[----:B------:R-:W-:Y:S01]  /*8c10*/  FFMA.FTZ R30, R86, R30, R31 ;  /* 0x0000001e561e7223 */ /* 0x000fe2000001001f */
[C---:B------:R-:W-:Y:S01]  /*8c20*/  ISETP.GE.AND P6, PT, R32.reuse, R2, PT ;  /* 0x000000022000720c */ /* 0x040fe20003fc6270 */
[----:B------:R-:W2:Y:S01]  /*8c30*/  MUFU.TANH R5, R76 ;  /* 0x0000004c00057308 */ /* 0x000ea20000002400 */
[----:B------:R-:W-:-:S02]  /*8c40*/  ISETP.GE.AND P2, PT, R32, R3, PT ;  /* 0x000000032000720c */ /* 0x000fc40003f46270 */
[----:B------:R-:W-:Y:S02]  /*8c50*/  ISETP.GE.AND P1, PT, R26, R3, PT ;  /* 0x000000031a00720c */ /* 0x000fe40003f26270 */
[----:B------:R-:W-:Y:S02]  /*8c60*/  I2FP.F32.U32 R32, R32 ;  /* 0x0000002000207245 */ /* 0x000fe40000201000 */
[----:B----4-:R-:W-:Y:S01]  /*8c70*/  FSEL R12, R18, -INF , !P0 ;  /* 0xff800000120c7808 */ /* 0x010fe20004000000 */
[----:B------:R3:W4:Y:S01]  /*8c80*/  MUFU.TANH R31, R16 ;  /* 0x00000010001f7308 */ /* 0x0007220000002400 */
[----:B------:R-:W-:Y:S01]  /*8c90*/  FSEL R46, R45, -INF , !P1 ;  /* 0xff8000002d2e7808 */ /* 0x000fe20004800000 */
[C---:B-----5:R-:W-:Y:S01]  /*8ca0*/  FFMA.FTZ R29, R86.reuse, R32, R29 ;  /* 0x00000020561d7223 */ /* 0x060fe2000001001d */
[----:B------:R-:W-:Y:S01]  /*8cb0*/  I2FP.F32.U32 R18, R24 ;  /* 0x0000001800127245 */ /* 0x000fe20000201000 */
[----:B------:R-:W-:Y:S01]  /*8cc0*/  FFMA.FTZ R32, R86, R32, R33 ;  /* 0x0000002056207223 */ /* 0x000fe20000010021 */
[----:B------:R-:W-:-:S02]  /*8cd0*/  FSEL R45, R41, -INF , !P4 ;  /* 0xff800000292d7808 */ /* 0x000fc40006000000 */
[----:B------:R-:W-:Y:S01]  /*8ce0*/  ISETP.GE.AND P4, PT, R24, R2, PT ;  /* 0x000000021800720c */ /* 0x000fe20003f86270 */
[-C--:B------:R-:W-:Y:S01]  /*8cf0*/  FFMA.FTZ R33, R86, R18.reuse, R35 ;  /* 0x0000001256217223 */ /* 0x080fe20000010023 */
[----:B------:R-:W-:Y:S01]  /*8d00*/  ISETP.GE.AND P1, PT, R24, R3, PT ;  /* 0x000000031800720c */ /* 0x000fe20003f26270 */
[----:B------:R-:W-:Y:S02]  /*8d10*/  VIADD R24, R7, 0xffffffe9 ;  /* 0xffffffe907187836 */ /* 0x000fe40000000000 */
[----:B-1----:R-:W-:Y:S01]  /*8d20*/  FFMA.FTZ R18, R86, R18, R13 ;  /* 0x0000001256127223 */ /* 0x002fe2000001000d */
[----:B------:R-:W-:Y:S01]  /*8d30*/  FSEL R13, R29, -INF , !P6 ;  /* 0xff8000001d0d7808 */ /* 0x000fe20007000000 */
[----:B------:R-:W1:Y:S01]  /*8d40*/  MUFU.TANH R77, R77 ;  /* 0x0000004d004d7308 */ /* 0x000e620000002400 */
[----:B------:R-:W-:Y:S02]  /*8d50*/  FSEL R32, R32, -INF , !P2 ;  /* 0xff80000020207808 */ /* 0x000fe40005000000 */
[----:B------:R-:W-:-:S02]  /*8d60*/  FSEL R35, R27, -INF , !P5 ;  /* 0xff8000001b237808 */ /* 0x000fc40006800000 */
[-C--:B------:R-:W-:Y:S02]  /*8d70*/  ISETP.GE.AND P6, PT, R24, R2.reuse, PT ;  /* 0x000000021800720c */ /* 0x080fe40003fc6270 */
[C---:B------:R-:W-:Y:S01]  /*8d80*/  ISETP.GE.AND P2, PT, R20.reuse, R2, PT ;  /* 0x000000021400720c */ /* 0x040fe20003f46270 */
[----:B------:R5:W-:Y:S01]  /*8d90*/  MUFU.TANH R27, R14 ;  /* 0x0000000e001b7308 */ /* 0x000be20000002400 */
[-C--:B------:R-:W-:Y:S02]  /*8da0*/  ISETP.GE.AND P5, PT, R20, R3.reuse, PT ;  /* 0x000000031400720c */ /* 0x080fe40003fa6270 */
[----:B------:R-:W-:Y:S02]  /*8db0*/  ISETP.GE.AND P0, PT, R24, R3, PT ;  /* 0x000000031800720c */ /* 0x000fe40003f06270 */
[----:B------:R-:W-:Y:S02]  /*8dc0*/  I2FP.F32.U32 R20, R20 ;  /* 0x0000001400147245 */ /* 0x000fe40000201000 */
[----:B------:R-:W-:Y:S01]  /*8dd0*/  I2FP.F32.U32 R24, R24 ;  /* 0x0000001800187245 */ /* 0x000fe20000201000 */
[----:B------:R-:W1:Y:S01]  /*8de0*/  MUFU.TANH R79, R79 ;  /* 0x0000004f004f7308 */ /* 0x000e620000002400 */
[----:B---3--:R-:W-:Y:S01]  /*8df0*/  P2R R16, PR, RZ, 0x40 ;  /* 0x00000040ff107803 */ /* 0x008fe20000000000 */
[CC--:B--2---:R-:W-:Y:S01]  /*8e00*/  FFMA.FTZ R29, R86.reuse, R20.reuse, R5 ;  /* 0x00000014561d7223 */ /* 0x0c4fe20000010005 */
[C---:B----4-:R-:W-:Y:S01]  /*8e10*/  FFMA.FTZ R26, R86.reuse, R20, R31 ;  /* 0x00000014561a7223 */ /* 0x050fe2000001001f */
[CC--:B------:R-:W-:Y:S01]  /*8e20*/  FFMA.FTZ R65, R86.reuse, R24.reuse, R65 ;  /* 0x0000001856417223 */ /* 0x0c0fe20000010041 */
[----:B------:R-:W-:Y:S01]  /*8e30*/  FFMA.FTZ R43, R86, R24, R43 ;  /* 0x00000018562b7223 */ /* 0x000fe2000001002b */
[----:B------:R-:W-:Y:S01]  /*8e40*/  VIADD R20, R7, 0xfffffff1 ;  /* 0xfffffff107147836 */ /* 0x000fe20000000000 */
[----:B------:R-:W-:Y:S01]  /*8e50*/  FSEL R33, R33, -INF , !P4 ;  /* 0xff80000021217808 */ /* 0x000fe20006000000 */
[C---:B------:R-:W-:Y:S01]  /*8e60*/  VIADD R5, R7.reuse, 0xffffff91 ;  /* 0xffffff9107057836 */ /* 0x040fe20000000000 */
[----:B------:R-:W-:Y:S01]  /*8e70*/  ISETP.NE.AND P4, PT, R16, RZ, PT ;  /* 0x000000ff1000720c */ /* 0x000fe20003f85270 */
[----:B------:R-:W-:Y:S01]  /*8e80*/  VIADD R7, R7, 0xfffffff9 ;  /* 0xfffffff907077836 */ /* 0x000fe20000000000 */
[----:B------:R-:W-:Y:S01]  /*8e90*/  FSEL R16, R43, -INF , !P0 ;  /* 0xff8000002b107808 */ /* 0x000fe20004000000 */
[----:B------:R-:W-:Y:S01]  /*8ea0*/  MUFU.TANH R93, R93 ;  /* 0x0000005d005d7308 */ /* 0x000fe20000002400 */
[----:B------:R-:W-:-:S02]  /*8eb0*/  FSEL R31, R65, -INF , !P4 ;  /* 0xff800000411f7808 */ /* 0x000fc40006000000 */
[CC--:B------:R-:W-:Y:S02]  /*8ec0*/  ISETP.GE.AND P4, PT, R7.reuse, R2.reuse, PT ;  /* 0x000000020700720c */ /* 0x0c0fe40003f86270 */
[----:B------:R-:W-:Y:S02]  /*8ed0*/  ISETP.GE.AND P0, PT, R7, R3, PT ;  /* 0x000000030700720c */ /* 0x000fe40003f06270 */
[----:B-----5:R-:W-:Y:S01]  /*8ee0*/  I2FP.F32.U32 R14, R7 ;  /* 0x00000007000e7245 */ /* 0x020fe20000201000 */
[----:B------:R-:W2:Y:S01]  /*8ef0*/  MUFU.TANH R17, R17 ;  /* 0x0000001100117308 */ /* 0x000ea20000002400 */
[----:B------:R-:W-:Y:S02]  /*8f00*/  FSEL R26, R26, -INF , !P5 ;  /* 0xff8000001a1a7808 */ /* 0x000fe40006800000 */
[----:B------:R-:W-:Y:S02]  /*8f10*/  ISETP.NE.AND P5, PT, R66, 0x1, PT ;  /* 0x000000014200780c */ /* 0x000fe40003fa5270 */
[----:B------:R-:W-:Y:S01]  /*8f20*/  FSEL R30, R30, -INF , !P3 ;  /* 0xff8000001e1e7808 */ /* 0x000fe20005800000 */
[----:B------:R-:W-:Y:S01]  /*8f30*/  BAR.SYNC.DEFER_BLOCKING 0x0 ;  /* 0x0000000000007b1d */ /* 0x000fe20000010000 */
[----:B------:R-:W-:-:S02]  /*8f40*/  ISETP.GE.AND P6, PT, R20, R2, PT ;  /* 0x000000021400720c */ /* 0x000fc40003fc6270 */
[----:B------:R-:W-:Y:S02]  /*8f50*/  ISETP.GE.AND P3, PT, R20, R3, PT ;  /* 0x000000031400720c */ /* 0x000fe40003f66270 */
[----:B------:R-:W-:Y:S01]  /*8f60*/  I2FP.F32.U32 R20, R20 ;  /* 0x0000001400147245 */ /* 0x000fe20000201000 */
[----:B------:R3:W4:Y:S01]  /*8f70*/  MUFU.TANH R7, R4 ;  /* 0x0000000400077308 */ /* 0x0007220000002400 */
[-C--:B------:R-:W-:Y:S02]  /*8f80*/  I2FP.F32.U32 R24, R5.reuse ;  /* 0x0000000500187245 */ /* 0x080fe40000201000 */
[----:B------:R-:W-:Y:S01]  /*8f90*/  I2FP.F32.U32 R28, R5 ;  /* 0x00000005001c7245 */ /* 0x000fe20000201000 */
[-C--:B-1----:R-:W-:Y:S01]  /*8fa0*/  FFMA.FTZ R77, R86, R20.reuse, R77 ;  /* 0x00000014564d7223 */ /* 0x082fe2000001004d */
[----:B------:R-:W-:Y:S01]  /*8fb0*/  FSEL R18, R18, -INF , !P1 ;  /* 0xff80000012127808 */ /* 0x000fe20004800000 */
[C---:B------:R-:W-:Y:S01]  /*8fc0*/  FFMA.FTZ R79, R86.reuse, R20, R79 ;  /* 0x00000014564f7223 */ /* 0x040fe2000001004f */
[----:B------:R-:W-:Y:S01]  /*8fd0*/  FSEL R29, R29, -INF , !P2 ;  /* 0xff8000001d1d7808 */ /* 0x000fe20005000000 */
[----:B--2---:R-:W-:Y:S01]  /*8fe0*/  FFMA.FTZ R20, R86, R14, R17 ;  /* 0x0000000e56147223 */ /* 0x004fe20000010011 */
[----:B------:R-:W-:-:S02]  /*8ff0*/  ISETP.GE.AND P2, PT, R5, R2, PT ;  /* 0x000000020500720c */ /* 0x000fc40003f46270 */
[----:B------:R-:W-:Y:S01]  /*9000*/  ISETP.GE.AND P1, PT, R5, R3, PT ;  /* 0x000000030500720c */ /* 0x000fe20003f26270 */
[----:B------:R-:W-:Y:S01]  /*9010*/  FFMA.FTZ R5, R86, R24, R93 ;  /* 0x0000001856057223 */ /* 0x000fe2000001005d */
[----:B------:R-:W-:Y:S02]  /*9020*/  FSEL R24, R79, -INF , !P3 ;  /* 0xff8000004f187808 */ /* 0x000fe40005800000 */
[----:B------:R-:W-:Y:S01]  /*9030*/  FSEL R20, R20, -INF , !P0 ;  /* 0xff80000014147808 */ /* 0x000fe20004000000 */
[C---:B---3--:R-:W-:Y:S01]  /*9040*/  FFMA.FTZ R4, R86.reuse, R14, R27 ;  /* 0x0000000e56047223 */ /* 0x048fe2000001001b */
[----:B----4-:R-:W-:Y:S01]  /*9050*/  FFMA.FTZ R7, R86, R28, R7 ;  /* 0x0000001c56077223 */ /* 0x010fe20000010007 */
        /* <DEDUP_REMOVED lines=16> */
.L_x_4324:
        /* <DEDUP_REMOVED lines=60> */
.L_x_4325:
[----:B------:R-:W1:Y:S02]  /*9520*/  LDCU UR4, c[0x0][0x440] ;  /* 0x00008800ff0477ac */ /* 0x000e640008000800 */
        /* <DEDUP_REMOVED lines=10> */
[CCC-:B------:R-:W-:Y:S02]  /*95d0*/  @!P0 LEA.HI.X R41, R62.reuse, R111.reuse, R63.reuse, 0x6, P1 ;  /* 0x0000006f3e298211 */ /* 0x1c0fe400008f343f */
[----:B------:R-:W-:-:S02]  /*95e0*/  @!P0 LEA.HI.X R93, R62, R111, R63, 0x6, P2 ;  /* 0x0000006f3e5d8211 */ /* 0x000fc400010f343f */
        /* <DEDUP_REMOVED lines=20> */
.L_x_4323:
[----:B------:R-:W-:Y:S01]  /*9730*/  FMNMX3.FTZ R14, R21, R39, R15, !PT ;  /* 0x00000027150e7276 */ /* 0x000fe2000781000f */
[----:B------:R-:W2:Y:S01]  /*9740*/  LDCU UR4, c[0x0][0x45c] ;  /* 0x00008b80ff0477ac */ /* 0x000ea20008000800 */
        /* <DEDUP_REMOVED lines=32> */
[----:B------:R-:W3:Y:S01]  /*9950*/  SHFL.BFLY PT, R14, R41, 0x2, 0x1f ;  /* 0x0c401f00290e7f89 */ /* 0x000ee200000e0000 */
[----:B------:R-:W-:Y:S02]  /*9960*/  LOP3.LUT P1, RZ, R84, 0x4, RZ, 0xc0, !PT ;  /* 0x0000000454ff7812 */ /* 0x000fe4000782c0ff */
[----:B------:R-:W-:Y:S01]  /*9970*/  LEA R117, R117, UR6, 0x1 ;  /* 0x0000000675757c11 */ /* 0x000fe2000f8e08ff */
[----:B------:R-:W4:Y:S04]  /*9980*/  SHFL.BFLY PT, R7, R38, 0x2, 0x1f ;  /* 0x0c401f0026077f89 */ /* 0x000f2800000e0000 */
[----:B------:R-:W-:Y:S01]  /*9990*/  LDSM.16.MT88.4 R100, [R117+0x3000] ;  /* 0x003000007564783b */ /* 0x000fe20000004200 */
[----:B---3--:R-:W-:-:S02]  /*99a0*/  FMNMX.FTZ R14, R41, R14, !PT ;  /* 0x0000000e290e7209 */ /* 0x008fc40007810000 */
[----:B----4-:R-:W-:-:S03]  /*99b0*/  FMNMX.FTZ R7, R38, R7, !PT ;  /* 0x0000000726077209 */ /* 0x010fc60007810000 */
[----:B------:R-:W3:Y:S02]  /*99c0*/  SHFL.BFLY PT, R67, R14, 0x1, 0x1f ;  /* 0x0c201f000e437f89 */ /* 0x000ee400000e0000 */
[----:B---3--:R-:W-:Y:S02]  /*99d0*/  FMNMX.FTZ R67, R14, R67, !PT ;  /* 0x000000430e437209 */ /* 0x008fe40007810000 */
[----:B------:R-:W3:Y:S02]  /*99e0*/  SHFL.BFLY PT, R14, R7, 0x1, 0x1f ;  /* 0x0c201f00070e7f89 */ /* 0x000ee400000e0000 */
[C---:B------:R-:W-:Y:S01]  /*99f0*/  FSETP.NEU.FTZ.AND P0, PT, R67.reuse, -INF , PT ;  /* 0xff8000004300780b */ /* 0x040fe20003f1d000 */
[----:B--2---:R-:W-:-:S05]  /*9a00*/  FMUL.FTZ R28, R67, UR4 ;  /* 0x00000004431c7c20 */ /* 0x004fca0008410000 */
[----:B------:R-:W-:-:S05]  /*9a10*/  FSEL R28, R28, RZ, P0 ;  /* 0x000000ff1c1c7208 */ /* 0x000fca0000000000 */
[--C-:B------:R-:W-:Y:S01]  /*9a20*/  FFMA.FTZ R129, R21, UR4, -R28.reuse ;  /* 0x0000000415817c23 */ /* 0x100fe2000801081c */
[--C-:B------:R-:W-:Y:S01]  /*9a30*/  FFMA.FTZ R122, R39, UR4, -R28.reuse ;  /* 0x00000004277a7c23 */ /* 0x100fe2000801081c */
[--C-:B-1----:R-:W-:Y:S01]  /*9a40*/  FFMA.FTZ R77, R15, UR4, -R28.reuse ;  /* 0x000000040f4d7c23 */ /* 0x102fe2000801081c */
[--C-:B------:R-:W-:Y:S01]  /*9a50*/  FFMA.FTZ R72, R9, UR4, -R28.reuse ;  /* 0x0000000409487c23 */ /* 0x100fe2000801081c */
[--C-:B------:R-:W-:Y:S01]  /*9a60*/  FFMA.FTZ R39, R11, UR4, -R28.reuse ;  /* 0x000000040b277c23 */ /* 0x100fe2000801081c */
[--C-:B------:R-:W-:Y:S01]  /*9a70*/  FFMA.FTZ R38, R5, UR4, -R28.reuse ;  /* 0x0000000405267c23 */ /* 0x100fe2000801081c */
[----:B------:R-:W-:Y:S01]  /*9a80*/  MUFU.EX2 R129, R129 ;  /* 0x0000008100817308 */ /* 0x000fe20000000800 */
[--C-:B------:R-:W-:Y:S01]  /*9a90*/  FFMA.FTZ R15, R23, UR4, -R28.reuse ;  /* 0x00000004170f7c23 */ /* 0x100fe2000801081c */
[----:B------:R-:W-:Y:S01]  /*9aa0*/  IADD3 R23, PT, PT, R117, 0x3020, RZ ;  /* 0x0000302075177810 */ /* 0x000fe20007ffe0ff */
[--C-:B------:R-:W-:Y:S01]  /*9ab0*/  FFMA.FTZ R59, R59, UR4, -R28.reuse ;  /* 0x000000043b3b7c23 */ /* 0x100fe2000801081c */
[--C-:B------:R-:W-:Y:S01]  /*9ac0*/  FFMA.FTZ R55, R55, UR4, -R28.reuse ;  /* 0x0000000437377c23 */ /* 0x100fe2000801081c */
[----:B---3--:R-:W-:Y:S01]  /*9ad0*/  FMNMX.FTZ R65, R7, R14, !PT ;  /* 0x0000000e07417209 */ /* 0x008fe20007810000 */
[--C-:B------:R-:W-:Y:S01]  /*9ae0*/  FFMA.FTZ R14, R19, UR4, -R28.reuse ;  /* 0x00000004130e7c23 */ /* 0x100fe2000801081c */
[--C-:B------:R-:W-:Y:S01]  /*9af0*/  FFMA.FTZ R75, R75, UR4, -R28.reuse ;  /* 0x000000044b4b7c23 */ /* 0x100fe2000801081c */
[----:B------:R-:W1:Y:S01]  /*9b00*/  MUFU.EX2 R122, R122 ;  /* 0x0000007a007a7308 */ /* 0x000e620000000800 */
[C---:B------:R-:W-:Y:S01]  /*9b10*/  FSETP.NEU.FTZ.AND P0, PT, R65.reuse, -INF , PT ;  /* 0xff8000004100780b */ /* 0x040fe20003f1d000 */
[----:B------:R-:W-:Y:S01]  /*9b20*/  FMUL.FTZ R21, R65, UR4 ;  /* 0x0000000441157c20 */ /* 0x000fe20008410000 */
[--C-:B------:R-:W-:Y:S01]  /*9b30*/  FFMA.FTZ R71, R71, UR4, -R28.reuse ;  /* 0x0000000447477c23 */ /* 0x100fe2000801081c */
[--C-:B------:R-:W-:Y:S01]  /*9b40*/  FFMA.FTZ R87, R121, UR4, -R28.reuse ;  /* 0x0000000479577c23 */ /* 0x100fe2000801081c */
[--C-:B------:R-:W-:Y:S01]  /*9b50*/  FFMA.FTZ R88, R81, UR4, -R28.reuse ;  /* 0x0000000451587c23 */ /* 0x100fe2000801081c */
[--C-:B------:R-:W-:Y:S01]  /*9b60*/  FFMA.FTZ R83, R83, UR4, -R28.reuse ;  /* 0x0000000453537c23 */ /* 0x100fe2000801081c */
[----:B------:R-:W-:Y:S01]  /*9b70*/  FSEL R21, R21, RZ, P0 ;  /* 0x000000ff15157208 */ /* 0x000fe20000000000 */
        /* <DEDUP_REMOVED lines=11> */
[----:B------:R-:W3:Y:S01]  /*9c30*/  LDSM.16.MT88.4 R8, [R117+0x3400] ;  /* 0x003400007508783b */ /* 0x000ee20000004200 */
[--C-:B------:R-:W-:Y:S01]  /*9c40*/  FFMA.FTZ R40, R40, UR4, -R21.reuse ;  /* 0x0000000428287c23 */ /* 0x100fe20008010815 */
[--C-:B------:R-:W-:Y:S01]  /*9c50*/  FFMA.FTZ R19, R36, UR4, -R21.reuse ;  /* 0x0000000424137c23 */ /* 0x100fe20008010815 */
[----:B-1----:R-:W-:Y:S01]  /*9c60*/  F2FP.BF16.F32.PACK_AB R92, R122, R129 ;  /* 0x000000817a5c723e */ /* 0x002fe200000010ff */
        /* <DEDUP_REMOVED lines=20> */
[----:B------:R-:W-:Y:S01]  /*9db0*/  FADD.FTZ R122, R129, R122 ;  /* 0x0000007a817a7221 */ /* 0x000fe20000010000 */
[--C-:B------:R-:W-:Y:S01]  /*9dc0*/  FFMA.FTZ R46, R46, UR4, -R21.reuse ;  /* 0x000000042e2e7c23 */ /* 0x100fe20008010815 */
[--C-:B------:R-:W-:Y:S01]  /*9dd0*/  FFMA.FTZ R44, R44, UR4, -R21.reuse ;  /* 0x000000042c2c7c23 */ /* 0x100fe20008010815 */
[--C-:B------:R-:W-:Y:S01]  /*9de0*/  FFMA.FTZ R12, R12, UR4, -R21.reuse ;  /* 0x000000040c0c7c23 */ /* 0x100fe20008010815 */
[----:B------:R-:W-:Y:S01]  /*9df0*/  FADD.FTZ R77, R77, R122 ;  /* 0x0000007a4d4d7221 */ /* 0x000fe20000010000 */
[----:B------:R-:W4:Y:S01]  /*9e00*/  MUFU.EX2 R43, R43 ;  /* 0x0000002b002b7308 */ /* 0x000f220000000800 */
[----:B-1----:R-:W-:Y:S01]  /*9e10*/  F2FP.BF16.F32.PACK_AB R93, R76, R79 ;  /* 0x0000004f4c5d723e */ /* 0x002fe200000010ff */
[----:B------:R-:W-:Y:S01]  /*9e20*/  FADD.FTZ R79, R79, R76 ;  /* 0x0000004c4f4f7221 */ /* 0x000fe20000010000 */
[--C-:B------:R-:W-:Y:S01]  /*9e30*/  FFMA.FTZ R33, R33, UR4, -R28.reuse ;  /* 0x0000000421217c23 */ /* 0x100fe2000801081c */
[--C-:B------:R-:W-:Y:S01]  /*9e40*/  FFMA.FTZ R29, R29, UR4, -R28.reuse ;  /* 0x000000041d1d7c23 */ /* 0x100fe2000801081c */
[----:B------:R-:W-:Y:S01]  /*9e50*/  FFMA.FTZ R25, R25, UR4, -R28 ;  /* 0x0000000419197c23 */ /* 0x000fe2000801081c */
[--C-:B------:R-:W-:Y:S01]  /*9e60*/  FFMA.FTZ R26, R26, UR4, -R21.reuse ;  /* 0x000000041a1a7c23 */ /* 0x100fe20008010815 */
[----:B------:R-:W-:Y:S01]  /*9e70*/  FFMA.FTZ R22, R22, UR4, -R21 ;  /* 0x0000000416167c23 */ /* 0x000fe20008010815 */
[----:B------:R-:W-:Y:S01]  /*9e80*/  MUFU.EX2 R39, R39 ;  /* 0x0000002700277308 */ /* 0x000fe20000000800 */
[----:B--2---:R-:W-:Y:S01]  /*9e90*/  FADD.FTZ R76, R74, R79 ;  /* 0x0000004f4a4c7221 */ /* 0x004fe20000010000 */
[----:B------:R-:W-:-:S06]  /*9ea0*/  MOV R122, 0xffffffff ;  /* 0xffffffff007a7802 */ /* 0x000fcc0000000f00 */
[----:B------:R-:W1:Y:S01]  /*9eb0*/  MUFU.EX2 R38, R38 ;  /* 0x0000002600267308 */ /* 0x000e620000000800 */
[----:B----4-:R-:W-:Y:S01]  /*9ec0*/  F2FP.BF16.F32.PACK_AB R95, R43, R74 ;  /* 0x0000004a2b5f723e */ /* 0x010fe200000010ff */
[----:B------:R-:W-:Y:S01]  /*9ed0*/  FFMA.FTZ R74, R51, UR4, -R28 ;  /* 0x00000004334a7c23 */ /* 0x000fe2000801081c */
[----:B------:R-:W-:-:S05]  /*9ee0*/  FADD.FTZ R43, R43, R76 ;  /* 0x0000004c2b2b7221 */ /* 0x000fca0000010000 */
[----:B------:R-:W-:Y:S01]  /*9ef0*/  MUFU.EX2 R15, R15 ;  /* 0x0000000f000f7308 */ /* 0x000fe20000000800 */
[C---:B------:R-:W-:Y:S07]  /*9f00*/  HMMA.16816.F32.BF16 R104, R92.reuse, R100, RZ ;  /* 0x000000645c68723c */ /* 0x040fee00000418ff */
        /* <DEDUP_REMOVED lines=8> */
[----:B-1----:R-:W-:Y:S01]  /*9f90*/  F2FP.BF16.F32.PACK_AB R5, R41, R42 ;  /* 0x0000002a2905723e */ /* 0x002fe200000010ff */
[----:B------:R-:W-:-:S04]  /*9fa0*/  FADD.FTZ R42, R42, R43 ;  /* 0x0000002b2a2a7221 */ /* 0x000fc80000010000 */
[----:B------:R-:W-:Y:S01]  /*9fb0*/  FADD.FTZ R41, R41, R42 ;  /* 0x0000002a29297221 */ /* 0x000fe20000010000 */
[----:B------:R-:W-:Y:S01]  /*9fc0*/  FFMA.FTZ R42, R31, UR4, -R28 ;  /* 0x000000041f2a7c23 */ /* 0x000fe2000801081c */
[----:B------:R-:W-:Y:S01]  /*9fd0*/  MUFU.EX2 R59, R59 ;  /* 0x0000003b003b7308 */ /* 0x000fe20000000800 */
[----:B------:R-:W-:-:S07]  /*9fe0*/  FFMA.FTZ R31, R16, UR4, -R21 ;  /* 0x00000004101f7c23 */ /* 0x000fce0008010815 */
[----:B------:R-:W1:Y:S01]  /*9ff0*/  MUFU.EX2 R52, R52 ;  /* 0x0000003400347308 */ /* 0x000e620000000800 */
[----:B--2---:R-:W-:-:S07]  /*a000*/  F2FP.BF16.F32.PACK_AB R7, R19, R40 ;  /* 0x000000281307723e */ /* 0x004fce00000010ff */
[----:B---3--:R-:W-:Y:S01]  /*a010*/  HMMA.16816.F32.BF16 R104, R4, R8, R104 ;  /* 0x000000080468723c */ /* 0x008fe20000041868 */
[----:B------:R-:W-:Y:S01]  /*a020*/  IADD3 R8, PT, PT, R117, 0x3000, RZ ;  /* 0x0000300075087810 */ /* 0x000fe20007ffe0ff */
[----:B------:R-:W-:Y:S03]  /*a030*/  MUFU.EX2 R55, R55 ;  /* 0x0000003700377308 */ /* 0x000fe60000000800 */
[----:B------:R-:W-:-:S03]  /*a040*/  @P1 IADD3 R23, PT, PT, R8, -0x20, RZ ;  /* 0xffffffe008171810 */ /* 0x000fc60007ffe0ff */
[----:B------:R-:W-:Y:S02]  /*a050*/  HMMA.16816.F32.BF16 R100, R4, R10, R100 ;  /* 0x0000000a0464723c */ /* 0x000fe40000041864 */
[----:B------:R-:W2:Y:S01]  /*a060*/  LDSM.16.MT88.4 R8, [R23] ;  /* 0x000000001708783b */ /* 0x000ea20000004200 */
[----:B------:R-:W-:Y:S08]  /*a070*/  MUFU.EX2 R36, R36 ;  /* 0x0000002400247308 */ /* 0x000ff00000000800 */
[----:B------:R-:W-:Y:S08]  /*a080*/  MUFU.EX2 R57, R57 ;  /* 0x0000003900397308 */ /* 0x000ff00000000800 */
[----:B------:R-:W3:Y:S08]  /*a090*/  MUFU.EX2 R50, R50 ;  /* 0x0000003200327308 */ /* 0x000ef00000000800 */
[----:B------:R-:W-:Y:S08]  /*a0a0*/  MUFU.EX2 R53, R53 ;  /* 0x0000003500357308 */ /* 0x000ff00000000800 */
[----:B------:R-:W4:Y:S01]  /*a0b0*/  MUFU.EX2 R34, R34 ;  /* 0x0000002200227308 */ /* 0x000f220000000800 */
[C---:B--2---:R-:W-:Y:S07]  /*a0c0*/  HMMA.16816.F32.BF16 R96, R92.reuse, R8, RZ ;  /* 0x000000085c60723c */ /* 0x044fee00000418ff */
[----:B------:R-:W-:Y:S01]  /*a0d0*/  MUFU.EX2 R75, R75 ;  /* 0x0000004b004b7308 */ /* 0x000fe20000000800 */
[----:B------:R-:W-:Y:S01]  /*a0e0*/  HMMA.16816.F32.BF16 R92, R92, R10, RZ ;  /* 0x0000000a5c5c723c */ /* 0x000fe200000418ff */
[----:B------:R-:W2:Y:S06]  /*a0f0*/  LDSM.16.MT88.4 R8, [R23+0x400] ;  /* 0x000400001708783b */ /* 0x000eac0000004200 */
[----:B------:R-:W5:Y:S08]  /*a100*/  MUFU.EX2 R68, R68 ;  /* 0x0000004400447308 */ /* 0x000f700000000800 */
[----:B------:R-:W-:Y:S08]  /*a110*/  MUFU.EX2 R71, R71 ;  /* 0x0000004700477308 */ /* 0x000ff00000000800 */
[----:B------:R-:W-:Y:S08]  /*a120*/  MUFU.EX2 R56, R56 ;  /* 0x0000003800387308 */ /* 0x000ff00000000800 */
        /* <DEDUP_REMOVED lines=12> */
[----:B------:R-:W3:Y:S08]  /*a1f0*/  MUFU.EX2 R87, R87 ;  /* 0x0000005700577308 */ /* 0x000ef00000000800 */
[----:B------:R-:W-:Y:S08]  /*a200*/  MUFU.EX2 R83, R83 ;  /* 0x0000005300537308 */ /* 0x000ff00000000800 */
[----:B------:R-:W-:Y:S01]  /*a210*/  MUFU.EX2 R88, R88 ;  /* 0x0000005800587308 */ /* 0x000fe20000000800 */
[C---:B--2---:R-:W-:Y:S07]  /*a220*/  HMMA.16816.F32.BF16 R104, R4.reuse, R8, R104 ;  /* 0x000000080468723c */ /* 0x044fee0000041868 */
[----:B------:R-:W-:Y:S01]  /*a230*/  MUFU.EX2 R121, R121 ;  /* 0x0000007900797308 */ /* 0x000fe20000000800 */
[C---:B------:R-:W-:Y:S01]  /*a240*/  HMMA.16816.F32.BF16 R100, R4.reuse, R10, R100 ;  /* 0x0000000a0464723c */ /* 0x040fe20000041864 */
[----:B------:R-:W2:Y:S06]  /*a250*/  LDSM.16.MT88.4 R8, [R23+0x800] ;  /* 0x000800001708783b */ /* 0x000eac0000004200 */
[----:B------:R-:W-:Y:S08]  /*a260*/  MUFU.EX2 R81, R81 ;  /* 0x0000005100517308 */ /* 0x000ff00000000800 */
[----:B------:R-:W4:Y:S08]  /*a270*/  MUFU.EX2 R70, R70 ;  /* 0x0000004600467308 */ /* 0x000f300000000800 */
[----:B------:R-:W-:Y:S08]  /*a280*/  MUFU.EX2 R74, R74 ;  /* 0x0000004a004a7308 */ /* 0x000ff00000000800 */
        /* <DEDUP_REMOVED lines=10> */
[----:B-1----:R-:W-:-:S03]  /*a330*/  F2FP.BF16.F32.PACK_AB R7, R54, R69 ;  /* 0x000000453607723e */ /* 0x002fc600000010ff */
        /* <DEDUP_REMOVED lines=13> */
[----:B------:R-:W-:Y:S01]  /*a410*/  FFMA.FTZ R6, R80, UR4, -R21 ;  /* 0x0000000450067c23 */ /* 0x000fe20008010815 */
[----:B---3--:R-:W-:Y:S01]  /*a420*/  F2FP.BF16.F32.PACK_AB R4, R87, R124 ;  /* 0x0000007c5704723e */ /* 0x008fe200000010ff */
[----:B------:R-:W-:Y:S01]  /*a430*/  FADD.FTZ R80, R72, R77 ;  /* 0x0000004d48507221 */ /* 0x000fe20000010000 */
[----:B----4-:R-:W-:Y:S01]  /*a440*/  F2FP.BF16.F32.PACK_AB R7, R70, R81 ;  /* 0x000000514607723e */ /* 0x010fe200000010ff */
[----:B------:R-:W2:Y:S01]  /*a450*/  MUFU.EX2 R78, R6 ;  /* 0x00000006004e7308 */ /* 0x000ea20000000800 */
[--C-:B------:R-:W-:Y:S01]  /*a460*/  FFMA.FTZ R72, R45, UR4, -R28.reuse ;  /* 0x000000042d487c23 */ /* 0x100fe2000801081c */
[----:B------:R-:W-:Y:S01]  /*a470*/  FFMA.FTZ R45, R48, UR4, -R21 ;  /* 0x00000004302d7c23 */ /* 0x000fe20008010815 */
[----:B------:R-:W-:Y:S01]  /*a480*/  FADD.FTZ R48, R40, R41 ;  /* 0x0000002928307221 */ /* 0x000fe20000010000 */
[----:B------:R-:W-:Y:S01]  /*a490*/  FFMA.FTZ R40, R27, UR4, -R28 ;  /* 0x000000041b287c23 */ /* 0x000fe2000801081c */
[--C-:B------:R-:W-:Y:S01]  /*a4a0*/  FFMA.FTZ R27, R32, UR4, -R21.reuse ;  /* 0x00000004201b7c23 */ /* 0x100fe20008010815 */
[--C-:B------:R-:W-:Y:S01]  /*a4b0*/  FFMA.FTZ R32, R30, UR4, -R21.reuse ;  /* 0x000000041e207c23 */ /* 0x100fe20008010815 */
[--C-:B------:R-:W-:Y:S01]  /*a4c0*/  FFMA.FTZ R30, R18, UR4, -R21.reuse ;  /* 0x00000004121e7c23 */ /* 0x100fe20008010815 */
[----:B------:R-:W3:Y:S01]  /*a4d0*/  MUFU.EX2 R72, R72 ;  /* 0x0000004800487308 */ /* 0x000ee20000000800 */
[----:B------:R-:W-:Y:S01]  /*a4e0*/  FADD.FTZ R48, R19, R48 ;  /* 0x0000003013307221 */ /* 0x000fe20000010000 */
[--C-:B------:R-:W-:Y:S01]  /*a4f0*/  FFMA.FTZ R41, R24, UR4, -R21.reuse ;  /* 0x0000000418297c23 */ /* 0x100fe20008010815 */
[----:B------:R-:W-:-:S02]  /*a500*/  FFMA.FTZ R21, R20, UR4, -R21 ;  /* 0x0000000414157c23 */ /* 0x000fc40008010815 */
[----:B------:R-:W-:-:S03]  /*a510*/  FADD.FTZ R57, R57, R48 ;  /* 0x0000003039397221 */ /* 0x000fc60000010000 */
[----:B------:R-:W4:Y:S01]  /*a520*/  MUFU.EX2 R45, R45 ;  /* 0x0000002d002d7308 */ /* 0x000f220000000800 */
[----:B--2---:R-:W-:Y:S01]  /*a530*/  F2FP.BF16.F32.PACK_AB R5, R78, R121 ;  /* 0x000000794e05723e */ /* 0x004fe200000010ff */
[----:B------:R-:W-:Y:S01]  /*a540*/  FADD.FTZ R50, R50, R57 ;  /* 0x0000003932327221 */ /* 0x000fe20000010000 */
[----:B------:R-:W-:-:S03]  /*a550*/  F2FP.BF16.F32.PACK_AB R6, R88, R83 ;  /* 0x000000535806723e */ /* 0x000fc600000010ff */
[----:B------:R-:W-:Y:S02]  /*a560*/  FADD.FTZ R53, R53, R50 ;  /* 0x0000003235357221 */ /* 0x000fe40000010000 */
[----:B------:R-:W-:Y:S02]  /*a570*/  MUFU.EX2 R27, R27 ;  /* 0x0000001b001b7308 */ /* 0x000fe40000000800 */
[----:B------:R-:W-:-:S04]  /*a580*/  FADD.FTZ R34, R34, R53 ;  /* 0x0000003522227221 */ /* 0x000fc80000010000 */
[----:B------:R-:W-:Y:S02]  /*a590*/  FADD.FTZ R73, R73, R34 ;  /* 0x0000002249497221 */ /* 0x000fe40000010000 */
[----:B------:R-:W-:Y:S02]  /*a5a0*/  MUFU.EX2 R32, R32 ;  /* 0x0000002000207308 */ /* 0x000fe40000000800 */
[----:B------:R-:W-:Y:S01]  /*a5b0*/  FADD.FTZ R58, R58, R73 ;  /* 0x000000493a3a7221 */ /* 0x000fe20000010000 */
[C---:B-1----:R-:W-:Y:S03]  /*a5c0*/  HMMA.16816.F32.BF16 R104, R4.reuse, R8, R104 ;  /* 0x000000080468723c */ /* 0x042fe60000041868 */
[----:B------:R-:W-:Y:S02]  /*a5d0*/  FADD.FTZ R69, R69, R58 ;  /* 0x0000003a45457221 */ /* 0x000fe40000010000 */
[----:B------:R-:W-:Y:S02]  /*a5e0*/  MUFU.EX2 R30, R30 ;  /* 0x0000001e001e7308 */ /* 0x000fe40000000800 */
[----:B------:R-:W-:Y:S01]  /*a5f0*/  FADD.FTZ R54, R54, R69 ;  /* 0x0000004536367221 */ /* 0x000fe20000010000 */
[----:B------:R-:W-:Y:S01]  /*a600*/  HMMA.16816.F32.BF16 R100, R4, R10, R100 ;  /* 0x0000000a0464723c */ /* 0x000fe20000041864 */
[----:B------:R-:W1:Y:S02]  /*a610*/  LDSM.16.MT88.4 R8, [R23+0x1000] ;  /* 0x001000001708783b */ /* 0x000e640000004200 */
[----:B------:R-:W-:-:S02]  /*a620*/  FADD.FTZ R121, R121, R54 ;  /* 0x0000003679797221 */ /* 0x000fc40000010000 */
[----:B------:R-:W-:Y:S02]  /*a630*/  MUFU.EX2 R40, R40 ;  /* 0x0000002800287308 */ /* 0x000fe40000000800 */
[----:B------:R-:W-:-:S04]  /*a640*/  FADD.FTZ R78, R78, R121 ;  /* 0x000000794e4e7221 */ /* 0x000fc80000010000 */
[----:B------:R-:W-:Y:S02]  /*a650*/  FADD.FTZ R81, R81, R78 ;  /* 0x0000004e51517221 */ /* 0x000fe40000010000 */
[----:B------:R-:W-:Y:S02]  /*a660*/  MUFU.EX2 R24, R26 ;  /* 0x0000001a00187308 */ /* 0x000fe40000000800 */
[----:B------:R-:W-:-:S06]  /*a670*/  FADD.FTZ R70, R70, R81 ;  /* 0x0000005146467221 */ /* 0x000fcc0000010000 */
[----:B------:R-:W-:Y:S08]  /*a680*/  MUFU.EX2 R41, R41 ;  /* 0x0000002900297308 */ /* 0x000ff00000000800 */
[----:B------:R-:W-:Y:S01]  /*a690*/  MUFU.EX2 R21, R21 ;  /* 0x0000001500157308 */ /* 0x000fe20000000800 */
[C---:B-1----:R-:W-:Y:S08]  /*a6a0*/  HMMA.16816.F32.BF16 R96, R4.reuse, R8, R96 ;  /* 0x000000080460723c */ /* 0x042ff00000041860 */
[----:B------:R-:W-:Y:S01]  /*a6b0*/  HMMA.16816.F32.BF16 R92, R4, R10, R92 ;  /* 0x0000000a045c723c */ /* 0x000fe2000004185c */
[----:B------:R-:W1:Y:S01]  /*a6c0*/  LDSM.16.MT88.4 R8, [R117+0x4400] ;  /* 0x004400007508783b */ /* 0x000e620000004200 */
[----:B------:R-:W-:Y:S01]  /*a6d0*/  FADD.FTZ R5, R39, R80 ;  /* 0x0000005027057221 */ /* 0x000fe20000010000 */
[----:B------:R-:W-:Y:S01]  /*a6e0*/  F2FP.BF16.F32.PACK_AB R4, R49, R74 ;  /* 0x0000004a3104723e */ /* 0x000fe200000010ff */
[----:B------:R2:W5:Y:S01]  /*a6f0*/  MUFU.EX2 R39, R12 ;  /* 0x0000000c00277308 */ /* 0x0005620000000800 */
[----:B---3--:R-:W-:Y:S01]  /*a700*/  F2FP.BF16.F32.PACK_AB R6, R72, R47 ;  /* 0x0000002f4806723e */ /* 0x008fe200000010ff */
[----:B------:R-:W-:Y:S01]  /*a710*/  FADD.FTZ R38, R38, R5 ;  /* 0x0000000526267221 */ /* 0x000fe20000010000 */
[----:B----4-:R-:W-:-:S03]  /*a720*/  F2FP.BF16.F32.PACK_AB R5, R46, R45 ;  /* 0x0000002d2e05723e */ /* 0x010fc600000010ff */
[----:B------:R-:W-:Y:S01]  /*a730*/  FADD.FTZ R15, R15, R38 ;  /* 0x000000260f0f7221 */ /* 0x000fe20000010000 */
[--C-:B------:R-:W-:Y:S01]  /*a740*/  FFMA.FTZ R38, R13, UR4, -R28.reuse ;  /* 0x000000040d267c23 */ /* 0x100fe2000801081c */
[----:B------:R-:W-:Y:S02]  /*a750*/  FFMA.FTZ R28, R17, UR4, -R28 ;  /* 0x00000004111c7c23 */ /* 0x000fe4000801081c */
[----:B------:R-:W-:Y:S01]  /*a760*/  FADD.FTZ R76, R14, R15 ;  /* 0x0000000f0e4c7221 */ /* 0x000fe20000010000 */
[----:B------:R-:W-:Y:S02]  /*a770*/  LDSM.16.MT88.4 R16, [R23+0x1800] ;  /* 0x001800001710783b */ /* 0x000fe40000004200 */
[----:B------:R-:W3:Y:S01]  /*a780*/  MUFU.EX2 R38, R38 ;  /* 0x0000002600267308 */ /* 0x000ee20000000800 */
[----:B------:R-:W-:Y:S01]  /*a790*/  FADD.FTZ R59, R59, R76 ;  /* 0x0000004c3b3b7221 */ /* 0x000fe20000010000 */
[----:B--2---:R-:W2:Y:S01]  /*a7a0*/  LDSM.16.MT88.4 R12, [R23+0x1400] ;  /* 0x00140000170c783b */ /* 0x004ea20000004200 */
[----:B-----5:R-:W-:-:S02]  /*a7b0*/  F2FP.BF16.F32.PACK_AB R7, R39, R44 ;  /* 0x0000002c2707723e */ /* 0x020fc400000010ff */
[----:B------:R-:W-:-:S03]  /*a7c0*/  FADD.FTZ R52, R52, R59 ;  /* 0x0000003b34347221 */ /* 0x000fc60000010000 */
[----:B------:R-:W4:Y:S01]  /*a7d0*/  MUFU.EX2 R28, R28 ;  /* 0x0000001c001c7308 */ /* 0x000f220000000800 */
[----:B------:R-:W-:-:S04]  /*a7e0*/  FADD.FTZ R55, R55, R52 ;  /* 0x0000003437377221 */ /* 0x000fc80000010000 */
[----:B------:R-:W-:-:S04]  /*a7f0*/  FADD.FTZ R36, R36, R55 ;  /* 0x0000003724247221 */ /* 0x000fc80000010000 */
[----:B------:R-:W-:-:S04]  /*a800*/  FADD.FTZ R75, R75, R36 ;  /* 0x000000244b4b7221 */ /* 0x000fc80000010000 */
[----:B------:R-:W-:Y:S01]  /*a810*/  FADD.FTZ R68, R68, R75 ;  /* 0x0000004b44447221 */ /* 0x000fe20000010000 */
[C---:B-1----:R-:W-:Y:S08]  /*a820*/  HMMA.16816.F32.BF16 R104, R4.reuse, R8, R104 ;  /* 0x000000080468723c */ /* 0x042ff00000041868 */
[C---:B------:R-:W-:Y:S01]  /*a830*/  HMMA.16816.F32.BF16 R100, R4.reuse, R10, R100 ;  /* 0x0000000a0464723c */ /* 0x040fe20000041864 */
[----:B------:R-:W1:Y:S07]  /*a840*/  LDSM.16.MT88.4 R8, [R117+0x4800] ;  /* 0x004800007508783b */ /* 0x000e6e0000004200 */
[C---:B--2---:R-:W-:Y:S08]  /*a850*/  HMMA.16816.F32.BF16 R96, R4.reuse, R12, R96 ;  /* 0x0000000c0460723c */ /* 0x044ff00000041860 */
[----:B------:R-:W-:Y:S01]  /*a860*/  HMMA.16816.F32.BF16 R92, R4, R14, R92 ;  /* 0x0000000e045c723c */ /* 0x000fe2000004185c */
[----:B------:R-:W2:Y:S01]  /*a870*/  LDSM.16.MT88.4 R12, [R117+0x4c00] ;  /* 0x004c0000750c783b */ /* 0x000ea20000004200 */
[----:B---3--:R-:W-:-:S02]  /*a880*/  F2FP.BF16.F32.PACK_AB R4, R35, R38 ;  /* 0x000000262304723e */ /* 0x008fc400000010ff */
[----:B------:R-:W-:Y:S02]  /*a890*/  F2FP.BF16.F32.PACK_AB R5, R32, R27 ;  /* 0x0000001b2005723e */ /* 0x000fe400000010ff */
[----:B------:R-:W-:Y:S02]  /*a8a0*/  F2FP.BF16.F32.PACK_AB R6, R42, R33 ;  /* 0x000000212a06723e */ /* 0x000fe400000010ff */
[----:B------:R-:W-:-:S07]  /*a8b0*/  F2FP.BF16.F32.PACK_AB R7, R31, R30 ;  /* 0x0000001e1f07723e */ /* 0x000fce00000010ff */
[C---:B------:R-:W-:Y:S08]  /*a8c0*/  HMMA.16816.F32.BF16 R96, R4.reuse, R16, R96 ;  /* 0x000000100460723c */ /* 0x040ff00000041860 */
[----:B-1----:R-:W-:Y:S01]  /*a8d0*/  HMMA.16816.F32.BF16 R104, R4, R8, R104 ;  /* 0x000000080468723c */ /* 0x002fe20000041868 */
[----:B------:R-:W-:-:S04]  /*a8e0*/  FADD.FTZ R9, R71, R68 ;  /* 0x0000004447097221 */ /* 0x000fc80000010000 */
[----:B------:R-:W-:-:S03]  /*a8f0*/  FADD.FTZ R9, R56, R9 ;  /* 0x0000000938097221 */ /* 0x000fc60000010000 */
[----:B------:R-:W-:Y:S01]  /*a900*/  HMMA.16816.F32.BF16 R100, R4, R10, R100 ;  /* 0x0000000a0464723c */ /* 0x000fe20000041864 */
[----:B------:R-:W-:Y:S02]  /*a910*/  FADD.FTZ R124, R124, R9 ;  /* 0x000000097c7c7221 */ /* 0x000fe40000010000 */
[----:B------:R-:W1:Y:S02]  /*a920*/  LDSM.16.MT88.4 R8, [R23+0x1c00] ;  /* 0x001c00001708783b */ /* 0x000e640000004200 */
[----:B------:R-:W-:-:S03]  /*a930*/  FADD.FTZ R124, R87, R124 ;  /* 0x0000007c577c7221 */ /* 0x000fc60000010000 */
[----:B------:R-:W-:Y:S01]  /*a940*/  HMMA.16816.F32.BF16 R92, R4, R18, R92 ;  /* 0x00000012045c723c */ /* 0x000fe2000004185c */
[----:B------:R-:W-:Y:S01]  /*a950*/  FADD.FTZ R17, R83, R124 ;  /* 0x0000007c53117221 */ /* 0x000fe20000010000 */
[----:B------:R-:W-:Y:S02]  /*a960*/  F2FP.BF16.F32.PACK_AB R4, R40, R29 ;  /* 0x0000001d2804723e */ /* 0x000fe400000010ff */
[----:B------:R-:W-:Y:S01]  /*a970*/  F2FP.BF16.F32.PACK_AB R5, R41, R24 ;  /* 0x000000182905723e */ /* 0x000fe200000010ff */
[----:B------:R-:W-:Y:S01]  /*a980*/  FADD.FTZ R17, R88, R17 ;  /* 0x0000001158117221 */ /* 0x000fe20000010000 */
[----:B----4-:R-:W-:Y:S02]  /*a990*/  F2FP.BF16.F32.PACK_AB R6, R28, R25 ;  /* 0x000000191c06723e */ /* 0x010fe400000010ff */
[----:B------:R-:W-:Y:S01]  /*a9a0*/  F2FP.BF16.F32.PACK_AB R7, R21, R22 ;  /* 0x000000161507723e */ /* 0x000fe200000010ff */
        /* <DEDUP_REMOVED lines=28> */
[----:B------:R-:W-:Y:S08]  /*ab70*/  @!P5 BRA `(.L_x_4326) ;  /* 0x0000003c00e0d947 */ /* 0x000ff00003800000 */
        /* <DEDUP_REMOVED lines=66> */
.L_x_4327:
[----:B------:R-:W-:Y:S01]  /*afa0*/  UMOV UR4, URZ ;  /* 0x000000ff00047c82 */ /* 0x000fe20008000000 */
[----:B------:R-:W-:Y:S01]  /*afb0*/  IMAD.SHL.U32 R60, R60, 0x80, RZ ;  /* 0x000000803c3c7824 */ /* 0x000fe200078e00ff */
[----:B------:R-:W-:-:S05]  /*afc0*/  IADD3 R4, P0, PT, RZ, -UR4, RZ ;  /* 0x80000004ff047c10 */ /* 0x000fca000ff1e0ff */
[----:B------:R-:W-:-:S05]  /*afd0*/  IMAD.X R60, RZ, RZ, ~R60, P0 ;  /* 0x000000ffff3c7224 */ /* 0x000fca00000e0e3c */
[----:B------:R-:W-:-:S04]  /*afe0*/  SHF.R.S64 R5, R4, 0x1f, R60 ;  /* 0x0000001f04057819 */ /* 0x000fc8000000103c */
[----:B------:R-:W-:-:S04]  /*aff0*/  IADD3 R112, P0, PT, R5, R112, RZ ;  /* 0x0000007005707210 */ /* 0x000fc80007f1e0ff */
[----:B------:R-:W-:-:S09]  /*b000*/  LEA.HI.X.SX32 R113, R60, R113, 0x1, P0 ;  /* 0x000000713c717211 */ /* 0x000fd200000f0eff */
.L_x_4328:
        /* <DEDUP_REMOVED lines=8> */
[----:B-1----:R-:W-:Y:S01]  /*b090*/  ISETP.GE.AND P2, PT, R128, UR4, PT ;  /* 0x0000000480007c0c */ /* 0x002fe2000bf46270 */
[----:B------:R-:W1:Y:S03]  /*b0a0*/  LDCU UR4, c[0x0][0x50c] ;  /* 0x0000a180ff0477ac */ /* 0x000e660008000800 */
        /* <DEDUP_REMOVED lines=24> */
[----:B------:R-:W3:Y:S04]  /*b230*/  LDSM.16.M88.4 R44, [R61+0x1000] ;  /* 0x001000003d2c783b */ /* 0x000ee80000000200 */
[----:B------:R-:W-:Y:S04]  /*b240*/  LDSM.16.M88.4 R132, [R132] ;  /* 0x000000008484783b */ /* 0x000fe80000000200 */
[----:B------:R-:W-:Y:S04]  /*b250*/  LDSM.16.M88.4 R24, [R90+0x1000] ;  /* 0x001000005a18783b */ /* 0x000fe80000000200 */
[----:B------:R-:W4:Y:S04]  /*b260*/  LDSM.16.M88.4 R36, [R61+0x1400] ;  /* 0x001400003d24783b */ /* 0x000f280000000200 */
        /* <DEDUP_REMOVED lines=8> */
[----:B------:R-:W3:Y:S01]  /*b2f0*/  LDSM.16.M88.4 R56, [R90+0x2000] ;  /* 0x002000005a38783b */ /* 0x000ee20000000200 */
[C---:B------:R-:W-:Y:S03]  /*b300*/  HMMA.16816.F32.BF16 R44, R52.reuse, R46, RZ ;  /* 0x0000002e342c723c */ /* 0x040fe600000418ff */
[----:B------:R-:W3:Y:S04]  /*b310*/  LDSM.16.M88.4 R68, [R61+0x2800] ;  /* 0x002800003d44783b */ /* 0x000ee80000000200 */
[----:B------:R2:W3:Y:S01]  /*b320*/  LDSM.16.M88.4 R80, [R61+0x2c00] ;  /* 0x002c00003d50783b */ /* 0x0004e20000000200 */
        /* <DEDUP_REMOVED lines=10> */
[----:B-----5:R-:W-:Y:S01]  /*b3d0*/  HMMA.16816.F32.BF16 R24, R52, R20, RZ ;  /* 0x000000143418723c */ /* 0x020fe200000418ff */
[----:B--2---:R-:W-:Y:S02]  /*b3e0*/  MUFU.TANH R61, R49 ;  /* 0x00000031003d7308 */ /* 0x004fe40000002400 */
[----:B------:R-:W-:Y:S01]  /*b3f0*/  FMUL.FTZ R45, R45, UR4 ;  /* 0x000000042d2d7c20 */ /* 0x000fe20008410000 */
[----:B------:R-:W-:Y:S01]  /*b400*/  FMUL.FTZ R44, R44, UR4 ;  /* 0x000000042c2c7c20 */ /* 0x000fe20008410000 */
[----:B------:R-:W-:-:S03]  /*b410*/  FMUL.FTZ R46, R46, UR4 ;  /* 0x000000042e2e7c20 */ /* 0x000fc60008410000 */
[C---:B------:R-:W-:Y:S01]  /*b420*/  HMMA.16816.F32.BF16 R20, R52.reuse, R22, RZ ;  /* 0x000000163414723c */ /* 0x040fe200000418ff */
[----:B------:R-:W-:Y:S07]  /*b430*/  MUFU.TANH R121, R44 ;  /* 0x0000002c00797308 */ /* 0x000fee0000002400 */
[----:B------:R-:W-:Y:S01]  /*b440*/  HMMA.16816.F32.BF16 R32, R52, R28, RZ ;  /* 0x0000001c3420723c */ /* 0x000fe200000418ff */
[----:B------:R-:W-:Y:S07]  /*b450*/  MUFU.TANH R131, R46 ;  /* 0x0000002e00837308 */ /* 0x000fee0000002400 */
[C---:B------:R-:W-:Y:S01]  /*b460*/  HMMA.16816.F32.BF16 R40, R132.reuse, R16, R40 ;  /* 0x000000108428723c */ /* 0x040fe20000041828 */
[----:B------:R-:W-:Y:S07]  /*b470*/  MUFU.TANH R51, R51 ;  /* 0x0000003300337308 */ /* 0x000fee0000002400 */
[----:B------:R-:W-:Y:S08]  /*b480*/  HMMA.16816.F32.BF16 R36, R132, R18, R36 ;  /* 0x000000128424723c */ /* 0x000ff00000041824 */
        /* <DEDUP_REMOVED lines=8> */
[----:B------:R-:W-:-:S02]  /*b510*/  IMAD.SHL.U32 R37, R84, 0x2, RZ ;  /* 0x0000000254257824 */ /* 0x000fc400078e00ff */
[----:B------:R-:W-:Y:S01]  /*b520*/  FMUL.FTZ R137, R38, UR4 ;  /* 0x0000000426897c20 */ /* 0x000fe20008410000 */
[----:B------:R-:W-:Y:S01]  /*b530*/  FMUL.FTZ R39, R39, UR4 ;  /* 0x0000000427277c20 */ /* 0x000fe20008410000 */
[----:B------:R-:W-:Y:S01]  /*b540*/  MUFU.TANH R127, R41 ;  /* 0x00000029007f7308 */ /* 0x000fe20000002400 */
[----:B------:R-:W-:Y:S01]  /*b550*/  HMMA.16816.F32.BF16 R24, R132, R8, R24 ;  /* 0x000000088418723c */ /* 0x000fe20000041818 */
[----:B------:R-:W-:-:S06]  /*b560*/  LOP3.LUT R37, R37, 0x6, RZ, 0xc0, !PT ;  /* 0x0000000625257812 */ /* 0x000fcc00078ec0ff */
[----:B------:R-:W-:Y:S01]  /*b570*/  MUFU.TANH R143, R39 ;  /* 0x00000027008f7308 */ /* 0x000fe20000002400 */
[----:B------:R-:W-:Y:S07]  /*b580*/  HMMA.16816.F32.BF16 R20, R132, R10, R20 ;  /* 0x0000000a8414723c */ /* 0x000fee0000041814 */
[----:B------:R-:W-:Y:S01]  /*b590*/  MUFU.TANH R49, R40 ;  /* 0x0000002800317308 */ /* 0x000fe20000002400 */
[----:B------:R-:W-:Y:S03]  /*b5a0*/  HMMA.16816.F32.BF16 R12, R52, R14, RZ ;  /* 0x0000000e340c723c */ /* 0x000fe600000418ff */
[----:B------:R-:W-:Y:S01]  /*b5b0*/  FMUL.FTZ R27, R27, UR4 ;  /* 0x000000041b1b7c20 */ /* 0x000fe20008410000 */
[----:B------:R-:W-:-:S03]  /*b5c0*/  FMUL.FTZ R26, R26, UR4 ;  /* 0x000000041a1a7c20 */ /* 0x000fc60008410000 */
[----:B------:R-:W-:Y:S01]  /*b5d0*/  MUFU.TANH R139, R42 ;  /* 0x0000002a008b7308 */ /* 0x000fe20000002400 */
[C---:B------:R-:W-:Y:S07]  /*b5e0*/  HMMA.16816.F32.BF16 R8, R52.reuse, R4, RZ ;  /* 0x000000043408723c */ /* 0x040fee00000418ff */
[----:B------:R-:W-:Y:S01]  /*b5f0*/  MUFU.TANH R27, R27 ;  /* 0x0000001b001b7308 */ /* 0x000fe20000002400 */
[----:B------:R-:W-:Y:S07]  /*b600*/  HMMA.16816.F32.BF16 R4, R52, R6, RZ ;  /* 0x000000063404723c */ /* 0x000fee00000418ff */
[----:B------:R-:W-:Y:S01]  /*b610*/  MUFU.TANH R91, R91 ;  /* 0x0000005b005b7308 */ /* 0x000fe20000002400 */
[C---:B---3--:R-:W-:Y:S07]  /*b620*/  HMMA.16816.F32.BF16 R32, R132.reuse, R72, R32 ;  /* 0x000000488420723c */ /* 0x048fee0000041820 */
[----:B------:R-:W-:Y:S01]  /*b630*/  MUFU.TANH R137, R137 ;  /* 0x0000008900897308 */ /* 0x000fe20000002400 */
[C---:B------:R-:W-:Y:S08]  /*b640*/  HMMA.16816.F32.BF16 R28, R132.reuse, R74, R28 ;  /* 0x0000004a841c723c */ /* 0x040ff0000004181c */
[----:B------:R-:W-:Y:S03]  /*b650*/  HMMA.16816.F32.BF16 R16, R132, R56, R16 ;  /* 0x000000388410723c */ /* 0x000fe60000041810 */
[----:B------:R-:W-:Y:S01]  /*b660*/  FMUL.FTZ R33, R33, UR4 ;  /* 0x0000000421217c20 */ /* 0x000fe20008410000 */
[----:B------:R-:W-:Y:S01]  /*b670*/  FMUL.FTZ R129, R34, UR4 ;  /* 0x0000000422817c20 */ /* 0x000fe20008410000 */
[----:B------:R-:W-:-:S03]  /*b680*/  FMUL.FTZ R35, R35, UR4 ;  /* 0x0000000423237c20 */ /* 0x000fc60008410000 */
[----:B------:R-:W-:Y:S01]  /*b690*/  HMMA.16816.F32.BF16 R12, R132, R58, R12 ;  /* 0x0000003a840c723c */ /* 0x000fe2000004180c */
[----:B------:R-:W-:Y:S07]  /*b6a0*/  MUFU.TANH R33, R33 ;  /* 0x0000002100217308 */ /* 0x000fee0000002400 */
[----:B------:R-:W-:Y:S01]  /*b6b0*/  HMMA.16816.F32.BF16 R72, R52, R68, RZ ;  /* 0x000000443448723c */ /* 0x000fe200000418ff */
[----:B------:R1:W2:Y:S02]  /*b6c0*/  MUFU.TANH R39, R35 ;  /* 0x0000002300277308 */ /* 0x0002a40000002400 */
[----:B------:R-:W-:-:S05]  /*b6d0*/  FMUL.FTZ R19, R19, UR4 ;  /* 0x0000000413137c20 */ /* 0x000fca0008410000 */
[----:B------:R-:W-:Y:S01]  /*b6e0*/  HMMA.16816.F32.BF16 R68, R52, R70, RZ ;  /* 0x000000463444723c */ /* 0x000fe200000418ff */
[----:B------:R-:W-:Y:S02]  /*b6f0*/  MUFU.TANH R19, R19 ;  /* 0x0000001300137308 */ /* 0x000fe40000002400 */
[----:B------:R-:W-:-:S05]  /*b700*/  FMUL.FTZ R15, R15, UR4 ;  /* 0x000000040f0f7c20 */ /* 0x000fca0008410000 */
[----:B------:R-:W-:Y:S01]  /*b710*/  HMMA.16816.F32.BF16 R56, R52, R80, RZ ;  /* 0x000000503438723c */ /* 0x000fe200000418ff */
[----:B------:R-:W-:Y:S01]  /*b720*/  MUFU.TANH R129, R129 ;  /* 0x0000008100817308 */ /* 0x000fe20000002400 */
[----:B-1----:R-:W-:-:S06]  /*b730*/  FMUL.FTZ R35, R30, UR4 ;  /* 0x000000041e237c20 */ /* 0x002fcc0008410000 */
[C---:B----4-:R-:W-:Y:S08]  /*b740*/  HMMA.16816.F32.BF16 R8, R132.reuse, R76, R8 ;  /* 0x0000004c8408723c */ /* 0x050ff00000041808 */
[----:B------:R-:W-:Y:S01]  /*b750*/  HMMA.16816.F32.BF16 R4, R132, R78, R4 ;  /* 0x0000004e8404723c */ /* 0x000fe20000041804 */
[----:B------:R-:W1:Y:S07]  /*b760*/  LDSM.16.M88.4 R76, [R90+0x2c00] ;  /* 0x002c00005a4c783b */ /* 0x000e6e0000000200 */
[----:B------:R-:W-:Y:S01]  /*b770*/  HMMA.16816.F32.BF16 R52, R52, R82, RZ ;  /* 0x000000523434723c */ /* 0x000fe200000418ff */
[----:B------:R-:W3:Y:S01]  /*b780*/  LDSM.16.M88.4 R80, [R90+0x2800] ;  /* 0x002800005a50783b */ /* 0x000ee20000000200 */
[----:B------:R-:W-:-:S04]  /*b790*/  DEPBAR.LE SB0, 0x0 ;  /* 0x000080000000791a */ /* 0x000fc80000000000 */
[----:B------:R-:W-:Y:S01]  /*b7a0*/  FMUL.FTZ R9, R9, UR4 ;  /* 0x0000000409097c20 */ /* 0x000fe20008410000 */
[----:B------:R-:W-:-:S05]  /*b7b0*/  FMUL.FTZ R11, R11, UR4 ;  /* 0x000000040b0b7c20 */ /* 0x000fca0008410000 */
[----:B------:R-:W-:Y:S08]  /*b7c0*/  MUFU.TANH R9, R9 ;  /* 0x0000000900097308 */ /* 0x000ff00000002400 */
[----:B------:R-:W-:Y:S01]  /*b7d0*/  MUFU.TANH R11, R11 ;  /* 0x0000000b000b7308 */ /* 0x000fe20000002400 */
[C---:B-1----:R-:W-:Y:S07]  /*b7e0*/  HMMA.16816.F32.BF16 R56, R132.reuse, R76, R56 ;  /* 0x0000004c8438723c */ /* 0x042fee0000041838 */
[----:B------:R-:W1:Y:S01]  /*b7f0*/  MUFU.TANH R77, R48 ;  /* 0x00000030004d7308 */ /* 0x000e620000002400 */
[----:B---3--:R-:W-:Y:S01]  /*b800*/  HMMA.16816.F32.BF16 R72, R132, R80, R72 ;  /* 0x000000508448723c */ /* 0x008fe20000041848 */
[----:B------:R-:W-:Y:S01]  /*b810*/  FMUL.FTZ R81, R47, UR4 ;  /* 0x000000042f517c20 */ /* 0x000fe20008410000 */
[----:B------:R-:W-:Y:S01]  /*b820*/  FMUL.FTZ R47, R36, UR4 ;  /* 0x00000004242f7c20 */ /* 0x000fe20008410000 */
[----:B------:R-:W-:-:S04]  /*b830*/  IMAD R36, R66, 0x80, R37 ;  /* 0x0000008042247824 */ /* 0x000fc800078e0225 */
[----:B------:R-:W-:Y:S01]  /*b840*/  MUFU.TANH R81, R81 ;  /* 0x0000005100517308 */ /* 0x000fe20000002400 */
[C---:B------:R-:W-:Y:S01]  /*b850*/  HMMA.16816.F32.BF16 R68, R132.reuse, R82, R68 ;  /* 0x000000528444723c */ /* 0x040fe20000041844 */
[C---:B------:R-:W-:Y:S02]  /*b860*/  VIADD R30, R36.reuse, 0xffffff21 ;  /* 0xffffff21241e7836 */ /* 0x040fe40000000000 */
[----:B------:R-:W-:Y:S02]  /*b870*/  VIADD R44, R36, 0xffffff68 ;  /* 0xffffff68242c7836 */ /* 0x000fe40000000000 */
[----:B------:R-:W-:Y:S01]  /*b880*/  FMUL.FTZ R59, R59, UR4 ;  /* 0x000000043b3b7c20 */ /* 0x000fe20008410000 */
[----:B------:R-:W-:Y:S01]  /*b890*/  I2FP.F32.U32 R122, R30 ;  /* 0x0000001e007a7245 */ /* 0x000fe20000201000 */
[----:B------:R3:W-:Y:S01]  /*b8a0*/  MUFU.TANH R83, R45 ;  /* 0x0000002d00537308 */ /* 0x0007e20000002400 */
[----:B------:R-:W-:Y:S01]  /*b8b0*/  HMMA.16816.F32.BF16 R52, R132, R78, R52 ;  /* 0x0000004e8434723c */ /* 0x000fe20000041834 */
[----:B------:R-:W-:Y:S01]  /*b8c0*/  FMUL.FTZ R133, R28, UR4 ;  /* 0x000000041c857c20 */ /* 0x000fe20008410000 */
[----:B------:R-:W-:-:S02]  /*b8d0*/  VIADD R28, R36, 0xffffff09 ;  /* 0xffffff09241c7836 */ /* 0x000fc40000000000 */
[----:B------:R-:W-:Y:S01]  /*b8e0*/  FMUL.FTZ R135, R29, UR4 ;  /* 0x000000041d877c20 */ /* 0x000fe20008410000 */
[----:B------:R-:W-:Y:S01]  /*b8f0*/  FMUL.FTZ R29, R31, UR4 ;  /* 0x000000041f1d7c20 */ /* 0x000fe20008410000 */
[----:B--2---:R-:W-:Y:S01]  /*b900*/  FFMA.FTZ R122, R86, R122, R39 ;  /* 0x0000007a567a7223 */ /* 0x004fe20000010027 */
[----:B------:R-:W-:Y:S01]  /*b910*/  FMUL.FTZ R73, R73, UR4 ;  /* 0x0000000449497c20 */ /* 0x000fe20008410000 */
[----:B------:R-:W2:Y:S01]  /*b920*/  MUFU.TANH R79, R50 ;  /* 0x00000032004f7308 */ /* 0x000ea20000002400 */
[----:B------:R-:W-:Y:S02]  /*b930*/  ISETP.GE.AND P5, PT, R28, R2, PT ;  /* 0x000000021c00720c */ /* 0x000fe40003fa6270 */
[----:B------:R-:W-:Y:S01]  /*b940*/  FMUL.FTZ R69, R69, UR4 ;  /* 0x0000000445457c20 */ /* 0x000fe20008410000 */
[----:B------:R-:W-:-:S04]  /*b950*/  FMUL.FTZ R70, R70, UR4 ;  /* 0x0000000446467c20 */ /* 0x000fc80008410000 */
[----:B------:R-:W-:Y:S01]  /*b960*/  MUFU.TANH R135, R135 ;  /* 0x0000008700877308 */ /* 0x000fe20000002400 */
[----:B---3--:R-:W-:Y:S01]  /*b970*/  FMUL.FTZ R45, R32, UR4 ;  /* 0x00000004202d7c20 */ /* 0x008fe20008410000 */
[----:B------:R-:W-:Y:S02]  /*b980*/  VIADD R32, R36, 0xffffff00 ;  /* 0xffffff0024207836 */ /* 0x000fe40000000000 */
[----:B------:R-:W-:Y:S01]  /*b990*/  FMUL.FTZ R52, R52, UR4 ;  /* 0x0000000434347c20 */ /* 0x000fe20008410000 */
[----:B------:R-:W-:Y:S01]  /*b9a0*/  FMUL.FTZ R55, R55, UR4 ;  /* 0x0000000437377c20 */ /* 0x000fe20008410000 */
[----:B------:R-:W-:Y:S01]  /*b9b0*/  FMUL.FTZ R53, R53, UR4 ;  /* 0x0000000435357c20 */ /* 0x000fe20008410000 */
[----:B------:R-:W-:Y:S01]  /*b9c0*/  I2FP.F32.U32 R38, R32 ;  /* 0x0000002000267245 */ /* 0x000fe20000201000 */
[----:B------:R-:W-:Y:S01]  /*b9d0*/  MUFU.TANH R29, R29 ;  /* 0x0000001d001d7308 */ /* 0x000fe20000002400 */
[C---:B------:R-:W-:Y:S01]  /*b9e0*/  ISETP.GE.AND P3, PT, R32.reuse, R2, PT ;  /* 0x000000022000720c */ /* 0x040fe20003f66270 */
[----:B------:R-:W-:Y:S01]  /*b9f0*/  BAR.SYNC.DEFER_BLOCKING 0x0 ;  /* 0x0000000000007b1d */ /* 0x000fe20000010000 */
[----:B------:R-:W-:Y:S01]  /*ba00*/  ISETP.GE.AND P0, PT, R32, R3, PT ;  /* 0x000000032000720c */ /* 0x000fe20003f06270 */
[----:B-1----:R-:W-:Y:S01]  /*ba10*/  FFMA.FTZ R77, R86, R38, R77 ;  /* 0x00000026564d7223 */ /* 0x002fe2000001004d */
[----:B------:R-:W-:Y:S01]  /*ba20*/  VIADD R38, R36, 0xffffff01 ;  /* 0xffffff0124267836 */ /* 0x000fe20000000000 */
[----:B------:R-:W-:-:S02]  /*ba30*/  I2FP.F32.U32 R32, R32 ;  /* 0x0000002000207245 */ /* 0x000fc40000201000 */
[----:B------:R-:W1:Y:S01]  /*ba40*/  MUFU.TANH R133, R133 ;  /* 0x0000008500857308 */ /* 0x000e620000002400 */
[----:B------:R-:W-:Y:S01]  /*ba50*/  FSEL R141, R77, -INF , !P3 ;  /* 0xff8000004d8d7808 */ /* 0x000fe20005800000 */
[----:B------:R-:W-:Y:S01]  /*ba60*/  FMUL.FTZ R77, R25, UR4 ;  /* 0x00000004194d7c20 */ /* 0x000fe20008410000 */
[----:B------:R-:W-:Y:S01]  /*ba70*/  I2FP.F32.U32 R34, R38 ;  /* 0x0000002600227245 */ /* 0x000fe20000201000 */
[----:B--2---:R-:W-:Y:S01]  /*ba80*/  FFMA.FTZ R79, R86, R32, R79 ;  /* 0x00000020564f7223 */ /* 0x004fe2000001004f */
[----:B------:R-:W-:Y:S01]  /*ba90*/  VIADD R32, R36, 0xffffff08 ;  /* 0xffffff0824207836 */ /* 0x000fe20000000000 */
[----:B------:R-:W-:Y:S01]  /*baa0*/  ISETP.GE.AND P1, PT, R38, R2, PT ;  /* 0x000000022600720c */ /* 0x000fe20003f26270 */
[----:B------:R-:W-:Y:S02]  /*bab0*/  VIADD R25, R36, 0xffffff29 ;  /* 0xffffff2924197836 */ /* 0x000fe40000000000 */
[----:B------:R-:W-:Y:S01]  /*bac0*/  FFMA.FTZ R43, R86, R34, R61 ;  /* 0x00000022562b7223 */ /* 0x000fe2000001003d */
[----:B------:R-:W-:Y:S01]  /*bad0*/  FSEL R120, R79, -INF , !P0 ;  /* 0xff8000004f787808 */ /* 0x000fe20004000000 */
[----:B------:R-:W2:Y:S01]  /*bae0*/  MUFU.TANH R77, R77 ;  /* 0x0000004d004d7308 */ /* 0x000ea20000002400 */
[----:B------:R-:W-:Y:S01]  /*baf0*/  I2FP.F32.U32 R34, R32 ;  /* 0x0000002000227245 */ /* 0x000fe20000201000 */
[----:B------:R-:W-:Y:S01]  /*bb00*/  FMUL.FTZ R79, R16, UR4 ;  /* 0x00000004104f7c20 */ /* 0x000fe20008410000 */
[C---:B------:R-:W-:Y:S01]  /*bb10*/  ISETP.GE.AND P2, PT, R32.reuse, R2, PT ;  /* 0x000000022000720c */ /* 0x040fe20003f46270 */
[----:B------:R-:W-:Y:S01]  /*bb20*/  FMUL.FTZ R61, R17, UR4 ;  /* 0x00000004113d7c20 */ /* 0x000fe20008410000 */
[-C--:B------:R-:W-:Y:S01]  /*bb30*/  ISETP.GE.AND P6, PT, R32, R3.reuse, PT ;  /* 0x000000032000720c */ /* 0x080fe20003fc6270 */
[C---:B------:R-:W-:Y:S01]  /*bb40*/  FFMA.FTZ R121, R86.reuse, R34, R121 ;  /* 0x0000002256797223 */ /* 0x040fe20000010079 */
[----:B------:R-:W-:Y:S01]  /*bb50*/  I2FP.F32.U32 R32, R28 ;  /* 0x0000001c00207245 */ /* 0x000fe20000201000 */
[----:B------:R-:W-:Y:S01]  /*bb60*/  FFMA.FTZ R34, R86, R34, R131 ;  /* 0x0000002256227223 */ /* 0x000fe20000010083 */
[-C--:B------:R-:W-:Y:S01]  /*bb70*/  ISETP.GE.AND P4, PT, R38, R3.reuse, PT ;  /* 0x000000032600720c */ /* 0x080fe20003f86270 */
[----:B------:R-:W-:Y:S01]  /*bb80*/  MUFU.TANH R79, R79 ;  /* 0x0000004f004f7308 */ /* 0x000fe20000002400 */
[----:B------:R-:W-:Y:S01]  /*bb90*/  ISETP.GE.AND P0, PT, R28, R3, PT ;  /* 0x000000031c00720c */ /* 0x000fe20003f06270 */
[----:B------:R-:W-:Y:S01]  /*bba0*/  FFMA.FTZ R41, R86, R32, R83 ;  /* 0x0000002056297223 */ /* 0x000fe20000010053 */
[----:B------:R-:W-:Y:S01]  /*bbb0*/  I2FP.F32.U32 R32, R30 ;  /* 0x0000001e00207245 */ /* 0x000fe20000201000 */
[----:B------:R-:W-:Y:S01]  /*bbc0*/  FMUL.FTZ R83, R21, UR4 ;  /* 0x0000000415537c20 */ /* 0x000fe20008410000 */
[----:B------:R-:W-:Y:S01]  /*bbd0*/  I2FP.F32.U32 R38, R38 ;  /* 0x0000002600267245 */ /* 0x000fe20000201000 */
[----:B------:R-:W-:Y:S01]  /*bbe0*/  FMUL.FTZ R17, R18, UR4 ;  /* 0x0000000412117c20 */ /* 0x000fe20008410000 */
[----:B------:R-:W-:Y:S01]  /*bbf0*/  I2FP.F32.U32 R28, R28 ;  /* 0x0000001c001c7245 */ /* 0x000fe20000201000 */
[----:B------:R-:W-:Y:S01]  /*bc00*/  FFMA.FTZ R131, R86, R32, R33 ;  /* 0x0000002056837223 */ /* 0x000fe20000010021 */
[----:B------:R-:W-:Y:S01]  /*bc10*/  FMUL.FTZ R32, R24, UR4 ;  /* 0x0000000418207c20 */ /* 0x000fe20008410000 */
[----:B------:R-:W-:-:S02]  /*bc20*/  VIADD R24, R36, 0xffffff28 ;  /* 0xffffff2824187836 */ /* 0x000fc40000000000 */
[C---:B------:R-:W-:Y:S01]  /*bc30*/  FFMA.FTZ R51, R86.reuse, R38, R51 ;  /* 0x0000002656337223 */ /* 0x040fe20000010033 */
[----:B------:R-:W-:Y:S01]  /*bc40*/  FSEL R43, R43, -INF , !P1 ;  /* 0xff8000002b2b7808 */ /* 0x000fe20004800000 */
[----:B------:R-:W-:Y:S01]  /*bc50*/  FFMA.FTZ R28, R86, R28, R81 ;  /* 0x0000001c561c7223 */ /* 0x000fe20000010051 */
[----:B------:R-:W-:Y:S01]  /*bc60*/  ISETP.GE.AND P1, PT, R30, R2, PT ;  /* 0x000000021e00720c */ /* 0x000fe20003f26270 */
[----:B------:R-:W-:Y:S01]  /*bc70*/  FMUL.FTZ R81, R20, UR4 ;  /* 0x0000000414517c20 */ /* 0x000fe20008410000 */
[----:B------:R-:W-:Y:S01]  /*bc80*/  ISETP.GE.AND P3, PT, R30, R3, PT ;  /* 0x000000031e00720c */ /* 0x000fe20003f66270 */
[----:B------:R-:W-:Y:S01]  /*bc90*/  MUFU.TANH R83, R83 ;  /* 0x0000005300537308 */ /* 0x000fe20000002400 */
[----:B------:R-:W-:Y:S01]  /*bca0*/  FSEL R34, R34, -INF , !P6 ;  /* 0xff80000022227808 */ /* 0x000fe20007000000 */
[----:B------:R-:W-:Y:S01]  /*bcb0*/  FMUL.FTZ R21, R23, UR4 ;  /* 0x0000000417157c20 */ /* 0x000fe20008410000 */
[----:B------:R-:W-:Y:S01]  /*bcc0*/  FSEL R41, R41, -INF , !P5 ;  /* 0xff80000029297808 */ /* 0x000fe20006800000 */
[----:B------:R-:W-:Y:S01]  /*bcd0*/  FMUL.FTZ R23, R4, UR4 ;  /* 0x0000000404177c20 */ /* 0x000fe20008410000 */
[----:B------:R-:W-:-:S02]  /*bce0*/  I2FP.F32.U32 R30, R24 ;  /* 0x00000018001e7245 */ /* 0x000fc40000201000 */
[C---:B------:R-:W-:Y:S01]  /*bcf0*/  ISETP.GE.AND P6, PT, R24.reuse, R2, PT ;  /* 0x000000021800720c */ /* 0x040fe20003fc6270 */
[----:B------:R-:W3:Y:S01]  /*bd00*/  MUFU.TANH R81, R81 ;  /* 0x0000005100517308 */ /* 0x000ee20000002400 */
[----:B------:R-:W-:Y:S01]  /*bd10*/  ISETP.GE.AND P5, PT, R24, R3, PT ;  /* 0x000000031800720c */ /* 0x000fe20003fa6270 */
[----:B-1----:R-:W-:Y:S01]  /*bd20*/  FFMA.FTZ R133, R86, R30, R133 ;  /* 0x0000001e56857223 */ /* 0x002fe20000010085 */
[----:B------:R-:W-:Y:S01]  /*bd30*/  I2FP.F32.U32 R130, R24 ;  /* 0x0000001800827245 */ /* 0x000fe20000201000 */
[----:B------:R-:W-:Y:S01]  /*bd40*/  VIADD R24, R36, 0xffffff31 ;  /* 0xffffff3124187836 */ /* 0x000fe20000000000 */
[----:B------:R-:W-:Y:S01]  /*bd50*/  FSEL R118, R51, -INF , !P4 ;  /* 0xff80000033767808 */ /* 0x000fe20006000000 */
[----:B------:R-:W-:Y:S01]  /*bd60*/  FMUL.FTZ R51, R13, UR4 ;  /* 0x000000040d337c20 */ /* 0x000fe20008410000 */
[----:B------:R-:W-:Y:S01]  /*bd70*/  FSEL R131, R131, -INF , !P1 ;  /* 0xff80000083837808 */ /* 0x000fe20004800000 */
[----:B------:R-:W-:Y:S01]  /*bd80*/  MUFU.TANH R61, R61 ;  /* 0x0000003d003d7308 */ /* 0x000fe20000002400 */
[----:B------:R-:W-:Y:S01]  /*bd90*/  I2FP.F32.U32 R20, R25 ;  /* 0x0000001900147245 */ /* 0x000fe20000201000 */
[----:B------:R-:W-:Y:S01]  /*bda0*/  FMUL.FTZ R13, R14, UR4 ;  /* 0x000000040e0d7c20 */ /* 0x000fe20008410000 */
[C---:B------:R-:W-:Y:S01]  /*bdb0*/  ISETP.GE.AND P4, PT, R25.reuse, R2, PT ;  /* 0x000000021900720c */ /* 0x040fe20003f86270 */
[----:B------:R-:W-:Y:S01]  /*bdc0*/  FMUL.FTZ R14, R6, UR4 ;  /* 0x00000004060e7c20 */ /* 0x000fe20008410000 */
[----:B------:R-:W-:Y:S01]  /*bdd0*/  ISETP.GE.AND P1, PT, R25, R3, PT ;  /* 0x000000031900720c */ /* 0x000fe20003f26270 */
[----:B------:R-:W-:Y:S01]  /*bde0*/  FFMA.FTZ R135, R86, R20, R135 ;  /* 0x0000001456877223 */ /* 0x000fe20000010087 */
[----:B------:R-:W-:Y:S01]  /*bdf0*/  I2FP.F32.U32 R90, R25 ;  /* 0x00000019005a7245 */ /* 0x000fe20000201000 */
[----:B------:R-:W-:Y:S01]  /*be00*/  FMUL.FTZ R25, R22, UR4 ;  /* 0x0000000416197c20 */ /* 0x000fe20008410000 */
[----:B------:R-:W-:Y:S01]  /*be10*/  I2FP.F32.U32 R22, R24 ;  /* 0x0000001800167245 */ /* 0x000fe20000201000 */
[----:B------:R-:W1:Y:S01]  /*be20*/  MUFU.TANH R21, R21 ;  /* 0x0000001500157308 */ /* 0x000e620000002400 */
[----:B------:R-:W-:Y:S01]  /*be30*/  FSEL R33, R121, -INF , !P2 ;  /* 0xff80000079217808 */ /* 0x000fe20005000000 */
[C---:B------:R-:W-:Y:S01]  /*be40*/  FFMA.FTZ R90, R86.reuse, R90, R29 ;  /* 0x0000005a565a7223 */ /* 0x040fe2000001001d */
[----:B------:R-:W-:Y:S01]  /*be50*/  FSEL R135, R135, -INF , !P4 ;  /* 0xff80000087877808 */ /* 0x000fe20006000000 */
[----:B--2---:R-:W-:Y:S01]  /*be60*/  FFMA.FTZ R77, R86, R22, R77 ;  /* 0x00000016564d7223 */ /* 0x004fe2000001004d */
[----:B------:R-:W-:-:S02]  /*be70*/  VIADD R22, R36, 0xffffff38 ;  /* 0xffffff3824167836 */ /* 0x000fc40000000000 */
[----:B------:R-:W-:Y:S01]  /*be80*/  FMUL.FTZ R121, R12, UR4 ;  /* 0x000000040c797c20 */ /* 0x000fe20008410000 */
[----:B------:R-:W-:Y:S01]  /*be90*/  FSEL R90, R90, -INF , !P1 ;  /* 0xff8000005a5a7808 */ /* 0x000fe20004800000 */
[----:B------:R-:W2:Y:S01]  /*bea0*/  MUFU.TANH R17, R17 ;  /* 0x0000001100117308 */ /* 0x000ea20000002400 */
[----:B------:R-:W-:Y:S01]  /*beb0*/  I2FP.F32.U32 R76, R24 ;  /* 0x00000018004c7245 */ /* 0x000fe20000201000 */
[----:B------:R-:W-:Y:S01]  /*bec0*/  FMUL.FTZ R6, R68, UR4 ;  /* 0x0000000444067c20 */ /* 0x000fe20008410000 */
[-C--:B------:R-:W-:Y:S02]  /*bed0*/  I2FP.F32.U32 R16, R22.reuse ;  /* 0x0000001600107245 */ /* 0x080fe40000201000 */
[----:B------:R-:W-:Y:S01]  /*bee0*/  I2FP.F32.U32 R78, R22 ;  /* 0x00000016004e7245 */ /* 0x000fe20000201000 */
[----:B------:R-:W-:Y:S01]  /*bef0*/  FFMA.FTZ R76, R86, R76, R27 ;  /* 0x0000004c564c7223 */ /* 0x000fe2000001001b */
[----:B------:R-:W-:Y:S01]  /*bf00*/  FSEL R20, R28, -INF , !P0 ;  /* 0xff8000001c147808 */ /* 0x000fe20004000000 */
[----:B---3--:R-:W-:Y:S01]  /*bf10*/  FFMA.FTZ R81, R86, R16, R81 ;  /* 0x0000001056517223 */ /* 0x008fe20000010051 */
[----:B------:R-:W-:Y:S01]  /*bf20*/  VIADD R16, R36, 0xffffff39 ;  /* 0xffffff3924107836 */ /* 0x000fe20000000000 */
[----:B------:R-:W-:Y:S01]  /*bf30*/  MUFU.TANH R121, R121 ;  /* 0x0000007900797308 */ /* 0x000fe20000002400 */
[----:B------:R-:W-:Y:S01]  /*bf40*/  FSEL R122, R122, -INF , !P3 ;  /* 0xff8000007a7a7808 */ /* 0x000fe20005800000 */
[----:B------:R-:W-:Y:S01]  /*bf50*/  VIADD R28, R36, 0xffffff18 ;  /* 0xffffff18241c7836 */ /* 0x000fe20000000000 */
[----:B------:R-:W-:-:S02]  /*bf60*/  FSEL R133, R133, -INF , !P6 ;  /* 0xff80000085857808 */ /* 0x000fc40007000000 */
[----:B------:R-:W-:Y:S02]  /*bf70*/  I2FP.F32.U32 R18, R16 ;  /* 0x0000001000127245 */ /* 0x000fe40000201000 */
[C---:B------:R-:W-:Y:S01]  /*bf80*/  ISETP.GE.AND P1, PT, R16.reuse, R2, PT ;  /* 0x000000021000720c */ /* 0x040fe20003f26270 */
[----:B------:R-:W3:Y:S01]  /*bf90*/  MUFU.TANH R31, R35 ;  /* 0x00000023001f7308 */ /* 0x000ee20000002400 */
[-C--:B------:R-:W-:Y:S01]  /*bfa0*/  ISETP.GE.AND P4, PT, R16, R3.reuse, PT ;  /* 0x000000031000720c */ /* 0x080fe20003f86270 */
[----:B------:R-:W-:Y:S01]  /*bfb0*/  FFMA.FTZ R83, R86, R18, R83 ;  /* 0x0000001256537223 */ /* 0x000fe20000010053 */
[C---:B------:R-:W-:Y:S01]  /*bfc0*/  VIADD R18, R36.reuse, 0xffffff40 ;  /* 0xffffff4024127836 */ /* 0x040fe20000000000 */
[----:B------:R-:W-:Y:S01]  /*bfd0*/  I2FP.F32.U32 R80, R16 ;  /* 0x0000001000507245 */ /* 0x000fe20000201000 */
[----:B------:R-:W-:Y:S01]  /*bfe0*/  VIADD R16, R36, 0xffffff41 ;  /* 0xffffff4124107836 */ /* 0x000fe20000000000 */
[----:B------:R-:W-:Y:S02]  /*bff0*/  ISETP.GE.AND P3, PT, R24, R2, PT ;  /* 0x000000021800720c */ /* 0x000fe40003f66270 */
[-C--:B------:R-:W-:Y:S01]  /*c000*/  I2FP.F32.U32 R12, R18.reuse ;  /* 0x00000012000c7245 */ /* 0x080fe20000201000 */
[----:B------:R-:W4:Y:S01]  /*c010*/  MUFU.TANH R25, R25 ;  /* 0x0000001900197308 */ /* 0x000f220000002400 */
[----:B------:R-:W-:Y:S01]  /*c020*/  I2FP.F32.U32 R64, R18 ;  /* 0x0000001200407245 */ /* 0x000fe20000201000 */
[----:B-1----:R-:W-:Y:S01]  /*c030*/  FFMA.FTZ R80, R86, R80, R21 ;  /* 0x0000005056507223 */ /* 0x002fe20000010015 */
[----:B------:R-:W-:Y:S01]  /*c040*/  FMUL.FTZ R21, R8, UR4 ;  /* 0x0000000408157c20 */ /* 0x000fe20008410000 */
[C---:B------:R-:W-:Y:S01]  /*c050*/  FFMA.FTZ R79, R86.reuse, R12, R79 ;  /* 0x0000000c564f7223 */ /* 0x040fe2000001004f */
[----:B------:R-:W-:Y:S01]  /*c060*/  I2FP.F32.U32 R12, R16 ;  /* 0x00000010000c7245 */ /* 0x000fe20000201000 */
[----:B--2---:R-:W-:Y:S01]  /*c070*/  FFMA.FTZ R64, R86, R64, R17 ;  /* 0x0000004056407223 */ /* 0x004fe20000010011 */
[----:B------:R-:W-:Y:S01]  /*c080*/  FSEL R83, R83, -INF , !P1 ;  /* 0xff80000053537808 */ /* 0x000fe20004800000 */
[----:B------:R1:W2:Y:S01]  /*c090*/  MUFU.TANH R17, R15 ;  /* 0x0000000f00117308 */ /* 0x0002a20000002400 */
[----:B------:R-:W-:Y:S01]  /*c0a0*/  ISETP.GE.AND P2, PT, R16, R2, PT ;  /* 0x000000021000720c */ /* 0x000fe20003f46270 */
[----:B------:R-:W-:Y:S01]  /*c0b0*/  FFMA.FTZ R61, R86, R12, R61 ;  /* 0x0000000c563d7223 */ /* 0x000fe2000001003d */
[----:B------:R-:W-:Y:S01]  /*c0c0*/  VIADD R12, R36, 0xffffff48 ;  /* 0xffffff48240c7836 */ /* 0x000fe20000000000 */
[----:B------:R-:W-:Y:S01]  /*c0d0*/  ISETP.GE.AND P1, PT, R16, R3, PT ;  /* 0x000000031000720c */ /* 0x000fe20003f26270 */
[----:B---3--:R-:W-:Y:S01]  /*c0e0*/  FFMA.FTZ R130, R86, R130, R31 ;  /* 0x0000008256827223 */ /* 0x008fe2000001001f */
[----:B------:R-:W-:-:S02]  /*c0f0*/  I2FP.F32.U32 R16, R16 ;  /* 0x0000001000107245 */ /* 0x000fc40000201000 */
[----:B------:R-:W-:Y:S01]  /*c100*/  I2FP.F32.U32 R8, R12 ;  /* 0x0000000c00087245 */ /* 0x000fe20000201000 */
[----:B------:R-:W3:Y:S01]  /*c110*/  MUFU.TANH R13, R13 ;  /* 0x0000000d000d7308 */ /* 0x000ee20000002400 */
[C---:B----4-:R-:W-:Y:S01]  /*c120*/  FFMA.FTZ R78, R86.reuse, R78, R25 ;  /* 0x0000004e564e7223 */ /* 0x050fe20000010019 */
[----:B------:R-:W-:Y:S01]  /*c130*/  FFMA.FTZ R19, R86, R16, R19 ;  /* 0x0000001056137223 */ /* 0x000fe20000010013 */
[----:B------:R-:W-:Y:S01]  /*c140*/  FSEL R130, R130, -INF , !P5 ;  /* 0xff80000082827808 */ /* 0x000fe20006800000 */
[----:B------:R-:W-:Y:S01]  /*c150*/  FFMA.FTZ R121, R86, R8, R121 ;  /* 0x0000000856797223 */ /* 0x000fe20000010079 */
[----:B------:R-:W-:Y:S02]  /*c160*/  VIADD R8, R36, 0xffffff49 ;  /* 0xffffff4924087836 */ /* 0x000fe40000000000 */
[----:B------:R-:W-:Y:S01]  /*c170*/  FMUL.FTZ R25, R54, UR4 ;  /* 0x0000000436197c20 */ /* 0x000fe20008410000 */
[-C--:B------:R-:W-:Y:S01]  /*c180*/  ISETP.GE.AND P0, PT, R24, R3.reuse, PT ;  /* 0x000000031800720c */ /* 0x080fe20003f06270 */
[----:B------:R-:W4:Y:S01]  /*c190*/  MUFU.TANH R21, R21 ;  /* 0x0000001500157308 */ /* 0x000f220000002400 */
[----:B-1----:R-:W-:Y:S01]  /*c1a0*/  FMUL.FTZ R15, R10, UR4 ;  /* 0x000000040a0f7c20 */ /* 0x002fe20008410000 */
[----:B------:R-:W-:Y:S01]  /*c1b0*/  I2FP.F32.U32 R16, R8 ;  /* 0x0000000800107245 */ /* 0x000fe20000201000 */
[----:B------:R-:W-:Y:S01]  /*c1c0*/  VIADD R24, R36, 0xffffff19 ;  /* 0xffffff1924187836 */ /* 0x000fe20000000000 */
[----:B------:R-:W-:Y:S01]  /*c1d0*/  ISETP.GE.AND P6, PT, R22, R2, PT ;  /* 0x000000021600720c */ /* 0x000fe20003fc6270 */
[----:B------:R-:W-:Y:S01]  /*c1e0*/  VIADD R54, R36, 0xffffff59 ;  /* 0xffffff5924367836 */ /* 0x000fe20000000000 */
[----:B------:R-:W-:Y:S01]  /*c1f0*/  ISETP.GE.AND P5, PT, R22, R3, PT ;  /* 0x000000031600720c */ /* 0x000fe20003fa6270 */
[----:B------:R-:W-:Y:S01]  /*c200*/  VIADD R22, R36, 0xffffff50 ;  /* 0xffffff5024167836 */ /* 0x000fe20000000000 */
[----:B------:R-:W1:Y:S01]  /*c210*/  MUFU.TANH R51, R51 ;  /* 0x0000003300337308 */ /* 0x000e620000002400 */
[----:B------:R-:W-:Y:S01]  /*c220*/  FSEL R77, R77, -INF , !P3 ;  /* 0xff8000004d4d7808 */ /* 0x000fe20005800000 */
[----:B--2---:R-:W-:Y:S01]  /*c230*/  FFMA.FTZ R16, R86, R16, R17 ;  /* 0x0000001056107223 */ /* 0x004fe20000010011 */
[----:B------:R-:W-:-:S02]  /*c240*/  FSEL R76, R76, -INF , !P0 ;  /* 0xff8000004c4c7808 */ /* 0x000fc40004000000 */
[C---:B------:R-:W-:Y:S02]  /*c250*/  ISETP.GE.AND P0, PT, R18.reuse, R2, PT ;  /* 0x000000021200720c */ /* 0x040fe40003f06270 */
[-C--:B------:R-:W-:Y:S01]  /*c260*/  ISETP.GE.AND P3, PT, R18, R3.reuse, PT ;  /* 0x000000031200720c */ /* 0x080fe20003f66270 */
[----:B------:R-:W2:Y:S01]  /*c270*/  MUFU.TANH R15, R15 ;  /* 0x0000000f000f7308 */ /* 0x000ea20000002400 */
[----:B------:R-:W-:Y:S02]  /*c280*/  I2FP.F32.U32 R18, R12 ;  /* 0x0000000c00127245 */ /* 0x000fe40000201000 */
[----:B------:R-:W-:Y:S02]  /*c290*/  I2FP.F32.U32 R4, R22 ;  /* 0x0000001600047245 */ /* 0x000fe40000201000 */
[----:B------:R-:W-:Y:S01]  /*c2a0*/  I2FP.F32.U32 R10, R8 ;  /* 0x00000008000a7245 */ /* 0x000fe20000201000 */
[C---:B---3--:R-:W-:Y:S01]  /*c2b0*/  FFMA.FTZ R18, R86.reuse, R18, R13 ;  /* 0x0000001256127223 */ /* 0x048fe2000001000d */
[----:B------:R-:W-:Y:S01]  /*c2c0*/  FSEL R79, R79, -INF , !P0 ;  /* 0xff8000004f4f7808 */ /* 0x000fe20004000000 */
[----:B------:R3:W5:Y:S01]  /*c2d0*/  MUFU.TANH R17, R52 ;  /* 0x0000003400117308 */ /* 0x0007620000002400 */
[----:B----4-:R-:W-:Y:S01]  /*c2e0*/  FFMA.FTZ R21, R86, R4, R21 ;  /* 0x0000000456157223 */ /* 0x010fe20000010015 */
[----:B------:R-:W-:Y:S01]  /*c2f0*/  ISETP.GE.AND P0, PT, R12, R3, PT ;  /* 0x000000030c00720c */ /* 0x000fe20003f06270 */
[----:B------:R-:W-:-:S02]  /*c300*/  VIADD R4, R36, 0xffffff78 ;  /* 0xffffff7824047836 */ /* 0x000fc40000000000 */
[----:B-1----:R-:W-:Y:S01]  /*c310*/  FFMA.FTZ R51, R86, R10, R51 ;  /* 0x0000000a56337223 */ /* 0x002fe20000010033 */
[----:B------:R-:W-:Y:S01]  /*c320*/  FSEL R80, R80, -INF , !P4 ;  /* 0xff80000050507808 */ /* 0x000fe20006000000 */
[----:B------:R-:W-:Y:S01]  /*c330*/  FMUL.FTZ R10, R72, UR4 ;  /* 0x00000004480a7c20 */ /* 0x000fe20008410000 */
[----:B------:R-:W-:Y:S01]  /*c340*/  FSEL R64, R64, -INF , !P3 ;  /* 0xff80000040407808 */ /* 0x000fe20005800000 */
[----:B------:R-:W1:Y:S01]  /*c350*/  MUFU.TANH R25, R25 ;  /* 0x0000001900197308 */ /* 0x000e620000002400 */
[C---:B------:R-:W-:Y:S01]  /*c360*/  ISETP.GE.AND P4, PT, R22.reuse, R2, PT ;  /* 0x000000021600720c */ /* 0x040fe20003f86270 */
[----:B------:R-:W-:Y:S01]  /*c370*/  FMUL.FTZ R13, R5, UR4 ;  /* 0x00000004050d7c20 */ /* 0x000fe20008410000 */
[-C--:B------:R-:W-:Y:S02]  /*c380*/  ISETP.GE.AND P3, PT, R22, R3.reuse, PT ;  /* 0x000000031600720c */ /* 0x080fe40003f66270 */
[----:B------:R-:W-:Y:S02]  /*c390*/  FSEL R72, R18, -INF , !P0 ;  /* 0xff80000012487808 */ /* 0x000fe40004000000 */
[----:B------:R-:W-:Y:S01]  /*c3a0*/  I2FP.F32.U32 R22, R22 ;  /* 0x0000001600167245 */ /* 0x000fe20000201000 */
[----:B------:R-:W4:Y:S01]  /*c3b0*/  MUFU.TANH R47, R47 ;  /* 0x0000002f002f7308 */ /* 0x000f220000002400 */
[----:B------:R-:W-:Y:S01]  /*c3c0*/  I2FP.F32.U32 R18, R4 ;  /* 0x0000000400127245 */ /* 0x000fe20000201000 */
[----:B---3--:R-:W-:Y:S01]  /*c3d0*/  VIADD R52, R36, 0xffffff51 ;  /* 0xffffff5124347836 */ /* 0x008fe20000000000 */
[----:B------:R-:W-:Y:S01]  /*c3e0*/  FSEL R78, R78, -INF , !P5 ;  /* 0xff8000004e4e7808 */ /* 0x000fe20006800000 */
[C---:B--2---:R-:W-:Y:S01]  /*c3f0*/  FFMA.FTZ R22, R86.reuse, R22, R15 ;  /* 0x0000001656167223 */ /* 0x044fe2000001000f */
[----:B------:R-:W-:Y:S01]  /*c400*/  FSEL R61, R61, -INF , !P2 ;  /* 0xff8000003d3d7808 */ /* 0x000fe20005000000 */
[----:B-----5:R-:W-:Y:S01]  /*c410*/  FFMA.FTZ R17, R86, R18, R17 ;  /* 0x0000001256117223 */ /* 0x020fe20000010011 */
[C---:B------:R-:W-:Y:S01]  /*c420*/  ISETP.GE.AND P5, PT, R8.reuse, R2, PT ;  /* 0x000000020800720c */ /* 0x040fe20003fa6270 */
[----:B------:R-:W2:Y:S01]  /*c430*/  MUFU.TANH R45, R45 ;  /* 0x0000002d002d7308 */ /* 0x000ea20000002400 */
[----:B------:R-:W-:Y:S01]  /*c440*/  ISETP.GE.AND P2, PT, R8, R3, PT ;  /* 0x000000030800720c */ /* 0x000fe20003f46270 */
[----:B------:R-:W-:Y:S01]  /*c450*/  FMUL.FTZ R8, R74, UR4 ;  /* 0x000000044a087c20 */ /* 0x000fe20008410000 */
[----:B------:R-:W-:Y:S01]  /*c460*/  FSEL R81, R81, -INF , !P6 ;  /* 0xff80000051517808 */ /* 0x000fe20007000000 */
[----:B-1----:R-:W-:Y:S01]  /*c470*/  FFMA.FTZ R25, R86, R18, R25 ;  /* 0x0000001256197223 */ /* 0x002fe20000010019 */
[----:B------:R-:W-:Y:S01]  /*c480*/  FSEL R74, R19, -INF , !P1 ;  /* 0xff800000134a7808 */ /* 0x000fe20004800000 */
[----:B------:R-:W-:Y:S01]  /*c490*/  VIADD R19, R36, 0xffffff10 ;  /* 0xffffff1024137836 */ /* 0x000fe20000000000 */
[----:B------:R-:W-:Y:S01]  /*c4a0*/  ISETP.GE.AND P6, PT, R12, R2, PT ;  /* 0x000000020c00720c */ /* 0x000fe20003fc6270 */
[----:B------:R-:W-:-:S02]  /*c4b0*/  VIADD R18, R36, 0xffffff11 ;  /* 0xffffff1124127836 */ /* 0x000fc40000000000 */
[----:B------:R-:W-:Y:S01]  /*c4c0*/  FMUL.FTZ R12, R7, UR4 ;  /* 0x00000004070c7c20 */ /* 0x000fe20008410000 */
[----:B------:R-:W-:Y:S01]  /*c4d0*/  FSEL R68, R16, -INF , !P2 ;  /* 0xff80000010447808 */ /* 0x000fe20005000000 */
[----:B------:R-:W-:Y:S01]  /*c4e0*/  FMUL.FTZ R7, R75, UR4 ;  /* 0x000000044b077c20 */ /* 0x000fe20008410000 */
[----:B------:R-:W-:Y:S01]  /*c4f0*/  FSEL R121, R121, -INF , !P6 ;  /* 0xff80000079797808 */ /* 0x000fe20007000000 */
[----:B------:R1:W-:Y:S01]  /*c500*/  MUFU.TANH R35, R32 ;  /* 0x0000002000237308 */ /* 0x0003e20000002400 */
[----:B------:R-:W-:Y:S02]  /*c510*/  FSEL R51, R51, -INF , !P5 ;  /* 0xff80000033337808 */ /* 0x000fe40006800000 */
[----:B------:R-:W-:Y:S02]  /*c520*/  ISETP.NE.AND P2, PT, R60, RZ, PT ;  /* 0x000000ff3c00720c */ /* 0x000fe40003f45270 */
[----:B------:R-:W-:Y:S02]  /*c530*/  ISETP.GE.AND P6, PT, R19, R2, PT ;  /* 0x000000021300720c */ /* 0x000fe40003fc6270 */
[----:B------:R-:W-:Y:S01]  /*c540*/  FSEL R75, R21, -INF , !P4 ;  /* 0xff800000154b7808 */ /* 0x000fe20006000000 */
[----:B------:R-:W3:Y:S01]  /*c550*/  MUFU.TANH R5, R23 ;  /* 0x0000001700057308 */ /* 0x000ee20000002400 */
[----:B------:R-:W-:-:S02]  /*c560*/  ISETP.GE.AND P5, PT, R19, R3, PT ;  /* 0x000000031300720c */ /* 0x000fc40003fa6270 */
[----:B------:R-:W-:Y:S02]  /*c570*/  FSEL R60, R22, -INF , !P3 ;  /* 0xff800000163c7808 */ /* 0x000fe40005800000 */
[----:B------:R-:W-:Y:S02]  /*c580*/  I2FP.F32.U32 R19, R19 ;  /* 0x0000001300137245 */ /* 0x000fe40000201000 */
[C---:B------:R-:W-:Y:S01]  /*c590*/  ISETP.GE.AND P4, PT, R18.reuse, R2, PT ;  /* 0x000000021200720c */ /* 0x040fe20003f86270 */
[----:B------:R-:W-:Y:S01]  /*c5a0*/  MUFU.TANH R13, R13 ;  /* 0x0000000d000d7308 */ /* 0x000fe20000002400 */
[----:B------:R-:W-:Y:S01]  /*c5b0*/  ISETP.GE.AND P3, PT, R18, R3, PT ;  /* 0x000000031200720c */ /* 0x000fe20003f66270 */
[CC--:B------:R-:W-:Y:S01]  /*c5c0*/  FFMA.FTZ R31, R86.reuse, R19.reuse, R49 ;  /* 0x00000013561f7223 */ /* 0x0c0fe20000010031 */
[----:B------:R-:W-:Y:S01]  /*c5d0*/  I2FP.F32.U32 R18, R18 ;  /* 0x0000001200127245 */ /* 0x000fe20000201000 */
[----:B------:R-:W-:Y:S01]  /*c5e0*/  FFMA.FTZ R82, R86, R19, R139 ;  /* 0x0000001356527223 */ /* 0x000fe2000001008b */
[----:B------:R-:W-:-:S02]  /*c5f0*/  ISETP.GE.AND P1, PT, R4, R2, PT ;  /* 0x000000020400720c */ /* 0x000fc40003f26270 */
[-C--:B------:R-:W-:Y:S01]  /*c600*/  ISETP.GE.AND P0, PT, R4, R3.reuse, PT ;  /* 0x000000030400720c */ /* 0x080fe20003f06270 */
[CC--:B------:R-:W-:Y:S01]  /*c610*/  FFMA.FTZ R29, R86.reuse, R18.reuse, R127 ;  /* 0x00000012561d7223 */ /* 0x0c0fe2000001007f */
[----:B------:R-:W-:Y:S01]  /*c620*/  FFMA.FTZ R30, R86, R18, R145 ;  /* 0x00000012561e7223 */ /* 0x000fe20000010091 */
[----:B------:R5:W-:Y:S01]  /*c630*/  MUFU.TANH R19, R10 ;  /* 0x0000000a00137308 */ /* 0x000be20000002400 */
[----:B------:R-:W-:Y:S01]  /*c640*/  FSEL R39, R17, -INF , !P1 ;  /* 0xff80000011277808 */ /* 0x000fe20004800000 */
[----:B------:R-:W-:Y:S01]  /*c650*/  FMUL.FTZ R4, R71, UR4 ;  /* 0x0000000447047c20 */ /* 0x000fe20008410000 */
[----:B-1----:R-:W-:Y:S02]  /*c660*/  FSEL R32, R25, -INF , !P0 ;  /* 0xff80000019207808 */ /* 0x002fe40004000000 */
[C---:B------:R-:W-:Y:S02]  /*c670*/  ISETP.GE.AND P1, PT, R28.reuse, R2, PT ;  /* 0x000000021c00720c */ /* 0x040fe40003f26270 */
[----:B------:R-:W-:Y:S01]  /*c680*/  FSEL R31, R31, -INF , !P6 ;  /* 0xff8000001f1f7808 */ /* 0x000fe20007000000 */
[----:B------:R-:W1:Y:S01]  /*c690*/  MUFU.TANH R15, R14 ;  /* 0x0000000e000f7308 */ /* 0x000e620000002400 */
[----:B------:R-:W-:-:S02]  /*c6a0*/  ISETP.GE.AND P0, PT, R28, R3, PT ;  /* 0x000000031c00720c */ /* 0x000fc40003f06270 */
[----:B------:R-:W-:Y:S02]  /*c6b0*/  FSEL R82, R82, -INF , !P5 ;  /* 0xff80000052527808 */ /* 0x000fe40006800000 */
[----:B------:R-:W-:Y:S02]  /*c6c0*/  I2FP.F32.U32 R28, R28 ;  /* 0x0000001c001c7245 */ /* 0x000fe40000201000 */
[----:B------:R-:W-:Y:S01]  /*c6d0*/  ISETP.GE.AND P6, PT, R24, R2, PT ;  /* 0x000000021800720c */ /* 0x000fe20003fc6270 */
[----:B------:R-:W1:Y:S01]  /*c6e0*/  MUFU.TANH R17, R12 ;  /* 0x0000000c00117308 */ /* 0x000e620000002400 */
[----:B-----5:R-:W-:Y:S01]  /*c6f0*/  VIADD R10, R36, 0xffffff20 ;  /* 0xffffff20240a7836 */ /* 0x020fe20000000000 */
[----:B------:R-:W-:Y:S01]  /*c700*/  FSEL R29, R29, -INF , !P4 ;  /* 0xff8000001d1d7808 */ /* 0x000fe20006000000 */
[-C--:B----4-:R-:W-:Y:S01]  /*c710*/  FFMA.FTZ R27, R86, R28.reuse, R47 ;  /* 0x0000001c561b7223 */ /* 0x090fe2000001002f */
[----:B------:R-:W-:Y:S01]  /*c720*/  ISETP.GE.AND P5, PT, R24, R3, PT ;  /* 0x000000031800720c */ /* 0x000fe20003fa6270 */
[----:B------:R-:W-:Y:S01]  /*c730*/  FFMA.FTZ R28, R86, R28, R137 ;  /* 0x0000001c561c7223 */ /* 0x000fe20000010089 */
[----:B------:R-:W-:-:S02]  /*c740*/  FSEL R30, R30, -INF , !P3 ;  /* 0xff8000001e1e7808 */ /* 0x000fc40005800000 */
[----:B------:R-:W-:Y:S01]  /*c750*/  I2FP.F32.U32 R24, R24 ;  /* 0x0000001800187245 */ /* 0x000fe20000201000 */
[----:B------:R4:W-:Y:S01]  /*c760*/  MUFU.TANH R23, R8 ;  /* 0x0000000800177308 */ /* 0x0009e20000002400 */
[C---:B------:R-:W-:Y:S02]  /*c770*/  ISETP.GE.AND P4, PT, R10.reuse, R2, PT ;  /* 0x000000020a00720c */ /* 0x040fe40003f86270 */
[----:B------:R-:W-:Y:S01]  /*c780*/  ISETP.GE.AND P3, PT, R10, R3, PT ;  /* 0x000000030a00720c */ /* 0x000fe20003f66270 */
[C---:B------:R-:W-:Y:S01]  /*c790*/  FFMA.FTZ R25, R86.reuse, R24, R91 ;  /* 0x0000001856197223 */ /* 0x040fe2000001005b */
[----:B------:R-:W-:Y:S01]  /*c7a0*/  I2FP.F32.U32 R10, R10 ;  /* 0x0000000a000a7245 */ /* 0x000fe20000201000 */
[----:B------:R-:W-:Y:S01]  /*c7b0*/  FFMA.FTZ R24, R86, R24, R143 ;  /* 0x0000001856187223 */ /* 0x000fe2000001008f */
[----:B------:R-:W-:Y:S01]  /*c7c0*/  FSEL R27, R27, -INF , !P1 ;  /* 0xff8000001b1b7808 */ /* 0x000fe20004800000 */
[----:B------:R5:W1:Y:S01]  /*c7d0*/  MUFU.TANH R21, R73 ;  /* 0x0000004900157308 */ /* 0x000a620000002400 */
[----:B------:R-:W-:Y:S01]  /*c7e0*/  FSEL R28, R28, -INF , !P0 ;  /* 0xff8000001c1c7808 */ /* 0x000fe20004000000 */
[CC--:B--2---:R-:W-:Y:S01]  /*c7f0*/  FFMA.FTZ R45, R86.reuse, R10.reuse, R45 ;  /* 0x0000000a562d7223 */ /* 0x0c4fe2000001002d */
[----:B------:R-:W-:Y:S01]  /*c800*/  FFMA.FTZ R129, R86, R10, R129 ;  /* 0x0000000a56817223 */ /* 0x000fe20000010081 */
[----:B------:R-:W-:-:S02]  /*c810*/  ISETP.GE.AND P1, PT, R52, R2, PT ;  /* 0x000000023400720c */ /* 0x000fc40003f26270 */
[----:B------:R-:W-:Y:S02]  /*c820*/  FSEL R25, R25, -INF , !P6 ;  /* 0xff80000019197808 */ /* 0x000fe40007000000 */
[----:B------:R-:W-:Y:S01]  /*c830*/  ISETP.GE.AND P0, PT, R52, R3, PT ;  /* 0x000000033400720c */ /* 0x000fe20003f06270 */
[----:B----4-:R-:W-:Y:S01]  /*c840*/  VIADD R8, R36, 0xffffff58 ;  /* 0xffffff5824087836 */ /* 0x010fe20000000000 */
[----:B------:R-:W-:Y:S01]  /*c850*/  FSEL R24, R24, -INF , !P5 ;  /* 0xff80000018187808 */ /* 0x000fe20006800000 */
[----:B------:R-:W2:Y:S01]  /*c860*/  MUFU.TANH R7, R7 ;  /* 0x0000000700077308 */ /* 0x000ea20000002400 */
[----:B------:R-:W-:Y:S02]  /*c870*/  FSEL R137, R45, -INF , !P4 ;  /* 0xff8000002d897808 */ /* 0x000fe40006000000 */
[----:B------:R-:W-:Y:S02]  /*c880*/  FSEL R140, R129, -INF , !P3 ;  /* 0xff800000818c7808 */ /* 0x000fe40005800000 */
[----:B------:R-:W-:-:S02]  /*c890*/  I2FP.F32.U32 R52, R52 ;  /* 0x0000003400347245 */ /* 0x000fc40000201000 */
[C---:B------:R-:W-:Y:S01]  /*c8a0*/  ISETP.GE.AND P6, PT, R8.reuse, R2, PT ;  /* 0x000000020800720c */ /* 0x040fe20003fc6270 */
[----:B------:R-:W-:Y:S01]  /*c8b0*/  MUFU.TANH R55, R55 ;  /* 0x0000003700377308 */ /* 0x000fe20000002400 */
[-C--:B------:R-:W-:Y:S01]  /*c8c0*/  ISETP.GE.AND P5, PT, R8, R3.reuse, PT ;  /* 0x000000030800720c */ /* 0x080fe20003fa6270 */
[----:B-----5:R-:W-:Y:S01]  /*c8d0*/  FFMA.FTZ R73, R86, R52, R9 ;  /* 0x0000003456497223 */ /* 0x020fe20000010009 */
[----:B------:R-:W-:Y:S01]  /*c8e0*/  ISETP.GE.AND P4, PT, R54, R2, PT ;  /* 0x000000023600720c */ /* 0x000fe20003f86270 */
[----:B------:R-:W-:Y:S01]  /*c8f0*/  FFMA.FTZ R52, R86, R52, R11 ;  /* 0x0000003456347223 */ /* 0x000fe2000001000b */
[----:B------:R-:W-:Y:S02]  /*c900*/  ISETP.GE.AND P3, PT, R54, R3, PT ;  /* 0x000000033600720c */ /* 0x000fe40003f66270 */
[----:B------:R-:W-:Y:S01]  /*c910*/  I2FP.F32.U32 R8, R8 ;  /* 0x0000000800087245 */ /* 0x000fe20000201000 */
[----:B------:R4:W5:Y:S01]  /*c920*/  MUFU.TANH R9, R6 ;  /* 0x0000000600097308 */ /* 0x0009620000002400 */
[----:B------:R-:W-:-:S02]  /*c930*/  I2FP.F32.U32 R54, R54 ;  /* 0x0000003600367245 */ /* 0x000fc40000201000 */
[----:B------:R-:W-:Y:S01]  /*c940*/  FSEL R73, R73, -INF , !P1 ;  /* 0xff80000049497808 */ /* 0x000fe20004800000 */
[CC--:B---3--:R-:W-:Y:S01]  /*c950*/  FFMA.FTZ R71, R86.reuse, R8.reuse, R5 ;  /* 0x0000000856477223 */ /* 0x0c8fe20000010005 */
[C---:B-1----:R-:W-:Y:S01]  /*c960*/  FFMA.FTZ R15, R86.reuse, R8, R15 ;  /* 0x00000008560f7223 */ /* 0x042fe2000001000f */
[CC--:B------:R-:W-:Y:S01]  /*c970*/  FFMA.FTZ R13, R86.reuse, R54.reuse, R13 ;  /* 0x00000036560d7223 */ /* 0x0c0fe2000001000d */
[----:B------:R-:W-:Y:S01]  /*c980*/  FFMA.FTZ R54, R86, R54, R17 ;  /* 0x0000003656367223 */ /* 0x000fe20000010011 */
[----:B------:R1:W-:Y:S01]  /*c990*/  MUFU.TANH R11, R69 ;  /* 0x00000045000b7308 */ /* 0x0003e20000002400 */
[----:B------:R-:W-:Y:S01]  /*c9a0*/  FSEL R71, R71, -INF , !P6 ;  /* 0xff80000047477808 */ /* 0x000fe20007000000 */
[----:B------:R-:W-:Y:S01]  /*c9b0*/  VIADD R8, R36, 0xffffff60 ;  /* 0xffffff6024087836 */ /* 0x000fe20000000000 */
[----:B------:R-:W-:Y:S01]  /*c9c0*/  FSEL R52, R52, -INF , !P0 ;  /* 0xff80000034347808 */ /* 0x000fe20004000000 */
[----:B------:R-:W-:Y:S01]  /*c9d0*/  FMUL.FTZ R17, R56, UR4 ;  /* 0x0000000438117c20 */ /* 0x000fe20008410000 */
[----:B------:R-:W-:Y:S01]  /*c9e0*/  FSEL R50, R15, -INF , !P5 ;  /* 0xff8000000f327808 */ /* 0x000fe20006800000 */
[----:B------:R-:W-:Y:S01]  /*c9f0*/  FMUL.FTZ R15, R58, UR4 ;  /* 0x000000043a0f7c20 */ /* 0x000fe20008410000 */
[----:B------:R-:W-:Y:S01]  /*ca00*/  FSEL R54, R54, -INF , !P3 ;  /* 0xff80000036367808 */ /* 0x000fe20005800000 */
[----:B------:R-:W3:Y:S01]  /*ca10*/  MUFU.TANH R5, R70 ;  /* 0x0000004600057308 */ /* 0x000ee20000002400 */
[----:B----4-:R-:W-:Y:S01]  /*ca20*/  VIADD R6, R36, 0xffffff61 ;  /* 0xffffff6124067836 */ /* 0x010fe20000000000 */
[----:B------:R-:W-:-:S02]  /*ca30*/  ISETP.GE.AND P1, PT, R8, R2, PT ;  /* 0x000000020800720c */ /* 0x000fc40003f26270 */
[-C--:B------:R-:W-:Y:S02]  /*ca40*/  ISETP.GE.AND P0, PT, R8, R3.reuse, PT ;  /* 0x000000030800720c */ /* 0x080fe40003f06270 */
[-C--:B------:R-:W-:Y:S02]  /*ca50*/  ISETP.GE.AND P6, PT, R6, R2.reuse, PT ;  /* 0x000000020600720c */ /* 0x080fe40003fc6270 */
[----:B------:R-:W-:Y:S01]  /*ca60*/  ISETP.GE.AND P5, PT, R44, R2, PT ;  /* 0x000000022c00720c */ /* 0x000fe20003fa6270 */
[----:B------:R-:W-:Y:S01]  /*ca70*/  MUFU.TANH R17, R17 ;  /* 0x0000001100117308 */ /* 0x000fe20000002400 */
[----:B-1----:R-:W-:Y:S02]  /*ca80*/  FSEL R69, R13, -INF , !P4 ;  /* 0xff8000000d457808 */ /* 0x002fe40006000000 */
[----:B------:R-:W-:Y:S02]  /*ca90*/  ISETP.GE.AND P4, PT, R6, R3, PT ;  /* 0x000000030600720c */ /* 0x000fe40003f86270 */
[----:B------:R-:W-:-:S02]  /*caa0*/  I2FP.F32.U32 R6, R6 ;  /* 0x0000000600067245 */ /* 0x000fc40000201000 */
[-C--:B------:R-:W-:Y:S01]  /*cab0*/  ISETP.GE.AND P3, PT, R44, R3.reuse, PT ;  /* 0x000000032c00720c */ /* 0x080fe20003f66270 */
[----:B------:R1:W4:Y:S01]  /*cac0*/  MUFU.TANH R13, R4 ;  /* 0x00000004000d7308 */ /* 0x0003220000002400 */
[----:B------:R-:W-:Y:S01]  /*cad0*/  I2FP.F32.U32 R8, R8 ;  /* 0x0000000800087245 */ /* 0x000fe20000201000 */
[CC--:B------:R-:W-:Y:S01]  /*cae0*/  FFMA.FTZ R21, R86.reuse, R6.reuse, R21 ;  /* 0x0000000656157223 */ /* 0x0c0fe20000010015 */
[----:B--2---:R-:W-:Y:S01]  /*caf0*/  FFMA.FTZ R46, R86, R6, R7 ;  /* 0x00000006562e7223 */ /* 0x004fe20000010007 */
[----:B------:R-:W-:Y:S01]  /*cb00*/  I2FP.F32.U32 R44, R44 ;  /* 0x0000002c002c7245 */ /* 0x000fe20000201000 */
[----:B------:R-:W-:Y:S02]  /*cb10*/  VIADD R6, R36, 0xffffff69 ;  /* 0xffffff6924067836 */ /* 0x000fe40000000000 */
[CC--:B------:R-:W-:Y:S01]  /*cb20*/  FFMA.FTZ R23, R86.reuse, R8.reuse, R23 ;  /* 0x0000000856177223 */ /* 0x0c0fe20000010017 */
[C---:B------:R-:W-:Y:S01]  /*cb30*/  FFMA.FTZ R19, R86.reuse, R8, R19 ;  /* 0x0000000856137223 */ /* 0x040fe20000010013 */
[----:B------:R-:W-:Y:S01]  /*cb40*/  FMUL.FTZ R7, R57, UR4 ;  /* 0x0000000439077c20 */ /* 0x000fe20008410000 */
[----:B-----5:R-:W-:Y:S01]  /*cb50*/  FFMA.FTZ R129, R86, R44, R9 ;  /* 0x0000002c56817223 */ /* 0x020fe20000010009 */
[----:B------:R-:W-:Y:S01]  /*cb60*/  FSEL R127, R21, -INF , !P6 ;  /* 0xff800000157f7808 */ /* 0x000fe20007000000 */
[----:B------:R-:W-:Y:S01]  /*cb70*/  MUFU.TANH R9, R59 ;  /* 0x0000003b00097308 */ /* 0x000fe20000002400 */
[----:B------:R-:W-:Y:S01]  /*cb80*/  FSEL R48, R23, -INF , !P0 ;  /* 0xff80000017307808 */ /* 0x000fe20004000000 */
[----:B------:R-:W-:Y:S01]  /*cb90*/  VIADD R8, R36, 0xffffff70 ;  /* 0xffffff7024087836 */ /* 0x000fe20000000000 */
[----:B------:R-:W-:Y:S01]  /*cba0*/  ISETP.GE.AND P0, PT, R6, R2, PT ;  /* 0x000000020600720c */ /* 0x000fe20003f06270 */
[----:B---3--:R-:W-:Y:S01]  /*cbb0*/  FFMA.FTZ R44, R86, R44, R5 ;  /* 0x0000002c562c7223 */ /* 0x008fe20000010005 */
[-C--:B------:R-:W-:Y:S01]  /*cbc0*/  ISETP.GE.AND P6, PT, R6, R3.reuse, PT ;  /* 0x000000030600720c */ /* 0x080fe20003fc6270 */
[C---:B------:R-:W-:Y:S01]  /*cbd0*/  VIADD R5, R36.reuse, 0xffffff30 ;  /* 0xffffff3024057836 */ /* 0x040fe20000000000 */
[----:B-1----:R-:W-:Y:S01]  /*cbe0*/  I2FP.F32.U32 R4, R6 ;  /* 0x0000000600047245 */ /* 0x002fe20000201000 */
[----:B------:R-:W-:Y:S01]  /*cbf0*/  VIADD R6, R36, 0xffffff71 ;  /* 0xffffff7124067836 */ /* 0x000fe20000000000 */
[----:B------:R-:W-:Y:S01]  /*cc00*/  FSEL R91, R19, -INF , !P1 ;  /* 0xff800000135b7808 */ /* 0x000fe20004800000 */
[----:B------:R-:W1:Y:S01]  /*cc10*/  MUFU.TANH R15, R15 ;  /* 0x0000000f000f7308 */ /* 0x000e620000002400 */
[----:B------:R-:W-:Y:S01]  /*cc20*/  FSEL R46, R46, -INF , !P4 ;  /* 0xff8000002e2e7808 */ /* 0x000fe20006000000 */
[----:B------:R-:W-:Y:S01]  /*cc30*/  FFMA.FTZ R49, R86, R4, R11 ;  /* 0x0000000456317223 */ /* 0x000fe2000001000b */
[----:B------:R-:W-:Y:S01]  /*cc40*/  ISETP.GE.AND P4, PT, R8, R2, PT ;  /* 0x000000020800720c */ /* 0x000fe20003f86270 */
[----:B----4-:R-:W-:Y:S01]  /*cc50*/  FFMA.FTZ R13, R86, R4, R13 ;  /* 0x00000004560d7223 */ /* 0x010fe2000001000d */
[----:B------:R-:W-:Y:S01]  /*cc60*/  ISETP.GE.AND P1, PT, R8, R3, PT ;  /* 0x000000030800720c */ /* 0x000fe20003f26270 */
[----:B------:R-:W-:Y:S01]  /*cc70*/  VIADD R4, R36, 0xffffff79 ;  /* 0xffffff7924047836 */ /* 0x000fe20000000000 */
[----:B------:R-:W-:Y:S01]  /*cc80*/  FSEL R129, R129, -INF , !P5 ;  /* 0xff80000081817808 */ /* 0x000fe20006800000 */
[----:B------:R-:W2:Y:S01]  /*cc90*/  MUFU.TANH R7, R7 ;  /* 0x0000000700077308 */ /* 0x000ea20000002400 */
[----:B------:R-:W-:-:S02]  /*cca0*/  I2FP.F32.U32 R8, R8 ;  /* 0x0000000800087245 */ /* 0x000fc40000201000 */
[----:B------:R-:W-:Y:S02]  /*ccb0*/  FSEL R49, R49, -INF , !P0 ;  /* 0xff80000031317808 */ /* 0x000fe40004000000 */
[----:B------:R-:W-:Y:S01]  /*ccc0*/  ISETP.GE.AND P5, PT, R6, R2, PT ;  /* 0x000000020600720c */ /* 0x000fe20003fa6270 */
[----:B------:R-:W-:Y:S01]  /*ccd0*/  FFMA.FTZ R47, R86, R8, R17 ;  /* 0x00000008562f7223 */ /* 0x000fe20000010011 */
[----:B------:R-:W-:Y:S01]  /*cce0*/  ISETP.GE.AND P0, PT, R6, R3, PT ;  /* 0x000000030600720c */ /* 0x000fe20003f06270 */
[----:B------:R-:W3:Y:S01]  /*ccf0*/  MUFU.TANH R11, R26 ;  /* 0x0000001a000b7308 */ /* 0x000ee20000002400 */
[----:B------:R-:W-:Y:S01]  /*cd00*/  I2FP.F32.U32 R6, R6 ;  /* 0x0000000600067245 */ /* 0x000fe20000201000 */
[C---:B-1----:R-:W-:Y:S01]  /*cd10*/  FFMA.FTZ R15, R86.reuse, R8, R15 ;  /* 0x00000008560f7223 */ /* 0x042fe2000001000f */
[----:B------:R-:W-:Y:S02]  /*cd20*/  FSEL R42, R13, -INF , !P6 ;  /* 0xff8000000d2a7808 */ /* 0x000fe40007000000 */
[----:B------:R-:W-:Y:S01]  /*cd30*/  FSEL R47, R47, -INF , !P4 ;  /* 0xff8000002f2f7808 */ /* 0x000fe20006000000 */
[----:B------:R-:W-:Y:S01]  /*cd40*/  FFMA.FTZ R9, R86, R6, R9 ;  /* 0x0000000656097223 */ /* 0x000fe20000010009 */
[-C--:B------:R-:W-:Y:S01]  /*cd50*/  ISETP.GE.AND P6, PT, R5, R2.reuse, PT ;  /* 0x000000020500720c */ /* 0x080fe20003fc6270 */
[----:B------:R-:W1:Y:S01]  /*cd60*/  MUFU.TANH R17, R53 ;  /* 0x0000003500117308 */ /* 0x000e620000002400 */
[----:B------:R-:W-:Y:S01]  /*cd70*/  ISETP.GE.AND P4, PT, R4, R2, PT ;  /* 0x000000020400720c */ /* 0x000fe20003f86270 */
[----:B--2---:R-:W-:Y:S01]  /*cd80*/  FFMA.FTZ R7, R86, R6, R7 ;  /* 0x0000000656077223 */ /* 0x004fe20000010007 */
[----:B------:R-:W-:-:S02]  /*cd90*/  FSEL R38, R9, -INF , !P0 ;  /* 0xff80000009267808 */ /* 0x000fc40004000000 */
[----:B------:R-:W-:Y:S02]  /*cda0*/  ISETP.GE.AND P0, PT, R66, 0x3, PT ;  /* 0x000000034200780c */ /* 0x000fe40003f06270 */
[-C--:B------:R-:W-:Y:S02]  /*cdb0*/  I2FP.F32.U32 R6, R5.reuse ;  /* 0x0000000500067245 */ /* 0x080fe40000201000 */
[----:B------:R-:W-:Y:S02]  /*cdc0*/  I2FP.F32.U32 R8, R5 ;  /* 0x0000000500087245 */ /* 0x000fe40000201000 */
[----:B------:R-:W-:Y:S01]  /*cdd0*/  I2FP.F32.U32 R2, R4 ;  /* 0x0000000400027245 */ /* 0x000fe20000201000 */
[----:B------:R-:W-:Y:S01]  /*cde0*/  FFMA.FTZ R6, R86, R6, R35 ;  /* 0x0000000656067223 */ /* 0x000fe20000010023 */
[----:B------:R-:W-:Y:S01]  /*cdf0*/  FSEL R44, R44, -INF , !P3 ;  /* 0xff8000002c2c7808 */ /* 0x000fe20005800000 */
[----:B---3--:R-:W-:Y:S01]  /*ce00*/  FFMA.FTZ R8, R86, R8, R11 ;  /* 0x0000000856087223 */ /* 0x008fe2000001000b */
[----:B------:R-:W-:-:S02]  /*ce10*/  FSEL R36, R15, -INF , !P1 ;  /* 0xff8000000f247808 */ /* 0x000fc40004800000 */
[-C--:B------:R-:W-:Y:S01]  /*ce20*/  ISETP.GE.AND P3, PT, R5, R3.reuse, PT ;  /* 0x000000030500720c */ /* 0x080fe20003f66270 */
[-C--:B-1----:R-:W-:Y:S01]  /*ce30*/  FFMA.FTZ R17, R86, R2.reuse, R17 ;  /* 0x0000000256117223 */ /* 0x082fe20000010011 */
[----:B------:R-:W-:Y:S01]  /*ce40*/  ISETP.GE.AND P1, PT, R4, R3, PT ;  /* 0x000000030400720c */ /* 0x000fe20003f26270 */
[----:B------:R-:W-:Y:S01]  /*ce50*/  FFMA.FTZ R3, R86, R2, R55 ;  /* 0x0000000256037223 */ /* 0x000fe20000010037 */
        /* <DEDUP_REMOVED lines=70> */
.L_x_4330:
[----:B------:R-:W-:Y:S01]  /*d2c0*/  UMOV UR4, URZ ;  /* 0x000000ff00047c82 */ /* 0x000fe20008000000 */
[----:B------:R-:W-:Y:S01]  /*d2d0*/  IMAD.SHL.U32 R2, R62, 0x80, RZ ;  /* 0x000000803e027824 */ /* 0x000fe200078e00ff */
[----:B------:R-:W-:-:S05]  /*d2e0*/  IADD3 R4, P0, PT, RZ, -UR4, RZ ;  /* 0x80000004ff047c10 */ /* 0x000fca000ff1e0ff */
[----:B------:R-:W-:-:S05]  /*d2f0*/  IMAD.X R2, RZ, RZ, ~R2, P0 ;  /* 0x000000ffff027224 */ /* 0x000fca00000e0e02 */
[----:B------:R-:W-:-:S04]  /*d300*/  SHF.R.S64 R5, R4, 0x1f, R2 ;  /* 0x0000001f04057819 */ /* 0x000fc80000001002 */
[----:B------:R-:W-:-:S04]  /*d310*/  IADD3 R110, P0, PT, R5, R110, RZ ;  /* 0x0000006e056e7210 */ /* 0x000fc80007f1e0ff */
[----:B------:R-:W-:-:S09]  /*d320*/  LEA.HI.X.SX32 R111, R2, R111, 0x1, P0 ;  /* 0x0000006f026f7211 */ /* 0x000fd200000f0eff */
.L_x_4331:
        /* <DEDUP_REMOVED lines=29> */
.L_x_4329:
        /* <DEDUP_REMOVED lines=47> */
[----:B------:R-:W-:Y:S01]  /*d7f0*/  FSEL R40, R40, RZ, P1 ;  /* 0x000000ff28287208 */ /* 0x000fe20000800000 */
[C---:B------:R-:W-:Y:S01]  /*d800*/  FMUL.FTZ R4, R0.reuse, UR4 ;  /* 0x0000000400047c20 */ /* 0x040fe20008410000 */
[----:B------:R-:W-:Y:S01]  /*d810*/  FSETP.NEU.FTZ.AND P0, PT, R0, -INF , PT ;  /* 0xff8000000000780b */ /* 0x000fe20003f1d000 */
[----:B------:R-:W-:Y:S02]  /*d820*/  FADD.FTZ R138, R67, -R138 ;  /* 0x8000008a438a7221 */ /* 0x000fe40000010000 */
[--C-:B------:R-:W-:Y:S01]  /*d830*/  FFMA.FTZ R58, R33, UR4, -R40.reuse ;  /* 0x00000004213a7c23 */ /* 0x100fe20008010828 */
[----:B------:R-:W-:Y:S01]  /*d840*/  FSEL R33, R4, RZ, P0 ;  /* 0x000000ff04217208 */ /* 0x000fe20000000000 */
[--C-:B------:R-:W-:Y:S01]  /*d850*/  FFMA.FTZ R134, R141, UR4, -R40.reuse ;  /* 0x000000048d867c23 */ /* 0x100fe20008010828 */
[----:B------:R-:W-:Y:S01]  /*d860*/  IADD3 R4, PT, PT, R117, 0x3000, RZ ;  /* 0x0000300075047810 */ /* 0x000fe20007ffe0ff */
[--C-:B------:R-:W-:Y:S01]  /*d870*/  FFMA.FTZ R53, R43, UR4, -R40.reuse ;  /* 0x000000042b357c23 */ /* 0x100fe20008010828 */
[----:B------:R-:W-:Y:S01]  /*d880*/  FSEL R136, R0, RZ, P0 ;  /* 0x000000ff00887208 */ /* 0x000fe20000000000 */
[--C-:B------:R-:W-:Y:S01]  /*d890*/  FFMA.FTZ R56, R34, UR4, -R33.reuse ;  /* 0x0000000422387c23 */ /* 0x100fe20008010821 */
[----:B------:R-:W-:Y:S01]  /*d8a0*/  IADD3 R34, PT, PT, R117, 0x3020, RZ ;  /* 0x0000302075227810 */ /* 0x000fe20007ffe0ff */
[----:B------:R-:W-:Y:S01]  /*d8b0*/  FFMA.FTZ R41, R41, UR4, -R40 ;  /* 0x0000000429297c23 */ /* 0x000fe20008010828 */
[----:B------:R-:W-:Y:S01]  /*d8c0*/  @P2 IADD3 R34, PT, PT, R4, -0x20, RZ ;  /* 0xffffffe004222810 */ /* 0x000fe20007ffe0ff */
[----:B------:R-:W-:Y:S01]  /*d8d0*/  FADD.FTZ R136, R65, -R136 ;  /* 0x8000008841887221 */ /* 0x000fe20000010000 */
[--C-:B------:R-:W-:Y:S01]  /*d8e0*/  FFMA.FTZ R141, R120, UR4, -R33.reuse ;  /* 0x00000004788d7c23 */ /* 0x100fe20008010821 */
[--C-:B------:R-:W-:Y:S01]  /*d8f0*/  FFMA.FTZ R55, R118, UR4, -R33.reuse ;  /* 0x0000000476377c23 */ /* 0x100fe20008010821 */
[----:B------:R-:W-:Y:S01]  /*d900*/  FMUL.FTZ R138, R138, UR4 ;  /* 0x000000048a8a7c20 */ /* 0x000fe20008410000 */
[----:B------:R-:W1:Y:S01]  /*d910*/  LDSM.16.MT88.4 R4, [R34] ;  /* 0x000000002204783b */ /* 0x000e620000004200 */
        /* <DEDUP_REMOVED lines=8> */
[----:B------:R-:W-:Y:S01]  /*d9a0*/  LDSM.16.MT88.4 R28, [R117+0x3400] ;  /* 0x00340000751c783b */ /* 0x000fe20000004200 */
        /* <DEDUP_REMOVED lines=23> */
[----:B------:R-:W-:Y:S01]  /*db20*/  FFMA.FTZ R39, R39, UR4, -R40 ;  /* 0x0000000427277c23 */ /* 0x000fe20008010828 */
[--C-:B------:R-:W-:Y:S01]  /*db30*/  FFMA.FTZ R3, R3, UR4, -R33.reuse ;  /* 0x0000000403037c23 */ /* 0x100fe20008010821 */
[----:B------:R-:W-:Y:S01]  /*db40*/  MUFU.EX2 R141, R141 ;  /* 0x0000008d008d7308 */ /* 0x000fe20000000800 */
[----:B------:R-:W-:-:S07]  /*db50*/  FFMA.FTZ R32, R32, UR4, -R33 ;  /* 0x0000000420207c23 */ /* 0x000fce0008010821 */
[----:B------:R-:W2:Y:S01]  /*db60*/  MUFU.EX2 R55, R55 ;  /* 0x0000003700377308 */ /* 0x000ea20000000800 */
[----:B---3--:R-:W-:-:S07]  /*db70*/  F2FP.BF16.F32.PACK_AB R14, R41, R58 ;  /* 0x0000003a290e723e */ /* 0x008fce00000010ff */
        /* <DEDUP_REMOVED lines=20> */
[-C--:B------:R-:W-:Y:S01]  /*dcc0*/  FMUL.FTZ R95, R95, R136.reuse ;  /* 0x000000885f5f7220 */ /* 0x080fe20000410000 */
[----:B------:R-:W-:Y:S01]  /*dcd0*/  MUFU.EX2 R120, R120 ;  /* 0x0000007800787308 */ /* 0x000fe20000000800 */
[----:B------:R-:W-:Y:S01]  /*dce0*/  FFMA.FTZ R136, R88, R136, R141 ;  /* 0x0000008858887223 */ /* 0x000fe2000001008d */
[----:B------:R-:W-:Y:S01]  /*dcf0*/  FFMA.FTZ R88, R51, UR4, -R40 ;  /* 0x0000000433587c23 */ /* 0x000fe20008010828 */
[----:B------:R-:W-:Y:S01]  /*dd00*/  FFMA.FTZ R134, R87, R138, R134 ;  /* 0x0000008a57867223 */ /* 0x000fe20000010086 */
[----:B------:R-:W-:Y:S01]  /*dd10*/  FFMA.FTZ R51, R73, UR4, -R40 ;  /* 0x0000000449337c23 */ /* 0x000fe20008010828 */
[----:B------:R-:W-:Y:S01]  /*dd20*/  FADD.FTZ R55, R55, R136 ;  /* 0x0000008837377221 */ /* 0x000fe20000010000 */
[----:B--2---:R-:W-:-:S02]  /*dd30*/  F2FP.BF16.F32.PACK_AB R15, R43, R56 ;  /* 0x000000382b0f723e */ /* 0x004fc400000010ff */
[----:B------:R-:W2:Y:S01]  /*dd40*/  MUFU.EX2 R65, R65 ;  /* 0x0000004100417308 */ /* 0x000ea20000000800 */
[----:B------:R-:W-:Y:S01]  /*dd50*/  FADD.FTZ R53, R53, R134 ;  /* 0x0000008635357221 */ /* 0x000fe20000010000 */
[----:B------:R-:W-:-:S03]  /*dd60*/  FADD.FTZ R56, R56, R55 ;  /* 0x0000003738387221 */ /* 0x000fc60000010000 */
[----:B------:R-:W-:Y:S01]  /*dd70*/  FADD.FTZ R58, R58, R53 ;  /* 0x000000353a3a7221 */ /* 0x000fe20000010000 */
[C---:B------:R-:W-:Y:S01]  /*dd80*/  HMMA.16816.F32.BF16 R8, R12.reuse, R16, R8 ;  /* 0x000000100c08723c */ /* 0x040fe20000041808 */
[----:B------:R-:W-:Y:S01]  /*dd90*/  FADD.FTZ R43, R43, R56 ;  /* 0x000000382b2b7221 */ /* 0x000fe20000010000 */
[----:B------:R-:W-:Y:S06]  /*dda0*/  MUFU.EX2 R70, R70 ;  /* 0x0000004600467308 */ /* 0x000fec0000000800 */
[----:B-1----:R-:W-:Y:S02]  /*ddb0*/  HMMA.16816.F32.BF16 R20, R12, R4, R20 ;  /* 0x000000040c14723c */ /* 0x002fe40000041814 */
[----:B------:R-:W1:Y:S01]  /*ddc0*/  MUFU.EX2 R59, R59 ;  /* 0x0000003b003b7308 */ /* 0x000e620000000800 */
[----:B--2---:R-:W-:-:S05]  /*ddd0*/  F2FP.BF16.F32.PACK_AB R24, R65, R120 ;  /* 0x000000784118723e */ /* 0x004fca00000010ff */
[C---:B------:R-:W-:Y:S01]  /*dde0*/  HMMA.16816.F32.BF16 R16, R12.reuse, R18, R100 ;  /* 0x000000120c10723c */ /* 0x040fe20000041864 */
[----:B------:R-:W-:Y:S01]  /*ddf0*/  LDSM.16.MT88.4 R100, [R117+0x4000] ;  /* 0x004000007564783b */ /* 0x000fe20000004200 */
[----:B------:R-:W-:Y:S06]  /*de00*/  MUFU.EX2 R82, R82 ;  /* 0x0000005200527308 */ /* 0x000fec0000000800 */
[----:B------:R-:W-:Y:S01]  /*de10*/  HMMA.16816.F32.BF16 R4, R12, R6, R92 ;  /* 0x000000060c04723c */ /* 0x000fe2000004185c */
[----:B------:R-:W2:Y:S01]  /*de20*/  LDSM.16.MT88.4 R12, [R34+0x400] ;  /* 0x00040000220c783b */ /* 0x000ea20000004200 */
[----:B------:R-:W3:Y:S01]  /*de30*/  MUFU.EX2 R63, R63 ;  /* 0x0000003f003f7308 */ /* 0x000ee20000000800 */
[----:B-1----:R-:W-:-:S07]  /*de40*/  F2FP.BF16.F32.PACK_AB R26, R59, R70 ;  /* 0x000000463b1a723e */ /* 0x002fce00000010ff */
[----:B------:R-:W-:Y:S08]  /*de50*/  MUFU.EX2 R62, R62 ;  /* 0x0000003e003e7308 */ /* 0x000ff00000000800 */
[----:B------:R-:W1:Y:S01]  /*de60*/  MUFU.EX2 R57, R57 ;  /* 0x0000003900397308 */ /* 0x000e620000000800 */
[----:B---3--:R-:W-:Y:S01]  /*de70*/  F2FP.BF16.F32.PACK_AB R25, R63, R82 ;  /* 0x000000523f19723e */ /* 0x008fe200000010ff */
[----:B------:R-:W-:Y:S01]  /*de80*/  FADD.FTZ R82, R82, R43 ;  /* 0x0000002b52527221 */ /* 0x000fe20000010000 */
[--C-:B------:R-:W-:Y:S01]  /*de90*/  FFMA.FTZ R43, R44, UR4, -R33.reuse ;  /* 0x000000042c2b7c23 */ /* 0x100fe20008010821 */
[----:B------:R-:W-:-:S02]  /*dea0*/  FFMA.FTZ R44, R38, UR4, -R33 ;  /* 0x00000004262c7c23 */ /* 0x000fc40008010821 */
        /* <DEDUP_REMOVED lines=32> */
[--C-:B------:R-:W-:Y:S01]  /*e0b0*/  FFMA.FTZ R30, R77, UR4, -R40.reuse ;  /* 0x000000044d1e7c23 */ /* 0x100fe20008010828 */
[--C-:B------:R-:W-:Y:S01]  /*e0c0*/  FFMA.FTZ R77, R76, UR4, -R33.reuse ;  /* 0x000000044c4d7c23 */ /* 0x100fe20008010821 */
[--C-:B------:R-:W-:Y:S01]  /*e0d0*/  FFMA.FTZ R31, R78, UR4, -R33.reuse ;  /* 0x000000044e1f7c23 */ /* 0x100fe20008010821 */
[--C-:B------:R-:W-:Y:S01]  /*e0e0*/  FFMA.FTZ R78, R71, UR4, -R40.reuse ;  /* 0x00000004474e7c23 */ /* 0x100fe20008010828 */
[--C-:B------:R-:W-:Y:S01]  /*e0f0*/  FFMA.FTZ R71, R74, UR4, -R33.reuse ;  /* 0x000000044a477c23 */ /* 0x100fe20008010821 */
[----:B------:R-:W-:Y:S01]  /*e100*/  MUFU.EX2 R64, R64 ;  /* 0x0000004000407308 */ /* 0x000fe20000000800 */
[--C-:B------:R-:W-:Y:S01]  /*e110*/  FFMA.FTZ R76, R91, UR4, -R40.reuse ;  /* 0x000000045b4c7c23 */ /* 0x100fe20008010828 */
[----:B------:R-:W-:Y:S01]  /*e120*/  HMMA.16816.F32.BF16 R8, R24, R28, R8 ;  /* 0x0000001c1808723c */ /* 0x000fe20000041808 */
[--C-:B------:R-:W-:Y:S01]  /*e130*/  FFMA.FTZ R25, R81, UR4, -R40.reuse ;  /* 0x0000000451197c23 */ /* 0x100fe20008010828 */
[--C-:B------:R-:W-:Y:S01]  /*e140*/  FFMA.FTZ R24, R83, UR4, -R40.reuse ;  /* 0x0000000453187c23 */ /* 0x100fe20008010828 */
[--C-:B------:R-:W-:Y:S01]  /*e150*/  FFMA.FTZ R26, R80, UR4, -R33.reuse ;  /* 0x00000004501a7c23 */ /* 0x100fe20008010821 */
[--C-:B------:R-:W-:Y:S01]  /*e160*/  FFMA.FTZ R80, R79, UR4, -R40.reuse ;  /* 0x000000044f507c23 */ /* 0x100fe20008010828 */
[--C-:B------:R-:W-:Y:S01]  /*e170*/  FFMA.FTZ R29, R69, UR4, -R40.reuse ;  /* 0x00000004451d7c23 */ /* 0x100fe20008010828 */
[----:B------:R-:W2:Y:S01]  /*e180*/  MUFU.EX2 R30, R30 ;  /* 0x0000001e001e7308 */ /* 0x000ea20000000800 */
[--C-:B------:R-:W-:Y:S01]  /*e190*/  FFMA.FTZ R79, R121, UR4, -R40.reuse ;  /* 0x00000004794f7c23 */ /* 0x100fe20008010828 */
[----:B------:R-:W-:Y:S01]  /*e1a0*/  FFMA.FTZ R69, R68, UR4, -R33 ;  /* 0x0000000444457c23 */ /* 0x000fe20008010821 */
[--C-:B------:R-:W-:Y:S01]  /*e1b0*/  FFMA.FTZ R27, R127, UR4, -R40.reuse ;  /* 0x000000047f1b7c23 */ /* 0x100fe20008010828 */
[----:B------:R-:W-:-:S04]  /*e1c0*/  FFMA.FTZ R28, R129, UR4, -R40 ;  /* 0x00000004811c7c23 */ /* 0x000fc80008010828 */
[----:B------:R-:W-:Y:S08]  /*e1d0*/  MUFU.EX2 R25, R25 ;  /* 0x0000001900197308 */ /* 0x000ff00000000800 */
[----:B------:R-:W3:Y:S01]  /*e1e0*/  MUFU.EX2 R24, R24 ;  /* 0x0000001800187308 */ /* 0x000ee20000000800 */
[----:B--2---:R-:W-:-:S07]  /*e1f0*/  F2FP.BF16.F32.PACK_AB R92, R30, R133 ;  /* 0x000000851e5c723e */ /* 0x004fce00000010ff */
[----:B------:R-:W2:Y:S08]  /*e200*/  MUFU.EX2 R77, R77 ;  /* 0x0000004d004d7308 */ /* 0x000eb00000000800 */
[----:B------:R-:W-:Y:S01]  /*e210*/  MUFU.EX2 R31, R31 ;  /* 0x0000001f001f7308 */ /* 0x000fe20000000800 */
[----:B---3--:R-:W-:-:S07]  /*e220*/  F2FP.BF16.F32.PACK_AB R94, R24, R25 ;  /* 0x00000019185e723e */ /* 0x008fce00000010ff */
[----:B------:R-:W3:Y:S01]  /*e230*/  MUFU.EX2 R26, R26 ;  /* 0x0000001a001a7308 */ /* 0x000ee20000000800 */
[----:B--2---:R-:W-:-:S07]  /*e240*/  F2FP.BF16.F32.PACK_AB R93, R77, R130 ;  /* 0x000000824d5d723e */ /* 0x004fce00000010ff */
[----:B------:R-:W2:Y:S08]  /*e250*/  MUFU.EX2 R80, R80 ;  /* 0x0000005000507308 */ /* 0x000eb00000000800 */
[----:B------:R-:W-:Y:S01]  /*e260*/  MUFU.EX2 R79, R79 ;  /* 0x0000004f004f7308 */ /* 0x000fe20000000800 */
[----:B---3--:R-:W-:-:S07]  /*e270*/  F2FP.BF16.F32.PACK_AB R95, R26, R31 ;  /* 0x0000001f1a5f723e */ /* 0x008fce00000010ff */
[C---:B-1----:R-:W-:Y:S01]  /*e280*/  HMMA.16816.F32.BF16 R104, R92.reuse, R12, R8 ;  /* 0x0000000c5c68723c */ /* 0x042fe20000041808 */
[----:B------:R-:W1:Y:S01]  /*e290*/  LDSM.16.MT88.4 R8, [R34+0xc00] ;  /* 0x000c00002208783b */ /* 0x000e620000004200 */
[----:B------:R-:W3:Y:S06]  /*e2a0*/  MUFU.EX2 R71, R71 ;  /* 0x0000004700477308 */ /* 0x000eec0000000800 */
[C---:B------:R-:W-:Y:S01]  /*e2b0*/  HMMA.16816.F32.BF16 R16, R92.reuse, R14, R16 ;  /* 0x0000000e5c10723c */ /* 0x040fe20000041810 */
[----:B------:R-:W-:Y:S01]  /*e2c0*/  LDSM.16.MT88.4 R12, [R34+0x1400] ;  /* 0x00140000220c783b */ /* 0x000fe20000004200 */
[----:B------:R-:W-:Y:S08]  /*e2d0*/  MUFU.EX2 R69, R69 ;  /* 0x0000004500457308 */ /* 0x000ff00000000800 */
[----:B------:R-:W-:Y:S08]  /*e2e0*/  MUFU.EX2 R132, R132 ;  /* 0x0000008400847308 */ /* 0x000ff00000000800 */
[----:B------:R-:W-:Y:S08]  /*e2f0*/  MUFU.EX2 R51, R51 ;  /* 0x0000003300337308 */ /* 0x000ff00000000800 */
[----:B------:R-:W-:Y:S01]  /*e300*/  MUFU.EX2 R78, R78 ;  /* 0x0000004e004e7308 */ /* 0x000fe20000000800 */
[C---:B-1----:R-:W-:Y:S01]  /*e310*/  HMMA.16816.F32.BF16 R96, R92.reuse, R8, R20 ;  /* 0x000000085c60723c */ /* 0x042fe20000041814 */
        /* <DEDUP_REMOVED lines=8> */
[----:B------:R-:W4:Y:S01]  /*e3a0*/  LDSM.16.MT88.4 R8, [R34+0x1000] ;  /* 0x001000002208783b */ /* 0x000f220000004200 */
[----:B--2---:R-:W-:Y:S01]  /*e3b0*/  F2FP.BF16.F32.PACK_AB R4, R61, R80 ;  /* 0x000000503d04723e */ /* 0x004fe200000010ff */
[--C-:B------:R-:W-:Y:S01]  /*e3c0*/  FFMA.FTZ R21, R49, UR4, -R40.reuse ;  /* 0x0000000431157c23 */ /* 0x100fe20008010828 */
[----:B---3--:R-:W-:Y:S01]  /*e3d0*/  F2FP.BF16.F32.PACK_AB R5, R71, R64 ;  /* 0x000000404705723e */ /* 0x008fe200000010ff */
[----:B------:R-:W-:Y:S01]  /*e3e0*/  FFMA.FTZ R40, R35, UR4, -R40 ;  /* 0x0000000423287c23 */ /* 0x000fe20008010828 */
[----:B------:R-:W-:Y:S01]  /*e3f0*/  F2FP.BF16.F32.PACK_AB R6, R88, R79 ;  /* 0x0000004f5806723e */ /* 0x000fe200000010ff */
[----:B------:R-:W-:Y:S01]  /*e400*/  MUFU.EX2 R29, R29 ;  /* 0x0000001d001d7308 */ /* 0x000fe20000000800 */
[----:B------:R-:W-:-:S07]  /*e410*/  FFMA.FTZ R35, R36, UR4, -R33 ;  /* 0x0000000424237c23 */ /* 0x000fce0008010821 */
[----:B------:R-:W-:Y:S01]  /*e420*/  MUFU.EX2 R45, R45 ;  /* 0x0000002d002d7308 */ /* 0x000fe20000000800 */
[----:B-1----:R-:W-:-:S07]  /*e430*/  F2FP.BF16.F32.PACK_AB R7, R69, R22 ;  /* 0x000000164507723e */ /* 0x002fce00000010ff */
[C---:B------:R-:W-:Y:S01]  /*e440*/  HMMA.16816.F32.BF16 R104, R4.reuse, R100, R104 ;  /* 0x000000640468723c */ /* 0x040fe20000041868 */
[----:B------:R-:W1:Y:S07]  /*e450*/  MUFU.EX2 R52, R52 ;  /* 0x0000003400347308 */ /* 0x000e6e0000000800 */
[C---:B------:R-:W-:Y:S01]  /*e460*/  HMMA.16816.F32.BF16 R100, R4.reuse, R102, R16 ;  /* 0x000000660464723c */ /* 0x040fe20000041810 */
[----:B------:R-:W2:Y:S01]  /*e470*/  LDSM.16.MT88.4 R16, [R117+0x4400] ;  /* 0x004400007510783b */ /* 0x000ea20000004200 */
[----:B------:R-:W-:Y:S08]  /*e480*/  MUFU.EX2 R47, R47 ;  /* 0x0000002f002f7308 */ /* 0x000ff00000000800 */
[----:B------:R-:W3:Y:S01]  /*e490*/  MUFU.EX2 R50, R50 ;  /* 0x0000003200327308 */ /* 0x000ee20000000800 */
[----:B----4-:R-:W-:Y:S01]  /*e4a0*/  HMMA.16816.F32.BF16 R96, R4, R8, R96 ;  /* 0x000000080460723c */ /* 0x010fe20000041860 */
[----:B------:R-:W-:Y:S01]  /*e4b0*/  FADD.FTZ R9, R41, R58 ;  /* 0x0000003a29097221 */ /* 0x000fe20000010000 */
[----:B------:R-:W-:-:S03]  /*e4c0*/  FFMA.FTZ R41, R48, UR4, -R33 ;  /* 0x0000000430297c23 */ /* 0x000fc60008010821 */
[----:B------:R-:W-:Y:S02]  /*e4d0*/  FADD.FTZ R120, R120, R9 ;  /* 0x0000000978787221 */ /* 0x000fe40000010000 */
[----:B------:R-:W-:Y:S01]  /*e4e0*/  MUFU.EX2 R76, R76 ;  /* 0x0000004c004c7308 */ /* 0x000fe20000000800 */
[----:B------:R-:W-:Y:S01]  /*e4f0*/  HMMA.16816.F32.BF16 R92, R4, R10, R92 ;  /* 0x0000000a045c723c */ /* 0x000fe2000004185c */
[----:B------:R-:W-:Y:S01]  /*e500*/  FADD.FTZ R65, R65, R120 ;  /* 0x0000007841417221 */ /* 0x000fe20000010000 */
[----:B------:R-:W-:Y:S01]  /*e510*/  F2FP.BF16.F32.PACK_AB R4, R51, R132 ;  /* 0x000000843304723e */ /* 0x000fe200000010ff */
[----:B------:R-:W4:Y:S01]  /*e520*/  LDSM.16.MT88.4 R8, [R117+0x4800] ;  /* 0x004800007508783b */ /* 0x000f220000004200 */
[----:B-1----:R-:W-:Y:S01]  /*e530*/  F2FP.BF16.F32.PACK_AB R5, R52, R45 ;  /* 0x0000002d3405723e */ /* 0x002fe200000010ff */
[----:B------:R-:W-:Y:S01]  /*e540*/  FADD.FTZ R70, R70, R65 ;  /* 0x0000004146467221 */ /* 0x000fe20000010000 */
[----:B------:R-:W-:Y:S01]  /*e550*/  F2FP.BF16.F32.PACK_AB R6, R29, R78 ;  /* 0x0000004e1d06723e */ /* 0x000fe200000010ff */
[----:B------:R-:W1:Y:S01]  /*e560*/  MUFU.EX2 R27, R27 ;  /* 0x0000001b001b7308 */ /* 0x000e620000000800 */
[----:B---3--:R-:W-:Y:S01]  /*e570*/  F2FP.BF16.F32.PACK_AB R7, R50, R47 ;  /* 0x0000002f3207723e */ /* 0x008fe200000010ff */
[----:B------:R-:W-:Y:S01]  /*e580*/  FADD.FTZ R70, R59, R70 ;  /* 0x000000463b467221 */ /* 0x000fe20000010000 */
[----:B------:R-:W-:-:S03]  /*e590*/  MOV R65, R0 ;  /* 0x0000000000417202 */ /* 0x000fc60000000f00 */
[----:B------:R-:W-:Y:S02]  /*e5a0*/  FADD.FTZ R137, R137, R70 ;  /* 0x0000004689897221 */ /* 0x000fe40000010000 */
[C---:B------:R-:W-:Y:S01]  /*e5b0*/  HMMA.16816.F32.BF16 R96, R4.reuse, R12, R96 ;  /* 0x0000000c0460723c */ /* 0x040fe20000041860 */
[----:B------:R-:W-:Y:S01]  /*e5c0*/  FADD.FTZ R13, R67, R122 ;  /* 0x0000007a430d7221 */ /* 0x000fe20000010000 */
[----:B------:R-:W-:Y:S01]  /*e5d0*/  FADD.FTZ R137, R124, R137 ;  /* 0x000000897c897221 */ /* 0x000fe20000010000 */
[----:B------:R-:W-:Y:S01]  /*e5e0*/  MUFU.EX2 R28, R28 ;  /* 0x0000001c001c7308 */ /* 0x000fe20000000800 */
[----:B------:R-:W-:Y:S01]  /*e5f0*/  IADD3 R122, PT, PT, R66, -0x3, RZ ;  /* 0xfffffffd427a7810 */ /* 0x000fe20007ffe0ff */
[----:B------:R-:W-:Y:S01]  /*e600*/  FADD.FTZ R13, R90, R13 ;  /* 0x0000000d5a0d7221 */ /* 0x000fe20000010000 */
[----:B------:R-:W-:Y:S01]  /*e610*/  FADD.FTZ R12, R118, R137 ;  /* 0x00000089760c7221 */ /* 0x000fe20000010000 */
[----:B------:R-:W-:Y:S01]  /*e620*/  MOV R67, R2 ;  /* 0x0000000200437202 */ /* 0x000fe20000000f00 */
[----:B--2---:R-:W-:Y:S01]  /*e630*/  HMMA.16816.F32.BF16 R104, R4, R16, R104 ;  /* 0x000000100468723c */ /* 0x004fe20000041868 */
[----:B------:R-:W-:Y:S01]  /*e640*/  FADD.FTZ R36, R130, R13 ;  /* 0x0000000d82247221 */ /* 0x000fe20000010000 */
[----:B------:R-:W-:Y:S01]  /*e650*/  FADD.FTZ R12, R89, R12 ;  /* 0x0000000c590c7221 */ /* 0x000fe20000010000 */
[----:B------:R-:W2:Y:S02]  /*e660*/  MUFU.EX2 R21, R21 ;  /* 0x0000001500157308 */ /* 0x000ea40000000800 */
[----:B------:R-:W-:Y:S01]  /*e670*/  FADD.FTZ R36, R77, R36 ;  /* 0x000000244d247221 */ /* 0x000fe20000010000 */
[----:B------:R-:W-:-:S02]  /*e680*/  FADD.FTZ R133, R133, R12 ;  /* 0x0000000c85857221 */ /* 0x000fc40000010000 */
[C---:B------:R-:W-:Y:S01]  /*e690*/  HMMA.16816.F32.BF16 R100, R4.reuse, R18, R100 ;  /* 0x000000120464723c */ /* 0x040fe20000041864 */
[----:B------:R-:W3:Y:S01]  /*e6a0*/  LDSM.16.MT88.4 R16, [R34+0x1800] ;  /* 0x001800002210783b */ /* 0x000ee20000004200 */
[----:B------:R-:W-:Y:S01]  /*e6b0*/  FADD.FTZ R38, R30, R133 ;  /* 0x000000851e267221 */ /* 0x000fe20000010000 */
[----:B------:R-:W-:Y:S01]  /*e6c0*/  MUFU.EX2 R41, R41 ;  /* 0x0000002900297308 */ /* 0x000fe20000000800 */
[----:B------:R-:W-:Y:S02]  /*e6d0*/  FADD.FTZ R31, R31, R36 ;  /* 0x000000241f1f7221 */ /* 0x000fe40000010000 */
[----:B------:R-:W-:Y:S02]  /*e6e0*/  FADD.FTZ R25, R25, R38 ;  /* 0x0000002619197221 */ /* 0x000fe40000010000 */
[----:B------:R-:W-:Y:S01]  /*e6f0*/  HMMA.16816.F32.BF16 R92, R4, R14, R92 ;  /* 0x0000000e045c723c */ /* 0x000fe2000004185c */
[----:B-1----:R-:W-:Y:S01]  /*e700*/  F2FP.BF16.F32.PACK_AB R4, R27, R76 ;  /* 0x0000004c1b04723e */ /* 0x002fe200000010ff */
[----:B------:R-:W-:Y:S01]  /*e710*/  FADD.FTZ R25, R24, R25 ;  /* 0x0000001918197221 */ /* 0x000fe20000010000 */
[----:B------:R-:W1:Y:S01]  /*e720*/  MUFU.EX2 R46, R46 ;  /* 0x0000002e002e7308 */ /* 0x000e620000000800 */
[----:B--2---:R-:W-:Y:S01]  /*e730*/  F2FP.BF16.F32.PACK_AB R6, R21, R28 ;  /* 0x0000001c1506723e */ /* 0x004fe200000010ff */
[----:B------:R-:W-:Y:S01]  /*e740*/  FADD.FTZ R31, R26, R31 ;  /* 0x0000001f1a1f7221 */ /* 0x000fe20000010000 */
[----:B------:R-:W-:Y:S01]  /*e750*/  FADD.FTZ R80, R80, R25 ;  /* 0x0000001950507221 */ /* 0x000fe20000010000 */
[----:B------:R-:W2:Y:S02]  /*e760*/  LDSM.16.MT88.4 R12, [R117+0x4c00] ;  /* 0x004c0000750c783b */ /* 0x000ea40000004200 */
[----:B------:R-:W-:Y:S01]  /*e770*/  FADD.FTZ R64, R64, R31 ;  /* 0x0000001f40407221 */ /* 0x000fe20000010000 */
[----:B------:R-:W-:Y:S01]  /*e780*/  FADD.FTZ R80, R61, R80 ;  /* 0x000000503d507221 */ /* 0x000fe20000010000 */
[----:B------:R-:W-:Y:S02]  /*e790*/  MUFU.EX2 R43, R43 ;  /* 0x0000002b002b7308 */ /* 0x000fe40000000800 */
[----:B------:R-:W-:Y:S01]  /*e7a0*/  FADD.FTZ R71, R71, R64 ;  /* 0x0000004047477221 */ /* 0x000fe20000010000 */
[----:B------:R-:W-:-:S04]  /*e7b0*/  FADD.FTZ R79, R79, R80 ;  /* 0x000000504f4f7221 */ /* 0x000fc80000010000 */
[----:B------:R-:W-:Y:S01]  /*e7c0*/  FADD.FTZ R79, R88, R79 ;  /* 0x0000004f584f7221 */ /* 0x000fe20000010000 */
[----:B------:R-:W5:Y:S01]  /*e7d0*/  MUFU.EX2 R42, R42 ;  /* 0x0000002a002a7308 */ /* 0x000f620000000800 */
[----:B-1----:R-:W-:Y:S02]  /*e7e0*/  F2FP.BF16.F32.PACK_AB R5, R46, R41 ;  /* 0x000000292e05723e */ /* 0x002fe400000010ff */
        /* <DEDUP_REMOVED lines=9> */
[----:B----4-:R-:W-:Y:S01]  /*e880*/  HMMA.16816.F32.BF16 R104, R4, R8, R104 ;  /* 0x000000080468723c */ /* 0x010fe20000041868 */
[----:B------:R-:W-:Y:S02]  /*e890*/  MUFU.EX2 R39, R39 ;  /* 0x0000002700277308 */ /* 0x000fe40000000800 */
[----:B------:R-:W-:-:S04]  /*e8a0*/  FADD.FTZ R28, R28, R27 ;  /* 0x0000001b1c1c7221 */ /* 0x000fc80000010000 */
[----:B------:R-:W-:Y:S01]  /*e8b0*/  FADD.FTZ R28, R21, R28 ;  /* 0x0000001c151c7221 */ /* 0x000fe20000010000 */
[C---:B------:R-:W-:Y:S01]  /*e8c0*/  HMMA.16816.F32.BF16 R100, R4.reuse, R10, R100 ;  /* 0x0000000a0464723c */ /* 0x040fe20000041864 */
[----:B------:R-:W4:Y:S01]  /*e8d0*/  LDSM.16.MT88.4 R8, [R34+0x1c00] ;  /* 0x001c00002208783b */ /* 0x000f220000004200 */
        /* <DEDUP_REMOVED lines=9> */
[----:B------:R-:W-:Y:S01]  /*e970*/  FADD.FTZ R23, R23, R28 ;  /* 0x0000001c17177221 */ /* 0x000fe20000010000 */
[----:B------:R-:W-:Y:S01]  /*e980*/  FADD.FTZ R52, R52, R45 ;  /* 0x0000002d34347221 */ /* 0x000fe20000010000 */
[----:B-----5:R-:W-:Y:S02]  /*e990*/  F2FP.BF16.F32.PACK_AB R6, R40, R39 ;  /* 0x000000272806723e */ /* 0x020fe400000010ff */
        /* <DEDUP_REMOVED lines=16> */
[----:B--2---:R-:W-:Y:S03]  /*eaa0*/  HMMA.16816.F32.BF16 R104, R4, R12, R104 ;  /* 0x0000000c0468723c */ /* 0x004fe60000041868 */
[----:B------:R-:W-:-:S05]  /*eab0*/  FADD.FTZ R88, R3, R24 ;  /* 0x0000001803587221 */ /* 0x000fca0000010000 */
[C---:B------:R-:W-:Y:S08]  /*eac0*/  HMMA.16816.F32.BF16 R100, R4.reuse, R14, R100 ;  /* 0x0000000e0464723c */ /* 0x040ff00000041864 */
[C---:B----4-:R-:W-:Y:S08]  /*ead0*/  HMMA.16816.F32.BF16 R96, R4.reuse, R8, R96 ;  /* 0x000000080460723c */ /* 0x050ff00000041860 */
[----:B------:R-:W-:-:S15]  /*eae0*/  HMMA.16816.F32.BF16 R92, R4, R10, R92 ;  /* 0x0000000a045c723c */ /* 0x000fde000004185c */
[----:B------:R-:W-:-:S05]  /*eaf0*/  NOP ;  /* 0x0000000000007918 */ /* 0x000fca0000000000 */
.L_x_4326:
[----:B------:R-:W-:-:S13]  /*eb00*/  ISETP.GE.AND P0, PT, R122, RZ, PT ;  /* 0x000000ff7a00720c */ /* 0x000fda0003f06270 */
[----:B------:R-:W-:Y:S05]  /*eb10*/  @!P0 BRA `(.L_x_4332) ;  /* 0x0000003800608947 */ /* 0x000fea0003800000 */
[----:B------:R-:W1:Y:S01]  /*eb20*/  S2UR UR6, SR_CgaCtaId ;  /* 0x00000000000679c3 */ /* 0x000e620000008800 */
[----:B------:R-:W-:Y:S01]  /*eb30*/  UISETP.NE.U32.AND UP0, UPT, UR10, URZ, UPT ;  /* 0x000000ff0a00728c */ /* 0x000fe2000bf05070 */
[----:B------:R-:W-:Y:S01]  /*eb40*/  SHF.L.U32 R124, R122, 0x7, RZ ;  /* 0x000000077a7c7819 */ /* 0x000fe200000006ff */
[----:B------:R-:W-:Y:S01]  /*eb50*/  IMAD.MOV.U32 R91, RZ, RZ, R65 ;  /* 0x000000ffff5b7224 */ /* 0x000fe200078e0041 */
[C---:B------:R-:W-:Y:S01]  /*eb60*/  IADD3 R120, PT, PT, R117.reuse, 0x3000, RZ ;  /* 0x0000300075787810 */ /* 0x040fe20007ffe0ff */
        /* <DEDUP_REMOVED lines=11> */
[----:B------:R-:W4:Y:S01]  /*ec20*/  LDCU UR5, c[0x0][0x50c] ;  /* 0x0000a180ff0577ac */ /* 0x000f220008000800 */
[----:B------:R-:W2:Y:S01]  /*ec30*/  LDCU.64 UR10, c[0x0][0x3a0] ;  /* 0x00007400ff0a77ac */ /* 0x000ea20008000a00 */
[----:B------:R-:W2:Y:S01]  /*ec40*/  LDCU.64 UR12, c[0x0][0x3a8] ;  /* 0x00007500ff0c77ac */ /* 0x000ea20008000a00 */
[----:B-1----:R-:W-:-:S12]  /*ec50*/  ULEA UR6, UR6, UR14, 0x18 ;  /* 0x0000000e06067291 */ /* 0x002fd8000f8ec0ff */
.L_x_4336:
        /* <DEDUP_REMOVED lines=76> */
.L_x_4333:
[C---:B------:R-:W-:Y:S02]  /*f120*/  LOP3.LUT R134, R116.reuse, 0xd8, RZ, 0xc0, !PT ;  /* 0x000000d874867812 */ /* 0x040fe400078ec0ff */
[----:B------:R-:W-:Y:S02]  /*f130*/  LOP3.LUT R132, R116, 0x1f20, RZ, 0xc0, !PT ;  /* 0x00001f2074847812 */ /* 0x000fe400078ec0ff */
[C---:B------:R-:W-:Y:S02]  /*f140*/  SHF.L.U32 R127, R130.reuse, 0x6, RZ ;  /* 0x00000006827f7819 */ /* 0x040fe400000006ff */
[----:B-1----:R-:W-:Y:S02]  /*f150*/  SHF.L.U64.HI R130, R130, 0x6, R123 ;  /* 0x0000000682827819 */ /* 0x002fe4000001027b */
[----:B------:R-:W-:Y:S02]  /*f160*/  LOP3.LUT R128, R116, 0x18, RZ, 0xc0, !PT ;  /* 0x0000001874807812 */ /* 0x000fe400078ec0ff */
[----:B------:R-:W-:Y:S02]  /*f170*/  LOP3.LUT R119, R84, 0x18, RZ, 0xc0, !PT ;  /* 0x0000001854777812 */ /* 0x000fe400078ec0ff */
[----:B--2---:R-:W-:Y:S02]  /*f180*/  ISETP.GE.AND P2, PT, R128, UR7, PT ;  /* 0x0000000780007c0c */ /* 0x004fe4000bf46270 */
[----:B------:R-:W-:Y:S02]  /*f190*/  LOP3.LUT R129, R134, R119, RZ, 0x3c, !PT ;  /* 0x0000007786817212 */ /* 0x000fe400078e3cff */
[----:B------:R-:W-:Y:S02]  /*f1a0*/  SHF.L.U32 R126, R84, 0x4, RZ ;  /* 0x00000004547e7819 */ /* 0x000fe400000006ff */
        /* <DEDUP_REMOVED lines=8> */
[----:B------:R1:W-:Y:S01]  /*f230*/  @!P2 LDGSTS.E.BYPASS.LTC128B.128 [R123+0x3000], desc[UR8][R112.64] ;  /* 0x03000000707bafae */ /* 0x0003e2000b981a08 */
[----:B------:R-:W-:Y:S02]  /*f240*/  LOP3.LUT R5, R126, 0x100, RZ, 0xc0, !PT ;  /* 0x000001007e057812 */ /* 0x000fe400078ec0ff */
[-C--:B------:R-:W-:Y:S02]  /*f250*/  IADD3.X R135, PT, PT, R133, R130.reuse, RZ, P1, !PT ;  /* 0x0000008285877210 */ /* 0x080fe40000ffe4ff */
[----:B------:R-:W-:Y:S02]  /*f260*/  @!P2 IADD3 R136, P0, PT, R134, R127, RZ ;  /* 0x0000007f8688a210 */ /* 0x000fe40007f1e0ff */
[C---:B------:R-:W-:Y:S01]  /*f270*/  LOP3.LUT P1, RZ, R84.reuse, 0x4, RZ, 0xc0, !PT ;  /* 0x0000000454ff7812 */ /* 0x040fe2000782c0ff */
[----:B------:R-:W-:Y:S01]  /*f280*/  @P2 STS.128 [R123+0x3000], RZ ;  /* 0x003000ff7b002388 */ /* 0x000fe20000000c00 */
[----:B------:R-:W-:Y:S02]  /*f290*/  @!P2 IADD3.X R137, PT, PT, R135, R130, RZ, P0, !PT ;  /* 0x000000828789a210 */ /* 0x000fe400007fe4ff */
[C---:B------:R-:W-:Y:S02]  /*f2a0*/  SHF.L.U32 R0, R84.reuse, 0x5, RZ ;  /* 0x0000000554007819 */ /* 0x040fe400000006ff */
[----:B------:R-:W-:Y:S02]  /*f2b0*/  SHF.L.U32 R125, R84, 0x2, RZ ;  /* 0x00000002547d7819 */ /* 0x000fe400000006ff */
[----:B------:R-:W-:Y:S01]  /*f2c0*/  ISETP.NE.AND P0, PT, R122, 0x1, PT ;  /* 0x000000017a00780c */ /* 0x000fe20003f05270 */
[----:B------:R-:W-:Y:S01]  /*f2d0*/  @!PT LDS RZ, [RZ] ;  /* 0x00000000fffff984 */ /* 0x000fe20000000800 */
[----:B------:R-:W-:Y:S01]  /*f2e0*/  @!PT LDS RZ, [RZ] ;  /* 0x00000000fffff984 */ /* 0x000fe20000000800 */
[----:B------:R-:W-:Y:S01]  /*f2f0*/  @!PT LDS RZ, [RZ] ;  /* 0x00000000fffff984 */ /* 0x000fe20000000800 */
[----:B------:R1:W-:Y:S01]  /*f300*/  @!P2 LDGSTS.E.BYPASS.LTC128B.128 [R123+0x3800], desc[UR8][R132.64] ;  /* 0x03800000847bafae */ /* 0x0003e2000b981a08 */
[----:B------:R-:W-:Y:S04]  /*f310*/  LOP3.LUT R131, R125, 0x18, RZ, 0xc0, !PT ;  /* 0x000000187d837812 */ /* 0x000fe800078ec0ff */
[--C-:B------:R-:W-:Y:S02]  /*f320*/  LOP3.LUT R3, R131, 0xc0, R0.reuse, 0xf8, !PT ;  /* 0x000000c083037812 */ /* 0x100fe400078ef800 */
[----:B------:R-:W-:Y:S01]  /*f330*/  LOP3.LUT R0, R5, 0x20, R0, 0xf8, !PT ;  /* 0x0000002005007812 */ /* 0x000fe200078ef800 */
[----:B------:R-:W-:Y:S01]  /*f340*/  @P2 STS.128 [R123+0x3800], RZ ;  /* 0x003800ff7b002388 */ /* 0x000fe20000000c00 */
[----:B------:R-:W-:Y:S04]  /*f350*/  LOP3.LUT R3, R3, 0x8, R84, 0x78, !PT ;  /* 0x0000000803037812 */ /* 0x000fe800078e7854 */
[----:B------:R-:W-:Y:S03]  /*f360*/  LOP3.LUT R0, R0, R3, RZ, 0xfc, !PT ;  /* 0x0000000300007212 */ /* 0x000fe600078efcff */
[----:B------:R-:W-:Y:S01]  /*f370*/  @!PT LDS RZ, [RZ] ;  /* 0x00000000fffff984 */ /* 0x000fe20000000800 */
[----:B------:R-:W-:Y:S01]  /*f380*/  @!PT LDS RZ, [RZ] ;  /* 0x00000000fffff984 */ /* 0x000fe20000000800 */
[----:B------:R-:W-:Y:S01]  /*f390*/  @!PT LDS RZ, [RZ] ;  /* 0x00000000fffff984 */ /* 0x000fe20000000800 */
[----:B------:R1:W-:Y:S01]  /*f3a0*/  @!P2 LDGSTS.E.BYPASS.LTC128B.128 [R123+0x4000], desc[UR8][R134.64] ;  /* 0x04000000867bafae */ /* 0x0003e2000b981a08 */
[----:B------:R-:W-:Y:S02]  /*f3b0*/  LEA R60, R0, UR6, 0x1 ;  /* 0x00000006003c7c11 */ /* 0x000fe4000f8e08ff */
[----:B------:R-:W-:Y:S04]  /*f3c0*/  MOV R0, 0x20 ;  /* 0x0000002000007802 */ /* 0x000fe80000000f00 */
[----:B------:R-:W-:Y:S01]  /*f3d0*/  SEL R0, R0, 0xffffffe0, !P1 ;  /* 0xffffffe000007807 */ /* 0x000fe20004800000 */
[----:B------:R-:W-:Y:S03]  /*f3e0*/  @P2 STS.128 [R123+0x4000], RZ ;  /* 0x004000ff7b002388 */ /* 0x000fe60000000c00 */
[----:B------:R-:W-:Y:S02]  /*f3f0*/  IADD3 R2, PT, PT, R85, R0, RZ ;  /* 0x0000000055027210 */ /* 0x000fe40007ffe0ff */
[----:B------:R-:W-:Y:S03]  /*f400*/  IADD3 R72, PT, PT, R0, R60, RZ ;  /* 0x0000003c00487210 */ /* 0x000fe60007ffe0ff */
        /* <DEDUP_REMOVED lines=81> */
[----:B------:R5:W3:Y:S01]  /*f920*/  LDSM.16.M88.4 R48, [R60+0x2400] ;  /* 0x002400003c30783b */ /* 0x000ae20000000200 */
[----:B------:R-:W-:Y:S08]  /*f930*/  DEPBAR.LE SB0, 0x0 ;  /* 0x000080000000791a */ /* 0x000ff00000000000 */
        /* <DEDUP_REMOVED lines=14> */
[C---:B-----5:R-:W-:Y:S03]  /*fa20*/  HMMA.16816.F32.BF16 R60, R68.reuse, R76, RZ ;  /* 0x0000004c443c723c */ /* 0x060fe600000418ff */
[----:B------:R-:W-:Y:S01]  /*fa30*/  FMUL.FTZ R37, R40, UR5 ;  /* 0x0000000528257c20 */ /* 0x000fe20008410000 */
[----:B------:R-:W-:Y:S01]  /*fa40*/  FMUL.FTZ R39, R41, UR5 ;  /* 0x0000000529277c20 */ /* 0x000fe20008410000 */
[----:B------:R-:W-:Y:S01]  /*fa50*/  FMUL.FTZ R30, R34, UR5 ;  /* 0x00000005221e7c20 */ /* 0x000fe20008410000 */
[----:B------:R-:W-:Y:S03]  /*fa60*/  FMUL.FTZ R40, R43, UR5 ;  /* 0x000000052b287c20 */ /* 0x000fe60008410000 */
[----:B------:R-:W1:Y:S01]  /*fa70*/  MUFU.TANH R19, R19 ;  /* 0x0000001300137308 */ /* 0x000e620000002400 */
[----:B------:R-:W-:Y:S01]  /*fa80*/  FMUL.FTZ R34, R38, UR5 ;  /* 0x0000000526227c20 */ /* 0x000fe20008410000 */
[----:B------:R-:W-:Y:S08]  /*fa90*/  FMUL.FTZ R38, R42, UR5 ;  /* 0x000000052a267c20 */ /* 0x000ff00008410000 */
[----:B------:R-:W1:Y:S01]  /*faa0*/  MUFU.TANH R18, R18 ;  /* 0x0000001200127308 */ /* 0x000e620000002400 */
[C---:B---3--:R-:W-:Y:S09]  /*fab0*/  HMMA.16816.F32.BF16 R44, R68.reuse, R48, RZ ;  /* 0x00000030442c723c */ /* 0x048ff200000418ff */
[----:B------:R-:W3:Y:S01]  /*fac0*/  MUFU.TANH R20, R20 ;  /* 0x0000001400147308 */ /* 0x000ee20000002400 */
        /* <DEDUP_REMOVED lines=8> */
[C---:B------:R-:W-:Y:S03]  /*fb50*/  HMMA.16816.F32.BF16 R52, R68.reuse, R56, RZ ;  /* 0x000000384434723c */ /* 0x040fe600000418ff */
[----:B------:R-:W-:Y:S01]  /*fb60*/  FMUL.FTZ R41, R44, UR5 ;  /* 0x000000052c297c20 */ /* 0x000fe20008410000 */
[----:B------:R-:W-:Y:S01]  /*fb70*/  FMUL.FTZ R43, R45, UR5 ;  /* 0x000000052d2b7c20 */ /* 0x000fe20008410000 */
[----:B------:R-:W-:Y:S01]  /*fb80*/  FMUL.FTZ R44, R47, UR5 ;  /* 0x000000052f2c7c20 */ /* 0x000fe20008410000 */
[----:B------:R-:W-:Y:S03]  /*fb90*/  FMUL.FTZ R42, R46, UR5 ;  /* 0x000000052e2a7c20 */ /* 0x000fe60008410000 */
[----:B------:R-:W1:Y:S01]  /*fba0*/  MUFU.TANH R25, R25 ;  /* 0x0000001900197308 */ /* 0x000e620000002400 */
[C---:B------:R-:W-:Y:S01]  /*fbb0*/  HMMA.16816.F32.BF16 R56, R68.reuse, R58, RZ ;  /* 0x0000003a4438723c */ /* 0x040fe200000418ff */
[----:B------:R-:W-:Y:S01]  /*fbc0*/  FMUL.FTZ R45, R48, UR5 ;  /* 0x00000005302d7c20 */ /* 0x000fe20008410000 */
[----:B------:R-:W-:Y:S01]  /*fbd0*/  FMUL.FTZ R47, R49, UR5 ;  /* 0x00000005312f7c20 */ /* 0x000fe20008410000 */
[----:B------:R-:W-:Y:S01]  /*fbe0*/  FMUL.FTZ R48, R51, UR5 ;  /* 0x0000000533307c20 */ /* 0x000fe20008410000 */
[----:B------:R-:W-:Y:S05]  /*fbf0*/  FMUL.FTZ R46, R50, UR5 ;  /* 0x00000005322e7c20 */ /* 0x000fea0008410000 */
[----:B------:R-:W1:Y:S01]  /*fc00*/  MUFU.TANH R27, R27 ;  /* 0x0000001b001b7308 */ /* 0x000e620000002400 */
[----:B------:R-:W-:Y:S09]  /*fc10*/  HMMA.16816.F32.BF16 R68, R68, R78, RZ ;  /* 0x0000004e4444723c */ /* 0x000ff200000418ff */
[----:B------:R-:W1:Y:S01]  /*fc20*/  MUFU.TANH R26, R26 ;  /* 0x0000001a001a7308 */ /* 0x000e620000002400 */
[C---:B------:R-:W-:Y:S09]  /*fc30*/  HMMA.16816.F32.BF16 R52, R64.reuse, R80, R52 ;  /* 0x000000504034723c */ /* 0x040ff20000041834 */
[----:B------:R-:W1:Y:S01]  /*fc40*/  MUFU.TANH R28, R28 ;  /* 0x0000001c001c7308 */ /* 0x000e620000002400 */
[C---:B------:R-:W-:Y:S09]  /*fc50*/  HMMA.16816.F32.BF16 R56, R64.reuse, R82, R56 ;  /* 0x000000524038723c */ /* 0x040ff20000041838 */
[----:B------:R-:W1:Y:S01]  /*fc60*/  MUFU.TANH R29, R29 ;  /* 0x0000001d001d7308 */ /* 0x000e620000002400 */
[----:B------:R-:W-:Y:S03]  /*fc70*/  HMMA.16816.F32.BF16 R68, R64, R74, R68 ;  /* 0x0000004a4044723c */ /* 0x000fe60000041844 */
        /* <DEDUP_REMOVED lines=132> */
.L_x_4335:
        /* <DEDUP_REMOVED lines=33> */
.L_x_4334:
[C---:B------:R-:W-:Y:S02]  /*106d0*/  IADD3 R71, PT, PT, R89.reuse, -0x40, RZ ;  /* 0xffffffc059477810 */ /* 0x040fe40007ffe0ff */
[C---:B------:R-:W-:Y:S02]  /*106e0*/  IADD3 R72, PT, PT, R89.reuse, -0x3f, RZ ;  /* 0xffffffc159487810 */ /* 0x040fe40007ffe0ff */
[----:B------:R-:W-:Y:S02]  /*106f0*/  I2FP.F32.U32 R71, R71 ;  /* 0x0000004700477245 */ /* 0x000fe40000201000 */
[----:B------:R-:W-:Y:S02]  /*10700*/  I2FP.F32.U32 R72, R72 ;  /* 0x0000004800487245 */ /* 0x000fe40000201000 */
[C---:B------:R-:W-:Y:S01]  /*10710*/  IADD3 R73, PT, PT, R89.reuse, -0x38, RZ ;  /* 0xffffffc859497810 */ /* 0x040fe20007ffe0ff */
[CC--:B------:R-:W-:Y:S01]  /*10720*/  FFMA.FTZ R0, R86.reuse, R71.reuse, R0 ;  /* 0x0000004756007223 */ /* 0x0c0fe20000010000 */
[C---:B------:R-:W-:Y:S01]  /*10730*/  FFMA.FTZ R2, R86.reuse, R71, R2 ;  /* 0x0000004756027223 */ /* 0x040fe20000010002 */
[C---:B------:R-:W-:Y:S01]  /*10740*/  IADD3 R74, PT, PT, R89.reuse, -0x37, RZ ;  /* 0xffffffc9594a7810 */ /* 0x040fe20007ffe0ff */
[CC--:B-1----:R-:W-:Y:S01]  /*10750*/  FFMA.FTZ R3, R86.reuse, R72.reuse, R3 ;  /* 0x0000004856037223 */ /* 0x0c2fe20000010003 */
[----:B------:R-:W-:Y:S01]  /*10760*/  I2FP.F32.U32 R71, R73 ;  /* 0x0000004900477245 */ /* 0x000fe20000201000 */
[C---:B------:R-:W-:Y:S01]  /*10770*/  FFMA.FTZ R4, R86.reuse, R72, R4 ;  /* 0x0000004856047223 */ /* 0x040fe20000010004 */
[----:B------:R-:W-:Y:S02]  /*10780*/  I2FP.F32.U32 R72, R74 ;  /* 0x0000004a00487245 */ /* 0x000fe40000201000 */
[C---:B------:R-:W-:Y:S01]  /*10790*/  IADD3 R73, PT, PT, R89.reuse, -0x30, RZ ;  /* 0xffffffd059497810 */ /* 0x040fe20007ffe0ff */
[CC--:B------:R-:W-:Y:S01]  /*107a0*/  FFMA.FTZ R5, R86.reuse, R71.reuse, R5 ;  /* 0x0000004756057223 */ /* 0x0c0fe20000010005 */
[C---:B------:R-:W-:Y:S01]  /*107b0*/  FFMA.FTZ R6, R86.reuse, R71, R6 ;  /* 0x0000004756067223 */ /* 0x040fe20000010006 */
[C---:B------:R-:W-:Y:S01]  /*107c0*/  IADD3 R74, PT, PT, R89.reuse, -0x2f, RZ ;  /* 0xffffffd1594a7810 */ /* 0x040fe20007ffe0ff */
[CC--:B------:R-:W-:Y:S01]  /*107d0*/  FFMA.FTZ R7, R86.reuse, R72.reuse, R7 ;  /* 0x0000004856077223 */ /* 0x0c0fe20000010007 */
        /* <DEDUP_REMOVED lines=10> */
[C---:B------:R-:W-:Y:S02]  /*10880*/  IADD3 R73, PT, PT, R89.reuse, -0x20, RZ ;  /* 0xffffffe059497810 */ /* 0x040fe40007ffe0ff */
        /* <DEDUP_REMOVED lines=8> */
[CC--:B------:R-:W-:Y:S01]  /*10910*/  FFMA.FTZ R17, R86.reuse, R65.reuse, R17 ;  /* 0x0000004156117223 */ /* 0x0c0fe20000010011 */
[----:B------:R-:W-:Y:S01]  /*10920*/  I2FP.F32.U32 R66, R66 ;  /* 0x0000004200427245 */ /* 0x000fe20000201000 */
[C---:B------:R-:W-:Y:S01]  /*10930*/  FFMA.FTZ R18, R86.reuse, R65, R18 ;  /* 0x0000004156127223 */ /* 0x040fe20000010012 */
[----:B------:R-:W-:Y:S02]  /*10940*/  I2FP.F32.U32 R65, R67 ;  /* 0x0000004300417245 */ /* 0x000fe40000201000 */
[C---:B--2---:R-:W-:Y:S01]  /*10950*/  IADD3 R68, PT, PT, R89.reuse, -0x17, RZ ;  /* 0xffffffe959447810 */ /* 0x044fe20007ffe0ff */
[CC--:B------:R-:W-:Y:S01]  /*10960*/  FFMA.FTZ R19, R86.reuse, R66.reuse, R19 ;  /* 0x0000004256137223 */ /* 0x0c0fe20000010013 */
[C---:B------:R-:W-:Y:S01]  /*10970*/  IADD3 R67, PT, PT, R89.reuse, -0x10, RZ ;  /* 0xfffffff059437810 */ /* 0x040fe20007ffe0ff */
[C---:B------:R-:W-:Y:S01]  /*10980*/  FFMA.FTZ R20, R86.reuse, R66, R20 ;  /* 0x0000004256147223 */ /* 0x040fe20000010014 */
[CC--:B------:R-:W-:Y:S01]  /*10990*/  FFMA.FTZ R21, R86.reuse, R65.reuse, R21 ;  /* 0x0000004156157223 */ /* 0x0c0fe20000010015 */
[----:B------:R-:W-:Y:S01]  /*109a0*/  I2FP.F32.U32 R66, R68 ;  /* 0x0000004400427245 */ /* 0x000fe20000201000 */
[C---:B------:R-:W-:Y:S01]  /*109b0*/  FFMA.FTZ R22, R86.reuse, R65, R22 ;  /* 0x0000004156167223 */ /* 0x040fe20000010016 */
[----:B------:R-:W-:Y:S02]  /*109c0*/  I2FP.F32.U32 R65, R67 ;  /* 0x0000004300417245 */ /* 0x000fe40000201000 */
        /* <DEDUP_REMOVED lines=10> */
[C---:B------:R-:W-:Y:S01]  /*10a70*/  FFMA.FTZ R28, R86.reuse, R66, R28 ;  /* 0x00000042561c7223 */ /* 0x040fe2000001001c */
[C---:B------:R-:W-:Y:S01]  /*10a80*/  FFMA.FTZ R29, R86.reuse, R65, R29 ;  /* 0x00000041561d7223 */ /* 0x040fe2000001001d */
[----:B------:R-:W-:Y:S01]  /*10a90*/  I2FP.F32.U32 R67, R67 ;  /* 0x0000004300437245 */ /* 0x000fe20000201000 */
[C---:B------:R-:W-:Y:S01]  /*10aa0*/  FFMA.FTZ R30, R86.reuse, R65, R30 ;  /* 0x00000041561e7223 */ /* 0x040fe2000001001e */
[----:B------:R-:W-:Y:S02]  /*10ab0*/  I2FP.F32.U32 R65, R89 ;  /* 0x0000005900417245 */ /* 0x000fe40000201000 */
[C---:B------:R-:W-:Y:S01]  /*10ac0*/  IADD3 R66, PT, PT, R89.reuse, 0x1, RZ ;  /* 0x0000000159427810 */ /* 0x040fe20007ffe0ff */
[CC--:B------:R-:W-:Y:S01]  /*10ad0*/  FFMA.FTZ R31, R86.reuse, R67.reuse, R31 ;  /* 0x00000043561f7223 */ /* 0x0c0fe2000001001f */
[C---:B------:R-:W-:Y:S01]  /*10ae0*/  IADD3 R68, PT, PT, R89.reuse, 0x8, RZ ;  /* 0x0000000859447810 */ /* 0x040fe20007ffe0ff */
[C---:B------:R-:W-:Y:S01]  /*10af0*/  FFMA.FTZ R32, R86.reuse, R67, R32 ;  /* 0x0000004356207223 */ /* 0x040fe20000010020 */
[----:B------:R-:W-:Y:S01]  /*10b00*/  I2FP.F32.U32 R66, R66 ;  /* 0x0000004200427245 */ /* 0x000fe20000201000 */
[CC--:B------:R-:W-:Y:S01]  /*10b10*/  FFMA.FTZ R33, R86.reuse, R65.reuse, R33 ;  /* 0x0000004156217223 */ /* 0x0c0fe20000010021 */
        /* <DEDUP_REMOVED lines=8> */
[C---:B------:R-:W-:Y:S01]  /*10ba0*/  IADD3 R66, PT, PT, R89.reuse, 0x11, RZ ;  /* 0x0000001159427810 */ /* 0x040fe20007ffe0ff */
[C---:B------:R-:W-:Y:S01]  /*10bb0*/  FFMA.FTZ R38, R86.reuse, R65, R38 ;  /* 0x0000004156267223 */ /* 0x040fe20000010026 */
[----:B------:R-:W-:Y:S01]  /*10bc0*/  I2FP.F32.U32 R65, R69 ;  /* 0x0000004500417245 */ /* 0x000fe20000201000 */
[CC--:B------:R-:W-:Y:S01]  /*10bd0*/  FFMA.FTZ R39, R86.reuse, R67.reuse, R39 ;  /* 0x0000004356277223 */ /* 0x0c0fe20000010027 */
[----:B------:R-:W-:Y:S01]  /*10be0*/  I2FP.F32.U32 R66, R66 ;  /* 0x0000004200427245 */ /* 0x000fe20000201000 */
[C---:B------:R-:W-:Y:S01]  /*10bf0*/  FFMA.FTZ R40, R86.reuse, R67, R40 ;  /* 0x0000004356287223 */ /* 0x040fe20000010028 */
[----:B------:R-:W-:Y:S01]  /*10c00*/  IADD3 R68, PT, PT, R89, 0x18, RZ ;  /* 0x0000001859447810 */ /* 0x000fe20007ffe0ff */
[CC--:B------:R-:W-:Y:S01]  /*10c10*/  FFMA.FTZ R41, R86.reuse, R65.reuse, R41 ;  /* 0x0000004156297223 */ /* 0x0c0fe20000010029 */
[C---:B------:R-:W-:Y:S01]  /*10c20*/  FFMA.FTZ R42, R86.reuse, R65, R42 ;  /* 0x00000041562a7223 */ /* 0x040fe2000001002a */
[C---:B------:R-:W-:Y:S01]  /*10c30*/  FFMA.FTZ R43, R86.reuse, R66, R43 ;  /* 0x00000042562b7223 */ /* 0x040fe2000001002b */
[----:B------:R-:W-:Y:S01]  /*10c40*/  FMNMX3.FTZ R69, R91, R2, R4, !PT ;  /* 0x000000025b457276 */ /* 0x000fe20007810004 */
[----:B------:R-:W-:Y:S01]  /*10c50*/  FFMA.FTZ R44, R86, R66, R44 ;  /* 0x00000042562c7223 */ /* 0x000fe2000001002c */
[----:B------:R-:W-:Y:S02]  /*10c60*/  FMNMX3.FTZ R66, R90, R0, R3, !PT ;  /* 0x000000005a427276 */ /* 0x000fe40007810003 */
[----:B------:R-:W-:Y:S02]  /*10c70*/  I2FP.F32.U32 R67, R68 ;  /* 0x0000004400437245 */ /* 0x000fe40000201000 */
[----:B------:R-:W-:Y:S02]  /*10c80*/  FMNMX3.FTZ R69, R69, R6, R8, !PT ;  /* 0x0000000645457276 */ /* 0x000fe40007810008 */
[----:B------:R-:W-:Y:S01]  /*10c90*/  FMNMX3.FTZ R68, R66, R5, R7, !PT ;  /* 0x0000000542447276 */ /* 0x000fe20007810007 */
[CC--:B------:R-:W-:Y:S01]  /*10ca0*/  FFMA.FTZ R45, R86.reuse, R67.reuse, R45 ;  /* 0x00000043562d7223 */ /* 0x0c0fe2000001002d */
        /* <DEDUP_REMOVED lines=17> */
[----:B------:R-:W-:Y:S02]  /*10dc0*/  IADD3 R66, PT, PT, R89, 0x21, RZ ;  /* 0x0000002159427810 */ /* 0x000fe40007ffe0ff */
[----:B------:R-:W-:Y:S02]  /*10dd0*/  FMNMX3.FTZ R68, R68, R41, R43, !PT ;  /* 0x0000002944447276 */ /* 0x000fe4000781002b */
[----:B------:R-:W-:Y:S02]  /*10de0*/  FMNMX3.FTZ R69, R69, R34, R36, !PT ;  /* 0x0000002245457276 */ /* 0x000fe40007810024 */
[----:B------:R-:W-:Y:S02]  /*10df0*/  IADD3 R65, PT, PT, R89, 0x19, RZ ;  /* 0x0000001959417810 */ /* 0x000fe40007ffe0ff */
[----:B------:R-:W-:Y:S02]  /*10e00*/  FMNMX3.FTZ R69, R69, R38, R40, !PT ;  /* 0x0000002645457276 */ /* 0x000fe40007810028 */
[----:B------:R-:W-:Y:S02]  /*10e10*/  I2FP.F32.U32 R65, R65 ;  /* 0x0000004100417245 */ /* 0x000fe40000201000 */
[----:B------:R-:W-:Y:S02]  /*10e20*/  FMNMX3.FTZ R69, R69, R42, R44, !PT ;  /* 0x0000002a45457276 */ /* 0x000fe4000781002c */
[----:B------:R-:W-:Y:S01]  /*10e30*/  IADD3 R122, PT, PT, R122, -0x1, RZ ;  /* 0xffffffff7a7a7810 */ /* 0x000fe20007ffe0ff */
[CC--:B------:R-:W-:Y:S01]  /*10e40*/  FFMA.FTZ R47, R86.reuse, R65.reuse, R47 ;  /* 0x00000041562f7223 */ /* 0x0c0fe2000001002f */
[C---:B------:R-:W-:Y:S01]  /*10e50*/  FFMA.FTZ R48, R86.reuse, R65, R48 ;  /* 0x0000004156307223 */ /* 0x040fe20000010030 */
[CC--:B------:R-:W-:Y:S01]  /*10e60*/  FFMA.FTZ R49, R86.reuse, R67.reuse, R49 ;  /* 0x0000004356317223 */ /* 0x0c0fe20000010031 */
[----:B------:R-:W-:Y:S01]  /*10e70*/  I2FP.F32.U32 R65, R66 ;  /* 0x0000004200417245 */ /* 0x000fe20000201000 */
[----:B------:R-:W-:Y:S01]  /*10e80*/  FFMA.FTZ R50, R86, R67, R50 ;  /* 0x0000004356327223 */ /* 0x000fe20000010032 */
[----:B------:R-:W-:Y:S02]  /*10e90*/  FMNMX3.FTZ R68, R68, R45, R47, !PT ;  /* 0x0000002d44447276 */ /* 0x000fe4000781002f */
[C---:B------:R-:W-:Y:S01]  /*10ea0*/  IADD3 R67, PT, PT, R89.reuse, 0x29, RZ ;  /* 0x0000002959437810 */ /* 0x040fe20007ffe0ff */
[CC--:B------:R-:W-:Y:S01]  /*10eb0*/  FFMA.FTZ R51, R86.reuse, R65.reuse, R51 ;  /* 0x0000004156337223 */ /* 0x0c0fe20000010033 */
[----:B------:R-:W-:Y:S01]  /*10ec0*/  FFMA.FTZ R52, R86, R65, R52 ;  /* 0x0000004156347223 */ /* 0x000fe20000010034 */
[C---:B------:R-:W-:Y:S02]  /*10ed0*/  IADD3 R66, PT, PT, R89.reuse, 0x30, RZ ;  /* 0x0000003059427810 */ /* 0x040fe40007ffe0ff */
[----:B------:R-:W-:Y:S02]  /*10ee0*/  I2FP.F32.U32 R67, R67 ;  /* 0x0000004300437245 */ /* 0x000fe40000201000 */
[----:B------:R-:W-:Y:S02]  /*10ef0*/  FMNMX3.FTZ R68, R68, R49, R51, !PT ;  /* 0x0000003144447276 */ /* 0x000fe40007810033 */
[C---:B------:R-:W-:Y:S02]  /*10f00*/  IADD3 R65, PT, PT, R89.reuse, 0x28, RZ ;  /* 0x0000002859417810 */ /* 0x040fe40007ffe0ff */
[----:B------:R-:W-:Y:S02]  /*10f10*/  IADD3 R124, PT, PT, R124, -0x80, RZ ;  /* 0xffffff807c7c7810 */ /* 0x000fe40007ffe0ff */
[----:B------:R-:W-:Y:S05]  /*10f20*/  I2FP.F32.U32 R65, R65 ;  /* 0x0000004100417245 */ /* 0x000fea0000201000 */
[CC--:B------:R-:W-:Y:S01]  /*10f30*/  FFMA.FTZ R53, R86.reuse, R65.reuse, R53 ;  /* 0x0000004156357223 */ /* 0x0c0fe20000010035 */
[C---:B------:R-:W-:Y:S01]  /*10f40*/  FFMA.FTZ R54, R86.reuse, R65, R54 ;  /* 0x0000004156367223 */ /* 0x040fe20000010036 */
[CC--:B------:R-:W-:Y:S01]  /*10f50*/  FFMA.FTZ R55, R86.reuse, R67.reuse, R55 ;  /* 0x0000004356377223 */ /* 0x0c0fe20000010037 */
[C---:B------:R-:W-:Y:S01]  /*10f60*/  FFMA.FTZ R56, R86.reuse, R67, R56 ;  /* 0x0000004356387223 */ /* 0x040fe20000010038 */
[C---:B------:R-:W-:Y:S02]  /*10f70*/  IADD3 R67, PT, PT, R89.reuse, 0x38, RZ ;  /* 0x0000003859437810 */ /* 0x040fe40007ffe0ff */
[----:B------:R-:W-:Y:S02]  /*10f80*/  I2FP.F32.U32 R65, R66 ;  /* 0x0000004200417245 */ /* 0x000fe40000201000 */
[----:B------:R-:W-:Y:S02]  /*10f90*/  I2FP.F32.U32 R67, R67 ;  /* 0x0000004300437245 */ /* 0x000fe40000201000 */
[C---:B------:R-:W-:Y:S01]  /*10fa0*/  IADD3 R66, PT, PT, R89.reuse, 0x39, RZ ;  /* 0x0000003959427810 */ /* 0x040fe20007ffe0ff */
[----:B------:R-:W-:Y:S01]  /*10fb0*/  FFMA.FTZ R57, R86, R65, R57 ;  /* 0x0000004156397223 */ /* 0x000fe20000010039 */
[----:B------:R-:W-:Y:S01]  /*10fc0*/  FMNMX3.FTZ R68, R68, R53, R55, !PT ;  /* 0x0000003544447276 */ /* 0x000fe20007810037 */
[C---:B------:R-:W-:Y:S01]  /*10fd0*/  FFMA.FTZ R58, R86.reuse, R65, R58 ;  /* 0x00000041563a7223 */ /* 0x040fe2000001003a */
[----:B------:R-:W-:Y:S02]  /*10fe0*/  I2FP.F32.U32 R66, R66 ;  /* 0x0000004200427245 */ /* 0x000fe40000201000 */
[C---:B------:R-:W-:Y:S02]  /*10ff0*/  IADD3 R65, PT, PT, R89.reuse, 0x31, RZ ;  /* 0x0000003159417810 */ /* 0x040fe40007ffe0ff */
[----:B------:R-:W-:Y:S02]  /*11000*/  IADD3 R89, PT, PT, R89, -0x80, RZ ;  /* 0xffffff8059597810 */ /* 0x000fe40007ffe0ff */
[----:B------:R-:W-:Y:S05]  /*11010*/  I2FP.F32.U32 R65, R65 ;  /* 0x0000004100417245 */ /* 0x000fea0000201000 */
        /* <DEDUP_REMOVED lines=20> */
[----:B------:R-:W-:Y:S02]  /*11160*/  MOV R68, R118 ;  /* 0x0000007600447202 */ /* 0x000fe40000000f00 */
[----:B--2---:R-:W-:Y:S03]  /*11170*/  FMNMX.FTZ R67, R76, R67, !PT ;  /* 0x000000434c437209 */ /* 0x004fe60007810000 */
[----:B------:R-:W1:Y:S01]  /*11180*/  LDSM.16.MT88.4 R76, [R117+0x3000] ;  /* 0x00300000754c783b */ /* 0x000e620000004200 */
[----:B------:R-:W-:Y:S01]  /*11190*/  @P1 IADD3 R68, PT, PT, R120, -0x20, RZ ;  /* 0xffffffe078441810 */ /* 0x000fe20007ffe0ff */
[C---:B------:R-:W-:Y:S01]  /*111a0*/  FADD.FTZ R69, -R67.reuse, R90 ;  /* 0x0000005a43457221 */ /* 0x040fe20000010100 */
[C---:B------:R-:W-:Y:S01]  /*111b0*/  FMUL.FTZ R66, R67.reuse, UR4 ;  /* 0x0000000443427c20 */ /* 0x040fe20008410000 */
[----:B------:R-:W-:Y:S02]  /*111c0*/  FSETP.NEU.FTZ.AND P0, PT, R67, -INF , PT ;  /* 0xff8000004300780b */ /* 0x000fe40003f1d000 */
[----:B------:R-:W-:Y:S01]  /*111d0*/  FMUL.FTZ R71, R69, UR4 ;  /* 0x0000000445477c20 */ /* 0x000fe20008410000 */
[C---:B------:R-:W-:Y:S01]  /*111e0*/  FADD.FTZ R69, -R65.reuse, R91 ;  /* 0x0000005b41457221 */ /* 0x040fe20000010100 */
[----:B------:R-:W-:Y:S02]  /*111f0*/  FSEL R66, R66, RZ, P0 ;  /* 0x000000ff42427208 */ /* 0x000fe40000000000 */
[----:B------:R-:W-:Y:S01]  /*11200*/  FSETP.NEU.FTZ.AND P0, PT, R65, -INF , PT ;  /* 0xff8000004100780b */ /* 0x000fe20003f1d000 */
        /* <DEDUP_REMOVED lines=9> */
[----:B------:R3:W4:Y:S01]  /*112a0*/  MUFU.EX2 R73, R70 ;  /* 0x0000004600497308 */ /* 0x0007220000000800 */
[----:B------:R-:W-:Y:S01]  /*112b0*/  FMUL.FTZ R69, R65, UR4 ;  /* 0x0000000441457c20 */ /* 0x000fe20008410000 */
[--C-:B------:R-:W-:Y:S01]  /*112c0*/  FFMA.FTZ R15, R15, UR4, -R66.reuse ;  /* 0x000000040f0f7c23 */ /* 0x100fe20008010842 */
[--C-:B------:R-:W-:Y:S01]  /*112d0*/  FFMA.FTZ R142, R35, UR4, -R66.reuse ;  /* 0x00000004238e7c23 */ /* 0x100fe20008010842 */
[--C-:B------:R-:W-:Y:S01]  /*112e0*/  FFMA.FTZ R35, R43, UR4, -R66.reuse ;  /* 0x000000042b237c23 */ /* 0x100fe20008010842 */
[--C-:B------:R-:W-:Y:S01]  /*112f0*/  FFMA.FTZ R136, R37, UR4, -R66.reuse ;  /* 0x0000000425887c23 */ /* 0x100fe20008010842 */
[----:B------:R-:W-:Y:S01]  /*11300*/  FSEL R69, R69, RZ, P0 ;  /* 0x000000ff45457208 */ /* 0x000fe20000000000 */
[--C-:B------:R-:W-:Y:S03]  /*11310*/  FFMA.FTZ R37, R39, UR4, -R66.reuse ;  /* 0x0000000427257c23 */ /* 0x100fe60008010842 */
[----:B------:R-:W-:Y:S01]  /*11320*/  MUFU.EX2 R15, R15 ;  /* 0x0000000f000f7308 */ /* 0x000fe20000000800 */
[C---:B--2---:R-:W-:Y:S01]  /*11330*/  FMUL.FTZ R104, R71.reuse, R104 ;  /* 0x0000006847687220 */ /* 0x044fe20000410000 */
[C---:B------:R-:W-:Y:S01]  /*11340*/  FMUL.FTZ R105, R71.reuse, R105 ;  /* 0x0000006947697220 */ /* 0x040fe20000410000 */
[--C-:B------:R-:W-:Y:S01]  /*11350*/  FFMA.FTZ R139, R16, UR4, -R69.reuse ;  /* 0x00000004108b7c23 */ /* 0x100fe20008010845 */
[--C-:B------:R-:W-:Y:S01]  /*11360*/  FFMA.FTZ R43, R18, UR4, -R69.reuse ;  /* 0x00000004122b7c23 */ /* 0x100fe20008010845 */
[--C-:B------:R-:W-:Y:S01]  /*11370*/  FFMA.FTZ R152, R20, UR4, -R69.reuse ;  /* 0x0000000414987c23 */ /* 0x100fe20008010845 */
[C---:B------:R-:W-:Y:S01]  /*11380*/  FMUL.FTZ R100, R71.reuse, R100 ;  /* 0x0000006447647220 */ /* 0x040fe20000410000 */
[----:B------:R-:W-:Y:S03]  /*11390*/  FMUL.FTZ R101, R71, R101 ;  /* 0x0000006547657220 */ /* 0x000fe60000410000 */
[----:B------:R-:W-:Y:S01]  /*113a0*/  MUFU.EX2 R75, R75 ;  /* 0x0000004b004b7308 */ /* 0x000fe20000000800 */
[--C-:B---3--:R-:W-:Y:S01]  /*113b0*/  FFMA.FTZ R70, R17, UR4, -R66.reuse ;  /* 0x0000000411467c23 */ /* 0x108fe20008010842 */
[C---:B----4-:R-:W-:Y:S01]  /*113c0*/  FMUL.FTZ R106, R73.reuse, R106 ;  /* 0x0000006a496a7220 */ /* 0x050fe20000410000 */
[----:B------:R-:W-:Y:S01]  /*113d0*/  LDSM.16.MT88.4 R16, [R117+0x3800] ;  /* 0x003800007510783b */ /* 0x000fe20000004200 */
[C---:B------:R-:W-:Y:S01]  /*113e0*/  FMUL.FTZ R107, R73.reuse, R107 ;  /* 0x0000006b496b7220 */ /* 0x040fe20000410000 */
[C---:B------:R-:W-:Y:S01]  /*113f0*/  FMUL.FTZ R102, R73.reuse, R102 ;  /* 0x0000006649667220 */ /* 0x040fe20000410000 */
[----:B------:R-:W-:Y:S01]  /*11400*/  FMUL.FTZ R103, R73, R103 ;  /* 0x0000006749677220 */ /* 0x000fe20000410000 */
[C---:B------:R-:W-:Y:S03]  /*11410*/  FMUL.FTZ R96, R71.reuse, R96 ;  /* 0x0000006047607220 */ /* 0x040fe60000410000 */
[----:B------:R-:W-:Y:S01]  /*11420*/  MUFU.EX2 R139, R139 ;  /* 0x0000008b008b7308 */ /* 0x000fe20000000800 */
[----:B------:R-:W-:Y:S01]  /*11430*/  FMUL.FTZ R97, R71, R97 ;  /* 0x0000006147617220 */ /* 0x000fe20000410000 */
[C---:B------:R-:W-:Y:S01]  /*11440*/  FMUL.FTZ R98, R73.reuse, R98 ;  /* 0x0000006249627220 */ /* 0x040fe20000410000 */
[----:B------:R-:W-:Y:S01]  /*11450*/  FMUL.FTZ R99, R73, R99 ;  /* 0x0000006349637220 */ /* 0x000fe20000410000 */
[C---:B------:R-:W-:Y:S01]  /*11460*/  FMUL.FTZ R92, R71.reuse, R92 ;  /* 0x0000005c475c7220 */ /* 0x040fe20000410000 */
[----:B------:R-:W-:Y:S01]  /*11470*/  FMUL.FTZ R93, R71, R93 ;  /* 0x0000005d475d7220 */ /* 0x000fe20000410000 */
[C---:B------:R-:W-:Y:S01]  /*11480*/  FMUL.FTZ R94, R73.reuse, R94 ;  /* 0x0000005e495e7220 */ /* 0x040fe20000410000 */
[----:B------:R-:W-:Y:S03]  /*11490*/  FMUL.FTZ R95, R73, R95 ;  /* 0x0000005f495f7220 */ /* 0x000fe60000410000 */
        /* <DEDUP_REMOVED lines=47> */
[----:B------:R-:W-:Y:S03]  /*11790*/  ISETP.NE.AND P0, PT, R122, RZ, PT ;  /* 0x000000ff7a00720c */ /* 0x000fe60003f05270 */
[----:B------:R-:W3:Y:S01]  /*117a0*/  MUFU.EX2 R131, R131 ;  /* 0x0000008300837308 */ /* 0x000ee20000000800 */
[----:B--2---:R-:W-:Y:S01]  /*117b0*/  F2FP.BF16.F32.PACK_AB R80, R143, R0 ;  /* 0x000000008f50723e */ /* 0x004fe200000010ff */
[----:B------:R-:W-:Y:S04]  /*117c0*/  FFMA.FTZ R0, R71, R87, R0 ;  /* 0x0000005747007223 */ /* 0x000fe80000010000 */
[----:B------:R-:W-:Y:S04]  /*117d0*/  FADD.FTZ R143, R143, R0 ;  /* 0x000000008f8f7221 */ /* 0x000fe80000010000 */
[----:B------:R-:W-:Y:S10]  /*117e0*/  MUFU.EX2 R2, R2 ;  /* 0x0000000200027308 */ /* 0x000ff40000000800 */
[----:B------:R-:W2:Y:S01]  /*117f0*/  MUFU.EX2 R145, R145 ;  /* 0x0000009100917308 */ /* 0x000ea20000000800 */
[C---:B---3--:R-:W-:Y:S01]  /*11800*/  F2FP.BF16.F32.PACK_AB R82, R131.reuse, R148 ;  /* 0x000000948352723e */ /* 0x048fe200000010ff */
[----:B------:R-:W-:Y:S04]  /*11810*/  FADD.FTZ R148, R148, R143 ;  /* 0x0000008f94947221 */ /* 0x000fe80000010000 */
[----:B------:R-:W-:Y:S04]  /*11820*/  FADD.FTZ R131, R131, R148 ;  /* 0x0000009483837221 */ /* 0x000fe80000010000 */
[----:B------:R-:W-:Y:S10]  /*11830*/  MUFU.EX2 R135, R135 ;  /* 0x0000008700877308 */ /* 0x000ff40000000800 */
[----:B------:R-:W3:Y:S01]  /*11840*/  MUFU.EX2 R138, R138 ;  /* 0x0000008a008a7308 */ /* 0x000ee20000000800 */
[----:B--2---:R-:W-:Y:S01]  /*11850*/  F2FP.BF16.F32.PACK_AB R81, R145, R2 ;  /* 0x000000029151723e */ /* 0x004fe200000010ff */
[----:B------:R-:W-:Y:S01]  /*11860*/  FFMA.FTZ R2, R73, R88, R2 ;  /* 0x0000005849027223 */ /* 0x000fe20000010002 */
[----:B------:R-:W-:Y:S03]  /*11870*/  FFMA.FTZ R88, R28, UR4, -R69 ;  /* 0x000000041c587c23 */ /* 0x000fe60008010845 */
[----:B------:R-:W-:Y:S04]  /*11880*/  FADD.FTZ R156, R145, R2 ;  /* 0x00000002919c7221 */ /* 0x000fe80000010000 */
[----:B------:R-:W-:Y:S10]  /*11890*/  MUFU.EX2 R146, R146 ;  /* 0x0000009200927308 */ /* 0x000ff40000000800 */
[----:B------:R-:W2:Y:S01]  /*118a0*/  MUFU.EX2 R127, R127 ;  /* 0x0000007f007f7308 */ /* 0x000ea20000000800 */
[C---:B---3--:R-:W-:Y:S01]  /*118b0*/  F2FP.BF16.F32.PACK_AB R83, R138.reuse, R135 ;  /* 0x000000878a53723e */ /* 0x048fe200000010ff */
[----:B------:R-:W-:Y:S04]  /*118c0*/  FADD.FTZ R135, R135, R156 ;  /* 0x0000009c87877221 */ /* 0x000fe80000010000 */
[----:B------:R-:W-:Y:S04]  /*118d0*/  FADD.FTZ R138, R138, R135 ;  /* 0x000000878a8a7221 */ /* 0x000fe80000010000 */
[----:B------:R-:W3:Y:S01]  /*118e0*/  MUFU.EX2 R130, R130 ;  /* 0x0000008200827308 */ /* 0x000ee20000000800 */
[C---:B-1----:R-:W-:Y:S09]  /*118f0*/  HMMA.16816.F32.BF16 R104, R80.reuse, R76, R104 ;  /* 0x0000004c5068723c */ /* 0x042ff20000041868 */
[----:B------:R-:W-:Y:S01]  /*11900*/  MUFU.EX2 R141, R141 ;  /* 0x0000008d008d7308 */ /* 0x000fe20000000800 */
[C---:B------:R-:W-:Y:S01]  /*11910*/  HMMA.16816.F32.BF16 R100, R80.reuse, R78, R100 ;  /* 0x0000004e5064723c */ /* 0x040fe20000041864 */
[----:B------:R-:W1:Y:S08]  /*11920*/  LDSM.16.MT88.4 R76, [R68] ;  /* 0x00000000444c783b */ /* 0x000e700000004200 */
[----:B------:R-:W4:Y:S10]  /*11930*/  MUFU.EX2 R150, R150 ;  /* 0x0000009600967308 */ /* 0x000f340000000800 */
[----:B------:R-:W-:Y:S10]  /*11940*/  MUFU.EX2 R91, R91 ;  /* 0x0000005b005b7308 */ /* 0x000ff40000000800 */
[----:B------:R-:W-:Y:S10]  /*11950*/  MUFU.EX2 R43, R43 ;  /* 0x0000002b002b7308 */ /* 0x000ff40000000800 */
[----:B------:R-:W5:Y:S10]  /*11960*/  MUFU.EX2 R152, R152 ;  /* 0x0000009800987308 */ /* 0x000f740000000800 */
[----:B------:R-:W-:Y:S01]  /*11970*/  MUFU.EX2 R45, R45 ;  /* 0x0000002d002d7308 */ /* 0x000fe20000000800 */
[C---:B-1----:R-:W-:Y:S09]  /*11980*/  HMMA.16816.F32.BF16 R96, R80.reuse, R76, R96 ;  /* 0x0000004c5060723c */ /* 0x042ff20000041860 */
[----:B------:R-:W-:Y:S01]  /*11990*/  MUFU.EX2 R140, R140 ;  /* 0x0000008c008c7308 */ /* 0x000fe20000000800 */
[----:B------:R-:W-:Y:S01]  /*119a0*/  HMMA.16816.F32.BF16 R92, R80, R78, R92 ;  /* 0x0000004e505c723c */ /* 0x000fe2000004185c */
[----:B------:R-:W1:Y:S02]  /*119b0*/  LDSM.16.MT88.4 R76, [R117+0x3400] ;  /* 0x00340000754c783b */ /* 0x000e640000004200 */
[----:B--2---:R-:W-:Y:S01]  /*119c0*/  F2FP.BF16.F32.PACK_AB R80, R127, R146 ;  /* 0x000000927f50723e */ /* 0x004fe200000010ff */
[----:B------:R-:W-:Y:S01]  /*119d0*/  FADD.FTZ R146, R146, R131 ;  /* 0x0000008392927221 */ /* 0x000fe20000010000 */
[----:B---3--:R-:W-:Y:S04]  /*119e0*/  F2FP.BF16.F32.PACK_AB R82, R15, R130 ;  /* 0x000000820f52723e */ /* 0x008fe800000010ff */
[----:B------:R-:W-:Y:S01]  /*119f0*/  MUFU.EX2 R133, R133 ;  /* 0x0000008500857308 */ /* 0x000fe20000000800 */
[----:B----4-:R-:W-:Y:S01]  /*11a00*/  F2FP.BF16.F32.PACK_AB R81, R150, R141 ;  /* 0x0000008d9651723e */ /* 0x010fe200000010ff */
[----:B------:R-:W-:Y:S01]  /*11a10*/  FADD.FTZ R127, R127, R146 ;  /* 0x000000927f7f7221 */ /* 0x000fe20000010000 */
[----:B------:R-:W-:Y:S03]  /*11a20*/  F2FP.BF16.F32.PACK_AB R83, R139, R144 ;  /* 0x000000908b53723e */ /* 0x000fe600000010ff */
[----:B------:R-:W-:Y:S04]  /*11a30*/  FADD.FTZ R130, R130, R127 ;  /* 0x0000007f82827221 */ /* 0x000fe80000010000 */
[----:B------:R-:W-:Y:S10]  /*11a40*/  MUFU.EX2 R129, R129 ;  /* 0x0000008100817308 */ /* 0x000ff40000000800 */
[----:B------:R-:W-:Y:S10]  /*11a50*/  MUFU.EX2 R134, R134 ;  /* 0x0000008600867308 */ /* 0x000ff40000000800 */
        /* <DEDUP_REMOVED lines=8> */
[----:B------:R-:W-:Y:S10]  /*11ae0*/  MUFU.EX2 R136, R136 ;  /* 0x0000008800887308 */ /* 0x000ff40000000800 */
[----:B------:R-:W-:Y:S10]  /*11af0*/  MUFU.EX2 R37, R37 ;  /* 0x0000002500257308 */ /* 0x000ff40000000800 */
[----:B------:R-:W-:Y:S01]  /*11b00*/  MUFU.EX2 R53, R53 ;  /* 0x0000003500357308 */ /* 0x000fe20000000800 */
[C---:B-1----:R-:W-:Y:S03]  /*11b10*/  HMMA.16816.F32.BF16 R96, R80.reuse, R76, R96 ;  /* 0x0000004c5060723c */ /* 0x042fe60000041860 */
[----:B------:R-:W-:Y:S06]  /*11b20*/  F2FP.BF16.F32.PACK_AB R76, R75, R70 ;  /* 0x000000464b4c723e */ /* 0x000fec00000010ff */
[----:B------:R-:W-:Y:S01]  /*11b30*/  MUFU.EX2 R36, R36 ;  /* 0x0000002400247308 */ /* 0x000fe20000000800 */
[----:B-----5:R-:W-:Y:S01]  /*11b40*/  F2FP.BF16.F32.PACK_AB R77, R152, R43 ;  /* 0x0000002b984d723e */ /* 0x020fe200000010ff */
[----:B------:R-:W-:Y:S03]  /*11b50*/  HMMA.16816.F32.BF16 R92, R80, R78, R92 ;  /* 0x0000004e505c723c */ /* 0x000fe6000004185c */
[--C-:B------:R-:W-:Y:S05]  /*11b60*/  FFMA.FTZ R82, R24, UR4, -R69.reuse ;  /* 0x0000000418527c23 */ /* 0x100fea0008010845 */
[----:B------:R-:W-:Y:S01]  /*11b70*/  MUFU.EX2 R38, R38 ;  /* 0x0000002600267308 */ /* 0x000fe20000000800 */
[----:B------:R-:W1:Y:S01]  /*11b80*/  LDSM.16.MT88.4 R24, [R68+0xc00] ;  /* 0x000c00004418783b */ /* 0x000e620000004200 */
[----:B------:R-:W-:Y:S01]  /*11b90*/  F2FP.BF16.F32.PACK_AB R78, R91, R90 ;  /* 0x0000005a5b4e723e */ /* 0x000fe200000010ff */
[--C-:B------:R-:W-:Y:S01]  /*11ba0*/  FFMA.FTZ R80, R51, UR4, -R66.reuse ;  /* 0x0000000433507c23 */ /* 0x100fe20008010842 */
[----:B------:R-:W-:Y:S01]  /*11bb0*/  FFMA.FTZ R51, R30, UR4, -R69 ;  /* 0x000000041e337c23 */ /* 0x000fe20008010845 */
[----:B------:R-:W-:Y:S05]  /*11bc0*/  FFMA.FTZ R66, R63, UR4, -R66 ;  /* 0x000000043f427c23 */ /* 0x000fea0008010842 */
[----:B------:R-:W2:Y:S01]  /*11bd0*/  MUFU.EX2 R82, R82 ;  /* 0x0000005200527308 */ /* 0x000ea20000000800 */
[----:B------:R-:W-:Y:S09]  /*11be0*/  LDSM.16.MT88.4 R28, [R117+0x4000] ;  /* 0x00400000751c783b */ /* 0x000ff20000004200 */
[----:B------:R-:W3:Y:S10]  /*11bf0*/  MUFU.EX2 R51, R51 ;  /* 0x0000003300337308 */ /* 0x000ef40000000800 */
[----:B------:R-:W4:Y:S01]  /*11c00*/  MUFU.EX2 R55, R55 ;  /* 0x0000003700377308 */ /* 0x000f220000000800 */
[----:B--2---:R-:W-:Y:S09]  /*11c10*/  F2FP.BF16.F32.PACK_AB R79, R82, R45 ;  /* 0x0000002d524f723e */ /* 0x004ff200000010ff */
[----:B------:R-:W-:Y:S01]  /*11c20*/  MUFU.EX2 R132, R132 ;  /* 0x0000008400847308 */ /* 0x000fe20000000800 */
[C---:B------:R-:W-:Y:S09]  /*11c30*/  HMMA.16816.F32.BF16 R104, R76.reuse, R16, R104 ;  /* 0x000000104c68723c */ /* 0x040ff20000041868 */
[----:B------:R-:W2:Y:S01]  /*11c40*/  MUFU.EX2 R35, R35 ;  /* 0x0000002300237308 */ /* 0x000ea20000000800 */
[C---:B------:R-:W-:Y:S01]  /*11c50*/  HMMA.16816.F32.BF16 R100, R76.reuse, R18, R100 ;  /* 0x000000124c64723c */ /* 0x040fe20000041864 */
[----:B------:R-:W5:Y:S08]  /*11c60*/  LDSM.16.MT88.4 R16, [R117+0x3c00] ;  /* 0x003c00007510783b */ /* 0x000f700000004200 */
[----:B------:R-:W-:Y:S01]  /*11c70*/  MUFU.EX2 R14, R14 ;  /* 0x0000000e000e7308 */ /* 0x000fe20000000800 */
[C---:B------:R-:W-:Y:S03]  /*11c80*/  HMMA.16816.F32.BF16 R96, R76.reuse, R20, R96 ;  /* 0x000000144c60723c */ /* 0x040fe60000041860 */
[----:B------:R-:W-:Y:S02]  /*11c90*/  F2FP.BF16.F32.PACK_AB R20, R133, R140 ;  /* 0x0000008c8514723e */ /* 0x000fe400000010ff */
[----:B------:R-:W-:Y:S04]  /*11ca0*/  F2FP.BF16.F32.PACK_AB R21, R88, R49 ;  /* 0x000000315815723e */ /* 0x000fe800000010ff */
[----:B------:R-:W-:Y:S01]  /*11cb0*/  MUFU.EX2 R33, R33 ;  /* 0x0000002100217308 */ /* 0x000fe20000000800 */
[----:B------:R-:W-:Y:S03]  /*11cc0*/  HMMA.16816.F32.BF16 R92, R76, R22, R92 ;  /* 0x000000164c5c723c */ /* 0x000fe6000004185c */
[----:B------:R-:W-:Y:S01]  /*11cd0*/  F2FP.BF16.F32.PACK_AB R22, R134, R129 ;  /* 0x000000818616723e */ /* 0x000fe200000010ff */
[----:B------:R-:W-:Y:S01]  /*11ce0*/  FADD.FTZ R77, R141, R138 ;  /* 0x0000008a8d4d7221 */ /* 0x000fe20000010000 */
[----:B---3--:R-:W-:Y:S04]  /*11cf0*/  F2FP.BF16.F32.PACK_AB R23, R154, R51 ;  /* 0x000000339a17723e */ /* 0x008fe800000010ff */
[----:B------:R-:W-:Y:S01]  /*11d00*/  MUFU.EX2 R57, R57 ;  /* 0x0000003900397308 */ /* 0x000fe20000000800 */
[----:B------:R-:W-:Y:S02]  /*11d10*/  FADD.FTZ R77, R150, R77 ;  /* 0x0000004d964d7221 */ /* 0x000fe40000010000 */
[C---:B-1----:R-:W-:Y:S07]  /*11d20*/  HMMA.16816.F32.BF16 R96, R20.reuse, R24, R96 ;  /* 0x000000181460723c */ /* 0x042fee0000041860 */
[----:B------:R-:W1:Y:S01]  /*11d30*/  MUFU.EX2 R40, R40 ;  /* 0x0000002800287308 */ /* 0x000e620000000800 */
[----:B------:R-:W-:Y:S01]  /*11d40*/  F2FP.BF16.F32.PACK_AB R24, R142, R137 ;  /* 0x000000898e18723e */ /* 0x000fe200000010ff */
[----:B------:R-:W-:Y:S01]  /*11d50*/  FADD.FTZ R144, R144, R77 ;  /* 0x0000004d90907221 */ /* 0x000fe20000010000 */
[----:B------:R-:W-:Y:S01]  /*11d60*/  F2FP.BF16.F32.PACK_AB R25, R36, R53 ;  /* 0x000000352419723e */ /* 0x000fe200000010ff */
[C---:B------:R-:W-:Y:S06]  /*11d70*/  HMMA.16816.F32.BF16 R92, R20.reuse, R26, R92 ;  /* 0x0000001a145c723c */ /* 0x040fec000004185c */
[----:B------:R-:W-:Y:S01]  /*11d80*/  MUFU.EX2 R44, R44 ;  /* 0x0000002c002c7308 */ /* 0x000fe20000000800 */
[----:B------:R-:W-:Y:S01]  /*11d90*/  F2FP.BF16.F32.PACK_AB R26, R37, R136 ;  /* 0x00000088251a723e */ /* 0x000fe200000010ff */
[----:B------:R-:W-:Y:S01]  /*11da0*/  FADD.FTZ R144, R139, R144 ;  /* 0x000000908b907221 */ /* 0x000fe20000010000 */
[----:B----4-:R-:W-:Y:S01]  /*11db0*/  F2FP.BF16.F32.PACK_AB R27, R55, R38 ;  /* 0x00000026371b723e */ /* 0x010fe200000010ff */
[C---:B-----5:R-:W-:Y:S06]  /*11dc0*/  HMMA.16816.F32.BF16 R104, R20.reuse, R16, R104 ;  /* 0x000000101468723c */ /* 0x060fec0000041868 */
[----:B------:R-:W3:Y:S01]  /*11dd0*/  MUFU.EX2 R59, R59 ;  /* 0x0000003b003b7308 */ /* 0x000ee20000000800 */
[----:B------:R-:W-:Y:S01]  /*11de0*/  FADD.FTZ R43, R43, R144 ;  /* 0x000000902b2b7221 */ /* 0x000fe20000010000 */
[----:B------:R-:W-:Y:S01]  /*11df0*/  HMMA.16816.F32.BF16 R100, R20, R18, R100 ;  /* 0x000000121464723c */ /* 0x000fe20000041864 */
[----:B------:R-:W4:Y:S07]  /*11e00*/  LDSM.16.MT88.4 R16, [R68+0x1000] ;  /* 0x001000004410783b */ /* 0x000f2e0000004200 */
[----:B------:R-:W-:Y:S01]  /*11e10*/  MUFU.EX2 R39, R39 ;  /* 0x0000002700277308 */ /* 0x000fe20000000800 */
[----:B------:R-:W-:Y:S01]  /*11e20*/  FADD.FTZ R152, R152, R43 ;  /* 0x0000002b98987221 */ /* 0x000fe20000010000 */
[----:B------:R-:W-:Y:S03]  /*11e30*/  FFMA.FTZ R43, R60, UR4, -R69 ;  /* 0x000000043c2b7c23 */ /* 0x000fe60008010845 */
[----:B------:R-:W-:Y:S01]  /*11e40*/  FADD.FTZ R45, R45, R152 ;  /* 0x000000982d2d7221 */ /* 0x000fe20000010000 */
[----:B------:R-:W5:Y:S04]  /*11e50*/  LDSM.16.MT88.4 R20, [R117+0x4400] ;  /* 0x004400007514783b */ /* 0x000f680000004200 */
[----:B------:R-:W5:Y:S01]  /*11e60*/  MUFU.EX2 R80, R80 ;  /* 0x0000005000507308 */ /* 0x000f620000000800 */
[C---:B------:R-:W-:Y:S05]  /*11e70*/  HMMA.16816.F32.BF16 R104, R24.reuse, R28, R104 ;  /* 0x0000001c1868723c */ /* 0x040fea0000041868 */
[----:B------:R-:W-:Y:S01]  /*11e80*/  FADD.FTZ R82, R82, R45 ;  /* 0x0000002d52527221 */ /* 0x000fe20000010000 */
[--C-:B------:R-:W-:Y:S03]  /*11e90*/  FFMA.FTZ R45, R62, UR4, -R69.reuse ;  /* 0x000000043e2d7c23 */ /* 0x100fe60008010845 */
[----:B------:R-:W-:Y:S01]  /*11ea0*/  MUFU.EX2 R41, R41 ;  /* 0x0000002900297308 */ /* 0x000fe20000000800 */
[C---:B------:R-:W-:Y:S01]  /*11eb0*/  HMMA.16816.F32.BF16 R100, R24.reuse, R30, R100 ;  /* 0x0000001e1864723c */ /* 0x040fe20000041864 */
[----:B------:R-:W5:Y:S02]  /*11ec0*/  LDSM.16.MT88.4 R28, [R68+0x1400] ;  /* 0x00140000441c783b */ /* 0x000f640000004200 */
[----:B------:R-:W-:Y:S01]  /*11ed0*/  FADD.FTZ R49, R49, R82 ;  /* 0x0000005231317221 */ /* 0x000fe20000010000 */
[----:B------:R-:W-:Y:S05]  /*11ee0*/  FFMA.FTZ R69, R64, UR4, -R69 ;  /* 0x0000000440457c23 */ /* 0x000fea0008010845 */
[----:B------:R-:W-:Y:S01]  /*11ef0*/  MUFU.EX2 R32, R32 ;  /* 0x0000002000207308 */ /* 0x000fe20000000800 */
[----:B------:R-:W-:Y:S04]  /*11f00*/  FADD.FTZ R88, R88, R49 ;  /* 0x0000003158587221 */ /* 0x000fe80000010000 */
[----:B------:R-:W-:Y:S05]  /*11f10*/  FADD.FTZ R51, R51, R88 ;  /* 0x0000005833337221 */ /* 0x000fea0000010000 */
[----:B------:R-:W-:Y:S01]  /*11f20*/  MUFU.EX2 R46, R46 ;  /* 0x0000002e002e7308 */ /* 0x000fe20000000800 */
[----:B------:R-:W-:Y:S04]  /*11f30*/  FADD.FTZ R154, R154, R51 ;  /* 0x000000339a9a7221 */ /* 0x000fe80000010000 */
[----:B------:R-:W-:Y:S01]  /*11f40*/  FADD.FTZ R53, R53, R154 ;  /* 0x0000009a35357221 */ /* 0x000fe20000010000 */
[C---:B----4-:R-:W-:Y:S04]  /*11f50*/  HMMA.16816.F32.BF16 R96, R24.reuse, R16, R96 ;  /* 0x000000101860723c */ /* 0x050fe80000041860 */
[----:B------:R-:W4:Y:S01]  /*11f60*/  MUFU.EX2 R61, R61 ;  /* 0x0000003d003d7308 */ /* 0x000f220000000800 */
[----:B--2---:R-:W-:Y:S01]  /*11f70*/  F2FP.BF16.F32.PACK_AB R16, R35, R132 ;  /* 0x000000842310723e */ /* 0x004fe200000010ff */
[----:B------:R-:W-:Y:S01]  /*11f80*/  FADD.FTZ R53, R36, R53 ;  /* 0x0000003524357221 */ /* 0x000fe20000010000 */
[----:B-1----:R-:W-:Y:S01]  /*11f90*/  F2FP.BF16.F32.PACK_AB R17, R40, R57 ;  /* 0x000000392811723e */ /* 0x002fe200000010ff */
[----:B------:R-:W-:Y:S01]  /*11fa0*/  HMMA.16816.F32.BF16 R92, R24, R18, R92 ;  /* 0x00000012185c723c */ /* 0x000fe2000004185c */
[----:B------:R-:W1:Y:S05]  /*11fb0*/  LDSM.16.MT88.4 R24, [R117+0x4800] ;  /* 0x004800007518783b */ /* 0x000e6a0000004200 */
[----:B------:R-:W-:Y:S01]  /*11fc0*/  MUFU.EX2 R48, R48 ;  /* 0x0000003000307308 */ /* 0x000fe20000000800 */
[----:B------:R-:W-:Y:S01]  /*11fd0*/  F2FP.BF16.F32.PACK_AB R18, R33, R14 ;  /* 0x0000000e2112723e */ /* 0x000fe200000010ff */
[----:B------:R-:W-:Y:S01]  /*11fe0*/  FADD.FTZ R38, R38, R53 ;  /* 0x0000003526267221 */ /* 0x000fe20000010000 */
[----:B---3--:R-:W-:Y:S03]  /*11ff0*/  F2FP.BF16.F32.PACK_AB R19, R59, R44 ;  /* 0x0000002c3b13723e */ /* 0x008fe600000010ff */
[----:B------:R-:W-:Y:S04]  /*12000*/  FADD.FTZ R38, R55, R38 ;  /* 0x0000002637267221 */ /* 0x000fe80000010000 */
[----:B------:R-:W-:Y:S01]  /*12010*/  MUFU.EX2 R47, R47 ;  /* 0x0000002f002f7308 */ /* 0x000fe20000000800 */
[C---:B-----5:R-:W-:Y:S05]  /*12020*/  HMMA.16816.F32.BF16 R104, R16.reuse, R20, R104 ;  /* 0x000000141068723c */ /* 0x060fea0000041868 */
[----:B------:R-:W-:Y:S01]  /*12030*/  FADD.FTZ R21, R15, R130 ;  /* 0x000000820f157221 */ /* 0x000fe20000010000 */
[----:B------:R-:W-:Y:S03]  /*12040*/  FADD.FTZ R57, R57, R38 ;  /* 0x0000002639397221 */ /* 0x000fe60000010000 */
[----:B------:R-:W2:Y:S01]  /*12050*/  MUFU.EX2 R15, R54 ;  /* 0x00000036000f7308 */ /* 0x000ea20000000800 */
[C---:B------:R-:W-:Y:S03]  /*12060*/  HMMA.16816.F32.BF16 R100, R16.reuse, R22, R100 ;  /* 0x000000161064723c */ /* 0x040fe60000041864 */
[----:B------:R-:W-:Y:S01]  /*12070*/  FADD.FTZ R70, R70, R21 ;  /* 0x0000001546467221 */ /* 0x000fe20000010000 */
[----:B------:R-:W-:Y:S01]  /*12080*/  FADD.FTZ R57, R40, R57 ;  /* 0x0000003928397221 */ /* 0x000fe20000010000 */
[----:B------:R-:W3:Y:S02]  /*12090*/  LDSM.16.MT88.4 R20, [R68+0x1800] ;  /* 0x001800004414783b */ /* 0x000ee40000004200 */
[----:B------:R-:W-:Y:S01]  /*120a0*/  FADD.FTZ R75, R75, R70 ;  /* 0x000000464b4b7221 */ /* 0x000fe20000010000 */
[C---:B------:R-:W-:Y:S01]  /*120b0*/  HMMA.16816.F32.BF16 R96, R16.reuse, R28, R96 ;  /* 0x0000001c1060723c */ /* 0x040fe20000041860 */
[----:B------:R-:W5:Y:S02]  /*120c0*/  MUFU.EX2 R34, R34 ;  /* 0x0000002200227308 */ /* 0x000f640000000800 */
[----:B------:R-:W-:Y:S01]  /*120d0*/  FADD.FTZ R90, R90, R75 ;  /* 0x0000004b5a5a7221 */ /* 0x000fe20000010000 */
[----:B------:R-:W-:Y:S01]  /*120e0*/  F2FP.BF16.F32.PACK_AB R28, R80, R39 ;  /* 0x00000027501c723e */ /* 0x000fe200000010ff */
[----:B------:R-:W-:Y:S01]  /*120f0*/  FADD.FTZ R44, R44, R57 ;  /* 0x000000392c2c7221 */ /* 0x000fe20000010000 */
[----:B----4-:R-:W-:Y:S01]  /*12100*/  F2FP.BF16.F32.PACK_AB R29, R61, R46 ;  /* 0x0000002e3d1d723e */ /* 0x010fe200000010ff */
[----:B------:R-:W-:Y:S01]  /*12110*/  FADD.FTZ R91, R91, R90 ;  /* 0x0000005a5b5b7221 */ /* 0x000fe20000010000 */
[----:B------:R-:W-:Y:S01]  /*12120*/  HMMA.16816.F32.BF16 R92, R16, R30, R92 ;  /* 0x0000001e105c723c */ /* 0x000fe2000004185c */
[----:B------:R-:W4:Y:S02]  /*12130*/  LDSM.16.MT88.4 R16, [R117+0x4c00] ;  /* 0x004c00007510783b */ /* 0x000f240000004200 */
[----:B------:R-:W-:Y:S01]  /*12140*/  MUFU.EX2 R42, R42 ;  /* 0x0000002a002a7308 */ /* 0x000fe20000000800 */
[----:B------:R-:W-:Y:S01]  /*12150*/  FADD.FTZ R140, R140, R91 ;  /* 0x0000005b8c8c7221 */ /* 0x000fe20000010000 */
[----:B------:R-:W-:Y:S01]  /*12160*/  F2FP.BF16.F32.PACK_AB R30, R32, R41 ;  /* 0x00000029201e723e */ /* 0x000fe200000010ff */
[----:B------:R-:W-:Y:S01]  /*12170*/  FADD.FTZ R59, R59, R44 ;  /* 0x0000002c3b3b7221 */ /* 0x000fe20000010000 */
[----:B--2---:R-:W-:Y:S01]  /*12180*/  F2FP.BF16.F32.PACK_AB R31, R48, R15 ;  /* 0x0000000f301f723e */ /* 0x004fe200000010ff */
[----:B------:R-:W-:Y:S01]  /*12190*/  FADD.FTZ R140, R133, R140 ;  /* 0x0000008c858c7221 */ /* 0x000fe20000010000 */
[----:B------:R-:W-:Y:S01]  /*121a0*/  MOV R90, R67 ;  /* 0x00000043005a7202 */ /* 0x000fe20000000f00 */
[----:B------:R-:W-:Y:S03]  /*121b0*/  FADD.FTZ R46, R46, R59 ;  /* 0x0000003b2e2e7221 */ /* 0x000fe60000010000 */
[----:B------:R-:W2:Y:S01]  /*121c0*/  MUFU.EX2 R87, R66 ;  /* 0x0000004200577308 */ /* 0x000ea20000000800 */
[----:B------:R-:W-:Y:S01]  /*121d0*/  FADD.FTZ R129, R129, R140 ;  /* 0x0000008c81817221 */ /* 0x000fe20000010000 */
[----:B------:R-:W-:Y:S01]  /*121e0*/  MOV R91, R65 ;  /* 0x00000041005b7202 */ /* 0x000fe20000000f00 */
[C---:B-1----:R-:W-:Y:S05]  /*121f0*/  HMMA.16816.F32.BF16 R104, R28.reuse, R24, R104 ;  /* 0x000000181c68723c */ /* 0x042fea0000041868 */
[----:B------:R-:W-:Y:S01]  /*12200*/  FADD.FTZ R134, R134, R129 ;  /* 0x0000008186867221 */ /* 0x000fe20000010000 */
[----:B------:R-:W-:Y:S01]  /*12210*/  FADD.FTZ R46, R61, R46 ;  /* 0x0000002e3d2e7221 */ /* 0x000fe20000010000 */
[----:B------:R-:W-:Y:S01]  /*12220*/  MUFU.EX2 R50, R50 ;  /* 0x0000003200327308 */ /* 0x000fe20000000800 */
[C---:B------:R-:W-:Y:S03]  /*12230*/  HMMA.16816.F32.BF16 R100, R28.reuse, R26, R100 ;  /* 0x0000001a1c64723c */ /* 0x040fe60000041864 */
[----:B------:R-:W-:Y:S01]  /*12240*/  FADD.FTZ R25, R137, R134 ;  /* 0x0000008689197221 */ /* 0x000fe20000010000 */
[----:B------:R-:W-:Y:S03]  /*12250*/  FADD.FTZ R15, R15, R46 ;  /* 0x0000002e0f0f7221 */ /* 0x000fe60000010000 */
[----:B------:R-:W-:Y:S01]  /*12260*/  FADD.FTZ R25, R142, R25 ;  /* 0x000000198e197221 */ /* 0x000fe20000010000 */
[C---:B---3--:R-:W-:Y:S01]  /*12270*/  HMMA.16816.F32.BF16 R96, R28.reuse, R20, R96 ;  /* 0x000000141c60723c */ /* 0x048fe20000041860 */
[----:B------:R-:W1:Y:S02]  /*12280*/  MUFU.EX2 R43, R43 ;  /* 0x0000002b002b7308 */ /* 0x000e640000000800 */
[----:B------:R-:W-:Y:S01]  /*12290*/  FADD.FTZ R136, R136, R25 ;  /* 0x0000001988887221 */ /* 0x000fe20000010000 */
[----:B------:R-:W-:Y:S01]  /*122a0*/  FADD.FTZ R15, R48, R15 ;  /* 0x0000000f300f7221 */ /* 0x000fe20000010000 */
[----:B------:R-:W3:Y:S01]  /*122b0*/  LDSM.16.MT88.4 R24, [R68+0x1c00] ;  /* 0x001c00004418783b */ /* 0x000ee20000004200 */
[----:B-----5:R-:W-:Y:S01]  /*122c0*/  F2FP.BF16.F32.PACK_AB R20, R34, R47 ;  /* 0x0000002f2214723e */ /* 0x020fe200000010ff */
[----:B------:R-:W-:Y:S01]  /*122d0*/  FADD.FTZ R37, R37, R136 ;  /* 0x0000008825257221 */ /* 0x000fe20000010000 */
[----:B------:R-:W-:Y:S03]  /*122e0*/  HMMA.16816.F32.BF16 R92, R28, R22, R92 ;  /* 0x000000161c5c723c */ /* 0x000fe6000004185c */
[----:B------:R-:W-:Y:S01]  /*122f0*/  MUFU.EX2 R45, R45 ;  /* 0x0000002d002d7308 */ /* 0x000fe20000000800 */
[----:B------:R-:W-:Y:S01]  /*12300*/  FADD.FTZ R132, R132, R37 ;  /* 0x0000002584847221 */ /* 0x000fe20000010000 */
[----:B--2---:R-:W-:Y:S03]  /*12310*/  F2FP.BF16.F32.PACK_AB R22, R87, R42 ;  /* 0x0000002a5716723e */ /* 0x004fe600000010ff */
[----:B------:R-:W-:Y:S05]  /*12320*/  FADD.FTZ R35, R35, R132 ;  /* 0x0000008423237221 */ /* 0x000fea0000010000 */
[----:B------:R-:W2:Y:S01]  /*12330*/  MUFU.EX2 R88, R69 ;  /* 0x0000004500587308 */ /* 0x000ea20000000800 */
[----:B-1----:R-:W-:Y:S01]  /*12340*/  F2FP.BF16.F32.PACK_AB R21, R43, R50 ;  /* 0x000000322b15723e */ /* 0x002fe200000010ff */
[----:B------:R-:W-:Y:S01]  /*12350*/  FADD.FTZ R14, R14, R35 ;  /* 0x000000230e0e7221 */ /* 0x000fe20000010000 */
[----:B------:R-:W-:Y:S03]  /*12360*/  FADD.FTZ R50, R50, R15 ;  /* 0x0000000f32327221 */ /* 0x000fe60000010000 */
[----:B------:R-:W-:Y:S01]  /*12370*/  FADD.FTZ R14, R33, R14 ;  /* 0x0000000e210e7221 */ /* 0x000fe20000010000 */
[----:B------:R-:W-:Y:S03]  /*12380*/  FADD.FTZ R50, R43, R50 ;  /* 0x000000322b327221 */ /* 0x000fe60000010000 */
[----:B------:R-:W-:Y:S04]  /*12390*/  FADD.FTZ R39, R39, R14 ;  /* 0x0000000e27277221 */ /* 0x000fe80000010000 */
[----:B------:R-:W-:Y:S01]  /*123a0*/  FADD.FTZ R80, R80, R39 ;  /* 0x0000002750507221 */ /* 0x000fe20000010000 */
[----:B--2---:R-:W-:Y:S03]  /*123b0*/  F2FP.BF16.F32.PACK_AB R23, R88, R45 ;  /* 0x0000002d5817723e */ /* 0x004fe600000010ff */
[----:B------:R-:W-:Y:S01]  /*123c0*/  FADD.FTZ R41, R41, R80 ;  /* 0x0000005029297221 */ /* 0x000fe20000010000 */
[----:B------:R-:W-:Y:S03]  /*123d0*/  FADD.FTZ R45, R45, R50 ;  /* 0x000000322d2d7221 */ /* 0x000fe60000010000 */
[----:B------:R-:W-:Y:S01]  /*123e0*/  FADD.FTZ R32, R32, R41 ;  /* 0x0000002920207221 */ /* 0x000fe20000010000 */
[----:B------:R-:W-:Y:S01]  /*123f0*/  FADD.FTZ R88, R88, R45 ;  /* 0x0000002d58587221 */ /* 0x000fe20000010000 */
[C---:B----4-:R-:W-:Y:S05]  /*12400*/  HMMA.16816.F32.BF16 R104, R20.reuse, R16, R104 ;  /* 0x000000101468723c */ /* 0x050fea0000041868 */
[----:B------:R-:W-:Y:S03]  /*12410*/  FADD.FTZ R47, R47, R32 ;  /* 0x000000202f2f7221 */ /* 0x000fe60000010000 */
[C---:B------:R-:W-:Y:S03]  /*12420*/  HMMA.16816.F32.BF16 R100, R20.reuse, R18, R100 ;  /* 0x000000121464723c */ /* 0x040fe60000041864 */
[----:B------:R-:W-:Y:S04]  /*12430*/  FADD.FTZ R15, R34, R47 ;  /* 0x0000002f220f7221 */ /* 0x000fe80000010000 */
[----:B------:R-:W-:Y:S01]  /*12440*/  FADD.FTZ R42, R42, R15 ;  /* 0x0000000f2a2a7221 */ /* 0x000fe20000010000 */
[C---:B---3--:R-:W-:Y:S03]  /*12450*/  HMMA.16816.F32.BF16 R96, R20.reuse, R24, R96 ;  /* 0x000000181460723c */ /* 0x048fe60000041860 */
[----:B------:R-:W-:Y:S05]  /*12460*/  FADD.FTZ R87, R87, R42 ;  /* 0x0000002a57577221 */ /* 0x000fea0000010000 */
[----:B------:R-:W-:Y:S01]  /*12470*/  HMMA.16816.F32.BF16 R92, R20, R26, R92 ;  /* 0x0000001a145c723c */ /* 0x000fe2000004185c */
[----:B------:R-:W-:Y:S08]  /*12480*/  @!UPT UIADD3 URZ, UPT, UPT, URZ, URZ, URZ ;  /* 0x000000fffffff290 */ /* 0x000ff0000fffe0ff */
[----:B------:R-:W-:Y:S11]  /*12490*/  @P0 BRA `(.L_x_4336) ;  /* 0xffffffc400f00947 */ /* 0x000ff6000383ffff */
.L_x_4332:
        /* <DEDUP_REMOVED lines=8> */
[----:B------:R-:W4:Y:S01]  /*12520*/  S2R R8, SR_CTAID.Y ;  /* 0x0000000000087919 */ /* 0x000f220000002600 */
[----:B------:R-:W-:Y:S02]  /*12530*/  LOP3.LUT R5, R5, 0x3e00, R126, 0xf8, !PT ;  /* 0x00003e0005057812 */ /* 0x000fe400078ef87e */
[----:B------:R-:W-:-:S02]  /*12540*/  LOP3.LUT R16, R125, 0x40, RZ, 0xc0, !PT ;  /* 0x000000407d107812 */ /* 0x000fc400078ec0ff */
[----:B------:R-:W-:Y:S02]  /*12550*/  LOP3.LUT R12, R125, 0x20, RZ, 0xc0, !PT ;  /* 0x000000207d0c7812 */ /* 0x000fe400078ec0ff */
[----:B------:R-:W-:Y:S01]  /*12560*/  LOP3.LUT P5, RZ, R84, 0x3, RZ, 0xc0, !PT ;  /* 0x0000000354ff7812 */ /* 0x000fe200078ac0ff */
[----:B-1----:R-:W-:Y:S01]  /*12570*/  FADD.FTZ R7, R0, R87 ;  /* 0x0000005700077221 */ /* 0x002fe20000010000 */
[----:B---3--:R-:W-:-:S04]  /*12580*/  FADD.FTZ R9, R9, R88 ;  /* 0x0000005809097221 */ /* 0x008fc80000010000 */
[----:B------:R-:W1:Y:S04]  /*12590*/  SHFL.BFLY PT, R2, R7, 0x1, 0x1f ;  /* 0x0c201f0007027f89 */ /* 0x000e6800000e0000 */
[----:B------:R-:W3:Y:S01]  /*125a0*/  SHFL.BFLY PT, R0, R9, 0x1, 0x1f ;  /* 0x0c201f0009007f89 */ /* 0x000ee200000e0000 */
[----:B-1----:R-:W-:Y:S01]  /*125b0*/  FADD.FTZ R2, R7, R2 ;  /* 0x0000000207027221 */ /* 0x002fe20000010000 */
[----:B------:R-:W-:Y:S02]  /*125c0*/  LOP3.LUT R7, R5, 0x20, R116, 0xf8, !PT ;  /* 0x0000002005077812 */ /* 0x000fe400078ef874 */
[----:B------:R-:W1:Y:S01]  /*125d0*/  LDC.U8 R5, c[0x0][0x548] ;  /* 0x00015200ff057b82 */ /* 0x000e620000000000 */
[----:B------:R-:W5:Y:S01]  /*125e0*/  MUFU.RCP R4, R2 ;  /* 0x0000000200047308 */ /* 0x000f620000001000 */
[----:B------:R-:W-:Y:S01]  /*125f0*/  FSETP.NE.FTZ.AND P1, PT, R2, RZ, PT ;  /* 0x000000ff0200720b */ /* 0x000fe20003f35000 */
[----:B---3--:R-:W-:Y:S01]  /*12600*/  FADD.FTZ R0, R9, R0 ;  /* 0x0000000009007221 */ /* 0x008fe20000010000 */
[----:B------:R-:W-:Y:S01]  /*12610*/  LOP3.LUT R6, R7, R6, RZ, 0xfc, !PT ;  /* 0x0000000607067212 */ /* 0x000fe200078efcff */
[----:B------:R-:W3:Y:S03]  /*12620*/  S2R R9, SR_CTAID.Z ;  /* 0x0000000000097919 */ /* 0x000ee60000002700 */
[----:B------:R-:W-:Y:S01]  /*12630*/  FSETP.NE.FTZ.AND P0, PT, R0, RZ, PT ;  /* 0x000000ff0000720b */ /* 0x000fe20003f15000 */
[----:B------:R-:W4:Y:S01]  /*12640*/  MUFU.RCP R3, R0 ;  /* 0x0000000000037308 */ /* 0x000f220000001000 */
[----:B------:R-:W-:Y:S01]  /*12650*/  LEA R11, R6, UR6, 0x1 ;  /* 0x00000006060b7c11 */ /* 0x000fe2000f8e08ff */
[----:B------:R-:W2:Y:S03]  /*12660*/  S2UR UR6, SR_CTAID.X ;  /* 0x00000000000679c3 */ /* 0x000ea60000002500 */
[----:B------:R-:W-:-:S02]  /*12670*/  IADD3 R15, PT, PT, R11, -R16, RZ ;  /* 0x800000100b0f7210 */ /* 0x000fc40007ffe0ff */
[----:B------:R-:W-:Y:S01]  /*12680*/  IADD3 R19, PT, PT, R11, -R12, RZ ;  /* 0x8000000c0b137210 */ /* 0x000fe20007ffe0ff */
[----:B------:R-:W2:Y:S01]  /*12690*/  @P1 MUFU.LG2 R2, R2 ;  /* 0x0000000200021308 */ /* 0x000ea20000000c00 */
[----:B-----5:R-:W-:Y:S01]  /*126a0*/  FSEL R4, R4, 1, P1 ;  /* 0x3f80000004047808 */ /* 0x020fe20000800000 */
[----:B------:R-:W5:Y:S01]  /*126b0*/  @P2 LDC.64 R6, c[0x0][0x408] ;  /* 0x00010200ff062b82 */ /* 0x000f620000000a00 */
[----:B------:R-:W-:-:S03]  /*126c0*/  IADD3 R12, PT, PT, -R12, R15, RZ ;  /* 0x0000000f0c0c7210 */ /* 0x000fc60007ffe1ff */
        /* <DEDUP_REMOVED lines=12> */
[----:B------:R-:W-:Y:S01]  /*12790*/  ISETP.NE.OR P4, PT, R108, -0x1, !P3 ;  /* 0xffffffff6c00780c */ /* 0x000fe20005f85670 */
[----:B--2---:R-:W-:Y:S01]  /*127a0*/  @P1 FMUL.FTZ R2, R2, 0.69314718246459960938 ;  /* 0x3f31721802021820 */ /* 0x004fe20000410000 */
[----:B------:R-:W-:Y:S01]  /*127b0*/  F2FP.BF16.F32.PACK_AB R104, R105, R104 ;  /* 0x000000686968723e */ /* 0x000fe200000010ff */
[C---:B------:R-:W-:Y:S01]  /*127c0*/  FMUL.FTZ R106, R3.reuse, R106 ;  /* 0x0000006a036a7220 */ /* 0x040fe20000410000 */
[C---:B------:R-:W-:Y:S01]  /*127d0*/  FMUL.FTZ R107, R3.reuse, R107 ;  /* 0x0000006b036b7220 */ /* 0x040fe20000410000 */
[----:B------:R-:W2:Y:S01]  /*127e0*/  @!P2 LDC.64 R4, c[0x0][0x400] ;  /* 0x00010000ff04ab82 */ /* 0x000ea20000000a00 */
[C---:B------:R-:W-:Y:S01]  /*127f0*/  FMUL.FTZ R102, R3.reuse, R102 ;  /* 0x0000006603667220 */ /* 0x040fe20000410000 */
[C---:B------:R-:W-:Y:S01]  /*12800*/  FMUL.FTZ R103, R3.reuse, R103 ;  /* 0x0000006703677220 */ /* 0x040fe20000410000 */
[C---:B------:R-:W-:Y:S01]  /*12810*/  FMUL.FTZ R98, R3.reuse, R98 ;  /* 0x0000006203627220 */ /* 0x040fe20000410000 */
[C---:B------:R-:W-:Y:S01]  /*12820*/  FMUL.FTZ R99, R3.reuse, R99 ;  /* 0x0000006303637220 */ /* 0x040fe20000410000 */
[C---:B------:R-:W-:Y:S01]  /*12830*/  FMUL.FTZ R94, R3.reuse, R94 ;  /* 0x0000005e035e7220 */ /* 0x040fe20000410000 */
[----:B------:R-:W-:Y:S01]  /*12840*/  FMUL.FTZ R3, R3, R95 ;  /* 0x0000005f03037220 */ /* 0x000fe20000410000 */
[----:B------:R-:W-:Y:S01]  /*12850*/  F2FP.BF16.F32.PACK_AB R106, R107, R106 ;  /* 0x0000006a6b6a723e */ /* 0x000fe200000010ff */
[----:B------:R-:W3:Y:S01]  /*12860*/  @!P3 LDC R10, c[0x0][0x3e0] ;  /* 0x0000f800ff0abb82 */ /* 0x000ee20000000800 */
[----:B------:R-:W-:Y:S01]  /*12870*/  F2FP.BF16.F32.PACK_AB R100, R101, R100 ;  /* 0x000000646564723e */ /* 0x000fe200000010ff */
[----:B-----5:R-:W-:Y:S01]  /*12880*/  @P2 IMAD.WIDE.U32 R22, R108, R6, RZ ;  /* 0x000000066c162225 */ /* 0x020fe200078e00ff */
[----:B------:R-:W-:Y:S01]  /*12890*/  F2FP.BF16.F32.PACK_AB R102, R103, R102 ;  /* 0x000000666766723e */ /* 0x000fe200000010ff */
[----:B------:R1:W-:Y:S01]  /*128a0*/  STS [R11], R104 ;  /* 0x000000680b007388 */ /* 0x0003e20000000800 */
[----:B------:R-:W-:Y:S01]  /*128b0*/  F2FP.BF16.F32.PACK_AB R96, R97, R96 ;  /* 0x000000606160723e */ /* 0x000fe200000010ff */
[----:B----4-:R-:W-:Y:S01]  /*128c0*/  @P0 FMUL.FTZ R0, R0, 0.69314718246459960938 ;  /* 0x3f31721800000820 */ /* 0x010fe20000410000 */
[----:B------:R-:W-:Y:S01]  /*128d0*/  F2FP.BF16.F32.PACK_AB R98, R99, R98 ;  /* 0x000000626362723e */ /* 0x000fe200000010ff */
[----:B------:R-:W4:Y:S01]  /*128e0*/  @P1 LDC R14, c[0x0][0x458] ;  /* 0x00011600ff0e1b82 */ /* 0x000f220000000800 */
[----:B------:R-:W-:Y:S01]  /*128f0*/  F2FP.BF16.F32.PACK_AB R92, R93, R92 ;  /* 0x0000005c5d5c723e */ /* 0x000fe200000010ff */
[----:B------:R2:W-:Y:S01]  /*12900*/  STS [R11+0x200], R106 ;  /* 0x0002006a0b007388 */ /* 0x0005e20000000800 */
[----:B------:R-:W-:Y:S01]  /*12910*/  F2FP.BF16.F32.PACK_AB R3, R3, R94 ;  /* 0x0000005e0303723e */ /* 0x000fe200000010ff */
[----:B------:R-:W-:Y:S01]  /*12920*/  USHF.L.U32 UR6, UR6, 0x6, URZ ;  /* 0x0000000606067899 */ /* 0x000fe200080006ff */
[----:B------:R-:W-:Y:S01]  /*12930*/  MOV R6, 0x7f800000 ;  /* 0x7f80000000067802 */ /* 0x000fe20000000f00 */
[----:B------:R2:W-:Y:S01]  /*12940*/  STS [R19+0x10], R100 ;  /* 0x0000106413007388 */ /* 0x0005e20000000800 */
[----:B-1----:R-:W-:Y:S01]  /*12950*/  @P0 FFMA.FTZ R6, R65, R16, R0 ;  /* 0x0000001041060223 */ /* 0x002fe20000010000 */
[----:B------:R-:W1:Y:S01]  /*12960*/  @P3 LDC R17, c[0x0][0x454] ;  /* 0x00011500ff113b82 */ /* 0x000e620000000800 */
[----:B--2---:R-:W-:Y:S01]  /*12970*/  @!P2 IMAD.WIDE.U32 R20, R8, R4, RZ ;  /* 0x000000040814a225 */ /* 0x004fe200078e00ff */
[----:B------:R2:W-:Y:S01]  /*12980*/  STS [R19+0x210], R102 ;  /* 0x0002106613007388 */ /* 0x0005e20000000800 */
[----:B------:R-:W-:-:S02]  /*12990*/  SHF.R.U32.HI R0, RZ, 0x2, R84 ;  /* 0x00000002ff007819 */ /* 0x000fc40000011654 */
[----:B------:R-:W-:Y:S01]  /*129a0*/  @!P2 IMAD R5, R8, R5, R21 ;  /* 0x000000050805a224 */ /* 0x000fe200078e0215 */
[----:B------:R2:W-:Y:S01]  /*129b0*/  STS [R15+0x20], R96 ;  /* 0x000020600f007388 */ /* 0x0005e20000000800 */
[----:B------:R-:W-:Y:S01]  /*129c0*/  @P2 IMAD R5, R108, R7, R23 ;  /* 0x000000076c052224 */ /* 0x000fe200078e0217 */
[----:B------:R-:W-:Y:S01]  /*129d0*/  MOV R7, 0x7f800000 ;  /* 0x7f80000000077802 */ /* 0x000fe20000000f00 */
[C---:B---3--:R-:W-:Y:S01]  /*129e0*/  @!P3 IMAD R10, R8.reuse, R10, R9 ;  /* 0x0000000a080ab224 */ /* 0x048fe200078e0209 */
[----:B------:R2:W-:Y:S01]  /*129f0*/  STS [R15+0x220], R98 ;  /* 0x000220620f007388 */ /* 0x0005e20000000800 */
[-C--:B------:R-:W-:Y:S02]  /*12a00*/  @!P4 IMAD R108, R8, R13.reuse, RZ ;  /* 0x0000000d086cc224 */ /* 0x080fe400078e02ff */
[----:B------:R-:W-:Y:S01]  /*12a10*/  @!P3 IMAD R4, R10, R13, RZ ;  /* 0x0000000d0a04b224 */ /* 0x000fe200078e02ff */
[----:B------:R2:W-:Y:S01]  /*12a20*/  STS [R12+0x30], R92 ;  /* 0x0000305c0c007388 */ /* 0x0005e20000000800 */
[----:B----4-:R-:W-:-:S03]  /*12a30*/  @P1 FFMA.FTZ R7, R67, R14, R2 ;  /* 0x0000000e43071223 */ /* 0x010fc60000010002 */
[----:B------:R2:W-:Y:S01]  /*12a40*/  STS [R12+0x230], R3 ;  /* 0x000230030c007388 */ /* 0x0005e20000000800 */
[----:B-1----:R-:W-:Y:S01]  /*12a50*/  @P3 IMAD R4, R9, R17, R108 ;  /* 0x0000001109043224 */ /* 0x002fe200078e026c */
        /* <DEDUP_REMOVED lines=17> */
.L_x_4338:
[----:B------:R-:W-:Y:S05]  /*12b70*/  BSYNC.RECONVERGENT B0 ;  /* 0x0000000000007941 */ /* 0x000fea0003800200 */
.L_x_4337:
        /* <DEDUP_REMOVED lines=38> */
.L_x_4339:
        /* <DEDUP_REMOVED lines=10> */
.L_x_4935:


//--------------------- .text._ZN5flash24flash_fwd_splitkv_kernelI23Flash_fwd_kernel_traitsILi32ELi64ELi128ELi4ELb0ELb0EN7cutlass10bfloat16_tE19Flash_kernel_traitsILi32ELi64ELi128ELi4ES3_EELb1ELb0ELb0ELb0ELb1ELb0ELb1ELb0EEEvNS_16Flash_fwd_paramsE --------------------------
	.section	.text._ZN5flash24flash_fwd_splitkv_kernelI23Flash_fwd_kernel_traitsILi32ELi64ELi128ELi4ELb0ELb0EN7cutlass10bfloat16_tE19Flash_kernel_traitsILi32ELi64ELi128ELi4ES3_EELb1ELb0ELb0ELb0ELb1ELb0ELb1ELb0EEEvNS_16Flash_fwd_paramsE,"ax",@progbits
	.align	128
        .global         _ZN5flash24flash_fwd_splitkv_kernelI23Flash_fwd_kernel_traitsILi32ELi64ELi128ELi4ELb0ELb0EN7cutlass10bfloat16_tE19Flash_kernel_traitsILi32ELi64ELi128ELi4ES3_EELb1ELb0ELb0ELb0ELb1ELb0ELb1ELb0EEEvNS_16Flash_fwd_paramsE
        .type           _ZN5flash24flash_fwd_splitkv_kernelI23Flash_fwd_kernel_traitsILi32ELi64ELi128ELi4ELb0ELb0EN7cutlass10bfloat16_tE19Flash_kernel_traitsILi32ELi64ELi128ELi4ES3_EELb1ELb0ELb0ELb0ELb1ELb0ELb1ELb0EEEvNS_16Flash_fwd_paramsE,@function
        .size           _ZN5flash24flash_fwd_splitkv_kernelI23Flash_fwd_kernel_traitsILi32ELi64ELi128ELi4ELb0ELb0EN7cutlass10bfloat16_tE19Flash_kernel_traitsILi32ELi64ELi128ELi4ES3_EELb1ELb0ELb0ELb0ELb1ELb0ELb1ELb0EEEvNS_16Flash_fwd_paramsE,(.L_x_4936 - _ZN5flash24flash_fwd_splitkv_kernelI23Flash_fwd_kernel_traitsILi32ELi64ELi128ELi4ELb0ELb0EN7cutlass10bfloat16_tE19Flash_kernel_traitsILi32ELi64ELi128ELi4ES3_EELb1ELb0ELb0ELb0ELb1ELb0ELb1ELb0EEEvNS_16Flash_fwd_paramsE)
        .other          _ZN5flash24flash_fwd_splitkv_kernelI23Flash_fwd_kernel_traitsILi32ELi64ELi128ELi4ELb0ELb0EN7cutlass10bfloat16_tE19Flash_kernel_traitsILi32ELi64ELi128ELi4ES3_EELb1ELb0ELb0ELb0ELb1ELb0ELb1ELb0EEEvNS_16Flash_fwd_paramsE,@"STO_CUDA_ENTRY STV_DEFAULT"
_ZN5flash24flash_fwd_splitkv_kernelI23Flash_fwd_kernel_traitsILi32ELi64ELi128ELi4ELb0ELb0EN7cutlass10bfloat16_tE19Flash_kernel_traitsILi32ELi64ELi128ELi4ES3_EELb1ELb0ELb0ELb0ELb1ELb0ELb1ELb0EEEvNS_16Flash_fwd_paramsE:
.text._ZN5flash24flash_fwd_splitkv_kernelI23Flash_fwd_kernel_traitsILi32ELi64ELi128ELi4ELb0ELb0EN7cutlass10bfloat16_tE19Flash_kernel_traitsILi32ELi64ELi128ELi4ES3_EELb1ELb0ELb0ELb0ELb1ELb0ELb1ELb0EEEvNS_16Flash_fwd_paramsE:
        /* <DEDUP_REMOVED lines=38> */
[----:B------:R-:W-:Y:S01]  /*0260*/  IADD3 R16, P1, PT, R9, R2, RZ ;  /* 0x0000000209107210 */ /* 0x000fe20007f3e0ff */
[----:B------:R-:W-:Y:S01]  /*0270*/  IMAD.MOV.U32 R4, RZ, RZ, -0x1 ;  /* 0xffffffffff047424 */ /* 0x000fe200078e00ff */
[C---:B------:R-:W-:Y:S02]  /*0280*/  ISETP.EQ.OR.EX P6, PT, R3.reuse, RZ, !P5, P6 ;  /* 0x000000ff0300720c */ /* 0x040fe40006fc2760 */
[----:B------:R-:W-:Y:S02]  /*0290*/  ISETP.NE.U32.AND P2, PT, R2, RZ, PT ;  /* 0x000000ff0200720c */ /* 0x000fe40003f45070 */
[----:B----4-:R-:W-:Y:S02]  /*02a0*/  ISETP.NE.U32.AND P3, PT, RZ, UR4, PT ;  /* 0x00000004ff007c0c */ /* 0x010fe4000bf65070 */
[----:B------:R-:W-:Y:S02]  /*02b0*/  ISETP.NE.AND.EX P2, PT, R3, RZ, PT, P2 ;  /* 0x000000ff0300720c */ /* 0x000fe40003f45320 */
[----:B------:R-:W-:-:S11]  /*02c0*/  ISETP.NE.AND.EX P3, PT, RZ, UR5, PT, P3 ;  /* 0x00000005ff007c0c */ /* 0x000fd6000bf65330 */
[----:B------:R-:W2:Y:S02]  /*02d0*/  @!P2 LDC R14, c[0x0][0x438] ;  /* 0x00010e00ff0eab82 */ /* 0x000ea40000000800 */
[----:B------:R-:W-:Y:S02]  /*02e0*/  @P3 IADD3 R12, P0, PT, R9, UR4, RZ ;  /* 0x00000004090c3c10 */ /* 0x000fe4000ff1e0ff */
[----:B-1----:R-:W-:-:S04]  /*02f0*/  SHF.R.U32.HI R10, RZ, 0x1e, R145 ;  /* 0x0000001eff0a7819 */ /* 0x002fc80000011691 */
[C---:B------:R-:W-:Y:S01]  /*0300*/  @P3 IADD3.X R13, PT, PT, R10.reuse, UR5, RZ, P0, !PT ;  /* 0x000000050a0d3c10 */ /* 0x040fe200087fe4ff */
[----:B------:R-:W-:-:S05]  /*0310*/  IMAD.X R17, R10, 0x1, R3, P1 ;  /* 0x000000010a117824 */ /* 0x000fca00008e0603 */
[----:B------:R1:W5:Y:S01]  /*0320*/  @!P6 LDG.E R4, desc[UR14][R16.64] ;  /* 0x0000000e1004e981 */ /* 0x000362000c1e1900 */
[----:B------:R-:W-:Y:S05]  /*0330*/  @!P2 BRA `(.L_x_4340) ;  /* 0x00000000000ca947 */ /* 0x000fea0003800000 */
[----:B------:R-:W2:Y:S02]  /*0340*/  @P5 LDG.E R3, desc[UR14][R16.64+0x4] ;  /* 0x0000040e10035981 */ /* 0x000ea4000c1e1900 */
[----:B--2--5:R-:W-:-:S06]  /*0350*/  @P5 IADD3 R14, PT, PT, R3, -R4, RZ ;  /* 0x80000004030e5210 */ /* 0x024fcc0007ffe0ff */
[----:B------:R3:W5:Y:S02]  /*0360*/  @!P5 LDG.E R14, desc[UR14][R16.64] ;  /* 0x0000000e100ed981 */ /* 0x000764000c1e1900 */
.L_x_4340:
        /* <DEDUP_REMOVED lines=8> */
[----:B------:R-:W4:Y:S01]  /*03f0*/  S2R R15, SR_CTAID.X ;  /* 0x00000000000f7919 */ /* 0x000f220000002500 */
[----:B------:R-:W3:Y:S01]  /*0400*/  @!P4 LDC R2, c[0x0][0x434] ;  /* 0x00010d00ff02cb82 */ /* 0x000ee20000000800 */
[----:B-----5:R-:W-:Y:S02]  /*0410*/  @P4 IMAD.IADD R2, R7, 0x1, -R8 ;  /* 0x0000000107024824 */ /* 0x020fe400078e0a08 */
[----:B----4-:R-:W-:-:S05]  /*0420*/  IMAD.SHL.U32 R107, R15, 0x40, RZ ;  /* 0x000000400f6b7824 */ /* 0x010fca00078e00ff */
[----:B---3--:R-:W-:-:S13]  /*0430*/  ISETP.GT.AND P1, PT, R2, R107, PT ;  /* 0x0000006b0200720c */ /* 0x008fda0003f24270 */
[----:B-1----:R-:W-:Y:S05]  /*0440*/  @!P1 EXIT ;  /* 0x000000000000994d */ /* 0x002fea0003800000 */
[----:B------:R-:W1:Y:S01]  /*0450*/  LDC R11, c[0x0][0x374] ;  /* 0x0000dd00ff0b7b82 */ /* 0x000e620000000800 */
[----:B------:R-:W-:Y:S01]  /*0460*/  @P0 IMAD.IADD R103, R24, 0x1, -R3 ;  /* 0x0000000118670824 */ /* 0x000fe200078e0a03 */
[----:B------:R-:W3:Y:S06]  /*0470*/  S2R R132, SR_TID.X ;  /* 0x0000000000847919 */ /* 0x000eec0000002100 */
[----:B------:R-:W4:Y:S08]  /*0480*/  LDC R17, c[0x0][0x438] ;  /* 0x00010e00ff117b82 */ /* 0x000f300000000800 */
[----:B------:R-:W5:Y:S01]  /*0490*/  @!P0 LDC R16, c[0x0][0x43c] ;  /* 0x00010f00ff108b82 */ /* 0x000f620000000800 */
[----:B-1----:R-:W-:-:S04]  /*04a0*/  IABS R13, R11 ;  /* 0x0000000b000d7213 */ /* 0x002fc80000000000 */
[----:B------:R-:W1:Y:S01]  /*04b0*/  I2F.RP R12, R13 ;  /* 0x0000000d000c7306 */ /* 0x000e620000209400 */
        /* <DEDUP_REMOVED lines=10> */
[----:B-1----:R-:W-:-:S03]  /*0560*/  VIADD R6, R6, 0xffffffe ;  /* 0x0ffffffe06067836 */ /* 0x002fc60000000000 */
[----:B------:R-:W-:Y:S01]  /*0570*/  ISETP.GE.AND P1, PT, R20, RZ, PT ;  /* 0x000000ff1400720c */ /* 0x000fe20003f26270 */
[----:B------:R-:W1:Y:S02]  /*0580*/  F2I.FTZ.U32.TRUNC.NTZ R7, R6 ;  /* 0x0000000600077305 */ /* 0x000e64000021f000 */
[--C-:B-1----:R-:W-:Y:S02]  /*0590*/  IMAD.MOV R0, RZ, RZ, -R7.reuse ;  /* 0x000000ffff007224 */ /* 0x102fe400078e0a07 */
[----:B------:R-:W-:Y:S02]  /*05a0*/  IMAD.MOV.U32 R6, RZ, RZ, RZ ;  /* 0x000000ffff067224 */ /* 0x000fe400078e00ff */
[----:B------:R-:W-:Y:S02]  /*05b0*/  IMAD R19, R0, R13, RZ ;  /* 0x0000000d00137224 */ /* 0x000fe400078e02ff */
[----:B------:R-:W1:Y:S02]  /*05c0*/  LDC R0, c[0x0][0x508] ;  /* 0x00014200ff007b82 */ /* 0x000e640000000800 */
[----:B------:R-:W-:-:S06]  /*05d0*/  IMAD.HI.U32 R19, R7, R19, R6 ;  /* 0x0000001307137227 */ /* 0x000fcc00078e0006 */
[----:B------:R-:W4:Y:S01]  /*05e0*/  @!P0 LDC.64 R6, c[0x0][0x488] ;  /* 0x00012200ff068b82 */ /* 0x000f220000000a00 */
[----:B------:R-:W-:-:S04]  /*05f0*/  IMAD.HI.U32 R12, R19, R18, RZ ;  /* 0x00000012130c7227 */ /* 0x000fc800078e00ff */
[----:B------:R-:W-:-:S05]  /*0600*/  IMAD R18, R12, R17, R18 ;  /* 0x000000110c127224 */ /* 0x000fca00078e0212 */
[----:B------:R-:W-:-:S13]  /*0610*/  ISETP.GT.U32.AND P2, PT, R13, R18, PT ;  /* 0x000000120d00720c */ /* 0x000fda0003f44070 */
[----:B------:R-:W-:Y:S01]  /*0620*/  @!P2 IMAD.IADD R18, R18, 0x1, -R13 ;  /* 0x000000011212a824 */ /* 0x000fe200078e0a0d */
[----:B----4-:R-:W-:Y:S01]  /*0630*/  @!P0 ISETP.NE.U32.AND P3, PT, R6, RZ, PT ;  /* 0x000000ff0600820c */ /* 0x010fe20003f65070 */
[----:B------:R-:W-:Y:S01]  /*0640*/  @!P2 VIADD R12, R12, 0x1 ;  /* 0x000000010c0ca836 */ /* 0x000fe20000000000 */
[----:B------:R-:W4:Y:S01]  /*0650*/  S2R R6, SR_CTAID.Y ;  /* 0x0000000000067919 */ /* 0x000f220000002600 */
[----:B------:R-:W-:Y:S02]  /*0660*/  ISETP.NE.AND P2, PT, R11, RZ, PT ;  /* 0x000000ff0b00720c */ /* 0x000fe40003f45270 */
[----:B------:R-:W-:Y:S01]  /*0670*/  @!P0 ISETP.NE.AND.EX P3, PT, R7, RZ, PT, P3 ;  /* 0x000000ff0700820c */ /* 0x000fe20003f65330 */
[----:B------:R-:W-:Y:S01]  /*0680*/  VIADD R7, R15, 0x1 ;  /* 0x000000010f077836 */ /* 0x000fe20000000000 */
[----:B------:R-:W-:Y:S02]  /*0690*/  ISETP.GE.U32.AND P4, PT, R18, R13, PT ;  /* 0x0000000d1200720c */ /* 0x000fe40003f86070 */
[----:B-----5:R-:W-:Y:S01]  /*06a0*/  @!P0 SEL R16, R16, RZ, P3 ;  /* 0x000000ff10108207 */ /* 0x020fe20001800000 */
[----:B------:R-:W-:-:S03]  /*06b0*/  IMAD R7, R7, 0x40, -R2 ;  /* 0x0000004007077824 */ /* 0x000fc600078e0a02 */
[----:B--2---:R-:W-:-:S05]  /*06c0*/  @!P0 IADD3 R103, PT, PT, R16, R14, -R3 ;  /* 0x0000000e10678210 */ /* 0x004fca0007ffe803 */
[----:B------:R-:W-:Y:S02]  /*06d0*/  VIADD R14, R103, 0x7f ;  /* 0x0000007f670e7836 */ /* 0x000fe40000000000 */
[----:B------:R-:W-:-:S03]  /*06e0*/  @P4 VIADD R12, R12, 0x1 ;  /* 0x000000010c0c4836 */ /* 0x000fc60000000000 */
[----:B-1----:R-:W-:Y:S01]  /*06f0*/  IADD3 R7, PT, PT, R14, R0, R7 ;  /* 0x000000000e077210 */ /* 0x002fe20007ffe007 */
[----:B------:R-:W-:Y:S01]  /*0700*/  @!P1 IMAD.MOV R12, RZ, RZ, -R12 ;  /* 0x000000ffff0c9224 */ /* 0x000fe200078e0a0c */
[----:B------:R-:W-:Y:S02]  /*0710*/  SHF.R.S32.HI R13, RZ, 0x1f, R14 ;  /* 0x0000001fff0d7819 */ /* 0x000fe4000001140e */
[----:B------:R-:W-:Y:S02]  /*0720*/  @!P2 LOP3.LUT R12, RZ, R11, RZ, 0x33, !PT ;  /* 0x0000000bff0ca212 */ /* 0x000fe400078e33ff */
[----:B------:R-:W-:Y:S02]  /*0730*/  SHF.R.S32.HI R16, RZ, 0x1f, R7 ;  /* 0x0000001fff107819 */ /* 0x000fe40000011407 */
[----:B------:R-:W-:Y:S02]  /*0740*/  LEA.HI R13, R13, R14, RZ, 0x7 ;  /* 0x0000000e0d0d7211 */ /* 0x000fe400078f38ff */
[----:B------:R-:W-:Y:S01]  /*0750*/  LEA.HI R16, R16, R7, RZ, 0x7 ;  /* 0x0000000710107211 */ /* 0x000fe200078f38ff */
[----:B----4-:R-:W-:Y:S01]  /*0760*/  IMAD R137, R12, R6, RZ ;  /* 0x000000060c897224 */ /* 0x010fe200078e02ff */
[----:B------:R-:W-:Y:S01]  /*0770*/  SHF.R.S32.HI R13, RZ, 0x7, R13 ;  /* 0x00000007ff0d7819 */ /* 0x000fe2000001140d */
[----:B------:R-:W-:Y:S01]  /*0780*/  IMAD.MOV R7, RZ, RZ, -R145 ;  /* 0x000000ffff077224 */ /* 0x000fe200078e0a91 */
[----:B------:R-:W-:-:S02]  /*0790*/  SHF.R.S32.HI R16, RZ, 0x7, R16 ;  /* 0x00000007ff107819 */ /* 0x000fc40000011410 */
[----:B------:R-:W-:Y:S01]  /*07a0*/  VIADDMNMX R13, R137, R12, R13, PT ;  /* 0x0000000c890d7246 */ /* 0x000fe2000380010d */
[----:B------:R-:W-:-:S03]  /*07b0*/  IMAD R22, R5, R7, R22 ;  /* 0x0000000705167224 */ /* 0x000fc600078e0216 */
[----:B------:R-:W-:-:S04]  /*07c0*/  VIMNMX R102, PT, PT, R13, R16, PT ;  /* 0x000000100d667248 */ /* 0x000fc80003fe0100 */
[----:B------:R-:W-:-:S13]  /*07d0*/  ISETP.GE.AND P0, PT, R137, R102, PT ;  /* 0x000000668900720c */ /* 0x000fda0003f06270 */
[----:B---3--:R-:W-:Y:S05]  /*07e0*/  @!P0 BRA `(.L_x_4341) ;  /* 0x0000000000b08947 */ /* 0x008fea0003800000 */
[----:B------:R-:W1:Y:S01]  /*07f0*/  LDC.64 R8, c[0x0][0x430] ;  /* 0x00010c00ff087b82 */ /* 0x000e620000000a00 */
[----:B------:R-:W2:Y:S01]  /*0800*/  LDCU UR4, c[0x0][0x44c] ;  /* 0x00008980ff0477ac */ /* 0x000ea20008000800 */
[----:B------:R-:W-:Y:S01]  /*0810*/  IMAD.IADD R2, R2, 0x1, -R107 ;  /* 0x0000000102027824 */ /* 0x000fe200078e0a6b */
[----:B------:R-:W-:Y:S01]  /*0820*/  SHF.R.U32.HI R11, RZ, 0x3, R132 ;  /* 0x00000003ff0b7819 */ /* 0x000fe20000011684 */
[----:B------:R-:W3:Y:S03]  /*0830*/  LDCU.64 UR6, c[0x0][0x3f8] ;  /* 0x00007f00ff0677ac */ /* 0x000ee60008000a00 */
[C---:B------:R-:W-:Y:S01]  /*0840*/  ISETP.GE.AND P1, PT, R11.reuse, R2, PT ;  /* 0x000000020b00720c */ /* 0x040fe20003f26270 */
[----:B------:R-:W-:-:S05]  /*0850*/  VIADD R7, R11, 0x10 ;  /* 0x000000100b077836 */ /* 0x000fca0000000000 */
[----:B------:R-:W-:Y:S01]  /*0860*/  ISETP.GE.AND P3, PT, R7, R2, PT ;  /* 0x000000020700720c */ /* 0x000fe20003f66270 */
[----:B-1----:R-:W-:-:S04]  /*0870*/  IMAD R8, R6, R8, R145 ;  /* 0x0000000806087224 */ /* 0x002fc800078e0291 */
[----:B------:R-:W-:Y:S02]  /*0880*/  IMAD R8, R8, R5, R22 ;  /* 0x0000000508087224 */ /* 0x000fe400078e0216 */
[----:B------:R-:W-:Y:S02]  /*0890*/  VIADD R5, R11, 0x20 ;  /* 0x000000200b057836 */ /* 0x000fe40000000000 */
[----:B------:R-:W-:-:S03]  /*08a0*/  IMAD R9, R8, R9, R107 ;  /* 0x0000000908097224 */ /* 0x000fc600078e026b */
[----:B------:R-:W-:Y:S01]  /*08b0*/  ISETP.GE.AND P2, PT, R5, R2, PT ;  /* 0x000000020500720c */ /* 0x000fe20003f46270 */
[----:B--2---:R-:W-:Y:S01]  /*08c0*/  IMAD R13, R9, UR4, RZ ;  /* 0x00000004090d7c24 */ /* 0x004fe2000f8e02ff */
[----:B------:R-:W1:Y:S04]  /*08d0*/  LDCU.64 UR4, c[0x0][0x428] ;  /* 0x00008500ff0477ac */ /* 0x000e680008000a00 */
[C---:B------:R-:W-:Y:S02]  /*08e0*/  LEA R3, P0, R132.reuse, R13, 0x2 ;  /* 0x0000000d84037211 */ /* 0x040fe400078010ff */
[----:B------:R-:W-:Y:S02]  /*08f0*/  LOP3.LUT P6, R132, R132, 0x7, RZ, 0xc0, !PT ;  /* 0x0000000784847812 */ /* 0x000fe400078cc0ff */
[----:B------:R-:W-:-:S02]  /*0900*/  LEA.HI.X.SX32 R0, R13, RZ, 0x1, P0 ;  /* 0x000000ff0d007211 */ /* 0x000fc400000f0eff */
[----:B---3--:R-:W-:Y:S02]  /*0910*/  LEA R4, P0, R3, UR6, 0x2 ;  /* 0x0000000603047c11 */ /* 0x008fe4000f8010ff */
[-C--:B------:R-:W-:Y:S02]  /*0920*/  ISETP.GE.OR P6, PT, R11, R2.reuse, P6 ;  /* 0x000000020b00720c */ /* 0x080fe400037c6670 */
        /* <DEDUP_REMOVED lines=11> */
[----:B-1----:R-:W-:Y:S01]  /*09e0*/  LEA R6, P0, R11, UR4, 0x2 ;  /* 0x000000040b067c11 */ /* 0x002fe2000f8010ff */
[----:B------:R-:W-:-:S03]  /*09f0*/  @!P5 IMAD.MOV.U32 R2, RZ, RZ, -0x800000 ;  /* 0xff800000ff02d424 */ /* 0x000fc600078e00ff */
[----:B------:R-:W-:Y:S01]  /*0a00*/  LEA.HI.X R7, R11, UR5, R0, 0x2, P0 ;  /* 0x000000050b077c11 */ /* 0x000fe200080f1400 */
[----:B------:R2:W-:Y:S01]  /*0a10*/  @!P1 STG.E.128 desc[UR14][R4.64+0x1800], RZ ;  /* 0x001800ff04009986 */ /* 0x0005e2000c101d0e */
[----:B------:R-:W-:Y:S01]  /*0a20*/  ISETP.NE.OR P1, PT, R132, RZ, P1 ;  /* 0x000000ff8400720c */ /* 0x000fe20000f25670 */
[----:B------:R-:W-:Y:S02]  /*0a30*/  @!P4 IMAD.MOV.U32 R0, RZ, RZ, -0x800000 ;  /* 0xff800000ff00c424 */ /* 0x000fe400078e00ff */
[----:B------:R2:W-:Y:S04]  /*0a40*/  @!P5 STG.E desc[UR14][R6.64+0x40], R2 ;  /* 0x000040020600d986 */ /* 0x0005e8000c10190e */
[----:B------:R2:W-:Y:S04]  /*0a50*/  @!P4 STG.E desc[UR14][R6.64+0x80], R0 ;  /* 0x000080000600c986 */ /* 0x0005e8000c10190e */
[----:B------:R2:W-:Y:S02]  /*0a60*/  @!P6 STG.E desc[UR14][R6.64], R3 ;  /* 0x000000030600e986 */ /* 0x0005e4000c10190e */
[----:B------:R-:W-:Y:S05]  /*0a70*/  @P1 EXIT ;  /* 0x000000000000194d */ /* 0x000fea0003800000 */
[----:B--2---:R-:W-:-:S05]  /*0a80*/  MOV R3, 0xff800000 ;  /* 0xff80000000037802 */ /* 0x004fca0000000f00 */
[----:B------:R-:W-:Y:S01]  /*0a90*/  STG.E desc[UR14][R6.64+0xc0], R3 ;  /* 0x0000c00306007986 */ /* 0x000fe2000c10190e */
[----:B------:R-:W-:Y:S05]  /*0aa0*/  EXIT ;  /* 0x000000000000794d */ /* 0x000fea0003800000 */
.L_x_4341:
        /* <DEDUP_REMOVED lines=8> */
.L_x_4342:
[----:B------:R-:W2:Y:S02]  /*0b30*/  LDCU.64 UR8, c[0x0][0x4e0] ;  /* 0x00009c00ff0877ac */ /* 0x000ea40008000a00 */
[----:B--2---:R-:W-:-:S04]  /*0b40*/  UISETP.NE.U32.AND UP1, UPT, UR8, URZ, UPT ;  /* 0x000000ff0800728c */ /* 0x004fc8000bf25070 */
[----:B------:R-:W-:-:S09]  /*0b50*/  UISETP.NE.AND.EX UP1, UPT, UR9, URZ, UPT, UP1 ;  /* 0x000000ff0900728c */ /* 0x000fd2000bf25310 */
[----:B------:R-:W-:Y:S05]  /*0b60*/  BRA.U !UP1, `(.L_x_4343) ;  /* 0x0000000509847547 */ /* 0x000fea000b800000 */
[----:B------:R-:W1:Y:S01]  /*0b70*/  LDC R9, c[0x0][0x4f0] ;  /* 0x00013c00ff097b82 */ /* 0x000e620000000800 */
[----:B------:R-:W-:Y:S01]  /*0b80*/  LEA R4, R102, 0xffffff80, 0x7 ;  /* 0xffffff8066047811 */ /* 0x000fe200078e38ff */
[----:B------:R-:W2:Y:S01]  /*0b90*/  LDCU.64 UR4, c[0x0][0x4e8] ;  /* 0x00009d00ff0477ac */ /* 0x000ea20008000a00 */
[----:B------:R-:W-:Y:S02]  /*0ba0*/  MOV R10, RZ ;  /* 0x000000ff000a7202 */ /* 0x000fe40000000f00 */
[----:B------:R-:W-:Y:S01]  /*0bb0*/  IABS R3, R4 ;  /* 0x0000000400037213 */ /* 0x000fe20000000000 */
[----:B------:R-:W-:Y:S01]  /*0bc0*/  IMAD.MOV.U32 R12, RZ, RZ, RZ ;  /* 0x000000ffff0c7224 */ /* 0x000fe200078e00ff */
        /* <DEDUP_REMOVED lines=8> */
[----:B-1---5:R-:W-:-:S04]  /*0c50*/  IMAD.MOV R5, RZ, RZ, -R11 ;  /* 0x000000ffff057224 */ /* 0x022fc800078e0a0b */
        /* <DEDUP_REMOVED lines=17> */
[----:B------:R-:W-:Y:S02]  /*0d70*/  @P0 IADD3 R7, PT, PT, R7, 0x1, RZ ;  /* 0x0000000107070810 */ /* 0x000fe40007ffe0ff */
[----:B------:R-:W-:-:S04]  /*0d80*/  LEA R146, P0, R10, UR8, 0x2 ;  /* 0x000000080a927c11 */ /* 0x000fc8000f8010ff */
[----:B------:R-:W-:Y:S01]  /*0d90*/  @!P1 IMAD.MOV R7, RZ, RZ, -R7 ;  /* 0x000000ffff079224 */ /* 0x000fe200078e0a07 */
[----:B------:R-:W-:Y:S02]  /*0da0*/  LEA.HI.X R147, R10, UR9, R147, 0x2, P0 ;  /* 0x000000090a937c11 */ /* 0x000fe400080f1493 */
[----:B------:R-:W-:-:S05]  /*0db0*/  @!P2 LOP3.LUT R7, RZ, R9, RZ, 0x33, !PT ;  /* 0x00000009ff07a212 */ /* 0x000fca00078e33ff */
[----:B------:R-:W-:-:S05]  /*0dc0*/  IMAD.WIDE R16, R7, 0x4, R146 ;  /* 0x0000000407107825 */ /* 0x000fca00078e0292 */
[----:B------:R-:W4:Y:S01]  /*0dd0*/  LDG.E R10, desc[UR14][R16.64] ;  /* 0x0000000e100a7981 */ /* 0x000f22000c1e1900 */
[----:B--2---:R-:W-:Y:S01]  /*0de0*/  IABS R5, R3 ;  /* 0x0000000300057213 */ /* 0x004fe20000000000 */
[----:B------:R-:W-:Y:S01]  /*0df0*/  IMAD.MOV R7, RZ, RZ, -R7 ;  /* 0x000000ffff077224 */ /* 0x000fe200078e0a07 */
[----:B---3--:R-:W-:Y:S01]  /*0e00*/  MOV R96, UR10 ;  /* 0x0000000a00607c02 */ /* 0x008fe20008000f00 */
[----:B----4-:R-:W-:Y:S01]  /*0e10*/  IMAD.U32 R100, RZ, RZ, UR12 ;  /* 0x0000000cff647e24 */ /* 0x010fe2000f8e00ff */
[----:B------:R-:W2:Y:S01]  /*0e20*/  I2F.RP R14, R5 ;  /* 0x00000005000e7306 */ /* 0x000ea20000209400 */
[----:B------:R-:W-:Y:S01]  /*0e30*/  IMAD R4, R9, R7, R4 ;  /* 0x0000000709047224 */ /* 0x000fe200078e0204 */
[----:B------:R-:W-:Y:S01]  /*0e40*/  MOV R97, UR11 ;  /* 0x0000000b00617c02 */ /* 0x000fe20008000f00 */
[----:B------:R-:W-:-:S05]  /*0e50*/  IMAD.U32 R101, RZ, RZ, UR13 ;  /* 0x0000000dff657e24 */ /* 0x000fca000f8e00ff */
[----:B--2---:R-:W2:Y:S02]  /*0e60*/  MUFU.RCP R13, R14 ;  /* 0x0000000e000d7308 */ /* 0x004ea40000001000 */
[----:B--2---:R-:W-:-:S06]  /*0e70*/  IADD3 R13, PT, PT, R13, 0xffffffe, RZ ;  /* 0x0ffffffe0d0d7810 */ /* 0x004fcc0007ffe0ff */
[----:B------:R-:W2:Y:S02]  /*0e80*/  F2I.FTZ.U32.TRUNC.NTZ R13, R13 ;  /* 0x0000000d000d7305 */ /* 0x000ea4000021f000 */
[----:B--2---:R-:W-:-:S05]  /*0e90*/  IADD3 R6, PT, PT, RZ, -R13, RZ ;  /* 0x8000000dff067210 */ /* 0x004fca0007ffe0ff */
[----:B------:R-:W-:Y:S01]  /*0ea0*/  IMAD R11, R6, R5, RZ ;  /* 0x00000005060b7224 */ /* 0x000fe200078e02ff */
[----:B------:R-:W-:-:S03]  /*0eb0*/  IABS R6, R22 ;  /* 0x0000001600067213 */ /* 0x000fc60000000000 */
[----:B------:R-:W-:Y:S01]  /*0ec0*/  IMAD.HI.U32 R12, R13, R11, R12 ;  /* 0x0000000b0d0c7227 */ /* 0x000fe200078e000c */
[----:B------:R-:W-:-:S05]  /*0ed0*/  MOV R11, R6 ;  /* 0x00000006000b7202 */ /* 0x000fca0000000f00 */
        /* <DEDUP_REMOVED lines=9> */
[----:B------:R-:W-:-:S13]  /*0f70*/  ISETP.GE.U32.AND P2, PT, R12, R5, PT ;  /* 0x000000050c00720c */ /* 0x000fda0003f46070 */
[----:B------:R-:W-:-:S04]  /*0f80*/  @P2 IADD3 R6, PT, PT, R6, 0x1, RZ ;  /* 0x0000000106062810 */ /* 0x000fc80007ffe0ff */
        /* <DEDUP_REMOVED lines=8> */
[----:B------:R-:W-:-:S03]  /*1010*/  IMAD R5, R10, UR5, R5 ;  /* 0x000000050a057c24 */ /* 0x000fc6000f8e0205 */
[----:B------:R-:W-:Y:S01]  /*1020*/  IADD3 R13, PT, PT, R13, R11, RZ ;  /* 0x0000000b0d0d7210 */ /* 0x000fe20007ffe0ff */
[----:B------:R-:W-:Y:S01]  /*1030*/  IMAD.WIDE.U32 R10, R10, UR4, RZ ;  /* 0x000000040a0a7c25 */ /* 0x000fe2000f8e00ff */
[----:B------:R-:W1:Y:S03]  /*1040*/  LDCU.128 UR4, c[0x0][0x3d0] ;  /* 0x00007a00ff0477ac */ /* 0x000e660008000c00 */
[----:B------:R-:W-:Y:S01]  /*1050*/  IMAD.WIDE.U32 R12, R4, R100, R12 ;  /* 0x00000064040c7225 */ /* 0x000fe200078e000c */
[----:B------:R-:W-:-:S03]  /*1060*/  IADD3 R11, PT, PT, R11, R5, RZ ;  /* 0x000000050b0b7210 */ /* 0x000fc60007ffe0ff */
[C---:B------:R-:W-:Y:S02]  /*1070*/  IMAD R5, R3.reuse, R100, RZ ;  /* 0x0000006403057224 */ /* 0x040fe400078e02ff */
[-C--:B------:R-:W-:Y:S02]  /*1080*/  IMAD R3, R3, R96.reuse, RZ ;  /* 0x0000006003037224 */ /* 0x080fe400078e02ff */
[C---:B------:R-:W-:Y:S02]  /*1090*/  IMAD R5, R4.reuse, R101, R5 ;  /* 0x0000006504057224 */ /* 0x040fe400078e0205 */
[C---:B------:R-:W-:Y:S02]  /*10a0*/  IMAD R3, R4.reuse, R97, R3 ;  /* 0x0000006104037224 */ /* 0x040fe400078e0203 */
[----:B------:R-:W-:Y:S01]  /*10b0*/  IMAD.WIDE.U32 R10, R4, R96, R10 ;  /* 0x00000060040a7225 */ /* 0x000fe200078e000a */
[----:B------:R-:W-:Y:S02]  /*10c0*/  SHF.R.S32.HI R4, RZ, 0x1f, R6 ;  /* 0x0000001fff047819 */ /* 0x000fe40000011406 */
[----:B------:R-:W-:Y:S01]  /*10d0*/  IADD3 R13, PT, PT, R13, R5, RZ ;  /* 0x000000050d0d7210 */ /* 0x000fe20007ffe0ff */
[----:B------:R-:W-:-:S02]  /*10e0*/  IMAD.IADD R11, R11, 0x1, R3 ;  /* 0x000000010b0b7824 */ /* 0x000fc400078e0203 */
        /* <DEDUP_REMOVED lines=9> */
.L_x_4343:
        /* <DEDUP_REMOVED lines=15> */
.L_x_4345:
[----:B------:R-:W2:Y:S01]  /*1270*/  LDC.64 R100, c[0x0][0x3b8] ;  /* 0x0000ee00ff647b82 */ /* 0x000ea20000000a00 */
[----:B-1----:R-:W-:-:S05]  /*1280*/  IADD3 R6, PT, PT, R3, R4, RZ ;  /* 0x0000000403067210 */ /* 0x002fca0007ffe0ff */
[C---:B--2---:R-:W-:Y:S02]  /*1290*/  IMAD R17, R6.reuse, R101, RZ ;  /* 0x0000006506117224 */ /* 0x044fe400078e02ff */
[----:B------:R-:W-:-:S05]  /*12a0*/  IMAD.WIDE.U32 R6, R6, R100, RZ ;  /* 0x0000006406067225 */ /* 0x000fca00078e00ff */
[----:B------:R-:W-:Y:S02]  /*12b0*/  IADD3 R17, PT, PT, R7, R17, RZ ;  /* 0x0000001107117210 */ /* 0x000fe40007ffe0ff */
[----:B------:R-:W-:Y:S02]  /*12c0*/  MOV R16, R6 ;  /* 0x0000000600107202 */ /* 0x000fe40000000f00 */
.L_x_4346:
        /* <DEDUP_REMOVED lines=14> */
.L_x_4347:
[----:B------:R-:W1:Y:S01]  /*13b0*/  LDC.64 R96, c[0x0][0x3c0] ;  /* 0x0000f000ff607b82 */ /* 0x000e620000000a00 */
[----:B------:R-:W-:-:S05]  /*13c0*/  IADD3 R4, PT, PT, R3, R4, RZ ;  /* 0x0000000403047210 */ /* 0x000fca0007ffe0ff */
[C---:B-1----:R-:W-:Y:S02]  /*13d0*/  IMAD R19, R4.reuse, R97, RZ ;  /* 0x0000006104137224 */ /* 0x042fe400078e02ff */
[----:B-----5:R-:W-:-:S05]  /*13e0*/  IMAD.WIDE.U32 R4, R4, R96, RZ ;  /* 0x0000006004047225 */ /* 0x020fca00078e00ff */
[----:B------:R-:W-:Y:S02]  /*13f0*/  IADD3 R19, PT, PT, R5, R19, RZ ;  /* 0x0000001305137210 */ /* 0x000fe40007ffe0ff */
[----:B------:R-:W-:-:S07]  /*1400*/  MOV R18, R4 ;  /* 0x0000000400127202 */ /* 0x000fce0000000f00 */
.L_x_4348:
[----:B------:R-:W1:Y:S01]  /*1410*/  LDC R3, c[0x0][0x3e8] ;  /* 0x0000fa00ff037b82 */ /* 0x000e620000000800 */
[----:B------:R-:W-:Y:S02]  /*1420*/  LEA R9, R102, 0xffffff80, 0x7 ;  /* 0xffffff8066097811 */ /* 0x000fe400078e38ff */
[----:B------:R-:W-:-:S03]  /*1430*/  CS2R R146, SRZ ;  /* 0x0000000000927805 */ /* 0x000fc6000001ff00 */
[----:B------:R-:W-:-:S04]  /*1440*/  IMAD.WIDE.U32 R18, R9, R96, R18 ;  /* 0x0000006009127225 */ /* 0x000fc800078e0012 */
[----:B------:R-:W-:Y:S01]  /*1450*/  IMAD.WIDE.U32 R16, R9, R100, R16 ;  /* 0x0000006409107225 */ /* 0x000fe200078e0010 */
        /* <DEDUP_REMOVED lines=11> */
[----:B------:R-:W-:Y:S01]  /*1510*/  IMAD.HI.U32 R12, R11, R6, RZ ;  /* 0x000000060b0c7227 */ /* 0x000fe200078e00ff */
[----:B------:R-:W-:-:S03]  /*1520*/  SHF.R.S32.HI R11, RZ, 0x1f, R9 ;  /* 0x0000001fff0b7819 */ /* 0x000fc60000011409 */
[----:B------:R-:W-:Y:S02]  /*1530*/  IMAD.MOV R5, RZ, RZ, -R12 ;  /* 0x000000ffff057224 */ /* 0x000fe400078e0a0c */
[C---:B------:R-:W-:Y:S02]  /*1540*/  IMAD R10, R11.reuse, R96, RZ ;  /* 0x000000600b0a7224 */ /* 0x040fe400078e02ff */
[C---:B------:R-:W-:Y:S02]  /*1550*/  IMAD R5, R4.reuse, R5, R6 ;  /* 0x0000000504057224 */ /* 0x040fe400078e0206 */
[----:B------:R-:W1:Y:S01]  /*1560*/  LDC.64 R6, c[0x0][0x3d8] ;  /* 0x0000f600ff067b82 */ /* 0x000e620000000a00 */
[----:B------:R-:W-:Y:S02]  /*1570*/  IMAD R14, R11, R100, RZ ;  /* 0x000000640b0e7224 */ /* 0x000fe400078e02ff */
[----:B------:R-:W-:Y:S01]  /*1580*/  ISETP.GT.U32.AND P0, PT, R4, R5, PT ;  /* 0x000000050400720c */ /* 0x000fe20003f04070 */
[----:B------:R-:W-:-:S02]  /*1590*/  IMAD R11, R9, R97, R10 ;  /* 0x00000061090b7224 */ /* 0x000fc400078e020a */
[----:B------:R-:W-:-:S03]  /*15a0*/  IMAD R9, R9, R101, R14 ;  /* 0x0000006509097224 */ /* 0x000fc600078e020e */
[----:B------:R-:W-:Y:S01]  /*15b0*/  IADD3 R19, PT, PT, R19, R11, RZ ;  /* 0x0000000b13137210 */ /* 0x000fe20007ffe0ff */
[----:B------:R-:W-:-:S06]  /*15c0*/  IMAD.IADD R17, R17, 0x1, R9 ;  /* 0x0000000111117824 */ /* 0x000fcc00078e0209 */
[-C--:B------:R-:W-:Y:S02]  /*15d0*/  @!P0 IADD3 R5, PT, PT, R5, -R4.reuse, RZ ;  /* 0x8000000405058210 */ /* 0x080fe40007ffe0ff */
[----:B------:R-:W-:Y:S02]  /*15e0*/  @!P0 IADD3 R12, PT, PT, R12, 0x1, RZ ;  /* 0x000000010c0c8810 */ /* 0x000fe40007ffe0ff */
[----:B------:R-:W-:Y:S02]  /*15f0*/  ISETP.GE.U32.AND P2, PT, R5, R4, PT ;  /* 0x000000040500720c */ /* 0x000fe40003f46070 */
[----:B------:R-:W-:Y:S02]  /*1600*/  LOP3.LUT R4, R22, R3, RZ, 0x3c, !PT ;  /* 0x0000000316047212 */ /* 0x000fe400078e3cff */
[----:B------:R-:W-:Y:S02]  /*1610*/  ISETP.NE.AND P0, PT, R3, RZ, PT ;  /* 0x000000ff0300720c */ /* 0x000fe40003f05270 */
[----:B------:R-:W-:-:S02]  /*1620*/  ISETP.GE.AND P1, PT, R4, RZ, PT ;  /* 0x000000ff0400720c */ /* 0x000fc40003f26270 */
        /* <DEDUP_REMOVED lines=13> */
.L_x_4344:
[----:B------:R-:W-:Y:S01]  /*1700*/  ISETP.NE.AND P2, PT, R8, -0x1, PT ;  /* 0xffffffff0800780c */ /* 0x000fe20003f45270 */
[----:B------:R-:W-:Y:S01]  /*1710*/  IMAD.SHL.U32 R143, R132, 0x8, RZ ;  /* 0x00000008848f7824 */ /* 0x000fe200078e00ff */
[----:B------:R-:W-:Y:S01]  /*1720*/  SHF.R.U32.HI R104, RZ, 0x2, R132 ;  /* 0x00000002ff687819 */ /* 0x000fe20000011684 */
[----:B------:R-:W-:Y:S01]  /*1730*/  IMAD.IADD R136, R2, 0x1, -R107 ;  /* 0x0000000102887824 */ /* 0x000fe200078e0a6b */
[----:B------:R-:W1:Y:S01]  /*1740*/  LDCU.64 UR4, c[0x0][0x3c8] ;  /* 0x00007900ff0477ac */ /* 0x000e620008000a00 */
[----:B------:R-:W-:Y:S01]  /*1750*/  LOP3.LUT R142, R132, 0x18, RZ, 0xc0, !PT ;  /* 0x00000018848e7812 */ /* 0x000fe200078ec0ff */
[----:B------:R-:W-:Y:S01]  /*1760*/  IMAD.MOV.U32 R105, RZ, RZ, RZ ;  /* 0x000000ffff697224 */ /* 0x000fe200078e00ff */
[----:B------:R-:W-:Y:S01]  /*1770*/  LOP3.LUT R16, R143, 0x18, RZ, 0xc0, !PT ;  /* 0x000000188f107812 */ /* 0x000fe200078ec0ff */
[C---:B------:R-:W-:Y:S01]  /*1780*/  VIADD R13, R104.reuse, 0x20 ;  /* 0x00000020680d7836 */ /* 0x040fe20000000000 */
[----:B------:R-:W-:Y:S01]  /*1790*/  ISETP.GE.AND P1, PT, R104, R136, PT ;  /* 0x000000886800720c */ /* 0x000fe20003f26270 */
[----:B------:R-:W2:Y:S01]  /*17a0*/  LDCU.64 UR10, c[0x0][0x388] ;  /* 0x00007100ff0a77ac */ /* 0x000ea20008000a00 */
[C---:B------:R-:W-:Y:S01]  /*17b0*/  IADD3 R18, P0, PT, R16.reuse, R18, RZ ;  /* 0x0000001210127210 */ /* 0x040fe20007f1e0ff */
[----:B------:R-:W-:Y:S01]  /*17c0*/  IMAD.WIDE.U32 R14, R15, 0x40, R104 ;  /* 0x000000400f0e7825 */ /* 0x000fe200078e0068 */
[----:B------:R-:W3:Y:S01]  /*17d0*/  @!P2 LDC.64 R6, c[0x0][0x398] ;  /* 0x0000e600ff06ab82 */ /* 0x000ee20000000a00 */
[----:B------:R-:W-:Y:S01]  /*17e0*/  IADD3 R24, P3, PT, R16, R24, RZ ;  /* 0x0000001810187210 */ /* 0x000fe20007f7e0ff */
[----:B------:R-:W4:Y:S01]  /*17f0*/  LDCU.64 UR6, c[0x0][0x390] ;  /* 0x00007200ff0677ac */ /* 0x000f220008000a00 */
[----:B------:R-:W-:Y:S01]  /*1800*/  IMAD.X R19, RZ, RZ, R9, P0 ;  /* 0x000000ffff137224 */ /* 0x000fe200000e0609 */
[----:B------:R-:W-:Y:S01]  /*1810*/  ISETP.GE.AND P0, PT, R13, R136, PT ;  /* 0x000000880d00720c */ /* 0x000fe20003f06270 */
[----:B------:R-:W-:Y:S01]  /*1820*/  IMAD.SHL.U32 R106, R132, 0x20, RZ ;  /* 0x00000020846a7824 */ /* 0x000fe200078e00ff */
[C---:B------:R-:W-:Y:S01]  /*1830*/  LOP3.LUT R3, R143.reuse, 0xd8, RZ, 0xc0, !PT ;  /* 0x000000d88f037812 */ /* 0x040fe200078ec0ff */
[----:B------:R-:W-:Y:S01]  /*1840*/  IMAD.X R25, RZ, RZ, R10, P3 ;  /* 0x000000ffff197224 */ /* 0x000fe200018e060a */
[----:B------:R-:W5:Y:S01]  /*1850*/  @P2 LDC.64 R4, c[0x0][0x3b0] ;  /* 0x0000ec00ff042b82 */ /* 0x000f620000000a00 */
[----:B------:R-:W-:Y:S01]  /*1860*/  LOP3.LUT R12, R143, 0x1f20, RZ, 0xc0, !PT ;  /* 0x00001f208f0c7812 */ /* 0x000fe200078ec0ff */
[----:B------:R-:W-:Y:S01]  /*1870*/  IMAD.WIDE.U32 R18, R104, R100, R18 ;  /* 0x0000006468127225 */ /* 0x000fe200078e0012 */
[----:B------:R-:W-:-:S02]  /*1880*/  LOP3.LUT R3, R3, R142, RZ, 0x3c, !PT ;  /* 0x0000008e03037212 */ /* 0x000fc400078e3cff */
[----:B------:R-:W-:Y:S01]  /*1890*/  SHF.R.U32.HI R99, RZ, 0x1, R132 ;  /* 0x00000001ff637819 */ /* 0x000fe20000011684 */
[----:B------:R-:W-:Y:S01]  /*18a0*/  IMAD R139, R104, R101, R19 ;  /* 0x00000065688b7224 */ /* 0x000fe200078e0213 */
[----:B------:R-:W-:Y:S01]  /*18b0*/  LOP3.LUT R3, R12, R3, RZ, 0xfc, !PT ;  /* 0x000000030c037212 */ /* 0x000fe200078efcff */
[----:B------:R-:W1:Y:S01]  /*18c0*/  @!P1 LDC.64 R10, c[0x0][0x380] ;  /* 0x0000e000ff0a9b82 */ /* 0x000e620000000a00 */
[----:B------:R-:W-:Y:S01]  /*18d0*/  @!P0 IADD3 R12, P3, PT, R14, 0x20, RZ ;  /* 0x000000200e0c8810 */ /* 0x000fe20007f7e0ff */
[----:B------:R-:W-:Y:S01]  /*18e0*/  IMAD.SHL.U32 R19, R100, 0x20, RZ ;  /* 0x0000002064137824 */ /* 0x000fe200078e00ff */
[----:B--2---:R-:W-:Y:S01]  /*18f0*/  LEA R138, P4, R18, UR10, 0x1 ;  /* 0x0000000a128a7c11 */ /* 0x004fe2000f8808ff */
[----:B------:R-:W-:-:S03]  /*1900*/  IMAD.WIDE.U32 R24, R104, R96, R24 ;  /* 0x0000006068187225 */ /* 0x000fc600078e0018 */
[----:B------:R-:W-:Y:S01]  /*1910*/  LEA.HI.X R139, R18, UR11, R139, 0x1, P4 ;  /* 0x0000000b128b7c11 */ /* 0x000fe2000a0f0c8b */
[----:B---3--:R-:W-:Y:S01]  /*1920*/  @!P2 IMAD.WIDE.U32 R20, R145, R6, RZ ;  /* 0x000000069114a225 */ /* 0x008fe200078e00ff */
[----:B----4-:R-:W-:-:S03]  /*1930*/  LEA R140, P4, R24, UR6, 0x1 ;  /* 0x00000006188c7c11 */ /* 0x010fc6000f8808ff */
[----:B------:R-:W-:Y:S02]  /*1940*/  @!P2 IMAD.MOV.U32 R17, RZ, RZ, R20 ;  /* 0x000000ffff11a224 */ /* 0x000fe400078e0014 */
[----:B------:R-:W-:Y:S02]  /*1950*/  @!P2 IMAD R7, R145, R7, R21 ;  /* 0x000000079107a224 */ /* 0x000fe400078e0215 */
[----:B-----5:R-:W-:-:S04]  /*1960*/  @P2 IMAD.WIDE.U32 R26, R8, R4, RZ ;  /* 0x00000004081a2225 */ /* 0x020fc800078e00ff */
[----:B------:R-:W-:Y:S02]  /*1970*/  @P2 IMAD.MOV.U32 R17, RZ, RZ, R26 ;  /* 0x000000ffff112224 */ /* 0x000fe400078e001a */
[----:B------:R-:W-:Y:S01]  /*1980*/  @P2 IMAD R7, R8, R5, R27 ;  /* 0x0000000508072224 */ /* 0x000fe200078e021b */
[----:B------:R-:W-:Y:S01]  /*1990*/  SHF.R.S32.HI R5, RZ, 0x1f, R22 ;  /* 0x0000001fff057819 */ /* 0x000fe20000011416 */
[----:B------:R-:W2:Y:S01]  /*19a0*/  @!P1 LDC.64 R8, c[0x0][0x3b0] ;  /* 0x0000ec00ff089b82 */ /* 0x000ea20000000a00 */
[----:B------:R-:W-:Y:S01]  /*19b0*/  IADD3 R16, P2, PT, R16, R17, RZ ;  /* 0x0000001110107210 */ /* 0x000fe20007f5e0ff */
[----:B------:R-:W-:Y:S02]  /*19c0*/  IMAD R141, R104, R97, R25 ;  /* 0x00000061688d7224 */ /* 0x000fe400078e0219 */
[----:B-1----:R-:W-:Y:S02]  /*19d0*/  IMAD R5, R5, UR4, RZ ;  /* 0x0000000405057c24 */ /* 0x002fe4000f8e02ff */
[----:B------:R-:W-:Y:S01]  /*19e0*/  IMAD.X R17, RZ, RZ, R7, P2 ;  /* 0x000000ffff117224 */ /* 0x000fe200010e0607 */
[----:B------:R-:W-:Y:S01]  /*19f0*/  LEA R18, P2, R19, R138, 0x1 ;  /* 0x0000008a13127211 */ /* 0x000fe200078408ff */
[----:B------:R-:W1:Y:S01]  /*1a00*/  @!P0 LDC.64 R6, c[0x0][0x3b0] ;  /* 0x0000ec00ff068b82 */ /* 0x000e620000000a00 */
[----:B------:R-:W-:Y:S01]  /*1a10*/  IMAD R20, R22, UR5, R5 ;  /* 0x0000000516147c24 */ /* 0x000fe2000f8e0205 */
[----:B------:R-:W-:Y:S01]  /*1a20*/  LEA.HI.X R141, R24, UR7, R141, 0x1, P4 ;  /* 0x00000007188d7c11 */ /* 0x000fe2000a0f0c8d */
[----:B------:R-:W-:Y:S01]  /*1a30*/  IMAD.WIDE.U32 R22, R22, UR4, R16 ;  /* 0x0000000416167c25 */ /* 0x000fe2000f8e0010 */
[----:B------:R-:W-:Y:S01]  /*1a40*/  SHF.L.U64.HI R16, R100, 0x5, R101 ;  /* 0x0000000564107819 */ /* 0x000fe20000010265 */
[----:B------:R-:W-:-:S02]  /*1a50*/  UMOV UR4, 0x400 ;  /* 0x0000040000047882 */ /* 0x000fc40000000000 */
[----:B------:R-:W-:Y:S01]  /*1a60*/  @!P0 IMAD.X R17, RZ, RZ, R15, P3 ;  /* 0x000000ffff118224 */ /* 0x000fe200018e060f */
[----:B------:R-:W3:Y:S01]  /*1a70*/  S2UR UR5, SR_CgaCtaId ;  /* 0x00000000000579c3 */ /* 0x000ee20000008800 */
[----:B------:R-:W-:Y:S01]  /*1a80*/  IMAD.IADD R21, R23, 0x1, R20 ;  /* 0x0000000117157824 */ /* 0x000fe200078e0214 */
[----:B------:R-:W-:Y:S01]  /*1a90*/  LEA.HI.X R19, R19, R139, R16, 0x1, P2 ;  /* 0x0000008b13137211 */ /* 0x000fe200010f0c10 */
[----:B------:R-:W-:Y:S02]  /*1aa0*/  @!P1 IMAD.MOV.U32 R20, RZ, RZ, R22 ;  /* 0x000000ffff149224 */ /* 0x000fe400078e0016 */
[----:B------:R-:W-:Y:S02]  /*1ab0*/  @!P0 IMAD.MOV.U32 R23, RZ, RZ, R21 ;  /* 0x000000ffff178224 */ /* 0x000fe400078e0015 */
[----:B------:R-:W-:Y:S01]  /*1ac0*/  IMAD.SHL.U32 R133, R132, 0x4, RZ ;  /* 0x0000000484857824 */ /* 0x000fe200078e00ff */
[----:B------:R-:W4:Y:S01]  /*1ad0*/  @!P0 LDC.64 R4, c[0x0][0x380] ;  /* 0x0000e000ff048b82 */ /* 0x000f220000000a00 */
[----:B--2---:R-:W-:-:S02]  /*1ae0*/  @!P1 IMAD R15, R15, R8, RZ ;  /* 0x000000080f0f9224 */ /* 0x004fc400078e02ff */
[----:B------:R-:W-:-:S04]  /*1af0*/  @!P1 IMAD.WIDE.U32 R20, R14, R8, R20 ;  /* 0x000000080e149225 */ /* 0x000fc800078e0014 */
[----:B------:R-:W-:Y:S01]  /*1b00*/  @!P1 IMAD R9, R14, R9, R15 ;  /* 0x000000090e099224 */ /* 0x000fe200078e020f */
[----:B------:R-:W-:Y:S01]  /*1b10*/  @!P1 LEA R10, P2, R20, R10, 0x1 ;  /* 0x0000000a140a9211 */ /* 0x000fe200078408ff */
[----:B------:R-:W-:Y:S02]  /*1b20*/  IMAD R15, R102, -0x80, R103 ;  /* 0xffffff80660f7824 */ /* 0x000fe400078e0267 */
[-C--:B-1----:R-:W-:Y:S02]  /*1b30*/  @!P0 IMAD R17, R17, R6.reuse, RZ ;  /* 0x0000000611118224 */ /* 0x082fe400078e02ff */
[----:B------:R-:W-:Y:S01]  /*1b40*/  @!P0 IMAD.WIDE.U32 R22, R12, R6, R22 ;  /* 0x000000060c168225 */ /* 0x000fe200078e0016 */
[----:B---3--:R-:W-:-:S03]  /*1b50*/  ULEA UR5, UR5, UR4, 0x18 ;  /* 0x0000000405057291 */ /* 0x008fc6000f8ec0ff */
        /* <DEDUP_REMOVED lines=8> */
[----:B------:R-:W-:Y:S01]  /*1be0*/  IMAD.WIDE.U32 R16, R100, 0x40, RZ ;  /* 0x0000004064107825 */ /* 0x000fe200078e00ff */
[----:B------:R-:W-:-:S02]  /*1bf0*/  ISETP.GE.AND P3, PT, R9, R6, PT ;  /* 0x000000060900720c */ /* 0x000fc40003f66270 */
[----:B----4-:R-:W-:Y:S01]  /*1c00*/  @!P0 LEA R4, P2, R22, R4, 0x1 ;  /* 0x0000000416048211 */ /* 0x010fe200078408ff */
[----:B------:R-:W-:Y:S01]  /*1c10*/  @!P0 IMAD.IADD R7, R23, 0x1, R7 ;  /* 0x0000000117078824 */ /* 0x000fe200078e0207 */
[----:B------:R-:W-:Y:S01]  /*1c20*/  LEA R3, R3, UR5, 0x1 ;  /* 0x0000000503037c11 */ /* 0x000fe2000f8e08ff */
[----:B------:R-:W-:Y:S01]  /*1c30*/  IMAD.SHL.U32 R8, R132, 0x10, RZ ;  /* 0x0000001084087824 */ /* 0x000fe200078e00ff */
[----:B------:R-:W-:Y:S01]  /*1c40*/  ISETP.GE.AND P5, PT, R13, R6, PT ;  /* 0x000000060d00720c */ /* 0x000fe20003fa6270 */
[----:B------:R-:W-:Y:S01]  /*1c50*/  IMAD.MOV.U32 R98, RZ, RZ, 0x20 ;  /* 0x00000020ff627424 */ /* 0x000fe200078e00ff */
[----:B------:R-:W-:Y:S01]  /*1c60*/  @!P0 LEA.HI.X R5, R22, R5, R7, 0x1, P2 ;  /* 0x0000000516058211 */ /* 0x000fe200010f0c07 */
[----:B------:R-:W-:Y:S01]  /*1c70*/  @!PT LDS RZ, [RZ] ;  /* 0x00000000fffff984 */ /* 0x000fe20000000800 */
[----:B------:R-:W-:Y:S01]  /*1c80*/  @!PT LDS RZ, [RZ] ;  /* 0x00000000fffff984 */ /* 0x000fe20000000800 */
[----:B------:R-:W-:Y:S01]  /*1c90*/  @!PT LDS RZ, [RZ] ;  /* 0x00000000fffff984 */ /* 0x000fe20000000800 */
[----:B------:R1:W-:Y:S01]  /*1ca0*/  @!P1 LDGSTS.E.BYPASS.LTC128B.128 [R3], desc[UR14][R10.64] ;  /* 0x000000000a039fae */ /* 0x0003e2000b981a0e */
[----:B------:R-:W-:Y:S01]  /*1cb0*/  IMAD.SHL.U32 R7, R101, 0x40, RZ ;  /* 0x0000004065077824 */ /* 0x000fe200078e00ff */
[----:B------:R-:W-:Y:S02]  /*1cc0*/  @!P4 IADD3 R14, P1, PT, R18, R16, RZ ;  /* 0x00000010120ec210 */ /* 0x000fe40007f3e0ff */
[----:B------:R2:W-:Y:S01]  /*1cd0*/  @!P0 LDGSTS.E.BYPASS.LTC128B.128 [R3+0x800], desc[UR14][R4.64] ;  /* 0x0080000004038fae */ /* 0x0005e2000b981a0e */
[----:B------:R-:W-:-:S02]  /*1ce0*/  @!P3 LEA R16, P0, R100, R18, 0x7 ;  /* 0x000000126410b211 */ /* 0x000fc400078038ff */
[-C--:B------:R-:W-:Y:S01]  /*1cf0*/  ISETP.GE.AND P2, PT, R15, R6.reuse, PT ;  /* 0x000000060f00720c */ /* 0x080fe20003f46270 */
[----:B------:R-:W-:Y:S01]  /*1d00*/  @!P6 LDGSTS.E.BYPASS.LTC128B.128 [R3+0x1000], desc[UR14][R138.64] ;  /* 0x010000008a03efae */ /* 0x000fe2000b981a0e */
[----:B------:R-:W-:Y:S01]  /*1d10*/  @!P4 IADD3.X R15, PT, PT, R19, R17, R7, P1, !PT ;  /* 0x00000011130fc210 */ /* 0x000fe20000ffe407 */
[----:B------:R-:W-:Y:S01]  /*1d20*/  IMAD.SHL.U32 R7, R97, 0x40, RZ ;  /* 0x0000004061077824 */ /* 0x000fe200078e00ff */
[----:B------:R-:W-:Y:S01]  /*1d30*/  @!P3 LEA.HI.X R17, R100, R19, R101, 0x7, P0 ;  /* 0x000000136411b211 */ /* 0x000fe200000f3c65 */
[----:B------:R-:W-:Y:S01]  /*1d40*/  @!P5 LDGSTS.E.BYPASS.LTC128B.128 [R3+0x1800], desc[UR14][R18.64] ;  /* 0x018000001203dfae */ /* 0x000fe2000b981a0e */
[----:B------:R-:W-:Y:S02]  /*1d50*/  ISETP.GE.AND P1, PT, R9, R6, PT ;  /* 0x000000060900720c */ /* 0x000fe40003f26270 */
[----:B------:R-:W-:Y:S01]  /*1d60*/  LOP3.LUT R12, R106, 0xc0, RZ, 0xc0, !PT ;  /* 0x000000c06a0c7812 */ /* 0x000fe200078ec0ff */
[----:B------:R3:W-:Y:S01]  /*1d70*/  @!P4 LDGSTS.E.BYPASS.LTC128B.128 [R3+0x2000], desc[UR14][R14.64] ;  /* 0x020000000e03cfae */ /* 0x0007e2000b981a0e */
[----:B------:R-:W-:-:S02]  /*1d80*/  LOP3.LUT R104, R104, 0x7, RZ, 0xc0, !PT ;  /* 0x0000000768687812 */ /* 0x000fc400078ec0ff */
[----:B------:R-:W-:Y:S01]  /*1d90*/  LOP3.LUT R133, R12, 0x18, R133, 0xf8, !PT ;  /* 0x000000180c857812 */ /* 0x000fe200078ef885 */
[----:B------:R4:W-:Y:S01]  /*1da0*/  @!P3 LDGSTS.E.BYPASS.LTC128B.128 [R3+0x2800], desc[UR14][R16.64] ;  /* 0x028000001003bfae */ /* 0x0009e2000b981a0e */
[----:B------:R-:W-:Y:S02]  /*1db0*/  ISETP.GE.AND P3, PT, R13, R6, PT ;  /* 0x000000060d00720c */ /* 0x000fe40003f66270 */
[----:B------:R-:W-:Y:S01]  /*1dc0*/  LOP3.LUT R13, R106, 0x120, RZ, 0xc0, !PT ;  /* 0x000001206a0d7812 */ /* 0x000fe200078ec0ff */
[----:B------:R-:W0:Y:S01]  /*1dd0*/  LDGDEPBAR ;  /* 0x00000000000079af */ /* 0x000e220000000000 */
[----:B-1----:R-:W-:Y:S02]  /*1de0*/  SHF.L.U64.HI R10, R96, 0x5, R97 ;  /* 0x00000005600a7819 */ /* 0x002fe40000010261 */
[----:B------:R-:W-:Y:S01]  /*1df0*/  LOP3.LUT R11, R8, 0x100, RZ, 0xc0, !PT ;  /* 0x00000100080b7812 */ /* 0x000fe200078ec0ff */
[----:B--2---:R-:W-:Y:S01]  /*1e00*/  IMAD.SHL.U32 R5, R96, 0x20, RZ ;  /* 0x0000002060057824 */ /* 0x004fe200078e00ff */
[----:B------:R-:W-:-:S02]  /*1e10*/  LOP3.LUT R6, R13, 0x3e00, R8, 0xf8, !PT ;  /* 0x00003e000d067812 */ /* 0x000fc400078ef808 */
[----:B------:R-:W-:Y:S02]  /*1e20*/  LOP3.LUT R134, R11, 0x20, R106, 0xf8, !PT ;  /* 0x000000200b867812 */ /* 0x000fe400078ef86a */
[----:B------:R-:W-:Y:S02]  /*1e30*/  LEA R4, P0, R5, R140, 0x1 ;  /* 0x0000008c05047211 */ /* 0x000fe400078008ff */
[----:B------:R-:W-:Y:S02]  /*1e40*/  LOP3.LUT R11, R133, 0x8, R132, 0x78, !PT ;  /* 0x00000008850b7812 */ /* 0x000fe400078e7884 */
[----:B------:R-:W-:Y:S02]  /*1e50*/  LEA.HI.X R5, R5, R141, R10, 0x1, P0 ;  /* 0x0000008d05057211 */ /* 0x000fe400000f0c0a */
[----:B------:R-:W-:Y:S01]  /*1e60*/  LOP3.LUT R133, R133, 0x8, R99, 0x78, !PT ;  /* 0x0000000885857812 */ /* 0x000fe200078e7863 */
[----:B---3--:R-:W-:Y:S01]  /*1e70*/  IMAD.WIDE.U32 R14, R96, 0x40, RZ ;  /* 0x00000040600e7825 */ /* 0x008fe200078e00ff */
[----:B------:R-:W-:-:S02]  /*1e80*/  LOP3.LUT R134, R134, R11, RZ, 0xfc, !PT ;  /* 0x0000000b86867212 */ /* 0x000fc400078efcff */
[----:B------:R-:W-:Y:S01]  /*1e90*/  LOP3.LUT R135, R6, R133, RZ, 0xfc, !PT ;  /* 0x0000008506877212 */ /* 0x000fe200078efcff */
[----:B------:R-:W-:-:S04]  /*1ea0*/  DEPBAR.LE SB0, 0x0 ;  /* 0x000080000000791a */ /* 0x000fc80000000000 */
[----:B------:R-:W-:Y:S01]  /*1eb0*/  BAR.SYNC.DEFER_BLOCKING 0x0 ;  /* 0x0000000000007b1d */ /* 0x000fe20000010000 */
[----:B------:R-:W-:Y:S02]  /*1ec0*/  @!P2 IADD3 R12, P0, PT, R4, R14, RZ ;  /* 0x0000000e040ca210 */ /* 0x000fe40007f1e0ff */
[----:B------:R-:W-:Y:S02]  /*1ed0*/  LEA R135, R135, UR5, 0x1 ;  /* 0x0000000587877c11 */ /* 0x000fe4000f8e08ff */
[----:B------:R-:W-:Y:S02]  /*1ee0*/  @!P2 IADD3.X R13, PT, PT, R5, R15, R7, P0, !PT ;  /* 0x0000000f050da210 */ /* 0x000fe400007fe407 */
[----:B------:R-:W-:Y:S02]  /*1ef0*/  @!P1 LEA R14, P0, R96, R4, 0x7 ;  /* 0x00000004600e9211 */ /* 0x000fe400078038ff */
[----:B------:R-:W-:Y:S02]  /*1f00*/  LEA R134, R134, UR5, 0x1 ;  /* 0x0000000586867c11 */ /* 0x000fe4000f8e08ff */
[----:B------:R-:W-:Y:S01]  /*1f10*/  @!P1 LEA.HI.X R15, R96, R5, R97, 0x7, P0 ;  /* 0x00000005600f9211 */ /* 0x000fe200000f3c61 */
        /* <DEDUP_REMOVED lines=26> */
[----:B----4-:R-:W2:Y:S04]  /*20c0*/  LDSM.16.M88.4 R16, [R134+0x1000] ;  /* 0x001000008610783b */ /* 0x010ea80000000200 */
        /* <DEDUP_REMOVED lines=19> */
[----:B------:R-:W2:Y:S07]  /*2200*/  LDSM.16.M88.4 R68, [R105+0x2c00] ;  /* 0x002c00006944783b */ /* 0x000eae0000000200 */
        /* <DEDUP_REMOVED lines=14> */
[----:B------:R-:W-:Y:S01]  /*22f0*/  HMMA.16816.F32.BF16 R16, R88, R74, R16 ;  /* 0x0000004a5810723c */ /* 0x000fe20000041810 */
[----:B------:R-:W4:Y:S01]  /*2300*/  LDSM.16.M88.4 R72, [R105+0x2800] ;  /* 0x002800006948783b */ /* 0x000f220000000200 */
[----:B------:R-:W-:-:S06]  /*2310*/  DEPBAR.LE SB0, 0x0 ;  /* 0x000080000000791a */ /* 0x000fcc0000000000 */
[----:B-1----:R-:W-:Y:S01]  /*2320*/  HMMA.16816.F32.BF16 R60, R88, R84, R60 ;  /* 0x00000054583c723c */ /* 0x002fe2000004183c */
[----:B------:R-:W-:-:S05]  /*2330*/  VIADD R84, R102, 0xffffffff ;  /* 0xffffffff66547836 */ /* 0x000fca0000000000 */
[----:B------:R-:W-:Y:S02]  /*2340*/  ISETP.GT.AND P0, PT, R84, R137, PT ;  /* 0x000000895400720c */ /* 0x000fe40003f04270 */
[----:B--2---:R-:W-:Y:S01]  /*2350*/  HMMA.16816.F32.BF16 R28, R88, R68, R28 ;  /* 0x00000044581c723c */ /* 0x004fe2000004181c */
[----:B------:R-:W-:-:S04]  /*2360*/  LOP3.LUT R68, R99, 0x1f0, RZ, 0xc0, !PT ;  /* 0x000001f063447812 */ /* 0x000fc800078ec0ff */
[----:B------:R-:W-:-:S03]  /*2370*/  IADD3 R107, PT, PT, R68, 0x1, R107 ;  /* 0x00000001446b7810 */ /* 0x000fc60007ffe06b */
[----:B------:R-:W-:Y:S01]  /*2380*/  HMMA.16816.F32.BF16 R4, R88, R92, R4 ;  /* 0x0000005c5804723c */ /* 0x000fe20000041804 */
[----:B------:R-:W-:-:S04]  /*2390*/  IADD3 R104, PT, PT, -R2, R107, R104 ;  /* 0x0000006b02687210 */ /* 0x000fc80007ffe168 */
[----:B------:R-:W-:-:S03]  /*23a0*/  IADD3 R0, PT, PT, R104, R0, R103 ;  /* 0x0000000068007210 */ /* 0x000fc60007ffe067 */
[----:B------:R-:W-:Y:S01]  /*23b0*/  HMMA.16816.F32.BF16 R64, R88, R94, R64 ;  /* 0x0000005e5840723c */ /* 0x000fe20000041840 */
[C---:B------:R-:W-:Y:S02]  /*23c0*/  VIMNMX R104, PT, PT, R0.reuse, R103, PT ;  /* 0x0000006700687248 */ /* 0x040fe40003fe0100 */
[----:B------:R-:W-:-:S05]  /*23d0*/  VIADDMNMX R103, R0, 0x8, R103, PT ;  /* 0x0000000800677846 */ /* 0x000fca0003800167 */
[C---:B------:R-:W-:Y:S08]  /*23e0*/  HMMA.16816.F32.BF16 R56, R88.reuse, R86, R56 ;  /* 0x000000565838723c */ /* 0x040ff00000041838 */
[C---:B------:R-:W-:Y:S08]  /*23f0*/  HMMA.16816.F32.BF16 R52, R88.reuse, R80, R52 ;  /* 0x000000505834723c */ /* 0x040ff00000041834 */
[C---:B------:R-:W-:Y:S08]  /*2400*/  HMMA.16816.F32.BF16 R48, R88.reuse, R82, R48 ;  /* 0x000000525830723c */ /* 0x040ff00000041830 */
[C---:B---3--:R-:W-:Y:S08]  /*2410*/  HMMA.16816.F32.BF16 R44, R88.reuse, R76, R44 ;  /* 0x0000004c582c723c */ /* 0x048ff0000004182c */
        /* <DEDUP_REMOVED lines=17> */
.L_x_4350:
        /* <DEDUP_REMOVED lines=60> */
.L_x_4351:
        /* <DEDUP_REMOVED lines=16> */
.L_x_4349:
[----:B------:R-:W-:Y:S01]  /*29f0*/  IMAD.SHL.U32 R105, R132, 0x2, RZ ;  /* 0x0000000284697824 */ /* 0x000fe200078e00ff */
[----:B------:R-:W2:Y:S01]  /*2a00*/  LDCU UR4, c[0x0][0x45c] ;  /* 0x00008b80ff0477ac */ /* 0x000ea20008000800 */
[----:B------:R-:W-:-:S03]  /*2a10*/  LOP3.LUT R133, R133, 0x120, R106, 0xf8, !PT ;  /* 0x0000012085857812 */ /* 0x000fc600078ef86a */
[----:B------:R-:W-:Y:S02]  /*2a20*/  LOP3.LUT R105, R105, 0x6, RZ, 0xc0, !PT ;  /* 0x0000000669697812 */ /* 0x000fe400078ec0ff */
[----:B------:R-:W-:-:S03]  /*2a30*/  LEA R133, R133, UR5, 0x1 ;  /* 0x0000000585857c11 */ /* 0x000fc6000f8e08ff */
[----:B------:R-:W-:Y:S02]  /*2a40*/  IMAD R0, R84, 0x80, R105 ;  /* 0x0000008054007824 */ /* 0x000fe400078e0269 */
[----:B------:R-:W-:Y:S02]  /*2a50*/  VIADD R151, R133, 0x3000 ;  /* 0x0000300085977836 */ /* 0x000fe40000000000 */
[C---:B-1----:R-:W-:Y:S02]  /*2a60*/  VIADD R68, R0.reuse, 0x1 ;  /* 0x0000000100447836 */ /* 0x042fe40000000000 */
[----:B------:R-:W-:-:S03]  /*2a70*/  VIADD R2, R0, 0x8 ;  /* 0x0000000800027836 */ /* 0x000fc60000000000 */
[-C--:B------:R-:W-:Y:S02]  /*2a80*/  ISETP.GE.AND P2, PT, R68, R104.reuse, PT ;  /* 0x000000684400720c */ /* 0x080fe40003f46270 */
[CC--:B------:R-:W-:Y:S02]  /*2a90*/  ISETP.GE.AND P5, PT, R2.reuse, R104.reuse, PT ;  /* 0x000000680200720c */ /* 0x0c0fe40003fa6270 */
[-C--:B------:R-:W-:Y:S01]  /*2aa0*/  ISETP.GE.AND P1, PT, R2, R103.reuse, PT ;  /* 0x000000670200720c */ /* 0x080fe20003f26270 */
[----:B------:R-:W-:Y:S01]  /*2ab0*/  VIADD R2, R0, 0x10 ;  /* 0x0000001000027836 */ /* 0x000fe20000000000 */
        /* <DEDUP_REMOVED lines=18> */
[----:B------:R-:W-:Y:S01]  /*2be0*/  FSEL R82, R18, -INF , !P1 ;  /* 0xff80000012527808 */ /* 0x000fe20004800000 */
[----:B------:R-:W-:Y:S01]  /*2bf0*/  VIADD R18, R0, 0x69 ;  /* 0x0000006900127836 */ /* 0x000fe20000000000 */
        /* <DEDUP_REMOVED lines=20> */
[----:B------:R-:W-:Y:S01]  /*2d40*/  ISETP.GE.AND P0, PT, R2, R103, PT ;  /* 0x000000670200720c */ /* 0x000fe20003f06270 */
[----:B------:R-:W-:Y:S01]  /*2d50*/  VIADD R2, R0, 0x30 ;  /* 0x0000003000027836 */ /* 0x000fe20000000000 */
[----:B------:R-:W-:-:S02]  /*2d60*/  FSEL R70, R10, -INF , !P2 ;  /* 0xff8000000a467808 */ /* 0x000fc40005000000 */
[C---:B------:R-:W-:Y:S02]  /*2d70*/  ISETP.GE.AND P5, PT, R12.reuse, R103, PT ;  /* 0x000000670c00720c */ /* 0x040fe40003fa6270 */
[-C--:B------:R-:W-:Y:S01]  /*2d80*/  ISETP.GE.AND P2, PT, R12, R104.reuse, PT ;  /* 0x000000680c00720c */ /* 0x080fe20003f46270 */
[----:B------:R-:W-:Y:S01]  /*2d90*/  VIADD R12, R0, 0x51 ;  /* 0x00000051000c7836 */ /* 0x000fe20000000000 */
[----:B------:R-:W-:Y:S02]  /*2da0*/  FSEL R114, R6, -INF , !P4 ;  /* 0xff80000006727808 */ /* 0x000fe40006000000 */
[----:B------:R-:W-:Y:S02]  /*2db0*/  ISETP.GE.AND P4, PT, R8, R104, PT ;  /* 0x000000680800720c */ /* 0x000fe40003f86270 */
[----:B------:R-:W-:Y:S01]  /*2dc0*/  FSEL R116, R7, -INF , !P5 ;  /* 0xff80000007747808 */ /* 0x000fe20006800000 */
[----:B------:R-:W-:Y:S01]  /*2dd0*/  VIADD R7, R0, 0x59 ;  /* 0x0000005900077836 */ /* 0x000fe20000000000 */
[----:B------:R-:W-:-:S02]  /*2de0*/  FSEL R107, R64, -INF , !P1 ;  /* 0xff800000406b7808 */ /* 0x000fc40004800000 */
[----:B------:R-:W-:Y:S01]  /*2df0*/  FSEL R99, R5, -INF , !P2 ;  /* 0xff80000005637808 */ /* 0x000fe20005000000 */
[----:B------:R-:W-:Y:S01]  /*2e00*/  VIADD R5, R0, 0x49 ;  /* 0x0000004900057836 */ /* 0x000fe20000000000 */
[C---:B------:R-:W-:Y:S02]  /*2e10*/  ISETP.GE.AND P5, PT, R2.reuse, R104, PT ;  /* 0x000000680200720c */ /* 0x040fe40003fa6270 */
[-C--:B------:R-:W-:Y:S01]  /*2e20*/  ISETP.GE.AND P1, PT, R2, R103.reuse, PT ;  /* 0x000000670200720c */ /* 0x080fe20003f26270 */
[----:B------:R-:W-:Y:S01]  /*2e30*/  VIADD R2, R0, 0x38 ;  /* 0x0000003800027836 */ /* 0x000fe20000000000 */
[----:B------:R-:W-:Y:S01]  /*2e40*/  ISETP.GE.AND P2, PT, R8, R103, PT ;  /* 0x000000670800720c */ /* 0x000fe20003f46270 */
[----:B------:R-:W-:Y:S01]  /*2e50*/  VIADD R8, R0, 0x58 ;  /* 0x0000005800087836 */ /* 0x000fe20000000000 */
        /* <DEDUP_REMOVED lines=18> */
[----:B------:R-:W-:Y:S02]  /*2f80*/  FSEL R90, R58, -INF , !P5 ;  /* 0xff8000003a5a7808 */ /* 0x000fe40006800000 */
[----:B------:R-:W-:Y:S01]  /*2f90*/  ISETP.GE.AND P2, PT, R2, R103, PT ;  /* 0x000000670200720c */ /* 0x000fe20003f46270 */
[----:B------:R-:W-:Y:S01]  /*2fa0*/  VIADD R2, R0, 0x48 ;  /* 0x0000004800027836 */ /* 0x000fe20000000000 */
[-C--:B------:R-:W-:Y:S02]  /*2fb0*/  ISETP.GE.AND P5, PT, R4, R104.reuse, PT ;  /* 0x000000680400720c */ /* 0x080fe40003fa6270 */
[----:B------:R-:W-:Y:S02]  /*2fc0*/  FSEL R95, R57, -INF , !P1 ;  /* 0xff800000395f7808 */ /* 0x000fe40004800000 */
[----:B------:R-:W-:Y:S02]  /*2fd0*/  FSEL R57, R52, -INF , !P4 ;  /* 0xff80000034397808 */ /* 0x000fe40006000000 */
[----:B------:R-:W-:-:S02]  /*2fe0*/  ISETP.GE.AND P4, PT, R0, R104, PT ;  /* 0x000000680000720c */ /* 0x000fc40003f86270 */
[----:B------:R-:W-:Y:S02]  /*2ff0*/  FSEL R94, R59, -INF , !P0 ;  /* 0xff8000003b5e7808 */ /* 0x000fe40004000000 */
[----:B------:R-:W-:Y:S02]  /*3000*/  FSEL R54, R54, -INF , !P2 ;  /* 0xff80000036367808 */ /* 0x000fe40005000000 */
[----:B------:R-:W-:Y:S02]  /*3010*/  FSEL R59, R53, -INF , !P5 ;  /* 0xff800000353b7808 */ /* 0x000fe40006800000 */
[C---:B------:R-:W-:Y:S02]  /*3020*/  ISETP.GE.AND P2, PT, R5.reuse, R104, PT ;  /* 0x000000680500720c */ /* 0x040fe40003f46270 */
[-C--:B------:R-:W-:Y:S02]  /*3030*/  ISETP.GE.AND P5, PT, R5, R103.reuse, PT ;  /* 0x000000670500720c */ /* 0x080fe40003fa6270 */
[----:B------:R-:W-:Y:S01]  /*3040*/  FSEL R5, R20, -INF , !P4 ;  /* 0xff80000014057808 */ /* 0x000fe20006000000 */
[----:B------:R-:W-:Y:S01]  /*3050*/  VIADD R20, R0, 0x68 ;  /* 0x0000006800147836 */ /* 0x000fe20000000000 */
[----:B------:R-:W-:-:S02]  /*3060*/  ISETP.GE.AND P1, PT, R4, R103, PT ;  /* 0x000000670400720c */ /* 0x000fc40003f26270 */
        /* <DEDUP_REMOVED lines=18> */
[----:B------:R-:W-:Y:S01]  /*3190*/  FMNMX3.FTZ R22, R10, R65, R85, !PT ;  /* 0x000000410a167276 */ /* 0x000fe20007810055 */
[----:B------:R-:W-:Y:S01]  /*31a0*/  VIADD R10, R0, 0x78 ;  /* 0x00000078000a7836 */ /* 0x000fe20000000000 */
[----:B------:R-:W-:Y:S01]  /*31b0*/  ISETP.GE.AND P4, PT, R2, R103, PT ;  /* 0x000000670200720c */ /* 0x000fe20003f86270 */
[C---:B------:R-:W-:Y:S01]  /*31c0*/  VIADD R2, R0.reuse, 0x60 ;  /* 0x0000006000027836 */ /* 0x040fe20000000000 */
[----:B------:R-:W-:Y:S01]  /*31d0*/  FSEL R45, R45, -INF , !P2 ;  /* 0xff8000002d2d7808 */ /* 0x000fe20005000000 */
[----:B------:R-:W-:Y:S01]  /*31e0*/  VIADD R0, R0, 0x79 ;  /* 0x0000007900007836 */ /* 0x000fe20000000000 */
[----:B------:R-:W-:-:S02]  /*31f0*/  ISETP.GE.AND P2, PT, R7, R104, PT ;  /* 0x000000680700720c */ /* 0x000fc40003f46270 */
[----:B------:R-:W-:Y:S02]  /*3200*/  FMNMX3.FTZ R22, R22, R89, R91, !PT ;  /* 0x0000005916167276 */ /* 0x000fe4000781005b */
[----:B------:R-:W-:Y:S02]  /*3210*/  FMNMX3.FTZ R23, R6, R4, R82, !PT ;  /* 0x0000000406177276 */ /* 0x000fe40007810052 */
[----:B------:R-:W-:Y:S02]  /*3220*/  FSEL R41, R41, -INF , !P2 ;  /* 0xff80000029297808 */ /* 0x000fe40005000000 */
[----:B------:R-:W-:Y:S02]  /*3230*/  ISETP.GE.AND P2, PT, R2, R104, PT ;  /* 0x000000680200720c */ /* 0x000fe40003f46270 */
[----:B------:R-:W-:Y:S02]  /*3240*/  FMNMX3.FTZ R22, R22, R95, R57, !PT ;  /* 0x0000005f16167276 */ /* 0x000fe40007810039 */
[----:B------:R-:W-:-:S02]  /*3250*/  FMNMX3.FTZ R23, R23, R80, R76, !PT ;  /* 0x0000005017177276 */ /* 0x000fc4000781004c */
[----:B------:R-:W-:Y:S02]  /*3260*/  FSEL R49, R36, -INF , !P2 ;  /* 0xff80000024317808 */ /* 0x000fe40005000000 */
[----:B------:R-:W-:Y:S02]  /*3270*/  ISETP.GE.AND P2, PT, R14, R104, PT ;  /* 0x000000680e00720c */ /* 0x000fe40003f46270 */
[----:B------:R-:W-:Y:S02]  /*3280*/  FMNMX3.FTZ R22, R22, R59, R61, !PT ;  /* 0x0000003b16167276 */ /* 0x000fe4000781003d */
[----:B------:R-:W-:Y:S02]  /*3290*/  FMNMX3.FTZ R23, R23, R78, R70, !PT ;  /* 0x0000004e17177276 */ /* 0x000fe40007810046 */
[----:B------:R-:W-:Y:S02]  /*32a0*/  FSEL R53, R37, -INF , !P2 ;  /* 0xff80000025357808 */ /* 0x000fe40005000000 */
[----:B------:R-:W-:-:S02]  /*32b0*/  FMNMX3.FTZ R22, R22, R63, R13, !PT ;  /* 0x0000003f16167276 */ /* 0x000fc4000781000d */
[----:B------:R-:W-:Y:S02]  /*32c0*/  ISETP.GE.AND P2, PT, R20, R104, PT ;  /* 0x000000681400720c */ /* 0x000fe40003f46270 */
[----:B------:R-:W-:Y:S02]  /*32d0*/  FMNMX3.FTZ R23, R23, R68, R114, !PT ;  /* 0x0000004417177276 */ /* 0x000fe40007810072 */
[----:B------:R-:W-:Y:S02]  /*32e0*/  FMNMX3.FTZ R22, R22, R45, R19, !PT ;  /* 0x0000002d16167276 */ /* 0x000fe40007810013 */
[----:B------:R-:W-:Y:S02]  /*32f0*/  FSEL R37, R32, -INF , !P2 ;  /* 0xff80000020257808 */ /* 0x000fe40005000000 */
[----:B------:R-:W-:Y:S02]  /*3300*/  FMNMX3.FTZ R23, R23, R116, R110, !PT ;  /* 0x0000007417177276 */ /* 0x000fe4000781006e */
[----:B------:R-:W-:-:S02]  /*3310*/  ISETP.GE.AND P2, PT, R18, R104, PT ;  /* 0x000000681200720c */ /* 0x000fc40003f46270 */
[----:B------:R-:W-:Y:S02]  /*3320*/  ISETP.GE.AND P3, PT, R16, R104, PT ;  /* 0x000000681000720c */ /* 0x000fe40003f66270 */
[----:B------:R-:W-:Y:S02]  /*3330*/  FMNMX3.FTZ R22, R22, R41, R49, !PT ;  /* 0x0000002916167276 */ /* 0x000fe40007810031 */
        /* <DEDUP_REMOVED lines=11> */
[----:B------:R-:W-:Y:S02]  /*33f0*/  FSEL R86, R55, -INF , !P1 ;  /* 0xff80000037567808 */ /* 0x000fe40004800000 */
[----:B------:R-:W-:Y:S02]  /*3400*/  FSEL R64, R50, -INF , !P0 ;  /* 0xff80000032407808 */ /* 0x000fe40004000000 */
        /* <DEDUP_REMOVED lines=8> */
[----:B------:R-:W-:-:S02]  /*3490*/  FMNMX.FTZ R8, R25, R22, !PT ;  /* 0x0000001619087209 */ /* 0x000fc40007810000 */
[-C--:B------:R-:W-:Y:S02]  /*34a0*/  ISETP.GE.AND P5, PT, R14, R103.reuse, PT ;  /* 0x000000670e00720c */ /* 0x080fe40003fa6270 */
[-C--:B------:R-:W-:Y:S02]  /*34b0*/  ISETP.GE.AND P1, PT, R7, R103.reuse, PT ;  /* 0x000000670700720c */ /* 0x080fe40003f26270 */
[----:B------:R-:W-:Y:S01]  /*34c0*/  ISETP.GE.AND P0, PT, R2, R103, PT ;  /* 0x000000670200720c */ /* 0x000fe20003f06270 */
[----:B------:R-:W1:Y:S01]  /*34d0*/  SHFL.BFLY PT, R7, R8, 0x2, 0x1f ;  /* 0x0c401f0008077f89 */ /* 0x000e6200000e0000 */
[----:B------:R-:W-:Y:S02]  /*34e0*/  FSEL R14, R47, -INF , !P3 ;  /* 0xff8000002f0e7808 */ /* 0x000fe40005800000 */
[----:B------:R-:W-:Y:S02]  /*34f0*/  FSEL R42, R42, -INF , !P2 ;  /* 0xff8000002a2a7808 */ /* 0x000fe40005000000 */
[----:B------:R-:W-:-:S02]  /*3500*/  FMNMX3.FTZ R23, R23, R66, R46, !PT ;  /* 0x0000004217177276 */ /* 0x000fc4000781002e */
        /* <DEDUP_REMOVED lines=14> */
[----:B------:R-:W-:Y:S02]  /*35f0*/  ISETP.GE.AND P4, PT, R0, R103, PT ;  /* 0x000000670000720c */ /* 0x000fe40003f86270 */
[----:B------:R-:W-:Y:S02]  /*3600*/  FSEL R28, R31, -INF , !P1 ;  /* 0xff8000001f1c7808 */ /* 0x000fe40004800000 */
[----:B------:R-:W-:Y:S02]  /*3610*/  FSEL R26, R26, -INF , !P0 ;  /* 0xff8000001a1a7808 */ /* 0x000fe40004000000 */
[----:B------:R-:W-:-:S02]  /*3620*/  FMNMX3.FTZ R23, R23, R16, R24, !PT ;  /* 0x0000001017177276 */ /* 0x000fc40007810018 */
[----:B------:R-:W-:Y:S02]  /*3630*/  FSEL R22, R27, -INF , !P4 ;  /* 0xff8000001b167808 */ /* 0x000fe40006000000 */
[----:B------:R-:W-:Y:S02]  /*3640*/  FMNMX3.FTZ R23, R23, R28, R26, !PT ;  /* 0x0000001c17177276 */ /* 0x000fe4000781001a */
[----:B-1----:R-:W-:Y:S02]  /*3650*/  FMNMX.FTZ R8, R8, R7, !PT ;  /* 0x0000000708087209 */ /* 0x002fe40007810000 */
[----:B------:R-:W-:Y:S01]  /*3660*/  FMNMX.FTZ R10, R22, R23, !PT ;  /* 0x00000017160a7209 */ /* 0x000fe20007810000 */
[----:B------:R-:W-:Y:S02]  /*3670*/  VIADD R23, R133, 0x3020 ;  /* 0x0000302085177836 */ /* 0x000fe40000000000 */
[----:B------:R-:W1:Y:S04]  /*3680*/  SHFL.BFLY PT, R11, R8, 0x1, 0x1f ;  /* 0x0c201f00080b7f89 */ /* 0x000e6800000e0000 */
[----:B------:R-:W3:Y:S01]  /*3690*/  SHFL.BFLY PT, R7, R10, 0x2, 0x1f ;  /* 0x0c401f000a077f89 */ /* 0x000ee200000e0000 */
[----:B-1----:R-:W-:-:S02]  /*36a0*/  FMNMX.FTZ R2, R8, R11, !PT ;  /* 0x0000000b08027209 */ /* 0x002fc40007810000 */
[----:B---3--:R-:W-:-:S03]  /*36b0*/  FMNMX.FTZ R7, R10, R7, !PT ;  /* 0x000000070a077209 */ /* 0x008fc60007810000 */
[C---:B--2---:R-:W-:Y:S01]  /*36c0*/  FMUL.FTZ R30, R2.reuse, UR4 ;  /* 0x00000004021e7c20 */ /* 0x044fe20008410000 */
[----:B------:R-:W-:Y:S01]  /*36d0*/  FSETP.NEU.FTZ.AND P0, PT, R2, -INF , PT ;  /* 0xff8000000200780b */ /* 0x000fe20003f1d000 */
[----:B------:R-:W1:Y:S03]  /*36e0*/  SHFL.BFLY PT, R0, R7, 0x1, 0x1f ;  /* 0x0c201f0007007f89 */ /* 0x000e6600000e0000 */
[----:B------:R-:W-:-:S05]  /*36f0*/  FSEL R30, R30, RZ, P0 ;  /* 0x000000ff1e1e7208 */ /* 0x000fca0000000000 */
[--C-:B------:R-:W-:Y:S01]  /*3700*/  FFMA.FTZ R44, R21, UR4, -R30.reuse ;  /* 0x00000004152c7c23 */ /* 0x100fe2000801081e */
[--C-:B------:R-:W-:Y:S01]  /*3710*/  FFMA.FTZ R40, R75, UR4, -R30.reuse ;  /* 0x000000044b287c23 */ /* 0x100fe2000801081e */
[--C-:B------:R-:W-:Y:S01]  /*3720*/  FFMA.FTZ R35, R73, UR4, -R30.reuse ;  /* 0x0000000449237c23 */ /* 0x100fe2000801081e */
[--C-:B------:R-:W-:Y:S01]  /*3730*/  FFMA.FTZ R48, R5, UR4, -R30.reuse ;  /* 0x0000000405307c23 */ /* 0x100fe2000801081e */
[----:B------:R-:W2:Y:S01]  /*3740*/  LDSM.16.MT88.4 R72, [R133+0x3000] ;  /* 0x003000008548783b */ /* 0x000ea20000004200 */
        /* <DEDUP_REMOVED lines=15> */
[--C-:B------:R-:W-:Y:S01]  /*3840*/  FFMA.FTZ R37, R37, UR4, -R30.reuse ;  /* 0x0000000425257c23 */ /* 0x100fe2000801081e */
[----:B------:R-:W-:Y:S01]  /*3850*/  FFMA.FTZ R29, R29, UR4, -R30 ;  /* 0x000000041d1d7c23 */ /* 0x000fe2000801081e */
[C---:B------:R-:W-:Y:S01]  /*3860*/  FSETP.NEU.FTZ.AND P0, PT, R0.reuse, -INF , PT ;  /* 0xff8000000000780b */ /* 0x040fe20003f1d000 */
[----:B------:R-:W-:Y:S01]  /*3870*/  FMUL.FTZ R21, R0, UR4 ;  /* 0x0000000400157c20 */ /* 0x000fe20008410000 */
[----:B------:R-:W1:Y:S04]  /*3880*/  MUFU.EX2 R47, R47 ;  /* 0x0000002f002f7308 */ /* 0x000e680000000800 */
[----:B------:R-:W-:-:S02]  /*3890*/  FSEL R21, R21, RZ, P0 ;  /* 0x000000ff15157208 */ /* 0x000fc40000000000 */
[----:B------:R-:W-:Y:S02]  /*38a0*/  LOP3.LUT P0, R20, R132, 0x4, RZ, 0xc0, !PT ;  /* 0x0000000484147812 */ /* 0x000fe4000780c0ff */
        /* <DEDUP_REMOVED lines=10> */
[----:B-1----:R-:W-:Y:S01]  /*3950*/  F2FP.BF16.F32.PACK_AB R80, R47, R48 ;  /* 0x000000302f50723e */ /* 0x002fe200000010ff */
[----:B------:R-:W-:-:S02]  /*3960*/  @P0 VIADD R23, R151, 0xffffffe0 ;  /* 0xffffffe097170836 */ /* 0x000fc40000000000 */
[--C-:B------:R-:W-:Y:S01]  /*3970*/  FFMA.FTZ R87, R114, UR4, -R21.reuse ;  /* 0x0000000472577c23 */ /* 0x100fe20008010815 */
[--C-:B------:R-:W-:Y:S01]  /*3980*/  FFMA.FTZ R60, R116, UR4, -R21.reuse ;  /* 0x00000004743c7c23 */ /* 0x100fe20008010815 */
[--C-:B------:R-:W-:Y:S01]  /*3990*/  FFMA.FTZ R65, R110, UR4, -R21.reuse ;  /* 0x000000046e417c23 */ /* 0x100fe20008010815 */
[--C-:B------:R-:W-:Y:S01]  /*39a0*/  FFMA.FTZ R58, R112, UR4, -R21.reuse ;  /* 0x00000004703a7c23 */ /* 0x100fe20008010815 */
[----:B------:R-:W1:Y:S01]  /*39b0*/  LDSM.16.MT88.4 R4, [R23] ;  /* 0x000000001704783b */ /* 0x000e620000004200 */
        /* <DEDUP_REMOVED lines=29> */
[----:B------:R-:W-:Y:S01]  /*3b90*/  FFMA.FTZ R41, R53, UR4, -R30 ;  /* 0x0000000435297c23 */ /* 0x000fe2000801081e */
[--C-:B------:R-:W-:Y:S01]  /*3ba0*/  FFMA.FTZ R38, R38, UR4, -R21.reuse ;  /* 0x0000000426267c23 */ /* 0x100fe20008010815 */
[----:B------:R-:W-:Y:S01]  /*3bb0*/  FFMA.FTZ R32, R32, UR4, -R21 ;  /* 0x0000000420207c23 */ /* 0x000fe20008010815 */
[----:B------:R-:W4:Y:S01]  /*3bc0*/  MUFU.EX2 R35, R35 ;  /* 0x0000002300237308 */ /* 0x000f220000000800 */
[C---:B---3--:R-:W-:Y:S01]  /*3bd0*/  F2FP.BF16.F32.PACK_AB R83, R51.reuse, R56 ;  /* 0x000000383353723e */ /* 0x048fe200000010ff */
[----:B------:R-:W-:Y:S01]  /*3be0*/  FADD.FTZ R56, R56, R55 ;  /* 0x0000003738387221 */ /* 0x000fe20000010000 */
[--C-:B------:R-:W-:Y:S01]  /*3bf0*/  FFMA.FTZ R24, R24, UR4, -R21.reuse ;  /* 0x0000000418187c23 */ /* 0x100fe20008010815 */
[----:B------:R-:W-:Y:S01]  /*3c00*/  FFMA.FTZ R26, R26, UR4, -R21 ;  /* 0x000000041a1a7c23 */ /* 0x000fe20008010815 */
[----:B------:R-:W-:Y:S01]  /*3c10*/  ISETP.GT.AND P0, PT, R84, R137, PT ;  /* 0x000000895400720c */ /* 0x000fe20003f04270 */
[----:B------:R-:W-:-:S02]  /*3c20*/  FADD.FTZ R51, R51, R56 ;  /* 0x0000003833337221 */ /* 0x000fc40000010000 */
[----:B------:R-:W-:Y:S01]  /*3c30*/  MUFU.EX2 R31, R31 ;  /* 0x0000001f001f7308 */ /* 0x000fe20000000800 */
[C---:B--2---:R-:W-:Y:S07]  /*3c40*/  HMMA.16816.F32.BF16 R68, R80.reuse, R72, RZ ;  /* 0x000000485044723c */ /* 0x044fee00000418ff */
[----:B------:R-:W2:Y:S01]  /*3c50*/  MUFU.EX2 R18, R18 ;  /* 0x0000001200127308 */ /* 0x000ea20000000800 */
[C---:B------:R-:W-:Y:S07]  /*3c60*/  HMMA.16816.F32.BF16 R72, R80.reuse, R74, RZ ;  /* 0x0000004a5048723c */ /* 0x040fee00000418ff */
[----:B------:R-:W-:Y:S01]  /*3c70*/  MUFU.EX2 R52, R52 ;  /* 0x0000003400347308 */ /* 0x000fe20000000800 */
[----:B-1----:R-:W-:Y:S01]  /*3c80*/  HMMA.16816.F32.BF16 R76, R80, R4, RZ ;  /* 0x00000004504c723c */ /* 0x002fe200000418ff */
[----:B----4-:R-:W-:-:S06]  /*3c90*/  F2FP.BF16.F32.PACK_AB R4, R35, R40 ;  /* 0x000000282304723e */ /* 0x010fcc00000010ff */
[----:B------:R-:W1:Y:S01]  /*3ca0*/  MUFU.EX2 R39, R39 ;  /* 0x0000002700277308 */ /* 0x000e620000000800 */
[----:B------:R-:W-:Y:S01]  /*3cb0*/  HMMA.16816.F32.BF16 R80, R80, R6, RZ ;  /* 0x000000065050723c */ /* 0x000fe200000418ff */
[----:B--2---:R-:W-:-:S06]  /*3cc0*/  F2FP.BF16.F32.PACK_AB R6, R18, R31 ;  /* 0x0000001f1206723e */ /* 0x004fcc00000010ff */
        /* <DEDUP_REMOVED lines=28> */
[----:B-----5:R-:W-:-:S03]  /*3e90*/  F2FP.BF16.F32.PACK_AB R7, R58, R65 ;  /* 0x000000413a07723e */ /* 0x020fc600000010ff */
[----:B------:R-:W-:Y:S01]  /*3ea0*/  MUFU.EX2 R106, R106 ;  /* 0x0000006a006a7308 */ /* 0x000fe20000000800 */
[----:B------:R-:W-:-:S04]  /*3eb0*/  FADD.FTZ R60, R60, R87 ;  /* 0x000000573c3c7221 */ /* 0x000fc80000010000 */
[----:B------:R-:W-:-:S03]  /*3ec0*/  FADD.FTZ R65, R65, R60 ;  /* 0x0000003c41417221 */ /* 0x000fc60000010000 */
[----:B------:R-:W3:Y:S01]  /*3ed0*/  MUFU.EX2 R85, R85 ;  /* 0x0000005500557308 */ /* 0x000ee20000000800 */
[----:B------:R-:W-:-:S07]  /*3ee0*/  FADD.FTZ R65, R58, R65 ;  /* 0x000000413a417221 */ /* 0x000fce0000010000 */
        /* <DEDUP_REMOVED lines=46> */
[C---:B--2---:R-:W-:Y:S08]  /*41d0*/  HMMA.16816.F32.BF16 R68, R4.reuse, R8, R68 ;  /* 0x000000080444723c */ /* 0x044ff00000041844 */
[C---:B------:R-:W-:Y:S01]  /*41e0*/  HMMA.16816.F32.BF16 R72, R4.reuse, R10, R72 ;  /* 0x0000000a0448723c */ /* 0x040fe20000041848 */
[----:B------:R-:W1:Y:S07]  /*41f0*/  LDSM.16.MT88.4 R8, [R23+0x1000] ;  /* 0x001000001708783b */ /* 0x000e6e0000004200 */
[C---:B-1----:R-:W-:Y:S08]  /*4200*/  HMMA.16816.F32.BF16 R76, R4.reuse, R8, R76 ;  /* 0x00000008044c723c */ /* 0x042ff0000004184c */
[----:B------:R-:W-:Y:S01]  /*4210*/  HMMA.16816.F32.BF16 R80, R4, R10, R80 ;  /* 0x0000000a0450723c */ /* 0x000fe20000041850 */
[----:B------:R-:W1:Y:S01]  /*4220*/  LDSM.16.MT88.4 R8, [R133+0x4400] ;  /* 0x004400008508783b */ /* 0x000e620000004200 */
[----:B------:R-:W-:Y:S01]  /*4230*/  FADD.FTZ R5, R48, R47 ;  /* 0x0000002f30057221 */ /* 0x000fe20000010000 */
[----:B------:R-:W-:Y:S01]  /*4240*/  FFMA.FTZ R47, R12, UR4, -R21 ;  /* 0x000000040c2f7c23 */ /* 0x000fe20008010815 */
[----:B----4-:R-:W-:-:S02]  /*4250*/  F2FP.BF16.F32.PACK_AB R4, R63, R86 ;  /* 0x000000563f04723e */ /* 0x010fc400000010ff */
[----:B------:R-:W-:Y:S01]  /*4260*/  FADD.FTZ R44, R44, R5 ;  /* 0x000000052c2c7221 */ /* 0x000fe20000010000 */
[----:B-----5:R-:W-:Y:S02]  /*4270*/  F2FP.BF16.F32.PACK_AB R6, R45, R66 ;  /* 0x000000422d06723e */ /* 0x020fe400000010ff */
[----:B------:R-:W2:Y:S01]  /*4280*/  MUFU.EX2 R47, R47 ;  /* 0x0000002f002f7308 */ /* 0x000ea20000000800 */
[----:B------:R-:W-:Y:S01]  /*4290*/  FADD.FTZ R43, R43, R44 ;  /* 0x0000002c2b2b7221 */ /* 0x000fe20000010000 */
[----:B------:R-:W-:Y:S01]  /*42a0*/  FFMA.FTZ R44, R15, UR4, -R30 ;  /* 0x000000040f2c7c23 */ /* 0x000fe2000801081e */
[----:B------:R-:W-:Y:S01]  /*42b0*/  F2FP.BF16.F32.PACK_AB R5, R46, R49 ;  /* 0x000000312e05723e */ /* 0x000fe200000010ff */
[----:B------:R-:W3:Y:S01]  /*42c0*/  LDSM.16.MT88.4 R12, [R23+0x1400] ;  /* 0x00140000170c783b */ /* 0x000ee20000004200 */
[----:B------:R-:W-:-:S03]  /*42d0*/  FADD.FTZ R48, R40, R43 ;  /* 0x0000002b28307221 */ /* 0x000fc60000010000 */
[----:B------:R4:W5:Y:S01]  /*42e0*/  MUFU.EX2 R40, R33 ;  /* 0x0000002100287308 */ /* 0x0009620000000800 */
[----:B------:R-:W-:Y:S01]  /*42f0*/  FADD.FTZ R48, R35, R48 ;  /* 0x0000003023307221 */ /* 0x000fe20000010000 */
[--C-:B------:R-:W-:Y:S01]  /*4300*/  FFMA.FTZ R35, R34, UR4, -R21.reuse ;  /* 0x0000000422237c23 */ /* 0x100fe20008010815 */
[----:B------:R-:W-:-:S05]  /*4310*/  FFMA.FTZ R34, R16, UR4, -R21 ;  /* 0x0000000410227c23 */ /* 0x000fca0008010815 */
[----:B------:R-:W-:Y:S01]  /*4320*/  MUFU.EX2 R27, R35 ;  /* 0x00000023001b7308 */ /* 0x000fe20000000800 */
[----:B--2---:R-:W-:-:S07]  /*4330*/  F2FP.BF16.F32.PACK_AB R7, R47, R42 ;  /* 0x0000002a2f07723e */ /* 0x004fce00000010ff */
[----:B------:R-:W-:Y:S01]  /*4340*/  MUFU.EX2 R44, R44 ;  /* 0x0000002c002c7308 */ /* 0x000fe20000000800 */
[----:B----4-:R-:W-:Y:S01]  /*4350*/  FFMA.FTZ R33, R17, UR4, -R30 ;  /* 0x0000000411217c23 */ /* 0x010fe2000801081e */
[----:B------:R-:W-:Y:S01]  /*4360*/  FADD.FTZ R17, R31, R48 ;  /* 0x000000301f117221 */ /* 0x000fe20000010000 */
[----:B------:R-:W-:Y:S01]  /*4370*/  FFMA.FTZ R30, R25, UR4, -R30 ;  /* 0x00000004191e7c23 */ /* 0x000fe2000801081e */
[----:B------:R-:W-:Y:S01]  /*4380*/  FFMA.FTZ R25, R28, UR4, -R21 ;  /* 0x000000041c197c23 */ /* 0x000fe20008010815 */
[----:B------:R-:W-:Y:S01]  /*4390*/  FADD.FTZ R28, R92, R65 ;  /* 0x000000415c1c7221 */ /* 0x000fe20000010000 */
[----:B------:R-:W-:Y:S01]  /*43a0*/  FADD.FTZ R18, R18, R17 ;  /* 0x0000001112127221 */ /* 0x000fe20000010000 */
[----:B------:R-:W-:Y:S01]  /*43b0*/  FFMA.FTZ R21, R22, UR4, -R21 ;  /* 0x0000000416157c23 */ /* 0x000fe20008010815 */
[----:B-1----:R-:W-:Y:S01]  /*43c0*/  HMMA.16816.F32.BF16 R68, R4, R8, R68 ;  /* 0x000000080444723c */ /* 0x002fe20000041844 */
[----:B------:R-:W1:Y:S01]  /*43d0*/  MUFU.EX2 R31, R32 ;  /* 0x00000020001f7308 */ /* 0x000e620000000800 */
[----:B------:R-:W-:Y:S01]  /*43e0*/  FADD.FTZ R93, R93, R18 ;  /* 0x000000125d5d7221 */ /* 0x000fe20000010000 */
[----:B------:R-:W-:Y:S01]  /*43f0*/  FADD.FTZ R28, R91, R28 ;  /* 0x0000001c5b1c7221 */ /* 0x000fe20000010000 */
[----:B------:R-:W2:Y:S02]  /*4400*/  LDSM.16.MT88.4 R16, [R23+0x1800] ;  /* 0x001800001710783b */ /* 0x000ea40000004200 */
[----:B------:R-:W-:-:S02]  /*4410*/  FADD.FTZ R88, R88, R93 ;  /* 0x0000005d58587221 */ /* 0x000fc40000010000 */
[C---:B------:R-:W-:Y:S01]  /*4420*/  HMMA.16816.F32.BF16 R72, R4.reuse, R10, R72 ;  /* 0x0000000a0448723c */ /* 0x040fe20000041848 */
[----:B------:R-:W4:Y:S01]  /*4430*/  LDSM.16.MT88.4 R8, [R133+0x4800] ;  /* 0x004800008508783b */ /* 0x000f220000004200 */
[----:B------:R-:W1:Y:S06]  /*4440*/  MUFU.EX2 R32, R34 ;  /* 0x0000002200207308 */ /* 0x000e6c0000000800 */
[----:B---3--:R-:W-:Y:S01]  /*4450*/  HMMA.16816.F32.BF16 R76, R4, R12, R76 ;  /* 0x0000000c044c723c */ /* 0x008fe2000004184c */
[----:B------:R-:W-:Y:S01]  /*4460*/  FADD.FTZ R13, R67, R88 ;  /* 0x00000058430d7221 */ /* 0x000fe20000010000 */
[----:B------:R-:W-:Y:S03]  /*4470*/  MUFU.EX2 R33, R33 ;  /* 0x0000002100217308 */ /* 0x000fe60000000800 */
[----:B------:R-:W-:-:S03]  /*4480*/  FADD.FTZ R13, R62, R13 ;  /* 0x0000000d3e0d7221 */ /* 0x000fc60000010000 */
[----:B------:R-:W-:Y:S01]  /*4490*/  HMMA.16816.F32.BF16 R80, R4, R14, R80 ;  /* 0x0000000e0450723c */ /* 0x000fe20000041850 */
[----:B------:R-:W-:Y:S01]  /*44a0*/  F2FP.BF16.F32.PACK_AB R4, R41, R64 ;  /* 0x000000402904723e */ /* 0x000fe200000010ff */
[----:B------:R-:W-:Y:S01]  /*44b0*/  FADD.FTZ R110, R110, R13 ;  /* 0x0000000d6e6e7221 */ /* 0x000fe20000010000 */
[----:B-----5:R-:W-:Y:S01]  /*44c0*/  F2FP.BF16.F32.PACK_AB R6, R40, R37 ;  /* 0x000000252806723e */ /* 0x020fe200000010ff */
[----:B------:R-:W3:Y:S01]  /*44d0*/  LDSM.16.MT88.4 R12, [R133+0x4c00] ;  /* 0x004c0000850c783b */ /* 0x000ee20000004200 */
[----:B-1----:R-:W-:Y:S01]  /*44e0*/  F2FP.BF16.F32.PACK_AB R5, R31, R38 ;  /* 0x000000261f05723e */ /* 0x002fe200000010ff */
[----:B------:R-:W-:Y:S01]  /*44f0*/  FADD.FTZ R99, R99, R110 ;  /* 0x0000006e63637221 */ /* 0x000fe20000010000 */
[----:B------:R-:W-:Y:S01]  /*4500*/  F2FP.BF16.F32.PACK_AB R7, R32, R27 ;  /* 0x0000001b2007723e */ /* 0x000fe200000010ff */
[----:B------:R-:W1:Y:S02]  /*4510*/  MUFU.EX2 R30, R30 ;  /* 0x0000001e001e7308 */ /* 0x000e640000000800 */
[----:B------:R-:W-:-:S04]  /*4520*/  FADD.FTZ R106, R106, R99 ;  /* 0x000000636a6a7221 */ /* 0x000fc80000010000 */
[----:B------:R-:W-:Y:S02]  /*4530*/  FADD.FTZ R85, R85, R106 ;  /* 0x0000006a55557221 */ /* 0x000fe40000010000 */
[----:B------:R-:W5:Y:S02]  /*4540*/  MUFU.EX2 R25, R25 ;  /* 0x0000001900197308 */ /* 0x000f640000000800 */
[----:B------:R-:W-:Y:S01]  /*4550*/  FADD.FTZ R112, R112, R85 ;  /* 0x0000005570707221 */ /* 0x000fe20000010000 */
[C---:B--2---:R-:W-:Y:S03]  /*4560*/  HMMA.16816.F32.BF16 R76, R4.reuse, R16, R76 ;  /* 0x00000010044c723c */ /* 0x044fe6000004184c */
[----:B------:R-:W-:Y:S02]  /*4570*/  FADD.FTZ R112, R95, R112 ;  /* 0x000000705f707221 */ /* 0x000fe40000010000 */
[----:B------:R-:W2:Y:S02]  /*4580*/  MUFU.EX2 R21, R21 ;  /* 0x0000001500157308 */ /* 0x000ea40000000800 */
[----:B------:R-:W-:Y:S01]  /*4590*/  FADD.FTZ R17, R57, R112 ;  /* 0x0000007039117221 */ /* 0x000fe20000010000 */
[----:B----4-:R-:W-:Y:S01]  /*45a0*/  HMMA.16816.F32.BF16 R68, R4, R8, R68 ;  /* 0x000000080444723c */ /* 0x010fe20000041844 */
[----:B------:R-:W-:-:S02]  /*45b0*/  FADD.FTZ R9, R89, R28 ;  /* 0x0000001c59097221 */ /* 0x000fc40000010000 */
[----:B------:R-:W-:Y:S02]  /*45c0*/  FADD.FTZ R17, R94, R17 ;  /* 0x000000115e117221 */ /* 0x000fe40000010000 */
[----:B------:R-:W-:Y:S02]  /*45d0*/  FADD.FTZ R9, R90, R9 ;  /* 0x000000095a097221 */ /* 0x000fe40000010000 */
[----:B------:R-:W-:Y:S01]  /*45e0*/  FADD.FTZ R86, R86, R17 ;  /* 0x0000001156567221 */ /* 0x000fe20000010000 */
[----:B------:R-:W-:Y:S01]  /*45f0*/  HMMA.16816.F32.BF16 R72, R4, R10, R72 ;  /* 0x0000000a0448723c */ /* 0x000fe20000041848 */
[----:B------:R-:W-:Y:S02]  /*4600*/  FADD.FTZ R108, R108, R9 ;  /* 0x000000096c6c7221 */ /* 0x000fe40000010000 */
[----:B------:R-:W-:Y:S01]  /*4610*/  FADD.FTZ R63, R63, R86 ;  /* 0x000000563f3f7221 */ /* 0x000fe20000010000 */
[----:B------:R-:W4:Y:S01]  /*4620*/  LDSM.16.MT88.4 R8, [R23+0x1c00] ;  /* 0x001c00001708783b */ /* 0x000f220000004200 */
[----:B------:R-:W-:-:S02]  /*4630*/  FADD.FTZ R61, R61, R108 ;  /* 0x0000006c3d3d7221 */ /* 0x000fc40000010000 */
[----:B------:R-:W-:Y:S01]  /*4640*/  FADD.FTZ R66, R66, R63 ;  /* 0x0000003f42427221 */ /* 0x000fe20000010000 */
[----:B------:R-:W-:Y:S01]  /*4650*/  HMMA.16816.F32.BF16 R80, R4, R18, R80 ;  /* 0x000000120450723c */ /* 0x000fe20000041850 */
[----:B------:R-:W-:Y:S01]  /*4660*/  FADD.FTZ R16, R54, R61 ;  /* 0x0000003d36107221 */ /* 0x000fe20000010000 */
[----:B------:R-:W-:Y:S01]  /*4670*/  F2FP.BF16.F32.PACK_AB R4, R29, R44 ;  /* 0x0000002c1d04723e */ /* 0x000fe200000010ff */
[----:B------:R-:W-:Y:S01]  /*4680*/  FADD.FTZ R45, R45, R66 ;  /* 0x000000422d2d7221 */ /* 0x000fe20000010000 */
[----:B-1----:R-:W-:Y:S01]  /*4690*/  F2FP.BF16.F32.PACK_AB R6, R30, R33 ;  /* 0x000000211e06723e */ /* 0x002fe200000010ff */
[----:B------:R-:W-:Y:S01]  /*46a0*/  FADD.FTZ R16, R59, R16 ;  /* 0x000000103b107221 */ /* 0x000fe20000010000 */
[----:B-----5:R-:W-:Y:S01]  /*46b0*/  F2FP.BF16.F32.PACK_AB R5, R25, R24 ;  /* 0x000000181905723e */ /* 0x020fe200000010ff */
[----:B------:R-:W-:Y:S01]  /*46c0*/  FADD.FTZ R64, R64, R45 ;  /* 0x0000002d40407221 */ /* 0x000fe20000010000 */
[----:B--2---:R-:W-:Y:S01]  /*46d0*/  F2FP.BF16.F32.PACK_AB R7, R21, R26 ;  /* 0x0000001a1507723e */ /* 0x004fe200000010ff */
[----:B------:R-:W-:-:S02]  /*46e0*/  FADD.FTZ R17, R49, R16 ;  /* 0x0000001031117221 */ /* 0x000fc40000010000 */
[----:B------:R-:W-:Y:S02]  /*46f0*/  FADD.FTZ R64, R41, R64 ;  /* 0x0000004029407221 */ /* 0x000fe40000010000 */
        /* <DEDUP_REMOVED lines=12> */
[----:B----4-:R-:W-:Y:S01]  /*47c0*/  HMMA.16816.F32.BF16 R76, R4, R8, R76 ;  /* 0x00000008044c723c */ /* 0x010fe2000004184c */
[----:B------:R-:W-:Y:S02]  /*47d0*/  FADD.FTZ R9, R27, R12 ;  /* 0x0000000c1b097221 */ /* 0x000fe40000010000 */
[----:B------:R-:W-:Y:S02]  /*47e0*/  FADD.FTZ R153, R30, R33 ;  /* 0x000000211e997221 */ /* 0x000fe40000010000 */
        /* <DEDUP_REMOVED lines=72> */
.L_x_4353:
[----:B------:R-:W-:Y:S01]  /*4c70*/  UMOV UR6, URZ ;  /* 0x000000ff00067c82 */ /* 0x000fe20008000000 */
[----:B------:R-:W-:Y:S01]  /*4c80*/  IMAD.SHL.U32 R4, R96, 0x80, RZ ;  /* 0x0000008060047824 */ /* 0x000fe200078e00ff */
[----:B------:R-:W-:-:S05]  /*4c90*/  IADD3 R5, P0, PT, RZ, -UR6, RZ ;  /* 0x80000006ff057c10 */ /* 0x000fca000ff1e0ff */
[----:B------:R-:W-:-:S05]  /*4ca0*/  IMAD.X R4, RZ, RZ, ~R4, P0 ;  /* 0x000000ffff047224 */ /* 0x000fca00000e0e04 */
[----:B------:R-:W-:-:S04]  /*4cb0*/  SHF.R.S64 R5, R5, 0x1f, R4 ;  /* 0x0000001f05057819 */ /* 0x000fc80000001004 */
[----:B------:R-:W-:-:S04]  /*4cc0*/  IADD3 R140, P0, PT, R5, R140, RZ ;  /* 0x0000008c058c7210 */ /* 0x000fc80007f1e0ff */
[----:B------:R-:W-:-:S09]  /*4cd0*/  LEA.HI.X.SX32 R141, R4, R141, 0x1, P0 ;  /* 0x0000008d048d7211 */ /* 0x000fd200000f0eff */
.L_x_4354:
        /* <DEDUP_REMOVED lines=10> */
[----:B------:R-:W-:Y:S01]  /*4d80*/  IADD3 R12, P0, PT, R10, R5, RZ ;  /* 0x000000050a0c7210 */ /* 0x000fe20007f1e0ff */
[--C-:B------:R-:W-:Y:S01]  /*4d90*/  IMAD.X R11, R9, 0x1, R96.reuse, P1 ;  /* 0x00000001090b7824 */ /* 0x100fe200008e0660 */
[----:B------:R-:W-:Y:S03]  /*4da0*/  LDGSTS.E.BYPASS.LTC128B.128 [R3+0x3800], desc[UR14][R8.64] ;  /* 0x0380000008037fae */ /* 0x000fe6000b981a0e */
[----:B------:R-:W-:Y:S01]  /*4db0*/  IMAD.X R13, R11, 0x1, R96, P0 ;  /* 0x000000010b0d7824 */ /* 0x000fe200000e0660 */
[----:B------:R1:W-:Y:S01]  /*4dc0*/  LDGSTS.E.BYPASS.LTC128B.128 [R3+0x4000], desc[UR14][R10.64] ;  /* 0x040000000a037fae */ /* 0x0003e2000b981a0e */
[----:B------:R-:W-:-:S03]  /*4dd0*/  ISETP.NE.AND P0, PT, R20, RZ, PT ;  /* 0x000000ff1400720c */ /* 0x000fc60003f05270 */
[----:B------:R2:W-:Y:S01]  /*4de0*/  LDGSTS.E.BYPASS.LTC128B.128 [R3+0x4800], desc[UR14][R12.64] ;  /* 0x048000000c037fae */ /* 0x0005e2000b981a0e */
[----:B------:R-:W-:-:S03]  /*4df0*/  SEL R98, R98, 0xffffffe0, !P0 ;  /* 0xffffffe062627807 */ /* 0x000fc60004000000 */
[----:B------:R-:W-:Y:S02]  /*4e00*/  LDSM.16.M88.4 R52, [R135] ;  /* 0x000000008734783b */ /* 0x000fe40000000200 */
[--C-:B------:R-:W-:Y:S02]  /*4e10*/  IMAD.IADD R92, R135, 0x1, R98.reuse ;  /* 0x00000001875c7824 */ /* 0x100fe400078e0262 */
[----:B------:R-:W3:Y:S01]  /*4e20*/  LDSM.16.M88.4 R44, [R134+0x1000] ;  /* 0x00100000862c783b */ /* 0x000ee20000000200 */
[----:B------:R-:W-:-:S03]  /*4e30*/  IMAD.IADD R106, R134, 0x1, R98 ;  /* 0x00000001866a7824 */ /* 0x000fc600078e0262 */
[----:B------:R-:W-:Y:S04]  /*4e40*/  LDSM.16.M88.4 R92, [R92] ;  /* 0x000000005c5c783b */ /* 0x000fe80000000200 */
[----:B------:R-:W-:Y:S04]  /*4e50*/  LDSM.16.M88.4 R4, [R106+0x1000] ;  /* 0x001000006a04783b */ /* 0x000fe80000000200 */
[----:B------:R-:W4:Y:S04]  /*4e60*/  LDSM.16.M88.4 R36, [R134+0x1400] ;  /* 0x001400008624783b */ /* 0x000f280000000200 */
[----:B------:R-:W5:Y:S04]  /*4e70*/  LDSM.16.M88.4 R28, [R134+0x1800] ;  /* 0x00180000861c783b */ /* 0x000f680000000200 */
[----:B------:R-:W5:Y:S04]  /*4e80*/  LDSM.16.M88.4 R20, [R134+0x1c00] ;  /* 0x001c00008614783b */ /* 0x000f680000000200 */
[----:B------:R-:W5:Y:S04]  /*4e90*/  LDSM.16.M88.4 R16, [R106+0x1400] ;  /* 0x001400006a10783b */ /* 0x000f680000000200 */
[----:B-1----:R-:W1:Y:S04]  /*4ea0*/  LDSM.16.M88.4 R8, [R106+0x1800] ;  /* 0x001800006a08783b */ /* 0x002e680000000200 */
[----:B------:R-:W1:Y:S04]  /*4eb0*/  LDSM.16.M88.4 R56, [R106+0x1c00] ;  /* 0x001c00006a38783b */ /* 0x000e680000000200 */
[----:B--2---:R-:W2:Y:S01]  /*4ec0*/  LDSM.16.M88.4 R12, [R134+0x2000] ;  /* 0x00200000860c783b */ /* 0x004ea20000000200 */
        /* <DEDUP_REMOVED lines=10> */
[----:B------:R-:W3:Y:S07]  /*4f70*/  LDSM.16.M88.4 R4, [R134+0x2400] ;  /* 0x002400008604783b */ /* 0x000eee0000000200 */
[C---:B-----5:R-:W-:Y:S08]  /*4f80*/  HMMA.16816.F32.BF16 R32, R52.reuse, R28, RZ ;  /* 0x0000001c3420723c */ /* 0x060ff000000418ff */
[C---:B------:R-:W-:Y:S08]  /*4f90*/  HMMA.16816.F32.BF16 R36, R52.reuse, R38, RZ ;  /* 0x000000263424723c */ /* 0x040ff000000418ff */
[C---:B------:R-:W-:Y:S08]  /*4fa0*/  HMMA.16816.F32.BF16 R28, R52.reuse, R30, RZ ;  /* 0x0000001e341c723c */ /* 0x040ff000000418ff */
[C---:B------:R-:W-:Y:S08]  /*4fb0*/  HMMA.16816.F32.BF16 R24, R52.reuse, R20, RZ ;  /* 0x000000143418723c */ /* 0x040ff000000418ff */
[----:B------:R-:W-:Y:S08]  /*4fc0*/  HMMA.16816.F32.BF16 R20, R52, R22, RZ ;  /* 0x000000163414723c */ /* 0x000ff000000418ff */
[C---:B------:R-:W-:Y:S08]  /*4fd0*/  HMMA.16816.F32.BF16 R40, R92.reuse, R16, R40 ;  /* 0x000000105c28723c */ /* 0x040ff00000041828 */
[C---:B------:R-:W-:Y:S08]  /*4fe0*/  HMMA.16816.F32.BF16 R36, R92.reuse, R18, R36 ;  /* 0x000000125c24723c */ /* 0x040ff00000041824 */
[C---:B-1----:R-:W-:Y:S08]  /*4ff0*/  HMMA.16816.F32.BF16 R32, R92.reuse, R8, R32 ;  /* 0x000000085c20723c */ /* 0x042ff00000041820 */
[C---:B------:R-:W-:Y:S08]  /*5000*/  HMMA.16816.F32.BF16 R28, R92.reuse, R10, R28 ;  /* 0x0000000a5c1c723c */ /* 0x040ff0000004181c */
[----:B------:R-:W-:Y:S08]  /*5010*/  HMMA.16816.F32.BF16 R24, R92, R56, R24 ;  /* 0x000000385c18723c */ /* 0x000ff00000041818 */
[C---:B--2---:R-:W-:Y:S08]  /*5020*/  HMMA.16816.F32.BF16 R16, R52.reuse, R12, RZ ;  /* 0x0000000c3410723c */ /* 0x044ff000000418ff */
[----:B---3--:R-:W-:Y:S08]  /*5030*/  HMMA.16816.F32.BF16 R8, R52, R4, RZ ;  /* 0x000000043408723c */ /* 0x008ff000000418ff */
[----:B------:R-:W-:Y:S08]  /*5040*/  HMMA.16816.F32.BF16 R20, R92, R58, R20 ;  /* 0x0000003a5c14723c */ /* 0x000ff00000041814 */
        /* <DEDUP_REMOVED lines=17> */
[-C--:B------:R-:W-:Y:S01]  /*5160*/  ISETP.GE.AND P4, PT, R84, R103.reuse, PT ;  /* 0x000000675400720c */ /* 0x080fe20003f86270 */
[C---:B------:R-:W-:Y:S01]  /*5170*/  VIADD R84, R125.reuse, 0xffffff01 ;  /* 0xffffff017d547836 */ /* 0x040fe20000000000 */
[----:B------:R-:W-:Y:S01]  /*5180*/  FSEL R121, R48, -INF , !P5 ;  /* 0xff80000030797808 */ /* 0x000fe20006800000 */
[C---:B------:R-:W-:Y:S01]  /*5190*/  VIADD R48, R125.reuse, 0xffffff10 ;  /* 0xffffff107d307836 */ /* 0x040fe20000000000 */
[----:B------:R-:W-:Y:S01]  /*51a0*/  FSEL R122, R50, -INF , !P4 ;  /* 0xff800000327a7808 */ /* 0x000fe20006000000 */
[----:B------:R-:W-:Y:S01]  /*51b0*/  HMMA.16816.F32.BF16 R52, R92, R86, R52 ;  /* 0x000000565c34723c */ /* 0x000fe20000041834 */
[C---:B------:R-:W-:Y:S02]  /*51c0*/  ISETP.GE.AND P2, PT, R84.reuse, R104, PT ;  /* 0x000000685400720c */ /* 0x040fe40003f46270 */
[----:B------:R-:W-:Y:S01]  /*51d0*/  ISETP.GE.AND P1, PT, R84, R103, PT ;  /* 0x000000675400720c */ /* 0x000fe20003f26270 */
[----:B------:R-:W-:Y:S01]  /*51e0*/  VIADD R84, R125, 0xffffff08 ;  /* 0xffffff087d547836 */ /* 0x000fe20000000000 */
[----:B------:R-:W-:-:S02]  /*51f0*/  FSEL R119, R49, -INF , !P2 ;  /* 0xff80000031777808 */ /* 0x000fc40005000000 */
[----:B------:R-:W-:Y:S01]  /*5200*/  FSEL R124, R51, -INF , !P1 ;  /* 0xff800000337c7808 */ /* 0x000fe20004800000 */
[C---:B--2---:R-:W-:Y:S01]  /*5210*/  HMMA.16816.F32.BF16 R64, R92.reuse, R88, R64 ;  /* 0x000000585c40723c */ /* 0x044fe20000041840 */
[CC--:B------:R-:W-:Y:S02]  /*5220*/  ISETP.GE.AND P3, PT, R84.reuse, R104.reuse, PT ;  /* 0x000000685400720c */ /* 0x0c0fe40003f66270 */
[----:B------:R-:W-:Y:S01]  /*5230*/  ISETP.GE.AND P0, PT, R84, R103, PT ;  /* 0x000000675400720c */ /* 0x000fe20003f06270 */
[C---:B------:R-:W-:Y:S01]  /*5240*/  VIADD R84, R125.reuse, 0xffffff09 ;  /* 0xffffff097d547836 */ /* 0x040fe20000000000 */
[----:B------:R-:W-:Y:S01]  /*5250*/  FSEL R123, R44, -INF , !P3 ;  /* 0xff8000002c7b7808 */ /* 0x000fe20005800000 */
[----:B------:R-:W-:Y:S01]  /*5260*/  VIADD R44, R125, 0xffffff18 ;  /* 0xffffff187d2c7836 */ /* 0x000fe20000000000 */
[-C--:B------:R-:W-:Y:S01]  /*5270*/  ISETP.GE.AND P2, PT, R48, R104.reuse, PT ;  /* 0x000000683000720c */ /* 0x080fe20003f46270 */
[----:B------:R-:W-:Y:S01]  /*5280*/  HMMA.16816.F32.BF16 R60, R92, R90, R60 ;  /* 0x0000005a5c3c723c */ /* 0x000fe2000004183c */
[----:B------:R-:W-:-:S02]  /*5290*/  ISETP.GE.AND P5, PT, R84, R104, PT ;  /* 0x000000685400720c */ /* 0x000fc40003fa6270 */
[-C--:B------:R-:W-:Y:S02]  /*52a0*/  ISETP.GE.AND P4, PT, R84, R103.reuse, PT ;  /* 0x000000675400720c */ /* 0x080fe40003f86270 */
        /* <DEDUP_REMOVED lines=9> */
[C---:B------:R-:W-:Y:S01]  /*5340*/  VIADD R40, R125.reuse, 0xffffff20 ;  /* 0xffffff207d287836 */ /* 0x040fe20000000000 */
[CC--:B------:R-:W-:Y:S02]  /*5350*/  ISETP.GE.AND P3, PT, R48.reuse, R104.reuse, PT ;  /* 0x000000683000720c */ /* 0x0c0fe40003f66270 */
[----:B------:R-:W-:Y:S02]  /*5360*/  ISETP.GE.AND P0, PT, R48, R103, PT ;  /* 0x000000673000720c */ /* 0x000fe40003f06270 */
[----:B------:R-:W-:Y:S02]  /*5370*/  FSEL R116, R42, -INF , !P1 ;  /* 0xff8000002a747808 */ /* 0x000fe40004800000 */
[----:B------:R-:W-:Y:S01]  /*5380*/  FSEL R113, R36, -INF , !P5 ;  /* 0xff80000024717808 */ /* 0x000fe20006800000 */
[----:B------:R-:W-:Y:S01]  /*5390*/  VIADD R36, R125, 0xffffff28 ;  /* 0xffffff287d247836 */ /* 0x000fe20000000000 */
[----:B------:R-:W-:-:S02]  /*53a0*/  ISETP.GE.AND P2, PT, R44, R104, PT ;  /* 0x000000682c00720c */ /* 0x000fc40003f46270 */
        /* <DEDUP_REMOVED lines=10> */
[C---:B------:R-:W-:Y:S01]  /*5450*/  VIADD R36, R125.reuse, 0xffffff29 ;  /* 0xffffff297d247836 */ /* 0x040fe20000000000 */
[----:B------:R-:W-:Y:S02]  /*5460*/  FSEL R114, R38, -INF , !P4 ;  /* 0xff80000026727808 */ /* 0x000fe40006000000 */
[----:B------:R-:W-:Y:S01]  /*5470*/  FSEL R111, R32, -INF , !P3 ;  /* 0xff800000206f7808 */ /* 0x000fe20005800000 */
[----:B------:R-:W-:Y:S01]  /*5480*/  VIADD R32, R125, 0xffffff30 ;  /* 0xffffff307d207836 */ /* 0x000fe20000000000 */
[----:B------:R-:W-:-:S02]  /*5490*/  ISETP.GE.AND P5, PT, R40, R104, PT ;  /* 0x000000682800720c */ /* 0x000fc40003fa6270 */
[-C--:B------:R-:W-:Y:S02]  /*54a0*/  ISETP.GE.AND P4, PT, R40, R103.reuse, PT ;  /* 0x000000672800720c */ /* 0x080fe40003f86270 */
[----:B------:R-:W-:Y:S02]  /*54b0*/  FSEL R110, R34, -INF , !P0 ;  /* 0xff800000226e7808 */ /* 0x000fe40004000000 */
[----:B------:R-:W-:Y:S01]  /*54c0*/  FSEL R105, R28, -INF , !P2 ;  /* 0xff8000001c697808 */ /* 0x000fe20005000000 */
[----:B------:R-:W-:Y:S01]  /*54d0*/  VIADD R28, R125, 0xffffff38 ;  /* 0xffffff387d1c7836 */ /* 0x000fe20000000000 */
[C---:B------:R-:W-:Y:S02]  /*54e0*/  ISETP.GE.AND P3, PT, R36.reuse, R104, PT ;  /* 0x000000682400720c */ /* 0x040fe40003f66270 */
[----:B------:R-:W-:Y:S02]  /*54f0*/  ISETP.GE.AND P0, PT, R36, R103, PT ;  /* 0x000000672400720c */ /* 0x000fe40003f06270 */
        /* <DEDUP_REMOVED lines=11> */
[----:B------:R-:W-:Y:S01]  /*55b0*/  FSEL R89, R24, -INF , !P5 ;  /* 0xff80000018597808 */ /* 0x000fe20006800000 */
[----:B------:R-:W-:Y:S01]  /*55c0*/  VIADD R24, R125, 0xffffff40 ;  /* 0xffffff407d187836 */ /* 0x000fe20000000000 */
[C---:B------:R-:W-:Y:S02]  /*55d0*/  ISETP.GE.AND P2, PT, R32.reuse, R104, PT ;  /* 0x000000682000720c */ /* 0x040fe40003f46270 */
[----:B------:R-:W-:Y:S02]  /*55e0*/  ISETP.GE.AND P1, PT, R32, R103, PT ;  /* 0x000000672000720c */ /* 0x000fe40003f26270 */
[----:B------:R-:W-:-:S02]  /*55f0*/  FSEL R90, R26, -INF , !P4 ;  /* 0xff8000001a5a7808 */ /* 0x000fc40006000000 */
[----:B------:R-:W-:Y:S01]  /*5600*/  FSEL R97, R20, -INF , !P3 ;  /* 0xff80000014617808 */ /* 0x000fe20005800000 */
[----:B------:R-:W-:Y:S01]  /*5610*/  VIADD R20, R125, 0xffffff48 ;  /* 0xffffff487d147836 */ /* 0x000fe20000000000 */
[CC--:B------:R-:W-:Y:S02]  /*5620*/  ISETP.GE.AND P5, PT, R28.reuse, R104.reuse, PT ;  /* 0x000000681c00720c */ /* 0x0c0fe40003fa6270 */
[----:B------:R-:W-:Y:S02]  /*5630*/  ISETP.GE.AND P4, PT, R28, R103, PT ;  /* 0x000000671c00720c */ /* 0x000fe40003f86270 */
[----:B------:R-:W-:Y:S02]  /*5640*/  FSEL R91, R25, -INF , !P2 ;  /* 0xff800000195b7808 */ /* 0x000fe40005000000 */
        /* <DEDUP_REMOVED lines=28> */
[-C--:B------:R-:W-:Y:S01]  /*5810*/  ISETP.GE.AND P1, PT, R12, R103.reuse, PT ;  /* 0x000000670c00720c */ /* 0x080fe20003f26270 */
[----:B------:R-:W-:Y:S01]  /*5820*/  VIADD R12, R125, 0xffffff59 ;  /* 0xffffff597d0c7836 */ /* 0x000fe20000000000 */
[----:B------:R-:W-:Y:S02]  /*5830*/  FSEL R46, R14, -INF , !P4 ;  /* 0xff8000000e2e7808 */ /* 0x000fe40006000000 */
[C---:B------:R-:W-:Y:S02]  /*5840*/  ISETP.GE.AND P5, PT, R16.reuse, R104, PT ;  /* 0x000000681000720c */ /* 0x040fe40003fa6270 */
        /* <DEDUP_REMOVED lines=17> */
[C---:B------:R-:W-:Y:S01]  /*5960*/  VIADD R8, R125.reuse, 0xffffff61 ;  /* 0xffffff617d087836 */ /* 0x040fe20000000000 */
        /* <DEDUP_REMOVED lines=18> */
[----:B------:R-:W-:Y:S01]  /*5a90*/  FSEL R57, R57, -INF , !P0 ;  /* 0xff80000039397808 */ /* 0x000fe20004000000 */
[----:B------:R-:W-:Y:S01]  /*5aa0*/  VIADD R125, R125, 0xffffff79 ;  /* 0xffffff797d7d7836 */ /* 0x000fe20000000000 */
[----:B------:R-:W-:Y:S02]  /*5ab0*/  ISETP.GT.AND P0, PT, R20, R137, PT ;  /* 0x000000891400720c */ /* 0x000fe40003f04270 */
        /* <DEDUP_REMOVED lines=16> */
[----:B------:R-:W-:Y:S01]  /*5bc0*/  IADD3 R14, PT, PT, R102, -0x1, RZ ;  /* 0xffffffff660e7810 */ /* 0x000fe20007ffe0ff */
[----:B------:R-:W2:Y:S01]  /*5bd0*/  LDCU.64 UR6, c[0x0][0x3a0] ;  /* 0x00007400ff0677ac */ /* 0x000ea20008000a00 */
[----:B------:R-:W-:-:S03]  /*5be0*/  MOV R6, RZ ;  /* 0x000000ff00067202 */ /* 0x000fc60000000f00 */
[----:B------:R-:W-:-:S05]  /*5bf0*/  IMAD.SHL.U32 R14, R14, 0x80, RZ ;  /* 0x000000800e0e7824 */ /* 0x000fca00078e00ff */
        /* <DEDUP_REMOVED lines=58> */
.L_x_4356:
[----:B------:R-:W-:Y:S01]  /*5fa0*/  UMOV UR6, URZ ;  /* 0x000000ff00067c82 */ /* 0x000fe20008000000 */
[----:B------:R-:W-:Y:S01]  /*5fb0*/  IMAD.SHL.U32 R4, R100, 0x80, RZ ;  /* 0x0000008064047824 */ /* 0x000fe200078e00ff */
[----:B------:R-:W-:-:S05]  /*5fc0*/  IADD3 R5, P0, PT, RZ, -UR6, RZ ;  /* 0x80000006ff057c10 */ /* 0x000fca000ff1e0ff */
[----:B------:R-:W-:-:S05]  /*5fd0*/  IMAD.X R4, RZ, RZ, ~R4, P0 ;  /* 0x000000ffff047224 */ /* 0x000fca00000e0e04 */
[----:B------:R-:W-:-:S04]  /*5fe0*/  SHF.R.S64 R5, R5, 0x1f, R4 ;  /* 0x0000001f05057819 */ /* 0x000fc80000001004 */
[----:B------:R-:W-:-:S04]  /*5ff0*/  IADD3 R138, P0, PT, R5, R138, RZ ;  /* 0x0000008a058a7210 */ /* 0x000fc80007f1e0ff */
[----:B------:R-:W-:-:S09]  /*6000*/  LEA.HI.X.SX32 R139, R4, R139, 0x1, P0 ;  /* 0x0000008b048b7211 */ /* 0x000fd200000f0eff */
.L_x_4357:
        /* <DEDUP_REMOVED lines=16> */
.L_x_4355:
[----:B-1----:R-:W-:Y:S01]  /*6110*/  FMNMX3.FTZ R4, R2, R121, R119, !PT ;  /* 0x0000007902047276 */ /* 0x002fe20007810077 */
[----:B------:R-:W-:Y:S01]  /*6120*/  LDSM.16.MT88.4 R8, [R133+0x3000] ;  /* 0x003000008508783b */ /* 0x000fe20000004200 */
        /* <DEDUP_REMOVED lines=31> */
[----:B------:R-:W1:Y:S04]  /*6320*/  SHFL.BFLY PT, R6, R7, 0x2, 0x1f ;  /* 0x0c401f0007067f89 */ /* 0x000e6800000e0000 */
[----:B------:R-:W2:Y:S01]  /*6330*/  SHFL.BFLY PT, R4, R5, 0x2, 0x1f ;  /* 0x0c401f0005047f89 */ /* 0x000ea200000e0000 */
[----:B-1----:R-:W-:Y:S02]  /*6340*/  FMNMX.FTZ R6, R7, R6, !PT ;  /* 0x0000000607067209 */ /* 0x002fe40007810000 */
[----:B--2---:R-:W-:-:S03]  /*6350*/  FMNMX.FTZ R4, R5, R4, !PT ;  /* 0x0000000405047209 */ /* 0x004fc60007810000 */
[----:B------:R-:W1:Y:S04]  /*6360*/  SHFL.BFLY PT, R21, R6, 0x1, 0x1f ;  /* 0x0c201f0006157f89 */ /* 0x000e6800000e0000 */
[----:B------:R-:W2:Y:S01]  /*6370*/  SHFL.BFLY PT, R3, R4, 0x1, 0x1f ;  /* 0x0c201f0004037f89 */ /* 0x000ea200000e0000 */
[----:B-1----:R-:W-:Y:S02]  /*6380*/  FMNMX.FTZ R21, R6, R21, !PT ;  /* 0x0000001506157209 */ /* 0x002fe40007810000 */
[----:B--2---:R-:W-:-:S03]  /*6390*/  FMNMX.FTZ R3, R4, R3, !PT ;  /* 0x0000000304037209 */ /* 0x004fc60007810000 */
[C---:B------:R-:W-:Y:S01]  /*63a0*/  FMUL.FTZ R38, R21.reuse, UR4 ;  /* 0x0000000415267c20 */ /* 0x040fe20008410000 */
        /* <DEDUP_REMOVED lines=72> */
[----:B------:R-:W-:-:S04]  /*6830*/  @P0 IADD3 R102, PT, PT, R102, -0x3, RZ ;  /* 0xfffffffd66660810 */ /* 0x000fc80007ffe0ff */
[----:B------:R-:W2:Y:S01]  /*6840*/  MUFU.EX2 R101, R101 ;  /* 0x0000006500657308 */ /* 0x000ea20000000800 */
[----:B-1----:R-:W-:-:S07]  /*6850*/  F2FP.BF16.F32.PACK_AB R5, R45, R63 ;  /* 0x0000003f2d05723e */ /* 0x002fce00000010ff */
[----:B------:R1:W3:Y:S08]  /*6860*/  MUFU.EX2 R86, R0 ;  /* 0x0000000000567308 */ /* 0x0002f00000000800 */
[----:B------:R-:W4:Y:S01]  /*6870*/  MUFU.EX2 R2, R2 ;  /* 0x0000000200027308 */ /* 0x000f220000000800 */
        /* <DEDUP_REMOVED lines=8> */
[----:B-1----:R-:W-:Y:S01]  /*6900*/  IADD3 R0, PT, PT, R133, 0x3020, RZ ;  /* 0x0000302085007810 */ /* 0x002fe20007ffe0ff */
[-C--:B---3--:R-:W-:Y:S01]  /*6910*/  FMUL.FTZ R70, R70, R86.reuse ;  /* 0x0000005646467220 */ /* 0x088fe20000410000 */
[----:B------:R-:W-:Y:S01]  /*6920*/  @P6 IADD3 R0, PT, PT, R151, -0x20, RZ ;  /* 0xffffffe097006810 */ /* 0x000fe20007ffe0ff */
[-C--:B------:R-:W-:Y:S01]  /*6930*/  FMUL.FTZ R71, R71, R86.reuse ;  /* 0x0000005647477220 */ /* 0x080fe20000410000 */
[-C--:B------:R-:W-:Y:S01]  /*6940*/  FMUL.FTZ R74, R74, R86.reuse ;  /* 0x000000564a4a7220 */ /* 0x080fe20000410000 */
[-C--:B------:R-:W-:Y:S01]  /*6950*/  FMUL.FTZ R75, R75, R86.reuse ;  /* 0x000000564b4b7220 */ /* 0x080fe20000410000 */
[-C--:B------:R-:W-:Y:S01]  /*6960*/  FMUL.FTZ R78, R78, R86.reuse ;  /* 0x000000564e4e7220 */ /* 0x080fe20000410000 */
[----:B------:R-:W1:Y:S01]  /*6970*/  LDSM.16.MT88.4 R12, [R0] ;  /* 0x00000000000c783b */ /* 0x000e620000004200 */
[----:B----4-:R-:W-:Y:S01]  /*6980*/  F2FP.BF16.F32.PACK_AB R7, R2, R31 ;  /* 0x0000001f0207723e */ /* 0x010fe200000010ff */
[----:B------:R-:W2:Y:S01]  /*6990*/  MUFU.EX2 R53, R53 ;  /* 0x0000003500357308 */ /* 0x000ea20000000800 */
[-C--:B------:R-:W-:Y:S01]  /*69a0*/  FMUL.FTZ R79, R79, R86.reuse ;  /* 0x000000564f4f7220 */ /* 0x080fe20000410000 */
[-C--:B------:R-:W-:Y:S01]  /*69b0*/  FMUL.FTZ R81, R81, R101.reuse ;  /* 0x0000006551517220 */ /* 0x080fe20000410000 */
[-C--:B------:R-:W-:Y:S01]  /*69c0*/  FMUL.FTZ R82, R82, R86.reuse ;  /* 0x0000005652527220 */ /* 0x080fe20000410000 */
[-C--:B------:R-:W-:Y:S01]  /*69d0*/  FMUL.FTZ R83, R83, R86.reuse ;  /* 0x0000005653537220 */ /* 0x080fe20000410000 */
[----:B------:R-:W-:Y:S01]  /*69e0*/  FFMA.FTZ R153, R153, R101, R100 ;  /* 0x0000006599997223 */ /* 0x000fe20000010064 */
[----:B------:R-:W-:Y:S01]  /*69f0*/  HMMA.16816.F32.BF16 R68, R4, R8, R68 ;  /* 0x000000080444723c */ /* 0x000fe20000041844 */
[--C-:B------:R-:W-:Y:S01]  /*6a00*/  FFMA.FTZ R101, R35, UR4, -R38.reuse ;  /* 0x0000000423657c23 */ /* 0x100fe20008010826 */
[----:B------:R-:W-:Y:S01]  /*6a10*/  MUFU.EX2 R54, R54 ;  /* 0x0000003600367308 */ /* 0x000fe20000000800 */
[----:B------:R-:W-:Y:S01]  /*6a20*/  FFMA.FTZ R35, R65, UR4, -R38 ;  /* 0x0000000441237c23 */ /* 0x000fe20008010826 */
[----:B------:R-:W-:Y:S01]  /*6a30*/  FFMA.FTZ R65, R18, UR4, -R23 ;  /* 0x0000000412417c23 */ /* 0x000fe20008010817 */
[----:B------:R-:W-:Y:S01]  /*6a40*/  FFMA.FTZ R86, R152, R86, R63 ;  /* 0x0000005698567223 */ /* 0x000fe2000001003f */
[----:B------:R-:W-:-:S02]  /*6a50*/  FADD.FTZ R153, R64, R153 ;  /* 0x0000009940997221 */ /* 0x000fc40000010000 */
[----:B------:R-:W-:Y:S01]  /*6a60*/  HMMA.16816.F32.BF16 R72, R4, R10, R72 ;  /* 0x0000000a0448723c */ /* 0x000fe20000041848 */
[----:B------:R-:W3:Y:S01]  /*6a70*/  LDSM.16.MT88.4 R8, [R133+0x3400] ;  /* 0x003400008508783b */ /* 0x000ee20000004200 */
[----:B------:R-:W-:Y:S01]  /*6a80*/  MUFU.EX2 R33, R33 ;  /* 0x0000002100217308 */ /* 0x000fe20000000800 */
[----:B------:R-:W-:Y:S01]  /*6a90*/  FADD.FTZ R86, R45, R86 ;  /* 0x000000562d567221 */ /* 0x000fe20000010000 */
[----:B------:R-:W-:-:S03]  /*6aa0*/  FADD.FTZ R52, R52, R153 ;  /* 0x0000009934347221 */ /* 0x000fc60000010000 */
[----:B------:R-:W-:-:S03]  /*6ab0*/  FADD.FTZ R31, R31, R86 ;  /* 0x000000561f1f7221 */ /* 0x000fc60000010000 */
[----:B------:R-:W-:Y:S01]  /*6ac0*/  MUFU.EX2 R56, R56 ;  /* 0x0000003800387308 */ /* 0x000fe20000000800 */
[----:B------:R-:W-:Y:S01]  /*6ad0*/  FADD.FTZ R31, R2, R31 ;  /* 0x0000001f021f7221 */ /* 0x000fe20000010000 */
[--C-:B------:R-:W-:Y:S01]  /*6ae0*/  FFMA.FTZ R2, R32, UR4, -R23.reuse ;  /* 0x0000000420027c23 */ /* 0x100fe20008010817 */
[----:B------:R-:W-:Y:S01]  /*6af0*/  FFMA.FTZ R32, R25, UR4, -R38 ;  /* 0x0000000419207c23 */ /* 0x000fe20008010826 */
[----:B------:R-:W-:-:S04]  /*6b00*/  FFMA.FTZ R25, R30, UR4, -R23 ;  /* 0x000000041e197c23 */ /* 0x000fc80008010817 */
        /* <DEDUP_REMOVED lines=9> */
[----:B------:R-:W-:Y:S01]  /*6ba0*/  FADD.FTZ R56, R56, R31 ;  /* 0x0000001f38387221 */ /* 0x000fe20000010000 */
[----:B------:R-:W-:-:S03]  /*6bb0*/  FFMA.FTZ R31, R34, UR4, -R23 ;  /* 0x00000004221f7c23 */ /* 0x000fc60008010817 */
[----:B------:R-:W-:Y:S01]  /*6bc0*/  MUFU.EX2 R66, R66 ;  /* 0x0000004200427308 */ /* 0x000fe20000000800 */
[----:B------:R-:W-:-:S07]  /*6bd0*/  FADD.FTZ R51, R51, R56 ;  /* 0x0000003833337221 */ /* 0x000fce0000010000 */
        /* <DEDUP_REMOVED lines=30> */
[----:B------:R-:W3:Y:S06]  /*6dc0*/  MUFU.EX2 R89, R89 ;  /* 0x0000005900597308 */ /* 0x000eec0000000800 */
[C---:B----4-:R-:W-:Y:S01]  /*6dd0*/  HMMA.16816.F32.BF16 R76, R4.reuse, R12, R76 ;  /* 0x0000000c044c723c */ /* 0x050fe2000004184c */
[--C-:B------:R-:W-:Y:S01]  /*6de0*/  FFMA.FTZ R12, R49, UR4, -R38.reuse ;  /* 0x00000004310c7c23 */ /* 0x100fe20008010826 */
[----:B------:R-:W-:Y:S01]  /*6df0*/  MUFU.EX2 R90, R90 ;  /* 0x0000005a005a7308 */ /* 0x000fe20000000800 */
[--C-:B------:R-:W-:Y:S01]  /*6e00*/  FFMA.FTZ R49, R39, UR4, -R38.reuse ;  /* 0x0000000427317c23 */ /* 0x100fe20008010826 */
[--C-:B------:R-:W-:Y:S01]  /*6e10*/  FFMA.FTZ R39, R41, UR4, -R38.reuse ;  /* 0x0000000429277c23 */ /* 0x100fe20008010826 */
[----:B------:R-:W-:Y:S01]  /*6e20*/  FFMA.FTZ R41, R57, UR4, -R38 ;  /* 0x0000000439297c23 */ /* 0x000fe20008010826 */
[--C-:B------:R-:W-:Y:S01]  /*6e30*/  FFMA.FTZ R57, R16, UR4, -R23.reuse ;  /* 0x0000000410397c23 */ /* 0x100fe20008010817 */
[----:B------:R-:W-:Y:S01]  /*6e40*/  FFMA.FTZ R23, R22, UR4, -R23 ;  /* 0x0000000416177c23 */ /* 0x000fe20008010817 */
[----:B------:R-:W-:Y:S01]  /*6e50*/  HMMA.16816.F32.BF16 R80, R4, R14, R80 ;  /* 0x0000000e0450723c */ /* 0x000fe20000041850 */
[----:B--2---:R-:W-:Y:S01]  /*6e60*/  F2FP.BF16.F32.PACK_AB R4, R91, R104 ;  /* 0x000000685b04723e */ /* 0x004fe200000010ff */
[----:B------:R-:W2:Y:S01]  /*6e70*/  MUFU.EX2 R99, R99 ;  /* 0x0000006300637308 */ /* 0x000ea20000000800 */
[----:B---3--:R-:W-:Y:S01]  /*6e80*/  F2FP.BF16.F32.PACK_AB R6, R89, R98 ;  /* 0x000000625906723e */ /* 0x008fe200000010ff */
[----:B------:R-:W-:Y:S06]  /*6e90*/  LDSM.16.MT88.4 R16, [R133+0x4400] ;  /* 0x004400008510783b */ /* 0x000fec0000004200 */
[----:B------:R-:W-:Y:S08]  /*6ea0*/  MUFU.EX2 R97, R97 ;  /* 0x0000006100617308 */ /* 0x000ff00000000800 */
[----:B------:R-:W3:Y:S01]  /*6eb0*/  MUFU.EX2 R84, R84 ;  /* 0x0000005400547308 */ /* 0x000ee20000000800 */
[----:B--2---:R-:W-:Y:S01]  /*6ec0*/  F2FP.BF16.F32.PACK_AB R5, R99, R90 ;  /* 0x0000005a6305723e */ /* 0x004fe200000010ff */
[----:B------:R-:W-:-:S04]  /*6ed0*/  FADD.FTZ R90, R90, R87 ;  /* 0x000000575a5a7221 */ /* 0x000fc80000010000 */
[----:B------:R-:W-:Y:S02]  /*6ee0*/  FADD.FTZ R30, R99, R90 ;  /* 0x0000005a631e7221 */ /* 0x000fe40000010000 */
[----:B------:R2:W-:Y:S08]  /*6ef0*/  MUFU.EX2 R100, R12 ;  /* 0x0000000c00647308 */ /* 0x0005f00000000800 */
[----:B------:R-:W4:Y:S01]  /*6f00*/  MUFU.EX2 R43, R43 ;  /* 0x0000002b002b7308 */ /* 0x000f220000000800 */
[----:B---3--:R-:W-:Y:S01]  /*6f10*/  F2FP.BF16.F32.PACK_AB R7, R84, R97 ;  /* 0x000000615407723e */ /* 0x008fe200000010ff */
[----:B------:R-:W-:-:S04]  /*6f20*/  FADD.FTZ R97, R97, R30 ;  /* 0x0000001e61617221 */ /* 0x000fc80000010000 */
[----:B------:R-:W-:Y:S01]  /*6f30*/  FADD.FTZ R97, R84, R97 ;  /* 0x0000006154617221 */ /* 0x000fe20000010000 */
[----:B------:R-:W-:Y:S01]  /*6f40*/  MOV R84, R20 ;  /* 0x0000001400547202 */ /* 0x000fe20000000f00 */
[C---:B-1----:R-:W-:Y:S01]  /*6f50*/  HMMA.16816.F32.BF16 R68, R4.reuse, R8, R68 ;  /* 0x000000080444723c */ /* 0x042fe20000041844 */
[----:B------:R-:W-:Y:S01]  /*6f60*/  MUFU.EX2 R49, R49 ;  /* 0x0000003100317308 */ /* 0x000fe20000000800 */
[----:B--2---:R-:W-:Y:S06]  /*6f70*/  LDSM.16.MT88.4 R12, [R133+0x4000] ;  /* 0x00400000850c783b */ /* 0x004fec0000004200 */
[C---:B------:R-:W-:Y:S01]  /*6f80*/  HMMA.16816.F32.BF16 R72, R4.reuse, R10, R72 ;  /* 0x0000000a0448723c */ /* 0x040fe20000041848 */
[----:B------:R-:W1:Y:S01]  /*6f90*/  LDSM.16.MT88.4 R8, [R0+0xc00] ;  /* 0x000c00000008783b */ /* 0x000e620000004200 */
[----:B------:R-:W-:Y:S08]  /*6fa0*/  MUFU.EX2 R106, R106 ;  /* 0x0000006a006a7308 */ /* 0x000ff00000000800 */
[----:B------:R-:W-:Y:S08]  /*6fb0*/  MUFU.EX2 R50, R50 ;  /* 0x0000003200327308 */ /* 0x000ff00000000800 */
[----:B------:R-:W2:Y:S08]  /*6fc0*/  MUFU.EX2 R65, R65 ;  /* 0x0000004100417308 */ /* 0x000eb00000000800 */
[----:B------:R-:W-:Y:S08]  /*6fd0*/  MUFU.EX2 R47, R47 ;  /* 0x0000002f002f7308 */ /* 0x000ff00000000800 */
[----:B------:R-:W3:Y:S01]  /*6fe0*/  MUFU.EX2 R110, R110 ;  /* 0x0000006e006e7308 */ /* 0x000ee20000000800 */
[C---:B-1----:R-:W-:Y:S07]  /*6ff0*/  HMMA.16816.F32.BF16 R76, R4.reuse, R8, R76 ;  /* 0x00000008044c723c */ /* 0x042fee000004184c */
[----:B------:R-:W-:Y:S01]  /*7000*/  MUFU.EX2 R108, R108 ;  /* 0x0000006c006c7308 */ /* 0x000fe20000000800 */
[----:B------:R-:W-:Y:S01]  /*7010*/  HMMA.16816.F32.BF16 R80, R4, R10, R80 ;  /* 0x0000000a0450723c */ /* 0x000fe20000041850 */
[----:B------:R-:W1:Y:S01]  /*7020*/  LDSM.16.MT88.4 R8, [R0+0x1000] ;  /* 0x001000000008783b */ /* 0x000e620000004200 */
[----:B----4-:R-:W-:-:S05]  /*7030*/  F2FP.BF16.F32.PACK_AB R4, R43, R100 ;  /* 0x000000642b04723e */ /* 0x010fca00000010ff */
[----:B------:R-:W4:Y:S01]  /*7040*/  MUFU.EX2 R101, R101 ;  /* 0x0000006500657308 */ /* 0x000f220000000800 */
[C---:B--2---:R-:W-:Y:S01]  /*7050*/  F2FP.BF16.F32.PACK_AB R5, R65.reuse, R50 ;  /* 0x000000324105723e */ /* 0x044fe200000010ff */
[----:B------:R-:W-:Y:S01]  /*7060*/  FADD.FTZ R50, R50, R97 ;  /* 0x0000006132327221 */ /* 0x000fe20000010000 */
[----:B------:R-:W-:Y:S02]  /*7070*/  F2FP.BF16.F32.PACK_AB R6, R106, R49 ;  /* 0x000000316a06723e */ /* 0x000fe400000010ff */
[----:B---3--:R-:W-:Y:S01]  /*7080*/  F2FP.BF16.F32.PACK_AB R7, R110, R47 ;  /* 0x0000002f6e07723e */ /* 0x008fe200000010ff */
[----:B------:R-:W-:Y:S02]  /*7090*/  FADD.FTZ R50, R65, R50 ;  /* 0x0000003241327221 */ /* 0x000fe40000010000 */
[----:B------:R-:W-:Y:S02]  /*70a0*/  MUFU.EX2 R96, R96 ;  /* 0x0000006000607308 */ /* 0x000fe40000000800 */
[----:B------:R-:W-:-:S02]  /*70b0*/  FADD.FTZ R47, R47, R50 ;  /* 0x000000322f2f7221 */ /* 0x000fc40000010000 */
[C---:B------:R-:W-:Y:S02]  /*70c0*/  HMMA.16816.F32.BF16 R68, R4.reuse, R12, R68 ;  /* 0x0000000c0444723c */ /* 0x040fe40000041844 */
[----:B------:R-:W-:Y:S02]  /*70d0*/  FADD.FTZ R110, R110, R47 ;  /* 0x0000002f6e6e7221 */ /* 0x000fe40000010000 */
[----:B------:R-:W-:Y:S04]  /*70e0*/  MUFU.EX2 R39, R39 ;  /* 0x0000002700277308 */ /* 0x000fe80000000800 */
[C---:B------:R-:W-:Y:S01]  /*70f0*/  HMMA.16816.F32.BF16 R72, R4.reuse, R14, R72 ;  /* 0x0000000e0448723c */ /* 0x040fe20000041848 */
[----:B------:R-:W2:Y:S03]  /*7100*/  LDSM.16.MT88.4 R12, [R0+0x1400] ;  /* 0x00140000000c783b */ /* 0x000ea60000004200 */
[----:B------:R-:W-:Y:S08]  /*7110*/  MUFU.EX2 R57, R57 ;  /* 0x0000003900397308 */ /* 0x000ff00000000800 */
[----:B------:R-:W3:Y:S01]  /*7120*/  MUFU.EX2 R40, R40 ;  /* 0x0000002800287308 */ /* 0x000ee20000000800 */
[----:B-1----:R-:W-:Y:S01]  /*7130*/  HMMA.16816.F32.BF16 R76, R4, R8, R76 ;  /* 0x00000008044c723c */ /* 0x002fe2000004184c */
[----:B------:R-:W-:-:S06]  /*7140*/  FADD.FTZ R9, R29, R52 ;  /* 0x000000341d097221 */ /* 0x000fcc0000010000 */
[----:B------:R-:W-:Y:S01]  /*7150*/  MUFU.EX2 R42, R42 ;  /* 0x0000002a002a7308 */ /* 0x000fe20000000800 */
[----:B------:R-:W-:Y:S01]  /*7160*/  FADD.FTZ R58, R58, R9 ;  /* 0x000000093a3a7221 */ /* 0x000fe20000010000 */
[----:B------:R-:W-:Y:S03]  /*7170*/  HMMA.16816.F32.BF16 R80, R4, R10, R80 ;  /* 0x0000000a0450723c */ /* 0x000fe60000041850 */
[----:B------:R-:W-:-:S03]  /*7180*/  FADD.FTZ R53, R53, R58 ;  /* 0x0000003a35357221 */ /* 0x000fc60000010000 */
[----:B------:R-:W1:Y:S01]  /*7190*/  MUFU.EX2 R45, R44 ;  /* 0x0000002c002d7308 */ /* 0x000e620000000800 */
[----:B------:R-:W5:Y:S01]  /*71a0*/  LDSM.16.MT88.4 R8, [R133+0x4800] ;  /* 0x004800008508783b */ /* 0x000f620000004200 */
[----:B----4-:R-:W-:Y:S01]  /*71b0*/  F2FP.BF16.F32.PACK_AB R4, R101, R108 ;  /* 0x0000006c6504723e */ /* 0x010fe200000010ff */
[----:B------:R-:W-:Y:S01]  /*71c0*/  FADD.FTZ R54, R54, R53 ;  /* 0x0000003536367221 */ /* 0x000fe20000010000 */
[C---:B---3--:R-:W-:Y:S01]  /*71d0*/  F2FP.BF16.F32.PACK_AB R5, R40.reuse, R57 ;  /* 0x000000392805723e */ /* 0x048fe200000010ff */
[----:B------:R-:W-:Y:S01]  /*71e0*/  FADD.FTZ R57, R57, R110 ;  /* 0x0000006e39397221 */ /* 0x000fe20000010000 */
[----:B------:R-:W-:Y:S01]  /*71f0*/  F2FP.BF16.F32.PACK_AB R6, R39, R96 ;  /* 0x000000602706723e */ /* 0x000fe200000010ff */
[----:B------:R-:W-:Y:S01]  /*7200*/  FADD.FTZ R33, R33, R54 ;  /* 0x0000003621217221 */ /* 0x000fe20000010000 */
[----:B------:R-:W-:Y:S01]  /*7210*/  MUFU.EX2 R88, R88 ;  /* 0x0000005800587308 */ /* 0x000fe20000000800 */
[----:B------:R-:W-:Y:S02]  /*7220*/  FADD.FTZ R57, R40, R57 ;  /* 0x0000003928397221 */ /* 0x000fe40000010000 */
[----:B------:R-:W-:-:S04]  /*7230*/  FADD.FTZ R66, R66, R33 ;  /* 0x0000002142427221 */ /* 0x000fc80000010000 */
        /* <DEDUP_REMOVED lines=17> */
[----:B--2---:R-:W-:Y:S02]  /*7350*/  HMMA.16816.F32.BF16 R76, R4, R12, R76 ;  /* 0x0000000c044c723c */ /* 0x004fe4000004184c */
[----:B------:R-:W-:-:S04]  /*7360*/  FADD.FTZ R100, R100, R89 ;  /* 0x0000005964647221 */ /* 0x000fc80000010000 */
[----:B------:R-:W-:Y:S01]  /*7370*/  FADD.FTZ R100, R43, R100 ;  /* 0x000000642b647221 */ /* 0x000fe20000010000 */
[----:B------:R-:W2:Y:S01]  /*7380*/  MUFU.EX2 R2, R2 ;  /* 0x0000000200027308 */ /* 0x000ea20000000800 */
[----:B------:R-:W-:Y:S01]  /*7390*/  HMMA.16816.F32.BF16 R80, R4, R14, R80 ;  /* 0x0000000e0450723c */ /* 0x000fe20000041850 */
[----:B---3--:R-:W-:Y:S01]  /*73a0*/  F2FP.BF16.F32.PACK_AB R4, R35, R88 ;  /* 0x000000582304723e */ /* 0x008fe200000010ff */
[----:B------:R-:W-:Y:S01]  /*73b0*/  FADD.FTZ R49, R49, R100 ;  /* 0x0000006431317221 */ /* 0x000fe20000010000 */
[----:B-1----:R-:W-:Y:S01]  /*73c0*/  F2FP.BF16.F32.PACK_AB R6, R46, R37 ;  /* 0x000000252e06723e */ /* 0x002fe200000010ff */
[----:B------:R-:W1:Y:S02]  /*73d0*/  LDSM.16.MT88.4 R12, [R133+0x4c00] ;  /* 0x004c0000850c783b */ /* 0x000e640000004200 */
[----:B------:R-:W-:Y:S01]  /*73e0*/  FADD.FTZ R49, R106, R49 ;  /* 0x000000316a317221 */ /* 0x000fe20000010000 */
[----:B------:R-:W-:Y:S03]  /*73f0*/  MUFU.EX2 R28, R28 ;  /* 0x0000001c001c7308 */ /* 0x000fe60000000800 */
[----:B------:R-:W-:-:S04]  /*7400*/  FADD.FTZ R108, R108, R49 ;  /* 0x000000316c6c7221 */ /* 0x000fc80000010000 */
        /* <DEDUP_REMOVED lines=8> */
[-C--:B------:R-:W-:Y:S02]  /*7490*/  MOV R2, R21.reuse ;  /* 0x0000001500027202 */ /* 0x080fe40000000f00 */
[----:B------:R-:W-:Y:S01]  /*74a0*/  FADD.FTZ R88, R88, R39 ;  /* 0x0000002758587221 */ /* 0x000fe20000010000 */
[----:B------:R-:W-:-:S03]  /*74b0*/  @P0 MOV R2, R21 ;  /* 0x0000001500020202 */ /* 0x000fc60000000f00 */
[----:B------:R-:W-:Y:S01]  /*74c0*/  FADD.FTZ R88, R35, R88 ;  /* 0x0000005823587221 */ /* 0x000fe20000010000 */
[----:B------:R-:W2:Y:S01]  /*74d0*/  MUFU.EX2 R41, R41 ;  /* 0x0000002900297308 */ /* 0x000ea20000000800 */
[----:B---3--:R-:W-:Y:S01]  /*74e0*/  F2FP.BF16.F32.PACK_AB R7, R31, R28 ;  /* 0x0000001c1f07723e */ /* 0x008fe200000010ff */
[----:B------:R-:W-:Y:S01]  /*74f0*/  FADD.FTZ R28, R28, R29 ;  /* 0x0000001d1c1c7221 */ /* 0x000fe20000010000 */
[----:B------:R-:W-:-:S03]  /*7500*/  FADD.FTZ R37, R37, R88 ;  /* 0x0000005825257221 */ /* 0x000fc60000010000 */
[----:B------:R-:W-:Y:S01]  /*7510*/  FADD.FTZ R31, R31, R28 ;  /* 0x0000001c1f1f7221 */ /* 0x000fe20000010000 */
[----:B------:R-:W-:Y:S01]  /*7520*/  FADD.FTZ R37, R46, R37 ;  /* 0x000000252e257221 */ /* 0x000fe20000010000 */
[C---:B-----5:R-:W-:Y:S01]  /*7530*/  HMMA.16816.F32.BF16 R68, R4.reuse, R8, R68 ;  /* 0x000000080444723c */ /* 0x060fe20000041844 */
[----:B------:R-:W-:Y:S07]  /*7540*/  MUFU.EX2 R26, R26 ;  /* 0x0000001a001a7308 */ /* 0x000fee0000000800 */
[C---:B------:R-:W-:Y:S01]  /*7550*/  HMMA.16816.F32.BF16 R72, R4.reuse, R10, R72 ;  /* 0x0000000a0448723c */ /* 0x040fe20000041848 */
[----:B------:R3:W5:Y:S01]  /*7560*/  LDSM.16.MT88.4 R8, [R0+0x1c00] ;  /* 0x001c00000008783b */ /* 0x0007620000004200 */
[----:B------:R-:W1:Y:S06]  /*7570*/  MUFU.EX2 R25, R25 ;  /* 0x0000001900197308 */ /* 0x000e6c0000000800 */
[C---:B----4-:R-:W-:Y:S02]  /*7580*/  HMMA.16816.F32.BF16 R76, R4.reuse, R16, R76 ;  /* 0x00000010044c723c */ /* 0x050fe4000004184c */
[----:B------:R-:W-:Y:S06]  /*7590*/  MUFU.EX2 R27, R27 ;  /* 0x0000001b001b7308 */ /* 0x000fec0000000800 */
[----:B------:R-:W-:Y:S01]  /*75a0*/  HMMA.16816.F32.BF16 R80, R4, R18, R80 ;  /* 0x000000120450723c */ /* 0x000fe20000041850 */
[----:B--2---:R-:W-:Y:S01]  /*75b0*/  F2FP.BF16.F32.PACK_AB R4, R41, R48 ;  /* 0x000000302904723e */ /* 0x004fe200000010ff */
[----:B------:R-:W2:Y:S01]  /*75c0*/  MUFU.EX2 R32, R32 ;  /* 0x0000002000207308 */ /* 0x000ea20000000800 */
[----:B-1----:R-:W-:Y:S01]  /*75d0*/  F2FP.BF16.F32.PACK_AB R5, R25, R26 ;  /* 0x0000001a1905723e */ /* 0x002fe200000010ff */
[----:B------:R-:W-:Y:S01]  /*75e0*/  FADD.FTZ R48, R48, R37 ;  /* 0x0000002530307221 */ /* 0x000fe20000010000 */
[----:B------:R-:W-:-:S03]  /*75f0*/  FADD.FTZ R26, R26, R31 ;  /* 0x0000001f1a1a7221 */ /* 0x000fc60000010000 */
[----:B------:R-:W-:Y:S01]  /*7600*/  FADD.FTZ R48, R41, R48 ;  /* 0x0000003029307221 */ /* 0x000fe20000010000 */
[----:B------:R-:W-:Y:S01]  /*7610*/  FADD.FTZ R25, R25, R26 ;  /* 0x0000001a19197221 */ /* 0x000fe20000010000 */
[----:B------:R-:W-:Y:S01]  /*7620*/  MUFU.EX2 R24, R24 ;  /* 0x0000001800187308 */ /* 0x000fe20000000800 */
[-C--:B---3--:R-:W-:Y:S02]  /*7630*/  MOV R0, R3.reuse ;  /* 0x0000000300007202 */ /* 0x088fe40000000f00 */
[----:B------:R-:W-:-:S05]  /*7640*/  @P0 MOV R0, R3 ;  /* 0x0000000300000202 */ /* 0x000fca0000000f00 */
[----:B------:R-:W1:Y:S01]  /*7650*/  MUFU.EX2 R23, R23 ;  /* 0x0000001700177308 */ /* 0x000e620000000800 */
[----:B--2---:R-:W-:Y:S01]  /*7660*/  F2FP.BF16.F32.PACK_AB R6, R32, R27 ;  /* 0x0000001b2006723e */ /* 0x004fe200000010ff */
[----:B------:R-:W-:-:S04]  /*7670*/  FADD.FTZ R27, R27, R48 ;  /* 0x000000301b1b7221 */ /* 0x000fc80000010000 */
[----:B------:R-:W-:Y:S01]  /*7680*/  FADD.FTZ R153, R32, R27 ;  /* 0x0000001b20997221 */ /* 0x000fe20000010000 */
[----:B-1----:R-:W-:Y:S01]  /*7690*/  F2FP.BF16.F32.PACK_AB R7, R23, R24 ;  /* 0x000000181707723e */ /* 0x002fe200000010ff */
[----:B------:R-:W-:-:S04]  /*76a0*/  FADD.FTZ R24, R24, R25 ;  /* 0x0000001918187221 */ /* 0x000fc80000010000 */
[----:B------:R-:W-:Y:S02]  /*76b0*/  FADD.FTZ R152, R23, R24 ;  /* 0x0000001817987221 */ /* 0x000fe40000010000 */
[C---:B------:R-:W-:Y:S08]  /*76c0*/  HMMA.16816.F32.BF16 R68, R4.reuse, R12, R68 ;  /* 0x0000000c0444723c */ /* 0x040ff00000041844 */
[C---:B------:R-:W-:Y:S08]  /*76d0*/  HMMA.16816.F32.BF16 R72, R4.reuse, R14, R72 ;  /* 0x0000000e0448723c */ /* 0x040ff00000041848 */
[C---:B-----5:R-:W-:Y:S08]  /*76e0*/  HMMA.16816.F32.BF16 R76, R4.reuse, R8, R76 ;  /* 0x00000008044c723c */ /* 0x060ff0000004184c */
[----:B------:R-:W-:Y:S01]  /*76f0*/  HMMA.16816.F32.BF16 R80, R4, R10, R80 ;  /* 0x0000000a0450723c */ /* 0x000fe20000041850 */
[----:B------:R-:W-:-:S04]  /*7700*/  NOP ;  /* 0x0000000000007918 */ /* 0x000fc80000000000 */
[----:B------:R-:W-:-:S15]  /*7710*/  @P0 BRA `(.L_x_4358) ;  /* 0x0000000000040947 */ /* 0x000fde0003800000 */
.L_x_4352:
[----:B------:R-:W-:-:S07]  /*7720*/  IADD3 R102, PT, PT, R84, -0x1, RZ ;  /* 0xffffffff54667810 */ /* 0x000fce0007ffe0ff */
.L_x_4358:
        /* <DEDUP_REMOVED lines=14> */
[----:B------:R-:W3:Y:S01]  /*7810*/  LDCU.64 UR6, c[0x0][0x3a0] ;  /* 0x00007400ff0677ac */ /* 0x000ee20008000a00 */
[----:B------:R-:W4:Y:S01]  /*7820*/  LDCU.64 UR8, c[0x0][0x3a8] ;  /* 0x00007500ff0877ac */ /* 0x000f220008000a00 */
[----:B-1----:R-:W-:-:S12]  /*7830*/  ULEA UR5, UR5, UR10, 0x18 ;  /* 0x0000000a05057291 */ /* 0x002fd8000f8ec0ff */
.L_x_4363:
        /* <DEDUP_REMOVED lines=11> */
[----:B------:R-:W-:Y:S03]  /*78f0*/  @!P1 IMAD.X R4, RZ, RZ, ~R4, P0 ;  /* 0x000000ffff049224 */ /* 0x000fe600000e0e04 */
[----:B------:R-:W-:Y:S02]  /*7900*/  LOP3.LUT R157, R143, 0xd8, RZ, 0xc0, !PT ;  /* 0x000000d88f9d7812 */ /* 0x000fe400078ec0ff */
        /* <DEDUP_REMOVED lines=65> */
.L_x_4360:
[----:B------:R-:W-:Y:S01]  /*7d20*/  LOP3.LUT R157, R157, R142, RZ, 0x3c, !PT ;  /* 0x0000008e9d9d7212 */ /* 0x000fe200078e3cff */
[C---:B------:R-:W-:Y:S01]  /*7d30*/  IMAD.SHL.U32 R159, R86.reuse, 0x40, RZ ;  /* 0x00000040569f7824 */ /* 0x040fe200078e00ff */
[----:B------:R-:W-:Y:S01]  /*7d40*/  LOP3.LUT R84, R143, 0x1f20, RZ, 0xc0, !PT ;  /* 0x00001f208f547812 */ /* 0x000fe200078ec0ff */
[----:B------:R-:W-:Y:S01]  /*7d50*/  IMAD.MOV.U32 R2, RZ, RZ, 0x20 ;  /* 0x00000020ff027424 */ /* 0x000fe200078e00ff */
[----:B------:R-:W-:Y:S01]  /*7d60*/  SHF.L.U64.HI R86, R86, 0x6, R155 ;  /* 0x0000000656567819 */ /* 0x000fe2000001029b */
[----:B------:R-:W-:Y:S01]  /*7d70*/  VIADD R150, R150, 0xffffffff ;  /* 0xffffffff96967836 */ /* 0x000fe20000000000 */
        /* <DEDUP_REMOVED lines=11> */
[----:B------:R-:W-:Y:S02]  /*7e30*/  ISETP.GT.AND P2, PT, R150, R137, PT ;  /* 0x000000899600720c */ /* 0x000fe40003f44270 */
        /* <DEDUP_REMOVED lines=9> */
[----:B------:R-:W2:Y:S05]  /*7ed0*/  LDSM.16.M88.4 R92, [R134+0x1000] ;  /* 0x00100000865c783b */ /* 0x000eaa0000000200 */
[----:B------:R-:W5:Y:S05]  /*7ee0*/  LDSM.16.M88.4 R96, [R134+0x1400] ;  /* 0x001400008660783b */ /* 0x000f6a0000000200 */
[----:B------:R-:W3:Y:S05]  /*7ef0*/  LDSM.16.M88.4 R100, [R134+0x1800] ;  /* 0x001800008664783b */ /* 0x000eea0000000200 */
        /* <DEDUP_REMOVED lines=98> */
[----:B------:R-:W-:Y:S09]  /*8520*/  ISETP.NE.AND P4, PT, R0, RZ, PT ;  /* 0x000000ff0000720c */ /* 0x000ff20003f85270 */
[----:B------:R-:W-:Y:S02]  /*8530*/  @P6 IADD3 R90, PT, PT, R90, 0x1, RZ ;  /* 0x000000015a5a6810 */ /* 0x000fe40007ffe0ff */
[----:B------:R-:W-:Y:S03]  /*8540*/  @P5 VIADD R88, R88, 0x1 ;  /* 0x0000000158585836 */ /* 0x000fe60000000000 */
[----:B------:R-:W-:Y:S02]  /*8550*/  @!P3 IMAD.MOV R90, RZ, RZ, -R90 ;  /* 0x000000ffff5ab224 */ /* 0x000fe400078e0a5a */
[----:B------:R-:W-:Y:S05]  /*8560*/  @!P2 IMAD.MOV R88, RZ, RZ, -R88 ;  /* 0x000000ffff58a224 */ /* 0x000fea00078e0a58 */
[C---:B------:R-:W-:Y:S02]  /*8570*/  SEL R97, R95.reuse, R88, !P4 ;  /* 0x000000585f617207 */ /* 0x040fe40006000000 */
[----:B------:R-:W-:Y:S01]  /*8580*/  SEL R95, R95, R90, !P4 ;  /* 0x0000005a5f5f7207 */ /* 0x000fe20006000000 */
[----:B------:R-:W1:Y:S01]  /*8590*/  LDC.64 R88, c[0x0][0x3b8] ;  /* 0x0000ee00ff587b82 */ /* 0x000e620000000a00 */
        /* <DEDUP_REMOVED lines=21> */
.L_x_4362:
        /* <DEDUP_REMOVED lines=16> */
.L_x_4361:
        /* <DEDUP_REMOVED lines=348> */
.L_x_4359:
        /* <DEDUP_REMOVED lines=15> */
[----:B------:R-:W-:Y:S02]  /*9ea0*/  LOP3.LUT R11, R23, 0xd8, RZ, 0xc0, !PT ;  /* 0x000000d8170b7812 */ /* 0x000fe400078ec0ff */
[----:B------:R-:W-:Y:S01]  /*9eb0*/  LEA R5, R5, UR5, 0x2 ;  /* 0x0000000505057c11 */ /* 0x000fe2000f8e10ff */
[----:B------:R-:W4:Y:S01]  /*9ec0*/  S2UR UR4, SR_CTAID.Z ;  /* 0x00000000000479c3 */ /* 0x000f220000002700 */
[----:B------:R-:W-:Y:S01]  /*9ed0*/  IADD3 R26, PT, PT, -R145, RZ, RZ ;  /* 0x000000ff911a7210 */ /* 0x000fe20007ffe1ff */
[----:B-1----:R-:W-:Y:S01]  /*9ee0*/  FADD.FTZ R9, R4, R153 ;  /* 0x0000009904097221 */ /* 0x002fe20000010000 */
[----:B------:R-:W-:Y:S01]  /*9ef0*/  LOP3.LUT P2, RZ, R132, 0x3, RZ, 0xc0, !PT ;  /* 0x0000000384ff7812 */ /* 0x000fe2000784c0ff */
[----:B---3--:R-:W-:-:S03]  /*9f00*/  FADD.FTZ R8, R3, R152 ;  /* 0x0000009803087221 */ /* 0x008fc60000010000 */
[----:B------:R-:W1:Y:S01]  /*9f10*/  SHFL.BFLY PT, R22, R9, 0x1, 0x1f ;  /* 0x0c201f0009167f89 */ /* 0x000e6200000e0000 */
[----:B------:R-:W4:Y:S03]  /*9f20*/  LDC R25, c[0x0][0x3e0] ;  /* 0x0000f800ff197b82 */ /* 0x000f260000000800 */
[----:B------:R-:W3:Y:S01]  /*9f30*/  SHFL.BFLY PT, R3, R8, 0x1, 0x1f ;  /* 0x0c201f0008037f89 */ /* 0x000ee200000e0000 */
[----:B--2---:R-:W-:Y:S01]  /*9f40*/  IMAD R20, R20, UR6, R145 ;  /* 0x0000000614147c24 */ /* 0x004fe2000f8e0291 */
[----:B------:R-:W2:Y:S01]  /*9f50*/  LDCU UR6, c[0x0][0x44c] ;  /* 0x00008980ff0677ac */ /* 0x000ea20008000800 */
[----:B-1----:R-:W-:Y:S01]  /*9f60*/  FADD.FTZ R22, R9, R22 ;  /* 0x0000001609167221 */ /* 0x002fe20000010000 */
[----:B----4-:R-:W-:-:S03]  /*9f70*/  IMAD R26, R25, R26, UR4 ;  /* 0x00000004191a7e24 */ /* 0x010fc6000f8e021a */
[----:B------:R-:W1:Y:S01]  /*9f80*/  MUFU.RCP R7, R22 ;  /* 0x0000001600077308 */ /* 0x000e620000001000 */
[----:B---3--:R-:W-:Y:S01]  /*9f90*/  FADD.FTZ R3, R8, R3 ;  /* 0x0000000308037221 */ /* 0x008fe20000010000 */
[----:B------:R-:W-:Y:S01]  /*9fa0*/  FSETP.NE.FTZ.AND P1, PT, R22, RZ, PT ;  /* 0x000000ff1600720b */ /* 0x000fe20003f35000 */
[----:B------:R-:W-:Y:S01]  /*9fb0*/  IMAD R20, R20, R25, R26 ;  /* 0x0000001914147224 */ /* 0x000fe200078e021a */
[----:B------:R-:W-:Y:S02]  /*9fc0*/  MOV R26, 0xff800000 ;  /* 0xff800000001a7802 */ /* 0x000fe40000000f00 */
[----:B------:R-:W-:Y:S02]  /*9fd0*/  FSETP.NE.FTZ.AND P0, PT, R3, RZ, PT ;  /* 0x000000ff0300720b */ /* 0x000fe40003f15000 */
[----:B------:R-:W3:Y:S01]  /*9fe0*/  MUFU.RCP R4, R3 ;  /* 0x0000000300047308 */ /* 0x000ee20000001000 */
[----:B------:R-:W-:-:S06]  /*9ff0*/  SHF.R.U32.HI R25, RZ, 0x2, R132 ;  /* 0x00000002ff197819 */ /* 0x000fcc0000011684 */
[----:B------:R-:W4:Y:S01]  /*a000*/  @P1 LDC R29, c[0x0][0x458] ;  /* 0x00011600ff1d1b82 */ /* 0x000f220000000800 */
        /* <DEDUP_REMOVED lines=28> */
[----:B------:R-:W-:Y:S01]  /*a1d0*/  LOP3.LUT R4, R11, 0x18, R24, 0x78, !PT ;  /* 0x000000180b047812 */ /* 0x000fe200078e7818 */
[----:B------:R-:W-:Y:S01]  /*a1e0*/  STS.64 [R7+0x20], R72 ;  /* 0x0000204807007388 */ /* 0x000fe20000000a00 */
[----:B------:R-:W-:Y:S01]  /*a1f0*/  LOP3.LUT R24, R24, 0x30, RZ, 0xc0, !PT ;  /* 0x0000003018187812 */ /* 0x000fe200078ec0ff */
[----:B-----5:R-:W-:Y:S01]  /*a200*/  @P1 FMUL.FTZ R31, R22, 0.69314718246459960938 ;  /* 0x3f317218161f1820 */ /* 0x020fe20000410000 */
[----:B------:R-:W-:Y:S01]  /*a210*/  LOP3.LUT R4, R4, 0xf24, R23, 0xf8, !PT ;  /* 0x00000f2404047812 */ /* 0x000fe200078ef817 */
[----:B------:R-:W-:Y:S01]  /*a220*/  STS.64 [R7+0x420], R74 ;  /* 0x0004204a07007388 */ /* 0x000fe20000000a00 */
[----:B------:R-:W-:-:S02]  /*a230*/  LOP3.LUT R25, R24, 0x7, R25, 0xf8, !PT ;  /* 0x0000000718197812 */ /* 0x000fc400078ef819 */
[----:B------:R-:W-:Y:S01]  /*a240*/  LEA R28, R4, UR5, 0x2 ;  /* 0x00000005041c7c11 */ /* 0x000fe2000f8e10ff */
[----:B------:R-:W5:Y:S01]  /*a250*/  S2UR UR5, SR_CTAID.X ;  /* 0x00000000000579c3 */ /* 0x000f620000002500 */
[----:B------:R-:W-:Y:S04]  /*a260*/  STS.64 [R9+0x40], R76 ;  /* 0x0000404c09007388 */ /* 0x000fe80000000a00 */
[----:B------:R-:W-:Y:S01]  /*a270*/  STS.64 [R9+0x440], R78 ;  /* 0x0004404e09007388 */ /* 0x000fe20000000a00 */
[----:B---3--:R-:W-:-:S03]  /*a280*/  @P0 FMUL.FTZ R3, R3, 0.69314718246459960938 ;  /* 0x3f31721803030820 */ /* 0x008fc60000410000 */
[----:B------:R-:W-:Y:S01]  /*a290*/  STS.64 [R30+0x60], R80 ;  /* 0x000060501e007388 */ /* 0x000fe20000000a00 */
[----:B-1----:R-:W-:-:S03]  /*a2a0*/  @P0 FFMA.FTZ R26, R0, R27, R3 ;  /* 0x0000001b001a0223 */ /* 0x002fc60000010003 */
[----:B------:R-:W-:Y:S01]  /*a2b0*/  STS.64 [R30+0x460], R82 ;  /* 0x000460521e007388 */ /* 0x000fe20000000a00 */
[----:B------:R-:W-:Y:S01]  /*a2c0*/  BAR.SYNC.DEFER_BLOCKING 0x0 ;  /* 0x0000000000007b1d */ /* 0x000fe20000010000 */
[----:B-----5:R-:W-:-:S06]  /*a2d0*/  USHF.L.U32 UR5, UR5, 0x6, URZ ;  /* 0x0000000605057899 */ /* 0x020fcc00080006ff */
[----:B------:R-:W-:-:S04]  /*a2e0*/  IMAD R20, R20, R21, UR5 ;  /* 0x0000000514147e24 */ /* 0x000fc8000f8e0215 */
[----:B--2---:R-:W-:Y:S01]  /*a2f0*/  IMAD R0, R20, UR6, RZ ;  /* 0x0000000614007c24 */ /* 0x004fe2000f8e02ff */
[----:B------:R-:W1:Y:S04]  /*a300*/  LDS.128 R16, [R28] ;  /* 0x000000001c107984 */ /* 0x000e680000000c00 */
[----:B------:R-:W2:Y:S04]  /*a310*/  LDS.128 R12, [R28+0x800] ;  /* 0x000800001c0c7984 */ /* 0x000ea80000000c00 */
[----:B------:R-:W3:Y:S04]  /*a320*/  LDS.128 R8, [R28+0x1000] ;  /* 0x001000001c087984 */ /* 0x000ee80000000c00 */
[----:B------:R5:W1:Y:S02]  /*a330*/  LDS.128 R4, [R28+0x1800] ;  /* 0x001800001c047984 */ /* 0x000a640000000c00 */
[----:B-----5:R-:W-:Y:S01]  /*a340*/  MOV R28, 0xff800000 ;  /* 0xff800000001c7802 */ /* 0x020fe20000000f00 */
[----:B----4-:R-:W-:Y:S01]  /*a350*/  @P1 FFMA.FTZ R28, R2, R29, R31 ;  /* 0x0000001d021c1223 */ /* 0x010fe2000001001f */
[----:B------:R-:W-:Y:S06]  /*a360*/  @P2 BRA `(.L_x_4365) ;  /* 0x0000000000282947 */ /* 0x000fec0003800000 */
        /* <DEDUP_REMOVED lines=10> */
.L_x_4365:
[----:B------:R-:W-:Y:S05]  /*a410*/  BSYNC.RECONVERGENT B0 ;  /* 0x0000000000007941 */ /* 0x000fea0003800200 */
.L_x_4364:
[----:B------:R-:W5:Y:S01]  /*a420*/  LDCU.64 UR4, c[0x0][0x3f8] ;  /* 0x00007f00ff0477ac */ /* 0x000f620008000a00 */
[----:B------:R-:W-:Y:S02]  /*a430*/  SHF.R.U32.HI R3, RZ, 0x3, R132 ;  /* 0x00000003ff037819 */ /* 0x000fe40000011684 */
[----:B------:R-:W-:Y:S02]  /*a440*/  LOP3.LUT R25, R23, 0xffc, RZ, 0xc0, !PT ;  /* 0x00000ffc17197812 */ /* 0x000fe400078ec0ff */
[CC--:B------:R-:W-:Y:S01]  /*a450*/  ISETP.GE.AND P3, PT, R3.reuse, R136.reuse, PT ;  /* 0x000000880300720c */ /* 0x0c0fe20003f66270 */
[C---:B----4-:R-:W-:Y:S01]  /*a460*/  VIADD R21, R3.reuse, 0x20 ;  /* 0x0000002003157836 */ /* 0x050fe20000000000 */
[----:B------:R-:W-:Y:S01]  /*a470*/  IADD3 R2, P0, PT, R0, R25, RZ ;  /* 0x0000001900027210 */ /* 0x000fe20007f1e0ff */
[C---:B------:R-:W-:Y:S02]  /*a480*/  VIADD R23, R3.reuse, 0x10 ;  /* 0x0000001003177836 */ /* 0x040fe40000000000 */
[----:B------:R-:W-:Y:S01]  /*a490*/  VIADD R3, R3, 0x30 ;  /* 0x0000003003037836 */ /* 0x000fe20000000000 */
[----:B------:R-:W-:-:S02]  /*a4a0*/  ISETP.GE.AND P1, PT, R21, R136, PT ;  /* 0x000000881500720c */ /* 0x000fc40003f26270 */
[----:B------:R-:W-:Y:S02]  /*a4b0*/  LEA.HI.X.SX32 R21, R0, RZ, 0x1, P0 ;  /* 0x000000ff00157211 */ /* 0x000fe400000f0eff */
[----:B------:R-:W-:Y:S02]  /*a4c0*/  ISETP.GE.AND P2, PT, R23, R136, PT ;  /* 0x000000881700720c */ /* 0x000fe40003f46270 */
[----:B-----5:R-:W-:-:S04]  /*a4d0*/  LEA R20, P0, R2, UR4, 0x2 ;  /* 0x0000000402147c11 */ /* 0x020fc8000f8010ff */
[----:B------:R-:W-:Y:S02]  /*a4e0*/  LEA.HI.X R21, R2, UR5, R21, 0x2, P0 ;  /* 0x0000000502157c11 */ /* 0x000fe400080f1415 */
[----:B------:R-:W-:-:S03]  /*a4f0*/  ISETP.GE.AND P0, PT, R3, R136, PT ;  /* 0x000000880300720c */ /* 0x000fc60003f06270 */
[----:B-1----:R1:W-:Y:S04]  /*a500*/  @!P3 STG.E.128 desc[UR14][R20.64], R16 ;  /* 0x000000101400b986 */ /* 0x0023e8000c101d0e */
[----:B--2---:R1:W-:Y:S04]  /*a510*/  @!P2 STG.E.128 desc[UR14][R20.64+0x800], R12 ;  /* 0x0008000c1400a986 */ /* 0x0043e8000c101d0e */
[----:B---3--:R1:W-:Y:S02]  /*a520*/  @!P1 STG.E.128 desc[UR14][R20.64+0x1000], R8 ;  /* 0x0010000814009986 */ /* 0x0083e4000c101d0e */
[----:B------:R-:W-:Y:S05]  /*a530*/  @P0 EXIT ;  /* 0x000000000000094d */ /* 0x000fea0003800000 */
[----:B------:R-:W-:Y:S01]  /*a540*/  STG.E.128 desc[UR14][R20.64+0x1800], R4 ;  /* 0x0018000414007986 */ /* 0x000fe2000c101d0e */
[----:B------:R-:W-:Y:S05]  /*a550*/  EXIT ;  /* 0x000000000000794d */ /* 0x000fea0003800000 */
.L_x_4366:
        /* <DEDUP_REMOVED lines=10> */
.L_x_4936:


//--------------------- .text._ZN5flash24flash_fwd_splitkv_kernelI23Flash_fwd_kernel_traitsILi32ELi64ELi128ELi4ELb0ELb0EN7cutlass10bfloat16_tE19Flash_kernel_traitsILi32ELi64ELi128ELi4ES3_EELb1ELb0ELb0ELb0ELb1ELb1ELb1ELb0EEEvNS_16Flash_fwd_paramsE --------------------------
	.section	.text._ZN5flash24flash_fwd_splitkv_kernelI23Flash_fwd_kernel_traitsILi32ELi64ELi128ELi4ELb0ELb0EN7cutlass10bfloat16_tE19Flash_kernel_traitsILi32ELi64ELi128ELi4ES3_EELb1ELb0ELb0ELb0ELb1ELb1ELb1ELb0EEEvNS_16Flash_fwd_paramsE,"ax",@progbits
	.align	128
        .global         _ZN5flash24flash_fwd_splitkv_kernelI23Flash_fwd_kernel_traitsILi32ELi64ELi128ELi4ELb0ELb0EN7cutlass10bfloat16_tE19Flash_kernel_traitsILi32ELi64ELi128ELi4ES3_EELb1ELb0ELb0ELb0ELb1ELb1ELb1ELb0EEEvNS_16Flash_fwd_paramsE
        .type           _ZN5flash24flash_fwd_splitkv_kernelI23Flash_fwd_kernel_traitsILi32ELi64ELi128ELi4ELb0ELb0EN7cutlass10bfloat16_tE19Flash_kernel_traitsILi32ELi64ELi128ELi4ES3_EELb1ELb0ELb0ELb0ELb1ELb1ELb1ELb0EEEvNS_16Flash_fwd_paramsE,@function
        .size           _ZN5flash24flash_fwd_splitkv_kernelI23Flash_fwd_kernel_traitsILi32ELi64ELi128ELi4ELb0ELb0EN7cutlass10bfloat16_tE19Flash_kernel_traitsILi32ELi64ELi128ELi4ES3_EELb1ELb0ELb0ELb0ELb1ELb1ELb1ELb0EEEvNS_16Flash_fwd_paramsE,(.L_x_4937 - _ZN5flash24flash_fwd_splitkv_kernelI23Flash_fwd_kernel_traitsILi32ELi64ELi128ELi4ELb0ELb0EN7cutlass10bfloat16_tE19Flash_kernel_traitsILi32ELi64ELi128ELi4ES3_EELb1ELb0ELb0ELb0ELb1ELb1ELb1ELb0EEEvNS_16Flash_fwd_paramsE)
        .other          _ZN5flash24flash_fwd_splitkv_kernelI23Flash_fwd_kernel_traitsILi32ELi64ELi128ELi4ELb0ELb0EN7cutlass10bfloat16_tE19Flash_kernel_traitsILi32ELi64ELi128ELi4ES3_EELb1ELb0ELb0ELb0ELb1ELb1ELb1ELb0EEEvNS_16Flash_fwd_paramsE,@"STO_CUDA_ENTRY STV_DEFAULT"
_ZN5flash24flash_fwd_splitkv_kernelI23Flash_fwd_kernel_traitsILi32ELi64ELi128ELi4ELb0ELb0EN7cutlass10bfloat16_tE19Flash_kernel_traitsILi32ELi64ELi128ELi4ES3_EELb1ELb0ELb0ELb0ELb1ELb1ELb1ELb0EEEvNS_16Flash_fwd_paramsE:
.text._ZN5flash24flash_fwd_splitkv_kernelI23Flash_fwd_kernel_traitsILi32ELi64ELi128ELi4ELb0ELb0EN7cutlass10bfloat16_tE19Flash_kernel_traitsILi32ELi64ELi128ELi4ES3_EELb1ELb0ELb0ELb0ELb1ELb1ELb1ELb0EEEvNS_16Flash_fwd_paramsE:
        /* <DEDUP_REMOVED lines=8> */
[----:B------:R-:W4:Y:S01]  /*0080*/  LDCU.U8 UR6, c[0x0][0x532] ;  /* 0x0000a640ff0677ac */ /* 0x000f220008000000 */
        /* <DEDUP_REMOVED lines=21> */
[----:B----4-:R-:W-:-:S08]  /*01e0*/  ISETP.NE.AND P5, PT, RZ, UR6, PT ;  /* 0x00000006ff007c0c */ /* 0x010fd0000bfa5270 */
[----:B------:R-:W-:Y:S01]  /*01f0*/  @P2 VIADD R110, R110, 0x1 ;  /* 0x000000016e6e2836 */ /* 0x000fe20000000000 */
[----:B------:R-:W-:-:S05]  /*0200*/  @!P1 LOP3.LUT R110, RZ, R6, RZ, 0x33, !PT ;  /* 0x00000006ff6e9212 */ /* 0x000fca00078e33ff */
[C---:B------:R-:W-:Y:S01]  /*0210*/  IMAD.SHL.U32 R9, R110.reuse, 0x4, RZ ;  /* 0x000000046e097824 */ /* 0x040fe200078e00ff */
[----:B------:R-:W-:Y:S01]  /*0220*/  SHF.R.U32.HI R7, RZ, 0x1e, R110 ;  /* 0x0000001eff077819 */ /* 0x000fe2000001166e */
[----:B---3--:R-:W-:-:S05]  /*0230*/  IMAD.WIDE.U32 R4, R110, 0x4, R4 ;  /* 0x000000046e047825 */ /* 0x008fca00078e0004 */
[----:B------:R2:W5:Y:S01]  /*0240*/  @P0 LDG.E R8, desc[UR14][R4.64] ;  /* 0x0000000e04080981 */ /* 0x000562000c1e1900 */
[----:B-1----:R-:W-:-:S04]  /*0250*/  ISETP.EQ.U32.AND P6, PT, R2, RZ, PT ;  /* 0x000000ff0200720c */ /* 0x002fc80003fc2070 */
[----:B------:R-:W-:Y:S02]  /*0260*/  ISETP.EQ.OR.EX P6, PT, R3, RZ, !P5, P6 ;  /* 0x000000ff0300720c */ /* 0x000fe40006fc2760 */
[----:B------:R-:W-:Y:S02]  /*0270*/  IADD3 R14, P1, PT, R9, R2, RZ ;  /* 0x00000002090e7210 */ /* 0x000fe40007f3e0ff */
[----:B------:R-:W-:Y:S01]  /*0280*/  ISETP.NE.U32.AND P2, PT, R2, RZ, PT ;  /* 0x000000ff0200720c */ /* 0x000fe20003f45070 */
[----:B------:R-:W-:Y:S02]  /*0290*/  IMAD.MOV.U32 R2, RZ, RZ, -0x1 ;  /* 0xffffffffff027424 */ /* 0x000fe400078e00ff */
[----:B------:R-:W-:-:S06]  /*02a0*/  IMAD.X R15, R7, 0x1, R3, P1 ;  /* 0x00000001070f7824 */ /* 0x000fcc00008e0603 */
[----:B------:R2:W5:Y:S04]  /*02b0*/  @!P6 LDG.E R2, desc[UR14][R14.64] ;  /* 0x0000000e0e02e981 */ /* 0x000568000c1e1900 */
[----:B------:R2:W5:Y:S01]  /*02c0*/  @P4 LDG.E R4, desc[UR14][R4.64+0x4] ;  /* 0x0000040e04044981 */ /* 0x000562000c1e1900 */
[----:B------:R-:W-:Y:S02]  /*02d0*/  ISETP.NE.AND.EX P2, PT, R3, RZ, PT, P2 ;  /* 0x000000ff0300720c */ /* 0x000fe40003f45320 */
[----:B------:R-:W-:-:S04]  /*02e0*/  ISETP.NE.U32.AND P3, PT, RZ, UR4, PT ;  /* 0x00000004ff007c0c */ /* 0x000fc8000bf65070 */
[----:B------:R-:W-:-:S07]  /*02f0*/  ISETP.NE.AND.EX P3, PT, RZ, UR5, PT, P3 ;  /* 0x00000005ff007c0c */ /* 0x000fce000bf65330 */
[----:B------:R-:W1:Y:S06]  /*0300*/  @!P2 LDC R11, c[0x0][0x438] ;  /* 0x00010e00ff0bab82 */ /* 0x000e6c0000000800 */
[----:B------:R-:W-:-:S04]  /*0310*/  @P3 IADD3 R12, P0, PT, R9, UR4, RZ ;  /* 0x00000004090c3c10 */ /* 0x000fc8000ff1e0ff */
[----:B------:R-:W-:Y:S01]  /*0320*/  @P3 IADD3.X R13, PT, PT, R7, UR5, RZ, P0, !PT ;  /* 0x00000005070d3c10 */ /* 0x000fe200087fe4ff */
[----:B--2---:R-:W-:Y:S08]  /*0330*/  @!P2 BRA `(.L_x_4367) ;  /* 0x00000000000ca947 */ /* 0x004ff00003800000 */
[----:B-1----:R-:W2:Y:S02]  /*0340*/  @P5 LDG.E R11, desc[UR14][R14.64+0x4] ;  /* 0x0000040e0e0b5981 */ /* 0x002ea4000c1e1900 */
[----:B--2--5:R-:W-:-:S06]  /*0350*/  @P5 IADD3 R11, PT, PT, R11, -R2, RZ ;  /* 0x800000020b0b5210 */ /* 0x024fcc0007ffe0ff */
[----:B------:R2:W5:Y:S02]  /*0360*/  @!P5 LDG.E R11, desc[UR14][R14.64] ;  /* 0x0000000e0e0bd981 */ /* 0x000564000c1e1900 */
.L_x_4367:
[----:B------:R-:W-:Y:S01]  /*0370*/  IMAD.MOV.U32 R0, RZ, RZ, RZ ;  /* 0x000000ffff007224 */ /* 0x000fe200078e00ff */
[----:B------:R-:W3:Y:S05]  /*0380*/  LDCU.64 UR4, c[0x0][0x478] ;  /* 0x00008f00ff0477ac */ /* 0x000eea0008000a00 */
[----:B------:R-:W5:Y:S01]  /*0390*/  @P3 LDG.E R0, desc[UR14][R12.64] ;  /* 0x0000000e0c003981 */ /* 0x000f62000c1e1900 */
[----:B---3--:R-:W-:-:S04]  /*03a0*/  ISETP.NE.U32.AND P0, PT, RZ, UR4, PT ;  /* 0x00000004ff007c0c */ /* 0x008fc8000bf05070 */
[----:B------:R-:W-:-:S13]  /*03b0*/  ISETP.NE.AND.EX P0, PT, RZ, UR5, PT, P0 ;  /* 0x00000005ff007c0c */ /* 0x000fda000bf05300 */
[----:B--2---:R-:W-:-:S04]  /*03c0*/  @P0 IADD3 R14, P1, PT, R9, UR4, RZ ;  /* 0x00000004090e0c10 */ /* 0x004fc8000ff3e0ff */
[----:B------:R-:W-:-:S05]  /*03d0*/  @P0 IADD3.X R15, PT, PT, R7, UR5, RZ, P1, !PT ;  /* 0x00000005070f0c10 */ /* 0x000fca0008ffe4ff */
[----:B------:R2:W5:Y:S01]  /*03e0*/  @P0 LDG.E R41, desc[UR14][R14.64] ;  /* 0x0000000e0e290981 */ /* 0x000562000c1e1900 */
[----:B------:R-:W3:Y:S01]  /*03f0*/  @!P4 LDC R43, c[0x0][0x434] ;  /* 0x00010d00ff2bcb82 */ /* 0x000ee20000000800 */
[----:B--2---:R-:W2:Y:S01]  /*0400*/  S2R R14, SR_CTAID.X ;  /* 0x00000000000e7919 */ /* 0x004ea20000002500 */
[----:B-----5:R-:W-:Y:S02]  /*0410*/  @P4 IMAD.IADD R43, R4, 0x1, -R8 ;  /* 0x00000001042b4824 */ /* 0x020fe400078e0a08 */
[----:B--2---:R-:W-:-:S05]  /*0420*/  IMAD.SHL.U32 R45, R14, 0x40, RZ ;  /* 0x000000400e2d7824 */ /* 0x004fca00078e00ff */
[----:B---3--:R-:W-:-:S13]  /*0430*/  ISETP.GT.AND P1, PT, R43, R45, PT ;  /* 0x0000002d2b00720c */ /* 0x008fda0003f24270 */
[----:B------:R-:W-:Y:S05]  /*0440*/  @!P1 EXIT ;  /* 0x000000000000994d */ /* 0x000fea0003800000 */
[----:B------:R-:W2:Y:S01]  /*0450*/  LDC R3, c[0x0][0x374] ;  /* 0x0000dd00ff037b82 */ /* 0x000ea20000000800 */
[----:B------:R-:W-:Y:S01]  /*0460*/  @P0 IMAD.IADD R41, R41, 0x1, -R0 ;  /* 0x0000000129290824 */ /* 0x000fe200078e0a00 */
[----:B------:R-:W3:Y:S06]  /*0470*/  S2R R86, SR_TID.X ;  /* 0x0000000000567919 */ /* 0x000eec0000002100 */
[----:B------:R-:W4:Y:S08]  /*0480*/  LDC R4, c[0x0][0x438] ;  /* 0x00010e00ff047b82 */ /* 0x000f300000000800 */
[----:B------:R-:W5:Y:S01]  /*0490*/  LDC R42, c[0x0][0x508] ;  /* 0x00014200ff2a7b82 */ /* 0x000f620000000800 */
[----:B--2---:R-:W-:-:S02]  /*04a0*/  IABS R12, R3 ;  /* 0x00000003000c7213 */ /* 0x004fc40000000000 */
[----:B------:R-:W-:Y:S02]  /*04b0*/  IABS R15, R3 ;  /* 0x00000003000f7213 */ /* 0x000fe40000000000 */
[----:B------:R-:W2:Y:S03]  /*04c0*/  I2F.RP R5, R12 ;  /* 0x0000000c00057306 */ /* 0x000ea60000209400 */
[----:B------:R-:W-:Y:S02]  /*04d0*/  IMAD.MOV R15, RZ, RZ, -R15 ;  /* 0x000000ffff0f7224 */ /* 0x000fe400078e0a0f */
[----:B----4-:R-:W-:-:S05]  /*04e0*/  VIADD R4, R4, 0x7f ;  /* 0x0000007f04047836 */ /* 0x010fca0000000000 */
[----:B------:R-:W-:-:S04]  /*04f0*/  SHF.R.S32.HI R16, RZ, 0x1f, R4 ;  /* 0x0000001fff107819 */ /* 0x000fc80000011404 */
[----:B------:R-:W-:Y:S01]  /*0500*/  LEA.HI R16, R16, R4, RZ, 0x7 ;  /* 0x0000000410107211 */ /* 0x000fe200078f38ff */
[----:B--2---:R-:W2:Y:S01]  /*0510*/  MUFU.RCP R5, R5 ;  /* 0x0000000500057308 */ /* 0x004ea20000001000 */
[----:B------:R-:W-:Y:S02]  /*0520*/  IMAD.MOV.U32 R4, RZ, RZ, RZ ;  /* 0x000000ffff047224 */ /* 0x000fe400078e00ff */
[----:B------:R-:W-:-:S05]  /*0530*/  LEA.HI.SX32 R16, R16, R3, 0x19 ;  /* 0x0000000310107211 */ /* 0x000fca00078fcaff */
[----:B------:R-:W-:-:S05]  /*0540*/  VIADD R16, R16, 0xffffffff ;  /* 0xffffffff10107836 */ /* 0x000fca0000000000 */
[----:B------:R-:W-:Y:S02]  /*0550*/  IABS R13, R16 ;  /* 0x00000010000d7213 */ /* 0x000fe40000000000 */
[----:B------:R-:W-:Y:S01]  /*0560*/  LOP3.LUT R16, R16, R3, RZ, 0x3c, !PT ;  /* 0x0000000310107212 */ /* 0x000fe200078e3cff */
[----:B--2---:R-:W-:-:S03]  /*0570*/  VIADD R5, R5, 0xffffffe ;  /* 0x0ffffffe05057836 */ /* 0x004fc60000000000 */
[----:B------:R-:W-:-:S03]  /*0580*/  ISETP.GE.AND P1, PT, R16, RZ, PT ;  /* 0x000000ff1000720c */ /* 0x000fc60003f26270 */
[----:B------:R-:W2:Y:S02]  /*0590*/  F2I.FTZ.U32.TRUNC.NTZ R5, R5 ;  /* 0x0000000500057305 */ /* 0x000ea4000021f000 */
[----:B--2---:R-:W-:-:S04]  /*05a0*/  IMAD.MOV R10, RZ, RZ, -R5 ;  /* 0x000000ffff0a7224 */ /* 0x004fc800078e0a05 */
[----:B------:R-:W-:-:S04]  /*05b0*/  IMAD R10, R10, R12, RZ ;  /* 0x0000000c0a0a7224 */ /* 0x000fc800078e02ff */
[----:B------:R-:W-:Y:S02]  /*05c0*/  IMAD.HI.U32 R10, R5, R10, R4 ;  /* 0x0000000a050a7227 */ /* 0x000fe400078e0004 */
[----:B------:R-:W2:Y:S04]  /*05d0*/  @!P0 LDC.64 R4, c[0x0][0x488] ;  /* 0x00012200ff048b82 */ /* 0x000ea80000000a00 */
[----:B------:R-:W-:-:S04]  /*05e0*/  IMAD.HI.U32 R10, R10, R13, RZ ;  /* 0x0000000d0a0a7227 */ /* 0x000fc800078e00ff */
[----:B------:R-:W-:Y:S02]  /*05f0*/  IMAD R15, R10, R15, R13 ;  /* 0x0000000f0a0f7224 */ /* 0x000fe400078e020d */
[----:B------:R-:W4:Y:S03]  /*0600*/  @!P0 LDC R13, c[0x0][0x43c] ;  /* 0x00010f00ff0d8b82 */ /* 0x000f260000000800 */
[----:B------:R-:W-:Y:S02]  /*0610*/  ISETP.GT.U32.AND P2, PT, R12, R15, PT ;  /* 0x0000000f0c00720c */ /* 0x000fe40003f44070 */
[----:B--2---:R-:W-:Y:S02]  /*0620*/  @!P0 ISETP.NE.U32.AND P3, PT, R4, RZ, PT ;  /* 0x000000ff0400820c */ /* 0x004fe40003f65070 */
[----:B------:R-:W2:Y:S09]  /*0630*/  S2R R4, SR_CTAID.Y ;  /* 0x0000000000047919 */ /* 0x000eb20000002600 */
[----:B------:R-:W-:Y:S01]  /*0640*/  @!P2 IMAD.IADD R15, R15, 0x1, -R12 ;  /* 0x000000010f0fa824 */ /* 0x000fe200078e0a0c */
[----:B------:R-:W-:Y:S01]  /*0650*/  @!P0 ISETP.NE.AND.EX P3, PT, R5, RZ, PT, P3 ;  /* 0x000000ff0500820c */ /* 0x000fe20003f65330 */
[----:B------:R-:W-:Y:S01]  /*0660*/  @!P2 VIADD R10, R10, 0x1 ;  /* 0x000000010a0aa836 */ /* 0x000fe20000000000 */
[----:B------:R-:W-:Y:S01]  /*0670*/  ISETP.NE.AND P2, PT, R3, RZ, PT ;  /* 0x000000ff0300720c */ /* 0x000fe20003f45270 */
[----:B------:R-:W-:Y:S01]  /*0680*/  VIADD R5, R14, 0x1 ;  /* 0x000000010e057836 */ /* 0x000fe20000000000 */
[----:B------:R-:W-:-:S02]  /*0690*/  ISETP.GE.U32.AND P4, PT, R15, R12, PT ;  /* 0x0000000c0f00720c */ /* 0x000fc40003f86070 */
[----:B----4-:R-:W-:Y:S01]  /*06a0*/  @!P0 SEL R13, R13, RZ, P3 ;  /* 0x000000ff0d0d8207 */ /* 0x010fe20001800000 */
[----:B------:R-:W-:-:S03]  /*06b0*/  IMAD R5, R5, 0x40, -R43 ;  /* 0x0000004005057824 */ /* 0x000fc600078e0a2b */
[----:B-1----:R-:W-:-:S05]  /*06c0*/  @!P0 IADD3 R41, PT, PT, R13, R11, -R0 ;  /* 0x0000000b0d298210 */ /* 0x002fca0007ffe800 */
        /* <DEDUP_REMOVED lines=8> */
[----:B--2---:R-:W-:Y:S01]  /*0750*/  IMAD R103, R10, R4, RZ ;  /* 0x000000040a677224 */ /* 0x004fe200078e02ff */
        /* <DEDUP_REMOVED lines=8> */
[----:B---3--:R-:W-:Y:S05]  /*07e0*/  @!P0 BRA `(.L_x_4368) ;  /* 0x0000000000b08947 */ /* 0x008fea0003800000 */
[----:B------:R-:W1:Y:S01]  /*07f0*/  LDC.64 R2, c[0x0][0x430] ;  /* 0x00010c00ff027b82 */ /* 0x000e620000000a00 */
[----:B------:R-:W2:Y:S01]  /*0800*/  LDCU UR4, c[0x0][0x44c] ;  /* 0x00008980ff0477ac */ /* 0x000ea20008000800 */
[----:B------:R-:W-:Y:S01]  /*0810*/  IMAD.IADD R43, R43, 0x1, -R45 ;  /* 0x000000012b2b7824 */ /* 0x000fe200078e0a2d */
[----:B------:R-:W3:Y:S01]  /*0820*/  LDCU.64 UR6, c[0x0][0x3f8] ;  /* 0x00007f00ff0677ac */ /* 0x000ee20008000a00 */
[----:B-1----:R-:W-:-:S04]  /*0830*/  IMAD R2, R4, R2, R110 ;  /* 0x0000000204027224 */ /* 0x002fc800078e026e */
[----:B------:R-:W-:Y:S01]  /*0840*/  IMAD R2, R2, R6, R24 ;  /* 0x0000000602027224 */ /* 0x000fe200078e0218 */
[----:B------:R-:W-:-:S03]  /*0850*/  SHF.R.U32.HI R6, RZ, 0x3, R86 ;  /* 0x00000003ff067819 */ /* 0x000fc60000011656 */
[----:B------:R-:W-:Y:S01]  /*0860*/  IMAD R3, R2, R3, R45 ;  /* 0x0000000302037224 */ /* 0x000fe200078e022d */
[CC--:B------:R-:W-:Y:S01]  /*0870*/  ISETP.GE.AND P1, PT, R6.reuse, R43.reuse, PT ;  /* 0x0000002b0600720c */ /* 0x0c0fe20003f26270 */
[C---:B------:R-:W-:Y:S02]  /*0880*/  VIADD R5, R6.reuse, 0x10 ;  /* 0x0000001006057836 */ /* 0x040fe40000000000 */
        /* <DEDUP_REMOVED lines=11> */
[-C--:B------:R-:W-:Y:S02]  /*0940*/  ISETP.GE.OR P6, PT, R6, R43.reuse, P6 ;  /* 0x0000002b0600720c */ /* 0x080fe400037c6670 */
[----:B------:R-:W-:Y:S01]  /*0950*/  ISETP.NE.OR P5, PT, R86, RZ, P3 ;  /* 0x000000ff5600720c */ /* 0x000fe20001fa5670 */
[----:B------:R2:W-:Y:S01]  /*0960*/  @!P1 STG.E.128 desc[UR14][R8.64], RZ ;  /* 0x000000ff08009986 */ /* 0x0005e2000c101d0e */
[----:B------:R-:W-:-:S02]  /*0970*/  ISETP.GE.AND P1, PT, R0, R43, PT ;  /* 0x0000002b0000720c */ /* 0x000fc40003f26270 */
[----:B------:R-:W-:Y:S01]  /*0980*/  ISETP.NE.OR P4, PT, R86, RZ, P2 ;  /* 0x000000ff5600720c */ /* 0x000fe20001785670 */
[----:B------:R2:W-:Y:S01]  /*0990*/  @!P3 STG.E.128 desc[UR14][R8.64+0x800], RZ ;  /* 0x000800ff0800b986 */ /* 0x0005e2000c101d0e */
[----:B------:R-:W-:-:S03]  /*09a0*/  IADD3 R6, P0, PT, R3, R6, RZ ;  /* 0x0000000603067210 */ /* 0x000fc60007f1e0ff */
[----:B------:R2:W-:Y:S01]  /*09b0*/  @!P2 STG.E.128 desc[UR14][R8.64+0x1000], RZ ;  /* 0x001000ff0800a986 */ /* 0x0005e2000c101d0e */
[----:B------:R-:W-:Y:S02]  /*09c0*/  LEA.HI.X.SX32 R3, R3, RZ, 0x1, P0 ;  /* 0x000000ff03037211 */ /* 0x000fe400000f0eff */
[----:B-1----:R-:W-:Y:S01]  /*09d0*/  LEA R4, P0, R6, UR4, 0x2 ;  /* 0x0000000406047c11 */ /* 0x002fe2000f8010ff */
[----:B------:R-:W-:Y:S02]  /*09e0*/  @!P5 IMAD.MOV.U32 R2, RZ, RZ, -0x800000 ;  /* 0xff800000ff02d424 */ /* 0x000fe400078e00ff */
[----:B------:R2:W-:Y:S01]  /*09f0*/  @!P1 STG.E.128 desc[UR14][R8.64+0x1800], RZ ;  /* 0x001800ff08009986 */ /* 0x0005e2000c101d0e */
[----:B------:R-:W-:Y:S01]  /*0a00*/  ISETP.NE.OR P1, PT, R86, RZ, P1 ;  /* 0x000000ff5600720c */ /* 0x000fe20000f25670 */
[----:B------:R-:W-:Y:S01]  /*0a10*/  @!P4 IMAD.MOV.U32 R0, RZ, RZ, -0x800000 ;  /* 0xff800000ff00c424 */ /* 0x000fe200078e00ff */
[----:B------:R-:W-:Y:S01]  /*0a20*/  LEA.HI.X R5, R6, UR5, R3, 0x2, P0 ;  /* 0x0000000506057c11 */ /* 0x000fe200080f1403 */
[----:B------:R-:W-:-:S04]  /*0a30*/  @!P6 IMAD.MOV.U32 R3, RZ, RZ, -0x800000 ;  /* 0xff800000ff03e424 */ /* 0x000fc800078e00ff */
[----:B------:R2:W-:Y:S04]  /*0a40*/  @!P5 STG.E desc[UR14][R4.64+0x40], R2 ;  /* 0x000040020400d986 */ /* 0x0005e8000c10190e */
[----:B------:R2:W-:Y:S04]  /*0a50*/  @!P4 STG.E desc[UR14][R4.64+0x80], R0 ;  /* 0x000080000400c986 */ /* 0x0005e8000c10190e */
[----:B------:R2:W-:Y:S01]  /*0a60*/  @!P6 STG.E desc[UR14][R4.64], R3 ;  /* 0x000000030400e986 */ /* 0x0005e2000c10190e */
[----:B------:R-:W-:Y:S05]  /*0a70*/  @P1 EXIT ;  /* 0x000000000000194d */ /* 0x000fea0003800000 */
[----:B--2---:R-:W-:-:S05]  /*0a80*/  MOV R0, 0xff800000 ;  /* 0xff80000000007802 */ /* 0x004fca0000000f00 */
[----:B------:R-:W-:Y:S01]  /*0a90*/  STG.E desc[UR14][R4.64+0xc0], R0 ;  /* 0x0000c00004007986 */ /* 0x000fe2000c10190e */
[----:B------:R-:W-:Y:S05]  /*0aa0*/  EXIT ;  /* 0x000000000000794d */ /* 0x000fea0003800000 */
.L_x_4368:
        /* <DEDUP_REMOVED lines=8> */
.L_x_4369:
        /* <DEDUP_REMOVED lines=44> */
[----:B------:R-:W-:Y:S01]  /*0df0*/  IADD3 R9, PT, PT, -R9, RZ, RZ ;  /* 0x000000ff09097210 */ /* 0x000fe20007ffe1ff */
[----:B---3--:R-:W-:Y:S01]  /*0e00*/  IMAD.U32 R20, RZ, RZ, UR10 ;  /* 0x0000000aff147e24 */ /* 0x008fe2000f8e00ff */
[----:B----4-:R-:W-:Y:S01]  /*0e10*/  MOV R84, UR12 ;  /* 0x0000000c00547c02 */ /* 0x010fe20008000f00 */
[----:B------:R-:W-:Y:S01]  /*0e20*/  IMAD.U32 R21, RZ, RZ, UR11 ;  /* 0x0000000bff157e24 */ /* 0x000fe2000f8e00ff */
[----:B------:R-:W-:Y:S01]  /*0e30*/  MOV R85, UR13 ;  /* 0x0000000d00557c02 */ /* 0x000fe20008000f00 */
[----:B------:R-:W-:Y:S01]  /*0e40*/  IMAD R5, R11, R9, R5 ;  /* 0x000000090b057224 */ /* 0x000fe200078e0205 */
[----:B-1----:R-:W-:-:S04]  /*0e50*/  IABS R6, R4 ;  /* 0x0000000400067213 */ /* 0x002fc80000000000 */
[----:B------:R-:W1:Y:S08]  /*0e60*/  I2F.RP R16, R6 ;  /* 0x0000000600107306 */ /* 0x000e700000209400 */
[----:B-1----:R-:W1:Y:S02]  /*0e70*/  MUFU.RCP R16, R16 ;  /* 0x0000001000107308 */ /* 0x002e640000001000 */
[----:B-1----:R-:W-:-:S06]  /*0e80*/  VIADD R16, R16, 0xffffffe ;  /* 0x0ffffffe10107836 */ /* 0x002fcc0000000000 */
[----:B------:R-:W1:Y:S02]  /*0e90*/  F2I.FTZ.U32.TRUNC.NTZ R17, R16 ;  /* 0x0000001000117305 */ /* 0x000e64000021f000 */
[----:B-1----:R-:W-:Y:S02]  /*0ea0*/  IADD3 R7, PT, PT, RZ, -R17, RZ ;  /* 0x80000011ff077210 */ /* 0x002fe40007ffe0ff */
        /* <DEDUP_REMOVED lines=18> */
[----:B------:R-:W-:Y:S02]  /*0fd0*/  SHF.R.S32.HI R4, RZ, 0x1f, R5 ;  /* 0x0000001fff047819 */ /* 0x000fe40000011405 */
        /* <DEDUP_REMOVED lines=10> */
[C---:B------:R-:W-:Y:S02]  /*1080*/  IMAD R6, R4.reuse, R84, RZ ;  /* 0x0000005404067224 */ /* 0x040fe400078e02ff */
[----:B------:R-:W-:Y:S02]  /*1090*/  IMAD R4, R4, R20, RZ ;  /* 0x0000001404047224 */ /* 0x000fe400078e02ff */
[C---:B------:R-:W-:Y:S02]  /*10a0*/  IMAD R6, R5.reuse, R85, R6 ;  /* 0x0000005505067224 */ /* 0x040fe400078e0206 */
[----:B------:R-:W-:-:S04]  /*10b0*/  IMAD.WIDE.U32 R12, R5, R84, R12 ;  /* 0x00000054050c7225 */ /* 0x000fc800078e000c */
[----:B------:R-:W-:Y:S01]  /*10c0*/  IMAD R4, R5, R21, R4 ;  /* 0x0000001505047224 */ /* 0x000fe200078e0204 */
        /* <DEDUP_REMOVED lines=8> */
[----:B------:R-:W-:-:S04]  /*1150*/  IMAD.WIDE.U32 R26, R7, UR6, R10 ;  /* 0x00000006071a7c25 */ /* 0x000fc8000f8e000a */
[C---:B------:R-:W-:Y:S02]  /*1160*/  IMAD R5, R7.reuse, UR7, R5 ;  /* 0x0000000707057c24 */ /* 0x040fe4000f8e0205 */
[----:B------:R-:W-:-:S03]  /*1170*/  IMAD R4, R7, UR5, R4 ;  /* 0x0000000507047c24 */ /* 0x000fc6000f8e0204 */
[----:B------:R-:W-:Y:S01]  /*1180*/  IADD3 R10, PT, PT, R27, R5, RZ ;  /* 0x000000051b0a7210 */ /* 0x000fe20007ffe0ff */
[----:B------:R-:W-:Y:S01]  /*1190*/  IMAD.IADD R11, R13, 0x1, R4 ;  /* 0x000000010d0b7824 */ /* 0x000fe200078e0204 */
[----:B------:R-:W-:Y:S06]  /*11a0*/  BRA `(.L_x_4371) ;  /* 0x0000000400907947 */ /* 0x000fec0003800000 */
.L_x_4370:
        /* <DEDUP_REMOVED lines=17> */
.L_x_4372:
[----:B------:R-:W2:Y:S01]  /*12c0*/  LDC.64 R84, c[0x0][0x3b8] ;  /* 0x0000ee00ff547b82 */ /* 0x000ea20000000a00 */
[----:B------:R-:W-:-:S05]  /*12d0*/  IADD3 R6, PT, PT, R0, R2, RZ ;  /* 0x0000000200067210 */ /* 0x000fca0007ffe0ff */
[C---:B--2---:R-:W-:Y:S02]  /*12e0*/  IMAD R12, R6.reuse, R85, RZ ;  /* 0x00000055060c7224 */ /* 0x044fe400078e02ff */
[----:B------:R-:W-:-:S05]  /*12f0*/  IMAD.WIDE.U32 R6, R6, R84, RZ ;  /* 0x0000005406067225 */ /* 0x000fca00078e00ff */
[----:B------:R-:W-:Y:S02]  /*1300*/  IADD3 R12, PT, PT, R7, R12, RZ ;  /* 0x0000000c070c7210 */ /* 0x000fe40007ffe0ff */
[----:B------:R-:W-:Y:S02]  /*1310*/  MOV R13, R6 ;  /* 0x00000006000d7202 */ /* 0x000fe40000000f00 */
.L_x_4373:
        /* <DEDUP_REMOVED lines=15> */
.L_x_4374:
[----:B------:R-:W2:Y:S01]  /*1410*/  LDC.64 R20, c[0x0][0x3c0] ;  /* 0x0000f000ff147b82 */ /* 0x000ea20000000a00 */
[----:B------:R-:W-:-:S05]  /*1420*/  IADD3 R0, PT, PT, R0, R2, RZ ;  /* 0x0000000200007210 */ /* 0x000fca0007ffe0ff */
[C---:B--2---:R-:W-:Y:S02]  /*1430*/  IMAD R16, R0.reuse, R21, RZ ;  /* 0x0000001500107224 */ /* 0x044fe400078e02ff */
[----:B-1---5:R-:W-:-:S05]  /*1440*/  IMAD.WIDE.U32 R4, R0, R20, RZ ;  /* 0x0000001400047225 */ /* 0x022fca00078e00ff */
[----:B------:R-:W-:Y:S02]  /*1450*/  IADD3 R16, PT, PT, R5, R16, RZ ;  /* 0x0000001005107210 */ /* 0x000fe40007ffe0ff */
[----:B------:R-:W-:-:S07]  /*1460*/  MOV R17, R4 ;  /* 0x0000000400117202 */ /* 0x000fce0000000f00 */
.L_x_4375:
[----:B------:R-:W1:Y:S01]  /*1470*/  LDC R0, c[0x0][0x3e8] ;  /* 0x0000fa00ff007b82 */ /* 0x000e620000000800 */
[----:B------:R-:W-:Y:S02]  /*1480*/  LOP3.LUT R17, R17, R16, RZ, 0x3c, !PT ;  /* 0x0000001011117212 */ /* 0x000fe400078e3cff */
[----:B------:R-:W-:Y:S02]  /*1490*/  LOP3.LUT R13, R13, R12, RZ, 0x3c, !PT ;  /* 0x0000000c0d0d7212 */ /* 0x000fe400078e3cff */
[----:B------:R-:W-:Y:S02]  /*14a0*/  LOP3.LUT R16, R17, R16, RZ, 0x3c, !PT ;  /* 0x0000001011107212 */ /* 0x000fe400078e3cff */
[----:B------:R-:W-:Y:S02]  /*14b0*/  LOP3.LUT R12, R13, R12, RZ, 0x3c, !PT ;  /* 0x0000000c0d0c7212 */ /* 0x000fe400078e3cff */
[----:B------:R-:W-:Y:S02]  /*14c0*/  LOP3.LUT R17, R17, R16, RZ, 0x3c, !PT ;  /* 0x0000001011117212 */ /* 0x000fe400078e3cff */
[----:B------:R-:W-:-:S02]  /*14d0*/  LOP3.LUT R13, R13, R12, RZ, 0x3c, !PT ;  /* 0x0000000c0d0d7212 */ /* 0x000fc400078e3cff */
[----:B-1----:R-:W-:-:S04]  /*14e0*/  IABS R2, R0 ;  /* 0x0000000000027213 */ /* 0x002fc80000000000 */
[----:B------:R-:W1:Y:S08]  /*14f0*/  I2F.RP R6, R2 ;  /* 0x0000000200067306 */ /* 0x000e700000209400 */
        /* <DEDUP_REMOVED lines=18> */
[----:B------:R-:W-:Y:S02]  /*1620*/  LOP3.LUT R4, R24, R0, RZ, 0x3c, !PT ;  /* 0x0000000018047212 */ /* 0x000fe400078e3cff */
[----:B------:R-:W-:Y:S02]  /*1630*/  LEA R2, R3, 0xffffff80, 0x7 ;  /* 0xffffff8003027811 */ /* 0x000fe400078e38ff */
[----:B------:R-:W-:-:S02]  /*1640*/  ISETP.GE.AND P1, PT, R4, RZ, PT ;  /* 0x000000ff0400720c */ /* 0x000fc40003f26270 */
[----:B------:R-:W2:Y:S01]  /*1650*/  LDC.64 R4, c[0x0][0x3d0] ;  /* 0x0000f400ff047b82 */ /* 0x000ea20000000a00 */
[----:B------:R-:W-:Y:S01]  /*1660*/  SHF.R.S32.HI R9, RZ, 0x1f, R2 ;  /* 0x0000001fff097819 */ /* 0x000fe20000011402 */
[----:B------:R-:W-:-:S03]  /*1670*/  IMAD.WIDE.U32 R16, R2, R20, R16 ;  /* 0x0000001402107225 */ /* 0x000fc600078e0010 */
[----:B------:R-:W-:Y:S01]  /*1680*/  @P2 IADD3 R11, PT, PT, R11, 0x1, RZ ;  /* 0x000000010b0b2810 */ /* 0x000fe20007ffe0ff */
[C---:B------:R-:W-:Y:S02]  /*1690*/  IMAD R10, R9.reuse, R20, RZ ;  /* 0x00000014090a7224 */ /* 0x040fe400078e02ff */
[----:B------:R-:W-:Y:S02]  /*16a0*/  IMAD R9, R9, R84, RZ ;  /* 0x0000005409097224 */ /* 0x000fe400078e02ff */
[C---:B------:R-:W-:Y:S02]  /*16b0*/  IMAD R10, R2.reuse, R21, R10 ;  /* 0x00000015020a7224 */ /* 0x040fe400078e020a */
[----:B------:R-:W-:Y:S01]  /*16c0*/  @!P1 IMAD.MOV R11, RZ, RZ, -R11 ;  /* 0x000000ffff0b9224 */ /* 0x000fe200078e0a0b */
[----:B------:R-:W-:Y:S01]  /*16d0*/  @!P0 LOP3.LUT R11, RZ, R0, RZ, 0x33, !PT ;  /* 0x00000000ff0b8212 */ /* 0x000fe200078e33ff */
[----:B------:R-:W-:Y:S01]  /*16e0*/  IMAD.WIDE.U32 R12, R2, R84, R12 ;  /* 0x00000054020c7225 */ /* 0x000fe200078e000c */
[----:B------:R-:W-:-:S02]  /*16f0*/  IADD3 R17, PT, PT, R17, R10, RZ ;  /* 0x0000000a11117210 */ /* 0x000fc40007ffe0ff */
[----:B------:R-:W-:Y:S01]  /*1700*/  SHF.R.S32.HI R0, RZ, 0x1f, R11 ;  /* 0x0000001fff007819 */ /* 0x000fe2000001140b */
[----:B------:R-:W-:Y:S02]  /*1710*/  IMAD R9, R2, R85, R9 ;  /* 0x0000005502097224 */ /* 0x000fe400078e0209 */
[----:B-1----:R-:W-:-:S04]  /*1720*/  IMAD.WIDE.U32 R16, R11, R6, R16 ;  /* 0x000000060b107225 */ /* 0x002fc800078e0010 */
[C---:B------:R-:W-:Y:S01]  /*1730*/  IMAD R2, R0.reuse, R6, RZ ;  /* 0x0000000600027224 */ /* 0x040fe200078e02ff */
[----:B------:R-:W-:Y:S01]  /*1740*/  MOV R26, R16 ;  /* 0x00000010001a7202 */ /* 0x000fe20000000f00 */
[----:B------:R-:W-:Y:S02]  /*1750*/  IMAD.IADD R13, R13, 0x1, R9 ;  /* 0x000000010d0d7824 */ /* 0x000fe400078e0209 */
[-C--:B--2---:R-:W-:Y:S02]  /*1760*/  IMAD R0, R0, R4.reuse, RZ ;  /* 0x0000000400007224 */ /* 0x084fe400078e02ff */
[C---:B------:R-:W-:Y:S02]  /*1770*/  IMAD R2, R11.reuse, R7, R2 ;  /* 0x000000070b027224 */ /* 0x040fe400078e0202 */
[----:B------:R-:W-:-:S04]  /*1780*/  IMAD.WIDE.U32 R12, R11, R4, R12 ;  /* 0x000000040b0c7225 */ /* 0x000fc800078e000c */
[----:B------:R-:W-:Y:S01]  /*1790*/  IMAD R0, R11, R5, R0 ;  /* 0x000000050b007224 */ /* 0x000fe200078e0200 */
[----:B------:R-:W-:Y:S01]  /*17a0*/  MOV R16, R12 ;  /* 0x0000000c00107202 */ /* 0x000fe20000000f00 */
[----:B------:R-:W-:Y:S01]  /*17b0*/  IMAD.IADD R10, R17, 0x1, R2 ;  /* 0x00000001110a7824 */ /* 0x000fe200078e0202 */
[----:B------:R-:W-:Y:S01]  /*17c0*/  MOV R2, RZ ;  /* 0x000000ff00027202 */ /* 0x000fe20000000f00 */
[----:B------:R-:W-:Y:S02]  /*17d0*/  IMAD.IADD R11, R13, 0x1, R0 ;  /* 0x000000010d0b7824 */ /* 0x000fe400078e0200 */
[----:B------:R-:W-:-:S07]  /*17e0*/  IMAD.MOV.U32 R0, RZ, RZ, RZ ;  /* 0x000000ffff007224 */ /* 0x000fce00078e00ff */
.L_x_4371:
[----:B------:R-:W-:Y:S01]  /*17f0*/  ISETP.NE.AND P2, PT, R8, -0x1, PT ;  /* 0xffffffff0800780c */ /* 0x000fe20003f45270 */
[----:B------:R-:W-:Y:S01]  /*1800*/  IMAD.IADD R102, R43, 0x1, -R45 ;  /* 0x000000012b667824 */ /* 0x000fe200078e0a2d */
[C---:B------:R-:W-:Y:S01]  /*1810*/  SHF.L.U32 R109, R86.reuse, 0x3, RZ ;  /* 0x00000003566d7819 */ /* 0x040fe200000006ff */
[----:B------:R-:W1:Y:S01]  /*1820*/  LDCU.64 UR4, c[0x0][0x3c8] ;  /* 0x00007900ff0477ac */ /* 0x000e620008000a00 */
[----:B------:R-:W-:Y:S02]  /*1830*/  LOP3.LUT R108, R86, 0x18, RZ, 0xc0, !PT ;  /* 0x00000018566c7812 */ /* 0x000fe400078ec0ff */
[C---:B------:R-:W-:Y:S01]  /*1840*/  LOP3.LUT R111, R109.reuse, 0xd8, RZ, 0xc0, !PT ;  /* 0x000000d86d6f7812 */ /* 0x040fe200078ec0ff */
[----:B------:R-:W2:Y:S01]  /*1850*/  LDCU.64 UR10, c[0x0][0x388] ;  /* 0x00007100ff0a77ac */ /* 0x000ea20008000a00 */
[----:B------:R-:W-:Y:S02]  /*1860*/  LOP3.LUT R9, R109, 0x1f20, RZ, 0xc0, !PT ;  /* 0x00001f206d097812 */ /* 0x000fe400078ec0ff */
[----:B------:R-:W-:Y:S01]  /*1870*/  LOP3.LUT R111, R111, R108, RZ, 0x3c, !PT ;  /* 0x0000006c6f6f7212 */ /* 0x000fe200078e3cff */
[----:B------:R-:W3:Y:S01]  /*1880*/  LDCU.64 UR6, c[0x0][0x390] ;  /* 0x00007200ff0677ac */ /* 0x000ee20008000a00 */
[----:B------:R-:W-:Y:S01]  /*1890*/  SHF.R.U32.HI R46, RZ, 0x2, R86 ;  /* 0x00000002ff2e7819 */ /* 0x000fe20000011656 */
[----:B------:R-:W4:Y:S01]  /*18a0*/  @!P2 LDC.64 R6, c[0x0][0x398] ;  /* 0x0000e600ff06ab82 */ /* 0x000f220000000a00 */
[----:B------:R-:W-:-:S02]  /*18b0*/  LOP3.LUT R111, R9, R111, RZ, 0xfc, !PT ;  /* 0x0000006f096f7212 */ /* 0x000fc400078efcff */
[----:B------:R-:W-:Y:S02]  /*18c0*/  LOP3.LUT R9, R109, 0x18, RZ, 0xc0, !PT ;  /* 0x000000186d097812 */ /* 0x000fe400078ec0ff */
[----:B------:R-:W-:Y:S02]  /*18d0*/  ISETP.GE.AND P1, PT, R46, R102, PT ;  /* 0x000000662e00720c */ /* 0x000fe40003f26270 */
[C---:B------:R-:W-:Y:S01]  /*18e0*/  IADD3 R16, P0, PT, R9.reuse, R16, RZ ;  /* 0x0000001009107210 */ /* 0x040fe20007f1e0ff */
[----:B------:R-:W5:Y:S01]  /*18f0*/  @P2 LDC.64 R4, c[0x0][0x3b0] ;  /* 0x0000ec00ff042b82 */ /* 0x000f620000000a00 */
[----:B------:R-:W-:Y:S02]  /*1900*/  IADD3 R26, P3, PT, R9, R26, RZ ;  /* 0x0000001a091a7210 */ /* 0x000fe40007f7e0ff */
[----:B------:R-:W-:Y:S01]  /*1910*/  MOV R47, RZ ;  /* 0x000000ff002f7202 */ /* 0x000fe20000000f00 */
[----:B------:R-:W-:Y:S01]  /*1920*/  IMAD.X R17, RZ, RZ, R11, P0 ;  /* 0x000000ffff117224 */ /* 0x000fe200000e060b */
[C---:B------:R-:W-:Y:S01]  /*1930*/  SHF.L.U32 R40, R86.reuse, 0x5, RZ ;  /* 0x0000000556287819 */ /* 0x040fe200000006ff */
[----:B------:R-:W-:Y:S01]  /*1940*/  IMAD.X R27, RZ, RZ, R10, P3 ;  /* 0x000000ffff1b7224 */ /* 0x000fe200018e060a */
[----:B------:R-:W-:Y:S01]  /*1950*/  SHF.L.U32 R101, R86, 0x4, RZ ;  /* 0x0000000456657819 */ /* 0x000fe200000006ff */
[C---:B------:R-:W-:Y:S01]  /*1960*/  IMAD.WIDE.U32 R16, R46.reuse, R84, R16 ;  /* 0x000000542e107225 */ /* 0x040fe200078e0010 */
[----:B------:R-:W-:Y:S01]  /*1970*/  SHF.R.U32.HI R44, RZ, 0x1, R86 ;  /* 0x00000001ff2c7819 */ /* 0x000fe20000011656 */
[----:B------:R-:W3:Y:S01]  /*1980*/  @!P1 LDC.64 R10, c[0x0][0x380] ;  /* 0x0000e000ff0a9b82 */ /* 0x000ee20000000a00 */
[----:B------:R-:W-:Y:S01]  /*1990*/  LOP3.LUT R100, R101, 0x100, RZ, 0xc0, !PT ;  /* 0x0000010065647812 */ /* 0x000fe200078ec0ff */
[----:B------:R-:W-:Y:S01]  /*19a0*/  IMAD R104, R46, R85, R17 ;  /* 0x000000552e687224 */ /* 0x000fe200078e0211 */
[----:B--2---:R-:W-:Y:S01]  /*19b0*/  LEA R105, P4, R16, UR10, 0x1 ;  /* 0x0000000a10697c11 */ /* 0x004fe2000f8808ff */
[----:B------:R-:W-:Y:S01]  /*19c0*/  IMAD.WIDE.U32 R14, R14, 0x40, R46 ;  /* 0x000000400e0e7825 */ /* 0x000fe200078e002e */
[----:B------:R-:W-:Y:S01]  /*19d0*/  SHF.L.U64.HI R17, R84, 0x5, R85 ;  /* 0x0000000554117819 */ /* 0x000fe20000010255 */
[----:B------:R-:W2:Y:S01]  /*19e0*/  LDCU UR10, c[0x0][0x50c] ;  /* 0x0000a180ff0a77ac */ /* 0x000ea20008000800 */
[----:B------:R-:W-:Y:S01]  /*19f0*/  LEA.HI.X R104, R16, UR11, R104, 0x1, P4 ;  /* 0x0000000b10687c11 */ /* 0x000fe2000a0f0c68 */
[----:B----4-:R-:W-:Y:S01]  /*1a00*/  @!P2 IMAD.WIDE.U32 R12, R110, R6, RZ ;  /* 0x000000066e0ca225 */ /* 0x010fe200078e00ff */
[----:B------:R-:W-:-:S02]  /*1a10*/  LOP3.LUT R100, R100, 0x20, R40, 0xf8, !PT ;  /* 0x0000002064647812 */ /* 0x000fc400078ef828 */
[----:B------:R-:W-:Y:S01]  /*1a20*/  MOV R112, R2 ;  /* 0x0000000200707202 */ /* 0x000fe20000000f00 */
[----:B------:R-:W-:Y:S01]  /*1a30*/  @!P2 IMAD R7, R110, R7, R13 ;  /* 0x000000076e07a224 */ /* 0x000fe200078e020d */
[----:B------:R-:W-:Y:S01]  /*1a40*/  MOV R113, R0 ;  /* 0x0000000000717202 */ /* 0x000fe20000000f00 */
[----:B-----5:R-:W-:Y:S01]  /*1a50*/  @P2 IMAD.WIDE.U32 R18, R8, R4, RZ ;  /* 0x0000000408122225 */ /* 0x020fe200078e00ff */
[----:B------:R-:W-:Y:S02]  /*1a60*/  @!P2 MOV R4, R12 ;  /* 0x0000000c0004a202 */ /* 0x000fe40000000f00 */
[----:B------:R-:W-:Y:S01]  /*1a70*/  IADD3 R12, PT, PT, R46, 0x20, RZ ;  /* 0x000000202e0c7810 */ /* 0x000fe20007ffe0ff */
[----:B------:R-:W-:Y:S01]  /*1a80*/  @P2 IMAD R7, R8, R5, R19 ;  /* 0x0000000508072224 */ /* 0x000fe200078e0213 */
[----:B------:R-:W-:Y:S01]  /*1a90*/  @P2 MOV R4, R18 ;  /* 0x0000001200042202 */ /* 0x000fe20000000f00 */
[----:B------:R-:W-:Y:S01]  /*1aa0*/  IMAD.WIDE.U32 R26, R46, R20, R26 ;  /* 0x000000142e1a7225 */ /* 0x000fe200078e001a */
[----:B------:R-:W-:-:S02]  /*1ab0*/  ISETP.GE.AND P0, PT, R12, R102, PT ;  /* 0x000000660c00720c */ /* 0x000fc40003f06270 */
[----:B------:R-:W-:Y:S01]  /*1ac0*/  IADD3 R4, P2, PT, R9, R4, RZ ;  /* 0x0000000409047210 */ /* 0x000fe20007f5e0ff */
[----:B------:R-:W-:Y:S01]  /*1ad0*/  IMAD R106, R46, R21, R27 ;  /* 0x000000152e6a7224 */ /* 0x000fe200078e021b */
[----:B------:R-:W4:Y:S01]  /*1ae0*/  @!P1 LDC.64 R8, c[0x0][0x3b0] ;  /* 0x0000ec00ff089b82 */ /* 0x000f220000000a00 */
[----:B------:R-:W-:Y:S02]  /*1af0*/  SHF.R.S32.HI R19, RZ, 0x1f, R24 ;  /* 0x0000001fff137819 */ /* 0x000fe40000011418 */
[----:B------:R-:W-:Y:S02]  /*1b00*/  IADD3.X R5, PT, PT, RZ, R7, RZ, P2, !PT ;  /* 0x00000007ff057210 */ /* 0x000fe400017fe4ff */
[----:B------:R-:W-:Y:S01]  /*1b10*/  SHF.L.U32 R18, R84, 0x5, RZ ;  /* 0x0000000554127819 */ /* 0x000fe200000006ff */
[----:B-1----:R-:W-:Y:S01]  /*1b20*/  IMAD R19, R19, UR4, RZ ;  /* 0x0000000413137c24 */ /* 0x002fe2000f8e02ff */
[----:B---3--:R-:W-:Y:S02]  /*1b30*/  LEA R107, P4, R26, UR6, 0x1 ;  /* 0x000000061a6b7c11 */ /* 0x008fe4000f8808ff */
[----:B------:R-:W1:Y:S01]  /*1b40*/  @!P0 LDC.64 R6, c[0x0][0x3b0] ;  /* 0x0000ec00ff068b82 */ /* 0x000e620000000a00 */
[----:B------:R-:W-:Y:S01]  /*1b50*/  IMAD R19, R24, UR5, R19 ;  /* 0x0000000518137c24 */ /* 0x000fe2000f8e0213 */
[----:B------:R-:W-:Y:S01]  /*1b60*/  @!P0 IADD3 R16, P3, PT, R14, 0x20, RZ ;  /* 0x000000200e108810 */ /* 0x000fe20007f7e0ff */
[----:B------:R-:W-:Y:S01]  /*1b70*/  IMAD.WIDE.U32 R24, R24, UR4, R4 ;  /* 0x0000000418187c25 */ /* 0x000fe2000f8e0004 */
[----:B------:R-:W-:Y:S01]  /*1b80*/  LEA R22, P2, R18, R105, 0x1 ;  /* 0x0000006912167211 */ /* 0x000fe200078408ff */
[----:B------:R-:W-:Y:S01]  /*1b90*/  UMOV UR4, 0x400 ;  /* 0x0000040000047882 */ /* 0x000fe20000000000 */
[----:B------:R-:W-:Y:S01]  /*1ba0*/  LEA.HI.X R106, R26, UR7, R106, 0x1, P4 ;  /* 0x000000071a6a7c11 */ /* 0x000fe2000a0f0c6a */
[----:B------:R-:W-:Y:S01]  /*1bb0*/  @!P0 IMAD.X R13, RZ, RZ, R15, P3 ;  /* 0x000000ffff0d8224 */ /* 0x000fe200018e060f */
[----:B------:R-:W3:Y:S01]  /*1bc0*/  S2UR UR5, SR_CgaCtaId ;  /* 0x00000000000579c3 */ /* 0x000ee20000008800 */
[----:B------:R-:W-:-:S02]  /*1bd0*/  IADD3 R19, PT, PT, R25, R19, RZ ;  /* 0x0000001319137210 */ /* 0x000fc40007ffe0ff */
[----:B------:R-:W-:Y:S02]  /*1be0*/  LEA.HI.X R23, R18, R104, R17, 0x1, P2 ;  /* 0x0000006812177211 */ /* 0x000fe400010f0c11 */
[----:B------:R-:W-:Y:S01]  /*1bf0*/  @!P0 MOV R25, R19 ;  /* 0x0000001300198202 */ /* 0x000fe20000000f00 */
[----:B----4-:R-:W-:Y:S02]  /*1c00*/  @!P1 IMAD R15, R15, R8, RZ ;  /* 0x000000080f0f9224 */ /* 0x010fe400078e02ff */
[----:B------:R-:W4:Y:S01]  /*1c10*/  @!P0 LDC.64 R4, c[0x0][0x380] ;  /* 0x0000e000ff048b82 */ /* 0x000f220000000a00 */
[----:B------:R-:W-:Y:S01]  /*1c20*/  @!P1 MOV R18, R24 ;  /* 0x0000001800129202 */ /* 0x000fe20000000f00 */
[C---:B------:R-:W-:Y:S02]  /*1c30*/  @!P1 IMAD R9, R14.reuse, R9, R15 ;  /* 0x000000090e099224 */ /* 0x040fe400078e020f */
[----:B------:R-:W-:Y:S02]  /*1c40*/  IMAD R15, R3, -0x80, R41 ;  /* 0xffffff80030f7824 */ /* 0x000fe400078e0229 */
[----:B------:R-:W-:Y:S01]  /*1c50*/  @!P1 IMAD.WIDE.U32 R18, R14, R8, R18 ;  /* 0x000000080e129225 */ /* 0x000fe200078e0012 */
[----:B------:R-:W-:-:S02]  /*1c60*/  IADD3 R8, PT, PT, R46, 0x60, RZ ;  /* 0x000000602e087810 */ /* 0x000fc40007ffe0ff */
[----:B------:R-:W-:Y:S01]  /*1c70*/  IADD3 R15, PT, PT, R15, 0x80, RZ ;  /* 0x000000800f0f7810 */ /* 0x000fe20007ffe0ff */
[-C--:B-1----:R-:W-:Y:S01]  /*1c80*/  @!P0 IMAD R13, R13, R6.reuse, RZ ;  /* 0x000000060d0d8224 */ /* 0x082fe200078e02ff */
[----:B------:R-:W-:Y:S01]  /*1c90*/  @!P1 IADD3 R9, PT, PT, R19, R9, RZ ;  /* 0x0000000913099210 */ /* 0x000fe20007ffe0ff */
[----:B------:R-:W-:Y:S01]  /*1ca0*/  @!P0 IMAD.WIDE.U32 R24, R16, R6, R24 ;  /* 0x0000000610188225 */ /* 0x000fe200078e0018 */
[----:B------:R-:W-:Y:S01]  /*1cb0*/  @!P1 LEA R10, P2, R18, R10, 0x1 ;  /* 0x0000000a120a9211 */ /* 0x000fe200078408ff */
[----:B---3--:R-:W-:Y:S02]  /*1cc0*/  ULEA UR5, UR5, UR4, 0x18 ;  /* 0x0000000405057291 */ /* 0x008fe4000f8ec0ff */
[----:B------:R-:W-:Y:S01]  /*1cd0*/  VIADD R6, R46, 0x40 ;  /* 0x000000402e067836 */ /* 0x000fe20000000000 */
[----:B------:R-:W-:Y:S01]  /*1ce0*/  ISETP.GE.AND P3, PT, R8, R15, PT ;  /* 0x0000000f0800720c */ /* 0x000fe20003f66270 */
[----:B------:R-:W-:Y:S01]  /*1cf0*/  @!P0 IMAD R7, R16, R7, R13 ;  /* 0x0000000710078224 */ /* 0x000fe200078e020d */
[-C--:B------:R-:W-:Y:S01]  /*1d00*/  ISETP.GE.AND P6, PT, R46, R15.reuse, PT ;  /* 0x0000000f2e00720c */ /* 0x080fe20003fc6270 */
[----:B------:R-:W-:Y:S01]  /*1d10*/  IMAD.WIDE.U32 R16, R84, 0x40, RZ ;  /* 0x0000004054107825 */ /* 0x000fe200078e00ff */
[----:B------:R-:W-:-:S02]  /*1d20*/  ISETP.GE.AND P4, PT, R6, R15, PT ;  /* 0x0000000f0600720c */ /* 0x000fc40003f86270 */
[----:B------:R-:W-:Y:S02]  /*1d30*/  @!P1 LEA.HI.X R11, R18, R11, R9, 0x1, P2 ;  /* 0x0000000b120b9211 */ /* 0x000fe400010f0c09 */
[----:B------:R-:W-:Y:S02]  /*1d40*/  @!P0 IADD3 R7, PT, PT, R25, R7, RZ ;  /* 0x0000000719078210 */ /* 0x000fe40007ffe0ff */
[C---:B----4-:R-:W-:Y:S02]  /*1d50*/  @!P0 LEA R4, P2, R24.reuse, R4, 0x1 ;  /* 0x0000000418048211 */ /* 0x050fe400078408ff */
[----:B------:R-:W-:Y:S02]  /*1d60*/  LEA R111, R111, UR5, 0x1 ;  /* 0x000000056f6f7c11 */ /* 0x000fe4000f8e08ff */
[----:B------:R-:W-:Y:S01]  /*1d70*/  @!P0 LEA.HI.X R5, R24, R5, R7, 0x1, P2 ;  /* 0x0000000518058211 */ /* 0x000fe200010f0c07 */
[----:B------:R-:W-:Y:S01]  /*1d80*/  IMAD.SHL.U32 R7, R85, 0x40, RZ ;  /* 0x0000004055077824 */ /* 0x000fe200078e00ff */
[-C--:B------:R-:W-:Y:S01]  /*1d90*/  ISETP.GE.AND P5, PT, R12, R15.reuse, PT ;  /* 0x0000000f0c00720c */ /* 0x080fe20003fa6270 */
[----:B------:R-:W-:Y:S01]  /*1da0*/  @!PT LDS RZ, [RZ] ;  /* 0x00000000fffff984 */ /* 0x000fe20000000800 */
[----:B------:R-:W-:Y:S01]  /*1db0*/  @!PT LDS RZ, [RZ] ;  /* 0x00000000fffff984 */ /* 0x000fe20000000800 */
[----:B------:R-:W-:Y:S01]  /*1dc0*/  @!PT LDS RZ, [RZ] ;  /* 0x00000000fffff984 */ /* 0x000fe20000000800 */
[----:B------:R1:W-:Y:S01]  /*1dd0*/  @!P1 LDGSTS.E.BYPASS.LTC128B.128 [R111], desc[UR14][R10.64] ;  /* 0x000000000a6f9fae */ /* 0x0003e2000b981a0e */
[----:B------:R-:W-:-:S02]  /*1de0*/  ISETP.GE.AND P2, PT, R6, R15, PT ;  /* 0x0000000f0600720c */ /* 0x000fc40003f46270 */
[----:B------:R-:W-:Y:S01]  /*1df0*/  @!P6 MOV R6, R105 ;  /* 0x000000690006e202 */ /* 0x000fe20000000f00 */
[----:B------:R3:W-:Y:S01]  /*1e00*/  @!P0 LDGSTS.E.BYPASS.LTC128B.128 [R111+0x800], desc[UR14][R4.64] ;  /* 0x00800000046f8fae */ /* 0x0007e2000b981a0e */
[----:B------:R-:W-:Y:S02]  /*1e10*/  LOP3.LUT R46, R46, 0x7, RZ, 0xc0, !PT ;  /* 0x000000072e2e7812 */ /* 0x000fe400078ec0ff */
[----:B-1----:R-:W-:Y:S02]  /*1e20*/  @!P4 IADD3 R10, P1, PT, R22, R16, RZ ;  /* 0x00000010160ac210 */ /* 0x002fe40007f3e0ff */
[----:B---3--:R-:W-:Y:S02]  /*1e30*/  @!P3 LEA R4, P0, R84, R22, 0x7 ;  /* 0x000000165404b211 */ /* 0x008fe400078038ff */
[----:B------:R-:W-:Y:S02]  /*1e40*/  @!P4 IADD3.X R11, PT, PT, R23, R17, R7, P1, !PT ;  /* 0x00000011170bc210 */ /* 0x000fe40000ffe407 */
[----:B------:R-:W-:-:S02]  /*1e50*/  @!P6 MOV R7, R104 ;  /* 0x000000680007e202 */ /* 0x000fc40000000f00 */
[----:B------:R-:W-:Y:S02]  /*1e60*/  @!P3 LEA.HI.X R5, R84, R23, R85, 0x7, P0 ;  /* 0x000000175405b211 */ /* 0x000fe400000f3c55 */
[----:B------:R-:W-:Y:S01]  /*1e70*/  ISETP.GE.AND P1, PT, R8, R15, PT ;  /* 0x0000000f0800720c */ /* 0x000fe20003f26270 */
[----:B------:R1:W-:Y:S01]  /*1e80*/  @!P6 LDGSTS.E.BYPASS.LTC128B.128 [R111+0x1000], desc[UR14][R6.64] ;  /* 0x01000000066fefae */ /* 0x0003e2000b981a0e */
[----:B------:R-:W-:-:S03]  /*1e90*/  @!P6 IMAD.MOV.U32 R8, RZ, RZ, R107 ;  /* 0x000000ffff08e224 */ /* 0x000fc600078e006b */
[----:B------:R3:W-:Y:S04]  /*1ea0*/  @!P5 LDGSTS.E.BYPASS.LTC128B.128 [R111+0x1800], desc[UR14][R22.64] ;  /* 0x01800000166fdfae */ /* 0x0007e8000b981a0e */
[----:B------:R4:W-:Y:S04]  /*1eb0*/  @!P4 LDGSTS.E.BYPASS.LTC128B.128 [R111+0x2000], desc[UR14][R10.64] ;  /* 0x020000000a6fcfae */ /* 0x0009e8000b981a0e */
[----:B------:R5:W-:Y:S01]  /*1ec0*/  @!P3 LDGSTS.E.BYPASS.LTC128B.128 [R111+0x2800], desc[UR14][R4.64] ;  /* 0x02800000046fbfae */ /* 0x000be2000b981a0e */
[----:B------:R-:W-:Y:S01]  /*1ed0*/  ISETP.GE.AND P3, PT, R12, R15, PT ;  /* 0x0000000f0c00720c */ /* 0x000fe20003f66270 */
[----:B------:R-:W-:-:S02]  /*1ee0*/  IMAD.WIDE.U32 R12, R20, 0x40, RZ ;  /* 0x00000040140c7825 */ /* 0x000fc400078e00ff */
[----:B------:R-:W0:Y:S01]  /*1ef0*/  LDGDEPBAR ;  /* 0x00000000000079af */ /* 0x000e220000000000 */
[----:B-1----:R-:W-:Y:S01]  /*1f00*/  LOP3.LUT R7, R40, 0xc0, RZ, 0xc0, !PT ;  /* 0x000000c028077812 */ /* 0x002fe200078ec0ff */
[----:B------:R-:W-:Y:S01]  /*1f10*/  IMAD.SHL.U32 R6, R20, 0x20, RZ ;  /* 0x0000002014067824 */ /* 0x000fe200078e00ff */
[----:B---3--:R-:W-:Y:S02]  /*1f20*/  SHF.L.U32 R23, R86, 0x2, RZ ;  /* 0x0000000256177819 */ /* 0x008fe400000006ff */
[----:B------:R-:W-:Y:S02]  /*1f30*/  MOV R22, 0x20 ;  /* 0x0000002000167802 */ /* 0x000fe40000000f00 */
[----:B------:R-:W-:Y:S02]  /*1f40*/  LOP3.LUT R23, R7, 0x18, R23, 0xf8, !PT ;  /* 0x0000001807177812 */ /* 0x000fe400078ef817 */
[----:B----4-:R-:W-:Y:S02]  /*1f50*/  LOP3.LUT R10, R40, 0x120, RZ, 0xc0, !PT ;  /* 0x00000120280a7812 */ /* 0x010fe400078ec0ff */
[----:B------:R-:W-:Y:S01]  /*1f60*/  LOP3.LUT R9, R23, 0x8, R86, 0x78, !PT ;  /* 0x0000000817097812 */ /* 0x000fe200078e7856 */
[----:B------:R-:W-:-:S04]  /*1f70*/  DEPBAR.LE SB0, 0x0 ;  /* 0x000080000000791a */ /* 0x000fc80000000000 */
[----:B-----5:R-:W-:Y:S01]  /*1f80*/  SHF.L.U64.HI R5, R20, 0x5, R21 ;  /* 0x0000000514057819 */ /* 0x020fe20000010215 */
[----:B------:R-:W-:Y:S01]  /*1f90*/  BAR.SYNC.DEFER_BLOCKING 0x0 ;  /* 0x0000000000007b1d */ /* 0x000fe20000010000 */
[----:B------:R-:W-:Y:S02]  /*1fa0*/  LEA R4, P0, R6, R107, 0x1 ;  /* 0x0000006b06047211 */ /* 0x000fe400078008ff */
[----:B------:R-:W-:Y:S02]  /*1fb0*/  LOP3.LUT R100, R100, R9, RZ, 0xfc, !PT ;  /* 0x0000000964647212 */ /* 0x000fe400078efcff */
[-C--:B------:R-:W-:Y:S02]  /*1fc0*/  LEA.HI.X R5, R6, R106.reuse, R5, 0x1, P0 ;  /* 0x0000006a06057211 */ /* 0x080fe400000f0c05 */
[----:B------:R-:W-:Y:S02]  /*1fd0*/  @!P6 MOV R9, R106 ;  /* 0x0000006a0009e202 */ /* 0x000fe40000000f00 */
[----:B------:R-:W-:-:S02]  /*1fe0*/  SHF.L.U32 R7, R21, 0x6, RZ ;  /* 0x0000000615077819 */ /* 0x000fc400000006ff */
[----:B------:R-:W-:Y:S02]  /*1ff0*/  @!P2 IADD3 R6, P0, PT, R4, R12, RZ ;  /* 0x0000000c0406a210 */ /* 0x000fe40007f1e0ff */
[----:B------:R-:W-:Y:S02]  /*2000*/  LOP3.LUT R101, R10, 0x3e00, R101, 0xf8, !PT ;  /* 0x00003e000a657812 */ /* 0x000fe400078ef865 */
[----:B------:R-:W-:Y:S02]  /*2010*/  LOP3.LUT R23, R23, 0x8, R44, 0x78, !PT ;  /* 0x0000000817177812 */ /* 0x000fe400078e782c */
[----:B------:R-:W-:Y:S02]  /*2020*/  @!P2 IADD3.X R7, PT, PT, R5, R13, R7, P0, !PT ;  /* 0x0000000d0507a210 */ /* 0x000fe400007fe407 */
[----:B------:R-:W-:Y:S02]  /*2030*/  LOP3.LUT R101, R101, R23, RZ, 0xfc, !PT ;  /* 0x0000001765657212 */ /* 0x000fe400078efcff */
[----:B------:R-:W-:-:S02]  /*2040*/  LEA R100, R100, UR5, 0x1 ;  /* 0x0000000564647c11 */ /* 0x000fc4000f8e08ff */
[----:B------:R-:W-:Y:S01]  /*2050*/  LEA R101, R101, UR5, 0x1 ;  /* 0x0000000565657c11 */ /* 0x000fe2000f8e08ff */
[----:B------:R-:W-:Y:S01]  /*2060*/  @!PT LDS RZ, [RZ] ;  /* 0x00000000fffff984 */ /* 0x000fe20000000800 */
[----:B------:R-:W-:Y:S01]  /*2070*/  @!PT LDS RZ, [RZ] ;  /* 0x00000000fffff984 */ /* 0x000fe20000000800 */
[----:B------:R-:W-:Y:S01]  /*2080*/  @!PT LDS RZ, [RZ] ;  /* 0x00000000fffff984 */ /* 0x000fe20000000800 */
[----:B------:R1:W-:Y:S01]  /*2090*/  @!P6 LDGSTS.E.BYPASS.LTC128B.128 [R111+0x3000], desc[UR14][R8.64] ;  /* 0x03000000086fefae */ /* 0x0003e2000b981a0e */
[----:B------:R-:W-:-:S03]  /*20a0*/  LOP3.LUT R44, R44, 0x1f0, RZ, 0xc0, !PT ;  /* 0x000001f02c2c7812 */ /* 0x000fc600078ec0ff */
[----:B------:R-:W-:Y:S01]  /*20b0*/  @P6 STS.128 [R111+0x3000], RZ ;  /* 0x003000ff6f006388 */ /* 0x000fe20000000c00 */
[----:B------:R-:W-:Y:S02]  /*20c0*/  LOP3.LUT P6, RZ, R86, 0x4, RZ, 0xc0, !PT ;  /* 0x0000000456ff7812 */ /* 0x000fe400078cc0ff */
[----:B------:R-:W-:Y:S01]  /*20d0*/  IADD3 R45, PT, PT, R44, 0x1, R45 ;  /* 0x000000012c2d7810 */ /* 0x000fe20007ffe02d */
[----:B------:R-:W-:Y:S01]  /*20e0*/  @P3 STS.128 [R111+0x3800], RZ ;  /* 0x003800ff6f003388 */ /* 0x000fe20000000c00 */
[----:B------:R-:W-:Y:S02]  /*20f0*/  SEL R50, R22, 0xffffffe0, !P6 ;  /* 0xffffffe016327807 */ /* 0x000fe40007000000 */
[----:B------:R-:W-:Y:S01]  /*2100*/  IADD3 R45, PT, PT, -R43, R45, R46 ;  /* 0x0000002d2b2d7210 */ /* 0x000fe20007ffe12e */
[----:B------:R-:W-:Y:S01]  /*2110*/  @!PT LDS RZ, [RZ] ;  /* 0x00000000fffff984 */ /* 0x000fe20000000800 */
[----:B------:R-:W-:Y:S01]  /*2120*/  @!PT LDS RZ, [RZ] ;  /* 0x00000000fffff984 */ /* 0x000fe20000000800 */
[----:B------:R-:W-:Y:S01]  /*2130*/  @!PT LDS RZ, [RZ] ;  /* 0x00000000fffff984 */ /* 0x000fe20000000800 */
[----:B------:R-:W-:Y:S01]  /*2140*/  @!P3 LDGSTS.E.BYPASS.LTC128B.128 [R111+0x3800], desc[UR14][R4.64] ;  /* 0x03800000046fbfae */ /* 0x000fe2000b981a0e */
[----:B------:R-:W-:Y:S01]  /*2150*/  IADD3 R16, PT, PT, R101, R50, RZ ;  /* 0x0000003265107210 */ /* 0x000fe20007ffe0ff */
[----:B------:R-:W-:Y:S01]  /*2160*/  IMAD.IADD R50, R50, 0x1, R100 ;  /* 0x0000000132327824 */ /* 0x000fe200078e0264 */
[--C-:B------:R-:W-:Y:S01]  /*2170*/  IADD3 R42, PT, PT, R45, R42, R41.reuse ;  /* 0x0000002a2d2a7210 */ /* 0x100fe20007ffe029 */
[----:B------:R-:W-:Y:S03]  /*2180*/  @P2 STS.128 [R111+0x4000], RZ ;  /* 0x004000ff6f002388 */ /* 0x000fe60000000c00 */
[C---:B------:R-:W-:Y:S01]  /*2190*/  VIMNMX R115, PT, PT, R42.reuse, R41, PT ;  /* 0x000000292a737248 */ /* 0x040fe20003fe0100 */
[----:B------:R-:W-:Y:S01]  /*21a0*/  @!PT LDS RZ, [RZ] ;  /* 0x00000000fffff984 */ /* 0x000fe20000000800 */
[----:B------:R-:W-:Y:S01]  /*21b0*/  @!PT LDS RZ, [RZ] ;  /* 0x00000000fffff984 */ /* 0x000fe20000000800 */
[----:B------:R-:W-:Y:S01]  /*21c0*/  @!PT LDS RZ, [RZ] ;  /* 0x00000000fffff984 */ /* 0x000fe20000000800 */
[----:B------:R3:W-:Y:S01]  /*21d0*/  @!P2 LDGSTS.E.BYPASS.LTC128B.128 [R111+0x4000], desc[UR14][R6.64] ;  /* 0x04000000066fafae */ /* 0x0007e2000b981a0e */
[----:B------:R-:W-:-:S03]  /*21e0*/  VIADDMNMX R114, R42, 0x8, R41, PT ;  /* 0x000000082a727846 */ /* 0x000fc60003800129 */
[----:B------:R-:W-:Y:S01]  /*21f0*/  @P1 STS.128 [R111+0x4800], RZ ;  /* 0x004800ff6f001388 */ /* 0x000fe20000000c00 */
[----:B-1----:R-:W-:-:S04]  /*2200*/  @!P1 LEA R8, P0, R20, R4, 0x7 ;  /* 0x0000000414089211 */ /* 0x002fc800078038ff */
[----:B------:R-:W-:-:S05]  /*2210*/  @!P1 LEA.HI.X R9, R20, R5, R21, 0x7, P0 ;  /* 0x0000000514099211 */ /* 0x000fca00000f3c15 */
[----:B------:R-:W-:Y:S01]  /*2220*/  @!PT LDS RZ, [RZ] ;  /* 0x00000000fffff984 */ /* 0x000fe20000000800 */
[----:B------:R-:W-:Y:S01]  /*2230*/  @!PT LDS RZ, [RZ] ;  /* 0x00000000fffff984 */ /* 0x000fe20000000800 */
[----:B------:R-:W-:Y:S01]  /*2240*/  @!PT LDS RZ, [RZ] ;  /* 0x00000000fffff984 */ /* 0x000fe20000000800 */
[----:B------:R1:W-:Y:S04]  /*2250*/  @!P1 LDGSTS.E.BYPASS.LTC128B.128 [R111+0x4800], desc[UR14][R8.64] ;  /* 0x04800000086f9fae */ /* 0x0003e8000b981a0e */
[----:B------:R-:W-:Y:S04]  /*2260*/  LDSM.16.M88.4 R28, [R101] ;  /* 0x00000000651c783b */ /* 0x000fe80000000200 */
[----:B------:R-:W1:Y:S04]  /*2270*/  LDSM.16.M88.4 R32, [R100+0x1000] ;  /* 0x001000006420783b */ /* 0x000e680000000200 */
[----:B------:R-:W-:Y:S04]  /*2280*/  LDSM.16.M88.4 R16, [R16] ;  /* 0x000000001010783b */ /* 0x000fe80000000200 */
[----:B---3--:R-:W-:Y:S04]  /*2290*/  LDSM.16.M88.4 R4, [R50+0x1000] ;  /* 0x001000003204783b */ /* 0x008fe80000000200 */
[----:B------:R-:W3:Y:S04]  /*22a0*/  LDSM.16.M88.4 R24, [R100+0x1400] ;  /* 0x001400006418783b */ /* 0x000ee80000000200 */
[----:B------:R-:W4:Y:S04]  /*22b0*/  LDSM.16.M88.4 R36, [R50+0x1400] ;  /* 0x001400003224783b */ /* 0x000f280000000200 */
[----:B------:R-:W0:Y:S01]  /*22c0*/  LDGDEPBAR ;  /* 0x00000000000079af */ /* 0x000e220000000000 */
[C---:B-1----:R-:W-:Y:S08]  /*22d0*/  HMMA.16816.F32.BF16 R8, R28.reuse, R32, RZ ;  /* 0x000000201c08723c */ /* 0x042ff000000418ff */
[C---:B------:R-:W-:Y:S08]  /*22e0*/  HMMA.16816.F32.BF16 R32, R28.reuse, R34, RZ ;  /* 0x000000221c20723c */ /* 0x040ff000000418ff */
[----:B---3--:R-:W-:Y:S08]  /*22f0*/  HMMA.16816.F32.BF16 R12, R28, R24, RZ ;  /* 0x000000181c0c723c */ /* 0x008ff000000418ff */
[C---:B------:R-:W-:Y:S08]  /*2300*/  HMMA.16816.F32.BF16 R8, R16.reuse, R4, R8 ;  /* 0x000000041008723c */ /* 0x040ff00000041808 */
[C---:B------:R-:W-:Y:S01]  /*2310*/  HMMA.16816.F32.BF16 R32, R16.reuse, R6, R32 ;  /* 0x000000061020723c */ /* 0x040fe20000041820 */
[----:B------:R-:W1:Y:S07]  /*2320*/  LDSM.16.M88.4 R4, [R100+0x1800] ;  /* 0x001800006404783b */ /* 0x000e6e0000000200 */
[----:B----4-:R-:W-:Y:S03]  /*2330*/  HMMA.16816.F32.BF16 R12, R16, R36, R12 ;  /* 0x00000024100c723c */ /* 0x010fe6000004180c */
[----:B--2---:R-:W-:Y:S01]  /*2340*/  FMUL.FTZ R8, R8, UR10 ;  /* 0x0000000a08087c20 */ /* 0x004fe20008410000 */
        /* <DEDUP_REMOVED lines=110> */
[----:B------:R-:W-:-:S02]  /*2a30*/  FMUL.FTZ R14, R14, UR10 ;  /* 0x0000000a0e0e7c20 */ /* 0x000fc40008410000 */
        /* <DEDUP_REMOVED lines=13> */
[----:B------:R-:W-:-:S03]  /*2b10*/  FMUL.FTZ R8, R8, UR10 ;  /* 0x0000000a08087c20 */ /* 0x000fc60008410000 */
[----:B------:R3:W1:Y:S01]  /*2b20*/  MUFU.TANH R76, R9 ;  /* 0x00000009004c7308 */ /* 0x0006620000002400 */
[----:B--2---:R2:W4:Y:S01]  /*2b30*/  LDSM.16.M88.4 R32, [R50+0x2c00] ;  /* 0x002c00003220783b */ /* 0x0045220000000200 */
[----:B------:R-:W-:-:S06]  /*2b40*/  DEPBAR.LE SB0, 0x0 ;  /* 0x000080000000791a */ /* 0x000fcc0000000000 */
[----:B------:R-:W1:Y:S01]  /*2b50*/  MUFU.TANH R14, R14 ;  /* 0x0000000e000e7308 */ /* 0x000e620000002400 */
[C---:B-----5:R-:W-:Y:S08]  /*2b60*/  HMMA.16816.F32.BF16 R4, R28.reuse, R24, RZ ;  /* 0x000000181c04723c */ /* 0x060ff000000418ff */
[----:B------:R-:W-:Y:S01]  /*2b70*/  HMMA.16816.F32.BF16 R24, R28, R26, RZ ;  /* 0x0000001a1c18723c */ /* 0x000fe200000418ff */
[----:B---3--:R-:W-:Y:S01]  /*2b80*/  FMUL.FTZ R9, R11, UR10 ;  /* 0x0000000a0b097c20 */ /* 0x008fe20008410000 */
[----:B------:R-:W-:Y:S01]  /*2b90*/  FMUL.FTZ R11, R38, UR10 ;  /* 0x0000000a260b7c20 */ /* 0x000fe20008410000 */
[----:B------:R-:W-:Y:S01]  /*2ba0*/  FMUL.FTZ R31, R36, UR10 ;  /* 0x0000000a241f7c20 */ /* 0x000fe20008410000 */
[----:B------:R-:W-:Y:S01]  /*2bb0*/  FMUL.FTZ R28, R37, UR10 ;  /* 0x0000000a251c7c20 */ /* 0x000fe20008410000 */
[----:B--2---:R2:W3:Y:S08]  /*2bc0*/  MUFU.TANH R50, R13 ;  /* 0x0000000d00327308 */ /* 0x0044f00000002400 */
[----:B------:R-:W1:Y:S08]  /*2bd0*/  MUFU.TANH R9, R9 ;  /* 0x0000000900097308 */ /* 0x000e700000002400 */
[----:B------:R-:W1:Y:S01]  /*2be0*/  MUFU.TANH R31, R31 ;  /* 0x0000001f001f7308 */ /* 0x000e620000002400 */
[----:B----4-:R-:W-:Y:S01]  /*2bf0*/  HMMA.16816.F32.BF16 R4, R16, R32, R4 ;  /* 0x000000201004723c */ /* 0x010fe20000041804 */
[----:B--2---:R-:W-:-:S06]  /*2c00*/  FMUL.FTZ R13, R15, UR10 ;  /* 0x0000000a0f0d7c20 */ /* 0x004fcc0008410000 */
[----:B------:R2:W4:Y:S01]  /*2c10*/  MUFU.TANH R15, R8 ;  /* 0x00000008000f7308 */ /* 0x0005220000002400 */
[----:B------:R-:W-:Y:S07]  /*2c20*/  HMMA.16816.F32.BF16 R24, R16, R34, R24 ;  /* 0x000000221018723c */ /* 0x000fee0000041818 */
[----:B------:R-:W1:Y:S04]  /*2c30*/  MUFU.TANH R13, R13 ;  /* 0x0000000d000d7308 */ /* 0x000e680000002400 */
[----:B------:R-:W-:Y:S01]  /*2c40*/  FMUL.FTZ R7, R7, UR10 ;  /* 0x0000000a07077c20 */ /* 0x000fe20008410000 */
[----:B------:R-:W-:Y:S01]  /*2c50*/  FMUL.FTZ R4, R4, UR10 ;  /* 0x0000000a04047c20 */ /* 0x000fe20008410000 */
[----:B------:R-:W-:Y:S01]  /*2c60*/  FMUL.FTZ R5, R5, UR10 ;  /* 0x0000000a05057c20 */ /* 0x000fe20008410000 */
[----:B------:R-:W-:Y:S01]  /*2c70*/  FMUL.FTZ R6, R6, UR10 ;  /* 0x0000000a06067c20 */ /* 0x000fe20008410000 */
[----:B------:R5:W1:Y:S01]  /*2c80*/  MUFU.TANH R29, R7 ;  /* 0x00000007001d7308 */ /* 0x000a620000002400 */
[----:B--2---:R-:W-:Y:S01]  /*2c90*/  FMUL.FTZ R8, R10, UR10 ;  /* 0x0000000a0a087c20 */ /* 0x004fe20008410000 */
[----:B------:R-:W-:-:S02]  /*2ca0*/  FMUL.FTZ R10, R39, UR10 ;  /* 0x0000000a270a7c20 */ /* 0x000fc40008410000 */
[----:B------:R-:W-:Y:S01]  /*2cb0*/  FMUL.FTZ R24, R24, UR10 ;  /* 0x0000000a18187c20 */ /* 0x000fe20008410000 */
[----:B------:R-:W-:-:S03]  /*2cc0*/  FMUL.FTZ R25, R25, UR10 ;  /* 0x0000000a19197c20 */ /* 0x000fc60008410000 */
[----:B------:R2:W1:Y:S08]  /*2cd0*/  MUFU.TANH R38, R24 ;  /* 0x0000001800267308 */ /* 0x0004700000002400 */
[----:B------:R-:W1:Y:S01]  /*2ce0*/  MUFU.TANH R8, R8 ;  /* 0x0000000800087308 */ /* 0x000e620000002400 */
[----:B-----5:R-:W-:Y:S01]  /*2cf0*/  FMUL.FTZ R7, R26, UR10 ;  /* 0x0000000a1a077c20 */ /* 0x020fe20008410000 */
[----:B------:R-:W-:-:S06]  /*2d00*/  FMUL.FTZ R26, R27, UR10 ;  /* 0x0000000a1b1a7c20 */ /* 0x000fcc0008410000 */
[----:B------:R-:W1:Y:S01]  /*2d10*/  MUFU.TANH R28, R28 ;  /* 0x0000001c001c7308 */ /* 0x000e620000002400 */
[----:B--2---:R-:W-:-:S04]  /*2d20*/  IADD3 R24, PT, PT, R3, -0x1, RZ ;  /* 0xffffffff03187810 */ /* 0x004fc80007ffe0ff */
[----:B------:R-:W-:-:S03]  /*2d30*/  ISETP.GT.AND P0, PT, R24, R103, PT ;  /* 0x000000671800720c */ /* 0x000fc60003f04270 */
[----:B------:R-:W2:Y:S08]  /*2d40*/  MUFU.TANH R11, R11 ;  /* 0x0000000b000b7308 */ /* 0x000eb00000002400 */
[----:B------:R-:W1:Y:S08]  /*2d50*/  MUFU.TANH R10, R10 ;  /* 0x0000000a000a7308 */ /* 0x000e700000002400 */
[----:B------:R1:W1:Y:S08]  /*2d60*/  MUFU.TANH R17, R4 ;  /* 0x0000000400117308 */ /* 0x0002700000002400 */
[----:B------:R1:W1:Y:S08]  /*2d70*/  MUFU.TANH R39, R5 ;  /* 0x0000000500277308 */ /* 0x0002700000002400 */
        /* <DEDUP_REMOVED lines=17> */
.L_x_4377:
        /* <DEDUP_REMOVED lines=61> */
.L_x_4378:
        /* <DEDUP_REMOVED lines=18> */
.L_x_4376:
[----:B------:R-:W-:Y:S01]  /*3380*/  IMAD.SHL.U32 R116, R86, 0x2, RZ ;  /* 0x0000000256747824 */ /* 0x000fe200078e00ff */
[----:B------:R-:W3:Y:S01]  /*3390*/  LDCU UR4, c[0x0][0x45c] ;  /* 0x00008b80ff0477ac */ /* 0x000ee20008000800 */
[----:B------:R-:W-:-:S03]  /*33a0*/  LOP3.LUT R87, R23, 0x120, R40, 0xf8, !PT ;  /* 0x0000012017577812 */ /* 0x000fc600078ef828 */
[----:B------:R-:W-:Y:S02]  /*33b0*/  LOP3.LUT R116, R116, 0x6, RZ, 0xc0, !PT ;  /* 0x0000000674747812 */ /* 0x000fe400078ec0ff */
[----:B------:R-:W-:-:S03]  /*33c0*/  LEA R87, R87, UR5, 0x1 ;  /* 0x0000000557577c11 */ /* 0x000fc6000f8e08ff */
[----:B------:R-:W-:Y:S02]  /*33d0*/  IMAD R2, R24, 0x80, R116 ;  /* 0x0000008018027824 */ /* 0x000fe400078e0274 */
[----:B------:R-:W-:Y:S02]  /*33e0*/  VIADD R117, R87, 0x3000 ;  /* 0x0000300057757836 */ /* 0x000fe40000000000 */
[C---:B-12---:R-:W-:Y:S02]  /*33f0*/  VIADD R4, R2.reuse, 0x1 ;  /* 0x0000000102047836 */ /* 0x046fe40000000000 */
        /* <DEDUP_REMOVED lines=44> */
[----:B------:R-:W-:Y:S02]  /*36c0*/  ISETP.GE.AND P0, PT, R33, R114, PT ;  /* 0x000000722100720c */ /* 0x000fe40003f06270 */
        /* <DEDUP_REMOVED lines=18> */
[CC--:B------:R-:W-:Y:S02]  /*37f0*/  ISETP.GE.AND P5, PT, R18.reuse, R115.reuse, PT ;  /* 0x000000731200720c */ /* 0x0c0fe40003fa6270 */
[----:B------:R-:W-:Y:S01]  /*3800*/  ISETP.GE.AND P1, PT, R18, R114, PT ;  /* 0x000000721200720c */ /* 0x000fe20003f26270 */
[----:B------:R-:W-:Y:S01]  /*3810*/  VIADD R18, R2, 0x40 ;  /* 0x0000004002127836 */ /* 0x000fe20000000000 */
[----:B------:R-:W-:Y:S02]  /*3820*/  ISETP.GE.AND P4, PT, R35, R115, PT ;  /* 0x000000732300720c */ /* 0x000fe40003f86270 */
[----:B------:R-:W-:-:S02]  /*3830*/  FSEL R60, R70, -INF , !P2 ;  /* 0xff800000463c7808 */ /* 0x000fc40005000000 */
[----:B------:R-:W-:Y:S02]  /*3840*/  FSEL R120, R120, -INF , !P4 ;  /* 0xff80000078787808 */ /* 0x000fe40006000000 */
[----:B------:R-:W-:Y:S01]  /*3850*/  ISETP.GE.AND P2, PT, R35, R114, PT ;  /* 0x000000722300720c */ /* 0x000fe20003f46270 */
[----:B------:R-:W-:Y:S01]  /*3860*/  VIADD R35, R2, 0x39 ;  /* 0x0000003902237836 */ /* 0x000fe20000000000 */
[----:B------:R-:W-:Y:S02]  /*3870*/  ISETP.GE.AND P4, PT, R18, R115, PT ;  /* 0x000000731200720c */ /* 0x000fe40003f86270 */
[----:B------:R-:W-:Y:S02]  /*3880*/  FSEL R121, R121, -INF , !P3 ;  /* 0xff80000079797808 */ /* 0x000fe40005800000 */
[----:B------:R-:W-:Y:S02]  /*3890*/  FSEL R95, R95, -INF , !P4 ;  /* 0xff8000005f5f7808 */ /* 0x000fe40006000000 */
[----:B------:R-:W-:-:S02]  /*38a0*/  FSEL R119, R119, -INF , !P0 ;  /* 0xff80000077777808 */ /* 0x000fc40004000000 */
[CC--:B------:R-:W-:Y:S02]  /*38b0*/  ISETP.GE.AND P4, PT, R2.reuse, R115.reuse, PT ;  /* 0x000000730200720c */ /* 0x0c0fe40003f86270 */
[C---:B------:R-:W-:Y:S02]  /*38c0*/  ISETP.GE.AND P3, PT, R35.reuse, R115, PT ;  /* 0x000000732300720c */ /* 0x040fe40003f66270 */
[-C--:B------:R-:W-:Y:S01]  /*38d0*/  ISETP.GE.AND P0, PT, R35, R114.reuse, PT ;  /* 0x000000722300720c */ /* 0x080fe20003f06270 */
[----:B------:R-:W-:Y:S01]  /*38e0*/  VIADD R35, R2, 0x41 ;  /* 0x0000004102237836 */ /* 0x000fe20000000000 */
[----:B------:R-:W-:Y:S02]  /*38f0*/  FSEL R96, R96, -INF , !P2 ;  /* 0xff80000060607808 */ /* 0x000fe40005000000 */
[----:B------:R-:W-:Y:S01]  /*3900*/  ISETP.GE.AND P2, PT, R18, R114, PT ;  /* 0x000000721200720c */ /* 0x000fe20003f46270 */
[----:B------:R-:W-:Y:S01]  /*3910*/  VIADD R18, R2, 0x48 ;  /* 0x0000004802127836 */ /* 0x000fe20000000000 */
[----:B------:R-:W-:-:S02]  /*3920*/  FSEL R47, R47, -INF , !P4 ;  /* 0xff8000002f2f7808 */ /* 0x000fc40006000000 */
[----:B------:R-:W-:Y:S02]  /*3930*/  FSEL R97, R97, -INF , !P5 ;  /* 0xff80000061617808 */ /* 0x000fe40006800000 */
        /* <DEDUP_REMOVED lines=9> */
[----:B------:R-:W-:Y:S02]  /*39d0*/  FMNMX3.FTZ R37, R47, R49, R0, !PT ;  /* 0x000000312f257276 */ /* 0x000fe40007810000 */
[----:B------:R-:W-:Y:S02]  /*39e0*/  FSEL R93, R93, -INF , !P2 ;  /* 0xff8000005d5d7808 */ /* 0x000fe40005000000 */
        /* <DEDUP_REMOVED lines=8> */
[----:B------:R-:W-:-:S02]  /*3a70*/  FSEL R98, R98, -INF , !P2 ;  /* 0xff80000062627808 */ /* 0x000fc40005000000 */
[-C--:B------:R-:W-:Y:S02]  /*3a80*/  ISETP.GE.AND P2, PT, R44, R115.reuse, PT ;  /* 0x000000732c00720c */ /* 0x080fe40003f46270 */
[----:B------:R-:W-:Y:S02]  /*3a90*/  FSEL R59, R74, -INF , !P3 ;  /* 0xff8000004a3b7808 */ /* 0x000fe40005800000 */
[----:B------:R-:W-:Y:S02]  /*3aa0*/  ISETP.GE.AND P3, PT, R36, R115, PT ;  /* 0x000000732400720c */ /* 0x000fe40003f66270 */
[----:B------:R-:W-:Y:S02]  /*3ab0*/  FMNMX3.FTZ R37, R37, R77, R64, !PT ;  /* 0x0000004d25257276 */ /* 0x000fe40007810040 */
[----:B------:R-:W-:Y:S01]  /*3ac0*/  ISETP.GE.AND P4, PT, R18, R114, PT ;  /* 0x000000721200720c */ /* 0x000fe20003f86270 */
[----:B------:R-:W-:Y:S01]  /*3ad0*/  VIADD R18, R2, 0x60 ;  /* 0x0000006002127836 */ /* 0x000fe20000000000 */
[----:B------:R-:W-:-:S02]  /*3ae0*/  FSEL R58, R75, -INF , !P2 ;  /* 0xff8000004b3a7808 */ /* 0x000fc40005000000 */
[----:B------:R-:W-:Y:S02]  /*3af0*/  ISETP.GE.AND P2, PT, R35, R115, PT ;  /* 0x000000732300720c */ /* 0x000fe40003f46270 */
[----:B------:R-:W-:Y:S02]  /*3b00*/  FSEL R57, R12, -INF , !P3 ;  /* 0xff8000000c397808 */ /* 0x000fe40005800000 */
[----:B------:R-:W-:Y:S01]  /*3b10*/  FMNMX3.FTZ R12, R37, R65, R63, !PT ;  /* 0x00000041250c7276 */ /* 0x000fe2000781003f */
[----:B------:R-:W-:Y:S01]  /*3b20*/  VIADD R37, R2, 0x71 ;  /* 0x0000007102257836 */ /* 0x000fe20000000000 */
[----:B------:R-:W-:Y:S01]  /*3b30*/  FSEL R56, R50, -INF , !P2 ;  /* 0xff80000032387808 */ /* 0x000fe20005000000 */
[----:B------:R-:W-:Y:S01]  /*3b40*/  VIADD R50, R2, 0x61 ;  /* 0x0000006102327836 */ /* 0x000fe20000000000 */
[----:B------:R-:W-:Y:S02]  /*3b50*/  ISETP.GE.AND P2, PT, R18, R115, PT ;  /* 0x000000731200720c */ /* 0x000fe40003f46270 */
[----:B------:R-:W-:-:S02]  /*3b60*/  FMNMX3.FTZ R12, R12, R123, R121, !PT ;  /* 0x0000007b0c0c7276 */ /* 0x000fc40007810079 */
[----:B------:R-:W-:Y:S01]  /*3b70*/  FSEL R55, R15, -INF , !P2 ;  /* 0xff8000000f377808 */ /* 0x000fe20005000000 */
[----:B------:R-:W-:Y:S01]  /*3b80*/  VIADD R15, R2, 0x78 ;  /* 0x00000078020f7836 */ /* 0x000fe20000000000 */
[----:B------:R-:W-:Y:S02]  /*3b90*/  FMNMX3.FTZ R12, R12, R120, R97, !PT ;  /* 0x000000780c0c7276 */ /* 0x000fe40007810061 */
[-C--:B------:R-:W-:Y:S02]  /*3ba0*/  ISETP.GE.AND P2, PT, R50, R115.reuse, PT ;  /* 0x000000733200720c */ /* 0x080fe40003f46270 */
[----:B------:R-:W-:Y:S02]  /*3bb0*/  FMNMX3.FTZ R12, R12, R90, R95, !PT ;  /* 0x0000005a0c0c7276 */ /* 0x000fe4000781005f */
[----:B------:R-:W-:Y:S02]  /*3bc0*/  FSEL R54, R76, -INF , !P2 ;  /* 0xff8000004c367808 */ /* 0x000fe40005000000 */
[C---:B------:R-:W-:Y:S01]  /*3bd0*/  ISETP.GE.AND P3, PT, R2.reuse, R114, PT ;  /* 0x000000720200720c */ /* 0x040fe20003f66270 */
[----:B------:R-:W-:Y:S01]  /*3be0*/  VIADD R2, R2, 0x79 ;  /* 0x0000007902027836 */ /* 0x000fe20000000000 */
[----:B------:R-:W-:-:S02]  /*3bf0*/  ISETP.GE.AND P2, PT, R43, R115, PT ;  /* 0x000000732b00720c */ /* 0x000fc40003f46270 */
[----:B------:R-:W-:Y:S02]  /*3c00*/  FMNMX3.FTZ R12, R12, R94, R99, !PT ;  /* 0x0000005e0c0c7276 */ /* 0x000fe40007810063 */
[----:B------:R-:W-:Y:S02]  /*3c10*/  FSEL R46, R31, -INF , !P2 ;  /* 0xff8000001f2e7808 */ /* 0x000fe40005000000 */
[----:B------:R-:W-:Y:S02]  /*3c20*/  FSEL R48, R48, -INF , !P3 ;  /* 0xff80000030307808 */ /* 0x000fe40005800000 */
[-C--:B------:R-:W-:Y:S02]  /*3c30*/  ISETP.GE.AND P2, PT, R42, R115.reuse, PT ;  /* 0x000000732a00720c */ /* 0x080fe40003f46270 */
[----:B------:R-:W-:Y:S02]  /*3c40*/  FMNMX3.FTZ R12, R12, R98, R59, !PT ;  /* 0x000000620c0c7276 */ /* 0x000fe4000781003b */
[----:B------:R-:W-:-:S02]  /*3c50*/  ISETP.GE.AND P3, PT, R41, R115, PT ;  /* 0x000000732900720c */ /* 0x000fc40003f66270 */
[----:B------:R-:W-:Y:S02]  /*3c60*/  FMNMX3.FTZ R31, R48, R6, R5, !PT ;  /* 0x00000006301f7276 */ /* 0x000fe40007810005 */
[----:B------:R-:W-:Y:S02]  /*3c70*/  FSEL R45, R28, -INF , !P2 ;  /* 0xff8000001c2d7808 */ /* 0x000fe40005000000 */
[----:B------:R-:W-:Y:S02]  /*3c80*/  FMNMX3.FTZ R28, R12, R58, R57, !PT ;  /* 0x0000003a0c1c7276 */ /* 0x000fe40007810039 */
[----:B------:R-:W-:Y:S02]  /*3c90*/  FSEL R12, R17, -INF , !P3 ;  /* 0xff800000110c7808 */ /* 0x000fe40005800000 */
[----:B------:R-:W-:Y:S02]  /*3ca0*/  FMNMX3.FTZ R17, R31, R4, R80, !PT ;  /* 0x000000041f117276 */ /* 0x000fe40007810050 */
[----:B------:R-:W-:-:S02]  /*3cb0*/  FMNMX3.FTZ R28, R28, R56, R55, !PT ;  /* 0x000000381c1c7276 */ /* 0x000fc40007810037 */
[----:B------:R-:W-:Y:S02]  /*3cc0*/  FMNMX3.FTZ R17, R17, R81, R19, !PT ;  /* 0x0000005111117276 */ /* 0x000fe40007810013 */
[-C--:B------:R-:W-:Y:S02]  /*3cd0*/  ISETP.GE.AND P2, PT, R37, R115.reuse, PT ;  /* 0x000000732500720c */ /* 0x080fe40003f46270 */
        /* <DEDUP_REMOVED lines=13> */
[----:B------:R-:W-:Y:S01]  /*3db0*/  FSEL R118, R118, -INF , !P1 ;  /* 0xff80000076767808 */ /* 0x000fe20004800000 */
        /* <DEDUP_REMOVED lines=13> */
[----:B------:R-:W-:Y:S02]  /*3e90*/  FSEL R44, R13, -INF , !P1 ;  /* 0xff8000000d2c7808 */ /* 0x000fe40004800000 */
[----:B------:R-:W-:-:S02]  /*3ea0*/  ISETP.GE.AND P1, PT, R37, R114, PT ;  /* 0x000000722500720c */ /* 0x000fc40003f26270 */
[-C--:B------:R-:W-:Y:S02]  /*3eb0*/  ISETP.GE.AND P5, PT, R50, R114.reuse, PT ;  /* 0x000000723200720c */ /* 0x080fe40003fa6270 */
[----:B------:R-:W-:Y:S02]  /*3ec0*/  ISETP.GE.AND P4, PT, R43, R114, PT ;  /* 0x000000722b00720c */ /* 0x000fe40003f86270 */
        /* <DEDUP_REMOVED lines=11> */
[----:B-1----:R-:W-:Y:S02]  /*3f80*/  FMNMX.FTZ R31, R28, R31, !PT ;  /* 0x0000001f1c1f7209 */ /* 0x002fe40007810000 */
[----:B------:R-:W-:Y:S02]  /*3f90*/  ISETP.GE.AND P4, PT, R2, R114, PT ;  /* 0x000000720200720c */ /* 0x000fe40003f86270 */
[----:B------:R-:W-:Y:S01]  /*3fa0*/  FSEL R29, R29, -INF , !P1 ;  /* 0xff8000001d1d7808 */ /* 0x000fe20004800000 */
[----:B------:R-:W1:Y:S01]  /*3fb0*/  SHFL.BFLY PT, R2, R31, 0x1, 0x1f ;  /* 0x0c201f001f027f89 */ /* 0x000e6200000e0000 */
[----:B------:R-:W-:Y:S02]  /*3fc0*/  FSEL R28, R7, -INF , !P0 ;  /* 0xff800000071c7808 */ /* 0x000fe40004000000 */
[----:B------:R-:W-:-:S02]  /*3fd0*/  FMNMX3.FTZ R8, R8, R17, R30, !PT ;  /* 0x0000001108087276 */ /* 0x000fc4000781001e */
        /* <DEDUP_REMOVED lines=15> */
[----:B------:R-:W-:Y:S02]  /*40d0*/  VIADD R27, R87, 0x3020 ;  /* 0x00003020571b7836 */ /* 0x000fe40000000000 */
[--C-:B------:R-:W-:Y:S01]  /*40e0*/  FFMA.FTZ R42, R49, UR4, -R31.reuse ;  /* 0x00000004312a7c23 */ /* 0x100fe2000801081f */
[--C-:B------:R-:W-:Y:S01]  /*40f0*/  FFMA.FTZ R43, R47, UR4, -R31.reuse ;  /* 0x000000042f2b7c23 */ /* 0x100fe2000801081f */
[----:B------:R-:W2:Y:S01]  /*4100*/  LDSM.16.MT88.4 R76, [R87+0x3000] ;  /* 0x00300000574c783b */ /* 0x000ea20000004200 */
        /* <DEDUP_REMOVED lines=25> */
[----:B------:R-:W1:Y:S01]  /*42a0*/  MUFU.EX2 R15, R15 ;  /* 0x0000000f000f7308 */ /* 0x000e620000000800 */
[----:B------:R-:W-:-:S03]  /*42b0*/  FFMA.FTZ R38, R38, UR4, -R31 ;  /* 0x0000000426267c23 */ /* 0x000fc6000801081f */
[----:B------:R-:W-:Y:S02]  /*42c0*/  FSEL R25, R25, RZ, P0 ;  /* 0x000000ff19197208 */ /* 0x000fe40000000000 */
[----:B------:R-:W-:Y:S02]  /*42d0*/  LOP3.LUT P0, R23, R86, 0x4, RZ, 0xc0, !PT ;  /* 0x0000000456177812 */ /* 0x000fe4000780c0ff */
        /* <DEDUP_REMOVED lines=10> */
[----:B-1----:R-:W-:Y:S01]  /*4380*/  F2FP.BF16.F32.PACK_AB R70, R15, R41 ;  /* 0x000000290f46723e */ /* 0x002fe200000010ff */
[----:B------:R-:W-:-:S02]  /*4390*/  @P0 VIADD R27, R117, 0xffffffe0 ;  /* 0xffffffe0751b0836 */ /* 0x000fc40000000000 */
[--C-:B------:R-:W-:Y:S01]  /*43a0*/  FFMA.FTZ R65, R61, UR4, -R25.reuse ;  /* 0x000000043d417c23 */ /* 0x100fe20008010819 */
[--C-:B------:R-:W-:Y:S01]  /*43b0*/  FFMA.FTZ R61, R60, UR4, -R25.reuse ;  /* 0x000000043c3d7c23 */ /* 0x100fe20008010819 */
[--C-:B------:R-:W-:Y:S01]  /*43c0*/  FFMA.FTZ R62, R62, UR4, -R25.reuse ;  /* 0x000000043e3e7c23 */ /* 0x100fe20008010819 */
[----:B------:R-:W1:Y:S01]  /*43d0*/  MUFU.EX2 R50, R50 ;  /* 0x0000003200327308 */ /* 0x000e620000000800 */
[----:B------:R-:W3:Y:S01]  /*43e0*/  LDSM.16.MT88.4 R4, [R27] ;  /* 0x000000001b04783b */ /* 0x000ee20000004200 */
[--C-:B------:R-:W-:Y:S01]  /*43f0*/  FFMA.FTZ R60, R122, UR4, -R25.reuse ;  /* 0x000000047a3c7c23 */ /* 0x100fe20008010819 */
[--C-:B------:R-:W-:Y:S01]  /*4400*/  FFMA.FTZ R119, R119, UR4, -R25.reuse ;  /* 0x0000000477777c23 */ /* 0x100fe20008010819 */
[--C-:B------:R-:W-:Y:S01]  /*4410*/  FFMA.FTZ R96, R96, UR4, -R25.reuse ;  /* 0x0000000460607c23 */ /* 0x100fe20008010819 */
[--C-:B------:R-:W-:Y:S01]  /*4420*/  FFMA.FTZ R89, R89, UR4, -R25.reuse ;  /* 0x0000000459597c23 */ /* 0x100fe20008010819 */
[----:B------:R-:W-:Y:S01]  /*4430*/  FFMA.FTZ R88, R88, UR4, -R25 ;  /* 0x0000000458587c23 */ /* 0x000fe20008010819 */
[----:B------:R-:W-:Y:S01]  /*4440*/  FFMA.FTZ R122, R94, UR4, -R31 ;  /* 0x000000045e7a7c23 */ /* 0x000fe2000801081f */
[----:B------:R-:W4:Y:S01]  /*4450*/  MUFU.EX2 R49, R49 ;  /* 0x0000003100317308 */ /* 0x000f220000000800 */
[----:B------:R-:W-:Y:S01]  /*4460*/  FFMA.FTZ R98, R93, UR4, -R25 ;  /* 0x000000045d627c23 */ /* 0x000fe20008010819 */
[----:B------:R-:W-:Y:S01]  /*4470*/  FFMA.FTZ R94, R99, UR4, -R31 ;  /* 0x00000004635e7c23 */ /* 0x000fe2000801081f */
[--C-:B------:R-:W-:Y:S01]  /*4480*/  FFMA.FTZ R93, R118, UR4, -R25.reuse ;  /* 0x00000004765d7c23 */ /* 0x100fe20008010819 */
[--C-:B------:R-:W-:Y:S01]  /*4490*/  FFMA.FTZ R92, R92, UR4, -R25.reuse ;  /* 0x000000045c5c7c23 */ /* 0x100fe20008010819 */
[--C-:B------:R-:W-:Y:S01]  /*44a0*/  FFMA.FTZ R91, R91, UR4, -R25.reuse ;  /* 0x000000045b5b7c23 */ /* 0x100fe20008010819 */
[----:B------:R-:W-:Y:S01]  /*44b0*/  FADD.FTZ R43, R43, R42 ;  /* 0x0000002a2b2b7221 */ /* 0x000fe20000010000 */
        /* <DEDUP_REMOVED lines=10> */
[----:B------:R-:W-:Y:S01]  /*4560*/  FADD.FTZ R43, R15, R43 ;  /* 0x0000002b0f2b7221 */ /* 0x000fe20000010000 */
[----:B----4-:R-:W-:Y:S01]  /*4570*/  FADD.FTZ R13, R49, R13 ;  /* 0x0000000d310d7221 */ /* 0x010fe20000010000 */
[----:B------:R-:W-:Y:S01]  /*4580*/  FFMA.FTZ R41, R46, UR4, -R31 ;  /* 0x000000042e297c23 */ /* 0x000fe2000801081f */
[--C-:B------:R-:W-:Y:S01]  /*4590*/  FFMA.FTZ R37, R37, UR4, -R25.reuse ;  /* 0x0000000425257c23 */ /* 0x100fe20008010819 */
[--C-:B------:R-:W-:Y:S01]  /*45a0*/  FFMA.FTZ R17, R17, UR4, -R25.reuse ;  /* 0x0000000411117c23 */ /* 0x100fe20008010819 */
[--C-:B------:R-:W-:Y:S01]  /*45b0*/  FFMA.FTZ R28, R28, UR4, -R25.reuse ;  /* 0x000000041c1c7c23 */ /* 0x100fe20008010819 */
[----:B------:R-:W-:Y:S01]  /*45c0*/  FFMA.FTZ R118, R26, UR4, -R25 ;  /* 0x000000041a767c23 */ /* 0x000fe20008010819 */
[----:B------:R-:W1:Y:S01]  /*45d0*/  MUFU.EX2 R35, R35 ;  /* 0x0000002300237308 */ /* 0x000e620000000800 */
[C---:B-----5:R-:W-:Y:S01]  /*45e0*/  F2FP.BF16.F32.PACK_AB R71, R48.reuse, R49 ;  /* 0x000000313047723e */ /* 0x060fe200000010ff */
[----:B------:R-:W-:Y:S01]  /*45f0*/  FADD.FTZ R13, R48, R13 ;  /* 0x0000000d300d7221 */ /* 0x000fe20000010000 */
[----:B------:R-:W-:-:S05]  /*4600*/  ISETP.GT.AND P0, PT, R24, R103, PT ;  /* 0x000000671800720c */ /* 0x000fca0003f04270 */
[----:B------:R-:W-:Y:S01]  /*4610*/  MUFU.EX2 R34, R34 ;  /* 0x0000002200227308 */ /* 0x000fe20000000800 */
[C---:B--2---:R-:W-:Y:S07]  /*4620*/  HMMA.16816.F32.BF16 R80, R68.reuse, R76, RZ ;  /* 0x0000004c4450723c */ /* 0x044fee00000418ff */
[----:B------:R-:W2:Y:S01]  /*4630*/  MUFU.EX2 R16, R16 ;  /* 0x0000001000107308 */ /* 0x000ea20000000800 */
[C---:B------:R-:W-:Y:S07]  /*4640*/  HMMA.16816.F32.BF16 R76, R68.reuse, R78, RZ ;  /* 0x0000004e444c723c */ /* 0x040fee00000418ff */
[----:B------:R-:W-:Y:S01]  /*4650*/  MUFU.EX2 R47, R47 ;  /* 0x0000002f002f7308 */ /* 0x000fe20000000800 */
[----:B---3--:R-:W-:Y:S01]  /*4660*/  HMMA.16816.F32.BF16 R72, R68, R4, RZ ;  /* 0x000000044448723c */ /* 0x008fe200000418ff */
[----:B-1----:R-:W-:-:S06]  /*4670*/  F2FP.BF16.F32.PACK_AB R4, R35, R14 ;  /* 0x0000000e2304723e */ /* 0x002fcc00000010ff */
        /* <DEDUP_REMOVED lines=11> */
[----:B---3--:R-:W-:-:S07]  /*4730*/  F2FP.BF16.F32.PACK_AB R7, R33, R19 ;  /* 0x000000132107723e */ /* 0x008fce00000010ff */
        /* <DEDUP_REMOVED lines=76> */
[----:B------:R-:W-:Y:S01]  /*4c00*/  FADD.FTZ R45, R14, R43 ;  /* 0x0000002b0e2d7221 */ /* 0x000fe20000010000 */
[----:B----4-:R-:W-:Y:S01]  /*4c10*/  F2FP.BF16.F32.PACK_AB R6, R56, R57 ;  /* 0x000000393806723e */ /* 0x010fe200000010ff */
[----:B------:R-:W2:Y:S01]  /*4c20*/  LDSM.16.MT88.4 R12, [R27+0x1400] ;  /* 0x001400001b0c783b */ /* 0x000ea20000004200 */
[----:B------:R3:W4:Y:S01]  /*4c30*/  MUFU.EX2 R43, R4 ;  /* 0x00000004002b7308 */ /* 0x0007220000000800 */
[----:B-----5:R-:W-:Y:S01]  /*4c40*/  F2FP.BF16.F32.PACK_AB R5, R52, R53 ;  /* 0x000000353405723e */ /* 0x020fe200000010ff */
[----:B------:R-:W-:Y:S01]  /*4c50*/  FADD.FTZ R45, R35, R45 ;  /* 0x0000002d232d7221 */ /* 0x000fe20000010000 */
[----:B------:R-:W-:Y:S01]  /*4c60*/  F2FP.BF16.F32.PACK_AB R7, R42, R51 ;  /* 0x000000332a07723e */ /* 0x000fe200000010ff */
[----:B------:R-:W-:Y:S01]  /*4c70*/  FFMA.FTZ R35, R18, UR4, -R25 ;  /* 0x0000000412237c23 */ /* 0x000fe20008010819 */
[----:B------:R-:W-:-:S05]  /*4c80*/  FFMA.FTZ R31, R32, UR4, -R31 ;  /* 0x00000004201f7c23 */ /* 0x000fca000801081f */
[----:B------:R-:W-:Y:S01]  /*4c90*/  MUFU.EX2 R35, R35 ;  /* 0x0000002300237308 */ /* 0x000fe20000000800 */
[----:B---3--:R-:W-:-:S07]  /*4ca0*/  F2FP.BF16.F32.PACK_AB R4, R58, R59 ;  /* 0x0000003b3a04723e */ /* 0x008fce00000010ff */
[----:B------:R-:W-:Y:S01]  /*4cb0*/  MUFU.EX2 R31, R31 ;  /* 0x0000001f001f7308 */ /* 0x000fe20000000800 */
[----:B-1----:R-:W-:Y:S01]  /*4cc0*/  HMMA.16816.F32.BF16 R80, R4, R8, R80 ;  /* 0x000000080450723c */ /* 0x002fe20000041850 */
[----:B------:R-:W-:Y:S01]  /*4cd0*/  FFMA.FTZ R8, R36, UR4, -R25 ;  /* 0x0000000424087c23 */ /* 0x000fe20008010819 */
[----:B------:R-:W-:-:S05]  /*4ce0*/  FADD.FTZ R36, R34, R45 ;  /* 0x0000002d22247221 */ /* 0x000fca0000010000 */
[----:B------:R1:W3:Y:S01]  /*4cf0*/  MUFU.EX2 R34, R8 ;  /* 0x0000000800227308 */ /* 0x0002e20000000800 */
[----:B------:R-:W-:Y:S01]  /*4d00*/  FADD.FTZ R36, R16, R36 ;  /* 0x0000002410247221 */ /* 0x000fe20000010000 */
[----:B------:R-:W-:Y:S01]  /*4d10*/  FADD.FTZ R16, R33, R47 ;  /* 0x0000002f21107221 */ /* 0x000fe20000010000 */
[C---:B------:R-:W-:Y:S02]  /*4d20*/  HMMA.16816.F32.BF16 R76, R4.reuse, R10, R76 ;  /* 0x0000000a044c723c */ /* 0x040fe4000004184c */
[----:B------:R-:W-:Y:S01]  /*4d30*/  FADD.FTZ R67, R67, R36 ;  /* 0x0000002443437221 */ /* 0x000fe20000010000 */
[----:B------:R-:W-:Y:S02]  /*4d40*/  FADD.FTZ R65, R65, R16 ;  /* 0x0000001041417221 */ /* 0x000fe40000010000 */
[----:B------:R5:W3:Y:S01]  /*4d50*/  MUFU.EX2 R33, R17 ;  /* 0x0000001100217308 */ /* 0x000ae20000000800 */
[----:B------:R-:W-:Y:S01]  /*4d60*/  FADD.FTZ R67, R66, R67 ;  /* 0x0000004342437221 */ /* 0x000fe20000010000 */
[----:B------:R-:W-:Y:S01]  /*4d70*/  FADD.FTZ R65, R62, R65 ;  /* 0x000000413e417221 */ /* 0x000fe20000010000 */
[C---:B--2---:R-:W-:Y:S02]  /*4d80*/  HMMA.16816.F32.BF16 R72, R4.reuse, R12, R72 ;  /* 0x0000000c0448723c */ /* 0x044fe40000041848 */
[----:B------:R-:W-:Y:S01]  /*4d90*/  FADD.FTZ R67, R64, R67 ;  /* 0x0000004340437221 */ /* 0x000fe20000010000 */
[----:B------:R-:W-:Y:S01]  /*4da0*/  FADD.FTZ R61, R61, R65 ;  /* 0x000000413d3d7221 */ /* 0x000fe20000010000 */
[----:B-1----:R-:W1:Y:S02]  /*4db0*/  LDSM.16.MT88.4 R8, [R87+0x4800] ;  /* 0x004800005708783b */ /* 0x002e640000004200 */
[----:B------:R-:W-:Y:S01]  /*4dc0*/  FADD.FTZ R63, R63, R67 ;  /* 0x000000433f3f7221 */ /* 0x000fe20000010000 */
[----:B------:R-:W-:Y:S01]  /*4dd0*/  FADD.FTZ R61, R60, R61 ;  /* 0x0000003d3c3d7221 */ /* 0x000fe20000010000 */
[----:B------:R-:W-:Y:S01]  /*4de0*/  HMMA.16816.F32.BF16 R68, R4, R14, R68 ;  /* 0x0000000e0444723c */ /* 0x000fe20000041844 */
[----:B------:R-:W-:Y:S01]  /*4df0*/  FFMA.FTZ R4, R30, UR4, -R25 ;  /* 0x000000041e047c23 */ /* 0x000fe20008010819 */
[----:B------:R-:W-:Y:S01]  /*4e00*/  FADD.FTZ R63, R121, R63 ;  /* 0x0000003f793f7221 */ /* 0x000fe20000010000 */
[----:B------:R-:W-:Y:S01]  /*4e10*/  FADD.FTZ R119, R119, R61 ;  /* 0x0000003d77777221 */ /* 0x000fe20000010000 */
[----:B------:R-:W-:Y:S01]  /*4e20*/  FFMA.FTZ R30, R29, UR4, -R25 ;  /* 0x000000041d1e7c23 */ /* 0x000fe20008010819 */
[----:B-----5:R-:W2:Y:S01]  /*4e30*/  LDSM.16.MT88.4 R16, [R27+0x1800] ;  /* 0x001800001b10783b */ /* 0x020ea20000004200 */
[----:B------:R-:W-:Y:S01]  /*4e40*/  FADD.FTZ R120, R120, R63 ;  /* 0x0000003f78787221 */ /* 0x000fe20000010000 */
[----:B------:R-:W-:Y:S01]  /*4e50*/  FADD.FTZ R96, R96, R119 ;  /* 0x0000007760607221 */ /* 0x000fe20000010000 */
[----:B------:R5:W2:Y:S01]  /*4e60*/  MUFU.EX2 R29, R4 ;  /* 0x00000004001d7308 */ /* 0x000aa20000000800 */
[----:B----4-:R-:W-:Y:S01]  /*4e70*/  F2FP.BF16.F32.PACK_AB R6, R43, R41 ;  /* 0x000000292b06723e */ /* 0x010fe200000010ff */
[----:B------:R-:W-:Y:S01]  /*4e80*/  FADD.FTZ R97, R97, R120 ;  /* 0x0000007861617221 */ /* 0x000fe20000010000 */
[----:B------:R-:W-:Y:S01]  /*4e90*/  FADD.FTZ R96, R89, R96 ;  /* 0x0000006059607221 */ /* 0x000fe20000010000 */
[----:B---3--:R-:W-:Y:S01]  /*4ea0*/  F2FP.BF16.F32.PACK_AB R5, R34, R37 ;  /* 0x000000252205723e */ /* 0x008fe200000010ff */
[----:B------:R-:W3:Y:S01]  /*4eb0*/  LDSM.16.MT88.4 R12, [R87+0x4c00] ;  /* 0x004c0000570c783b */ /* 0x000ee20000004200 */
[----:B------:R-:W-:Y:S01]  /*4ec0*/  FADD.FTZ R97, R90, R97 ;  /* 0x000000615a617221 */ /* 0x000fe20000010000 */
[----:B------:R-:W-:Y:S01]  /*4ed0*/  FADD.FTZ R88, R88, R96 ;  /* 0x0000006058587221 */ /* 0x000fe20000010000 */
[----:B------:R-:W-:Y:S01]  /*4ee0*/  F2FP.BF16.F32.PACK_AB R7, R33, R35 ;  /* 0x000000232107723e */ /* 0x000fe200000010ff */
[----:B------:R-:W4:Y:S01]  /*4ef0*/  MUFU.EX2 R30, R30 ;  /* 0x0000001e001e7308 */ /* 0x000f220000000800 */
[----:B------:R-:W-:Y:S01]  /*4f00*/  FADD.FTZ R123, R123, R97 ;  /* 0x000000617b7b7221 */ /* 0x000fe20000010000 */
[----:B------:R-:W-:-:S03]  /*4f10*/  FADD.FTZ R88, R98, R88 ;  /* 0x0000005862587221 */ /* 0x000fc60000010000 */
[----:B------:R-:W-:Y:S01]  /*4f20*/  FADD.FTZ R123, R122, R123 ;  /* 0x0000007b7a7b7221 */ /* 0x000fe20000010000 */
[----:B------:R-:W-:Y:S01]  /*4f30*/  FADD.FTZ R88, R93, R88 ;  /* 0x000000585d587221 */ /* 0x000fe20000010000 */
[----:B-----5:R-:W-:Y:S02]  /*4f40*/  F2FP.BF16.F32.PACK_AB R4, R54, R55 ;  /* 0x000000373604723e */ /* 0x020fe400000010ff */
        /* <DEDUP_REMOVED lines=11> */
[----:B------:R-:W-:Y:S01]  /*5000*/  HMMA.16816.F32.BF16 R76, R4, R10, R76 ;  /* 0x0000000a044c723c */ /* 0x000fe2000004184c */
[----:B------:R-:W1:Y:S01]  /*5010*/  LDSM.16.MT88.4 R8, [R27+0x1c00] ;  /* 0x001c00001b08783b */ /* 0x000e620000004200 */
        /* <DEDUP_REMOVED lines=9> */
[----:B------:R-:W-:Y:S01]  /*50b0*/  HMMA.16816.F32.BF16 R68, R4, R18, R68 ;  /* 0x000000120444723c */ /* 0x000fe20000041844 */
[----:B------:R-:W-:Y:S01]  /*50c0*/  F2FP.BF16.F32.PACK_AB R4, R39, R44 ;  /* 0x0000002c2704723e */ /* 0x000fe200000010ff */
[----:B------:R-:W-:Y:S01]  /*50d0*/  FADD.FTZ R41, R43, R41 ;  /* 0x000000292b297221 */ /* 0x000fe20000010000 */
[----:B------:R-:W-:Y:S01]  /*50e0*/  FADD.FTZ R33, R33, R34 ;  /* 0x0000002221217221 */ /* 0x000fe20000010000 */
[----:B------:R-:W-:Y:S02]  /*50f0*/  F2FP.BF16.F32.PACK_AB R6, R31, R38 ;  /* 0x000000261f06723e */ /* 0x000fe400000010ff */
[----:B------:R-:W-:Y:S01]  /*5100*/  FADD.FTZ R44, R44, R41 ;  /* 0x000000292c2c7221 */ /* 0x000fe20000010000 */
[----:B------:R-:W-:Y:S01]  /*5110*/  FADD.FTZ R33, R29, R33 ;  /* 0x000000211d217221 */ /* 0x000fe20000010000 */
[----:B----4-:R-:W-:-:S02]  /*5120*/  F2FP.BF16.F32.PACK_AB R5, R30, R29 ;  /* 0x0000001d1e05723e */ /* 0x010fc400000010ff */
[----:B------:R-:W-:Y:S01]  /*5130*/  F2FP.BF16.F32.PACK_AB R7, R118, R28 ;  /* 0x0000001c7607723e */ /* 0x000fe200000010ff */
[----:B------:R-:W-:Y:S01]  /*5140*/  FADD.FTZ R44, R39, R44 ;  /* 0x0000002c272c7221 */ /* 0x000fe20000010000 */
[----:B------:R-:W-:-:S03]  /*5150*/  FADD.FTZ R33, R30, R33 ;  /* 0x000000211e217221 */ /* 0x000fc60000010000 */
[----:B------:R-:W-:Y:S01]  /*5160*/  FADD.FTZ R44, R38, R44 ;  /* 0x0000002c262c7221 */ /* 0x000fe20000010000 */
[----:B------:R-:W-:Y:S01]  /*5170*/  FADD.FTZ R33, R28, R33 ;  /* 0x000000211c217221 */ /* 0x000fe20000010000 */
[----:B---3--:R-:W-:Y:S02]  /*5180*/  HMMA.16816.F32.BF16 R80, R4, R12, R80 ;  /* 0x0000000c0450723c */ /* 0x008fe40000041850 */
[----:B------:R-:W-:Y:S01]  /*5190*/  FADD.FTZ R119, R31, R44 ;  /* 0x0000002c1f777221 */ /* 0x000fe20000010000 */
[----:B------:R-:W-:-:S05]  /*51a0*/  FADD.FTZ R118, R118, R33 ;  /* 0x0000002176767221 */ /* 0x000fca0000010000 */
[C---:B------:R-:W-:Y:S08]  /*51b0*/  HMMA.16816.F32.BF16 R76, R4.reuse, R14, R76 ;  /* 0x0000000e044c723c */ /* 0x040ff0000004184c */
[C---:B-1----:R-:W-:Y:S08]  /*51c0*/  HMMA.16816.F32.BF16 R72, R4.reuse, R8, R72 ;  /* 0x000000080448723c */ /* 0x042ff00000041848 */
[----:B------:R-:W-:Y:S01]  /*51d0*/  HMMA.16816.F32.BF16 R68, R4, R10, R68 ;  /* 0x0000000a0444723c */ /* 0x000fe20000041844 */
[----:B------:R-:W-:Y:S01]  /*51e0*/  IMAD.MOV.U32 R4, RZ, RZ, R24 ;  /* 0x000000ffff047224 */ /* 0x000fe200078e0018 */
[----:B------:R-:W-:-:S03]  /*51f0*/  NOP ;  /* 0x0000000000007918 */ /* 0x000fc60000000000 */
[----:B------:R-:W-:-:S15]  /*5200*/  @!P0 BRA `(.L_x_4379) ;  /* 0x0000003400c88947 */ /* 0x000fde0003800000 */
        /* <DEDUP_REMOVED lines=66> */
.L_x_4380:
[----:B------:R-:W-:Y:S01]  /*5630*/  UMOV UR6, URZ ;  /* 0x000000ff00067c82 */ /* 0x000fe20008000000 */
[----:B------:R-:W-:Y:S01]  /*5640*/  IMAD.SHL.U32 R4, R20, 0x80, RZ ;  /* 0x0000008014047824 */ /* 0x000fe200078e00ff */
[----:B------:R-:W-:-:S05]  /*5650*/  IADD3 R5, P0, PT, RZ, -UR6, RZ ;  /* 0x80000006ff057c10 */ /* 0x000fca000ff1e0ff */
[----:B------:R-:W-:-:S05]  /*5660*/  IMAD.X R4, RZ, RZ, ~R4, P0 ;  /* 0x000000ffff047224 */ /* 0x000fca00000e0e04 */
[----:B------:R-:W-:-:S04]  /*5670*/  SHF.R.S64 R5, R5, 0x1f, R4 ;  /* 0x0000001f05057819 */ /* 0x000fc80000001004 */
[----:B------:R-:W-:-:S04]  /*5680*/  IADD3 R107, P0, PT, R5, R107, RZ ;  /* 0x0000006b056b7210 */ /* 0x000fc80007f1e0ff */
[----:B------:R-:W-:-:S09]  /*5690*/  LEA.HI.X.SX32 R106, R4, R106, 0x1, P0 ;  /* 0x0000006a046a7211 */ /* 0x000fd200000f0eff */
.L_x_4381:
        /* <DEDUP_REMOVED lines=9> */
[----:B------:R-:W-:Y:S01]  /*5730*/  IMAD.X R11, R9, 0x1, R20, P0 ;  /* 0x00000001090b7824 */ /* 0x000fe200000e0614 */
[----:B------:R-:W-:Y:S02]  /*5740*/  ISETP.NE.AND P0, PT, R23, RZ, PT ;  /* 0x000000ff1700720c */ /* 0x000fe40003f05270 */
[----:B------:R-:W-:Y:S01]  /*5750*/  @!PT LDS RZ, [RZ] ;  /* 0x00000000fffff984 */ /* 0x000fe20000000800 */
[----:B------:R-:W-:Y:S01]  /*5760*/  @!PT LDS RZ, [RZ] ;  /* 0x00000000fffff984 */ /* 0x000fe20000000800 */
[----:B------:R-:W-:Y:S01]  /*5770*/  @!PT LDS RZ, [RZ] ;  /* 0x00000000fffff984 */ /* 0x000fe20000000800 */
[----:B------:R-:W-:Y:S02]  /*5780*/  LDGSTS.E.BYPASS.LTC128B.128 [R111+0x3000], desc[UR14][R4.64] ;  /* 0x03000000046f7fae */ /* 0x000fe4000b981a0e */
[----:B------:R-:W-:-:S02]  /*5790*/  SEL R22, R22, 0xffffffe0, !P0 ;  /* 0xffffffe016167807 */ /* 0x000fc40004000000 */
[----:B------:R1:W-:Y:S03]  /*57a0*/  LDGSTS.E.BYPASS.LTC128B.128 [R111+0x3800], desc[UR14][R6.64] ;  /* 0x03800000066f7fae */ /* 0x0003e6000b981a0e */
[--C-:B------:R-:W-:Y:S01]  /*57b0*/  IMAD.IADD R88, R101, 0x1, R22.reuse ;  /* 0x0000000165587824 */ /* 0x100fe200078e0216 */
[----:B------:R-:W-:Y:S01]  /*57c0*/  LDGSTS.E.BYPASS.LTC128B.128 [R111+0x4000], desc[UR14][R8.64] ;  /* 0x04000000086f7fae */ /* 0x000fe2000b981a0e */
[----:B------:R-:W-:-:S03]  /*57d0*/  IMAD.IADD R124, R100, 0x1, R22 ;  /* 0x00000001647c7824 */ /* 0x000fc600078e0216 */
[----:B------:R2:W-:Y:S04]  /*57e0*/  LDGSTS.E.BYPASS.LTC128B.128 [R111+0x4800], desc[UR14][R10.64] ;  /* 0x048000000a6f7fae */ /* 0x0005e8000b981a0e */
[----:B------:R-:W-:Y:S04]  /*57f0*/  LDSM.16.M88.4 R92, [R101] ;  /* 0x00000000655c783b */ /* 0x000fe80000000200 */
[----:B------:R-:W3:Y:S04]  /*5800*/  LDSM.16.M88.4 R40, [R100+0x1000] ;  /* 0x001000006428783b */ /* 0x000ee80000000200 */
[----:B------:R-:W4:Y:S04]  /*5810*/  LDSM.16.M88.4 R32, [R100+0x1400] ;  /* 0x001400006420783b */ /* 0x000f280000000200 */
[----:B------:R-:W5:Y:S04]  /*5820*/  LDSM.16.M88.4 R24, [R100+0x1800] ;  /* 0x001800006418783b */ /* 0x000f680000000200 */
[----:B------:R-:W-:Y:S04]  /*5830*/  LDSM.16.M88.4 R88, [R88] ;  /* 0x000000005858783b */ /* 0x000fe80000000200 */
[----:B-1----:R-:W1:Y:S04]  /*5840*/  LDSM.16.M88.4 R4, [R124+0x1000] ;  /* 0x001000007c04783b */ /* 0x002e680000000200 */
[----:B------:R-:W1:Y:S04]  /*5850*/  LDSM.16.M88.4 R16, [R100+0x1c00] ;  /* 0x001c00006410783b */ /* 0x000e680000000200 */
[----:B------:R-:W1:Y:S04]  /*5860*/  LDSM.16.M88.4 R56, [R124+0x1400] ;  /* 0x001400007c38783b */ /* 0x000e680000000200 */
[----:B------:R-:W1:Y:S04]  /*5870*/  LDSM.16.M88.4 R12, [R124+0x1800] ;  /* 0x001800007c0c783b */ /* 0x000e680000000200 */
[----:B------:R-:W1:Y:S04]  /*5880*/  LDSM.16.M88.4 R52, [R100+0x2800] ;  /* 0x002800006434783b */ /* 0x000e680000000200 */
[----:B--2---:R-:W2:Y:S01]  /*5890*/  LDSM.16.M88.4 R8, [R100+0x2000] ;  /* 0x002000006408783b */ /* 0x004ea20000000200 */
[C---:B---3--:R-:W-:Y:S03]  /*58a0*/  HMMA.16816.F32.BF16 R44, R92.reuse, R40, RZ ;  /* 0x000000285c2c723c */ /* 0x048fe600000418ff */
[----:B------:R-:W3:Y:S04]  /*58b0*/  LDSM.16.M88.4 R48, [R124+0x1c00] ;  /* 0x001c00007c30783b */ /* 0x000ee80000000200 */
[----:B------:R-:W3:Y:S01]  /*58c0*/  LDSM.16.M88.4 R96, [R100+0x2c00] ;  /* 0x002c00006460783b */ /* 0x000ee20000000200 */
[C---:B------:R-:W-:Y:S03]  /*58d0*/  HMMA.16816.F32.BF16 R40, R92.reuse, R42, RZ ;  /* 0x0000002a5c28723c */ /* 0x040fe600000418ff */
[----:B------:R-:W3:Y:S04]  /*58e0*/  LDSM.16.M88.4 R64, [R124+0x2800] ;  /* 0x002800007c40783b */ /* 0x000ee80000000200 */
[----:B------:R-:W-:Y:S01]  /*58f0*/  LDSM.16.M88.4 R60, [R100+0x2400] ;  /* 0x00240000643c783b */ /* 0x000fe20000000200 */
[C---:B----4-:R-:W-:Y:S03]  /*5900*/  HMMA.16816.F32.BF16 R36, R92.reuse, R32, RZ ;  /* 0x000000205c24723c */ /* 0x050fe600000418ff */
[----:B------:R-:W-:Y:S04]  /*5910*/  LDSM.16.M88.4 R120, [R124+0x2400] ;  /* 0x002400007c78783b */ /* 0x000fe80000000200 */
[----:B------:R-:W0:Y:S01]  /*5920*/  LDGDEPBAR ;  /* 0x00000000000079af */ /* 0x000e220000000000 */
[C---:B------:R-:W-:Y:S08]  /*5930*/  HMMA.16816.F32.BF16 R32, R92.reuse, R34, RZ ;  /* 0x000000225c20723c */ /* 0x040ff000000418ff */
[C---:B-----5:R-:W-:Y:S08]  /*5940*/  HMMA.16816.F32.BF16 R28, R92.reuse, R24, RZ ;  /* 0x000000185c1c723c */ /* 0x060ff000000418ff */
[----:B------:R-:W-:Y:S08]  /*5950*/  HMMA.16816.F32.BF16 R24, R92, R26, RZ ;  /* 0x0000001a5c18723c */ /* 0x000ff000000418ff */
[C---:B-1----:R-:W-:Y:S08]  /*5960*/  HMMA.16816.F32.BF16 R44, R88.reuse, R4, R44 ;  /* 0x00000004582c723c */ /* 0x042ff0000004182c */
[----:B------:R-:W-:Y:S01]  /*5970*/  HMMA.16816.F32.BF16 R40, R88, R6, R40 ;  /* 0x000000065828723c */ /* 0x000fe20000041828 */
[----:B------:R-:W1:Y:S07]  /*5980*/  LDSM.16.M88.4 R4, [R124+0x2000] ;  /* 0x002000007c04783b */ /* 0x000e6e0000000200 */
[----:B------:R-:W-:Y:S03]  /*5990*/  HMMA.16816.F32.BF16 R20, R92, R16, RZ ;  /* 0x000000105c14723c */ /* 0x000fe600000418ff */
[----:B------:R-:W-:Y:S01]  /*59a0*/  FMUL.FTZ R44, R44, UR10 ;  /* 0x0000000a2c2c7c20 */ /* 0x000fe20008410000 */
[----:B------:R-:W-:Y:S01]  /*59b0*/  FMUL.FTZ R46, R46, UR10 ;  /* 0x0000000a2e2e7c20 */ /* 0x000fe20008410000 */
[----:B------:R-:W-:-:S03]  /*59c0*/  FMUL.FTZ R47, R47, UR10 ;  /* 0x0000000a2f2f7c20 */ /* 0x000fc60008410000 */
[----:B------:R-:W-:Y:S03]  /*59d0*/  HMMA.16816.F32.BF16 R32, R88, R58, R32 ;  /* 0x0000003a5820723c */ /* 0x000fe60000041820 */
[----:B------:R-:W-:Y:S01]  /*59e0*/  FMUL.FTZ R42, R42, UR10 ;  /* 0x0000000a2a2a7c20 */ /* 0x000fe20008410000 */
[----:B------:R-:W-:Y:S01]  /*59f0*/  FMUL.FTZ R40, R40, UR10 ;  /* 0x0000000a28287c20 */ /* 0x000fe20008410000 */
[----:B------:R-:W-:-:S03]  /*5a00*/  FMUL.FTZ R43, R43, UR10 ;  /* 0x0000000a2b2b7c20 */ /* 0x000fc60008410000 */
[----:B------:R-:W-:Y:S03]  /*5a10*/  HMMA.16816.F32.BF16 R16, R92, R18, RZ ;  /* 0x000000125c10723c */ /* 0x000fe600000418ff */
[----:B------:R-:W-:Y:S05]  /*5a20*/  MUFU.TANH R43, R43 ;  /* 0x0000002b002b7308 */ /* 0x000fea0000002400 */
[----:B------:R-:W-:Y:S03]  /*5a30*/  HMMA.16816.F32.BF16 R28, R88, R12, R28 ;  /* 0x0000000c581c723c */ /* 0x000fe6000004181c */
[----:B------:R-:W-:Y:S01]  /*5a40*/  FMUL.FTZ R32, R32, UR10 ;  /* 0x0000000a20207c20 */ /* 0x000fe20008410000 */
[----:B------:R-:W-:Y:S01]  /*5a50*/  FMUL.FTZ R33, R33, UR10 ;  /* 0x0000000a21217c20 */ /* 0x000fe20008410000 */
[----:B------:R-:W-:Y:S01]  /*5a60*/  FMUL.FTZ R34, R34, UR10 ;  /* 0x0000000a22227c20 */ /* 0x000fe20008410000 */
[----:B------:R-:W-:-:S02]  /*5a70*/  FMUL.FTZ R35, R35, UR10 ;  /* 0x0000000a23237c20 */ /* 0x000fc40008410000 */
[C---:B------:R-:W-:Y:S01]  /*5a80*/  HMMA.16816.F32.BF16 R24, R88.reuse, R14, R24 ;  /* 0x0000000e5818723c */ /* 0x040fe20000041818 */
[----:B------:R-:W-:Y:S07]  /*5a90*/  MUFU.TANH R128, R34 ;  /* 0x0000002200807308 */ /* 0x000fee0000002400 */
[----:B------:R-:W-:Y:S03]  /*5aa0*/  HMMA.16816.F32.BF16 R36, R88, R56, R36 ;  /* 0x000000385824723c */ /* 0x000fe60000041824 */
[----:B------:R-:W-:Y:S01]  /*5ab0*/  FMUL.FTZ R28, R28, UR10 ;  /* 0x0000000a1c1c7c20 */ /* 0x000fe20008410000 */
[----:B------:R-:W-:Y:S01]  /*5ac0*/  FMUL.FTZ R30, R30, UR10 ;  /* 0x0000000a1e1e7c20 */ /* 0x000fe20008410000 */
[----:B------:R-:W-:-:S03]  /*5ad0*/  FMUL.FTZ R29, R29, UR10 ;  /* 0x0000000a1d1d7c20 */ /* 0x000fc60008410000 */
[C---:B------:R-:W-:Y:S01]  /*5ae0*/  HMMA.16816.F32.BF16 R56, R92.reuse, R52, RZ ;  /* 0x000000345c38723c */ /* 0x040fe200000418ff */
[----:B------:R4:W-:Y:S02]  /*5af0*/  MUFU.TANH R125, R30 ;  /* 0x0000001e007d7308 */ /* 0x0009e40000002400 */
        /* <DEDUP_REMOVED lines=8> */
[----:B------:R-:W-:-:S03]  /*5b80*/  FMUL.FTZ R37, R37, UR10 ;  /* 0x0000000a25257c20 */ /* 0x000fc60008410000 */
[----:B------:R-:W-:Y:S01]  /*5b90*/  HMMA.16816.F32.BF16 R8, R92, R10, RZ ;  /* 0x0000000a5c08723c */ /* 0x000fe200000418ff */
[----:B------:R-:W-:Y:S01]  /*5ba0*/  MUFU.TANH R127, R29 ;  /* 0x0000001d007f7308 */ /* 0x000fe20000002400 */
[----:B----4-:R-:W-:-:S06]  /*5bb0*/  FMUL.FTZ R30, R31, UR10 ;  /* 0x0000000a1f1e7c20 */ /* 0x010fcc0008410000 */
[C---:B---3--:R-:W-:Y:S01]  /*5bc0*/  HMMA.16816.F32.BF16 R20, R88.reuse, R48, R20 ;  /* 0x000000305814723c */ /* 0x048fe20000041814 */
        /* <DEDUP_REMOVED lines=13> */
[----:B------:R-:W-:-:S03]  /*5ca0*/  FMUL.FTZ R18, R18, UR10 ;  /* 0x0000000a12127c20 */ /* 0x000fc60008410000 */
[C---:B-1----:R-:W-:Y:S01]  /*5cb0*/  HMMA.16816.F32.BF16 R12, R88.reuse, R4, R12 ;  /* 0x00000004580c723c */ /* 0x042fe2000004180c */
        /* <DEDUP_REMOVED lines=8> */
[----:B------:R1:W-:Y:S02]  /*5d40*/  MUFU.TANH R65, R27 ;  /* 0x0000001b00417308 */ /* 0x0003e40000002400 */
[----:B------:R-:W-:Y:S01]  /*5d50*/  FMUL.FTZ R12, R12, UR10 ;  /* 0x0000000a0c0c7c20 */ /* 0x000fe20008410000 */
[----:B------:R-:W-:Y:S01]  /*5d60*/  FMUL.FTZ R13, R13, UR10 ;  /* 0x0000000a0d0d7c20 */ /* 0x000fe20008410000 */
[----:B------:R-:W-:Y:S01]  /*5d70*/  FMUL.FTZ R15, R15, UR10 ;  /* 0x0000000a0f0f7c20 */ /* 0x000fe20008410000 */
[----:B------:R-:W-:Y:S02]  /*5d80*/  FMUL.FTZ R14, R14, UR10 ;  /* 0x0000000a0e0e7c20 */ /* 0x000fe40008410000 */
[----:B------:R-:W-:Y:S01]  /*5d90*/  HMMA.16816.F32.BF16 R60, R92, R62, RZ ;  /* 0x0000003e5c3c723c */ /* 0x000fe200000418ff */
[----:B------:R2:W3:Y:S02]  /*5da0*/  MUFU.TANH R96, R44 ;  /* 0x0000002c00607308 */ /* 0x0004e40000002400 */
[----:B------:R-:W-:Y:S01]  /*5db0*/  FMUL.FTZ R8, R8, UR10 ;  /* 0x0000000a08087c20 */ /* 0x000fe20008410000 */
[----:B------:R-:W-:Y:S01]  /*5dc0*/  FMUL.FTZ R10, R10, UR10 ;  /* 0x0000000a0a0a7c20 */ /* 0x000fe20008410000 */
[----:B------:R-:W-:-:S03]  /*5dd0*/  FMUL.FTZ R9, R9, UR10 ;  /* 0x0000000a09097c20 */ /* 0x000fc60008410000 */
[----:B------:R-:W-:Y:S01]  /*5de0*/  HMMA.16816.F32.BF16 R52, R92, R54, RZ ;  /* 0x000000365c34723c */ /* 0x000fe200000418ff */
[----:B------:R4:W-:Y:S01]  /*5df0*/  MUFU.TANH R29, R20 ;  /* 0x00000014001d7308 */ /* 0x0009e20000002400 */
[----:B-1----:R-:W1:Y:S01]  /*5e00*/  LDSM.16.M88.4 R24, [R124+0x2c00] ;  /* 0x002c00007c18783b */ /* 0x002e620000000200 */
[----:B------:R-:W-:-:S05]  /*5e10*/  DEPBAR.LE SB0, 0x0 ;  /* 0x000080000000791a */ /* 0x000fca0000000000 */
[----:B------:R-:W-:Y:S01]  /*5e20*/  HMMA.16816.F32.BF16 R92, R92, R98, RZ ;  /* 0x000000625c5c723c */ /* 0x000fe200000418ff */
[----:B------:R-:W5:Y:S01]  /*5e30*/  MUFU.TANH R98, R46 ;  /* 0x0000002e00627308 */ /* 0x000f620000002400 */
[----:B--2---:R-:W-:-:S06]  /*5e40*/  FMUL.FTZ R44, R45, UR10 ;  /* 0x0000000a2d2c7c20 */ /* 0x004fcc0008410000 */
[----:B------:R-:W-:Y:S01]  /*5e50*/  HMMA.16816.F32.BF16 R60, R88, R122, R60 ;  /* 0x0000007a583c723c */ /* 0x000fe2000004183c */
[----:B------:R-:W-:Y:S01]  /*5e60*/  MUFU.TANH R122, R16 ;  /* 0x00000010007a7308 */ /* 0x000fe20000002400 */
[----:B----4-:R-:W-:-:S04]  /*5e70*/  IMAD R20, R3, 0x80, R116 ;  /* 0x0000008003147824 */ /* 0x010fc800078e0274 */
[----:B------:R-:W-:Y:S02]  /*5e80*/  VIADD R34, R20, 0xffffff19 ;  /* 0xffffff1914227836 */ /* 0x000fe40000000000 */
[C---:B------:R-:W-:Y:S01]  /*5e90*/  HMMA.16816.F32.BF16 R4, R88.reuse, R120, R4 ;  /* 0x000000785804723c */ /* 0x040fe20000041804 */
[----:B------:R2:W-:Y:S07]  /*5ea0*/  MUFU.TANH R46, R40 ;  /* 0x00000028002e7308 */ /* 0x0005ee0000002400 */
[----:B------:R-:W-:Y:S01]  /*5eb0*/  HMMA.16816.F32.BF16 R52, R88, R66, R52 ;  /* 0x000000425834723c */ /* 0x000fe20000041834 */
[----:B------:R4:W-:Y:S02]  /*5ec0*/  MUFU.TANH R16, R12 ;  /* 0x0000000c00107308 */ /* 0x0009e40000002400 */
[----:B------:R-:W-:Y:S01]  /*5ed0*/  FMUL.FTZ R60, R60, UR10 ;  /* 0x0000000a3c3c7c20 */ /* 0x000fe20008410000 */
[----:B------:R-:W-:-:S05]  /*5ee0*/  FMUL.FTZ R61, R61, UR10 ;  /* 0x0000000a3d3d7c20 */ /* 0x000fca0008410000 */
[----:B------:R-:W5:Y:S01]  /*5ef0*/  MUFU.TANH R44, R44 ;  /* 0x0000002c002c7308 */ /* 0x000f620000002400 */
[----:B--2---:R-:W-:Y:S01]  /*5f00*/  FMUL.FTZ R40, R41, UR10 ;  /* 0x0000000a29287c20 */ /* 0x004fe20008410000 */
[----:B-1----:R-:W-:Y:S01]  /*5f10*/  HMMA.16816.F32.BF16 R48, R88, R24, R48 ;  /* 0x000000185830723c */ /* 0x002fe20000041830 */
[----:B------:R-:W-:Y:S01]  /*5f20*/  FMUL.FTZ R7, R7, UR10 ;  /* 0x0000000a07077c20 */ /* 0x000fe20008410000 */
[----:B------:R-:W-:Y:S01]  /*5f30*/  FMUL.FTZ R5, R5, UR10 ;  /* 0x0000000a05057c20 */ /* 0x000fe20008410000 */
[----:B------:R-:W-:-:S03]  /*5f40*/  FMUL.FTZ R6, R6, UR10 ;  /* 0x0000000a06067c20 */ /* 0x000fc60008410000 */
[----:B------:R-:W1:Y:S01]  /*5f50*/  MUFU.TANH R64, R47 ;  /* 0x0000002f00407308 */ /* 0x000e620000002400 */
[----:B----4-:R-:W-:Y:S02]  /*5f60*/  VIADD R12, R20, 0xffffff00 ;  /* 0xffffff00140c7836 */ /* 0x010fe40000000000 */
[----:B------:R-:W-:Y:S01]  /*5f70*/  FMUL.FTZ R54, R54, UR10 ;  /* 0x0000000a36367c20 */ /* 0x000fe20008410000 */
[----:B------:R-:W-:Y:S01]  /*5f80*/  HMMA.16816.F32.BF16 R92, R88, R26, R92 ;  /* 0x0000001a585c723c */ /* 0x000fe2000004185c */
[----:B------:R-:W-:Y:S02]  /*5f90*/  VIADD R26, R20, 0xffffff59 ;  /* 0xffffff59141a7836 */ /* 0x000fe40000000000 */
[----:B------:R-:W-:Y:S01]  /*5fa0*/  FMUL.FTZ R53, R53, UR10 ;  /* 0x0000000a35357c20 */ /* 0x000fe20008410000 */
[C---:B------:R-:W-:Y:S01]  /*5fb0*/  ISETP.GE.AND P5, PT, R12.reuse, R115, PT ;  /* 0x000000730c00720c */ /* 0x040fe20003fa6270 */
[----:B------:R-:W-:Y:S01]  /*5fc0*/  FMUL.FTZ R55, R55, UR10 ;  /* 0x0000000a37377c20 */ /* 0x000fe20008410000 */
[----:B------:R-:W-:Y:S01]  /*5fd0*/  ISETP.GE.AND P4, PT, R12, R114, PT ;  /* 0x000000720c00720c */ /* 0x000fe20003f86270 */
[----:B------:R-:W2:Y:S01]  /*5fe0*/  MUFU.TANH R40, R40 ;  /* 0x0000002800287308 */ /* 0x000ea20000002400 */
[----:B------:R-:W-:-:S02]  /*5ff0*/  VIADD R12, R20, 0xffffff01 ;  /* 0xffffff01140c7836 */ /* 0x000fc40000000000 */
[----:B------:R-:W-:Y:S01]  /*6000*/  FMUL.FTZ R48, R48, UR10 ;  /* 0x0000000a30307c20 */ /* 0x000fe20008410000 */
[----:B------:R-:W-:Y:S02]  /*6010*/  FMUL.FTZ R27, R51, UR10 ;  /* 0x0000000a331b7c20 */ /* 0x000fe40008410000 */
[C---:B------:R-:W-:Y:S02]  /*6020*/  ISETP.GE.AND P2, PT, R12.reuse, R115, PT ;  /* 0x000000730c00720c */ /* 0x040fe40003f46270 */
[----:B------:R4:W2:Y:S01]  /*6030*/  MUFU.TANH R41, R36 ;  /* 0x0000002400297308 */ /* 0x0008a20000002400 */
[----:B------:R-:W-:Y:S01]  /*6040*/  ISETP.GE.AND P1, PT, R12, R114, PT ;  /* 0x000000720c00720c */ /* 0x000fe20003f26270 */
[----:B------:R-:W-:-:S05]  /*6050*/  VIADD R12, R20, 0xffffff08 ;  /* 0xffffff08140c7836 */ /* 0x000fca0000000000 */
[C---:B------:R-:W-:Y:S01]  /*6060*/  ISETP.GE.AND P0, PT, R12.reuse, R115, PT ;  /* 0x000000730c00720c */ /* 0x040fe20003f06270 */
[----:B------:R-:W-:Y:S01]  /*6070*/  MUFU.TANH R121, R21 ;  /* 0x0000001500797308 */ /* 0x000fe20000002400 */
[----:B------:R-:W-:Y:S01]  /*6080*/  ISETP.GE.AND P3, PT, R12, R114, PT ;  /* 0x000000720c00720c */ /* 0x000fe20003f66270 */
[----:B------:R-:W-:-:S06]  /*6090*/  VIADD R12, R20, 0xffffff18 ;  /* 0xffffff18140c7836 */ /* 0x000fcc0000000000 */
[----:B------:R3:W-:Y:S01]  /*60a0*/  MUFU.TANH R21, R8 ;  /* 0x0000000800157308 */ /* 0x0007e20000002400 */
[----:B----4-:R-:W-:-:S07]  /*60b0*/  FMUL.FTZ R36, R39, UR10 ;  /* 0x0000000a27247c20 */ /* 0x010fce0008410000 */
[----:B------:R4:W-:Y:S08]  /*60c0*/  MUFU.TANH R123, R17 ;  /* 0x00000011007b7308 */ /* 0x0009f00000002400 */
[----:B------:R-:W-:Y:S01]  /*60d0*/  MUFU.TANH R99, R22 ;  /* 0x0000001600637308 */ /* 0x000fe20000002400 */
[----:B---3--:R-:W-:-:S07]  /*60e0*/  VIADD R8, R20, 0xffffff09 ;  /* 0xffffff0914087836 */ /* 0x008fce0000000000 */
[----:B------:R3:W-:Y:S01]  /*60f0*/  MUFU.TANH R22, R15 ;  /* 0x0000000f00167308 */ /* 0x0007e20000002400 */
[----:B----4-:R-:W-:-:S07]  /*6100*/  FMUL.FTZ R17, R19, UR10 ;  /* 0x0000000a13117c20 */ /* 0x010fce0008410000 */
[----:B------:R5:W-:Y:S08]  /*6110*/  MUFU.TANH R19, R13 ;  /* 0x0000000d00137308 */ /* 0x000bf00000002400 */
[----:B------:R-:W4:Y:S01]  /*6120*/  MUFU.TANH R45, R37 ;  /* 0x00000025002d7308 */ /* 0x000f220000002400 */
[----:B---3--:R-:W-:Y:S02]  /*6130*/  FSEL R15, R96, -INF , !P5 ;  /* 0xff800000600f7808 */ /* 0x008fe40006800000 */
[----:B------:R-:W-:-:S05]  /*6140*/  ISETP.GE.AND P5, PT, R8, R115, PT ;  /* 0x000000730800720c */ /* 0x000fca0003fa6270 */
[----:B------:R-:W3:Y:S01]  /*6150*/  MUFU.TANH R36, R36 ;  /* 0x0000002400247308 */ /* 0x000ee20000002400 */
[----:B-----5:R-:W-:Y:S02]  /*6160*/  FSEL R13, R98, -INF , !P4 ;  /* 0xff800000620d7808 */ /* 0x020fe40006000000 */
[----:B------:R-:W-:Y:S01]  /*6170*/  ISETP.GE.AND P4, PT, R8, R114, PT ;  /* 0x000000720800720c */ /* 0x000fe20003f86270 */
[----:B------:R-:W-:-:S04]  /*6180*/  VIADD R8, R20, 0xffffff10 ;  /* 0xffffff1014087836 */ /* 0x000fc80000000000 */
[----:B------:R5:W-:Y:S08]  /*6190*/  MUFU.TANH R25, R10 ;  /* 0x0000000a00197308 */ /* 0x000bf00000002400 */
[----:B------:R-:W-:Y:S08]  /*61a0*/  MUFU.TANH R120, R23 ;  /* 0x0000001700787308 */ /* 0x000ff00000002400 */
[----:B------:R1:W-:Y:S01]  /*61b0*/  MUFU.TANH R24, R14 ;  /* 0x0000000e00187308 */ /* 0x0003e20000002400 */
[----:B-----5:R-:W-:-:S07]  /*61c0*/  VIADD R10, R20, 0xffffff11 ;  /* 0xffffff11140a7836 */ /* 0x020fce0000000000 */
[----:B------:R5:W-:Y:S08]  /*61d0*/  MUFU.TANH R23, R9 ;  /* 0x0000000900177308 */ /* 0x000bf00000002400 */
[----:B------:R2:W3:Y:S01]  /*61e0*/  MUFU.TANH R39, R33 ;  /* 0x0000002100277308 */ /* 0x0004e20000002400 */
[----:B-1----:R-:W-:Y:S02]  /*61f0*/  FSEL R14, R44, -INF , !P2 ;  /* 0xff8000002c0e7808 */ /* 0x002fe40005000000 */
[----:B------:R-:W-:-:S05]  /*6200*/  ISETP.GE.AND P2, PT, R8, R115, PT ;  /* 0x000000730800720c */ /* 0x000fca0003f46270 */
[----:B------:R-:W1:Y:S01]  /*6210*/  MUFU.TANH R47, R35 ;  /* 0x00000023002f7308 */ /* 0x000e620000002400 */
[----:B-----5:R-:W-:Y:S01]  /*6220*/  FSEL R9, R64, -INF , !P1 ;  /* 0xff80000040097808 */ /* 0x020fe20004800000 */
[----:B------:R-:W-:Y:S01]  /*6230*/  FMUL.FTZ R64, R4, UR10 ;  /* 0x0000000a04407c20 */ /* 0x000fe20008410000 */
[-C--:B------:R-:W-:Y:S02]  /*6240*/  ISETP.GE.AND P1, PT, R8, R114.reuse, PT ;  /* 0x000000720800720c */ /* 0x080fe40003f26270 */
[----:B------:R-:W-:Y:S02]  /*6250*/  FSEL R8, R97, -INF , !P3 ;  /* 0xff80000061087808 */ /* 0x000fe40005800000 */
[----:B------:R-:W-:Y:S01]  /*6260*/  ISETP.GE.AND P3, PT, R10, R114, PT ;  /* 0x000000720a00720c */ /* 0x000fe20003f66270 */
[----:B------:R-:W5:Y:S01]  /*6270*/  MUFU.TANH R30, R30 ;  /* 0x0000001e001e7308 */ /* 0x000f620000002400 */
[----:B--2---:R-:W-:Y:S01]  /*6280*/  FMUL.FTZ R33, R11, UR10 ;  /* 0x0000000a0b217c20 */ /* 0x004fe20008410000 */
[----:B------:R-:W-:-:S02]  /*6290*/  FSEL R11, R46, -INF , !P0 ;  /* 0xff8000002e0b7808 */ /* 0x000fc40004000000 */
[-C--:B------:R-:W-:Y:S02]  /*62a0*/  ISETP.GE.AND P0, PT, R10, R115.reuse, PT ;  /* 0x000000730a00720c */ /* 0x080fe40003f06270 */
[----:B------:R-:W-:Y:S01]  /*62b0*/  FSEL R10, R40, -INF , !P5 ;  /* 0xff800000280a7808 */ /* 0x000fe20006800000 */
[----:B------:R-:W-:Y:S01]  /*62c0*/  FMUL.FTZ R40, R63, UR10 ;  /* 0x0000000a3f287c20 */ /* 0x000fe20008410000 */
[----:B------:R-:W-:Y:S01]  /*62d0*/  FSEL R4, R43, -INF , !P4 ;  /* 0xff8000002b047808 */ /* 0x000fe20006000000 */
[----:B------:R2:W-:Y:S01]  /*62e0*/  MUFU.TANH R38, R7 ;  /* 0x0000000700267308 */ /* 0x0005e20000002400 */
[CC--:B------:R-:W-:Y:S02]  /*62f0*/  ISETP.GE.AND P5, PT, R12.reuse, R115.reuse, PT ;  /* 0x000000730c00720c */ /* 0x0c0fe40003fa6270 */
[----:B------:R-:W-:Y:S02]  /*6300*/  ISETP.GE.AND P4, PT, R12, R114, PT ;  /* 0x000000720c00720c */ /* 0x000fe40003f86270 */
[----:B------:R-:W-:Y:S01]  /*6310*/  FSEL R12, R41, -INF , !P2 ;  /* 0xff800000290c7808 */ /* 0x000fe20005000000 */
[----:B------:R-:W-:Y:S01]  /*6320*/  FMUL.FTZ R41, R62, UR10 ;  /* 0x0000000a3e297c20 */ /* 0x000fe20008410000 */
[----:B------:R-:W-:Y:S01]  /*6330*/  FSEL R129, R129, -INF , !P1 ;  /* 0xff80000081817808 */ /* 0x000fe20004800000 */
[----:B------:R-:W-:Y:S01]  /*6340*/  MUFU.TANH R17, R17 ;  /* 0x0000001100117308 */ /* 0x000fe20000002400 */
[----:B------:R-:W-:-:S02]  /*6350*/  ISETP.GE.AND P2, PT, R34, R115, PT ;  /* 0x000000732200720c */ /* 0x000fc40003f46270 */
[-C--:B------:R-:W-:Y:S01]  /*6360*/  ISETP.GE.AND P1, PT, R34, R114.reuse, PT ;  /* 0x000000722200720c */ /* 0x080fe20003f26270 */
[----:B------:R-:W-:Y:S01]  /*6370*/  VIADD R34, R20, 0xffffff20 ;  /* 0xffffff2014227836 */ /* 0x000fe20000000000 */
[----:B----4-:R-:W-:Y:S02]  /*6380*/  FSEL R45, R45, -INF , !P0 ;  /* 0xff8000002d2d7808 */ /* 0x010fe40004000000 */
[----:B---3--:R-:W-:Y:S01]  /*6390*/  FSEL R44, R36, -INF , !P3 ;  /* 0xff800000242c7808 */ /* 0x008fe20005800000 */
[----:B------:R-:W3:Y:S01]  /*63a0*/  MUFU.TANH R18, R18 ;  /* 0x0000001200127308 */ /* 0x000ee20000002400 */
[----:B------:R-:W-:Y:S01]  /*63b0*/  ISETP.GE.AND P0, PT, R34, R115, PT ;  /* 0x000000732200720c */ /* 0x000fe20003f06270 */
[----:B--2---:R-:W-:Y:S01]  /*63c0*/  VIADD R7, R20, 0xffffff28 ;  /* 0xffffff2814077836 */ /* 0x004fe20000000000 */
[----:B------:R-:W-:Y:S01]  /*63d0*/  ISETP.GE.AND P3, PT, R34, R114, PT ;  /* 0x000000722200720c */ /* 0x000fe20003f66270 */
[----:B------:R-:W-:Y:S01]  /*63e0*/  VIADD R34, R20, 0xffffff21 ;  /* 0xffffff2114227836 */ /* 0x000fe20000000000 */
[----:B------:R-:W-:-:S02]  /*63f0*/  FSEL R128, R128, -INF , !P4 ;  /* 0xff80000080807808 */ /* 0x000fc40006000000 */
[----:B------:R-:W-:Y:S01]  /*6400*/  FSEL R42, R42, -INF , !P5 ;  /* 0xff8000002a2a7808 */ /* 0x000fe20006800000 */
[----:B------:R-:W2:Y:S01]  /*6410*/  MUFU.TANH R33, R33 ;  /* 0x0000002100217308 */ /* 0x000ea20000002400 */
[-C--:B------:R-:W-:Y:S02]  /*6420*/  ISETP.GE.AND P4, PT, R34, R114.reuse, PT ;  /* 0x000000722200720c */ /* 0x080fe40003f86270 */
[----:B------:R-:W-:Y:S02]  /*6430*/  FSEL R39, R39, -INF , !P2 ;  /* 0xff80000027277808 */ /* 0x000fe40005000000 */
[----:B-1----:R-:W-:Y:S02]  /*6440*/  FSEL R47, R47, -INF , !P1 ;  /* 0xff8000002f2f7808 */ /* 0x002fe40004800000 */
[----:B-----5:R-:W-:Y:S01]  /*6450*/  FSEL R66, R30, -INF , !P4 ;  /* 0xff8000001e427808 */ /* 0x020fe20006000000 */
[----:B------:R-:W-:Y:S01]  /*6460*/  VIADD R30, R20, 0xffffff31 ;  /* 0xffffff31141e7836 */ /* 0x000fe20000000000 */
[-C--:B------:R-:W-:Y:S01]  /*6470*/  ISETP.GE.AND P5, PT, R34, R115.reuse, PT ;  /* 0x000000732200720c */ /* 0x080fe20003fa6270 */
[----:B------:R-:W-:Y:S01]  /*6480*/  VIADD R34, R20, 0xffffff29 ;  /* 0xffffff2914227836 */ /* 0x000fe20000000000 */
[C---:B------:R-:W-:Y:S01]  /*6490*/  ISETP.GE.AND P2, PT, R7.reuse, R115, PT ;  /* 0x000000730700720c */ /* 0x040fe20003f46270 */
[----:B------:R-:W1:Y:S01]  /*64a0*/  MUFU.TANH R5, R5 ;  /* 0x0000000500057308 */ /* 0x000e620000002400 */
[----:B------:R-:W-:-:S02]  /*64b0*/  ISETP.GE.AND P1, PT, R7, R114, PT ;  /* 0x000000720700720c */ /* 0x000fc40003f26270 */
[----:B------:R-:W-:Y:S02]  /*64c0*/  FSEL R126, R126, -INF , !P2 ;  /* 0xff8000007e7e7808 */ /* 0x000fe40005000000 */
[----:B------:R-:W-:Y:S01]  /*64d0*/  FSEL R124, R31, -INF , !P1 ;  /* 0xff8000001f7c7808 */ /* 0x000fe20004800000 */
[----:B------:R-:W-:Y:S01]  /*64e0*/  VIADD R31, R20, 0xffffff41 ;  /* 0xffffff41141f7836 */ /* 0x000fe20000000000 */
[----:B------:R-:W-:Y:S01]  /*64f0*/  FSEL R125, R125, -INF , !P3 ;  /* 0xff8000007d7d7808 */ /* 0x000fe20005800000 */
[----:B------:R4:W-:Y:S01]  /*6500*/  MUFU.TANH R7, R60 ;  /* 0x0000003c00077308 */ /* 0x0009e20000002400 */
[C---:B------:R-:W-:Y:S02]  /*6510*/  ISETP.GE.AND P2, PT, R30.reuse, R115, PT ;  /* 0x000000731e00720c */ /* 0x040fe40003f46270 */
[-C--:B------:R-:W-:Y:S01]  /*6520*/  ISETP.GE.AND P1, PT, R30, R114.reuse, PT ;  /* 0x000000721e00720c */ /* 0x080fe20003f26270 */
[----:B------:R-:W-:Y:S01]  /*6530*/  VIADD R30, R20, 0xffffff38 ;  /* 0xffffff38141e7836 */ /* 0x000fe20000000000 */
[----:B------:R-:W-:-:S02]  /*6540*/  ISETP.GE.AND P3, PT, R34, R114, PT ;  /* 0x000000722200720c */ /* 0x000fc40003f66270 */
[----:B------:R-:W-:Y:S01]  /*6550*/  FSEL R127, R127, -INF , !P5 ;  /* 0xff8000007f7f7808 */ /* 0x000fe20006800000 */
[----:B------:R-:W5:Y:S01]  /*6560*/  MUFU.TANH R6, R6 ;  /* 0x0000000600067308 */ /* 0x000f620000002400 */
[----:B------:R-:W-:Y:S02]  /*6570*/  FSEL R65, R65, -INF , !P3 ;  /* 0xff80000041417808 */ /* 0x000fe40005800000 */
[----:B------:R-:W-:Y:S02]  /*6580*/  ISETP.GE.AND P3, PT, R30, R114, PT ;  /* 0x000000721e00720c */ /* 0x000fe40003f66270 */
[----:B------:R-:W-:Y:S02]  /*6590*/  FSEL R121, R121, -INF , !P2 ;  /* 0xff80000079797808 */ /* 0x000fe40005000000 */
[----:B------:R-:W-:Y:S01]  /*65a0*/  FSEL R120, R120, -INF , !P1 ;  /* 0xff80000078787808 */ /* 0x000fe20004800000 */
[----:B------:R-:W5:Y:S01]  /*65b0*/  MUFU.TANH R41, R41 ;  /* 0x0000002900297308 */ /* 0x000f620000002400 */
[----:B----4-:R-:W-:Y:S01]  /*65c0*/  FSEL R60, R32, -INF , !P0 ;  /* 0xff800000203c7808 */ /* 0x010fe20004000000 */
[----:B------:R-:W-:Y:S01]  /*65d0*/  BAR.SYNC.DEFER_BLOCKING 0x0 ;  /* 0x0000000000007b1d */ /* 0x000fe20000010000 */
[-C--:B------:R-:W-:Y:S01]  /*65e0*/  ISETP.GE.AND P0, PT, R34, R115.reuse, PT ;  /* 0x000000732200720c */ /* 0x080fe20003f06270 */
[----:B------:R-:W-:Y:S01]  /*65f0*/  VIADD R34, R20, 0xffffff30 ;  /* 0xffffff3014227836 */ /* 0x000fe20000000000 */
[----:B---3--:R-:W-:Y:S01]  /*6600*/  FSEL R97, R18, -INF , !P3 ;  /* 0xff80000012617808 */ /* 0x008fe20005800000 */
[----:B------:R-:W-:Y:S01]  /*6610*/  VIADD R18, R20, 0xffffff48 ;  /* 0xffffff4814127836 */ /* 0x000fe20000000000 */
[----:B------:R-:W-:Y:S01]  /*6620*/  FSEL R67, R28, -INF , !P0 ;  /* 0xff8000001c437808 */ /* 0x000fe20004000000 */
[----:B------:R-:W3:Y:S01]  /*6630*/  MUFU.TANH R64, R64 ;  /* 0x0000004000407308 */ /* 0x000ee20000002400 */
[-C--:B------:R-:W-:Y:S01]  /*6640*/  ISETP.GE.AND P0, PT, R30, R115.reuse, PT ;  /* 0x000000731e00720c */ /* 0x080fe20003f06270 */
[----:B------:R-:W-:Y:S01]  /*6650*/  VIADD R30, R20, 0xffffff39 ;  /* 0xffffff39141e7836 */ /* 0x000fe20000000000 */
[----:B------:R-:W-:-:S02]  /*6660*/  ISETP.GE.AND P5, PT, R34, R115, PT ;  /* 0x000000732200720c */ /* 0x000fc40003fa6270 */
[-C--:B------:R-:W-:Y:S01]  /*6670*/  ISETP.GE.AND P4, PT, R34, R114.reuse, PT ;  /* 0x000000722200720c */ /* 0x080fe20003f86270 */
[----:B------:R-:W-:Y:S01]  /*6680*/  FMUL.FTZ R34, R52, UR10 ;  /* 0x0000000a34227c20 */ /* 0x000fe20008410000 */
[----:B------:R-:W-:Y:S01]  /*6690*/  FSEL R116, R29, -INF , !P5 ;  /* 0xff8000001d747808 */ /* 0x000fe20006800000 */
[----:B------:R-:W4:Y:S01]  /*66a0*/  MUFU.TANH R28, R56 ;  /* 0x00000038001c7308 */ /* 0x000f220000002400 */
[----:B------:R-:W-:Y:S02]  /*66b0*/  FSEL R99, R99, -INF , !P4 ;  /* 0xff80000063637808 */ /* 0x000fe40006000000 */
[CC--:B------:R-:W-:Y:S02]  /*66c0*/  ISETP.GE.AND P5, PT, R30.reuse, R115.reuse, PT ;  /* 0x000000731e00720c */ /* 0x0c0fe40003fa6270 */
[----:B------:R-:W-:Y:S01]  /*66d0*/  ISETP.GE.AND P4, PT, R30, R114, PT ;  /* 0x000000721e00720c */ /* 0x000fe20003f86270 */
[----:B------:R-:W-:Y:S01]  /*66e0*/  VIADD R30, R20, 0xffffff40 ;  /* 0xffffff40141e7836 */ /* 0x000fe20000000000 */
[----:B------:R-:W-:Y:S01]  /*66f0*/  FSEL R122, R122, -INF , !P0 ;  /* 0xff8000007a7a7808 */ /* 0x000fe20004000000 */
[----:B------:R-:W-:Y:S01]  /*6700*/  MUFU.TANH R32, R61 ;  /* 0x0000003d00207308 */ /* 0x000fe20000002400 */
[----:B------:R-:W-:Y:S01]  /*6710*/  FSEL R98, R17, -INF , !P4 ;  /* 0xff80000011627808 */ /* 0x000fe20006000000 */
[----:B------:R-:W-:Y:S01]  /*6720*/  VIADD R17, R20, 0xffffff49 ;  /* 0xffffff4914117836 */ /* 0x000fe20000000000 */
[----:B------:R-:W-:-:S02]  /*6730*/  ISETP.GE.AND P2, PT, R30, R115, PT ;  /* 0x000000731e00720c */ /* 0x000fc40003f46270 */
[-C--:B------:R-:W-:Y:S02]  /*6740*/  ISETP.GE.AND P1, PT, R30, R114.reuse, PT ;  /* 0x000000721e00720c */ /* 0x080fe40003f26270 */
[----:B------:R-:W-:Y:S01]  /*6750*/  FSEL R96, R16, -INF , !P2 ;  /* 0xff80000010607808 */ /* 0x000fe20005000000 */
[----:B------:R-:W4:Y:S01]  /*6760*/  MUFU.TANH R30, R58 ;  /* 0x0000003a001e7308 */ /* 0x000f220000002400 */
[----:B------:R-:W-:Y:S02]  /*6770*/  FSEL R46, R24, -INF , !P1 ;  /* 0xff800000182e7808 */ /* 0x000fe40004800000 */
[CC--:B------:R-:W-:Y:S02]  /*6780*/  ISETP.GE.AND P2, PT, R17.reuse, R115.reuse, PT ;  /* 0x000000731100720c */ /* 0x0c0fe40003f46270 */
[-C--:B------:R-:W-:Y:S01]  /*6790*/  ISETP.GE.AND P1, PT, R17, R114.reuse, PT ;  /* 0x000000721100720c */ /* 0x080fe20003f26270 */
[----:B------:R-:W-:Y:S01]  /*67a0*/  VIADD R17, R20, 0xffffff50 ;  /* 0xffffff5014117836 */ /* 0x000fe20000000000 */
[C---:B------:R-:W-:Y:S01]  /*67b0*/  ISETP.GE.AND P0, PT, R31.reuse, R115, PT ;  /* 0x000000731f00720c */ /* 0x040fe20003f06270 */
[----:B------:R-:W4:Y:S01]  /*67c0*/  MUFU.TANH R40, R40 ;  /* 0x0000002800287308 */ /* 0x000f220000002400 */
[----:B------:R-:W-:-:S02]  /*67d0*/  ISETP.GE.AND P3, PT, R31, R114, PT ;  /* 0x000000721f00720c */ /* 0x000fc40003f66270 */
[----:B------:R-:W-:Y:S02]  /*67e0*/  FSEL R62, R19, -INF , !P0 ;  /* 0xff800000133e7808 */ /* 0x000fe40004000000 */
[----:B------:R-:W-:Y:S02]  /*67f0*/  FSEL R16, R22, -INF , !P3 ;  /* 0xff80000016107808 */ /* 0x000fe40005800000 */
[----:B------:R-:W-:Y:S01]  /*6800*/  FSEL R123, R123, -INF , !P5 ;  /* 0xff8000007b7b7808 */ /* 0x000fe20006800000 */
[----:B------:R1:W4:Y:S01]  /*6810*/  MUFU.TANH R31, R59 ;  /* 0x0000003b001f7308 */ /* 0x0003220000002400 */
[CC--:B------:R-:W-:Y:S02]  /*6820*/  ISETP.GE.AND P0, PT, R17.reuse, R115.reuse, PT ;  /* 0x000000731100720c */ /* 0x0c0fe40003f06270 */
[----:B------:R-:W-:Y:S01]  /*6830*/  ISETP.GE.AND P3, PT, R17, R114, PT ;  /* 0x000000721100720c */ /* 0x000fe20003f66270 */
[----:B------:R-:W-:Y:S01]  /*6840*/  VIADD R17, R20, 0xffffff51 ;  /* 0xffffff5114117836 */ /* 0x000fe20000000000 */
[----:B------:R-:W-:-:S02]  /*6850*/  ISETP.GE.AND P5, PT, R18, R115, PT ;  /* 0x000000731200720c */ /* 0x000fc40003fa6270 */
[-C--:B------:R-:W-:Y:S01]  /*6860*/  ISETP.GE.AND P4, PT, R18, R114.reuse, PT ;  /* 0x000000721200720c */ /* 0x080fe20003f86270 */
[----:B------:R-:W4:Y:S01]  /*6870*/  MUFU.TANH R34, R34 ;  /* 0x0000002200227308 */ /* 0x000f220000002400 */
[----:B------:R-:W-:Y:S01]  /*6880*/  FSEL R52, R23, -INF , !P2 ;  /* 0xff80000017347808 */ /* 0x000fe20005000000 */
[----:B------:R-:W-:Y:S01]  /*6890*/  FMUL.FTZ R23, R49, UR10 ;  /* 0x0000000a31177c20 */ /* 0x000fe20008410000 */
[----:B------:R-:W-:Y:S01]  /*68a0*/  FSEL R18, R25, -INF , !P4 ;  /* 0xff80000019127808 */ /* 0x000fe20006000000 */
[----:B------:R-:W-:Y:S01]  /*68b0*/  VIADD R25, R20, 0xffffff60 ;  /* 0xffffff6014197836 */ /* 0x000fe20000000000 */
[----:B------:R-:W-:Y:S02]  /*68c0*/  ISETP.GE.AND P4, PT, R17, R114, PT ;  /* 0x000000721100720c */ /* 0x000fe40003f86270 */
[----:B--2---:R-:W-:Y:S01]  /*68d0*/  FSEL R19, R33, -INF , !P1 ;  /* 0xff80000021137808 */ /* 0x004fe20004800000 */
[----:B------:R-:W2:Y:S01]  /*68e0*/  MUFU.TANH R22, R54 ;  /* 0x0000003600167308 */ /* 0x000ea20000002400 */
[----:B-1----:R-:W-:-:S02]  /*68f0*/  FSEL R59, R21, -INF , !P5 ;  /* 0xff800000153b7808 */ /* 0x002fc40006800000 */
[-C--:B------:R-:W-:Y:S01]  /*6900*/  ISETP.GE.AND P5, PT, R17, R115.reuse, PT ;  /* 0x000000731100720c */ /* 0x080fe20003fa6270 */
[----:B------:R-:W-:Y:S01]  /*6910*/  VIADD R17, R20, 0xffffff58 ;  /* 0xffffff5814117836 */ /* 0x000fe20000000000 */
[----:B------:R-:W-:Y:S02]  /*6920*/  FSEL R38, R38, -INF , !P4 ;  /* 0xff80000026267808 */ /* 0x000fe40006000000 */
[----:B------:R-:W-:Y:S01]  /*6930*/  FSEL R63, R5, -INF , !P5 ;  /* 0xff800000053f7808 */ /* 0x000fe20006800000 */
[----:B------:R-:W1:Y:S01]  /*6940*/  MUFU.TANH R29, R57 ;  /* 0x00000039001d7308 */ /* 0x000e620000002400 */
[C---:B------:R-:W-:Y:S01]  /*6950*/  ISETP.GE.AND P2, PT, R17.reuse, R115, PT ;  /* 0x000000731100720c */ /* 0x040fe20003f46270 */
[----:B------:R-:W-:Y:S01]  /*6960*/  VIADD R5, R20, 0xffffff61 ;  /* 0xffffff6114057836 */ /* 0x000fe20000000000 */
[----:B------:R-:W-:Y:S02]  /*6970*/  ISETP.GE.AND P1, PT, R17, R114, PT ;  /* 0x000000721100720c */ /* 0x000fe40003f26270 */
[----:B-----5:R-:W-:Y:S01]  /*6980*/  FSEL R17, R6, -INF , !P3 ;  /* 0xff80000006117808 */ /* 0x020fe20005800000 */
[C---:B------:R-:W-:Y:S01]  /*6990*/  VIADD R6, R20.reuse, 0xffffff69 ;  /* 0xffffff6914067836 */ /* 0x040fe20000000000 */
[----:B------:R-:W-:Y:S01]  /*69a0*/  FSEL R89, R7, -INF , !P2 ;  /* 0xff80000007597808 */ /* 0x000fe20005000000 */
[----:B------:R-:W5:Y:S01]  /*69b0*/  MUFU.TANH R23, R23 ;  /* 0x0000001700177308 */ /* 0x000f620000002400 */
[----:B------:R-:W-:Y:S01]  /*69c0*/  FSEL R41, R41, -INF , !P1 ;  /* 0xff80000029297808 */ /* 0x000fe20004800000 */
[----:B------:R-:W-:Y:S01]  /*69d0*/  VIADD R7, R20, 0xffffff70 ;  /* 0xffffff7014077836 */ /* 0x000fe20000000000 */
[----:B---3--:R-:W-:-:S02]  /*69e0*/  FSEL R64, R64, -INF , !P0 ;  /* 0xff80000040407808 */ /* 0x008fc40004000000 */
[CC--:B------:R-:W-:Y:S02]  /*69f0*/  ISETP.GE.AND P5, PT, R25.reuse, R115.reuse, PT ;  /* 0x000000731900720c */ /* 0x0c0fe40003fa6270 */
[-C--:B------:R-:W-:Y:S01]  /*6a00*/  ISETP.GE.AND P4, PT, R25, R114.reuse, PT ;  /* 0x000000721900720c */ /* 0x080fe20003f86270 */
[----:B------:R-:W3:Y:S01]  /*6a10*/  MUFU.TANH R24, R53 ;  /* 0x0000003500187308 */ /* 0x000ee20000002400 */
[CC--:B------:R-:W-:Y:S01]  /*6a20*/  ISETP.GE.AND P2, PT, R5.reuse, R115.reuse, PT ;  /* 0x000000730500720c */ /* 0x0c0fe20003f46270 */
[----:B------:R-:W-:Y:S01]  /*6a30*/  FMUL.FTZ R25, R94, UR10 ;  /* 0x0000000a5e197c20 */ /* 0x000fe20008410000 */
[-C--:B------:R-:W-:Y:S01]  /*6a40*/  ISETP.GE.AND P1, PT, R5, R114.reuse, PT ;  /* 0x000000720500720c */ /* 0x080fe20003f26270 */
[----:B------:R-:W-:Y:S01]  /*6a50*/  VIADD R5, R20, 0xffffff68 ;  /* 0xffffff6814057836 */ /* 0x000fe20000000000 */
[C---:B------:R-:W-:Y:S02]  /*6a60*/  ISETP.GE.AND P0, PT, R26.reuse, R115, PT ;  /* 0x000000731a00720c */ /* 0x040fe40003f06270 */
[----:B------:R-:W-:Y:S01]  /*6a70*/  ISETP.GE.AND P3, PT, R26, R114, PT ;  /* 0x000000721a00720c */ /* 0x000fe20003f66270 */
[----:B------:R-:W-:Y:S01]  /*6a80*/  FMUL.FTZ R26, R50, UR10 ;  /* 0x0000000a321a7c20 */ /* 0x000fe20008410000 */
[----:B----4-:R-:W-:Y:S01]  /*6a90*/  FSEL R90, R28, -INF , !P5 ;  /* 0xff8000001c5a7808 */ /* 0x010fe20006800000 */
[----:B------:R-:W-:Y:S01]  /*6aa0*/  FMUL.FTZ R28, R93, UR10 ;  /* 0x0000000a5d1c7c20 */ /* 0x000fe20008410000 */
[----:B------:R-:W-:Y:S01]  /*6ab0*/  FSEL R33, R30, -INF , !P4 ;  /* 0xff8000001e217808 */ /* 0x000fe20006000000 */
[----:B------:R3:W4:Y:S01]  /*6ac0*/  MUFU.TANH R21, R55 ;  /* 0x0000003700157308 */ /* 0x0007220000002400 */
[----:B------:R-:W-:-:S02]  /*6ad0*/  FSEL R88, R32, -INF , !P0 ;  /* 0xff80000020587808 */ /* 0x000fc40004000000 */
[----:B------:R-:W-:Y:S02]  /*6ae0*/  FSEL R40, R40, -INF , !P3 ;  /* 0xff80000028287808 */ /* 0x000fe40005800000 */
[CC--:B------:R-:W-:Y:S02]  /*6af0*/  ISETP.GE.AND P5, PT, R6.reuse, R115.reuse, PT ;  /* 0x000000730600720c */ /* 0x0c0fe40003fa6270 */
[-C--:B------:R-:W-:Y:S01]  /*6b00*/  ISETP.GE.AND P4, PT, R6, R114.reuse, PT ;  /* 0x000000720600720c */ /* 0x080fe20003f86270 */
[----:B------:R-:W-:Y:S01]  /*6b10*/  VIADD R6, R20, 0xffffff71 ;  /* 0xffffff7114067836 */ /* 0x000fe20000000000 */
[C---:B------:R-:W-:Y:S01]  /*6b20*/  ISETP.GE.AND P0, PT, R5.reuse, R115, PT ;  /* 0x000000730500720c */ /* 0x040fe20003f06270 */
[----:B------:R-:W4:Y:S01]  /*6b30*/  MUFU.TANH R53, R48 ;  /* 0x0000003000357308 */ /* 0x000f220000002400 */
[----:B------:R-:W-:Y:S01]  /*6b40*/  ISETP.GE.AND P3, PT, R5, R114, PT ;  /* 0x000000720500720c */ /* 0x000fe20003f66270 */
[----:B------:R-:W-:Y:S01]  /*6b50*/  FMUL.FTZ R5, R92, UR10 ;  /* 0x0000000a5c057c20 */ /* 0x000fe20008410000 */
[----:B------:R-:W-:-:S02]  /*6b60*/  FSEL R32, R31, -INF , !P1 ;  /* 0xff8000001f207808 */ /* 0x000fc40004800000 */
[----:B------:R-:W-:Y:S02]  /*6b70*/  FSEL R91, R34, -INF , !P0 ;  /* 0xff800000225b7808 */ /* 0x000fe40004000000 */
[----:B--2---:R-:W-:Y:S01]  /*6b80*/  FSEL R31, R22, -INF , !P3 ;  /* 0xff800000161f7808 */ /* 0x004fe20005800000 */
[----:B------:R-:W2:Y:S01]  /*6b90*/  MUFU.TANH R26, R26 ;  /* 0x0000001a001a7308 */ /* 0x000ea20000002400 */
[-C--:B------:R-:W-:Y:S01]  /*6ba0*/  ISETP.GE.AND P0, PT, R6, R115.reuse, PT ;  /* 0x000000730600720c */ /* 0x080fe20003f06270 */
[----:B------:R-:W-:Y:S01]  /*6bb0*/  VIADD R22, R20, 0xffffff78 ;  /* 0xffffff7814167836 */ /* 0x000fe20000000000 */
[-C--:B------:R-:W-:Y:S01]  /*6bc0*/  ISETP.GE.AND P3, PT, R6, R114.reuse, PT ;  /* 0x000000720600720c */ /* 0x080fe20003f66270 */
[----:B------:R-:W-:Y:S01]  /*6bd0*/  FMUL.FTZ R6, R95, UR10 ;  /* 0x0000000a5f067c20 */ /* 0x000fe20008410000 */
[----:B-1----:R-:W-:Y:S02]  /*6be0*/  FSEL R92, R29, -INF , !P2 ;  /* 0xff8000001d5c7808 */ /* 0x002fe40005000000 */
[C---:B------:R-:W-:Y:S01]  /*6bf0*/  ISETP.GE.AND P2, PT, R7.reuse, R115, PT ;  /* 0x000000730700720c */ /* 0x040fe20003f46270 */
[----:B------:R-:W1:Y:S01]  /*6c00*/  MUFU.TANH R27, R27 ;  /* 0x0000001b001b7308 */ /* 0x000e620000002400 */
[----:B------:R-:W-:Y:S01]  /*6c10*/  ISETP.GE.AND P1, PT, R7, R114, PT ;  /* 0x000000720700720c */ /* 0x000fe20003f26270 */
[----:B------:R-:W-:Y:S01]  /*6c20*/  VIADD R7, R20, 0xffffff79 ;  /* 0xffffff7914077836 */ /* 0x000fe20000000000 */
[----:B-----5:R-:W-:Y:S01]  /*6c30*/  FSEL R51, R23, -INF , !P0 ;  /* 0xff80000017337808 */ /* 0x020fe20004000000 */
[----:B------:R-:W-:Y:S01]  /*6c40*/  VIADD R20, R3, 0xfffffffe ;  /* 0xfffffffe03147836 */ /* 0x000fe20000000000 */
[----:B---3--:R-:W-:-:S02]  /*6c50*/  FSEL R55, R24, -INF , !P5 ;  /* 0xff80000018377808 */ /* 0x008fc40006800000 */
[----:B----4-:R-:W-:Y:S01]  /*6c60*/  FSEL R30, R21, -INF , !P4 ;  /* 0xff800000151e7808 */ /* 0x010fe20006000000 */
[----:B------:R-:W3:Y:S01]  /*6c70*/  MUFU.TANH R5, R5 ;  /* 0x0000000500057308 */ /* 0x000ee20000002400 */
[----:B------:R-:W-:Y:S02]  /*6c80*/  ISETP.GT.AND P0, PT, R20, R103, PT ;  /* 0x000000671400720c */ /* 0x000fe40003f04270 */
[----:B------:R-:W-:Y:S02]  /*6c90*/  FSEL R53, R53, -INF , !P2 ;  /* 0xff80000035357808 */ /* 0x000fe40005000000 */
[----:B--2---:R-:W-:Y:S02]  /*6ca0*/  FSEL R26, R26, -INF , !P1 ;  /* 0xff8000001a1a7808 */ /* 0x004fe40004800000 */
[-C--:B------:R-:W-:Y:S01]  /*6cb0*/  ISETP.GE.AND P5, PT, R22, R115.reuse, PT ;  /* 0x000000731600720c */ /* 0x080fe20003fa6270 */
[----:B------:R-:W2:Y:S01]  /*6cc0*/  MUFU.TANH R28, R28 ;  /* 0x0000001c001c7308 */ /* 0x000ea20000002400 */
[----:B------:R-:W-:-:S02]  /*6cd0*/  ISETP.GE.AND P4, PT, R7, R115, PT ;  /* 0x000000730700720c */ /* 0x000fc40003f86270 */
[-C--:B------:R-:W-:Y:S02]  /*6ce0*/  ISETP.GE.AND P2, PT, R22, R114.reuse, PT ;  /* 0x000000721600720c */ /* 0x080fe40003f46270 */
[----:B------:R-:W-:Y:S02]  /*6cf0*/  ISETP.GE.AND P1, PT, R7, R114, PT ;  /* 0x000000720700720c */ /* 0x000fe40003f26270 */
[----:B-1----:R-:W-:Y:S01]  /*6d00*/  FSEL R27, R27, -INF , !P3 ;  /* 0xff8000001b1b7808 */ /* 0x002fe20005800000 */
[----:B------:R-:W1:Y:S01]  /*6d10*/  MUFU.TANH R25, R25 ;  /* 0x0000001900197308 */ /* 0x000e620000002400 */
[----:B---3--:R-:W-:-:S07]  /*6d20*/  FSEL R34, R5, -INF , !P5 ;  /* 0xff80000005227808 */ /* 0x008fce0006800000 */
[----:B------:R-:W3:Y:S01]  /*6d30*/  MUFU.TANH R6, R6 ;  /* 0x0000000600067308 */ /* 0x000ee20000002400 */
[----:B--2---:R-:W-:Y:S02]  /*6d40*/  FSEL R28, R28, -INF , !P4 ;  /* 0xff8000001c1c7808 */ /* 0x004fe40006000000 */
[----:B-1----:R-:W-:Y:S02]  /*6d50*/  FSEL R25, R25, -INF , !P2 ;  /* 0xff80000019197808 */ /* 0x002fe40005000000 */
[----:B---3--:R-:W-:Y:S01]  /*6d60*/  FSEL R23, R6, -INF , !P1 ;  /* 0xff80000006177808 */ /* 0x008fe20004800000 */
[----:B------:R-:W-:Y:S06]  /*6d70*/  @!P0 BRA `(.L_x_4382) ;  /* 0x0000000400688947 */ /* 0x000fec0003800000 */
[----:B------:R-:W-:Y:S05]  /*6d80*/  BRA.U !UP1, `(.L_x_4383) ;  /* 0x0000000509007547 */ /* 0x000fea000b800000 */
[----:B------:R-:W1:Y:S01]  /*6d90*/  LDC R6, c[0x0][0x4f0] ;  /* 0x00013c00ff067b82 */ /* 0x000e620000000800 */
[----:B------:R-:W-:Y:S01]  /*6da0*/  IADD3 R37, PT, PT, R3, -0x1, RZ ;  /* 0xffffffff03257810 */ /* 0x000fe20007ffe0ff */
[----:B------:R-:W2:Y:S04]  /*6db0*/  LDCU.64 UR6, c[0x0][0x3a0] ;  /* 0x00007400ff0677ac */ /* 0x000ea80008000a00 */
[----:B------:R-:W-:-:S04]  /*6dc0*/  IMAD.SHL.U32 R37, R37, 0x80, RZ ;  /* 0x0000008025257824 */ /* 0x000fc800078e00ff */
        /* <DEDUP_REMOVED lines=60> */
.L_x_4383:
[----:B------:R-:W-:Y:S01]  /*7190*/  UMOV UR6, URZ ;  /* 0x000000ff00067c82 */ /* 0x000fe20008000000 */
[----:B------:R-:W-:Y:S01]  /*71a0*/  IMAD.SHL.U32 R5, R84, 0x80, RZ ;  /* 0x0000008054057824 */ /* 0x000fe200078e00ff */
[----:B------:R-:W-:-:S05]  /*71b0*/  IADD3 R6, P0, PT, RZ, -UR6, RZ ;  /* 0x80000006ff067c10 */ /* 0x000fca000ff1e0ff */
[----:B------:R-:W-:-:S05]  /*71c0*/  IMAD.X R5, RZ, RZ, ~R5, P0 ;  /* 0x000000ffff057224 */ /* 0x000fca00000e0e05 */
[----:B------:R-:W-:-:S04]  /*71d0*/  SHF.R.S64 R6, R6, 0x1f, R5 ;  /* 0x0000001f06067819 */ /* 0x000fc80000001005 */
[----:B------:R-:W-:-:S04]  /*71e0*/  IADD3 R105, P0, PT, R6, R105, RZ ;  /* 0x0000006906697210 */ /* 0x000fc80007f1e0ff */
[----:B------:R-:W-:-:S09]  /*71f0*/  LEA.HI.X.SX32 R104, R5, R104, 0x1, P0 ;  /* 0x0000006805687211 */ /* 0x000fd200000f0eff */
.L_x_4384:
        /* <DEDUP_REMOVED lines=18> */
.L_x_4382:
[----:B------:R-:W-:Y:S02]  /*7320*/  FMNMX3.FTZ R21, R2, R15, R14, !PT ;  /* 0x0000000f02157276 */ /* 0x000fe4000781000e */
[----:B-1----:R-:W-:Y:S02]  /*7330*/  FMNMX3.FTZ R7, R0, R13, R9, !PT ;  /* 0x0000000d00077276 */ /* 0x002fe40007810009 */
        /* <DEDUP_REMOVED lines=39> */
[C---:B------:R-:W-:Y:S02]  /*75b0*/  FSETP.NEU.FTZ.AND P1, PT, R22.reuse, -INF , PT ;  /* 0xff8000001600780b */ /* 0x040fe40003f3d000 */
[C---:B------:R-:W-:Y:S01]  /*75c0*/  FSETP.NEU.FTZ.AND P0, PT, R21.reuse, -INF , PT ;  /* 0xff8000001500780b */ /* 0x040fe20003f1d000 */
[----:B------:R-:W-:Y:S01]  /*75d0*/  FMUL.FTZ R24, R21, UR4 ;  /* 0x0000000415187c20 */ /* 0x000fe20008410000 */
[----:B------:R-:W-:Y:S02]  /*75e0*/  FSEL R29, R29, RZ, P1 ;  /* 0x000000ff1d1d7208 */ /* 0x000fe40000800000 */
[----:B------:R-:W-:Y:S02]  /*75f0*/  FSEL R115, R22, RZ, P1 ;  /* 0x000000ff16737208 */ /* 0x000fe40000800000 */
[----:B------:R-:W-:Y:S01]  /*7600*/  FSEL R24, R24, RZ, P0 ;  /* 0x000000ff18187208 */ /* 0x000fe20000000000 */
[--C-:B------:R-:W-:Y:S01]  /*7610*/  FFMA.FTZ R36, R11, UR4, -R29.reuse ;  /* 0x000000040b247c23 */ /* 0x100fe2000801081d */
[----:B------:R-:W-:Y:S01]  /*7620*/  FFMA.FTZ R35, R10, UR4, -R29 ;  /* 0x000000040a237c23 */ /* 0x000fe2000801081d */
[----:B------:R-:W-:Y:S01]  /*7630*/  FADD.FTZ R115, R2, -R115 ;  /* 0x8000007302737221 */ /* 0x000fe20000010000 */
[----:B------:R-:W-:Y:S01]  /*7640*/  FSEL R2, R21, RZ, P0 ;  /* 0x000000ff15027208 */ /* 0x000fe20000000000 */
[--C-:B------:R-:W-:Y:S01]  /*7650*/  FFMA.FTZ R43, R9, UR4, -R24.reuse ;  /* 0x00000004092b7c23 */ /* 0x100fe20008010818 */
[----:B------:R-:W-:Y:S01]  /*7660*/  FFMA.FTZ R37, R8, UR4, -R24 ;  /* 0x0000000408257c23 */ /* 0x000fe20008010818 */
[--C-:B------:R-:W-:Y:S01]  /*7670*/  FFMA.FTZ R114, R15, UR4, -R29.reuse ;  /* 0x000000040f727c23 */ /* 0x100fe2000801081d */
[----:B------:R-:W1:Y:S01]  /*7680*/  LDSM.16.MT88.4 R8, [R87+0x3000] ;  /* 0x003000005708783b */ /* 0x000e620000004200 */
[----:B------:R-:W-:Y:S01]  /*7690*/  FADD.FTZ R0, R0, -R2 ;  /* 0x8000000200007221 */ /* 0x000fe20000010000 */
        /* <DEDUP_REMOVED lines=57> */
[----:B------:R-:W-:Y:S01]  /*7a30*/  FFMA.FTZ R25, R25, UR4, -R24 ;  /* 0x0000000419197c23 */ /* 0x000fe20008010818 */
[----:B------:R-:W-:-:S03]  /*7a40*/  ISETP.GT.AND P0, PT, R20, R103, PT ;  /* 0x000000671400720c */ /* 0x000fc60003f04270 */
[----:B------:R-:W3:Y:S01]  /*7a50*/  MUFU.EX2 R115, R115 ;  /* 0x0000007300737308 */ /* 0x000ee20000000800 */
[----:B--2---:R-:W-:-:S07]  /*7a60*/  F2FP.BF16.F32.PACK_AB R5, R43, R56 ;  /* 0x000000382b05723e */ /* 0x004fce00000010ff */
[----:B------:R2:W4:Y:S02]  /*7a70*/  MUFU.EX2 R61, R0 ;  /* 0x00000000003d7308 */ /* 0x0005240000000800 */
[----:B------:R-:W-:-:S06]  /*7a80*/  @P0 IADD3 R3, PT, PT, R3, -0x3, RZ ;  /* 0xfffffffd03030810 */ /* 0x000fcc0007ffe0ff */
[----:B------:R-:W5:Y:S01]  /*7a90*/  MUFU.EX2 R2, R2 ;  /* 0x0000000200027308 */ /* 0x000f620000000800 */
[-C--:B---3--:R-:W-:Y:S01]  /*7aa0*/  FMUL.FTZ R80, R80, R115.reuse ;  /* 0x0000007350507220 */ /* 0x088fe20000410000 */
[-C--:B------:R-:W-:Y:S01]  /*7ab0*/  FMUL.FTZ R81, R81, R115.reuse ;  /* 0x0000007351517220 */ /* 0x080fe20000410000 */
[-C--:B------:R-:W-:Y:S01]  /*7ac0*/  FMUL.FTZ R76, R76, R115.reuse ;  /* 0x000000734c4c7220 */ /* 0x080fe20000410000 */
[-C--:B------:R-:W-:Y:S01]  /*7ad0*/  FMUL.FTZ R77, R77, R115.reuse ;  /* 0x000000734d4d7220 */ /* 0x080fe20000410000 */
[-C--:B------:R-:W-:Y:S01]  /*7ae0*/  FMUL.FTZ R72, R72, R115.reuse ;  /* 0x0000007348487220 */ /* 0x080fe20000410000 */
[-C--:B------:R-:W-:Y:S01]  /*7af0*/  FMUL.FTZ R73, R73, R115.reuse ;  /* 0x0000007349497220 */ /* 0x080fe20000410000 */
[----:B------:R-:W-:Y:S01]  /*7b00*/  FMUL.FTZ R68, R68, R115 ;  /* 0x0000007344447220 */ /* 0x000fe20000410000 */
[----:B------:R-:W3:Y:S01]  /*7b10*/  MUFU.EX2 R49, R49 ;  /* 0x0000003100317308 */ /* 0x000ee20000000800 */
[----:B--2---:R-:W-:Y:S01]  /*7b20*/  IADD3 R0, PT, PT, R87, 0x3020, RZ ;  /* 0x0000302057007810 */ /* 0x004fe20007ffe0ff */
[-C--:B----4-:R-:W-:Y:S01]  /*7b30*/  FMUL.FTZ R82, R82, R61.reuse ;  /* 0x0000003d52527220 */ /* 0x090fe20000410000 */
[----:B------:R-:W-:Y:S01]  /*7b40*/  @P6 IADD3 R0, PT, PT, R117, -0x20, RZ ;  /* 0xffffffe075006810 */ /* 0x000fe20007ffe0ff */
[-C--:B------:R-:W-:Y:S01]  /*7b50*/  FMUL.FTZ R83, R83, R61.reuse ;  /* 0x0000003d53537220 */ /* 0x080fe20000410000 */
[-C--:B------:R-:W-:Y:S01]  /*7b60*/  FMUL.FTZ R78, R78, R61.reuse ;  /* 0x0000003d4e4e7220 */ /* 0x080fe20000410000 */
[-C--:B------:R-:W-:Y:S01]  /*7b70*/  FMUL.FTZ R79, R79, R61.reuse ;  /* 0x0000003d4f4f7220 */ /* 0x080fe20000410000 */
[----:B------:R-:W-:Y:S01]  /*7b80*/  FMUL.FTZ R74, R74, R61 ;  /* 0x0000003d4a4a7220 */ /* 0x000fe20000410000 */
[----:B------:R-:W2:Y:S01]  /*7b90*/  LDSM.16.MT88.4 R12, [R0] ;  /* 0x00000000000c783b */ /* 0x000ea20000004200 */
[----:B-----5:R-:W-:Y:S01]  /*7ba0*/  F2FP.BF16.F32.PACK_AB R7, R2, R37 ;  /* 0x000000250207723e */ /* 0x020fe200000010ff */
[----:B------:R-:W4:Y:S01]  /*7bb0*/  MUFU.EX2 R45, R45 ;  /* 0x0000002d002d7308 */ /* 0x000f220000000800 */
[----:B------:R-:W-:Y:S01]  /*7bc0*/  FMUL.FTZ R75, R75, R61 ;  /* 0x0000003d4b4b7220 */ /* 0x000fe20000410000 */
[----:B------:R-:W-:Y:S01]  /*7bd0*/  FMUL.FTZ R69, R69, R115 ;  /* 0x0000007345457220 */ /* 0x000fe20000410000 */
[-C--:B------:R-:W-:Y:S01]  /*7be0*/  FMUL.FTZ R70, R70, R61.reuse ;  /* 0x0000003d46467220 */ /* 0x080fe20000410000 */
[----:B------:R-:W-:Y:S01]  /*7bf0*/  FMUL.FTZ R71, R71, R61 ;  /* 0x0000003d47477220 */ /* 0x000fe20000410000 */
[----:B------:R-:W-:Y:S01]  /*7c00*/  FFMA.FTZ R122, R119, R115, R114 ;  /* 0x00000073777a7223 */ /* 0x000fe20000010072 */
[C---:B-1----:R-:W-:Y:S01]  /*7c10*/  HMMA.16816.F32.BF16 R80, R4.reuse, R8, R80 ;  /* 0x000000080450723c */ /* 0x042fe20000041850 */
[--C-:B------:R-:W-:Y:S01]  /*7c20*/  FFMA.FTZ R115, R63, UR4, -R29.reuse ;  /* 0x000000043f737c23 */ /* 0x100fe2000801081d */
[----:B------:R-:W-:Y:S01]  /*7c30*/  MUFU.EX2 R42, R42 ;  /* 0x0000002a002a7308 */ /* 0x000fe20000000800 */
[--C-:B------:R-:W-:Y:S01]  /*7c40*/  FFMA.FTZ R63, R90, UR4, -R29.reuse ;  /* 0x000000045a3f7c23 */ /* 0x100fe2000801081d */
[--C-:B------:R-:W-:Y:S01]  /*7c50*/  FFMA.FTZ R119, R52, UR4, -R29.reuse ;  /* 0x0000000434777c23 */ /* 0x100fe2000801081d */
[----:B------:R-:W-:Y:S01]  /*7c60*/  FFMA.FTZ R90, R19, UR4, -R24 ;  /* 0x00000004135a7c23 */ /* 0x000fe20008010818 */
[----:B------:R-:W-:Y:S01]  /*7c70*/  FFMA.FTZ R56, R118, R61, R56 ;  /* 0x0000003d76387223 */ /* 0x000fe20000010038 */
[----:B------:R-:W-:Y:S01]  /*7c80*/  FADD.FTZ R122, R58, R122 ;  /* 0x0000007a3a7a7221 */ /* 0x000fe20000010000 */
[----:B------:R-:W-:Y:S01]  /*7c90*/  HMMA.16816.F32.BF16 R76, R4, R10, R76 ;  /* 0x0000000a044c723c */ /* 0x000fe2000004184c */
[----:B------:R-:W1:Y:S01]  /*7ca0*/  LDSM.16.MT88.4 R8, [R87+0x3400] ;  /* 0x003400005708783b */ /* 0x000e620000004200 */
[----:B------:R-:W-:Y:S01]  /*7cb0*/  MUFU.EX2 R39, R39 ;  /* 0x0000002700277308 */ /* 0x000fe20000000800 */
[----:B------:R-:W-:Y:S01]  /*7cc0*/  FADD.FTZ R56, R43, R56 ;  /* 0x000000382b387221 */ /* 0x000fe20000010000 */
[----:B------:R-:W-:Y:S01]  /*7cd0*/  FADD.FTZ R122, R36, R122 ;  /* 0x0000007a247a7221 */ /* 0x000fe20000010000 */
[----:B------:R-:W-:Y:S01]  /*7ce0*/  FFMA.FTZ R52, R92, UR4, -R29 ;  /* 0x000000045c347c23 */ /* 0x000fe2000801081d */
[----:B------:R-:W-:Y:S01]  /*7cf0*/  FFMA.FTZ R118, R23, UR4, -R24 ;  /* 0x0000000417767c23 */ /* 0x000fe20008010818 */
[----:B------:R-:W-:Y:S01]  /*7d00*/  FADD.FTZ R56, R37, R56 ;  /* 0x0000003825387221 */ /* 0x000fe20000010000 */
[----:B------:R-:W-:-:S02]  /*7d10*/  FADD.FTZ R35, R35, R122 ;  /* 0x0000007a23237221 */ /* 0x000fc40000010000 */
[----:B------:R-:W-:Y:S01]  /*7d20*/  MUFU.EX2 R48, R48 ;  /* 0x0000003000307308 */ /* 0x000fe20000000800 */
[----:B------:R-:W-:Y:S01]  /*7d30*/  FADD.FTZ R56, R2, R56 ;  /* 0x0000003802387221 */ /* 0x000fe20000010000 */
[----:B---3--:R-:W-:Y:S01]  /*7d40*/  FADD.FTZ R35, R49, R35 ;  /* 0x0000002331237221 */ /* 0x008fe20000010000 */
[----:B------:R-:W-:-:S03]  /*7d50*/  FFMA.FTZ R2, R32, UR4, -R24 ;  /* 0x0000000420027c23 */ /* 0x000fc60008010818 */
[C---:B----4-:R-:W-:Y:S02]  /*7d60*/  FADD.FTZ R35, R45.reuse, R35 ;  /* 0x000000232d237221 */ /* 0x050fe40000010000 */
[----:B------:R-:W3:Y:S01]  /*7d70*/  MUFU.EX2 R44, R44 ;  /* 0x0000002c002c7308 */ /* 0x000ee20000000800 */
[C---:B--2---:R-:W-:Y:S07]  /*7d80*/  HMMA.16816.F32.BF16 R72, R4.reuse, R12, R72 ;  /* 0x0000000c0448723c */ /* 0x044fee0000041848 */
[----:B------:R-:W-:Y:S01]  /*7d90*/  MUFU.EX2 R50, R50 ;  /* 0x0000003200327308 */ /* 0x000fe20000000800 */
[----:B------:R-:W-:Y:S01]  /*7da0*/  HMMA.16816.F32.BF16 R68, R4, R14, R68 ;  /* 0x0000000e0444723c */ /* 0x000fe20000041844 */
[----:B------:R-:W-:-:S06]  /*7db0*/  F2FP.BF16.F32.PACK_AB R4, R45, R49 ;  /* 0x000000312d04723e */ /* 0x000fcc00000010ff */
[----:B------:R-:W2:Y:S01]  /*7dc0*/  MUFU.EX2 R47, R47 ;  /* 0x0000002f002f7308 */ /* 0x000ea20000000800 */
[----:B---3--:R-:W-:Y:S01]  /*7dd0*/  F2FP.BF16.F32.PACK_AB R5, R44, R48 ;  /* 0x000000302c05723e */ /* 0x008fe200000010ff */
[----:B------:R-:W3:Y:S01]  /*7de0*/  LDSM.16.MT88.4 R12, [R0+0x400] ;  /* 0x00040000000c783b */ /* 0x000ee20000004200 */
[----:B------:R-:W-:Y:S01]  /*7df0*/  F2FP.BF16.F32.PACK_AB R6, R39, R42 ;  /* 0x0000002a2706723e */ /* 0x000fe200000010ff */
[----:B------:R-:W-:Y:S01]  /*7e00*/  FADD.FTZ R48, R48, R56 ;  /* 0x0000003830307221 */ /* 0x000fe20000010000 */
[----:B------:R-:W-:-:S03]  /*7e10*/  FADD.FTZ R42, R42, R35 ;  /* 0x000000232a2a7221 */ /* 0x000fc60000010000 */
[----:B------:R-:W-:Y:S01]  /*7e20*/  MUFU.EX2 R60, R60 ;  /* 0x0000003c003c7308 */ /* 0x000fe20000000800 */
[----:B------:R-:W-:Y:S01]  /*7e30*/  FADD.FTZ R48, R44, R48 ;  /* 0x000000302c307221 */ /* 0x000fe20000010000 */
[----:B------:R-:W-:-:S06]  /*7e40*/  FADD.FTZ R42, R39, R42 ;  /* 0x0000002a272a7221 */ /* 0x000fcc0000010000 */
[----:B------:R-:W4:Y:S01]  /*7e50*/  MUFU.EX2 R54, R54 ;  /* 0x0000003600367308 */ /* 0x000f220000000800 */
[----:B--2---:R-:W-:Y:S01]  /*7e60*/  F2FP.BF16.F32.PACK_AB R7, R47, R50 ;  /* 0x000000322f07723e */ /* 0x004fe200000010ff */
[----:B------:R-:W-:-:S04]  /*7e70*/  FADD.FTZ R50, R50, R48 ;  /* 0x0000003032327221 */ /* 0x000fc80000010000 */
[----:B------:R-:W-:Y:S02]  /*7e80*/  FADD.FTZ R50, R47, R50 ;  /* 0x000000322f327221 */ /* 0x000fe40000010000 */
[C---:B-1----:R-:W-:Y:S01]  /*7e90*/  HMMA.16816.F32.BF16 R80, R4.reuse, R8, R80 ;  /* 0x000000080450723c */ /* 0x042fe20000041850 */
[----:B------:R-:W-:Y:S07]  /*7ea0*/  MUFU.EX2 R57, R57 ;  /* 0x0000003900397308 */ /* 0x000fee0000000800 */
[C---:B------:R-:W-:Y:S01]  /*7eb0*/  HMMA.16816.F32.BF16 R76, R4.reuse, R10, R76 ;  /* 0x0000000a044c723c */ /* 0x040fe2000004184c */
[----:B------:R-:W1:Y:S01]  /*7ec0*/  LDSM.16.MT88.4 R8, [R87+0x3800] ;  /* 0x003800005708783b */ /* 0x000e620000004200 */
[----:B------:R-:W2:Y:S08]  /*7ed0*/  MUFU.EX2 R67, R67 ;  /* 0x0000004300437308 */ /* 0x000eb00000000800 */
[----:B------:R-:W-:Y:S01]  /*7ee0*/  MUFU.EX2 R85, R85 ;  /* 0x0000005500557308 */ /* 0x000fe20000000800 */
[C---:B---3--:R-:W-:Y:S07]  /*7ef0*/  HMMA.16816.F32.BF16 R72, R4.reuse, R12, R72 ;  /* 0x0000000c0448723c */ /* 0x048fee0000041848 */
[----:B------:R-:W3:Y:S01]  /*7f00*/  MUFU.EX2 R84, R84 ;  /* 0x0000005400547308 */ /* 0x000ee20000000800 */
[----:B------:R-:W-:Y:S01]  /*7f10*/  HMMA.16816.F32.BF16 R68, R4, R14, R68 ;  /* 0x0000000e0444723c */ /* 0x000fe20000041844 */
[----:B----4-:R-:W-:Y:S01]  /*7f20*/  F2FP.BF16.F32.PACK_AB R4, R54, R60 ;  /* 0x0000003c3604723e */ /* 0x010fe200000010ff */
[----:B------:R-:W4:Y:S01]  /*7f30*/  LDSM.16.MT88.4 R12, [R0+0x800] ;  /* 0x00080000000c783b */ /* 0x000f220000004200 */
[----:B--2---:R-:W-:Y:S01]  /*7f40*/  F2FP.BF16.F32.PACK_AB R6, R67, R57 ;  /* 0x000000394306723e */ /* 0x004fe200000010ff */
[----:B------:R-:W-:-:S03]  /*7f50*/  FADD.FTZ R60, R60, R42 ;  /* 0x0000002a3c3c7221 */ /* 0x000fc60000010000 */
[----:B------:R-:W2:Y:S01]  /*7f60*/  MUFU.EX2 R66, R66 ;  /* 0x0000004200427308 */ /* 0x000ea20000000800 */
[----:B------:R-:W-:-:S04]  /*7f70*/  FADD.FTZ R60, R54, R60 ;  /* 0x0000003c363c7221 */ /* 0x000fc80000010000 */
[----:B------:R-:W-:-:S03]  /*7f80*/  FADD.FTZ R60, R57, R60 ;  /* 0x0000003c393c7221 */ /* 0x000fc60000010000 */
[----:B------:R-:W5:Y:S01]  /*7f90*/  MUFU.EX2 R65, R65 ;  /* 0x0000004100417308 */ /* 0x000f620000000800 */
[----:B---3--:R-:W-:Y:S01]  /*7fa0*/  F2FP.BF16.F32.PACK_AB R5, R84, R85 ;  /* 0x000000555405723e */ /* 0x008fe200000010ff */
[----:B------:R-:W-:Y:S01]  /*7fb0*/  FADD.FTZ R85, R85, R50 ;  /* 0x0000003255557221 */ /* 0x000fe20000010000 */
[----:B------:R-:W-:-:S03]  /*7fc0*/  FADD.FTZ R67, R67, R60 ;  /* 0x0000003c43437221 */ /* 0x000fc60000010000 */
[----:B------:R-:W-:Y:S02]  /*7fd0*/  FADD.FTZ R85, R84, R85 ;  /* 0x0000005554557221 */ /* 0x000fe40000010000 */
[----:B------:R-:W3:Y:S02]  /*7fe0*/  MUFU.EX2 R111, R111 ;  /* 0x0000006f006f7308 */ /* 0x000ee40000000800 */
[----:B--2---:R-:W-:-:S06]  /*7ff0*/  FADD.FTZ R85, R66, R85 ;  /* 0x0000005542557221 */ /* 0x004fcc0000010000 */
[----:B------:R-:W2:Y:S01]  /*8000*/  MUFU.EX2 R95, R95 ;  /* 0x0000005f005f7308 */ /* 0x000ea20000000800 */
[C---:B-----5:R-:W-:Y:S01]  /*8010*/  F2FP.BF16.F32.PACK_AB R7, R65.reuse, R66 ;  /* 0x000000424107723e */ /* 0x060fe200000010ff */
[----:B------:R-:W-:-:S06]  /*8020*/  FADD.FTZ R65, R65, R85 ;  /* 0x0000005541417221 */ /* 0x000fcc0000010000 */
[----:B-1----:R-:W-:Y:S01]  /*8030*/  HMMA.16816.F32.BF16 R80, R4, R8, R80 ;  /* 0x000000080450723c */ /* 0x002fe20000041850 */
[----:B------:R-:W-:Y:S01]  /*8040*/  MUFU.EX2 R94, R94 ;  /* 0x0000005e005e7308 */ /* 0x000fe20000000800 */
[----:B---3--:R-:W-:-:S06]  /*8050*/  FADD.FTZ R67, R111, R67 ;  /* 0x000000436f437221 */ /* 0x008fcc0000010000 */
        /* <DEDUP_REMOVED lines=13> */
[----:B----4-:R-:W-:Y:S02]  /*8130*/  FADD.FTZ R65, R116, R65 ;  /* 0x0000004174417221 */ /* 0x010fe40000010000 */
[----:B------:R-:W-:-:S05]  /*8140*/  FADD.FTZ R94, R93, R94 ;  /* 0x0000005e5d5e7221 */ /* 0x000fca0000010000 */
[----:B------:R-:W3:Y:S01]  /*8150*/  MUFU.EX2 R97, R97 ;  /* 0x0000006100617308 */ /* 0x000ee20000000800 */
[C---:B--2---:R-:W-:Y:S01]  /*8160*/  F2FP.BF16.F32.PACK_AB R5, R120.reuse, R116 ;  /* 0x000000747805723e */ /* 0x044fe200000010ff */
[----:B------:R-:W-:-:S06]  /*8170*/  FADD.FTZ R120, R120, R65 ;  /* 0x0000004178787221 */ /* 0x000fcc0000010000 */
[----:B------:R2:W-:Y:S08]  /*8180*/  MUFU.EX2 R114, R96 ;  /* 0x0000006000727308 */ /* 0x0005f00000000800 */
[----:B------:R-:W-:Y:S01]  /*8190*/  MUFU.EX2 R98, R98 ;  /* 0x0000006200627308 */ /* 0x000fe20000000800 */
[----:B---3--:R-:W-:Y:S01]  /*81a0*/  F2FP.BF16.F32.PACK_AB R7, R97, R99 ;  /* 0x000000636107723e */ /* 0x008fe200000010ff */
[----:B------:R-:W-:-:S04]  /*81b0*/  FADD.FTZ R99, R99, R120 ;  /* 0x0000007863637221 */ /* 0x000fc80000010000 */
[----:B------:R-:W-:Y:S02]  /*81c0*/  FADD.FTZ R99, R97, R99 ;  /* 0x0000006361637221 */ /* 0x000fe40000010000 */
[C---:B-1----:R-:W-:Y:S01]  /*81d0*/  HMMA.16816.F32.BF16 R80, R4.reuse, R8, R80 ;  /* 0x000000080450723c */ /* 0x042fe20000041850 */
[--C-:B--2---:R-:W-:Y:S01]  /*81e0*/  FFMA.FTZ R96, R62, UR4, -R29.reuse ;  /* 0x000000043e607c23 */ /* 0x104fe2000801081d */
[----:B------:R-:W-:Y:S01]  /*81f0*/  FFMA.FTZ R62, R88, UR4, -R29 ;  /* 0x00000004583e7c23 */ /* 0x000fe2000801081d */
[----:B------:R-:W-:Y:S01]  /*8200*/  FFMA.FTZ R88, R18, UR4, -R24 ;  /* 0x0000000412587c23 */ /* 0x000fe20008010818 */
[----:B------:R-:W-:Y:S01]  /*8210*/  MUFU.EX2 R119, R119 ;  /* 0x0000007700777308 */ /* 0x000fe20000000800 */
[----:B------:R-:W-:Y:S03]  /*8220*/  LDSM.16.MT88.4 R16, [R87+0x4400] ;  /* 0x004400005710783b */ /* 0x000fe60000004200 */
[C---:B------:R-:W-:Y:S01]  /*8230*/  HMMA.16816.F32.BF16 R76, R4.reuse, R10, R76 ;  /* 0x0000000a044c723c */ /* 0x040fe2000004184c */
[----:B------:R-:W1:Y:S03]  /*8240*/  LDSM.16.MT88.4 R8, [R0+0xc00] ;  /* 0x000c00000008783b */ /* 0x000e660000004200 */
[----:B------:R-:W2:Y:S08]  /*8250*/  MUFU.EX2 R96, R96 ;  /* 0x0000006000607308 */ /* 0x000eb00000000800 */
        /* <DEDUP_REMOVED lines=65> */
[-C--:B------:R-:W-:Y:S01]  /*8670*/  MOV R2, R22.reuse ;  /* 0x0000001600027202 */ /* 0x080fe20000000f00 */
[----:B------:R2:W-:Y:S01]  /*8680*/  MUFU.EX2 R27, R4 ;  /* 0x00000004001b7308 */ /* 0x0005e20000000800 */
[----:B------:R-:W-:-:S07]  /*8690*/  @P0 MOV R2, R22 ;  /* 0x0000001600020202 */ /* 0x000fce0000000f00 */
        /* <DEDUP_REMOVED lines=9> */
[----:B------:R-:W1:Y:S01]  /*8730*/  MUFU.EX2 R26, R26 ;  /* 0x0000001a001a7308 */ /* 0x000e620000000800 */
[----:B------:R-:W-:-:S04]  /*8740*/  FADD.FTZ R59, R59, R63 ;  /* 0x0000003f3b3b7221 */ /* 0x000fc80000010000 */
[----:B------:R-:W-:Y:S02]  /*8750*/  FADD.FTZ R59, R46, R59 ;  /* 0x0000003b2e3b7221 */ /* 0x000fe40000010000 */
[C---:B------:R-:W-:Y:S01]  /*8760*/  HMMA.16816.F32.BF16 R76, R4.reuse, R10, R76 ;  /* 0x0000000a044c723c */ /* 0x040fe2000004184c */
[----:B------:R2:W3:Y:S01]  /*8770*/  LDSM.16.MT88.4 R8, [R0+0x1c00] ;  /* 0x001c00000008783b */ /* 0x0004e20000004200 */
[----:B------:R-:W-:Y:S06]  /*8780*/  MUFU.EX2 R34, R34 ;  /* 0x0000002200227308 */ /* 0x000fec0000000800 */
[C---:B----4-:R-:W-:Y:S02]  /*8790*/  HMMA.16816.F32.BF16 R72, R4.reuse, R16, R72 ;  /* 0x000000100448723c */ /* 0x050fe40000041848 */
[----:B------:R-:W4:Y:S06]  /*87a0*/  MUFU.EX2 R28, R28 ;  /* 0x0000001c001c7308 */ /* 0x000f2c0000000800 */
[----:B------:R-:W-:Y:S01]  /*87b0*/  HMMA.16816.F32.BF16 R68, R4, R18, R68 ;  /* 0x000000120444723c */ /* 0x000fe20000041844 */
[----:B-----5:R-:W-:Y:S01]  /*87c0*/  F2FP.BF16.F32.PACK_AB R4, R51, R53 ;  /* 0x000000353304723e */ /* 0x020fe200000010ff */
[----:B------:R-:W5:Y:S01]  /*87d0*/  MUFU.EX2 R25, R25 ;  /* 0x0000001900197308 */ /* 0x000f620000000800 */
        /* <DEDUP_REMOVED lines=8> */
[-C--:B--2---:R-:W-:Y:S02]  /*8860*/  MOV R0, R21.reuse ;  /* 0x0000001500007202 */ /* 0x084fe40000000f00 */
[----:B------:R-:W-:Y:S01]  /*8870*/  @P0 MOV R0, R21 ;  /* 0x0000001500000202 */ /* 0x000fe20000000f00 */
[----:B------:R-:W-:Y:S01]  /*8880*/  FADD.FTZ R119, R28, R53 ;  /* 0x000000351c777221 */ /* 0x000fe20000010000 */
[----:B-----5:R-:W-:Y:S01]  /*8890*/  FADD.FTZ R27, R25, R27 ;  /* 0x0000001b191b7221 */ /* 0x020fe20000010000 */
[----:B-1----:R-:W-:-:S03]  /*88a0*/  F2FP.BF16.F32.PACK_AB R7, R118, R25 ;  /* 0x000000197607723e */ /* 0x002fc600000010ff */
[----:B------:R-:W-:-:S04]  /*88b0*/  FADD.FTZ R118, R118, R27 ;  /* 0x0000001b76767221 */ /* 0x000fc80000010000 */
[C---:B---3--:R-:W-:Y:S08]  /*88c0*/  HMMA.16816.F32.BF16 R80, R4.reuse, R12, R80 ;  /* 0x0000000c0450723c */ /* 0x048ff00000041850 */
[C---:B------:R-:W-:Y:S08]  /*88d0*/  HMMA.16816.F32.BF16 R76, R4.reuse, R14, R76 ;  /* 0x0000000e044c723c */ /* 0x040ff0000004184c */
[C---:B------:R-:W-:Y:S08]  /*88e0*/  HMMA.16816.F32.BF16 R72, R4.reuse, R8, R72 ;  /* 0x000000080448723c */ /* 0x040ff00000041848 */
[----:B------:R-:W-:Y:S01]  /*88f0*/  HMMA.16816.F32.BF16 R68, R4, R10, R68 ;  /* 0x0000000a0444723c */ /* 0x000fe20000041844 */
[----:B------:R-:W-:Y:S01]  /*8900*/  MOV R4, R20 ;  /* 0x0000001400047202 */ /* 0x000fe20000000f00 */
[----:B------:R-:W-:-:S03]  /*8910*/  NOP ;  /* 0x0000000000007918 */ /* 0x000fc60000000000 */
[----:B------:R-:W-:-:S15]  /*8920*/  @P0 BRA `(.L_x_4385) ;  /* 0x0000000000040947 */ /* 0x000fde0003800000 */
.L_x_4379:
[----:B------:R-:W-:-:S07]  /*8930*/  IADD3 R3, PT, PT, R4, -0x1, RZ ;  /* 0xffffffff04037810 */ /* 0x000fce0007ffe0ff */
.L_x_4385:
        /* <DEDUP_REMOVED lines=18> */
.L_x_4390:
        /* <DEDUP_REMOVED lines=13> */
[----:B------:R-:W-:Y:S02]  /*8b30*/  @!P1 IADD3 R107, P0, PT, R107, R4, RZ ;  /* 0x000000046b6b9210 */ /* 0x000fe40007f1e0ff */
[----:B------:R-:W-:Y:S02]  /*8b40*/  LOP3.LUT R4, R109, 0xd8, RZ, 0xc0, !PT ;  /* 0x000000d86d047812 */ /* 0x000fe400078ec0ff */
        /* <DEDUP_REMOVED lines=63> */
.L_x_4387:
[-C--:B------:R-:W-:Y:S02]  /*8f40*/  MOV R10, R107.reuse ;  /* 0x0000006b000a7202 */ /* 0x080fe40000000f00 */
[----:B------:R-:W-:Y:S02]  /*8f50*/  MOV R11, R106 ;  /* 0x0000006a000b7202 */ /* 0x000fe40000000f00 */
[----:B------:R-:W-:Y:S02]  /*8f60*/  LOP3.LUT R5, R109, 0x1f20, RZ, 0xc0, !PT ;  /* 0x00001f206d057812 */ /* 0x000fe400078ec0ff */
[----:B------:R-:W-:Y:S02]  /*8f70*/  LOP3.LUT R4, R4, R108, RZ, 0x3c, !PT ;  /* 0x0000006c04047212 */ /* 0x000fe400078e3cff */
[C---:B------:R-:W-:Y:S02]  /*8f80*/  SHF.L.U32 R3, R2.reuse, 0x6, RZ ;  /* 0x0000000602037819 */ /* 0x040fe400000006ff */
[----:B------:R-:W-:Y:S02]  /*8f90*/  SHF.L.U64.HI R0, R2, 0x6, R0 ;  /* 0x0000000602007819 */ /* 0x000fe40000010200 */
[----:B------:R-:W-:Y:S02]  /*8fa0*/  IADD3 R6, P0, PT, R3, R107, RZ ;  /* 0x0000006b03067210 */ /* 0x000fe40007f1e0ff */
[----:B------:R-:W-:Y:S02]  /*8fb0*/  LOP3.LUT R2, R5, R4, RZ, 0xfc, !PT ;  /* 0x0000000405027212 */ /* 0x000fe400078efcff */
[----:B------:R-:W-:Y:S02]  /*8fc0*/  IADD3.X R7, PT, PT, R0, R106, RZ, P0, !PT ;  /* 0x0000006a00077210 */ /* 0x000fe400007fe4ff */
[-C--:B------:R-:W-:Y:S02]  /*8fd0*/  IADD3 R4, P2, PT, R6, R3.reuse, RZ ;  /* 0x0000000306047210 */ /* 0x080fe40007f5e0ff */
[----:B------:R-:W-:Y:S02]  /*8fe0*/  LEA R2, R2, UR5, 0x1 ;  /* 0x0000000502027c11 */ /* 0x000fe4000f8e08ff */
[-C--:B------:R-:W-:Y:S02]  /*8ff0*/  IADD3.X R5, PT, PT, R7, R0.reuse, RZ, P2, !PT ;  /* 0x0000000007057210 */ /* 0x080fe400017fe4ff */
[----:B------:R-:W-:Y:S01]  /*9000*/  IADD3 R8, P0, PT, R4, R3, RZ ;  /* 0x0000000304087210 */ /* 0x000fe20007f1e0ff */
[----:B------:R-:W-:Y:S01]  /*9010*/  @!PT LDS RZ, [RZ] ;  /* 0x00000000fffff984 */ /* 0x000fe20000000800 */
[----:B------:R-:W-:Y:S01]  /*9020*/  @!PT LDS RZ, [RZ] ;  /* 0x00000000fffff984 */ /* 0x000fe20000000800 */
[----:B------:R-:W-:Y:S01]  /*9030*/  @!PT LDS RZ, [RZ] ;  /* 0x00000000fffff984 */ /* 0x000fe20000000800 */
[----:B------:R-:W-:Y:S01]  /*9040*/  LDGSTS.E.BYPASS.LTC128B.128 [R2+0x3000], desc[UR14][R10.64] ;  /* 0x030000000a027fae */ /* 0x000fe2000b981a0e */
[----:B------:R-:W-:Y:S02]  /*9050*/  IADD3 R115, PT, PT, R115, -0x1, RZ ;  /* 0xffffffff73737810 */ /* 0x000fe40007ffe0ff */
[----:B------:R-:W-:Y:S02]  /*9060*/  IADD3.X R9, PT, PT, R5, R0, RZ, P0, !PT ;  /* 0x0000000005097210 */ /* 0x000fe400007fe4ff */
[----:B------:R-:W-:Y:S02]  /*9070*/  MOV R0, 0x20 ;  /* 0x0000002000007802 */ /* 0x000fe40000000f00 */
[----:B------:R-:W-:Y:S01]  /*9080*/  LOP3.LUT P0, RZ, R86, 0x4, RZ, 0xc0, !PT ;  /* 0x0000000456ff7812 */ /* 0x000fe2000780c0ff */
[----:B------:R-:W-:Y:S01]  /*9090*/  LDGSTS.E.BYPASS.LTC128B.128 [R2+0x3800], desc[UR14][R6.64] ;  /* 0x0380000006027fae */ /* 0x000fe2000b981a0e */
[----:B------:R-:W-:Y:S02]  /*90a0*/  ISETP.GT.AND P2, PT, R115, R103, PT ;  /* 0x000000677300720c */ /* 0x000fe40003f44270 */
[----:B------:R-:W-:Y:S04]  /*90b0*/  SEL R0, R0, 0xffffffe0, !P0 ;  /* 0xffffffe000007807 */ /* 0x000fe80004000000 */
[----:B------:R-:W-:Y:S01]  /*90c0*/  IADD3 R92, PT, PT, R101, R0, RZ ;  /* 0x00000000655c7210 */ /* 0x000fe20007ffe0ff */
[----:B------:R-:W-:Y:S01]  /*90d0*/  LDGSTS.E.BYPASS.LTC128B.128 [R2+0x4000], desc[UR14][R4.64] ;  /* 0x0400000004027fae */ /* 0x000fe2000b981a0e */
[----:B------:R-:W-:Y:S07]  /*90e0*/  IADD3 R0, PT, PT, R0, R100, RZ ;  /* 0x0000006400007210 */ /* 0x000fee0007ffe0ff */
        /* <DEDUP_REMOVED lines=197> */
[C---:B-1----:R-:W-:Y:S01]  /*9d40*/  VIADD R23, R116.reuse, 0xffffff00 ;  /* 0xffffff0074177836 */ /* 0x042fe20000000000 */
[----:B------:R-:W1:Y:S01]  /*9d50*/  LDC R6, c[0x0][0x4f0] ;  /* 0x00013c00ff067b82 */ /* 0x000e620000000800 */
[----:B------:R-:W-:Y:S03]  /*9d60*/  IADD3 R5, PT, PT, R116, -0x80, RZ ;  /* 0xffffff8074057810 */ /* 0x000fe60007ffe0ff */
[----:B------:R-:W-:Y:S02]  /*9d70*/  IABS R8, R23 ;  /* 0x0000001700087213 */ /* 0x000fe40000000000 */
[----:B------:R-:W-:Y:S02]  /*9d80*/  IABS R10, R5 ;  /* 0x00000005000a7213 */ /* 0x000fe40000000000 */
[-C--:B-1----:R-:W-:Y:S02]  /*9d90*/  IABS R4, R6.reuse ;  /* 0x0000000600047213 */ /* 0x082fe40000000000 */
[-C--:B------:R-:W-:Y:S02]  /*9da0*/  LOP3.LUT R5, R5, R6.reuse, RZ, 0x3c, !PT ;  /* 0x0000000605057212 */ /* 0x080fe400078e3cff */
[----:B------:R-:W1:Y:S01]  /*9db0*/  I2F.RP R30, R4 ;  /* 0x00000004001e7306 */ /* 0x000e620000209400 */
[----:B------:R-:W-:Y:S04]  /*9dc0*/  LOP3.LUT R23, R23, R6, RZ, 0x3c, !PT ;  /* 0x0000000617177212 */ /* 0x000fe800078e3cff */
        /* <DEDUP_REMOVED lines=18> */
[----:B------:R-:W-:Y:S01]  /*9ef0*/  ISETP.GE.AND P3, PT, R5, RZ, PT ;  /* 0x000000ff0500720c */ /* 0x000fe20003f66270 */
[----:B------:R-:W-:Y:S02]  /*9f00*/  @!P4 IMAD.IADD R10, R10, 0x1, -R4 ;  /* 0x000000010a0ac824 */ /* 0x000fe400078e0a04 */
[----:B------:R-:W-:Y:S01]  /*9f10*/  @!P4 VIADD R24, R24, 0x1 ;  /* 0x000000011818c836 */ /* 0x000fe20000000000 */
[-C--:B------:R-:W-:Y:S02]  /*9f20*/  ISETP.GE.U32.AND P5, PT, R8, R4.reuse, PT ;  /* 0x000000040800720c */ /* 0x080fe40003fa6070 */
[----:B------:R-:W-:Y:S02]  /*9f30*/  ISETP.GE.U32.AND P6, PT, R10, R4, PT ;  /* 0x000000040a00720c */ /* 0x000fe40003fc6070 */
[----:B------:R-:W-:Y:S02]  /*9f40*/  ISETP.NE.AND P4, PT, R6, RZ, PT ;  /* 0x000000ff0600720c */ /* 0x000fe40003f85270 */
[----:B------:R-:W-:Y:S07]  /*9f50*/  LOP3.LUT R4, RZ, R6, RZ, 0x33, !PT ;  /* 0x00000006ff047212 */ /* 0x000fee00078e33ff */
[----:B------:R-:W-:Y:S02]  /*9f60*/  @P5 VIADD R11, R11, 0x1 ;  /* 0x000000010b0b5836 */ /* 0x000fe40000000000 */
[----:B------:R-:W-:Y:S02]  /*9f70*/  @P6 IADD3 R24, PT, PT, R24, 0x1, RZ ;  /* 0x0000000118186810 */ /* 0x000fe40007ffe0ff */
[----:B------:R-:W-:Y:S03]  /*9f80*/  @!P2 IMAD.MOV R11, RZ, RZ, -R11 ;  /* 0x000000ffff0ba224 */ /* 0x000fe600078e0a0b */
[----:B------:R-:W-:Y:S02]  /*9f90*/  @!P3 IMAD.MOV R24, RZ, RZ, -R24 ;  /* 0x000000ffff18b224 */ /* 0x000fe400078e0a18 */
[C---:B------:R-:W-:Y:S03]  /*9fa0*/  SEL R11, R4.reuse, R11, !P4 ;  /* 0x0000000b040b7207 */ /* 0x040fe60006000000 */
[----:B------:R-:W-:Y:S02]  /*9fb0*/  SEL R24, R4, R24, !P4 ;  /* 0x0000001804187207 */ /* 0x000fe40006000000 */
[CC--:B------:R-:W-:Y:S02]  /*9fc0*/  LEA R8, P3, R11.reuse, R112.reuse, 0x2 ;  /* 0x000000700b087211 */ /* 0x0c0fe400078610ff */
[C---:B------:R-:W-:Y:S02]  /*9fd0*/  LEA R4, P2, R24.reuse, R112, 0x2 ;  /* 0x0000007018047211 */ /* 0x040fe400078410ff */
[-C--:B------:R-:W-:Y:S02]  /*9fe0*/  LEA.HI.X.SX32 R9, R11, R113.reuse, 0x2, P3 ;  /* 0x000000710b097211 */ /* 0x080fe400018f16ff */
[C---:B------:R-:W-:Y:S03]  /*9ff0*/  LEA.HI.X.SX32 R5, R24.reuse, R113, 0x2, P2 ;  /* 0x0000007118057211 */ /* 0x040fe600010f16ff */
[----:B------:R1:W2:Y:S04]  /*a000*/  LDG.E R8, desc[UR14][R8.64] ;  /* 0x0000000e08087981 */ /* 0x0002a8000c1e1900 */
[----:B------:R3:W2:Y:S01]  /*a010*/  LDG.E R7, desc[UR14][R4.64] ;  /* 0x0000000e04077981 */ /* 0x0006a2000c1e1900 */
[----:B-1----:R-:W-:Y:S01]  /*a020*/  IADD3 R9, PT, PT, R24, -R11, RZ ;  /* 0x8000000b18097210 */ /* 0x002fe20007ffe0ff */
[----:B---3--:R-:W1:Y:S04]  /*a030*/  LDC.64 R4, c[0x0][0x3b8] ;  /* 0x0000ee00ff047b82 */ /* 0x008e680000000a00 */
[----:B------:R-:W-:Y:S05]  /*a040*/  IMAD R9, R9, R6, -0x80 ;  /* 0xffffff8009097424 */ /* 0x000fea00078e0206 */
        /* <DEDUP_REMOVED lines=13> */
.L_x_4389:
        /* <DEDUP_REMOVED lines=18> */
.L_x_4388:
        /* <DEDUP_REMOVED lines=348> */
.L_x_4386:
        /* <DEDUP_REMOVED lines=15> */
[----:B------:R-:W-:Y:S02]  /*b8f0*/  LOP3.LUT P2, RZ, R86, 0x3, RZ, 0xc0, !PT ;  /* 0x0000000356ff7812 */ /* 0x000fe4000784c0ff */
[----:B------:R-:W-:Y:S01]  /*b900*/  LEA R5, R5, UR5, 0x2 ;  /* 0x0000000505057c11 */ /* 0x000fe2000f8e10ff */
[----:B------:R-:W4:Y:S01]  /*b910*/  S2UR UR4, SR_CTAID.Z ;  /* 0x00000000000479c3 */ /* 0x000f220000002700 */
[----:B------:R-:W-:Y:S01]  /*b920*/  MOV R29, 0xff800000 ;  /* 0xff800000001d7802 */ /* 0x000fe20000000f00 */
[----:B-1----:R-:W-:Y:S01]  /*b930*/  FADD.FTZ R118, R3, R118 ;  /* 0x0000007603767221 */ /* 0x002fe20000010000 */
[----:B---3--:R-:W-:-:S04]  /*b940*/  FADD.FTZ R22, R22, R119 ;  /* 0x0000007716167221 */ /* 0x008fc80000010000 */
[----:B------:R-:W1:Y:S01]  /*b950*/  SHFL.BFLY PT, R3, R118, 0x1, 0x1f ;  /* 0x0c201f0076037f89 */ /* 0x000e6200000e0000 */
[----:B------:R-:W4:Y:S03]  /*b960*/  LDC R25, c[0x0][0x3e0] ;  /* 0x0000f800ff197b82 */ /* 0x000f260000000800 */
[----:B------:R-:W3:Y:S01]  /*b970*/  SHFL.BFLY PT, R4, R22, 0x1, 0x1f ;  /* 0x0c201f0016047f89 */ /* 0x000ee200000e0000 */
[----:B--2---:R-:W-:Y:S01]  /*b980*/  IMAD R20, R20, UR6, R110 ;  /* 0x0000000614147c24 */ /* 0x004fe2000f8e026e */
[----:B------:R-:W2:Y:S01]  /*b990*/  LDCU UR6, c[0x0][0x44c] ;  /* 0x00008980ff0677ac */ /* 0x000ea20008000800 */
[----:B-1----:R-:W-:Y:S01]  /*b9a0*/  FADD.FTZ R3, R118, R3 ;  /* 0x0000000376037221 */ /* 0x002fe20000010000 */
[----:B---3--:R-:W-:-:S04]  /*b9b0*/  FADD.FTZ R22, R22, R4 ;  /* 0x0000000416167221 */ /* 0x008fc80000010000 */
[----:B------:R-:W-:Y:S01]  /*b9c0*/  FSETP.NE.FTZ.AND P0, PT, R3, RZ, PT ;  /* 0x000000ff0300720b */ /* 0x000fe20003f15000 */
[----:B------:R-:W1:Y:S01]  /*b9d0*/  MUFU.RCP R4, R3 ;  /* 0x0000000300047308 */ /* 0x000e620000001000 */
[----:B------:R-:W-:-:S07]  /*b9e0*/  FSETP.NE.FTZ.AND P1, PT, R22, RZ, PT ;  /* 0x000000ff1600720b */ /* 0x000fce0003f35000 */
[----:B------:R-:W3:Y:S04]  /*b9f0*/  MUFU.RCP R7, R22 ;  /* 0x0000001600077308 */ /* 0x000ee80000001000 */
[----:B------:R-:W5:Y:S04]  /*ba00*/  @P0 LDC R26, c[0x0][0x458] ;  /* 0x00011600ff1a0b82 */ /* 0x000f680000000800 */
[----:B------:R-:W4:Y:S01]  /*ba10*/  @P0 MUFU.LG2 R3, R3 ;  /* 0x0000000300030308 */ /* 0x000f220000000c00 */
[----:B-1----:R-:W-:-:S03]  /*ba20*/  FSEL R4, R4, 1, P0 ;  /* 0x3f80000004047808 */ /* 0x002fc60000000000 */
[----:B------:R-:W1:Y:S02]  /*ba30*/  @P1 LDC R27, c[0x0][0x458] ;  /* 0x00011600ff1b1b82 */ /* 0x000e640000000800 */
        /* <DEDUP_REMOVED lines=19> */
[----:B------:R-:W-:Y:S01]  /*bb70*/  FMUL.FTZ R69, R6, R69 ;  /* 0x0000004506457220 */ /* 0x000fe20000410000 */
[----:B------:R-:W-:Y:S01]  /*bb80*/  IADD3 R6, PT, PT, R5, -R4, RZ ;  /* 0x8000000405067210 */ /* 0x000fe20007ffe0ff */
[----:B------:R-:W-:Y:S01]  /*bb90*/  STS.64 [R5], R80 ;  /* 0x0000005005007388 */ /* 0x000fe20000000a00 */
[----:B------:R-:W-:Y:S01]  /*bba0*/  LOP3.LUT R7, R23, 0xd8, RZ, 0xc0, !PT ;  /* 0x000000d817077812 */ /* 0x000fe200078ec0ff */
[----:B------:R3:W2:Y:S01]  /*bbb0*/  @P1 MUFU.LG2 R28, R22 ;  /* 0x00000016001c1308 */ /* 0x0006a20000000c00 */
[----:B----4-:R-:W-:Y:S01]  /*bbc0*/  @P0 FMUL.FTZ R3, R3, 0.69314718246459960938 ;  /* 0x3f31721803030820 */ /* 0x010fe20000410000 */
[----:B------:R4:W-:Y:S01]  /*bbd0*/  STS.64 [R5+0x400], R82 ;  /* 0x0004005205007388 */ /* 0x0009e20000000a00 */
[----:B------:R-:W-:-:S02]  /*bbe0*/  LOP3.LUT R7, R7, 0x18, R24, 0x78, !PT ;  /* 0x0000001807077812 */ /* 0x000fc400078e7818 */
[----:B------:R-:W-:Y:S01]  /*bbf0*/  LOP3.LUT R24, R24, 0x30, RZ, 0xc0, !PT ;  /* 0x0000003018187812 */ /* 0x000fe200078ec0ff */
[----:B------:R4:W-:Y:S04]  /*bc00*/  STS.64 [R6+0x20], R76 ;  /* 0x0000204c06007388 */ /* 0x0009e80000000a00 */
[----:B------:R4:W-:Y:S04]  /*bc10*/  STS.64 [R6+0x420], R78 ;  /* 0x0004204e06007388 */ /* 0x0009e80000000a00 */
[----:B------:R4:W-:Y:S01]  /*bc20*/  STS.64 [R109+0x40], R72 ;  /* 0x000040486d007388 */ /* 0x0009e20000000a00 */
[----:B---3--:R-:W-:-:S03]  /*bc30*/  IADD3 R22, PT, PT, -R110, RZ, RZ ;  /* 0x000000ff6e167210 */ /* 0x008fc60007ffe1ff */
[----:B------:R3:W-:Y:S01]  /*bc40*/  STS.64 [R109+0x440], R74 ;  /* 0x0004404a6d007388 */ /* 0x0007e20000000a00 */
[----:B--2---:R-:W-:Y:S01]  /*bc50*/  @P1 FMUL.FTZ R28, R28, 0.69314718246459960938 ;  /* 0x3f3172181c1c1820 */ /* 0x004fe20000410000 */
[----:B------:R-:W-:-:S03]  /*bc60*/  IMAD R22, R25, R22, UR4 ;  /* 0x0000000419167e24 */ /* 0x000fc6000f8e0216 */
[----:B-1----:R-:W-:Y:S01]  /*bc70*/  @P1 FFMA.FTZ R29, R2, R27, R28 ;  /* 0x0000001b021d1223 */ /* 0x002fe2000001001c */
[----:B------:R-:W-:Y:S01]  /*bc80*/  IMAD R25, R20, R25, R22 ;  /* 0x0000001914197224 */ /* 0x000fe200078e0216 */
[----:B------:R-:W-:Y:S01]  /*bc90*/  MOV R22, 0xff800000 ;  /* 0xff80000000167802 */ /* 0x000fe20000000f00 */
[----:B-----5:R-:W-:Y:S01]  /*bca0*/  @P0 FFMA.FTZ R22, R0, R26, R3 ;  /* 0x0000001a00160223 */ /* 0x020fe20000010003 */
[----:B----4-:R-:W-:Y:S02]  /*bcb0*/  IADD3 R5, PT, PT, -R4, R109, RZ ;  /* 0x0000006d04057210 */ /* 0x010fe40007ffe1ff */
[----:B------:R-:W-:Y:S02]  /*bcc0*/  LOP3.LUT R4, R7, 0xf24, R23, 0xf8, !PT ;  /* 0x00000f2407047812 */ /* 0x000fe400078ef817 */
[----:B------:R-:W-:Y:S01]  /*bcd0*/  SHF.R.U32.HI R20, RZ, 0x2, R86 ;  /* 0x00000002ff147819 */ /* 0x000fe20000011656 */
[----:B------:R3:W-:Y:S01]  /*bce0*/  STS.64 [R5+0x60], R68 ;  /* 0x0000604405007388 */ /* 0x0007e20000000a00 */
[----:B------:R-:W-:Y:S01]  /*bcf0*/  LEA R4, R4, UR5, 0x2 ;  /* 0x0000000504047c11 */ /* 0x000fe2000f8e10ff */
[----:B------:R-:W1:Y:S01]  /*bd00*/  S2UR UR5, SR_CTAID.X ;  /* 0x00000000000579c3 */ /* 0x000e620000002500 */
[----:B------:R-:W-:Y:S01]  /*bd10*/  LOP3.LUT R20, R24, 0x7, R20, 0xf8, !PT ;  /* 0x0000000718147812 */ /* 0x000fe200078ef814 */
[----:B------:R3:W-:Y:S06]  /*bd20*/  STS.64 [R5+0x460], R70 ;  /* 0x0004604605007388 */ /* 0x0007ec0000000a00 */
[----:B------:R-:W-:Y:S01]  /*bd30*/  BAR.SYNC.DEFER_BLOCKING 0x0 ;  /* 0x0000000000007b1d */ /* 0x000fe20000010000 */
[----:B-1----:R-:W-:-:S05]  /*bd40*/  USHF.L.U32 UR5, UR5, 0x6, URZ ;  /* 0x0000000605057899 */ /* 0x002fca00080006ff */
[----:B------:R3:W1:Y:S01]  /*bd50*/  LDS.128 R16, [R4] ;  /* 0x0000000004107984 */ /* 0x0006620000000c00 */
[----:B------:R-:W-:-:S03]  /*bd60*/  IMAD R21, R25, R21, UR5 ;  /* 0x0000000519157e24 */ /* 0x000fc6000f8e0215 */
[----:B------:R3:W2:Y:S01]  /*bd70*/  LDS.128 R12, [R4+0x800] ;  /* 0x00080000040c7984 */ /* 0x0006a20000000c00 */
[----:B------:R-:W-:-:S03]  /*bd80*/  IMAD R0, R21, UR6, RZ ;  /* 0x0000000615007c24 */ /* 0x000fc6000f8e02ff */
[----:B------:R3:W4:Y:S04]  /*bd90*/  LDS.128 R8, [R4+0x1000] ;  /* 0x0010000004087984 */ /* 0x0007280000000c00 */
[----:B------:R-:W1:Y:S01]  /*bda0*/  LDS.128 R4, [R4+0x1800] ;  /* 0x0018000004047984 */ /* 0x000e620000000c00 */
[----:B------:R-:W-:Y:S05]  /*bdb0*/  @P2 BRA `(.L_x_4392) ;  /* 0x0000000000282947 */ /* 0x000fea0003800000 */
[----:B------:R-:W5:Y:S01]  /*bdc0*/  LDCU.64 UR4, c[0x0][0x428] ;  /* 0x00008500ff0477ac */ /* 0x000f620008000a00 */
[C---:B------:R-:W-:Y:S01]  /*bdd0*/  VIADD R3, R20.reuse, 0x8 ;  /* 0x0000000814037836 */ /* 0x040fe20000000000 */
[----:B------:R-:W-:Y:S02]  /*bde0*/  IADD3 R2, P0, PT, R21, R20, RZ ;  /* 0x0000001415027210 */ /* 0x000fe40007f1e0ff */
[-C--:B------:R-:W-:Y:S02]  /*bdf0*/  ISETP.GE.AND P2, PT, R20, R102.reuse, PT ;  /* 0x000000661400720c */ /* 0x080fe40003f46270 */
[----:B------:R-:W-:Y:S02]  /*be00*/  ISETP.GE.AND P1, PT, R3, R102, PT ;  /* 0x000000660300720c */ /* 0x000fe40003f26270 */
[----:B------:R-:W-:Y:S02]  /*be10*/  LEA.HI.X.SX32 R21, R21, RZ, 0x1, P0 ;  /* 0x000000ff15157211 */ /* 0x000fe400000f0eff */
[----:B-----5:R-:W-:-:S04]  /*be20*/  LEA R20, P0, R2, UR4, 0x2 ;  /* 0x0000000402147c11 */ /* 0x020fc8000f8010ff */
[----:B------:R-:W-:-:S05]  /*be30*/  LEA.HI.X R21, R2, UR5, R21, 0x2, P0 ;  /* 0x0000000502157c11 */ /* 0x000fca00080f1415 */
[----:B------:R1:W-:Y:S04]  /*be40*/  @!P2 STG.E desc[UR14][R20.64], R29 ;  /* 0x0000001d1400a986 */ /* 0x0003e8000c10190e */
[----:B------:R1:W-:Y:S02]  /*be50*/  @!P1 STG.E desc[UR14][R20.64+0x20], R22 ;  /* 0x0000201614009986 */ /* 0x0003e4000c10190e */
.L_x_4392:
[----:B------:R-:W-:Y:S05]  /*be60*/  BSYNC.RECONVERGENT B0 ;  /* 0x0000000000007941 */ /* 0x000fea0003800200 */
.L_x_4391:
[----:B------:R-:W5:Y:S01]  /*be70*/  LDCU.64 UR4, c[0x0][0x3f8] ;  /* 0x00007f00ff0477ac */ /* 0x000f620008000a00 */
[----:B------:R-:W-:Y:S02]  /*be80*/  SHF.R.U32.HI R86, RZ, 0x3, R86 ;  /* 0x00000003ff567819 */ /* 0x000fe40000011656 */
[----:B-1----:R-:W-:Y:S02]  /*be90*/  LOP3.LUT R20, R23, 0xffc, RZ, 0xc0, !PT ;  /* 0x00000ffc17147812 */ /* 0x002fe400078ec0ff */
[C---:B------:R-:W-:Y:S01]  /*bea0*/  ISETP.GE.AND P3, PT, R86.reuse, R102, PT ;  /* 0x000000665600720c */ /* 0x040fe20003f66270 */
[----:B------:R-:W-:Y:S01]  /*beb0*/  VIADD R2, R86, 0x20 ;  /* 0x0000002056027836 */ /* 0x000fe20000000000 */
        /* <DEDUP_REMOVED lines=9> */
[----:B------:R1:W-:Y:S04]  /*bf50*/  @!P3 STG.E.128 desc[UR14][R2.64], R16 ;  /* 0x000000100200b986 */ /* 0x0003e8000c101d0e */
[----:B--2---:R1:W-:Y:S04]  /*bf60*/  @!P2 STG.E.128 desc[UR14][R2.64+0x800], R12 ;  /* 0x0008000c0200a986 */ /* 0x0043e8000c101d0e */
[----:B----4-:R1:W-:Y:S02]  /*bf70*/  @!P1 STG.E.128 desc[UR14][R2.64+0x1000], R8 ;  /* 0x0010000802009986 */ /* 0x0103e4000c101d0e */
[----:B------:R-:W-:Y:S05]  /*bf80*/  @P0 EXIT ;  /* 0x000000000000094d */ /* 0x000fea0003800000 */
[----:B------:R-:W-:Y:S01]  /*bf90*/  STG.E.128 desc[UR14][R2.64+0x1800], R4 ;  /* 0x0018000402007986 */ /* 0x000fe2000c101d0e */
[----:B------:R-:W-:Y:S05]  /*bfa0*/  EXIT ;  /* 0x000000000000794d */ /* 0x000fea0003800000 */
.L_x_4393:
        /* <DEDUP_REMOVED lines=13> */
.L_x_4937:


//--------------------- .text._ZN5flash24flash_fwd_splitkv_kernelI23Flash_fwd_kernel_traitsILi32ELi64ELi128ELi4ELb0ELb0EN7cutlass10bfloat16_tE19Flash_kernel_traitsILi32ELi64ELi128ELi4ES3_EELb1ELb0ELb1ELb0ELb0ELb0ELb1ELb0EEEvNS_16Flash_fwd_paramsE --------------------------
	.section	.text._ZN5flash24flash_fwd_splitkv_kernelI23Flash_fwd_kernel_traitsILi32ELi64ELi128ELi4ELb0ELb0EN7cutlass10bfloat16_tE19Flash_kernel_traitsILi32ELi64ELi128ELi4ES3_EELb1ELb0ELb1ELb0ELb0ELb0ELb1ELb0EEEvNS_16Flash_fwd_paramsE,"ax",@progbits
	.align	128
        .global         _ZN5flash24flash_fwd_splitkv_kernelI23Flash_fwd_kernel_traitsILi32ELi64ELi128ELi4ELb0ELb0EN7cutlass10bfloat16_tE19Flash_kernel_traitsILi32ELi64ELi128ELi4ES3_EELb1ELb0ELb1ELb0ELb0ELb0ELb1ELb0EEEvNS_16Flash_fwd_paramsE
        .type           _ZN5flash24flash_fwd_splitkv_kernelI23Flash_fwd_kernel_traitsILi32ELi64ELi128ELi4ELb0ELb0EN7cutlass10bfloat16_tE19Flash_kernel_traitsILi32ELi64ELi128ELi4ES3_EELb1ELb0ELb1ELb0ELb0ELb0ELb1ELb0EEEvNS_16Flash_fwd_paramsE,@function
        .size           _ZN5flash24flash_fwd_splitkv_kernelI23Flash_fwd_kernel_traitsILi32ELi64ELi128ELi4ELb0ELb0EN7cutlass10bfloat16_tE19Flash_kernel_traitsILi32ELi64ELi128ELi4ES3_EELb1ELb0ELb1ELb0ELb0ELb0ELb1ELb0EEEvNS_16Flash_fwd_paramsE,(.L_x_4938 - _ZN5flash24flash_fwd_splitkv_kernelI23Flash_fwd_kernel_traitsILi32ELi64ELi128ELi4ELb0ELb0EN7cutlass10bfloat16_tE19Flash_kernel_traitsILi32ELi64ELi128ELi4ES3_EELb1ELb0ELb1ELb0ELb0ELb0ELb1ELb0EEEvNS_16Flash_fwd_paramsE)
        .other          _ZN5flash24flash_fwd_splitkv_kernelI23Flash_fwd_kernel_traitsILi32ELi64ELi128ELi4ELb0ELb0EN7cutlass10bfloat16_tE19Flash_kernel_traitsILi32ELi64ELi128ELi4ES3_EELb1ELb0ELb1ELb0ELb0ELb0ELb1ELb0EEEvNS_16Flash_fwd_paramsE,@"STO_CUDA_ENTRY STV_DEFAULT"
_ZN5flash24flash_fwd_splitkv_kernelI23Flash_fwd_kernel_traitsILi32ELi64ELi128ELi4ELb0ELb0EN7cutlass10bfloat16_tE19Flash_kernel_traitsILi32ELi64ELi128ELi4ES3_EELb1ELb0ELb1ELb0ELb0ELb0ELb1ELb0EEEvNS_16Flash_fwd_paramsE:
.text._ZN5flash24flash_fwd_splitkv_kernelI23Flash_fwd_kernel_traitsILi32ELi64ELi128ELi4ELb0ELb0EN7cutlass10bfloat16_tE19Flash_kernel_traitsILi32ELi64ELi128ELi4ES3_EELb1ELb0ELb1ELb0ELb0ELb0ELb1ELb0EEEvNS_16Flash_fwd_paramsE:
        /* <DEDUP_REMOVED lines=33> */
[C---:B------:R-:W-:Y:S02]  /*0210*/  IMAD.SHL.U32 R9, R114.reuse, 0x4, RZ ;  /* 0x0000000472097824 */ /* 0x040fe400078e00ff */
[----:B---3--:R-:W-:Y:S01]  /*0220*/  IMAD.WIDE.U32 R4, R114, 0x4, R4 ;  /* 0x0000000472047825 */ /* 0x008fe200078e0004 */
[----:B-1----:R-:W-:-:S04]  /*0230*/  ISETP.EQ.U32.AND P6, PT, R2, RZ, PT ;  /* 0x000000ff0200720c */ /* 0x002fc80003fc2070 */
[----:B------:R-:W5:Y:S01]  /*0240*/  @P0 LDG.E R11, desc[UR14][R4.64] ;  /* 0x0000000e040b0981 */ /* 0x000f62000c1e1900 */
[----:B------:R-:W-:-:S03]  /*0250*/  ISETP.EQ.OR.EX P6, PT, R3, RZ, !P5, P6 ;  /* 0x000000ff0300720c */ /* 0x000fc60006fc2760 */
[----:B------:R1:W5:Y:S01]  /*0260*/  @P4 LDG.E R6, desc[UR14][R4.64+0x4] ;  /* 0x0000040e04064981 */ /* 0x000362000c1e1900 */
[----:B------:R-:W-:Y:S02]  /*0270*/  SHF.R.U32.HI R8, RZ, 0x1e, R114 ;  /* 0x0000001eff087819 */ /* 0x000fe40000011672 */
[----:B------:R-:W-:Y:S02]  /*0280*/  IADD3 R16, P1, PT, R9, R2, RZ ;  /* 0x0000000209107210 */ /* 0x000fe40007f3e0ff */
[----:B------:R-:W-:Y:S02]  /*0290*/  ISETP.NE.U32.AND P2, PT, R2, RZ, PT ;  /* 0x000000ff0200720c */ /* 0x000fe40003f45070 */
[----:B------:R-:W-:Y:S01]  /*02a0*/  ISETP.NE.U32.AND P3, PT, RZ, UR4, PT ;  /* 0x00000004ff007c0c */ /* 0x000fe2000bf65070 */
        /* <DEDUP_REMOVED lines=9> */
[----:B--2---:R-:W2:Y:S02]  /*0340*/  @P5 LDG.E R15, desc[UR14][R16.64+0x4] ;  /* 0x0000040e100f5981 */ /* 0x004ea4000c1e1900 */
[----:B--2--5:R-:W-:-:S06]  /*0350*/  @P5 IADD3 R15, PT, PT, R15, -R5, RZ ;  /* 0x800000050f0f5210 */ /* 0x024fcc0007ffe0ff */
[----:B------:R3:W5:Y:S02]  /*0360*/  @!P5 LDG.E R15, desc[UR14][R16.64] ;  /* 0x0000000e100fd981 */ /* 0x000764000c1e1900 */
.L_x_4394:
        /* <DEDUP_REMOVED lines=15> */
[----:B------:R-:W-:-:S07]  /*0460*/  @P0 IMAD.IADD R88, R88, 0x1, -R4 ;  /* 0x0000000158580824 */ /* 0x000fce00078e0a04 */
[----:B------:R-:W3:Y:S08]  /*0470*/  LDC R2, c[0x0][0x438] ;  /* 0x00010e00ff027b82 */ /* 0x000ef00000000800 */
[----:B------:R-:W4:Y:S01]  /*0480*/  LDC R124, c[0x0][0x508] ;  /* 0x00014200ff7c7b82 */ /* 0x000f220000000800 */
[-C--:B-1----:R-:W-:Y:S02]  /*0490*/  IABS R16, R13.reuse ;  /* 0x0000000d00107213 */ /* 0x082fe40000000000 */
[----:B------:R-:W-:-:S02]  /*04a0*/  IABS R18, R13 ;  /* 0x0000000d00127213 */ /* 0x000fc40000000000 */
        /* <DEDUP_REMOVED lines=30> */
[----:B---3--:R-:W-:Y:S01]  /*0690*/  @!P0 SEL R17, R17, RZ, P3 ;  /* 0x000000ff11118207 */ /* 0x008fe20001800000 */
[----:B------:R-:W-:-:S03]  /*06a0*/  IMAD R3, R3, 0x40, -R7 ;  /* 0x0000004003037824 */ /* 0x000fc600078e0a07 */
[----:B--2---:R-:W-:-:S05]  /*06b0*/  @!P0 IADD3 R88, PT, PT, R17, R15, -R4 ;  /* 0x0000000f11588210 */ /* 0x004fca0007ffe804 */
[----:B------:R-:W-:Y:S02]  /*06c0*/  VIADD R16, R88, 0x7f ;  /* 0x0000007f58107836 */ /* 0x000fe40000000000 */
[----:B------:R-:W-:-:S03]  /*06d0*/  @P4 VIADD R14, R14, 0x1 ;  /* 0x000000010e0e4836 */ /* 0x000fc60000000000 */
[----:B----4-:R-:W-:Y:S01]  /*06e0*/  IADD3 R3, PT, PT, R16, R124, R3 ;  /* 0x0000007c10037210 */ /* 0x010fe20007ffe003 */
[----:B------:R-:W-:Y:S01]  /*06f0*/  @!P1 IMAD.MOV R14, RZ, RZ, -R14 ;  /* 0x000000ffff0e9224 */ /* 0x000fe200078e0a0e */
[----:B------:R-:W-:Y:S02]  /*0700*/  SHF.R.S32.HI R15, RZ, 0x1f, R16 ;  /* 0x0000001fff0f7819 */ /* 0x000fe40000011410 */
[----:B------:R-:W-:Y:S02]  /*0710*/  @!P2 LOP3.LUT R14, RZ, R13, RZ, 0x33, !PT ;  /* 0x0000000dff0ea212 */ /* 0x000fe400078e33ff */
[----:B------:R-:W-:Y:S02]  /*0720*/  SHF.R.S32.HI R13, RZ, 0x1f, R3 ;  /* 0x0000001fff0d7819 */ /* 0x000fe40000011403 */
[----:B------:R-:W-:Y:S01]  /*0730*/  LEA.HI R15, R15, R16, RZ, 0x7 ;  /* 0x000000100f0f7211 */ /* 0x000fe200078f38ff */
[----:B-1----:R-:W-:Y:S01]  /*0740*/  IMAD R109, R14, R2, RZ ;  /* 0x000000020e6d7224 */ /* 0x002fe200078e02ff */
[----:B------:R-:W-:-:S02]  /*0750*/  LEA.HI R13, R13, R3, RZ, 0x7 ;  /* 0x000000030d0d7211 */ /* 0x000fc400078f38ff */
[----:B------:R-:W-:Y:S01]  /*0760*/  SHF.R.S32.HI R15, RZ, 0x7, R15 ;  /* 0x00000007ff0f7819 */ /* 0x000fe2000001140f */
[----:B------:R-:W1:Y:S01]  /*0770*/  S2R R3, SR_TID.X ;  /* 0x0000000000037919 */ /* 0x000e620000002100 */
[----:B------:R-:W-:Y:S02]  /*0780*/  SHF.R.S32.HI R13, RZ, 0x7, R13 ;  /* 0x00000007ff0d7819 */ /* 0x000fe4000001140d */
[----:B------:R-:W-:-:S04]  /*0790*/  VIADDMNMX R15, R109, R14, R15, PT ;  /* 0x0000000e6d0f7246 */ /* 0x000fc8000380010f */
[----:B------:R-:W-:Y:S01]  /*07a0*/  VIMNMX R89, PT, PT, R15, R13, PT ;  /* 0x0000000d0f597248 */ /* 0x000fe20003fe0100 */
[----:B------:R-:W-:-:S03]  /*07b0*/  IMAD.MOV R13, RZ, RZ, -R114 ;  /* 0x000000ffff0d7224 */ /* 0x000fc600078e0a72 */
[----:B------:R-:W-:Y:S01]  /*07c0*/  ISETP.GE.AND P0, PT, R109, R89, PT ;  /* 0x000000596d00720c */ /* 0x000fe20003f06270 */
[----:B------:R-:W-:-:S12]  /*07d0*/  IMAD R10, R12, R13, R10 ;  /* 0x0000000d0c0a7224 */ /* 0x000fd800078e020a */
[----:B------:R-:W-:Y:S05]  /*07e0*/  @!P0 BRA `(.L_x_4395) ;  /* 0x0000000000c48947 */ /* 0x000fea0003800000 */
[----:B------:R-:W2:Y:S01]  /*07f0*/  LDC.64 R4, c[0x0][0x430] ;  /* 0x00010c00ff047b82 */ /* 0x000ea20000000a00 */
[----:B------:R-:W3:Y:S01]  /*0800*/  LDCU UR5, c[0x0][0x44c] ;  /* 0x00008980ff0577ac */ /* 0x000ee20008000800 */
[----:B------:R-:W4:Y:S01]  /*0810*/  LDCU UR4, c[0x0][0x440] ;  /* 0x00008800ff0477ac */ /* 0x000f220008000800 */
[----:B------:R-:W5:Y:S01]  /*0820*/  LDCU.64 UR6, c[0x0][0x3f8] ;  /* 0x00007f00ff0677ac */ /* 0x000f620008000a00 */
[----:B--2---:R-:W-:-:S04]  /*0830*/  IMAD R4, R2, R4, R114 ;  /* 0x0000000402047224 */ /* 0x004fc800078e0272 */
[----:B------:R-:W-:Y:S02]  /*0840*/  IMAD R10, R4, R12, R10 ;  /* 0x0000000c040a7224 */ /* 0x000fe400078e020a */
[----:B-1----:R-:W-:Y:S01]  /*0850*/  IMAD.SHL.U32 R4, R3, 0x4, RZ ;  /* 0x0000000403047824 */ /* 0x002fe200078e00ff */
[----:B------:R-:W-:Y:S01]  /*0860*/  SHF.R.U32.HI R3, RZ, 0x3, R3 ;  /* 0x00000003ff037819 */ /* 0x000fe20000011603 */
[--C-:B------:R-:W-:Y:S02]  /*0870*/  IMAD R5, R10, R5, R6.reuse ;  /* 0x000000050a057224 */ /* 0x100fe400078e0206 */
[----:B------:R-:W-:Y:S01]  /*0880*/  IMAD.IADD R6, R7, 0x1, -R6 ;  /* 0x0000000107067824 */ /* 0x000fe200078e0a06 */
[C---:B------:R-:W-:Y:S01]  /*0890*/  LOP3.LUT R0, R4.reuse, 0x1c, RZ, 0xc0, !PT ;  /* 0x0000001c04007812 */ /* 0x040fe200078ec0ff */
[----:B---3--:R-:W-:Y:S01]  /*08a0*/  IMAD R2, R5, UR5, RZ ;  /* 0x0000000505027c24 */ /* 0x008fe2000f8e02ff */
[----:B------:R-:W-:Y:S01]  /*08b0*/  LOP3.LUT R4, R4, 0xffc, RZ, 0xc0, !PT ;  /* 0x00000ffc04047812 */ /* 0x000fe200078ec0ff */
[----:B------:R-:W-:Y:S01]  /*08c0*/  VIADD R7, R3, 0x10 ;  /* 0x0000001003077836 */ /* 0x000fe20000000000 */
[----:B----4-:R-:W-:Y:S01]  /*08d0*/  ISETP.GE.AND P5, PT, R0, UR4, PT ;  /* 0x0000000400007c0c */ /* 0x010fe2000bfa6270 */
[----:B------:R-:W1:Y:S01]  /*08e0*/  LDCU.64 UR4, c[0x0][0x428] ;  /* 0x00008500ff0477ac */ /* 0x000e620008000a00 */
[----:B------:R-:W-:-:S02]  /*08f0*/  IADD3 R4, P1, PT, R2, R4, RZ ;  /* 0x0000000402047210 */ /* 0x000fc40007f3e0ff */
[-C--:B------:R-:W-:Y:S02]  /*0900*/  ISETP.GE.OR P3, PT, R3, R6.reuse, P5 ;  /* 0x000000060300720c */ /* 0x080fe40002f66670 */
[----:B------:R-:W-:Y:S02]  /*0910*/  ISETP.GE.OR P0, PT, R7, R6, P5 ;  /* 0x000000060700720c */ /* 0x000fe40002f06670 */
[----:B------:R-:W-:Y:S02]  /*0920*/  LEA.HI.X.SX32 R2, R2, RZ, 0x1, P1 ;  /* 0x000000ff02027211 */ /* 0x000fe400008f0eff */
[----:B-----5:R-:W-:Y:S02]  /*0930*/  LEA R8, P1, R4, UR6, 0x2 ;  /* 0x0000000604087c11 */ /* 0x020fe4000f8210ff */
        /* <DEDUP_REMOVED lines=8> */
[-C--:B------:R-:W-:Y:S01]  /*09c0*/  ISETP.GE.OR P3, PT, R3, R6.reuse, P4 ;  /* 0x000000060300720c */ /* 0x080fe20002766670 */
[----:B------:R2:W-:Y:S01]  /*09d0*/  @!P0 STG.E.128 desc[UR14][R8.64+0x800], RZ ;  /* 0x000800ff08008986 */ /* 0x0005e2000c101d0e */
[----:B------:R-:W-:Y:S02]  /*09e0*/  IADD3 R3, P0, PT, R5, R3, RZ ;  /* 0x0000000305037210 */ /* 0x000fe40007f1e0ff */
[----:B------:R-:W-:-:S02]  /*09f0*/  ISETP.GE.OR P5, PT, R0, R6, P5 ;  /* 0x000000060000720c */ /* 0x000fc40002fa6670 */
[----:B------:R-:W-:Y:S02]  /*0a00*/  ISETP.GE.OR P4, PT, R0, R6, P4 ;  /* 0x000000060000720c */ /* 0x000fe40002786670 */
[----:B------:R-:W-:Y:S01]  /*0a10*/  LEA.HI.X.SX32 R5, R5, RZ, 0x1, P0 ;  /* 0x000000ff05057211 */ /* 0x000fe200000f0eff */
[----:B------:R2:W-:Y:S01]  /*0a20*/  @!P6 STG.E.128 desc[UR14][R8.64+0x1000], RZ ;  /* 0x001000ff0800e986 */ /* 0x0005e2000c101d0e */
[C---:B-1----:R-:W-:Y:S01]  /*0a30*/  LEA R10, P0, R3.reuse, UR4, 0x2 ;  /* 0x00000004030a7c11 */ /* 0x042fe2000f8010ff */
[----:B------:R-:W-:Y:S02]  /*0a40*/  @!P1 IMAD.MOV.U32 R2, RZ, RZ, -0x800000 ;  /* 0xff800000ff029424 */ /* 0x000fe400078e00ff */
[----:B------:R-:W-:Y:S01]  /*0a50*/  @!P3 IMAD.MOV.U32 R4, RZ, RZ, -0x800000 ;  /* 0xff800000ff04b424 */ /* 0x000fe200078e00ff */
[----:B------:R-:W-:Y:S01]  /*0a60*/  LEA.HI.X R11, R3, UR5, R5, 0x2, P0 ;  /* 0x00000005030b7c11 */ /* 0x000fe200080f1405 */
[----:B------:R-:W-:Y:S02]  /*0a70*/  @!P2 IMAD.MOV.U32 R3, RZ, RZ, -0x800000 ;  /* 0xff800000ff03a424 */ /* 0x000fe400078e00ff */
        /* <DEDUP_REMOVED lines=8> */
.L_x_4395:
[----:B------:R-:W2:Y:S01]  /*0b00*/  LDCU.64 UR4, c[0x0][0x4d8] ;  /* 0x00009b00ff0477ac */ /* 0x000ea20008000a00 */
[----:B------:R-:W-:Y:S01]  /*0b10*/  MOV R2, R114 ;  /* 0x0000007200027202 */ /* 0x000fe20000000f00 */
[----:B------:R-:W3:Y:S01]  /*0b20*/  LDCU.64 UR8, c[0x0][0x4e0] ;  /* 0x00009c00ff0877ac */ /* 0x000ee20008000a00 */
[----:B--2---:R-:W-:-:S04]  /*0b30*/  UISETP.NE.U32.AND UP0, UPT, UR4, URZ, UPT ;  /* 0x000000ff0400728c */ /* 0x004fc8000bf05070 */
[----:B------:R-:W-:-:S09]  /*0b40*/  UISETP.NE.AND.EX UP0, UPT, UR5, URZ, UPT, UP0 ;  /* 0x000000ff0500728c */ /* 0x000fd2000bf05300 */
[----:B---3--:R-:W-:Y:S05]  /*0b50*/  BRA.U !UP0, `(.L_x_4396) ;  /* 0x00000001080c7547 */ /* 0x008fea000b800000 */
[----:B------:R-:W-:-:S04]  /*0b60*/  IADD3 R12, P0, PT, R9, UR4, RZ ;  /* 0x00000004090c7c10 */ /* 0x000fc8000ff1e0ff */
[----:B------:R-:W-:-:S05]  /*0b70*/  IADD3.X R13, PT, PT, R8, UR5, RZ, P0, !PT ;  /* 0x00000005080d7c10 */ /* 0x000fca00087fe4ff */
[----:B------:R2:W5:Y:S04]  /*0b80*/  LDG.E R2, desc[UR14][R12.64] ;  /* 0x0000000e0c027981 */ /* 0x000568000c1e1900 */
.L_x_4396:
[----:B------:R-:W-:-:S04]  /*0b90*/  UISETP.NE.U32.AND UP1, UPT, UR8, URZ, UPT ;  /* 0x000000ff0800728c */ /* 0x000fc8000bf25070 */
[----:B------:R-:W-:-:S09]  /*0ba0*/  UISETP.NE.AND.EX UP1, UPT, UR9, URZ, UPT, UP1 ;  /* 0x000000ff0900728c */ /* 0x000fd2000bf25310 */
[----:B------:R-:W-:Y:S05]  /*0bb0*/  BRA.U !UP1, `(.L_x_4397) ;  /* 0x00000005099c7547 */ /* 0x000fea000b800000 */
[----:B------:R-:W3:Y:S01]  /*0bc0*/  LDC R9, c[0x0][0x4f0] ;  /* 0x00013c00ff097b82 */ /* 0x000ee20000000800 */
[----:B------:R-:W-:Y:S01]  /*0bd0*/  LEA R16, R89, 0xffffff80, 0x7 ;  /* 0xffffff8059107811 */ /* 0x000fe200078e38ff */
[----:B------:R-:W4:Y:S03]  /*0be0*/  LDCU.64 UR4, c[0x0][0x4e8] ;  /* 0x00009d00ff0477ac */ /* 0x000f260008000a00 */
[----:B-----5:R-:W-:Y:S01]  /*0bf0*/  IABS R2, R16 ;  /* 0x0000001000027213 */ /* 0x020fe20000000000 */
[----:B------:R-:W1:Y:S01]  /*0c00*/  LDCU.64 UR6, c[0x0][0x3a0] ;  /* 0x00007400ff0677ac */ /* 0x000e620008000a00 */
[----:B------:R-:W1:Y:S01]  /*0c10*/  LDCU.64 UR12, c[0x0][0x3b8] ;  /* 0x00007700ff0c77ac */ /* 0x000e620008000a00 */
[----:B------:R-:W1:Y:S01]  /*0c20*/  LDCU.64 UR10, c[0x0][0x3c0] ;  /* 0x00007800ff0a77ac */ /* 0x000e620008000a00 */
[----:B---3--:R-:W-:-:S04]  /*0c30*/  IABS R5, R9 ;  /* 0x0000000900057213 */ /* 0x008fc80000000000 */
        /* <DEDUP_REMOVED lines=17> */
[----:B----4-:R-:W-:Y:S01]  /*0d50*/  IMAD.WIDE.U32 R4, R114, UR4, RZ ;  /* 0x0000000472047c25 */ /* 0x010fe2000f8e00ff */
[----:B------:R-:W-:-:S03]  /*0d60*/  LOP3.LUT R2, R16, R9, RZ, 0x3c, !PT ;  /* 0x0000000910027212 */ /* 0x000fc600078e3cff */
[----:B------:R-:W-:Y:S01]  /*0d70*/  IMAD R116, R114, UR5, R5 ;  /* 0x0000000572747c24 */ /* 0x000fe2000f8e0205 */
[----:B------:R-:W-:Y:S01]  /*0d80*/  ISETP.GE.AND P1, PT, R2, RZ, PT ;  /* 0x000000ff0200720c */ /* 0x000fe20003f26270 */
[----:B------:R-:W2:Y:S01]  /*0d90*/  LDCU.64 UR4, c[0x0][0x3a8] ;  /* 0x00007500ff0477ac */ /* 0x000ea20008000a00 */
[----:B------:R-:W3:Y:S05]  /*0da0*/  LDC R2, c[0x0][0x3e8] ;  /* 0x0000fa00ff027b82 */ /* 0x000eea0000000800 */
[----:B------:R-:W-:Y:S01]  /*0db0*/  @P0 VIADD R8, R8, 0x1 ;  /* 0x0000000108080836 */ /* 0x000fe20000000000 */
[----:B------:R-:W-:-:S04]  /*0dc0*/  LEA R117, P0, R4, UR8, 0x2 ;  /* 0x0000000804757c11 */ /* 0x000fc8000f8010ff */
[----:B------:R-:W-:Y:S01]  /*0dd0*/  LEA.HI.X R116, R4, UR9, R116, 0x2, P0 ;  /* 0x0000000904747c11 */ /* 0x000fe200080f1474 */
[----:B------:R-:W-:Y:S01]  /*0de0*/  IMAD.MOV.U32 R4, RZ, RZ, R117 ;  /* 0x000000ffff047224 */ /* 0x000fe200078e0075 */
[----:B------:R-:W-:Y:S02]  /*0df0*/  @!P1 IADD3 R8, PT, PT, -R8, RZ, RZ ;  /* 0x000000ff08089210 */ /* 0x000fe40007ffe1ff */
[----:B------:R-:W-:Y:S02]  /*0e00*/  @!P2 LOP3.LUT R8, RZ, R9, RZ, 0x33, !PT ;  /* 0x00000009ff08a212 */ /* 0x000fe400078e33ff */
[----:B------:R-:W-:-:S03]  /*0e10*/  MOV R5, R116 ;  /* 0x0000007400057202 */ /* 0x000fc60000000f00 */
[----:B------:R-:W-:-:S06]  /*0e20*/  IMAD.WIDE R12, R8, 0x4, R4 ;  /* 0x00000004080c7825 */ /* 0x000fcc00078e0204 */
[----:B------:R4:W2:Y:S01]  /*0e30*/  LDG.E R12, desc[UR14][R12.64] ;  /* 0x0000000e0c0c7981 */ /* 0x0008a2000c1e1900 */
[----:B---3--:R-:W-:Y:S01]  /*0e40*/  IABS R5, R2 ;  /* 0x0000000200057213 */ /* 0x008fe20000000000 */
[----:B-1----:R-:W-:Y:S01]  /*0e50*/  IMAD.U32 R90, RZ, RZ, UR12 ;  /* 0x0000000cff5a7e24 */ /* 0x002fe2000f8e00ff */
[----:B------:R-:W-:Y:S01]  /*0e60*/  IADD3 R8, PT, PT, -R8, RZ, RZ ;  /* 0x000000ff08087210 */ /* 0x000fe20007ffe1ff */
[----:B------:R-:W-:Y:S01]  /*0e70*/  IMAD.U32 R91, RZ, RZ, UR13 ;  /* 0x0000000dff5b7e24 */ /* 0x000fe2000f8e00ff */
[----:B------:R-:W1:Y:S01]  /*0e80*/  I2F.RP R14, R5 ;  /* 0x00000005000e7306 */ /* 0x000e620000209400 */
[----:B------:R-:W-:Y:S02]  /*0e90*/  MOV R120, UR10 ;  /* 0x0000000a00787c02 */ /* 0x000fe40008000f00 */
[----:B------:R-:W-:Y:S01]  /*0ea0*/  IMAD R16, R9, R8, R16 ;  /* 0x0000000809107224 */ /* 0x000fe200078e0210 */
[----:B------:R-:W-:-:S04]  /*0eb0*/  MOV R121, UR11 ;  /* 0x0000000b00797c02 */ /* 0x000fc80008000f00 */
[----:B------:R-:W-:Y:S01]  /*0ec0*/  SHF.R.S32.HI R8, RZ, 0x1f, R16 ;  /* 0x0000001fff087819 */ /* 0x000fe20000011410 */
[----:B-1----:R-:W1:Y:S02]  /*0ed0*/  MUFU.RCP R14, R14 ;  /* 0x0000000e000e7308 */ /* 0x002e640000001000 */
[----:B-1----:R-:W-:-:S06]  /*0ee0*/  VIADD R14, R14, 0xffffffe ;  /* 0x0ffffffe0e0e7836 */ /* 0x002fcc0000000000 */
[----:B------:R-:W1:Y:S02]  /*0ef0*/  F2I.FTZ.U32.TRUNC.NTZ R15, R14 ;  /* 0x0000000e000f7305 */ /* 0x000e64000021f000 */
[----:B-1----:R-:W-:Y:S02]  /*0f00*/  IADD3 R4, PT, PT, RZ, -R15, RZ ;  /* 0x8000000fff047210 */ /* 0x002fe40007ffe0ff */
[----:B------:R-:W-:-:S03]  /*0f10*/  MOV R14, RZ ;  /* 0x000000ff000e7202 */ /* 0x000fc60000000f00 */
[----:B----4-:R-:W-:Y:S01]  /*0f20*/  IMAD R13, R4, R5, RZ ;  /* 0x00000005040d7224 */ /* 0x010fe200078e02ff */
        /* <DEDUP_REMOVED lines=25> */
[----:B------:R-:W-:Y:S01]  /*10c0*/  MOV R18, R14 ;  /* 0x0000000e00127202 */ /* 0x000fe20000000f00 */
[C---:B------:R-:W-:Y:S01]  /*10d0*/  IMAD R14, R8.reuse, R90, RZ ;  /* 0x0000005a080e7224 */ /* 0x040fe200078e02ff */
[----:B------:R-:W-:Y:S01]  /*10e0*/  IADD3 R13, PT, PT, R13, R2, RZ ;  /* 0x000000020d0d7210 */ /* 0x000fe20007ffe0ff */
[----:B------:R-:W-:Y:S01]  /*10f0*/  IMAD R8, R8, R120, RZ ;  /* 0x0000007808087224 */ /* 0x000fe200078e02ff */
[----:B------:R-:W-:Y:S01]  /*1100*/  SHF.R.S32.HI R2, RZ, 0x1f, R4 ;  /* 0x0000001fff027819 */ /* 0x000fe20000011404 */
[C---:B------:R-:W-:Y:S02]  /*1110*/  IMAD R14, R16.reuse, R91, R14 ;  /* 0x0000005b100e7224 */ /* 0x040fe400078e020e */
[----:B------:R-:W-:-:S04]  /*1120*/  IMAD.WIDE.U32 R18, R16, R90, R18 ;  /* 0x0000005a10127225 */ /* 0x000fc800078e0012 */
[C---:B------:R-:W-:Y:S01]  /*1130*/  IMAD R8, R16.reuse, R121, R8 ;  /* 0x0000007910087224 */ /* 0x040fe200078e0208 */
[----:B------:R-:W-:Y:S01]  /*1140*/  IADD3 R15, PT, PT, R19, R14, RZ ;  /* 0x0000000e130f7210 */ /* 0x000fe20007ffe0ff */
[----:B------:R-:W-:Y:S01]  /*1150*/  IMAD.WIDE.U32 R16, R16, R120, R12 ;  /* 0x0000007810107225 */ /* 0x000fe200078e000c */
[----:B------:R-:W-:-:S03]  /*1160*/  MOV R14, R18 ;  /* 0x00000012000e7202 */ /* 0x000fc60000000f00 */
[----:B------:R-:W-:Y:S01]  /*1170*/  IMAD.IADD R9, R17, 0x1, R8 ;  /* 0x0000000111097824 */ /* 0x000fe200078e0208 */
[----:B------:R-:W-:Y:S01]  /*1180*/  MOV R8, R16 ;  /* 0x0000001000087202 */ /* 0x000fe20000000f00 */
[C---:B-1----:R-:W-:Y:S02]  /*1190*/  IMAD R12, R2.reuse, UR4, RZ ;  /* 0x00000004020c7c24 */ /* 0x042fe4000f8e02ff */
[----:B------:R-:W-:Y:S02]  /*11a0*/  IMAD R2, R2, UR6, RZ ;  /* 0x0000000602027c24 */ /* 0x000fe4000f8e02ff */
[C---:B------:R-:W-:Y:S02]  /*11b0*/  IMAD R12, R4.reuse, UR5, R12 ;  /* 0x00000005040c7c24 */ /* 0x040fe4000f8e020c */
[----:B------:R-:W-:-:S04]  /*11c0*/  IMAD.WIDE.U32 R14, R4, UR4, R14 ;  /* 0x00000004040e7c25 */ /* 0x000fc8000f8e000e */
[C---:B------:R-:W-:Y:S02]  /*11d0*/  IMAD R2, R4.reuse, UR7, R2 ;  /* 0x0000000704027c24 */ /* 0x040fe4000f8e0202 */
[----:B------:R-:W-:-:S04]  /*11e0*/  IMAD.WIDE.U32 R4, R4, UR6, R8 ;  /* 0x0000000604047c25 */ /* 0x000fc8000f8e0008 */
[----:B------:R-:W-:Y:S01]  /*11f0*/  IMAD.IADD R12, R15, 0x1, R12 ;  /* 0x000000010f0c7824 */ /* 0x000fe200078e020c */
[----:B------:R-:W-:Y:S02]  /*1200*/  IADD3 R2, PT, PT, R5, R2, RZ ;  /* 0x0000000205027210 */ /* 0x000fe40007ffe0ff */
[----:B------:R-:W-:Y:S01]  /*1210*/  MOV R13, R4 ;  /* 0x00000004000d7202 */ /* 0x000fe20000000f00 */
[----:B------:R-:W-:Y:S06]  /*1220*/  BRA `(.L_x_4398) ;  /* 0x00000004008c7947 */ /* 0x000fec0003800000 */
.L_x_4397:
[----:B------:R-:W-:-:S13]  /*1230*/  ISETP.NE.AND P0, PT, R5, -0x1, PT ;  /* 0xffffffff0500780c */ /* 0x000fda0003f05270 */
[----:B------:R-:W-:Y:S05]  /*1240*/  @P0 BRA `(.L_x_4399) ;  /* 0x0000000000380947 */ /* 0x000fea0003800000 */
[----:B------:R-:W3:Y:S01]  /*1250*/  LDC.64 R90, c[0x0][0x3b8] ;  /* 0x0000ee00ff5a7b82 */ /* 0x000ee20000000a00 */
[----:B------:R-:W4:Y:S01]  /*1260*/  LDCU.64 UR4, c[0x0][0x3a0] ;  /* 0x00007400ff0477ac */ /* 0x000f220008000a00 */
[----:B------:R-:W-:Y:S02]  /*1270*/  SHF.R.S32.HI R9, RZ, 0x1f, R4 ;  /* 0x0000001fff097819 */ /* 0x000fe40000011404 */
[----:B-----5:R-:W-:-:S05]  /*1280*/  SHF.R.S32.HI R8, RZ, 0x1f, R2 ;  /* 0x0000001fff087819 */ /* 0x020fca0000011402 */
[----:B----4-:R-:W-:-:S04]  /*1290*/  IMAD R8, R8, UR4, RZ ;  /* 0x0000000408087c24 */ /* 0x010fc8000f8e02ff */
[----:B------:R-:W-:Y:S02]  /*12a0*/  IMAD R8, R2, UR5, R8 ;  /* 0x0000000502087c24 */ /* 0x000fe4000f8e0208 */
[-C--:B---3--:R-:W-:Y:S02]  /*12b0*/  IMAD R9, R9, R90.reuse, RZ ;  /* 0x0000005a09097224 */ /* 0x088fe400078e02ff */
[----:B--2---:R-:W-:-:S04]  /*12c0*/  IMAD.WIDE.U32 R12, R4, R90, RZ ;  /* 0x0000005a040c7225 */ /* 0x004fc800078e00ff */
[----:B------:R-:W-:-:S05]  /*12d0*/  IMAD R9, R4, R91, R9 ;  /* 0x0000005b04097224 */ /* 0x000fca00078e0209 */
[----:B------:R-:W-:-:S03]  /*12e0*/  IADD3 R13, PT, PT, R13, R9, RZ ;  /* 0x000000090d0d7210 */ /* 0x000fc60007ffe0ff */
[----:B------:R-:W-:-:S05]  /*12f0*/  IMAD.WIDE.U32 R12, R2, UR4, R12 ;  /* 0x00000004020c7c25 */ /* 0x000fca000f8e000c */
[----:B------:R-:W-:Y:S02]  /*1300*/  IADD3 R16, PT, PT, R13, R8, RZ ;  /* 0x000000080d107210 */ /* 0x000fe40007ffe0ff */
[----:B------:R-:W-:Y:S01]  /*1310*/  MOV R17, R12 ;  /* 0x0000000c00117202 */ /* 0x000fe20000000f00 */
[----:B------:R-:W-:Y:S05]  /*1320*/  BRA `(.L_x_4400) ;  /* 0x0000000000187947 */ /* 0x000fea0003800000 */
.L_x_4399:
[----:B------:R-:W3:Y:S01]  /*1330*/  LDC.64 R90, c[0x0][0x3b8] ;  /* 0x0000ee00ff5a7b82 */ /* 0x000ee20000000a00 */
[----:B------:R-:W-:-:S05]  /*1340*/  IADD3 R8, PT, PT, R4, R5, RZ ;  /* 0x0000000504087210 */ /* 0x000fca0007ffe0ff */
[C---:B---3--:R-:W-:Y:S02]  /*1350*/  IMAD R16, R8.reuse, R91, RZ ;  /* 0x0000005b08107224 */ /* 0x048fe400078e02ff */
[----:B------:R-:W-:-:S05]  /*1360*/  IMAD.WIDE.U32 R8, R8, R90, RZ ;  /* 0x0000005a08087225 */ /* 0x000fca00078e00ff */
[----:B------:R-:W-:Y:S02]  /*1370*/  IADD3 R16, PT, PT, R9, R16, RZ ;  /* 0x0000001009107210 */ /* 0x000fe40007ffe0ff */
[----:B------:R-:W-:Y:S02]  /*1380*/  MOV R17, R8 ;  /* 0x0000000800117202 */ /* 0x000fe40000000f00 */
.L_x_4400:
        /* <DEDUP_REMOVED lines=10> */
[----:B------:R-:W-:Y:S02]  /*1430*/  IADD3 R9, PT, PT, R13, R8, RZ ;  /* 0x000000080d097210 */ /* 0x000fe40007ffe0ff */
[----:B------:R-:W-:-:S05]  /*1440*/  MOV R8, R12 ;  /* 0x0000000c00087202 */ /* 0x000fca0000000f00 */
[----:B------:R-:W-:-:S05]  /*1450*/  IMAD.WIDE.U32 R8, R2, UR4, R8 ;  /* 0x0000000402087c25 */ /* 0x000fca000f8e0008 */
[----:B------:R-:W-:Y:S02]  /*1460*/  IADD3 R18, PT, PT, R9, R5, RZ ;  /* 0x0000000509127210 */ /* 0x000fe40007ffe0ff */
[----:B------:R-:W-:Y:S01]  /*1470*/  MOV R19, R8 ;  /* 0x0000000800137202 */ /* 0x000fe20000000f00 */
[----:B------:R-:W-:Y:S06]  /*1480*/  BRA `(.L_x_4402) ;  /* 0x0000000000187947 */ /* 0x000fec0003800000 */
.L_x_4401:
[----:B------:R-:W3:Y:S01]  /*1490*/  LDC.64 R120, c[0x0][0x3c0] ;  /* 0x0000f000ff787b82 */ /* 0x000ee20000000a00 */
[----:B------:R-:W-:-:S05]  /*14a0*/  IADD3 R4, PT, PT, R4, R5, RZ ;  /* 0x0000000504047210 */ /* 0x000fca0007ffe0ff */
[C---:B---3--:R-:W-:Y:S02]  /*14b0*/  IMAD R18, R4.reuse, R121, RZ ;  /* 0x0000007904127224 */ /* 0x048fe400078e02ff */
[----:B------:R-:W-:-:S05]  /*14c0*/  IMAD.WIDE.U32 R4, R4, R120, RZ ;  /* 0x0000007804047225 */ /* 0x000fca00078e00ff */
[----:B------:R-:W-:Y:S02]  /*14d0*/  IADD3 R18, PT, PT, R5, R18, RZ ;  /* 0x0000001205127210 */ /* 0x000fe40007ffe0ff */
[----:B------:R-:W-:-:S07]  /*14e0*/  MOV R19, R4 ;  /* 0x0000000400137202 */ /* 0x000fce0000000f00 */
.L_x_4402:
[----:B-----5:R-:W3:Y:S01]  /*14f0*/  LDC R2, c[0x0][0x3e8] ;  /* 0x0000fa00ff027b82 */ /* 0x020ee20000000800 */
[----:B------:R-:W-:Y:S02]  /*1500*/  LOP3.LUT R19, R19, R18, RZ, 0x3c, !PT ;  /* 0x0000001213137212 */ /* 0x000fe400078e3cff */
[----:B------:R-:W-:Y:S02]  /*1510*/  CS2R R116, SRZ ;  /* 0x0000000000747805 */ /* 0x000fe4000001ff00 */
[----:B------:R-:W-:Y:S02]  /*1520*/  LOP3.LUT R17, R17, R16, RZ, 0x3c, !PT ;  /* 0x0000001011117212 */ /* 0x000fe400078e3cff */
[----:B------:R-:W-:Y:S02]  /*1530*/  LOP3.LUT R18, R19, R18, RZ, 0x3c, !PT ;  /* 0x0000001213127212 */ /* 0x000fe400078e3cff */
[----:B------:R-:W-:Y:S02]  /*1540*/  LOP3.LUT R16, R17, R16, RZ, 0x3c, !PT ;  /* 0x0000001011107212 */ /* 0x000fe400078e3cff */
[----:B------:R-:W-:-:S02]  /*1550*/  LOP3.LUT R19, R19, R18, RZ, 0x3c, !PT ;  /* 0x0000001213137212 */ /* 0x000fc400078e3cff */
[----:B------:R-:W-:Y:S02]  /*1560*/  LOP3.LUT R17, R17, R16, RZ, 0x3c, !PT ;  /* 0x0000001011117212 */ /* 0x000fe400078e3cff */
[----:B---3--:R-:W-:-:S04]  /*1570*/  IABS R4, R2 ;  /* 0x0000000200047213 */ /* 0x008fc80000000000 */
[----:B--2---:R-:W2:Y:S08]  /*1580*/  I2F.RP R12, R4 ;  /* 0x00000004000c7306 */ /* 0x004eb00000209400 */
[----:B--2---:R-:W2:Y:S02]  /*1590*/  MUFU.RCP R12, R12 ;  /* 0x0000000c000c7308 */ /* 0x004ea40000001000 */
[----:B--2---:R-:W-:-:S06]  /*15a0*/  VIADD R12, R12, 0xffffffe ;  /* 0x0ffffffe0c0c7836 */ /* 0x004fcc0000000000 */
[----:B------:R-:W2:Y:S02]  /*15b0*/  F2I.FTZ.U32.TRUNC.NTZ R13, R12 ;  /* 0x0000000c000d7305 */ /* 0x000ea4000021f000 */
[----:B--2---:R-:W-:Y:S01]  /*15c0*/  IADD3 R5, PT, PT, RZ, -R13, RZ ;  /* 0x8000000dff057210 */ /* 0x004fe20007ffe0ff */
[----:B------:R-:W-:-:S04]  /*15d0*/  IMAD.MOV.U32 R12, RZ, RZ, RZ ;  /* 0x000000ffff0c7224 */ /* 0x000fc800078e00ff */
[----:B------:R-:W-:Y:S01]  /*15e0*/  IMAD R8, R5, R4, RZ ;  /* 0x0000000405087224 */ /* 0x000fe200078e02ff */
[----:B------:R-:W-:-:S03]  /*15f0*/  IABS R5, R10 ;  /* 0x0000000a00057213 */ /* 0x000fc60000000000 */
[----:B------:R-:W-:Y:S01]  /*1600*/  IMAD.HI.U32 R12, R13, R8, R12 ;  /* 0x000000080d0c7227 */ /* 0x000fe200078e000c */
[----:B------:R-:W-:-:S05]  /*1610*/  MOV R8, R5 ;  /* 0x0000000500087202 */ /* 0x000fca0000000f00 */
[----:B------:R-:W-:Y:S01]  /*1620*/  IMAD.HI.U32 R15, R12, R8, RZ ;  /* 0x000000080c0f7227 */ /* 0x000fe200078e00ff */
[----:B------:R-:W-:-:S03]  /*1630*/  LEA R12, R89, 0xffffff80, 0x7 ;  /* 0xffffff80590c7811 */ /* 0x000fc600078e38ff */
[----:B------:R-:W-:Y:S01]  /*1640*/  IMAD.MOV R5, RZ, RZ, -R15 ;  /* 0x000000ffff057224 */ /* 0x000fe200078e0a0f */
[----:B------:R-:W-:Y:S01]  /*1650*/  SHF.R.S32.HI R13, RZ, 0x1f, R12 ;  /* 0x0000001fff0d7819 */ /* 0x000fe2000001140c */
[----:B------:R-:W-:-:S04]  /*1660*/  IMAD.WIDE.U32 R18, R12, R120, R18 ;  /* 0x000000780c127225 */ /* 0x000fc800078e0012 */
[C---:B------:R-:W-:Y:S02]  /*1670*/  IMAD R5, R4.reuse, R5, R8 ;  /* 0x0000000504057224 */ /* 0x040fe400078e0208 */
[----:B------:R-:W2:Y:S01]  /*1680*/  LDC.64 R8, c[0x0][0x3d8] ;  /* 0x0000f600ff087b82 */ /* 0x000ea20000000a00 */
[C---:B------:R-:W-:Y:S02]  /*1690*/  IMAD R14, R13.reuse, R120, RZ ;  /* 0x000000780d0e7224 */ /* 0x040fe400078e02ff */
[----:B------:R-:W-:Y:S01]  /*16a0*/  ISETP.GT.U32.AND P0, PT, R4, R5, PT ;  /* 0x000000050400720c */ /* 0x000fe20003f04070 */
[-C--:B------:R-:W-:Y:S02]  /*16b0*/  IMAD R13, R13, R90.reuse, RZ ;  /* 0x0000005a0d0d7224 */ /* 0x080fe400078e02ff */
[C---:B------:R-:W-:Y:S02]  /*16c0*/  IMAD R14, R12.reuse, R121, R14 ;  /* 0x000000790c0e7224 */ /* 0x040fe400078e020e */
[----:B------:R-:W-:-:S03]  /*16d0*/  IMAD.WIDE.U32 R16, R12, R90, R16 ;  /* 0x0000005a0c107225 */ /* 0x000fc600078e0010 */
[----:B------:R-:W-:Y:S01]  /*16e0*/  IADD3 R19, PT, PT, R19, R14, RZ ;  /* 0x0000000e13137210 */ /* 0x000fe20007ffe0ff */
[----:B------:R-:W-:-:S04]  /*16f0*/  IMAD R13, R12, R91, R13 ;  /* 0x0000005b0c0d7224 */ /* 0x000fc800078e020d */
[-C--:B------:R-:W-:Y:S01]  /*1700*/  @!P0 IADD3 R5, PT, PT, R5, -R4.reuse, RZ ;  /* 0x8000000405058210 */ /* 0x080fe20007ffe0ff */
[----:B------:R-:W-:Y:S01]  /*1710*/  @!P0 VIADD R15, R15, 0x1 ;  /* 0x000000010f0f8836 */ /* 0x000fe20000000000 */
[----:B------:R-:W-:Y:S01]  /*1720*/  ISETP.NE.AND P0, PT, R2, RZ, PT ;  /* 0x000000ff0200720c */ /* 0x000fe20003f05270 */
[----:B------:R-:W-:Y:S01]  /*1730*/  IMAD.IADD R17, R17, 0x1, R13 ;  /* 0x0000000111117824 */ /* 0x000fe200078e020d */
        /* <DEDUP_REMOVED lines=8> */
[----:B--2---:R-:W-:-:S04]  /*17c0*/  IMAD.WIDE.U32 R18, R15, R8, R18 ;  /* 0x000000080f127225 */ /* 0x004fc800078e0012 */
[C---:B------:R-:W-:Y:S01]  /*17d0*/  IMAD R12, R2.reuse, R8, RZ ;  /* 0x00000008020c7224 */ /* 0x040fe200078e02ff */
[----:B------:R-:W-:Y:S01]  /*17e0*/  MOV R13, R18 ;  /* 0x00000012000d7202 */ /* 0x000fe20000000f00 */
[-C--:B---3--:R-:W-:Y:S02]  /*17f0*/  IMAD R2, R2, R4.reuse, RZ ;  /* 0x0000000402027224 */ /* 0x088fe400078e02ff */
[----:B------:R-:W-:-:S04]  /*1800*/  IMAD.WIDE.U32 R16, R15, R4, R16 ;  /* 0x000000040f107225 */ /* 0x000fc800078e0010 */
[C---:B------:R-:W-:Y:S01]  /*1810*/  IMAD R9, R15.reuse, R9, R12 ;  /* 0x000000090f097224 */ /* 0x040fe200078e020c */
[----:B------:R-:W-:Y:S01]  /*1820*/  MOV R14, R16 ;  /* 0x00000010000e7202 */ /* 0x000fe20000000f00 */
[----:B------:R-:W-:Y:S02]  /*1830*/  IMAD R5, R15, R5, R2 ;  /* 0x000000050f057224 */ /* 0x000fe400078e0202 */
[----:B------:R-:W-:Y:S02]  /*1840*/  IMAD.IADD R2, R19, 0x1, R9 ;  /* 0x0000000113027824 */ /* 0x000fe400078e0209 */
[----:B------:R-:W-:-:S07]  /*1850*/  IMAD.IADD R12, R17, 0x1, R5 ;  /* 0x00000001110c7824 */ /* 0x000fce00078e0205 */
.L_x_4398:
[----:B------:R-:W-:Y:S01]  /*1860*/  ISETP.NE.AND P0, PT, R11, -0x1, PT ;  /* 0xffffffff0b00780c */ /* 0x000fe20003f05270 */
[----:B------:R-:W2:Y:S01]  /*1870*/  LDCU.64 UR4, c[0x0][0x3c8] ;  /* 0x00007900ff0477ac */ /* 0x000ea20008000a00 */
[----:B-1----:R-:W-:Y:S01]  /*1880*/  IMAD.SHL.U32 R113, R3, 0x8, RZ ;  /* 0x0000000803717824 */ /* 0x002fe200078e00ff */
[----:B------:R-:W1:Y:S01]  /*1890*/  S2UR UR12, SR_CgaCtaId ;  /* 0x00000000000c79c3 */ /* 0x000e620000008800 */
[----:B------:R-:W-:Y:S01]  /*18a0*/  IMAD.IADD R108, R7, 0x1, -R6 ;  /* 0x00000001076c7824 */ /* 0x000fe200078e0a06 */
[----:B------:R-:W3:Y:S01]  /*18b0*/  LDCU.64 UR10, c[0x0][0x388] ;  /* 0x00007100ff0a77ac */ /* 0x000ee20008000a00 */
[----:B------:R-:W-:Y:S01]  /*18c0*/  LOP3.LUT R112, R3, 0x18, RZ, 0xc0, !PT ;  /* 0x0000001803707812 */ /* 0x000fe200078ec0ff */
[----:B------:R-:W-:Y:S01]  /*18d0*/  BSSY.RECONVERGENT B0, `(.L_x_4403) ;  /* 0x000003e000007945 */ /* 0x000fe20003800200 */
[C---:B------:R-:W-:Y:S01]  /*18e0*/  LOP3.LUT R126, R113.reuse, 0x18, RZ, 0xc0, !PT ;  /* 0x00000018717e7812 */ /* 0x040fe200078ec0ff */
[----:B------:R-:W4:Y:S01]  /*18f0*/  LDCU.64 UR6, c[0x0][0x390] ;  /* 0x00007200ff0677ac */ /* 0x000f220008000a00 */
[----:B------:R-:W-:-:S02]  /*1900*/  LOP3.LUT R119, R113, 0xd8, RZ, 0xc0, !PT ;  /* 0x000000d871777812 */ /* 0x000fc400078ec0ff */
[----:B------:R-:W-:Y:S01]  /*1910*/  LOP3.LUT R117, R117, R116, RZ, 0x3c, !PT ;  /* 0x0000007475757212 */ /* 0x000fe200078e3cff */
[----:B------:R-:W5:Y:S01]  /*1920*/  @P0 LDC.64 R4, c[0x0][0x3b0] ;  /* 0x0000ec00ff040b82 */ /* 0x000f620000000a00 */
[----:B------:R-:W-:Y:S02]  /*1930*/  LOP3.LUT R119, R119, R112, RZ, 0x3c, !PT ;  /* 0x0000007077777212 */ /* 0x000fe400078e3cff */
[----:B------:R-:W-:-:S04]  /*1940*/  LOP3.LUT R116, R117, R116, RZ, 0x3c, !PT ;  /* 0x0000007475747212 */ /* 0x000fc800078e3cff */
[----:B------:R-:W-:Y:S01]  /*1950*/  LOP3.LUT R117, R117, R116, RZ, 0x3c, !PT ;  /* 0x0000007475757212 */ /* 0x000fe200078e3cff */
[----:B------:R-:W2:Y:S01]  /*1960*/  @!P0 LDC.64 R8, c[0x0][0x398] ;  /* 0x0000e600ff088b82 */ /* 0x000ea20000000a00 */
[----:B-----5:R-:W-:-:S04]  /*1970*/  @P0 IMAD.WIDE.U32 R18, R11, R4, RZ ;  /* 0x000000040b120225 */ /* 0x020fc800078e00ff */
[----:B--2---:R-:W-:Y:S01]  /*1980*/  @!P0 IMAD.WIDE.U32 R16, R114, R8, RZ ;  /* 0x0000000872108225 */ /* 0x004fe200078e00ff */
[----:B------:R-:W-:-:S03]  /*1990*/  IADD3 R8, P1, PT, R126, R14, RZ ;  /* 0x0000000e7e087210 */ /* 0x000fc60007f3e0ff */
[----:B------:R-:W-:Y:S02]  /*19a0*/  @P0 IMAD.MOV.U32 R16, RZ, RZ, R18 ;  /* 0x000000ffff100224 */ /* 0x000fe400078e0012 */
[----:B------:R-:W-:Y:S02]  /*19b0*/  @!P0 IMAD R9, R114, R9, R17 ;  /* 0x0000000972098224 */ /* 0x000fe400078e0211 */
[----:B------:R-:W-:Y:S01]  /*19c0*/  @P0 IMAD R9, R11, R5, R19 ;  /* 0x000000050b090224 */ /* 0x000fe200078e0213 */
[C---:B------:R-:W-:Y:S02]  /*19d0*/  IADD3 R16, P0, PT, R126.reuse, R16, RZ ;  /* 0x000000107e107210 */ /* 0x040fe40007f1e0ff */
[----:B------:R-:W-:Y:S02]  /*19e0*/  SHF.R.S32.HI R11, RZ, 0x1f, R10 ;  /* 0x0000001fff0b7819 */ /* 0x000fe4000001140a */
[----:B------:R-:W-:Y:S01]  /*19f0*/  LOP3.LUT R5, R113, 0x1f20, RZ, 0xc0, !PT ;  /* 0x00001f2071057812 */ /* 0x000fe200078ec0ff */
[----:B------:R-:W-:Y:S01]  /*1a00*/  IMAD.X R17, RZ, RZ, R9, P0 ;  /* 0x000000ffff117224 */ /* 0x000fe200000e0609 */
[----:B------:R-:W-:Y:S01]  /*1a10*/  IADD3 R18, P0, PT, R126, R13, RZ ;  /* 0x0000000d7e127210 */ /* 0x000fe20007f1e0ff */
[----:B------:R-:W-:Y:S01]  /*1a20*/  IMAD.X R9, RZ, RZ, R12, P1 ;  /* 0x000000ffff097224 */ /* 0x000fe200008e060c */
[----:B------:R-:W-:Y:S01]  /*1a30*/  LOP3.LUT R119, R5, R119, RZ, 0xfc, !PT ;  /* 0x0000007705777212 */ /* 0x000fe200078efcff */
[----:B------:R-:W-:Y:S01]  /*1a40*/  IMAD.WIDE.U32 R14, R10, UR4, R16 ;  /* 0x000000040a0e7c25 */ /* 0x000fe2000f8e0010 */
[----:B------:R-:W-:-:S03]  /*1a50*/  SHF.R.U32.HI R16, RZ, 0x2, R3 ;  /* 0x00000002ff107819 */ /* 0x000fc60000011603 */
[----:B------:R-:W-:Y:S01]  /*1a60*/  IMAD.X R19, RZ, RZ, R2, P0 ;  /* 0x000000ffff137224 */ /* 0x000fe200000e0602 */
[C---:B------:R-:W-:Y:S01]  /*1a70*/  ISETP.GE.AND P2, PT, R16.reuse, R108, PT ;  /* 0x0000006c1000720c */ /* 0x040fe20003f46270 */
[----:B------:R-:W-:Y:S02]  /*1a80*/  IMAD R4, R11, UR4, RZ ;  /* 0x000000040b047c24 */ /* 0x000fe4000f8e02ff */
[----:B------:R-:W-:-:S04]  /*1a90*/  IMAD.WIDE.U32 R12, R16, R90, R8 ;  /* 0x0000005a100c7225 */ /* 0x000fc800078e0008 */
[----:B------:R-:W-:Y:S01]  /*1aa0*/  IMAD.WIDE.U32 R8, R16, R120, R18 ;  /* 0x0000007810087225 */ /* 0x000fe200078e0012 */
[----:B---3--:R-:W-:-:S03]  /*1ab0*/  LEA R111, P1, R12, UR10, 0x1 ;  /* 0x0000000a0c6f7c11 */ /* 0x008fc6000f8208ff */
[----:B------:R-:W-:Y:S01]  /*1ac0*/  IMAD R4, R10, UR5, R4 ;  /* 0x000000050a047c24 */ /* 0x000fe2000f8e0204 */
[----:B------:R-:W-:Y:S01]  /*1ad0*/  UMOV UR5, 0x400 ;  /* 0x0000040000057882 */ /* 0x000fe20000000000 */
[----:B------:R-:W-:Y:S01]  /*1ae0*/  IMAD R110, R16, R91, R13 ;  /* 0x0000005b106e7224 */ /* 0x000fe200078e020d */
[----:B----4-:R-:W-:Y:S01]  /*1af0*/  LEA R118, P0, R8, UR6, 0x1 ;  /* 0x0000000608767c11 */ /* 0x010fe2000f8008ff */
[----:B------:R-:W-:Y:S01]  /*1b00*/  IMAD R115, R16, R121, R9 ;  /* 0x0000007910737224 */ /* 0x000fe200078e0209 */
[----:B-1----:R-:W-:Y:S01]  /*1b10*/  ULEA UR5, UR12, UR5, 0x18 ;  /* 0x000000050c057291 */ /* 0x002fe2000f8ec0ff */
[----:B------:R-:W-:Y:S01]  /*1b20*/  IMAD.MOV.U32 R17, RZ, RZ, RZ ;  /* 0x000000ffff117224 */ /* 0x000fe200078e00ff */
[----:B------:R-:W-:Y:S01]  /*1b30*/  LEA.HI.X R110, R12, UR11, R110, 0x1, P1 ;  /* 0x0000000b0c6e7c11 */ /* 0x000fe200088f0c6e */
[----:B------:R-:W-:Y:S01]  /*1b40*/  IMAD.IADD R5, R15, 0x1, R4 ;  /* 0x000000010f057824 */ /* 0x000fe200078e0204 */
[----:B------:R-:W-:Y:S01]  /*1b50*/  LEA.HI.X R115, R8, UR7, R115, 0x1, P0 ;  /* 0x0000000708737c11 */ /* 0x000fe200080f0c73 */
[----:B------:R-:W-:Y:S01]  /*1b60*/  IMAD.WIDE.U32 R18, R0, 0x40, R16 ;  /* 0x0000004000127825 */ /* 0x000fe200078e0010 */
        /* <DEDUP_REMOVED lines=19> */
.L_x_4405:
[----:B------:R2:W-:Y:S02]  /*1ca0*/  STS.128 [R119], RZ ;  /* 0x000000ff77007388 */ /* 0x0005e40000000c00 */
.L_x_4404:
[----:B------:R-:W-:Y:S05]  /*1cb0*/  BSYNC.RECONVERGENT B0 ;  /* 0x0000000000007941 */ /* 0x000fea0003800200 */
.L_x_4403:
[----:B-1----:R-:W-:Y:S01]  /*1cc0*/  VIADD R13, R16, 0x20 ;  /* 0x00000020100d7836 */ /* 0x002fe20000000000 */
[----:B------:R-:W-:Y:S01]  /*1cd0*/  BSSY.RECONVERGENT B0, `(.L_x_4406) ;  /* 0x0000019000007945 */ /* 0x000fe20003800200 */
[----:B------:R-:W-:-:S03]  /*1ce0*/  IMAD.SHL.U32 R2, R89, 0x80, RZ ;  /* 0x0000008059027824 */ /* 0x000fc600078e00ff */
[----:B------:R-:W-:Y:S02]  /*1cf0*/  ISETP.GE.AND P0, PT, R13, R108, PT ;  /* 0x0000006c0d00720c */ /* 0x000fe40003f06270 */
[----:B------:R-:W-:-:S04]  /*1d00*/  IADD3 R8, PT, PT, R88, 0x80, -R2 ;  /* 0x0000008058087810 */ /* 0x000fc80007ffe802 */
        /* <DEDUP_REMOVED lines=21> */
.L_x_4407:
[----:B------:R-:W-:Y:S05]  /*1e60*/  BSYNC.RECONVERGENT B0 ;  /* 0x0000000000007941 */ /* 0x000fea0003800200 */
.L_x_4406:
        /* <DEDUP_REMOVED lines=14> */
.L_x_4410:
[----:B------:R4:W-:Y:S02]  /*1f50*/  STS.128 [R119+0x1000], RZ ;  /* 0x001000ff77007388 */ /* 0x0009e40000000c00 */
.L_x_4409:
[----:B------:R-:W-:Y:S05]  /*1f60*/  BSYNC.RECONVERGENT B0 ;  /* 0x0000000000007941 */ /* 0x000fea0003800200 */
.L_x_4408:
[----:B---34-:R-:W3:Y:S01]  /*1f70*/  LDC.64 R4, c[0x0][0x538] ;  /* 0x00014e00ff047b82 */ /* 0x018ee20000000a00 */
[-C--:B------:R-:W-:Y:S01]  /*1f80*/  ISETP.GE.AND P3, PT, R13, R8.reuse, PT ;  /* 0x000000080d00720c */ /* 0x080fe20003f66270 */
[----:B------:R-:W-:Y:S01]  /*1f90*/  VIADD R12, R16, 0x40 ;  /* 0x00000040100c7836 */ /* 0x000fe20000000000 */
        /* <DEDUP_REMOVED lines=15> */
.L_x_4412:
[----:B------:R-:W-:Y:S05]  /*2090*/  BSYNC.RECONVERGENT B0 ;  /* 0x0000000000007941 */ /* 0x000fea0003800200 */
.L_x_4411:
        /* <DEDUP_REMOVED lines=12> */
.L_x_4414:
[----:B------:R-:W-:Y:S05]  /*2160*/  BSYNC.RECONVERGENT B0 ;  /* 0x0000000000007941 */ /* 0x000fea0003800200 */
.L_x_4413:
        /* <DEDUP_REMOVED lines=12> */
.L_x_4416:
[----:B------:R-:W-:Y:S05]  /*2230*/  BSYNC.RECONVERGENT B0 ;  /* 0x0000000000007941 */ /* 0x000fea0003800200 */
.L_x_4415:
[----:B------:R-:W5:Y:S01]  /*2240*/  LDCU.64 UR6, c[0x0][0x540] ;  /* 0x0000a800ff0677ac */ /* 0x000f620008000a00 */
[----:B------:R-:W0:Y:S01]  /*2250*/  LDGDEPBAR ;  /* 0x00000000000079af */ /* 0x000e220000000000 */
[----:B------:R-:W2:Y:S01]  /*2260*/  LDCU UR4, c[0x0][0x458] ;  /* 0x00008b00ff0477ac */ /* 0x000ea20008000800 */
[----:B-----5:R-:W-:-:S04]  /*2270*/  IMAD.WIDE.U32 R10, R114, UR6, R10 ;  /* 0x00000006720a7c25 */ /* 0x020fc8000f8e000a */
[----:B------:R-:W-:Y:S01]  /*2280*/  IMAD R0, R114, UR7, R11 ;  /* 0x0000000772007c24 */ /* 0x000fe2000f8e020b */
[----:B---3--:R-:W-:Y:S02]  /*2290*/  LEA R4, P0, R10, R4, 0x2 ;  /* 0x000000040a047211 */ /* 0x008fe400078010ff */
[----:B------:R-:W-:Y:S01]  /*22a0*/  SHF.R.U32.HI R122, RZ, 0x1, R3 ;  /* 0x00000001ff7a7819 */ /* 0x000fe20000011603 */
[----:B------:R-:W-:-:S04]  /*22b0*/  DEPBAR.LE SB0, 0x0 ;  /* 0x000080000000791a */ /* 0x000fc80000000000 */
[----:B------:R-:W-:-:S05]  /*22c0*/  LEA.HI.X R5, R10, R5, R0, 0x2, P0 ;  /* 0x000000050a057211 */ /* 0x000fca00000f1400 */
[----:B------:R3:W5:Y:S01]  /*22d0*/  LDG.E R0, desc[UR14][R4.64] ;  /* 0x0000000e04007981 */ /* 0x000762000c1e1900 */
[----:B--2---:R-:W5:Y:S01]  /*22e0*/  MUFU.RCP R87, UR4 ;  /* 0x0000000400577d08 */ /* 0x004f620008001000 */
[----:B------:R-:W-:Y:S01]  /*22f0*/  LOP3.LUT R16, R16, 0x7, RZ, 0xc0, !PT ;  /* 0x0000000710107812 */ /* 0x000fe200078ec0ff */
[----:B------:R-:W-:Y:S01]  /*2300*/  BSSY.RECONVERGENT B0, `(.L_x_4417) ;  /* 0x0000017000007945 */ /* 0x000fe20003800200 */
[----:B---3--:R-:W-:-:S04]  /*2310*/  LOP3.LUT R4, R122, 0x1f0, RZ, 0xc0, !PT ;  /* 0x000001f07a047812 */ /* 0x008fc800078ec0ff */
[----:B------:R-:W-:-:S04]  /*2320*/  IADD3 R4, PT, PT, R4, 0x1, R6 ;  /* 0x0000000104047810 */ /* 0x000fc80007ffe006 */
[----:B------:R-:W-:-:S04]  /*2330*/  IADD3 R4, PT, PT, -R7, R4, R16 ;  /* 0x0000000407047210 */ /* 0x000fc80007ffe110 */
[----:B------:R-:W-:Y:S01]  /*2340*/  IADD3 R124, PT, PT, R4, R124, R88 ;  /* 0x0000007c047c7210 */ /* 0x000fe20007ffe058 */
[----:B------:R-:W-:Y:S01]  /*2350*/  IMAD.SHL.U32 R4, R120, 0x20, RZ ;  /* 0x0000002078047824 */ /* 0x000fe200078e00ff */
[----:B------:R-:W-:Y:S01]  /*2360*/  BAR.SYNC.DEFER_BLOCKING 0x0 ;  /* 0x0000000000007b1d */ /* 0x000fe20000010000 */
[----:B-----5:R-:W-:Y:S01]  /*2370*/  FMUL.FTZ R87, R0, R87 ;  /* 0x0000005700577220 */ /* 0x020fe20000410000 */
[----:B------:R-:W-:-:S04]  /*2380*/  SHF.L.U64.HI R0, R120, 0x5, R121 ;  /* 0x0000000578007819 */ /* 0x000fc80000010279 */
        /* <DEDUP_REMOVED lines=11> */
.L_x_4419:
[----:B------:R3:W-:Y:S01]  /*2440*/  STS.128 [R119+0x3000], RZ ;  /* 0x003000ff77007388 */ /* 0x0007e20000000c00 */
[----:B------:R-:W-:Y:S05]  /*2450*/  BRA `(.L_x_4420) ;  /* 0x0000000000047947 */ /* 0x000fea0003800000 */
.L_x_4418:
[----:B------:R2:W-:Y:S02]  /*2460*/  STS.128 [R119+0x3000], RZ ;  /* 0x003000ff77007388 */ /* 0x0005e40000000c00 */
.L_x_4420:
[----:B------:R-:W-:Y:S05]  /*2470*/  BSYNC.RECONVERGENT B0 ;  /* 0x0000000000007941 */ /* 0x000fea0003800200 */
.L_x_4417:
[-C--:B------:R-:W-:Y:S01]  /*2480*/  ISETP.GE.AND P3, PT, R13, R8.reuse, PT ;  /* 0x000000080d00720c */ /* 0x080fe20003f66270 */
[C---:B------:R-:W-:Y:S01]  /*2490*/  IMAD.SHL.U32 R123, R3.reuse, 0x20, RZ ;  /* 0x00000020037b7824 */ /* 0x040fe200078e00ff */
[-C--:B------:R-:W-:Y:S01]  /*24a0*/  ISETP.GE.AND P2, PT, R12, R8.reuse, PT ;  /* 0x000000080c00720c */ /* 0x080fe20003f46270 */
[----:B--2---:R-:W-:Y:S01]  /*24b0*/  IMAD.SHL.U32 R7, R3, 0x4, RZ ;  /* 0x0000000403077824 */ /* 0x004fe200078e00ff */
        /* <DEDUP_REMOVED lines=25> */
.L_x_4422:
[----:B------:R-:W-:Y:S05]  /*2650*/  BSYNC.RECONVERGENT B0 ;  /* 0x0000000000007941 */ /* 0x000fea0003800200 */
.L_x_4421:
        /* <DEDUP_REMOVED lines=15> */
.L_x_4424:
[----:B------:R-:W-:Y:S05]  /*2750*/  BSYNC.RECONVERGENT B0 ;  /* 0x0000000000007941 */ /* 0x000fea0003800200 */
.L_x_4423:
        /* <DEDUP_REMOVED lines=13> */
.L_x_4426:
[----:B------:R-:W-:Y:S05]  /*2830*/  BSYNC.RECONVERGENT B0 ;  /* 0x0000000000007941 */ /* 0x000fea0003800200 */
.L_x_4425:
[----:B------:R-:W-:Y:S01]  /*2840*/  LDSM.16.M88.4 R20, [R85] ;  /* 0x000000005514783b */ /* 0x000fe20000000200 */
[----:B------:R-:W-:Y:S01]  /*2850*/  IMAD.MOV.U32 R8, RZ, RZ, 0x20 ;  /* 0x00000020ff087424 */ /* 0x000fe200078e00ff */
[----:B------:R-:W-:Y:S01]  /*2860*/  UIADD3 UR4, UPT, UPT, UR5, 0x1000, URZ ;  /* 0x0000100005047890 */ /* 0x000fe2000fffe0ff */
[----:B------:R-:W-:Y:S01]  /*2870*/  LOP3.LUT P0, R86, R3, 0x4, RZ, 0xc0, !PT ;  /* 0x0000000403567812 */ /* 0x000fe2000780c0ff */
[----:B-1----:R-:W1:Y:S01]  /*2880*/  LDSM.16.M88.4 R12, [R76+0x1000] ;  /* 0x001000004c0c783b */ /* 0x002e620000000200 */
[----:B------:R-:W-:Y:S02]  /*2890*/  VIMNMX R125, PT, PT, R124, R88, PT ;  /* 0x000000587c7d7248 */ /* 0x000fe40003fe0100 */
[----:B------:R-:W-:Y:S01]  /*28a0*/  SEL R8, R8, 0xffffffe0, !P0 ;  /* 0xffffffe008087807 */ /* 0x000fe20004000000 */
[----:B------:R-:W5:Y:S01]  /*28b0*/  LDSM.16.M88.4 R4, [R76+0x1400] ;  /* 0x001400004c04783b */ /* 0x000f620000000200 */
[----:B------:R-:W-:Y:S02]  /*28c0*/  LEA R84, R0, UR4, 0x1 ;  /* 0x0000000400547c11 */ /* 0x000fe4000f8e08ff */
[----:B------:R-:W-:Y:S01]  /*28d0*/  VIADDMNMX R124, R124, 0x8, R88, PT ;  /* 0x000000087c7c7846 */ /* 0x000fe20003800158 */
[----:B------:R-:W-:Y:S01]  /*28e0*/  IMAD.IADD R100, R85, 0x1, R8 ;  /* 0x0000000155647824 */ /* 0x000fe200078e0208 */
[----:B------:R-:W-:Y:S01]  /*28f0*/  LDSM.16.M88.4 R28, [R76+0x2800] ;  /* 0x002800004c1c783b */ /* 0x000fe20000000200 */
[----:B------:R-:W-:-:S03]  /*2900*/  IMAD.IADD R0, R8, 0x1, R84 ;  /* 0x0000000108007824 */ /* 0x000fc600078e0254 */
[----:B------:R-:W-:Y:S04]  /*2910*/  LDSM.16.M88.4 R60, [R76+0x1800] ;  /* 0x001800004c3c783b */ /* 0x000fe80000000200 */
[----:B------:R-:W-:Y:S04]  /*2920*/  LDSM.16.M88.4 R100, [R100] ;  /* 0x000000006464783b */ /* 0x000fe80000000200 */
[----:B------:R-:W2:Y:S04]  /*2930*/  LDSM.16.M88.4 R72, [R0] ;  /* 0x000000000048783b */ /* 0x000ea80000000200 */
[----:B------:R-:W3:Y:S04]  /*2940*/  LDSM.16.M88.4 R68, [R0+0x400] ;  /* 0x000400000044783b */ /* 0x000ee80000000200 */
[----:B------:R-:W4:Y:S04]  /*2950*/  LDSM.16.M88.4 R52, [R76+0x1c00] ;  /* 0x001c00004c34783b */ /* 0x000f280000000200 */
[----:B------:R-:W4:Y:S04]  /*2960*/  LDSM.16.M88.4 R44, [R76+0x2000] ;  /* 0x002000004c2c783b */ /* 0x000f280000000200 */
[----:B------:R-:W4:Y:S01]  /*2970*/  LDSM.16.M88.4 R36, [R76+0x2400] ;  /* 0x002400004c24783b */ /* 0x000f220000000200 */
[C---:B-1----:R-:W-:Y:S03]  /*2980*/  HMMA.16816.F32.BF16 R16, R20.reuse, R12, RZ ;  /* 0x0000000c1410723c */ /* 0x042fe600000418ff */
[----:B------:R-:W1:Y:S04]  /*2990*/  LDSM.16.M88.4 R76, [R76+0x2c00] ;  /* 0x002c00004c4c783b */ /* 0x000e680000000200 */
[----:B------:R-:W-:Y:S01]  /*29a0*/  LDSM.16.M88.4 R92, [R0+0xc00] ;  /* 0x000c0000005c783b */ /* 0x000fe20000000200 */
[C---:B------:R-:W-:Y:S03]  /*29b0*/  HMMA.16816.F32.BF16 R12, R20.reuse, R14, RZ ;  /* 0x0000000e140c723c */ /* 0x040fe600000418ff */
[----:B------:R-:W-:Y:S04]  /*29c0*/  LDSM.16.M88.4 R96, [R0+0x800] ;  /* 0x000800000060783b */ /* 0x000fe80000000200 */
[----:B------:R-:W-:Y:S01]  /*29d0*/  LDSM.16.M88.4 R80, [R0+0x1000] ;  /* 0x001000000050783b */ /* 0x000fe20000000200 */
[C---:B-----5:R-:W-:Y:S03]  /*29e0*/  HMMA.16816.F32.BF16 R8, R20.reuse, R4, RZ ;  /* 0x000000041408723c */ /* 0x060fe600000418ff */
[----:B------:R-:W0:Y:S05]  /*29f0*/  LDGDEPBAR ;  /* 0x00000000000079af */ /* 0x000e2a0000000000 */
[----:B------:R-:W-:Y:S08]  /*2a00*/  HMMA.16816.F32.BF16 R4, R20, R6, RZ ;  /* 0x000000061404723c */ /* 0x000ff000000418ff */
[C---:B--2---:R-:W-:Y:S08]  /*2a10*/  HMMA.16816.F32.BF16 R16, R100.reuse, R72, R16 ;  /* 0x000000486410723c */ /* 0x044ff00000041810 */
[C---:B------:R-:W-:Y:S01]  /*2a20*/  HMMA.16816.F32.BF16 R12, R100.reuse, R74, R12 ;  /* 0x0000004a640c723c */ /* 0x040fe2000004180c */
[----:B------:R-:W2:Y:S07]  /*2a30*/  LDSM.16.M88.4 R72, [R0+0x1800] ;  /* 0x001800000048783b */ /* 0x000eae0000000200 */
[C---:B---3--:R-:W-:Y:S08]  /*2a40*/  HMMA.16816.F32.BF16 R8, R100.reuse, R68, R8 ;  /* 0x000000446408723c */ /* 0x048ff00000041808 */
[----:B------:R-:W-:Y:S01]  /*2a50*/  HMMA.16816.F32.BF16 R4, R100, R70, R4 ;  /* 0x000000466404723c */ /* 0x000fe20000041804 */
[----:B------:R-:W3:Y:S07]  /*2a60*/  LDSM.16.M88.4 R68, [R0+0x1c00] ;  /* 0x001c00000044783b */ /* 0x000eee0000000200 */
        /* <DEDUP_REMOVED lines=12> */
[----:B------:R1:W4:Y:S01]  /*2b30*/  LDSM.16.M88.4 R76, [R0+0x1400] ;  /* 0x00140000004c783b */ /* 0x0003220000000200 */
[----:B------:R-:W-:-:S06]  /*2b40*/  DEPBAR.LE SB0, 0x0 ;  /* 0x000080000000791a */ /* 0x000fcc0000000000 */
[----:B--2---:R-:W-:Y:S01]  /*2b50*/  HMMA.16816.F32.BF16 R32, R100, R72, R32 ;  /* 0x000000486420723c */ /* 0x004fe20000041820 */
[----:B------:R-:W-:-:S07]  /*2b60*/  VIADD R72, R89, 0xffffffff ;  /* 0xffffffff59487836 */ /* 0x000fce0000000000 */
[----:B------:R-:W-:Y:S01]  /*2b70*/  HMMA.16816.F32.BF16 R28, R100, R74, R28 ;  /* 0x0000004a641c723c */ /* 0x000fe2000004181c */
[----:B------:R-:W-:Y:S02]  /*2b80*/  IMAD.SHL.U32 R75, R72, 0x80, RZ ;  /* 0x00000080484b7824 */ /* 0x000fe400078e00ff */
[----:B-1----:R-:W-:-:S05]  /*2b90*/  IMAD.SHL.U32 R0, R3, 0x2, RZ ;  /* 0x0000000203007824 */ /* 0x002fca00078e00ff */
[----:B---3--:R-:W-:Y:S01]  /*2ba0*/  HMMA.16816.F32.BF16 R20, R100, R70, R20 ;  /* 0x000000466414723c */ /* 0x008fe20000041814 */
[----:B------:R-:W-:-:S04]  /*2bb0*/  LOP3.LUT R0, R0, 0x6, RZ, 0xc0, !PT ;  /* 0x0000000600007812 */ /* 0x000fc800078ec0ff */
[----:B------:R-:W-:-:S03]  /*2bc0*/  LOP3.LUT R72, R75, 0x1, R0, 0xfe, !PT ;  /* 0x000000014b487812 */ /* 0x000fc600078efe00 */
[C---:B------:R-:W-:Y:S01]  /*2bd0*/  HMMA.16816.F32.BF16 R24, R100.reuse, R68, R24 ;  /* 0x000000446418723c */ /* 0x040fe20000041818 */
[----:B------:R-:W-:Y:S02]  /*2be0*/  LOP3.LUT R69, R75, R0, RZ, 0xfc, !PT ;  /* 0x000000004b457212 */ /* 0x000fe400078efcff */
[CC--:B------:R-:W-:Y:S02]  /*2bf0*/  ISETP.GE.AND P1, PT, R72.reuse, R125.reuse, PT ;  /* 0x0000007d4800720c */ /* 0x0c0fe40003f26270 */
[----:B------:R-:W-:Y:S02]  /*2c00*/  ISETP.GE.AND P0, PT, R72, R124, PT ;  /* 0x0000007c4800720c */ /* 0x000fe40003f06270 */
[-C--:B------:R-:W-:Y:S01]  /*2c10*/  I2FP.F32.S32 R68, R72.reuse ;  /* 0x0000004800447245 */ /* 0x080fe20000201400 */
[C---:B------:R-:W-:Y:S01]  /*2c20*/  HMMA.16816.F32.BF16 R52, R100.reuse, R94, R52 ;  /* 0x0000005e6434723c */ /* 0x040fe20000041834 */
[----:B------:R-:W-:Y:S02]  /*2c30*/  I2FP.F32.S32 R72, R72 ;  /* 0x0000004800487245 */ /* 0x000fe40000201400 */
[----:B------:R-:W-:Y:S01]  /*2c40*/  ISETP.GE.AND P6, PT, R69, R125, PT ;  /* 0x0000007d4500720c */ /* 0x000fe20003fc6270 */
[----:B------:R-:W-:Y:S01]  /*2c50*/  FFMA.FTZ R17, R87, R68, R17 ;  /* 0x0000004457117223 */ /* 0x000fe20000010011 */
[----:B------:R-:W-:Y:S01]  /*2c60*/  ISETP.GE.AND P3, PT, R69, R124, PT ;  /* 0x0000007c4500720c */ /* 0x000fe20003f66270 */
[----:B------:R-:W-:Y:S01]  /*2c70*/  FFMA.FTZ R72, R87, R72, R19 ;  /* 0x0000004857487223 */ /* 0x000fe20000010013 */
[----:B------:R-:W-:Y:S01]  /*2c80*/  I2FP.F32.S32 R69, R69 ;  /* 0x0000004500457245 */ /* 0x000fe20000201400 */
[----:B----4-:R-:W-:Y:S01]  /*2c90*/  HMMA.16816.F32.BF16 R40, R100, R76, R40 ;  /* 0x0000004c6428723c */ /* 0x010fe20000041828 */
[----:B------:R-:W-:-:S02]  /*2ca0*/  LOP3.LUT R19, R75, 0x78, R0, 0xfe, !PT ;  /* 0x000000784b137812 */ /* 0x000fc400078efe00 */
[----:B------:R-:W-:Y:S01]  /*2cb0*/  LOP3.LUT R94, R75, 0x8, R0, 0xfe, !PT ;  /* 0x000000084b5e7812 */ /* 0x000fe200078efe00 */
[-C--:B------:R-:W-:Y:S01]  /*2cc0*/  FFMA.FTZ R16, R87, R69.reuse, R16 ;  /* 0x0000004557107223 */ /* 0x080fe20000010010 */
[----:B------:R-:W-:Y:S01]  /*2cd0*/  LOP3.LUT R68, R75, 0x9, R0, 0xfe, !PT ;  /* 0x000000094b447812 */ /* 0x000fe200078efe00 */
[----:B------:R-:W-:Y:S01]  /*2ce0*/  FFMA.FTZ R18, R87, R69, R18 ;  /* 0x0000004557127223 */ /* 0x000fe20000010012 */
[C---:B------:R-:W-:Y:S01]  /*2cf0*/  ISETP.GE.AND P5, PT, R19.reuse, R125, PT ;  /* 0x0000007d1300720c */ /* 0x040fe20003fa6270 */
[----:B------:R-:W-:Y:S01]  /*2d00*/  HMMA.16816.F32.BF16 R64, R100, R96, R64 ;  /* 0x000000606440723c */ /* 0x000fe20000041840 */
[----:B------:R-:W-:Y:S02]  /*2d10*/  ISETP.GE.AND P2, PT, R19, R124, PT ;  /* 0x0000007c1300720c */ /* 0x000fe40003f46270 */
[----:B------:R-:W-:Y:S02]  /*2d20*/  FSEL R69, R17, -INF , !P1 ;  /* 0xff80000011457808 */ /* 0x000fe40004800000 */
[----:B------:R-:W-:-:S02]  /*2d30*/  I2FP.F32.S32 R19, R19 ;  /* 0x0000001300137245 */ /* 0x000fc40000201400 */
[C---:B------:R-:W-:Y:S01]  /*2d40*/  ISETP.GE.AND P4, PT, R94.reuse, R125, PT ;  /* 0x0000007d5e00720c */ /* 0x040fe20003f86270 */
[C---:B------:R-:W-:Y:S01]  /*2d50*/  HMMA.16816.F32.BF16 R56, R100.reuse, R92, R56 ;  /* 0x0000005c6438723c */ /* 0x040fe20000041838 */
[----:B------:R-:W-:Y:S02]  /*2d60*/  ISETP.GE.AND P1, PT, R94, R124, PT ;  /* 0x0000007c5e00720c */ /* 0x000fe40003f26270 */
[----:B------:R-:W-:Y:S02]  /*2d70*/  I2FP.F32.S32 R94, R94 ;  /* 0x0000005e005e7245 */ /* 0x000fe40000201400 */
[----:B------:R-:W-:Y:S02]  /*2d80*/  I2FP.F32.S32 R17, R68 ;  /* 0x0000004400117245 */ /* 0x000fe40000201400 */
[----:B------:R-:W-:Y:S01]  /*2d90*/  FSEL R77, R16, -INF , !P6 ;  /* 0xff800000104d7808 */ /* 0x000fe20007000000 */
[CC--:B------:R-:W-:Y:S01]  /*2da0*/  FFMA.FTZ R16, R87.reuse, R19.reuse, R20 ;  /* 0x0000001357107223 */ /* 0x0c0fe20000010014 */
[C---:B------:R-:W-:Y:S01]  /*2db0*/  FFMA.FTZ R20, R87.reuse, R19, R22 ;  /* 0x0000001357147223 */ /* 0x040fe20000010016 */
[CC--:B------:R-:W-:Y:S01]  /*2dc0*/  FFMA.FTZ R96, R87.reuse, R94.reuse, R12 ;  /* 0x0000005e57607223 */ /* 0x0c0fe2000001000c */
[CC--:B------:R-:W-:Y:S01]  /*2dd0*/  FFMA.FTZ R95, R87.reuse, R17.reuse, R13 ;  /* 0x00000011575f7223 */ /* 0x0c0fe2000001000d */
[C---:B------:R-:W-:Y:S01]  /*2de0*/  FFMA.FTZ R94, R87.reuse, R94, R14 ;  /* 0x0000005e575e7223 */ /* 0x040fe2000001000e */
[----:B------:R-:W-:Y:S01]  /*2df0*/  FFMA.FTZ R17, R87, R17, R15 ;  /* 0x0000001157117223 */ /* 0x000fe2000001000f */
[----:B------:R-:W-:Y:S01]  /*2e00*/  FSEL R93, R72, -INF , !P0 ;  /* 0xff800000485d7808 */ /* 0x000fe20004000000 */
[----:B------:R-:W-:Y:S01]  /*2e10*/  HMMA.16816.F32.BF16 R60, R100, R98, R60 ;  /* 0x00000062643c723c */ /* 0x000fe2000004183c */
[----:B------:R-:W-:-:S02]  /*2e20*/  LOP3.LUT R15, R75, 0x10, R0, 0xfe, !PT ;  /* 0x000000104b0f7812 */ /* 0x000fc400078efe00 */
[C-C-:B------:R-:W-:Y:S02]  /*2e30*/  LOP3.LUT R14, R75.reuse, 0x11, R0.reuse, 0xfe, !PT ;  /* 0x000000114b0e7812 */ /* 0x140fe400078efe00 */
[----:B------:R-:W-:Y:S02]  /*2e40*/  ISETP.GE.AND P0, PT, R68, R125, PT ;  /* 0x0000007d4400720c */ /* 0x000fe40003f06270 */
[----:B------:R-:W-:Y:S01]  /*2e50*/  LOP3.LUT R13, R75, 0x18, R0, 0xfe, !PT ;  /* 0x000000184b0d7812 */ /* 0x000fe200078efe00 */
[----:B------:R-:W-:Y:S01]  /*2e60*/  HMMA.16816.F32.BF16 R44, R100, R82, R44 ;  /* 0x00000052642c723c */ /* 0x000fe2000004182c */
[----:B------:R-:W-:Y:S02]  /*2e70*/  FSEL R76, R18, -INF , !P3 ;  /* 0xff800000124c7808 */ /* 0x000fe40005800000 */
[----:B------:R-:W-:Y:S02]  /*2e80*/  FSEL R12, R16, -INF , !P5 ;  /* 0xff800000100c7808 */ /* 0x000fe40006800000 */
        /* <DEDUP_REMOVED lines=8> */
[----:B------:R-:W-:-:S02]  /*2f10*/  I2FP.F32.S32 R15, R15 ;  /* 0x0000000f000f7245 */ /* 0x000fc40000201400 */
[----:B------:R-:W-:Y:S02]  /*2f20*/  I2FP.F32.S32 R14, R14 ;  /* 0x0000000e000e7245 */ /* 0x000fe40000201400 */
[----:B------:R-:W-:Y:S01]  /*2f30*/  FSEL R94, R94, -INF , !P1 ;  /* 0xff8000005e5e7808 */ /* 0x000fe20004800000 */
[----:B------:R-:W-:Y:S01]  /*2f40*/  FFMA.FTZ R10, R87, R15, R10 ;  /* 0x0000000f570a7223 */ /* 0x000fe2000001000a */
[----:B------:R-:W-:Y:S01]  /*2f50*/  FSEL R95, R95, -INF , !P0 ;  /* 0xff8000005f5f7808 */ /* 0x000fe20004000000 */
[-C--:B------:R-:W-:Y:S01]  /*2f60*/  FFMA.FTZ R16, R87, R14.reuse, R9 ;  /* 0x0000000e57107223 */ /* 0x080fe20000010009 */
[----:B------:R-:W-:Y:S01]  /*2f70*/  ISETP.GE.AND P1, PT, R13, R125, PT ;  /* 0x0000007d0d00720c */ /* 0x000fe20003f26270 */
[----:B------:R-:W-:Y:S01]  /*2f80*/  FFMA.FTZ R9, R87, R14, R11 ;  /* 0x0000000e57097223 */ /* 0x000fe2000001000b */
[----:B------:R-:W-:Y:S01]  /*2f90*/  BAR.SYNC.DEFER_BLOCKING 0x0 ;  /* 0x0000000000007b1d */ /* 0x000fe20000010000 */
[----:B------:R-:W-:Y:S01]  /*2fa0*/  ISETP.GE.AND P0, PT, R13, R124, PT ;  /* 0x0000007c0d00720c */ /* 0x000fe20003f06270 */
[----:B------:R-:W-:Y:S01]  /*2fb0*/  FFMA.FTZ R18, R87, R15, R8 ;  /* 0x0000000f57127223 */ /* 0x000fe20000010008 */
[----:B------:R-:W-:-:S02]  /*2fc0*/  I2FP.F32.S32 R13, R13 ;  /* 0x0000000d000d7245 */ /* 0x000fc40000201400 */
[----:B------:R-:W-:Y:S01]  /*2fd0*/  ISETP.GE.AND P6, PT, R68, R124, PT ;  /* 0x0000007c4400720c */ /* 0x000fe20003fc6270 */
[----:B------:R-:W-:Y:S01]  /*2fe0*/  VIADD R68, R89, 0xffffffff ;  /* 0xffffffff59447836 */ /* 0x000fe20000000000 */
[----:B------:R-:W-:Y:S01]  /*2ff0*/  LOP3.LUT R92, R75, 0x19, R0, 0xfe, !PT ;  /* 0x000000194b5c7812 */ /* 0x000fe200078efe00 */
[-C--:B------:R-:W-:Y:S01]  /*3000*/  FFMA.FTZ R14, R87, R13.reuse, R4 ;  /* 0x0000000d570e7223 */ /* 0x080fe20000010004 */
[----:B------:R-:W-:Y:S01]  /*3010*/  LOP3.LUT R4, R75, 0x20, R0, 0xfe, !PT ;  /* 0x000000204b047812 */ /* 0x000fe200078efe00 */
[----:B------:R-:W-:Y:S01]  /*3020*/  FFMA.FTZ R13, R87, R13, R6 ;  /* 0x0000000d570d7223 */ /* 0x000fe20000010006 */
[----:B------:R-:W-:Y:S02]  /*3030*/  FSEL R6, R10, -INF , !P5 ;  /* 0xff8000000a067808 */ /* 0x000fe40006800000 */
[----:B------:R-:W-:Y:S02]  /*3040*/  LOP3.LUT R15, R75, 0x21, R0, 0xfe, !PT ;  /* 0x000000214b0f7812 */ /* 0x000fe400078efe00 */
[----:B------:R-:W-:-:S02]  /*3050*/  FSEL R10, R16, -INF , !P2 ;  /* 0xff800000100a7808 */ /* 0x000fc40005000000 */
[----:B------:R-:W-:Y:S02]  /*3060*/  FSEL R8, R17, -INF , !P6 ;  /* 0xff80000011087808 */ /* 0x000fe40007000000 */
[----:B------:R-:W-:Y:S02]  /*3070*/  FSEL R11, R18, -INF , !P3 ;  /* 0xff800000120b7808 */ /* 0x000fe40005800000 */
[CC--:B------:R-:W-:Y:S02]  /*3080*/  ISETP.GE.AND P5, PT, R4.reuse, R125.reuse, PT ;  /* 0x0000007d0400720c */ /* 0x0c0fe40003fa6270 */
[----:B------:R-:W-:Y:S02]  /*3090*/  ISETP.GE.AND P2, PT, R4, R124, PT ;  /* 0x0000007c0400720c */ /* 0x000fe40003f46270 */
[----:B------:R-:W-:Y:S02]  /*30a0*/  I2FP.F32.S32 R16, R4 ;  /* 0x0000000400107245 */ /* 0x000fe40000201400 */
[----:B------:R-:W-:-:S02]  /*30b0*/  ISETP.GE.AND P6, PT, R92, R125, PT ;  /* 0x0000007d5c00720c */ /* 0x000fc40003fc6270 */
[----:B------:R-:W-:Y:S01]  /*30c0*/  ISETP.GE.AND P3, PT, R92, R124, PT ;  /* 0x0000007c5c00720c */ /* 0x000fe20003f66270 */
[-C--:B------:R-:W-:Y:S01]  /*30d0*/  FFMA.FTZ R66, R87, R16.reuse, R66 ;  /* 0x0000001057427223 */ /* 0x080fe20000010042 */
[----:B------:R-:W-:Y:S01]  /*30e0*/  FSEL R4, R9, -INF , !P4 ;  /* 0xff80000009047808 */ /* 0x000fe20006000000 */
[----:B------:R-:W-:Y:S01]  /*30f0*/  FFMA.FTZ R64, R87, R16, R64 ;  /* 0x0000001057407223 */ /* 0x000fe20000010040 */
[----:B------:R-:W-:Y:S02]  /*3100*/  I2FP.F32.S32 R92, R92 ;  /* 0x0000005c005c7245 */ /* 0x000fe40000201400 */
[----:B------:R-:W-:Y:S02]  /*3110*/  FSEL R9, R14, -INF , !P1 ;  /* 0xff8000000e097808 */ /* 0x000fe40004800000 */
[----:B------:R-:W-:Y:S01]  /*3120*/  ISETP.GE.AND P4, PT, R15, R125, PT ;  /* 0x0000007d0f00720c */ /* 0x000fe20003f86270 */
[----:B------:R-:W-:Y:S01]  /*3130*/  FFMA.FTZ R14, R87, R92, R5 ;  /* 0x0000005c570e7223 */ /* 0x000fe20000010005 */
[----:B------:R-:W-:Y:S01]  /*3140*/  ISETP.GE.AND P1, PT, R15, R124, PT ;  /* 0x0000007c0f00720c */ /* 0x000fe20003f26270 */
[----:B------:R-:W-:Y:S01]  /*3150*/  FFMA.FTZ R92, R87, R92, R7 ;  /* 0x0000005c575c7223 */ /* 0x000fe20000010007 */
[----:B------:R-:W-:-:S02]  /*3160*/  I2FP.F32.S32 R15, R15 ;  /* 0x0000000f000f7245 */ /* 0x000fc40000201400 */
[C-C-:B------:R-:W-:Y:S02]  /*3170*/  LOP3.LUT R17, R75.reuse, 0x28, R0.reuse, 0xfe, !PT ;  /* 0x000000284b117812 */ /* 0x140fe400078efe00 */
[--C-:B------:R-:W-:Y:S01]  /*3180*/  LOP3.LUT R16, R75, 0x29, R0.reuse, 0xfe, !PT ;  /* 0x000000294b107812 */ /* 0x100fe200078efe00 */
[-C--:B------:R-:W-:Y:S01]  /*3190*/  FFMA.FTZ R65, R87, R15.reuse, R65 ;  /* 0x0000000f57417223 */ /* 0x080fe20000010041 */
[----:B------:R-:W-:Y:S01]  /*31a0*/  LOP3.LUT R82, R75, 0x30, R0, 0xfe, !PT ;  /* 0x000000304b527812 */ /* 0x000fe200078efe00 */
[----:B------:R-:W-:Y:S01]  /*31b0*/  FFMA.FTZ R15, R87, R15, R67 ;  /* 0x0000000f570f7223 */ /* 0x000fe20000010043 */
[----:B------:R-:W-:Y:S02]  /*31c0*/  FSEL R7, R14, -INF , !P6 ;  /* 0xff8000000e077808 */ /* 0x000fe40007000000 */
[----:B------:R-:W-:Y:S02]  /*31d0*/  I2FP.F32.S32 R14, R17 ;  /* 0x00000011000e7245 */ /* 0x000fe40000201400 */
[----:B------:R-:W-:-:S02]  /*31e0*/  FSEL R5, R13, -INF , !P0 ;  /* 0xff8000000d057808 */ /* 0x000fc40004000000 */
[----:B------:R-:W-:Y:S02]  /*31f0*/  FSEL R66, R66, -INF , !P2 ;  /* 0xff80000042427808 */ /* 0x000fe40005000000 */
[----:B------:R-:W-:Y:S02]  /*3200*/  FSEL R127, R65, -INF , !P4 ;  /* 0xff800000417f7808 */ /* 0x000fe40006000000 */
[----:B------:R-:W-:Y:S02]  /*3210*/  I2FP.F32.S32 R13, R16 ;  /* 0x00000010000d7245 */ /* 0x000fe40000201400 */
[C---:B------:R-:W-:Y:S02]  /*3220*/  ISETP.GE.AND P2, PT, R82.reuse, R125, PT ;  /* 0x0000007d5200720c */ /* 0x040fe40003f46270 */
[----:B------:R-:W-:Y:S01]  /*3230*/  ISETP.GE.AND P4, PT, R82, R124, PT ;  /* 0x0000007c5200720c */ /* 0x000fe20003f86270 */
[----:B------:R-:W-:Y:S01]  /*3240*/  FFMA.FTZ R63, R87, R13, R63 ;  /* 0x0000000d573f7223 */ /* 0x000fe2000001003f */
[----:B------:R-:W-:-:S02]  /*3250*/  FSEL R92, R92, -INF , !P3 ;  /* 0xff8000005c5c7808 */ /* 0x000fc40005800000 */
[----:B------:R-:W-:Y:S02]  /*3260*/  FSEL R67, R64, -INF , !P5 ;  /* 0xff80000040437808 */ /* 0x000fe40006800000 */
[----:B------:R-:W-:Y:S02]  /*3270*/  I2FP.F32.S32 R82, R82 ;  /* 0x0000005200527245 */ /* 0x000fe40000201400 */
[C---:B------:R-:W-:Y:S02]  /*3280*/  ISETP.GE.AND P3, PT, R16.reuse, R125, PT ;  /* 0x0000007d1000720c */ /* 0x040fe40003f66270 */
[----:B------:R-:W-:Y:S01]  /*3290*/  ISETP.GE.AND P5, PT, R16, R124, PT ;  /* 0x0000007c1000720c */ /* 0x000fe20003fa6270 */
[CC--:B------:R-:W-:Y:S01]  /*32a0*/  FFMA.FTZ R16, R87.reuse, R14.reuse, R60 ;  /* 0x0000000e57107223 */ /* 0x0c0fe2000001003c */
[C---:B------:R-:W-:Y:S01]  /*32b0*/  FFMA.FTZ R60, R87.reuse, R14, R62 ;  /* 0x0000000e573c7223 */ /* 0x040fe2000001003e */
[----:B------:R-:W-:Y:S01]  /*32c0*/  FFMA.FTZ R14, R87, R13, R61 ;  /* 0x0000000d570e7223 */ /* 0x000fe2000001003d */
[----:B------:R-:W-:Y:S01]  /*32d0*/  ISETP.GE.AND P0, PT, R17, R125, PT ;  /* 0x0000007d1100720c */ /* 0x000fe20003f06270 */
[----:B------:R-:W-:Y:S01]  /*32e0*/  FFMA.FTZ R56, R87, R82, R56 ;  /* 0x0000005257387223 */ /* 0x000fe20000010038 */
[----:B------:R-:W-:Y:S01]  /*32f0*/  ISETP.GE.AND P6, PT, R17, R124, PT ;  /* 0x0000007c1100720c */ /* 0x000fe20003fc6270 */
[----:B------:R-:W-:Y:S01]  /*3300*/  FFMA.FTZ R82, R87, R82, R58 ;  /* 0x0000005257527223 */ /* 0x000fe2000001003a */
[----:B------:R-:W-:-:S02]  /*3310*/  LOP3.LUT R18, R75, 0x31, R0, 0xfe, !PT ;  /* 0x000000314b127812 */ /* 0x000fc400078efe00 */
[C-C-:B------:R-:W-:Y:S02]  /*3320*/  LOP3.LUT R17, R75.reuse, 0x38, R0.reuse, 0xfe, !PT ;  /* 0x000000384b117812 */ /* 0x140fe400078efe00 */
[----:B------:R-:W-:Y:S02]  /*3330*/  LOP3.LUT R13, R75, 0x39, R0, 0xfe, !PT ;  /* 0x000000394b0d7812 */ /* 0x000fe400078efe00 */
[----:B------:R-:W-:Y:S02]  /*3340*/  FSEL R61, R15, -INF , !P1 ;  /* 0xff8000000f3d7808 */ /* 0x000fe40004800000 */
[----:B------:R-:W-:Y:S02]  /*3350*/  I2FP.F32.S32 R15, R18 ;  /* 0x00000012000f7245 */ /* 0x000fe40000201400 */
[----:B------:R-:W-:Y:S02]  /*3360*/  FSEL R58, R14, -INF , !P3 ;  /* 0xff8000000e3a7808 */ /* 0x000fe40005800000 */
[----:B------:R-:W-:Y:S01]  /*3370*/  I2FP.F32.S32 R14, R17 ;  /* 0x00000011000e7245 */ /* 0x000fe20000201400 */
[-C--:B------:R-:W-:Y:S01]  /*3380*/  FFMA.FTZ R57, R87, R15.reuse, R57 ;  /* 0x0000000f57397223 */ /* 0x080fe20000010039 */
[----:B------:R-:W-:Y:S01]  /*3390*/  FSEL R88, R63, -INF , !P5 ;  /* 0xff8000003f587808 */ /* 0x000fe20006800000 */
[C---:B------:R-:W-:Y:S01]  /*33a0*/  FFMA.FTZ R59, R87.reuse, R15, R59 ;  /* 0x0000000f573b7223 */ /* 0x040fe2000001003b */
[----:B------:R-:W-:Y:S01]  /*33b0*/  FSEL R71, R56, -INF , !P2 ;  /* 0xff80000038477808 */ /* 0x000fe20005000000 */
[-C--:B------:R-:W-:Y:S01]  /*33c0*/  FFMA.FTZ R52, R87, R14.reuse, R52 ;  /* 0x0000000e57347223 */ /* 0x080fe20000010034 */
[----:B------:R-:W-:Y:S01]  /*33d0*/  ISETP.GE.AND P5, PT, R13, R125, PT ;  /* 0x0000007d0d00720c */ /* 0x000fe20003fa6270 */
[----:B------:R-:W-:Y:S01]  /*33e0*/  FFMA.FTZ R54, R87, R14, R54 ;  /* 0x0000000e57367223 */ /* 0x000fe20000010036 */
[----:B------:R-:W-:-:S02]  /*33f0*/  ISETP.GE.AND P2, PT, R13, R124, PT ;  /* 0x0000007c0d00720c */ /* 0x000fc40003f46270 */
[----:B------:R-:W-:Y:S02]  /*3400*/  I2FP.F32.S32 R13, R13 ;  /* 0x0000000d000d7245 */ /* 0x000fe40000201400 */
[----:B------:R-:W-:Y:S02]  /*3410*/  ISETP.GE.AND P1, PT, R18, R125, PT ;  /* 0x0000007d1200720c */ /* 0x000fe40003f26270 */
[----:B------:R-:W-:Y:S01]  /*3420*/  FSEL R62, R16, -INF , !P0 ;  /* 0xff800000103e7808 */ /* 0x000fe20004000000 */
[CC--:B------:R-:W-:Y:S01]  /*3430*/  FFMA.FTZ R53, R87.reuse, R13.reuse, R53 ;  /* 0x0000000d57357223 */ /* 0x0c0fe20000010035 */
[----:B------:R-:W-:Y:S01]  /*3440*/  FSEL R60, R60, -INF , !P6 ;  /* 0xff8000003c3c7808 */ /* 0x000fe20007000000 */
[----:B------:R-:W-:Y:S01]  /*3450*/  FFMA.FTZ R55, R87, R13, R55 ;  /* 0x0000000d57377223 */ /* 0x000fe20000010037 */
[----:B------:R-:W-:Y:S02]  /*3460*/  ISETP.GE.AND P0, PT, R18, R124, PT ;  /* 0x0000007c1200720c */ /* 0x000fe40003f06270 */
[----:B------:R-:W-:-:S02]  /*3470*/  ISETP.GE.AND P6, PT, R17, R125, PT ;  /* 0x0000007d1100720c */ /* 0x000fc40003fc6270 */
[C-C-:B------:R-:W-:Y:S02]  /*3480*/  LOP3.LUT R15, R75.reuse, 0x40, R0.reuse, 0xfe, !PT ;  /* 0x000000404b0f7812 */ /* 0x140fe400078efe00 */
[--C-:B------:R-:W-:Y:S02]  /*3490*/  LOP3.LUT R14, R75, 0x41, R0.reuse, 0xfe, !PT ;  /* 0x000000414b0e7812 */ /* 0x100fe400078efe00 */
[----:B------:R-:W-:Y:S02]  /*34a0*/  ISETP.GE.AND P3, PT, R17, R124, PT ;  /* 0x0000007c1100720c */ /* 0x000fe40003f66270 */
[----:B------:R-:W-:Y:S02]  /*34b0*/  LOP3.LUT R13, R75, 0x48, R0, 0xfe, !PT ;  /* 0x000000484b0d7812 */ /* 0x000fe400078efe00 */
[----:B------:R-:W-:Y:S02]  /*34c0*/  FSEL R82, R82, -INF , !P4 ;  /* 0xff80000052527808 */ /* 0x000fe40006000000 */
[----:B------:R-:W-:-:S02]  /*34d0*/  FSEL R80, R57, -INF , !P1 ;  /* 0xff80000039507808 */ /* 0x000fc40004800000 */
[C---:B------:R-:W-:Y:S02]  /*34e0*/  ISETP.GE.AND P4, PT, R15.reuse, R125, PT ;  /* 0x0000007d0f00720c */ /* 0x040fe40003f86270 */
[----:B------:R-:W-:Y:S02]  /*34f0*/  ISETP.GE.AND P1, PT, R15, R124, PT ;  /* 0x0000007c0f00720c */ /* 0x000fe40003f26270 */
[----:B------:R-:W-:Y:S02]  /*3500*/  FSEL R81, R59, -INF , !P0 ;  /* 0xff8000003b517808 */ /* 0x000fe40004000000 */
[----:B------:R-:W-:Y:S02]  /*3510*/  FSEL R74, R52, -INF , !P6 ;  /* 0xff800000344a7808 */ /* 0x000fe40007000000 */
[----:B------:R-:W-:Y:S02]  /*3520*/  I2FP.F32.S32 R15, R15 ;  /* 0x0000000f000f7245 */ /* 0x000fe40000201400 */
[----:B------:R-:W-:-:S02]  /*3530*/  ISETP.GE.AND P0, PT, R14, R125, PT ;  /* 0x0000007d0e00720c */ /* 0x000fc40003f06270 */
[----:B------:R-:W-:Y:S01]  /*3540*/  ISETP.GE.AND P6, PT, R14, R124, PT ;  /* 0x0000007c0e00720c */ /* 0x000fe20003fc6270 */
[CC--:B------:R-:W-:Y:S01]  /*3550*/  FFMA.FTZ R48, R87.reuse, R15.reuse, R48 ;  /* 0x0000000f57307223 */ /* 0x0c0fe20000010030 */
[----:B------:R-:W-:Y:S01]  /*3560*/  I2FP.F32.S32 R14, R14 ;  /* 0x0000000e000e7245 */ /* 0x000fe20000201400 */
[----:B------:R-:W-:Y:S01]  /*3570*/  FFMA.FTZ R50, R87, R15, R50 ;  /* 0x0000000f57327223 */ /* 0x000fe20000010032 */
[----:B------:R-:W-:Y:S02]  /*3580*/  FSEL R72, R54, -INF , !P3 ;  /* 0xff80000036487808 */ /* 0x000fe40005800000 */
[----:B------:R-:W-:Y:S01]  /*3590*/  FSEL R73, R53, -INF , !P5 ;  /* 0xff80000035497808 */ /* 0x000fe20006800000 */
[-C--:B------:R-:W-:Y:S01]  /*35a0*/  FFMA.FTZ R49, R87, R14.reuse, R49 ;  /* 0x0000000e57317223 */ /* 0x080fe20000010031 */
[----:B------:R-:W-:Y:S01]  /*35b0*/  ISETP.GE.AND P3, PT, R13, R125, PT ;  /* 0x0000007d0d00720c */ /* 0x000fe20003f66270 */
[----:B------:R-:W-:Y:S01]  /*35c0*/  FFMA.FTZ R51, R87, R14, R51 ;  /* 0x0000000e57337223 */ /* 0x000fe20000010033 */
[----:B------:R-:W-:-:S02]  /*35d0*/  ISETP.GE.AND P5, PT, R13, R124, PT ;  /* 0x0000007c0d00720c */ /* 0x000fc40003fa6270 */
[----:B------:R-:W-:Y:S02]  /*35e0*/  I2FP.F32.S32 R13, R13 ;  /* 0x0000000d000d7245 */ /* 0x000fe40000201400 */
[C-C-:B------:R-:W-:Y:S02]  /*35f0*/  LOP3.LUT R14, R75.reuse, 0x49, R0.reuse, 0xfe, !PT ;  /* 0x000000494b0e7812 */ /* 0x140fe400078efe00 */
[----:B------:R-:W-:Y:S01]  /*3600*/  LOP3.LUT R16, R75, 0x51, R0, 0xfe, !PT ;  /* 0x000000514b107812 */ /* 0x000fe200078efe00 */
[CC--:B------:R-:W-:Y:S01]  /*3610*/  FFMA.FTZ R44, R87.reuse, R13.reuse, R44 ;  /* 0x0000000d572c7223 */ /* 0x0c0fe2000001002c */
[----:B------:R-:W-:Y:S01]  /*3620*/  FFMA.FTZ R46, R87, R13, R46 ;  /* 0x0000000d572e7223 */ /* 0x000fe2000001002e */
[----:B------:R-:W-:Y:S02]  /*3630*/  LOP3.LUT R13, R75, 0x50, R0, 0xfe, !PT ;  /* 0x000000504b0d7812 */ /* 0x000fe400078efe00 */
[----:B------:R-:W-:Y:S02]  /*3640*/  FSEL R83, R55, -INF , !P2 ;  /* 0xff80000037537808 */ /* 0x000fe40005000000 */
[----:B------:R-:W-:-:S02]  /*3650*/  FSEL R56, R48, -INF , !P4 ;  /* 0xff80000030387808 */ /* 0x000fc40006000000 */
[CC--:B------:R-:W-:Y:S02]  /*3660*/  ISETP.GE.AND P2, PT, R14.reuse, R125.reuse, PT ;  /* 0x0000007d0e00720c */ /* 0x0c0fe40003f46270 */
[----:B------:R-:W-:Y:S02]  /*3670*/  ISETP.GE.AND P4, PT, R14, R124, PT ;  /* 0x0000007c0e00720c */ /* 0x000fe40003f86270 */
[----:B------:R-:W-:Y:S02]  /*3680*/  I2FP.F32.S32 R14, R14 ;  /* 0x0000000e000e7245 */ /* 0x000fe40000201400 */
[----:B------:R-:W-:Y:S02]  /*3690*/  FSEL R53, R50, -INF , !P1 ;  /* 0xff80000032357808 */ /* 0x000fe40004800000 */
[----:B------:R-:W-:Y:S01]  /*36a0*/  FSEL R55, R49, -INF , !P0 ;  /* 0xff80000031377808 */ /* 0x000fe20004000000 */
[-C--:B------:R-:W-:Y:S01]  /*36b0*/  FFMA.FTZ R45, R87, R14.reuse, R45 ;  /* 0x0000000e572d7223 */ /* 0x080fe2000001002d */
[----:B------:R-:W-:Y:S01]  /*36c0*/  ISETP.GE.AND P1, PT, R13, R125, PT ;  /* 0x0000007d0d00720c */ /* 0x000fe20003f26270 */
[----:B------:R-:W-:Y:S01]  /*36d0*/  FFMA.FTZ R47, R87, R14, R47 ;  /* 0x0000000e572f7223 */ /* 0x000fe2000001002f */
[----:B------:R-:W-:-:S02]  /*36e0*/  ISETP.GE.AND P0, PT, R13, R124, PT ;  /* 0x0000007c0d00720c */ /* 0x000fc40003f06270 */
[----:B------:R-:W-:Y:S02]  /*36f0*/  FSEL R52, R51, -INF , !P6 ;  /* 0xff80000033347808 */ /* 0x000fe40007000000 */
[----:B------:R-:W-:Y:S02]  /*3700*/  FSEL R54, R44, -INF , !P3 ;  /* 0xff8000002c367808 */ /* 0x000fe40005800000 */
[----:B------:R-:W-:Y:S02]  /*3710*/  I2FP.F32.S32 R13, R13 ;  /* 0x0000000d000d7245 */ /* 0x000fe40000201400 */
[C---:B------:R-:W-:Y:S02]  /*3720*/  ISETP.GE.AND P6, PT, R16.reuse, R125, PT ;  /* 0x0000007d1000720c */ /* 0x040fe40003fc6270 */
[----:B------:R-:W-:Y:S01]  /*3730*/  ISETP.GE.AND P3, PT, R16, R124, PT ;  /* 0x0000007c1000720c */ /* 0x000fe20003f66270 */
[CC--:B------:R-:W-:Y:S01]  /*3740*/  FFMA.FTZ R15, R87.reuse, R13.reuse, R40 ;  /* 0x0000000d570f7223 */ /* 0x0c0fe20000010028 */
[----:B------:R-:W-:Y:S01]  /*3750*/  I2FP.F32.S32 R16, R16 ;  /* 0x0000001000107245 */ /* 0x000fe20000201400 */
[----:B------:R-:W-:Y:S01]  /*3760*/  FFMA.FTZ R13, R87, R13, R42 ;  /* 0x0000000d570d7223 */ /* 0x000fe2000001002a */
[----:B------:R-:W-:-:S02]  /*3770*/  LOP3.LUT R17, R75, 0x58, R0, 0xfe, !PT ;  /* 0x000000584b117812 */ /* 0x000fc400078efe00 */
[--C-:B------:R-:W-:Y:S01]  /*3780*/  LOP3.LUT R19, R75, 0x59, R0.reuse, 0xfe, !PT ;  /* 0x000000594b137812 */ /* 0x100fe200078efe00 */
[-C--:B------:R-:W-:Y:S01]  /*3790*/  FFMA.FTZ R14, R87, R16.reuse, R41 ;  /* 0x00000010570e7223 */ /* 0x080fe20000010029 */
[----:B------:R-:W-:Y:S01]  /*37a0*/  LOP3.LUT R18, R75, 0x60, R0, 0xfe, !PT ;  /* 0x000000604b127812 */ /* 0x000fe200078efe00 */
[----:B------:R-:W-:Y:S01]  /*37b0*/  FFMA.FTZ R43, R87, R16, R43 ;  /* 0x00000010572b7223 */ /* 0x000fe2000001002b */
[----:B------:R-:W-:Y:S02]  /*37c0*/  FSEL R64, R46, -INF , !P5 ;  /* 0xff8000002e407808 */ /* 0x000fe40006800000 */
[----:B------:R-:W-:Y:S02]  /*37d0*/  FSEL R65, R45, -INF , !P2 ;  /* 0xff8000002d417808 */ /* 0x000fe40005000000 */
[C---:B------:R-:W-:Y:S02]  /*37e0*/  ISETP.GE.AND P5, PT, R17.reuse, R125, PT ;  /* 0x0000007d1100720c */ /* 0x040fe40003fa6270 */
[----:B------:R-:W-:-:S02]  /*37f0*/  ISETP.GE.AND P2, PT, R17, R124, PT ;  /* 0x0000007c1100720c */ /* 0x000fc40003f46270 */
[----:B------:R-:W-:Y:S02]  /*3800*/  I2FP.F32.S32 R17, R17 ;  /* 0x0000001100117245 */ /* 0x000fe40000201400 */
        /* <DEDUP_REMOVED lines=15> */
[----:B------:R-:W-:Y:S01]  /*3900*/  LOP3.LUT R22, R75, 0x69, R0, 0xfe, !PT ;  /* 0x000000694b167812 */ /* 0x000fe200078efe00 */
[-C--:B------:R-:W-:Y:S01]  /*3910*/  FFMA.FTZ R40, R87, R18.reuse, R32 ;  /* 0x0000001257287223 */ /* 0x080fe20000010020 */
[----:B------:R-:W-:Y:S01]  /*3920*/  LOP3.LUT R32, R75, 0x68, R0, 0xfe, !PT ;  /* 0x000000684b207812 */ /* 0x000fe200078efe00 */
[----:B------:R-:W-:Y:S01]  /*3930*/  FFMA.FTZ R18, R87, R18, R34 ;  /* 0x0000001257127223 */ /* 0x000fe20000010022 */
[----:B------:R-:W-:Y:S02]  /*3940*/  FSEL R37, R43, -INF , !P3 ;  /* 0xff8000002b257808 */ /* 0x000fe40005800000 */
[----:B------:R-:W-:Y:S02]  /*3950*/  FSEL R39, R16, -INF , !P5 ;  /* 0xff80000010277808 */ /* 0x000fe40006800000 */
[----:B------:R-:W-:Y:S02]  /*3960*/  FSEL R36, R36, -INF , !P2 ;  /* 0xff80000024247808 */ /* 0x000fe40005000000 */
        /* <DEDUP_REMOVED lines=8> */
[C---:B------:R-:W-:Y:S01]  /*39f0*/  FFMA.FTZ R28, R87.reuse, R16, R28 ;  /* 0x00000010571c7223 */ /* 0x040fe2000001001c */
[----:B------:R-:W-:Y:S01]  /*3a00*/  I2FP.F32.S32 R19, R22 ;  /* 0x0000001600137245 */ /* 0x000fe20000201400 */
[C---:B------:R-:W-:Y:S01]  /*3a10*/  FFMA.FTZ R16, R87.reuse, R16, R30 ;  /* 0x0000001057107223 */ /* 0x040fe2000001001e */
[----:B------:R-:W-:Y:S01]  /*3a20*/  FSEL R34, R40, -INF , !P0 ;  /* 0xff80000028227808 */ /* 0x000fe20004000000 */
[C---:B------:R-:W-:Y:S01]  /*3a30*/  FFMA.FTZ R40, R87.reuse, R17, R33 ;  /* 0x0000001157287223 */ /* 0x040fe20000010021 */
[C---:B------:R-:W-:Y:S01]  /*3a40*/  ISETP.GE.AND P0, PT, R22.reuse, R124, PT ;  /* 0x0000007c1600720c */ /* 0x040fe20003f06270 */
[CC--:B------:R-:W-:Y:S01]  /*3a50*/  FFMA.FTZ R33, R87.reuse, R19.reuse, R29 ;  /* 0x0000001357217223 */ /* 0x0c0fe2000001001d */
[C---:B------:R-:W-:Y:S01]  /*3a60*/  FFMA.FTZ R19, R87.reuse, R19, R31 ;  /* 0x0000001357137223 */ /* 0x040fe2000001001f */
[----:B------:R-:W-:Y:S01]  /*3a70*/  ISETP.GE.AND P1, PT, R22, R125, PT ;  /* 0x0000007d1600720c */ /* 0x000fe20003f26270 */
[----:B------:R-:W-:Y:S01]  /*3a80*/  FFMA.FTZ R17, R87, R17, R35 ;  /* 0x0000001157117223 */ /* 0x000fe20000010023 */
[----:B------:R-:W-:-:S02]  /*3a90*/  LOP3.LUT R29, R75, 0x70, R0, 0xfe, !PT ;  /* 0x000000704b1d7812 */ /* 0x000fc400078efe00 */
[--C-:B------:R-:W-:Y:S02]  /*3aa0*/  LOP3.LUT R22, R75, 0x79, R0.reuse, 0xfe, !PT ;  /* 0x000000794b167812 */ /* 0x100fe400078efe00 */
[----:B------:R-:W-:Y:S02]  /*3ab0*/  FSEL R19, R19, -INF , !P0 ;  /* 0xff80000013137808 */ /* 0x000fe40004000000 */
[----:B------:R-:W-:Y:S02]  /*3ac0*/  ISETP.GT.AND P0, PT, R68, R109, PT ;  /* 0x0000006d4400720c */ /* 0x000fe40003f04270 */
        /* <DEDUP_REMOVED lines=11> */
[----:B------:R-:W-:Y:S01]  /*3b80*/  FSEL R35, R28, -INF , !P2 ;  /* 0xff8000001c237808 */ /* 0x000fe20005000000 */
[----:B------:R-:W-:Y:S01]  /*3b90*/  FFMA.FTZ R24, R87, R29, R26 ;  /* 0x0000001d57187223 */ /* 0x000fe2000001001a */
[----:B------:R-:W-:Y:S02]  /*3ba0*/  I2FP.F32.S32 R22, R22 ;  /* 0x0000001600167245 */ /* 0x000fe40000201400 */
[----:B------:R-:W-:Y:S02]  /*3bb0*/  I2FP.F32.S32 R28, R30 ;  /* 0x0000001e001c7245 */ /* 0x000fe40000201400 */
[----:B------:R-:W-:Y:S01]  /*3bc0*/  FSEL R17, R17, -INF , !P5 ;  /* 0xff80000011117808 */ /* 0x000fe20006800000 */
[CC--:B------:R-:W-:Y:S01]  /*3bd0*/  FFMA.FTZ R41, R87.reuse, R22.reuse, R21 ;  /* 0x0000001657297223 */ /* 0x0c0fe20000010015 */
[C---:B------:R-:W-:Y:S01]  /*3be0*/  FFMA.FTZ R22, R87.reuse, R22, R23 ;  /* 0x0000001657167223 */ /* 0x040fe20000010017 */
[CC--:B------:R-:W-:Y:S01]  /*3bf0*/  FFMA.FTZ R25, R87.reuse, R28.reuse, R25 ;  /* 0x0000001c57197223 */ /* 0x0c0fe20000010019 */
[----:B------:R-:W-:Y:S01]  /*3c00*/  FFMA.FTZ R26, R87, R28, R27 ;  /* 0x0000001c571a7223 */ /* 0x000fe2000001001b */
[----:B------:R-:W-:-:S02]  /*3c10*/  ISETP.GE.AND P5, PT, R30, R125, PT ;  /* 0x0000007d1e00720c */ /* 0x000fc40003fa6270 */
[----:B------:R-:W-:Y:S02]  /*3c20*/  ISETP.GE.AND P2, PT, R30, R124, PT ;  /* 0x0000007c1e00720c */ /* 0x000fe40003f46270 */
[----:B------:R-:W-:Y:S02]  /*3c30*/  SHF.R.U32.HI R21, RZ, 0x3, R3 ;  /* 0x00000003ff157819 */ /* 0x000fe40000011603 */
        /* <DEDUP_REMOVED lines=18> */
.L_x_4428:
        /* <DEDUP_REMOVED lines=60> */
.L_x_4429:
[----:B------:R-:W1:Y:S01]  /*4120*/  LDCU UR4, c[0x0][0x440] ;  /* 0x00008800ff0477ac */ /* 0x000e620008000800 */
[----:B------:R-:W-:Y:S01]  /*4130*/  IMAD.WIDE.U32 R28, R90, 0x40, RZ ;  /* 0x000000405a1c7825 */ /* 0x000fe200078e00ff */
[----:B------:R-:W-:Y:S03]  /*4140*/  BSSY.RECONVERGENT B0, `(.L_x_4430) ;  /* 0x0000025000007945 */ /* 0x000fe60003800200 */
[----:B------:R-:W-:Y:S01]  /*4150*/  IMAD.SHL.U32 R23, R91, 0x40, RZ ;  /* 0x000000405b177824 */ /* 0x000fe200078e00ff */
[C---:B-1----:R-:W-:Y:S02]  /*4160*/  ISETP.GE.AND P0, PT, R126.reuse, UR4, PT ;  /* 0x000000047e007c0c */ /* 0x042fe4000bf06270 */
[----:B------:R-:W-:-:S11]  /*4170*/  ISETP.GE.AND P1, PT, R126, UR4, PT ;  /* 0x000000047e007c0c */ /* 0x000fd6000bf26270 */
[C---:B------:R-:W-:Y:S01]  /*4180*/  @!P0 IMAD.SHL.U32 R25, R90.reuse, 0x40, RZ ;  /* 0x000000405a198824 */ /* 0x040fe200078e00ff */
        /* <DEDUP_REMOVED lines=32> */
.L_x_4431:
[----:B------:R-:W-:Y:S05]  /*4390*/  BSYNC.RECONVERGENT B0 ;  /* 0x0000000000007941 */ /* 0x000fea0003800200 */
.L_x_4430:
[----:B------:R-:W0:Y:S02]  /*43a0*/  LDGDEPBAR ;  /* 0x00000000000079af */ /* 0x000e240000000000 */
.L_x_4427:
        /* <DEDUP_REMOVED lines=32> */
[----:B------:R-:W-:-:S03]  /*45b0*/  FMNMX.FTZ R24, R22, R24, !PT ;  /* 0x0000001816187209 */ /* 0x000fc60007810000 */
[----:B------:R-:W2:Y:S02]  /*45c0*/  SHFL.BFLY PT, R25, R23, 0x2, 0x1f ;  /* 0x0c401f0017197f89 */ /* 0x000ea400000e0000 */
[----:B--2---:R-:W-:Y:S02]  /*45d0*/  FMNMX.FTZ R25, R23, R25, !PT ;  /* 0x0000001917197209 */ /* 0x004fe40007810000 */
[----:B------:R-:W2:Y:S04]  /*45e0*/  SHFL.BFLY PT, R23, R24, 0x2, 0x1f ;  /* 0x0c401f0018177f89 */ /* 0x000ea800000e0000 */
[----:B------:R-:W4:Y:S01]  /*45f0*/  SHFL.BFLY PT, R70, R25, 0x1, 0x1f ;  /* 0x0c201f0019467f89 */ /* 0x000f2200000e0000 */
[----:B--2---:R-:W-:Y:S02]  /*4600*/  FMNMX.FTZ R23, R24, R23, !PT ;  /* 0x0000001718177209 */ /* 0x004fe40007810000 */
[----:B----4-:R-:W-:-:S04]  /*4610*/  FMNMX.FTZ R70, R25, R70, !PT ;  /* 0x0000004619467209 */ /* 0x010fc80007810000 */
[C---:B------:R-:W-:Y:S01]  /*4620*/  FSETP.NEU.FTZ.AND P0, PT, R70.reuse, -INF , PT ;  /* 0xff8000004600780b */ /* 0x040fe20003f1d000 */
[----:B---3--:R-:W-:-:S05]  /*4630*/  FMUL.FTZ R49, R70, UR4 ;  /* 0x0000000446317c20 */ /* 0x008fca0008410000 */
[----:B------:R-:W-:-:S05]  /*4640*/  FSEL R49, R49, RZ, P0 ;  /* 0x000000ff31317208 */ /* 0x000fca0000000000 */
[--C-:B------:R-:W-:Y:S01]  /*4650*/  FFMA.FTZ R78, R69, UR4, -R49.reuse ;  /* 0x00000004454e7c23 */ /* 0x100fe20008010831 */
[--C-:B-1----:R-:W-:Y:S01]  /*4660*/  FFMA.FTZ R31, R9, UR4, -R49.reuse ;  /* 0x00000004091f7c23 */ /* 0x102fe20008010831 */
[----:B------:R-:W1:Y:S01]  /*4670*/  SHFL.BFLY PT, R69, R23, 0x1, 0x1f ;  /* 0x0c201f0017457f89 */ /* 0x000e6200000e0000 */
[----:B------:R-:W-:Y:S01]  /*4680*/  SHF.L.U32 R9, R21, 0x8, RZ ;  /* 0x0000000815097819 */ /* 0x000fe200000006ff */
[--C-:B------:R-:W-:Y:S01]  /*4690*/  FFMA.FTZ R29, R7, UR4, -R49.reuse ;  /* 0x00000004071d7c23 */ /* 0x100fe20008010831 */
[--C-:B------:R-:W-:Y:S01]  /*46a0*/  FFMA.FTZ R79, R77, UR4, -R49.reuse ;  /* 0x000000044d4f7c23 */ /* 0x100fe20008010831 */
[--C-:B------:R-:W-:Y:S01]  /*46b0*/  FFMA.FTZ R77, R96, UR4, -R49.reuse ;  /* 0x00000004604d7c23 */ /* 0x100fe20008010831 */
[----:B------:R-:W-:Y:S01]  /*46c0*/  LOP3.LUT R9, R9, 0x100, RZ, 0xc0, !PT ;  /* 0x0000010009097812 */ /* 0x000fe200078ec0ff */
[--C-:B------:R-:W-:Y:S01]  /*46d0*/  FFMA.FTZ R51, R95, UR4, -R49.reuse ;  /* 0x000000045f337c23 */ /* 0x100fe20008010831 */
[----:B------:R-:W-:Y:S01]  /*46e0*/  MUFU.EX2 R78, R78 ;  /* 0x0000004e004e7308 */ /* 0x000fe20000000800 */
[----:B------:R-:W-:Y:S01]  /*46f0*/  FFMA.FTZ R48, R11, UR4, -R49 ;  /* 0x000000040b307c23 */ /* 0x000fe20008010831 */
[----:B------:R-:W-:Y:S01]  /*4700*/  LOP3.LUT R7, R9, 0x20, R123, 0xf8, !PT ;  /* 0x0000002009077812 */ /* 0x000fe200078ef87b */
[--C-:B------:R-:W-:Y:S01]  /*4710*/  FFMA.FTZ R47, R10, UR4, -R49.reuse ;  /* 0x000000040a2f7c23 */ /* 0x100fe20008010831 */
[----:B------:R-:W-:Y:S01]  /*4720*/  MOV R21, 0x20 ;  /* 0x0000002000157802 */ /* 0x000fe20000000f00 */
[--C-:B------:R-:W-:Y:S01]  /*4730*/  FFMA.FTZ R67, R67, UR4, -R49.reuse ;  /* 0x0000000443437c23 */ /* 0x100fe20008010831 */
[----:B------:R-:W-:Y:S01]  /*4740*/  LOP3.LUT R7, R122, R7, RZ, 0xfc, !PT ;  /* 0x000000077a077212 */ /* 0x000fe200078efcff */
[--C-:B------:R-:W-:Y:S01]  /*4750*/  FFMA.FTZ R63, R127, UR4, -R49.reuse ;  /* 0x000000047f3f7c23 */ /* 0x100fe20008010831 */
[----:B------:R-:W2:Y:S01]  /*4760*/  MUFU.EX2 R79, R79 ;  /* 0x0000004f004f7308 */ /* 0x000ea20000000800 */
[--C-:B------:R-:W-:Y:S01]  /*4770*/  FFMA.FTZ R62, R62, UR4, -R49.reuse ;  /* 0x000000043e3e7c23 */ /* 0x100fe20008010831 */
[----:B------:R-:W-:Y:S01]  /*4780*/  LEA R24, R7, UR5, 0x1 ;  /* 0x0000000507187c11 */ /* 0x000fe2000f8e08ff */
[--C-:B------:R-:W-:Y:S01]  /*4790*/  FFMA.FTZ R58, R58, UR4, -R49.reuse ;  /* 0x000000043a3a7c23 */ /* 0x100fe20008010831 */
[--C-:B------:R-:W-:Y:S01]  /*47a0*/  FFMA.FTZ R80, R80, UR4, -R49.reuse ;  /* 0x0000000450507c23 */ /* 0x100fe20008010831 */
[--C-:B------:R-:W-:Y:S01]  /*47b0*/  FFMA.FTZ R74, R74, UR4, -R49.reuse ;  /* 0x000000044a4a7c23 */ /* 0x100fe20008010831 */
[--C-:B------:R-:W-:Y:S01]  /*47c0*/  FFMA.FTZ R73, R73, UR4, -R49.reuse ;  /* 0x0000000449497c23 */ /* 0x100fe20008010831 */
[----:B------:R-:W3:Y:S01]  /*47d0*/  LDSM.16.MT88.4 R100, [R24+0x3000] ;  /* 0x003000001864783b */ /* 0x000ee20000004200 */
[----:B------:R-:W-:Y:S01]  /*47e0*/  MUFU.EX2 R77, R77 ;  /* 0x0000004d004d7308 */ /* 0x000fe20000000800 */
[----:B-1----:R-:W-:Y:S01]  /*47f0*/  FMNMX.FTZ R69, R23, R69, !PT ;  /* 0x0000004517457209 */ /* 0x002fe20007810000 */
[--C-:B------:R-:W-:Y:S01]  /*4800*/  FFMA.FTZ R54, R54, UR4, -R49.reuse ;  /* 0x0000000436367c23 */ /* 0x100fe20008010831 */
[--C-:B------:R-:W-:Y:S01]  /*4810*/  FFMA.FTZ R39, R39, UR4, -R49.reuse ;  /* 0x0000000427277c23 */ /* 0x100fe20008010831 */
[--C-:B------:R-:W-:Y:S01]  /*4820*/  FFMA.FTZ R38, R38, UR4, -R49.reuse ;  /* 0x0000000426267c23 */ /* 0x100fe20008010831 */
[C---:B------:R-:W-:Y:S01]  /*4830*/  FSETP.NEU.FTZ.AND P0, PT, R69.reuse, -INF , PT ;  /* 0xff8000004500780b */ /* 0x040fe20003f1d000 */
[----:B------:R-:W-:Y:S01]  /*4840*/  FMUL.FTZ R23, R69, UR4 ;  /* 0x0000000445177c20 */ /* 0x000fe20008410000 */
[--C-:B------:R-:W-:Y:S01]  /*4850*/  FFMA.FTZ R34, R34, UR4, -R49.reuse ;  /* 0x0000000422227c23 */ /* 0x100fe20008010831 */
[----:B------:R-:W1:Y:S01]  /*4860*/  MUFU.EX2 R51, R51 ;  /* 0x0000003300337308 */ /* 0x000e620000000800 */
[----:B------:R-:W-:-:S02]  /*4870*/  FFMA.FTZ R40, R40, UR4, -R49 ;  /* 0x0000000428287c23 */ /* 0x000fc40008010831 */
[----:B------:R-:W-:Y:S02]  /*4880*/  FSEL R23, R23, RZ, P0 ;  /* 0x000000ff17177208 */ /* 0x000fe40000000000 */
[----:B------:R-:W-:Y:S01]  /*4890*/  ISETP.NE.AND P0, PT, R86, RZ, PT ;  /* 0x000000ff5600720c */ /* 0x000fe20003f05270 */
[----:B------:R-:W-:Y:S02]  /*48a0*/  FFMA.FTZ R86, R71, UR4, -R49 ;  /* 0x0000000447567c23 */ /* 0x000fe40008010831 */
[--C-:B------:R-:W-:Y:S01]  /*48b0*/  FFMA.FTZ R76, R76, UR4, -R23.reuse ;  /* 0x000000044c4c7c23 */ /* 0x100fe20008010817 */
[--C-:B------:R-:W-:Y:S01]  /*48c0*/  FFMA.FTZ R75, R93, UR4, -R23.reuse ;  /* 0x000000045d4b7c23 */ /* 0x100fe20008010817 */
[--C-:B------:R-:W-:Y:S01]  /*48d0*/  FFMA.FTZ R50, R94, UR4, -R23.reuse ;  /* 0x000000045e327c23 */ /* 0x100fe20008010817 */
[--C-:B------:R-:W-:Y:S01]  /*48e0*/  FFMA.FTZ R46, R8, UR4, -R23.reuse ;  /* 0x00000004082e7c23 */ /* 0x100fe20008010817 */
[--C-:B------:R-:W-:Y:S01]  /*48f0*/  FFMA.FTZ R45, R6, UR4, -R23.reuse ;  /* 0x00000004062d7c23 */ /* 0x100fe20008010817 */
[----:B------:R-:W4:Y:S01]  /*4900*/  LDSM.16.MT88.4 R8, [R24+0x3400] ;  /* 0x003400001808783b */ /* 0x000f220000004200 */
[----:B------:R-:W-:Y:S01]  /*4910*/  MUFU.EX2 R76, R76 ;  /* 0x0000004c004c7308 */ /* 0x000fe20000000800 */
[--C-:B------:R-:W-:Y:S01]  /*4920*/  FFMA.FTZ R44, R4, UR4, -R23.reuse ;  /* 0x00000004042c7c23 */ /* 0x100fe20008010817 */
[--C-:B------:R-:W-:Y:S01]  /*4930*/  FFMA.FTZ R28, R5, UR4, -R23.reuse ;  /* 0x00000004051c7c23 */ /* 0x100fe20008010817 */
[--C-:B------:R-:W-:Y:S01]  /*4940*/  FFMA.FTZ R30, R92, UR4, -R23.reuse ;  /* 0x000000045c1e7c23 */ /* 0x100fe20008010817 */
[----:B--2---:R-:W-:Y:S01]  /*4950*/  F2FP.BF16.F32.PACK_AB R4, R78, R79 ;  /* 0x0000004f4e04723e */ /* 0x004fe200000010ff */
[--C-:B------:R-:W-:Y:S01]  /*4960*/  FFMA.FTZ R66, R66, UR4, -R23.reuse ;  /* 0x0000000442427c23 */ /* 0x100fe20008010817 */
[----:B-1----:R-:W-:Y:S01]  /*4970*/  F2FP.BF16.F32.PACK_AB R6, R51, R77 ;  /* 0x0000004d3306723e */ /* 0x002fe200000010ff */
[--C-:B------:R-:W-:Y:S01]  /*4980*/  FFMA.FTZ R61, R61, UR4, -R23.reuse ;  /* 0x000000043d3d7c23 */ /* 0x100fe20008010817 */
[----:B------:R-:W1:Y:S01]  /*4990*/  MUFU.EX2 R75, R75 ;  /* 0x0000004b004b7308 */ /* 0x000e620000000800 */
[----:B------:R-:W-:Y:S01]  /*49a0*/  SEL R21, R21, 0xffffffe0, !P0 ;  /* 0xffffffe015157807 */ /* 0x000fe20004000000 */
[--C-:B------:R-:W-:Y:S01]  /*49b0*/  FFMA.FTZ R60, R60, UR4, -R23.reuse ;  /* 0x000000043c3c7c23 */ /* 0x100fe20008010817 */
[--C-:B------:R-:W-:Y:S01]  /*49c0*/  FFMA.FTZ R57, R88, UR4, -R23.reuse ;  /* 0x0000000458397c23 */ /* 0x100fe20008010817 */
[--C-:B------:R-:W-:Y:S01]  /*49d0*/  FFMA.FTZ R82, R82, UR4, -R23.reuse ;  /* 0x0000000452527c23 */ /* 0x100fe20008010817 */
[----:B------:R-:W-:Y:S01]  /*49e0*/  IADD3 R25, PT, PT, R24, R21, RZ ;  /* 0x0000001518197210 */ /* 0x000fe20007ffe0ff */
[--C-:B------:R-:W-:Y:S01]  /*49f0*/  FFMA.FTZ R81, R81, UR4, -R23.reuse ;  /* 0x0000000451517c23 */ /* 0x100fe20008010817 */
[--C-:B------:R-:W-:Y:S01]  /*4a00*/  FFMA.FTZ R72, R72, UR4, -R23.reuse ;  /* 0x0000000448487c23 */ /* 0x100fe20008010817 */
[----:B------:R-:W2:Y:S01]  /*4a10*/  MUFU.EX2 R50, R50 ;  /* 0x0000003200327308 */ /* 0x000ea20000000800 */
[----:B------:R-:W-:Y:S01]  /*4a20*/  FFMA.FTZ R71, R83, UR4, -R23 ;  /* 0x0000000453477c23 */ /* 0x000fe20008010817 */
[--C-:B------:R-:W-:Y:S01]  /*4a30*/  FFMA.FTZ R83, R56, UR4, -R49.reuse ;  /* 0x0000000438537c23 */ /* 0x100fe20008010831 */
[----:B------:R-:W-:Y:S01]  /*4a40*/  FFMA.FTZ R56, R55, UR4, -R49 ;  /* 0x0000000437387c23 */ /* 0x000fe20008010831 */
[----:B------:R-:W-:Y:S01]  /*4a50*/  FFMA.FTZ R52, R52, UR4, -R23 ;  /* 0x0000000434347c23 */ /* 0x000fe20008010817 */
[----:B------:R-:W-:Y:S01]  /*4a60*/  FFMA.FTZ R55, R65, UR4, -R49 ;  /* 0x0000000441377c23 */ /* 0x000fe20008010831 */
[--C-:B------:R-:W-:Y:S01]  /*4a70*/  FFMA.FTZ R65, R53, UR4, -R23.reuse ;  /* 0x0000000435417c23 */ /* 0x100fe20008010817 */
[----:B------:R-:W-:Y:S01]  /*4a80*/  FFMA.FTZ R53, R64, UR4, -R23 ;  /* 0x0000000440357c23 */ /* 0x000fe20008010817 */
[----:B------:R-:W5:Y:S01]  /*4a90*/  MUFU.EX2 R46, R46 ;  /* 0x0000002e002e7308 */ /* 0x000f620000000800 */
[----:B-1----:R-:W-:Y:S01]  /*4aa0*/  F2FP.BF16.F32.PACK_AB R5, R75, R76 ;  /* 0x0000004c4b05723e */ /* 0x002fe200000010ff */
[----:B------:R-:W-:Y:S01]  /*4ab0*/  FADD.FTZ R79, R79, R78 ;  /* 0x0000004e4f4f7221 */ /* 0x000fe20000010000 */
[----:B------:R-:W-:Y:S01]  /*4ac0*/  FADD.FTZ R78, R76, R75 ;  /* 0x0000004b4c4e7221 */ /* 0x000fe20000010000 */
[----:B------:R-:W-:Y:S01]  /*4ad0*/  FFMA.FTZ R76, R15, UR4, -R49 ;  /* 0x000000040f4c7c23 */ /* 0x000fe20008010831 */
[----:B------:R-:W-:Y:S01]  /*4ae0*/  FFMA.FTZ R75, R13, UR4, -R23 ;  /* 0x000000040d4b7c23 */ /* 0x000fe20008010817 */
[----:B------:R-:W-:Y:S01]  /*4af0*/  FADD.FTZ R77, R77, R79 ;  /* 0x0000004f4d4d7221 */ /* 0x000fe20000010000 */
[--C-:B------:R-:W-:Y:S01]  /*4b00*/  FFMA.FTZ R37, R37, UR4, -R23.reuse ;  /* 0x0000000425257c23 */ /* 0x100fe20008010817 */
[----:B------:R-:W-:Y:S01]  /*4b10*/  MUFU.EX2 R48, R48 ;  /* 0x0000003000307308 */ /* 0x000fe20000000800 */
[----:B--2---:R-:W-:Y:S01]  /*4b20*/  FADD.FTZ R78, R50, R78 ;  /* 0x0000004e324e7221 */ /* 0x004fe20000010000 */
[--C-:B------:R-:W-:Y:S01]  /*4b30*/  FFMA.FTZ R36, R36, UR4, -R23.reuse ;  /* 0x0000000424247c23 */ /* 0x100fe20008010817 */
[--C-:B------:R-:W-:Y:S01]  /*4b40*/  FFMA.FTZ R32, R32, UR4, -R23.reuse ;  /* 0x0000000420207c23 */ /* 0x100fe20008010817 */
[--C-:B------:R-:W-:Y:S01]  /*4b50*/  FFMA.FTZ R16, R16, UR4, -R23.reuse ;  /* 0x0000000410107c23 */ /* 0x100fe20008010817 */
[--C-:B------:R-:W-:Y:S01]  /*4b60*/  FFMA.FTZ R17, R17, UR4, -R23.reuse ;  /* 0x0000000411117c23 */ /* 0x100fe20008010817 */
[--C-:B------:R-:W-:Y:S01]  /*4b70*/  FFMA.FTZ R20, R20, UR4, -R23.reuse ;  /* 0x0000000414147c23 */ /* 0x100fe20008010817 */
[----:B------:R-:W-:Y:S01]  /*4b80*/  FFMA.FTZ R88, R22, UR4, -R23 ;  /* 0x0000000416587c23 */ /* 0x000fe20008010817 */
[----:B------:R-:W1:Y:S01]  /*4b90*/  MUFU.EX2 R47, R47 ;  /* 0x0000002f002f7308 */ /* 0x000e620000000800 */
[C---:B-----5:R-:W-:Y:S01]  /*4ba0*/  F2FP.BF16.F32.PACK_AB R7, R46.reuse, R50 ;  /* 0x000000322e07723e */ /* 0x060fe200000010ff */
[----:B------:R-:W-:Y:S01]  /*4bb0*/  FADD.FTZ R78, R46, R78 ;  /* 0x0000004e2e4e7221 */ /* 0x000fe20000010000 */
[--C-:B------:R-:W-:Y:S01]  /*4bc0*/  FFMA.FTZ R46, R33, UR4, -R49.reuse ;  /* 0x00000004212e7c23 */ /* 0x100fe20008010831 */
[----:B------:R-:W-:Y:S01]  /*4bd0*/  FFMA.FTZ R33, R42, UR4, -R49 ;  /* 0x000000042a217c23 */ /* 0x000fe20008010831 */
[----:B------:R-:W-:-:S03]  /*4be0*/  ISETP.GT.AND P0, PT, R68, R109, PT ;  /* 0x0000006d4400720c */ /* 0x000fc60003f04270 */
[----:B------:R-:W-:Y:S01]  /*4bf0*/  MUFU.EX2 R31, R31 ;  /* 0x0000001f001f7308 */ /* 0x000fe20000000800 */
[C---:B---3--:R-:W-:Y:S07]  /*4c00*/  HMMA.16816.F32.BF16 R104, R4.reuse, R100, RZ ;  /* 0x000000640468723c */ /* 0x048fee00000418ff */
[----:B------:R-:W2:Y:S01]  /*4c10*/  MUFU.EX2 R29, R29 ;  /* 0x0000001d001d7308 */ /* 0x000ea20000000800 */
[----:B------:R-:W-:Y:S01]  /*4c20*/  HMMA.16816.F32.BF16 R100, R4, R102, RZ ;  /* 0x000000660464723c */ /* 0x000fe200000418ff */
[----:B-1----:R-:W-:-:S06]  /*4c30*/  F2FP.BF16.F32.PACK_AB R92, R47, R48 ;  /* 0x000000302f5c723e */ /* 0x002fcc00000010ff */
[----:B------:R-:W-:Y:S08]  /*4c40*/  MUFU.EX2 R45, R45 ;  /* 0x0000002d002d7308 */ /* 0x000ff00000000800 */
[----:B------:R-:W1:Y:S01]  /*4c50*/  MUFU.EX2 R44, R44 ;  /* 0x0000002c002c7308 */ /* 0x000e620000000800 */
[----:B--2---:R-:W-:-:S07]  /*4c60*/  F2FP.BF16.F32.PACK_AB R94, R29, R31 ;  /* 0x0000001f1d5e723e */ /* 0x004fce00000010ff */
[----:B------:R-:W2:Y:S08]  /*4c70*/  MUFU.EX2 R28, R28 ;  /* 0x0000001c001c7308 */ /* 0x000eb00000000800 */
[----:B------:R-:W3:Y:S01]  /*4c80*/  MUFU.EX2 R30, R30 ;  /* 0x0000001e001e7308 */ /* 0x000ee20000000800 */
[----:B-1----:R-:W-:Y:S01]  /*4c90*/  F2FP.BF16.F32.PACK_AB R93, R44, R45 ;  /* 0x0000002d2c5d723e */ /* 0x002fe200000010ff */
[----:B------:R-:W-:-:S04]  /*4ca0*/  FADD.FTZ R45, R45, R78 ;  /* 0x0000004e2d2d7221 */ /* 0x000fc80000010000 */
[----:B------:R-:W-:Y:S01]  /*4cb0*/  FADD.FTZ R45, R44, R45 ;  /* 0x0000002d2c2d7221 */ /* 0x000fe20000010000 */
[----:B------:R-:W-:Y:S01]  /*4cc0*/  FFMA.FTZ R44, R18, UR4, -R23 ;  /* 0x00000004122c7c23 */ /* 0x000fe20008010817 */
[----:B------:R-:W-:Y:S02]  /*4cd0*/  MUFU.EX2 R67, R67 ;  /* 0x0000004300437308 */ /* 0x000fe40000000800 */
[----:B--2---:R-:W-:-:S06]  /*4ce0*/  FADD.FTZ R45, R28, R45 ;  /* 0x0000002d1c2d7221 */ /* 0x004fcc0000010000 */
[----:B------:R-:W-:Y:S01]  /*4cf0*/  MUFU.EX2 R63, R63 ;  /* 0x0000003f003f7308 */ /* 0x000fe20000000800 */
[C---:B---3--:R-:W-:Y:S01]  /*4d00*/  F2FP.BF16.F32.PACK_AB R95, R30.reuse, R28 ;  /* 0x0000001c1e5f723e */ /* 0x048fe200000010ff */
[----:B------:R-:W-:-:S06]  /*4d10*/  FADD.FTZ R30, R30, R45 ;  /* 0x0000002d1e1e7221 */ /* 0x000fcc0000010000 */
[C---:B----4-:R-:W-:Y:S01]  /*4d20*/  HMMA.16816.F32.BF16 R104, R92.reuse, R8, R104 ;  /* 0x000000085c68723c */ /* 0x050fe20000041868 */
[----:B------:R-:W-:Y:S07]  /*4d30*/  MUFU.EX2 R62, R62 ;  /* 0x0000003e003e7308 */ /* 0x000fee0000000800 */
[----:B------:R-:W-:Y:S01]  /*4d40*/  HMMA.16816.F32.BF16 R100, R92, R10, R100 ;  /* 0x0000000a5c64723c */ /* 0x000fe20000041864 */
[----:B------:R-:W1:Y:S01]  /*4d50*/  LDSM.16.MT88.4 R8, [R25+0x3000] ;  /* 0x003000001908783b */ /* 0x000e620000004200 */
[----:B------:R-:W-:Y:S08]  /*4d60*/  MUFU.EX2 R58, R58 ;  /* 0x0000003a003a7308 */ /* 0x000ff00000000800 */
[----:B------:R-:W2:Y:S08]  /*4d70*/  MUFU.EX2 R66, R66 ;  /* 0x0000004200427308 */ /* 0x000eb00000000800 */
[----:B------:R-:W3:Y:S08]  /*4d80*/  MUFU.EX2 R61, R61 ;  /* 0x0000003d003d7308 */ /* 0x000ef00000000800 */
[----:B------:R-:W-:Y:S01]  /*4d90*/  MUFU.EX2 R60, R60 ;  /* 0x0000003c003c7308 */ /* 0x000fe20000000800 */
[----:B--2---:R-:W-:-:S07]  /*4da0*/  FADD.FTZ R30, R66, R30 ;  /* 0x0000001e421e7221 */ /* 0x004fce0000010000 */
[----:B------:R-:W2:Y:S01]  /*4db0*/  MUFU.EX2 R57, R57 ;  /* 0x0000003900397308 */ /* 0x000ea20000000800 */
[C---:B-1----:R-:W-:Y:S07]  /*4dc0*/  HMMA.16816.F32.BF16 R96, R4.reuse, R8, RZ ;  /* 0x000000080460723c */ /* 0x042fee00000418ff */
[----:B------:R-:W-:Y:S01]  /*4dd0*/  MUFU.EX2 R86, R86 ;  /* 0x0000005600567308 */ /* 0x000fe20000000800 */
[----:B------:R-:W-:Y:S01]  /*4de0*/  HMMA.16816.F32.BF16 R4, R4, R10, RZ ;  /* 0x0000000a0404723c */ /* 0x000fe200000418ff */
[----:B------:R-:W1:Y:S06]  /*4df0*/  LDSM.16.MT88.4 R8, [R25+0x3400] ;  /* 0x003400001908783b */ /* 0x000e6c0000004200 */
[----:B------:R-:W4:Y:S08]  /*4e00*/  MUFU.EX2 R80, R80 ;  /* 0x0000005000507308 */ /* 0x000f300000000800 */
[----:B------:R-:W-:Y:S08]  /*4e10*/  MUFU.EX2 R74, R74 ;  /* 0x0000004a004a7308 */ /* 0x000ff00000000800 */
[----:B------:R-:W-:Y:S08]  /*4e20*/  MUFU.EX2 R73, R73 ;  /* 0x0000004900497308 */ /* 0x000ff00000000800 */
        /* <DEDUP_REMOVED lines=8> */
[C---:B---3--:R-:W-:Y:S01]  /*4eb0*/  F2FP.BF16.F32.PACK_AB R5, R61.reuse, R66 ;  /* 0x000000423d05723e */ /* 0x048fe200000010ff */
[----:B------:R-:W-:Y:S01]  /*4ec0*/  FADD.FTZ R61, R61, R30 ;  /* 0x0000001e3d3d7221 */ /* 0x000fe20000010000 */
[----:B------:R-:W-:Y:S02]  /*4ed0*/  F2FP.BF16.F32.PACK_AB R6, R58, R62 ;  /* 0x0000003e3a06723e */ /* 0x000fe400000010ff */
[C---:B--2---:R-:W-:Y:S01]  /*4ee0*/  F2FP.BF16.F32.PACK_AB R7, R57.reuse, R60 ;  /* 0x0000003c3907723e */ /* 0x044fe200000010ff */
[----:B------:R-:W-:Y:S02]  /*4ef0*/  FADD.FTZ R60, R60, R61 ;  /* 0x0000003d3c3c7221 */ /* 0x000fe40000010000 */
[----:B------:R2:W-:Y:S02]  /*4f00*/  MUFU.EX2 R64, R52 ;  /* 0x0000003400407308 */ /* 0x0005e40000000800 */
[----:B------:R-:W-:-:S06]  /*4f10*/  FADD.FTZ R60, R57, R60 ;  /* 0x0000003c393c7221 */ /* 0x000fcc0000010000 */
[----:B------:R-:W-:Y:S08]  /*4f20*/  MUFU.EX2 R83, R83 ;  /* 0x0000005300537308 */ /* 0x000ff00000000800 */
[----:B------:R-:W-:Y:S01]  /*4f30*/  MUFU.EX2 R56, R56 ;  /* 0x0000003800387308 */ /* 0x000fe20000000800 */
[----:B--2---:R-:W-:Y:S01]  /*4f40*/  FFMA.FTZ R52, R59, UR4, -R23 ;  /* 0x000000043b347c23 */ /* 0x004fe20008010817 */
[----:B------:R-:W-:-:S06]  /*4f50*/  FFMA.FTZ R59, R14, UR4, -R49 ;  /* 0x000000040e3b7c23 */ /* 0x000fcc0008010831 */
[----:B------:R-:W-:Y:S01]  /*4f60*/  MUFU.EX2 R54, R54 ;  /* 0x0000003600367308 */ /* 0x000fe20000000800 */
[C---:B-1----:R-:W-:Y:S07]  /*4f70*/  HMMA.16816.F32.BF16 R104, R4.reuse, R8, R104 ;  /* 0x000000080468723c */ /* 0x042fee0000041868 */
[----:B------:R-:W-:Y:S01]  /*4f80*/  MUFU.EX2 R55, R55 ;  /* 0x0000003700377308 */ /* 0x000fe20000000800 */
[C---:B------:R-:W-:Y:S01]  /*4f90*/  HMMA.16816.F32.BF16 R100, R4.reuse, R10, R100 ;  /* 0x0000000a0464723c */ /* 0x040fe20000041864 */
[----:B------:R-:W1:Y:S06]  /*4fa0*/  LDSM.16.MT88.4 R8, [R25+0x3800] ;  /* 0x003800001908783b */ /* 0x000e6c0000004200 */
[----:B------:R-:W2:Y:S08]  /*4fb0*/  MUFU.EX2 R65, R65 ;  /* 0x0000004100417308 */ /* 0x000eb00000000800 */
[----:B------:R-:W-:Y:S08]  /*4fc0*/  MUFU.EX2 R53, R53 ;  /* 0x0000003500357308 */ /* 0x000ff00000000800 */
[----:B------:R-:W3:Y:S08]  /*4fd0*/  MUFU.EX2 R52, R52 ;  /* 0x0000003400347308 */ /* 0x000ef00000000800 */
[----:B------:R-:W-:Y:S08]  /*4fe0*/  MUFU.EX2 R76, R76 ;  /* 0x0000004c004c7308 */ /* 0x000ff00000000800 */
[----:B------:R-:W-:Y:S01]  /*4ff0*/  MUFU.EX2 R59, R59 ;  /* 0x0000003b003b7308 */ /* 0x000fe20000000800 */
[C---:B-1----:R-:W-:Y:S07]  /*5000*/  HMMA.16816.F32.BF16 R96, R4.reuse, R8, R96 ;  /* 0x000000080460723c */ /* 0x042fee0000041860 */
[----:B------:R-:W-:Y:S01]  /*5010*/  MUFU.EX2 R39, R39 ;  /* 0x0000002700277308 */ /* 0x000fe20000000800 */
[----:B------:R-:W-:Y:S01]  /*5020*/  HMMA.16816.F32.BF16 R92, R4, R10, R92 ;  /* 0x0000000a045c723c */ /* 0x000fe2000004185c */
[----:B------:R-:W1:Y:S01]  /*5030*/  LDSM.16.MT88.4 R8, [R24+0x3c00] ;  /* 0x003c00001808783b */ /* 0x000e620000004200 */
[----:B----4-:R-:W-:-:S05]  /*5040*/  F2FP.BF16.F32.PACK_AB R4, R80, R86 ;  /* 0x000000565004723e */ /* 0x010fca00000010ff */
[----:B------:R-:W-:Y:S01]  /*5050*/  MUFU.EX2 R38, R38 ;  /* 0x0000002600267308 */ /* 0x000fe20000000800 */
[----:B-----5:R-:W-:Y:S01]  /*5060*/  F2FP.BF16.F32.PACK_AB R5, R81, R82 ;  /* 0x000000525105723e */ /* 0x020fe200000010ff */
[----:B------:R-:W-:Y:S01]  /*5070*/  FADD.FTZ R82, R82, R60 ;  /* 0x0000003c52527221 */ /* 0x000fe20000010000 */
[----:B------:R-:W-:Y:S02]  /*5080*/  F2FP.BF16.F32.PACK_AB R6, R73, R74 ;  /* 0x0000004a4906723e */ /* 0x000fe400000010ff */
[----:B------:R-:W-:Y:S01]  /*5090*/  F2FP.BF16.F32.PACK_AB R7, R71, R72 ;  /* 0x000000484707723e */ /* 0x000fe200000010ff */
[----:B------:R-:W-:Y:S02]  /*50a0*/  FADD.FTZ R82, R81, R82 ;  /* 0x0000005251527221 */ /* 0x000fe40000010000 */
[----:B------:R-:W4:Y:S02]  /*50b0*/  MUFU.EX2 R75, R75 ;  /* 0x0000004b004b7308 */ /* 0x000f240000000800 */
[----:B------:R-:W-:-:S04]  /*50c0*/  FADD.FTZ R82, R72, R82 ;  /* 0x0000005248527221 */ /* 0x000fc80000010000 */
[----:B------:R-:W-:Y:S02]  /*50d0*/  FADD.FTZ R71, R71, R82 ;  /* 0x0000005247477221 */ /* 0x000fe40000010000 */
[----:B------:R-:W5:Y:S02]  /*50e0*/  MUFU.EX2 R37, R37 ;  /* 0x0000002500257308 */ /* 0x000f640000000800 */
[----:B--2---:R-:W-:-:S04]  /*50f0*/  FADD.FTZ R71, R65, R71 ;  /* 0x0000004741477221 */ /* 0x004fc80000010000 */
[----:B------:R-:W-:Y:S02]  /*5100*/  FADD.FTZ R71, R64, R71 ;  /* 0x0000004740477221 */ /* 0x000fe40000010000 */
[----:B------:R-:W-:Y:S08]  /*5110*/  MUFU.EX2 R36, R36 ;  /* 0x0000002400247308 */ /* 0x000ff00000000800 */
[----:B------:R-:W2:Y:S01]  /*5120*/  MUFU.EX2 R32, R32 ;  /* 0x0000002000207308 */ /* 0x000ea20000000800 */
[C---:B-1----:R-:W-:Y:S07]  /*5130*/  HMMA.16816.F32.BF16 R104, R4.reuse, R8, R104 ;  /* 0x000000080468723c */ /* 0x042fee0000041868 */
[----:B------:R1:W-:Y:S01]  /*5140*/  MUFU.EX2 R28, R16 ;  /* 0x00000010001c7308 */ /* 0x0003e20000000800 */
[C---:B------:R-:W-:Y:S01]  /*5150*/  HMMA.16816.F32.BF16 R100, R4.reuse, R10, R100 ;  /* 0x0000000a0464723c */ /* 0x040fe20000041864 */
[----:B------:R-:W3:Y:S06]  /*5160*/  LDSM.16.MT88.4 R8, [R25+0x3c00] ;  /* 0x003c00001908783b */ /* 0x000eec0000004200 */
[----:B------:R-:W-:Y:S08]  /*5170*/  MUFU.EX2 R34, R34 ;  /* 0x0000002200227308 */ /* 0x000ff00000000800 */
[----:B------:R-:W-:Y:S08]  /*5180*/  MUFU.EX2 R40, R40 ;  /* 0x0000002800287308 */ /* 0x000ff00000000800 */
[----:B------:R-:W1:Y:S08]  /*5190*/  MUFU.EX2 R44, R44 ;  /* 0x0000002c002c7308 */ /* 0x000e700000000800 */
[----:B------:R-:W-:Y:S08]  /*51a0*/  MUFU.EX2 R33, R33 ;  /* 0x0000002100217308 */ /* 0x000ff00000000800 */
[----:B------:R-:W-:Y:S01]  /*51b0*/  MUFU.EX2 R20, R20 ;  /* 0x0000001400147308 */ /* 0x000fe20000000800 */
[C---:B---3--:R-:W-:Y:S07]  /*51c0*/  HMMA.16816.F32.BF16 R96, R4.reuse, R8, R96 ;  /* 0x000000080460723c */ /* 0x048fee0000041860 */
[----:B------:R-:W-:Y:S01]  /*51d0*/  MUFU.EX2 R88, R88 ;  /* 0x0000005800587308 */ /* 0x000fe20000000800 */
[----:B------:R-:W-:Y:S01]  /*51e0*/  HMMA.16816.F32.BF16 R92, R4, R10, R92 ;  /* 0x0000000a045c723c */ /* 0x000fe2000004185c */
[----:B------:R-:W3:Y:S01]  /*51f0*/  LDSM.16.MT88.4 R8, [R24+0x4000] ;  /* 0x004000001808783b */ /* 0x000ee20000004200 */
[----:B------:R-:W-:-:S02]  /*5200*/  F2FP.BF16.F32.PACK_AB R4, R56, R83 ;  /* 0x000000533804723e */ /* 0x000fc400000010ff */
[----:B------:R-:W-:Y:S02]  /*5210*/  F2FP.BF16.F32.PACK_AB R5, R64, R65 ;  /* 0x000000414005723e */ /* 0x000fe400000010ff */
[----:B------:R-:W-:Y:S02]  /*5220*/  F2FP.BF16.F32.PACK_AB R6, R55, R54 ;  /* 0x000000363706723e */ /* 0x000fe400000010ff */
[----:B------:R-:W-:Y:S01]  /*5230*/  F2FP.BF16.F32.PACK_AB R7, R52, R53 ;  /* 0x000000353407723e */ /* 0x000fe200000010ff */
[----:B------:R-:W-:-:S04]  /*5240*/  FADD.FTZ R53, R53, R71 ;  /* 0x0000004735357221 */ /* 0x000fc80000010000 */
[----:B------:R-:W-:-:S04]  /*5250*/  FADD.FTZ R53, R52, R53 ;  /* 0x0000003534357221 */ /* 0x000fc80000010000 */
[----:B----4-:R-:W-:Y:S01]  /*5260*/  FADD.FTZ R53, R75, R53 ;  /* 0x000000354b357221 */ /* 0x010fe20000010000 */
[C---:B---3--:R-:W-:Y:S08]  /*5270*/  HMMA.16816.F32.BF16 R104, R4.reuse, R8, R104 ;  /* 0x000000080468723c */ /* 0x048ff00000041868 */
[C---:B------:R-:W-:Y:S01]  /*5280*/  HMMA.16816.F32.BF16 R100, R4.reuse, R10, R100 ;  /* 0x0000000a0464723c */ /* 0x040fe20000041864 */
[----:B------:R-:W3:Y:S07]  /*5290*/  LDSM.16.MT88.4 R8, [R25+0x4000] ;  /* 0x004000001908783b */ /* 0x000eee0000004200 */
[C---:B---3--:R-:W-:Y:S08]  /*52a0*/  HMMA.16816.F32.BF16 R96, R4.reuse, R8, R96 ;  /* 0x000000080460723c */ /* 0x048ff00000041860 */
[----:B------:R-:W-:Y:S01]  /*52b0*/  HMMA.16816.F32.BF16 R92, R4, R10, R92 ;  /* 0x0000000a045c723c */ /* 0x000fe2000004185c */
[----:B------:R-:W3:Y:S01]  /*52c0*/  LDSM.16.MT88.4 R8, [R24+0x4400] ;  /* 0x004400001808783b */ /* 0x000ee20000004200 */
[----:B------:R-:W-:Y:S01]  /*52d0*/  FADD.FTZ R4, R51, R77 ;  /* 0x0000004d33047221 */ /* 0x000fe20000010000 */
[C---:B-----5:R-:W-:Y:S01]  /*52e0*/  F2FP.BF16.F32.PACK_AB R5, R37.reuse, R75 ;  /* 0x0000004b2505723e */ /* 0x060fe200000010ff */
[----:B------:R-:W-:Y:S01]  /*52f0*/  FADD.FTZ R37, R37, R53 ;  /* 0x0000003525257221 */ /* 0x000fe20000010000 */
[----:B------:R-:W-:Y:S01]  /*5300*/  F2FP.BF16.F32.PACK_AB R6, R38, R39 ;  /* 0x000000272606723e */ /* 0x000fe200000010ff */
[----:B------:R-:W-:Y:S01]  /*5310*/  FADD.FTZ R4, R48, R4 ;  /* 0x0000000430047221 */ /* 0x000fe20000010000 */
[--C-:B------:R-:W-:Y:S01]  /*5320*/  FFMA.FTZ R48, R35, UR4, -R49.reuse ;  /* 0x0000000423307c23 */ /* 0x100fe20008010831 */
[--C-:B------:R-:W-:Y:S01]  /*5330*/  FFMA.FTZ R35, R43, UR4, -R49.reuse ;  /* 0x000000042b237c23 */ /* 0x100fe20008010831 */
[--C-:B------:R-:W-:Y:S01]  /*5340*/  FFMA.FTZ R43, R12, UR4, -R49.reuse ;  /* 0x000000040c2b7c23 */ /* 0x100fe20008010831 */
[----:B------:R-:W-:Y:S01]  /*5350*/  FADD.FTZ R47, R47, R4 ;  /* 0x000000042f2f7221 */ /* 0x000fe20000010000 */
[----:B------:R-:W4:Y:S01]  /*5360*/  LDSM.16.MT88.4 R12, [R25+0x4400] ;  /* 0x00440000190c783b */ /* 0x000f220000004200 */
[----:B------:R-:W-:Y:S01]  /*5370*/  F2FP.BF16.F32.PACK_AB R4, R59, R76 ;  /* 0x0000004c3b04723e */ /* 0x000fe200000010ff */
[----:B------:R-:W-:Y:S01]  /*5380*/  FFMA.FTZ R49, R41, UR4, -R49 ;  /* 0x0000000429317c23 */ /* 0x000fe20008010831 */
[----:B------:R-:W-:Y:S01]  /*5390*/  FADD.FTZ R47, R31, R47 ;  /* 0x0000002f1f2f7221 */ /* 0x000fe20000010000 */
[----:B--2---:R-:W-:Y:S01]  /*53a0*/  F2FP.BF16.F32.PACK_AB R7, R32, R36 ;  /* 0x000000242007723e */ /* 0x004fe200000010ff */
[----:B------:R-:W-:Y:S01]  /*53b0*/  MUFU.EX2 R42, R48 ;  /* 0x00000030002a7308 */ /* 0x000fe20000000800 */
[----:B------:R-:W-:Y:S01]  /*53c0*/  FADD.FTZ R37, R36, R37 ;  /* 0x0000002524257221 */ /* 0x000fe20000010000 */
[----:B-1----:R-:W-:Y:S01]  /*53d0*/  FADD.FTZ R16, R29, R47 ;  /* 0x0000002f1d107221 */ /* 0x002fe20000010000 */
[----:B------:R-:W-:-:S02]  /*53e0*/  FFMA.FTZ R29, R19, UR4, -R23 ;  /* 0x00000004131d7c23 */ /* 0x000fc40008010817 */
[----:B------:R-:W-:Y:S01]  /*53f0*/  FADD.FTZ R32, R32, R37 ;  /* 0x0000002520207221 */ /* 0x000fe20000010000 */
[----:B------:R-:W-:Y:S02]  /*5400*/  FADD.FTZ R67, R67, R16 ;  /* 0x0000001043437221 */ /* 0x000fe40000010000 */
[----:B------:R-:W-:Y:S01]  /*5410*/  MUFU.EX2 R41, R46 ;  /* 0x0000002e00297308 */ /* 0x000fe20000000800 */
[----:B------:R-:W-:Y:S01]  /*5420*/  FADD.FTZ R32, R44, R32 ;  /* 0x000000202c207221 */ /* 0x000fe20000010000 */
[----:B------:R-:W-:-:S04]  /*5430*/  FADD.FTZ R67, R63, R67 ;  /* 0x000000433f437221 */ /* 0x000fc80000010000 */
[----:B------:R-:W-:Y:S02]  /*5440*/  FADD.FTZ R62, R62, R67 ;  /* 0x000000433e3e7221 */ /* 0x000fe40000010000 */
[----:B------:R1:W2:Y:S02]  /*5450*/  MUFU.EX2 R31, R17 ;  /* 0x00000011001f7308 */ /* 0x0002a40000000800 */
[----:B------:R-:W-:-:S04]  /*5460*/  FADD.FTZ R62, R58, R62 ;  /* 0x0000003e3a3e7221 */ /* 0x000fc80000010000 */
[----:B------:R-:W-:Y:S02]  /*5470*/  FADD.FTZ R86, R86, R62 ;  /* 0x0000003e56567221 */ /* 0x000fe40000010000 */
[----:B------:R-:W5:Y:S01]  /*5480*/  MUFU.EX2 R29, R29 ;  /* 0x0000001d001d7308 */ /* 0x000f620000000800 */
[----:B---3--:R-:W-:Y:S01]  /*5490*/  HMMA.16816.F32.BF16 R104, R4, R8, R104 ;  /* 0x000000080468723c */ /* 0x008fe20000041868 */
[----:B------:R-:W-:-:S04]  /*54a0*/  FADD.FTZ R80, R80, R86 ;  /* 0x0000005650507221 */ /* 0x000fc80000010000 */
[----:B------:R-:W-:Y:S02]  /*54b0*/  FADD.FTZ R80, R74, R80 ;  /* 0x000000504a507221 */ /* 0x000fe40000010000 */
[----:B------:R-:W-:Y:S01]  /*54c0*/  MUFU.EX2 R35, R35 ;  /* 0x0000002300237308 */ /* 0x000fe20000000800 */
[----:B------:R-:W-:Y:S01]  /*54d0*/  HMMA.16816.F32.BF16 R100, R4, R10, R100 ;  /* 0x0000000a0464723c */ /* 0x000fe20000041864 */
[----:B------:R-:W3:Y:S01]  /*54e0*/  LDSM.16.MT88.4 R8, [R24+0x4800] ;  /* 0x004800001808783b */ /* 0x000ee20000004200 */
[----:B------:R-:W-:-:S03]  /*54f0*/  FADD.FTZ R73, R73, R80 ;  /* 0x0000005049497221 */ /* 0x000fc60000010000 */
[----:B-1----:R-:W1:Y:S01]  /*5500*/  LDSM.16.MT88.4 R16, [R25+0x4800] ;  /* 0x004800001910783b */ /* 0x002e620000004200 */
[----:B------:R-:W-:Y:S01]  /*5510*/  FADD.FTZ R73, R83, R73 ;  /* 0x0000004953497221 */ /* 0x000fe20000010000 */
[----:B------:R-:W-:Y:S01]  /*5520*/  MUFU.EX2 R43, R43 ;  /* 0x0000002b002b7308 */ /* 0x000fe20000000800 */
[----:B----4-:R-:W-:Y:S02]  /*5530*/  HMMA.16816.F32.BF16 R96, R4, R12, R96 ;  /* 0x0000000c0460723c */ /* 0x010fe40000041860 */
[----:B------:R-:W-:-:S04]  /*5540*/  FADD.FTZ R73, R56, R73 ;  /* 0x0000004938497221 */ /* 0x000fc80000010000 */
[----:B------:R-:W-:Y:S01]  /*5550*/  FADD.FTZ R73, R54, R73 ;  /* 0x0000004936497221 */ /* 0x000fe20000010000 */
[----:B------:R-:W-:Y:S01]  /*5560*/  MUFU.EX2 R30, R49 ;  /* 0x00000031001e7308 */ /* 0x000fe20000000800 */
[----:B------:R-:W-:Y:S01]  /*5570*/  HMMA.16816.F32.BF16 R92, R4, R14, R92 ;  /* 0x0000000e045c723c */ /* 0x000fe2000004185c */
[--C-:B------:R-:W-:Y:S01]  /*5580*/  FFMA.FTZ R4, R27, UR4, -R23.reuse ;  /* 0x000000041b047c23 */ /* 0x100fe20008010817 */
[----:B------:R-:W-:Y:S01]  /*5590*/  FFMA.FTZ R27, R26, UR4, -R23 ;  /* 0x000000041a1b7c23 */ /* 0x000fe20008010817 */
[----:B--2---:R-:W-:Y:S01]  /*55a0*/  F2FP.BF16.F32.PACK_AB R5, R31, R44 ;  /* 0x0000002c1f05723e */ /* 0x004fe200000010ff */
[----:B------:R-:W-:Y:S01]  /*55b0*/  FADD.FTZ R55, R55, R73 ;  /* 0x0000004937377221 */ /* 0x000fe20000010000 */
[----:B------:R-:W-:Y:S01]  /*55c0*/  F2FP.BF16.F32.PACK_AB R6, R41, R42 ;  /* 0x0000002a2906723e */ /* 0x000fe200000010ff */
[----:B------:R2:W4:Y:S01]  /*55d0*/  LDSM.16.MT88.4 R12, [R24+0x4c00] ;  /* 0x004c0000180c783b */ /* 0x0005220000004200 */
[----:B------:R3:W3:Y:S01]  /*55e0*/  MUFU.EX2 R26, R4 ;  /* 0x00000004001a7308 */ /* 0x0006e20000000800 */
[----:B-----5:R-:W-:Y:S01]  /*55f0*/  F2FP.BF16.F32.PACK_AB R7, R29, R28 ;  /* 0x0000001c1d07723e */ /* 0x020fe200000010ff */
[----:B------:R-:W-:Y:S01]  /*5600*/  FADD.FTZ R55, R76, R55 ;  /* 0x000000374c377221 */ /* 0x000fe20000010000 */
[----:B------:R-:W-:-:S03]  /*5610*/  FADD.FTZ R31, R31, R32 ;  /* 0x000000201f1f7221 */ /* 0x000fc60000010000 */
[----:B------:R-:W-:Y:S01]  /*5620*/  FADD.FTZ R59, R59, R55 ;  /* 0x000000373b3b7221 */ /* 0x000fe20000010000 */
[----:B------:R-:W-:-:S03]  /*5630*/  FADD.FTZ R31, R28, R31 ;  /* 0x0000001f1c1f7221 */ /* 0x000fc60000010000 */
[----:B------:R-:W-:Y:S01]  /*5640*/  FADD.FTZ R59, R39, R59 ;  /* 0x0000003b273b7221 */ /* 0x000fe20000010000 */
[----:B------:R-:W-:-:S03]  /*5650*/  FADD.FTZ R29, R29, R31 ;  /* 0x0000001f1d1d7221 */ /* 0x000fc60000010000 */
[----:B------:R-:W-:Y:S01]  /*5660*/  FADD.FTZ R38, R38, R59 ;  /* 0x0000003b26267221 */ /* 0x000fe20000010000 */
[----:B---3--:R-:W-:-:S03]  /*5670*/  F2FP.BF16.F32.PACK_AB R4, R40, R34 ;  /* 0x000000222804723e */ /* 0x008fc600000010ff */
[----:B------:R-:W-:Y:S01]  /*5680*/  FADD.FTZ R38, R34, R38 ;  /* 0x0000002622267221 */ /* 0x000fe20000010000 */
[----:B------:R-:W-:Y:S01]  /*5690*/  FADD.FTZ R29, R26, R29 ;  /* 0x0000001d1a1d7221 */ /* 0x000fe20000010000 */
[----:B--2---:R-:W2:Y:S02]  /*56a0*/  MUFU.EX2 R24, R27 ;  /* 0x0000001b00187308 */ /* 0x004ea40000000800 */
[----:B------:R-:W-:Y:S01]  /*56b0*/  FADD.FTZ R40, R40, R38 ;  /* 0x0000002628287221 */ /* 0x000fe20000010000 */
[----:B------:R-:W-:Y:S03]  /*56c0*/  HMMA.16816.F32.BF16 R104, R4, R8, R104 ;  /* 0x000000080468723c */ /* 0x000fe60000041868 */
[----:B------:R-:W-:-:S04]  /*56d0*/  FADD.FTZ R40, R42, R40 ;  /* 0x000000282a287221 */ /* 0x000fc80000010000 */
[----:B------:R-:W-:Y:S01]  /*56e0*/  FADD.FTZ R41, R41, R40 ;  /* 0x0000002829297221 */ /* 0x000fe20000010000 */
[----:B------:R-:W-:Y:S01]  /*56f0*/  HMMA.16816.F32.BF16 R100, R4, R10, R100 ;  /* 0x0000000a0464723c */ /* 0x000fe20000041864 */
[----:B------:R-:W3:Y:S02]  /*5700*/  LDSM.16.MT88.4 R8, [R25+0x4c00] ;  /* 0x004c00001908783b */ /* 0x000ee40000004200 */
        /* <DEDUP_REMOVED lines=8> */
[----:B------:R-:W-:-:S02]  /*5790*/  F2FP.BF16.F32.PACK_AB R4, R33, R35 ;  /* 0x000000232104723e */ /* 0x000fc400000010ff */
[----:B------:R-:W-:Y:S02]  /*57a0*/  F2FP.BF16.F32.PACK_AB R5, R24, R26 ;  /* 0x0000001a1805723e */ /* 0x000fe400000010ff */
[----:B------:R-:W-:Y:S02]  /*57b0*/  F2FP.BF16.F32.PACK_AB R6, R30, R43 ;  /* 0x0000002b1e06723e */ /* 0x000fe400000010ff */
[C---:B------:R-:W-:Y:S01]  /*57c0*/  F2FP.BF16.F32.PACK_AB R7, R88.reuse, R20 ;  /* 0x000000145807723e */ /* 0x040fe200000010ff */
[----:B------:R-:W-:-:S06]  /*57d0*/  FADD.FTZ R88, R88, R29 ;  /* 0x0000001d58587221 */ /* 0x000fcc0000010000 */
[C---:B----4-:R-:W-:Y:S08]  /*57e0*/  HMMA.16816.F32.BF16 R104, R4.reuse, R12, R104 ;  /* 0x0000000c0468723c */ /* 0x050ff00000041868 */
        /* <DEDUP_REMOVED lines=71> */
.L_x_4433:
[----:B------:R-:W-:Y:S01]  /*5c60*/  UMOV UR6, URZ ;  /* 0x000000ff00067c82 */ /* 0x000fe20008000000 */
[----:B------:R-:W-:Y:S01]  /*5c70*/  IMAD.SHL.U32 R4, R120, 0x80, RZ ;  /* 0x0000008078047824 */ /* 0x000fe200078e00ff */
[----:B------:R-:W-:-:S05]  /*5c80*/  IADD3 R5, P0, PT, RZ, -UR6, RZ ;  /* 0x80000006ff057c10 */ /* 0x000fca000ff1e0ff */
[----:B------:R-:W-:-:S05]  /*5c90*/  IMAD.X R4, RZ, RZ, ~R4, P0 ;  /* 0x000000ffff047224 */ /* 0x000fca00000e0e04 */
[----:B------:R-:W-:-:S04]  /*5ca0*/  SHF.R.S64 R5, R5, 0x1f, R4 ;  /* 0x0000001f05057819 */ /* 0x000fc80000001004 */
[----:B------:R-:W-:-:S04]  /*5cb0*/  IADD3 R118, P0, PT, R5, R118, RZ ;  /* 0x0000007605767210 */ /* 0x000fc80007f1e0ff */
[----:B------:R-:W-:-:S09]  /*5cc0*/  LEA.HI.X.SX32 R115, R4, R115, 0x1, P0 ;  /* 0x0000007304737211 */ /* 0x000fd200000f0eff */
.L_x_4434:
[----:B------:R-:W1:Y:S01]  /*5cd0*/  LDCU UR6, c[0x0][0x440] ;  /* 0x00008800ff0677ac */ /* 0x000e620008000800 */
[C---:B------:R-:W-:Y:S01]  /*5ce0*/  IMAD.SHL.U32 R5, R120.reuse, 0x40, RZ ;  /* 0x0000004078057824 */ /* 0x040fe200078e00ff */
[----:B------:R-:W-:Y:S01]  /*5cf0*/  SHF.L.U64.HI R4, R120, 0x6, R121 ;  /* 0x0000000678047819 */ /* 0x000fe20000010279 */
[--C-:B------:R-:W-:Y:S01]  /*5d00*/  IMAD.IADD R64, R85, 0x1, R21.reuse ;  /* 0x0000000155407824 */ /* 0x100fe200078e0215 */
[----:B------:R-:W-:Y:S01]  /*5d10*/  LOP3.LUT R129, R2, R0, RZ, 0xfc, !PT ;  /* 0x0000000002817212 */ /* 0x000fe200078efcff */
[----:B------:R-:W-:Y:S01]  /*5d20*/  IMAD.IADD R71, R84, 0x1, R21 ;  /* 0x0000000154477824 */ /* 0x000fe200078e0215 */
[----:B------:R-:W-:-:S03]  /*5d30*/  IADD3 R8, P0, PT, R5, R118, RZ ;  /* 0x0000007605087210 */ /* 0x000fc60007f1e0ff */
[----:B------:R-:W-:Y:S02]  /*5d40*/  VIADD R2, R129, 0xffffff20 ;  /* 0xffffff2081027836 */ /* 0x000fe40000000000 */
        /* <DEDUP_REMOVED lines=8> */
[----:B------:R-:W-:Y:S01]  /*5dd0*/  @!P3 IMAD.MOV.U32 R4, RZ, RZ, R118 ;  /* 0x000000ffff04b224 */ /* 0x000fe200078e0076 */
[C---:B------:R-:W-:Y:S02]  /*5de0*/  ISETP.GE.AND P1, PT, R2.reuse, R125, PT ;  /* 0x0000007d0200720c */ /* 0x040fe40003f26270 */
[----:B------:R-:W-:-:S02]  /*5df0*/  ISETP.GE.AND P0, PT, R2, R124, PT ;  /* 0x0000007c0200720c */ /* 0x000fc40003f06270 */
        /* <DEDUP_REMOVED lines=21> */
[----:B------:R-:W4:Y:S04]  /*5f50*/  LDSM.16.M88.4 R12, [R84+0xc00] ;  /* 0x000c0000540c783b */ /* 0x000f280000000200 */
[----:B------:R-:W5:Y:S04]  /*5f60*/  LDSM.16.M88.4 R28, [R84+0x400] ;  /* 0x00040000541c783b */ /* 0x000f680000000200 */
[----:B------:R-:W-:Y:S04]  /*5f70*/  LDSM.16.M88.4 R64, [R64] ;  /* 0x000000004040783b */ /* 0x000fe80000000200 */
[----:B-1----:R-:W1:Y:S04]  /*5f80*/  LDSM.16.M88.4 R8, [R71] ;  /* 0x000000004708783b */ /* 0x002e680000000200 */
[----:B--2---:R-:W2:Y:S04]  /*5f90*/  LDSM.16.M88.4 R4, [R71+0xc00] ;  /* 0x000c00004704783b */ /* 0x004ea80000000200 */
[----:B------:R-:W2:Y:S04]  /*5fa0*/  LDSM.16.M88.4 R56, [R84+0x1000] ;  /* 0x001000005438783b */ /* 0x000ea80000000200 */
[----:B------:R-:W2:Y:S04]  /*5fb0*/  LDSM.16.M88.4 R20, [R84+0x800] ;  /* 0x000800005414783b */ /* 0x000ea80000000200 */
[----:B------:R-:W2:Y:S04]  /*5fc0*/  LDSM.16.M88.4 R60, [R71+0x400] ;  /* 0x00040000473c783b */ /* 0x000ea80000000200 */
[----:B------:R-:W2:Y:S01]  /*5fd0*/  LDSM.16.M88.4 R44, [R71+0x1000] ;  /* 0x00100000472c783b */ /* 0x000ea20000000200 */
[C---:B---3--:R-:W-:Y:S03]  /*5fe0*/  HMMA.16816.F32.BF16 R40, R76.reuse, R36, RZ ;  /* 0x000000244c28723c */ /* 0x048fe600000418ff */
[----:B------:R-:W3:Y:S04]  /*5ff0*/  LDSM.16.M88.4 R80, [R84+0x1800] ;  /* 0x001800005450783b */ /* 0x000ee80000000200 */
[----:B------:R-:W3:Y:S01]  /*6000*/  LDSM.16.M88.4 R52, [R71+0x800] ;  /* 0x000800004734783b */ /* 0x000ee20000000200 */
[C---:B----4-:R-:W-:Y:S03]  /*6010*/  HMMA.16816.F32.BF16 R16, R76.reuse, R12, RZ ;  /* 0x0000000c4c10723c */ /* 0x050fe600000418ff */
[----:B------:R-:W4:Y:S04]  /*6020*/  LDSM.16.M88.4 R48, [R84+0x1400] ;  /* 0x001400005430783b */ /* 0x000f280000000200 */
[----:B------:R-:W-:Y:S01]  /*6030*/  LDSM.16.M88.4 R72, [R84+0x1c00] ;  /* 0x001c00005448783b */ /* 0x000fe20000000200 */
[C---:B------:R-:W-:Y:S03]  /*6040*/  HMMA.16816.F32.BF16 R36, R76.reuse, R38, RZ ;  /* 0x000000264c24723c */ /* 0x040fe600000418ff */
[----:B------:R-:W0:Y:S05]  /*6050*/  LDGDEPBAR ;  /* 0x00000000000079af */ /* 0x000e2a0000000000 */
[C---:B------:R-:W-:Y:S08]  /*6060*/  HMMA.16816.F32.BF16 R12, R76.reuse, R14, RZ ;  /* 0x0000000e4c0c723c */ /* 0x040ff000000418ff */
[C---:B-----5:R-:W-:Y:S08]  /*6070*/  HMMA.16816.F32.BF16 R32, R76.reuse, R28, RZ ;  /* 0x0000001c4c20723c */ /* 0x060ff000000418ff */
[----:B------:R-:W-:Y:S08]  /*6080*/  HMMA.16816.F32.BF16 R28, R76, R30, RZ ;  /* 0x0000001e4c1c723c */ /* 0x000ff000000418ff */
[C---:B-1----:R-:W-:Y:S08]  /*6090*/  HMMA.16816.F32.BF16 R40, R64.reuse, R8, R40 ;  /* 0x000000084028723c */ /* 0x042ff00000041828 */
[C---:B------:R-:W-:Y:S08]  /*60a0*/  HMMA.16816.F32.BF16 R36, R64.reuse, R10, R36 ;  /* 0x0000000a4024723c */ /* 0x040ff00000041824 */
[C---:B--2---:R-:W-:Y:S08]  /*60b0*/  HMMA.16816.F32.BF16 R16, R64.reuse, R4, R16 ;  /* 0x000000044010723c */ /* 0x044ff00000041810 */
[----:B------:R-:W-:Y:S08]  /*60c0*/  HMMA.16816.F32.BF16 R12, R64, R6, R12 ;  /* 0x00000006400c723c */ /* 0x000ff0000004180c */
[C---:B------:R-:W-:Y:S08]  /*60d0*/  HMMA.16816.F32.BF16 R8, R76.reuse, R56, RZ ;  /* 0x000000384c08723c */ /* 0x040ff000000418ff */
[C---:B------:R-:W-:Y:S01]  /*60e0*/  HMMA.16816.F32.BF16 R4, R76.reuse, R58, RZ ;  /* 0x0000003a4c04723c */ /* 0x040fe200000418ff */
[----:B------:R-:W1:Y:S07]  /*60f0*/  LDSM.16.M88.4 R56, [R71+0x1800] ;  /* 0x001800004738783b */ /* 0x000e6e0000000200 */
[C---:B------:R-:W-:Y:S08]  /*6100*/  HMMA.16816.F32.BF16 R24, R76.reuse, R20, RZ ;  /* 0x000000144c18723c */ /* 0x040ff000000418ff */
[----:B------:R-:W-:Y:S08]  /*6110*/  HMMA.16816.F32.BF16 R20, R76, R22, RZ ;  /* 0x000000164c14723c */ /* 0x000ff000000418ff */
[C---:B------:R-:W-:Y:S08]  /*6120*/  HMMA.16816.F32.BF16 R32, R64.reuse, R60, R32 ;  /* 0x0000003c4020723c */ /* 0x040ff00000041820 */
[C---:B------:R-:W-:Y:S01]  /*6130*/  HMMA.16816.F32.BF16 R28, R64.reuse, R62, R28 ;  /* 0x0000003e401c723c */ /* 0x040fe2000004181c */
[----:B------:R-:W2:Y:S07]  /*6140*/  LDSM.16.M88.4 R60, [R71+0x1400] ;  /* 0x00140000473c783b */ /* 0x000eae0000000200 */
[C---:B------:R-:W-:Y:S08]  /*6150*/  HMMA.16816.F32.BF16 R8, R64.reuse, R44, R8 ;  /* 0x0000002c4008723c */ /* 0x040ff00000041808 */
[----:B------:R-:W-:Y:S08]  /*6160*/  HMMA.16816.F32.BF16 R4, R64, R46, R4 ;  /* 0x0000002e4004723c */ /* 0x000ff00000041804 */
[C---:B---3--:R-:W-:Y:S08]  /*6170*/  HMMA.16816.F32.BF16 R44, R76.reuse, R80, RZ ;  /* 0x000000504c2c723c */ /* 0x048ff000000418ff */
[----:B------:R-:W-:Y:S08]  /*6180*/  HMMA.16816.F32.BF16 R80, R76, R82, RZ ;  /* 0x000000524c50723c */ /* 0x000ff000000418ff */
[C---:B------:R-:W-:Y:S08]  /*6190*/  HMMA.16816.F32.BF16 R24, R64.reuse, R52, R24 ;  /* 0x000000344018723c */ /* 0x040ff00000041818 */
[----:B------:R-:W-:Y:S08]  /*61a0*/  HMMA.16816.F32.BF16 R20, R64, R54, R20 ;  /* 0x000000364014723c */ /* 0x000ff00000041814 */
[C---:B----4-:R-:W-:Y:S08]  /*61b0*/  HMMA.16816.F32.BF16 R52, R76.reuse, R48, RZ ;  /* 0x000000304c34723c */ /* 0x050ff000000418ff */
[----:B------:R-:W-:Y:S08]  /*61c0*/  HMMA.16816.F32.BF16 R48, R76, R50, RZ ;  /* 0x000000324c30723c */ /* 0x000ff000000418ff */
[----:B-1----:R-:W-:Y:S01]  /*61d0*/  HMMA.16816.F32.BF16 R44, R64, R56, R44 ;  /* 0x00000038402c723c */ /* 0x002fe2000004182c */
[----:B------:R-:W-:Y:S01]  /*61e0*/  VIADD R57, R129, 0xffffff00 ;  /* 0xffffff0081397836 */ /* 0x000fe20000000000 */
[----:B------:R-:W-:-:S04]  /*61f0*/  I2FP.F32.S32 R56, R2 ;  /* 0x0000000200387245 */ /* 0x000fc80000201400 */
[----:B------:R-:W-:Y:S01]  /*6200*/  ISETP.GE.AND P4, PT, R57, R125, PT ;  /* 0x0000007d3900720c */ /* 0x000fe20003f86270 */
[----:B------:R-:W-:Y:S01]  /*6210*/  FFMA.FTZ R24, R87, R56, R24 ;  /* 0x0000003857187223 */ /* 0x000fe20000010018 */
[C---:B------:R-:W-:Y:S01]  /*6220*/  HMMA.16816.F32.BF16 R80, R64.reuse, R58, R80 ;  /* 0x0000003a4050723c */ /* 0x040fe20000041850 */
[-C--:B------:R-:W-:Y:S02]  /*6230*/  I2FP.F32.S32 R58, R57.reuse ;  /* 0x00000039003a7245 */ /* 0x080fe40000201400 */
[----:B------:R-:W-:Y:S02]  /*6240*/  ISETP.GE.AND P2, PT, R57, R124, PT ;  /* 0x0000007c3900720c */ /* 0x000fe40003f46270 */
[----:B------:R-:W-:Y:S01]  /*6250*/  I2FP.F32.S32 R57, R57 ;  /* 0x0000003900397245 */ /* 0x000fe20000201400 */
[----:B------:R-:W-:Y:S01]  /*6260*/  FFMA.FTZ R40, R87, R58, R40 ;  /* 0x0000003a57287223 */ /* 0x000fe20000010028 */
[----:B------:R-:W-:Y:S01]  /*6270*/  VIADD R58, R129, 0xffffff21 ;  /* 0xffffff21813a7836 */ /* 0x000fe20000000000 */
[----:B--2---:R-:W-:Y:S01]  /*6280*/  HMMA.16816.F32.BF16 R52, R64, R60, R52 ;  /* 0x0000003c4034723c */ /* 0x004fe20000041834 */
[----:B------:R-:W-:Y:S01]  /*6290*/  FSEL R134, R24, -INF , !P1 ;  /* 0xff80000018867808 */ /* 0x000fe20004800000 */
[----:B------:R-:W-:Y:S01]  /*62a0*/  FFMA.FTZ R42, R87, R57, R42 ;  /* 0x00000039572a7223 */ /* 0x000fe2000001002a */
[----:B------:R-:W-:-:S02]  /*62b0*/  I2FP.F32.S32 R57, R2 ;  /* 0x0000000200397245 */ /* 0x000fc40000201400 */
[-C--:B------:R-:W-:Y:S02]  /*62c0*/  I2FP.F32.S32 R2, R58.reuse ;  /* 0x0000003a00027245 */ /* 0x080fe40000201400 */
[----:B------:R-:W-:Y:S01]  /*62d0*/  I2FP.F32.S32 R56, R58 ;  /* 0x0000003a00387245 */ /* 0x000fe20000201400 */
[----:B------:R-:W-:Y:S01]  /*62e0*/  HMMA.16816.F32.BF16 R48, R64, R62, R48 ;  /* 0x0000003e4030723c */ /* 0x000fe20000041830 */
[C---:B------:R-:W-:Y:S01]  /*62f0*/  FFMA.FTZ R26, R87.reuse, R57, R26 ;  /* 0x00000039571a7223 */ /* 0x040fe2000001001a */
[----:B------:R-:W-:Y:S01]  /*6300*/  FFMA.FTZ R27, R87, R2, R27 ;  /* 0x00000002571b7223 */ /* 0x000fe2000001001b */
[----:B------:R-:W-:Y:S02]  /*6310*/  VIADD R2, R129, 0xffffff29 ;  /* 0xffffff2981027836 */ /* 0x000fe40000000000 */
[----:B------:R-:W-:Y:S01]  /*6320*/  FFMA.FTZ R25, R87, R56, R25 ;  /* 0x0000003857197223 */ /* 0x000fe20000010019 */
[C---:B------:R-:W-:Y:S01]  /*6330*/  VIADD R56, R129.reuse, 0xffffff28 ;  /* 0xffffff2881387836 */ /* 0x040fe20000000000 */
[----:B------:R-:W-:Y:S01]  /*6340*/  FSEL R139, R40, -INF , !P4 ;  /* 0xff800000288b7808 */ /* 0x000fe20006000000 */
[----:B------:R-:W-:Y:S01]  /*6350*/  HMMA.16816.F32.BF16 R60, R76, R72, RZ ;  /* 0x000000484c3c723c */ /* 0x000fe200000418ff */
[----:B------:R-:W-:Y:S01]  /*6360*/  FSEL R132, R26, -INF , !P0 ;  /* 0xff8000001a847808 */ /* 0x000fe20004000000 */
[----:B------:R-:W-:Y:S01]  /*6370*/  VIADD R26, R129, 0xffffff11 ;  /* 0xffffff11811a7836 */ /* 0x000fe20000000000 */
[----:B------:R-:W-:-:S02]  /*6380*/  FSEL R138, R42, -INF , !P2 ;  /* 0xff8000002a8a7808 */ /* 0x000fc40005000000 */
[----:B------:R-:W-:Y:S02]  /*6390*/  I2FP.F32.S32 R40, R2 ;  /* 0x0000000200287245 */ /* 0x000fe40000201400 */
[C---:B------:R-:W-:Y:S01]  /*63a0*/  ISETP.GE.AND P1, PT, R2.reuse, R125, PT ;  /* 0x0000007d0200720c */ /* 0x040fe20003f26270 */
[----:B------:R-:W-:Y:S01]  /*63b0*/  HMMA.16816.F32.BF16 R72, R76, R74, RZ ;  /* 0x0000004a4c48723c */ /* 0x000fe200000418ff */
[----:B------:R1:W2:Y:S01]  /*63c0*/  LDSM.16.M88.4 R76, [R71+0x1c00] ;  /* 0x001c0000474c783b */ /* 0x0002a20000000200 */
[----:B------:R-:W-:Y:S01]  /*63d0*/  ISETP.GE.AND P0, PT, R2, R124, PT ;  /* 0x0000007c0200720c */ /* 0x000fe20003f06270 */
[----:B------:R-:W-:Y:S01]  /*63e0*/  FFMA.FTZ R21, R87, R40, R21 ;  /* 0x0000002857157223 */ /* 0x000fe20000010015 */
[----:B------:R-:W-:Y:S01]  /*63f0*/  I2FP.F32.S32 R42, R56 ;  /* 0x00000038002a7245 */ /* 0x000fe20000201400 */
[----:B------:R-:W-:Y:S01]  /*6400*/  VIADD R40, R129, 0xffffff30 ;  /* 0xffffff3081287836 */ /* 0x000fe20000000000 */
[----:B------:R-:W-:Y:S01]  /*6410*/  I2FP.F32.S32 R2, R2 ;  /* 0x0000000200027245 */ /* 0x000fe20000201400 */
[----:B------:R-:W-:-:S04]  /*6420*/  DEPBAR.LE SB0, 0x0 ;  /* 0x000080000000791a */ /* 0x000fc80000000000 */
[C---:B------:R-:W-:Y:S01]  /*6430*/  FFMA.FTZ R20, R87.reuse, R42, R20 ;  /* 0x0000002a57147223 */ /* 0x040fe20000010014 */
[----:B------:R-:W-:Y:S01]  /*6440*/  FFMA.FTZ R23, R87, R2, R23 ;  /* 0x0000000257177223 */ /* 0x000fe20000010017 */
[-C--:B------:R-:W-:Y:S01]  /*6450*/  ISETP.GE.AND P4, PT, R56, R125.reuse, PT ;  /* 0x0000007d3800720c */ /* 0x080fe20003f86270 */
[----:B------:R-:W-:Y:S01]  /*6460*/  VIADD R2, R129, 0xffffff38 ;  /* 0xffffff3881027836 */ /* 0x000fe20000000000 */
[----:B------:R-:W-:Y:S02]  /*6470*/  I2FP.F32.S32 R24, R40 ;  /* 0x0000002800187245 */ /* 0x000fe40000201400 */
[----:B------:R-:W-:Y:S02]  /*6480*/  FSEL R136, R20, -INF , !P4 ;  /* 0xff80000014887808 */ /* 0x000fe40006000000 */
[----:B------:R-:W-:Y:S01]  /*6490*/  I2FP.F32.S32 R20, R2 ;  /* 0x0000000200147245 */ /* 0x000fe20000201400 */
[----:B------:R-:W-:Y:S01]  /*64a0*/  FFMA.FTZ R16, R87, R24, R16 ;  /* 0x0000001857107223 */ /* 0x000fe20000010010 */
[C---:B------:R-:W-:Y:S01]  /*64b0*/  ISETP.GE.AND P5, PT, R58.reuse, R125, PT ;  /* 0x0000007d3a00720c */ /* 0x040fe20003fa6270 */
[----:B------:R-:W-:Y:S01]  /*64c0*/  VIADD R24, R129, 0xffffff31 ;  /* 0xffffff3181187836 */ /* 0x000fe20000000000 */
[----:B------:R-:W-:Y:S01]  /*64d0*/  ISETP.GE.AND P6, PT, R58, R124, PT ;  /* 0x0000007c3a00720c */ /* 0x000fe20003fc6270 */
[----:B------:R-:W-:Y:S01]  /*64e0*/  FFMA.FTZ R12, R87, R20, R12 ;  /* 0x00000014570c7223 */ /* 0x000fe2000001000c */
[----:B------:R-:W-:Y:S01]  /*64f0*/  ISETP.GE.AND P2, PT, R56, R124, PT ;  /* 0x0000007c3800720c */ /* 0x000fe20003f46270 */
[----:B------:R-:W-:Y:S01]  /*6500*/  VIADD R20, R129, 0xffffff39 ;  /* 0xffffff3981147836 */ /* 0x000fe20000000000 */
[----:B------:R-:W-:-:S02]  /*6510*/  I2FP.F32.S32 R56, R56 ;  /* 0x0000003800387245 */ /* 0x000fc40000201400 */
[----:B------:R-:W-:Y:S01]  /*6520*/  FSEL R133, R25, -INF , !P5 ;  /* 0xff80000019857808 */ /* 0x000fe20006800000 */
[----:B------:R-:W-:Y:S01]  /*6530*/  VIADD R25, R129, 0xffffff18 ;  /* 0xffffff1881197836 */ /* 0x000fe20000000000 */
[C---:B------:R-:W-:Y:S01]  /*6540*/  ISETP.GE.AND P5, PT, R40.reuse, R125, PT ;  /* 0x0000007d2800720c */ /* 0x040fe20003fa6270 */
[----:B------:R-:W-:Y:S01]  /*6550*/  FFMA.FTZ R22, R87, R56, R22 ;  /* 0x0000003857167223 */ /* 0x000fe20000010016 */
[----:B------:R-:W-:Y:S01]  /*6560*/  FSEL R131, R27, -INF , !P6 ;  /* 0xff8000001b837808 */ /* 0x000fe20007000000 */
[----:B------:R-:W-:Y:S01]  /*6570*/  VIADD R27, R129, 0xffffff10 ;  /* 0xffffff10811b7836 */ /* 0x000fe20000000000 */
[----:B------:R-:W-:Y:S02]  /*6580*/  ISETP.GE.AND P6, PT, R40, R124, PT ;  /* 0x0000007c2800720c */ /* 0x000fe40003fc6270 */
[----:B------:R-:W-:Y:S02]  /*6590*/  I2FP.F32.S32 R40, R40 ;  /* 0x0000002800287245 */ /* 0x000fe40000201400 */
[----:B-1----:R-:W-:-:S02]  /*65a0*/  FSEL R71, R16, -INF , !P5 ;  /* 0xff80000010477808 */ /* 0x002fc40006800000 */
[----:B------:R-:W-:Y:S01]  /*65b0*/  I2FP.F32.S32 R16, R20 ;  /* 0x0000001400107245 */ /* 0x000fe20000201400 */
[C---:B------:R-:W-:Y:S01]  /*65c0*/  FFMA.FTZ R18, R87.reuse, R40, R18 ;  /* 0x0000002857127223 */ /* 0x040fe20000010012 */
[----:B------:R-:W-:Y:S01]  /*65d0*/  FSEL R135, R22, -INF , !P2 ;  /* 0xff80000016877808 */ /* 0x000fe20005000000 */
[C---:B--2---:R-:W-:Y:S01]  /*65e0*/  HMMA.16816.F32.BF16 R60, R64.reuse, R76, R60 ;  /* 0x0000004c403c723c */ /* 0x044fe2000004183c */
[C---:B------:R-:W-:Y:S01]  /*65f0*/  ISETP.GE.AND P4, PT, R24.reuse, R125, PT ;  /* 0x0000007d1800720c */ /* 0x040fe20003f86270 */
[----:B------:R-:W-:Y:S01]  /*6600*/  FFMA.FTZ R13, R87, R16, R13 ;  /* 0x00000010570d7223 */ /* 0x000fe2000001000d */
[----:B------:R-:W-:Y:S01]  /*6610*/  BAR.SYNC.DEFER_BLOCKING 0x0 ;  /* 0x0000000000007b1d */ /* 0x000fe20000010000 */
[----:B------:R-:W-:Y:S01]  /*6620*/  ISETP.GE.AND P2, PT, R24, R124, PT ;  /* 0x0000007c1800720c */ /* 0x000fe20003f46270 */
[----:B------:R-:W-:Y:S01]  /*6630*/  VIADD R16, R129, 0xffffff40 ;  /* 0xffffff4081107836 */ /* 0x000fe20000000000 */
[----:B------:R-:W-:Y:S02]  /*6640*/  I2FP.F32.S32 R22, R24 ;  /* 0x0000001800167245 */ /* 0x000fe40000201400 */
[----:B------:R-:W-:Y:S01]  /*6650*/  FSEL R137, R21, -INF , !P1 ;  /* 0xff80000015897808 */ /* 0x000fe20004800000 */
[----:B------:R-:W-:Y:S01]  /*6660*/  HMMA.16816.F32.BF16 R72, R64, R78, R72 ;  /* 0x0000004e4048723c */ /* 0x000fe20000041848 */
[----:B------:R-:W-:Y:S01]  /*6670*/  FSEL R128, R23, -INF , !P0 ;  /* 0xff80000017807808 */ /* 0x000fe20004000000 */
[----:B------:R-:W-:Y:S01]  /*6680*/  FFMA.FTZ R17, R87, R22, R17 ;  /* 0x0000001657117223 */ /* 0x000fe20000010011 */
[----:B------:R-:W-:-:S02]  /*6690*/  I2FP.F32.S32 R24, R24 ;  /* 0x0000001800187245 */ /* 0x000fc40000201400 */
[CC--:B------:R-:W-:Y:S02]  /*66a0*/  ISETP.GE.AND P1, PT, R2.reuse, R125.reuse, PT ;  /* 0x0000007d0200720c */ /* 0x0c0fe40003f26270 */
[----:B------:R-:W-:Y:S01]  /*66b0*/  ISETP.GE.AND P0, PT, R2, R124, PT ;  /* 0x0000007c0200720c */ /* 0x000fe20003f06270 */
[----:B------:R-:W-:Y:S01]  /*66c0*/  FFMA.FTZ R19, R87, R24, R19 ;  /* 0x0000001857137223 */ /* 0x000fe20000010013 */
[----:B------:R-:W-:Y:S01]  /*66d0*/  I2FP.F32.S32 R2, R2 ;  /* 0x0000000200027245 */ /* 0x000fe20000201400 */
[----:B------:R-:W-:Y:S01]  /*66e0*/  VIADD R24, R129, 0xffffff19 ;  /* 0xffffff1981187836 */ /* 0x000fe20000000000 */
[----:B------:R-:W-:Y:S02]  /*66f0*/  FSEL R66, R18, -INF , !P6 ;  /* 0xff80000012427808 */ /* 0x000fe40007000000 */
[C---:B------:R-:W-:Y:S01]  /*6700*/  ISETP.GE.AND P5, PT, R20.reuse, R125, PT ;  /* 0x0000007d1400720c */ /* 0x040fe20003fa6270 */
[----:B------:R-:W-:Y:S01]  /*6710*/  FFMA.FTZ R14, R87, R2, R14 ;  /* 0x00000002570e7223 */ /* 0x000fe2000001000e */
[----:B------:R-:W-:Y:S01]  /*6720*/  ISETP.GE.AND P6, PT, R20, R124, PT ;  /* 0x0000007c1400720c */ /* 0x000fe20003fc6270 */
[----:B------:R-:W-:Y:S01]  /*6730*/  VIADD R2, R129, 0xffffff41 ;  /* 0xffffff4181027836 */ /* 0x000fe20000000000 */
[----:B------:R-:W-:-:S02]  /*6740*/  I2FP.F32.S32 R20, R20 ;  /* 0x0000001400147245 */ /* 0x000fc40000201400 */
[----:B------:R-:W-:Y:S02]  /*6750*/  I2FP.F32.S32 R120, R16 ;  /* 0x0000001000787245 */ /* 0x000fe40000201400 */
[----:B------:R-:W-:Y:S01]  /*6760*/  FSEL R78, R17, -INF , !P4 ;  /* 0xff800000114e7808 */ /* 0x000fe20006000000 */
[----:B------:R-:W-:Y:S01]  /*6770*/  FFMA.FTZ R15, R87, R20, R15 ;  /* 0x00000014570f7223 */ /* 0x000fe2000001000f */
[----:B------:R-:W-:Y:S01]  /*6780*/  FSEL R65, R19, -INF , !P2 ;  /* 0xff80000013417808 */ /* 0x000fe20005000000 */
[----:B------:R-:W-:Y:S01]  /*6790*/  FFMA.FTZ R120, R87, R120, R8 ;  /* 0x0000007857787223 */ /* 0x000fe20000010008 */
[C---:B------:R-:W-:Y:S01]  /*67a0*/  ISETP.GE.AND P4, PT, R16.reuse, R125, PT ;  /* 0x0000007d1000720c */ /* 0x040fe20003f86270 */
[----:B------:R-:W-:Y:S01]  /*67b0*/  VIADD R8, R129, 0xffffff48 ;  /* 0xffffff4881087836 */ /* 0x000fe20000000000 */
[----:B------:R-:W-:Y:S02]  /*67c0*/  ISETP.GE.AND P2, PT, R16, R124, PT ;  /* 0x0000007c1000720c */ /* 0x000fe40003f46270 */
[----:B------:R-:W-:-:S02]  /*67d0*/  I2FP.F32.S32 R17, R16 ;  /* 0x0000001000117245 */ /* 0x000fc40000201400 */
[----:B------:R-:W-:Y:S02]  /*67e0*/  FSEL R126, R12, -INF , !P1 ;  /* 0xff8000000c7e7808 */ /* 0x000fe40004800000 */
[----:B------:R-:W-:Y:S01]  /*67f0*/  FSEL R77, R14, -INF , !P0 ;  /* 0xff8000000e4d7808 */ /* 0x000fe20004000000 */
[----:B------:R-:W-:Y:S01]  /*6800*/  FFMA.FTZ R10, R87, R17, R10 ;  /* 0x00000011570a7223 */ /* 0x000fe2000001000a */
[----:B------:R-:W-:Y:S01]  /*6810*/  I2FP.F32.S32 R16, R2 ;  /* 0x0000000200107245 */ /* 0x000fe20000201400 */
[----:B------:R-:W-:Y:S01]  /*6820*/  VIADD R14, R129, 0xffffff69 ;  /* 0xffffff69810e7836 */ /* 0x000fe20000000000 */
[C---:B------:R-:W-:Y:S02]  /*6830*/  ISETP.GE.AND P1, PT, R2.reuse, R125, PT ;  /* 0x0000007d0200720c */ /* 0x040fe40003f26270 */
[----:B------:R-:W-:Y:S01]  /*6840*/  ISETP.GE.AND P0, PT, R2, R124, PT ;  /* 0x0000007c0200720c */ /* 0x000fe20003f06270 */
[----:B------:R-:W-:Y:S01]  /*6850*/  FFMA.FTZ R9, R87, R16, R9 ;  /* 0x0000001057097223 */ /* 0x000fe20000010009 */
[----:B------:R-:W-:-:S02]  /*6860*/  I2FP.F32.S32 R2, R2 ;  /* 0x0000000200027245 */ /* 0x000fc40000201400 */
[----:B------:R-:W-:Y:S02]  /*6870*/  FSEL R121, R13, -INF , !P5 ;  /* 0xff8000000d797808 */ /* 0x000fe40006800000 */
[----:B------:R-:W-:Y:S01]  /*6880*/  FSEL R76, R15, -INF , !P6 ;  /* 0xff8000000f4c7808 */ /* 0x000fe20007000000 */
[----:B------:R-:W-:Y:S01]  /*6890*/  FFMA.FTZ R11, R87, R2, R11 ;  /* 0x00000002570b7223 */ /* 0x000fe2000001000b */
[C---:B------:R-:W-:Y:S01]  /*68a0*/  ISETP.GE.AND P5, PT, R8.reuse, R125, PT ;  /* 0x0000007d0800720c */ /* 0x040fe20003fa6270 */
[----:B------:R-:W-:Y:S01]  /*68b0*/  VIADD R2, R129, 0xffffff49 ;  /* 0xffffff4981027836 */ /* 0x000fe20000000000 */
[----:B------:R-:W-:Y:S02]  /*68c0*/  I2FP.F32.S32 R12, R8 ;  /* 0x00000008000c7245 */ /* 0x000fe40000201400 */
[----:B------:R-:W-:Y:S02]  /*68d0*/  ISETP.GE.AND P6, PT, R8, R124, PT ;  /* 0x0000007c0800720c */ /* 0x000fe40003fc6270 */
[----:B------:R-:W-:Y:S01]  /*68e0*/  I2FP.F32.S32 R8, R8 ;  /* 0x0000000800087245 */ /* 0x000fe20000201400 */
[----:B------:R-:W-:Y:S01]  /*68f0*/  FFMA.FTZ R4, R87, R12, R4 ;  /* 0x0000000c57047223 */ /* 0x000fe20000010004 */
[----:B------:R-:W-:-:S02]  /*6900*/  FSEL R59, R10, -INF , !P2 ;  /* 0xff8000000a3b7808 */ /* 0x000fc40005000000 */
[----:B------:R-:W-:Y:S01]  /*6910*/  I2FP.F32.S32 R10, R2 ;  /* 0x00000002000a7245 */ /* 0x000fe20000201400 */
[----:B------:R-:W-:Y:S01]  /*6920*/  FFMA.FTZ R6, R87, R8, R6 ;  /* 0x0000000857067223 */ /* 0x000fe20000010006 */
[----:B------:R-:W-:Y:S01]  /*6930*/  VIADD R8, R129, 0xffffff50 ;  /* 0xffffff5081087836 */ /* 0x000fe20000000000 */
[----:B------:R-:W-:Y:S02]  /*6940*/  FSEL R120, R120, -INF , !P4 ;  /* 0xff80000078787808 */ /* 0x000fe40006000000 */
[C---:B------:R-:W-:Y:S01]  /*6950*/  ISETP.GE.AND P4, PT, R2.reuse, R125, PT ;  /* 0x0000007d0200720c */ /* 0x040fe20003f86270 */
[----:B------:R-:W-:Y:S01]  /*6960*/  FFMA.FTZ R7, R87, R10, R7 ;  /* 0x0000000a57077223 */ /* 0x000fe20000010007 */
[----:B------:R-:W-:Y:S01]  /*6970*/  ISETP.GE.AND P2, PT, R2, R124, PT ;  /* 0x0000007c0200720c */ /* 0x000fe20003f46270 */
[----:B------:R-:W-:Y:S01]  /*6980*/  VIADD R10, R129, 0xffffff51 ;  /* 0xffffff51810a7836 */ /* 0x000fe20000000000 */
[----:B------:R-:W-:Y:S02]  /*6990*/  I2FP.F32.S32 R12, R2 ;  /* 0x00000002000c7245 */ /* 0x000fe40000201400 */
[----:B------:R-:W-:-:S02]  /*69a0*/  I2FP.F32.S32 R2, R8 ;  /* 0x0000000800027245 */ /* 0x000fc40000201400 */
[----:B------:R-:W-:Y:S01]  /*69b0*/  FSEL R79, R9, -INF , !P1 ;  /* 0xff800000094f7808 */ /* 0x000fe20004800000 */
[----:B------:R-:W-:Y:S01]  /*69c0*/  FFMA.FTZ R5, R87, R12, R5 ;  /* 0x0000000c57057223 */ /* 0x000fe20000010005 */
[----:B------:R-:W-:Y:S01]  /*69d0*/  FSEL R58, R11, -INF , !P0 ;  /* 0xff8000000b3a7808 */ /* 0x000fe20004000000 */
[----:B------:R-:W-:Y:S01]  /*69e0*/  FFMA.FTZ R52, R87, R2, R52 ;  /* 0x0000000257347223 */ /* 0x000fe20000010034 */
[C---:B------:R-:W-:Y:S01]  /*69f0*/  ISETP.GE.AND P1, PT, R8.reuse, R125, PT ;  /* 0x0000007d0800720c */ /* 0x040fe20003f26270 */
[C---:B------:R-:W-:Y:S01]  /*6a00*/  VIADD R2, R129.reuse, 0xffffff78 ;  /* 0xffffff7881027836 */ /* 0x040fe20000000000 */
[----:B------:R-:W-:Y:S01]  /*6a10*/  ISETP.GE.AND P0, PT, R8, R124, PT ;  /* 0x0000007c0800720c */ /* 0x000fe20003f06270 */
[C---:B------:R-:W-:Y:S01]  /*6a20*/  VIADD R11, R129.reuse, 0xffffff58 ;  /* 0xffffff58810b7836 */ /* 0x040fe20000000000 */
[----:B------:R-:W-:Y:S01]  /*6a30*/  I2FP.F32.S32 R8, R8 ;  /* 0x0000000800087245 */ /* 0x000fe20000201400 */
[----:B------:R-:W-:Y:S01]  /*6a40*/  VIADD R12, R129, 0xffffff60 ;  /* 0xffffff60810c7836 */ /* 0x000fe20000000000 */
[----:B------:R-:W-:-:S02]  /*6a50*/  FSEL R67, R4, -INF , !P5 ;  /* 0xff80000004437808 */ /* 0x000fc40006800000 */
[----:B------:R-:W-:Y:S01]  /*6a60*/  FSEL R57, R6, -INF , !P6 ;  /* 0xff80000006397808 */ /* 0x000fe20007000000 */
[----:B------:R-:W-:Y:S01]  /*6a70*/  FFMA.FTZ R8, R87, R8, R54 ;  /* 0x0000000857087223 */ /* 0x000fe20000010036 */
[CC--:B------:R-:W-:Y:S01]  /*6a80*/  ISETP.GE.AND P5, PT, R10.reuse, R125.reuse, PT ;  /* 0x0000007d0a00720c */ /* 0x0c0fe20003fa6270 */
[----:B------:R-:W-:Y:S01]  /*6a90*/  VIADD R6, R129, 0xffffff01 ;  /* 0xffffff0181067836 */ /* 0x000fe20000000000 */
[----:B------:R-:W-:Y:S02]  /*6aa0*/  ISETP.GE.AND P6, PT, R10, R124, PT ;  /* 0x0000007c0a00720c */ /* 0x000fe40003fc6270 */
[-C--:B------:R-:W-:Y:S02]  /*6ab0*/  I2FP.F32.S32 R4, R10.reuse ;  /* 0x0000000a00047245 */ /* 0x080fe40000201400 */
[----:B------:R-:W-:Y:S02]  /*6ac0*/  I2FP.F32.S32 R10, R10 ;  /* 0x0000000a000a7245 */ /* 0x000fe40000201400 */
[----:B------:R-:W-:Y:S01]  /*6ad0*/  FSEL R64, R5, -INF , !P4 ;  /* 0xff80000005407808 */ /* 0x000fe20006000000 */
[----:B------:R-:W-:Y:S01]  /*6ae0*/  FFMA.FTZ R54, R87, R4, R53 ;  /* 0x0000000457367223 */ /* 0x000fe20000010035 */
[----:B------:R-:W-:Y:S01]  /*6af0*/  FSEL R56, R7, -INF , !P2 ;  /* 0xff80000007387808 */ /* 0x000fe20005000000 */
[----:B------:R-:W-:Y:S01]  /*6b00*/  FFMA.FTZ R10, R87, R10, R55 ;  /* 0x0000000a570a7223 */ /* 0x000fe20000010037 */
[C---:B------:R-:W-:Y:S01]  /*6b10*/  ISETP.GE.AND P4, PT, R2.reuse, R125, PT ;  /* 0x0000007d0200720c */ /* 0x040fe20003f86270 */
[C---:B------:R-:W-:Y:S01]  /*6b20*/  VIADD R5, R129.reuse, 0xffffff08 ;  /* 0xffffff0881057836 */ /* 0x040fe20000000000 */
[----:B------:R-:W-:Y:S01]  /*6b30*/  ISETP.GE.AND P2, PT, R2, R124, PT ;  /* 0x0000007c0200720c */ /* 0x000fe20003f46270 */
[----:B------:R-:W-:Y:S01]  /*6b40*/  VIADD R4, R129, 0xffffff09 ;  /* 0xffffff0981047836 */ /* 0x000fe20000000000 */
[----:B------:R-:W-:-:S02]  /*6b50*/  I2FP.F32.S32 R2, R2 ;  /* 0x0000000200027245 */ /* 0x000fc40000201400 */
[----:B------:R-:W-:Y:S02]  /*6b60*/  FSEL R55, R52, -INF , !P1 ;  /* 0xff80000034377808 */ /* 0x000fe40004800000 */
[----:B------:R-:W-:Y:S01]  /*6b70*/  FSEL R53, R8, -INF , !P0 ;  /* 0xff80000008357808 */ /* 0x000fe20004000000 */
[CC--:B------:R-:W-:Y:S01]  /*6b80*/  FFMA.FTZ R40, R87.reuse, R2.reuse, R72 ;  /* 0x0000000257287223 */ /* 0x0c0fe20000010048 */
[C---:B------:R-:W-:Y:S01]  /*6b90*/  ISETP.GE.AND P1, PT, R6.reuse, R125, PT ;  /* 0x0000007d0600720c */ /* 0x040fe20003f26270 */
[----:B------:R-:W-:Y:S01]  /*6ba0*/  FFMA.FTZ R2, R87, R2, R74 ;  /* 0x0000000257027223 */ /* 0x000fe2000001004a */
[----:B------:R-:W-:Y:S02]  /*6bb0*/  ISETP.GE.AND P0, PT, R6, R124, PT ;  /* 0x0000007c0600720c */ /* 0x000fe40003f06270 */
[----:B------:R-:W-:Y:S02]  /*6bc0*/  I2FP.F32.S32 R6, R6 ;  /* 0x0000000600067245 */ /* 0x000fe40000201400 */
[----:B------:R-:W-:-:S02]  /*6bd0*/  FSEL R54, R54, -INF , !P5 ;  /* 0xff80000036367808 */ /* 0x000fc40006800000 */
[----:B------:R-:W-:Y:S01]  /*6be0*/  FSEL R52, R10, -INF , !P6 ;  /* 0xff8000000a347808 */ /* 0x000fe20007000000 */
[CC--:B------:R-:W-:Y:S01]  /*6bf0*/  FFMA.FTZ R9, R87.reuse, R6.reuse, R41 ;  /* 0x0000000657097223 */ /* 0x0c0fe20000010029 */
[----:B------:R-:W-:Y:S01]  /*6c00*/  FFMA.FTZ R6, R87, R6, R43 ;  /* 0x0000000657067223 */ /* 0x000fe2000001002b */
[----:B------:R-:W-:Y:S01]  /*6c10*/  ISETP.GE.AND P5, PT, R5, R125, PT ;  /* 0x0000007d0500720c */ /* 0x000fe20003fa6270 */
[----:B------:R-:W-:Y:S01]  /*6c20*/  VIADD R10, R129, 0xffffff59 ;  /* 0xffffff59810a7836 */ /* 0x000fe20000000000 */
[----:B------:R-:W-:Y:S02]  /*6c30*/  ISETP.GE.AND P6, PT, R5, R124, PT ;  /* 0x0000007c0500720c */ /* 0x000fe40003fc6270 */
[----:B------:R-:W-:Y:S02]  /*6c40*/  FSEL R40, R40, -INF , !P4 ;  /* 0xff80000028287808 */ /* 0x000fe40006000000 */
[----:B------:R-:W-:Y:S02]  /*6c50*/  FSEL R2, R2, -INF , !P2 ;  /* 0xff80000002027808 */ /* 0x000fe40005000000 */
[----:B------:R-:W-:-:S02]  /*6c60*/  I2FP.F32.S32 R5, R5 ;  /* 0x0000000500057245 */ /* 0x000fc40000201400 */
[C---:B------:R-:W-:Y:S02]  /*6c70*/  ISETP.GE.AND P4, PT, R4.reuse, R125, PT ;  /* 0x0000007d0400720c */ /* 0x040fe40003f86270 */
        /* <DEDUP_REMOVED lines=11> */
[----:B------:R-:W-:Y:S02]  /*6d30*/  FSEL R8, R8, -INF , !P5 ;  /* 0xff80000008087808 */ /* 0x000fe40006800000 */
[----:B------:R-:W-:Y:S01]  /*6d40*/  FSEL R5, R5, -INF , !P6 ;  /* 0xff80000005057808 */ /* 0x000fe20007000000 */
[CC--:B------:R-:W-:Y:S01]  /*6d50*/  FFMA.FTZ R32, R87.reuse, R27.reuse, R32 ;  /* 0x0000001b57207223 */ /* 0x0c0fe20000010020 */
[----:B------:R-:W-:Y:S01]  /*6d60*/  FFMA.FTZ R27, R87, R27, R34 ;  /* 0x0000001b571b7223 */ /* 0x000fe20000010022 */
[C---:B------:R-:W-:Y:S02]  /*6d70*/  ISETP.GE.AND P5, PT, R26.reuse, R125, PT ;  /* 0x0000007d1a00720c */ /* 0x040fe40003fa6270 */
        /* <DEDUP_REMOVED lines=9> */
[----:B------:R-:W-:-:S02]  /*6e10*/  FSEL R142, R32, -INF , !P1 ;  /* 0xff800000208e7808 */ /* 0x000fc40004800000 */
[----:B------:R-:W-:Y:S01]  /*6e20*/  FSEL R27, R27, -INF , !P0 ;  /* 0xff8000001b1b7808 */ /* 0x000fe20004000000 */
[C---:B------:R-:W-:Y:S01]  /*6e30*/  FFMA.FTZ R28, R87.reuse, R25, R28 ;  /* 0x00000019571c7223 */ /* 0x040fe2000001001c */
[C---:B------:R-:W-:Y:S01]  /*6e40*/  ISETP.GE.AND P1, PT, R24.reuse, R125, PT ;  /* 0x0000007d1800720c */ /* 0x040fe20003f26270 */
[----:B------:R-:W-:Y:S01]  /*6e50*/  FFMA.FTZ R25, R87, R25, R30 ;  /* 0x0000001957197223 */ /* 0x000fe2000001001e */
[----:B------:R-:W-:Y:S02]  /*6e60*/  ISETP.GE.AND P0, PT, R24, R124, PT ;  /* 0x0000007c1800720c */ /* 0x000fe40003f06270 */
[----:B------:R-:W-:Y:S02]  /*6e70*/  I2FP.F32.S32 R24, R24 ;  /* 0x0000001800187245 */ /* 0x000fe40000201400 */
[----:B------:R-:W-:Y:S02]  /*6e80*/  FSEL R30, R33, -INF , !P5 ;  /* 0xff800000211e7808 */ /* 0x000fe40006800000 */
[----:B------:R-:W-:Y:S01]  /*6e90*/  FSEL R26, R26, -INF , !P6 ;  /* 0xff8000001a1a7808 */ /* 0x000fe20007000000 */
[CC--:B------:R-:W-:Y:S01]  /*6ea0*/  FFMA.FTZ R29, R87.reuse, R24.reuse, R29 ;  /* 0x00000018571d7223 */ /* 0x0c0fe2000001001d */
[----:B------:R-:W-:Y:S01]  /*6eb0*/  FFMA.FTZ R24, R87, R24, R31 ;  /* 0x0000001857187223 */ /* 0x000fe2000001001f */
[----:B------:R-:W-:-:S02]  /*6ec0*/  ISETP.GE.AND P5, PT, R11, R125, PT ;  /* 0x0000007d0b00720c */ /* 0x000fc40003fa6270 */
[-C--:B------:R-:W-:Y:S02]  /*6ed0*/  ISETP.GE.AND P6, PT, R11, R124.reuse, PT ;  /* 0x0000007c0b00720c */ /* 0x080fe40003fc6270 */
        /* <DEDUP_REMOVED lines=8> */
[----:B------:R-:W-:Y:S01]  /*6f60*/  FSEL R29, R29, -INF , !P1 ;  /* 0xff8000001d1d7808 */ /* 0x000fe20004800000 */
[----:B------:R-:W-:Y:S01]  /*6f70*/  VIADD R11, R129, 0xffffff61 ;  /* 0xffffff61810b7836 */ /* 0x000fe20000000000 */
[----:B------:R-:W-:Y:S01]  /*6f80*/  FSEL R24, R24, -INF , !P0 ;  /* 0xff80000018187808 */ /* 0x000fe20004000000 */
[CC--:B------:R-:W-:Y:S01]  /*6f90*/  FFMA.FTZ R74, R87.reuse, R10.reuse, R49 ;  /* 0x0000000a574a7223 */ /* 0x0c0fe20000010031 */
[C---:B------:R-:W-:Y:S01]  /*6fa0*/  ISETP.GE.AND P1, PT, R12.reuse, R125, PT ;  /* 0x0000007d0c00720c */ /* 0x040fe20003f26270 */
[----:B------:R-:W-:Y:S01]  /*6fb0*/  FFMA.FTZ R48, R87, R10, R51 ;  /* 0x0000000a57307223 */ /* 0x000fe20000010033 */
[----:B------:R-:W-:Y:S01]  /*6fc0*/  ISETP.GE.AND P0, PT, R12, R124, PT ;  /* 0x0000007c0c00720c */ /* 0x000fe20003f06270 */
[----:B------:R-:W-:Y:S01]  /*6fd0*/  VIADD R10, R129, 0xffffff68 ;  /* 0xffffff68810a7836 */ /* 0x000fe20000000000 */
[----:B------:R-:W-:-:S02]  /*6fe0*/  I2FP.F32.S32 R12, R12 ;  /* 0x0000000c000c7245 */ /* 0x000fc40000201400 */
[----:B------:R-:W-:Y:S02]  /*6ff0*/  FSEL R127, R127, -INF , !P5 ;  /* 0xff8000007f7f7808 */ /* 0x000fe40006800000 */
[----:B------:R-:W-:Y:S01]  /*7000*/  FSEL R49, R50, -INF , !P6 ;  /* 0xff80000032317808 */ /* 0x000fe20007000000 */
[CC--:B------:R-:W-:Y:S01]  /*7010*/  FFMA.FTZ R130, R87.reuse, R12.reuse, R44 ;  /* 0x0000000c57827223 */ /* 0x0c0fe2000001002c */
[----:B------:R-:W-:Y:S01]  /*7020*/  FFMA.FTZ R46, R87, R12, R46 ;  /* 0x0000000c572e7223 */ /* 0x000fe2000001002e */
[----:B------:R-:W-:Y:S01]  /*7030*/  FSEL R74, R74, -INF , !P4 ;  /* 0xff8000004a4a7808 */ /* 0x000fe20006000000 */
[----:B------:R-:W-:Y:S01]  /*7040*/  VIADD R12, R129, 0xffffff70 ;  /* 0xffffff70810c7836 */ /* 0x000fe20000000000 */
[----:B------:R-:W-:Y:S02]  /*7050*/  FSEL R48, R48, -INF , !P2 ;  /* 0xff80000030307808 */ /* 0x000fe40005000000 */
[C---:B------:R-:W-:Y:S02]  /*7060*/  ISETP.GE.AND P5, PT, R11.reuse, R125, PT ;  /* 0x0000007d0b00720c */ /* 0x040fe40003fa6270 */
[----:B------:R-:W-:-:S02]  /*7070*/  ISETP.GE.AND P6, PT, R11, R124, PT ;  /* 0x0000007c0b00720c */ /* 0x000fc40003fc6270 */
[C---:B------:R-:W-:Y:S02]  /*7080*/  ISETP.GE.AND P4, PT, R10.reuse, R125, PT ;  /* 0x0000007d0a00720c */ /* 0x040fe40003f86270 */
[----:B------:R-:W-:Y:S02]  /*7090*/  ISETP.GE.AND P2, PT, R10, R124, PT ;  /* 0x0000007c0a00720c */ /* 0x000fe40003f46270 */
[----:B------:R-:W-:Y:S02]  /*70a0*/  I2FP.F32.S32 R11, R11 ;  /* 0x0000000b000b7245 */ /* 0x000fe40000201400 */
[----:B------:R-:W-:Y:S02]  /*70b0*/  I2FP.F32.S32 R10, R10 ;  /* 0x0000000a000a7245 */ /* 0x000fe40000201400 */
[----:B------:R-:W-:Y:S01]  /*70c0*/  FSEL R130, R130, -INF , !P1 ;  /* 0xff80000082827808 */ /* 0x000fe20004800000 */
[C---:B------:R-:W-:Y:S01]  /*70d0*/  FFMA.FTZ R13, R87.reuse, R11, R45 ;  /* 0x0000000b570d7223 */ /* 0x040fe2000001002d */
[----:B------:R-:W-:Y:S01]  /*70e0*/  FSEL R46, R46, -INF , !P0 ;  /* 0xff8000002e2e7808 */ /* 0x000fe20004000000 */
[C---:B------:R-:W-:Y:S01]  /*70f0*/  FFMA.FTZ R44, R87.reuse, R10, R82 ;  /* 0x0000000a572c7223 */ /* 0x040fe20000010052 */
[C---:B------:R-:W-:Y:S01]  /*7100*/  ISETP.GE.AND P1, PT, R14.reuse, R125, PT ;  /* 0x0000007d0e00720c */ /* 0x040fe20003f26270 */
[C---:B------:R-:W-:Y:S01]  /*7110*/  FFMA.FTZ R45, R87.reuse, R11, R47 ;  /* 0x0000000b572d7223 */ /* 0x040fe2000001002f */
[----:B------:R-:W-:Y:S01]  /*7120*/  ISETP.GE.AND P0, PT, R14, R124, PT ;  /* 0x0000007c0e00720c */ /* 0x000fe20003f06270 */
[----:B------:R-:W-:Y:S01]  /*7130*/  FFMA.FTZ R80, R87, R10, R80 ;  /* 0x0000000a57507223 */ /* 0x000fe20000010050 */
[----:B------:R-:W-:Y:S01]  /*7140*/  I2FP.F32.S32 R14, R14 ;  /* 0x0000000e000e7245 */ /* 0x000fe20000201400 */
[C---:B------:R-:W-:Y:S01]  /*7150*/  VIADD R11, R129.reuse, 0xffffff71 ;  /* 0xffffff71810b7836 */ /* 0x040fe20000000000 */
[----:B------:R-:W-:Y:S01]  /*7160*/  FSEL R44, R44, -INF , !P2 ;  /* 0xff8000002c2c7808 */ /* 0x000fe20005000000 */
[----:B------:R-:W-:Y:S01]  /*7170*/  VIADD R10, R129, 0xffffff79 ;  /* 0xffffff79810a7836 */ /* 0x000fe20000000000 */
[----:B------:R-:W-:Y:S01]  /*7180*/  FSEL R129, R13, -INF , !P5 ;  /* 0xff8000000d817808 */ /* 0x000fe20006800000 */
[CC--:B------:R-:W-:Y:S01]  /*7190*/  FFMA.FTZ R72, R87.reuse, R14.reuse, R81 ;  /* 0x0000000e57487223 */ /* 0x0c0fe20000010051 */
[C---:B------:R-:W-:Y:S01]  /*71a0*/  ISETP.GE.AND P5, PT, R12.reuse, R125, PT ;  /* 0x0000007d0c00720c */ /* 0x040fe20003fa6270 */
[----:B------:R-:W-:Y:S01]  /*71b0*/  FFMA.FTZ R42, R87, R14, R83 ;  /* 0x0000000e572a7223 */ /* 0x000fe20000010053 */
[----:B------:R-:W-:-:S02]  /*71c0*/  ISETP.GE.AND P2, PT, R12, R124, PT ;  /* 0x0000007c0c00720c */ /* 0x000fc40003f46270 */
[----:B------:R-:W-:Y:S02]  /*71d0*/  I2FP.F32.S32 R12, R12 ;  /* 0x0000000c000c7245 */ /* 0x000fe40000201400 */
[----:B------:R-:W-:Y:S02]  /*71e0*/  FSEL R45, R45, -INF , !P6 ;  /* 0xff8000002d2d7808 */ /* 0x000fe40007000000 */
[----:B------:R-:W-:Y:S01]  /*71f0*/  FSEL R72, R72, -INF , !P1 ;  /* 0xff80000048487808 */ /* 0x000fe20004800000 */
[-C--:B------:R-:W-:Y:S01]  /*7200*/  FFMA.FTZ R60, R87, R12.reuse, R60 ;  /* 0x0000000c573c7223 */ /* 0x080fe2000001003c */
[----:B------:R-:W-:Y:S01]  /*7210*/  ISETP.GE.AND P6, PT, R11, R125, PT ;  /* 0x0000007d0b00720c */ /* 0x000fe20003fc6270 */
[----:B------:R-:W-:Y:S01]  /*7220*/  FFMA.FTZ R38, R87, R12, R62 ;  /* 0x0000000c57267223 */ /* 0x000fe2000001003e */
[----:B------:R-:W-:Y:S02]  /*7230*/  ISETP.GE.AND P1, PT, R11, R124, PT ;  /* 0x0000007c0b00720c */ /* 0x000fe40003f26270 */
[----:B------:R-:W-:-:S02]  /*7240*/  I2FP.F32.S32 R11, R11 ;  /* 0x0000000b000b7245 */ /* 0x000fc40000201400 */
[----:B------:R-:W-:Y:S02]  /*7250*/  FSEL R82, R80, -INF , !P4 ;  /* 0xff80000050527808 */ /* 0x000fe40006000000 */
[----:B------:R-:W-:Y:S01]  /*7260*/  FSEL R42, R42, -INF , !P0 ;  /* 0xff8000002a2a7808 */ /* 0x000fe20004000000 */
[CC--:B------:R-:W-:Y:S01]  /*7270*/  FFMA.FTZ R12, R87.reuse, R11.reuse, R61 ;  /* 0x0000000b570c7223 */ /* 0x0c0fe2000001003d */
[----:B------:R-:W-:Y:S01]  /*7280*/  FSEL R61, R60, -INF , !P5 ;  /* 0xff8000003c3d7808 */ /* 0x000fe20006800000 */
[----:B------:R-:W-:Y:S01]  /*7290*/  FFMA.FTZ R37, R87, R11, R63 ;  /* 0x0000000b57257223 */ /* 0x000fe2000001003f */
[----:B------:R-:W-:Y:S02]  /*72a0*/  ISETP.GT.AND P5, PT, R68, R109, PT ;  /* 0x0000006d4400720c */ /* 0x000fe40003fa4270 */
[C---:B------:R-:W-:Y:S02]  /*72b0*/  ISETP.GE.AND P4, PT, R10.reuse, R125, PT ;  /* 0x0000007d0a00720c */ /* 0x040fe40003f86270 */
[----:B------:R-:W-:-:S02]  /*72c0*/  ISETP.GE.AND P0, PT, R10, R124, PT ;  /* 0x0000007c0a00720c */ /* 0x000fc40003f06270 */
[----:B------:R-:W-:Y:S02]  /*72d0*/  I2FP.F32.S32 R10, R10 ;  /* 0x0000000a000a7245 */ /* 0x000fe40000201400 */
        /* <DEDUP_REMOVED lines=8> */
[----:B------:R-:W-:Y:S05]  /*7360*/  BRA.U !UP1, `(.L_x_4436) ;  /* 0x0000000109fc7547 */ /* 0x000fea000b800000 */
[----:B------:R-:W1:Y:S01]  /*7370*/  LDC R14, c[0x0][0x4f0] ;  /* 0x00013c00ff0e7b82 */ /* 0x000e620000000800 */
[----:B------:R-:W-:Y:S01]  /*7380*/  SHF.L.U32 R15, R89, 0x7, RZ ;  /* 0x00000007590f7819 */ /* 0x000fe200000006ff */
[----:B------:R-:W2:Y:S03]  /*7390*/  LDCU.64 UR6, c[0x0][0x3a0] ;  /* 0x00007400ff0677ac */ /* 0x000ea60008000a00 */
[C---:B------:R-:W-:Y:S01]  /*73a0*/  IADD3 R19, PT, PT, R15.reuse, -0x180, RZ ;  /* 0xfffffe800f137810 */ /* 0x040fe20007ffe0ff */
        /* <DEDUP_REMOVED lines=12> */
[----:B------:R-:W-:Y:S01]  /*7470*/  IMAD.HI.U32 R11, R17, R11, R16 ;  /* 0x0000000b110b7227 */ /* 0x000fe200078e0010 */
[----:B------:R-:W-:Y:S02]  /*7480*/  IABS R17, R19 ;  /* 0x0000001300117213 */ /* 0x000fe40000000000 */
[----:B------:R-:W-:-:S03]  /*7490*/  LOP3.LUT R19, R19, R14, RZ, 0x3c, !PT ;  /* 0x0000000e13137212 */ /* 0x000fc600078e3cff */
        /* <DEDUP_REMOVED lines=17> */
[----:B------:R-:W-:Y:S01]  /*75b0*/  MOV R13, R18 ;  /* 0x00000012000d7202 */ /* 0x000fe20000000f00 */
[----:B------:R-:W-:Y:S01]  /*75c0*/  @P1 VIADD R11, R11, 0x1 ;  /* 0x000000010b0b1836 */ /* 0x000fe20000000000 */
[----:B------:R-:W-:-:S03]  /*75d0*/  ISETP.NE.AND P1, PT, R14, RZ, PT ;  /* 0x000000ff0e00720c */ /* 0x000fc60003f25270 */
[----:B------:R-:W-:Y:S01]  /*75e0*/  @!P2 IMAD.MOV R13, RZ, RZ, -R13 ;  /* 0x000000ffff0da224 */ /* 0x000fe200078e0a0d */
[----:B------:R-:W-:-:S04]  /*75f0*/  @!P0 IADD3 R11, PT, PT, -R11, RZ, RZ ;  /* 0x000000ff0b0b8210 */ /* 0x000fc80007ffe1ff */
        /* <DEDUP_REMOVED lines=22> */
.L_x_4436:
[----:B------:R-:W-:Y:S01]  /*7760*/  UMOV UR6, URZ ;  /* 0x000000ff00067c82 */ /* 0x000fe20008000000 */
[----:B------:R-:W-:Y:S01]  /*7770*/  IMAD.SHL.U32 R10, R90, 0x80, RZ ;  /* 0x000000805a0a7824 */ /* 0x000fe200078e00ff */
[----:B------:R-:W-:-:S05]  /*7780*/  IADD3 R11, P0, PT, RZ, -UR6, RZ ;  /* 0x80000006ff0b7c10 */ /* 0x000fca000ff1e0ff */
[----:B------:R-:W-:-:S05]  /*7790*/  IMAD.X R10, RZ, RZ, ~R10, P0 ;  /* 0x000000ffff0a7224 */ /* 0x000fca00000e0e0a */
[----:B------:R-:W-:-:S04]  /*77a0*/  SHF.R.S64 R11, R11, 0x1f, R10 ;  /* 0x0000001f0b0b7819 */ /* 0x000fc8000000100a */
[----:B------:R-:W-:-:S04]  /*77b0*/  IADD3 R111, P0, PT, R11, R111, RZ ;  /* 0x0000006f0b6f7210 */ /* 0x000fc80007f1e0ff */
[----:B------:R-:W-:-:S09]  /*77c0*/  LEA.HI.X.SX32 R110, R10, R110, 0x1, P0 ;  /* 0x0000006e0a6e7211 */ /* 0x000fd200000f0eff */
.L_x_4437:
[C---:B------:R-:W-:Y:S01]  /*77d0*/  IMAD.WIDE.U32 R14, R90.reuse, 0x40, RZ ;  /* 0x000000405a0e7825 */ /* 0x040fe200078e00ff */
[C---:B------:R-:W-:Y:S01]  /*77e0*/  @!P3 SHF.L.U64.HI R11, R90.reuse, 0x6, R91 ;  /* 0x000000065a0bb819 */ /* 0x040fe2000001025b */
        /* <DEDUP_REMOVED lines=34> */
.L_x_4439:
[----:B------:R-:W-:Y:S05]  /*7a10*/  BSYNC.RECONVERGENT B0 ;  /* 0x0000000000007941 */ /* 0x000fea0003800200 */
.L_x_4438:
[----:B------:R-:W0:Y:S02]  /*7a20*/  LDGDEPBAR ;  /* 0x00000000000079af */ /* 0x000e240000000000 */
.L_x_4435:
[----:B-12---:R-:W-:Y:S02]  /*7a30*/  FMNMX3.FTZ R12, R69, R138, R6, !PT ;  /* 0x0000008a450c7276 */ /* 0x006fe40007810006 */
        /* <DEDUP_REMOVED lines=31> */
[----:B------:R-:W-:Y:S01]  /*7c30*/  LOP3.LUT R39, R122, 0x120, R123, 0xf8, !PT ;  /* 0x000001207a277812 */ /* 0x000fe200078ef87b */
[----:B------:R-:W1:Y:S01]  /*7c40*/  SHFL.BFLY PT, R10, R12, 0x2, 0x1f ;  /* 0x0c401f000c0a7f89 */ /* 0x000e6200000e0000 */
[----:B------:R-:W-:Y:S02]  /*7c50*/  @P5 IADD3 R89, PT, PT, R89, -0x3, RZ ;  /* 0xfffffffd59595810 */ /* 0x000fe40007ffe0ff */
[----:B------:R-:W-:Y:S01]  /*7c60*/  LEA R39, R39, UR5, 0x1 ;  /* 0x0000000527277c11 */ /* 0x000fe2000f8e08ff */
[----:B------:R-:W2:Y:S03]  /*7c70*/  SHFL.BFLY PT, R11, R13, 0x2, 0x1f ;  /* 0x0c401f000d0b7f89 */ /* 0x000ea600000e0000 */
[----:B------:R-:W-:-:S02]  /*7c80*/  IADD3 R36, PT, PT, R39, 0x3020, RZ ;  /* 0x0000302027247810 */ /* 0x000fc40007ffe0ff */
[----:B-1----:R-:W-:Y:S02]  /*7c90*/  FMNMX.FTZ R10, R12, R10, !PT ;  /* 0x0000000a0c0a7209 */ /* 0x002fe40007810000 */
[----:B--2---:R-:W-:-:S03]  /*7ca0*/  FMNMX.FTZ R11, R13, R11, !PT ;  /* 0x0000000b0d0b7209 */ /* 0x004fc60007810000 */
[----:B------:R-:W1:Y:S04]  /*7cb0*/  SHFL.BFLY PT, R32, R10, 0x1, 0x1f ;  /* 0x0c201f000a207f89 */ /* 0x000e6800000e0000 */
[----:B------:R-:W2:Y:S01]  /*7cc0*/  SHFL.BFLY PT, R33, R11, 0x1, 0x1f ;  /* 0x0c201f000b217f89 */ /* 0x000ea200000e0000 */
[----:B-1----:R-:W-:-:S04]  /*7cd0*/  FMNMX.FTZ R32, R10, R32, !PT ;  /* 0x000000200a207209 */ /* 0x002fc80007810000 */
[C---:B------:R-:W-:Y:S01]  /*7ce0*/  FSETP.NEU.FTZ.AND P0, PT, R32.reuse, -INF , PT ;  /* 0xff8000002000780b */ /* 0x040fe20003f1d000 */
[C---:B------:R-:W-:Y:S01]  /*7cf0*/  FMUL.FTZ R35, R32.reuse, UR4 ;  /* 0x0000000420237c20 */ /* 0x040fe20008410000 */
[----:B--2---:R-:W-:Y:S02]  /*7d00*/  FMNMX.FTZ R33, R11, R33, !PT ;  /* 0x000000210b217209 */ /* 0x004fe40007810000 */
[----:B------:R-:W-:Y:S02]  /*7d10*/  FSEL R140, R32, RZ, P0 ;  /* 0x000000ff208c7208 */ /* 0x000fe40000000000 */
[----:B------:R-:W-:Y:S01]  /*7d20*/  FSEL R35, R35, RZ, P0 ;  /* 0x000000ff23237208 */ /* 0x000fe20000000000 */
[----:B------:R-:W-:Y:S01]  /*7d30*/  FMUL.FTZ R43, R33, UR4 ;  /* 0x00000004212b7c20 */ /* 0x000fe20008410000 */
[----:B------:R-:W-:Y:S01]  /*7d40*/  LOP3.LUT P0, RZ, R3, 0x4, RZ, 0xc0, !PT ;  /* 0x0000000403ff7812 */ /* 0x000fe2000780c0ff */
[----:B------:R-:W-:Y:S01]  /*7d50*/  FADD.FTZ R140, R69, -R140 ;  /* 0x8000008c458c7221 */ /* 0x000fe20000010000 */
[----:B------:R-:W-:Y:S01]  /*7d60*/  FSETP.NEU.FTZ.AND P1, PT, R33, -INF , PT ;  /* 0xff8000002100780b */ /* 0x000fe20003f3d000 */
[--C-:B------:R-:W-:Y:S01]  /*7d70*/  FFMA.FTZ R50, R4, UR4, -R35.reuse ;  /* 0x0000000404327c23 */ /* 0x100fe20008010823 */
[----:B------:R-:W-:Y:S01]  /*7d80*/  IADD3 R4, PT, PT, R39, 0x3000, RZ ;  /* 0x0000300027047810 */ /* 0x000fe20007ffe0ff */
[--C-:B------:R-:W-:Y:S01]  /*7d90*/  FFMA.FTZ R138, R138, UR4, -R35.reuse ;  /* 0x000000048a8a7c23 */ /* 0x100fe20008010823 */
[----:B------:R-:W-:Y:S01]  /*7da0*/  FSEL R43, R43, RZ, P1 ;  /* 0x000000ff2b2b7208 */ /* 0x000fe20000800000 */
[----:B------:R-:W-:Y:S01]  /*7db0*/  FMUL.FTZ R140, R140, UR4 ;  /* 0x000000048c8c7c20 */ /* 0x000fe20008410000 */
[----:B------:R-:W-:Y:S01]  /*7dc0*/  FSEL R141, R33, RZ, P1 ;  /* 0x000000ff218d7208 */ /* 0x000fe20000800000 */
[--C-:B------:R-:W-:Y:S01]  /*7dd0*/  FFMA.FTZ R51, R5, UR4, -R35.reuse ;  /* 0x0000000405337c23 */ /* 0x100fe20008010823 */
[----:B------:R-:W-:Y:S01]  /*7de0*/  FFMA.FTZ R6, R6, UR4, -R35 ;  /* 0x0000000406067c23 */ /* 0x000fe20008010823 */
[--C-:B------:R-:W-:Y:S01]  /*7df0*/  FFMA.FTZ R63, R9, UR4, -R43.reuse ;  /* 0x00000004093f7c23 */ /* 0x100fe2000801082b */
[----:B------:R-:W-:Y:S01]  /*7e00*/  FFMA.FTZ R62, R8, UR4, -R43 ;  /* 0x00000004083e7c23 */ /* 0x000fe2000801082b */
[----:B------:R-:W-:Y:S01]  /*7e10*/  @P0 IADD3 R36, PT, PT, R4, -0x20, RZ ;  /* 0xffffffe004240810 */ /* 0x000fe20007ffe0ff */
[----:B------:R-:W1:Y:S01]  /*7e20*/  LDSM.16.MT88.4 R8, [R39+0x3000] ;  /* 0x003000002708783b */ /* 0x000e620000004200 */
[----:B------:R-:W-:Y:S01]  /*7e30*/  FADD.FTZ R141, R70, -R141 ;  /* 0x8000008d468d7221 */ /* 0x000fe20000010000 */
[--C-:B------:R-:W-:Y:S01]  /*7e40*/  FFMA.FTZ R139, R139, UR4, -R43.reuse ;  /* 0x000000048b8b7c23 */ /* 0x100fe2000801082b */
[--C-:B------:R-:W-:Y:S01]  /*7e50*/  FFMA.FTZ R47, R7, UR4, -R43.reuse ;  /* 0x00000004072f7c23 */ /* 0x100fe2000801082b */
[----:B------:R-:W2:Y:S01]  /*7e60*/  LDSM.16.MT88.4 R20, [R36] ;  /* 0x000000002414783b */ /* 0x000ea20000004200 */
[----:B------:R-:W-:Y:S01]  /*7e70*/  FMUL.FTZ R141, R141, UR4 ;  /* 0x000000048d8d7c20 */ /* 0x000fe20008410000 */
[----:B------:R-:W-:Y:S01]  /*7e80*/  MUFU.EX2 R63, R63 ;  /* 0x0000003f003f7308 */ /* 0x000fe20000000800 */
[--C-:B------:R-:W-:Y:S01]  /*7e90*/  FFMA.FTZ R83, R30, UR4, -R43.reuse ;  /* 0x000000041e537c23 */ /* 0x100fe2000801082b */
[--C-:B------:R-:W-:Y:S01]  /*7ea0*/  FFMA.FTZ R80, R28, UR4, -R43.reuse ;  /* 0x000000041c507c23 */ /* 0x100fe2000801082b */
[--C-:B------:R-:W-:Y:S01]  /*7eb0*/  FFMA.FTZ R75, R29, UR4, -R43.reuse ;  /* 0x000000041d4b7c23 */ /* 0x100fe2000801082b */
[----:B------:R-:W-:Y:S01]  /*7ec0*/  FFMA.FTZ R119, R142, UR4, -R43 ;  /* 0x000000048e777c23 */ /* 0x000fe2000801082b */
[----:B------:R-:W3:Y:S01]  /*7ed0*/  LDSM.16.MT88.4 R28, [R39+0x3400] ;  /* 0x00340000271c783b */ /* 0x000ee20000004200 */
[--C-:B------:R-:W-:Y:S01]  /*7ee0*/  FFMA.FTZ R90, R27, UR4, -R35.reuse ;  /* 0x000000041b5a7c23 */ /* 0x100fe20008010823 */
[--C-:B------:R-:W-:Y:S01]  /*7ef0*/  FFMA.FTZ R81, R26, UR4, -R35.reuse ;  /* 0x000000041a517c23 */ /* 0x100fe20008010823 */
[----:B------:R-:W4:Y:S01]  /*7f00*/  MUFU.EX2 R139, R139 ;  /* 0x0000008b008b7308 */ /* 0x000f220000000800 */
[--C-:B------:R-:W-:Y:S01]  /*7f10*/  FFMA.FTZ R73, R25, UR4, -R35.reuse ;  /* 0x0000000419497c23 */ /* 0x100fe20008010823 */
[----:B------:R-:W-:Y:S01]  /*7f20*/  FFMA.FTZ R69, R24, UR4, -R35 ;  /* 0x0000000418457c23 */ /* 0x000fe20008010823 */
[----:B------:R-:W-:Y:S01]  /*7f30*/  FFMA.FTZ R124, R133, UR4, -R43 ;  /* 0x00000004857c7c23 */ /* 0x000fe2000801082b */
[----:B------:R-:W-:Y:S01]  /*7f40*/  FFMA.FTZ R133, R132, UR4, -R35 ;  /* 0x0000000484857c23 */ /* 0x000fe20008010823 */
        /* <DEDUP_REMOVED lines=17> */
[----:B------:R-:W-:Y:S01]  /*8060*/  FFMA.FTZ R42, R42, UR4, -R35 ;  /* 0x000000042a2a7c23 */ /* 0x000fe20008010823 */
[----:B------:R-:W-:Y:S01]  /*8070*/  FFMA.FTZ R40, R40, UR4, -R43 ;  /* 0x0000000428287c23 */ /* 0x000fe2000801082b */
[----:B------:R-:W-:Y:S01]  /*8080*/  MUFU.EX2 R138, R138 ;  /* 0x0000008a008a7308 */ /* 0x000fe20000000800 */
[----:B------:R-:W-:-:S07]  /*8090*/  FFMA.FTZ R2, R2, UR4, -R35 ;  /* 0x0000000402027c23 */ /* 0x000fce0008010823 */
[----:B------:R-:W4:Y:S01]  /*80a0*/  MUFU.EX2 R70, R6 ;  /* 0x0000000600467308 */ /* 0x000f220000000800 */
[----:B-----5:R-:W-:-:S07]  /*80b0*/  F2FP.BF16.F32.PACK_AB R18, R47, R62 ;  /* 0x0000003e2f12723e */ /* 0x020fce00000010ff */
[----:B------:R-:W5:Y:S08]  /*80c0*/  MUFU.EX2 R141, R141 ;  /* 0x0000008d008d7308 */ /* 0x000f700000000800 */
[----:B------:R-:W1:Y:S01]  /*80d0*/  MUFU.EX2 R140, R140 ;  /* 0x0000008c008c7308 */ /* 0x000e620000000800 */
[----:B----4-:R-:W-:-:S07]  /*80e0*/  F2FP.BF16.F32.PACK_AB R17, R70, R138 ;  /* 0x0000008a4611723e */ /* 0x010fce00000010ff */
[----:B------:R-:W-:Y:S01]  /*80f0*/  MUFU.EX2 R51, R51 ;  /* 0x0000003300337308 */ /* 0x000fe20000000800 */
[-C--:B-----5:R-:W-:Y:S01]  /*8100*/  FMUL.FTZ R4, R104, R141.reuse ;  /* 0x0000008d68047220 */ /* 0x0a0fe20000410000 */
[-C--:B------:R-:W-:Y:S01]  /*8110*/  FMUL.FTZ R5, R105, R141.reuse ;  /* 0x0000008d69057220 */ /* 0x080fe20000410000 */
[-C--:B------:R-:W-:Y:S01]  /*8120*/  FMUL.FTZ R100, R100, R141.reuse ;  /* 0x0000008d64647220 */ /* 0x080fe20000410000 */
[-C--:B------:R-:W-:Y:S01]  /*8130*/  FMUL.FTZ R101, R101, R141.reuse ;  /* 0x0000008d65657220 */ /* 0x080fe20000410000 */
[-C--:B------:R-:W-:Y:S01]  /*8140*/  FMUL.FTZ R12, R96, R141.reuse ;  /* 0x0000008d600c7220 */ /* 0x080fe20000410000 */
[-C--:B------:R-:W-:Y:S01]  /*8150*/  FMUL.FTZ R13, R97, R141.reuse ;  /* 0x0000008d610d7220 */ /* 0x080fe20000410000 */
[-C--:B------:R-:W-:Y:S01]  /*8160*/  FMUL.FTZ R92, R92, R141.reuse ;  /* 0x0000008d5c5c7220 */ /* 0x080fe20000410000 */
[----:B------:R-:W4:Y:S01]  /*8170*/  MUFU.EX2 R50, R50 ;  /* 0x0000003200327308 */ /* 0x000f220000000800 */
[-C--:B-1----:R-:W-:Y:S01]  /*8180*/  FMUL.FTZ R6, R106, R140.reuse ;  /* 0x0000008c6a067220 */ /* 0x082fe20000410000 */
[-C--:B------:R-:W-:Y:S01]  /*8190*/  FMUL.FTZ R7, R107, R140.reuse ;  /* 0x0000008c6b077220 */ /* 0x080fe20000410000 */
[-C--:B------:R-:W-:Y:S01]  /*81a0*/  FMUL.FTZ R102, R102, R140.reuse ;  /* 0x0000008c66667220 */ /* 0x080fe20000410000 */
[-C--:B------:R-:W-:Y:S01]  /*81b0*/  FMUL.FTZ R103, R103, R140.reuse ;  /* 0x0000008c67677220 */ /* 0x080fe20000410000 */
[-C--:B------:R-:W-:Y:S01]  /*81c0*/  FMUL.FTZ R14, R98, R140.reuse ;  /* 0x0000008c620e7220 */ /* 0x080fe20000410000 */
[-C--:B------:R-:W-:Y:S01]  /*81d0*/  FMUL.FTZ R15, R99, R140.reuse ;  /* 0x0000008c630f7220 */ /* 0x080fe20000410000 */
[-C--:B------:R-:W-:Y:S01]  /*81e0*/  FMUL.FTZ R93, R93, R141.reuse ;  /* 0x0000008d5d5d7220 */ /* 0x080fe20000410000 */
[-C--:B------:R-:W-:Y:S01]  /*81f0*/  FMUL.FTZ R94, R94, R140.reuse ;  /* 0x0000008c5e5e7220 */ /* 0x080fe20000410000 */
[-C--:B------:R-:W-:Y:S01]  /*8200*/  FMUL.FTZ R95, R95, R140.reuse ;  /* 0x0000008c5f5f7220 */ /* 0x080fe20000410000 */
[----:B------:R-:W-:Y:S01]  /*8210*/  MUFU.EX2 R119, R119 ;  /* 0x0000007700777308 */ /* 0x000fe20000000800 */
[----:B------:R-:W-:Y:S01]  /*8220*/  FFMA.FTZ R86, R86, R141, R139 ;  /* 0x0000008d56567223 */ /* 0x000fe2000001008b */
[----:B------:R-:W-:-:S03]  /*8230*/  FFMA.FTZ R88, R88, R140, R138 ;  /* 0x0000008c58587223 */ /* 0x000fc6000001008a */
[----:B------:R-:W-:Y:S01]  /*8240*/  FADD.FTZ R86, R63, R86 ;  /* 0x000000563f567221 */ /* 0x000fe20000010000 */
[----:B------:R-:W-:Y:S01]  /*8250*/  FADD.FTZ R88, R70, R88 ;  /* 0x0000005846587221 */ /* 0x000fe20000010000 */
[----:B----4-:R-:W-:Y:S01]  /*8260*/  F2FP.BF16.F32.PACK_AB R19, R50, R51 ;  /* 0x000000333213723e */ /* 0x010fe200000010ff */
[----:B------:R-:W1:Y:S01]  /*8270*/  MUFU.EX2 R83, R83 ;  /* 0x0000005300537308 */ /* 0x000e620000000800 */
[----:B------:R-:W-:Y:S01]  /*8280*/  FADD.FTZ R62, R62, R86 ;  /* 0x000000563e3e7221 */ /* 0x000fe20000010000 */
[----:B------:R-:W-:Y:S01]  /*8290*/  FADD.FTZ R88, R51, R88 ;  /* 0x0000005833587221 */ /* 0x000fe20000010000 */
[----:B------:R-:W-:Y:S01]  /*82a0*/  FFMA.FTZ R86, R41, UR4, -R43 ;  /* 0x0000000429567c23 */ /* 0x000fe2000801082b */
[--C-:B------:R-:W-:Y:S01]  /*82b0*/  FFMA.FTZ R41, R37, UR4, -R35.reuse ;  /* 0x0000000425297c23 */ /* 0x100fe20008010823 */
[----:B------:R-:W-:Y:S01]  /*82c0*/  FADD.FTZ R62, R47, R62 ;  /* 0x0000003e2f3e7221 */ /* 0x000fe20000010000 */
[----:B------:R-:W-:Y:S01]  /*82d0*/  HMMA.16816.F32.BF16 R4, R16, R8, R4 ;  /* 0x000000081004723c */ /* 0x000fe20000041804 */
[----:B------:R-:W-:Y:S01]  /*82e0*/  FADD.FTZ R50, R50, R88 ;  /* 0x0000005832327221 */ /* 0x000fe20000010000 */
[----:B------:R-:W4:Y:S01]  /*82f0*/  MUFU.EX2 R80, R80 ;  /* 0x0000005000507308 */ /* 0x000f220000000800 */
[----:B------:R-:W-:Y:S01]  /*8300*/  FFMA.FTZ R88, R34, UR4, -R35 ;  /* 0x0000000422587c23 */ /* 0x000fe20008010823 */
[----:B------:R-:W-:-:S02]  /*8310*/  MOV R70, R33 ;  /* 0x0000002100467202 */ /* 0x000fc40000000f00 */
[----:B------:R-:W-:Y:S02]  /*8320*/  @P5 MOV R70, R33 ;  /* 0x0000002100465202 */ /* 0x000fe40000000f00 */
[----:B------:R-:W-:Y:S01]  /*8330*/  HMMA.16816.F32.BF16 R8, R16, R10, R100 ;  /* 0x0000000a1008723c */ /* 0x000fe20000041864 */
[----:B------:R-:W-:Y:S01]  /*8340*/  LDSM.16.MT88.4 R100, [R39+0x3c00] ;  /* 0x003c00002764783b */ /* 0x000fe20000004200 */
[----:B------:R-:W5:Y:S01]  /*8350*/  MUFU.EX2 R75, R75 ;  /* 0x0000004b004b7308 */ /* 0x000f620000000800 */
[----:B-1----:R-:W-:Y:S01]  /*8360*/  F2FP.BF16.F32.PACK_AB R24, R83, R119 ;  /* 0x000000775318723e */ /* 0x002fe200000010ff */
[----:B------:R-:W-:-:S04]  /*8370*/  FADD.FTZ R119, R119, R62 ;  /* 0x0000003e77777221 */ /* 0x000fc80000010000 */
[----:B--2---:R-:W-:Y:S01]  /*8380*/  HMMA.16816.F32.BF16 R12, R16, R20, R12 ;  /* 0x00000014100c723c */ /* 0x004fe2000004180c */
[----:B------:R-:W-:Y:S01]  /*8390*/  FADD.FTZ R119, R83, R119 ;  /* 0x0000007753777221 */ /* 0x000fe20000010000 */
[----:B------:R-:W1:Y:S03]  /*83a0*/  MUFU.EX2 R90, R90 ;  /* 0x0000005a005a7308 */ /* 0x000e660000000800 */
[----:B----4-:R-:W-:-:S03]  /*83b0*/  FADD.FTZ R119, R80, R119 ;  /* 0x0000007750777221 */ /* 0x010fc60000010000 */
[----:B------:R-:W-:Y:S01]  /*83c0*/  HMMA.16816.F32.BF16 R16, R16, R22, R92 ;  /* 0x000000161010723c */ /* 0x000fe2000004185c */
[----:B------:R-:W2:Y:S01]  /*83d0*/  LDSM.16.MT88.4 R20, [R36+0x400] ;  /* 0x000400002414783b */ /* 0x000ea20000004200 */
        /* <DEDUP_REMOVED lines=8> */
[----:B------:R-:W4:Y:S01]  /*8460*/  MUFU.EX2 R134, R134 ;  /* 0x0000008600867308 */ /* 0x000f220000000800 */
[----:B-----5:R-:W-:-:S07]  /*8470*/  FADD.FTZ R81, R73, R81 ;  /* 0x0000005149517221 */ /* 0x020fce0000010000 */
[----:B------:R-:W5:Y:S01]  /*8480*/  MUFU.EX2 R124, R124 ;  /* 0x0000007c007c7308 */ /* 0x000f620000000800 */
[C---:B-1----:R-:W-:Y:S01]  /*8490*/  F2FP.BF16.F32.PACK_AB R27, R69.reuse, R73 ;  /* 0x00000049451b723e */ /* 0x042fe200000010ff */
[----:B------:R-:W-:-:S06]  /*84a0*/  FADD.FTZ R69, R69, R81 ;  /* 0x0000005145457221 */ /* 0x000fcc0000010000 */
[----:B---3--:R-:W-:Y:S01]  /*84b0*/  HMMA.16816.F32.BF16 R4, R24, R28, R4 ;  /* 0x0000001c1804723c */ /* 0x008fe20000041804 */
[----:B------:R-:W-:Y:S01]  /*84c0*/  MUFU.EX2 R125, R125 ;  /* 0x0000007d007d7308 */ /* 0x000fe20000000800 */
[----:B----4-:R-:W-:-:S06]  /*84d0*/  FADD.FTZ R75, R134, R75 ;  /* 0x0000004b864b7221 */ /* 0x010fcc0000010000 */
[----:B------:R-:W-:Y:S01]  /*84e0*/  HMMA.16816.F32.BF16 R8, R24, R30, R8 ;  /* 0x0000001e1808723c */ /* 0x000fe20000041808 */
[----:B------:R-:W1:Y:S01]  /*84f0*/  LDSM.16.MT88.4 R28, [R39+0x3800] ;  /* 0x00380000271c783b */ /* 0x000e620000004200 */
[----:B------:R-:W3:Y:S01]  /*8500*/  MUFU.EX2 R91, R91 ;  /* 0x0000005b005b7308 */ /* 0x000ee20000000800 */
[----:B-----5:R-:W-:-:S05]  /*8510*/  FADD.FTZ R75, R124, R75 ;  /* 0x0000004b7c4b7221 */ /* 0x020fca0000010000 */
[C---:B--2---:R-:W-:Y:S02]  /*8520*/  HMMA.16816.F32.BF16 R12, R24.reuse, R20, R12 ;  /* 0x00000014180c723c */ /* 0x044fe4000004180c */
[----:B------:R-:W2:Y:S06]  /*8530*/  MUFU.EX2 R133, R133 ;  /* 0x0000008500857308 */ /* 0x000eac0000000800 */
[----:B------:R-:W-:Y:S01]  /*8540*/  HMMA.16816.F32.BF16 R16, R24, R22, R16 ;  /* 0x000000161810723c */ /* 0x000fe20000041810 */
[----:B------:R-:W4:Y:S01]  /*8550*/  LDSM.16.MT88.4 R20, [R36+0x800] ;  /* 0x000800002414783b */ /* 0x000f220000004200 */
[----:B------:R-:W5:Y:S01]  /*8560*/  MUFU.EX2 R131, R131 ;  /* 0x0000008300837308 */ /* 0x000f620000000800 */
[----:B------:R-:W-:-:S02]  /*8570*/  F2FP.BF16.F32.PACK_AB R24, R124, R134 ;  /* 0x000000867c18723e */ /* 0x000fc400000010ff */
[----:B---3--:R-:W-:Y:S01]  /*8580*/  F2FP.BF16.F32.PACK_AB R26, R91, R125 ;  /* 0x0000007d5b1a723e */ /* 0x008fe200000010ff */
[----:B------:R-:W-:-:S04]  /*8590*/  FADD.FTZ R125, R125, R75 ;  /* 0x0000004b7d7d7221 */ /* 0x000fc80000010000 */
[----:B------:R-:W-:Y:S01]  /*85a0*/  MUFU.EX2 R132, R132 ;  /* 0x0000008400847308 */ /* 0x000fe20000000800 */
[----:B--2---:R-:W-:-:S07]  /*85b0*/  FADD.FTZ R69, R133, R69 ;  /* 0x0000004585457221 */ /* 0x004fce0000010000 */
[----:B------:R-:W2:Y:S01]  /*85c0*/  MUFU.EX2 R128, R128 ;  /* 0x0000008000807308 */ /* 0x000ea20000000800 */
[C---:B-----5:R-:W-:Y:S01]  /*85d0*/  F2FP.BF16.F32.PACK_AB R25, R131.reuse, R133 ;  /* 0x000000858319723e */ /* 0x060fe200000010ff */
[----:B------:R-:W-:-:S06]  /*85e0*/  FADD.FTZ R69, R131, R69 ;  /* 0x0000004583457221 */ /* 0x000fcc0000010000 */
[----:B------:R-:W-:Y:S08]  /*85f0*/  MUFU.EX2 R59, R59 ;  /* 0x0000003b003b7308 */ /* 0x000ff00000000800 */
[----:B------:R-:W-:Y:S01]  /*8600*/  MUFU.EX2 R53, R53 ;  /* 0x0000003500357308 */ /* 0x000fe20000000800 */
[----:B--2---:R-:W-:Y:S01]  /*8610*/  F2FP.BF16.F32.PACK_AB R27, R128, R132 ;  /* 0x00000084801b723e */ /* 0x004fe200000010ff */
[----:B------:R-:W-:Y:S01]  /*8620*/  FADD.FTZ R132, R132, R69 ;  /* 0x0000004584847221 */ /* 0x000fe20000010000 */
[----:B------:R-:W-:-:S02]  /*8630*/  MOV R69, R32 ;  /* 0x0000002000457202 */ /* 0x000fc40000000f00 */
[----:B------:R-:W-:Y:S01]  /*8640*/  @P5 MOV R69, R32 ;  /* 0x0000002000455202 */ /* 0x000fe20000000f00 */
[----:B------:R-:W-:Y:S02]  /*8650*/  FADD.FTZ R132, R128, R132 ;  /* 0x0000008480847221 */ /* 0x000fe40000010000 */
[C---:B-1----:R-:W-:Y:S01]  /*8660*/  HMMA.16816.F32.BF16 R8, R24.reuse, R30, R8 ;  /* 0x0000001e1808723c */ /* 0x042fe20000041808 */
[----:B------:R-:W-:Y:S01]  /*8670*/  FFMA.FTZ R30, R71, UR4, -R43 ;  /* 0x00000004471e7c23 */ /* 0x000fe2000801082b */
[--C-:B------:R-:W-:Y:S01]  /*8680*/  FFMA.FTZ R71, R66, UR4, -R35.reuse ;  /* 0x0000000442477c23 */ /* 0x100fe20008010823 */
[----:B------:R-:W-:Y:S01]  /*8690*/  FFMA.FTZ R31, R65, UR4, -R35 ;  /* 0x00000004411f7c23 */ /* 0x000fe20008010823 */
        /* <DEDUP_REMOVED lines=8> */
[----:B------:R-:W-:Y:S01]  /*8720*/  FFMA.FTZ R28, R79, UR4, -R43 ;  /* 0x000000044f1c7c23 */ /* 0x000fe2000801082b */
[----:B------:R-:W-:Y:S01]  /*8730*/  FFMA.FTZ R74, R56, UR4, -R35 ;  /* 0x00000004384a7c23 */ /* 0x000fe20008010823 */
[--C-:B------:R-:W-:Y:S01]  /*8740*/  FFMA.FTZ R29, R127, UR4, -R43.reuse ;  /* 0x000000047f1d7c23 */ /* 0x100fe2000801082b */
[----:B------:R-:W-:Y:S01]  /*8750*/  MUFU.EX2 R71, R71 ;  /* 0x0000004700477308 */ /* 0x000fe20000000800 */
[----:B----4-:R-:W-:Y:S01]  /*8760*/  HMMA.16816.F32.BF16 R12, R24, R20, R12 ;  /* 0x00000014180c723c */ /* 0x010fe2000004180c */
[--C-:B------:R-:W-:Y:S01]  /*8770*/  FFMA.FTZ R20, R126, UR4, -R43.reuse ;  /* 0x000000047e147c23 */ /* 0x100fe2000801082b */
[--C-:B------:R-:W-:Y:S01]  /*8780*/  FFMA.FTZ R21, R121, UR4, -R43.reuse ;  /* 0x0000000479157c23 */ /* 0x100fe2000801082b */
[----:B------:R-:W-:-:S04]  /*8790*/  FFMA.FTZ R56, R61, UR4, -R43 ;  /* 0x000000043d387c23 */ /* 0x000fc8000801082b */
[----:B------:R-:W-:Y:S01]  /*87a0*/  MUFU.EX2 R20, R20 ;  /* 0x0000001400147308 */ /* 0x000fe20000000800 */
[----:B------:R-:W-:Y:S01]  /*87b0*/  HMMA.16816.F32.BF16 R16, R24, R22, R16 ;  /* 0x000000161810723c */ /* 0x000fe20000041810 */
[----:B------:R-:W-:Y:S01]  /*87c0*/  FFMA.FTZ R23, R78, UR4, -R43 ;  /* 0x000000044e177c23 */ /* 0x000fe2000801082b */
[--C-:B------:R-:W-:Y:S01]  /*87d0*/  FFMA.FTZ R24, R77, UR4, -R35.reuse ;  /* 0x000000044d187c23 */ /* 0x100fe20008010823 */
[--C-:B------:R-:W-:Y:S01]  /*87e0*/  FFMA.FTZ R26, R76, UR4, -R35.reuse ;  /* 0x000000044c1a7c23 */ /* 0x100fe20008010823 */
[--C-:B------:R-:W-:Y:S01]  /*87f0*/  FFMA.FTZ R76, R58, UR4, -R35.reuse ;  /* 0x000000043a4c7c23 */ /* 0x100fe20008010823 */
[----:B------:R-:W-:Y:S01]  /*8800*/  FFMA.FTZ R77, R57, UR4, -R35 ;  /* 0x00000004394d7c23 */ /* 0x000fe20008010823 */
[--C-:B------:R-:W-:Y:S01]  /*8810*/  FFMA.FTZ R25, R130, UR4, -R43.reuse ;  /* 0x0000000482197c23 */ /* 0x100fe2000801082b */
[----:B------:R-:W1:Y:S01]  /*8820*/  MUFU.EX2 R23, R23 ;  /* 0x0000001700177308 */ /* 0x000e620000000800 */
[--C-:B------:R-:W-:Y:S01]  /*8830*/  FFMA.FTZ R27, R129, UR4, -R43.reuse ;  /* 0x00000004811b7c23 */ /* 0x100fe2000801082b */
[--C-:B------:R-:W-:Y:S01]  /*8840*/  FFMA.FTZ R22, R82, UR4, -R43.reuse ;  /* 0x0000000452167c23 */ /* 0x100fe2000801082b */
[--C-:B------:R-:W-:Y:S01]  /*8850*/  FFMA.FTZ R57, R72, UR4, -R43.reuse ;  /* 0x0000000448397c23 */ /* 0x100fe2000801082b */
[----:B------:R-:W-:-:S04]  /*8860*/  FFMA.FTZ R58, R60, UR4, -R43 ;  /* 0x000000043c3a7c23 */ /* 0x000fc8000801082b */
[----:B------:R-:W2:Y:S08]  /*8870*/  MUFU.EX2 R21, R21 ;  /* 0x0000001500157308 */ /* 0x000eb00000000800 */
[----:B------:R-:W3:Y:S01]  /*8880*/  MUFU.EX2 R31, R31 ;  /* 0x0000001f001f7308 */ /* 0x000ee20000000800 */
[----:B-1----:R-:W-:-:S07]  /*8890*/  F2FP.BF16.F32.PACK_AB R92, R23, R30 ;  /* 0x0000001e175c723e */ /* 0x002fce00000010ff */
[----:B------:R-:W1:Y:S01]  /*88a0*/  MUFU.EX2 R24, R24 ;  /* 0x0000001800187308 */ /* 0x000e620000000800 */
[----:B--2---:R-:W-:-:S07]  /*88b0*/  F2FP.BF16.F32.PACK_AB R94, R21, R20 ;  /* 0x00000014155e723e */ /* 0x004fce00000010ff */
[----:B------:R-:W2:Y:S01]  /*88c0*/  MUFU.EX2 R26, R26 ;  /* 0x0000001a001a7308 */ /* 0x000ea20000000800 */
[----:B---3--:R-:W-:Y:S01]  /*88d0*/  F2FP.BF16.F32.PACK_AB R93, R31, R71 ;  /* 0x000000471f5d723e */ /* 0x008fe200000010ff */
[----:B------:R-:W-:-:S04]  /*88e0*/  FADD.FTZ R71, R71, R132 ;  /* 0x0000008447477221 */ /* 0x000fc80000010000 */
[----:B------:R-:W-:Y:S02]  /*88f0*/  FADD.FTZ R71, R31, R71 ;  /* 0x000000471f477221 */ /* 0x000fe40000010000 */
[----:B------:R-:W-:Y:S02]  /*8900*/  MUFU.EX2 R66, R66 ;  /* 0x0000004200427308 */ /* 0x000fe40000000800 */
[----:B-1----:R-:W-:-:S06]  /*8910*/  FADD.FTZ R71, R24, R71 ;  /* 0x0000004718477221 */ /* 0x002fcc0000010000 */
[----:B------:R-:W-:Y:S01]  /*8920*/  MUFU.EX2 R28, R28 ;  /* 0x0000001c001c7308 */ /* 0x000fe20000000800 */
[C---:B--2---:R-:W-:Y:S01]  /*8930*/  F2FP.BF16.F32.PACK_AB R95, R26.reuse, R24 ;  /* 0x000000181a5f723e */ /* 0x044fe200000010ff */
[----:B------:R-:W-:-:S04]  /*8940*/  FADD.FTZ R26, R26, R71 ;  /* 0x000000471a1a7221 */ /* 0x000fc80000010000 */
[----:B------:R-:W-:Y:S02]  /*8950*/  FADD.FTZ R26, R59, R26 ;  /* 0x0000001a3b1a7221 */ /* 0x000fe40000010000 */
[C---:B------:R-:W-:Y:S01]  /*8960*/  HMMA.16816.F32.BF16 R104, R92.reuse, R100, R4 ;  /* 0x000000645c68723c */ /* 0x040fe20000041804 */
[----:B------:R-:W1:Y:S01]  /*8970*/  LDSM.16.MT88.4 R4, [R36+0xc00] ;  /* 0x000c00002404783b */ /* 0x000e620000004200 */
[----:B------:R-:W-:Y:S06]  /*8980*/  MUFU.EX2 R65, R65 ;  /* 0x0000004100417308 */ /* 0x000fec0000000800 */
[C---:B------:R-:W-:Y:S01]  /*8990*/  HMMA.16816.F32.BF16 R100, R92.reuse, R102, R8 ;  /* 0x000000665c64723c */ /* 0x040fe20000041808 */
[----:B------:R-:W2:Y:S01]  /*89a0*/  LDSM.16.MT88.4 R8, [R36+0x1000] ;  /* 0x001000002408783b */ /* 0x000ea20000004200 */
[----:B------:R-:W-:Y:S08]  /*89b0*/  MUFU.EX2 R67, R67 ;  /* 0x0000004300437308 */ /* 0x000ff00000000800 */
[----:B------:R-:W3:Y:S08]  /*89c0*/  MUFU.EX2 R76, R76 ;  /* 0x0000004c004c7308 */ /* 0x000ef00000000800 */
[----:B------:R-:W-:Y:S08]  /*89d0*/  MUFU.EX2 R77, R77 ;  /* 0x0000004d004d7308 */ /* 0x000ff00000000800 */
[----:B------:R-:W4:Y:S01]  /*89e0*/  MUFU.EX2 R74, R74 ;  /* 0x0000004a004a7308 */ /* 0x000f220000000800 */
[----:B---3--:R-:W-:Y:S01]  /*89f0*/  FADD.FTZ R26, R76, R26 ;  /* 0x0000001a4c1a7221 */ /* 0x008fe20000010000 */
[----:B-1----:R-:W-:Y:S01]  /*8a00*/  HMMA.16816.F32.BF16 R96, R92, R4, R12 ;  /* 0x000000045c60723c */ /* 0x002fe2000004180c */
[----:B------:R-:W1:Y:S01]  /*8a10*/  LDSM.16.MT88.4 R12, [R39+0x4000] ;  /* 0x00400000270c783b */ /* 0x000e620000004200 */
[----:B------:R-:W-:-:S04]  /*8a20*/  F2FP.BF16.F32.PACK_AB R4, R28, R66 ;  /* 0x000000421c04723e */ /* 0x000fc800000010ff */
[----:B------:R-:W-:Y:S01]  /*8a30*/  MUFU.EX2 R64, R64 ;  /* 0x0000004000407308 */ /* 0x000fe20000000800 */
[----:B------:R-:W-:Y:S01]  /*8a40*/  F2FP.BF16.F32.PACK_AB R5, R76, R59 ;  /* 0x0000003b4c05723e */ /* 0x000fe200000010ff */
[----:B------:R-:W-:Y:S01]  /*8a50*/  HMMA.16816.F32.BF16 R92, R92, R6, R16 ;  /* 0x000000065c5c723c */ /* 0x000fe20000041810 */
[----:B------:R-:W-:Y:S01]  /*8a60*/  F2FP.BF16.F32.PACK_AB R6, R67, R65 ;  /* 0x000000414306723e */ /* 0x000fe200000010ff */
[----:B------:R-:W3:Y:S01]  /*8a70*/  LDSM.16.MT88.4 R16, [R39+0x4400] ;  /* 0x004400002710783b */ /* 0x000ee20000004200 */
[----:B----4-:R-:W-:-:S03]  /*8a80*/  F2FP.BF16.F32.PACK_AB R7, R74, R77 ;  /* 0x0000004d4a07723e */ /* 0x010fc600000010ff */
[----:B------:R-:W4:Y:S01]  /*8a90*/  MUFU.EX2 R55, R55 ;  /* 0x0000003700377308 */ /* 0x000f220000000800 */
[----:B------:R-:W-:-:S04]  /*8aa0*/  FADD.FTZ R77, R77, R26 ;  /* 0x0000001a4d4d7221 */ /* 0x000fc80000010000 */
[----:B------:R-:W-:-:S03]  /*8ab0*/  FADD.FTZ R77, R74, R77 ;  /* 0x0000004d4a4d7221 */ /* 0x000fc60000010000 */
[----:B------:R-:W-:Y:S01]  /*8ac0*/  MUFU.EX2 R29, R29 ;  /* 0x0000001d001d7308 */ /* 0x000fe20000000800 */
[----:B--2---:R-:W-:Y:S01]  /*8ad0*/  HMMA.16816.F32.BF16 R96, R4, R8, R96 ;  /* 0x000000080460723c */ /* 0x004fe20000041860 */
[----:B------:R-:W-:-:S06]  /*8ae0*/  FADD.FTZ R77, R53, R77 ;  /* 0x0000004d354d7221 */ /* 0x000fcc0000010000 */
[----:B------:R-:W-:Y:S01]  /*8af0*/  MUFU.EX2 R54, R54 ;  /* 0x0000003600367308 */ /* 0x000fe20000000800 */
[C---:B------:R-:W-:Y:S01]  /*8b00*/  HMMA.16816.F32.BF16 R92, R4.reuse, R10, R92 ;  /* 0x0000000a045c723c */ /* 0x040fe2000004185c */
[----:B------:R-:W-:Y:S06]  /*8b10*/  LDSM.16.MT88.4 R8, [R39+0x4800] ;  /* 0x004800002708783b */ /* 0x000fec0000004200 */
[----:B------:R-:W2:Y:S01]  /*8b20*/  MUFU.EX2 R52, R52 ;  /* 0x0000003400347308 */ /* 0x000ea20000000800 */
[C---:B-1----:R-:W-:Y:S07]  /*8b30*/  HMMA.16816.F32.BF16 R104, R4.reuse, R12, R104 ;  /* 0x0000000c0468723c */ /* 0x042fee0000041868 */
[----:B------:R-:W1:Y:S01]  /*8b40*/  MUFU.EX2 R49, R49 ;  /* 0x0000003100317308 */ /* 0x000e620000000800 */
[----:B------:R-:W-:Y:S01]  /*8b50*/  HMMA.16816.F32.BF16 R100, R4, R14, R100 ;  /* 0x0000000e0464723c */ /* 0x000fe20000041864 */
[----:B------:R-:W5:Y:S01]  /*8b60*/  LDSM.16.MT88.4 R12, [R36+0x1400] ;  /* 0x00140000240c783b */ /* 0x000f620000004200 */
[----:B----4-:R-:W-:-:S05]  /*8b70*/  F2FP.BF16.F32.PACK_AB R4, R55, R64 ;  /* 0x000000403704723e */ /* 0x010fca00000010ff */
[----:B------:R-:W4:Y:S01]  /*8b80*/  MUFU.EX2 R48, R48 ;  /* 0x0000003000307308 */ /* 0x000f220000000800 */
[C---:B--2---:R-:W-:Y:S01]  /*8b90*/  F2FP.BF16.F32.PACK_AB R5, R52.reuse, R53 ;  /* 0x000000353405723e */ /* 0x044fe200000010ff */
[----:B------:R-:W-:Y:S01]  /*8ba0*/  FADD.FTZ R52, R52, R77 ;  /* 0x0000004d34347221 */ /* 0x000fe20000010000 */
[----:B------:R-:W-:-:S05]  /*8bb0*/  F2FP.BF16.F32.PACK_AB R6, R54, R29 ;  /* 0x0000001d3606723e */ /* 0x000fca00000010ff */
[----:B------:R-:W-:Y:S01]  /*8bc0*/  MUFU.EX2 R25, R25 ;  /* 0x0000001900197308 */ /* 0x000fe20000000800 */
[----:B-1----:R-:W-:-:S07]  /*8bd0*/  FADD.FTZ R52, R49, R52 ;  /* 0x0000003431347221 */ /* 0x002fce0000010000 */
[----:B------:R-:W-:Y:S01]  /*8be0*/  MUFU.EX2 R27, R27 ;  /* 0x0000001b001b7308 */ /* 0x000fe20000000800 */
[C---:B----4-:R-:W-:Y:S01]  /*8bf0*/  F2FP.BF16.F32.PACK_AB R7, R48.reuse, R49 ;  /* 0x000000313007723e */ /* 0x050fe200000010ff */
[----:B------:R-:W-:-:S06]  /*8c00*/  FADD.FTZ R48, R48, R52 ;  /* 0x0000003430307221 */ /* 0x000fcc0000010000 */
[C---:B---3--:R-:W-:Y:S01]  /*8c10*/  HMMA.16816.F32.BF16 R104, R4.reuse, R16, R104 ;  /* 0x000000100468723c */ /* 0x048fe20000041868 */
[----:B------:R-:W-:Y:S07]  /*8c20*/  MUFU.EX2 R22, R22 ;  /* 0x0000001600167308 */ /* 0x000fee0000000800 */
[C---:B------:R-:W-:Y:S01]  /*8c30*/  HMMA.16816.F32.BF16 R100, R4.reuse, R18, R100 ;  /* 0x000000120464723c */ /* 0x040fe20000041864 */
[----:B------:R-:W1:Y:S01]  /*8c40*/  MUFU.EX2 R57, R57 ;  /* 0x0000003900397308 */ /* 0x000e620000000800 */
[----:B------:R-:W2:Y:S06]  /*8c50*/  LDSM.16.MT88.4 R16, [R36+0x1800] ;  /* 0x001800002410783b */ /* 0x000eac0000004200 */
[C---:B-----5:R-:W-:Y:S01]  /*8c60*/  HMMA.16816.F32.BF16 R96, R4.reuse, R12, R96 ;  /* 0x0000000c0460723c */ /* 0x060fe20000041860 */
[----:B------:R-:W3:Y:S07]  /*8c70*/  MUFU.EX2 R46, R46 ;  /* 0x0000002e002e7308 */ /* 0x000eee0000000800 */
[----:B------:R-:W-:Y:S01]  /*8c80*/  HMMA.16816.F32.BF16 R92, R4, R14, R92 ;  /* 0x0000000e045c723c */ /* 0x000fe2000004185c */
[----:B------:R-:W-:Y:S01]  /*8c90*/  FFMA.FTZ R4, R38, UR4, -R35 ;  /* 0x0000000426047c23 */ /* 0x000fe20008010823 */
[----:B------:R-:W-:Y:S01]  /*8ca0*/  FADD.FTZ R38, R91, R125 ;  /* 0x0000007d5b267221 */ /* 0x000fe20000010000 */
[----:B------:R-:W4:Y:S01]  /*8cb0*/  MUFU.EX2 R45, R45 ;  /* 0x0000002d002d7308 */ /* 0x000f220000000800 */
[----:B-1----:R-:W-:Y:S01]  /*8cc0*/  F2FP.BF16.F32.PACK_AB R6, R57, R22 ;  /* 0x000000163906723e */ /* 0x002fe200000010ff */
[----:B------:R-:W1:Y:S01]  /*8cd0*/  LDSM.16.MT88.4 R12, [R39+0x4c00] ;  /* 0x004c0000270c783b */ /* 0x000e620000004200 */
[----:B------:R-:W-:-:S04]  /*8ce0*/  FADD.FTZ R38, R30, R38 ;  /* 0x000000261e267221 */ /* 0x000fc80000010000 */
[----:B------:R-:W-:Y:S01]  /*8cf0*/  FADD.FTZ R23, R23, R38 ;  /* 0x0000002617177221 */ /* 0x000fe20000010000 */
[----:B------:R-:W5:Y:S01]  /*8d00*/  MUFU.EX2 R44, R44 ;  /* 0x0000002c002c7308 */ /* 0x000f620000000800 */
[----:B---3--:R-:W-:Y:S02]  /*8d10*/  FADD.FTZ R48, R46, R48 ;  /* 0x000000302e307221 */ /* 0x008fe40000010000 */
[----:B------:R-:W-:-:S04]  /*8d20*/  FADD.FTZ R23, R20, R23 ;  /* 0x0000001714177221 */ /* 0x000fc80000010000 */
[----:B------:R-:W-:Y:S01]  /*8d30*/  FADD.FTZ R21, R21, R23 ;  /* 0x0000001715157221 */ /* 0x000fe20000010000 */
[----:B------:R-:W3:Y:S01]  /*8d40*/  MUFU.EX2 R42, R42 ;  /* 0x0000002a002a7308 */ /* 0x000ee20000000800 */
[C---:B----4-:R-:W-:Y:S01]  /*8d50*/  F2FP.BF16.F32.PACK_AB R5, R45.reuse, R46 ;  /* 0x0000002e2d05723e */ /* 0x050fe200000010ff */
[----:B------:R-:W-:Y:S01]  /*8d60*/  FADD.FTZ R45, R45, R48 ;  /* 0x000000302d2d7221 */ /* 0x000fe20000010000 */
[----:B------:R-:W-:-:S04]  /*8d70*/  FADD.FTZ R21, R66, R21 ;  /* 0x0000001542157221 */ /* 0x000fc80000010000 */
[----:B------:R-:W-:Y:S01]  /*8d80*/  FADD.FTZ R21, R28, R21 ;  /* 0x000000151c157221 */ /* 0x000fe20000010000 */
[----:B------:R4:W2:Y:S01]  /*8d90*/  MUFU.EX2 R37, R4 ;  /* 0x0000000400257308 */ /* 0x0008a20000000800 */
[----:B-----5:R-:W-:Y:S02]  /*8da0*/  FADD.FTZ R45, R44, R45 ;  /* 0x0000002d2c2d7221 */ /* 0x020fe40000010000 */
[----:B------:R-:W-:-:S04]  /*8db0*/  FADD.FTZ R21, R65, R21 ;  /* 0x0000001541157221 */ /* 0x000fc80000010000 */
[----:B------:R-:W-:Y:S01]  /*8dc0*/  FADD.FTZ R67, R67, R21 ;  /* 0x0000001543437221 */ /* 0x000fe20000010000 */
[----:B------:R-:W5:Y:S01]  /*8dd0*/  MUFU.EX2 R56, R56 ;  /* 0x0000003800387308 */ /* 0x000f620000000800 */
[C---:B---3--:R-:W-:Y:S01]  /*8de0*/  F2FP.BF16.F32.PACK_AB R7, R42.reuse, R44 ;  /* 0x0000002c2a07723e */ /* 0x048fe200000010ff */
[----:B------:R-:W-:Y:S01]  /*8df0*/  FADD.FTZ R42, R42, R45 ;  /* 0x0000002d2a2a7221 */ /* 0x000fe20000010000 */
[----:B------:R-:W-:-:S04]  /*8e00*/  FADD.FTZ R67, R64, R67 ;  /* 0x0000004340437221 */ /* 0x000fc80000010000 */
[----:B------:R-:W-:Y:S01]  /*8e10*/  FADD.FTZ R55, R55, R67 ;  /* 0x0000004337377221 */ /* 0x000fe20000010000 */
[----:B------:R-:W3:Y:S01]  /*8e20*/  MUFU.EX2 R58, R58 ;  /* 0x0000003a003a7308 */ /* 0x000ee20000000800 */
[----:B----4-:R-:W-:Y:S01]  /*8e30*/  F2FP.BF16.F32.PACK_AB R4, R27, R25 ;  /* 0x000000191b04723e */ /* 0x010fe200000010ff */
[----:B--2---:R-:W-:Y:S01]  /*8e40*/  FADD.FTZ R42, R37, R42 ;  /* 0x0000002a252a7221 */ /* 0x004fe20000010000 */
[----:B------:R-:W-:-:S04]  /*8e50*/  FADD.FTZ R55, R29, R55 ;  /* 0x000000371d377221 */ /* 0x000fc80000010000 */
[----:B------:R-:W-:Y:S01]  /*8e60*/  FADD.FTZ R54, R54, R55 ;  /* 0x0000003736367221 */ /* 0x000fe20000010000 */
[----:B------:R-:W-:Y:S01]  /*8e70*/  HMMA.16816.F32.BF16 R104, R4, R8, R104 ;  /* 0x000000080468723c */ /* 0x000fe20000041868 */
        /* <DEDUP_REMOVED lines=8> */
[----:B------:R-:W-:Y:S02]  /*8f00*/  HMMA.16816.F32.BF16 R96, R4, R16, R96 ;  /* 0x000000100460723c */ /* 0x000fe40000041860 */
[----:B------:R-:W1:Y:S01]  /*8f10*/  MUFU.EX2 R30, R41 ;  /* 0x00000029001e7308 */ /* 0x000e620000000800 */
[----:B-----5:R-:W-:-:S04]  /*8f20*/  FADD.FTZ R57, R56, R57 ;  /* 0x0000003938397221 */ /* 0x020fc80000010000 */
[C---:B---3--:R-:W-:Y:S01]  /*8f30*/  FADD.FTZ R57, R58.reuse, R57 ;  /* 0x000000393a397221 */ /* 0x048fe20000010000 */
[----:B------:R-:W-:Y:S01]  /*8f40*/  HMMA.16816.F32.BF16 R92, R4, R18, R92 ;  /* 0x00000012045c723c */ /* 0x000fe2000004185c */
[----:B------:R-:W-:Y:S01]  /*8f50*/  F2FP.BF16.F32.PACK_AB R4, R58, R56 ;  /* 0x000000383a04723e */ /* 0x000fe200000010ff */
[----:B------:R-:W3:Y:S01]  /*8f60*/  MUFU.EX2 R2, R2 ;  /* 0x0000000200027308 */ /* 0x000ee20000000800 */
[----:B----4-:R-:W-:Y:S01]  /*8f70*/  F2FP.BF16.F32.PACK_AB R6, R86, R40 ;  /* 0x000000285606723e */ /* 0x010fe200000010ff */
[----:B------:R-:W-:-:S04]  /*8f80*/  FADD.FTZ R57, R40, R57 ;  /* 0x0000003928397221 */ /* 0x000fc80000010000 */
[----:B------:R-:W-:Y:S02]  /*8f90*/  FADD.FTZ R86, R86, R57 ;  /* 0x0000003956567221 */ /* 0x000fe40000010000 */
[----:B------:R-:W4:Y:S01]  /*8fa0*/  MUFU.EX2 R88, R88 ;  /* 0x0000005800587308 */ /* 0x000f220000000800 */
[C---:B-1----:R-:W-:Y:S01]  /*8fb0*/  F2FP.BF16.F32.PACK_AB R5, R30.reuse, R37 ;  /* 0x000000251e05723e */ /* 0x042fe200000010ff */
[----:B------:R-:W-:-:S04]  /*8fc0*/  FADD.FTZ R42, R30, R42 ;  /* 0x0000002a1e2a7221 */ /* 0x000fc80000010000 */
[----:B---3--:R-:W-:Y:S01]  /*8fd0*/  FADD.FTZ R42, R2, R42 ;  /* 0x0000002a022a7221 */ /* 0x008fe20000010000 */
[----:B----4-:R-:W-:-:S03]  /*8fe0*/  F2FP.BF16.F32.PACK_AB R7, R88, R2 ;  /* 0x000000025807723e */ /* 0x010fc600000010ff */
[----:B------:R-:W-:-:S04]  /*8ff0*/  FADD.FTZ R88, R88, R42 ;  /* 0x0000002a58587221 */ /* 0x000fc80000010000 */
[C---:B------:R-:W-:Y:S08]  /*9000*/  HMMA.16816.F32.BF16 R104, R4.reuse, R12, R104 ;  /* 0x0000000c0468723c */ /* 0x040ff00000041868 */
[C---:B------:R-:W-:Y:S08]  /*9010*/  HMMA.16816.F32.BF16 R100, R4.reuse, R14, R100 ;  /* 0x0000000e0464723c */ /* 0x040ff00000041864 */
[C---:B--2---:R-:W-:Y:S08]  /*9020*/  HMMA.16816.F32.BF16 R96, R4.reuse, R8, R96 ;  /* 0x000000080460723c */ /* 0x044ff00000041860 */
[----:B------:R-:W-:Y:S01]  /*9030*/  HMMA.16816.F32.BF16 R92, R4, R10, R92 ;  /* 0x0000000a045c723c */ /* 0x000fe2000004185c */
[----:B------:R-:W-:-:S04]  /*9040*/  NOP ;  /* 0x0000000000007918 */ /* 0x000fc80000000000 */
[----:B------:R-:W-:-:S15]  /*9050*/  @P5 BRA `(.L_x_4440) ;  /* 0x0000000000045947 */ /* 0x000fde0003800000 */
.L_x_4432:
[----:B------:R-:W-:-:S07]  /*9060*/  IADD3 R89, PT, PT, R68, -0x1, RZ ;  /* 0xffffffff44597810 */ /* 0x000fce0007ffe0ff */
.L_x_4440:
[----:B------:R-:W-:-:S13]  /*9070*/  ISETP.GE.AND P0, PT, R89, R109, PT ;  /* 0x0000006d5900720c */ /* 0x000fda0003f06270 */
[----:B------:R-:W-:Y:S05]  /*9080*/  @!P0 BRA `(.L_x_4441) ;  /* 0x0000003000448947 */ /* 0x000fea0003800000 */
[----:B------:R-:W1:Y:S01]  /*9090*/  S2UR UR10, SR_CgaCtaId ;  /* 0x00000000000a79c3 */ /* 0x000e620000008800 */
[----:B------:R-:W-:Y:S01]  /*90a0*/  UISETP.NE.U32.AND UP0, UPT, UR8, URZ, UPT ;  /* 0x000000ff0800728c */ /* 0x000fe2000bf05070 */
[----:B------:R-:W-:Y:S01]  /*90b0*/  LOP3.LUT R122, R122, 0x120, R123, 0xf8, !PT ;  /* 0x000001207a7a7812 */ /* 0x000fe200078ef87b */
[C---:B------:R-:W-:Y:S01]  /*90c0*/  VIADD R124, R89.reuse, 0x1 ;  /* 0x00000001597c7836 */ /* 0x040fe20000000000 */
[----:B------:R-:W-:Y:S01]  /*90d0*/  SHF.L.U32 R125, R89, 0x7, RZ ;  /* 0x00000007597d7819 */ /* 0x000fe200000006ff */
[----:B------:R-:W-:Y:S01]  /*90e0*/  UISETP.NE.AND.EX UP0, UPT, UR9, URZ, UPT, UP0 ;  /* 0x000000ff0900728c */ /* 0x000fe2000bf05300 */
[----:B------:R-:W-:Y:S01]  /*90f0*/  LEA R122, R122, UR5, 0x1 ;  /* 0x000000057a7a7c11 */ /* 0x000fe2000f8e08ff */
[----:B------:R-:W-:Y:S01]  /*9100*/  IMAD.MOV.U32 R90, RZ, RZ, R69 ;  /* 0x000000ffff5a7224 */ /* 0x000fe200078e0045 */
[C---:B------:R-:W-:Y:S01]  /*9110*/  LOP3.LUT R89, R125.reuse, 0x40, R0, 0xfe, !PT ;  /* 0x000000407d597812 */ /* 0x040fe200078efe00 */
[----:B------:R-:W-:Y:S01]  /*9120*/  IMAD.MOV.U32 R91, RZ, RZ, R70 ;  /* 0x000000ffff5b7224 */ /* 0x000fe200078e0046 */
[----:B------:R-:W-:Y:S01]  /*9130*/  IADD3 R125, PT, PT, R125, 0x80, RZ ;  /* 0x000000807d7d7810 */ /* 0x000fe20007ffe0ff */
[----:B------:R-:W-:Y:S01]  /*9140*/  IMAD.MOV.U32 R123, RZ, RZ, RZ ;  /* 0x000000ffff7b7224 */ /* 0x000fe200078e00ff */
[----:B------:R-:W-:Y:S01]  /*9150*/  PLOP3.LUT P2, PT, PT, PT, UP0, 0x80, 0x8 ;  /* 0x000000000008781c */ /* 0x000fe20003f4f008 */
[C---:B------:R-:W-:Y:S01]  /*9160*/  VIADD R121, R122.reuse, 0x3000 ;  /* 0x000030007a797836 */ /* 0x040fe20000000000 */
[----:B------:R-:W-:Y:S01]  /*9170*/  IADD3 R120, PT, PT, R122, 0x3020, RZ ;  /* 0x000030207a787810 */ /* 0x000fe20007ffe0ff */
[----:B------:R-:W-:Y:S01]  /*9180*/  UMOV UR12, 0x400 ;  /* 0x00000400000c7882 */ /* 0x000fe20000000000 */
[----:B------:R-:W2:Y:S01]  /*9190*/  LDCU UR11, c[0x0][0x440] ;  /* 0x00008800ff0b77ac */ /* 0x000ea20008000800 */
[----:B------:R-:W3:Y:S01]  /*91a0*/  LDCU UR4, c[0x0][0x45c] ;  /* 0x00008b80ff0477ac */ /* 0x000ee20008000800 */
[----:B------:R-:W4:Y:S01]  /*91b0*/  LDCU.64 UR6, c[0x0][0x3a0] ;  /* 0x00007400ff0677ac */ /* 0x000f220008000a00 */
[----:B------:R-:W2:Y:S01]  /*91c0*/  LDCU.64 UR8, c[0x0][0x3a8] ;  /* 0x00007500ff0877ac */ /* 0x000ea20008000a00 */
[----:B-1----:R-:W-:-:S12]  /*91d0*/  ULEA UR5, UR10, UR12, 0x18 ;  /* 0x0000000c0a057291 */ /* 0x002fd8000f8ec0ff */
.L_x_4445:
        /* <DEDUP_REMOVED lines=12> */
[C---:B------:R-:W-:Y:S02]  /*92a0*/  LOP3.LUT R2, R113.reuse, 0x18, RZ, 0xc0, !PT ;  /* 0x0000001871027812 */ /* 0x040fe400078ec0ff */
[----:B------:R-:W-:Y:S02]  /*92b0*/  @!P2 SHF.R.S64 R4, R4, 0x1f, R0 ;  /* 0x0000001f0404a819 */ /* 0x000fe40000001000 */
[C---:B------:R-:W-:Y:S02]  /*92c0*/  LOP3.LUT R9, R113.reuse, 0xd8, RZ, 0xc0, !PT ;  /* 0x000000d871097812 */ /* 0x040fe400078ec0ff */
[----:B------:R-:W-:Y:S02]  /*92d0*/  @!P2 IADD3 R118, P0, PT, R118, R4, RZ ;  /* 0x000000047676a210 */ /* 0x000fe40007f1e0ff */
[C---:B--2---:R-:W-:Y:S02]  /*92e0*/  ISETP.GE.AND P4, PT, R2.reuse, UR11, PT ;  /* 0x0000000b02007c0c */ /* 0x044fe4000bf86270 */
[----:B------:R-:W-:Y:S02]  /*92f0*/  ISETP.GE.AND P3, PT, R2, UR11, PT ;  /* 0x0000000b02007c0c */ /* 0x000fe4000bf66270 */
[----:B------:R-:W-:Y:S02]  /*9300*/  @!P2 LEA.HI.X.SX32 R115, R0, R115, 0x1, P0 ;  /* 0x000000730073a211 */ /* 0x000fe400000f0eff */
[----:B------:R-:W-:Y:S02]  /*9310*/  LOP3.LUT R10, R113, 0x1f20, RZ, 0xc0, !PT ;  /* 0x00001f20710a7812 */ /* 0x000fe400078ec0ff */
[----:B------:R-:W-:Y:S01]  /*9320*/  LOP3.LUT R9, R9, R112, RZ, 0x3c, !PT ;  /* 0x0000007009097212 */ /* 0x000fe200078e3cff */
[----:B------:R-:W-:Y:S06]  /*9330*/  @!P2 BRA `(.L_x_4442) ;  /* 0x0000000000f4a947 */ /* 0x000fec0003800000 */
[----:B------:R-:W-:Y:S01]  /*9340*/  VIADD R6, R125, 0xffffff80 ;  /* 0xffffff807d067836 */ /* 0x000fe20000000000 */
[----:B------:R-:W1:Y:S01]  /*9350*/  LDC R2, c[0x0][0x4f0] ;  /* 0x00013c00ff027b82 */ /* 0x000e620000000800 */
[----:B------:R-:W-:Y:S03]  /*9360*/  IABS R15, R125 ;  /* 0x0000007d000f7213 */ /* 0x000fe60000000000 */
[----:B------:R-:W-:Y:S02]  /*9370*/  IABS R13, R6 ;  /* 0x00000006000d7213 */ /* 0x000fe40000000000 */
        /* <DEDUP_REMOVED lines=42> */
[----:B------:R1:W2:Y:S03]  /*9620*/  LDG.E R5, desc[UR14][R6.64] ;  /* 0x0000000e06057981 */ /* 0x0002a6000c1e1900 */
[----:B------:R-:W-:Y:S01]  /*9630*/  SHF.R.S32.HI R2, RZ, 0x1f, R0 ;  /* 0x0000001fff027819 */ /* 0x000fe20000011400 */
[----:B-1----:R-:W1:Y:S04]  /*9640*/  LDC.64 R6, c[0x0][0x3c0] ;  /* 0x0000f000ff067b82 */ /* 0x002e680000000a00 */
        /* <DEDUP_REMOVED lines=12> */
.L_x_4442:
[----:B------:R-:W-:Y:S01]  /*9710*/  LOP3.LUT R9, R10, R9, RZ, 0xfc, !PT ;  /* 0x000000090a097212 */ /* 0x000fe200078efcff */
[--C-:B------:R-:W-:Y:S01]  /*9720*/  @!P4 IMAD.MOV.U32 R119, RZ, RZ, R115.reuse ;  /* 0x000000ffff77c224 */ /* 0x100fe200078e0073 */
[C---:B------:R-:W-:Y:S01]  /*9730*/  SHF.L.U64.HI R2, R6.reuse, 0x6, R8 ;  /* 0x0000000606027819 */ /* 0x040fe20000010208 */
[----:B------:R-:W-:Y:S01]  /*9740*/  IMAD.SHL.U32 R0, R6, 0x40, RZ ;  /* 0x0000004006007824 */ /* 0x000fe200078e00ff */
[----:B------:R-:W-:Y:S01]  /*9750*/  LEA R126, R9, UR5, 0x1 ;  /* 0x00000005097e7c11 */ /* 0x000fe2000f8e08ff */
[----:B------:R-:W-:Y:S03]  /*9760*/  VIADD R124, R124, 0xffffffff ;  /* 0xffffffff7c7c7836 */ /* 0x000fe60000000000 */
[----:B------:R-:W-:Y:S01]  /*9770*/  IADD3 R4, P0, PT, R0, R118, RZ ;  /* 0x0000007600047210 */ /* 0x000fe20007f1e0ff */
[----:B------:R-:W-:Y:S01]  /*9780*/  @!PT LDS RZ, [RZ] ;  /* 0x00000000fffff984 */ /* 0x000fe20000000800 */
[----:B------:R-:W-:Y:S01]  /*9790*/  @!PT LDS RZ, [RZ] ;  /* 0x00000000fffff984 */ /* 0x000fe20000000800 */
[----:B------:R-:W-:Y:S01]  /*97a0*/  @!PT LDS RZ, [RZ] ;  /* 0x00000000fffff984 */ /* 0x000fe20000000800 */
[----:B------:R-:W-:Y:S03]  /*97b0*/  @!P4 LDGSTS.E.BYPASS.LTC128B.128 [R126+0x3000], desc[UR14][R118.64] ;  /* 0x03000000767ecfae */ /* 0x000fe6000b981a0e */
[----:B------:R-:W-:Y:S01]  /*97c0*/  @!P3 IADD3 R12, P1, PT, R4, R0, RZ ;  /* 0x00000000040cb210 */ /* 0x000fe20007f3e0ff */
[----:B------:R-:W-:Y:S01]  /*97d0*/  @P4 STS.128 [R126+0x3000], RZ ;  /* 0x003000ff7e004388 */ /* 0x000fe20000000c00 */
[----:B------:R-:W-:Y:S01]  /*97e0*/  IMAD.X R5, R2, 0x1, R115, P0 ;  /* 0x0000000102057824 */ /* 0x000fe200000e0673 */
[C---:B------:R-:W-:Y:S01]  /*97f0*/  @!P3 LEA R10, P0, R6.reuse, R4, 0x7 ;  /* 0x00000004060ab211 */ /* 0x040fe200078038ff */
[----:B------:R-:W-:Y:S01]  /*9800*/  IMAD.MOV.U32 R0, RZ, RZ, 0x20 ;  /* 0x00000020ff007424 */ /* 0x000fe200078e00ff */
[----:B------:R-:W-:Y:S01]  /*9810*/  @P3 STS.128 [R126+0x3800], RZ ;  /* 0x003800ff7e003388 */ /* 0x000fe20000000c00 */
[----:B------:R-:W-:Y:S01]  /*9820*/  @!P3 IMAD.X R13, R5, 0x1, R2, P1 ;  /* 0x00000001050db824 */ /* 0x000fe200008e0602 */
[----:B------:R-:W-:Y:S02]  /*9830*/  @!P3 LEA.HI.X R11, R6, R5, R8, 0x7, P0 ;  /* 0x00000005060bb211 */ /* 0x000fe400000f3c08 */
[----:B------:R-:W-:Y:S01]  /*9840*/  @!PT LDS RZ, [RZ] ;  /* 0x00000000fffff984 */ /* 0x000fe20000000800 */
[----:B------:R-:W-:Y:S01]  /*9850*/  @!PT LDS RZ, [RZ] ;  /* 0x00000000fffff984 */ /* 0x000fe20000000800 */
[----:B------:R-:W-:Y:S01]  /*9860*/  @!PT LDS RZ, [RZ] ;  /* 0x00000000fffff984 */ /* 0x000fe20000000800 */
[----:B------:R-:W-:Y:S01]  /*9870*/  @!P3 LDGSTS.E.BYPASS.LTC128B.128 [R126+0x3800], desc[UR14][R4.64] ;  /* 0x03800000047ebfae */ /* 0x000fe2000b981a0e */
[----:B------:R-:W-:Y:S02]  /*9880*/  LOP3.LUT P0, RZ, R3, 0x4, RZ, 0xc0, !PT ;  /* 0x0000000403ff7812 */ /* 0x000fe4000780c0ff */
[----:B------:R-:W-:Y:S01]  /*9890*/  ISETP.GT.AND P1, PT, R124, R109, PT ;  /* 0x0000006d7c00720c */ /* 0x000fe20003f24270 */
[----:B------:R-:W-:Y:S01]  /*98a0*/  @P3 STS.128 [R126+0x4000], RZ ;  /* 0x004000ff7e003388 */ /* 0x000fe20000000c00 */
[----:B------:R-:W-:Y:S03]  /*98b0*/  SEL R0, R0, 0xffffffe0, !P0 ;  /* 0xffffffe000007807 */ /* 0x000fe60004000000 */
[----:B------:R-:W-:Y:S01]  /*98c0*/  @!PT LDS RZ, [RZ] ;  /* 0x00000000fffff984 */ /* 0x000fe20000000800 */
[----:B------:R-:W-:Y:S01]  /*98d0*/  @!PT LDS RZ, [RZ] ;  /* 0x00000000fffff984 */ /* 0x000fe20000000800 */
[----:B------:R-:W-:Y:S01]  /*98e0*/  @!PT LDS RZ, [RZ] ;  /* 0x00000000fffff984 */ /* 0x000fe20000000800 */
[----:B------:R-:W-:Y:S02]  /*98f0*/  @!P3 LDGSTS.E.BYPASS.LTC128B.128 [R126+0x4000], desc[UR14][R12.64] ;  /* 0x040000000c7ebfae */ /* 0x000fe4000b981a0e */
[--C-:B------:R-:W-:Y:S02]  /*9900*/  IMAD.IADD R2, R85, 0x1, R0.reuse ;  /* 0x0000000155027824 */ /* 0x100fe400078e0200 */
        /* <DEDUP_REMOVED lines=9> */
[----:B------:R-:W-:Y:S04]  /*99a0*/  LDSM.16.M88.4 R68, [R2] ;  /* 0x000000000244783b */ /* 0x000fe80000000200 */
[----:B------:R-:W-:Y:S04]  /*99b0*/  LDSM.16.M88.4 R36, [R0] ;  /* 0x000000000024783b */ /* 0x000fe80000000200 */
[----:B------:R-:W-:Y:S04]  /*99c0*/  LDSM.16.M88.4 R24, [R0+0x400] ;  /* 0x000400000018783b */ /* 0x000fe80000000200 */
[----:B-1----:R-:W1:Y:S04]  /*99d0*/  LDSM.16.M88.4 R8, [R84] ;  /* 0x000000005408783b */ /* 0x002e680000000200 */
[----:B------:R-:W5:Y:S04]  /*99e0*/  LDSM.16.M88.4 R40, [R84+0x1000] ;  /* 0x001000005428783b */ /* 0x000f680000000200 */
[----:B------:R-:W3:Y:S04]  /*99f0*/  LDSM.16.M88.4 R28, [R84+0x800] ;  /* 0x00080000541c783b */ /* 0x000ee80000000200 */
        /* <DEDUP_REMOVED lines=9> */
[C---:B-1----:R-:W-:Y:S03]  /*9a90*/  HMMA.16816.F32.BF16 R4, R64.reuse, R8, RZ ;  /* 0x000000084004723c */ /* 0x042fe600000418ff */
[----:B------:R-:W1:Y:S05]  /*9aa0*/  LDSM.16.M88.4 R80, [R0+0x1400] ;  /* 0x001400000050783b */ /* 0x000e6a0000000200 */
[----:B------:R-:W-:Y:S08]  /*9ab0*/  HMMA.16816.F32.BF16 R8, R64, R10, RZ ;  /* 0x0000000a4008723c */ /* 0x000ff000000418ff */
[C---:B------:R-:W-:Y:S08]  /*9ac0*/  HMMA.16816.F32.BF16 R12, R68.reuse, R24, R12 ;  /* 0x00000018440c723c */ /* 0x040ff0000004180c */
[C---:B------:R-:W-:Y:S08]  /*9ad0*/  HMMA.16816.F32.BF16 R4, R68.reuse, R36, R4 ;  /* 0x000000244404723c */ /* 0x040ff00000041804 */
[C---:B------:R-:W-:Y:S08]  /*9ae0*/  HMMA.16816.F32.BF16 R8, R68.reuse, R38, R8 ;  /* 0x000000264408723c */ /* 0x040ff00000041808 */
[----:B------:R-:W-:Y:S08]  /*9af0*/  HMMA.16816.F32.BF16 R16, R68, R26, R16 ;  /* 0x0000001a4410723c */ /* 0x000ff00000041810 */
[C---:B-----5:R-:W-:Y:S08]  /*9b00*/  HMMA.16816.F32.BF16 R36, R64.reuse, R40, RZ ;  /* 0x000000284024723c */ /* 0x060ff000000418ff */
[C---:B---3--:R-:W-:Y:S08]  /*9b10*/  HMMA.16816.F32.BF16 R20, R64.reuse, R28, RZ ;  /* 0x0000001c4014723c */ /* 0x048ff000000418ff */
[C---:B------:R-:W-:Y:S08]  /*9b20*/  HMMA.16816.F32.BF16 R24, R64.reuse, R30, RZ ;  /* 0x0000001e4018723c */ /* 0x040ff000000418ff */
[C---:B------:R-:W-:Y:S08]  /*9b30*/  HMMA.16816.F32.BF16 R40, R64.reuse, R42, RZ ;  /* 0x0000002a4028723c */ /* 0x040ff000000418ff */
[C---:B----4-:R-:W-:Y:S08]  /*9b40*/  HMMA.16816.F32.BF16 R28, R64.reuse, R32, RZ ;  /* 0x00000020401c723c */ /* 0x050ff000000418ff */
        /* <DEDUP_REMOVED lines=12> */
[----:B------:R-:W2:Y:S07]  /*9c10*/  LDSM.16.M88.4 R76, [R0+0x1800] ;  /* 0x00180000004c783b */ /* 0x000eae0000000200 */
[----:B------:R-:W-:Y:S01]  /*9c20*/  HMMA.16816.F32.BF16 R64, R64, R74, RZ ;  /* 0x0000004a4040723c */ /* 0x000fe200000418ff */
        /* <DEDUP_REMOVED lines=55> */
[----:B------:R-:W-:Y:S02]  /*9fa0*/  ISETP.GE.U32.AND P1, PT, R74, R0, PT ;  /* 0x000000004a00720c */ /* 0x000fe40003f26070 */
[----:B------:R-:W-:Y:S05]  /*9fb0*/  LOP3.LUT R0, RZ, R2, RZ, 0x33, !PT ;  /* 0x00000002ff007212 */ /* 0x000fea00078e33ff */
        /* <DEDUP_REMOVED lines=30> */
.L_x_4444:
[C---:B------:R-:W-:Y:S01]  /*a1a0*/  LEA R74, P5, R70.reuse, RZ, 0x6 ;  /* 0x000000ff464a7211 */ /* 0x040fe200078a30ff */
[C---:B------:R-:W-:Y:S01]  /*a1b0*/  @!P3 IMAD.SHL.U32 R0, R70.reuse, 0x40, RZ ;  /* 0x000000404600b824 */ /* 0x040fe200078e00ff */
[C---:B------:R-:W-:Y:S01]  /*a1c0*/  @!P3 SHF.L.U64.HI R68, R70.reuse, 0x6, R72 ;  /* 0x000000064644b819 */ /* 0x040fe20000010248 */
[----:B------:R-:W-:Y:S01]  /*a1d0*/  @!P4 IMAD.MOV.U32 R80, RZ, RZ, R111 ;  /* 0x000000ffff50c224 */ /* 0x000fe200078e006f */
[----:B------:R-:W-:Y:S01]  /*a1e0*/  LEA.HI.X R75, R70, RZ, RZ, 0x6, P5 ;  /* 0x000000ff464b7211 */ /* 0x000fe200028f34ff */
[----:B------:R-:W-:Y:S01]  /*a1f0*/  @!P4 IMAD.MOV.U32 R81, RZ, RZ, R110 ;  /* 0x000000ffff51c224 */ /* 0x000fe200078e006e */
[-C--:B------:R-:W-:Y:S01]  /*a200*/  @!P3 IADD3 R76, P6, P5, R0, R111.reuse, R0 ;  /* 0x0000006f004cb210 */ /* 0x080fe20007dde000 */
[----:B------:R-:W-:Y:S01]  /*a210*/  IMAD.SHL.U32 R69, R72, 0x40, RZ ;  /* 0x0000004048457824 */ /* 0x000fe200078e00ff */
[----:B------:R-:W-:Y:S02]  /*a220*/  @!P3 LEA R2, P1, R70, R111, 0x6 ;  /* 0x0000006f4602b211 */ /* 0x000fe400078230ff */
[----:B------:R-:W-:Y:S01]  /*a230*/  @!PT LDS RZ, [RZ] ;  /* 0x00000000fffff984 */ /* 0x000fe20000000800 */
[----:B------:R-:W-:Y:S01]  /*a240*/  @!PT LDS RZ, [RZ] ;  /* 0x00000000fffff984 */ /* 0x000fe20000000800 */
[----:B------:R-:W-:Y:S01]  /*a250*/  @!PT LDS RZ, [RZ] ;  /* 0x00000000fffff984 */ /* 0x000fe20000000800 */
[----:B------:R1:W-:Y:S01]  /*a260*/  @!P4 LDGSTS.E.BYPASS.LTC128B.128 [R126+0x1000], desc[UR14][R80.64] ;  /* 0x01000000507ecfae */ /* 0x0003e2000b981a0e */
[----:B------:R-:W-:Y:S02]  /*a270*/  @!P3 IADD3.X R77, PT, PT, R68, R110, R68, P6, P5 ;  /* 0x0000006e444db210 */ /* 0x000fe400037ea444 */
[----:B------:R-:W-:Y:S01]  /*a280*/  @!P3 IADD3 R68, P5, PT, R111, R74, RZ ;  /* 0x0000004a6f44b210 */ /* 0x000fe20007fbe0ff */
[----:B------:R1:W-:Y:S01]  /*a290*/  @P4 STS.128 [R126+0x1000], RZ ;  /* 0x001000ff7e004388 */ /* 0x0003e20000000c00 */
[--C-:B------:R-:W-:Y:S02]  /*a2a0*/  @!P3 LEA.HI.X R0, R70, R110, R72.reuse, 0x6, P1 ;  /* 0x0000006e4600b211 */ /* 0x100fe400008f3448 */
[----:B------:R-:W-:Y:S01]  /*a2b0*/  @!P3 IADD3.X R69, PT, PT, R110, R75, R69, P5, !PT ;  /* 0x0000004b6e45b210 */ /* 0x000fe20002ffe445 */
[----:B------:R1:W-:Y:S01]  /*a2c0*/  @P3 STS.128 [R126+0x1800], RZ ;  /* 0x001800ff7e003388 */ /* 0x0003e20000000c00 */
        /* <DEDUP_REMOVED lines=17> */
.L_x_4443:
[C---:B------:R-:W-:Y:S01]  /*a3e0*/  IADD3 R0, PT, PT, R89.reuse, -0x40, RZ ;  /* 0xffffffc059007810 */ /* 0x040fe20007ffe0ff */
[----:B-1----:R-:W-:Y:S01]  /*a3f0*/  LDSM.16.MT88.4 R76, [R122+0x3000] ;  /* 0x003000007a4c783b */ /* 0x002fe20000004200 */
[C---:B------:R-:W-:Y:S02]  /*a400*/  IADD3 R2, PT, PT, R89.reuse, -0x3f, RZ ;  /* 0xffffffc159027810 */ /* 0x040fe40007ffe0ff */
[----:B------:R-:W-:Y:S02]  /*a410*/  I2FP.F32.S32 R0, R0 ;  /* 0x0000000000007245 */ /* 0x000fe40000201400 */
[----:B------:R-:W-:Y:S02]  /*a420*/  IADD3 R68, PT, PT, R89, -0x38, RZ ;  /* 0xffffffc859447810 */ /* 0x000fe40007ffe0ff */
[----:B------:R-:W-:Y:S01]  /*a430*/  I2FP.F32.S32 R2, R2 ;  /* 0x0000000200027245 */ /* 0x000fe20000201400 */
[CC--:B------:R-:W-:Y:S01]  /*a440*/  FFMA.FTZ R4, R87.reuse, R0.reuse, R4 ;  /* 0x0000000057047223 */ /* 0x0c0fe20000010004 */
[----:B------:R-:W-:Y:S01]  /*a450*/  FFMA.FTZ R6, R87, R0, R6 ;  /* 0x0000000057067223 */ /* 0x000fe20000010006 */
[----:B------:R-:W-:Y:S02]  /*a460*/  I2FP.F32.S32 R0, R68 ;  /* 0x0000004400007245 */ /* 0x000fe40000201400 */
[----:B------:R-:W-:Y:S01]  /*a470*/  IADD3 R69, PT, PT, R89, -0x37, RZ ;  /* 0xffffffc959457810 */ /* 0x000fe20007ffe0ff */
[CC--:B------:R-:W-:Y:S01]  /*a480*/  FFMA.FTZ R5, R87.reuse, R2.reuse, R5 ;  /* 0x0000000257057223 */ /* 0x0c0fe20000010005 */
[C---:B------:R-:W-:Y:S01]  /*a490*/  FFMA.FTZ R7, R87.reuse, R2, R7 ;  /* 0x0000000257077223 */ /* 0x040fe20000010007 */
[CC--:B------:R-:W-:Y:S01]  /*a4a0*/  FFMA.FTZ R8, R87.reuse, R0.reuse, R8 ;  /* 0x0000000057087223 */ /* 0x0c0fe20000010008 */
[----:B------:R-:W-:Y:S01]  /*a4b0*/  FFMA.FTZ R10, R87, R0, R10 ;  /* 0x00000000570a7223 */ /* 0x000fe2000001000a */
[----:B------:R-:W-:Y:S02]  /*a4c0*/  I2FP.F32.S32 R2, R69 ;  /* 0x0000004500027245 */ /* 0x000fe40000201400 */
[C---:B------:R-:W-:Y:S02]  /*a4d0*/  IADD3 R68, PT, PT, R89.reuse, -0x30, RZ ;  /* 0xffffffd059447810 */ /* 0x040fe40007ffe0ff */
[----:B------:R-:W-:Y:S01]  /*a4e0*/  IADD3 R69, PT, PT, R89, -0x2f, RZ ;  /* 0xffffffd159457810 */ /* 0x000fe20007ffe0ff */
[CC--:B------:R-:W-:Y:S01]  /*a4f0*/  FFMA.FTZ R9, R87.reuse, R2.reuse, R9 ;  /* 0x0000000257097223 */ /* 0x0c0fe20000010009 */
[----:B------:R-:W-:Y:S01]  /*a500*/  FFMA.FTZ R11, R87, R2, R11 ;  /* 0x00000002570b7223 */ /* 0x000fe2000001000b */
[----:B------:R-:W-:Y:S02]  /*a510*/  I2FP.F32.S32 R0, R68 ;  /* 0x0000004400007245 */ /* 0x000fe40000201400 */
[----:B------:R-:W-:Y:S02]  /*a520*/  I2FP.F32.S32 R2, R69 ;  /* 0x0000004500027245 */ /* 0x000fe40000201400 */
[----:B------:R-:W-:Y:S01]  /*a530*/  IADD3 R70, PT, PT, R89, -0xf, RZ ;  /* 0xfffffff159467810 */ /* 0x000fe20007ffe0ff */
[CC--:B------:R-:W-:Y:S01]  /*a540*/  FFMA.FTZ R12, R87.reuse, R0.reuse, R12 ;  /* 0x00000000570c7223 */ /* 0x0c0fe2000001000c */
[C---:B------:R-:W-:Y:S01]  /*a550*/  FFMA.FTZ R14, R87.reuse, R0, R14 ;  /* 0x00000000570e7223 */ /* 0x040fe2000001000e */
[CC--:B------:R-:W-:Y:S01]  /*a560*/  FFMA.FTZ R13, R87.reuse, R2.reuse, R13 ;  /* 0x00000002570d7223 */ /* 0x0c0fe2000001000d */
[----:B------:R-:W-:Y:S01]  /*a570*/  FFMA.FTZ R15, R87, R2, R15 ;  /* 0x00000002570f7223 */ /* 0x000fe2000001000f */
[C---:B------:R-:W-:Y:S02]  /*a580*/  IADD3 R68, PT, PT, R89.reuse, -0x28, RZ ;  /* 0xffffffd859447810 */ /* 0x040fe40007ffe0ff */
        /* <DEDUP_REMOVED lines=19> */
[C---:B------:R-:W-:Y:S02]  /*a6c0*/  IADD3 R69, PT, PT, R89.reuse, -0x8, RZ ;  /* 0xfffffff859457810 */ /* 0x040fe40007ffe0ff */
[----:B------:R-:W-:Y:S01]  /*a6d0*/  IADD3 R68, PT, PT, R89, -0x10, RZ ;  /* 0xfffffff059447810 */ /* 0x000fe20007ffe0ff */
[CC--:B------:R-:W-:Y:S01]  /*a6e0*/  FFMA.FTZ R24, R87.reuse, R0.reuse, R24 ;  /* 0x0000000057187223 */ /* 0x0c0fe20000010018 */
[C---:B------:R-:W-:Y:S01]  /*a6f0*/  FFMA.FTZ R26, R87.reuse, R0, R26 ;  /* 0x00000000571a7223 */ /* 0x040fe2000001001a */
[CC--:B------:R-:W-:Y:S01]  /*a700*/  FFMA.FTZ R25, R87.reuse, R2.reuse, R25 ;  /* 0x0000000257197223 */ /* 0x0c0fe20000010019 */
[----:B------:R-:W-:Y:S01]  /*a710*/  FFMA.FTZ R27, R87, R2, R27 ;  /* 0x00000002571b7223 */ /* 0x000fe2000001001b */
[----:B------:R-:W-:Y:S02]  /*a720*/  I2FP.F32.S32 R2, R70 ;  /* 0x0000004600027245 */ /* 0x000fe40000201400 */
[C---:B------:R-:W-:Y:S02]  /*a730*/  IADD3 R70, PT, PT, R89.reuse, 0x10, RZ ;  /* 0x0000001059467810 */ /* 0x040fe40007ffe0ff */
[----:B------:R-:W-:Y:S02]  /*a740*/  I2FP.F32.S32 R0, R68 ;  /* 0x0000004400007245 */ /* 0x000fe40000201400 */
[----:B------:R-:W-:Y:S02]  /*a750*/  IADD3 R68, PT, PT, R89, -0x7, RZ ;  /* 0xfffffff959447810 */ /* 0x000fe40007ffe0ff */
[----:B------:R-:W-:Y:S01]  /*a760*/  IADD3 R125, PT, PT, R125, -0x80, RZ ;  /* 0xffffff807d7d7810 */ /* 0x000fe20007ffe0ff */
[CC--:B------:R-:W-:Y:S01]  /*a770*/  FFMA.FTZ R28, R87.reuse, R0.reuse, R28 ;  /* 0x00000000571c7223 */ /* 0x0c0fe2000001001c */
[C---:B------:R-:W-:Y:S01]  /*a780*/  FFMA.FTZ R30, R87.reuse, R0, R30 ;  /* 0x00000000571e7223 */ /* 0x040fe2000001001e */
[CC--:B------:R-:W-:Y:S01]  /*a790*/  FFMA.FTZ R29, R87.reuse, R2.reuse, R29 ;  /* 0x00000002571d7223 */ /* 0x0c0fe2000001001d */
[----:B------:R-:W-:Y:S01]  /*a7a0*/  FFMA.FTZ R31, R87, R2, R31 ;  /* 0x00000002571f7223 */ /* 0x000fe2000001001f */
[----:B------:R-:W-:Y:S02]  /*a7b0*/  I2FP.F32.S32 R0, R69 ;  /* 0x0000004500007245 */ /* 0x000fe40000201400 */
[----:B------:R-:W-:Y:S02]  /*a7c0*/  IADD3 R69, PT, PT, R89, 0x8, RZ ;  /* 0x0000000859457810 */ /* 0x000fe40007ffe0ff */
[----:B------:R-:W-:Y:S01]  /*a7d0*/  I2FP.F32.S32 R68, R68 ;  /* 0x0000004400447245 */ /* 0x000fe20000201400 */
[CC--:B------:R-:W-:Y:S01]  /*a7e0*/  FFMA.FTZ R32, R87.reuse, R0.reuse, R32 ;  /* 0x0000000057207223 */ /* 0x0c0fe20000010020 */
[C---:B------:R-:W-:Y:S01]  /*a7f0*/  FFMA.FTZ R34, R87.reuse, R0, R34 ;  /* 0x0000000057227223 */ /* 0x040fe20000010022 */
[----:B------:R-:W-:Y:S02]  /*a800*/  I2FP.F32.S32 R0, R89 ;  /* 0x0000005900007245 */ /* 0x000fe40000201400 */
[CC--:B------:R-:W-:Y:S01]  /*a810*/  FFMA.FTZ R33, R87.reuse, R68.reuse, R33 ;  /* 0x0000004457217223 */ /* 0x0c0fe20000010021 */
[----:B------:R-:W-:Y:S01]  /*a820*/  FFMA.FTZ R35, R87, R68, R35 ;  /* 0x0000004457237223 */ /* 0x000fe20000010023 */
[----:B------:R-:W-:Y:S01]  /*a830*/  IADD3 R68, PT, PT, R89, 0x9, RZ ;  /* 0x0000000959447810 */ /* 0x000fe20007ffe0ff */
[CC--:B------:R-:W-:Y:S01]  /*a840*/  FFMA.FTZ R36, R87.reuse, R0.reuse, R36 ;  /* 0x0000000057247223 */ /* 0x0c0fe20000010024 */
[----:B------:R-:W-:Y:S01]  /*a850*/  FFMA.FTZ R38, R87, R0, R38 ;  /* 0x0000000057267223 */ /* 0x000fe20000010026 */
[----:B------:R-:W-:Y:S02]  /*a860*/  I2FP.F32.S32 R0, R69 ;  /* 0x0000004500007245 */ /* 0x000fe40000201400 */
[C---:B------:R-:W-:Y:S02]  /*a870*/  IADD3 R69, PT, PT, R89.reuse, 0x11, RZ ;  /* 0x0000001159457810 */ /* 0x040fe40007ffe0ff */
[----:B------:R-:W-:Y:S04]  /*a880*/  IADD3 R2, PT, PT, R89, 0x1, RZ ;  /* 0x0000000159027810 */ /* 0x000fe80007ffe0ff */
[----:B------:R-:W-:Y:S05]  /*a890*/  I2FP.F32.S32 R2, R2 ;  /* 0x0000000200027245 */ /* 0x000fea0000201400 */
[CC--:B------:R-:W-:Y:S01]  /*a8a0*/  FFMA.FTZ R37, R87.reuse, R2.reuse, R37 ;  /* 0x0000000257257223 */ /* 0x0c0fe20000010025 */
[C---:B------:R-:W-:Y:S01]  /*a8b0*/  FFMA.FTZ R39, R87.reuse, R2, R39 ;  /* 0x0000000257277223 */ /* 0x040fe20000010027 */
[CC--:B------:R-:W-:Y:S01]  /*a8c0*/  FFMA.FTZ R40, R87.reuse, R0.reuse, R40 ;  /* 0x0000000057287223 */ /* 0x0c0fe20000010028 */
[----:B------:R-:W-:Y:S01]  /*a8d0*/  FFMA.FTZ R42, R87, R0, R42 ;  /* 0x00000000572a7223 */ /* 0x000fe2000001002a */
[----:B------:R-:W-:Y:S02]  /*a8e0*/  I2FP.F32.S32 R0, R70 ;  /* 0x0000004600007245 */ /* 0x000fe40000201400 */
[----:B------:R-:W-:Y:S02]  /*a8f0*/  I2FP.F32.S32 R2, R68 ;  /* 0x0000004400027245 */ /* 0x000fe40000201400 */
[----:B------:R-:W-:Y:S03]  /*a900*/  IADD3 R68, PT, PT, R89, 0x18, RZ ;  /* 0x0000001859447810 */ /* 0x000fe60007ffe0ff */
[CC--:B------:R-:W-:Y:S01]  /*a910*/  FFMA.FTZ R41, R87.reuse, R2.reuse, R41 ;  /* 0x0000000257297223 */ /* 0x0c0fe20000010029 */
[C---:B------:R-:W-:Y:S01]  /*a920*/  FFMA.FTZ R43, R87.reuse, R2, R43 ;  /* 0x00000002572b7223 */ /* 0x040fe2000001002b */
[----:B------:R-:W-:Y:S01]  /*a930*/  I2FP.F32.S32 R2, R69 ;  /* 0x0000004500027245 */ /* 0x000fe20000201400 */
[----:B------:R-:W-:Y:S01]  /*a940*/  FFMA.FTZ R44, R87, R0, R44 ;  /* 0x00000000572c7223 */ /* 0x000fe2000001002c */
[----:B------:R-:W-:Y:S01]  /*a950*/  FMNMX3.FTZ R69, R91, R4, R5, !PT ;  /* 0x000000045b457276 */ /* 0x000fe20007810005 */
[C---:B------:R-:W-:Y:S01]  /*a960*/  FFMA.FTZ R46, R87.reuse, R0, R46 ;  /* 0x00000000572e7223 */ /* 0x040fe2000001002e */
[----:B------:R-:W-:Y:S01]  /*a970*/  I2FP.F32.S32 R68, R68 ;  /* 0x0000004400447245 */ /* 0x000fe20000201400 */
[----:B------:R-:W-:Y:S01]  /*a980*/  FFMA.FTZ R45, R87, R2, R45 ;  /* 0x00000002572d7223 */ /* 0x000fe2000001002d */
        /* <DEDUP_REMOVED lines=26> */
[C---:B------:R-:W-:Y:S02]  /*ab30*/  IADD3 R68, PT, PT, R89.reuse, 0x21, RZ ;  /* 0x0000002159447810 */ /* 0x040fe40007ffe0ff */
[----:B------:R-:W-:Y:S01]  /*ab40*/  IADD3 R2, PT, PT, R89, 0x20, RZ ;  /* 0x0000002059027810 */ /* 0x000fe20007ffe0ff */
[CC--:B------:R-:W-:Y:S01]  /*ab50*/  FFMA.FTZ R49, R87.reuse, R0.reuse, R49 ;  /* 0x0000000057317223 */ /* 0x0c0fe20000010031 */
[----:B------:R-:W-:Y:S01]  /*ab60*/  FFMA.FTZ R51, R87, R0, R51 ;  /* 0x0000000057337223 */ /* 0x000fe20000010033 */
[----:B------:R-:W-:Y:S02]  /*ab70*/  I2FP.F32.S32 R0, R68 ;  /* 0x0000004400007245 */ /* 0x000fe40000201400 */
[----:B------:R-:W-:Y:S02]  /*ab80*/  I2FP.F32.S32 R2, R2 ;  /* 0x0000000200027245 */ /* 0x000fe40000201400 */
[----:B------:R-:W-:Y:S02]  /*ab90*/  FMNMX3.FTZ R70, R70, R48, R49, !PT ;  /* 0x0000003046467276 */ /* 0x000fe40007810031 */
[----:B------:R-:W-:Y:S01]  /*aba0*/  IADD3 R68, PT, PT, R89, 0x30, RZ ;  /* 0x0000003059447810 */ /* 0x000fe20007ffe0ff */
[CC--:B------:R-:W-:Y:S01]  /*abb0*/  FFMA.FTZ R52, R87.reuse, R2.reuse, R52 ;  /* 0x0000000257347223 */ /* 0x0c0fe20000010034 */
[C---:B------:R-:W-:Y:S01]  /*abc0*/  FFMA.FTZ R54, R87.reuse, R2, R54 ;  /* 0x0000000257367223 */ /* 0x040fe20000010036 */
[CC--:B------:R-:W-:Y:S01]  /*abd0*/  FFMA.FTZ R53, R87.reuse, R0.reuse, R53 ;  /* 0x0000000057357223 */ /* 0x0c0fe20000010035 */
[----:B------:R-:W-:Y:S01]  /*abe0*/  FFMA.FTZ R55, R87, R0, R55 ;  /* 0x0000000057377223 */ /* 0x000fe20000010037 */
[C---:B------:R-:W-:Y:S02]  /*abf0*/  IADD3 R0, PT, PT, R89.reuse, 0x28, RZ ;  /* 0x0000002859007810 */ /* 0x040fe40007ffe0ff */
[----:B------:R-:W-:Y:S02]  /*ac00*/  IADD3 R2, PT, PT, R89, 0x29, RZ ;  /* 0x0000002959027810 */ /* 0x000fe40007ffe0ff */
[----:B------:R-:W-:Y:S02]  /*ac10*/  FMNMX3.FTZ R70, R70, R52, R53, !PT ;  /* 0x0000003446467276 */ /* 0x000fe40007810035 */
[----:B------:R-:W-:Y:S02]  /*ac20*/  I2FP.F32.S32 R0, R0 ;  /* 0x0000000000007245 */ /* 0x000fe40000201400 */
[----:B------:R-:W-:Y:S03]  /*ac30*/  I2FP.F32.S32 R2, R2 ;  /* 0x0000000200027245 */ /* 0x000fe60000201400 */
[CC--:B------:R-:W-:Y:S01]  /*ac40*/  FFMA.FTZ R56, R87.reuse, R0.reuse, R56 ;  /* 0x0000000057387223 */ /* 0x0c0fe20000010038 */
[C---:B------:R-:W-:Y:S01]  /*ac50*/  FFMA.FTZ R58, R87.reuse, R0, R58 ;  /* 0x00000000573a7223 */ /* 0x040fe2000001003a */
[CC--:B------:R-:W-:Y:S01]  /*ac60*/  FFMA.FTZ R57, R87.reuse, R2.reuse, R57 ;  /* 0x0000000257397223 */ /* 0x0c0fe20000010039 */
[----:B------:R-:W-:Y:S01]  /*ac70*/  FFMA.FTZ R59, R87, R2, R59 ;  /* 0x00000002573b7223 */ /* 0x000fe2000001003b */
[----:B------:R-:W-:Y:S02]  /*ac80*/  I2FP.F32.S32 R0, R68 ;  /* 0x0000004400007245 */ /* 0x000fe40000201400 */
[----:B------:R-:W-:Y:S02]  /*ac90*/  IADD3 R68, PT, PT, R89, 0x39, RZ ;  /* 0x0000003959447810 */ /* 0x000fe40007ffe0ff */
[----:B------:R-:W-:Y:S01]  /*aca0*/  FMNMX3.FTZ R70, R70, R56, R57, !PT ;  /* 0x0000003846467276 */ /* 0x000fe20007810039 */
[C---:B------:R-:W-:Y:S01]  /*acb0*/  FFMA.FTZ R60, R87.reuse, R0, R60 ;  /* 0x00000000573c7223 */ /* 0x040fe2000001003c */
[----:B------:R-:W-:Y:S01]  /*acc0*/  I2FP.F32.S32 R68, R68 ;  /* 0x0000004400447245 */ /* 0x000fe20000201400 */
[----:B------:R-:W-:Y:S01]  /*acd0*/  FFMA.FTZ R62, R87, R0, R62 ;  /* 0x00000000573e7223 */ /* 0x000fe2000001003e */
[C---:B------:R-:W-:Y:S02]  /*ace0*/  IADD3 R2, PT, PT, R89.reuse, 0x38, RZ ;  /* 0x0000003859027810 */ /* 0x040fe40007ffe0ff */
[C---:B------:R-:W-:Y:S02]  /*acf0*/  IADD3 R0, PT, PT, R89.reuse, 0x31, RZ ;  /* 0x0000003159007810 */ /* 0x040fe40007ffe0ff */
[----:B------:R-:W-:Y:S02]  /*ad00*/  I2FP.F32.S32 R2, R2 ;  /* 0x0000000200027245 */ /* 0x000fe40000201400 */
[----:B------:R-:W-:Y:S02]  /*ad10*/  I2FP.F32.S32 R0, R0 ;  /* 0x0000000000007245 */ /* 0x000fe40000201400 */
[----:B------:R-:W-:Y:S03]  /*ad20*/  IADD3 R89, PT, PT, R89, -0x80, RZ ;  /* 0xffffff8059597810 */ /* 0x000fe60007ffe0ff */
[CC--:B------:R-:W-:Y:S01]  /*ad30*/  FFMA.FTZ R61, R87.reuse, R0.reuse, R61 ;  /* 0x00000000573d7223 */ /* 0x0c0fe2000001003d */
[----:B------:R-:W-:Y:S01]  /*ad40*/  FFMA.FTZ R63, R87, R0, R63 ;  /* 0x00000000573f7223 */ /* 0x000fe2000001003f */
        /* <DEDUP_REMOVED lines=15> */
[----:B------:R-:W-:Y:S08]  /*ae40*/  SHFL.BFLY PT, R0, R2, 0x1, 0x1f ;  /* 0x0c201f0002007f89 */ /* 0x000ff000000e0000 */
[----:B------:R-:W1:Y:S02]  /*ae50*/  SHFL.BFLY PT, R70, R69, 0x1, 0x1f ;  /* 0x0c201f0045467f89 */ /* 0x000e6400000e0000 */
[----:B-1----:R-:W-:Y:S02]  /*ae60*/  FMNMX.FTZ R70, R69, R70, !PT ;  /* 0x0000004645467209 */ /* 0x002fe40007810000 */
[----:B------:R-:W-:Y:S02]  /*ae70*/  FMNMX.FTZ R69, R2, R0, !PT ;  /* 0x0000000002457209 */ /* 0x000fe40007810000 */
[C---:B------:R-:W-:Y:S01]  /*ae80*/  FSETP.NEU.FTZ.AND P1, PT, R70.reuse, -INF , PT ;  /* 0xff8000004600780b */ /* 0x040fe20003f3d000 */
[C---:B------:R-:W-:Y:S01]  /*ae90*/  FADD.FTZ R68, -R70.reuse, R91 ;  /* 0x0000005b46447221 */ /* 0x040fe20000010100 */
[----:B------:R-:W-:Y:S01]  /*aea0*/  FMUL.FTZ R0, R70, UR4 ;  /* 0x0000000446007c20 */ /* 0x000fe20008410000 */
[----:B------:R-:W-:Y:S02]  /*aeb0*/  FADD.FTZ R2, -R69, R90 ;  /* 0x0000005a45027221 */ /* 0x000fe40000010100 */
[----:B------:R-:W-:Y:S02]  /*aec0*/  FMUL.FTZ R68, R68, UR4 ;  /* 0x0000000444447c20 */ /* 0x000fe40008410000 */
[----:B------:R-:W-:Y:S02]  /*aed0*/  FMUL.FTZ R2, R2, UR4 ;  /* 0x0000000402027c20 */ /* 0x000fe40008410000 */
[----:B------:R1:W2:Y:S10]  /*aee0*/  MUFU.EX2 R71, R68 ;  /* 0x0000004400477308 */ /* 0x0002b40000000800 */
[----:B------:R-:W3:Y:S01]  /*aef0*/  MUFU.EX2 R72, R2 ;  /* 0x0000000200487308 */ /* 0x000ee20000000800 */
[----:B-1----:R-:W-:Y:S01]  /*af00*/  FSEL R68, R0, RZ, P1 ;  /* 0x000000ff00447208 */ /* 0x002fe20000800000 */
[C---:B--2---:R-:W-:Y:S01]  /*af10*/  FMUL.FTZ R96, R71.reuse, R96 ;  /* 0x0000006047607220 */ /* 0x044fe20000410000 */
[C---:B------:R-:W-:Y:S01]  /*af20*/  FMUL.FTZ R97, R71.reuse, R97 ;  /* 0x0000006147617220 */ /* 0x040fe20000410000 */
[C---:B------:R-:W-:Y:S01]  /*af30*/  FMUL.FTZ R92, R71.reuse, R92 ;  /* 0x0000005c475c7220 */ /* 0x040fe20000410000 */
[----:B------:R-:W-:Y:S01]  /*af40*/  FMUL.FTZ R93, R71, R93 ;  /* 0x0000005d475d7220 */ /* 0x000fe20000410000 */
[--C-:B------:R-:W-:Y:S01]  /*af50*/  FFMA.FTZ R126, R8, UR4, -R68.reuse ;  /* 0x00000004087e7c23 */ /* 0x100fe20008010844 */
[--C-:B------:R-:W-:Y:S01]  /*af60*/  FFMA.FTZ R127, R9, UR4, -R68.reuse ;  /* 0x00000004097f7c23 */ /* 0x100fe20008010844 */
[--C-:B------:R-:W-:Y:S01]  /*af70*/  FFMA.FTZ R90, R12, UR4, -R68.reuse ;  /* 0x000000040c5a7c23 */ /* 0x100fe20008010844 */
[--C-:B------:R-:W-:Y:S01]  /*af80*/  FFMA.FTZ R91, R13, UR4, -R68.reuse ;  /* 0x000000040d5b7c23 */ /* 0x100fe20008010844 */
[--C-:B------:R-:W-:Y:S01]  /*af90*/  FFMA.FTZ R74, R20, UR4, -R68.reuse ;  /* 0x00000004144a7c23 */ /* 0x100fe20008010844 */
[--C-:B------:R-:W-:Y:S01]  /*afa0*/  FFMA.FTZ R75, R21, UR4, -R68.reuse ;  /* 0x00000004154b7c23 */ /* 0x100fe20008010844 */
[----:B------:R-:W-:Y:S01]  /*afb0*/  MUFU.EX2 R126, R126 ;  /* 0x0000007e007e7308 */ /* 0x000fe20000000800 */
[C---:B---3--:R-:W-:Y:S01]  /*afc0*/  FMUL.FTZ R98, R72.reuse, R98 ;  /* 0x0000006248627220 */ /* 0x048fe20000410000 */
[C---:B------:R-:W-:Y:S01]  /*afd0*/  FMUL.FTZ R99, R72.reuse, R99 ;  /* 0x0000006348637220 */ /* 0x040fe20000410000 */
[C---:B------:R-:W-:Y:S01]  /*afe0*/  FMUL.FTZ R94, R72.reuse, R94 ;  /* 0x0000005e485e7220 */ /* 0x040fe20000410000 */
[----:B------:R-:W-:Y:S01]  /*aff0*/  FMUL.FTZ R95, R72, R95 ;  /* 0x0000005f485f7220 */ /* 0x000fe20000410000 */
[C---:B------:R-:W-:Y:S01]  /*b000*/  FMUL.FTZ R2, R69.reuse, UR4 ;  /* 0x0000000445027c20 */ /* 0x040fe20008410000 */
[----:B------:R-:W-:Y:S01]  /*b010*/  FSETP.NEU.FTZ.AND P1, PT, R69, -INF , PT ;  /* 0xff8000004500780b */ /* 0x000fe20003f3d000 */
[----:B------:R-:W-:Y:S03]  /*b020*/  FFMA.FTZ R0, R4, UR4, -R68 ;  /* 0x0000000404007c23 */ /* 0x000fe60008010844 */
[----:B------:R-:W1:Y:S01]  /*b030*/  MUFU.EX2 R127, R127 ;  /* 0x0000007f007f7308 */ /* 0x000e620000000800 */
[C---:B------:R-:W-:Y:S01]  /*b040*/  FMUL.FTZ R104, R71.reuse, R104 ;  /* 0x0000006847687220 */ /* 0x040fe20000410000 */
[----:B------:R-:W-:Y:S01]  /*b050*/  FSEL R4, R2, RZ, P1 ;  /* 0x000000ff02047208 */ /* 0x000fe20000800000 */
[C---:B------:R-:W-:Y:S01]  /*b060*/  FMUL.FTZ R105, R71.reuse, R105 ;  /* 0x0000006947697220 */ /* 0x040fe20000410000 */
[C---:B------:R-:W-:Y:S01]  /*b070*/  FMUL.FTZ R106, R72.reuse, R106 ;  /* 0x0000006a486a7220 */ /* 0x040fe20000410000 */
[----:B------:R-:W-:Y:S01]  /*b080*/  FMUL.FTZ R107, R72, R107 ;  /* 0x0000006b486b7220 */ /* 0x000fe20000410000 */
[----:B------:R-:W-:Y:S01]  /*b090*/  FMUL.FTZ R100, R71, R100 ;  /* 0x0000006447647220 */ /* 0x000fe20000410000 */
[--C-:B------:R-:W-:Y:S03]  /*b0a0*/  FFMA.FTZ R129, R10, UR4, -R4.reuse ;  /* 0x000000040a817c23 */ /* 0x100fe60008010804 */
[----:B------:R-:W-:Y:S01]  /*b0b0*/  MUFU.EX2 R0, R0 ;  /* 0x0000000000007308 */ /* 0x000fe20000000800 */
[--C-:B------:R-:W-:Y:S01]  /*b0c0*/  FFMA.FTZ R119, R11, UR4, -R4.reuse ;  /* 0x000000040b777c23 */ /* 0x100fe20008010804 */
[----:B------:R-:W-:Y:S01]  /*b0d0*/  FFMA.FTZ R2, R6, UR4, -R4 ;  /* 0x0000000406027c23 */ /* 0x000fe20008010804 */
[----:B------:R-:W-:Y:S01]  /*b0e0*/  MOV R6, R120 ;  /* 0x0000007800067202 */ /* 0x000fe20000000f00 */
[----:B------:R-:W-:Y:S01]  /*b0f0*/  FMUL.FTZ R101, R71, R101 ;  /* 0x0000006547657220 */ /* 0x000fe20000410000 */
[----:B------:R-:W-:Y:S01]  /*b100*/  @P0 IADD3 R6, PT, PT, R121, -0x20, RZ ;  /* 0xffffffe079060810 */ /* 0x000fe20007ffe0ff */
[C---:B------:R-:W-:Y:S01]  /*b110*/  FMUL.FTZ R102, R72.reuse, R102 ;  /* 0x0000006648667220 */ /* 0x040fe20000410000 */
[----:B------:R-:W-:Y:S03]  /*b120*/  FMUL.FTZ R103, R72, R103 ;  /* 0x0000006748677220 */ /* 0x000fe60000410000 */
[----:B------:R-:W-:Y:S01]  /*b130*/  MUFU.EX2 R2, R2 ;  /* 0x0000000200027308 */ /* 0x000fe20000000800 */
[----:B-1----:R-:W-:Y:S01]  /*b140*/  F2FP.BF16.F32.PACK_AB R82, R127, R126 ;  /* 0x0000007e7f52723e */ /* 0x002fe200000010ff */
[----:B------:R-:W1:Y:S01]  /*b150*/  LDSM.16.MT88.4 R8, [R6] ;  /* 0x000000000608783b */ /* 0x000e620000004200 */
        /* <DEDUP_REMOVED lines=11> */
[----:B------:R-:W-:Y:S01]  /*b210*/  FFMA.FTZ R128, R7, UR4, -R4 ;  /* 0x0000000407807c23 */ /* 0x000fe20008010804 */
        /* <DEDUP_REMOVED lines=18> */
[----:B--2---:R-:W-:Y:S01]  /*b340*/  F2FP.BF16.F32.PACK_AB R83, R119, R129 ;  /* 0x000000817753723e */ /* 0x004fe200000010ff */
[--C-:B------:R-:W-:Y:S01]  /*b350*/  FFMA.FTZ R54, R59, UR4, -R4.reuse ;  /* 0x000000043b367c23 */ /* 0x100fe20008010804 */
[----:B------:R-:W-:Y:S01]  /*b360*/  FFMA.FTZ R66, R66, UR4, -R4 ;  /* 0x0000000442427c23 */ /* 0x000fe20008010804 */
[----:B------:R-:W-:Y:S06]  /*b370*/  ISETP.GT.AND P0, PT, R124, R109, PT ;  /* 0x0000006d7c00720c */ /* 0x000fec0003f04270 */
[----:B------:R-:W-:Y:S01]  /*b380*/  MUFU.EX2 R90, R90 ;  /* 0x0000005a005a7308 */ /* 0x000fe20000000800 */
[C---:B---3--:R-:W-:Y:S01]  /*b390*/  F2FP.BF16.F32.PACK_AB R80, R130.reuse, R0 ;  /* 0x000000008250723e */ /* 0x048fe200000010ff */
[----:B------:R-:W-:Y:S04]  /*b3a0*/  FFMA.FTZ R0, R71, R86, R0 ;  /* 0x0000005647007223 */ /* 0x000fe80000010000 */
[----:B------:R-:W-:Y:S01]  /*b3b0*/  FADD.FTZ R130, R130, R0 ;  /* 0x0000000082827221 */ /* 0x000fe20000010000 */
[----:B------:R-:W-:Y:S03]  /*b3c0*/  FFMA.FTZ R0, R61, UR4, -R68 ;  /* 0x000000043d007c23 */ /* 0x000fe60008010844 */
[----:B------:R-:W2:Y:S01]  /*b3d0*/  MUFU.EX2 R91, R91 ;  /* 0x0000005b005b7308 */ /* 0x000ea20000000800 */
[----:B----4-:R-:W-:Y:S01]  /*b3e0*/  F2FP.BF16.F32.PACK_AB R81, R128, R2 ;  /* 0x000000028051723e */ /* 0x010fe200000010ff */
[----:B------:R-:W-:Y:S01]  /*b3f0*/  FFMA.FTZ R2, R72, R88, R2 ;  /* 0x0000005848027223 */ /* 0x000fe20000010002 */
[----:B------:R-:W-:Y:S03]  /*b400*/  FADD.FTZ R130, R126, R130 ;  /* 0x000000827e827221 */ /* 0x000fe60000010000 */
[----:B------:R-:W-:Y:S01]  /*b410*/  FADD.FTZ R2, R128, R2 ;  /* 0x0000000280027221 */ /* 0x000fe20000010000 */
[----:B------:R-:W-:Y:S03]  /*b420*/  FADD.FTZ R127, R127, R130 ;  /* 0x000000827f7f7221 */ /* 0x000fe60000010000 */
[----:B------:R-:W-:Y:S01]  /*b430*/  MUFU.EX2 R5, R5 ;  /* 0x0000000500057308 */ /* 0x000fe20000000800 */
[C---:B-1----:R-:W-:Y:S05]  /*b440*/  HMMA.16816.F32.BF16 R96, R80.reuse, R8, R96 ;  /* 0x000000085060723c */ /* 0x042fea0000041860 */
[----:B------:R-:W-:Y:S01]  /*b450*/  FADD.FTZ R129, R129, R2 ;  /* 0x0000000281817221 */ /* 0x000fe20000010000 */
[--C-:B------:R-:W-:Y:S03]  /*b460*/  FFMA.FTZ R2, R47, UR4, -R4.reuse ;  /* 0x000000042f027c23 */ /* 0x100fe60008010804 */
[----:B------:R-:W1:Y:S01]  /*b470*/  MUFU.EX2 R73, R73 ;  /* 0x0000004900497308 */ /* 0x000e620000000800 */
[C---:B------:R-:W-:Y:S01]  /*b480*/  HMMA.16816.F32.BF16 R92, R80.reuse, R10, R92 ;  /* 0x0000000a505c723c */ /* 0x040fe2000004185c */
[----:B------:R-:W-:Y:S02]  /*b490*/  LDSM.16.MT88.4 R8, [R6+0x400] ;  /* 0x000400000608783b */ /* 0x000fe40000004200 */
[----:B--2---:R-:W-:Y:S01]  /*b4a0*/  F2FP.BF16.F32.PACK_AB R16, R91, R90 ;  /* 0x0000005a5b10723e */ /* 0x004fe200000010ff */
[--C-:B------:R-:W-:Y:S01]  /*b4b0*/  FFMA.FTZ R47, R51, UR4, -R4.reuse ;  /* 0x00000004332f7c23 */ /* 0x100fe20008010804 */
[--C-:B------:R-:W-:Y:S01]  /*b4c0*/  FFMA.FTZ R51, R55, UR4, -R4.reuse ;  /* 0x0000000437337c23 */ /* 0x100fe20008010804 */
[----:B------:R-:W-:Y:S03]  /*b4d0*/  FADD.FTZ R127, R90, R127 ;  /* 0x0000007f5a7f7221 */ /* 0x000fe60000010000 */
[----:B------:R-:W2:Y:S01]  /*b4e0*/  MUFU.EX2 R74, R74 ;  /* 0x0000004a004a7308 */ /* 0x000ea20000000800 */
[C---:B------:R-:W-:Y:S03]  /*b4f0*/  HMMA.16816.F32.BF16 R104, R80.reuse, R76, R104 ;  /* 0x0000004c5068723c */ /* 0x040fe60000041868 */
[--C-:B------:R-:W-:Y:S01]  /*b500*/  FFMA.FTZ R77, R15, UR4, -R4.reuse ;  /* 0x000000040f4d7c23 */ /* 0x100fe20008010804 */
[--C-:B------:R-:W-:Y:S01]  /*b510*/  FFMA.FTZ R76, R18, UR4, -R4.reuse ;  /* 0x00000004124c7c23 */ /* 0x100fe20008010804 */
[----:B------:R-:W-:Y:S01]  /*b520*/  FADD.FTZ R91, R91, R127 ;  /* 0x0000007f5b5b7221 */ /* 0x000fe20000010000 */
[----:B------:R-:W-:Y:S03]  /*b530*/  FADD.FTZ R129, R119, R129 ;  /* 0x0000008177817221 */ /* 0x000fe60000010000 */
[----:B------:R-:W-:Y:S01]  /*b540*/  MUFU.EX2 R75, R75 ;  /* 0x0000004b004b7308 */ /* 0x000fe20000000800 */
[----:B------:R-:W-:Y:S03]  /*b550*/  HMMA.16816.F32.BF16 R100, R80, R78, R100 ;  /* 0x0000004e5064723c */ /* 0x000fe60000041864 */
[--C-:B------:R-:W-:Y:S01]  /*b560*/  FFMA.FTZ R78, R14, UR4, -R4.reuse ;  /* 0x000000040e4e7c23 */ /* 0x100fe20008010804 */
[--C-:B------:R-:W-:Y:S01]  /*b570*/  FFMA.FTZ R81, R22, UR4, -R4.reuse ;  /* 0x0000000416517c23 */ /* 0x100fe20008010804 */
[----:B------:R-:W3:Y:S01]  /*b580*/  LDSM.16.MT88.4 R12, [R122+0x3400] ;  /* 0x003400007a0c783b */ /* 0x000ee20000004200 */
[--C-:B------:R-:W-:Y:S03]  /*b590*/  FFMA.FTZ R83, R23, UR4, -R4.reuse ;  /* 0x0000000417537c23 */ /* 0x100fe60008010804 */
[----:B------:R-:W-:Y:S01]  /*b5a0*/  MUFU.EX2 R77, R77 ;  /* 0x0000004d004d7308 */ /* 0x000fe20000000800 */
[----:B-1----:R-:W-:Y:S01]  /*b5b0*/  F2FP.BF16.F32.PACK_AB R18, R73, R5 ;  /* 0x000000054912723e */ /* 0x002fe200000010ff */
[--C-:B------:R-:W-:Y:S01]  /*b5c0*/  FFMA.FTZ R79, R19, UR4, -R4.reuse ;  /* 0x00000004134f7c23 */ /* 0x100fe20008010804 */
[--C-:B------:R-:W-:Y:S01]  /*b5d0*/  FFMA.FTZ R80, R26, UR4, -R4.reuse ;  /* 0x000000041a507c23 */ /* 0x100fe20008010804 */
[----:B------:R-:W-:Y:S01]  /*b5e0*/  FFMA.FTZ R82, R27, UR4, -R4 ;  /* 0x000000041b527c23 */ /* 0x000fe20008010804 */
[----:B------:R-:W-:Y:S01]  /*b5f0*/  FFMA.FTZ R26, R56, UR4, -R68 ;  /* 0x00000004381a7c23 */ /* 0x000fe20008010844 */
[----:B------:R-:W-:Y:S01]  /*b600*/  LDSM.16.MT88.4 R20, [R6+0xc00] ;  /* 0x000c00000614783b */ /* 0x000fe20000004200 */
[--C-:B------:R-:W-:Y:S03]  /*b610*/  FFMA.FTZ R56, R31, UR4, -R4.reuse ;  /* 0x000000041f387c23 */ /* 0x100fe60008010804 */
[----:B------:R-:W1:Y:S01]  /*b620*/  MUFU.EX2 R78, R78 ;  /* 0x0000004e004e7308 */ /* 0x000e620000000800 */
[--C-:B------:R-:W-:Y:S01]  /*b630*/  FFMA.FTZ R31, R34, UR4, -R4.reuse ;  /* 0x00000004221f7c23 */ /* 0x100fe20008010804 */
[--C-:B------:R-:W-:Y:S01]  /*b640*/  FFMA.FTZ R34, R35, UR4, -R4.reuse ;  /* 0x0000000423227c23 */ /* 0x100fe20008010804 */
[----:B------:R-:W-:Y:S01]  /*b650*/  FFMA.FTZ R35, R42, UR4, -R4 ;  /* 0x000000042a237c23 */ /* 0x000fe20008010804 */
[----:B------:R-:W-:Y:S01]  /*b660*/  FFMA.FTZ R27, R53, UR4, -R68 ;  /* 0x00000004351b7c23 */ /* 0x000fe20008010844 */
[--C-:B------:R-:W-:Y:S01]  /*b670*/  FFMA.FTZ R53, R30, UR4, -R4.reuse ;  /* 0x000000041e357c23 */ /* 0x100fe20008010804 */
[----:B------:R-:W-:Y:S01]  /*b680*/  FADD.FTZ R91, R5, R91 ;  /* 0x0000005b055b7221 */ /* 0x000fe20000010000 */
[----:B------:R-:W-:Y:S03]  /*b690*/  FFMA.FTZ R5, R58, UR4, -R4 ;  /* 0x000000043a057c23 */ /* 0x000fe60008010804 */
[----:B------:R-:W-:Y:S01]  /*b6a0*/  MUFU.EX2 R76, R76 ;  /* 0x0000004c004c7308 */ /* 0x000fe20000000800 */
[--C-:B------:R-:W-:Y:S01]  /*b6b0*/  FFMA.FTZ R30, R60, UR4, -R68.reuse ;  /* 0x000000043c1e7c23 */ /* 0x100fe20008010844 */
[----:B------:R-:W-:Y:S01]  /*b6c0*/  MOV R90, R69 ;  /* 0x00000045005a7202 */ /* 0x000fe20000000f00 */
[----:B------:R-:W-:Y:S01]  /*b6d0*/  FADD.FTZ R73, R73, R91 ;  /* 0x0000005b49497221 */ /* 0x000fe20000010000 */
[--C-:B------:R-:W-:Y:S01]  /*b6e0*/  FFMA.FTZ R42, R64, UR4, -R68.reuse ;  /* 0x00000004402a7c23 */ /* 0x100fe20008010844 */
[----:B------:R-:W-:Y:S01]  /*b6f0*/  FFMA.FTZ R68, R65, UR4, -R68 ;  /* 0x0000000441447c23 */ /* 0x000fe20008010844 */
[----:B------:R-:W-:Y:S01]  /*b700*/  MOV R91, R70 ;  /* 0x00000046005b7202 */ /* 0x000fe20000000f00 */
[----:B--2---:R-:W-:Y:S03]  /*b710*/  FADD.FTZ R73, R74, R73 ;  /* 0x000000494a497221 */ /* 0x004fe60000010000 */
[----:B------:R-:W2:Y:S01]  /*b720*/  MUFU.EX2 R79, R79 ;  /* 0x0000004f004f7308 */ /* 0x000ea20000000800 */
[C---:B-1----:R-:W-:Y:S01]  /*b730*/  F2FP.BF16.F32.PACK_AB R17, R77.reuse, R78 ;  /* 0x0000004e4d11723e */ /* 0x042fe200000010ff */
[----:B------:R-:W-:Y:S04]  /*b740*/  FADD.FTZ R78, R78, R129 ;  /* 0x000000814e4e7221 */ /* 0x000fe80000010000 */
[----:B------:R-:W-:Y:S04]  /*b750*/  FADD.FTZ R78, R77, R78 ;  /* 0x0000004e4d4e7221 */ /* 0x000fe80000010000 */
[----:B------:R-:W-:Y:S10]  /*b760*/  MUFU.EX2 R24, R24 ;  /* 0x0000001800187308 */ /* 0x000ff40000000800 */
[----:B------:R-:W1:Y:S01]  /*b770*/  MUFU.EX2 R25, R25 ;  /* 0x0000001900197308 */ /* 0x000e620000000800 */
[C---:B--2---:R-:W-:Y:S01]  /*b780*/  F2FP.BF16.F32.PACK_AB R19, R79.reuse, R76 ;  /* 0x0000004c4f13723e */ /* 0x044fe200000010ff */
[----:B------:R-:W-:Y:S04]  /*b790*/  FADD.FTZ R76, R76, R78 ;  /* 0x0000004e4c4c7221 */ /* 0x000fe80000010000 */
[----:B------:R-:W-:Y:S04]  /*b7a0*/  FADD.FTZ R76, R79, R76 ;  /* 0x0000004c4f4c7221 */ /* 0x000fe80000010000 */
[----:B------:R-:W-:Y:S01]  /*b7b0*/  MUFU.EX2 R81, R81 ;  /* 0x0000005100517308 */ /* 0x000fe20000000800 */
[C---:B---3--:R-:W-:Y:S09]  /*b7c0*/  HMMA.16816.F32.BF16 R104, R16.reuse, R12, R104 ;  /* 0x0000000c1068723c */ /* 0x048ff20000041868 */
        /* <DEDUP_REMOVED lines=8> */
[C---:B------:R-:W-:Y:S01]  /*b850*/  F2FP.BF16.F32.PACK_AB R16, R75.reuse, R74 ;  /* 0x0000004a4b10723e */ /* 0x040fe200000010ff */
[----:B------:R-:W-:Y:S01]  /*b860*/  FADD.FTZ R75, R75, R73 ;  /* 0x000000494b4b7221 */ /* 0x000fe20000010000 */
[----:B-1----:R-:W-:Y:S04]  /*b870*/  F2FP.BF16.F32.PACK_AB R18, R25, R24 ;  /* 0x000000181912723e */ /* 0x002fe800000010ff */
[----:B------:R-:W-:Y:S01]  /*b880*/  MUFU.EX2 R28, R28 ;  /* 0x0000001c001c7308 */ /* 0x000fe20000000800 */
[----:B--2---:R-:W-:Y:S01]  /*b890*/  F2FP.BF16.F32.PACK_AB R17, R83, R81 ;  /* 0x000000515311723e */ /* 0x004fe200000010ff */
[----:B------:R-:W-:Y:S01]  /*b8a0*/  FADD.FTZ R81, R81, R76 ;  /* 0x0000004c51517221 */ /* 0x000fe20000010000 */
[----:B------:R-:W-:Y:S01]  /*b8b0*/  FADD.FTZ R75, R24, R75 ;  /* 0x0000004b184b7221 */ /* 0x000fe20000010000 */
[--C-:B------:R-:W-:Y:S02]  /*b8c0*/  FFMA.FTZ R24, R63, UR4, -R4.reuse ;  /* 0x000000043f187c23 */ /* 0x100fe40008010804 */
[----:B------:R-:W-:Y:S01]  /*b8d0*/  FADD.FTZ R81, R83, R81 ;  /* 0x0000005153517221 */ /* 0x000fe20000010000 */
[----:B------:R-:W-:Y:S03]  /*b8e0*/  FADD.FTZ R75, R25, R75 ;  /* 0x0000004b194b7221 */ /* 0x000fe60000010000 */
[----:B------:R-:W1:Y:S01]  /*b8f0*/  MUFU.EX2 R29, R29 ;  /* 0x0000001d001d7308 */ /* 0x000e620000000800 */
[----:B----4-:R-:W-:Y:S01]  /*b900*/  F2FP.BF16.F32.PACK_AB R19, R82, R80 ;  /* 0x000000505213723e */ /* 0x010fe200000010ff */
[----:B------:R-:W-:Y:S01]  /*b910*/  FADD.FTZ R81, R80, R81 ;  /* 0x0000005150517221 */ /* 0x000fe20000010000 */
[--C-:B------:R-:W-:Y:S01]  /*b920*/  FFMA.FTZ R25, R62, UR4, -R4.reuse ;  /* 0x000000043e197c23 */ /* 0x100fe20008010804 */
[----:B------:R-:W-:Y:S02]  /*b930*/  FFMA.FTZ R4, R67, UR4, -R4 ;  /* 0x0000000443047c23 */ /* 0x000fe40008010804 */
[----:B------:R-:W-:Y:S04]  /*b940*/  FADD.FTZ R82, R82, R81 ;  /* 0x0000005152527221 */ /* 0x000fe80000010000 */
[----:B------:R-:W-:Y:S01]  /*b950*/  MUFU.EX2 R32, R32 ;  /* 0x0000002000207308 */ /* 0x000fe20000000800 */
[C---:B---3--:R-:W-:Y:S09]  /*b960*/  HMMA.16816.F32.BF16 R104, R16.reuse, R12, R104 ;  /* 0x0000000c1068723c */ /* 0x048ff20000041868 */
[----:B------:R-:W2:Y:S01]  /*b970*/  MUFU.EX2 R7, R7 ;  /* 0x0000000700077308 */ /* 0x000ea20000000800 */
[C---:B------:R-:W-:Y:S01]  /*b980*/  HMMA.16816.F32.BF16 R100, R16.reuse, R14, R100 ;  /* 0x0000000e1064723c */ /* 0x040fe20000041864 */
[----:B------:R-:W3:Y:S08]  /*b990*/  LDSM.16.MT88.4 R12, [R122+0x3c00] ;  /* 0x003c00007a0c783b */ /* 0x000ef00000004200 */
[----:B------:R-:W4:Y:S01]  /*b9a0*/  MUFU.EX2 R53, R53 ;  /* 0x0000003500357308 */ /* 0x000f220000000800 */
[C---:B-----5:R-:W-:Y:S03]  /*b9b0*/  HMMA.16816.F32.BF16 R96, R16.reuse, R8, R96 ;  /* 0x000000081060723c */ /* 0x060fe60000041860 */
[----:B-1----:R-:W-:Y:S01]  /*b9c0*/  F2FP.BF16.F32.PACK_AB R8, R29, R28 ;  /* 0x0000001c1d08723e */ /* 0x002fe200000010ff */
[----:B------:R-:W-:Y:S05]  /*b9d0*/  FADD.FTZ R28, R28, R75 ;  /* 0x0000004b1c1c7221 */ /* 0x000fea0000010000 */
[----:B------:R-:W1:Y:S01]  /*b9e0*/  MUFU.EX2 R56, R56 ;  /* 0x0000003800387308 */ /* 0x000e620000000800 */
[----:B------:R-:W-:Y:S01]  /*b9f0*/  HMMA.16816.F32.BF16 R92, R16, R10, R92 ;  /* 0x0000000a105c723c */ /* 0x000fe2000004185c */
[----:B------:R-:W5:Y:S02]  /*ba00*/  LDSM.16.MT88.4 R16, [R122+0x4000] ;  /* 0x004000007a10783b */ /* 0x000f640000004200 */
[----:B--2---:R-:W-:Y:S01]  /*ba10*/  F2FP.BF16.F32.PACK_AB R10, R7, R32 ;  /* 0x00000020070a723e */ /* 0x004fe200000010ff */
[----:B------:R-:W-:Y:S05]  /*ba20*/  FADD.FTZ R28, R29, R28 ;  /* 0x0000001c1d1c7221 */ /* 0x000fea0000010000 */
[----:B------:R-:W-:Y:S01]  /*ba30*/  MUFU.EX2 R31, R31 ;  /* 0x0000001f001f7308 */ /* 0x000fe20000000800 */
[----:B----4-:R-:W-:Y:S01]  /*ba40*/  FADD.FTZ R82, R53, R82 ;  /* 0x0000005235527221 */ /* 0x010fe20000010000 */
[----:B------:R-:W-:Y:S04]  /*ba50*/  FADD.FTZ R32, R32, R28 ;  /* 0x0000001c20207221 */ /* 0x000fe80000010000 */
[----:B------:R-:W-:Y:S04]  /*ba60*/  FADD.FTZ R7, R7, R32 ;  /* 0x0000002007077221 */ /* 0x000fe80000010000 */
[----:B------:R-:W2:Y:S01]  /*ba70*/  MUFU.EX2 R34, R34 ;  /* 0x0000002200227308 */ /* 0x000ea20000000800 */
[C---:B-1----:R-:W-:Y:S01]  /*ba80*/  F2FP.BF16.F32.PACK_AB R9, R56.reuse, R53 ;  /* 0x000000353809723e */ /* 0x042fe200000010ff */
[----:B------:R-:W-:Y:S08]  /*ba90*/  FADD.FTZ R56, R56, R82 ;  /* 0x0000005238387221 */ /* 0x000ff00000010000 */
        /* <DEDUP_REMOVED lines=11> */
[C---:B------:R-:W-:Y:S03]  /*bb50*/  HMMA.16816.F32.BF16 R96, R8.reuse, R20, R96 ;  /* 0x000000140860723c */ /* 0x040fe60000041860 */
[----:B-1----:R-:W-:Y:S01]  /*bb60*/  F2FP.BF16.F32.PACK_AB R20, R36, R33 ;  /* 0x000000212414723e */ /* 0x002fe200000010ff */
[----:B------:R-:W-:Y:S05]  /*bb70*/  FADD.FTZ R33, R33, R7 ;  /* 0x0000000721217221 */ /* 0x000fea0000010000 */
[----:B------:R-:W1:Y:S01]  /*bb80*/  MUFU.EX2 R57, R57 ;  /* 0x0000003900397308 */ /* 0x000e620000000800 */
[----:B------:R-:W-:Y:S01]  /*bb90*/  HMMA.16816.F32.BF16 R92, R8, R22, R92 ;  /* 0x00000016085c723c */ /* 0x000fe2000004185c */
[----:B------:R-:W4:Y:S02]  /*bba0*/  LDSM.16.MT88.4 R8, [R122+0x4400] ;  /* 0x004400007a08783b */ /* 0x000f240000004200 */
[----:B--2---:R-:W-:Y:S01]  /*bbb0*/  F2FP.BF16.F32.PACK_AB R22, R40, R37 ;  /* 0x000000252816723e */ /* 0x004fe200000010ff */
[----:B------:R-:W-:Y:S05]  /*bbc0*/  FADD.FTZ R36, R36, R33 ;  /* 0x0000002124247221 */ /* 0x000fea0000010000 */
[----:B------:R-:W2:Y:S01]  /*bbd0*/  MUFU.EX2 R35, R35 ;  /* 0x0000002300237308 */ /* 0x000ea20000000800 */
[----:B------:R-:W-:Y:S04]  /*bbe0*/  FADD.FTZ R36, R37, R36 ;  /* 0x0000002425247221 */ /* 0x000fe80000010000 */
[----:B------:R-:W-:Y:S05]  /*bbf0*/  FADD.FTZ R36, R40, R36 ;  /* 0x0000002428247221 */ /* 0x000fea0000010000 */
[----:B------:R-:W5:Y:S01]  /*bc00*/  MUFU.EX2 R39, R39 ;  /* 0x0000002700277308 */ /* 0x000f620000000800 */
[C---:B-1----:R-:W-:Y:S01]  /*bc10*/  F2FP.BF16.F32.PACK_AB R21, R57.reuse, R38 ;  /* 0x000000263915723e */ /* 0x042fe200000010ff */
[----:B------:R-:W-:Y:S04]  /*bc20*/  FADD.FTZ R38, R38, R31 ;  /* 0x0000001f26267221 */ /* 0x000fe80000010000 */
[----:B------:R-:W-:Y:S04]  /*bc30*/  FADD.FTZ R38, R57, R38 ;  /* 0x0000002639267221 */ /* 0x000fe80000010000 */
[----:B------:R-:W-:Y:S01]  /*bc40*/  MUFU.EX2 R41, R41 ;  /* 0x0000002900297308 */ /* 0x000fe20000000800 */
[----:B--2---:R-:W-:Y:S09]  /*bc50*/  FADD.FTZ R38, R35, R38 ;  /* 0x0000002623267221 */ /* 0x004ff20000010000 */
[----:B------:R-:W1:Y:S01]  /*bc60*/  MUFU.EX2 R44, R44 ;  /* 0x0000002c002c7308 */ /* 0x000e620000000800 */
[C---:B-----5:R-:W-:Y:S01]  /*bc70*/  F2FP.BF16.F32.PACK_AB R23, R39.reuse, R35 ;  /* 0x000000232717723e */ /* 0x060fe200000010ff */
[----:B------:R-:W-:Y:S08]  /*bc80*/  FADD.FTZ R38, R39, R38 ;  /* 0x0000002627267221 */ /* 0x000ff00000010000 */
[----:B------:R-:W-:Y:S01]  /*bc90*/  MUFU.EX2 R45, R45 ;  /* 0x0000002d002d7308 */ /* 0x000fe20000000800 */
[C---:B------:R-:W-:Y:S09]  /*bca0*/  HMMA.16816.F32.BF16 R104, R20.reuse, R16, R104 ;  /* 0x000000101468723c */ /* 0x040ff20000041868 */
[----:B------:R-:W2:Y:S01]  /*bcb0*/  MUFU.EX2 R48, R48 ;  /* 0x0000003000307308 */ /* 0x000ea20000000800 */
[C---:B------:R-:W-:Y:S01]  /*bcc0*/  HMMA.16816.F32.BF16 R100, R20.reuse, R18, R100 ;  /* 0x000000121464723c */ /* 0x040fe20000041864 */
[----:B------:R-:W5:Y:S08]  /*bcd0*/  LDSM.16.MT88.4 R16, [R6+0x1400] ;  /* 0x001400000610783b */ /* 0x000f700000004200 */
[----:B------:R-:W-:Y:S01]  /*bce0*/  MUFU.EX2 R46, R46 ;  /* 0x0000002e002e7308 */ /* 0x000fe20000000800 */
[C---:B---3--:R-:W-:Y:S03]  /*bcf0*/  HMMA.16816.F32.BF16 R96, R20.reuse, R12, R96 ;  /* 0x0000000c1460723c */ /* 0x048fe60000041860 */
[----:B-1----:R-:W-:Y:S01]  /*bd00*/  F2FP.BF16.F32.PACK_AB R12, R44, R41 ;  /* 0x000000292c0c723e */ /* 0x002fe200000010ff */
[----:B------:R-:W-:Y:S05]  /*bd10*/  FADD.FTZ R41, R41, R36 ;  /* 0x0000002429297221 */ /* 0x000fea0000010000 */
[----:B------:R-:W1:Y:S01]  /*bd20*/  MUFU.EX2 R2, R2 ;  /* 0x0000000200027308 */ /* 0x000e620000000800 */
[----:B------:R-:W-:Y:S01]  /*bd30*/  HMMA.16816.F32.BF16 R92, R20, R14, R92 ;  /* 0x0000000e145c723c */ /* 0x000fe2000004185c */
[----:B------:R-:W3:Y:S02]  /*bd40*/  LDSM.16.MT88.4 R20, [R122+0x4800] ;  /* 0x004800007a14783b */ /* 0x000ee40000004200 */
[----:B--2---:R-:W-:Y:S01]  /*bd50*/  F2FP.BF16.F32.PACK_AB R14, R48, R45 ;  /* 0x0000002d300e723e */ /* 0x004fe200000010ff */
[----:B------:R-:W-:Y:S05]  /*bd60*/  FADD.FTZ R41, R44, R41 ;  /* 0x000000292c297221 */ /* 0x000fea0000010000 */
[----:B------:R-:W-:Y:S01]  /*bd70*/  MUFU.EX2 R43, R43 ;  /* 0x0000002b002b7308 */ /* 0x000fe20000000800 */
[----:B------:R-:W-:Y:S04]  /*bd80*/  FADD.FTZ R41, R45, R41 ;  /* 0x000000292d297221 */ /* 0x000fe80000010000 */
[----:B------:R-:W-:Y:S05]  /*bd90*/  FADD.FTZ R48, R48, R41 ;  /* 0x0000002930307221 */ /* 0x000fea0000010000 */
[----:B------:R-:W2:Y:S01]  /*bda0*/  MUFU.EX2 R47, R47 ;  /* 0x0000002f002f7308 */ /* 0x000ea20000000800 */
[----:B-1----:R-:W-:Y:S01]  /*bdb0*/  F2FP.BF16.F32.PACK_AB R13, R2, R46 ;  /* 0x0000002e020d723e */ /* 0x002fe200000010ff */
[----:B------:R-:W-:Y:S04]  /*bdc0*/  FADD.FTZ R46, R46, R38 ;  /* 0x000000262e2e7221 */ /* 0x000fe80000010000 */
[----:B------:R-:W-:Y:S04]  /*bdd0*/  FADD.FTZ R46, R2, R46 ;  /* 0x0000002e022e7221 */ /* 0x000fe80000010000 */
[----:B------:R-:W1:Y:S10]  /*bde0*/  MUFU.EX2 R49, R49 ;  /* 0x0000003100317308 */ /* 0x000e740000000800 */
[----:B------:R-:W3:Y:S01]  /*bdf0*/  MUFU.EX2 R27, R27 ;  /* 0x0000001b001b7308 */ /* 0x000ee20000000800 */
[----:B--2---:R-:W-:Y:S01]  /*be00*/  F2FP.BF16.F32.PACK_AB R15, R47, R43 ;  /* 0x0000002b2f0f723e */ /* 0x004fe200000010ff */
[----:B------:R-:W-:Y:S04]  /*be10*/  FADD.FTZ R43, R43, R46 ;  /* 0x0000002e2b2b7221 */ /* 0x000fe80000010000 */
[----:B------:R-:W-:Y:S04]  /*be20*/  FADD.FTZ R43, R47, R43 ;  /* 0x0000002b2f2b7221 */ /* 0x000fe80000010000 */
[----:B------:R-:W-:Y:S01]  /*be30*/  MUFU.EX2 R26, R26 ;  /* 0x0000001a001a7308 */ /* 0x000fe20000000800 */
[C---:B----4-:R-:W-:Y:S05]  /*be40*/  HMMA.16816.F32.BF16 R104, R12.reuse, R8, R104 ;  /* 0x000000080c68723c */ /* 0x050fea0000041868 */
[----:B-1----:R-:W-:Y:S04]  /*be50*/  FADD.FTZ R48, R49, R48 ;  /* 0x0000003031307221 */ /* 0x002fe80000010000 */
[----:B------:R-:W1:Y:S01]  /*be60*/  MUFU.EX2 R52, R52 ;  /* 0x0000003400347308 */ /* 0x000e620000000800 */
[C---:B------:R-:W-:Y:S01]  /*be70*/  HMMA.16816.F32.BF16 R100, R12.reuse, R10, R100 ;  /* 0x0000000a0c64723c */ /* 0x040fe20000041864 */
[----:B------:R-:W2:Y:S08]  /*be80*/  LDSM.16.MT88.4 R8, [R6+0x1800] ;  /* 0x001800000608783b */ /* 0x000eb00000004200 */
[----:B------:R-:W-:Y:S01]  /*be90*/  MUFU.EX2 R50, R50 ;  /* 0x0000003200327308 */ /* 0x000fe20000000800 */
[C---:B-----5:R-:W-:Y:S03]  /*bea0*/  HMMA.16816.F32.BF16 R96, R12.reuse, R16, R96 ;  /* 0x000000100c60723c */ /* 0x060fe60000041860 */
[C---:B---3--:R-:W-:Y:S01]  /*beb0*/  F2FP.BF16.F32.PACK_AB R16, R27.reuse, R49 ;  /* 0x000000311b10723e */ /* 0x048fe200000010ff */
[----:B------:R-:W-:Y:S05]  /*bec0*/  FADD.FTZ R27, R27, R48 ;  /* 0x000000301b1b7221 */ /* 0x000fea0000010000 */
[----:B------:R-:W3:Y:S01]  /*bed0*/  MUFU.EX2 R51, R51 ;  /* 0x0000003300337308 */ /* 0x000ee20000000800 */
[----:B------:R-:W-:Y:S01]  /*bee0*/  HMMA.16816.F32.BF16 R92, R12, R18, R92 ;  /* 0x000000120c5c723c */ /* 0x000fe2000004185c */
[----:B------:R-:W4:Y:S02]  /*bef0*/  LDSM.16.MT88.4 R12, [R122+0x4c00] ;  /* 0x004c00007a0c783b */ /* 0x000f240000004200 */
[----:B-1----:R-:W-:Y:S01]  /*bf00*/  F2FP.BF16.F32.PACK_AB R18, R52, R26 ;  /* 0x0000001a3412723e */ /* 0x002fe200000010ff */
[----:B------:R-:W-:Y:S05]  /*bf10*/  FADD.FTZ R27, R26, R27 ;  /* 0x0000001b1a1b7221 */ /* 0x000fea0000010000 */
[----:B------:R-:W-:Y:S01]  /*bf20*/  MUFU.EX2 R5, R5 ;  /* 0x0000000500057308 */ /* 0x000fe20000000800 */
[----:B------:R-:W-:Y:S09]  /*bf30*/  FADD.FTZ R52, R52, R27 ;  /* 0x0000001b34347221 */ /* 0x000ff20000010000 */
        /* <DEDUP_REMOVED lines=8> */
[----:B------:R-:W-:Y:S02]  /*bfc0*/  FADD.FTZ R5, R54, R5 ;  /* 0x0000000536057221 */ /* 0x000fe40000010000 */
[C---:B------:R-:W-:Y:S02]  /*bfd0*/  HMMA.16816.F32.BF16 R104, R16.reuse, R20, R104 ;  /* 0x000000141068723c */ /* 0x040fe40000041868 */
[----:B------:R-:W-:Y:S03]  /*bfe0*/  MUFU.EX2 R42, R42 ;  /* 0x0000002a002a7308 */ /* 0x000fe60000000800 */
[----:B---3--:R-:W-:Y:S03]  /*bff0*/  FADD.FTZ R52, R30, R52 ;  /* 0x000000341e347221 */ /* 0x008fe60000010000 */
[C---:B------:R-:W-:Y:S01]  /*c000*/  HMMA.16816.F32.BF16 R100, R16.reuse, R22, R100 ;  /* 0x000000161064723c */ /* 0x040fe20000041864 */
[----:B------:R-:W1:Y:S03]  /*c010*/  LDSM.16.MT88.4 R20, [R6+0x1c00] ;  /* 0x001c00000614783b */ /* 0x000e660000004200 */
[----:B------:R-:W3:Y:S04]  /*c020*/  MUFU.EX2 R68, R68 ;  /* 0x0000004400447308 */ /* 0x000ee80000000800 */
[C---:B--2---:R-:W-:Y:S06]  /*c030*/  HMMA.16816.F32.BF16 R96, R16.reuse, R8, R96 ;  /* 0x000000081060723c */ /* 0x044fec0000041860 */
[----:B------:R-:W-:Y:S01]  /*c040*/  MUFU.EX2 R25, R25 ;  /* 0x0000001900197308 */ /* 0x000fe20000000800 */
[C---:B-----5:R-:W-:Y:S01]  /*c050*/  F2FP.BF16.F32.PACK_AB R8, R0.reuse, R30 ;  /* 0x0000001e0008723e */ /* 0x060fe200000010ff */
[----:B------:R-:W-:Y:S01]  /*c060*/  FADD.FTZ R0, R0, R52 ;  /* 0x0000003400007221 */ /* 0x000fe20000010000 */
[----:B------:R-:W-:Y:S07]  /*c070*/  HMMA.16816.F32.BF16 R92, R16, R10, R92 ;  /* 0x0000000a105c723c */ /* 0x000fee000004185c */
[----:B------:R-:W2:Y:S01]  /*c080*/  MUFU.EX2 R24, R24 ;  /* 0x0000001800187308 */ /* 0x000ea20000000800 */
[----:B---3--:R-:W-:Y:S01]  /*c090*/  F2FP.BF16.F32.PACK_AB R10, R68, R42 ;  /* 0x0000002a440a723e */ /* 0x008fe200000010ff */
[----:B------:R-:W-:Y:S04]  /*c0a0*/  FADD.FTZ R0, R42, R0 ;  /* 0x000000002a007221 */ /* 0x000fe80000010000 */
[----:B------:R-:W-:Y:S04]  /*c0b0*/  FADD.FTZ R86, R68, R0 ;  /* 0x0000000044567221 */ /* 0x000fe80000010000 */
[----:B------:R-:W3:Y:S10]  /*c0c0*/  MUFU.EX2 R7, R66 ;  /* 0x0000004200077308 */ /* 0x000ef40000000800 */
[----:B------:R-:W5:Y:S01]  /*c0d0*/  MUFU.EX2 R4, R4 ;  /* 0x0000000400047308 */ /* 0x000f620000000800 */
[C---:B--2---:R-:W-:Y:S01]  /*c0e0*/  F2FP.BF16.F32.PACK_AB R9, R24.reuse, R25 ;  /* 0x000000191809723e */ /* 0x044fe200000010ff */
[----:B------:R-:W-:Y:S04]  /*c0f0*/  FADD.FTZ R25, R25, R5 ;  /* 0x0000000519197221 */ /* 0x000fe80000010000 */
[----:B------:R-:W-:Y:S04]  /*c100*/  FADD.FTZ R25, R24, R25 ;  /* 0x0000001918197221 */ /* 0x000fe80000010000 */
[----:B---3--:R-:W-:Y:S01]  /*c110*/  FADD.FTZ R25, R7, R25 ;  /* 0x0000001907197221 */ /* 0x008fe20000010000 */
[C---:B-----5:R-:W-:Y:S03]  /*c120*/  F2FP.BF16.F32.PACK_AB R11, R4.reuse, R7 ;  /* 0x00000007040b723e */ /* 0x060fe600000010ff */
[----:B------:R-:W-:Y:S04]  /*c130*/  FADD.FTZ R88, R4, R25 ;  /* 0x0000001904587221 */ /* 0x000fe80000010000 */
[C---:B----4-:R-:W-:Y:S08]  /*c140*/  HMMA.16816.F32.BF16 R104, R8.reuse, R12, R104 ;  /* 0x0000000c0868723c */ /* 0x050ff00000041868 */
[C---:B------:R-:W-:Y:S08]  /*c150*/  HMMA.16816.F32.BF16 R100, R8.reuse, R14, R100 ;  /* 0x0000000e0864723c */ /* 0x040ff00000041864 */
[C---:B-1----:R-:W-:Y:S08]  /*c160*/  HMMA.16816.F32.BF16 R96, R8.reuse, R20, R96 ;  /* 0x000000140860723c */ /* 0x042ff00000041860 */
[----:B------:R-:W-:Y:S01]  /*c170*/  HMMA.16816.F32.BF16 R92, R8, R22, R92 ;  /* 0x00000016085c723c */ /* 0x000fe2000004185c */
[----:B------:R-:W-:Y:S08]  /*c180*/  @!UPT UIADD3 URZ, UPT, UPT, URZ, URZ, URZ ;  /* 0x000000fffffff290 */ /* 0x000ff0000fffe0ff */
[----:B------:R-:W-:Y:S11]  /*c190*/  @P0 BRA `(.L_x_4445) ;  /* 0xffffffd000100947 */ /* 0x000ff6000383ffff */
.L_x_4441:
        /* <DEDUP_REMOVED lines=47> */
[----:B------:R3:W2:Y:S01]  /*c490*/  @P1 MUFU.LG2 R19, R2 ;  /* 0x0000000200131308 */ /* 0x0006a20000000c00 */
[----:B------:R-:W-:Y:S01]  /*c4a0*/  LOP3.LUT R113, R113, 0x80, RZ, 0xc0, !PT ;  /* 0x0000008071717812 */ /* 0x000fe200078ec0ff */
[----:B----4-:R-:W-:-:S02]  /*c4b0*/  @P0 FMUL.FTZ R0, R0, 0.69314718246459960938 ;  /* 0x3f31721800000820 */ /* 0x010fc40000410000 */
        /* <DEDUP_REMOVED lines=10> */
[----:B------:R4:W-:Y:S01]  /*c560*/  STS.64 [R5], R104 ;  /* 0x0000006805007388 */ /* 0x0009e20000000a00 */
[----:B------:R-:W-:-:S02]  /*c570*/  IADD3 R4, PT, PT, -R4, R113, RZ ;  /* 0x0000007104047210 */ /* 0x000fc40007ffe1ff */
[----:B---3--:R-:W-:Y:S01]  /*c580*/  IADD3 R2, PT, PT, -R114, RZ, RZ ;  /* 0x000000ff72027210 */ /* 0x008fe20007ffe1ff */
[----:B------:R3:W-:Y:S01]  /*c590*/  STS.64 [R6+0x20], R100 ;  /* 0x0000206406007388 */ /* 0x0007e20000000a00 */
[----:B--2---:R-:W-:-:S03]  /*c5a0*/  @P1 FMUL.FTZ R19, R19, 0.69314718246459960938 ;  /* 0x3f31721813131820 */ /* 0x004fc60000410000 */
[----:B------:R3:W-:Y:S01]  /*c5b0*/  STS.64 [R6+0x420], R102 ;  /* 0x0004206606007388 */ /* 0x0007e20000000a00 */
[----:B------:R-:W-:Y:S02]  /*c5c0*/  IMAD R2, R16, R2, UR4 ;  /* 0x0000000410027e24 */ /* 0x000fe4000f8e0202 */
[----:B-1----:R-:W-:Y:S01]  /*c5d0*/  @P1 FFMA.FTZ R21, R70, R18, R19 ;  /* 0x0000001246151223 */ /* 0x002fe20000010013 */
[----:B------:R3:W-:Y:S01]  /*c5e0*/  STS.64 [R113+0x40], R96 ;  /* 0x0000406071007388 */ /* 0x0007e20000000a00 */
[----:B------:R-:W-:Y:S01]  /*c5f0*/  IMAD R16, R12, R16, R2 ;  /* 0x000000100c107224 */ /* 0x000fe200078e0202 */
[----:B------:R-:W-:Y:S01]  /*c600*/  MOV R12, 0xff800000 ;  /* 0xff800000000c7802 */ /* 0x000fe20000000f00 */
[----:B-----5:R-:W-:Y:S01]  /*c610*/  @P0 FFMA.FTZ R12, R69, R17, R0 ;  /* 0x00000011450c0223 */ /* 0x020fe20000010000 */
[----:B------:R3:W-:Y:S01]  /*c620*/  STS.64 [R113+0x440], R98 ;  /* 0x0004406271007388 */ /* 0x0007e20000000a00 */
[----:B------:R-:W-:-:S03]  /*c630*/  SHF.R.U32.HI R2, RZ, 0x2, R3 ;  /* 0x00000002ff027819 */ /* 0x000fc60000011603 */
[----:B------:R3:W-:Y:S04]  /*c640*/  STS.64 [R4+0x60], R92 ;  /* 0x0000605c04007388 */ /* 0x0007e80000000a00 */
[----:B------:R3:W-:Y:S01]  /*c650*/  STS.64 [R4+0x460], R94 ;  /* 0x0004605e04007388 */ /* 0x0007e20000000a00 */
[----:B----4-:R-:W-:-:S04]  /*c660*/  LOP3.LUT R5, R20, 0xd8, RZ, 0xc0, !PT ;  /* 0x000000d814057812 */ /* 0x010fc800078ec0ff */
[----:B------:R-:W-:Y:S02]  /*c670*/  LOP3.LUT R5, R5, 0x18, R14, 0x78, !PT ;  /* 0x0000001805057812 */ /* 0x000fe400078e780e */
[----:B------:R-:W-:Y:S02]  /*c680*/  LOP3.LUT R14, R14, 0x30, RZ, 0xc0, !PT ;  /* 0x000000300e0e7812 */ /* 0x000fe400078ec0ff */
[----:B------:R-:W-:Y:S02]  /*c690*/  LOP3.LUT R5, R5, 0xf24, R20, 0xf8, !PT ;  /* 0x00000f2405057812 */ /* 0x000fe400078ef814 */
[----:B------:R-:W-:Y:S02]  /*c6a0*/  LOP3.LUT R2, R14, 0x7, R2, 0xf8, !PT ;  /* 0x000000070e027812 */ /* 0x000fe400078ef802 */
[----:B------:R-:W-:Y:S01]  /*c6b0*/  LEA R15, R5, UR5, 0x2 ;  /* 0x00000005050f7c11 */ /* 0x000fe2000f8e10ff */
[----:B------:R-:W-:Y:S08]  /*c6c0*/  BAR.SYNC.DEFER_BLOCKING 0x0 ;  /* 0x0000000000007b1d */ /* 0x000ff00000010000 */
[----:B------:R-:W1:Y:S01]  /*c6d0*/  S2UR UR5, SR_CTAID.X ;  /* 0x00000000000579c3 */ /* 0x000e620000002500 */
[----:B------:R3:W2:Y:S04]  /*c6e0*/  LDS.128 R8, [R15] ;  /* 0x000000000f087984 */ /* 0x0006a80000000c00 */
[----:B------:R3:W4:Y:S01]  /*c6f0*/  LDS.128 R4, [R15+0x800] ;  /* 0x000800000f047984 */ /* 0x0007220000000c00 */
[----:B-1----:R-:W-:-:S06]  /*c700*/  USHF.L.U32 UR5, UR5, 0x6, URZ ;  /* 0x0000000605057899 */ /* 0x002fcc00080006ff */
[----:B------:R-:W-:-:S04]  /*c710*/  IMAD R13, R16, R13, UR5 ;  /* 0x00000005100d7e24 */ /* 0x000fc8000f8e020d */
[----:B------:R-:W-:Y:S01]  /*c720*/  IMAD R0, R13, UR6, RZ ;  /* 0x000000060d007c24 */ /* 0x000fe2000f8e02ff */
[----:B---3--:R-:W-:Y:S06]  /*c730*/  @P2 BRA `(.L_x_4447) ;  /* 0x0000000000282947 */ /* 0x008fec0003800000 */
[----:B------:R-:W1:Y:S01]  /*c740*/  LDCU.64 UR4, c[0x0][0x428] ;  /* 0x00008500ff0477ac */ /* 0x000e620008000a00 */
[C---:B------:R-:W-:Y:S01]  /*c750*/  VIADD R16, R2.reuse, 0x8 ;  /* 0x0000000802107836 */ /* 0x040fe20000000000 */
[C---:B------:R-:W-:Y:S02]  /*c760*/  IADD3 R14, P0, PT, R13.reuse, R2, RZ ;  /* 0x000000020d0e7210 */ /* 0x040fe40007f1e0ff */
[-C--:B------:R-:W-:Y:S02]  /*c770*/  ISETP.GE.AND P2, PT, R2, R108.reuse, PT ;  /* 0x0000006c0200720c */ /* 0x080fe40003f46270 */
[----:B------:R-:W-:Y:S02]  /*c780*/  ISETP.GE.AND P1, PT, R16, R108, PT ;  /* 0x0000006c1000720c */ /* 0x000fe40003f26270 */
[----:B------:R-:W-:Y:S02]  /*c790*/  LEA.HI.X.SX32 R13, R13, RZ, 0x1, P0 ;  /* 0x000000ff0d0d7211 */ /* 0x000fe400000f0eff */
[----:B-1----:R-:W-:-:S04]  /*c7a0*/  LEA R16, P0, R14, UR4, 0x2 ;  /* 0x000000040e107c11 */ /* 0x002fc8000f8010ff */
[----:B------:R-:W-:-:S05]  /*c7b0*/  LEA.HI.X R17, R14, UR5, R13, 0x2, P0 ;  /* 0x000000050e117c11 */ /* 0x000fca00080f140d */
[----:B------:R1:W-:Y:S04]  /*c7c0*/  @!P2 STG.E desc[UR14][R16.64], R21 ;  /* 0x000000151000a986 */ /* 0x0003e8000c10190e */
[----:B------:R1:W-:Y:S02]  /*c7d0*/  @!P1 STG.E desc[UR14][R16.64+0x20], R12 ;  /* 0x0000200c10009986 */ /* 0x0003e4000c10190e */
.L_x_4447:
[----:B------:R-:W-:Y:S05]  /*c7e0*/  BSYNC.RECONVERGENT B0 ;  /* 0x0000000000007941 */ /* 0x000fea0003800200 */
.L_x_4446:
[----:B-1----:R-:W1:Y:S01]  /*c7f0*/  LDS.128 R16, [R15+0x1000] ;  /* 0x001000000f107984 */ /* 0x002e620000000c00 */
[----:B------:R-:W3:Y:S01]  /*c800*/  LDCU UR6, c[0x0][0x440] ;  /* 0x00008800ff0677ac */ /* 0x000ee20008000800 */
[C---:B------:R-:W-:Y:S02]  /*c810*/  LOP3.LUT R2, R20.reuse, 0x1c, RZ, 0xc0, !PT ;  /* 0x0000001c14027812 */ /* 0x040fe400078ec0ff */
[----:B------:R-:W1:Y:S01]  /*c820*/  LDS.128 R12, [R15+0x1800] ;  /* 0x001800000f0c7984 */ /* 0x000e620000000c00 */
[----:B------:R-:W5:Y:S01]  /*c830*/  LDCU.64 UR4, c[0x0][0x3f8] ;  /* 0x00007f00ff0477ac */ /* 0x000f620008000a00 */
[----:B------:R-:W-:Y:S02]  /*c840*/  LOP3.LUT R21, R20, 0xfe0, RZ, 0xc0, !PT ;  /* 0x00000fe014157812 */ /* 0x000fe400078ec0ff */
[----:B------:R-:W-:Y:S02]  /*c850*/  SHF.R.U32.HI R3, RZ, 0x3, R3 ;  /* 0x00000003ff037819 */ /* 0x000fe40000011603 */
[----:B------:R-:W-:-:S03]  /*c860*/  LOP3.LUT R21, R21, 0x1c, R20, 0xf8, !PT ;  /* 0x0000001c15157812 */ /* 0x000fc600078ef814 */
[----:B------:R-:W-:Y:S01]  /*c870*/  VIADD R20, R3, 0x10 ;  /* 0x0000001003147836 */ /* 0x000fe20000000000 */
[----:B------:R-:W-:-:S04]  /*c880*/  IADD3 R21, P1, PT, R0, R21, RZ ;  /* 0x0000001500157210 */ /* 0x000fc80007f3e0ff */
[----:B------:R-:W-:Y:S02]  /*c890*/  LEA.HI.X.SX32 R0, R0, RZ, 0x1, P1 ;  /* 0x000000ff00007211 */ /* 0x000fe400008f0eff */
[----:B---3--:R-:W-:Y:S01]  /*c8a0*/  ISETP.GE.AND P0, PT, R2, UR6, PT ;  /* 0x0000000602007c0c */ /* 0x008fe2000bf06270 */
[----:B------:R-:W-:-:S03]  /*c8b0*/  VIADD R2, R3, 0x20 ;  /* 0x0000002003027836 */ /* 0x000fc60000000000 */
[CC--:B------:R-:W-:Y:S01]  /*c8c0*/  ISETP.GE.OR P4, PT, R3.reuse, R108.reuse, P0 ;  /* 0x0000006c0300720c */ /* 0x0c0fe20000786670 */
[----:B------:R-:W-:Y:S01]  /*c8d0*/  VIADD R3, R3, 0x30 ;  /* 0x0000003003037836 */ /* 0x000fe20000000000 */
[-C--:B------:R-:W-:Y:S02]  /*c8e0*/  ISETP.GE.OR P3, PT, R20, R108.reuse, P0 ;  /* 0x0000006c1400720c */ /* 0x080fe40000766670 */
[-C--:B------:R-:W-:Y:S02]  /*c8f0*/  ISETP.GE.OR P2, PT, R2, R108.reuse, P0 ;  /* 0x0000006c0200720c */ /* 0x080fe40000746670 */
[----:B------:R-:W-:Y:S02]  /*c900*/  ISETP.GE.OR P0, PT, R3, R108, P0 ;  /* 0x0000006c0300720c */ /* 0x000fe40000706670 */
[----:B-----5:R-:W-:-:S04]  /*c910*/  LEA R20, P1, R21, UR4, 0x2 ;  /* 0x0000000415147c11 */ /* 0x020fc8000f8210ff */
[----:B------:R-:W-:-:S05]  /*c920*/  LEA.HI.X R21, R21, UR5, R0, 0x2, P1 ;  /* 0x0000000515157c11 */ /* 0x000fca00088f1400 */
[----:B--2---:R2:W-:Y:S04]  /*c930*/  @!P4 STG.E.128 desc[UR14][R20.64], R8 ;  /* 0x000000081400c986 */ /* 0x0045e8000c101d0e */
[----:B----4-:R2:W-:Y:S04]  /*c940*/  @!P3 STG.E.128 desc[UR14][R20.64+0x800], R4 ;  /* 0x000800041400b986 */ /* 0x0105e8000c101d0e */
[----:B-1----:R2:W-:Y:S01]  /*c950*/  @!P2 STG.E.128 desc[UR14][R20.64+0x1000], R16 ;  /* 0x001000101400a986 */ /* 0x0025e2000c101d0e */
[----:B------:R-:W-:Y:S05]  /*c960*/  @P0 EXIT ;  /* 0x000000000000094d */ /* 0x000fea0003800000 */
[----:B------:R-:W-:Y:S01]  /*c970*/  STG.E.128 desc[UR14][R20.64+0x1800], R12 ;  /* 0x0018000c14007986 */ /* 0x000fe2000c101d0e */
[----:B------:R-:W-:Y:S05]  /*c980*/  EXIT ;  /* 0x000000000000794d */ /* 0x000fea0003800000 */
.L_x_4448:
        /* <DEDUP_REMOVED lines=15> */
.L_x_4938:


//--------------------- .text._ZN5flash24flash_fwd_splitkv_kernelI23Flash_fwd_kernel_traitsILi32ELi64ELi128ELi4ELb0ELb0EN7cutlass10bfloat16_tE19Flash_kernel_traitsILi32ELi64ELi128ELi4ES3_EELb1ELb0ELb1ELb0ELb0ELb1ELb1ELb0EEEvNS_16Flash_fwd_paramsE --------------------------
	.section	.text._ZN5flash24flash_fwd_splitkv_kernelI23Flash_fwd_kernel_traitsILi32ELi64ELi128ELi4ELb0ELb0EN7cutlass10bfloat16_tE19Flash_kernel_traitsILi32ELi64ELi128ELi4ES3_EELb1ELb0ELb1ELb0ELb0ELb1ELb1ELb0EEEvNS_16Flash_fwd_paramsE,"ax",@progbits
	.align	128
        .global         _ZN5flash24flash_fwd_splitkv_kernelI23Flash_fwd_kernel_traitsILi32ELi64ELi128ELi4ELb0ELb0EN7cutlass10bfloat16_tE19Flash_kernel_traitsILi32ELi64ELi128ELi4ES3_EELb1ELb0ELb1ELb0ELb0ELb1ELb1ELb0EEEvNS_16Flash_fwd_paramsE
        .type           _ZN5flash24flash_fwd_splitkv_kernelI23Flash_fwd_kernel_traitsILi32ELi64ELi128ELi4ELb0ELb0EN7cutlass10bfloat16_tE19Flash_kernel_traitsILi32ELi64ELi128ELi4ES3_EELb1ELb0ELb1ELb0ELb0ELb1ELb1ELb0EEEvNS_16Flash_fwd_paramsE,@function
        .size           _ZN5flash24flash_fwd_splitkv_kernelI23Flash_fwd_kernel_traitsILi32ELi64ELi128ELi4ELb0ELb0EN7cutlass10bfloat16_tE19Flash_kernel_traitsILi32ELi64ELi128ELi4ES3_EELb1ELb0ELb1ELb0ELb0ELb1ELb1ELb0EEEvNS_16Flash_fwd_paramsE,(.L_x_4939 - _ZN5flash24flash_fwd_splitkv_kernelI23Flash_fwd_kernel_traitsILi32ELi64ELi128ELi4ELb0ELb0EN7cutlass10bfloat16_tE19Flash_kernel_traitsILi32ELi64ELi128ELi4ES3_EELb1ELb0ELb1ELb0ELb0ELb1ELb1ELb0EEEvNS_16Flash_fwd_paramsE)
        .other          _ZN5flash24flash_fwd_splitkv_kernelI23Flash_fwd_kernel_traitsILi32ELi64ELi128ELi4ELb0ELb0EN7cutlass10bfloat16_tE19Flash_kernel_traitsILi32ELi64ELi128ELi4ES3_EELb1ELb0ELb1ELb0ELb0ELb1ELb1ELb0EEEvNS_16Flash_fwd_paramsE,@"STO_CUDA_ENTRY STV_DEFAULT"
_ZN5flash24flash_fwd_splitkv_kernelI23Flash_fwd_kernel_traitsILi32ELi64ELi128ELi4ELb0ELb0EN7cutlass10bfloat16_tE19Flash_kernel_traitsILi32ELi64ELi128ELi4ES3_EELb1ELb0ELb1ELb0ELb0ELb1ELb1ELb0EEEvNS_16Flash_fwd_paramsE:
.text._ZN5flash24flash_fwd_splitkv_kernelI23Flash_fwd_kernel_traitsILi32ELi64ELi128ELi4ELb0ELb0EN7cutlass10bfloat16_tE19Flash_kernel_traitsILi32ELi64ELi128ELi4ES3_EELb1ELb0ELb1ELb0ELb0ELb1ELb1ELb0EEEvNS_16Flash_fwd_paramsE:
        /* <DEDUP_REMOVED lines=55> */
.L_x_4449:
        /* <DEDUP_REMOVED lines=17> */
[----:B------:R-:W4:Y:S08]  /*0480*/  LDC R2, c[0x0][0x438] ;  /* 0x00010e00ff027b82 */ /* 0x000f300000000800 */
[----:B------:R-:W5:Y:S01]  /*0490*/  @!P0 LDC R18, c[0x0][0x43c] ;  /* 0x00010f00ff128b82 */ /* 0x000f620000000800 */
[----:B-1----:R-:W-:-:S07]  /*04a0*/  IABS R17, R10 ;  /* 0x0000000a00117213 */ /* 0x002fce0000000000 */
[----:B------:R-:W1:Y:S01]  /*04b0*/  LDC R89, c[0x0][0x508] ;  /* 0x00014200ff597b82 */ /* 0x000e620000000800 */
[----:B------:R-:W-:Y:S01]  /*04c0*/  IABS R21, R10 ;  /* 0x0000000a00157213 */ /* 0x000fe20000000000 */
[----:B------:R-:W2:Y:S04]  /*04d0*/  I2F.RP R14, R17 ;  /* 0x00000011000e7306 */ /* 0x000ea80000209400 */
[----:B------:R-:W-:Y:S02]  /*04e0*/  IMAD.MOV R21, RZ, RZ, -R21 ;  /* 0x000000ffff157224 */ /* 0x000fe400078e0a15 */
[----:B----4-:R-:W-:-:S05]  /*04f0*/  VIADD R2, R2, 0x7f ;  /* 0x0000007f02027836 */ /* 0x010fca0000000000 */
[----:B------:R-:W-:-:S04]  /*0500*/  SHF.R.S32.HI R19, RZ, 0x1f, R2 ;  /* 0x0000001fff137819 */ /* 0x000fc80000011402 */
[----:B------:R-:W-:Y:S01]  /*0510*/  LEA.HI R19, R19, R2, RZ, 0x7 ;  /* 0x0000000213137211 */ /* 0x000fe200078f38ff */
[----:B--2---:R-:W2:Y:S03]  /*0520*/  MUFU.RCP R12, R14 ;  /* 0x0000000e000c7308 */ /* 0x004ea60000001000 */
[----:B------:R-:W-:-:S05]  /*0530*/  LEA.HI.SX32 R19, R19, R10, 0x19 ;  /* 0x0000000a13137211 */ /* 0x000fca00078fcaff */
[----:B------:R-:W-:-:S05]  /*0540*/  VIADD R19, R19, 0xffffffff ;  /* 0xffffffff13137836 */ /* 0x000fca0000000000 */
[----:B------:R-:W-:Y:S02]  /*0550*/  IABS R20, R19 ;  /* 0x0000001300147213 */ /* 0x000fe40000000000 */
[----:B------:R-:W-:Y:S01]  /*0560*/  LOP3.LUT R19, R19, R10, RZ, 0x3c, !PT ;  /* 0x0000000a13137212 */ /* 0x000fe200078e3cff */
[----:B--2---:R-:W-:-:S03]  /*0570*/  VIADD R12, R12, 0xffffffe ;  /* 0x0ffffffe0c0c7836 */ /* 0x004fc60000000000 */
[----:B------:R-:W-:Y:S01]  /*0580*/  ISETP.GE.AND P1, PT, R19, RZ, PT ;  /* 0x000000ff1300720c */ /* 0x000fe20003f26270 */
[----:B------:R-:W2:Y:S02]  /*0590*/  F2I.FTZ.U32.TRUNC.NTZ R13, R12 ;  /* 0x0000000c000d7305 */ /* 0x000ea4000021f000 */
[--C-:B--2---:R-:W-:Y:S02]  /*05a0*/  IMAD.MOV R2, RZ, RZ, -R13.reuse ;  /* 0x000000ffff027224 */ /* 0x104fe400078e0a0d */
[----:B------:R-:W-:Y:S02]  /*05b0*/  IMAD.MOV.U32 R12, RZ, RZ, RZ ;  /* 0x000000ffff0c7224 */ /* 0x000fe400078e00ff */
[----:B------:R-:W-:Y:S02]  /*05c0*/  IMAD R23, R2, R17, RZ ;  /* 0x0000001102177224 */ /* 0x000fe400078e02ff */
[----:B------:R-:W2:Y:S02]  /*05d0*/  S2R R2, SR_CTAID.Y ;  /* 0x0000000000027919 */ /* 0x000ea40000002600 */
[----:B------:R-:W-:-:S02]  /*05e0*/  IMAD.HI.U32 R23, R13, R23, R12 ;  /* 0x000000170d177227 */ /* 0x000fc400078e000c */
[----:B------:R-:W4:Y:S04]  /*05f0*/  @!P0 LDC.64 R12, c[0x0][0x488] ;  /* 0x00012200ff0c8b82 */ /* 0x000f280000000a00 */
[----:B------:R-:W-:-:S04]  /*0600*/  IMAD.HI.U32 R14, R23, R20, RZ ;  /* 0x00000014170e7227 */ /* 0x000fc800078e00ff */
[----:B------:R-:W-:-:S05]  /*0610*/  IMAD R20, R14, R21, R20 ;  /* 0x000000150e147224 */ /* 0x000fca00078e0214 */
[----:B------:R-:W-:Y:S02]  /*0620*/  ISETP.GT.U32.AND P2, PT, R17, R20, PT ;  /* 0x000000141100720c */ /* 0x000fe40003f44070 */
[----:B----4-:R-:W-:Y:S01]  /*0630*/  @!P0 ISETP.NE.U32.AND P3, PT, R12, RZ, PT ;  /* 0x000000ff0c00820c */ /* 0x010fe20003f65070 */
[----:B------:R-:W-:-:S10]  /*0640*/  VIADD R12, R11, 0x1 ;  /* 0x000000010b0c7836 */ /* 0x000fd40000000000 */
[----:B------:R-:W-:Y:S01]  /*0650*/  @!P2 IMAD.IADD R20, R20, 0x1, -R17 ;  /* 0x000000011414a824 */ /* 0x000fe200078e0a11 */
[----:B------:R-:W-:Y:S01]  /*0660*/  @!P0 ISETP.NE.AND.EX P3, PT, R13, RZ, PT, P3 ;  /* 0x000000ff0d00820c */ /* 0x000fe20003f65330 */
[----:B------:R-:W-:Y:S01]  /*0670*/  @!P2 VIADD R14, R14, 0x1 ;  /* 0x000000010e0ea836 */ /* 0x000fe20000000000 */
[----:B------:R-:W-:Y:S01]  /*0680*/  ISETP.NE.AND P2, PT, R10, RZ, PT ;  /* 0x000000ff0a00720c */ /* 0x000fe20003f45270 */
[----:B------:R-:W-:Y:S01]  /*0690*/  IMAD R12, R12, 0x40, -R7 ;  /* 0x000000400c0c7824 */ /* 0x000fe200078e0a07 */
[----:B------:R-:W-:Y:S02]  /*06a0*/  ISETP.GE.U32.AND P4, PT, R20, R17, PT ;  /* 0x000000111400720c */ /* 0x000fe40003f86070 */
[----:B-----5:R-:W-:-:S04]  /*06b0*/  @!P0 SEL R18, R18, RZ, P3 ;  /* 0x000000ff12128207 */ /* 0x020fc80001800000 */
[----:B------:R-:W-:-:S05]  /*06c0*/  @!P0 IADD3 R96, PT, PT, R18, R16, -R3 ;  /* 0x0000001012608210 */ /* 0x000fca0007ffe803 */
[----:B------:R-:W-:Y:S02]  /*06d0*/  VIADD R16, R96, 0x7f ;  /* 0x0000007f60107836 */ /* 0x000fe40000000000 */
[----:B------:R-:W-:-:S03]  /*06e0*/  @P4 VIADD R14, R14, 0x1 ;  /* 0x000000010e0e4836 */ /* 0x000fc60000000000 */
[----:B-1----:R-:W-:Y:S01]  /*06f0*/  IADD3 R12, PT, PT, R16, R89, R12 ;  /* 0x00000059100c7210 */ /* 0x002fe20007ffe00c */
[----:B------:R-:W-:Y:S01]  /*0700*/  @!P1 IMAD.MOV R14, RZ, RZ, -R14 ;  /* 0x000000ffff0e9224 */ /* 0x000fe200078e0a0e */
[----:B------:R-:W-:Y:S02]  /*0710*/  SHF.R.S32.HI R13, RZ, 0x1f, R16 ;  /* 0x0000001fff0d7819 */ /* 0x000fe40000011410 */
[----:B------:R-:W-:Y:S01]  /*0720*/  @!P2 LOP3.LUT R14, RZ, R10, RZ, 0x33, !PT ;  /* 0x0000000aff0ea212 */ /* 0x000fe200078e33ff */
[----:B------:R-:W-:Y:S01]  /*0730*/  IMAD.MOV R10, RZ, RZ, -R117 ;  /* 0x000000ffff0a7224 */ /* 0x000fe200078e0a75 */
[----:B------:R-:W-:Y:S02]  /*0740*/  SHF.R.S32.HI R17, RZ, 0x1f, R12 ;  /* 0x0000001fff117819 */ /* 0x000fe4000001140c */
[----:B------:R-:W-:Y:S01]  /*0750*/  LEA.HI R13, R13, R16, RZ, 0x7 ;  /* 0x000000100d0d7211 */ /* 0x000fe200078f38ff */
[----:B--2---:R-:W-:Y:S01]  /*0760*/  IMAD R94, R14, R2, RZ ;  /* 0x000000020e5e7224 */ /* 0x004fe200078e02ff */
[----:B------:R-:W-:Y:S01]  /*0770*/  LEA.HI R17, R17, R12, RZ, 0x7 ;  /* 0x0000000c11117211 */ /* 0x000fe200078f38ff */
[----:B------:R-:W-:Y:S01]  /*0780*/  IMAD R8, R15, R10, R8 ;  /* 0x0000000a0f087224 */ /* 0x000fe200078e0208 */
[----:B------:R-:W-:-:S02]  /*0790*/  SHF.R.S32.HI R13, RZ, 0x7, R13 ;  /* 0x00000007ff0d7819 */ /* 0x000fc4000001140d */
[----:B------:R-:W-:Y:S02]  /*07a0*/  SHF.R.S32.HI R17, RZ, 0x7, R17 ;  /* 0x00000007ff117819 */ /* 0x000fe40000011411 */
[----:B------:R-:W-:-:S04]  /*07b0*/  VIADDMNMX R14, R94, R14, R13, PT ;  /* 0x0000000e5e0e7246 */ /* 0x000fc8000380010d */
        /* <DEDUP_REMOVED lines=8> */
[----:B------:R-:W3:Y:S01]  /*0840*/  LDCU UR4, c[0x0][0x440] ;  /* 0x00008800ff0477ac */ /* 0x000ee20008000800 */
[----:B------:R-:W4:Y:S01]  /*0850*/  LDCU.64 UR6, c[0x0][0x3f8] ;  /* 0x00007f00ff0677ac */ /* 0x000f220008000a00 */
[----:B-1----:R-:W-:Y:S01]  /*0860*/  IMAD R4, R2, R4, R117 ;  /* 0x0000000402047224 */ /* 0x002fe200078e0275 */
[C---:B------:R-:W-:Y:S02]  /*0870*/  LOP3.LUT R2, R3.reuse, 0x1c, RZ, 0xc0, !PT ;  /* 0x0000001c03027812 */ /* 0x040fe400078ec0ff */
[----:B------:R-:W-:Y:S01]  /*0880*/  LOP3.LUT R3, R3, 0xffc, RZ, 0xc0, !PT ;  /* 0x00000ffc03037812 */ /* 0x000fe200078ec0ff */
[----:B------:R-:W-:Y:S01]  /*0890*/  IMAD R4, R4, R15, R8 ;  /* 0x0000000f04047224 */ /* 0x000fe200078e0208 */
[----:B---3--:R-:W-:-:S02]  /*08a0*/  ISETP.GE.AND P5, PT, R2, UR4, PT ;  /* 0x0000000402007c0c */ /* 0x008fc4000bfa6270 */
[----:B------:R-:W-:Y:S01]  /*08b0*/  ISETP.NE.AND P4, PT, R2, RZ, PT ;  /* 0x000000ff0200720c */ /* 0x000fe20003f85270 */
[----:B------:R-:W-:Y:S01]  /*08c0*/  IMAD R5, R4, R5, R0 ;  /* 0x0000000504057224 */ /* 0x000fe200078e0200 */
[CC--:B------:R-:W-:Y:S01]  /*08d0*/  ISETP.GE.OR P3, PT, R84.reuse, R7.reuse, P5 ;  /* 0x000000075400720c */ /* 0x0c0fe20002f66670 */
[C---:B------:R-:W-:Y:S02]  /*08e0*/  VIADD R4, R84.reuse, 0x10 ;  /* 0x0000001054047836 */ /* 0x040fe40000000000 */
[----:B--2---:R-:W-:Y:S01]  /*08f0*/  IMAD R6, R5, UR5, RZ ;  /* 0x0000000505067c24 */ /* 0x004fe2000f8e02ff */
[----:B------:R-:W1:Y:S01]  /*0900*/  LDCU.64 UR4, c[0x0][0x428] ;  /* 0x00008500ff0477ac */ /* 0x000e620008000a00 */
[----:B------:R-:W-:Y:S01]  /*0910*/  VIADD R2, R84, 0x20 ;  /* 0x0000002054027836 */ /* 0x000fe20000000000 */
[----:B------:R-:W-:Y:S02]  /*0920*/  ISETP.GE.OR P0, PT, R4, R7, P5 ;  /* 0x000000070400720c */ /* 0x000fe40002f06670 */
[----:B------:R-:W-:-:S02]  /*0930*/  IADD3 R3, P1, PT, R6, R3, RZ ;  /* 0x0000000306037210 */ /* 0x000fc40007f3e0ff */
[-C--:B------:R-:W-:Y:S02]  /*0940*/  ISETP.GE.OR P2, PT, R4, R7.reuse, P4 ;  /* 0x000000070400720c */ /* 0x080fe40002746670 */
[----:B------:R-:W-:Y:S02]  /*0950*/  LEA.HI.X.SX32 R0, R6, RZ, 0x1, P1 ;  /* 0x000000ff06007211 */ /* 0x000fe400008f0eff */
[C---:B----4-:R-:W-:Y:S02]  /*0960*/  LEA R8, P1, R3.reuse, UR6, 0x2 ;  /* 0x0000000603087c11 */ /* 0x050fe4000f8210ff */
[-C--:B------:R-:W-:Y:S02]  /*0970*/  ISETP.GE.OR P6, PT, R2, R7.reuse, P5 ;  /* 0x000000070200720c */ /* 0x080fe40002fc6670 */
[----:B------:R-:W-:Y:S01]  /*0980*/  LEA.HI.X R9, R3, UR7, R0, 0x2, P1 ;  /* 0x0000000703097c11 */ /* 0x000fe200088f1400 */
[----:B------:R-:W-:Y:S01]  /*0990*/  VIADD R0, R84, 0x30 ;  /* 0x0000003054007836 */ /* 0x000fe20000000000 */
[----:B------:R-:W-:-:S03]  /*09a0*/  ISETP.GE.OR P1, PT, R2, R7, P4 ;  /* 0x000000070200720c */ /* 0x000fc60002726670 */
[----:B------:R2:W-:Y:S01]  /*09b0*/  @!P3 STG.E.128 desc[UR14][R8.64], RZ ;  /* 0x000000ff0800b986 */ /* 0x0005e2000c101d0e */
[-C--:B------:R-:W-:Y:S01]  /*09c0*/  ISETP.GE.OR P3, PT, R84, R7.reuse, P4 ;  /* 0x000000075400720c */ /* 0x080fe20002766670 */
[----:B------:R-:W-:Y:S01]  /*09d0*/  @!P2 IMAD.MOV.U32 R3, RZ, RZ, -0x800000 ;  /* 0xff800000ff03a424 */ /* 0x000fe200078e00ff */
[CC--:B------:R-:W-:Y:S01]  /*09e0*/  ISETP.GE.OR P5, PT, R0.reuse, R7.reuse, P5 ;  /* 0x000000070000720c */ /* 0x0c0fe20002fa6670 */
[----:B------:R2:W-:Y:S01]  /*09f0*/  @!P0 STG.E.128 desc[UR14][R8.64+0x800], RZ ;  /* 0x000800ff08008986 */ /* 0x0005e2000c101d0e */
[C---:B------:R-:W-:Y:S02]  /*0a00*/  IADD3 R84, P0, PT, R5.reuse, R84, RZ ;  /* 0x0000005405547210 */ /* 0x040fe40007f1e0ff */
[----:B------:R-:W-:Y:S01]  /*0a10*/  ISETP.GE.OR P4, PT, R0, R7, P4 ;  /* 0x000000070000720c */ /* 0x000fe20002786670 */
[----:B------:R2:W-:Y:S01]  /*0a20*/  @!P6 STG.E.128 desc[UR14][R8.64+0x1000], RZ ;  /* 0x001000ff0800e986 */ /* 0x0005e2000c101d0e */
[----:B------:R-:W-:Y:S01]  /*0a30*/  LEA.HI.X.SX32 R5, R5, RZ, 0x1, P0 ;  /* 0x000000ff05057211 */ /* 0x000fe200000f0eff */
[----:B------:R-:W-:Y:S01]  /*0a40*/  @!P1 IMAD.MOV.U32 R2, RZ, RZ, -0x800000 ;  /* 0xff800000ff029424 */ /* 0x000fe200078e00ff */
[----:B-1----:R-:W-:-:S03]  /*0a50*/  LEA R10, P0, R84, UR4, 0x2 ;  /* 0x00000004540a7c11 */ /* 0x002fc6000f8010ff */
[----:B------:R-:W-:Y:S01]  /*0a60*/  @!P3 IMAD.MOV.U32 R4, RZ, RZ, -0x800000 ;  /* 0xff800000ff04b424 */ /* 0x000fe200078e00ff */
[----:B------:R-:W-:Y:S01]  /*0a70*/  LEA.HI.X R11, R84, UR5, R5, 0x2, P0 ;  /* 0x00000005540b7c11 */ /* 0x000fe200080f1405 */
        /* <DEDUP_REMOVED lines=8> */
.L_x_4450:
        /* <DEDUP_REMOVED lines=9> */
.L_x_4451:
        /* <DEDUP_REMOVED lines=9> */
[----:B------:R-:W3:Y:S01]  /*0c20*/  LDCU.64 UR10, c[0x0][0x3c0] ;  /* 0x00007800ff0a77ac */ /* 0x000ee20008000a00 */
        /* <DEDUP_REMOVED lines=32> */
[----:B----4-:R-:W-:Y:S02]  /*0e30*/  MOV R90, UR12 ;  /* 0x0000000c005a7c02 */ /* 0x010fe40008000f00 */
[----:B------:R-:W2:Y:S01]  /*0e40*/  I2F.RP R10, R4 ;  /* 0x00000004000a7306 */ /* 0x000ea20000209400 */
[----:B------:R-:W-:Y:S01]  /*0e50*/  IMAD R12, R15, R13, R12 ;  /* 0x0000000d0f0c7224 */ /* 0x000fe200078e020c */
[----:B---3--:R-:W-:Y:S02]  /*0e60*/  MOV R120, UR10 ;  /* 0x0000000a00787c02 */ /* 0x008fe40008000f00 */
[----:B------:R-:W-:Y:S02]  /*0e70*/  MOV R91, UR13 ;  /* 0x0000000d005b7c02 */ /* 0x000fe40008000f00 */
[----:B------:R-:W-:-:S02]  /*0e80*/  MOV R121, UR11 ;  /* 0x0000000b00797c02 */ /* 0x000fc40008000f00 */
        /* <DEDUP_REMOVED lines=24> */
[----:B------:R-:W-:Y:S01]  /*1010*/  IMAD R4, R3, R120, RZ ;  /* 0x0000007803047224 */ /* 0x000fe200078e02ff */
[----:B------:R-:W-:Y:S01]  /*1020*/  SHF.R.S32.HI R3, RZ, 0x1f, R2 ;  /* 0x0000001fff037819 */ /* 0x000fe20000011402 */
        /* <DEDUP_REMOVED lines=14> */
[----:B------:R-:W-:-:S04]  /*1110*/  IMAD.WIDE.U32 R12, R12, R120, R18 ;  /* 0x000000780c0c7225 */ /* 0x000fc800078e0012 */
        /* <DEDUP_REMOVED lines=13> */
.L_x_4452:
[----:B------:R-:W-:-:S13]  /*11f0*/  ISETP.NE.AND P0, PT, R4, -0x1, PT ;  /* 0xffffffff0400780c */ /* 0x000fda0003f05270 */
[----:B------:R-:W-:Y:S05]  /*1200*/  @P0 BRA `(.L_x_4454) ;  /* 0x0000000000340947 */ /* 0x000fea0003800000 */
[----:B------:R-:W2:Y:S01]  /*1210*/  LDC.64 R90, c[0x0][0x3b8] ;  /* 0x0000ee00ff5a7b82 */ /* 0x000ea20000000a00 */
[----:B------:R-:W3:Y:S01]  /*1220*/  LDCU.64 UR4, c[0x0][0x3a0] ;  /* 0x00007400ff0477ac */ /* 0x000ee20008000a00 */
[----:B------:R-:W-:-:S05]  /*1230*/  SHF.R.S32.HI R5, RZ, 0x1f, R3 ;  /* 0x0000001fff057819 */ /* 0x000fca0000011403 */
[-C--:B--2---:R-:W-:Y:S01]  /*1240*/  IMAD R6, R5, R90.reuse, RZ ;  /* 0x0000005a05067224 */ /* 0x084fe200078e02ff */
[----:B-----5:R-:W-:Y:S01]  /*1250*/  SHF.R.S32.HI R5, RZ, 0x1f, R2 ;  /* 0x0000001fff057819 */ /* 0x020fe20000011402 */
[----:B-1----:R-:W-:-:S04]  /*1260*/  IMAD.WIDE.U32 R12, R3, R90, RZ ;  /* 0x0000005a030c7225 */ /* 0x002fc800078e00ff */
[----:B------:R-:W-:Y:S02]  /*1270*/  IMAD R6, R3, R91, R6 ;  /* 0x0000005b03067224 */ /* 0x000fe400078e0206 */
[----:B---3--:R-:W-:-:S03]  /*1280*/  IMAD R5, R5, UR4, RZ ;  /* 0x0000000405057c24 */ /* 0x008fc6000f8e02ff */
[----:B------:R-:W-:Y:S01]  /*1290*/  IADD3 R13, PT, PT, R13, R6, RZ ;  /* 0x000000060d0d7210 */ /* 0x000fe20007ffe0ff */
[C---:B------:R-:W-:Y:S02]  /*12a0*/  IMAD R5, R2.reuse, UR5, R5 ;  /* 0x0000000502057c24 */ /* 0x040fe4000f8e0205 */
[----:B------:R-:W-:-:S05]  /*12b0*/  IMAD.WIDE.U32 R16, R2, UR4, R12 ;  /* 0x0000000402107c25 */ /* 0x000fca000f8e000c */
[----:B------:R-:W-:Y:S01]  /*12c0*/  IADD3 R17, PT, PT, R17, R5, RZ ;  /* 0x0000000511117210 */ /* 0x000fe20007ffe0ff */
[----:B------:R-:W-:Y:S05]  /*12d0*/  BRA `(.L_x_4455) ;  /* 0x0000000000187947 */ /* 0x000fea0003800000 */
.L_x_4454:
[----:B------:R-:W2:Y:S01]  /*12e0*/  LDC.64 R90, c[0x0][0x3b8] ;  /* 0x0000ee00ff5a7b82 */ /* 0x000ea20000000a00 */
[----:B-1----:R-:W-:-:S05]  /*12f0*/  IADD3 R12, PT, PT, R3, R4, RZ ;  /* 0x00000004030c7210 */ /* 0x002fca0007ffe0ff */
[C---:B--2---:R-:W-:Y:S02]  /*1300*/  IMAD R17, R12.reuse, R91, RZ ;  /* 0x0000005b0c117224 */ /* 0x044fe400078e02ff */
[----:B------:R-:W-:-:S05]  /*1310*/  IMAD.WIDE.U32 R12, R12, R90, RZ ;  /* 0x0000005a0c0c7225 */ /* 0x000fca00078e00ff */
[----:B------:R-:W-:Y:S02]  /*1320*/  IADD3 R17, PT, PT, R13, R17, RZ ;  /* 0x000000110d117210 */ /* 0x000fe40007ffe0ff */
[----:B------:R-:W-:Y:S02]  /*1330*/  MOV R16, R12 ;  /* 0x0000000c00107202 */ /* 0x000fe40000000f00 */
.L_x_4455:
        /* <DEDUP_REMOVED lines=14> */
.L_x_4456:
[----:B------:R-:W1:Y:S01]  /*1420*/  LDC.64 R120, c[0x0][0x3c0] ;  /* 0x0000f000ff787b82 */ /* 0x000e620000000a00 */
[----:B------:R-:W-:-:S05]  /*1430*/  IADD3 R3, PT, PT, R3, R4, RZ ;  /* 0x0000000403037210 */ /* 0x000fca0007ffe0ff */
[C---:B-1----:R-:W-:Y:S02]  /*1440*/  IMAD R19, R3.reuse, R121, RZ ;  /* 0x0000007903137224 */ /* 0x042fe400078e02ff */
[----:B-----5:R-:W-:-:S05]  /*1450*/  IMAD.WIDE.U32 R2, R3, R120, RZ ;  /* 0x0000007803027225 */ /* 0x020fca00078e00ff */
[----:B------:R-:W-:Y:S02]  /*1460*/  IADD3 R19, PT, PT, R3, R19, RZ ;  /* 0x0000001303137210 */ /* 0x000fe40007ffe0ff */
[----:B------:R-:W-:-:S07]  /*1470*/  MOV R18, R2 ;  /* 0x0000000200127202 */ /* 0x000fce0000000f00 */
.L_x_4457:
[----:B------:R-:W1:Y:S01]  /*1480*/  LDC R13, c[0x0][0x3e8] ;  /* 0x0000fa00ff0d7b82 */ /* 0x000e620000000800 */
[----:B------:R-:W-:Y:S01]  /*1490*/  IMAD.MOV.U32 R14, RZ, RZ, RZ ;  /* 0x000000ffff0e7224 */ /* 0x000fe200078e00ff */
[----:B------:R-:W-:Y:S02]  /*14a0*/  CS2R R118, SRZ ;  /* 0x0000000000767805 */ /* 0x000fe4000001ff00 */
[----:B-1----:R-:W-:-:S04]  /*14b0*/  IABS R2, R13 ;  /* 0x0000000d00027213 */ /* 0x002fc80000000000 */
[----:B------:R-:W1:Y:S08]  /*14c0*/  I2F.RP R6, R2 ;  /* 0x0000000200067306 */ /* 0x000e700000209400 */
[----:B-1----:R-:W1:Y:S02]  /*14d0*/  MUFU.RCP R5, R6 ;  /* 0x0000000600057308 */ /* 0x002e640000001000 */
[----:B-1----:R-:W-:-:S02]  /*14e0*/  IADD3 R5, PT, PT, R5, 0xffffffe, RZ ;  /* 0x0ffffffe05057810 */ /* 0x002fc40007ffe0ff */
[----:B------:R-:W-:-:S04]  /*14f0*/  LEA R6, R113, 0xffffff80, 0x7 ;  /* 0xffffff8071067811 */ /* 0x000fc800078e38ff */
[----:B------:R-:W1:Y:S01]  /*1500*/  F2I.FTZ.U32.TRUNC.NTZ R15, R5 ;  /* 0x00000005000f7305 */ /* 0x000e62000021f000 */
[----:B------:R-:W-:-:S04]  /*1510*/  IMAD.WIDE.U32 R16, R6, R90, R16 ;  /* 0x0000005a06107225 */ /* 0x000fc800078e0010 */
[----:B------:R-:W-:Y:S01]  /*1520*/  IMAD.WIDE.U32 R18, R6, R120, R18 ;  /* 0x0000007806127225 */ /* 0x000fe200078e0012 */
[----:B-1----:R-:W-:-:S05]  /*1530*/  IADD3 R3, PT, PT, RZ, -R15, RZ ;  /* 0x8000000fff037210 */ /* 0x002fca0007ffe0ff */
        /* <DEDUP_REMOVED lines=16> */
[-C--:B------:R-:W-:Y:S01]  /*1640*/  @!P0 IADD3 R3, PT, PT, R3, -R2.reuse, RZ ;  /* 0x8000000203038210 */ /* 0x080fe20007ffe0ff */
[----:B------:R-:W-:Y:S01]  /*1650*/  @!P0 VIADD R14, R14, 0x1 ;  /* 0x000000010e0e8836 */ /* 0x000fe20000000000 */
[----:B------:R-:W-:Y:S02]  /*1660*/  ISETP.NE.AND P0, PT, R13, RZ, PT ;  /* 0x000000ff0d00720c */ /* 0x000fe40003f05270 */
[----:B------:R-:W-:Y:S02]  /*1670*/  ISETP.GE.U32.AND P2, PT, R3, R2, PT ;  /* 0x000000020300720c */ /* 0x000fe40003f46070 */
[----:B------:R-:W-:-:S04]  /*1680*/  LOP3.LUT R2, R8, R13, RZ, 0x3c, !PT ;  /* 0x0000000d08027212 */ /* 0x000fc800078e3cff */
[----:B------:R-:W-:Y:S02]  /*1690*/  ISETP.GE.AND P1, PT, R2, RZ, PT ;  /* 0x000000ff0200720c */ /* 0x000fe40003f26270 */
[----:B------:R-:W2:Y:S05]  /*16a0*/  LDC.64 R2, c[0x0][0x3d0] ;  /* 0x0000f400ff027b82 */ /* 0x000eaa0000000a00 */
[----:B------:R-:W-:-:S06]  /*16b0*/  @P2 IADD3 R14, PT, PT, R14, 0x1, RZ ;  /* 0x000000010e0e2810 */ /* 0x000fcc0007ffe0ff */
        /* <DEDUP_REMOVED lines=13> */
.L_x_4453:
[----:B------:R-:W-:Y:S01]  /*1790*/  ISETP.NE.AND P0, PT, R9, -0x1, PT ;  /* 0xffffffff0900780c */ /* 0x000fe20003f05270 */
[----:B------:R-:W1:Y:S01]  /*17a0*/  LDCU.64 UR6, c[0x0][0x3c8] ;  /* 0x00007900ff0677ac */ /* 0x000e620008000a00 */
[C---:B------:R-:W-:Y:S01]  /*17b0*/  IMAD.SHL.U32 R115, R84.reuse, 0x8, RZ ;  /* 0x0000000854737824 */ /* 0x040fe200078e00ff */
[----:B------:R-:W2:Y:S01]  /*17c0*/  S2UR UR12, SR_CgaCtaId ;  /* 0x00000000000c79c3 */ /* 0x000ea20000008800 */
[----:B------:R-:W-:Y:S01]  /*17d0*/  LOP3.LUT R114, R84, 0x18, RZ, 0xc0, !PT ;  /* 0x0000001854727812 */ /* 0x000fe200078ec0ff */
[----:B------:R-:W3:Y:S01]  /*17e0*/  LDCU.64 UR10, c[0x0][0x388] ;  /* 0x00007100ff0a77ac */ /* 0x000ee20008000a00 */
[----:B------:R-:W-:Y:S01]  /*17f0*/  IMAD.IADD R93, R7, 0x1, -R0 ;  /* 0x00000001075d7824 */ /* 0x000fe200078e0a00 */
[----:B------:R-:W-:Y:S01]  /*1800*/  LOP3.LUT R124, R115, 0x18, RZ, 0xc0, !PT ;  /* 0x00000018737c7812 */ /* 0x000fe200078ec0ff */
[----:B------:R-:W-:Y:S01]  /*1810*/  BSSY.RECONVERGENT B0, `(.L_x_4458) ;  /* 0x000003a000007945 */ /* 0x000fe20003800200 */
[----:B------:R-:W4:Y:S04]  /*1820*/  LDCU.64 UR4, c[0x0][0x390] ;  /* 0x00007200ff0477ac */ /* 0x000f280008000a00 */
[----:B------:R-:W5:Y:S08]  /*1830*/  @P0 LDC.64 R2, c[0x0][0x3b0] ;  /* 0x0000ec00ff020b82 */ /* 0x000f700000000a00 */
[----:B------:R-:W1:Y:S01]  /*1840*/  @!P0 LDC.64 R4, c[0x0][0x398] ;  /* 0x0000e600ff048b82 */ /* 0x000e620000000a00 */
[----:B-----5:R-:W-:-:S04]  /*1850*/  @P0 IMAD.WIDE.U32 R18, R9, R2, RZ ;  /* 0x0000000209120225 */ /* 0x020fc800078e00ff */
[----:B-1----:R-:W-:-:S04]  /*1860*/  @!P0 IMAD.WIDE.U32 R16, R117, R4, RZ ;  /* 0x0000000475108225 */ /* 0x002fc800078e00ff */
[----:B------:R-:W-:Y:S02]  /*1870*/  @P0 IMAD.MOV.U32 R16, RZ, RZ, R18 ;  /* 0x000000ffff100224 */ /* 0x000fe400078e0012 */
[----:B------:R-:W-:Y:S01]  /*1880*/  @!P0 IMAD R2, R117, R5, R17 ;  /* 0x0000000575028224 */ /* 0x000fe200078e0211 */
[----:B------:R-:W-:Y:S01]  /*1890*/  LOP3.LUT R5, R115, 0xd8, RZ, 0xc0, !PT ;  /* 0x000000d873057812 */ /* 0x000fe200078ec0ff */
[----:B------:R-:W-:Y:S01]  /*18a0*/  @P0 IMAD R2, R9, R3, R19 ;  /* 0x0000000309020224 */ /* 0x000fe200078e0213 */
[C---:B------:R-:W-:Y:S02]  /*18b0*/  IADD3 R16, P0, PT, R124.reuse, R16, RZ ;  /* 0x000000107c107210 */ /* 0x040fe40007f1e0ff */
[----:B------:R-:W-:Y:S02]  /*18c0*/  LOP3.LUT R3, R115, 0x1f20, RZ, 0xc0, !PT ;  /* 0x00001f2073037812 */ /* 0x000fe400078ec0ff */
[----:B------:R-:W-:Y:S01]  /*18d0*/  LOP3.LUT R92, R5, R114, RZ, 0x3c, !PT ;  /* 0x00000072055c7212 */ /* 0x000fe200078e3cff */
[----:B------:R-:W-:Y:S01]  /*18e0*/  IMAD.X R17, RZ, RZ, R2, P0 ;  /* 0x000000ffff117224 */ /* 0x000fe200000e0602 */
[----:B------:R-:W-:-:S02]  /*18f0*/  IADD3 R2, P1, PT, R124, R12, RZ ;  /* 0x0000000c7c027210 */ /* 0x000fc40007f3e0ff */
[----:B------:R-:W-:Y:S01]  /*1900*/  IADD3 R18, P0, PT, R124, R14, RZ ;  /* 0x0000000e7c127210 */ /* 0x000fe20007f1e0ff */
[----:B------:R-:W-:Y:S01]  /*1910*/  IMAD.WIDE.U32 R12, R8, UR6, R16 ;  /* 0x00000006080c7c25 */ /* 0x000fe2000f8e0010 */
[----:B------:R-:W-:Y:S02]  /*1920*/  SHF.R.U32.HI R16, RZ, 0x2, R84 ;  /* 0x00000002ff107819 */ /* 0x000fe40000011654 */
[----:B------:R-:W-:Y:S01]  /*1930*/  LOP3.LUT R92, R3, R92, RZ, 0xfc, !PT ;  /* 0x0000005c035c7212 */ /* 0x000fe200078efcff */
[----:B------:R-:W-:Y:S01]  /*1940*/  IMAD.X R3, RZ, RZ, R10, P1 ;  /* 0x000000ffff037224 */ /* 0x000fe200008e060a */
[----:B------:R-:W-:Y:S01]  /*1950*/  IADD3.X R19, PT, PT, RZ, R6, RZ, P0, !PT ;  /* 0x00000006ff137210 */ /* 0x000fe200007fe4ff */
[----:B------:R-:W-:Y:S01]  /*1960*/  IMAD.MOV.U32 R17, RZ, RZ, RZ ;  /* 0x000000ffff117224 */ /* 0x000fe200078e00ff */
[C---:B------:R-:W-:Y:S01]  /*1970*/  ISETP.GE.AND P2, PT, R16.reuse, R93, PT ;  /* 0x0000005d1000720c */ /* 0x040fe20003f46270 */
[----:B------:R-:W-:Y:S01]  /*1980*/  IMAD.WIDE.U32 R14, R16, R90, R2 ;  /* 0x0000005a100e7225 */ /* 0x000fe200078e0002 */
[----:B------:R-:W-:-:S03]  /*1990*/  SHF.R.S32.HI R9, RZ, 0x1f, R8 ;  /* 0x0000001fff097819 */ /* 0x000fc60000011408 */
[----:B------:R-:W-:Y:S01]  /*19a0*/  IMAD.WIDE.U32 R2, R16, R120, R18 ;  /* 0x0000007810027225 */ /* 0x000fe200078e0012 */
[----:B---3--:R-:W-:-:S03]  /*19b0*/  LEA R112, P1, R14, UR10, 0x1 ;  /* 0x0000000a0e707c11 */ /* 0x008fc6000f8208ff */
[----:B------:R-:W-:Y:S01]  /*19c0*/  IMAD R5, R9, UR6, RZ ;  /* 0x0000000609057c24 */ /* 0x000fe2000f8e02ff */
[----:B------:R-:W-:Y:S01]  /*19d0*/  UMOV UR6, 0x400 ;  /* 0x0000040000067882 */ /* 0x000fe20000000000 */
[----:B------:R-:W-:Y:S01]  /*19e0*/  IMAD R95, R16, R91, R15 ;  /* 0x0000005b105f7224 */ /* 0x000fe200078e020f */
[----:B----4-:R-:W-:Y:S01]  /*19f0*/  LEA R126, P0, R2, UR4, 0x1 ;  /* 0x00000004027e7c11 */ /* 0x010fe2000f8008ff */
[----:B------:R-:W-:Y:S01]  /*1a00*/  IMAD R125, R16, R121, R3 ;  /* 0x00000079107d7224 */ /* 0x000fe200078e0203 */
[----:B--2---:R-:W-:Y:S01]  /*1a10*/  ULEA UR6, UR12, UR6, 0x18 ;  /* 0x000000060c067291 */ /* 0x004fe2000f8ec0ff */
[----:B------:R-:W-:Y:S01]  /*1a20*/  IMAD R5, R8, UR7, R5 ;  /* 0x0000000708057c24 */ /* 0x000fe2000f8e0205 */
[----:B------:R-:W-:Y:S01]  /*1a30*/  LEA.HI.X R95, R14, UR11, R95, 0x1, P1 ;  /* 0x0000000b0e5f7c11 */ /* 0x000fe200088f0c5f */
[----:B------:R-:W-:Y:S01]  /*1a40*/  IMAD.WIDE.U32 R10, R11, 0x40, R16 ;  /* 0x000000400b0a7825 */ /* 0x000fe200078e0010 */
[----:B------:R-:W-:Y:S02]  /*1a50*/  LEA.HI.X R125, R2, UR5, R125, 0x1, P0 ;  /* 0x00000005027d7c11 */ /* 0x000fe400080f0c7d */
[----:B------:R-:W-:-:S02]  /*1a60*/  LEA R92, R92, UR6, 0x1 ;  /* 0x000000065c5c7c11 */ /* 0x000fc4000f8e08ff */
        /* <DEDUP_REMOVED lines=19> */
.L_x_4460:
[----:B------:R2:W-:Y:S02]  /*1ba0*/  STS.128 [R92], RZ ;  /* 0x000000ff5c007388 */ /* 0x0005e40000000c00 */
.L_x_4459:
[----:B------:R-:W-:Y:S05]  /*1bb0*/  BSYNC.RECONVERGENT B0 ;  /* 0x0000000000007941 */ /* 0x000fea0003800200 */
.L_x_4458:
[----:B------:R-:W-:Y:S01]  /*1bc0*/  VIADD R15, R16, 0x20 ;  /* 0x00000020100f7836 */ /* 0x000fe20000000000 */
[----:B------:R-:W-:Y:S01]  /*1bd0*/  BSSY.RECONVERGENT B0, `(.L_x_4461) ;  /* 0x000001a000007945 */ /* 0x000fe20003800200 */
[----:B------:R-:W-:-:S03]  /*1be0*/  IMAD.SHL.U32 R2, R113, 0x80, RZ ;  /* 0x0000008071027824 */ /* 0x000fc600078e00ff */
[----:B------:R-:W-:Y:S02]  /*1bf0*/  ISETP.GE.AND P0, PT, R15, R93, PT ;  /* 0x0000005d0f00720c */ /* 0x000fe40003f06270 */
[----:B------:R-:W-:-:S04]  /*1c00*/  IADD3 R6, PT, PT, R96, 0x80, -R2 ;  /* 0x0000008060067810 */ /* 0x000fc80007ffe802 */
        /* <DEDUP_REMOVED lines=22> */
.L_x_4462:
[----:B------:R-:W-:Y:S05]  /*1d70*/  BSYNC.RECONVERGENT B0 ;  /* 0x0000000000007941 */ /* 0x000fea0003800200 */
.L_x_4461:
        /* <DEDUP_REMOVED lines=14> */
.L_x_4465:
[----:B------:R1:W-:Y:S02]  /*1e60*/  STS.128 [R92+0x1000], RZ ;  /* 0x001000ff5c007388 */ /* 0x0003e40000000c00 */
.L_x_4464:
[----:B------:R-:W-:Y:S05]  /*1e70*/  BSYNC.RECONVERGENT B0 ;  /* 0x0000000000007941 */ /* 0x000fea0003800200 */
.L_x_4463:
[----:B----4-:R-:W4:Y:S01]  /*1e80*/  LDC.64 R4, c[0x0][0x538] ;  /* 0x00014e00ff047b82 */ /* 0x010f220000000a00 */
[----:B------:R-:W-:Y:S01]  /*1e90*/  ISETP.GE.AND P3, PT, R15, R6, PT ;  /* 0x000000060f00720c */ /* 0x000fe20003f66270 */
[C---:B------:R-:W-:Y:S01]  /*1ea0*/  VIADD R13, R16.reuse, 0x40 ;  /* 0x00000040100d7836 */ /* 0x040fe20000000000 */
[----:B-1----:R-:W-:Y:S01]  /*1eb0*/  LEA R18, P0, R3, R112, 0x1 ;  /* 0x0000007003127211 */ /* 0x002fe200078008ff */
[----:B------:R-:W-:Y:S01]  /*1ec0*/  VIADD R11, R16, 0x60 ;  /* 0x00000060100b7836 */ /* 0x000fe20000000000 */
[----:B------:R-:W-:Y:S02]  /*1ed0*/  BSSY.RECONVERGENT B0, `(.L_x_4466) ;  /* 0x000000d000007945 */ /* 0x000fe40003800200 */
[-C--:B------:R-:W-:Y:S02]  /*1ee0*/  ISETP.GE.AND P2, PT, R13, R6.reuse, PT ;  /* 0x000000060d00720c */ /* 0x080fe40003f46270 */
[----:B------:R-:W-:Y:S02]  /*1ef0*/  ISETP.GE.AND P1, PT, R11, R6, PT ;  /* 0x000000060b00720c */ /* 0x000fe40003f26270 */
[----:B------:R-:W-:-:S03]  /*1f00*/  LEA.HI.X R19, R3, R95, R10, 0x1, P0 ;  /* 0x0000005f03137211 */ /* 0x000fc600000f0c0a */
[----:B------:R-:W-:Y:S08]  /*1f10*/  @P3 BRA `(.L_x_4467) ;  /* 0x0000000000203947 */ /* 0x000ff00003800000 */
        /* <DEDUP_REMOVED lines=8> */
.L_x_4467:
[----:B------:R-:W-:Y:S05]  /*1fa0*/  BSYNC.RECONVERGENT B0 ;  /* 0x0000000000007941 */ /* 0x000fea0003800200 */
.L_x_4466:
        /* <DEDUP_REMOVED lines=12> */
.L_x_4469:
[----:B------:R-:W-:Y:S05]  /*2070*/  BSYNC.RECONVERGENT B0 ;  /* 0x0000000000007941 */ /* 0x000fea0003800200 */
.L_x_4468:
        /* <DEDUP_REMOVED lines=12> */
.L_x_4471:
[----:B------:R-:W-:Y:S05]  /*2140*/  BSYNC.RECONVERGENT B0 ;  /* 0x0000000000007941 */ /* 0x000fea0003800200 */
.L_x_4470:
[----:B------:R-:W1:Y:S01]  /*2150*/  LDCU.64 UR4, c[0x0][0x540] ;  /* 0x0000a800ff0477ac */ /* 0x000e620008000a00 */
[----:B------:R-:W0:Y:S01]  /*2160*/  LDGDEPBAR ;  /* 0x00000000000079af */ /* 0x000e220000000000 */
[C---:B-1----:R-:W-:Y:S01]  /*2170*/  IMAD.WIDE.U32 R18, R117.reuse, UR4, R8 ;  /* 0x0000000475127c25 */ /* 0x042fe2000f8e0008 */
[----:B------:R-:W1:Y:S03]  /*2180*/  LDCU UR4, c[0x0][0x458] ;  /* 0x00008b00ff0477ac */ /* 0x000e660008000800 */
[----:B------:R-:W-:Y:S01]  /*2190*/  IMAD R8, R117, UR5, R19 ;  /* 0x0000000575087c24 */ /* 0x000fe2000f8e0213 */
[----:B----4-:R-:W-:Y:S02]  /*21a0*/  LEA R20, P0, R18, R4, 0x2 ;  /* 0x0000000412147211 */ /* 0x010fe400078010ff */
[----:B------:R-:W-:Y:S01]  /*21b0*/  LOP3.LUT R16, R16, 0x7, RZ, 0xc0, !PT ;  /* 0x0000000710107812 */ /* 0x000fe200078ec0ff */
[----:B------:R-:W-:-:S04]  /*21c0*/  DEPBAR.LE SB0, 0x0 ;  /* 0x000080000000791a */ /* 0x000fc80000000000 */
[----:B------:R-:W-:-:S05]  /*21d0*/  LEA.HI.X R21, R18, R5, R8, 0x2, P0 ;  /* 0x0000000512157211 */ /* 0x000fca00000f1408 */
[----:B------:R-:W4:Y:S01]  /*21e0*/  LDG.E R3, desc[UR14][R20.64] ;  /* 0x0000000e14037981 */ /* 0x000f22000c1e1900 */
[----:B------:R-:W-:Y:S01]  /*21f0*/  SHF.R.U32.HI R4, RZ, 0x1, R84 ;  /* 0x00000001ff047819 */ /* 0x000fe20000011654 */
[----:B-1----:R-:W4:Y:S01]  /*2200*/  MUFU.RCP R88, UR4 ;  /* 0x0000000400587d08 */ /* 0x002f220008001000 */
[----:B------:R-:W-:Y:S02]  /*2210*/  BSSY.RECONVERGENT B0, `(.L_x_4472) ;  /* 0x0000016000007945 */ /* 0x000fe40003800200 */
[----:B------:R-:W-:-:S04]  /*2220*/  LOP3.LUT R5, R4, 0x1f0, RZ, 0xc0, !PT ;  /* 0x000001f004057812 */ /* 0x000fc800078ec0ff */
[----:B------:R-:W-:Y:S01]  /*2230*/  IADD3 R0, PT, PT, R5, 0x1, R0 ;  /* 0x0000000105007810 */ /* 0x000fe20007ffe000 */
[----:B------:R-:W-:-:S03]  /*2240*/  IMAD.SHL.U32 R5, R120, 0x20, RZ ;  /* 0x0000002078057824 */ /* 0x000fc600078e00ff */
[----:B------:R-:W-:-:S04]  /*2250*/  IADD3 R0, PT, PT, -R7, R0, R16 ;  /* 0x0000000007007210 */ /* 0x000fc80007ffe110 */
[----:B------:R-:W-:Y:S02]  /*2260*/  IADD3 R89, PT, PT, R0, R89, R96 ;  /* 0x0000005900597210 */ /* 0x000fe40007ffe060 */
[----:B------:R-:W-:Y:S01]  /*2270*/  SHF.L.U64.HI R0, R120, 0x5, R121 ;  /* 0x0000000578007819 */ /* 0x000fe20000010279 */
[----:B------:R-:W-:Y:S01]  /*2280*/  BAR.SYNC.DEFER_BLOCKING 0x0 ;  /* 0x0000000000007b1d */ /* 0x000fe20000010000 */
[----:B----4-:R-:W-:-:S05]  /*2290*/  FMUL.FTZ R88, R3, R88 ;  /* 0x0000005803587220 */ /* 0x010fca0000410000 */
        /* <DEDUP_REMOVED lines=10> */
.L_x_4474:
[----:B------:R4:W-:Y:S01]  /*2340*/  STS.128 [R92+0x3000], RZ ;  /* 0x003000ff5c007388 */ /* 0x0009e20000000c00 */
[----:B------:R-:W-:Y:S05]  /*2350*/  BRA `(.L_x_4475) ;  /* 0x0000000000047947 */ /* 0x000fea0003800000 */
.L_x_4473:
[----:B------:R1:W-:Y:S02]  /*2360*/  STS.128 [R92+0x3000], RZ ;  /* 0x003000ff5c007388 */ /* 0x0003e40000000c00 */
.L_x_4475:
[----:B------:R-:W-:Y:S05]  /*2370*/  BSYNC.RECONVERGENT B0 ;  /* 0x0000000000007941 */ /* 0x000fea0003800200 */
.L_x_4472:
        /* <DEDUP_REMOVED lines=9> */
[----:B------:R-:W-:-:S02]  /*2410*/  LOP3.LUT R3, R8, 0x18, R3, 0xf8, !PT ;  /* 0x0000001808037812 */ /* 0x000fc400078ef803 */
[----:B------:R-:W-:Y:S01]  /*2420*/  LOP3.LUT R7, R9, 0x100, RZ, 0xc0, !PT ;  /* 0x0000010009077812 */ /* 0x000fe200078ec0ff */
[----:B------:R1:W-:Y:S01]  /*2430*/  @P3 STS.128 [R92+0x3800], RZ ;  /* 0x003800ff5c003388 */ /* 0x0003e20000000c00 */
[----:B------:R-:W-:Y:S02]  /*2440*/  LOP3.LUT R86, R86, 0x3e00, R9, 0xf8, !PT ;  /* 0x00003e0056567812 */ /* 0x000fe400078ef809 */
[----:B------:R-:W-:Y:S02]  /*2450*/  LEA R6, P0, R5, R126, 0x1 ;  /* 0x0000007e05067211 */ /* 0x000fe400078008ff */
[----:B------:R-:W-:Y:S02]  /*2460*/  LOP3.LUT R9, R3, 0x8, R84, 0x78, !PT ;  /* 0x0000000803097812 */ /* 0x000fe400078e7854 */
[----:B------:R-:W-:Y:S02]  /*2470*/  LOP3.LUT R8, R7, 0x20, R116, 0xf8, !PT ;  /* 0x0000002007087812 */ /* 0x000fe400078ef874 */
        /* <DEDUP_REMOVED lines=13> */
.L_x_4477:
[----:B------:R-:W-:Y:S05]  /*2550*/  BSYNC.RECONVERGENT B0 ;  /* 0x0000000000007941 */ /* 0x000fea0003800200 */
.L_x_4476:
        /* <DEDUP_REMOVED lines=15> */
.L_x_4479:
[----:B------:R-:W-:Y:S05]  /*2650*/  BSYNC.RECONVERGENT B0 ;  /* 0x0000000000007941 */ /* 0x000fea0003800200 */
.L_x_4478:
        /* <DEDUP_REMOVED lines=13> */
.L_x_4481:
[----:B------:R-:W-:Y:S05]  /*2730*/  BSYNC.RECONVERGENT B0 ;  /* 0x0000000000007941 */ /* 0x000fea0003800200 */
.L_x_4480:
[----:B------:R-:W-:Y:S01]  /*2740*/  LDSM.16.M88.4 R12, [R86] ;  /* 0x00000000560c783b */ /* 0x000fe20000000200 */
[----:B------:R-:W-:Y:S01]  /*2750*/  UIADD3 UR4, UPT, UPT, UR6, 0x1000, URZ ;  /* 0x0000100006047890 */ /* 0x000fe2000fffe0ff */
[----:B-1----:R-:W-:Y:S01]  /*2760*/  IMAD.MOV.U32 R4, RZ, RZ, 0x20 ;  /* 0x00000020ff047424 */ /* 0x002fe200078e00ff */
[C---:B------:R-:W-:Y:S01]  /*2770*/  LOP3.LUT P0, R87, R84.reuse, 0x4, RZ, 0xc0, !PT ;  /* 0x0000000454577812 */ /* 0x040fe2000780c0ff */
[----:B------:R-:W1:Y:S01]  /*2780*/  LDSM.16.M88.4 R76, [R52+0x1000] ;  /* 0x00100000344c783b */ /* 0x000e620000000200 */
[----:B------:R-:W5:Y:S01]  /*2790*/  LDCU UR10, c[0x0][0x50c] ;  /* 0x0000a180ff0a77ac */ /* 0x000f620008000800 */
[----:B------:R-:W-:Y:S01]  /*27a0*/  IMAD.SHL.U32 R127, R84, 0x2, RZ ;  /* 0x00000002547f7824 */ /* 0x000fe200078e00ff */
[----:B------:R-:W-:Y:S01]  /*27b0*/  SEL R4, R4, 0xffffffe0, !P0 ;  /* 0xffffffe004047807 */ /* 0x000fe20004000000 */
[----:B------:R-:W2:Y:S01]  /*27c0*/  LDSM.16.M88.4 R72, [R52+0x1400] ;  /* 0x001400003448783b */ /* 0x000ea20000000200 */
[----:B------:R-:W-:Y:S02]  /*27d0*/  LEA R85, R0, UR4, 0x1 ;  /* 0x0000000400557c11 */ /* 0x000fe4000f8e08ff */
[----:B------:R-:W-:Y:S01]  /*27e0*/  LOP3.LUT R127, R127, 0x6, RZ, 0xc0, !PT ;  /* 0x000000067f7f7812 */ /* 0x000fe200078ec0ff */
[----:B------:R-:W-:Y:S01]  /*27f0*/  IMAD.IADD R64, R86, 0x1, R4 ;  /* 0x0000000156407824 */ /* 0x000fe200078e0204 */
[----:B------:R-:W-:Y:S01]  /*2800*/  LDSM.16.M88.4 R44, [R52+0x1c00] ;  /* 0x001c0000342c783b */ /* 0x000fe20000000200 */
[----:B------:R-:W-:Y:S01]  /*2810*/  IMAD.IADD R0, R4, 0x1, R85 ;  /* 0x0000000104007824 */ /* 0x000fe200078e0255 */
[----:B------:R-:W-:-:S02]  /*2820*/  VIMNMX R122, PT, PT, R89, R96, PT ;  /* 0x00000060597a7248 */ /* 0x000fc40003fe0100 */
[----:B------:R-:W-:Y:S04]  /*2830*/  LDSM.16.M88.4 R4, [R52+0x1800] ;  /* 0x001800003404783b */ /* 0x000fe80000000200 */
[----:B------:R-:W-:Y:S04]  /*2840*/  LDSM.16.M88.4 R64, [R64] ;  /* 0x000000004040783b */ /* 0x000fe80000000200 */
[----:B------:R-:W3:Y:S04]  /*2850*/  LDSM.16.M88.4 R8, [R0] ;  /* 0x000000000008783b */ /* 0x000ee80000000200 */
[----:B------:R-:W-:Y:S04]  /*2860*/  LDSM.16.M88.4 R80, [R0+0x800] ;  /* 0x000800000050783b */ /* 0x000fe80000000200 */
[----:B------:R-:W4:Y:S04]  /*2870*/  LDSM.16.M88.4 R24, [R0+0x400] ;  /* 0x000400000018783b */ /* 0x000f280000000200 */
[----:B------:R-:W4:Y:S04]  /*2880*/  LDSM.16.M88.4 R36, [R52+0x2000] ;  /* 0x002000003424783b */ /* 0x000f280000000200 */
[----:B------:R-:W4:Y:S01]  /*2890*/  LDSM.16.M88.4 R28, [R52+0x2400] ;  /* 0x00240000341c783b */ /* 0x000f220000000200 */
[C---:B-1----:R-:W-:Y:S03]  /*28a0*/  HMMA.16816.F32.BF16 R20, R12.reuse, R76, RZ ;  /* 0x0000004c0c14723c */ /* 0x042fe600000418ff */
[----:B------:R-:W-:Y:S04]  /*28b0*/  LDSM.16.M88.4 R68, [R52+0x2c00] ;  /* 0x002c00003444783b */ /* 0x000fe80000000200 */
[----:B------:R-:W-:Y:S01]  /*28c0*/  LDSM.16.M88.4 R60, [R0+0xc00] ;  /* 0x000c0000003c783b */ /* 0x000fe20000000200 */
[C---:B------:R-:W-:Y:S03]  /*28d0*/  HMMA.16816.F32.BF16 R76, R12.reuse, R78, RZ ;  /* 0x0000004e0c4c723c */ /* 0x040fe600000418ff */
[----:B------:R-:W-:Y:S04]  /*28e0*/  LDSM.16.M88.4 R56, [R0+0x1000] ;  /* 0x001000000038783b */ /* 0x000fe80000000200 */
[----:B------:R-:W0:Y:S01]  /*28f0*/  LDGDEPBAR ;  /* 0x00000000000079af */ /* 0x000e220000000000 */
[----:B--2---:R-:W-:Y:S08]  /*2900*/  HMMA.16816.F32.BF16 R16, R12, R72, RZ ;  /* 0x000000480c10723c */ /* 0x004ff000000418ff */
[C---:B---3--:R-:W-:Y:S08]  /*2910*/  HMMA.16816.F32.BF16 R20, R64.reuse, R8, R20 ;  /* 0x000000084014723c */ /* 0x048ff00000041814 */
[----:B------:R-:W-:Y:S08]  /*2920*/  HMMA.16816.F32.BF16 R76, R64, R10, R76 ;  /* 0x0000000a404c723c */ /* 0x000ff0000004184c */
[----:B------:R-:W-:Y:S03]  /*2930*/  HMMA.16816.F32.BF16 R8, R12, R4, RZ ;  /* 0x000000040c08723c */ /* 0x000fe600000418ff */
[----:B-----5:R-:W-:Y:S01]  /*2940*/  FMUL.FTZ R97, R20, UR10 ;  /* 0x0000000a14617c20 */ /* 0x020fe20008410000 */
[----:B------:R-:W-:Y:S01]  /*2950*/  FMUL.FTZ R99, R21, UR10 ;  /* 0x0000000a15637c20 */ /* 0x000fe20008410000 */
[----:B------:R-:W-:-:S03]  /*2960*/  FMUL.FTZ R101, R23, UR10 ;  /* 0x0000000a17657c20 */ /* 0x000fc60008410000 */
[----:B----4-:R-:W-:Y:S01]  /*2970*/  HMMA.16816.F32.BF16 R16, R64, R24, R16 ;  /* 0x000000184010723c */ /* 0x010fe20000041810 */
[----:B------:R-:W-:Y:S02]  /*2980*/  MUFU.TANH R97, R97 ;  /* 0x0000006100617308 */ /* 0x000fe40000002400 */
[----:B------:R-:W-:Y:S01]  /*2990*/  FMUL.FTZ R77, R77, UR10 ;  /* 0x0000000a4d4d7c20 */ /* 0x000fe20008410000 */
[----:B------:R-:W-:Y:S01]  /*29a0*/  FMUL.FTZ R79, R79, UR10 ;  /* 0x0000000a4f4f7c20 */ /* 0x000fe20008410000 */
[----:B------:R-:W-:Y:S01]  /*29b0*/  FMUL.FTZ R76, R76, UR10 ;  /* 0x0000000a4c4c7c20 */ /* 0x000fe20008410000 */
[----:B------:R-:W-:Y:S02]  /*29c0*/  FMUL.FTZ R78, R78, UR10 ;  /* 0x0000000a4e4e7c20 */ /* 0x000fe40008410000 */
[----:B------:R-:W-:Y:S01]  /*29d0*/  HMMA.16816.F32.BF16 R72, R12, R74, RZ ;  /* 0x0000004a0c48723c */ /* 0x000fe200000418ff */
[----:B------:R-:W-:Y:S07]  /*29e0*/  MUFU.TANH R99, R99 ;  /* 0x0000006300637308 */ /* 0x000fee0000002400 */
[----:B------:R-:W-:Y:S01]  /*29f0*/  HMMA.16816.F32.BF16 R8, R64, R80, R8 ;  /* 0x000000504008723c */ /* 0x000fe20000041808 */
[----:B------:R-:W-:Y:S01]  /*2a00*/  FMUL.FTZ R81, R22, UR10 ;  /* 0x0000000a16517c20 */ /* 0x000fe20008410000 */
[----:B------:R-:W-:Y:S01]  /*2a10*/  MUFU.TANH R101, R101 ;  /* 0x0000006500657308 */ /* 0x000fe20000002400 */
[----:B------:R-:W1:Y:S01]  /*2a20*/  LDSM.16.M88.4 R20, [R52+0x2800] ;  /* 0x002800003414783b */ /* 0x000e620000000200 */
[----:B------:R-:W-:Y:S01]  /*2a30*/  FMUL.FTZ R16, R16, UR10 ;  /* 0x0000000a10107c20 */ /* 0x000fe20008410000 */
[----:B------:R-:W-:Y:S01]  /*2a40*/  FMUL.FTZ R17, R17, UR10 ;  /* 0x0000000a11117c20 */ /* 0x000fe20008410000 */
[----:B------:R-:W-:Y:S01]  /*2a50*/  FMUL.FTZ R18, R18, UR10 ;  /* 0x0000000a12127c20 */ /* 0x000fe20008410000 */
[----:B------:R-:W-:Y:S01]  /*2a60*/  FMUL.FTZ R109, R19, UR10 ;  /* 0x0000000a136d7c20 */ /* 0x000fe20008410000 */
[C---:B------:R-:W-:Y:S01]  /*2a70*/  HMMA.16816.F32.BF16 R48, R12.reuse, R44, RZ ;  /* 0x0000002c0c30723c */ /* 0x040fe200000418ff */
[----:B------:R-:W-:Y:S01]  /*2a80*/  LDSM.16.M88.4 R52, [R0+0x1400] ;  /* 0x001400000034783b */ /* 0x000fe20000000200 */
[----:B------:R-:W-:Y:S06]  /*2a90*/  MUFU.TANH R103, R16 ;  /* 0x0000001000677308 */ /* 0x000fec0000002400 */
[----:B------:R-:W-:Y:S02]  /*2aa0*/  HMMA.16816.F32.BF16 R44, R12, R46, RZ ;  /* 0x0000002e0c2c723c */ /* 0x000fe400000418ff */
[----:B------:R-:W-:Y:S01]  /*2ab0*/  MUFU.TANH R105, R17 ;  /* 0x0000001100697308 */ /* 0x000fe20000002400 */
[----:B------:R-:W-:Y:S01]  /*2ac0*/  FMUL.FTZ R10, R10, UR10 ;  /* 0x0000000a0a0a7c20 */ /* 0x000fe20008410000 */
[----:B------:R-:W-:Y:S01]  /*2ad0*/  FMUL.FTZ R8, R8, UR10 ;  /* 0x0000000a08087c20 */ /* 0x000fe20008410000 */
[----:B------:R-:W-:Y:S01]  /*2ae0*/  FMUL.FTZ R9, R9, UR10 ;  /* 0x0000000a09097c20 */ /* 0x000fe20008410000 */
[----:B------:R-:W-:-:S02]  /*2af0*/  FMUL.FTZ R11, R11, UR10 ;  /* 0x0000000a0b0b7c20 */ /* 0x000fc40008410000 */
[----:B------:R-:W-:Y:S02]  /*2b00*/  HMMA.16816.F32.BF16 R72, R64, R26, R72 ;  /* 0x0000001a4048723c */ /* 0x000fe40000041848 */
[----:B------:R2:W-:Y:S06]  /*2b10*/  MUFU.TANH R107, R18 ;  /* 0x00000012006b7308 */ /* 0x0005ec0000002400 */
[C---:B------:R-:W-:Y:S02]  /*2b20*/  HMMA.16816.F32.BF16 R40, R12.reuse, R36, RZ ;  /* 0x000000240c28723c */ /* 0x040fe400000418ff */
[----:B------:R-:W-:Y:S06]  /*2b30*/  MUFU.TANH R129, R10 ;  /* 0x0000000a00817308 */ /* 0x000fec0000002400 */
[----:B------:R-:W-:Y:S02]  /*2b40*/  HMMA.16816.F32.BF16 R32, R12, R28, RZ ;  /* 0x0000001c0c20723c */ /* 0x000fe400000418ff */
[----:B------:R-:W-:Y:S01]  /*2b50*/  MUFU.TANH R81, R81 ;  /* 0x0000005100517308 */ /* 0x000fe20000002400 */
[----:B------:R-:W-:Y:S01]  /*2b60*/  FMUL.FTZ R72, R72, UR10 ;  /* 0x0000000a48487c20 */ /* 0x000fe20008410000 */
[----:B------:R-:W-:Y:S01]  /*2b70*/  FMUL.FTZ R75, R75, UR10 ;  /* 0x0000000a4b4b7c20 */ /* 0x000fe20008410000 */
[----:B------:R-:W-:Y:S01]  /*2b80*/  FMUL.FTZ R73, R73, UR10 ;  /* 0x0000000a49497c20 */ /* 0x000fe20008410000 */
[----:B------:R-:W-:-:S02]  /*2b90*/  FMUL.FTZ R74, R74, UR10 ;  /* 0x0000000a4a4a7c20 */ /* 0x000fc40008410000 */
[C---:B-1----:R-:W-:Y:S02]  /*2ba0*/  HMMA.16816.F32.BF16 R24, R12.reuse, R20, RZ ;  /* 0x000000140c18723c */ /* 0x042fe400000418ff */
[----:B------:R-:W-:Y:S06]  /*2bb0*/  MUFU.TANH R77, R77 ;  /* 0x0000004d004d7308 */ /* 0x000fec0000002400 */
[C---:B------:R-:W-:Y:S02]  /*2bc0*/  HMMA.16816.F32.BF16 R4, R12.reuse, R6, RZ ;  /* 0x000000060c04723c */ /* 0x040fe400000418ff */
[----:B------:R-:W-:Y:S06]  /*2bd0*/  MUFU.TANH R79, R79 ;  /* 0x0000004f004f7308 */ /* 0x000fec0000002400 */
[C---:B------:R-:W-:Y:S02]  /*2be0*/  HMMA.16816.F32.BF16 R36, R12.reuse, R38, RZ ;  /* 0x000000260c24723c */ /* 0x040fe400000418ff */
[----:B------:R-:W-:Y:S06]  /*2bf0*/  MUFU.TANH R109, R109 ;  /* 0x0000006d006d7308 */ /* 0x000fec0000002400 */
[C---:B------:R-:W-:Y:S02]  /*2c00*/  HMMA.16816.F32.BF16 R28, R12.reuse, R30, RZ ;  /* 0x0000001e0c1c723c */ /* 0x040fe400000418ff */
[----:B------:R-:W-:Y:S06]  /*2c10*/  MUFU.TANH R111, R72 ;  /* 0x00000048006f7308 */ /* 0x000fec0000002400 */
[C---:B------:R-:W-:Y:S02]  /*2c20*/  HMMA.16816.F32.BF16 R20, R12.reuse, R22, RZ ;  /* 0x000000160c14723c */ /* 0x040fe400000418ff */
[----:B------:R-:W-:Y:S06]  /*2c30*/  MUFU.TANH R75, R75 ;  /* 0x0000004b004b7308 */ /* 0x000fec0000002400 */
[C---:B--2---:R-:W-:Y:S02]  /*2c40*/  HMMA.16816.F32.BF16 R16, R12.reuse, R68, RZ ;  /* 0x000000440c10723c */ /* 0x044fe400000418ff */
[----:B------:R-:W-:Y:S06]  /*2c50*/  MUFU.TANH R73, R73 ;  /* 0x0000004900497308 */ /* 0x000fec0000002400 */
[----:B------:R-:W-:Y:S01]  /*2c60*/  HMMA.16816.F32.BF16 R12, R12, R70, RZ ;  /* 0x000000460c0c723c */ /* 0x000fe200000418ff */
[----:B------:R-:W1:Y:S01]  /*2c70*/  LDSM.16.M88.4 R68, [R0+0x1800] ;  /* 0x001800000044783b */ /* 0x000e620000000200 */
[----:B------:R-:W-:Y:S06]  /*2c80*/  MUFU.TANH R9, R9 ;  /* 0x0000000900097308 */ /* 0x000fec0000002400 */
[C---:B------:R-:W-:Y:S02]  /*2c90*/  HMMA.16816.F32.BF16 R48, R64.reuse, R60, R48 ;  /* 0x0000003c4030723c */ /* 0x040fe40000041830 */
[----:B------:R-:W-:Y:S06]  /*2ca0*/  MUFU.TANH R123, R74 ;  /* 0x0000004a007b7308 */ /* 0x000fec0000002400 */
[----:B------:R-:W-:Y:S01]  /*2cb0*/  HMMA.16816.F32.BF16 R44, R64, R62, R44 ;  /* 0x0000003e402c723c */ /* 0x000fe2000004182c */
[----:B------:R2:W3:Y:S01]  /*2cc0*/  LDSM.16.M88.4 R60, [R0+0x1c00] ;  /* 0x001c0000003c783b */ /* 0x0004e20000000200 */
[----:B------:R-:W-:Y:S01]  /*2cd0*/  MUFU.TANH R11, R11 ;  /* 0x0000000b000b7308 */ /* 0x000fe20000002400 */
[----:B------:R-:W-:-:S05]  /*2ce0*/  DEPBAR.LE SB0, 0x0 ;  /* 0x000080000000791a */ /* 0x000fca0000000000 */
[----:B------:R-:W-:Y:S02]  /*2cf0*/  HMMA.16816.F32.BF16 R4, R64, R82, R4 ;  /* 0x000000524004723c */ /* 0x000fe40000041804 */
[----:B------:R4:W-:Y:S01]  /*2d00*/  MUFU.TANH R83, R8 ;  /* 0x0000000800537308 */ /* 0x0009e20000002400 */
[----:B------:R-:W-:Y:S01]  /*2d10*/  FMUL.FTZ R48, R48, UR10 ;  /* 0x0000000a30307c20 */ /* 0x000fe20008410000 */
[----:B------:R-:W-:Y:S01]  /*2d20*/  FMUL.FTZ R50, R50, UR10 ;  /* 0x0000000a32327c20 */ /* 0x000fe20008410000 */
[----:B------:R-:W-:-:S03]  /*2d30*/  FMUL.FTZ R49, R49, UR10 ;  /* 0x0000000a31317c20 */ /* 0x000fc60008410000 */
[----:B------:R-:W-:Y:S01]  /*2d40*/  HMMA.16816.F32.BF16 R36, R64, R58, R36 ;  /* 0x0000003a4024723c */ /* 0x000fe20000041824 */
[----:B------:R-:W-:Y:S02]  /*2d50*/  FMUL.FTZ R59, R51, UR10 ;  /* 0x0000000a333b7c20 */ /* 0x000fe40008410000 */
[----:B------:R5:W-:Y:S01]  /*2d60*/  MUFU.TANH R51, R50 ;  /* 0x0000003200337308 */ /* 0x000be20000002400 */
[----:B------:R-:W-:-:S04]  /*2d70*/  FMUL.FTZ R58, R44, UR10 ;  /* 0x0000000a2c3a7c20 */ /* 0x000fc80008410000 */
[C---:B------:R-:W-:Y:S01]  /*2d80*/  HMMA.16816.F32.BF16 R40, R64.reuse, R56, R40 ;  /* 0x000000384028723c */ /* 0x040fe20000041828 */
[----:B--2---:R-:W-:Y:S02]  /*2d90*/  VIADDMNMX R0, R89, 0x8, R96, PT ;  /* 0x0000000859007846 */ /* 0x004fe40003800160 */
[----:B------:R-:W-:Y:S01]  /*2da0*/  FMUL.FTZ R4, R4, UR10 ;  /* 0x0000000a04047c20 */ /* 0x000fe20008410000 */
[----:B------:R-:W-:Y:S01]  /*2db0*/  FMUL.FTZ R6, R6, UR10 ;  /* 0x0000000a06067c20 */ /* 0x000fe20008410000 */
[----:B----4-:R-:W-:Y:S01]  /*2dc0*/  FMUL.FTZ R8, R47, UR10 ;  /* 0x0000000a2f087c20 */ /* 0x010fe20008410000 */
[----:B------:R-:W-:Y:S01]  /*2dd0*/  FMUL.FTZ R5, R5, UR10 ;  /* 0x0000000a05057c20 */ /* 0x000fe20008410000 */
[----:B------:R2:W-:Y:S01]  /*2de0*/  MUFU.TANH R57, R4 ;  /* 0x0000000400397308 */ /* 0x0005e20000002400 */
[----:B-1----:R-:W-:Y:S01]  /*2df0*/  HMMA.16816.F32.BF16 R24, R64, R68, R24 ;  /* 0x000000444018723c */ /* 0x002fe20000041818 */
[----:B------:R-:W-:Y:S02]  /*2e00*/  FMUL.FTZ R7, R7, UR10 ;  /* 0x0000000a07077c20 */ /* 0x000fe40008410000 */
[----:B------:R-:W-:Y:S01]  /*2e10*/  FMUL.FTZ R10, R36, UR10 ;  /* 0x0000000a240a7c20 */ /* 0x000fe20008410000 */
[----:B------:R-:W-:Y:S01]  /*2e20*/  FMUL.FTZ R47, R38, UR10 ;  /* 0x0000000a262f7c20 */ /* 0x000fe20008410000 */
[----:B-----5:R-:W-:-:S02]  /*2e30*/  FMUL.FTZ R50, R37, UR10 ;  /* 0x0000000a25327c20 */ /* 0x020fc40008410000 */
[----:B------:R-:W-:Y:S01]  /*2e40*/  MUFU.TANH R5, R5 ;  /* 0x0000000500057308 */ /* 0x000fe20000002400 */
[C---:B------:R-:W-:Y:S03]  /*2e50*/  HMMA.16816.F32.BF16 R32, R64.reuse, R52, R32 ;  /* 0x000000344020723c */ /* 0x040fe60000041820 */
[----:B------:R-:W-:Y:S01]  /*2e60*/  FMUL.FTZ R52, R42, UR10 ;  /* 0x0000000a2a347c20 */ /* 0x000fe20008410000 */
[----:B------:R-:W-:Y:S01]  /*2e70*/  FMUL.FTZ R56, R40, UR10 ;  /* 0x0000000a28387c20 */ /* 0x000fe20008410000 */
[----:B------:R-:W-:Y:S02]  /*2e80*/  FMUL.FTZ R43, R43, UR10 ;  /* 0x0000000a2b2b7c20 */ /* 0x000fe40008410000 */
[----:B------:R1:W-:Y:S01]  /*2e90*/  MUFU.TANH R53, R6 ;  /* 0x0000000600357308 */ /* 0x0003e20000002400 */
[----:B---3--:R-:W-:Y:S01]  /*2ea0*/  HMMA.16816.F32.BF16 R12, R64, R62, R12 ;  /* 0x0000003e400c723c */ /* 0x008fe2000004180c */
[----:B--2---:R-:W-:-:S02]  /*2eb0*/  FMUL.FTZ R4, R45, UR10 ;  /* 0x0000000a2d047c20 */ /* 0x004fc40008410000 */
[----:B------:R-:W-:-:S04]  /*2ec0*/  FMUL.FTZ R36, R25, UR10 ;  /* 0x0000000a19247c20 */ /* 0x000fc80008410000 */
[----:B------:R-:W-:Y:S01]  /*2ed0*/  MUFU.TANH R7, R7 ;  /* 0x0000000700077308 */ /* 0x000fe20000002400 */
[C---:B------:R-:W-:Y:S03]  /*2ee0*/  HMMA.16816.F32.BF16 R20, R64.reuse, R70, R20 ;  /* 0x000000464014723c */ /* 0x040fe60000041814 */
[----:B------:R-:W-:Y:S01]  /*2ef0*/  FMUL.FTZ R42, R35, UR10 ;  /* 0x0000000a232a7c20 */ /* 0x000fe20008410000 */
[----:B------:R-:W-:Y:S01]  /*2f00*/  FMUL.FTZ R45, R34, UR10 ;  /* 0x0000000a222d7c20 */ /* 0x000fe20008410000 */
[----:B------:R-:W-:Y:S01]  /*2f10*/  FMUL.FTZ R34, R24, UR10 ;  /* 0x0000000a18227c20 */ /* 0x000fe20008410000 */
[----:B------:R-:W-:Y:S01]  /*2f20*/  FMUL.FTZ R44, R33, UR10 ;  /* 0x0000000a212c7c20 */ /* 0x000fe20008410000 */
[----:B------:R2:W-:Y:S01]  /*2f30*/  MUFU.TANH R35, R4 ;  /* 0x0000000400237308 */ /* 0x0005e20000002400 */
[----:B------:R-:W-:Y:S01]  /*2f40*/  HMMA.16816.F32.BF16 R28, R64, R54, R28 ;  /* 0x00000036401c723c */ /* 0x000fe2000004181c */
[----:B-1----:R-:W-:Y:S01]  /*2f50*/  FMUL.FTZ R6, R46, UR10 ;  /* 0x0000000a2e067c20 */ /* 0x002fe20008410000 */
[----:B------:R-:W-:Y:S01]  /*2f60*/  FMUL.FTZ R54, R41, UR10 ;  /* 0x0000000a29367c20 */ /* 0x000fe20008410000 */
[----:B------:R-:W-:Y:S01]  /*2f70*/  FMUL.FTZ R25, R12, UR10 ;  /* 0x0000000a0c197c20 */ /* 0x000fe20008410000 */
[----:B------:R-:W-:-:S02]  /*2f80*/  VIADD R12, R113, 0xffffffff ;  /* 0xffffffff710c7836 */ /* 0x000fc40000000000 */
[----:B------:R-:W-:Y:S01]  /*2f90*/  FMUL.FTZ R14, R14, UR10 ;  /* 0x0000000a0e0e7c20 */ /* 0x000fe20008410000 */
[----:B------:R-:W-:Y:S01]  /*2fa0*/  FMUL.FTZ R46, R32, UR10 ;  /* 0x0000000a202e7c20 */ /* 0x000fe20008410000 */
[----:B------:R1:W-:Y:S01]  /*2fb0*/  MUFU.TANH R41, R59 ;  /* 0x0000003b00297308 */ /* 0x0003e20000002400 */
[----:B------:R-:W-:Y:S01]  /*2fc0*/  HMMA.16816.F32.BF16 R16, R64, R60, R16 ;  /* 0x0000003c4010723c */ /* 0x000fe20000041810 */
[----:B------:R-:W-:Y:S01]  /*2fd0*/  FMUL.FTZ R32, R26, UR10 ;  /* 0x0000000a1a207c20 */ /* 0x000fe20008410000 */
[----:B------:R-:W-:Y:S01]  /*2fe0*/  FMUL.FTZ R15, R15, UR10 ;  /* 0x0000000a0f0f7c20 */ /* 0x000fe20008410000 */
[----:B------:R-:W-:-:S04]  /*2ff0*/  FMUL.FTZ R26, R23, UR10 ;  /* 0x0000000a171a7c20 */ /* 0x000fc80008410000 */
[----:B------:R-:W-:Y:S01]  /*3000*/  MUFU.TANH R25, R25 ;  /* 0x0000001900197308 */ /* 0x000fe20000002400 */
[----:B--2---:R-:W-:Y:S02]  /*3010*/  IMAD.SHL.U32 R4, R12, 0x80, RZ ;  /* 0x000000800c047824 */ /* 0x004fe400078e00ff */
[----:B------:R-:W-:Y:S01]  /*3020*/  FMUL.FTZ R12, R13, UR10 ;  /* 0x0000000a0d0c7c20 */ /* 0x000fe20008410000 */
[----:B------:R-:W-:Y:S01]  /*3030*/  FMUL.FTZ R38, R30, UR10 ;  /* 0x0000000a1e267c20 */ /* 0x000fe20008410000 */
[----:B------:R-:W-:Y:S01]  /*3040*/  FMUL.FTZ R30, R21, UR10 ;  /* 0x0000000a151e7c20 */ /* 0x000fe20008410000 */
[--C-:B------:R-:W-:Y:S01]  /*3050*/  LOP3.LUT R13, R4, 0x78, R127.reuse, 0xfe, !PT ;  /* 0x00000078040d7812 */ /* 0x100fe200078efe7f */
[----:B------:R-:W-:Y:S01]  /*3060*/  FMUL.FTZ R40, R28, UR10 ;  /* 0x0000000a1c287c20 */ /* 0x000fe20008410000 */
[----:B------:R-:W2:Y:S01]  /*3070*/  MUFU.TANH R23, R14 ;  /* 0x0000000e00177308 */ /* 0x000ea20000002400 */
[C---:B-1----:R-:W-:Y:S01]  /*3080*/  LOP3.LUT R59, R4.reuse, R127, RZ, 0xfc, !PT ;  /* 0x0000007f043b7212 */ /* 0x042fe200078efcff */
[----:B------:R-:W-:Y:S01]  /*3090*/  FMUL.FTZ R37, R31, UR10 ;  /* 0x0000000a1f257c20 */ /* 0x000fe20008410000 */
[C-C-:B------:R-:W-:Y:S01]  /*30a0*/  LOP3.LUT R63, R4.reuse, 0x9, R127.reuse, 0xfe, !PT ;  /* 0x00000009043f7812 */ /* 0x140fe200078efe7f */
[----:B------:R-:W-:Y:S01]  /*30b0*/  FMUL.FTZ R21, R19, UR10 ;  /* 0x0000000a13157c20 */ /* 0x000fe20008410000 */
[----:B------:R-:W-:Y:S01]  /*30c0*/  FMUL.FTZ R24, R17, UR10 ;  /* 0x0000000a11187c20 */ /* 0x000fe20008410000 */
[----:B------:R-:W-:Y:S01]  /*30d0*/  LOP3.LUT R19, R4, 0x1, R127, 0xfe, !PT ;  /* 0x0000000104137812 */ /* 0x000fe200078efe7f */
[----:B------:R-:W-:Y:S01]  /*30e0*/  FMUL.FTZ R17, R18, UR10 ;  /* 0x0000000a12117c20 */ /* 0x000fe20008410000 */
[-C--:B------:R-:W-:Y:S01]  /*30f0*/  ISETP.GE.AND P3, PT, R59, R122.reuse, PT ;  /* 0x0000007a3b00720c */ /* 0x080fe20003f66270 */
[----:B------:R-:W-:Y:S01]  /*3100*/  FMUL.FTZ R28, R16, UR10 ;  /* 0x0000000a101c7c20 */ /* 0x000fe20008410000 */
[----:B------:R-:W-:Y:S01]  /*3110*/  I2FP.F32.S32 R18, R13 ;  /* 0x0000000d00127245 */ /* 0x000fe20000201400 */
[----:B------:R1:W3:Y:S01]  /*3120*/  MUFU.TANH R55, R48 ;  /* 0x0000003000377308 */ /* 0x0002e20000002400 */
[C---:B------:R-:W-:Y:S01]  /*3130*/  ISETP.GE.AND P5, PT, R13.reuse, R122, PT ;  /* 0x0000007a0d00720c */ /* 0x040fe20003fa6270 */
[----:B------:R-:W-:Y:S01]  /*3140*/  FMUL.FTZ R31, R20, UR10 ;  /* 0x0000000a141f7c20 */ /* 0x000fe20008410000 */
[----:B------:R-:W-:-:S02]  /*3150*/  ISETP.GE.AND P2, PT, R13, R0, PT ;  /* 0x000000000d00720c */ /* 0x000fc40003f46270 */
[----:B------:R-:W-:Y:S01]  /*3160*/  I2FP.F32.S32 R16, R19 ;  /* 0x0000001300107245 */ /* 0x000fe20000201400 */
[C---:B--2---:R-:W-:Y:S01]  /*3170*/  FFMA.FTZ R23, R88.reuse, R18, R23 ;  /* 0x0000001258177223 */ /* 0x044fe20000010017 */
[----:B------:R-:W-:Y:S01]  /*3180*/  I2FP.F32.S32 R14, R59 ;  /* 0x0000003b000e7245 */ /* 0x000fe20000201400 */
[----:B------:R2:W-:Y:S01]  /*3190*/  MUFU.TANH R13, R8 ;  /* 0x00000008000d7308 */ /* 0x0005e20000002400 */
[----:B------:R-:W-:Y:S02]  /*31a0*/  ISETP.GE.AND P6, PT, R63, R122, PT ;  /* 0x0000007a3f00720c */ /* 0x000fe40003fc6270 */
[----:B------:R-:W-:Y:S01]  /*31b0*/  ISETP.GE.AND P0, PT, R59, R0, PT ;  /* 0x000000003b00720c */ /* 0x000fe20003f06270 */
[CC--:B------:R-:W-:Y:S01]  /*31c0*/  FFMA.FTZ R97, R88.reuse, R14.reuse, R97 ;  /* 0x0000000e58617223 */ /* 0x0c0fe20000010061 */
[C---:B------:R-:W-:Y:S01]  /*31d0*/  FFMA.FTZ R81, R88.reuse, R14, R81 ;  /* 0x0000000e58517223 */ /* 0x040fe20000010051 */
[----:B------:R-:W-:Y:S01]  /*31e0*/  FFMA.FTZ R14, R88, R18, R25 ;  /* 0x00000012580e7223 */ /* 0x000fe20000010019 */
[----:B------:R-:W-:Y:S01]  /*31f0*/  ISETP.GE.AND P4, PT, R19, R122, PT ;  /* 0x0000007a1300720c */ /* 0x000fe20003f86270 */
[----:B------:R4:W-:Y:S01]  /*3200*/  MUFU.TANH R67, R6 ;  /* 0x0000000600437308 */ /* 0x0009e20000002400 */
[----:B-1----:R-:W-:Y:S01]  /*3210*/  FMUL.FTZ R48, R39, UR10 ;  /* 0x0000000a27307c20 */ /* 0x002fe20008410000 */
[----:B------:R-:W-:Y:S01]  /*3220*/  ISETP.GE.AND P1, PT, R19, R0, PT ;  /* 0x000000001300720c */ /* 0x000fe20003f26270 */
[----:B------:R-:W-:Y:S01]  /*3230*/  FMUL.FTZ R39, R29, UR10 ;  /* 0x0000000a1d277c20 */ /* 0x000fe20008410000 */
[C-C-:B------:R-:W-:Y:S01]  /*3240*/  LOP3.LUT R59, R4.reuse, 0x10, R127.reuse, 0xfe, !PT ;  /* 0x00000010043b7812 */ /* 0x140fe200078efe7f */
[----:B------:R-:W-:Y:S01]  /*3250*/  FMUL.FTZ R29, R27, UR10 ;  /* 0x0000000a1b1d7c20 */ /* 0x000fe20008410000 */
[----:B------:R-:W-:Y:S01]  /*3260*/  LOP3.LUT R19, R4, 0x11, R127, 0xfe, !PT ;  /* 0x0000001104137812 */ /* 0x000fe200078efe7f */
[----:B------:R-:W-:Y:S01]  /*3270*/  FMUL.FTZ R27, R22, UR10 ;  /* 0x0000000a161b7c20 */ /* 0x000fe20008410000 */
[----:B------:R-:W-:Y:S01]  /*3280*/  FSEL R25, R81, -INF , !P0 ;  /* 0xff80000051197808 */ /* 0x000fe20004000000 */
[----:B------:R-:W-:Y:S01]  /*3290*/  MUFU.TANH R69, R54 ;  /* 0x0000003600457308 */ /* 0x000fe20000002400 */
[----:B--2---:R-:W-:-:S02]  /*32a0*/  FSEL R8, R97, -INF , !P3 ;  /* 0xff80000061087808 */ /* 0x004fc40005800000 */
[----:B------:R-:W-:Y:S02]  /*32b0*/  ISETP.GE.AND P3, PT, R63, R0, PT ;  /* 0x000000003f00720c */ /* 0x000fe40003f66270 */
[----:B------:R-:W-:Y:S02]  /*32c0*/  I2FP.F32.S32 R63, R63 ;  /* 0x0000003f003f7245 */ /* 0x000fe40000201400 */
[----:B------:R-:W-:Y:S01]  /*32d0*/  FSEL R14, R14, -INF , !P5 ;  /* 0xff8000000e0e7808 */ /* 0x000fe20006800000 */
[CC--:B----4-:R-:W-:Y:S01]  /*32e0*/  FFMA.FTZ R6, R88.reuse, R16.reuse, R99 ;  /* 0x0000001058067223 */ /* 0x0d0fe20000010063 */
[C---:B------:R-:W-:Y:S01]  /*32f0*/  FFMA.FTZ R99, R88.reuse, R16, R101 ;  /* 0x0000001058637223 */ /* 0x040fe20000010065 */
[CC--:B------:R-:W-:Y:S01]  /*3300*/  FFMA.FTZ R18, R88.reuse, R63.reuse, R77 ;  /* 0x0000003f58127223 */ /* 0x0c0fe2000001004d */
[C---:B------:R-:W-:Y:S01]  /*3310*/  ISETP.GE.AND P0, PT, R59.reuse, R122, PT ;  /* 0x0000007a3b00720c */ /* 0x040fe20003f06270 */
[----:B------:R-:W-:Y:S01]  /*3320*/  FFMA.FTZ R63, R88, R63, R79 ;  /* 0x0000003f583f7223 */ /* 0x000fe2000001004f */
[----:B------:R-:W-:Y:S01]  /*3330*/  ISETP.GE.AND P5, PT, R59, R0, PT ;  /* 0x000000003b00720c */ /* 0x000fe20003fa6270 */
[----:B------:R1:W-:Y:S01]  /*3340*/  MUFU.TANH R81, R52 ;  /* 0x0000003400517308 */ /* 0x0003e20000002400 */
[----:B------:R-:W-:-:S02]  /*3350*/  I2FP.F32.S32 R22, R59 ;  /* 0x0000003b00167245 */ /* 0x000fc40000201400 */
[----:B------:R-:W-:Y:S02]  /*3360*/  FSEL R23, R23, -INF , !P2 ;  /* 0xff80000017177808 */ /* 0x000fe40005000000 */
[----:B------:R-:W-:Y:S01]  /*3370*/  FSEL R6, R6, -INF , !P4 ;  /* 0xff80000006067808 */ /* 0x000fe20006000000 */
[CC--:B------:R-:W-:Y:S01]  /*3380*/  FFMA.FTZ R16, R88.reuse, R22.reuse, R103 ;  /* 0x0000001658107223 */ /* 0x0c0fe20000010067 */
[----:B------:R-:W-:Y:S01]  /*3390*/  I2FP.F32.S32 R20, R19 ;  /* 0x0000001300147245 */ /* 0x000fe20000201400 */
[----:B------:R-:W-:Y:S01]  /*33a0*/  FFMA.FTZ R107, R88, R22, R107 ;  /* 0x00000016586b7223 */ /* 0x000fe2000001006b */
[----:B------:R-:W-:Y:S01]  /*33b0*/  LOP3.LUT R59, R4, 0x18, R127, 0xfe, !PT ;  /* 0x00000018043b7812 */ /* 0x000fe200078efe7f */
[----:B------:R2:W-:Y:S01]  /*33c0*/  MUFU.TANH R89, R43 ;  /* 0x0000002b00597308 */ /* 0x0005e20000002400 */
[C---:B------:R-:W-:Y:S01]  /*33d0*/  ISETP.GE.AND P2, PT, R19.reuse, R122, PT ;  /* 0x0000007a1300720c */ /* 0x040fe20003f46270 */
[C---:B------:R-:W-:Y:S01]  /*33e0*/  FFMA.FTZ R105, R88.reuse, R20, R105 ;  /* 0x0000001458697223 */ /* 0x040fe20000010069 */
[----:B------:R-:W-:Y:S01]  /*33f0*/  ISETP.GE.AND P4, PT, R19, R0, PT ;  /* 0x000000001300720c */ /* 0x000fe20003f86270 */
[----:B------:R-:W-:Y:S01]  /*3400*/  FFMA.FTZ R97, R88, R20, R109 ;  /* 0x0000001458617223 */ /* 0x000fe2000001006d */
[----:B------:R-:W-:-:S02]  /*3410*/  LOP3.LUT R19, R4, 0x20, R127, 0xfe, !PT ;  /* 0x0000002004137812 */ /* 0x000fc400078efe7f */
[----:B------:R-:W-:Y:S01]  /*3420*/  LOP3.LUT R61, R4, 0x19, R127, 0xfe, !PT ;  /* 0x00000019043d7812 */ /* 0x000fe200078efe7f */
[----:B------:R4:W-:Y:S01]  /*3430*/  MUFU.TANH R77, R10 ;  /* 0x0000000a004d7308 */ /* 0x0009e20000002400 */
[----:B------:R-:W-:Y:S02]  /*3440*/  FSEL R99, R99, -INF , !P1 ;  /* 0xff80000063637808 */ /* 0x000fe40004800000 */
[----:B------:R-:W-:Y:S02]  /*3450*/  FSEL R18, R18, -INF , !P6 ;  /* 0xff80000012127808 */ /* 0x000fe40007000000 */
[C---:B------:R-:W-:Y:S02]  /*3460*/  ISETP.GE.AND P1, PT, R59.reuse, R122, PT ;  /* 0x0000007a3b00720c */ /* 0x040fe40003f26270 */
[----:B------:R-:W-:Y:S01]  /*3470*/  ISETP.GE.AND P6, PT, R59, R0, PT ;  /* 0x000000003b00720c */ /* 0x000fe20003fc6270 */
[----:B------:R-:W-:Y:S01]  /*3480*/  MUFU.TANH R33, R58 ;  /* 0x0000003a00217308 */ /* 0x000fe20000002400 */
[----:B------:R-:W-:-:S02]  /*3490*/  I2FP.F32.S32 R59, R59 ;  /* 0x0000003b003b7245 */ /* 0x000fc40000201400 */
[----:B-1----:R-:W-:Y:S02]  /*34a0*/  I2FP.F32.S32 R52, R19 ;  /* 0x0000001300347245 */ /* 0x002fe40000201400 */
[----:B------:R-:W-:Y:S01]  /*34b0*/  I2FP.F32.S32 R54, R61 ;  /* 0x0000003d00367245 */ /* 0x000fe20000201400 */
[-C--:B------:R-:W-:Y:S01]  /*34c0*/  FFMA.FTZ R22, R88, R59.reuse, R111 ;  /* 0x0000003b58167223 */ /* 0x080fe2000001006f */
[----:B------:R-:W-:Y:S01]  /*34d0*/  FSEL R63, R63, -INF , !P3 ;  /* 0xff8000003f3f7808 */ /* 0x000fe20005800000 */
[----:B------:R-:W-:Y:S01]  /*34e0*/  MUFU.TANH R79, R50 ;  /* 0x00000032004f7308 */ /* 0x000fe20000002400 */
[----:B------:R-:W-:Y:S01]  /*34f0*/  FSEL R16, R16, -INF , !P0 ;  /* 0xff80000010107808 */ /* 0x000fe20004000000 */
[C---:B------:R-:W-:Y:S01]  /*3500*/  FFMA.FTZ R20, R88.reuse, R54, R73 ;  /* 0x0000003658147223 */ /* 0x040fe20000010049 */
[C---:B------:R-:W-:Y:S01]  /*3510*/  ISETP.GE.AND P3, PT, R61.reuse, R122, PT ;  /* 0x0000007a3d00720c */ /* 0x040fe20003f66270 */
[C---:B------:R-:W-:Y:S01]  /*3520*/  FFMA.FTZ R59, R88.reuse, R59, R123 ;  /* 0x0000003b583b7223 */ /* 0x040fe2000001007b */
[----:B------:R-:W-:Y:S01]  /*3530*/  ISETP.GE.AND P0, PT, R61, R0, PT ;  /* 0x000000003d00720c */ /* 0x000fe20003f06270 */
[----:B------:R-:W-:Y:S01]  /*3540*/  FFMA.FTZ R61, R88, R52, R129 ;  /* 0x00000034583d7223 */ /* 0x000fe20000010081 */
[----:B--2---:R-:W-:Y:S01]  /*3550*/  FSEL R43, R107, -INF , !P5 ;  /* 0xff8000006b2b7808 */ /* 0x004fe20006800000 */
[----:B------:R1:W-:Y:S01]  /*3560*/  MUFU.TANH R73, R48 ;  /* 0x0000003000497308 */ /* 0x0003e20000002400 */
[----:B----4-:R-:W-:Y:S01]  /*3570*/  FSEL R10, R105, -INF , !P2 ;  /* 0xff800000690a7808 */ /* 0x010fe20005000000 */
[----:B------:R-:W-:Y:S01]  /*3580*/  VIADD R123, R113, 0xffffffff ;  /* 0xffffffff717b7836 */ /* 0x000fe20000000000 */
[----:B------:R-:W-:-:S02]  /*3590*/  ISETP.GE.AND P5, PT, R19, R122, PT ;  /* 0x0000007a1300720c */ /* 0x000fc40003fa6270 */
[----:B------:R-:W-:Y:S01]  /*35a0*/  ISETP.GE.AND P2, PT, R19, R0, PT ;  /* 0x000000001300720c */ /* 0x000fe20003f46270 */
[----:B------:R-:W-:Y:S01]  /*35b0*/  FFMA.FTZ R19, R88, R54, R75 ;  /* 0x0000003658137223 */ /* 0x000fe2000001004b */
[----:B------:R-:W-:Y:S01]  /*35c0*/  LOP3.LUT R129, R4, 0x21, R127, 0xfe, !PT ;  /* 0x0000002104817812 */ /* 0x000fe200078efe7f */
[----:B------:R-:W-:Y:S01]  /*35d0*/  FFMA.FTZ R54, R88, R52, R83 ;  /* 0x0000003458367223 */ /* 0x000fe20000010053 */
[C-C-:B------:R-:W-:Y:S01]  /*35e0*/  LOP3.LUT R75, R4.reuse, 0x28, R127.reuse, 0xfe, !PT ;  /* 0x00000028044b7812 */ /* 0x140fe200078efe7f */
[----:B------:R-:W2:Y:S01]  /*35f0*/  MUFU.TANH R49, R49 ;  /* 0x0000003100317308 */ /* 0x000ea20000002400 */
[----:B------:R-:W-:Y:S02]  /*3600*/  LOP3.LUT R71, R4, 0x29, R127, 0xfe, !PT ;  /* 0x0000002904477812 */ /* 0x000fe400078efe7f */
[----:B------:R-:W-:Y:S02]  /*3610*/  FSEL R97, R97, -INF , !P4 ;  /* 0xff80000061617808 */ /* 0x000fe40006000000 */
[----:B------:R-:W-:-:S02]  /*3620*/  FSEL R22, R22, -INF , !P1 ;  /* 0xff80000016167808 */ /* 0x000fc40004800000 */
[C---:B------:R-:W-:Y:S01]  /*3630*/  ISETP.GE.AND P4, PT, R129.reuse, R122, PT ;  /* 0x0000007a8100720c */ /* 0x040fe20003f86270 */
[----:B------:R-:W4:Y:S01]  /*3640*/  MUFU.TANH R65, R56 ;  /* 0x0000003800417308 */ /* 0x000f220000002400 */
[----:B------:R-:W-:Y:S02]  /*3650*/  ISETP.GE.AND P1, PT, R129, R0, PT ;  /* 0x000000008100720c */ /* 0x000fe40003f26270 */
[----:B------:R-:W-:Y:S02]  /*3660*/  I2FP.F32.S32 R129, R129 ;  /* 0x0000008100817245 */ /* 0x000fe40000201400 */
[----:B-1----:R-:W-:Y:S02]  /*3670*/  I2FP.F32.S32 R48, R75 ;  /* 0x0000004b00307245 */ /* 0x002fe40000201400 */
[----:B------:R-:W-:Y:S01]  /*3680*/  I2FP.F32.S32 R52, R71 ;  /* 0x0000004700347245 */ /* 0x000fe20000201400 */
[CC--:B------:R-:W-:Y:S01]  /*3690*/  FFMA.FTZ R9, R88.reuse, R129.reuse, R9 ;  /* 0x0000008158097223 */ /* 0x0c0fe20000010009 */
[----:B------:R-:W-:Y:S01]  /*36a0*/  FSEL R19, R19, -INF , !P0 ;  /* 0xff80000013137808 */ /* 0x000fe20004000000 */
[CC--:B------:R-:W-:Y:S01]  /*36b0*/  FFMA.FTZ R50, R88.reuse, R48.reuse, R57 ;  /* 0x0000003058327223 */ /* 0x0c0fe20000010039 */
[C---:B------:R-:W-:Y:S01]  /*36c0*/  FFMA.FTZ R53, R88.reuse, R48, R53 ;  /* 0x0000003058357223 */ /* 0x040fe20000010035 */
[----:B------:R-:W-:Y:S01]  /*36d0*/  FFMA.FTZ R48, R88, R52, R5 ;  /* 0x0000003458307223 */ /* 0x000fe20000010005 */
[----:B------:R-:W-:Y:S01]  /*36e0*/  FSEL R54, R54, -INF , !P5 ;  /* 0xff80000036367808 */ /* 0x000fe20006800000 */
[----:B------:R-:W-:Y:S01]  /*36f0*/  FFMA.FTZ R129, R88, R129, R11 ;  /* 0x0000008158817223 */ /* 0x000fe2000001000b */
[----:B------:R-:W-:Y:S01]  /*3700*/  LOP3.LUT R5, R4, 0x30, R127, 0xfe, !PT ;  /* 0x0000003004057812 */ /* 0x000fe200078efe7f */
[----:B------:R-:W1:Y:S01]  /*3710*/  MUFU.TANH R45, R45 ;  /* 0x0000002d002d7308 */ /* 0x000e620000002400 */
[----:B------:R-:W-:-:S02]  /*3720*/  ISETP.GE.AND P0, PT, R71, R122, PT ;  /* 0x0000007a4700720c */ /* 0x000fc40003f06270 */
[----:B------:R-:W-:Y:S01]  /*3730*/  ISETP.GE.AND P5, PT, R71, R0, PT ;  /* 0x000000004700720c */ /* 0x000fe20003fa6270 */
[----:B------:R-:W-:Y:S01]  /*3740*/  FFMA.FTZ R71, R88, R52, R7 ;  /* 0x0000003458477223 */ /* 0x000fe20000010007 */
[----:B------:R-:W-:Y:S02]  /*3750*/  FSEL R52, R9, -INF , !P4 ;  /* 0xff80000009347808 */ /* 0x000fe40006000000 */
[C-C-:B------:R-:W-:Y:S01]  /*3760*/  LOP3.LUT R7, R4.reuse, 0x31, R127.reuse, 0xfe, !PT ;  /* 0x0000003104077812 */ /* 0x140fe200078efe7f */
[----:B------:R-:W5:Y:S01]  /*3770*/  MUFU.TANH R83, R46 ;  /* 0x0000002e00537308 */ /* 0x000f620000002400 */
[----:B------:R-:W-:Y:S02]  /*3780*/  LOP3.LUT R11, R4, 0x38, R127, 0xfe, !PT ;  /* 0x00000038040b7812 */ /* 0x000fe400078efe7f */
[----:B------:R-:W-:Y:S02]  /*3790*/  I2FP.F32.S32 R9, R5 ;  /* 0x0000000500097245 */ /* 0x000fe40000201400 */
[----:B------:R-:W-:-:S02]  /*37a0*/  FSEL R59, R59, -INF , !P6 ;  /* 0xff8000003b3b7808 */ /* 0x000fc40007000000 */
[----:B------:R-:W-:Y:S01]  /*37b0*/  FSEL R20, R20, -INF , !P3 ;  /* 0xff80000014147808 */ /* 0x000fe20005800000 */
[CC--:B---3--:R-:W-:Y:S01]  /*37c0*/  FFMA.FTZ R55, R88.reuse, R9.reuse, R55 ;  /* 0x0000000958377223 */ /* 0x0c8fe20000010037 */
[----:B------:R-:W-:Y:S01]  /*37d0*/  FSEL R61, R61, -INF , !P2 ;  /* 0xff8000003d3d7808 */ /* 0x000fe20005000000 */
[----:B------:R-:W-:Y:S01]  /*37e0*/  FFMA.FTZ R51, R88, R9, R51 ;  /* 0x0000000958337223 */ /* 0x000fe20000010033 */
[C---:B------:R-:W-:Y:S01]  /*37f0*/  ISETP.GE.AND P6, PT, R75.reuse, R122, PT ;  /* 0x0000007a4b00720c */ /* 0x040fe20003fc6270 */
[----:B------:R-:W3:Y:S01]  /*3800*/  MUFU.TANH R47, R47 ;  /* 0x0000002f002f7308 */ /* 0x000ee20000002400 */
[----:B------:R-:W-:Y:S02]  /*3810*/  ISETP.GE.AND P3, PT, R75, R0, PT ;  /* 0x000000004b00720c */ /* 0x000fe40003f66270 */
[C---:B------:R-:W-:Y:S02]  /*3820*/  ISETP.GE.AND P2, PT, R5.reuse, R122, PT ;  /* 0x0000007a0500720c */ /* 0x040fe40003f46270 */
[----:B------:R-:W-:-:S02]  /*3830*/  ISETP.GE.AND P4, PT, R5, R0, PT ;  /* 0x000000000500720c */ /* 0x000fc40003f86270 */
[--C-:B------:R-:W-:Y:S01]  /*3840*/  LOP3.LUT R131, R4, 0x39, R127.reuse, 0xfe, !PT ;  /* 0x0000003904837812 */ /* 0x100fe200078efe7f */
[----:B------:R2:W-:Y:S01]  /*3850*/  MUFU.TANH R75, R44 ;  /* 0x0000002c004b7308 */ /* 0x0005e20000002400 */
[----:B------:R-:W-:Y:S02]  /*3860*/  FSEL R50, R50, -INF , !P6 ;  /* 0xff80000032327808 */ /* 0x000fe40007000000 */
[----:B------:R-:W-:Y:S02]  /*3870*/  FSEL R57, R53, -INF , !P3 ;  /* 0xff80000035397808 */ /* 0x000fe40005800000 */
[----:B------:R-:W-:Y:S02]  /*3880*/  LOP3.LUT R9, R4, 0x41, R127, 0xfe, !PT ;  /* 0x0000004104097812 */ /* 0x000fe400078efe7f */
[----:B------:R-:W-:Y:S01]  /*3890*/  ISETP.GE.AND P6, PT, R7, R0, PT ;  /* 0x000000000700720c */ /* 0x000fe20003fc6270 */
[----:B------:R4:W3:Y:S01]  /*38a0*/  MUFU.TANH R5, R42 ;  /* 0x0000002a00057308 */ /* 0x0008e20000002400 */
[----:B------:R-:W-:-:S02]  /*38b0*/  ISETP.GE.AND P3, PT, R11, R122, PT ;  /* 0x0000007a0b00720c */ /* 0x000fc40003f66270 */
[----:B------:R-:W-:Y:S02]  /*38c0*/  FSEL R48, R48, -INF , !P0 ;  /* 0xff80000030307808 */ /* 0x000fe40004000000 */
[----:B------:R-:W-:Y:S02]  /*38d0*/  FSEL R71, R71, -INF , !P5 ;  /* 0xff80000047477808 */ /* 0x000fe40006800000 */
[----:B------:R-:W-:Y:S01]  /*38e0*/  FSEL R66, R55, -INF , !P2 ;  /* 0xff80000037427808 */ /* 0x000fe20005000000 */
[----:B------:R-:W-:Y:S01]  /*38f0*/  MUFU.TANH R39, R39 ;  /* 0x0000002700277308 */ /* 0x000fe20000002400 */
[----:B--2---:R-:W-:Y:S02]  /*3900*/  I2FP.F32.S32 R44, R7 ;  /* 0x00000007002c7245 */ /* 0x004fe40000201400 */
[----:B------:R-:W-:Y:S02]  /*3910*/  ISETP.GE.AND P0, PT, R11, R0, PT ;  /* 0x000000000b00720c */ /* 0x000fe40003f06270 */
[C---:B------:R-:W-:Y:S01]  /*3920*/  ISETP.GE.AND P5, PT, R131.reuse, R122, PT ;  /* 0x0000007a8300720c */ /* 0x040fe20003fa6270 */
[C---:B------:R-:W-:Y:S01]  /*3930*/  FFMA.FTZ R41, R88.reuse, R44, R41 ;  /* 0x0000002c58297223 */ /* 0x040fe20000010029 */
[----:B------:R-:W-:Y:S01]  /*3940*/  ISETP.GE.AND P2, PT, R131, R0, PT ;  /* 0x000000008300720c */ /* 0x000fe20003f46270 */
[----:B------:R-:W-:Y:S01]  /*3950*/  FFMA.FTZ R49, R88, R44, R49 ;  /* 0x0000002c58317223 */ /* 0x000fe20000010031 */
[----:B----4-:R-:W-:Y:S01]  /*3960*/  I2FP.F32.S32 R42, R11 ;  /* 0x0000000b002a7245 */ /* 0x010fe20000201400 */
[----:B------:R-:W-:Y:S01]  /*3970*/  MUFU.TANH R37, R37 ;  /* 0x0000002500257308 */ /* 0x000fe20000002400 */
[----:B------:R-:W-:-:S02]  /*3980*/  LOP3.LUT R53, R4, 0x40, R127, 0xfe, !PT ;  /* 0x0000004004357812 */ /* 0x000fc400078efe7f */
[----:B------:R-:W-:Y:S01]  /*3990*/  I2FP.F32.S32 R131, R131 ;  /* 0x0000008300837245 */ /* 0x000fe20000201400 */
[CC--:B------:R-:W-:Y:S01]  /*39a0*/  FFMA.FTZ R33, R88.reuse, R42.reuse, R33 ;  /* 0x0000002a58217223 */ /* 0x0c0fe20000010021 */
[----:B------:R-:W-:Y:S01]  /*39b0*/  FSEL R129, R129, -INF , !P1 ;  /* 0xff80000081817808 */ /* 0x000fe20004800000 */
[C---:B------:R-:W-:Y:S01]  /*39c0*/  FFMA.FTZ R67, R88.reuse, R42, R67 ;  /* 0x0000002a58437223 */ /* 0x040fe20000010043 */
[----:B------:R-:W-:Y:S01]  /*39d0*/  ISETP.GE.AND P1, PT, R7, R122, PT ;  /* 0x0000007a0700720c */ /* 0x000fe20003f26270 */
[----:B------:R2:W4:Y:S01]  /*39e0*/  MUFU.TANH R11, R38 ;  /* 0x00000026000b7308 */ /* 0x0005220000002400 */
[----:B------:R-:W-:Y:S01]  /*39f0*/  FSEL R133, R41, -INF , !P6 ;  /* 0xff80000029857808 */ /* 0x000fe20007000000 */
[CC--:B------:R-:W-:Y:S01]  /*3a00*/  FFMA.FTZ R56, R88.reuse, R131.reuse, R35 ;  /* 0x0000008358387223 */ /* 0x0c0fe20000010023 */
[----:B------:R-:W-:Y:S01]  /*3a10*/  FSEL R58, R33, -INF , !P3 ;  /* 0xff800000213a7808 */ /* 0x000fe20005800000 */
[----:B------:R-:W-:Y:S01]  /*3a20*/  FFMA.FTZ R131, R88, R131, R13 ;  /* 0x0000008358837223 */ /* 0x000fe2000001000d */
[----:B------:R-:W-:-:S02]  /*3a30*/  LOP3.LUT R33, R4, 0x48, R127, 0xfe, !PT ;  /* 0x0000004804217812 */ /* 0x000fc400078efe7f */
[C-C-:B------:R-:W-:Y:S01]  /*3a40*/  LOP3.LUT R41, R4.reuse, 0x50, R127.reuse, 0xfe, !PT ;  /* 0x0000005004297812 */ /* 0x140fe200078efe7f */
[----:B------:R1:W4:Y:S01]  /*3a50*/  MUFU.TANH R7, R40 ;  /* 0x0000002800077308 */ /* 0x0003220000002400 */
[C---:B------:R-:W-:Y:S02]  /*3a60*/  ISETP.GE.AND P6, PT, R9.reuse, R122, PT ;  /* 0x0000007a0900720c */ /* 0x040fe40003fc6270 */
[----:B------:R-:W-:Y:S02]  /*3a70*/  ISETP.GE.AND P3, PT, R9, R0, PT ;  /* 0x000000000900720c */ /* 0x000fe40003f66270 */
[----:B------:R-:W-:Y:S02]  /*3a80*/  FSEL R64, R49, -INF , !P1 ;  /* 0xff80000031407808 */ /* 0x000fe40004800000 */
[----:B------:R-:W-:Y:S01]  /*3a90*/  LOP3.LUT R49, R4, 0x49, R127, 0xfe, !PT ;  /* 0x0000004904317812 */ /* 0x000fe200078efe7f */
[----:B------:R5:W-:Y:S01]  /*3aa0*/  MUFU.TANH R13, R36 ;  /* 0x00000024000d7308 */ /* 0x000be20000002400 */
[----:B--2---:R-:W-:-:S02]  /*3ab0*/  I2FP.F32.S32 R38, R9 ;  /* 0x0000000900267245 */ /* 0x004fc40000201400 */
[----:B------:R-:W-:Y:S02]  /*3ac0*/  FSEL R135, R51, -INF , !P4 ;  /* 0xff80000033877808 */ /* 0x000fe40006000000 */
[C---:B------:R-:W-:Y:S01]  /*3ad0*/  ISETP.GE.AND P1, PT, R53.reuse, R0, PT ;  /* 0x000000003500720c */ /* 0x040fe20003f26270 */
[CC--:B------:R-:W-:Y:S01]  /*3ae0*/  FFMA.FTZ R72, R88.reuse, R38.reuse, R69 ;  /* 0x0000002658487223 */ /* 0x0c0fe20000010045 */
[C---:B------:R-:W-:Y:S01]  /*3af0*/  FFMA.FTZ R35, R88.reuse, R38, R89 ;  /* 0x0000002658237223 */ /* 0x040fe20000010059 */
[----:B------:R2:W4:Y:S01]  /*3b00*/  MUFU.TANH R9, R34 ;  /* 0x0000002200097308 */ /* 0x0005220000002400 */
[----:B-1----:R-:W-:Y:S02]  /*3b10*/  I2FP.F32.S32 R40, R53 ;  /* 0x0000003500287245 */ /* 0x002fe40000201400 */
[----:B------:R-:W-:Y:S02]  /*3b20*/  I2FP.F32.S32 R38, R41 ;  /* 0x0000002900267245 */ /* 0x000fe40000201400 */
[----:B------:R-:W-:Y:S01]  /*3b30*/  ISETP.GE.AND P4, PT, R53, R122, PT ;  /* 0x0000007a3500720c */ /* 0x000fe20003f86270 */
[CC--:B------:R-:W-:Y:S01]  /*3b40*/  FFMA.FTZ R81, R88.reuse, R40.reuse, R81 ;  /* 0x0000002858517223 */ /* 0x0c0fe20000010051 */
[C---:B------:R-:W-:Y:S01]  /*3b50*/  FFMA.FTZ R65, R88.reuse, R40, R65 ;  /* 0x0000002858417223 */ /* 0x040fe20000010041 */
[----:B------:R-:W-:Y:S01]  /*3b60*/  FSEL R69, R67, -INF , !P0 ;  /* 0xff80000043457808 */ /* 0x000fe20004000000 */
[CC--:B------:R-:W-:Y:S01]  /*3b70*/  FFMA.FTZ R53, R88.reuse, R38.reuse, R45 ;  /* 0x0000002658357223 */ /* 0x0c0fe2000001002d */
[----:B-----5:R-:W-:Y:S01]  /*3b80*/  I2FP.F32.S32 R36, R49 ;  /* 0x0000003100247245 */ /* 0x020fe20000201400 */
[----:B------:R-:W-:Y:S01]  /*3b90*/  FFMA.FTZ R44, R88, R38, R83 ;  /* 0x00000026582c7223 */ /* 0x000fe20000010053 */
[----:B------:R-:W-:Y:S01]  /*3ba0*/  ISETP.GE.AND P0, PT, R33, R122, PT ;  /* 0x0000007a2100720c */ /* 0x000fe20003f06270 */
[----:B------:R-:W-:Y:S01]  /*3bb0*/  MUFU.TANH R29, R29 ;  /* 0x0000001d001d7308 */ /* 0x000fe20000002400 */
[----:B------:R-:W-:Y:S01]  /*3bc0*/  LOP3.LUT R45, R4, 0x51, R127, 0xfe, !PT ;  /* 0x00000051042d7812 */ /* 0x000fe200078efe7f */
[CC--:B------:R-:W-:Y:S01]  /*3bd0*/  FFMA.FTZ R73, R88.reuse, R36.reuse, R73 ;  /* 0x0000002458497223 */ /* 0x0c0fe20000010049 */
[----:B------:R-:W-:Y:S01]  /*3be0*/  FSEL R89, R81, -INF , !P1 ;  /* 0xff80000051597808 */ /* 0x000fe20004800000 */
[----:B------:R-:W-:Y:S01]  /*3bf0*/  FFMA.FTZ R68, R88, R36, R79 ;  /* 0x0000002458447223 */ /* 0x000fe2000001004f */
[----:B--2---:R-:W-:-:S02]  /*3c00*/  I2FP.F32.S32 R34, R33 ;  /* 0x0000002100227245 */ /* 0x004fc40000201400 */
[----:B------:R-:W-:Y:S01]  /*3c10*/  FSEL R72, R72, -INF , !P6 ;  /* 0xff80000048487808 */ /* 0x000fe20007000000 */
[----:B------:R-:W-:Y:S01]  /*3c20*/  MUFU.TANH R31, R31 ;  /* 0x0000001f001f7308 */ /* 0x000fe20000002400 */
[----:B------:R-:W-:Y:S01]  /*3c30*/  FSEL R56, R56, -INF , !P5 ;  /* 0xff80000038387808 */ /* 0x000fe20006800000 */
[C---:B------:R-:W-:Y:S01]  /*3c40*/  FFMA.FTZ R70, R88.reuse, R34, R77 ;  /* 0x0000002258467223 */ /* 0x040fe2000001004d */
[C---:B------:R-:W-:Y:S01]  /*3c50*/  ISETP.GE.AND P1, PT, R41.reuse, R122, PT ;  /* 0x0000007a2900720c */ /* 0x040fe20003f26270 */
[----:B---3--:R-:W-:Y:S01]  /*3c60*/  FFMA.FTZ R47, R88, R34, R47 ;  /* 0x00000022582f7223 */ /* 0x008fe2000001002f */
[-C--:B------:R-:W-:Y:S02]  /*3c70*/  ISETP.GE.AND P6, PT, R41, R0.reuse, PT ;  /* 0x000000002900720c */ /* 0x080fe40003fc6270 */
[----:B------:R-:W-:Y:S01]  /*3c80*/  ISETP.GE.AND P5, PT, R33, R0, PT ;  /* 0x000000002100720c */ /* 0x000fe20003fa6270 */
[----:B------:R-:W-:Y:S01]  /*3c90*/  MUFU.TANH R27, R27 ;  /* 0x0000001b001b7308 */ /* 0x000fe20000002400 */
[----:B------:R-:W-:-:S02]  /*3ca0*/  FSEL R131, R131, -INF , !P2 ;  /* 0xff80000083837808 */ /* 0x000fc40005000000 */
[----:B------:R-:W-:Y:S02]  /*3cb0*/  FSEL R74, R65, -INF , !P4 ;  /* 0xff800000414a7808 */ /* 0x000fe40006000000 */
[----:B------:R-:W-:Y:S02]  /*3cc0*/  LOP3.LUT R41, R4, 0x59, R127, 0xfe, !PT ;  /* 0x0000005904297812 */ /* 0x000fe400078efe7f */
[C---:B------:R-:W-:Y:S01]  /*3cd0*/  ISETP.GE.AND P2, PT, R49.reuse, R122, PT ;  /* 0x0000007a3100720c */ /* 0x040fe20003f46270 */
[----:B------:R1:W2:Y:S01]  /*3ce0*/  MUFU.TANH R33, R32 ;  /* 0x0000002000217308 */ /* 0x0002a20000002400 */
[----:B------:R-:W-:Y:S02]  /*3cf0*/  ISETP.GE.AND P4, PT, R49, R0, PT ;  /* 0x000000003100720c */ /* 0x000fe40003f86270 */
[----:B------:R-:W-:Y:S02]  /*3d00*/  FSEL R83, R35, -INF , !P3 ;  /* 0xff80000023537808 */ /* 0x000fe40005800000 */
[----:B------:R-:W-:-:S02]  /*3d10*/  FSEL R70, R70, -INF , !P0 ;  /* 0xff80000046467808 */ /* 0x000fc40004000000 */
[----:B------:R-:W-:Y:S01]  /*3d20*/  LOP3.LUT R49, R4, 0x58, R127, 0xfe, !PT ;  /* 0x0000005804317812 */ /* 0x000fe200078efe7f */
[----:B------:R-:W-:Y:S01]  /*3d30*/  MUFU.TANH R17, R17 ;  /* 0x0000001100117308 */ /* 0x000fe20000002400 */
[C---:B------:R-:W-:Y:S02]  /*3d40*/  ISETP.GE.AND P3, PT, R45.reuse, R122, PT ;  /* 0x0000007a2d00720c */ /* 0x040fe40003f66270 */
[----:B------:R-:W-:Y:S02]  /*3d50*/  ISETP.GE.AND P0, PT, R45, R0, PT ;  /* 0x000000002d00720c */ /* 0x000fe40003f06270 */
[----:B------:R-:W-:Y:S02]  /*3d60*/  FSEL R73, R73, -INF , !P4 ;  /* 0xff80000049497808 */ /* 0x000fe40006000000 */
[----:B------:R-:W-:Y:S01]  /*3d70*/  FSEL R44, R44, -INF , !P1 ;  /* 0xff8000002c2c7808 */ /* 0x000fe20004800000 */
[----:B------:R-:W-:Y:S01]  /*3d80*/  MUFU.TANH R21, R21 ;  /* 0x0000001500157308 */ /* 0x000fe20000002400 */
[----:B-1----:R-:W-:-:S02]  /*3d90*/  I2FP.F32.S32 R32, R45 ;  /* 0x0000002d00207245 */ /* 0x002fc40000201400 */
[----:B------:R-:W-:Y:S02]  /*3da0*/  I2FP.F32.S32 R34, R49 ;  /* 0x0000003100227245 */ /* 0x000fe40000201400 */
[C---:B------:R-:W-:Y:S01]  /*3db0*/  ISETP.GE.AND P4, PT, R41.reuse, R122, PT ;  /* 0x0000007a2900720c */ /* 0x040fe20003f86270 */
[----:B------:R-:W-:Y:S01]  /*3dc0*/  FFMA.FTZ R51, R88, R32, R5 ;  /* 0x0000002058337223 */ /* 0x000fe20000010005 */
[----:B------:R-:W-:Y:S01]  /*3dd0*/  ISETP.GE.AND P1, PT, R41, R0, PT ;  /* 0x000000002900720c */ /* 0x000fe20003f26270 */
[----:B------:R1:W-:Y:S01]  /*3de0*/  MUFU.TANH R45, R30 ;  /* 0x0000001e002d7308 */ /* 0x0003e20000002400 */
[----:B------:R-:W-:Y:S01]  /*3df0*/  FSEL R68, R68, -INF , !P2 ;  /* 0xff80000044447808 */ /* 0x000fe20005000000 */
[CC--:B----4-:R-:W-:Y:S01]  /*3e00*/  FFMA.FTZ R11, R88.reuse, R34.reuse, R11 ;  /* 0x00000022580b7223 */ /* 0x0d0fe2000001000b */
[----:B------:R-:W-:Y:S01]  /*3e10*/  FSEL R81, R47, -INF , !P5 ;  /* 0xff8000002f517808 */ /* 0x000fe20006800000 */
[C---:B------:R-:W-:Y:S01]  /*3e20*/  FFMA.FTZ R40, R88.reuse, R34, R7 ;  /* 0x0000002258287223 */ /* 0x040fe20000010007 */
[C---:B------:R-:W-:Y:S01]  /*3e30*/  ISETP.GE.AND P2, PT, R49.reuse, R0, PT ;  /* 0x000000003100720c */ /* 0x040fe20003f46270 */
[----:B------:R-:W-:Y:S01]  /*3e40*/  FFMA.FTZ R42, R88, R32, R75 ;  /* 0x00000020582a7223 */ /* 0x000fe2000001004b */
[----:B------:R-:W-:Y:S01]  /*3e50*/  ISETP.GE.AND P5, PT, R49, R122, PT ;  /* 0x0000007a3100720c */ /* 0x000fe20003fa6270 */
[----:B------:R3:W-:Y:S01]  /*3e60*/  MUFU.TANH R5, R26 ;  /* 0x0000001a00057308 */ /* 0x0007e20000002400 */
[----:B------:R-:W-:-:S02]  /*3e70*/  LOP3.LUT R35, R4, 0x68, R127, 0xfe, !PT ;  /* 0x0000006804237812 */ /* 0x000fc400078efe7f */
[----:B------:R-:W-:Y:S02]  /*3e80*/  FSEL R53, R53, -INF , !P6 ;  /* 0xff80000035357808 */ /* 0x000fe40007000000 */
[----:B------:R-:W-:Y:S02]  /*3e90*/  FSEL R49, R11, -INF , !P2 ;  /* 0xff8000000b317808 */ /* 0x000fe40005000000 */
[----:B------:R-:W-:Y:S01]  /*3ea0*/  FSEL R51, R51, -INF , !P0 ;  /* 0xff80000033337808 */ /* 0x000fe20004000000 */
[----:B------:R4:W5:Y:S01]  /*3eb0*/  MUFU.TANH R7, R28 ;  /* 0x0000001c00077308 */ /* 0x0009620000002400 */
[----:B-1----:R-:W-:Y:S02]  /*3ec0*/  I2FP.F32.S32 R30, R41 ;  /* 0x00000029001e7245 */ /* 0x002fe40000201400 */
[----:B------:R-:W-:Y:S02]  /*3ed0*/  LOP3.LUT R41, R4, 0x60, R127, 0xfe, !PT ;  /* 0x0000006004297812 */ /* 0x000fe400078efe7f */
[----:B------:R-:W-:Y:S01]  /*3ee0*/  FSEL R40, R40, -INF , !P5 ;  /* 0xff80000028287808 */ /* 0x000fe20006800000 */
[-C--:B------:R-:W-:Y:S01]  /*3ef0*/  FFMA.FTZ R38, R88, R30.reuse, R39 ;  /* 0x0000001e58267223 */ /* 0x080fe20000010027 */
[----:B------:R-:W-:Y:S01]  /*3f00*/  LOP3.LUT R39, R4, 0x61, R127, 0xfe, !PT ;  /* 0x0000006104277812 */ /* 0x000fe200078efe7f */
[----:B------:R-:W-:Y:S01]  /*3f10*/  FFMA.FTZ R37, R88, R30, R37 ;  /* 0x0000001e58257223 */ /* 0x000fe20000010025 */
[----:B---3--:R-:W-:Y:S01]  /*3f20*/  I2FP.F32.S32 R26, R41 ;  /* 0x00000029001a7245 */ /* 0x008fe20000201400 */
[----:B------:R-:W-:Y:S01]  /*3f30*/  MUFU.TANH R15, R15 ;  /* 0x0000000f000f7308 */ /* 0x000fe20000002400 */
[----:B------:R-:W-:-:S02]  /*3f40*/  I2FP.F32.S32 R30, R39 ;  /* 0x00000027001e7245 */ /* 0x000fc40000201400 */
[----:B------:R-:W-:Y:S01]  /*3f50*/  FSEL R38, R38, -INF , !P4 ;  /* 0xff80000026267808 */ /* 0x000fe20006000000 */
[C---:B------:R-:W-:Y:S01]  /*3f60*/  FFMA.FTZ R9, R88.reuse, R26, R9 ;  /* 0x0000001a58097223 */ /* 0x040fe20000010009 */
[----:B------:R-:W-:Y:S01]  /*3f70*/  ISETP.GE.AND P6, PT, R41, R122, PT ;  /* 0x0000007a2900720c */ /* 0x000fe20003fc6270 */
[C---:B--2---:R-:W-:Y:S01]  /*3f80*/  FFMA.FTZ R33, R88.reuse, R26, R33 ;  /* 0x0000001a58217223 */ /* 0x044fe20000010021 */
[C---:B------:R-:W-:Y:S01]  /*3f90*/  ISETP.GE.AND P2, PT, R35.reuse, R122, PT ;  /* 0x0000007a2300720c */ /* 0x040fe20003f46270 */
[----:B------:R-:W-:Y:S01]  /*3fa0*/  FFMA.FTZ R29, R88, R30, R29 ;  /* 0x0000001e581d7223 */ /* 0x000fe2000001001d */
[----:B------:R-:W-:Y:S01]  /*3fb0*/  BAR.SYNC.DEFER_BLOCKING 0x0 ;  /* 0x0000000000007b1d */ /* 0x000fe20000010000 */
[----:B------:R-:W-:Y:S02]  /*3fc0*/  ISETP.GE.AND P4, PT, R35, R0, PT ;  /* 0x000000002300720c */ /* 0x000fe40003f86270 */
[----:B----4-:R-:W-:Y:S02]  /*3fd0*/  I2FP.F32.S32 R28, R35 ;  /* 0x00000023001c7245 */ /* 0x010fe40000201400 */
[----:B------:R-:W-:-:S02]  /*3fe0*/  FSEL R42, R42, -INF , !P3 ;  /* 0xff8000002a2a7808 */ /* 0x000fc40005800000 */
[C---:B------:R-:W-:Y:S01]  /*3ff0*/  ISETP.GE.AND P0, PT, R39.reuse, R122, PT ;  /* 0x0000007a2700720c */ /* 0x040fe20003f06270 */
[C---:B------:R-:W-:Y:S01]  /*4000*/  FFMA.FTZ R31, R88.reuse, R28, R31 ;  /* 0x0000001c581f7223 */ /* 0x040fe2000001001f */
[----:B------:R-:W-:Y:S01]  /*4010*/  ISETP.GE.AND P5, PT, R39, R0, PT ;  /* 0x000000002700720c */ /* 0x000fe20003fa6270 */
[----:B------:R-:W-:Y:S01]  /*4020*/  FFMA.FTZ R27, R88, R28, R27 ;  /* 0x0000001c581b7223 */ /* 0x000fe2000001001b */
[----:B------:R-:W-:Y:S01]  /*4030*/  LOP3.LUT R35, R4, 0x69, R127, 0xfe, !PT ;  /* 0x0000006904237812 */ /* 0x000fe200078efe7f */
[----:B------:R1:W2:Y:S01]  /*4040*/  MUFU.TANH R39, R24 ;  /* 0x0000001800277308 */ /* 0x0002a20000002400 */
[----:B------:R-:W-:Y:S01]  /*4050*/  ISETP.GE.AND P3, PT, R41, R0, PT ;  /* 0x000000002900720c */ /* 0x000fe20003f66270 */
[----:B------:R-:W-:Y:S01]  /*4060*/  FFMA.FTZ R41, R88, R30, R13 ;  /* 0x0000001e58297223 */ /* 0x000fe2000001000d */
[----:B------:R-:W-:Y:S02]  /*4070*/  FSEL R13, R37, -INF , !P1 ;  /* 0xff800000250d7808 */ /* 0x000fe40004800000 */
[----:B------:R-:W-:-:S02]  /*4080*/  FSEL R30, R9, -INF , !P6 ;  /* 0xff800000091e7808 */ /* 0x000fc40007000000 */
[C---:B------:R-:W-:Y:S01]  /*4090*/  ISETP.GE.AND P1, PT, R35.reuse, R122, PT ;  /* 0x0000007a2300720c */ /* 0x040fe20003f26270 */
[----:B------:R-:W-:Y:S01]  /*40a0*/  MUFU.TANH R9, R76 ;  /* 0x0000004c00097308 */ /* 0x000fe20000002400 */
[----:B------:R-:W-:Y:S02]  /*40b0*/  ISETP.GE.AND P6, PT, R35, R0, PT ;  /* 0x000000002300720c */ /* 0x000fe40003fc6270 */
[C-C-:B------:R-:W-:Y:S02]  /*40c0*/  LOP3.LUT R47, R4.reuse, 0x70, R127.reuse, 0xfe, !PT ;  /* 0x00000070042f7812 */ /* 0x140fe400078efe7f */
[----:B------:R-:W-:Y:S02]  /*40d0*/  LOP3.LUT R11, R4, 0x71, R127, 0xfe, !PT ;  /* 0x00000071040b7812 */ /* 0x000fe400078efe7f */
[----:B------:R-:W-:Y:S02]  /*40e0*/  I2FP.F32.S32 R26, R47 ;  /* 0x0000002f001a7245 */ /* 0x000fe40000201400 */
[----:B-1----:R-:W-:-:S02]  /*40f0*/  I2FP.F32.S32 R24, R35 ;  /* 0x0000002300187245 */ /* 0x002fc40000201400 */
[----:B------:R-:W-:Y:S01]  /*4100*/  FSEL R35, R33, -INF , !P3 ;  /* 0xff80000021237808 */ /* 0x000fe20005800000 */
[C---:B-----5:R-:W-:Y:S01]  /*4110*/  FFMA.FTZ R7, R88.reuse, R26, R7 ;  /* 0x0000001a58077223 */ /* 0x060fe20000010007 */
[----:B------:R-:W-:Y:S01]  /*4120*/  FSEL R33, R29, -INF , !P5 ;  /* 0xff8000001d217808 */ /* 0x000fe20006800000 */
[CC--:B------:R-:W-:Y:S01]  /*4130*/  FFMA.FTZ R45, R88.reuse, R24.reuse, R45 ;  /* 0x00000018582d7223 */ /* 0x0c0fe2000001002d */
[----:B------:R-:W1:Y:S01]  /*4140*/  MUFU.TANH R29, R12 ;  /* 0x0000000c001d7308 */ /* 0x000e620000002400 */
[----:B------:R-:W-:Y:S01]  /*4150*/  I2FP.F32.S32 R32, R11 ;  /* 0x0000000b00207245 */ /* 0x000fe20000201400 */
[C---:B------:R-:W-:Y:S01]  /*4160*/  FFMA.FTZ R24, R88.reuse, R24, R5 ;  /* 0x0000001858187223 */ /* 0x040fe20000010005 */
[----:B------:R-:W-:Y:S01]  /*4170*/  FFMA.FTZ R5, R88, R26, R17 ;  /* 0x0000001a58057223 */ /* 0x000fe20000010011 */
[----:B------:R-:W-:Y:S02]  /*4180*/  LOP3.LUT R17, R4, 0x79, R127, 0xfe, !PT ;  /* 0x0000007904117812 */ /* 0x000fe400078efe7f */
[----:B------:R-:W-:Y:S01]  /*4190*/  FSEL R28, R31, -INF , !P2 ;  /* 0xff8000001f1c7808 */ /* 0x000fe20005000000 */
[----:B------:R-:W-:Y:S01]  /*41a0*/  FFMA.FTZ R21, R88, R32, R21 ;  /* 0x0000002058157223 */ /* 0x000fe20000010015 */
[----:B------:R-:W-:-:S02]  /*41b0*/  ISETP.GE.AND P5, PT, R11, R122, PT ;  /* 0x0000007a0b00720c */ /* 0x000fc40003fa6270 */
[----:B------:R-:W-:Y:S01]  /*41c0*/  ISETP.GE.AND P2, PT, R11, R0, PT ;  /* 0x000000000b00720c */ /* 0x000fe20003f46270 */
[C---:B--2---:R-:W-:Y:S01]  /*41d0*/  FFMA.FTZ R11, R88.reuse, R32, R39 ;  /* 0x00000020580b7223 */ /* 0x044fe20000010027 */
[----:B------:R-:W-:Y:S02]  /*41e0*/  FSEL R31, R27, -INF , !P4 ;  /* 0xff8000001b1f7808 */ /* 0x000fe40006000000 */
[----:B------:R-:W2:Y:S01]  /*41f0*/  MUFU.TANH R27, R78 ;  /* 0x0000004e001b7308 */ /* 0x000ea20000002400 */
[----:B------:R-:W-:Y:S02]  /*4200*/  I2FP.F32.S32 R32, R17 ;  /* 0x0000001100207245 */ /* 0x000fe40000201400 */
[----:B------:R-:W-:Y:S02]  /*4210*/  FSEL R41, R41, -INF , !P0 ;  /* 0xff80000029297808 */ /* 0x000fe40004000000 */
[C---:B------:R-:W-:Y:S01]  /*4220*/  ISETP.GE.AND P0, PT, R47.reuse, R0, PT ;  /* 0x000000002f00720c */ /* 0x040fe20003f06270 */
[----:B-1----:R-:W-:Y:S01]  /*4230*/  FFMA.FTZ R12, R88, R32, R29 ;  /* 0x00000020580c7223 */ /* 0x002fe2000001001d */
[----:B------:R-:W-:-:S02]  /*4240*/  ISETP.GE.AND P3, PT, R47, R122, PT ;  /* 0x0000007a2f00720c */ /* 0x000fc40003f66270 */
[----:B------:R-:W-:Y:S02]  /*4250*/  FSEL R29, R5, -INF , !P0 ;  /* 0xff800000051d7808 */ /* 0x000fe40004000000 */
[C-C-:B------:R-:W-:Y:S02]  /*4260*/  LOP3.LUT R47, R4.reuse, 0x8, R127.reuse, 0xfe, !PT ;  /* 0x00000008042f7812 */ /* 0x140fe400078efe7f */
[----:B------:R-:W-:Y:S02]  /*4270*/  ISETP.GT.AND P0, PT, R123, R94, PT ;  /* 0x0000005e7b00720c */ /* 0x000fe40003f04270 */
[----:B------:R-:W-:Y:S02]  /*4280*/  LOP3.LUT R37, R4, 0x8, R127, 0xfe, !PT ;  /* 0x0000000804257812 */ /* 0x000fe400078efe7f */
[----:B------:R-:W-:Y:S02]  /*4290*/  I2FP.F32.S32 R36, R47 ;  /* 0x0000002f00247245 */ /* 0x000fe40000201400 */
[----:B------:R-:W-:-:S02]  /*42a0*/  FSEL R39, R45, -INF , !P1 ;  /* 0xff8000002d277808 */ /* 0x000fc40004800000 */
[----:B------:R-:W-:Y:S02]  /*42b0*/  I2FP.F32.S32 R34, R37 ;  /* 0x0000002500227245 */ /* 0x000fe40000201400 */
[C---:B------:R-:W-:Y:S02]  /*42c0*/  ISETP.GE.AND P4, PT, R17.reuse, R122, PT ;  /* 0x0000007a1100720c */ /* 0x040fe40003f86270 */
[----:B------:R-:W-:Y:S02]  /*42d0*/  ISETP.GE.AND P1, PT, R17, R0, PT ;  /* 0x000000001100720c */ /* 0x000fe40003f26270 */
[----:B------:R-:W-:Y:S01]  /*42e0*/  FSEL R17, R24, -INF , !P6 ;  /* 0xff80000018117808 */ /* 0x000fe20007000000 */
[C---:B------:R-:W-:Y:S01]  /*42f0*/  FFMA.FTZ R24, R88.reuse, R32, R15 ;  /* 0x0000002058187223 */ /* 0x040fe2000001000f */
[C---:B------:R-:W-:Y:S01]  /*4300*/  FFMA.FTZ R32, R88.reuse, R36, R9 ;  /* 0x0000002458207223 */ /* 0x040fe20000010009 */
[----:B------:R-:W-:Y:S01]  /*4310*/  FSEL R26, R7, -INF , !P3 ;  /* 0xff800000071a7808 */ /* 0x000fe20005800000 */
[----:B--2---:R-:W-:Y:S01]  /*4320*/  FFMA.FTZ R9, R88, R34, R27 ;  /* 0x0000002258097223 */ /* 0x004fe2000001001b */
[----:B------:R-:W-:-:S02]  /*4330*/  ISETP.GE.AND P6, PT, R47, R122, PT ;  /* 0x0000007a2f00720c */ /* 0x000fc40003fc6270 */
[----:B------:R-:W-:Y:S02]  /*4340*/  ISETP.GE.AND P3, PT, R37, R0, PT ;  /* 0x000000002500720c */ /* 0x000fe40003f66270 */
[----:B------:R-:W-:Y:S02]  /*4350*/  FSEL R27, R21, -INF , !P2 ;  /* 0xff800000151b7808 */ /* 0x000fe40005000000 */
[----:B------:R-:W-:Y:S02]  /*4360*/  FSEL R21, R24, -INF , !P1 ;  /* 0xff80000018157808 */ /* 0x000fe40004800000 */
[----:B------:R-:W-:Y:S02]  /*4370*/  SHF.R.U32.HI R7, RZ, 0x3, R84 ;  /* 0x00000003ff077819 */ /* 0x000fe40000011654 */
        /* <DEDUP_REMOVED lines=16> */
.L_x_4483:
        /* <DEDUP_REMOVED lines=59> */
.L_x_4484:
        /* <DEDUP_REMOVED lines=39> */
.L_x_4486:
[----:B------:R-:W-:Y:S05]  /*4aa0*/  BSYNC.RECONVERGENT B0 ;  /* 0x0000000000007941 */ /* 0x000fea0003800200 */
.L_x_4485:
[----:B------:R-:W0:Y:S02]  /*4ab0*/  LDGDEPBAR ;  /* 0x00000000000079af */ /* 0x000e240000000000 */
.L_x_4482:
[----:B------:R-:W-:Y:S01]  /*4ac0*/  FMNMX3.FTZ R9, R8, R6, R24, !PT ;  /* 0x0000000608097276 */ /* 0x000fe20007810018 */
        /* <DEDUP_REMOVED lines=31> */
[----:B------:R-:W-:-:S03]  /*4cc0*/  SHF.L.U32 R7, R7, 0x8, RZ ;  /* 0x0000000807077819 */ /* 0x000fc600000006ff */
[----:B------:R-:W3:Y:S01]  /*4cd0*/  SHFL.BFLY PT, R32, R9, 0x2, 0x1f ;  /* 0x0c401f0009207f89 */ /* 0x000ee200000e0000 */
[----:B------:R-:W-:Y:S02]  /*4ce0*/  LOP3.LUT R7, R7, 0x100, RZ, 0xc0, !PT ;  /* 0x0000010007077812 */ /* 0x000fe400078ec0ff */
[----:B---3--:R-:W-:Y:S02]  /*4cf0*/  FMNMX.FTZ R32, R9, R32, !PT ;  /* 0x0000002009207209 */ /* 0x008fe40007810000 */
[----:B------:R-:W-:-:S03]  /*4d00*/  FMNMX.FTZ R9, R21, R4, !PT ;  /* 0x0000000415097209 */ /* 0x000fc60007810000 */
[----:B------:R-:W3:Y:S04]  /*4d10*/  SHFL.BFLY PT, R67, R32, 0x1, 0x1f ;  /* 0x0c201f0020437f89 */ /* 0x000ee800000e0000 */
[----:B------:R-:W4:Y:S01]  /*4d20*/  SHFL.BFLY PT, R4, R9, 0x2, 0x1f ;  /* 0x0c401f0009047f89 */ /* 0x000f2200000e0000 */
[----:B---3--:R-:W-:Y:S02]  /*4d30*/  FMNMX.FTZ R67, R32, R67, !PT ;  /* 0x0000004320437209 */ /* 0x008fe40007810000 */
[----:B----4-:R-:W-:-:S03]  /*4d40*/  FMNMX.FTZ R4, R9, R4, !PT ;  /* 0x0000000409047209 */ /* 0x010fc60007810000 */
[C---:B-1----:R-:W-:Y:S01]  /*4d50*/  FMUL.FTZ R47, R67.reuse, UR7 ;  /* 0x00000007432f7c20 */ /* 0x042fe20008410000 */
[----:B------:R-:W-:Y:S01]  /*4d60*/  FSETP.NEU.FTZ.AND P0, PT, R67, -INF , PT ;  /* 0xff8000004300780b */ /* 0x000fe20003f1d000 */
[----:B------:R-:W1:Y:S03]  /*4d70*/  SHFL.BFLY PT, R65, R4, 0x1, 0x1f ;  /* 0x0c201f0004417f89 */ /* 0x000e6600000e0000 */
[----:B------:R-:W-:-:S05]  /*4d80*/  FSEL R47, R47, RZ, P0 ;  /* 0x000000ff2f2f7208 */ /* 0x000fca0000000000 */
[--C-:B--2---:R-:W-:Y:S01]  /*4d90*/  FFMA.FTZ R37, R22, UR7, -R47.reuse ;  /* 0x0000000716257c23 */ /* 0x104fe2000801082f */
        /* <DEDUP_REMOVED lines=8> */
[----:B------:R-:W-:Y:S01]  /*4e20*/  MOV R20, 0x20 ;  /* 0x0000002000147802 */ /* 0x000fe20000000f00 */
[--C-:B------:R-:W-:Y:S01]  /*4e30*/  FFMA.FTZ R72, R72, UR7, -R47.reuse ;  /* 0x0000000748487c23 */ /* 0x100fe2000801082f */
[--C-:B------:R-:W-:Y:S01]  /*4e40*/  FFMA.FTZ R70, R70, UR7, -R47.reuse ;  /* 0x0000000746467c23 */ /* 0x100fe2000801082f */
[--C-:B------:R-:W-:Y:S01]  /*4e50*/  FFMA.FTZ R42, R42, UR7, -R47.reuse ;  /* 0x000000072a2a7c23 */ /* 0x100fe2000801082f */
[--C-:B------:R-:W-:Y:S01]  /*4e60*/  FFMA.FTZ R40, R40, UR7, -R47.reuse ;  /* 0x0000000728287c23 */ /* 0x100fe2000801082f */
[----:B------:R-:W-:Y:S01]  /*4e70*/  FFMA.FTZ R41, R41, UR7, -R47 ;  /* 0x0000000729297c23 */ /* 0x000fe2000801082f */
[----:B------:R-:W2:Y:S01]  /*4e80*/  MUFU.EX2 R62, R62 ;  /* 0x0000003e003e7308 */ /* 0x000ea20000000800 */
[----:B-1----:R-:W-:-:S02]  /*4e90*/  FMNMX.FTZ R65, R4, R65, !PT ;  /* 0x0000004104417209 */ /* 0x002fc40007810000 */
[----:B------:R-:W-:Y:S02]  /*4ea0*/  LOP3.LUT R4, R7, 0x20, R116, 0xf8, !PT ;  /* 0x0000002007047812 */ /* 0x000fe400078ef874 */
[C---:B------:R-:W-:Y:S01]  /*4eb0*/  FSETP.NEU.FTZ.AND P0, PT, R65.reuse, -INF , PT ;  /* 0xff8000004100780b */ /* 0x040fe20003f1d000 */
[----:B------:R-:W-:Y:S01]  /*4ec0*/  FMUL.FTZ R22, R65, UR7 ;  /* 0x0000000741167c20 */ /* 0x000fe20008410000 */
[----:B------:R-:W-:Y:S01]  /*4ed0*/  LOP3.LUT R4, R3, R4, RZ, 0xfc, !PT ;  /* 0x0000000403047212 */ /* 0x000fe200078efcff */
[----:B------:R-:W-:Y:S03]  /*4ee0*/  MUFU.EX2 R77, R77 ;  /* 0x0000004d004d7308 */ /* 0x000fe60000000800 */
[----:B------:R-:W-:Y:S02]  /*4ef0*/  FSEL R22, R22, RZ, P0 ;  /* 0x000000ff16167208 */ /* 0x000fe40000000000 */
[----:B------:R-:W-:-:S03]  /*4f00*/  ISETP.NE.AND P0, PT, R87, RZ, PT ;  /* 0x000000ff5700720c */ /* 0x000fc60003f05270 */
[--C-:B------:R-:W-:Y:S01]  /*4f10*/  FFMA.FTZ R75, R25, UR7, -R22.reuse ;  /* 0x00000007194b7c23 */ /* 0x100fe20008010816 */
[----:B------:R-:W-:Y:S01]  /*4f20*/  LEA R25, R4, UR6, 0x1 ;  /* 0x0000000604197c11 */ /* 0x000fe2000f8e08ff */
[--C-:B------:R-:W-:Y:S01]  /*4f30*/  FFMA.FTZ R60, R99, UR7, -R22.reuse ;  /* 0x00000007633c7c23 */ /* 0x100fe20008010816 */
[--C-:B------:R-:W-:Y:S01]  /*4f40*/  FFMA.FTZ R55, R5, UR7, -R22.reuse ;  /* 0x0000000705377c23 */ /* 0x100fe20008010816 */
[--C-:B------:R-:W-:Y:S01]  /*4f50*/  FFMA.FTZ R34, R63, UR7, -R22.reuse ;  /* 0x000000073f227c23 */ /* 0x100fe20008010816 */
[----:B------:R-:W1:Y:S01]  /*4f60*/  MUFU.EX2 R46, R46 ;  /* 0x0000002e002e7308 */ /* 0x000e620000000800 */
[----:B------:R-:W3:Y:S01]  /*4f70*/  LDSM.16.MT88.4 R104, [R25+0x3000] ;  /* 0x003000001968783b */ /* 0x000ee20000004200 */
[--C-:B------:R-:W-:Y:S01]  /*4f80*/  FFMA.FTZ R43, R43, UR7, -R22.reuse ;  /* 0x000000072b2b7c23 */ /* 0x100fe20008010816 */
[--C-:B------:R-:W-:Y:S01]  /*4f90*/  FFMA.FTZ R32, R97, UR7, -R22.reuse ;  /* 0x0000000761207c23 */ /* 0x100fe20008010816 */
[--C-:B------:R-:W-:Y:S01]  /*4fa0*/  FFMA.FTZ R16, R59, UR7, -R22.reuse ;  /* 0x000000073b107c23 */ /* 0x100fe20008010816 */
[----:B------:R-:W4:Y:S01]  /*4fb0*/  LDSM.16.MT88.4 R8, [R25+0x3400] ;  /* 0x003400001908783b */ /* 0x000f220000004200 */
[--C-:B------:R-:W-:Y:S01]  /*4fc0*/  FFMA.FTZ R19, R19, UR7, -R22.reuse ;  /* 0x0000000713137c23 */ /* 0x100fe20008010816 */
[----:B--2---:R-:W-:Y:S01]  /*4fd0*/  F2FP.BF16.F32.PACK_AB R4, R62, R79 ;  /* 0x0000004f3e04723e */ /* 0x004fe200000010ff */
[----:B------:R-:W-:Y:S01]  /*4fe0*/  MUFU.EX2 R75, R75 ;  /* 0x0000004b004b7308 */ /* 0x000fe20000000800 */
        /* <DEDUP_REMOVED lines=28> */
[----:B------:R-:W-:Y:S01]  /*51b0*/  FFMA.FTZ R68, R73, UR7, -R22 ;  /* 0x0000000749447c23 */ /* 0x000fe20008010816 */
[----:B------:R-:W-:Y:S01]  /*51c0*/  FADD.FTZ R62, R79, R62 ;  /* 0x0000003e4f3e7221 */ /* 0x000fe20000010000 */
[----:B------:R-:W-:Y:S01]  /*51d0*/  FADD.FTZ R60, R75, R60 ;  /* 0x0000003c4b3c7221 */ /* 0x000fe20000010000 */
[----:B------:R-:W-:Y:S01]  /*51e0*/  MUFU.EX2 R45, R45 ;  /* 0x0000002d002d7308 */ /* 0x000fe20000000800 */
[--C-:B------:R-:W-:Y:S01]  /*51f0*/  FFMA.FTZ R73, R38, UR7, -R47.reuse ;  /* 0x0000000726497c23 */ /* 0x100fe2000801082f */
[----:B------:R-:W-:Y:S01]  /*5200*/  FADD.FTZ R77, R77, R62 ;  /* 0x0000003e4d4d7221 */ /* 0x000fe20000010000 */
[----:B------:R-:W-:Y:S01]  /*5210*/  FFMA.FTZ R75, R44, UR7, -R47 ;  /* 0x000000072c4b7c23 */ /* 0x000fe2000801082f */
[--C-:B------:R-:W-:Y:S01]  /*5220*/  FFMA.FTZ R38, R49, UR7, -R22.reuse ;  /* 0x0000000731267c23 */ /* 0x100fe20008010816 */
[--C-:B------:R-:W-:Y:S01]  /*5230*/  FFMA.FTZ R44, R53, UR7, -R22.reuse ;  /* 0x00000007352c7c23 */ /* 0x100fe20008010816 */
[----:B------:R-:W-:Y:S01]  /*5240*/  FFMA.FTZ R51, R51, UR7, -R22 ;  /* 0x0000000733337c23 */ /* 0x000fe20008010816 */
[----:B------:R-:W-:Y:S01]  /*5250*/  FADD.FTZ R46, R46, R77 ;  /* 0x0000004d2e2e7221 */ /* 0x000fe20000010000 */
[----:B------:R-:W2:Y:S01]  /*5260*/  MUFU.EX2 R36, R36 ;  /* 0x0000002400247308 */ /* 0x000ea20000000800 */
[C---:B-1----:R-:W-:Y:S01]  /*5270*/  F2FP.BF16.F32.PACK_AB R7, R34.reuse, R55 ;  /* 0x000000372207723e */ /* 0x042fe200000010ff */
[----:B------:R-:W-:Y:S01]  /*5280*/  FADD.FTZ R55, R55, R60 ;  /* 0x0000003c37377221 */ /* 0x000fe20000010000 */
[--C-:B------:R-:W-:Y:S01]  /*5290*/  FFMA.FTZ R49, R13, UR7, -R22.reuse ;  /* 0x000000070d317c23 */ /* 0x100fe20008010816 */
[--C-:B------:R-:W-:Y:S01]  /*52a0*/  FFMA.FTZ R33, R33, UR7, -R22.reuse ;  /* 0x0000000721217c23 */ /* 0x100fe20008010816 */
[--C-:B------:R-:W-:Y:S01]  /*52b0*/  FFMA.FTZ R31, R31, UR7, -R22.reuse ;  /* 0x000000071f1f7c23 */ /* 0x100fe20008010816 */
[----:B------:R-:W-:Y:S01]  /*52c0*/  FADD.FTZ R34, R34, R55 ;  /* 0x0000003722227221 */ /* 0x000fe20000010000 */
[--C-:B------:R-:W-:Y:S01]  /*52d0*/  FFMA.FTZ R29, R29, UR7, -R22.reuse ;  /* 0x000000071d1d7c23 */ /* 0x100fe20008010816 */
[----:B------:R-:W-:Y:S01]  /*52e0*/  MUFU.EX2 R37, R37 ;  /* 0x0000002500257308 */ /* 0x000fe20000000800 */
[----:B---3--:R-:W-:Y:S01]  /*52f0*/  HMMA.16816.F32.BF16 R108, R4, R104, RZ ;  /* 0x00000068046c723c */ /* 0x008fe200000418ff */
[----:B------:R-:W-:Y:S01]  /*5300*/  FFMA.FTZ R23, R23, UR7, -R22 ;  /* 0x0000000717177c23 */ /* 0x000fe20008010816 */
[----:B------:R-:W-:-:S05]  /*5310*/  ISETP.GT.AND P0, PT, R123, R94, PT ;  /* 0x0000005e7b00720c */ /* 0x000fca0003f04270 */
[----:B------:R-:W1:Y:S01]  /*5320*/  MUFU.EX2 R18, R18 ;  /* 0x0000001200127308 */ /* 0x000e620000000800 */
[----:B------:R-:W-:Y:S01]  /*5330*/  HMMA.16816.F32.BF16 R104, R4, R106, RZ ;  /* 0x0000006a0468723c */ /* 0x000fe200000418ff */
[----:B--2---:R-:W-:Y:S01]  /*5340*/  F2FP.BF16.F32.PACK_AB R96, R36, R45 ;  /* 0x0000002d2460723e */ /* 0x004fe200000010ff */
[----:B------:R-:W-:Y:S01]  /*5350*/  FADD.FTZ R45, R45, R46 ;  /* 0x0000002e2d2d7221 */ /* 0x000fe20000010000 */
[----:B------:R-:W-:-:S03]  /*5360*/  FFMA.FTZ R46, R14, UR7, -R47 ;  /* 0x000000070e2e7c23 */ /* 0x000fc6000801082f */
[----:B------:R-:W-:Y:S01]  /*5370*/  FADD.FTZ R36, R36, R45 ;  /* 0x0000002d24247221 */ /* 0x000fe20000010000 */
[----:B------:R-:W-:Y:S08]  /*5380*/  MUFU.EX2 R43, R43 ;  /* 0x0000002b002b7308 */ /* 0x000ff00000000800 */
[----:B------:R-:W2:Y:S01]  /*5390*/  MUFU.EX2 R32, R32 ;  /* 0x0000002000207308 */ /* 0x000ea20000000800 */
[----:B-1----:R-:W-:Y:S01]  /*53a0*/  F2FP.BF16.F32.PACK_AB R98, R18, R37 ;  /* 0x000000251262723e */ /* 0x002fe200000010ff */
[----:B------:R-:W-:Y:S01]  /*53b0*/  FADD.FTZ R37, R37, R36 ;  /* 0x0000002425257221 */ /* 0x000fe20000010000 */
[----:B------:R-:W-:-:S03]  /*53c0*/  FFMA.FTZ R36, R17, UR7, -R22 ;  /* 0x0000000711247c23 */ /* 0x000fc60008010816 */
[----:B------:R-:W-:Y:S02]  /*53d0*/  FADD.FTZ R18, R18, R37 ;  /* 0x0000002512127221 */ /* 0x000fe40000010000 */
        /* <DEDUP_REMOVED lines=8> */
[----:B------:R-:W-:Y:S01]  /*5460*/  HMMA.16816.F32.BF16 R104, R96, R10, R104 ;  /* 0x0000000a6068723c */ /* 0x000fe20000041868 */
[----:B------:R-:W1:Y:S01]  /*5470*/  LDSM.16.MT88.4 R8, [R24+0x3000] ;  /* 0x003000001808783b */ /* 0x000e620000004200 */
[----:B------:R-:W-:Y:S08]  /*5480*/  MUFU.EX2 R50, R50 ;  /* 0x0000003200327308 */ /* 0x000ff00000000800 */
[----:B------:R-:W-:Y:S08]  /*5490*/  MUFU.EX2 R61, R61 ;  /* 0x0000003d003d7308 */ /* 0x000ff00000000800 */
[----:B------:R-:W3:Y:S08]  /*54a0*/  MUFU.EX2 R52, R52 ;  /* 0x0000003400347308 */ /* 0x000ef00000000800 */
[----:B------:R-:W-:Y:S08]  /*54b0*/  MUFU.EX2 R57, R57 ;  /* 0x0000003900397308 */ /* 0x000ff00000000800 */
[----:B------:R-:W4:Y:S01]  /*54c0*/  MUFU.EX2 R48, R48 ;  /* 0x0000003000307308 */ /* 0x000f220000000800 */
[C---:B-1----:R-:W-:Y:S07]  /*54d0*/  HMMA.16816.F32.BF16 R100, R4.reuse, R8, RZ ;  /* 0x000000080464723c */ /* 0x042fee00000418ff */
[----:B------:R-:W-:Y:S01]  /*54e0*/  MUFU.EX2 R129, R129 ;  /* 0x0000008100817308 */ /* 0x000fe20000000800 */
[----:B------:R-:W-:Y:S01]  /*54f0*/  HMMA.16816.F32.BF16 R4, R4, R10, RZ ;  /* 0x0000000a0404723c */ /* 0x000fe200000418ff */
[----:B------:R-:W1:Y:S06]  /*5500*/  LDSM.16.MT88.4 R8, [R24+0x3400] ;  /* 0x003400001808783b */ /* 0x000e6c0000004200 */
[----:B------:R-:W5:Y:S08]  /*5510*/  MUFU.EX2 R66, R66 ;  /* 0x0000004200427308 */ /* 0x000f700000000800 */
        /* <DEDUP_REMOVED lines=16> */
[----:B------:R-:W-:-:S04]  /*5620*/  FADD.FTZ R59, R59, R54 ;  /* 0x000000363b3b7221 */ /* 0x000fc80000010000 */
[----:B------:R-:W-:Y:S02]  /*5630*/  FADD.FTZ R50, R50, R59 ;  /* 0x0000003b32327221 */ /* 0x000fe40000010000 */
[----:B------:R-:W3:Y:S08]  /*5640*/  MUFU.EX2 R72, R72 ;  /* 0x0000004800487308 */ /* 0x000ef00000000800 */
[----:B------:R-:W-:Y:S08]  /*5650*/  MUFU.EX2 R70, R70 ;  /* 0x0000004600467308 */ /* 0x000ff00000000800 */
[----:B------:R-:W-:Y:S01]  /*5660*/  MUFU.EX2 R131, R131 ;  /* 0x0000008300837308 */ /* 0x000fe20000000800 */
[C---:B-1----:R-:W-:Y:S07]  /*5670*/  HMMA.16816.F32.BF16 R108, R4.reuse, R8, R108 ;  /* 0x00000008046c723c */ /* 0x042fee000004186c */
[----:B------:R-:W-:Y:S01]  /*5680*/  MUFU.EX2 R89, R89 ;  /* 0x0000005900597308 */ /* 0x000fe20000000800 */
[C---:B------:R-:W-:Y:S01]  /*5690*/  HMMA.16816.F32.BF16 R104, R4.reuse, R10, R104 ;  /* 0x0000000a0468723c */ /* 0x040fe20000041868 */
[----:B------:R-:W1:Y:S06]  /*56a0*/  LDSM.16.MT88.4 R8, [R24+0x3800] ;  /* 0x003800001808783b */ /* 0x000e6c0000004200 */
[----:B------:R-:W4:Y:S08]  /*56b0*/  MUFU.EX2 R74, R74 ;  /* 0x0000004a004a7308 */ /* 0x000f300000000800 */
[----:B------:R-:W-:Y:S08]  /*56c0*/  MUFU.EX2 R81, R81 ;  /* 0x0000005100517308 */ /* 0x000ff00000000800 */
[----:B------:R-:W4:Y:S08]  /*56d0*/  MUFU.EX2 R68, R68 ;  /* 0x0000004400447308 */ /* 0x000f300000000800 */
[----:B------:R-:W-:Y:S08]  /*56e0*/  MUFU.EX2 R75, R75 ;  /* 0x0000004b004b7308 */ /* 0x000ff00000000800 */
[----:B------:R-:W4:Y:S01]  /*56f0*/  MUFU.EX2 R42, R42 ;  /* 0x0000002a002a7308 */ /* 0x000f220000000800 */
[C---:B-1----:R-:W-:Y:S07]  /*5700*/  HMMA.16816.F32.BF16 R100, R4.reuse, R8, R100 ;  /* 0x000000080464723c */ /* 0x042fee0000041864 */
[----:B------:R-:W-:Y:S01]  /*5710*/  MUFU.EX2 R40, R40 ;  /* 0x0000002800287308 */ /* 0x000fe20000000800 */
[----:B------:R-:W-:Y:S01]  /*5720*/  HMMA.16816.F32.BF16 R96, R4, R10, R96 ;  /* 0x0000000a0460723c */ /* 0x000fe20000041860 */
[----:B------:R-:W1:Y:S01]  /*5730*/  LDSM.16.MT88.4 R8, [R25+0x3c00] ;  /* 0x003c00001908783b */ /* 0x000e620000004200 */
[----:B-----5:R-:W-:-:S05]  /*5740*/  F2FP.BF16.F32.PACK_AB R4, R66, R129 ;  /* 0x000000814204723e */ /* 0x020fca00000010ff */
[----:B------:R-:W-:Y:S01]  /*5750*/  MUFU.EX2 R73, R73 ;  /* 0x0000004900497308 */ /* 0x000fe20000000800 */
        /* <DEDUP_REMOVED lines=10> */
[----:B------:R-:W5:Y:S01]  /*5800*/  MUFU.EX2 R49, R49 ;  /* 0x0000003100317308 */ /* 0x000f620000000800 */
[C---:B-1----:R-:W-:Y:S07]  /*5810*/  HMMA.16816.F32.BF16 R108, R4.reuse, R8, R108 ;  /* 0x00000008046c723c */ /* 0x042fee000004186c */
[----:B------:R-:W-:Y:S01]  /*5820*/  MUFU.EX2 R41, R41 ;  /* 0x0000002900297308 */ /* 0x000fe20000000800 */
[C---:B------:R-:W-:Y:S01]  /*5830*/  HMMA.16816.F32.BF16 R104, R4.reuse, R10, R104 ;  /* 0x0000000a0468723c */ /* 0x040fe20000041868 */
[----:B------:R-:W1:Y:S06]  /*5840*/  LDSM.16.MT88.4 R8, [R24+0x3c00] ;  /* 0x003c00001808783b */ /* 0x000e6c0000004200 */
[----:B------:R-:W-:Y:S08]  /*5850*/  MUFU.EX2 R33, R33 ;  /* 0x0000002100217308 */ /* 0x000ff00000000800 */
[----:B------:R-:W-:Y:S08]  /*5860*/  MUFU.EX2 R31, R31 ;  /* 0x0000001f001f7308 */ /* 0x000ff00000000800 */
[----:B------:R-:W-:Y:S08]  /*5870*/  MUFU.EX2 R36, R36 ;  /* 0x0000002400247308 */ /* 0x000ff00000000800 */
[----:B------:R-:W-:Y:S01]  /*5880*/  MUFU.EX2 R23, R23 ;  /* 0x0000001700177308 */ /* 0x000fe20000000800 */
[C---:B-1----:R-:W-:Y:S08]  /*5890*/  HMMA.16816.F32.BF16 R100, R4.reuse, R8, R100 ;  /* 0x000000080464723c */ /* 0x042ff00000041864 */
[----:B------:R-:W-:Y:S01]  /*58a0*/  HMMA.16816.F32.BF16 R96, R4, R10, R96 ;  /* 0x0000000a0460723c */ /* 0x000fe20000041860 */
[----:B------:R-:W1:Y:S01]  /*58b0*/  LDSM.16.MT88.4 R8, [R25+0x4000] ;  /* 0x004000001908783b */ /* 0x000e620000004200 */
[----:B---3--:R-:W-:Y:S01]  /*58c0*/  F2FP.BF16.F32.PACK_AB R4, R72, R133 ;  /* 0x000000854804723e */ /* 0x008fe200000010ff */
[----:B------:R-:W-:Y:S01]  /*58d0*/  FADD.FTZ R133, R133, R58 ;  /* 0x0000003a85857221 */ /* 0x000fe20000010000 */
[----:B----4-:R-:W-:-:S02]  /*58e0*/  F2FP.BF16.F32.PACK_AB R5, R74, R89 ;  /* 0x000000594a05723e */ /* 0x010fc400000010ff */
[----:B------:R-:W-:Y:S01]  /*58f0*/  F2FP.BF16.F32.PACK_AB R6, R131, R70 ;  /* 0x000000468306723e */ /* 0x000fe200000010ff */
[----:B------:R-:W-:Y:S01]  /*5900*/  FADD.FTZ R133, R72, R133 ;  /* 0x0000008548857221 */ /* 0x000fe20000010000 */
[----:B------:R-:W-:-:S07]  /*5910*/  F2FP.BF16.F32.PACK_AB R7, R68, R81 ;  /* 0x000000514407723e */ /* 0x000fce00000010ff */
[C---:B-1----:R-:W-:Y:S08]  /*5920*/  HMMA.16816.F32.BF16 R108, R4.reuse, R8, R108 ;  /* 0x00000008046c723c */ /* 0x042ff0000004186c */
[C---:B------:R-:W-:Y:S01]  /*5930*/  HMMA.16816.F32.BF16 R104, R4.reuse, R10, R104 ;  /* 0x0000000a0468723c */ /* 0x040fe20000041868 */
[----:B------:R-:W1:Y:S07]  /*5940*/  LDSM.16.MT88.4 R8, [R24+0x4000] ;  /* 0x004000001808783b */ /* 0x000e6e0000004200 */
[C---:B-1----:R-:W-:Y:S08]  /*5950*/  HMMA.16816.F32.BF16 R100, R4.reuse, R8, R100 ;  /* 0x000000080464723c */ /* 0x042ff00000041864 */
[----:B------:R-:W-:Y:S01]  /*5960*/  HMMA.16816.F32.BF16 R96, R4, R10, R96 ;  /* 0x0000000a0460723c */ /* 0x000fe20000041860 */
[----:B------:R-:W1:Y:S01]  /*5970*/  LDSM.16.MT88.4 R8, [R25+0x4400] ;  /* 0x004400001908783b */ /* 0x000e620000004200 */
[--C-:B------:R-:W-:Y:S01]  /*5980*/  FFMA.FTZ R6, R30, UR7, -R47.reuse ;  /* 0x000000071e067c23 */ /* 0x100fe2000801082f */
[--C-:B------:R-:W-:Y:S01]  /*5990*/  FFMA.FTZ R30, R39, UR7, -R47.reuse ;  /* 0x00000007271e7c23 */ /* 0x100fe2000801082f */
[----:B------:R-:W-:Y:S01]  /*59a0*/  FADD.FTZ R5, R43, R34 ;  /* 0x000000222b057221 */ /* 0x000fe20000010000 */
[--C-:B------:R-:W-:Y:S01]  /*59b0*/  FFMA.FTZ R39, R26, UR7, -R47.reuse ;  /* 0x000000071a277c23 */ /* 0x100fe2000801082f */
[--C-:B------:R-:W-:Y:S01]  /*59c0*/  FFMA.FTZ R43, R28, UR7, -R47.reuse ;  /* 0x000000071c2b7c23 */ /* 0x100fe2000801082f */
[--C-:B------:R-:W-:Y:S01]  /*59d0*/  FFMA.FTZ R26, R15, UR7, -R47.reuse ;  /* 0x000000070f1a7c23 */ /* 0x100fe2000801082f */
[----:B------:R-:W-:Y:S01]  /*59e0*/  FFMA.FTZ R47, R12, UR7, -R47 ;  /* 0x000000070c2f7c23 */ /* 0x000fe2000801082f */
[----:B------:R-:W-:Y:S01]  /*59f0*/  FADD.FTZ R45, R32, R5 ;  /* 0x00000005202d7221 */ /* 0x000fe20000010000 */
[----:B------:R-:W3:Y:S01]  /*5a00*/  LDSM.16.MT88.4 R12, [R24+0x4400] ;  /* 0x00440000180c783b */ /* 0x000ee20000004200 */
[----:B------:R4:W3:Y:S01]  /*5a10*/  MUFU.EX2 R28, R6 ;  /* 0x00000006001c7308 */ /* 0x0008e20000000800 */
[----:B------:R-:W-:Y:S01]  /*5a20*/  F2FP.BF16.F32.PACK_AB R4, R42, R75 ;  /* 0x0000004b2a04723e */ /* 0x000fe200000010ff */
[----:B------:R-:W-:Y:S01]  /*5a30*/  FADD.FTZ R16, R16, R45 ;  /* 0x0000002d10107221 */ /* 0x000fe20000010000 */
[----:B--2---:R-:W-:Y:S01]  /*5a40*/  F2FP.BF16.F32.PACK_AB R5, R51, R44 ;  /* 0x0000002c3305723e */ /* 0x004fe200000010ff */
[----:B------:R-:W-:Y:S01]  /*5a50*/  FFMA.FTZ R34, R35, UR7, -R22 ;  /* 0x0000000723227c23 */ /* 0x000fe20008010816 */
[----:B-----5:R-:W-:Y:S01]  /*5a60*/  F2FP.BF16.F32.PACK_AB R7, R49, R38 ;  /* 0x000000263107723e */ /* 0x020fe200000010ff */
[----:B------:R-:W-:-:S02]  /*5a70*/  FADD.FTZ R16, R19, R16 ;  /* 0x0000001013107221 */ /* 0x000fc40000010000 */
[----:B------:R-:W-:Y:S02]  /*5a80*/  MUFU.EX2 R43, R43 ;  /* 0x0000002b002b7308 */ /* 0x000fe40000000800 */
[----:B------:R-:W-:Y:S02]  /*5a90*/  FADD.FTZ R61, R61, R16 ;  /* 0x000000103d3d7221 */ /* 0x000fe40000010000 */
[----:B------:R-:W2:Y:S02]  /*5aa0*/  LDSM.16.MT88.4 R16, [R24+0x4800] ;  /* 0x004800001810783b */ /* 0x000ea40000004200 */
[----:B------:R-:W-:Y:S02]  /*5ab0*/  FADD.FTZ R52, R52, R61 ;  /* 0x0000003d34347221 */ /* 0x000fe40000010000 */
[----:B------:R-:W-:Y:S01]  /*5ac0*/  MUFU.EX2 R30, R30 ;  /* 0x0000001e001e7308 */ /* 0x000fe20000000800 */
[----:B----4-:R-:W-:Y:S01]  /*5ad0*/  F2FP.BF16.F32.PACK_AB R6, R73, R40 ;  /* 0x000000284906723e */ /* 0x010fe200000010ff */
[----:B------:R-:W-:-:S04]  /*5ae0*/  FADD.FTZ R57, R57, R52 ;  /* 0x0000003439397221 */ /* 0x000fc80000010000 */
[----:B------:R-:W-:Y:S02]  /*5af0*/  FADD.FTZ R48, R48, R57 ;  /* 0x0000003930307221 */ /* 0x000fe40000010000 */
[----:B------:R-:W4:Y:S02]  /*5b00*/  MUFU.EX2 R34, R34 ;  /* 0x0000002200227308 */ /* 0x000f240000000800 */
[----:B------:R-:W-:Y:S01]  /*5b10*/  FADD.FTZ R87, R87, R48 ;  /* 0x0000003057577221 */ /* 0x000fe20000010000 */
[C---:B-1----:R-:W-:Y:S03]  /*5b20*/  HMMA.16816.F32.BF16 R108, R4.reuse, R8, R108 ;  /* 0x00000008046c723c */ /* 0x042fe6000004186c */
[----:B------:R-:W-:Y:S02]  /*5b30*/  FADD.FTZ R64, R64, R87 ;  /* 0x0000005740407221 */ /* 0x000fe40000010000 */
[----:B------:R1:W-:Y:S02]  /*5b40*/  MUFU.EX2 R32, R46 ;  /* 0x0000002e00207308 */ /* 0x0003e40000000800 */
[----:B------:R-:W-:Y:S01]  /*5b50*/  FADD.FTZ R69, R69, R64 ;  /* 0x0000004045457221 */ /* 0x000fe20000010000 */
[----:B------:R-:W-:Y:S01]  /*5b60*/  HMMA.16816.F32.BF16 R104, R4, R10, R104 ;  /* 0x0000000a0468723c */ /* 0x000fe20000041868 */
[----:B------:R-:W5:Y:S02]  /*5b70*/  LDSM.16.MT88.4 R8, [R25+0x4800] ;  /* 0x004800001908783b */ /* 0x000f640000004200 */
[----:B------:R-:W-:-:S02]  /*5b80*/  FADD.FTZ R56, R56, R69 ;  /* 0x0000004538387221 */ /* 0x000fc40000010000 */
[----:B------:R-:W-:Y:S02]  /*5b90*/  MUFU.EX2 R39, R39 ;  /* 0x0000002700277308 */ /* 0x000fe40000000800 */
[----:B------:R-:W-:Y:S01]  /*5ba0*/  FADD.FTZ R89, R89, R56 ;  /* 0x0000003859597221 */ /* 0x000fe20000010000 */
[C---:B---3--:R-:W-:Y:S03]  /*5bb0*/  HMMA.16816.F32.BF16 R100, R4.reuse, R12, R100 ;  /* 0x0000000c0464723c */ /* 0x048fe60000041864 */
[----:B------:R-:W-:Y:S01]  /*5bc0*/  FADD.FTZ R74, R74, R89 ;  /* 0x000000594a4a7221 */ /* 0x000fe20000010000 */
[--C-:B-1----:R-:W-:Y:S01]  /*5bd0*/  FFMA.FTZ R46, R27, UR7, -R22.reuse ;  /* 0x000000071b2e7c23 */ /* 0x102fe20008010816 */
[----:B------:R-:W-:Y:S01]  /*5be0*/  FFMA.FTZ R22, R21, UR7, -R22 ;  /* 0x0000000715167c23 */ /* 0x000fe20008010816 */
[----:B------:R-:W1:Y:S01]  /*5bf0*/  MUFU.EX2 R26, R26 ;  /* 0x0000001a001a7308 */ /* 0x000e620000000800 */
[----:B------:R-:W-:Y:S01]  /*5c00*/  FADD.FTZ R81, R81, R74 ;  /* 0x0000004a51517221 */ /* 0x000fe20000010000 */
[----:B------:R-:W-:Y:S01]  /*5c10*/  HMMA.16816.F32.BF16 R96, R4, R14, R96 ;  /* 0x0000000e0460723c */ /* 0x000fe20000041860 */
[----:B------:R-:W3:Y:S01]  /*5c20*/  LDSM.16.MT88.4 R12, [R25+0x4c00] ;  /* 0x004c0000190c783b */ /* 0x000ee20000004200 */
[----:B------:R-:W-:Y:S01]  /*5c30*/  F2FP.BF16.F32.PACK_AB R4, R41, R28 ;  /* 0x0000001c2904723e */ /* 0x000fe200000010ff */
[----:B------:R-:W-:Y:S01]  /*5c40*/  FADD.FTZ R81, R68, R81 ;  /* 0x0000005144517221 */ /* 0x000fe20000010000 */
[----:B----4-:R-:W-:-:S02]  /*5c50*/  F2FP.BF16.F32.PACK_AB R5, R33, R34 ;  /* 0x000000222105723e */ /* 0x010fc400000010ff */
[----:B------:R-:W-:Y:S01]  /*5c60*/  MUFU.EX2 R35, R47 ;  /* 0x0000002f00237308 */ /* 0x000fe20000000800 */
[----:B------:R-:W-:Y:S01]  /*5c70*/  F2FP.BF16.F32.PACK_AB R6, R30, R43 ;  /* 0x0000002b1e06723e */ /* 0x000fe200000010ff */
[----:B------:R-:W-:Y:S01]  /*5c80*/  FADD.FTZ R44, R44, R81 ;  /* 0x000000512c2c7221 */ /* 0x000fe20000010000 */
[----:B------:R-:W-:-:S03]  /*5c90*/  F2FP.BF16.F32.PACK_AB R7, R36, R31 ;  /* 0x0000001f2407723e */ /* 0x000fc600000010ff */
[----:B------:R-:W-:Y:S02]  /*5ca0*/  FADD.FTZ R51, R51, R44 ;  /* 0x0000002c33337221 */ /* 0x000fe40000010000 */
[----:B------:R-:W-:Y:S02]  /*5cb0*/  MUFU.EX2 R27, R29 ;  /* 0x0000001d001b7308 */ /* 0x000fe40000000800 */
[----:B--2---:R-:W-:Y:S01]  /*5cc0*/  HMMA.16816.F32.BF16 R100, R4, R16, R100 ;  /* 0x000000100464723c */ /* 0x004fe20000041864 */
[----:B------:R-:W-:Y:S01]  /*5cd0*/  FADD.FTZ R16, R70, R133 ;  /* 0x0000008546107221 */ /* 0x000fe20000010000 */
[----:B------:R-:W-:-:S03]  /*5ce0*/  FADD.FTZ R38, R38, R51 ;  /* 0x0000003326267221 */ /* 0x000fc60000010000 */
[----:B------:R-:W-:Y:S01]  /*5cf0*/  FADD.FTZ R16, R131, R16 ;  /* 0x0000001083107221 */ /* 0x000fe20000010000 */
[----:B------:R-:W2:Y:S01]  /*5d00*/  MUFU.EX2 R46, R46 ;  /* 0x0000002e002e7308 */ /* 0x000ea20000000800 */
[----:B------:R-:W-:Y:S01]  /*5d10*/  FADD.FTZ R49, R49, R38 ;  /* 0x0000002631317221 */ /* 0x000fe20000010000 */
[----:B------:R-:W-:Y:S01]  /*5d20*/  HMMA.16816.F32.BF16 R96, R4, R18, R96 ;  /* 0x000000120460723c */ /* 0x000fe20000041860 */
[----:B------:R-:W-:-:S04]  /*5d30*/  FADD.FTZ R17, R75, R16 ;  /* 0x000000104b117221 */ /* 0x000fc80000010000 */
[----:B------:R-:W-:Y:S01]  /*5d40*/  FADD.FTZ R17, R42, R17 ;  /* 0x000000112a117221 */ /* 0x000fe20000010000 */
[----:B------:R-:W4:Y:S02]  /*5d50*/  MUFU.EX2 R22, R22 ;  /* 0x0000001600167308 */ /* 0x000f240000000800 */
[----:B-----5:R-:W-:Y:S01]  /*5d60*/  HMMA.16816.F32.BF16 R108, R4, R8, R108 ;  /* 0x00000008046c723c */ /* 0x020fe2000004186c */
[----:B------:R-:W-:-:S04]  /*5d70*/  FADD.FTZ R40, R40, R17 ;  /* 0x0000001128287221 */ /* 0x000fc80000010000 */
[----:B------:R-:W-:-:S03]  /*5d80*/  FADD.FTZ R73, R73, R40 ;  /* 0x0000002849497221 */ /* 0x000fc60000010000 */
[----:B------:R-:W-:Y:S01]  /*5d90*/  HMMA.16816.F32.BF16 R104, R4, R10, R104 ;  /* 0x0000000a0468723c */ /* 0x000fe20000041868 */
[----:B------:R-:W5:Y:S01]  /*5da0*/  LDSM.16.MT88.4 R8, [R24+0x4c00] ;  /* 0x004c00001808783b */ /* 0x000f620000004200 */
[----:B-1----:R-:W-:Y:S02]  /*5db0*/  F2FP.BF16.F32.PACK_AB R4, R26, R39 ;  /* 0x000000271a04723e */ /* 0x002fe400000010ff */
[----:B--2---:R-:W-:Y:S02]  /*5dc0*/  F2FP.BF16.F32.PACK_AB R5, R46, R27 ;  /* 0x0000001b2e05723e */ /* 0x004fe400000010ff */
[----:B------:R-:W-:Y:S02]  /*5dd0*/  F2FP.BF16.F32.PACK_AB R6, R35, R32 ;  /* 0x000000202306723e */ /* 0x000fe400000010ff */
[----:B----4-:R-:W-:-:S07]  /*5de0*/  F2FP.BF16.F32.PACK_AB R7, R22, R23 ;  /* 0x000000171607723e */ /* 0x010fce00000010ff */
[----:B---3--:R-:W-:Y:S01]  /*5df0*/  HMMA.16816.F32.BF16 R108, R4, R12, R108 ;  /* 0x0000000c046c723c */ /* 0x008fe2000004186c */
        /* <DEDUP_REMOVED lines=13> */
[----:B-----5:R-:W-:Y:S02]  /*5ed0*/  HMMA.16816.F32.BF16 R100, R4, R8, R100 ;  /* 0x000000080464723c */ /* 0x020fe40000041864 */
[----:B------:R-:W-:Y:S01]  /*5ee0*/  FADD.FTZ R46, R46, R27 ;  /* 0x0000001b2e2e7221 */ /* 0x000fe20000010000 */
[----:B------:R-:W-:-:S03]  /*5ef0*/  FADD.FTZ R87, R35, R32 ;  /* 0x0000002023577221 */ /* 0x000fc60000010000 */
[----:B------:R-:W-:Y:S02]  /*5f00*/  FADD.FTZ R23, R23, R46 ;  /* 0x0000002e17177221 */ /* 0x000fe40000010000 */
[----:B------:R-:W-:Y:S02]  /*5f10*/  HMMA.16816.F32.BF16 R96, R4, R10, R96 ;  /* 0x0000000a0460723c */ /* 0x000fe40000041860 */
[----:B------:R-:W-:Y:S01]  /*5f20*/  FADD.FTZ R89, R22, R23 ;  /* 0x0000001716597221 */ /* 0x000fe20000010000 */
[----:B------:R-:W-:-:S02]  /*5f30*/  NOP ;  /* 0x0000000000007918 */ /* 0x000fc40000000000 */
        /* <DEDUP_REMOVED lines=66> */
.L_x_4488:
[----:B------:R-:W-:Y:S01]  /*6360*/  UMOV UR4, URZ ;  /* 0x000000ff00047c82 */ /* 0x000fe20008000000 */
[----:B------:R-:W-:Y:S01]  /*6370*/  IMAD.SHL.U32 R4, R120, 0x80, RZ ;  /* 0x0000008078047824 */ /* 0x000fe200078e00ff */
[----:B------:R-:W-:-:S05]  /*6380*/  IADD3 R5, P0, PT, RZ, -UR4, RZ ;  /* 0x80000004ff057c10 */ /* 0x000fca000ff1e0ff */
[----:B------:R-:W-:-:S05]  /*6390*/  IMAD.X R4, RZ, RZ, ~R4, P0 ;  /* 0x000000ffff047224 */ /* 0x000fca00000e0e04 */
[----:B------:R-:W-:-:S04]  /*63a0*/  SHF.R.S64 R5, R5, 0x1f, R4 ;  /* 0x0000001f05057819 */ /* 0x000fc80000001004 */
[----:B------:R-:W-:-:S04]  /*63b0*/  IADD3 R126, P0, PT, R5, R126, RZ ;  /* 0x0000007e057e7210 */ /* 0x000fc80007f1e0ff */
[----:B------:R-:W-:-:S09]  /*63c0*/  LEA.HI.X.SX32 R125, R4, R125, 0x1, P0 ;  /* 0x0000007d047d7211 */ /* 0x000fd200000f0eff */
.L_x_4489:
[----:B------:R-:W1:Y:S01]  /*63d0*/  LDCU UR4, c[0x0][0x440] ;  /* 0x00008800ff0477ac */ /* 0x000e620008000800 */
[C---:B------:R-:W-:Y:S01]  /*63e0*/  IMAD.SHL.U32 R5, R120.reuse, 0x40, RZ ;  /* 0x0000004078057824 */ /* 0x040fe200078e00ff */
[----:B------:R-:W-:Y:S01]  /*63f0*/  SHF.L.U64.HI R4, R120, 0x6, R121 ;  /* 0x0000000678047819 */ /* 0x000fe20000010279 */
[--C-:B------:R-:W-:Y:S01]  /*6400*/  IMAD.IADD R68, R86, 0x1, R20.reuse ;  /* 0x0000000156447824 */ /* 0x100fe200078e0214 */
[----:B------:R-:W-:Y:S01]  /*6410*/  LOP3.LUT R2, R2, R127, RZ, 0xfc, !PT ;  /* 0x0000007f02027212 */ /* 0x000fe200078efcff */
[----:B------:R-:W-:Y:S01]  /*6420*/  IMAD.IADD R64, R85, 0x1, R20 ;  /* 0x0000000155407824 */ /* 0x000fe200078e0214 */
        /* <DEDUP_REMOVED lines=31> */
[----:B------:R-:W5:Y:S04]  /*6620*/  LDSM.16.M88.4 R36, [R85] ;  /* 0x000000005524783b */ /* 0x000f680000000200 */
[----:B-1----:R-:W1:Y:S04]  /*6630*/  LDSM.16.M88.4 R12, [R85+0xc00] ;  /* 0x000c0000550c783b */ /* 0x002e680000000200 */
[----:B------:R-:W-:Y:S04]  /*6640*/  LDSM.16.M88.4 R68, [R68] ;  /* 0x000000004444783b */ /* 0x000fe80000000200 */
[----:B------:R-:W1:Y:S04]  /*6650*/  LDSM.16.M88.4 R60, [R64+0x400] ;  /* 0x00040000403c783b */ /* 0x000e680000000200 */
[----:B------:R-:W1:Y:S04]  /*6660*/  LDSM.16.M88.4 R52, [R64+0x800] ;  /* 0x000800004034783b */ /* 0x000e680000000200 */
[----:B------:R-:W1:Y:S04]  /*6670*/  LDSM.16.M88.4 R8, [R64] ;  /* 0x000000004008783b */ /* 0x000e680000000200 */
[----:B--2---:R-:W2:Y:S04]  /*6680*/  LDSM.16.M88.4 R4, [R64+0xc00] ;  /* 0x000c00004004783b */ /* 0x004ea80000000200 */
[----:B------:R-:W2:Y:S01]  /*6690*/  LDSM.16.M88.4 R48, [R85+0x1400] ;  /* 0x001400005530783b */ /* 0x000ea20000000200 */
[C---:B---3--:R-:W-:Y:S03]  /*66a0*/  HMMA.16816.F32.BF16 R32, R76.reuse, R28, RZ ;  /* 0x0000001c4c20723c */ /* 0x048fe600000418ff */
[----:B------:R-:W3:Y:S04]  /*66b0*/  LDSM.16.M88.4 R56, [R85+0x1000] ;  /* 0x001000005538783b */ /* 0x000ee80000000200 */
[----:B------:R-:W3:Y:S01]  /*66c0*/  LDSM.16.M88.4 R44, [R64+0x1000] ;  /* 0x00100000402c783b */ /* 0x000ee20000000200 */
[C---:B------:R-:W-:Y:S03]  /*66d0*/  HMMA.16816.F32.BF16 R28, R76.reuse, R30, RZ ;  /* 0x0000001e4c1c723c */ /* 0x040fe600000418ff */
[----:B------:R-:W-:Y:S04]  /*66e0*/  LDSM.16.M88.4 R80, [R85+0x1800] ;  /* 0x001800005550783b */ /* 0x000fe80000000200 */
[----:B------:R-:W-:Y:S01]  /*66f0*/  LDSM.16.M88.4 R72, [R85+0x1c00] ;  /* 0x001c00005548783b */ /* 0x000fe20000000200 */
[C---:B----4-:R-:W-:Y:S03]  /*6700*/  HMMA.16816.F32.BF16 R24, R76.reuse, R20, RZ ;  /* 0x000000144c18723c */ /* 0x050fe600000418ff */
[----:B------:R-:W0:Y:S05]  /*6710*/  LDGDEPBAR ;  /* 0x00000000000079af */ /* 0x000e2a0000000000 */
[C---:B-----5:R-:W-:Y:S08]  /*6720*/  HMMA.16816.F32.BF16 R40, R76.reuse, R36, RZ ;  /* 0x000000244c28723c */ /* 0x060ff000000418ff */
[C---:B------:R-:W-:Y:S08]  /*6730*/  HMMA.16816.F32.BF16 R20, R76.reuse, R22, RZ ;  /* 0x000000164c14723c */ /* 0x040ff000000418ff */
[C---:B-1----:R-:W-:Y:S08]  /*6740*/  HMMA.16816.F32.BF16 R16, R76.reuse, R12, RZ ;  /* 0x0000000c4c10723c */ /* 0x042ff000000418ff */
[----:B------:R-:W-:Y:S08]  /*6750*/  HMMA.16816.F32.BF16 R36, R76, R38, RZ ;  /* 0x000000264c24723c */ /* 0x000ff000000418ff */
[----:B------:R-:W-:Y:S08]  /*6760*/  HMMA.16816.F32.BF16 R32, R68, R60, R32 ;  /* 0x0000003c4420723c */ /* 0x000ff00000041820 */
[----:B------:R-:W-:Y:S08]  /*6770*/  HMMA.16816.F32.BF16 R12, R76, R14, RZ ;  /* 0x0000000e4c0c723c */ /* 0x000ff000000418ff */
[C---:B------:R-:W-:Y:S01]  /*6780*/  HMMA.16816.F32.BF16 R28, R68.reuse, R62, R28 ;  /* 0x0000003e441c723c */ /* 0x040fe2000004181c */
[----:B------:R-:W1:Y:S02]  /*6790*/  LDSM.16.M88.4 R60, [R64+0x1400] ;  /* 0x00140000403c783b */ /* 0x000e640000000200 */
[----:B------:R-:W-:Y:S01]  /*67a0*/  FMUL.FTZ R33, R33, UR10 ;  /* 0x0000000a21217c20 */ /* 0x000fe20008410000 */
[----:B------:R-:W-:Y:S01]  /*67b0*/  FMUL.FTZ R155, R35, UR10 ;  /* 0x0000000a239b7c20 */ /* 0x000fe20008410000 */
[----:B------:R-:W-:Y:S01]  /*67c0*/  FMUL.FTZ R32, R32, UR10 ;  /* 0x0000000a20207c20 */ /* 0x000fe20008410000 */
[----:B------:R-:W-:Y:S01]  /*67d0*/  FMUL.FTZ R34, R34, UR10 ;  /* 0x0000000a22227c20 */ /* 0x000fe20008410000 */
[----:B------:R-:W-:Y:S01]  /*67e0*/  MUFU.TANH R149, R33 ;  /* 0x0000002100957308 */ /* 0x000fe20000002400 */
[C---:B------:R-:W-:Y:S07]  /*67f0*/  HMMA.16816.F32.BF16 R24, R68.reuse, R52, R24 ;  /* 0x000000344418723c */ /* 0x040fee0000041818 */
[----:B------:R-:W-:Y:S01]  /*6800*/  MUFU.TANH R155, R155 ;  /* 0x0000009b009b7308 */ /* 0x000fe20000002400 */
[----:B------:R-:W-:Y:S03]  /*6810*/  HMMA.16816.F32.BF16 R20, R68, R54, R20 ;  /* 0x000000364414723c */ /* 0x000fe60000041814 */
[----:B------:R-:W-:Y:S01]  /*6820*/  FMUL.FTZ R147, R29, UR10 ;  /* 0x0000000a1d937c20 */ /* 0x000fe20008410000 */
[----:B------:R-:W-:Y:S01]  /*6830*/  FMUL.FTZ R28, R28, UR10 ;  /* 0x0000000a1c1c7c20 */ /* 0x000fe20008410000 */
[----:B------:R-:W-:-:S02]  /*6840*/  FMUL.FTZ R30, R30, UR10 ;  /* 0x0000000a1e1e7c20 */ /* 0x000fc40008410000 */
[----:B------:R-:W-:Y:S01]  /*6850*/  MUFU.TANH R143, R32 ;  /* 0x00000020008f7308 */ /* 0x000fe20000002400 */
[C---:B------:R-:W-:Y:S03]  /*6860*/  HMMA.16816.F32.BF16 R40, R68.reuse, R8, R40 ;  /* 0x000000084428723c */ /* 0x040fe60000041828 */
        /* <DEDUP_REMOVED lines=10> */
[----:B------:R-:W-:Y:S01]  /*6910*/  MUFU.TANH R29, R26 ;  /* 0x0000001a001d7308 */ /* 0x000fe20000002400 */
[C---:B--2---:R-:W-:Y:S03]  /*6920*/  HMMA.16816.F32.BF16 R16, R68.reuse, R4, R16 ;  /* 0x000000044410723c */ /* 0x044fe60000041810 */
[----:B------:R-:W-:Y:S01]  /*6930*/  FMUL.FTZ R40, R40, UR10 ;  /* 0x0000000a28287c20 */ /* 0x000fe20008410000 */
[----:B------:R-:W-:Y:S01]  /*6940*/  FMUL.FTZ R42, R42, UR10 ;  /* 0x0000000a2a2a7c20 */ /* 0x000fe20008410000 */
[----:B------:R-:W-:Y:S01]  /*6950*/  FMUL.FTZ R41, R41, UR10 ;  /* 0x0000000a29297c20 */ /* 0x000fe20008410000 */
[----:B------:R-:W-:Y:S01]  /*6960*/  FMUL.FTZ R43, R43, UR10 ;  /* 0x0000000a2b2b7c20 */ /* 0x000fe20008410000 */
[----:B------:R-:W2:Y:S01]  /*6970*/  MUFU.TANH R27, R27 ;  /* 0x0000001b001b7308 */ /* 0x000ea20000002400 */
[----:B------:R-:W-:Y:S03]  /*6980*/  HMMA.16816.F32.BF16 R12, R68, R6, R12 ;  /* 0x00000006440c723c */ /* 0x000fe6000004180c */
[----:B------:R-:W-:Y:S01]  /*6990*/  FMUL.FTZ R37, R37, UR10 ;  /* 0x0000000a25257c20 */ /* 0x000fe20008410000 */
[----:B------:R-:W-:Y:S01]  /*69a0*/  FMUL.FTZ R36, R36, UR10 ;  /* 0x0000000a24247c20 */ /* 0x000fe20008410000 */
[----:B------:R-:W-:Y:S01]  /*69b0*/  FMUL.FTZ R38, R38, UR10 ;  /* 0x0000000a26267c20 */ /* 0x000fe20008410000 */
[----:B------:R-:W-:Y:S01]  /*69c0*/  FMUL.FTZ R39, R39, UR10 ;  /* 0x0000000a27277c20 */ /* 0x000fe20008410000 */
[----:B------:R-:W-:Y:S01]  /*69d0*/  MUFU.TANH R33, R24 ;  /* 0x0000001800217308 */ /* 0x000fe20000002400 */
[----:B------:R-:W-:Y:S03]  /*69e0*/  HMMA.16816.F32.BF16 R52, R76, R48, RZ ;  /* 0x000000304c34723c */ /* 0x000fe600000418ff */
[----:B------:R-:W-:Y:S01]  /*69f0*/  FMUL.FTZ R23, R16, UR10 ;  /* 0x0000000a10177c20 */ /* 0x000fe20008410000 */
[----:B------:R-:W-:-:S03]  /*6a00*/  FMUL.FTZ R18, R18, UR10 ;  /* 0x0000000a12127c20 */ /* 0x000fc60008410000 */
[----:B------:R4:W-:Y:S01]  /*6a10*/  MUFU.TANH R141, R22 ;  /* 0x00000016008d7308 */ /* 0x0009e20000002400 */
[C---:B---3--:R-:W-:Y:S03]  /*6a20*/  HMMA.16816.F32.BF16 R8, R76.reuse, R56, RZ ;  /* 0x000000384c08723c */ /* 0x048fe600000418ff */
[----:B------:R-:W-:Y:S01]  /*6a30*/  FMUL.FTZ R12, R12, UR10 ;  /* 0x0000000a0c0c7c20 */ /* 0x000fe20008410000 */
[----:B------:R-:W-:Y:S01]  /*6a40*/  FMUL.FTZ R14, R14, UR10 ;  /* 0x0000000a0e0e7c20 */ /* 0x000fe20008410000 */
[----:B------:R-:W-:Y:S02]  /*6a50*/  FMUL.FTZ R15, R15, UR10 ;  /* 0x0000000a0f0f7c20 */ /* 0x000fe40008410000 */
[----:B------:R-:W-:Y:S01]  /*6a60*/  MUFU.TANH R23, R23 ;  /* 0x0000001700177308 */ /* 0x000fe20000002400 */
[C---:B------:R-:W-:Y:S01]  /*6a70*/  HMMA.16816.F32.BF16 R4, R76.reuse, R58, RZ ;  /* 0x0000003a4c04723c */ /* 0x040fe200000418ff */
[----:B------:R-:W3:Y:S06]  /*6a80*/  LDSM.16.M88.4 R56, [R64+0x1800] ;  /* 0x001800004038783b */ /* 0x000eec0000000200 */
[----:B------:R-:W-:Y:S01]  /*6a90*/  MUFU.TANH R25, R25 ;  /* 0x0000001900197308 */ /* 0x000fe20000002400 */
[----:B------:R-:W-:Y:S01]  /*6aa0*/  HMMA.16816.F32.BF16 R48, R76, R50, RZ ;  /* 0x000000324c30723c */ /* 0x000fe200000418ff */
[----:B----4-:R-:W-:-:S06]  /*6ab0*/  FMUL.FTZ R22, R17, UR10 ;  /* 0x0000000a11167c20 */ /* 0x010fcc0008410000 */
[----:B------:R-:W-:Y:S01]  /*6ac0*/  MUFU.TANH R139, R139 ;  /* 0x0000008b008b7308 */ /* 0x000fe20000002400 */
[C---:B------:R-:W-:Y:S07]  /*6ad0*/  HMMA.16816.F32.BF16 R8, R68.reuse, R44, R8 ;  /* 0x0000002c4408723c */ /* 0x040fee0000041808 */
[----:B------:R-:W-:Y:S01]  /*6ae0*/  MUFU.TANH R21, R21 ;  /* 0x0000001500157308 */ /* 0x000fe20000002400 */
[C---:B------:R-:W-:Y:S07]  /*6af0*/  HMMA.16816.F32.BF16 R4, R68.reuse, R46, R4 ;  /* 0x0000002e4404723c */ /* 0x040fee0000041804 */
[----:B------:R-:W-:Y:S01]  /*6b00*/  MUFU.TANH R121, R18 ;  /* 0x0000001200797308 */ /* 0x000fe20000002400 */
[----:B-1----:R-:W-:Y:S03]  /*6b10*/  HMMA.16816.F32.BF16 R52, R68, R60, R52 ;  /* 0x0000003c4434723c */ /* 0x002fe60000041834 */
[----:B------:R-:W-:-:S04]  /*6b20*/  FMUL.FTZ R10, R10, UR10 ;  /* 0x0000000a0a0a7c20 */ /* 0x000fc80008410000 */
[----:B------:R-:W-:Y:S01]  /*6b30*/  MUFU.TANH R129, R14 ;  /* 0x0000000e00817308 */ /* 0x000fe20000002400 */
[----:B------:R-:W-:Y:S07]  /*6b40*/  HMMA.16816.F32.BF16 R48, R68, R62, R48 ;  /* 0x0000003e4430723c */ /* 0x000fee0000041830 */
[----:B------:R-:W-:Y:S01]  /*6b50*/  MUFU.TANH R133, R133 ;  /* 0x0000008500857308 */ /* 0x000fe20000002400 */
[----:B------:R-:W-:Y:S03]  /*6b60*/  HMMA.16816.F32.BF16 R44, R76, R80, RZ ;  /* 0x000000504c2c723c */ /* 0x000fe600000418ff */
[----:B------:R-:W-:-:S04]  /*6b70*/  FMUL.FTZ R55, R55, UR10 ;  /* 0x0000000a37377c20 */ /* 0x000fc80008410000 */
[----:B------:R1:W-:Y:S01]  /*6b80*/  MUFU.TANH R131, R15 ;  /* 0x0000000f00837308 */ /* 0x0003e20000002400 */
[C---:B------:R-:W-:Y:S03]  /*6b90*/  HMMA.16816.F32.BF16 R60, R76.reuse, R72, RZ ;  /* 0x000000484c3c723c */ /* 0x040fe600000418ff */
[----:B------:R-:W-:Y:S01]  /*6ba0*/  FMUL.FTZ R48, R48, UR10 ;  /* 0x0000000a30307c20 */ /* 0x000fe20008410000 */
[----:B------:R-:W-:Y:S01]  /*6bb0*/  FMUL.FTZ R50, R50, UR10 ;  /* 0x0000000a32327c20 */ /* 0x000fe20008410000 */
[----:B------:R-:W-:Y:S02]  /*6bc0*/  FMUL.FTZ R51, R51, UR10 ;  /* 0x0000000a33337c20 */ /* 0x000fe40008410000 */
[----:B------:R-:W-:Y:S01]  /*6bd0*/  MUFU.TANH R55, R55 ;  /* 0x0000003700377308 */ /* 0x000fe20000002400 */
[C---:B------:R-:W-:Y:S07]  /*6be0*/  HMMA.16816.F32.BF16 R80, R76.reuse, R82, RZ ;  /* 0x000000524c50723c */ /* 0x040fee00000418ff */
[----:B------:R-:W-:Y:S01]  /*6bf0*/  MUFU.TANH R41, R41 ;  /* 0x0000002900297308 */ /* 0x000fe20000002400 */
[----:B------:R-:W-:Y:S01]  /*6c00*/  HMMA.16816.F32.BF16 R72, R76, R74, RZ ;  /* 0x0000004a4c48723c */ /* 0x000fe200000418ff */
[----:B------:R-:W4:Y:S01]  /*6c10*/  LDSM.16.M88.4 R76, [R64+0x1c00] ;  /* 0x001c0000404c783b */ /* 0x000f220000000200 */
[----:B-1----:R-:W-:Y:S01]  /*6c20*/  FMUL.FTZ R15, R31, UR10 ;  /* 0x0000000a1f0f7c20 */ /* 0x002fe20008410000 */
[----:B------:R-:W-:-:S04]  /*6c30*/  DEPBAR.LE SB0, 0x0 ;  /* 0x000080000000791a */ /* 0x000fc80000000000 */
[----:B------:R-:W-:Y:S01]  /*6c40*/  MUFU.TANH R43, R43 ;  /* 0x0000002b002b7308 */ /* 0x000fe20000002400 */
[C---:B---3--:R-:W-:Y:S07]  /*6c50*/  HMMA.16816.F32.BF16 R44, R68.reuse, R56, R44 ;  /* 0x00000038442c723c */ /* 0x048fee000004182c */
[----:B------:R-:W1:Y:S01]  /*6c60*/  MUFU.TANH R57, R40 ;  /* 0x0000002800397308 */ /* 0x000e620000002400 */
[----:B------:R-:W-:Y:S07]  /*6c70*/  HMMA.16816.F32.BF16 R80, R68, R58, R80 ;  /* 0x0000003a4450723c */ /* 0x000fee0000041850 */
[----:B------:R-:W3:Y:S04]  /*6c80*/  MUFU.TANH R59, R42 ;  /* 0x0000002a003b7308 */ /* 0x000ee80000002400 */
[----:B------:R-:W-:Y:S01]  /*6c90*/  FMUL.FTZ R45, R45, UR10 ;  /* 0x0000000a2d2d7c20 */ /* 0x000fe20008410000 */
[----:B------:R-:W-:Y:S01]  /*6ca0*/  FMUL.FTZ R44, R44, UR10 ;  /* 0x0000000a2c2c7c20 */ /* 0x000fe20008410000 */
[----:B------:R-:W-:Y:S01]  /*6cb0*/  FMUL.FTZ R46, R46, UR10 ;  /* 0x0000000a2e2e7c20 */ /* 0x000fe20008410000 */
[----:B------:R-:W-:Y:S01]  /*6cc0*/  FMUL.FTZ R47, R47, UR10 ;  /* 0x0000000a2f2f7c20 */ /* 0x000fe20008410000 */
[----:B------:R-:W-:Y:S04]  /*6cd0*/  MUFU.TANH R135, R36 ;  /* 0x0000002400877308 */ /* 0x000fe80000002400 */
[----:B------:R-:W-:Y:S01]  /*6ce0*/  FMUL.FTZ R80, R80, UR10 ;  /* 0x0000000a50507c20 */ /* 0x000fe20008410000 */
[----:B------:R-:W-:Y:S01]  /*6cf0*/  FMUL.FTZ R81, R81, UR10 ;  /* 0x0000000a51517c20 */ /* 0x000fe20008410000 */
[----:B------:R-:W-:-:S02]  /*6d00*/  FMUL.FTZ R83, R83, UR10 ;  /* 0x0000000a53537c20 */ /* 0x000fc40008410000 */
[----:B------:R-:W-:Y:S01]  /*6d10*/  MUFU.TANH R145, R38 ;  /* 0x0000002600917308 */ /* 0x000fe20000002400 */
[----:B----4-:R-:W-:Y:S01]  /*6d20*/  HMMA.16816.F32.BF16 R72, R68, R78, R72 ;  /* 0x0000004e4448723c */ /* 0x010fe20000041848 */
[----:B------:R-:W-:Y:S01]  /*6d30*/  FMUL.FTZ R79, R19, UR10 ;  /* 0x0000000a134f7c20 */ /* 0x000fe20008410000 */
[----:B------:R-:W-:-:S05]  /*6d40*/  VIADD R19, R2, 0xffffff28 ;  /* 0xffffff2802137836 */ /* 0x000fca0000000000 */
[----:B------:R-:W-:Y:S01]  /*6d50*/  MUFU.TANH R37, R37 ;  /* 0x0000002500257308 */ /* 0x000fe20000002400 */
[----:B------:R-:W-:Y:S01]  /*6d60*/  I2FP.F32.S32 R140, R19 ;  /* 0x00000013008c7245 */ /* 0x000fe20000201400 */
[----:B------:R-:W-:Y:S01]  /*6d70*/  HMMA.16816.F32.BF16 R60, R68, R76, R60 ;  /* 0x0000004c443c723c */ /* 0x000fe2000004183c */
[C---:B------:R-:W-:Y:S02]  /*6d80*/  VIADD R71, R2.reuse, 0xffffff00 ;  /* 0xffffff0002477836 */ /* 0x040fe40000000000 */
[----:B------:R-:W-:Y:S02]  /*6d90*/  VIADD R69, R2, 0xffffff20 ;  /* 0xffffff2002457836 */ /* 0x000fe40000000000 */
[----:B--2---:R-:W-:Y:S01]  /*6da0*/  FFMA.FTZ R140, R88, R140, R27 ;  /* 0x0000008c588c7223 */ /* 0x004fe2000001001b */
[----:B------:R-:W-:Y:S01]  /*6db0*/  VIADD R27, R2, 0xffffff30 ;  /* 0xffffff30021b7836 */ /* 0x000fe20000000000 */
[----:B------:R-:W-:Y:S01]  /*6dc0*/  I2FP.F32.S32 R20, R71 ;  /* 0x0000004700147245 */ /* 0x000fe20000201400 */
[----:B------:R-:W-:Y:S01]  /*6dd0*/  MUFU.TANH R79, R79 ;  /* 0x0000004f004f7308 */ /* 0x000fe20000002400 */
[----:B------:R-:W-:-:S02]  /*6de0*/  ISETP.GE.AND P0, PT, R71, R122, PT ;  /* 0x0000007a4700720c */ /* 0x000fc40003f06270 */
[----:B------:R-:W-:Y:S01]  /*6df0*/  ISETP.GE.AND P2, PT, R71, R0, PT ;  /* 0x000000004700720c */ /* 0x000fe20003f46270 */
[----:B-1----:R-:W-:Y:S01]  /*6e00*/  FFMA.FTZ R57, R88, R20, R57 ;  /* 0x0000001458397223 */ /* 0x002fe20000010039 */
[----:B------:R-:W-:Y:S01]  /*6e10*/  I2FP.F32.S32 R71, R71 ;  /* 0x0000004700477245 */ /* 0x000fe20000201400 */
[----:B------:R-:W-:Y:S01]  /*6e20*/  FMUL.FTZ R72, R72, UR10 ;  /* 0x0000000a48487c20 */ /* 0x000fe20008410000 */
[-C--:B------:R-:W-:Y:S01]  /*6e30*/  I2FP.F32.S32 R16, R69.reuse ;  /* 0x0000004500107245 */ /* 0x080fe20000201400 */
[----:B------:R1:W-:Y:S01]  /*6e40*/  MUFU.TANH R77, R10 ;  /* 0x0000000a004d7308 */ /* 0x0003e20000002400 */
[----:B------:R-:W-:Y:S01]  /*6e50*/  I2FP.F32.S32 R134, R69 ;  /* 0x0000004500867245 */ /* 0x000fe20000201400 */
[C---:B---3--:R-:W-:Y:S01]  /*6e60*/  FFMA.FTZ R59, R88.reuse, R71, R59 ;  /* 0x00000047583b7223 */ /* 0x048fe2000001003b */
[----:B------:R-:W-:Y:S01]  /*6e70*/  I2FP.F32.S32 R20, R19 ;  /* 0x0000001300147245 */ /* 0x000fe20000201400 */
[C---:B------:R-:W-:Y:S01]  /*6e80*/  FFMA.FTZ R29, R88.reuse, R16, R29 ;  /* 0x00000010581d7223 */ /* 0x040fe2000001001d */
[----:B------:R-:W-:Y:S01]  /*6e90*/  I2FP.F32.S32 R64, R27 ;  /* 0x0000001b00407245 */ /* 0x000fe20000201400 */
[----:B------:R-:W-:Y:S01]  /*6ea0*/  FFMA.FTZ R134, R88, R134, R33 ;  /* 0x0000008658867223 */ /* 0x000fe20000010021 */
[----:B------:R-:W-:Y:S01]  /*6eb0*/  FSEL R16, R57, -INF , !P0 ;  /* 0xff80000039107808 */ /* 0x000fe20004000000 */
[----:B------:R-:W-:Y:S01]  /*6ec0*/  VIADD R33, R2, 0xffffff21 ;  /* 0xffffff2102217836 */ /* 0x000fe20000000000 */
[----:B------:R-:W-:Y:S01]  /*6ed0*/  FSEL R17, R59, -INF , !P2 ;  /* 0xff8000003b117808 */ /* 0x000fe20005000000 */
[C---:B------:R-:W-:Y:S01]  /*6ee0*/  FFMA.FTZ R141, R88.reuse, R20, R141 ;  /* 0x00000014588d7223 */ /* 0x040fe2000001008d */
[C---:B------:R-:W-:Y:S01]  /*6ef0*/  ISETP.GE.AND P0, PT, R19.reuse, R122, PT ;  /* 0x0000007a1300720c */ /* 0x040fe20003f06270 */
[----:B------:R-:W-:Y:S01]  /*6f00*/  FFMA.FTZ R64, R88, R64, R23 ;  /* 0x0000004058407223 */ /* 0x000fe20000010017 */
[----:B------:R-:W-:Y:S01]  /*6f10*/  ISETP.GE.AND P2, PT, R19, R0, PT ;  /* 0x000000001300720c */ /* 0x000fe20003f46270 */
[C---:B------:R-:W-:Y:S01]  /*6f20*/  VIADD R19, R2.reuse, 0xffffff29 ;  /* 0xffffff2902137836 */ /* 0x040fe20000000000 */
[C---:B------:R-:W-:Y:S01]  /*6f30*/  ISETP.GE.AND P1, PT, R69.reuse, R122, PT ;  /* 0x0000007a4500720c */ /* 0x040fe20003f26270 */
[----:B------:R-:W-:Y:S01]  /*6f40*/  VIADD R23, R2, 0xffffff31 ;  /* 0xffffff3102177836 */ /* 0x000fe20000000000 */
[----:B------:R-:W-:Y:S01]  /*6f50*/  ISETP.GE.AND P5, PT, R69, R0, PT ;  /* 0x000000004500720c */ /* 0x000fe20003fa6270 */
[----:B------:R-:W-:Y:S01]  /*6f60*/  FMUL.FTZ R71, R11, UR10 ;  /* 0x0000000a0b477c20 */ /* 0x000fe20008410000 */
[----:B------:R-:W-:Y:S01]  /*6f70*/  FSEL R134, R134, -INF , !P1 ;  /* 0xff80000086867808 */ /* 0x000fe20004800000 */
[----:B------:R-:W-:Y:S01]  /*6f80*/  FMUL.FTZ R11, R4, UR10 ;  /* 0x0000000a040b7c20 */ /* 0x000fe20008410000 */
[----:B------:R-:W-:Y:S01]  /*6f90*/  FSEL R137, R29, -INF , !P5 ;  /* 0xff8000001d897808 */ /* 0x000fe20006800000 */
[----:B------:R-:W-:Y:S01]  /*6fa0*/  FMUL.FTZ R69, R6, UR10 ;  /* 0x0000000a06457c20 */ /* 0x000fe20008410000 */
[----:B------:R-:W-:Y:S01]  /*6fb0*/  I2FP.F32.S32 R136, R33 ;  /* 0x0000002100887245 */ /* 0x000fe20000201400 */
[----:B------:R-:W-:Y:S01]  /*6fc0*/  MUFU.TANH R71, R71 ;  /* 0x0000004700477308 */ /* 0x000fe20000002400 */
[----:B------:R-:W-:Y:S01]  /*6fd0*/  ISETP.GE.AND P6, PT, R33, R122, PT ;  /* 0x0000007a2100720c */ /* 0x000fe20003fc6270 */
[----:B-1----:R-:W-:Y:S01]  /*6fe0*/  FMUL.FTZ R10, R61, UR10 ;  /* 0x0000000a3d0a7c20 */ /* 0x002fe20008410000 */
[----:B------:R-:W-:Y:S01]  /*6ff0*/  ISETP.GE.AND P4, PT, R33, R0, PT ;  /* 0x000000002100720c */ /* 0x000fe20003f86270 */
[----:B------:R-:W-:Y:S01]  /*7000*/  FFMA.FTZ R136, R88, R136, R25 ;  /* 0x0000008858887223 */ /* 0x000fe20000010019 */
[C---:B------:R-:W-:Y:S01]  /*7010*/  ISETP.GE.AND P1, PT, R19.reuse, R122, PT ;  /* 0x0000007a1300720c */ /* 0x040fe20003f26270 */
[----:B------:R-:W-:Y:S01]  /*7020*/  FMUL.FTZ R60, R60, UR10 ;  /* 0x0000000a3c3c7c20 */ /* 0x000fe20008410000 */
[----:B------:R-:W-:Y:S01]  /*7030*/  ISETP.GE.AND P5, PT, R19, R0, PT ;  /* 0x000000001300720c */ /* 0x000fe20003fa6270 */
[----:B------:R-:W1:Y:S01]  /*7040*/  MUFU.TANH R25, R22 ;  /* 0x0000001600197308 */ /* 0x000e620000002400 */
[-C--:B------:R-:W-:Y:S01]  /*7050*/  I2FP.F32.S32 R138, R19.reuse ;  /* 0x00000013008a7245 */ /* 0x080fe20000201400 */
[----:B------:R-:W-:Y:S01]  /*7060*/  FMUL.FTZ R63, R63, UR10 ;  /* 0x0000000a3f3f7c20 */ /* 0x000fe20008410000 */
[----:B------:R-:W-:Y:S01]  /*7070*/  I2FP.F32.S32 R18, R19 ;  /* 0x0000001300127245 */ /* 0x000fe20000201400 */
[----:B------:R-:W-:Y:S01]  /*7080*/  FMUL.FTZ R75, R75, UR10 ;  /* 0x0000000a4b4b7c20 */ /* 0x000fe20008410000 */
[----:B------:R-:W-:Y:S01]  /*7090*/  I2FP.F32.S32 R33, R33 ;  /* 0x0000002100217245 */ /* 0x000fe20000201400 */
[----:B------:R-:W-:Y:S01]  /*70a0*/  FFMA.FTZ R138, R88, R138, R21 ;  /* 0x0000008a588a7223 */ /* 0x000fe20000010015 */
[----:B------:R-:W-:Y:S01]  /*70b0*/  FSEL R140, R140, -INF , !P0 ;  /* 0xff8000008c8c7808 */ /* 0x000fe20004000000 */
[----:B------:R2:W3:Y:S01]  /*70c0*/  MUFU.TANH R19, R12 ;  /* 0x0000000c00137308 */ /* 0x0004e20000002400 */
[----:B------:R-:W-:Y:S01]  /*70d0*/  FSEL R141, R141, -INF , !P2 ;  /* 0xff8000008d8d7808 */ /* 0x000fe20005000000 */
[----:B------:R-:W-:Y:S01]  /*70e0*/  FFMA.FTZ R139, R88, R33, R139 ;  /* 0x00000021588b7223 */ /* 0x000fe2000001008b */
[-C--:B------:R-:W-:Y:S01]  /*70f0*/  I2FP.F32.S32 R66, R23.reuse ;  /* 0x0000001700427245 */ /* 0x080fe20000201400 */
[----:B------:R-:W-:Y:S01]  /*7100*/  FMUL.FTZ R21, R13, UR10 ;  /* 0x0000000a0d157c20 */ /* 0x000fe20008410000 */
[C---:B------:R-:W-:Y:S01]  /*7110*/  ISETP.GE.AND P0, PT, R23.reuse, R122, PT ;  /* 0x0000007a1700720c */ /* 0x040fe20003f06270 */
[----:B------:R-:W-:Y:S01]  /*7120*/  VIADD R13, R2, 0xffffff38 ;  /* 0xffffff38020d7836 */ /* 0x000fe20000000000 */
[----:B------:R-:W-:Y:S01]  /*7130*/  ISETP.GE.AND P2, PT, R23, R0, PT ;  /* 0x000000001700720c */ /* 0x000fe20003f46270 */
[----:B------:R-:W-:Y:S01]  /*7140*/  MUFU.TANH R11, R11 ;  /* 0x0000000b000b7308 */ /* 0x000fe20000002400 */
[----:B------:R-:W-:Y:S01]  /*7150*/  FSEL R136, R136, -INF , !P6 ;  /* 0xff80000088887808 */ /* 0x000fe20007000000 */
[C---:B-1----:R-:W-:Y:S01]  /*7160*/  FFMA.FTZ R66, R88.reuse, R66, R25 ;  /* 0x0000004258427223 */ /* 0x042fe20000010019 */
[----:B------:R-:W-:Y:S01]  /*7170*/  FSEL R139, R139, -INF , !P4 ;  /* 0xff8000008b8b7808 */ /* 0x000fe20006000000 */
[----:B------:R-:W-:Y:S01]  /*7180*/  FFMA.FTZ R133, R88, R18, R133 ;  /* 0x0000001258857223 */ /* 0x000fe20000010085 */
[C---:B------:R-:W-:Y:S01]  /*7190*/  ISETP.GE.AND P6, PT, R27.reuse, R122, PT ;  /* 0x0000007a1b00720c */ /* 0x040fe20003fc6270 */
[----:B------:R-:W-:Y:S01]  /*71a0*/  VIADD R25, R2, 0xffffff41 ;  /* 0xffffff4102197836 */ /* 0x000fe20000000000 */
[----:B------:R-:W-:Y:S01]  /*71b0*/  ISETP.GE.AND P4, PT, R27, R0, PT ;  /* 0x000000001b00720c */ /* 0x000fe20003f86270 */
[----:B------:R-:W-:Y:S01]  /*71c0*/  MUFU.TANH R21, R21 ;  /* 0x0000001500157308 */ /* 0x000fe20000002400 */
[----:B--2---:R-:W-:Y:S01]  /*71d0*/  I2FP.F32.S32 R12, R23 ;  /* 0x00000017000c7245 */ /* 0x004fe20000201400 */
[----:B------:R-:W-:Y:S01]  /*71e0*/  FMUL.FTZ R23, R8, UR10 ;  /* 0x0000000a08177c20 */ /* 0x000fe20008410000 */
[----:B------:R-:W-:Y:S01]  /*71f0*/  I2FP.F32.S32 R27, R27 ;  /* 0x0000001b001b7245 */ /* 0x000fe20000201400 */
[----:B------:R-:W-:Y:S01]  /*7200*/  FMUL.FTZ R62, R62, UR10 ;  /* 0x0000000a3e3e7c20 */ /* 0x000fe20008410000 */
[----:B------:R-:W-:Y:S01]  /*7210*/  I2FP.F32.S32 R120, R13 ;  /* 0x0000000d00787245 */ /* 0x000fe20000201400 */
[----:B------:R-:W-:Y:S01]  /*7220*/  FFMA.FTZ R79, R88, R12, R79 ;  /* 0x0000000c584f7223 */ /* 0x000fe2000001004f */
[----:B------:R-:W-:Y:S01]  /*7230*/  FMUL.FTZ R12, R9, UR10 ;  /* 0x0000000a090c7c20 */ /* 0x000fe20008410000 */
[----:B------:R-:W1:Y:S01]  /*7240*/  MUFU.TANH R23, R23 ;  /* 0x0000001700177308 */ /* 0x000e620000002400 */
[----:B------:R-:W-:-:S02]  /*7250*/  VIADD R9, R2, 0xffffff40 ;  /* 0xffffff4002097836 */ /* 0x000fc40000000000 */
[C---:B------:R-:W-:Y:S01]  /*7260*/  FFMA.FTZ R121, R88.reuse, R27, R121 ;  /* 0x0000001b58797223 */ /* 0x040fe20000010079 */
[----:B---3--:R-:W-:Y:S01]  /*7270*/  FFMA.FTZ R120, R88, R120, R19 ;  /* 0x0000007858787223 */ /* 0x008fe20000010013 */
[----:B------:R-:W-:Y:S01]  /*7280*/  I2FP.F32.S32 R8, R13 ;  /* 0x0000000d00087245 */ /* 0x000fe20000201400 */
[C---:B------:R-:W-:Y:S01]  /*7290*/  VIADD R19, R2.reuse, 0xffffff39 ;  /* 0xffffff3902137836 */ /* 0x040fe20000000000 */
[----:B------:R-:W-:Y:S01]  /*72a0*/  I2FP.F32.S32 R130, R9 ;  /* 0x0000000900827245 */ /* 0x000fe20000201400 */
[----:B------:R-:W-:Y:S01]  /*72b0*/  VIADD R27, R2, 0xffffff10 ;  /* 0xffffff10021b7836 */ /* 0x000fe20000000000 */
[----:B------:R-:W-:Y:S01]  /*72c0*/  FSEL R64, R64, -INF , !P6 ;  /* 0xff80000040407808 */ /* 0x000fe20007000000 */
[----:B------:R-:W-:Y:S01]  /*72d0*/  FFMA.FTZ R129, R88, R8, R129 ;  /* 0x0000000858817223 */ /* 0x000fe20000010081 */
[----:B------:R-:W-:Y:S01]  /*72e0*/  FSEL R121, R121, -INF , !P4 ;  /* 0xff80000079797808 */ /* 0x000fe20006000000 */
[----:B------:R-:W-:Y:S01]  /*72f0*/  MUFU.TANH R69, R69 ;  /* 0x0000004500457308 */ /* 0x000fe20000002400 */
[----:B------:R-:W-:Y:S01]  /*7300*/  I2FP.F32.S32 R132, R19 ;  /* 0x0000001300847245 */ /* 0x000fe20000201400 */
[----:B------:R-:W-:Y:S01]  /*7310*/  FMUL.FTZ R73, R73, UR10 ;  /* 0x0000000a49497c20 */ /* 0x000fe20008410000 */
[----:B------:R-:W-:-:S02]  /*7320*/  ISETP.GE.AND P6, PT, R19, R122, PT ;  /* 0x0000007a1300720c */ /* 0x000fc40003fc6270 */
[----:B------:R-:W-:Y:S01]  /*7330*/  ISETP.GE.AND P4, PT, R19, R0, PT ;  /* 0x000000001300720c */ /* 0x000fe20003f86270 */
[----:B-1----:R-:W-:Y:S01]  /*7340*/  FFMA.FTZ R130, R88, R130, R23 ;  /* 0x0000008258827223 */ /* 0x002fe20000010017 */
[----:B------:R-:W-:Y:S01]  /*7350*/  I2FP.F32.S32 R8, R19 ;  /* 0x0000001300087245 */ /* 0x000fe20000201400 */
[----:B------:R-:W-:Y:S01]  /*7360*/  FMUL.FTZ R19, R5, UR10 ;  /* 0x0000000a05137c20 */ /* 0x000fe20008410000 */
[----:B------:R-:W-:Y:S01]  /*7370*/  VIADD R23, R2, 0xffffff48 ;  /* 0xffffff4802177836 */ /* 0x000fe20000000000 */
[----:B------:R-:W-:Y:S01]  /*7380*/  FSEL R66, R66, -INF , !P0 ;  /* 0xff80000042427808 */ /* 0x000fe20004000000 */
[C---:B------:R-:W-:Y:S01]  /*7390*/  FFMA.FTZ R132, R88.reuse, R132, R21 ;  /* 0x0000008458847223 */ /* 0x040fe20000010015 */
[----:B------:R-:W-:Y:S01]  /*73a0*/  FSEL R79, R79, -INF , !P2 ;  /* 0xff8000004f4f7808 */ /* 0x000fe20005000000 */
[----:B------:R-:W-:Y:S01]  /*73b0*/  FMUL.FTZ R21, R7, UR10 ;  /* 0x0000000a07157c20 */ /* 0x000fe20008410000 */
[----:B------:R-:W1:Y:S01]  /*73c0*/  MUFU.TANH R19, R19 ;  /* 0x0000001300137308 */ /* 0x000e620000002400 */
[----:B------:R-:W-:Y:S01]  /*73d0*/  I2FP.F32.S32 R6, R23 ;  /* 0x0000001700067245 */ /* 0x000fe20000201400 */
[----:B------:R-:W-:Y:S01]  /*73e0*/  FFMA.FTZ R131, R88, R8, R131 ;  /* 0x0000000858837223 */ /* 0x000fe20000010083 */
[C---:B------:R-:W-:Y:S01]  /*73f0*/  ISETP.GE.AND P0, PT, R9.reuse, R122, PT ;  /* 0x0000007a0900720c */ /* 0x040fe20003f06270 */
[----:B------:R-:W-:Y:S01]  /*7400*/  FMUL.FTZ R5, R54, UR10 ;  /* 0x0000000a36057c20 */ /* 0x000fe20008410000 */
[----:B------:R-:W-:Y:S01]  /*7410*/  ISETP.GE.AND P2, PT, R9, R0, PT ;  /* 0x000000000900720c */ /* 0x000fe20003f46270 */
[----:B------:R-:W-:Y:S01]  /*7420*/  FFMA.FTZ R6, R88, R6, R11 ;  /* 0x0000000658067223 */ /* 0x000fe2000001000b */
[----:B------:R-:W-:Y:S01]  /*7430*/  I2FP.F32.S32 R4, R9 ;  /* 0x0000000900047245 */ /* 0x000fe20000201400 */
[----:B------:R-:W-:Y:S01]  /*7440*/  FMUL.FTZ R9, R52, UR10 ;  /* 0x0000000a34097c20 */ /* 0x000fe20008410000 */
[----:B------:R-:W-:Y:S01]  /*7450*/  VIADD R11, R2, 0xffffff49 ;  /* 0xffffff49020b7836 */ /* 0x000fe20000000000 */
[----:B------:R-:W-:Y:S01]  /*7460*/  FSEL R138, R138, -INF , !P1 ;  /* 0xff8000008a8a7808 */ /* 0x000fe20004800000 */
[----:B------:R-:W2:Y:S01]  /*7470*/  MUFU.TANH R21, R21 ;  /* 0x0000001500157308 */ /* 0x000ea20000002400 */
[----:B------:R-:W-:Y:S01]  /*7480*/  FSEL R133, R133, -INF , !P5 ;  /* 0xff80000085857808 */ /* 0x000fe20006800000 */
[----:B------:R-:W-:Y:S01]  /*7490*/  FFMA.FTZ R77, R88, R4, R77 ;  /* 0x00000004584d7223 */ /* 0x000fe2000001004d */
[----:B------:R-:W-:Y:S01]  /*74a0*/  ISETP.GE.AND P1, PT, R13, R122, PT ;  /* 0x0000007a0d00720c */ /* 0x000fe20003f26270 */
[----:B------:R-:W-:Y:S01]  /*74b0*/  FMUL.FTZ R7, R53, UR10 ;  /* 0x0000000a35077c20 */ /* 0x000fe20008410000 */
[----:B------:R-:W-:-:S02]  /*74c0*/  ISETP.GE.AND P5, PT, R13, R0, PT ;  /* 0x000000000d00720c */ /* 0x000fc40003fa6270 */
[----:B------:R-:W-:Y:S01]  /*74d0*/  I2FP.F32.S32 R124, R11 ;  /* 0x0000000b007c7245 */ /* 0x000fe20000201400 */
[----:B------:R-:W-:Y:S01]  /*74e0*/  MUFU.TANH R9, R9 ;  /* 0x0000000900097308 */ /* 0x000fe20000002400 */
[----:B------:R-:W-:Y:S02]  /*74f0*/  FSEL R132, R132, -INF , !P6 ;  /* 0xff80000084847808 */ /* 0x000fe40007000000 */
[----:B------:R-:W-:Y:S01]  /*7500*/  FSEL R131, R131, -INF , !P4 ;  /* 0xff80000083837808 */ /* 0x000fe20006000000 */
[----:B-1----:R-:W-:Y:S01]  /*7510*/  FFMA.FTZ R124, R88, R124, R19 ;  /* 0x0000007c587c7223 */ /* 0x002fe20000010013 */
[----:B------:R-:W-:Y:S01]  /*7520*/  VIADD R19, R2, 0xffffff50 ;  /* 0xffffff5002137836 */ /* 0x000fe20000000000 */
[----:B------:R-:W-:Y:S02]  /*7530*/  FSEL R120, R120, -INF , !P1 ;  /* 0xff80000078787808 */ /* 0x000fe40004800000 */
[----:B------:R-:W1:Y:S01]  /*7540*/  MUFU.TANH R13, R12 ;  /* 0x0000000c000d7308 */ /* 0x000e620000002400 */
[----:B------:R-:W-:-:S02]  /*7550*/  FSEL R129, R129, -INF , !P5 ;  /* 0xff80000081817808 */ /* 0x000fc40006800000 */
[C---:B------:R-:W-:Y:S02]  /*7560*/  ISETP.GE.AND P6, PT, R23.reuse, R122, PT ;  /* 0x0000007a1700720c */ /* 0x040fe40003fc6270 */
[----:B------:R-:W-:Y:S02]  /*7570*/  ISETP.GE.AND P4, PT, R23, R0, PT ;  /* 0x000000001700720c */ /* 0x000fe40003f86270 */
[----:B------:R-:W-:Y:S01]  /*7580*/  I2FP.F32.S32 R128, R25 ;  /* 0x0000001900807245 */ /* 0x000fe20000201400 */
[----:B------:R-:W-:Y:S01]  /*7590*/  MUFU.TANH R5, R5 ;  /* 0x0000000500057308 */ /* 0x000fe20000002400 */
[C---:B------:R-:W-:Y:S02]  /*75a0*/  ISETP.GE.AND P1, PT, R25.reuse, R122, PT ;  /* 0x0000007a1900720c */ /* 0x040fe40003f26270 */
[----:B------:R-:W-:Y:S02]  /*75b0*/  ISETP.GE.AND P5, PT, R25, R0, PT ;  /* 0x000000001900720c */ /* 0x000fe40003fa6270 */
[----:B------:R-:W-:-:S02]  /*75c0*/  I2FP.F32.S32 R23, R23 ;  /* 0x0000001700177245 */ /* 0x000fc40000201400 */
[----:B------:R-:W-:Y:S01]  /*75d0*/  I2FP.F32.S32 R4, R11 ;  /* 0x0000000b00047245 */ /* 0x000fe20000201400 */
[----:B------:R-:W3:Y:S01]  /*75e0*/  MUFU.TANH R7, R7 ;  /* 0x0000000700077308 */ /* 0x000ee20000002400 */
[----:B------:R-:W-:Y:S01]  /*75f0*/  I2FP.F32.S32 R78, R19 ;  /* 0x00000013004e7245 */ /* 0x000fe20000201400 */
[C---:B------:R-:W-:Y:S01]  /*7600*/  FFMA.FTZ R69, R88.reuse, R23, R69 ;  /* 0x0000001758457223 */ /* 0x040fe20000010045 */
[----:B------:R-:W-:Y:S01]  /*7610*/  I2FP.F32.S32 R25, R25 ;  /* 0x0000001900197245 */ /* 0x000fe20000201400 */
[C---:B--2---:R-:W-:Y:S01]  /*7620*/  FFMA.FTZ R4, R88.reuse, R4, R21 ;  /* 0x0000000458047223 */ /* 0x044fe20000010015 */
[C---:B-1----:R-:W-:Y:S01]  /*7630*/  FFMA.FTZ R128, R88.reuse, R128, R13 ;  /* 0x0000008058807223 */ /* 0x042fe2000001000d */
[----:B------:R-:W-:Y:S01]  /*7640*/  FFMA.FTZ R78, R88, R78, R9 ;  /* 0x0000004e584e7223 */ /* 0x000fe20000010009 */
[----:B------:R-:W-:Y:S02]  /*7650*/  VIADD R9, R2, 0xffffff51 ;  /* 0xffffff5102097836 */ /* 0x000fe40000000000 */
[----:B------:R-:W-:Y:S01]  /*7660*/  FFMA.FTZ R71, R88, R25, R71 ;  /* 0x0000001958477223 */ /* 0x000fe20000010047 */
[----:B------:R-:W-:Y:S01]  /*7670*/  FMUL.FTZ R21, R74, UR10 ;  /* 0x0000000a4a157c20 */ /* 0x000fe20008410000 */
[----:B------:R-:W-:Y:S01]  /*7680*/  FSEL R130, R130, -INF , !P0 ;  /* 0xff80000082827808 */ /* 0x000fe20004000000 */
[----:B------:R-:W-:Y:S01]  /*7690*/  MUFU.TANH R39, R39 ;  /* 0x0000002700277308 */ /* 0x000fe20000002400 */
[----:B------:R-:W-:Y:S01]  /*76a0*/  FSEL R77, R77, -INF , !P2 ;  /* 0xff8000004d4d7808 */ /* 0x000fe20005000000 */
[C---:B------:R-:W-:Y:S01]  /*76b0*/  VIADD R23, R2.reuse, 0xffffff01 ;  /* 0xffffff0102177836 */ /* 0x040fe20000000000 */
[C---:B------:R-:W-:Y:S01]  /*76c0*/  ISETP.GE.AND P0, PT, R11.reuse, R122, PT ;  /* 0x0000007a0b00720c */ /* 0x040fe20003f06270 */
[----:B------:R-:W-:Y:S01]  /*76d0*/  VIADD R25, R2, 0xffffff11 ;  /* 0xffffff1102197836 */ /* 0x000fe20000000000 */
[----:B------:R-:W-:Y:S01]  /*76e0*/  ISETP.GE.AND P2, PT, R11, R0, PT ;  /* 0x000000000b00720c */ /* 0x000fe20003f46270 */
[----:B------:R-:W-:Y:S01]  /*76f0*/  FMUL.FTZ R11, R82, UR10 ;  /* 0x0000000a520b7c20 */ /* 0x000fe20008410000 */
[----:B------:R-:W-:Y:S01]  /*7700*/  FSEL R82, R6, -INF , !P6 ;  /* 0xff80000006527808 */ /* 0x000fe20007000000 */
[----:B------:R-:W-:Y:S01]  /*7710*/  MUFU.TANH R21, R21 ;  /* 0x0000001500157308 */ /* 0x000fe20000002400 */
[----:B------:R-:W-:Y:S01]  /*7720*/  FSEL R69, R69, -INF , !P4 ;  /* 0xff80000045457808 */ /* 0x000fe20006000000 */
[----:B------:R-:W-:Y:S01]  /*7730*/  FMUL.FTZ R13, R49, UR10 ;  /* 0x0000000a310d7c20 */ /* 0x000fe20008410000 */
[----:B------:R-:W-:-:S02]  /*7740*/  FSEL R128, R128, -INF , !P1 ;  /* 0xff80000080807808 */ /* 0x000fc40004800000 */
[----:B------:R-:W-:Y:S02]  /*7750*/  FSEL R71, R71, -INF , !P5 ;  /* 0xff80000047477808 */ /* 0x000fe40006800000 */
[C---:B------:R-:W-:Y:S01]  /*7760*/  ISETP.GE.AND P6, PT, R9.reuse, R122, PT ;  /* 0x0000007a0900720c */ /* 0x040fe20003fc6270 */
[----:B------:R-:W-:Y:S01]  /*7770*/  MUFU.TANH R35, R28 ;  /* 0x0000001c00237308 */ /* 0x000fe20000002400 */
[----:B------:R-:W-:Y:S02]  /*7780*/  ISETP.GE.AND P4, PT, R9, R0, PT ;  /* 0x000000000900720c */ /* 0x000fe40003f86270 */
[-C--:B------:R-:W-:Y:S02]  /*7790*/  I2FP.F32.S32 R6, R9.reuse ;  /* 0x0000000900067245 */ /* 0x080fe40000201400 */
[----:B------:R-:W-:Y:S02]  /*77a0*/  I2FP.F32.S32 R8, R9 ;  /* 0x0000000900087245 */ /* 0x000fe40000201400 */
[C---:B------:R-:W-:Y:S01]  /*77b0*/  ISETP.GE.AND P1, PT, R19.reuse, R122, PT ;  /* 0x0000007a1300720c */ /* 0x040fe20003f26270 */
[----:B------:R-:W1:Y:S01]  /*77c0*/  MUFU.TANH R9, R72 ;  /* 0x0000004800097308 */ /* 0x000e620000002400 */
[----:B------:R-:W-:Y:S01]  /*77d0*/  ISETP.GE.AND P5, PT, R19, R0, PT ;  /* 0x000000001300720c */ /* 0x000fe20003fa6270 */
[C---:B---3--:R-:W-:Y:S01]  /*77e0*/  FFMA.FTZ R6, R88.reuse, R6, R7 ;  /* 0x0000000658067223 */ /* 0x048fe20000010007 */
[----:B------:R-:W-:Y:S01]  /*77f0*/  I2FP.F32.S32 R19, R19 ;  /* 0x0000001300137245 */ /* 0x000fe20000201400 */
[----:B------:R-:W-:Y:S01]  /*7800*/  FFMA.FTZ R8, R88, R8, R55 ;  /* 0x0000000858087223 */ /* 0x000fe20000010037 */
[----:B------:R-:W-:Y:S01]  /*7810*/  FSEL R61, R4, -INF , !P2 ;  /* 0xff800000043d7808 */ /* 0x000fe20005000000 */
[----:B------:R-:W-:Y:S01]  /*7820*/  VIADD R7, R2, 0xffffff08 ;  /* 0xffffff0802077836 */ /* 0x000fe20000000000 */
[----:B------:R-:W-:Y:S01]  /*7830*/  FSEL R76, R6, -INF , !P6 ;  /* 0xff800000064c7808 */ /* 0x000fe20007000000 */
[----:B------:R-:W-:Y:S01]  /*7840*/  FFMA.FTZ R5, R88, R19, R5 ;  /* 0x0000001358057223 */ /* 0x000fe20000010005 */
[----:B------:R-:W-:Y:S01]  /*7850*/  VIADD R19, R2, 0xffffff78 ;  /* 0xffffff7802137836 */ /* 0x000fe20000000000 */
[----:B------:R-:W-:Y:S01]  /*7860*/  FSEL R57, R8, -INF , !P4 ;  /* 0xff80000008397808 */ /* 0x000fe20006000000 */
[----:B------:R2:W3:Y:S01]  /*7870*/  MUFU.TANH R151, R30 ;  /* 0x0000001e00977308 */ /* 0x0004e20000002400 */
[----:B------:R-:W-:-:S02]  /*7880*/  FSEL R124, R124, -INF , !P0 ;  /* 0xff8000007c7c7808 */ /* 0x000fc40004000000 */
[----:B------:R-:W-:Y:S02]  /*7890*/  I2FP.F32.S32 R4, R19 ;  /* 0x0000001300047245 */ /* 0x000fe40000201400 */
[C---:B------:R-:W-:Y:S02]  /*78a0*/  ISETP.GE.AND P6, PT, R7.reuse, R122, PT ;  /* 0x0000007a0700720c */ /* 0x040fe40003fc6270 */
[----:B------:R-:W-:Y:S01]  /*78b0*/  ISETP.GE.AND P4, PT, R7, R0, PT ;  /* 0x000000000700720c */ /* 0x000fe20003f86270 */
[CC--:B-1----:R-:W-:Y:S01]  /*78c0*/  FFMA.FTZ R40, R88.reuse, R4.reuse, R9 ;  /* 0x0000000458287223 */ /* 0x0c2fe20000010009 */
[----:B------:R-:W-:Y:S01]  /*78d0*/  I2FP.F32.S32 R8, R7 ;  /* 0x0000000700087245 */ /* 0x000fe20000201400 */
[----:B------:R-:W-:Y:S01]  /*78e0*/  FFMA.FTZ R21, R88, R4, R21 ;  /* 0x0000000458157223 */ /* 0x000fe20000010015 */
[C---:B------:R-:W-:Y:S01]  /*78f0*/  ISETP.GE.AND P0, PT, R19.reuse, R122, PT ;  /* 0x0000007a1300720c */ /* 0x040fe20003f06270 */
[----:B------:R-:W-:Y:S01]  /*7900*/  VIADD R7, R2, 0xffffff09 ;  /* 0xffffff0902077836 */ /* 0x000fe20000000000 */
[----:B------:R-:W-:Y:S01]  /*7910*/  ISETP.GE.AND P2, PT, R19, R0, PT ;  /* 0x000000001300720c */ /* 0x000fe20003f46270 */
[----:B------:R-:W-:Y:S01]  /*7920*/  MUFU.TANH R15, R15 ;  /* 0x0000000f000f7308 */ /* 0x000fe20000002400 */
[----:B------:R-:W-:Y:S01]  /*7930*/  I2FP.F32.S32 R12, R23 ;  /* 0x00000017000c7245 */ /* 0x000fe20000201400 */
[----:B------:R-:W-:Y:S01]  /*7940*/  FFMA.FTZ R4, R88, R8, R135 ;  /* 0x0000000858047223 */ /* 0x000fe20000010087 */
[----:B------:R-:W-:-:S02]  /*7950*/  FSEL R40, R40, -INF , !P0 ;  /* 0xff80000028287808 */ /* 0x000fc40004000000 */
[----:B------:R-:W-:Y:S01]  /*7960*/  FSEL R33, R21, -INF , !P2 ;  /* 0xff80000015217808 */ /* 0x000fe20005000000 */
[C---:B------:R-:W-:Y:S01]  /*7970*/  FFMA.FTZ R6, R88.reuse, R12, R41 ;  /* 0x0000000c58067223 */ /* 0x040fe20000010029 */
[C---:B------:R-:W-:Y:S01]  /*7980*/  ISETP.GE.AND P0, PT, R7.reuse, R122, PT ;  /* 0x0000007a0700720c */ /* 0x040fe20003f06270 */
[----:B------:R-:W-:Y:S01]  /*7990*/  FFMA.FTZ R9, R88, R12, R43 ;  /* 0x0000000c58097223 */ /* 0x000fe2000001002b */
[----:B------:R-:W-:Y:S01]  /*79a0*/  ISETP.GE.AND P2, PT, R7, R0, PT ;  /* 0x000000000700720c */ /* 0x000fe20003f46270 */
[----:B------:R-:W1:Y:S01]  /*79b0*/  MUFU.TANH R19, R48 ;  /* 0x0000003000137308 */ /* 0x000e620000002400 */
[----:B------:R-:W-:Y:S01]  /*79c0*/  FSEL R78, R78, -INF , !P1 ;  /* 0xff8000004e4e7808 */ /* 0x000fe20004800000 */
[----:B------:R-:W-:Y:S01]  /*79d0*/  VIADD R41, R2, 0xffffff68 ;  /* 0xffffff6802297836 */ /* 0x000fe20000000000 */
[----:B------:R-:W-:Y:S01]  /*79e0*/  FSEL R59, R5, -INF , !P5 ;  /* 0xff800000053b7808 */ /* 0x000fe20006800000 */
[----:B------:R-:W-:Y:S01]  /*79f0*/  FFMA.FTZ R5, R88, R8, R145 ;  /* 0x0000000858057223 */ /* 0x000fe20000010091 */
[----:B------:R-:W-:-:S02]  /*7a00*/  I2FP.F32.S32 R7, R7 ;  /* 0x0000000700077245 */ /* 0x000fc40000201400 */
[C---:B------:R-:W-:Y:S01]  /*7a10*/  ISETP.GE.AND P1, PT, R23.reuse, R122, PT ;  /* 0x0000007a1700720c */ /* 0x040fe20003f26270 */
[----:B------:R-:W4:Y:S01]  /*7a20*/  MUFU.TANH R147, R147 ;  /* 0x0000009300937308 */ /* 0x000f220000002400 */
[----:B------:R-:W-:Y:S01]  /*7a30*/  ISETP.GE.AND P5, PT, R23, R0, PT ;  /* 0x000000001700720c */ /* 0x000fe20003fa6270 */
[-C--:B------:R-:W-:Y:S01]  /*7a40*/  FFMA.FTZ R8, R88, R7.reuse, R37 ;  /* 0x0000000758087223 */ /* 0x080fe20000010025 */
[----:B------:R-:W-:Y:S01]  /*7a50*/  FSEL R6, R6, -INF , !P1 ;  /* 0xff80000006067808 */ /* 0x000fe20004800000 */
[----:B------:R-:W-:Y:S01]  /*7a60*/  FFMA.FTZ R7, R88, R7, R39 ;  /* 0x0000000758077223 */ /* 0x000fe20000010027 */
[----:B------:R-:W-:Y:S01]  /*7a70*/  FSEL R9, R9, -INF , !P5 ;  /* 0xff80000009097808 */ /* 0x000fe20006800000 */
[----:B------:R-:W-:Y:S01]  /*7a80*/  VIADD R37, R2, 0xffffff19 ;  /* 0xffffff1902257836 */ /* 0x000fe20000000000 */
[C---:B------:R-:W-:Y:S01]  /*7a90*/  ISETP.GE.AND P1, PT, R27.reuse, R122, PT ;  /* 0x0000007a1b00720c */ /* 0x040fe20003f26270 */
[----:B------:R-:W5:Y:S01]  /*7aa0*/  MUFU.TANH R23, R50 ;  /* 0x0000003200177308 */ /* 0x000f620000002400 */
[----:B------:R-:W-:-:S02]  /*7ab0*/  ISETP.GE.AND P5, PT, R27, R0, PT ;  /* 0x000000001b00720c */ /* 0x000fc40003fa6270 */
[----:B------:R-:W-:Y:S01]  /*7ac0*/  I2FP.F32.S32 R14, R27 ;  /* 0x0000001b000e7245 */ /* 0x000fe20000201400 */
[----:B------:R-:W-:Y:S01]  /*7ad0*/  VIADD R27, R2, 0xffffff18 ;  /* 0xffffff18021b7836 */ /* 0x000fe20000000000 */
[----:B------:R-:W-:Y:S02]  /*7ae0*/  I2FP.F32.S32 R12, R25 ;  /* 0x00000019000c7245 */ /* 0x000fe40000201400 */
[----:B------:R-:W-:Y:S01]  /*7af0*/  FSEL R4, R4, -INF , !P6 ;  /* 0xff80000004047808 */ /* 0x000fe20007000000 */
[C---:B--2---:R-:W-:Y:S01]  /*7b00*/  FFMA.FTZ R30, R88.reuse, R14, R143 ;  /* 0x0000000e581e7223 */ /* 0x044fe2000001008f */
[----:B------:R-:W-:Y:S01]  /*7b10*/  FSEL R5, R5, -INF , !P4 ;  /* 0xff80000005057808 */ /* 0x000fe20006000000 */
[C---:B------:R-:W-:Y:S01]  /*7b20*/  FFMA.FTZ R28, R88.reuse, R12, R149 ;  /* 0x0000000c581c7223 */ /* 0x040fe20000010095 */
[C---:B------:R-:W-:Y:S01]  /*7b30*/  ISETP.GE.AND P6, PT, R25.reuse, R122, PT ;  /* 0x0000007a1900720c */ /* 0x040fe20003fc6270 */
[----:B------:R-:W-:Y:S01]  /*7b40*/  FFMA.FTZ R29, R88, R12, R155 ;  /* 0x0000000c581d7223 */ /* 0x000fe2000001009b */
[----:B------:R-:W-:Y:S01]  /*7b50*/  ISETP.GE.AND P4, PT, R25, R0, PT ;  /* 0x000000001900720c */ /* 0x000fe20003f86270 */
[----:B------:R-:W-:Y:S01]  /*7b60*/  VIADD R25, R2, 0xffffff58 ;  /* 0xffffff5802197836 */ /* 0x000fe20000000000 */
[----:B------:R-:W-:Y:S01]  /*7b70*/  FSEL R8, R8, -INF , !P0 ;  /* 0xff80000008087808 */ /* 0x000fe20004000000 */
[----:B------:R-:W-:Y:S01]  /*7b80*/  FFMA.FTZ R31, R88, R14, R153 ;  /* 0x0000000e581f7223 */ /* 0x000fe20000010099 */
[----:B------:R-:W-:Y:S01]  /*7b90*/  FSEL R7, R7, -INF , !P2 ;  /* 0xff80000007077808 */ /* 0x000fe20005000000 */
[----:B------:R-:W2:Y:S01]  /*7ba0*/  MUFU.TANH R13, R13 ;  /* 0x0000000d000d7308 */ /* 0x000ea20000002400 */
[----:B------:R-:W-:-:S02]  /*7bb0*/  ISETP.GE.AND P0, PT, R27, R122, PT ;  /* 0x0000007a1b00720c */ /* 0x000fc40003f06270 */
[----:B------:R-:W-:Y:S02]  /*7bc0*/  ISETP.GE.AND P2, PT, R27, R0, PT ;  /* 0x000000001b00720c */ /* 0x000fe40003f46270 */
[----:B------:R-:W-:Y:S02]  /*7bd0*/  I2FP.F32.S32 R27, R27 ;  /* 0x0000001b001b7245 */ /* 0x000fe40000201400 */
[----:B------:R-:W-:Y:S01]  /*7be0*/  I2FP.F32.S32 R14, R37 ;  /* 0x00000025000e7245 */ /* 0x000fe20000201400 */
[----:B------:R-:W2:Y:S01]  /*7bf0*/  MUFU.TANH R51, R51 ;  /* 0x0000003300337308 */ /* 0x000ea20000002400 */
[----:B------:R-:W-:Y:S01]  /*7c00*/  I2FP.F32.S32 R12, R25 ;  /* 0x00000019000c7245 */ /* 0x000fe20000201400 */
[-C--:B------:R-:W-:Y:S01]  /*7c10*/  FFMA.FTZ R26, R88, R27.reuse, R35 ;  /* 0x0000001b581a7223 */ /* 0x080fe20000010023 */
[----:B------:R-:W-:Y:S01]  /*7c20*/  FSEL R28, R28, -INF , !P6 ;  /* 0xff8000001c1c7808 */ /* 0x000fe20007000000 */
[C---:B---3--:R-:W-:Y:S01]  /*7c30*/  FFMA.FTZ R27, R88.reuse, R27, R151 ;  /* 0x0000001b581b7223 */ /* 0x048fe20000010097 */
[----:B------:R-:W-:Y:S01]  /*7c40*/  FSEL R29, R29, -INF , !P4 ;  /* 0xff8000001d1d7808 */ /* 0x000fe20006000000 */
[C---:B-1----:R-:W-:Y:S01]  /*7c50*/  FFMA.FTZ R74, R88.reuse, R12, R19 ;  /* 0x0000000c584a7223 */ /* 0x042fe20000010013 */
[C---:B------:R-:W-:Y:S01]  /*7c60*/  ISETP.GE.AND P6, PT, R25.reuse, R122, PT ;  /* 0x0000007a1900720c */ /* 0x040fe20003fc6270 */
[----:B------:R-:W1:Y:S01]  /*7c70*/  MUFU.TANH R21, R44 ;  /* 0x0000002c00157308 */ /* 0x000e620000002400 */
[----:B------:R-:W-:Y:S01]  /*7c80*/  ISETP.GE.AND P4, PT, R25, R0, PT ;  /* 0x000000001900720c */ /* 0x000fe20003f86270 */
[-C--:B------:R-:W-:Y:S01]  /*7c90*/  FFMA.FTZ R25, R88, R14.reuse, R15 ;  /* 0x0000000e58197223 */ /* 0x080fe2000001000f */
[----:B------:R-:W-:Y:S01]  /*7ca0*/  VIADD R15, R2, 0xffffff59 ;  /* 0xffffff59020f7836 */ /* 0x000fe20000000000 */
[----:B------:R-:W-:Y:S01]  /*7cb0*/  FSEL R26, R26, -INF , !P0 ;  /* 0xff8000001a1a7808 */ /* 0x000fe20004000000 */
[C---:B------:R-:W-:Y:S01]  /*7cc0*/  VIADD R35, R2.reuse, 0xffffff60 ;  /* 0xffffff6002237836 */ /* 0x040fe20000000000 */
[----:B------:R-:W-:Y:S01]  /*7cd0*/  FSEL R27, R27, -INF , !P2 ;  /* 0xff8000001b1b7808 */ /* 0x000fe20005000000 */
[----:B------:R-:W-:Y:S01]  /*7ce0*/  VIADD R19, R2, 0xffffff61 ;  /* 0xffffff6102137836 */ /* 0x000fe20000000000 */
[----:B------:R-:W3:Y:S01]  /*7cf0*/  MUFU.TANH R45, R45 ;  /* 0x0000002d002d7308 */ /* 0x000ee20000002400 */
[----:B------:R-:W-:Y:S01]  /*7d00*/  FSEL R30, R30, -INF , !P1 ;  /* 0xff8000001e1e7808 */ /* 0x000fe20004800000 */
[C---:B----4-:R-:W-:Y:S01]  /*7d10*/  FFMA.FTZ R24, R88.reuse, R14, R147 ;  /* 0x0000000e58187223 */ /* 0x050fe20000010093 */
[----:B------:R-:W-:Y:S01]  /*7d20*/  FSEL R31, R31, -INF , !P5 ;  /* 0xff8000001f1f7808 */ /* 0x000fe20006800000 */
[----:B-----5:R-:W-:Y:S01]  /*7d30*/  FFMA.FTZ R23, R88, R12, R23 ;  /* 0x0000000c58177223 */ /* 0x020fe20000010017 */
[----:B------:R-:W-:-:S02]  /*7d40*/  ISETP.GE.AND P0, PT, R15, R122, PT ;  /* 0x0000007a0f00720c */ /* 0x000fc40003f06270 */
[----:B------:R-:W-:Y:S01]  /*7d50*/  ISETP.GE.AND P2, PT, R15, R0, PT ;  /* 0x000000000f00720c */ /* 0x000fe20003f46270 */
[----:B------:R-:W4:Y:S01]  /*7d60*/  MUFU.TANH R39, R46 ;  /* 0x0000002e00277308 */ /* 0x000f220000002400 */
[C---:B------:R-:W-:Y:S02]  /*7d70*/  ISETP.GE.AND P1, PT, R37.reuse, R122, PT ;  /* 0x0000007a2500720c */ /* 0x040fe40003f26270 */
[----:B------:R-:W-:Y:S02]  /*7d80*/  ISETP.GE.AND P5, PT, R37, R0, PT ;  /* 0x000000002500720c */ /* 0x000fe40003fa6270 */
[----:B------:R-:W-:Y:S02]  /*7d90*/  I2FP.F32.S32 R15, R15 ;  /* 0x0000000f000f7245 */ /* 0x000fe40000201400 */
[----:B------:R-:W-:Y:S01]  /*7da0*/  I2FP.F32.S32 R14, R35 ;  /* 0x00000023000e7245 */ /* 0x000fe20000201400 */
[----:B------:R-:W5:Y:S01]  /*7db0*/  MUFU.TANH R11, R11 ;  /* 0x0000000b000b7308 */ /* 0x000f620000002400 */
[----:B------:R-:W-:Y:S01]  /*7dc0*/  I2FP.F32.S32 R12, R19 ;  /* 0x00000013000c7245 */ /* 0x000fe20000201400 */
[-C--:B--2---:R-:W-:Y:S01]  /*7dd0*/  FFMA.FTZ R72, R88, R15.reuse, R13 ;  /* 0x0000000f58487223 */ /* 0x084fe2000001000d */
[----:B------:R-:W-:Y:S01]  /*7de0*/  FSEL R24, R24, -INF , !P1 ;  /* 0xff80000018187808 */ /* 0x000fe20004800000 */
[C---:B------:R-:W-:Y:S01]  /*7df0*/  FFMA.FTZ R51, R88.reuse, R15, R51 ;  /* 0x0000000f58337223 */ /* 0x040fe20000010033 */
[----:B------:R-:W-:Y:S01]  /*7e00*/  FSEL R25, R25, -INF , !P5 ;  /* 0xff80000019197808 */ /* 0x000fe20006800000 */
[----:B-1----:R-:W-:Y:S01]  /*7e10*/  FFMA.FTZ R70, R88, R14, R21 ;  /* 0x0000000e58467223 */ /* 0x002fe20000010015 */
[----:B------:R-:W-:Y:S01]  /*7e20*/  FSEL R74, R74, -INF , !P6 ;  /* 0xff8000004a4a7808 */ /* 0x000fe20007000000 */
[----:B------:R-:W1:Y:S01]  /*7e30*/  MUFU.TANH R37, R80 ;  /* 0x0000005000257308 */ /* 0x000e620000002400 */
[----:B------:R-:W-:Y:S01]  /*7e40*/  FSEL R53, R23, -INF , !P4 ;  /* 0xff80000017357808 */ /* 0x000fe20006000000 */
[----:B---3--:R-:W-:Y:S01]  /*7e50*/  FFMA.FTZ R45, R88, R12, R45 ;  /* 0x0000000c582d7223 */ /* 0x008fe2000001002d */
[C---:B------:R-:W-:Y:S01]  /*7e60*/  ISETP.GE.AND P1, PT, R35.reuse, R122, PT ;  /* 0x0000007a2300720c */ /* 0x040fe20003f26270 */
[C---:B------:R-:W-:Y:S01]  /*7e70*/  VIADD R21, R2.reuse, 0xffffff70 ;  /* 0xffffff7002157836 */ /* 0x040fe20000000000 */
[----:B------:R-:W-:Y:S01]  /*7e80*/  ISETP.GE.AND P5, PT, R35, R0, PT ;  /* 0x000000002300720c */ /* 0x000fe20003fa6270 */
[C---:B------:R-:W-:Y:S01]  /*7e90*/  VIADD R35, R2.reuse, 0xffffff69 ;  /* 0xffffff6902237836 */ /* 0x040fe20000000000 */
[C---:B------:R-:W-:Y:S01]  /*7ea0*/  ISETP.GE.AND P6, PT, R19.reuse, R122, PT ;  /* 0x0000007a1300720c */ /* 0x040fe20003fc6270 */
[C---:B------:R-:W-:Y:S01]  /*7eb0*/  VIADD R15, R2.reuse, 0xffffff79 ;  /* 0xffffff79020f7836 */ /* 0x040fe20000000000 */
[----:B------:R-:W-:Y:S01]  /*7ec0*/  ISETP.GE.AND P4, PT, R19, R0, PT ;  /* 0x000000001300720c */ /* 0x000fe20003f86270 */
[----:B------:R-:W-:Y:S01]  /*7ed0*/  VIADD R19, R2, 0xffffff71 ;  /* 0xffffff7102137836 */ /* 0x000fe20000000000 */
[----:B------:R-:W2:Y:S01]  /*7ee0*/  MUFU.TANH R13, R60 ;  /* 0x0000003c000d7308 */ /* 0x000ea20000002400 */
[----:B------:R-:W-:Y:S01]  /*7ef0*/  I2FP.F32.S32 R2, R41 ;  /* 0x0000002900027245 */ /* 0x000fe20000201400 */
[----:B----4-:R-:W-:Y:S01]  /*7f00*/  FFMA.FTZ R39, R88, R14, R39 ;  /* 0x0000000e58277223 */ /* 0x010fe20000010027 */
[----:B------:R-:W-:-:S02]  /*7f10*/  FSEL R68, R45, -INF , !P6 ;  /* 0xff8000002d447808 */ /* 0x000fc40007000000 */
[----:B------:R-:W-:Y:S01]  /*7f20*/  FSEL R51, R51, -INF , !P2 ;  /* 0xff80000033337808 */ /* 0x000fe20005000000 */
[C---:B-----5:R-:W-:Y:S01]  /*7f30*/  FFMA.FTZ R45, R88.reuse, R2, R11 ;  /* 0x00000002582d7223 */ /* 0x060fe2000001000b */
[----:B------:R-:W-:Y:S01]  /*7f40*/  ISETP.GE.AND P2, PT, R41, R0, PT ;  /* 0x000000002900720c */ /* 0x000fe20003f46270 */
[----:B------:R-:W-:Y:S01]  /*7f50*/  MUFU.TANH R81, R81 ;  /* 0x0000005100517308 */ /* 0x000fe20000002400 */
[----:B------:R-:W-:Y:S01]  /*7f60*/  FSEL R49, R39, -INF , !P5 ;  /* 0xff80000027317808 */ /* 0x000fe20006800000 */
[----:B-1----:R-:W-:Y:S01]  /*7f70*/  FFMA.FTZ R37, R88, R2, R37 ;  /* 0x0000000258257223 */ /* 0x002fe20000010025 */
[----:B------:R-:W-:Y:S02]  /*7f80*/  FSEL R45, R45, -INF , !P2 ;  /* 0xff8000002d2d7808 */ /* 0x000fe40005000000 */
[C---:B------:R-:W-:Y:S02]  /*7f90*/  ISETP.GE.AND P5, PT, R21.reuse, R122, PT ;  /* 0x0000007a1500720c */ /* 0x040fe40003fa6270 */
[----:B------:R-:W-:Y:S01]  /*7fa0*/  ISETP.GE.AND P2, PT, R21, R0, PT ;  /* 0x000000001500720c */ /* 0x000fe20003f46270 */
[----:B------:R-:W-:Y:S01]  /*7fb0*/  MUFU.TANH R83, R83 ;  /* 0x0000005300537308 */ /* 0x000fe20000002400 */
[----:B------:R-:W-:-:S02]  /*7fc0*/  I2FP.F32.S32 R21, R21 ;  /* 0x0000001500157245 */ /* 0x000fc40000201400 */
[----:B------:R-:W-:Y:S02]  /*7fd0*/  FSEL R72, R72, -INF , !P0 ;  /* 0xff80000048487808 */ /* 0x000fe40004000000 */
[-C--:B------:R-:W-:Y:S01]  /*7fe0*/  ISETP.GE.AND P0, PT, R41, R122.reuse, PT ;  /* 0x0000007a2900720c */ /* 0x080fe20003f06270 */
[----:B--2---:R-:W-:Y:S01]  /*7ff0*/  FFMA.FTZ R13, R88, R21, R13 ;  /* 0x00000015580d7223 */ /* 0x004fe2000001000d */
[----:B------:R-:W-:Y:S01]  /*8000*/  FSEL R70, R70, -INF , !P1 ;  /* 0xff80000046467808 */ /* 0x000fe20004800000 */
[----:B------:R-:W1:Y:S01]  /*8010*/  MUFU.TANH R47, R47 ;  /* 0x0000002f002f7308 */ /* 0x000e620000002400 */
[----:B------:R-:W-:Y:S02]  /*8020*/  FSEL R80, R37, -INF , !P0 ;  /* 0xff80000025507808 */ /* 0x000fe40004000000 */
[C---:B------:R-:W-:Y:S02]  /*8030*/  ISETP.GE.AND P1, PT, R35.reuse, R122, PT ;  /* 0x0000007a2300720c */ /* 0x040fe40003f26270 */
[----:B------:R-:W-:-:S02]  /*8040*/  ISETP.GE.AND P0, PT, R35, R0, PT ;  /* 0x000000002300720c */ /* 0x000fc40003f06270 */
[----:B------:R-:W-:Y:S01]  /*8050*/  FSEL R48, R13, -INF , !P5 ;  /* 0xff8000000d307808 */ /* 0x000fe20006800000 */
[----:B------:R2:W3:Y:S01]  /*8060*/  MUFU.TANH R23, R10 ;  /* 0x0000000a00177308 */ /* 0x0004e20000002400 */
[----:B------:R-:W-:Y:S02]  /*8070*/  ISETP.GT.AND P5, PT, R123, R94, PT ;  /* 0x0000005e7b00720c */ /* 0x000fe40003fa4270 */
[----:B------:R-:W-:Y:S02]  /*8080*/  I2FP.F32.S32 R2, R19 ;  /* 0x0000001300027245 */ /* 0x000fe40000201400 */
[----:B------:R-:W-:-:S03]  /*8090*/  ISETP.GE.AND P6, PT, R19, R122, PT ;  /* 0x0000007a1300720c */ /* 0x000fc60003fc6270 */
[----:B------:R-:W4:Y:S01]  /*80a0*/  MUFU.TANH R41, R62 ;  /* 0x0000003e00297308 */ /* 0x000f220000002400 */
[----:B-1----:R-:W-:-:S05]  /*80b0*/  FFMA.FTZ R47, R88, R12, R47 ;  /* 0x0000000c582f7223 */ /* 0x002fca000001002f */
[----:B------:R-:W-:Y:S02]  /*80c0*/  FSEL R47, R47, -INF , !P4 ;  /* 0xff8000002f2f7808 */ /* 0x000fe40006000000 */
[----:B------:R-:W1:Y:S01]  /*80d0*/  MUFU.TANH R63, R63 ;  /* 0x0000003f003f7308 */ /* 0x000e620000002400 */
[----:B--2---:R-:W-:Y:S01]  /*80e0*/  I2FP.F32.S32 R10, R35 ;  /* 0x00000023000a7245 */ /* 0x004fe20000201400 */
[----:B---3--:R-:W-:Y:S01]  /*80f0*/  FFMA.FTZ R23, R88, R2, R23 ;  /* 0x0000000258177223 */ /* 0x008fe20000010017 */
[----:B------:R-:W-:-:S03]  /*8100*/  ISETP.GE.AND P4, PT, R15, R122, PT ;  /* 0x0000007a0f00720c */ /* 0x000fc60003f86270 */
[CC--:B------:R-:W-:Y:S01]  /*8110*/  FFMA.FTZ R50, R88.reuse, R10.reuse, R81 ;  /* 0x0000000a58327223 */ /* 0x0c0fe20000010051 */
[C---:B------:R-:W-:Y:S01]  /*8120*/  FFMA.FTZ R43, R88.reuse, R10, R83 ;  /* 0x0000000a582b7223 */ /* 0x040fe20000010053 */
[----:B------:R-:W2:Y:S01]  /*8130*/  MUFU.TANH R11, R73 ;  /* 0x00000049000b7308 */ /* 0x000ea20000002400 */
[----:B----4-:R-:W-:Y:S01]  /*8140*/  FFMA.FTZ R39, R88, R21, R41 ;  /* 0x0000001558277223 */ /* 0x010fe20000010029 */
[----:B------:R-:W-:Y:S02]  /*8150*/  FSEL R46, R23, -INF , !P6 ;  /* 0xff800000172e7808 */ /* 0x000fe40007000000 */
[----:B------:R-:W-:Y:S02]  /*8160*/  FSEL R50, R50, -INF , !P1 ;  /* 0xff80000032327808 */ /* 0x000fe40004800000 */
[----:B------:R-:W-:Y:S02]  /*8170*/  FSEL R43, R43, -INF , !P0 ;  /* 0xff8000002b2b7808 */ /* 0x000fe40004000000 */
[----:B------:R-:W3:Y:S01]  /*8180*/  MUFU.TANH R75, R75 ;  /* 0x0000004b004b7308 */ /* 0x000ee20000002400 */
[----:B------:R-:W-:Y:S01]  /*8190*/  BAR.SYNC.DEFER_BLOCKING 0x0 ;  /* 0x0000000000007b1d */ /* 0x000fe20000010000 */
[----:B------:R-:W-:Y:S01]  /*81a0*/  ISETP.GE.AND P1, PT, R19, R0, PT ;  /* 0x000000001300720c */ /* 0x000fe20003f26270 */
[----:B-1----:R-:W-:Y:S01]  /*81b0*/  FFMA.FTZ R37, R88, R2, R63 ;  /* 0x0000000258257223 */ /* 0x002fe2000001003f */
[----:B------:R-:W-:-:S02]  /*81c0*/  ISETP.GE.AND P0, PT, R15, R0, PT ;  /* 0x000000000f00720c */ /* 0x000fc40003f06270 */
[----:B------:R-:W-:Y:S02]  /*81d0*/  I2FP.F32.S32 R0, R15 ;  /* 0x0000000f00007245 */ /* 0x000fe40000201400 */
[----:B------:R-:W-:Y:S02]  /*81e0*/  FSEL R39, R39, -INF , !P2 ;  /* 0xff80000027277808 */ /* 0x000fe40005000000 */
[----:B------:R-:W-:Y:S01]  /*81f0*/  FSEL R37, R37, -INF , !P1 ;  /* 0xff80000025257808 */ /* 0x000fe20004800000 */
[----:B--2---:R-:W-:-:S05]  /*8200*/  FFMA.FTZ R11, R88, R0, R11 ;  /* 0x00000000580b7223 */ /* 0x004fca000001000b */
[----:B------:R-:W-:Y:S01]  /*8210*/  FSEL R38, R11, -INF , !P4 ;  /* 0xff8000000b267808 */ /* 0x000fe20006000000 */
[----:B---3--:R-:W-:-:S05]  /*8220*/  FFMA.FTZ R32, R88, R0, R75 ;  /* 0x0000000058207223 */ /* 0x008fca000001004b */
        /* <DEDUP_REMOVED lines=66> */
.L_x_4491:
[----:B------:R-:W-:Y:S01]  /*8650*/  UMOV UR4, URZ ;  /* 0x000000ff00047c82 */ /* 0x000fe20008000000 */
[----:B------:R-:W-:Y:S01]  /*8660*/  IMAD.SHL.U32 R0, R90, 0x80, RZ ;  /* 0x000000805a007824 */ /* 0x000fe200078e00ff */
[----:B------:R-:W-:-:S05]  /*8670*/  IADD3 R2, P0, PT, RZ, -UR4, RZ ;  /* 0x80000004ff027c10 */ /* 0x000fca000ff1e0ff */
[----:B------:R-:W-:-:S05]  /*8680*/  IMAD.X R0, RZ, RZ, ~R0, P0 ;  /* 0x000000ffff007224 */ /* 0x000fca00000e0e00 */
[----:B------:R-:W-:-:S04]  /*8690*/  SHF.R.S64 R11, R2, 0x1f, R0 ;  /* 0x0000001f020b7819 */ /* 0x000fc80000001000 */
[----:B------:R-:W-:-:S04]  /*86a0*/  IADD3 R112, P0, PT, R11, R112, RZ ;  /* 0x000000700b707210 */ /* 0x000fc80007f1e0ff */
[----:B------:R-:W-:-:S09]  /*86b0*/  LEA.HI.X.SX32 R95, R0, R95, 0x1, P0 ;  /* 0x0000005f005f7211 */ /* 0x000fd200000f0eff */
.L_x_4492:
        /* <DEDUP_REMOVED lines=8> */
[----:B------:R-:W-:Y:S01]  /*8740*/  @!P3 IADD3 R12, P1, P0, R11, R112, R11 ;  /* 0x000000700b0cb210 */ /* 0x000fe2000783e00b */
[----:B------:R-:W-:Y:S01]  /*8750*/  @!P3 IMAD.MOV.U32 R15, RZ, RZ, R95 ;  /* 0x000000ffff0fb224 */ /* 0x000fe200078e005f */
[----:B------:R-:W-:-:S02]  /*8760*/  @!P3 IADD3.X R11, PT, PT, R95, R13, R2, P2, !PT ;  /* 0x0000000d5f0bb210 */ /* 0x000fc400017fe402 */
[----:B------:R-:W-:Y:S02]  /*8770*/  @!P3 IADD3.X R13, PT, PT, R0, R95, R0, P1, P0 ;  /* 0x0000005f000db210 */ /* 0x000fe40000fe0400 */
        /* <DEDUP_REMOVED lines=24> */
.L_x_4494:
[----:B------:R-:W-:Y:S05]  /*8900*/  BSYNC.RECONVERGENT B0 ;  /* 0x0000000000007941 */ /* 0x000fea0003800200 */
.L_x_4493:
[----:B------:R-:W0:Y:S02]  /*8910*/  LDGDEPBAR ;  /* 0x00000000000079af */ /* 0x000e240000000000 */
.L_x_4490:
        /* <DEDUP_REMOVED lines=44> */
[----:B------:R-:W-:Y:S01]  /*8be0*/  FMUL.FTZ R41, R2, UR7 ;  /* 0x0000000702297c20 */ /* 0x000fe20008410000 */
[----:B--2---:R-:W-:-:S04]  /*8bf0*/  FMNMX.FTZ R0, R11, R0, !PT ;  /* 0x000000000b007209 */ /* 0x004fc80007810000 */
        /* <DEDUP_REMOVED lines=8> */
[--C-:B------:R-:W-:Y:S01]  /*8c80*/  FFMA.FTZ R52, R6, UR7, -R41.reuse ;  /* 0x0000000706347c23 */ /* 0x100fe20008010829 */
[----:B------:R-:W-:Y:S01]  /*8c90*/  FADD.FTZ R145, R67, -R4 ;  /* 0x8000000443917221 */ /* 0x000fe20000010000 */
[----:B------:R-:W-:Y:S01]  /*8ca0*/  FSEL R4, R0, RZ, P0 ;  /* 0x000000ff00047208 */ /* 0x000fe20000000000 */
[--C-:B------:R-:W-:Y:S01]  /*8cb0*/  FFMA.FTZ R54, R9, UR7, -R34.reuse ;  /* 0x0000000709367c23 */ /* 0x100fe20008010822 */
[----:B------:R-:W-:Y:S01]  /*8cc0*/  LOP3.LUT P0, RZ, R84, 0x4, RZ, 0xc0, !PT ;  /* 0x0000000454ff7812 */ /* 0x000fe2000780c0ff */
[----:B------:R-:W1:Y:S01]  /*8cd0*/  LDSM.16.MT88.4 R8, [R36+0x3000] ;  /* 0x003000002408783b */ /* 0x000e620000004200 */
[----:B------:R-:W-:Y:S01]  /*8ce0*/  FFMA.FTZ R142, R17, UR7, -R34 ;  /* 0x00000007118e7c23 */ /* 0x000fe20008010822 */
[----:B------:R-:W-:Y:S01]  /*8cf0*/  FADD.FTZ R143, R65, -R4 ;  /* 0x80000004418f7221 */ /* 0x000fe20000010000 */
[----:B------:R-:W-:Y:S01]  /*8d00*/  IADD3 R4, PT, PT, R36, 0x3000, RZ ;  /* 0x0000300024047810 */ /* 0x000fe20007ffe0ff */
[----:B------:R-:W-:Y:S01]  /*8d10*/  FMUL.FTZ R145, R145, UR7 ;  /* 0x0000000791917c20 */ /* 0x000fe20008410000 */
[--C-:B------:R-:W-:Y:S01]  /*8d20*/  FFMA.FTZ R55, R5, UR7, -R34.reuse ;  /* 0x0000000705377c23 */ /* 0x100fe20008010822 */
[----:B------:R-:W-:Y:S01]  /*8d30*/  FMUL.FTZ R143, R143, UR7 ;  /* 0x000000078f8f7c20 */ /* 0x000fe20008410000 */
[--C-:B------:R-:W-:Y:S01]  /*8d40*/  FFMA.FTZ R44, R7, UR7, -R34.reuse ;  /* 0x00000007072c7c23 */ /* 0x100fe20008010822 */
[----:B------:R-:W-:Y:S01]  /*8d50*/  MUFU.EX2 R144, R144 ;  /* 0x0000009000907308 */ /* 0x000fe20000000800 */
[--C-:B------:R-:W-:Y:S01]  /*8d60*/  FFMA.FTZ R135, R30, UR7, -R41.reuse ;  /* 0x000000071e877c23 */ /* 0x100fe20008010829 */
[--C-:B------:R-:W-:Y:S01]  /*8d70*/  FFMA.FTZ R62, R28, UR7, -R41.reuse ;  /* 0x000000071c3e7c23 */ /* 0x100fe20008010829 */
[--C-:B------:R-:W-:Y:S01]  /*8d80*/  FFMA.FTZ R73, R31, UR7, -R34.reuse ;  /* 0x000000071f497c23 */ /* 0x100fe20008010822 */
[----:B------:R-:W-:Y:S01]  /*8d90*/  @P0 IADD3 R35, PT, PT, R4, -0x20, RZ ;  /* 0xffffffe004230810 */ /* 0x000fe20007ffe0ff */
[--C-:B------:R-:W-:Y:S01]  /*8da0*/  FFMA.FTZ R60, R29, UR7, -R34.reuse ;  /* 0x000000071d3c7c23 */ /* 0x100fe20008010822 */
[--C-:B------:R-:W-:Y:S01]  /*8db0*/  FFMA.FTZ R67, R26, UR7, -R41.reuse ;  /* 0x000000071a437c23 */ /* 0x100fe20008010829 */
[----:B------:R-:W-:Y:S01]  /*8dc0*/  LDSM.16.MT88.4 R28, [R36+0x3400] ;  /* 0x00340000241c783b */ /* 0x000fe20000004200 */
[----:B------:R-:W2:Y:S01]  /*8dd0*/  MUFU.EX2 R52, R52 ;  /* 0x0000003400347308 */ /* 0x000ea20000000800 */
[--C-:B------:R-:W-:Y:S01]  /*8de0*/  FFMA.FTZ R58, R24, UR7, -R41.reuse ;  /* 0x00000007183a7c23 */ /* 0x100fe20008010829 */
[--C-:B------:R-:W-:Y:S01]  /*8df0*/  FFMA.FTZ R65, R27, UR7, -R34.reuse ;  /* 0x000000071b417c23 */ /* 0x100fe20008010822 */
[----:B------:R-:W3:Y:S01]  /*8e00*/  LDSM.16.MT88.4 R20, [R35] ;  /* 0x000000002314783b */ /* 0x000ee20000004200 */
        /* <DEDUP_REMOVED lines=14> */
[--C-:B------:R-:W-:Y:S01]  /*8ef0*/  FFMA.FTZ R57, R57, UR7, -R34.reuse ;  /* 0x0000000739397c23 */ /* 0x100fe20008010822 */
[--C-:B------:R-:W-:Y:S01]  /*8f00*/  FFMA.FTZ R51, R51, UR7, -R34.reuse ;  /* 0x0000000733337c23 */ /* 0x100fe20008010822 */
[--C-:B------:R-:W-:Y:S01]  /*8f10*/  FFMA.FTZ R47, R47, UR7, -R34.reuse ;  /* 0x000000072f2f7c23 */ /* 0x100fe20008010822 */
[--C-:B------:R-:W-:Y:S01]  /*8f20*/  FFMA.FTZ R43, R43, UR7, -R34.reuse ;  /* 0x000000072b2b7c23 */ /* 0x100fe20008010822 */
[--C-:B------:R-:W-:Y:S01]  /*8f30*/  FFMA.FTZ R48, R48, UR7, -R41.reuse ;  /* 0x0000000730307c23 */ /* 0x100fe20008010829 */
[----:B------:R-:W-:Y:S01]  /*8f40*/  FFMA.FTZ R40, R40, UR7, -R41 ;  /* 0x0000000728287c23 */ /* 0x000fe20008010829 */
[----:B------:R-:W-:Y:S01]  /*8f50*/  MUFU.EX2 R142, R142 ;  /* 0x0000008e008e7308 */ /* 0x000fe20000000800 */
[----:B------:R-:W-:-:S07]  /*8f60*/  FFMA.FTZ R33, R33, UR7, -R34 ;  /* 0x0000000721217c23 */ /* 0x000fce0008010822 */
[----:B------:R-:W2:Y:S01]  /*8f70*/  MUFU.EX2 R54, R54 ;  /* 0x0000003600367308 */ /* 0x000ea20000000800 */
[----:B----4-:R-:W-:-:S07]  /*8f80*/  F2FP.BF16.F32.PACK_AB R18, R42, R63 ;  /* 0x0000003f2a12723e */ /* 0x010fce00000010ff */
[----:B------:R-:W4:Y:S08]  /*8f90*/  MUFU.EX2 R145, R145 ;  /* 0x0000009100917308 */ /* 0x000f300000000800 */
[----:B------:R-:W5:Y:S01]  /*8fa0*/  MUFU.EX2 R143, R143 ;  /* 0x0000008f008f7308 */ /* 0x000f620000000800 */
[----:B--2---:R-:W-:-:S07]  /*8fb0*/  F2FP.BF16.F32.PACK_AB R17, R54, R142 ;  /* 0x0000008e3611723e */ /* 0x004fce00000010ff */
[----:B------:R-:W-:Y:S01]  /*8fc0*/  MUFU.EX2 R55, R55 ;  /* 0x0000003700377308 */ /* 0x000fe20000000800 */
[-C--:B----4-:R-:W-:Y:S01]  /*8fd0*/  FMUL.FTZ R4, R108, R145.reuse ;  /* 0x000000916c047220 */ /* 0x090fe20000410000 */
[-C--:B------:R-:W-:Y:S01]  /*8fe0*/  FMUL.FTZ R5, R109, R145.reuse ;  /* 0x000000916d057220 */ /* 0x080fe20000410000 */
[-C--:B------:R-:W-:Y:S01]  /*8ff0*/  FMUL.FTZ R104, R104, R145.reuse ;  /* 0x0000009168687220 */ /* 0x080fe20000410000 */
[-C--:B------:R-:W-:Y:S01]  /*9000*/  FMUL.FTZ R105, R105, R145.reuse ;  /* 0x0000009169697220 */ /* 0x080fe20000410000 */
[-C--:B------:R-:W-:Y:S01]  /*9010*/  FMUL.FTZ R12, R100, R145.reuse ;  /* 0x00000091640c7220 */ /* 0x080fe20000410000 */
[-C--:B------:R-:W-:Y:S01]  /*9020*/  FMUL.FTZ R13, R101, R145.reuse ;  /* 0x00000091650d7220 */ /* 0x080fe20000410000 */
[----:B------:R-:W-:Y:S01]  /*9030*/  FMUL.FTZ R96, R96, R145 ;  /* 0x0000009160607220 */ /* 0x000fe20000410000 */
[----:B------:R-:W2:Y:S01]  /*9040*/  MUFU.EX2 R44, R44 ;  /* 0x0000002c002c7308 */ /* 0x000ea20000000800 */
[-C--:B-----5:R-:W-:Y:S01]  /*9050*/  FMUL.FTZ R6, R110, R143.reuse ;  /* 0x0000008f6e067220 */ /* 0x0a0fe20000410000 */
        /* <DEDUP_REMOVED lines=10> */
[--C-:B------:R-:W-:Y:S01]  /*9100*/  FFMA.FTZ R89, R124, UR7, -R41.reuse ;  /* 0x000000077c597c23 */ /* 0x100fe20008010829 */
[----:B------:R-:W-:Y:S01]  /*9110*/  FFMA.FTZ R145, R87, R145, R144 ;  /* 0x0000009157917223 */ /* 0x000fe20000010090 */
[----:B------:R-:W-:Y:S01]  /*9120*/  FFMA.FTZ R87, R78, UR7, -R41 ;  /* 0x000000074e577c23 */ /* 0x000fe20008010829 */
[----:B------:R-:W-:Y:S01]  /*9130*/  FADD.FTZ R54, R54, R143 ;  /* 0x0000008f36367221 */ /* 0x000fe20000010000 */
[----:B--2---:R-:W-:-:S02]  /*9140*/  F2FP.BF16.F32.PACK_AB R19, R44, R55 ;  /* 0x000000372c13723e */ /* 0x004fc400000010ff */
[----:B------:R-:W2:Y:S01]  /*9150*/  MUFU.EX2 R62, R62 ;  /* 0x0000003e003e7308 */ /* 0x000ea20000000800 */
[----:B------:R-:W-:Y:S01]  /*9160*/  FADD.FTZ R52, R52, R145 ;  /* 0x0000009134347221 */ /* 0x000fe20000010000 */
[----:B------:R-:W-:-:S03]  /*9170*/  FADD.FTZ R55, R55, R54 ;  /* 0x0000003637377221 */ /* 0x000fc60000010000 */
[C---:B-1----:R-:W-:Y:S01]  /*9180*/  HMMA.16816.F32.BF16 R4, R16.reuse, R8, R4 ;  /* 0x000000081004723c */ /* 0x042fe20000041804 */
[----:B------:R-:W-:Y:S02]  /*9190*/  FADD.FTZ R44, R44, R55 ;  /* 0x000000372c2c7221 */ /* 0x000fe40000010000 */
[----:B------:R-:W-:Y:S05]  /*91a0*/  MUFU.EX2 R67, R67 ;  /* 0x0000004300437308 */ /* 0x000fea0000000800 */
[----:B------:R-:W-:Y:S01]  /*91b0*/  HMMA.16816.F32.BF16 R8, R16, R10, R104 ;  /* 0x0000000a1008723c */ /* 0x000fe20000041868 */
[----:B------:R-:W-:Y:S02]  /*91c0*/  LDSM.16.MT88.4 R104, [R36+0x3c00] ;  /* 0x003c00002468783b */ /* 0x000fe40000004200 */
[----:B------:R-:W1:Y:S01]  /*91d0*/  MUFU.EX2 R58, R58 ;  /* 0x0000003a003a7308 */ /* 0x000e620000000800 */
[----:B--2---:R-:W-:-:S04]  /*91e0*/  F2FP.BF16.F32.PACK_AB R24, R62, R135 ;  /* 0x000000873e18723e */ /* 0x004fc800000010ff */
[C---:B---3--:R-:W-:Y:S03]  /*91f0*/  HMMA.16816.F32.BF16 R12, R16.reuse, R20, R12 ;  /* 0x00000014100c723c */ /* 0x048fe6000004180c */
[----:B------:R-:W-:Y:S05]  /*9200*/  MUFU.EX2 R73, R73 ;  /* 0x0000004900497308 */ /* 0x000fea0000000800 */
[----:B------:R-:W-:Y:S01]  /*9210*/  HMMA.16816.F32.BF16 R16, R16, R22, R96 ;  /* 0x000000161010723c */ /* 0x000fe20000041860 */
[----:B------:R-:W2:Y:S02]  /*9220*/  LDSM.16.MT88.4 R20, [R35+0x400] ;  /* 0x000400002314783b */ /* 0x000ea40000004200 */
[----:B------:R-:W3:Y:S01]  /*9230*/  MUFU.EX2 R60, R60 ;  /* 0x0000003c003c7308 */ /* 0x000ee20000000800 */
[----:B-1----:R-:W-:-:S07]  /*9240*/  F2FP.BF16.F32.PACK_AB R26, R58, R67 ;  /* 0x000000433a1a723e */ /* 0x002fce00000010ff */
[----:B------:R-:W-:Y:S08]  /*9250*/  MUFU.EX2 R65, R65 ;  /* 0x0000004100417308 */ /* 0x000ff00000000800 */
[----:B------:R-:W1:Y:S01]  /*9260*/  MUFU.EX2 R56, R56 ;  /* 0x0000003800387308 */ /* 0x000e620000000800 */
[C---:B---3--:R-:W-:Y:S01]  /*9270*/  F2FP.BF16.F32.PACK_AB R25, R60.reuse, R73 ;  /* 0x000000493c19723e */ /* 0x048fe200000010ff */
[----:B------:R-:W-:Y:S01]  /*9280*/  FADD.FTZ R73, R73, R44 ;  /* 0x0000002c49497221 */ /* 0x000fe20000010000 */
[--C-:B------:R-:W-:Y:S01]  /*9290*/  FFMA.FTZ R44, R45, UR7, -R34.reuse ;  /* 0x000000072d2c7c23 */ /* 0x100fe20008010822 */
[--C-:B------:R-:W-:Y:S01]  /*92a0*/  FFMA.FTZ R45, R39, UR7, -R34.reuse ;  /* 0x00000007272d7c23 */ /* 0x100fe20008010822 */
[----:B------:R-:W-:Y:S01]  /*92b0*/  FFMA.FTZ R39, R37, UR7, -R34 ;  /* 0x0000000725277c23 */ /* 0x000fe20008010822 */
[----:B------:R-:W-:-:S02]  /*92c0*/  FADD.FTZ R60, R60, R73 ;  /* 0x000000493c3c7221 */ /* 0x000fc40000010000 */
        /* <DEDUP_REMOVED lines=22> */
[--C-:B------:R-:W-:Y:S01]  /*9430*/  FFMA.FTZ R20, R120, UR7, -R41.reuse ;  /* 0x0000000778147c23 */ /* 0x100fe20008010829 */
[--C-:B------:R-:W-:Y:S01]  /*9440*/  FFMA.FTZ R21, R132, UR7, -R41.reuse ;  /* 0x0000000784157c23 */ /* 0x100fe20008010829 */
[----:B------:R-:W-:Y:S01]  /*9450*/  FFMA.FTZ R120, R121, UR7, -R34 ;  /* 0x0000000779787c23 */ /* 0x000fe20008010822 */
[----:B------:R-:W-:Y:S04]  /*9460*/  MUFU.EX2 R87, R87 ;  /* 0x0000005700577308 */ /* 0x000fe80000000800 */
[----:B----4-:R-:W-:Y:S01]  /*9470*/  HMMA.16816.F32.BF16 R4, R24, R28, R4 ;  /* 0x0000001c1804723c */ /* 0x010fe20000041804 */
[--C-:B------:R-:W-:Y:S01]  /*9480*/  FFMA.FTZ R28, R128, UR7, -R41.reuse ;  /* 0x00000007801c7c23 */ /* 0x100fe20008010829 */
[----:B------:R-:W-:-:S02]  /*9490*/  FFMA.FTZ R29, R74, UR7, -R41 ;  /* 0x000000074a1d7c23 */ /* 0x000fc40008010829 */
[----:B------:R-:W-:Y:S04]  /*94a0*/  MUFU.EX2 R20, R20 ;  /* 0x0000001400147308 */ /* 0x000fe80000000800 */
[----:B------:R-:W-:Y:S01]  /*94b0*/  HMMA.16816.F32.BF16 R8, R24, R30, R8 ;  /* 0x0000001e1808723c */ /* 0x000fe20000041808 */
[--C-:B------:R-:W-:Y:S01]  /*94c0*/  FFMA.FTZ R30, R64, UR7, -R41.reuse ;  /* 0x00000007401e7c23 */ /* 0x100fe20008010829 */
[----:B------:R-:W-:Y:S01]  /*94d0*/  FFMA.FTZ R31, R79, UR7, -R34 ;  /* 0x000000074f1f7c23 */ /* 0x000fe20008010822 */
[--C-:B------:R-:W-:Y:S01]  /*94e0*/  FFMA.FTZ R79, R130, UR7, -R41.reuse ;  /* 0x00000007824f7c23 */ /* 0x100fe20008010829 */
[----:B------:R-:W1:Y:S01]  /*94f0*/  MUFU.EX2 R21, R21 ;  /* 0x0000001500157308 */ /* 0x000e620000000800 */
[----:B------:R-:W-:-:S03]  /*9500*/  FFMA.FTZ R64, R72, UR7, -R41 ;  /* 0x0000000748407c23 */ /* 0x000fc60008010829 */
[----:B------:R-:W-:Y:S01]  /*9510*/  HMMA.16816.F32.BF16 R16, R24, R22, R16 ;  /* 0x000000161810723c */ /* 0x000fe20000041810 */
        /* <DEDUP_REMOVED lines=10> */
[----:B------:R-:W-:Y:S01]  /*95c0*/  FADD.FTZ R77, R63, R52 ;  /* 0x000000343f4d7221 */ /* 0x000fe20000010000 */
[----:B------:R-:W2:Y:S01]  /*95d0*/  MUFU.EX2 R23, R23 ;  /* 0x0000001700177308 */ /* 0x000ea20000000800 */
[----:B-1----:R-:W-:Y:S01]  /*95e0*/  F2FP.BF16.F32.PACK_AB R98, R21, R20 ;  /* 0x000000141562723e */ /* 0x002fe200000010ff */
[--C-:B------:R-:W-:Y:S01]  /*95f0*/  FFMA.FTZ R61, R50, UR7, -R41.reuse ;  /* 0x00000007323d7c23 */ /* 0x100fe20008010829 */
[--C-:B------:R-:W-:Y:S01]  /*9600*/  FFMA.FTZ R63, R46, UR7, -R41.reuse ;  /* 0x000000072e3f7c23 */ /* 0x100fe20008010829 */
[--C-:B------:R-:W-:Y:S01]  /*9610*/  FFMA.FTZ R46, R59, UR7, -R34.reuse ;  /* 0x000000073b2e7c23 */ /* 0x100fe20008010822 */
[----:B------:R-:W-:Y:S01]  /*9620*/  FFMA.FTZ R50, R53, UR7, -R34 ;  /* 0x0000000735327c23 */ /* 0x000fe20008010822 */
[--C-:B------:R-:W-:Y:S01]  /*9630*/  FFMA.FTZ R22, R80, UR7, -R41.reuse ;  /* 0x0000000750167c23 */ /* 0x100fe20008010829 */
[----:B------:R-:W-:Y:S01]  /*9640*/  FFMA.FTZ R41, R38, UR7, -R41 ;  /* 0x0000000726297c23 */ /* 0x000fe20008010829 */
[----:B------:R-:W-:Y:S08]  /*9650*/  MUFU.EX2 R120, R120 ;  /* 0x0000007800787308 */ /* 0x000ff00000000800 */
[----:B------:R-:W1:Y:S01]  /*9660*/  MUFU.EX2 R31, R31 ;  /* 0x0000001f001f7308 */ /* 0x000e620000000800 */
[----:B--2---:R-:W-:-:S07]  /*9670*/  F2FP.BF16.F32.PACK_AB R96, R23, R30 ;  /* 0x0000001e1760723e */ /* 0x004fce00000010ff */
[----:B------:R-:W-:Y:S08]  /*9680*/  MUFU.EX2 R24, R24 ;  /* 0x0000001800187308 */ /* 0x000ff00000000800 */
[----:B------:R-:W2:Y:S01]  /*9690*/  MUFU.EX2 R27, R27 ;  /* 0x0000001b001b7308 */ /* 0x000ea20000000800 */
[----:B-1----:R-:W-:-:S07]  /*96a0*/  F2FP.BF16.F32.PACK_AB R97, R31, R120 ;  /* 0x000000781f61723e */ /* 0x002fce00000010ff */
[----:B------:R-:W-:Y:S08]  /*96b0*/  MUFU.EX2 R79, R79 ;  /* 0x0000004f004f7308 */ /* 0x000ff00000000800 */
[----:B------:R-:W1:Y:S01]  /*96c0*/  MUFU.EX2 R28, R28 ;  /* 0x0000001c001c7308 */ /* 0x000e620000000800 */
[----:B--2---:R-:W-:-:S07]  /*96d0*/  F2FP.BF16.F32.PACK_AB R99, R27, R24 ;  /* 0x000000181b63723e */ /* 0x004fce00000010ff */
[C---:B------:R-:W-:Y:S01]  /*96e0*/  HMMA.16816.F32.BF16 R108, R96.reuse, R104, R4 ;  /* 0x00000068606c723c */ /* 0x040fe20000041804 */
[----:B------:R-:W2:Y:S01]  /*96f0*/  LDSM.16.MT88.4 R4, [R35+0xc00] ;  /* 0x000c00002304783b */ /* 0x000ea20000004200 */
[----:B------:R-:W-:Y:S06]  /*9700*/  MUFU.EX2 R66, R66 ;  /* 0x0000004200427308 */ /* 0x000fec0000000800 */
[C---:B------:R-:W-:Y:S01]  /*9710*/  HMMA.16816.F32.BF16 R104, R96.reuse, R106, R8 ;  /* 0x0000006a6068723c */ /* 0x040fe20000041808 */
[----:B------:R-:W3:Y:S01]  /*9720*/  LDSM.16.MT88.4 R8, [R35+0x1000] ;  /* 0x001000002308783b */ /* 0x000ee20000004200 */
[----:B------:R-:W4:Y:S08]  /*9730*/  MUFU.EX2 R68, R68 ;  /* 0x0000004400447308 */ /* 0x000f300000000800 */
[----:B------:R-:W-:Y:S08]  /*9740*/  MUFU.EX2 R70, R70 ;  /* 0x0000004600467308 */ /* 0x000ff00000000800 */
[----:B------:R-:W5:Y:S08]  /*9750*/  MUFU.EX2 R69, R69 ;  /* 0x0000004500457308 */ /* 0x000f700000000800 */
[----:B------:R-:W3:Y:S01]  /*9760*/  MUFU.EX2 R76, R76 ;  /* 0x0000004c004c7308 */ /* 0x000ee20000000800 */
[----:B--2---:R-:W-:Y:S01]  /*9770*/  HMMA.16816.F32.BF16 R100, R96, R4, R12 ;  /* 0x000000046064723c */ /* 0x004fe2000004180c */
[----:B------:R-:W2:Y:S01]  /*9780*/  LDSM.16.MT88.4 R12, [R36+0x4000] ;  /* 0x00400000240c783b */ /* 0x000ea20000004200 */
[----:B-1----:R-:W-:-:S05]  /*9790*/  F2FP.BF16.F32.PACK_AB R4, R28, R79 ;  /* 0x0000004f1c04723e */ /* 0x002fca00000010ff */
[----:B------:R-:W-:Y:S01]  /*97a0*/  MUFU.EX2 R29, R29 ;  /* 0x0000001d001d7308 */ /* 0x000fe20000000800 */
[----:B----4-:R-:W-:Y:S01]  /*97b0*/  F2FP.BF16.F32.PACK_AB R5, R71, R68 ;  /* 0x000000444705723e */ /* 0x010fe200000010ff */
[----:B------:R-:W-:Y:S01]  /*97c0*/  HMMA.16816.F32.BF16 R96, R96, R6, R16 ;  /* 0x000000066060723c */ /* 0x000fe20000041810 */
[----:B------:R-:W1:Y:S01]  /*97d0*/  LDSM.16.MT88.4 R16, [R36+0x4400] ;  /* 0x004400002410783b */ /* 0x000e620000004200 */
[----:B------:R-:W-:-:S04]  /*97e0*/  F2FP.BF16.F32.PACK_AB R6, R89, R66 ;  /* 0x000000425906723e */ /* 0x000fc800000010ff */
[----:B------:R-:W-:Y:S01]  /*97f0*/  MUFU.EX2 R64, R64 ;  /* 0x0000004000407308 */ /* 0x000fe20000000800 */
[----:B-----5:R-:W-:-:S07]  /*9800*/  F2FP.BF16.F32.PACK_AB R7, R69, R70 ;  /* 0x000000464507723e */ /* 0x020fce00000010ff */
[----:B------:R-:W-:Y:S01]  /*9810*/  MUFU.EX2 R46, R46 ;  /* 0x0000002e002e7308 */ /* 0x000fe20000000800 */
[----:B---3--:R-:W-:Y:S01]  /*9820*/  HMMA.16816.F32.BF16 R100, R4, R8, R100 ;  /* 0x000000080464723c */ /* 0x008fe20000041864 */
[----:B------:R-:W-:Y:S01]  /*9830*/  FADD.FTZ R8, R42, R77 ;  /* 0x0000004d2a087221 */ /* 0x000fe20000010000 */
[----:B------:R-:W-:-:S03]  /*9840*/  FFMA.FTZ R42, R49, UR7, -R34 ;  /* 0x00000007312a7c23 */ /* 0x000fc60008010822 */
[----:B------:R-:W-:Y:S02]  /*9850*/  FADD.FTZ R135, R135, R8 ;  /* 0x0000000887877221 */ /* 0x000fe40000010000 */
[----:B------:R-:W3:Y:S01]  /*9860*/  MUFU.EX2 R57, R57 ;  /* 0x0000003900397308 */ /* 0x000ee20000000800 */
[----:B------:R-:W-:Y:S01]  /*9870*/  HMMA.16816.F32.BF16 R96, R4, R10, R96 ;  /* 0x0000000a0460723c */ /* 0x000fe20000041860 */
[----:B------:R-:W-:Y:S01]  /*9880*/  LDSM.16.MT88.4 R8, [R36+0x4800] ;  /* 0x004800002408783b */ /* 0x000fe20000004200 */
[----:B------:R-:W-:-:S05]  /*9890*/  FADD.FTZ R62, R62, R135 ;  /* 0x000000873e3e7221 */ /* 0x000fca0000010000 */
[----:B------:R-:W-:Y:S01]  /*98a0*/  MUFU.EX2 R50, R50 ;  /* 0x0000003200327308 */ /* 0x000fe20000000800 */
[C---:B--2---:R-:W-:Y:S07]  /*98b0*/  HMMA.16816.F32.BF16 R108, R4.reuse, R12, R108 ;  /* 0x0000000c046c723c */ /* 0x044fee000004186c */
[----:B------:R-:W2:Y:S01]  /*98c0*/  MUFU.EX2 R51, R51 ;  /* 0x0000003300337308 */ /* 0x000ea20000000800 */
[----:B------:R-:W-:Y:S01]  /*98d0*/  HMMA.16816.F32.BF16 R104, R4, R14, R104 ;  /* 0x0000000e0468723c */ /* 0x000fe20000041868 */
[----:B------:R-:W4:Y:S01]  /*98e0*/  LDSM.16.MT88.4 R12, [R35+0x1400] ;  /* 0x00140000230c783b */ /* 0x000f220000004200 */
[----:B------:R-:W-:-:S05]  /*98f0*/  F2FP.BF16.F32.PACK_AB R4, R76, R87 ;  /* 0x000000574c04723e */ /* 0x000fca00000010ff */
[----:B------:R-:W-:Y:S01]  /*9900*/  MUFU.EX2 R25, R25 ;  /* 0x0000001900197308 */ /* 0x000fe20000000800 */
[----:B---3--:R-:W-:Y:S02]  /*9910*/  F2FP.BF16.F32.PACK_AB R5, R57, R46 ;  /* 0x0000002e3905723e */ /* 0x008fe400000010ff */
[----:B------:R-:W-:Y:S02]  /*9920*/  F2FP.BF16.F32.PACK_AB R6, R64, R29 ;  /* 0x0000001d4006723e */ /* 0x000fe400000010ff */
[----:B--2---:R-:W-:-:S03]  /*9930*/  F2FP.BF16.F32.PACK_AB R7, R51, R50 ;  /* 0x000000323307723e */ /* 0x004fc600000010ff */
[----:B------:R-:W2:Y:S04]  /*9940*/  MUFU.EX2 R26, R26 ;  /* 0x0000001a001a7308 */ /* 0x000ea80000000800 */
[----:B-1----:R-:W-:Y:S01]  /*9950*/  HMMA.16816.F32.BF16 R108, R4, R16, R108 ;  /* 0x00000010046c723c */ /* 0x002fe2000004186c */
[----:B------:R-:W-:-:S03]  /*9960*/  FADD.FTZ R17, R67, R62 ;  /* 0x0000003e43117221 */ /* 0x000fc60000010000 */
[----:B------:R-:W-:Y:S01]  /*9970*/  MUFU.EX2 R22, R22 ;  /* 0x0000001600167308 */ /* 0x000fe20000000800 */
[-C--:B------:R-:W-:Y:S01]  /*9980*/  MOV R67, R2.reuse ;  /* 0x0000000200437202 */ /* 0x080fe20000000f00 */
[----:B------:R-:W-:Y:S01]  /*9990*/  FADD.FTZ R17, R58, R17 ;  /* 0x000000113a117221 */ /* 0x000fe20000010000 */
[----:B------:R-:W-:Y:S01]  /*99a0*/  @P5 MOV R67, R2 ;  /* 0x0000000200435202 */ /* 0x000fe20000000f00 */
[----:B------:R-:W-:Y:S01]  /*99b0*/  HMMA.16816.F32.BF16 R104, R4, R18, R104 ;  /* 0x000000120468723c */ /* 0x000fe20000041868 */
[----:B------:R-:W-:-:S03]  /*99c0*/  FADD.FTZ R19, R65, R60 ;  /* 0x0000003c41137221 */ /* 0x000fc60000010000 */
[----:B------:R-:W1:Y:S01]  /*99d0*/  MUFU.EX2 R61, R61 ;  /* 0x0000003d003d7308 */ /* 0x000e620000000800 */
[----:B------:R-:W-:Y:S01]  /*99e0*/  FADD.FTZ R122, R122, R17 ;  /* 0x000000117a7a7221 */ /* 0x000fe20000010000 */
[-C--:B------:R-:W-:Y:S01]  /*99f0*/  MOV R65, R0.reuse ;  /* 0x0000000000417202 */ /* 0x080fe20000000f00 */
[----:B------:R-:W-:Y:S01]  /*9a00*/  FADD.FTZ R19, R56, R19 ;  /* 0x0000001338137221 */ /* 0x000fe20000010000 */
[----:B------:R-:W-:Y:S01]  /*9a10*/  @P5 MOV R65, R0 ;  /* 0x0000000000415202 */ /* 0x000fe20000000f00 */
[----:B------:R-:W-:Y:S02]  /*9a20*/  FADD.FTZ R91, R91, R122 ;  /* 0x0000007a5b5b7221 */ /* 0x000fe40000010000 */
[----:B------:R-:W-:Y:S01]  /*9a30*/  FADD.FTZ R134, R134, R19 ;  /* 0x0000001386867221 */ /* 0x000fe20000010000 */
[----:B------:R-:W-:Y:S01]  /*9a40*/  MUFU.EX2 R42, R42 ;  /* 0x0000002a002a7308 */ /* 0x000fe20000000800 */
[----:B------:R-:W3:Y:S01]  /*9a50*/  LDSM.16.MT88.4 R16, [R35+0x1800] ;  /* 0x001800002310783b */ /* 0x000ee20000004200 */
[----:B------:R-:W-:Y:S01]  /*9a60*/  FADD.FTZ R92, R92, R91 ;  /* 0x0000005b5c5c7221 */ /* 0x000fe20000010000 */
[----:B------:R-:W-:Y:S01]  /*9a70*/  FADD.FTZ R83, R83, R134 ;  /* 0x0000008653537221 */ /* 0x000fe20000010000 */
[C---:B----4-:R-:W-:Y:S02]  /*9a80*/  HMMA.16816.F32.BF16 R100, R4.reuse, R12, R100 ;  /* 0x0000000c0464723c */ /* 0x050fe40000041864 */
[----:B------:R-:W-:Y:S01]  /*9a90*/  FADD.FTZ R81, R81, R92 ;  /* 0x0000005c51517221 */ /* 0x000fe20000010000 */
[----:B------:R-:W-:Y:S01]  /*9aa0*/  FADD.FTZ R90, R90, R83 ;  /* 0x000000535a5a7221 */ /* 0x000fe20000010000 */
[----:B------:R-:W4:Y:S02]  /*9ab0*/  MUFU.EX2 R47, R47 ;  /* 0x0000002f002f7308 */ /* 0x000f240000000800 */
[----:B------:R-:W-:Y:S01]  /*9ac0*/  FADD.FTZ R38, R30, R81 ;  /* 0x000000511e267221 */ /* 0x000fe20000010000 */
[----:B------:R-:W-:Y:S01]  /*9ad0*/  FADD.FTZ R75, R75, R90 ;  /* 0x0000005a4b4b7221 */ /* 0x000fe20000010000 */
[----:B------:R-:W-:Y:S01]  /*9ae0*/  HMMA.16816.F32.BF16 R96, R4, R14, R96 ;  /* 0x0000000e0460723c */ /* 0x000fe20000041860 */
[----:B--2---:R-:W-:-:S02]  /*9af0*/  F2FP.BF16.F32.PACK_AB R4, R26, R25 ;  /* 0x000000191a04723e */ /* 0x004fc400000010ff */
[----:B------:R-:W-:Y:S01]  /*9b00*/  FADD.FTZ R120, R120, R75 ;  /* 0x0000004b78787221 */ /* 0x000fe20000010000 */
[----:B------:R-:W-:Y:S01]  /*9b10*/  MUFU.EX2 R44, R44 ;  /* 0x0000002c002c7308 */ /* 0x000fe20000000800 */
[----:B-1----:R-:W-:Y:S01]  /*9b20*/  F2FP.BF16.F32.PACK_AB R6, R61, R22 ;  /* 0x000000163d06723e */ /* 0x002fe200000010ff */
[----:B------:R-:W-:Y:S01]  /*9b30*/  FADD.FTZ R23, R23, R38 ;  /* 0x0000002617177221 */ /* 0x000fe20000010000 */
[----:B------:R-:W-:Y:S01]  /*9b40*/  FADD.FTZ R31, R31, R120 ;  /* 0x000000781f1f7221 */ /* 0x000fe20000010000 */
[----:B------:R-:W1:Y:S03]  /*9b50*/  LDSM.16.MT88.4 R12, [R36+0x4c00] ;  /* 0x004c0000240c783b */ /* 0x000e660000004200 */
[----:B------:R-:W-:Y:S01]  /*9b60*/  FADD.FTZ R24, R24, R31 ;  /* 0x0000001f18187221 */ /* 0x000fe20000010000 */
[----:B------:R-:W2:Y:S01]  /*9b70*/  MUFU.EX2 R43, R43 ;  /* 0x0000002b002b7308 */ /* 0x000ea20000000800 */
[----:B----4-:R-:W-:-:S02]  /*9b80*/  F2FP.BF16.F32.PACK_AB R5, R47, R42 ;  /* 0x0000002a2f05723e */ /* 0x010fc400000010ff */
        /* <DEDUP_REMOVED lines=9> */
[C---:B------:R-:W-:Y:S01]  /*9c20*/  HMMA.16816.F32.BF16 R108, R4.reuse, R8, R108 ;  /* 0x00000008046c723c */ /* 0x040fe2000004186c */
[----:B------:R-:W-:Y:S01]  /*9c30*/  FADD.FTZ R8, R20, R23 ;  /* 0x0000001714087221 */ /* 0x000fe20000010000 */
[----:B------:R-:W-:Y:S01]  /*9c40*/  MUFU.EX2 R40, R40 ;  /* 0x0000002800287308 */ /* 0x000fe20000000800 */
[----:B------:R-:W-:Y:S02]  /*9c50*/  FADD.FTZ R57, R57, R46 ;  /* 0x0000002e39397221 */ /* 0x000fe40000010000 */
[----:B------:R-:W-:Y:S01]  /*9c60*/  FADD.FTZ R8, R21, R8 ;  /* 0x0000000815087221 */ /* 0x000fe20000010000 */
[----:B------:R-:W-:Y:S01]  /*9c70*/  FFMA.FTZ R21, R32, UR7, -R34 ;  /* 0x0000000720157c23 */ /* 0x000fe20008010822 */
[----:B------:R-:W-:Y:S01]  /*9c80*/  FADD.FTZ R50, R50, R57 ;  /* 0x0000003932327221 */ /* 0x000fe20000010000 */
[----:B------:R-:W-:Y:S01]  /*9c90*/  HMMA.16816.F32.BF16 R104, R4, R10, R104 ;  /* 0x0000000a0468723c */ /* 0x000fe20000041868 */
[----:B------:R-:W-:Y:S01]  /*9ca0*/  FADD.FTZ R79, R79, R8 ;  /* 0x000000084f4f7221 */ /* 0x000fe20000010000 */
[----:B------:R-:W2:Y:S01]  /*9cb0*/  MUFU.EX2 R41, R41 ;  /* 0x0000002900297308 */ /* 0x000ea20000000800 */
[----:B------:R-:W5:Y:S01]  /*9cc0*/  LDSM.16.MT88.4 R8, [R35+0x1c00] ;  /* 0x001c00002308783b */ /* 0x000f620000004200 */
[----:B------:R-:W-:Y:S01]  /*9cd0*/  FADD.FTZ R51, R51, R50 ;  /* 0x0000003233337221 */ /* 0x000fe20000010000 */
[----:B------:R-:W-:-:S03]  /*9ce0*/  FADD.FTZ R79, R28, R79 ;  /* 0x0000004f1c4f7221 */ /* 0x000fc60000010000 */
        /* <DEDUP_REMOVED lines=9> */
[----:B----4-:R-:W-:-:S02]  /*9d80*/  F2FP.BF16.F32.PACK_AB R4, R63, R48 ;  /* 0x000000303f04723e */ /* 0x010fc400000010ff */
[----:B------:R-:W-:Y:S01]  /*9d90*/  FADD.FTZ R76, R76, R87 ;  /* 0x000000574c4c7221 */ /* 0x000fe20000010000 */
[----:B--2---:R-:W-:-:S03]  /*9da0*/  F2FP.BF16.F32.PACK_AB R6, R41, R40 ;  /* 0x000000282906723e */ /* 0x004fc600000010ff */
[----:B------:R-:W-:Y:S01]  /*9db0*/  FADD.FTZ R29, R29, R76 ;  /* 0x0000004c1d1d7221 */ /* 0x000fe20000010000 */
[----:B------:R-:W-:Y:S03]  /*9dc0*/  MUFU.EX2 R20, R33 ;  /* 0x0000002100147308 */ /* 0x000fe60000000800 */
[----:B------:R-:W-:-:S05]  /*9dd0*/  FADD.FTZ R64, R64, R29 ;  /* 0x0000001d40407221 */ /* 0x000fca0000010000 */
[----:B------:R-:W2:Y:S01]  /*9de0*/  MUFU.EX2 R21, R21 ;  /* 0x0000001500157308 */ /* 0x000ea20000000800 */
[----:B---3--:R-:W-:Y:S02]  /*9df0*/  F2FP.BF16.F32.PACK_AB R5, R30, R37 ;  /* 0x000000251e05723e */ /* 0x008fe400000010ff */
[----:B--2---:R-:W-:-:S07]  /*9e00*/  F2FP.BF16.F32.PACK_AB R7, R21, R20 ;  /* 0x000000141507723e */ /* 0x004fce00000010ff */
[----:B-1----:R-:W-:Y:S01]  /*9e10*/  HMMA.16816.F32.BF16 R108, R4, R12, R108 ;  /* 0x0000000c046c723c */ /* 0x002fe2000004186c */
[----:B------:R-:W-:-:S04]  /*9e20*/  FADD.FTZ R13, R25, R64 ;  /* 0x00000040190d7221 */ /* 0x000fc80000010000 */
[----:B------:R-:W-:-:S03]  /*9e30*/  FADD.FTZ R13, R26, R13 ;  /* 0x0000000d1a0d7221 */ /* 0x000fc60000010000 */
[----:B-----5:R-:W-:Y:S01]  /*9e40*/  HMMA.16816.F32.BF16 R100, R4, R8, R100 ;  /* 0x000000080464723c */ /* 0x020fe20000041864 */
        /* <DEDUP_REMOVED lines=13> */
[----:B------:R-:W-:Y:S01]  /*9f20*/  FADD.FTZ R89, R21, R20 ;  /* 0x0000001415597221 */ /* 0x000fe20000010000 */
[----:B------:R-:W-:-:S13]  /*9f30*/  @P5 BRA `(.L_x_4495) ;  /* 0x0000000000045947 */ /* 0x000fda0003800000 */
.L_x_4487:
[----:B------:R-:W-:-:S07]  /*9f40*/  IADD3 R113, PT, PT, R123, -0x1, RZ ;  /* 0xffffffff7b717810 */ /* 0x000fce0007ffe0ff */
.L_x_4495:
[----:B------:R-:W-:-:S13]  /*9f50*/  ISETP.GE.AND P0, PT, R113, R94, PT ;  /* 0x0000005e7100720c */ /* 0x000fda0003f06270 */
[----:B------:R-:W-:Y:S05]  /*9f60*/  @!P0 BRA `(.L_x_4496) ;  /* 0x0000003800408947 */ /* 0x000fea0003800000 */
[----:B------:R-:W1:Y:S01]  /*9f70*/  S2UR UR7, SR_CgaCtaId ;  /* 0x00000000000779c3 */ /* 0x000e620000008800 */
[----:B------:R-:W-:Y:S01]  /*9f80*/  UISETP.NE.U32.AND UP0, UPT, UR8, URZ, UPT ;  /* 0x000000ff0800728c */ /* 0x000fe2000bf05070 */
[----:B------:R-:W-:Y:S01]  /*9f90*/  LOP3.LUT R121, R3, 0x120, R116, 0xf8, !PT ;  /* 0x0000012003797812 */ /* 0x000fe200078ef874 */
[----:B------:R-:W-:Y:S01]  /*9fa0*/  IMAD.MOV.U32 R91, RZ, RZ, R65 ;  /* 0x000000ffff5b7224 */ /* 0x000fe200078e0041 */
[----:B------:R-:W-:Y:S01]  /*9fb0*/  SHF.L.U32 R124, R113, 0x7, RZ ;  /* 0x00000007717c7819 */ /* 0x000fe200000006ff */
[----:B------:R-:W-:Y:S01]  /*9fc0*/  UISETP.NE.AND.EX UP0, UPT, UR9, URZ, UPT, UP0 ;  /* 0x000000ff0900728c */ /* 0x000fe2000bf05300 */
[----:B------:R-:W-:Y:S01]  /*9fd0*/  LEA R121, R121, UR6, 0x1 ;  /* 0x0000000679797c11 */ /* 0x000fe2000f8e08ff */
[----:B------:R-:W-:Y:S01]  /*9fe0*/  IMAD.MOV.U32 R92, RZ, RZ, R67 ;  /* 0x000000ffff5c7224 */ /* 0x000fe200078e0043 */
[C---:B------:R-:W-:Y:S01]  /*9ff0*/  LOP3.LUT R90, R124.reuse, 0x40, R127, 0xfe, !PT ;  /* 0x000000407c5a7812 */ /* 0x040fe200078efe7f */
[----:B------:R-:W-:Y:S01]  /*a000*/  VIADD R123, R113, 0x1 ;  /* 0x00000001717b7836 */ /* 0x000fe20000000000 */
        /* <DEDUP_REMOVED lines=8> */
[----:B------:R-:W4:Y:S01]  /*a090*/  LDCU UR4, c[0x0][0x45c] ;  /* 0x00008b80ff0477ac */ /* 0x000f220008000800 */
[----:B------:R-:W2:Y:S01]  /*a0a0*/  LDCU.64 UR8, c[0x0][0x3a0] ;  /* 0x00007400ff0877ac */ /* 0x000ea20008000a00 */
[----:B------:R-:W2:Y:S01]  /*a0b0*/  LDCU.64 UR10, c[0x0][0x3a8] ;  /* 0x00007500ff0a77ac */ /* 0x000ea20008000a00 */
[----:B-1----:R-:W-:-:S12]  /*a0c0*/  ULEA UR6, UR7, UR13, 0x18 ;  /* 0x0000000d07067291 */ /* 0x002fd8000f8ec0ff */
.L_x_4500:
        /* <DEDUP_REMOVED lines=83> */
.L_x_4497:
[----:B------:R-:W-:Y:S02]  /*a600*/  LOP3.LUT R132, R130, R127, RZ, 0xfc, !PT ;  /* 0x0000007f82847212 */ /* 0x000fe400078efcff */
[-C--:B------:R-:W-:Y:S02]  /*a610*/  @!P4 MOV R127, R125.reuse ;  /* 0x0000007d007fc202 */ /* 0x080fe40000000f00 */
[----:B------:R-:W-:Y:S02]  /*a620*/  LEA R129, R132, UR6, 0x1 ;  /* 0x0000000684817c11 */ /* 0x000fe4000f8e08ff */
[C---:B------:R-:W-:Y:S02]  /*a630*/  SHF.L.U32 R131, R128.reuse, 0x6, RZ ;  /* 0x0000000680837819 */ /* 0x040fe400000006ff */
[--C-:B------:R-:W-:Y:S01]  /*a640*/  SHF.L.U64.HI R130, R128, 0x6, R113.reuse ;  /* 0x0000000680827819 */ /* 0x100fe20000010271 */
[----:B------:R-:W-:Y:S01]  /*a650*/  @!PT LDS RZ, [RZ] ;  /* 0x00000000fffff984 */ /* 0x000fe20000000800 */
[----:B------:R-:W-:Y:S01]  /*a660*/  @!PT LDS RZ, [RZ] ;  /* 0x00000000fffff984 */ /* 0x000fe20000000800 */
[----:B------:R-:W-:Y:S01]  /*a670*/  @!PT LDS RZ, [RZ] ;  /* 0x00000000fffff984 */ /* 0x000fe20000000800 */
[----:B------:R1:W-:Y:S01]  /*a680*/  @!P4 LDGSTS.E.BYPASS.LTC128B.128 [R129+0x3000], desc[UR14][R126.64] ;  /* 0x030000007e81cfae */ /* 0x0003e2000b981a0e */
[----:B------:R-:W-:Y:S02]  /*a690*/  IADD3 R134, P0, PT, R131, R126, RZ ;  /* 0x0000007e83867210 */ /* 0x000fe40007f1e0ff */
[----:B------:R-:W-:Y:S02]  /*a6a0*/  MOV R0, 0x20 ;  /* 0x0000002000007802 */ /* 0x000fe40000000f00 */
[----:B------:R-:W-:Y:S02]  /*a6b0*/  IADD3.X R135, PT, PT, R130, R125, RZ, P0, !PT ;  /* 0x0000007d82877210 */ /* 0x000fe400007fe4ff */
[----:B------:R-:W-:Y:S01]  /*a6c0*/  @!P3 LEA R132, P0, R128, R134, 0x7 ;  /* 0x000000868084b211 */ /* 0x000fe200078038ff */
[----:B------:R-:W-:Y:S01]  /*a6d0*/  @P4 STS.128 [R129+0x3000], RZ ;  /* 0x003000ff81004388 */ /* 0x000fe20000000c00 */
[----:B------:R-:W-:Y:S02]  /*a6e0*/  @!P3 IADD3 R136, P1, PT, R134, R131, RZ ;  /* 0x000000838688b210 */ /* 0x000fe40007f3e0ff */
[----:B------:R-:W-:Y:S02]  /*a6f0*/  @!P3 LEA.HI.X R133, R128, R135, R113, 0x7, P0 ;  /* 0x000000878085b211 */ /* 0x000fe400000f3c71 */
[----:B------:R-:W-:Y:S02]  /*a700*/  @!P3 IADD3.X R137, PT, PT, R135, R130, RZ, P1, !PT ;  /* 0x000000828789b210 */ /* 0x000fe40000ffe4ff */
[----:B------:R-:W-:Y:S01]  /*a710*/  LOP3.LUT P0, RZ, R84, 0x4, RZ, 0xc0, !PT ;  /* 0x0000000454ff7812 */ /* 0x000fe2000780c0ff */
[----:B------:R-:W-:Y:S01]  /*a720*/  @P3 STS.128 [R129+0x3800], RZ ;  /* 0x003800ff81003388 */ /* 0x000fe20000000c00 */
[----:B------:R-:W-:Y:S02]  /*a730*/  IADD3 R123, PT, PT, R123, -0x1, RZ ;  /* 0xffffffff7b7b7810 */ /* 0x000fe40007ffe0ff */
[----:B------:R-:W-:Y:S02]  /*a740*/  SEL R0, R0, 0xffffffe0, !P0 ;  /* 0xffffffe000007807 */ /* 0x000fe40004000000 */
[----:B------:R-:W-:Y:S02]  /*a750*/  ISETP.GT.AND P1, PT, R123, R94, PT ;  /* 0x0000005e7b00720c */ /* 0x000fe40003f24270 */
[-C--:B------:R-:W-:Y:S01]  /*a760*/  IADD3 R2, PT, PT, R86, R0.reuse, RZ ;  /* 0x0000000056027210 */ /* 0x080fe20007ffe0ff */
[----:B------:R-:W-:Y:S01]  /*a770*/  @!PT LDS RZ, [RZ] ;  /* 0x00000000fffff984 */ /* 0x000fe20000000800 */
[----:B------:R-:W-:Y:S01]  /*a780*/  @!PT LDS RZ, [RZ] ;  /* 0x00000000fffff984 */ /* 0x000fe20000000800 */
[----:B------:R-:W-:Y:S01]  /*a790*/  @!PT LDS RZ, [RZ] ;  /* 0x00000000fffff984 */ /* 0x000fe20000000800 */
[----:B------:R1:W-:Y:S01]  /*a7a0*/  @!P3 LDGSTS.E.BYPASS.LTC128B.128 [R129+0x3800], desc[UR14][R134.64] ;  /* 0x038000008681bfae */ /* 0x0003e2000b981a0e */
[----:B------:R-:W-:Y:S07]  /*a7b0*/  IADD3 R72, PT, PT, R85, R0, RZ ;  /* 0x0000000055487210 */ /* 0x000fee0007ffe0ff */
        /* <DEDUP_REMOVED lines=12> */
[----:B------:R-:W2:Y:S08]  /*a880*/  LDSM.16.M88.4 R8, [R85] ;  /* 0x000000005508783b */ /* 0x000eb00000000200 */
[----:B------:R-:W-:Y:S08]  /*a890*/  LDSM.16.M88.4 R64, [R2] ;  /* 0x000000000240783b */ /* 0x000ff00000000200 */
[----:B------:R-:W-:Y:S08]  /*a8a0*/  LDSM.16.M88.4 R24, [R72] ;  /* 0x000000004818783b */ /* 0x000ff00000000200 */
[----:B------:R-:W5:Y:S08]  /*a8b0*/  LDSM.16.M88.4 R16, [R85+0x400] ;  /* 0x000400005510783b */ /* 0x000f700000000200 */
[----:B------:R-:W3:Y:S08]  /*a8c0*/  LDSM.16.M88.4 R20, [R72+0x400] ;  /* 0x000400004814783b */ /* 0x000ef00000000200 */
        /* <DEDUP_REMOVED lines=17> */
[----:B------:R-:W-:Y:S01]  /*a9e0*/  FMUL.FTZ R0, R4, UR5 ;  /* 0x0000000504007c20 */ /* 0x000fe20008410000 */
        /* <DEDUP_REMOVED lines=9> */
[C---:B----4-:R-:W-:Y:S03]  /*aa80*/  HMMA.16816.F32.BF16 R36, R68.reuse, R40, RZ ;  /* 0x000000284424723c */ /* 0x050fe600000418ff */
[----:B------:R-:W4:Y:S01]  /*aa90*/  MUFU.TANH R3, R3 ;  /* 0x0000000300037308 */ /* 0x000f220000002400 */
[----:B------:R-:W-:Y:S01]  /*aaa0*/  FMUL.FTZ R9, R12, UR5 ;  /* 0x000000050c097c20 */ /* 0x000fe20008410000 */
[----:B------:R-:W-:Y:S01]  /*aab0*/  FMUL.FTZ R11, R13, UR5 ;  /* 0x000000050d0b7c20 */ /* 0x000fe20008410000 */
[----:B------:R-:W-:Y:S01]  /*aac0*/  FMUL.FTZ R12, R15, UR5 ;  /* 0x000000050f0c7c20 */ /* 0x000fe20008410000 */
[----:B------:R-:W-:Y:S01]  /*aad0*/  FMUL.FTZ R10, R14, UR5 ;  /* 0x000000050e0a7c20 */ /* 0x000fe20008410000 */
[----:B------:R-:W-:Y:S05]  /*aae0*/  HMMA.16816.F32.BF16 R40, R68, R42, RZ ;  /* 0x0000002a4428723c */ /* 0x000fea00000418ff */
[----:B------:R-:W1:Y:S03]  /*aaf0*/  MUFU.TANH R2, R2 ;  /* 0x0000000200027308 */ /* 0x000e660000002400 */
        /* <DEDUP_REMOVED lines=216> */
.L_x_4499:
        /* <DEDUP_REMOVED lines=35> */
.L_x_4498:
[----:B-1----:R-:W-:Y:S02]  /*bab0*/  MOV R133, R116 ;  /* 0x0000007400857202 */ /* 0x002fe40000000f00 */
[----:B------:R-:W-:Y:S02]  /*bac0*/  @P0 IADD3 R133, PT, PT, R120, -0x20, RZ ;  /* 0xffffffe078850810 */ /* 0x000fe40007ffe0ff */
[C---:B--2---:R-:W-:Y:S02]  /*bad0*/  IADD3 R66, PT, PT, R90.reuse, -0x8, RZ ;  /* 0xfffffff85a427810 */ /* 0x044fe40007ffe0ff */
[C---:B------:R-:W-:Y:S01]  /*bae0*/  IADD3 R67, PT, PT, R90.reuse, -0x7, RZ ;  /* 0xfffffff95a437810 */ /* 0x040fe20007ffe0ff */
[----:B------:R-:W-:Y:S01]  /*baf0*/  LDSM.16.MT88.4 R80, [R133] ;  /* 0x000000008550783b */ /* 0x000fe20000004200 */
[----:B------:R-:W-:Y:S02]  /*bb00*/  I2FP.F32.S32 R66, R66 ;  /* 0x0000004200427245 */ /* 0x000fe40000201400 */
[----:B------:R-:W-:Y:S02]  /*bb10*/  I2FP.F32.S32 R67, R67 ;  /* 0x0000004300437245 */ /* 0x000fe40000201400 */
[C---:B------:R-:W-:Y:S02]  /*bb20*/  IADD3 R68, PT, PT, R90.reuse, 0x1, RZ ;  /* 0x000000015a447810 */ /* 0x040fe40007ffe0ff */
[C---:B------:R-:W-:Y:S02]  /*bb30*/  IADD3 R71, PT, PT, R90.reuse, -0x3f, RZ ;  /* 0xffffffc15a477810 */ /* 0x040fe40007ffe0ff */
[C---:B------:R-:W-:Y:S02]  /*bb40*/  IADD3 R73, PT, PT, R90.reuse, -0x38, RZ ;  /* 0xffffffc85a497810 */ /* 0x040fe40007ffe0ff */
[----:B------:R-:W-:Y:S02]  /*bb50*/  I2FP.F32.S32 R71, R71 ;  /* 0x0000004700477245 */ /* 0x000fe40000201400 */
[C---:B------:R-:W-:Y:S02]  /*bb60*/  IADD3 R69, PT, PT, R90.reuse, -0x40, RZ ;  /* 0xffffffc05a457810 */ /* 0x040fe40007ffe0ff */
[----:B------:R-:W-:Y:S02]  /*bb70*/  IADD3 R72, PT, PT, R90, -0x37, RZ ;  /* 0xffffffc95a487810 */ /* 0x000fe40007ffe0ff */
[----:B------:R-:W-:Y:S02]  /*bb80*/  I2FP.F32.S32 R69, R69 ;  /* 0x0000004500457245 */ /* 0x000fe40000201400 */
[----:B------:R-:W-:Y:S02]  /*bb90*/  ISETP.GT.AND P0, PT, R123, R94, PT ;  /* 0x0000005e7b00720c */ /* 0x000fe40003f04270 */
[----:B------:R-:W-:Y:S01]  /*bba0*/  IADD3 R124, PT, PT, R124, -0x80, RZ ;  /* 0xffffff807c7c7810 */ /* 0x000fe20007ffe0ff */
[CC--:B------:R-:W-:Y:S01]  /*bbb0*/  FFMA.FTZ R0, R88.reuse, R69.reuse, R0 ;  /* 0x0000004558007223 */ /* 0x0c0fe20000010000 */
[C---:B------:R-:W-:Y:S01]  /*bbc0*/  FFMA.FTZ R2, R88.reuse, R69, R2 ;  /* 0x0000004558027223 */ /* 0x040fe20000010002 */
[----:B------:R-:W-:Y:S01]  /*bbd0*/  I2FP.F32.S32 R69, R73 ;  /* 0x0000004900457245 */ /* 0x000fe20000201400 */
[CC--:B------:R-:W-:Y:S01]  /*bbe0*/  FFMA.FTZ R3, R88.reuse, R71.reuse, R3 ;  /* 0x0000004758037223 */ /* 0x0c0fe20000010003 */
[C---:B------:R-:W-:Y:S01]  /*bbf0*/  FFMA.FTZ R4, R88.reuse, R71, R4 ;  /* 0x0000004758047223 */ /* 0x040fe20000010004 */
[----:B------:R-:W-:Y:S02]  /*bc00*/  I2FP.F32.S32 R71, R72 ;  /* 0x0000004800477245 */ /* 0x000fe40000201400 */
[CC--:B------:R-:W-:Y:S01]  /*bc10*/  FFMA.FTZ R5, R88.reuse, R69.reuse, R5 ;  /* 0x0000004558057223 */ /* 0x0c0fe20000010005 */
[C---:B------:R-:W-:Y:S01]  /*bc20*/  FFMA.FTZ R6, R88.reuse, R69, R6 ;  /* 0x0000004558067223 */ /* 0x040fe20000010006 */
[----:B------:R-:W-:Y:S01]  /*bc30*/  FMNMX3.FTZ R75, R91, R2, R4, !PT ;  /* 0x000000025b4b7276 */ /* 0x000fe20007810004 */
[CC--:B------:R-:W-:Y:S01]  /*bc40*/  FFMA.FTZ R7, R88.reuse, R71.reuse, R7 ;  /* 0x0000004758077223 */ /* 0x0c0fe20000010007 */
[----:B------:R-:W-:Y:S01]  /*bc50*/  FFMA.FTZ R8, R88, R71, R8 ;  /* 0x0000004758087223 */ /* 0x000fe20000010008 */
[C---:B------:R-:W-:Y:S02]  /*bc60*/  IADD3 R73, PT, PT, R90.reuse, -0x30, RZ ;  /* 0xffffffd05a497810 */ /* 0x040fe40007ffe0ff */
[C---:B------:R-:W-:Y:S02]  /*bc70*/  IADD3 R72, PT, PT, R90.reuse, -0x2f, RZ ;  /* 0xffffffd15a487810 */ /* 0x040fe40007ffe0ff */
[----:B------:R-:W-:Y:S02]  /*bc80*/  I2FP.F32.S32 R69, R73 ;  /* 0x0000004900457245 */ /* 0x000fe40000201400 */
        /* <DEDUP_REMOVED lines=8> */
[----:B------:R-:W-:Y:S02]  /*bd10*/  FMNMX3.FTZ R75, R75, R6, R8, !PT ;  /* 0x000000064b4b7276 */ /* 0x000fe40007810008 */
[C---:B------:R-:W-:Y:S02]  /*bd20*/  IADD3 R73, PT, PT, R90.reuse, -0x28, RZ ;  /* 0xffffffd85a497810 */ /* 0x040fe40007ffe0ff */
[----:B------:R-:W-:Y:S02]  /*bd30*/  FMNMX3.FTZ R75, R75, R10, R12, !PT ;  /* 0x0000000a4b4b7276 */ /* 0x000fe4000781000c */
[----:B------:R-:W-:Y:S02]  /*bd40*/  I2FP.F32.S32 R69, R73 ;  /* 0x0000004900457245 */ /* 0x000fe40000201400 */
[----:B------:R-:W-:Y:S03]  /*bd50*/  IADD3 R73, PT, PT, R90, -0x20, RZ ;  /* 0xffffffe05a497810 */ /* 0x000fe60007ffe0ff */
[CC--:B------:R-:W-:Y:S01]  /*bd60*/  FFMA.FTZ R13, R88.reuse, R69.reuse, R13 ;  /* 0x00000045580d7223 */ /* 0x0c0fe2000001000d */
[C---:B------:R-:W-:Y:S01]  /*bd70*/  FFMA.FTZ R14, R88.reuse, R69, R14 ;  /* 0x00000045580e7223 */ /* 0x040fe2000001000e */
[----:B------:R-:W-:Y:S01]  /*bd80*/  I2FP.F32.S32 R69, R73 ;  /* 0x0000004900457245 */ /* 0x000fe20000201400 */
[CC--:B------:R-:W-:Y:S01]  /*bd90*/  FFMA.FTZ R15, R88.reuse, R71.reuse, R15 ;  /* 0x00000047580f7223 */ /* 0x0c0fe2000001000f */
[----:B------:R-:W-:Y:S01]  /*bda0*/  FFMA.FTZ R16, R88, R71, R16 ;  /* 0x0000004758107223 */ /* 0x000fe20000010010 */
[----:B------:R-:W-:Y:S02]  /*bdb0*/  IADD3 R73, PT, PT, R90, -0x18, RZ ;  /* 0xffffffe85a497810 */ /* 0x000fe40007ffe0ff */
        /* <DEDUP_REMOVED lines=9> */
[-C--:B------:R-:W-:Y:S01]  /*be50*/  FFMA.FTZ R21, R88, R69.reuse, R21 ;  /* 0x0000004558157223 */ /* 0x080fe20000010015 */
[----:B------:R-:W-:Y:S01]  /*be60*/  IADD3 R72, PT, PT, R90, -0xf, RZ ;  /* 0xfffffff15a487810 */ /* 0x000fe20007ffe0ff */
[C---:B------:R-:W-:Y:S01]  /*be70*/  FFMA.FTZ R22, R88.reuse, R69, R22 ;  /* 0x0000004558167223 */ /* 0x040fe20000010016 */
[----:B------:R-:W-:Y:S01]  /*be80*/  I2FP.F32.S32 R69, R73 ;  /* 0x0000004900457245 */ /* 0x000fe20000201400 */
[CC--:B------:R-:W-:Y:S01]  /*be90*/  FFMA.FTZ R23, R88.reuse, R71.reuse, R23 ;  /* 0x0000004758177223 */ /* 0x0c0fe20000010017 */
[----:B------:R-:W-:Y:S01]  /*bea0*/  I2FP.F32.S32 R65, R72 ;  /* 0x0000004800417245 */ /* 0x000fe20000201400 */
[C---:B------:R-:W-:Y:S01]  /*beb0*/  FFMA.FTZ R24, R88.reuse, R71, R24 ;  /* 0x0000004758187223 */ /* 0x040fe20000010018 */
[----:B------:R-:W-:Y:S01]  /*bec0*/  FMNMX3.FTZ R75, R75, R14, R16, !PT ;  /* 0x0000000e4b4b7276 */ /* 0x000fe20007810010 */
        /* <DEDUP_REMOVED lines=8> */
[----:B------:R-:W-:Y:S02]  /*bf50*/  I2FP.F32.S32 R66, R68 ;  /* 0x0000004400427245 */ /* 0x000fe40000201400 */
[----:B------:R-:W-:Y:S02]  /*bf60*/  I2FP.F32.S32 R65, R90 ;  /* 0x0000005a00417245 */ /* 0x000fe40000201400 */
[C---:B------:R-:W-:Y:S02]  /*bf70*/  IADD3 R69, PT, PT, R90.reuse, 0x8, RZ ;  /* 0x000000085a457810 */ /* 0x040fe40007ffe0ff */
[----:B------:R-:W-:Y:S01]  /*bf80*/  IADD3 R67, PT, PT, R90, 0x9, RZ ;  /* 0x000000095a437810 */ /* 0x000fe20007ffe0ff */
[CC--:B------:R-:W-:Y:S01]  /*bf90*/  FFMA.FTZ R33, R88.reuse, R65.reuse, R33 ;  /* 0x0000004158217223 */ /* 0x0c0fe20000010021 */
[C---:B------:R-:W-:Y:S01]  /*bfa0*/  FFMA.FTZ R34, R88.reuse, R65, R34 ;  /* 0x0000004158227223 */ /* 0x040fe20000010022 */
        /* <DEDUP_REMOVED lines=9> */
[----:B------:R-:W-:Y:S02]  /*c040*/  IADD3 R66, PT, PT, R90, 0x11, RZ ;  /* 0x000000115a427810 */ /* 0x000fe40007ffe0ff */
[----:B------:R-:W-:Y:S02]  /*c050*/  I2FP.F32.S32 R65, R69 ;  /* 0x0000004500417245 */ /* 0x000fe40000201400 */
[----:B------:R-:W-:Y:S02]  /*c060*/  I2FP.F32.S32 R66, R66 ;  /* 0x0000004200427245 */ /* 0x000fe40000201400 */
        /* <DEDUP_REMOVED lines=8> */
[C---:B------:R-:W-:Y:S02]  /*c0f0*/  IADD3 R65, PT, PT, R90.reuse, 0x19, RZ ;  /* 0x000000195a417810 */ /* 0x040fe40007ffe0ff */
[----:B------:R-:W-:Y:S02]  /*c100*/  FMNMX3.FTZ R75, R75, R30, R32, !PT ;  /* 0x0000001e4b4b7276 */ /* 0x000fe40007810020 */
[----:B------:R-:W-:Y:S02]  /*c110*/  I2FP.F32.S32 R65, R65 ;  /* 0x0000004100417245 */ /* 0x000fe40000201400 */
[----:B------:R-:W-:Y:S02]  /*c120*/  FMNMX3.FTZ R75, R75, R34, R36, !PT ;  /* 0x000000224b4b7276 */ /* 0x000fe40007810024 */
[----:B------:R-:W-:Y:S02]  /*c130*/  IADD3 R68, PT, PT, R90, 0x18, RZ ;  /* 0x000000185a447810 */ /* 0x000fe40007ffe0ff */
[----:B------:R-:W-:Y:S02]  /*c140*/  FMNMX3.FTZ R75, R75, R38, R40, !PT ;  /* 0x000000264b4b7276 */ /* 0x000fe40007810028 */
[----:B------:R-:W-:Y:S02]  /*c150*/  I2FP.F32.S32 R67, R68 ;  /* 0x0000004400437245 */ /* 0x000fe40000201400 */
[----:B------:R-:W-:Y:S02]  /*c160*/  FMNMX3.FTZ R75, R75, R42, R44, !PT ;  /* 0x0000002a4b4b7276 */ /* 0x000fe4000781002c */
[----:B------:R-:W-:Y:S01]  /*c170*/  FMNMX3.FTZ R68, R66, R5, R7, !PT ;  /* 0x0000000542447276 */ /* 0x000fe20007810007 */
[CC--:B------:R-:W-:Y:S01]  /*c180*/  FFMA.FTZ R45, R88.reuse, R67.reuse, R45 ;  /* 0x00000043582d7223 */ /* 0x0c0fe2000001002d */
[----:B------:R-:W-:Y:S01]  /*c190*/  FFMA.FTZ R46, R88, R67, R46 ;  /* 0x00000043582e7223 */ /* 0x000fe2000001002e */
[----:B------:R-:W-:Y:S01]  /*c1a0*/  IADD3 R66, PT, PT, R90, 0x21, RZ ;  /* 0x000000215a427810 */ /* 0x000fe20007ffe0ff */
[CC--:B------:R-:W-:Y:S01]  /*c1b0*/  FFMA.FTZ R47, R88.reuse, R65.reuse, R47 ;  /* 0x00000041582f7223 */ /* 0x0c0fe2000001002f */
[----:B------:R-:W-:Y:S01]  /*c1c0*/  FFMA.FTZ R48, R88, R65, R48 ;  /* 0x0000004158307223 */ /* 0x000fe20000010030 */
[C---:B------:R-:W-:Y:S02]  /*c1d0*/  IADD3 R67, PT, PT, R90.reuse, 0x20, RZ ;  /* 0x000000205a437810 */ /* 0x040fe40007ffe0ff */
[----:B------:R-:W-:Y:S02]  /*c1e0*/  I2FP.F32.S32 R65, R66 ;  /* 0x0000004200417245 */ /* 0x000fe40000201400 */
[----:B------:R-:W-:Y:S02]  /*c1f0*/  I2FP.F32.S32 R67, R67 ;  /* 0x0000004300437245 */ /* 0x000fe40000201400 */
[----:B------:R-:W-:Y:S02]  /*c200*/  IADD3 R66, PT, PT, R90, 0x30, RZ ;  /* 0x000000305a427810 */ /* 0x000fe40007ffe0ff */
[----:B------:R-:W-:Y:S01]  /*c210*/  FMNMX3.FTZ R68, R68, R9, R11, !PT ;  /* 0x0000000944447276 */ /* 0x000fe2000781000b */
[CC--:B------:R-:W-:Y:S01]  /*c220*/  FFMA.FTZ R49, R88.reuse, R67.reuse, R49 ;  /* 0x0000004358317223 */ /* 0x0c0fe20000010031 */
[C---:B------:R-:W-:Y:S01]  /*c230*/  FFMA.FTZ R50, R88.reuse, R67, R50 ;  /* 0x0000004358327223 */ /* 0x040fe20000010032 */
[----:B------:R-:W-:Y:S01]  /*c240*/  FFMA.FTZ R51, R88, R65, R51 ;  /* 0x0000004158337223 */ /* 0x000fe20000010033 */
[----:B------:R-:W-:Y:S01]  /*c250*/  FMNMX3.FTZ R68, R68, R13, R15, !PT ;  /* 0x0000000d44447276 */ /* 0x000fe2000781000f */
[----:B------:R-:W-:Y:S01]  /*c260*/  FFMA.FTZ R52, R88, R65, R52 ;  /* 0x0000004158347223 */ /* 0x000fe20000010034 */
[----:B------:R-:W-:Y:S02]  /*c270*/  IADD3 R65, PT, PT, R90, 0x28, RZ ;  /* 0x000000285a417810 */ /* 0x000fe40007ffe0ff */
[----:B------:R-:W-:Y:S02]  /*c280*/  FMNMX3.FTZ R68, R68, R17, R19, !PT ;  /* 0x0000001144447276 */ /* 0x000fe40007810013 */
[----:B------:R-:W-:Y:S02]  /*c290*/  I2FP.F32.S32 R65, R65 ;  /* 0x0000004100417245 */ /* 0x000fe40000201400 */
[----:B------:R-:W-:Y:S02]  /*c2a0*/  FMNMX3.FTZ R68, R68, R21, R23, !PT ;  /* 0x0000001544447276 */ /* 0x000fe40007810017 */
[----:B------:R-:W-:Y:S01]  /*c2b0*/  IADD3 R67, PT, PT, R90, 0x29, RZ ;  /* 0x000000295a437810 */ /* 0x000fe20007ffe0ff */
[----:B------:R-:W-:Y:S01]  /*c2c0*/  FFMA.FTZ R53, R88, R65, R53 ;  /* 0x0000004158357223 */ /* 0x000fe20000010035 */
[----:B------:R-:W-:Y:S01]  /*c2d0*/  FMNMX3.FTZ R68, R68, R25, R27, !PT ;  /* 0x0000001944447276 */ /* 0x000fe2000781001b */
[----:B------:R-:W-:Y:S01]  /*c2e0*/  FFMA.FTZ R54, R88, R65, R54 ;  /* 0x0000004158367223 */ /* 0x000fe20000010036 */
[----:B------:R-:W-:Y:S02]  /*c2f0*/  I2FP.F32.S32 R65, R66 ;  /* 0x0000004200417245 */ /* 0x000fe40000201400 */
[----:B------:R-:W-:Y:S02]  /*c300*/  FMNMX3.FTZ R68, R68, R29, R31, !PT ;  /* 0x0000001d44447276 */ /* 0x000fe4000781001f */
[----:B------:R-:W-:Y:S02]  /*c310*/  I2FP.F32.S32 R67, R67 ;  /* 0x0000004300437245 */ /* 0x000fe40000201400 */
        /* <DEDUP_REMOVED lines=10> */
[----:B------:R-:W-:Y:S02]  /*c3c0*/  I2FP.F32.S32 R67, R67 ;  /* 0x0000004300437245 */ /* 0x000fe40000201400 */
[----:B------:R-:W-:Y:S02]  /*c3d0*/  FMNMX3.FTZ R68, R68, R49, R51, !PT ;  /* 0x0000003144447276 */ /* 0x000fe40007810033 */
[----:B------:R-:W-:Y:S02]  /*c3e0*/  I2FP.F32.S32 R66, R66 ;  /* 0x0000004200427245 */ /* 0x000fe40000201400 */
[----:B------:R-:W-:Y:S02]  /*c3f0*/  FMNMX3.FTZ R68, R68, R53, R55, !PT ;  /* 0x0000003544447276 */ /* 0x000fe40007810037 */
[C---:B------:R-:W-:Y:S02]  /*c400*/  IADD3 R65, PT, PT, R90.reuse, 0x31, RZ ;  /* 0x000000315a417810 */ /* 0x040fe40007ffe0ff */
[----:B------:R-:W-:Y:S02]  /*c410*/  IADD3 R90, PT, PT, R90, -0x80, RZ ;  /* 0xffffff805a5a7810 */ /* 0x000fe40007ffe0ff */
[----:B------:R-:W-:Y:S05]  /*c420*/  I2FP.F32.S32 R65, R65 ;  /* 0x0000004100417245 */ /* 0x000fea0000201400 */
        /* <DEDUP_REMOVED lines=22> */
[----:B------:R-:W1:Y:S01]  /*c590*/  LDSM.16.MT88.4 R76, [R121+0x3000] ;  /* 0x00300000794c783b */ /* 0x000e620000004200 */
[C---:B------:R-:W-:Y:S01]  /*c5a0*/  FSETP.NEU.FTZ.AND P1, PT, R67.reuse, -INF , PT ;  /* 0xff8000004300780b */ /* 0x040fe20003f3d000 */
[C---:B------:R-:W-:Y:S01]  /*c5b0*/  FMUL.FTZ R66, R67.reuse, UR4 ;  /* 0x0000000443427c20 */ /* 0x040fe20008410000 */
[----:B------:R-:W-:Y:S01]  /*c5c0*/  FADD.FTZ R69, -R67, R92 ;  /* 0x0000005c43457221 */ /* 0x000fe20000010100 */
[----:B------:R-:W-:Y:S03]  /*c5d0*/  FMUL.FTZ R71, R70, UR4 ;  /* 0x0000000446477c20 */ /* 0x000fe60008410000 */
[----:B------:R-:W-:Y:S01]  /*c5e0*/  FSEL R66, R66, RZ, P1 ;  /* 0x000000ff42427208 */ /* 0x000fe20000800000 */
[----:B------:R-:W-:Y:S01]  /*c5f0*/  FMUL.FTZ R72, R69, UR4 ;  /* 0x0000000445487c20 */ /* 0x000fe20008410000 */
[----:B------:R-:W-:Y:S01]  /*c600*/  FSETP.NEU.FTZ.AND P1, PT, R65, -INF , PT ;  /* 0xff8000004100780b */ /* 0x000fe20003f3d000 */
[----:B------:R-:W2:Y:S02]  /*c610*/  MUFU.EX2 R71, R71 ;  /* 0x0000004700477308 */ /* 0x000ea40000000800 */
        /* <DEDUP_REMOVED lines=13> */
[----:B------:R-:W-:Y:S03]  /*c6f0*/  FMUL.FTZ R25, R65, UR4 ;  /* 0x0000000441197c20 */ /* 0x000fe60008410000 */
[----:B------:R-:W-:Y:S01]  /*c700*/  MUFU.EX2 R127, R127 ;  /* 0x0000007f007f7308 */ /* 0x000fe20000000800 */
[C---:B--2---:R-:W-:Y:S01]  /*c710*/  FMUL.FTZ R110, R71.reuse, R110 ;  /* 0x0000006e476e7220 */ /* 0x044fe20000410000 */
[C---:B------:R-:W-:Y:S01]  /*c720*/  FMUL.FTZ R111, R71.reuse, R111 ;  /* 0x0000006f476f7220 */ /* 0x040fe20000410000 */
[----:B------:R-:W-:Y:S01]  /*c730*/  FMUL.FTZ R106, R71, R106 ;  /* 0x0000006a476a7220 */ /* 0x000fe20000410000 */
[----:B------:R-:W-:Y:S01]  /*c740*/  FSEL R25, R25, RZ, P1 ;  /* 0x000000ff19197208 */ /* 0x000fe20000800000 */
[C---:B------:R-:W-:Y:S01]  /*c750*/  FMUL.FTZ R107, R71.reuse, R107 ;  /* 0x0000006b476b7220 */ /* 0x040fe20000410000 */
[C---:B------:R-:W-:Y:S01]  /*c760*/  FMUL.FTZ R102, R71.reuse, R102 ;  /* 0x0000006647667220 */ /* 0x040fe20000410000 */
[----:B------:R-:W-:Y:S03]  /*c770*/  FMUL.FTZ R103, R71, R103 ;  /* 0x0000006747677220 */ /* 0x000fe60000410000 */
[----:B------:R-:W-:Y:S01]  /*c780*/  MUFU.EX2 R92, R92 ;  /* 0x0000005c005c7308 */ /* 0x000fe20000000800 */
[--C-:B------:R-:W-:Y:S01]  /*c790*/  FFMA.FTZ R160, R28, UR4, -R25.reuse ;  /* 0x000000041ca07c23 */ /* 0x100fe20008010819 */
[--C-:B------:R-:W-:Y:S01]  /*c7a0*/  FFMA.FTZ R51, R30, UR4, -R25.reuse ;  /* 0x000000041e337c23 */ /* 0x100fe20008010819 */
[C---:B---3--:R-:W-:Y:S01]  /*c7b0*/  FMUL.FTZ R108, R69.reuse, R108 ;  /* 0x0000006c456c7220 */ /* 0x048fe20000410000 */
[----:B------:R-:W-:Y:S01]  /*c7c0*/  LDSM.16.MT88.4 R28, [R133+0xc00] ;  /* 0x000c0000851c783b */ /* 0x000fe20000004200 */
[C---:B------:R-:W-:Y:S01]  /*c7d0*/  FMUL.FTZ R109, R69.reuse, R109 ;  /* 0x0000006d456d7220 */ /* 0x040fe20000410000 */
[C---:B------:R-:W-:Y:S01]  /*c7e0*/  FMUL.FTZ R104, R69.reuse, R104 ;  /* 0x0000006845687220 */ /* 0x040fe20000410000 */
[C---:B------:R-:W-:Y:S03]  /*c7f0*/  FMUL.FTZ R105, R69.reuse, R105 ;  /* 0x0000006945697220 */ /* 0x040fe60000410000 */
[----:B------:R-:W-:Y:S01]  /*c800*/  MUFU.EX2 R134, R134 ;  /* 0x0000008600867308 */ /* 0x000fe20000000800 */
[C---:B------:R-:W-:Y:S01]  /*c810*/  FMUL.FTZ R100, R69.reuse, R100 ;  /* 0x0000006445647220 */ /* 0x040fe20000410000 */
[C---:B------:R-:W-:Y:S01]  /*c820*/  FMUL.FTZ R101, R69.reuse, R101 ;  /* 0x0000006545657220 */ /* 0x040fe20000410000 */
[C---:B------:R-:W-:Y:S01]  /*c830*/  FMUL.FTZ R96, R69.reuse, R96 ;  /* 0x0000006045607220 */ /* 0x040fe20000410000 */
[----:B------:R-:W-:Y:S01]  /*c840*/  FMUL.FTZ R97, R69, R97 ;  /* 0x0000006145617220 */ /* 0x000fe20000410000 */
[C---:B------:R-:W-:Y:S01]  /*c850*/  FMUL.FTZ R98, R71.reuse, R98 ;  /* 0x0000006247627220 */ /* 0x040fe20000410000 */
        /* <DEDUP_REMOVED lines=41> */
[--C-:B------:R-:W-:Y:S03]  /*caf0*/  FFMA.FTZ R59, R46, UR4, -R25.reuse ;  /* 0x000000042e3b7c23 */ /* 0x100fe60008010819 */
[----:B------:R-:W3:Y:S01]  /*cb00*/  MUFU.EX2 R146, R146 ;  /* 0x0000009200927308 */ /* 0x000ee20000000800 */
[----:B--2---:R-:W-:Y:S01]  /*cb10*/  F2FP.BF16.F32.PACK_AB R128, R153, R0 ;  /* 0x000000009980723e */ /* 0x004fe200000010ff */
[----:B------:R-:W-:Y:S01]  /*cb20*/  FFMA.FTZ R0, R69, R87, R0 ;  /* 0x0000005745007223 */ /* 0x000fe20000010000 */
[--C-:B------:R-:W-:Y:S01]  /*cb30*/  FFMA.FTZ R87, R34, UR4, -R25.reuse ;  /* 0x0000000422577c23 */ /* 0x100fe20008010819 */
[----:B------:R-:W-:Y:S01]  /*cb40*/  F2FP.BF16.F32.PACK_AB R34, R134, R127 ;  /* 0x0000007f8622723e */ /* 0x000fe200000010ff */
[--C-:B------:R-:W-:Y:S01]  /*cb50*/  FFMA.FTZ R50, R50, UR4, -R25.reuse ;  /* 0x0000000432327c23 */ /* 0x100fe20008010819 */
[--C-:B------:R-:W-:Y:S01]  /*cb60*/  FFMA.FTZ R56, R56, UR4, -R25.reuse ;  /* 0x0000000438387c23 */ /* 0x100fe20008010819 */
[----:B------:R-:W-:Y:S03]  /*cb70*/  FFMA.FTZ R46, R61, UR4, -R66 ;  /* 0x000000043d2e7c23 */ /* 0x000fe60008010842 */
[----:B------:R-:W2:Y:S01]  /*cb80*/  MUFU.EX2 R2, R2 ;  /* 0x0000000200027308 */ /* 0x000ea20000000800 */
[--C-:B------:R-:W-:Y:S01]  /*cb90*/  FFMA.FTZ R61, R52, UR4, -R25.reuse ;  /* 0x00000004343d7c23 */ /* 0x100fe20008010819 */
[--C-:B------:R-:W-:Y:S01]  /*cba0*/  FFMA.FTZ R52, R54, UR4, -R25.reuse ;  /* 0x0000000436347c23 */ /* 0x100fe20008010819 */
[----:B------:R-:W-:Y:S01]  /*cbb0*/  FADD.FTZ R164, R153, R0 ;  /* 0x0000000099a47221 */ /* 0x000fe20000010000 */
[--C-:B------:R-:W-:Y:S01]  /*cbc0*/  FFMA.FTZ R54, R58, UR4, -R25.reuse ;  /* 0x000000043a367c23 */ /* 0x100fe20008010819 */
[--C-:B------:R-:W-:Y:S01]  /*cbd0*/  FFMA.FTZ R62, R62, UR4, -R25.reuse ;  /* 0x000000043e3e7c23 */ /* 0x100fe20008010819 */
[----:B------:R-:W-:Y:S04]  /*cbe0*/  FFMA.FTZ R66, R63, UR4, -R66 ;  /* 0x000000043f427c23 */ /* 0x000fe80008010842 */
[----:B------:R-:W-:Y:S01]  /*cbf0*/  MUFU.EX2 R149, R149 ;  /* 0x0000009500957308 */ /* 0x000fe20000000800 */
[----:B---3--:R-:W-:Y:S09]  /*cc00*/  F2FP.BF16.F32.PACK_AB R130, R146, R143 ;  /* 0x0000008f9282723e */ /* 0x008ff200000010ff */
[----:B------:R-:W3:Y:S01]  /*cc10*/  MUFU.EX2 R140, R140 ;  /* 0x0000008c008c7308 */ /* 0x000ee20000000800 */
[----:B--2---:R-:W-:Y:S01]  /*cc20*/  F2FP.BF16.F32.PACK_AB R129, R145, R2 ;  /* 0x000000029181723e */ /* 0x004fe200000010ff */
[----:B------:R-:W-:Y:S08]  /*cc30*/  FFMA.FTZ R2, R71, R89, R2 ;  /* 0x0000005947027223 */ /* 0x000ff00000010002 */
[----:B------:R-:W-:Y:S10]  /*cc40*/  MUFU.EX2 R132, R132 ;  /* 0x0000008400847308 */ /* 0x000ff40000000800 */
[----:B------:R-:W2:Y:S01]  /*cc50*/  MUFU.EX2 R135, R135 ;  /* 0x0000008700877308 */ /* 0x000ea20000000800 */
[----:B---3--:R-:W-:Y:S09]  /*cc60*/  F2FP.BF16.F32.PACK_AB R131, R140, R149 ;  /* 0x000000958c83723e */ /* 0x008ff200000010ff */
[----:B------:R-:W-:Y:S01]  /*cc70*/  MUFU.EX2 R68, R68 ;  /* 0x0000004400447308 */ /* 0x000fe20000000800 */
[C---:B-1----:R-:W-:Y:S09]  /*cc80*/  HMMA.16816.F32.BF16 R108, R128.reuse, R76, R108 ;  /* 0x0000004c806c723c */ /* 0x042ff2000004186c */
[----:B------:R-:W1:Y:S01]  /*cc90*/  MUFU.EX2 R75, R75 ;  /* 0x0000004b004b7308 */ /* 0x000e620000000800 */
[C---:B------:R-:W-:Y:S01]  /*cca0*/  HMMA.16816.F32.BF16 R104, R128.reuse, R78, R104 ;  /* 0x0000004e8068723c */ /* 0x040fe20000041868 */
[----:B------:R-:W3:Y:S08]  /*ccb0*/  LDSM.16.MT88.4 R76, [R121+0x3400] ;  /* 0x00340000794c783b */ /* 0x000ef00000004200 */
[----:B------:R-:W-:Y:S01]  /*ccc0*/  MUFU.EX2 R152, R152 ;  /* 0x0000009800987308 */ /* 0x000fe20000000800 */
[C---:B------:R-:W-:Y:S09]  /*ccd0*/  HMMA.16816.F32.BF16 R100, R128.reuse, R80, R100 ;  /* 0x000000508064723c */ /* 0x040ff20000041864 */
        /* <DEDUP_REMOVED lines=26> */
[----:B------:R-:W2:Y:S10]  /*ce80*/  MUFU.EX2 R27, R27 ;  /* 0x0000001b001b7308 */ /* 0x000eb40000000800 */
[----:B------:R-:W4:Y:S01]  /*ce90*/  MUFU.EX2 R53, R53 ;  /* 0x0000003500357308 */ /* 0x000f220000000800 */
[----:B-1----:R-:W-:Y:S09]  /*cea0*/  F2FP.BF16.F32.PACK_AB R131, R158, R155 ;  /* 0x0000009b9e83723e */ /* 0x002ff200000010ff */
[----:B------:R-:W-:Y:S01]  /*ceb0*/  MUFU.EX2 R51, R51 ;  /* 0x0000003300337308 */ /* 0x000fe20000000800 */
[C---:B---3--:R-:W-:Y:S03]  /*cec0*/  HMMA.16816.F32.BF16 R108, R128.reuse, R76, R108 ;  /* 0x0000004c806c723c */ /* 0x048fe6000004186c */
[----:B--2---:R-:W-:Y:S06]  /*ced0*/  F2FP.BF16.F32.PACK_AB R32, R27, R92 ;  /* 0x0000005c1b20723e */ /* 0x004fec00000010ff */
[----:B------:R-:W1:Y:S01]  /*cee0*/  MUFU.EX2 R162, R162 ;  /* 0x000000a200a27308 */ /* 0x000e620000000800 */
[C---:B------:R-:W-:Y:S01]  /*cef0*/  HMMA.16816.F32.BF16 R104, R128.reuse, R78, R104 ;  /* 0x0000004e8068723c */ /* 0x040fe20000041868 */
[----:B------:R-:W2:Y:S02]  /*cf00*/  LDSM.16.MT88.4 R76, [R121+0x3c00] ;  /* 0x003c0000794c783b */ /* 0x000ea40000004200 */
[----:B----4-:R-:W-:Y:S06]  /*cf10*/  F2FP.BF16.F32.PACK_AB R33, R160, R53 ;  /* 0x00000035a021723e */ /* 0x010fec00000010ff */
[----:B------:R-:W-:Y:S01]  /*cf20*/  MUFU.EX2 R136, R136 ;  /* 0x0000008800887308 */ /* 0x000fe20000000800 */
[C---:B-----5:R-:W-:Y:S09]  /*cf30*/  HMMA.16816.F32.BF16 R100, R128.reuse, R80, R100 ;  /* 0x000000508064723c */ /* 0x060ff20000041864 */
[----:B------:R-:W3:Y:S01]  /*cf40*/  MUFU.EX2 R137, R137 ;  /* 0x0000008900897308 */ /* 0x000ee20000000800 */
[----:B------:R-:W-:Y:S01]  /*cf50*/  HMMA.16816.F32.BF16 R96, R128, R82, R96 ;  /* 0x000000528060723c */ /* 0x000fe20000041860 */
[----:B------:R-:W-:Y:S02]  /*cf60*/  LDSM.16.MT88.4 R80, [R121+0x4000] ;  /* 0x004000007950783b */ /* 0x000fe40000004200 */
[--C-:B------:R-:W-:Y:S01]  /*cf70*/  FFMA.FTZ R128, R36, UR4, -R25.reuse ;  /* 0x0000000424807c23 */ /* 0x100fe20008010819 */
[----:B-1----:R-:W-:Y:S05]  /*cf80*/  F2FP.BF16.F32.PACK_AB R35, R162, R51 ;  /* 0x00000033a223723e */ /* 0x002fea00000010ff */
[----:B------:R-:W-:Y:S01]  /*cf90*/  MUFU.EX2 R138, R138 ;  /* 0x0000008a008a7308 */ /* 0x000fe20000000800 */
[----:B------:R-:W1:Y:S01]  /*cfa0*/  LDSM.16.MT88.4 R36, [R133+0x1000] ;  /* 0x001000008524783b */ /* 0x000e620000004200 */
[C---:B------:R-:W-:Y:S08]  /*cfb0*/  HMMA.16816.F32.BF16 R100, R32.reuse, R28, R100 ;  /* 0x0000001c2064723c */ /* 0x040ff00000041864 */
[----:B------:R-:W4:Y:S01]  /*cfc0*/  MUFU.EX2 R139, R139 ;  /* 0x0000008b008b7308 */ /* 0x000f220000000800 */
[----:B------:R-:W-:Y:S01]  /*cfd0*/  FADD.FTZ R28, R145, R2 ;  /* 0x00000002911c7221 */ /* 0x000fe20000010000 */
[C---:B------:R-:W-:Y:S08]  /*cfe0*/  HMMA.16816.F32.BF16 R96, R32.reuse, R30, R96 ;  /* 0x0000001e2060723c */ /* 0x040ff00000041860 */
[----:B------:R-:W-:Y:S01]  /*cff0*/  MUFU.EX2 R87, R87 ;  /* 0x0000005700577308 */ /* 0x000fe20000000800 */
[----:B------:R-:W-:Y:S02]  /*d000*/  FADD.FTZ R149, R149, R28 ;  /* 0x0000001c95957221 */ /* 0x000fe40000010000 */
[----:B------:R-:W5:Y:S01]  /*d010*/  LDSM.16.MT88.4 R28, [R121+0x4400] ;  /* 0x00440000791c783b */ /* 0x000f620000004200 */
[C---:B--2---:R-:W-:Y:S06]  /*d020*/  HMMA.16816.F32.BF16 R108, R32.reuse, R76, R108 ;  /* 0x0000004c206c723c */ /* 0x044fec000004186c */
[----:B------:R-:W2:Y:S01]  /*d030*/  MUFU.EX2 R128, R128 ;  /* 0x0000008000807308 */ /* 0x000ea20000000800 */
[--C-:B------:R-:W-:Y:S01]  /*d040*/  FFMA.FTZ R76, R40, UR4, -R25.reuse ;  /* 0x00000004284c7c23 */ /* 0x100fe20008010819 */
[----:B------:R-:W-:Y:S01]  /*d050*/  FFMA.FTZ R77, R42, UR4, -R25 ;  /* 0x000000042a4d7c23 */ /* 0x000fe20008010819 */
[----:B------:R-:W-:Y:S01]  /*d060*/  FADD.FTZ R149, R140, R149 ;  /* 0x000000958c957221 */ /* 0x000fe20000010000 */
[----:B------:R-:W5:Y:S01]  /*d070*/  LDSM.16.MT88.4 R40, [R133+0x1400] ;  /* 0x001400008528783b */ /* 0x000f620000004200 */
[----:B------:R-:W-:Y:S05]  /*d080*/  HMMA.16816.F32.BF16 R104, R32, R78, R104 ;  /* 0x0000004e2068723c */ /* 0x000fea0000041868 */
[----:B------:R-:W-:Y:S01]  /*d090*/  MUFU.EX2 R57, R57 ;  /* 0x0000003900397308 */ /* 0x000fe20000000800 */
[----:B---3--:R-:W-:Y:S01]  /*d0a0*/  F2FP.BF16.F32.PACK_AB R32, R137, R136 ;  /* 0x000000888920723e */ /* 0x008fe200000010ff */
[----:B------:R-:W-:Y:S01]  /*d0b0*/  FADD.FTZ R79, R143, R164 ;  /* 0x000000a48f4f7221 */ /* 0x000fe20000010000 */
[----:B----4-:R-:W-:Y:S01]  /*d0c0*/  F2FP.BF16.F32.PACK_AB R34, R139, R138 ;  /* 0x0000008a8b22723e */ /* 0x010fe200000010ff */
[----:B------:R-:W-:Y:S02]  /*d0d0*/  FADD.FTZ R152, R152, R149 ;  /* 0x0000009598987221 */ /* 0x000fe40000010000 */
        /* <DEDUP_REMOVED lines=19> */
[C---:B-1----:R-:W-:Y:S03]  /*d210*/  HMMA.16816.F32.BF16 R100, R32.reuse, R36, R100 ;  /* 0x000000242064723c */ /* 0x042fe60000041864 */
[----:B------:R-:W-:Y:S01]  /*d220*/  FADD.FTZ R74, R74, R91 ;  /* 0x0000005b4a4a7221 */ /* 0x000fe20000010000 */
[----:B------:R-:W-:Y:S01]  /*d230*/  MOV R91, R65 ;  /* 0x00000041005b7202 */ /* 0x000fe20000000f00 */
[----:B------:R-:W-:Y:S04]  /*d240*/  FADD.FTZ R158, R158, R155 ;  /* 0x0000009b9e9e7221 */ /* 0x000fe80000010000 */
[----:B------:R-:W1:Y:S01]  /*d250*/  MUFU.EX2 R144, R144 ;  /* 0x0000009000907308 */ /* 0x000e620000000800 */
[C---:B------:R-:W-:Y:S01]  /*d260*/  HMMA.16816.F32.BF16 R96, R32.reuse, R38, R96 ;  /* 0x000000262060723c */ /* 0x040fe20000041860 */
[----:B------:R-:W3:Y:S02]  /*d270*/  LDSM.16.MT88.4 R36, [R121+0x4800] ;  /* 0x004800007924783b */ /* 0x000ee40000004200 */
[----:B------:R-:W-:Y:S01]  /*d280*/  FADD.FTZ R113, R113, R74 ;  /* 0x0000004a71717221 */ /* 0x000fe20000010000 */
[----:B------:R-:W-:Y:S05]  /*d290*/  FADD.FTZ R53, R53, R158 ;  /* 0x0000009e35357221 */ /* 0x000fea0000010000 */
[----:B------:R-:W-:Y:S01]  /*d2a0*/  MUFU.EX2 R77, R77 ;  /* 0x0000004d004d7308 */ /* 0x000fe20000000800 */
[C---:B------:R-:W-:Y:S03]  /*d2b0*/  HMMA.16816.F32.BF16 R108, R32.reuse, R80, R108 ;  /* 0x00000050206c723c */ /* 0x040fe6000004186c */
[----:B------:R-:W-:Y:S01]  /*d2c0*/  FADD.FTZ R92, R92, R113 ;  /* 0x000000715c5c7221 */ /* 0x000fe20000010000 */
[----:B------:R-:W-:Y:S05]  /*d2d0*/  FADD.FTZ R160, R160, R53 ;  /* 0x00000035a0a07221 */ /* 0x000fea0000010000 */
[----:B------:R-:W4:Y:S01]  /*d2e0*/  MUFU.EX2 R44, R44 ;  /* 0x0000002c002c7308 */ /* 0x000f220000000800 */
[----:B------:R-:W-:Y:S03]  /*d2f0*/  HMMA.16816.F32.BF16 R104, R32, R82, R104 ;  /* 0x000000522068723c */ /* 0x000fe60000041868 */
[----:B--2---:R-:W-:Y:S01]  /*d300*/  F2FP.BF16.F32.PACK_AB R32, R142, R141 ;  /* 0x0000008d8e20723e */ /* 0x004fe200000010ff */
[----:B------:R-:W-:Y:S01]  /*d310*/  FADD.FTZ R92, R27, R92 ;  /* 0x0000005c1b5c7221 */ /* 0x000fe20000010000 */
[----:B-1----:R-:W-:Y:S01]  /*d320*/  F2FP.BF16.F32.PACK_AB R34, R144, R45 ;  /* 0x0000002d9022723e */ /* 0x002fe200000010ff */
[----:B------:R-:W-:Y:S03]  /*d330*/  FADD.FTZ R51, R51, R160 ;  /* 0x000000a033337221 */ /* 0x000fe60000010000 */
[----:B------:R-:W-:Y:S01]  /*d340*/  MUFU.EX2 R59, R59 ;  /* 0x0000003b003b7308 */ /* 0x000fe20000000800 */
[----:B------:R-:W-:Y:S01]  /*d350*/  FADD.FTZ R53, R127, R92 ;  /* 0x0000005c7f357221 */ /* 0x000fe20000010000 */
[----:B------:R-:W-:Y:S01]  /*d360*/  MOV R92, R67 ;  /* 0x00000043005c7202 */ /* 0x000fe20000000f00 */
[----:B------:R-:W-:Y:S01]  /*d370*/  FADD.FTZ R162, R162, R51 ;  /* 0x00000033a2a27221 */ /* 0x000fe20000010000 */
[----:B------:R-:W-:Y:S01]  /*d380*/  FFMA.FTZ R27, R60, UR4, -R25 ;  /* 0x000000043c1b7c23 */ /* 0x000fe20008010819 */
[----:B------:R-:W-:Y:S01]  /*d390*/  FADD.FTZ R53, R134, R53 ;  /* 0x0000003586357221 */ /* 0x000fe20000010000 */
[----:B------:R-:W-:Y:S01]  /*d3a0*/  FFMA.FTZ R25, R64, UR4, -R25 ;  /* 0x0000000440197c23 */ /* 0x000fe20008010819 */
        /* <DEDUP_REMOVED lines=25> */
[----:B------:R-:W-:Y:S06]  /*d540*/  FADD.FTZ R144, R144, R45 ;  /* 0x0000002d90907221 */ /* 0x000fec0000010000 */
[----:B------:R-:W-:Y:S01]  /*d550*/  MUFU.EX2 R50, R50 ;  /* 0x0000003200327308 */ /* 0x000fe20000000800 */
[C---:B------:R-:W-:Y:S03]  /*d560*/  HMMA.16816.F32.BF16 R100, R32.reuse, R40, R100 ;  /* 0x000000282064723c */ /* 0x040fe60000041864 */
[----:B--2---:R-:W-:Y:S01]  /*d570*/  F2FP.BF16.F32.PACK_AB R40, R148, R47 ;  /* 0x0000002f9428723e */ /* 0x004fe200000010ff */
[----:B------:R-:W-:Y:S05]  /*d580*/  FADD.FTZ R47, R47, R144 ;  /* 0x000000902f2f7221 */ /* 0x000fea0000010000 */
[----:B------:R-:W2:Y:S01]  /*d590*/  MUFU.EX2 R61, R61 ;  /* 0x0000003d003d7308 */ /* 0x000ea20000000800 */
[----:B------:R-:W-:Y:S01]  /*d5a0*/  HMMA.16816.F32.BF16 R96, R32, R42, R96 ;  /* 0x0000002a2060723c */ /* 0x000fe20000041860 */
[----:B------:R-:W5:Y:S02]  /*d5b0*/  LDSM.16.MT88.4 R32, [R121+0x4c00] ;  /* 0x004c00007920783b */ /* 0x000f640000004200 */
[----:B-1----:R-:W-:Y:S01]  /*d5c0*/  F2FP.BF16.F32.PACK_AB R42, R150, R49 ;  /* 0x00000031962a723e */ /* 0x002fe200000010ff */
[----:B------:R-:W-:Y:S05]  /*d5d0*/  FADD.FTZ R148, R148, R47 ;  /* 0x0000002f94947221 */ /* 0x000fea0000010000 */
        /* <DEDUP_REMOVED lines=10> */
[C---:B---3--:R-:W-:Y:S02]  /*d680*/  HMMA.16816.F32.BF16 R108, R40.reuse, R36, R108 ;  /* 0x00000024286c723c */ /* 0x048fe4000004186c */
[----:B------:R-:W-:Y:S06]  /*d690*/  MUFU.EX2 R46, R46 ;  /* 0x0000002e002e7308 */ /* 0x000fec0000000800 */
[C---:B------:R-:W-:Y:S01]  /*d6a0*/  HMMA.16816.F32.BF16 R104, R40.reuse, R38, R104 ;  /* 0x000000262868723c */ /* 0x040fe20000041868 */
[----:B------:R-:W1:Y:S03]  /*d6b0*/  LDSM.16.MT88.4 R36, [R133+0x1c00] ;  /* 0x001c00008524783b */ /* 0x000e660000004200 */
[----:B------:R-:W3:Y:S04]  /*d6c0*/  MUFU.EX2 R63, R66 ;  /* 0x00000042003f7308 */ /* 0x000ee80000000800 */
[C---:B----4-:R-:W-:Y:S06]  /*d6d0*/  HMMA.16816.F32.BF16 R100, R40.reuse, R28, R100 ;  /* 0x0000001c2864723c */ /* 0x050fec0000041864 */
[----:B------:R-:W-:Y:S01]  /*d6e0*/  MUFU.EX2 R54, R54 ;  /* 0x0000003600367308 */ /* 0x000fe20000000800 */
[----:B--2---:R-:W-:Y:S01]  /*d6f0*/  F2FP.BF16.F32.PACK_AB R28, R55, R26 ;  /* 0x0000001a371c723e */ /* 0x004fe200000010ff */
[----:B------:R-:W-:Y:S08]  /*d700*/  HMMA.16816.F32.BF16 R96, R40, R30, R96 ;  /* 0x0000001e2860723c */ /* 0x000ff00000041860 */
[----:B------:R-:W2:Y:S01]  /*d710*/  MUFU.EX2 R27, R27 ;  /* 0x0000001b001b7308 */ /* 0x000ea20000000800 */
[----:B---3--:R-:W-:Y:S09]  /*d720*/  F2FP.BF16.F32.PACK_AB R30, R63, R46 ;  /* 0x0000002e3f1e723e */ /* 0x008ff200000010ff */
[----:B------:R-:W-:Y:S10]  /*d730*/  MUFU.EX2 R51, R62 ;  /* 0x0000003e00337308 */ /* 0x000ff40000000800 */
[----:B------:R-:W3:Y:S01]  /*d740*/  MUFU.EX2 R56, R25 ;  /* 0x0000001900387308 */ /* 0x000ee20000000800 */
[C---:B--2---:R-:W-:Y:S01]  /*d750*/  F2FP.BF16.F32.PACK_AB R29, R27.reuse, R54 ;  /* 0x000000361b1d723e */ /* 0x044fe200000010ff */
[----:B------:R-:W-:Y:S04]  /*d760*/  FADD.FTZ R54, R54, R75 ;  /* 0x0000004b36367221 */ /* 0x000fe80000010000 */
[----:B------:R-:W-:Y:S01]  /*d770*/  FADD.FTZ R54, R27, R54 ;  /* 0x000000361b367221 */ /* 0x000fe20000010000 */
[----:B---3--:R-:W-:Y:S01]  /*d780*/  F2FP.BF16.F32.PACK_AB R31, R56, R51 ;  /* 0x00000033381f723e */ /* 0x008fe200000010ff */
[----:B------:R-:W-:Y:S02]  /*d790*/  FADD.FTZ R25, R49, R148 ;  /* 0x0000009431197221 */ /* 0x000fe40000010000 */
[----:B------:R-:W-:Y:S02]  /*d7a0*/  FADD.FTZ R51, R51, R54 ;  /* 0x0000003633337221 */ /* 0x000fe40000010000 */
[----:B------:R-:W-:Y:S02]  /*d7b0*/  FADD.FTZ R25, R150, R25 ;  /* 0x0000001996197221 */ /* 0x000fe40000010000 */
[----:B------:R-:W-:Y:S01]  /*d7c0*/  FADD.FTZ R89, R56, R51 ;  /* 0x0000003338597221 */ /* 0x000fe20000010000 */
[C---:B-----5:R-:W-:Y:S05]  /*d7d0*/  HMMA.16816.F32.BF16 R108, R28.reuse, R32, R108 ;  /* 0x000000201c6c723c */ /* 0x060fea000004186c */
[----:B------:R-:W-:Y:S03]  /*d7e0*/  FADD.FTZ R26, R26, R25 ;  /* 0x000000191a1a7221 */ /* 0x000fe60000010000 */
[C---:B------:R-:W-:Y:S03]  /*d7f0*/  HMMA.16816.F32.BF16 R104, R28.reuse, R34, R104 ;  /* 0x000000221c68723c */ /* 0x040fe60000041868 */
[----:B------:R-:W-:Y:S04]  /*d800*/  FADD.FTZ R55, R55, R26 ;  /* 0x0000001a37377221 */ /* 0x000fe80000010000 */
[----:B------:R-:W-:Y:S01]  /*d810*/  FADD.FTZ R46, R46, R55 ;  /* 0x000000372e2e7221 */ /* 0x000fe20000010000 */
[C---:B-1----:R-:W-:Y:S03]  /*d820*/  HMMA.16816.F32.BF16 R100, R28.reuse, R36, R100 ;  /* 0x000000241c64723c */ /* 0x042fe60000041864 */
[----:B------:R-:W-:Y:S05]  /*d830*/  FADD.FTZ R87, R63, R46 ;  /* 0x0000002e3f577221 */ /* 0x000fea0000010000 */
[----:B------:R-:W-:Y:S01]  /*d840*/  HMMA.16816.F32.BF16 R96, R28, R38, R96 ;  /* 0x000000261c60723c */ /* 0x000fe20000041860 */
[----:B------:R-:W-:Y:S08]  /*d850*/  @!UPT UIADD3 URZ, UPT, UPT, URZ, URZ, URZ ;  /* 0x000000fffffff290 */ /* 0x000ff0000fffe0ff */
[----:B------:R-:W-:Y:S11]  /*d860*/  @P0 BRA `(.L_x_4500) ;  /* 0xffffffc800180947 */ /* 0x000ff6000383ffff */
.L_x_4496:
[----:B------:R-:W1:Y:S01]  /*d870*/  SHFL.BFLY PT, R2, R87, 0x2, 0x1f ;  /* 0x0c401f0057027f89 */ /* 0x000e6200000e0000 */
[C---:B------:R-:W-:Y:S01]  /*d880*/  SHF.L.U32 R5, R84.reuse, 0x1, RZ ;  /* 0x0000000154057819 */ /* 0x040fe200000006ff */
[----:B------:R-:W2:Y:S01]  /*d890*/  S2UR UR5, SR_CTAID.Y ;  /* 0x00000000000579c3 */ /* 0x000ea20000002600 */
[----:B------:R-:W-:Y:S01]  /*d8a0*/  SHF.L.U32 R4, R84, 0x4, RZ ;  /* 0x0000000454047819 */ /* 0x000fe200000006ff */
        /* <DEDUP_REMOVED lines=9> */
[----:B------:R-:W-:-:S07]  /*d940*/  LOP3.LUT P2, RZ, R84, 0x3, RZ, 0xc0, !PT ;  /* 0x0000000354ff7812 */ /* 0x000fce000784c0ff */
        /* <DEDUP_REMOVED lines=9> */
[----:B------:R-:W-:Y:S01]  /*d9e0*/  LOP3.LUT R7, R114, 0xc0, R115, 0xf8, !PT ;  /* 0x000000c072077812 */ /* 0x000fe200078ef873 */
[----:B----4-:R-:W-:Y:S02]  /*d9f0*/  IMAD R16, R15, R16, UR4 ;  /* 0x000000040f107e24 */ /* 0x010fe4000f8e0210 */
[----:B------:R-:W1:Y:S01]  /*da00*/  MUFU.RCP R6, R2 ;  /* 0x0000000200067308 */ /* 0x000e620000001000 */
[----:B---3--:R-:W-:Y:S01]  /*da10*/  FADD.FTZ R0, R9, R0 ;  /* 0x0000000009007221 */ /* 0x008fe20000010000 */
[----:B------:R-:W-:Y:S01]  /*da20*/  FSETP.NE.FTZ.AND P1, PT, R2, RZ, PT ;  /* 0x000000ff0200720b */ /* 0x000fe20003f35000 */
[----:B------:R-:W-:Y:S01]  /*da30*/  IMAD R12, R12, R15, R16 ;  /* 0x0000000f0c0c7224 */ /* 0x000fe200078e0210 */
[----:B------:R-:W-:-:S02]  /*da40*/  LOP3.LUT R4, R4, R7, RZ, 0xfc, !PT ;  /* 0x0000000704047212 */ /* 0x000fc400078efcff */
[----:B------:R-:W-:Y:S02]  /*da50*/  FSETP.NE.FTZ.AND P0, PT, R0, RZ, PT ;  /* 0x000000ff0000720b */ /* 0x000fe40003f15000 */
[----:B------:R-:W3:Y:S01]  /*da60*/  MUFU.RCP R3, R0 ;  /* 0x0000000000037308 */ /* 0x000ee20000001000 */
[----:B------:R-:W-:Y:S02]  /*da70*/  LEA R4, R4, UR6, 0x2 ;  /* 0x0000000604047c11 */ /* 0x000fe4000f8e10ff */
[----:B------:R-:W-:Y:S02]  /*da80*/  MOV R16, 0xff800000 ;  /* 0xff80000000107802 */ /* 0x000fe40000000f00 */
[----:B------:R-:W-:Y:S02]  /*da90*/  SHF.R.U32.HI R15, RZ, 0x2, R84 ;  /* 0x00000002ff0f7819 */ /* 0x000fe40000011654 */
        /* <DEDUP_REMOVED lines=28> */
[----:B------:R-:W-:Y:S01]  /*dc60*/  STS.64 [R4+0x400], R110 ;  /* 0x0004006e04007388 */ /* 0x000fe20000000a00 */
[----:B------:R-:W-:Y:S01]  /*dc70*/  SHF.L.U32 R3, R84, 0x2, RZ ;  /* 0x0000000254037819 */ /* 0x000fe200000006ff */
[----:B-----5:R-:W-:-:S02]  /*dc80*/  @P1 FMUL.FTZ R2, R2, 0.69314718246459960938 ;  /* 0x3f31721802021820 */ /* 0x020fc40000410000 */
[----:B------:R-:W-:Y:S01]  /*dc90*/  STS.64 [R6+0x20], R104 ;  /* 0x0000206806007388 */ /* 0x000fe20000000a00 */
[----:B------:R-:W-:Y:S01]  /*dca0*/  LOP3.LUT R7, R3, 0xd8, RZ, 0xc0, !PT ;  /* 0x000000d803077812 */ /* 0x000fe200078ec0ff */
[----:B---3--:R-:W-:Y:S02]  /*dcb0*/  @P0 FMUL.FTZ R0, R0, 0.69314718246459960938 ;  /* 0x3f31721800000820 */ /* 0x008fe40000410000 */
[----:B------:R-:W-:Y:S01]  /*dcc0*/  STS.64 [R6+0x420], R106 ;  /* 0x0004206a06007388 */ /* 0x000fe20000000a00 */
[----:B------:R-:W-:Y:S01]  /*dcd0*/  LOP3.LUT R10, R7, 0x18, R14, 0x78, !PT ;  /* 0x00000018070a7812 */ /* 0x000fe200078e780e */
[----:B-1----:R-:W-:Y:S01]  /*dce0*/  @P0 FFMA.FTZ R16, R65, R18, R0 ;  /* 0x0000001241100223 */ /* 0x002fe20000010000 */
[----:B------:R-:W-:Y:S01]  /*dcf0*/  LOP3.LUT R14, R14, 0x30, RZ, 0xc0, !PT ;  /* 0x000000300e0e7812 */ /* 0x000fe200078ec0ff */
[----:B------:R-:W-:Y:S01]  /*dd00*/  STS.64 [R8+0x40], R100 ;  /* 0x0000406408007388 */ /* 0x000fe20000000a00 */
[----:B------:R-:W-:Y:S02]  /*dd10*/  LOP3.LUT R10, R10, 0xf24, R3, 0xf8, !PT ;  /* 0x00000f240a0a7812 */ /* 0x000fe400078ef803 */
[----:B------:R-:W-:Y:S01]  /*dd20*/  LOP3.LUT R14, R14, 0x7, R15, 0xf8, !PT ;  /* 0x000000070e0e7812 */ /* 0x000fe200078ef80f */
[----:B------:R-:W-:Y:S01]  /*dd30*/  STS.64 [R8+0x440], R102 ;  /* 0x0004406608007388 */ /* 0x000fe20000000a00 */
[----:B------:R-:W-:Y:S01]  /*dd40*/  LEA R20, R10, UR6, 0x2 ;  /* 0x000000060a147c11 */ /* 0x000fe2000f8e10ff */
[----:B------:R-:W1:Y:S02]  /*dd50*/  S2UR UR6, SR_CTAID.X ;  /* 0x00000000000679c3 */ /* 0x000e640000002500 */
[----:B------:R-:W-:Y:S04]  /*dd60*/  STS.64 [R17+0x60], R96 ;  /* 0x0000606011007388 */ /* 0x000fe80000000a00 */
[----:B------:R3:W-:Y:S02]  /*dd70*/  STS.64 [R17+0x460], R98 ;  /* 0x0004606211007388 */ /* 0x0007e40000000a00 */
[----:B------:R-:W-:Y:S01]  /*dd80*/  BAR.SYNC.DEFER_BLOCKING 0x0 ;  /* 0x0000000000007b1d */ /* 0x000fe20000010000 */
[----:B-1----:R-:W-:-:S06]  /*dd90*/  USHF.L.U32 UR6, UR6, 0x6, URZ ;  /* 0x0000000606067899 */ /* 0x002fcc00080006ff */
[----:B------:R-:W-:Y:S01]  /*dda0*/  IMAD R12, R12, R13, UR6 ;  /* 0x000000060c0c7e24 */ /* 0x000fe2000f8e020d */
[----:B---3--:R-:W-:Y:S01]  /*ddb0*/  MOV R17, 0xff800000 ;  /* 0xff80000000117802 */ /* 0x008fe20000000f00 */
[----:B------:R1:W3:Y:S02]  /*ddc0*/  LDS.128 R8, [R20] ;  /* 0x0000000014087984 */ /* 0x0002e40000000c00 */
[----:B--2---:R-:W-:Y:S02]  /*ddd0*/  IMAD R0, R12, UR5, RZ ;  /* 0x000000050c007c24 */ /* 0x004fe4000f8e02ff */
[----:B----4-:R-:W-:Y:S01]  /*dde0*/  @P1 FFMA.FTZ R17, R67, R22, R2 ;  /* 0x0000001643111223 */ /* 0x010fe20000010002 */
[----:B------:R1:W2:Y:S01]  /*ddf0*/  LDS.128 R4, [R20+0x800] ;  /* 0x0008000014047984 */ /* 0x0002a20000000c00 */
        /* <DEDUP_REMOVED lines=11> */
.L_x_4502:
[----:B------:R-:W-:Y:S05]  /*deb0*/  BSYNC.RECONVERGENT B0 ;  /* 0x0000000000007941 */ /* 0x000fea0003800200 */
.L_x_4501:
[----:B----4-:R-:W4:Y:S01]  /*dec0*/  LDS.128 R16, [R20+0x1000] ;  /* 0x0010000014107984 */ /* 0x010f220000000c00 */
[----:B------:R-:W5:Y:S01]  /*ded0*/  LDCU UR6, c[0x0][0x440] ;  /* 0x00008800ff0677ac */ /* 0x000f620008000800 */
[C---:B------:R-:W-:Y:S02]  /*dee0*/  LOP3.LUT R2, R3.reuse, 0x1c, RZ, 0xc0, !PT ;  /* 0x0000001c03027812 */ /* 0x040fe400078ec0ff */
[----:B------:R1:W1:Y:S01]  /*def0*/  LDS.128 R12, [R20+0x1800] ;  /* 0x00180000140c7984 */ /* 0x0002620000000c00 */
        /* <DEDUP_REMOVED lines=16> */
[----:B------:R3:W-:Y:S04]  /*e000*/  @!P4 STG.E.128 desc[UR14][R2.64], R8 ;  /* 0x000000080200c986 */ /* 0x0007e8000c101d0e */
[----:B--2---:R3:W-:Y:S04]  /*e010*/  @!P3 STG.E.128 desc[UR14][R2.64+0x800], R4 ;  /* 0x000800040200b986 */ /* 0x0047e8000c101d0e */
[----:B----4-:R3:W-:Y:S01]  /*e020*/  @!P2 STG.E.128 desc[UR14][R2.64+0x1000], R16 ;  /* 0x001000100200a986 */ /* 0x0107e2000c101d0e */
[----:B-1----:R-:W-:Y:S05]  /*e030*/  @P0 EXIT ;  /* 0x000000000000094d */ /* 0x002fea0003800000 */
[----:B------:R-:W-:Y:S01]  /*e040*/  STG.E.128 desc[UR14][R2.64+0x1800], R12 ;  /* 0x0018000c02007986 */ /* 0x000fe2000c101d0e */
[----:B------:R-:W-:Y:S05]  /*e050*/  EXIT ;  /* 0x000000000000794d */ /* 0x000fea0003800000 */
.L_x_4503:
        /* <DEDUP_REMOVED lines=10> */
.L_x_4939:


//--------------------- .text._ZN5flash24flash_fwd_splitkv_kernelI23Flash_fwd_kernel_traitsILi32ELi64ELi128ELi4ELb0ELb0EN7cutlass10bfloat16_tE19Flash_kernel_traitsILi32ELi64ELi128ELi4ES3_EELb1ELb0ELb0ELb0ELb1ELb0ELb1ELb1EEEvNS_16Flash_fwd_paramsE --------------------------
	.section	.text._ZN5flash24flash_fwd_splitkv_kernelI23Flash_fwd_kernel_traitsILi32ELi64ELi128ELi4ELb0ELb0EN7cutlass10bfloat16_tE19Flash_kernel_traitsILi32ELi64ELi128ELi4ES3_EELb1ELb0ELb0ELb0ELb1ELb0ELb1ELb1EEEvNS_16Flash_fwd_paramsE,"ax",@progbits
	.align	128
        .global         _ZN5flash24flash_fwd_splitkv_kernelI23Flash_fwd_kernel_traitsILi32ELi64ELi128ELi4ELb0ELb0EN7cutlass10bfloat16_tE19Flash_kernel_traitsILi32ELi64ELi128ELi4ES3_EELb1ELb0ELb0ELb0ELb1ELb0ELb1ELb1EEEvNS_16Flash_fwd_paramsE
        .type           _ZN5flash24flash_fwd_splitkv_kernelI23Flash_fwd_kernel_traitsILi32ELi64ELi128ELi4ELb0ELb0EN7cutlass10bfloat16_tE19Flash_kernel_traitsILi32ELi64ELi128ELi4ES3_EELb1ELb0ELb0ELb0ELb1ELb0ELb1ELb1EEEvNS_16Flash_fwd_paramsE,@function
        .size           _ZN5flash24flash_fwd_splitkv_kernelI23Flash_fwd_kernel_traitsILi32ELi64ELi128ELi4ELb0ELb0EN7cutlass10bfloat16_tE19Flash_kernel_traitsILi32ELi64ELi128ELi4ES3_EELb1ELb0ELb0ELb0ELb1ELb0ELb1ELb1EEEvNS_16Flash_fwd_paramsE,(.L_x_4940 - _ZN5flash24flash_fwd_splitkv_kernelI23Flash_fwd_kernel_traitsILi32ELi64ELi128ELi4ELb0ELb0EN7cutlass10bfloat16_tE19Flash_kernel_traitsILi32ELi64ELi128ELi4ES3_EELb1ELb0ELb0ELb0ELb1ELb0ELb1ELb1EEEvNS_16Flash_fwd_paramsE)
        .other          _ZN5flash24flash_fwd_splitkv_kernelI23Flash_fwd_kernel_traitsILi32ELi64ELi128ELi4ELb0ELb0EN7cutlass10bfloat16_tE19Flash_kernel_traitsILi32ELi64ELi128ELi4ES3_EELb1ELb0ELb0ELb0ELb1ELb0ELb1ELb1EEEvNS_16Flash_fwd_paramsE,@"STO_CUDA_ENTRY STV_DEFAULT"
_ZN5flash24flash_fwd_splitkv_kernelI23Flash_fwd_kernel_traitsILi32ELi64ELi128ELi4ELb0ELb0EN7cutlass10bfloat16_tE19Flash_kernel_traitsILi32ELi64ELi128ELi4ES3_EELb1ELb0ELb0ELb0ELb1ELb0ELb1ELb1EEEvNS_16Flash_fwd_paramsE:
.text._ZN5flash24flash_fwd_splitkv_kernelI23Flash_fwd_kernel_traitsILi32ELi64ELi128ELi4ELb0ELb0EN7cutlass10bfloat16_tE19Flash_kernel_traitsILi32ELi64ELi128ELi4ES3_EELb1ELb0ELb0ELb0ELb1ELb0ELb1ELb1EEEvNS_16Flash_fwd_paramsE:
        /* <DEDUP_REMOVED lines=28> */
[----:B------:R-:W-:-:S11]  /*01c0*/  ISETP.NE.AND.EX P0, PT, RZ, UR9, PT, P0 ;  /* 0x00000009ff007c0c */ /* 0x000fd6000bf05300 */
[----:B------:R-:W-:Y:S01]  /*01d0*/  @P1 VIADD R139, R139, 0x1 ;  /* 0x000000018b8b1836 */ /* 0x000fe20000000000 */
[----:B-1----:R-:W-:Y:S02]  /*01e0*/  ISETP.NE.U32.AND P1, PT, R2, RZ, PT ;  /* 0x000000ff0200720c */ /* 0x002fe40003f25070 */
[----:B------:R-:W-:Y:S02]  /*01f0*/  @!P2 LOP3.LUT R139, RZ, R7, RZ, 0x33, !PT ;  /* 0x00000007ff8ba212 */ /* 0x000fe400078e33ff */
[----:B------:R-:W-:-:S03]  /*0200*/  ISETP.NE.AND.EX P1, PT, R3, RZ, PT, P1 ;  /* 0x000000ff0300720c */ /* 0x000fc60003f25310 */
[----:B--2---:R-:W-:-:S04]  /*0210*/  IMAD.WIDE.U32 R14, R139, 0x4, R4 ;  /* 0x000000048b0e7825 */ /* 0x004fc800078e0004 */
[----:B------:R-:W-:Y:S01]  /*0220*/  IMAD.SHL.U32 R13, R139, 0x4, RZ ;  /* 0x000000048b0d7824 */ /* 0x000fe200078e00ff */
[----:B---3--:R-:W2:Y:S01]  /*0230*/  @P0 LDG.E R9, desc[UR6][R14.64] ;  /* 0x000000060e090981 */ /* 0x008ea2000c1e1900 */
[----:B------:R-:W-:Y:S02]  /*0240*/  SHF.R.U32.HI R4, RZ, 0x1e, R139 ;  /* 0x0000001eff047819 */ /* 0x000fe4000001168b */
[----:B------:R-:W-:Y:S01]  /*0250*/  ISETP.NE.U32.AND P2, PT, RZ, UR4, PT ;  /* 0x00000004ff007c0c */ /* 0x000fe2000bf45070 */
[----:B------:R1:W2:Y:S01]  /*0260*/  @P3 LDG.E R6, desc[UR6][R14.64+0x4] ;  /* 0x000004060e063981 */ /* 0x0002a2000c1e1900 */
[C---:B------:R-:W-:Y:S01]  /*0270*/  @P1 IADD3 R10, P0, PT, R13.reuse, R2, RZ ;  /* 0x000000020d0a1210 */ /* 0x040fe20007f1e0ff */
[----:B------:R-:W-:Y:S01]  /*0280*/  IMAD.MOV.U32 R0, RZ, RZ, RZ ;  /* 0x000000ffff007224 */ /* 0x000fe200078e00ff */
[----:B------:R-:W-:Y:S02]  /*0290*/  IADD3 R18, P4, PT, R13, UR4, RZ ;  /* 0x000000040d127c10 */ /* 0x000fe4000ff9e0ff */
[----:B------:R-:W-:Y:S01]  /*02a0*/  ISETP.NE.AND.EX P2, PT, RZ, UR5, PT, P2 ;  /* 0x00000005ff007c0c */ /* 0x000fe2000bf45320 */
[C---:B------:R-:W-:Y:S01]  /*02b0*/  @P1 IMAD.X R11, R4.reuse, 0x1, R3, P0 ;  /* 0x00000001040b1824 */ /* 0x040fe200000e0603 */
[----:B------:R-:W3:Y:S01]  /*02c0*/  LDCU.U8 UR4, c[0x0][0x532] ;  /* 0x0000a640ff0477ac */ /* 0x000ee20008000000 */
[----:B------:R-:W4:Y:S01]  /*02d0*/  LDC.64 R2, c[0x0][0x468] ;  /* 0x00011a00ff027b82 */ /* 0x000f220000000a00 */
[----:B------:R-:W-:Y:S01]  /*02e0*/  IADD3.X R19, PT, PT, R4, UR5, RZ, P4, !PT ;  /* 0x0000000504137c10 */ /* 0x000fe2000a7fe4ff */
[----:B------:R-:W-:Y:S01]  /*02f0*/  IMAD.MOV.U32 R5, RZ, RZ, -0x1 ;  /* 0xffffffffff057424 */ /* 0x000fe200078e00ff */
[----:B------:R1:W5:Y:S07]  /*0300*/  @P1 LDG.E R71, desc[UR6][R10.64] ;  /* 0x000000060a471981 */ /* 0x00036e000c1e1900 */
[----:B------:R1:W5:Y:S01]  /*0310*/  @P2 LDG.E R0, desc[UR6][R18.64] ;  /* 0x0000000612002981 */ /* 0x000362000c1e1900 */
[----:B---3--:R-:W-:-:S02]  /*0320*/  ISETP.NE.AND P4, PT, RZ, UR4, PT ;  /* 0x00000004ff007c0c */ /* 0x008fc4000bf85270 */
[----:B----4-:R-:W-:Y:S02]  /*0330*/  ISETP.EQ.U32.AND P5, PT, R2, RZ, PT ;  /* 0x000000ff0200720c */ /* 0x010fe40003fa2070 */
[----:B-1----:R-:W-:Y:S02]  /*0340*/  IADD3 R14, P0, PT, R13, R2, RZ ;  /* 0x000000020d0e7210 */ /* 0x002fe40007f1e0ff */
[----:B------:R-:W-:-:S03]  /*0350*/  ISETP.EQ.OR.EX P5, PT, R3, RZ, !P4, P5 ;  /* 0x000000ff0300720c */ /* 0x000fc600067a2750 */
[----:B------:R-:W-:-:S10]  /*0360*/  IMAD.X R15, R4, 0x1, R3, P0 ;  /* 0x00000001040f7824 */ /* 0x000fd400000e0603 */
[----:B------:R1:W5:Y:S01]  /*0370*/  @!P5 LDG.E R5, desc[UR6][R14.64] ;  /* 0x000000060e05d981 */ /* 0x000362000c1e1900 */
[----:B------:R-:W-:Y:S01]  /*0380*/  ISETP.NE.U32.AND P0, PT, R2, RZ, PT ;  /* 0x000000ff0200720c */ /* 0x000fe20003f05070 */
[----:B------:R-:W3:Y:S01]  /*0390*/  @!P3 LDC R138, c[0x0][0x434] ;  /* 0x00010d00ff8abb82 */ /* 0x000ee20000000800 */
[----:B------:R-:W-:Y:S01]  /*03a0*/  IMAD.MOV R8, RZ, RZ, -R139 ;  /* 0x000000ffff087224 */ /* 0x000fe200078e0a8b */
[----:B------:R-:W4:Y:S01]  /*03b0*/  S2R R11, SR_CTAID.X ;  /* 0x00000000000b7919 */ /* 0x000f220000002500 */
[----:B------:R-:W-:Y:S02]  /*03c0*/  ISETP.NE.AND.EX P0, PT, R3, RZ, PT, P0 ;  /* 0x000000ff0300720c */ /* 0x000fe40003f05300 */
[----:B------:R-:W-:-:S11]  /*03d0*/  IMAD R8, R7, R8, UR10 ;  /* 0x0000000a07087e24 */ /* 0x000fd6000f8e0208 */
[----:B------:R-:W1:Y:S01]  /*03e0*/  @!P0 LDC R73, c[0x0][0x438] ;  /* 0x00010e00ff498b82 */ /* 0x000e620000000800 */
[----:B----4-:R-:W-:Y:S02]  /*03f0*/  IMAD.SHL.U32 R75, R11, 0x40, RZ ;  /* 0x000000400b4b7824 */ /* 0x010fe400078e00ff */
[----:B--2---:R-:W-:-:S05]  /*0400*/  @P3 IMAD.IADD R138, R6, 0x1, -R9 ;  /* 0x00000001068a3824 */ /* 0x004fca00078e0a09 */
[----:B---3--:R-:W-:Y:S01]  /*0410*/  ISETP.GT.AND P3, PT, R138, R75, PT ;  /* 0x0000004b8a00720c */ /* 0x008fe20003f64270 */
[----:B-1----:R-:W-:-:S12]  /*0420*/  @!P0 BRA `(.L_x_4504) ;  /* 0x00000000000c8947 */ /* 0x002fd80003800000 */
[----:B------:R-:W2:Y:S02]  /*0430*/  @P4 LDG.E R2, desc[UR6][R14.64+0x4] ;  /* 0x000004060e024981 */ /* 0x000ea4000c1e1900 */
[----:B--2--5:R-:W-:-:S06]  /*0440*/  @P4 IADD3 R73, PT, PT, R2, -R5, RZ ;  /* 0x8000000502494210 */ /* 0x024fcc0007ffe0ff */
[----:B------:R1:W5:Y:S02]  /*0450*/  @!P4 LDG.E R73, desc[UR6][R14.64] ;  /* 0x000000060e49c981 */ /* 0x000364000c1e1900 */
.L_x_4504:
        /* <DEDUP_REMOVED lines=19> */
[----:B-1----:R-:W-:-:S06]  /*0590*/  VIADD R3, R3, 0xffffffe ;  /* 0x0ffffffe03037836 */ /* 0x002fcc0000000000 */
        /* <DEDUP_REMOVED lines=17> */
[----:B------:R-:W-:-:S03]  /*06b0*/  ISETP.GE.AND P0, PT, R17, RZ, PT ;  /* 0x000000ff1100720c */ /* 0x000fc60003f06270 */
[----:B------:R-:W-:Y:S01]  /*06c0*/  @!P1 IMAD.IADD R71, R73, 0x1, R14 ;  /* 0x0000000149479824 */ /* 0x000fe200078e020e */
[----:B------:R-:W-:-:S03]  /*06d0*/  ISETP.NE.AND P1, PT, R6, RZ, PT ;  /* 0x000000ff0600720c */ /* 0x000fc60003f25270 */
[----:B------:R-:W-:Y:S02]  /*06e0*/  VIADD R12, R71, 0x7f ;  /* 0x0000007f470c7836 */ /* 0x000fe40000000000 */
[----:B------:R-:W-:-:S03]  /*06f0*/  @P4 VIADD R10, R10, 0x1 ;  /* 0x000000010a0a4836 */ /* 0x000fc60000000000 */
[----:B------:R-:W-:Y:S01]  /*0700*/  IADD3 R14, PT, PT, R12, R75, -R138 ;  /* 0x0000004b0c0e7210 */ /* 0x000fe20007ffe88a */
[----:B------:R-:W-:Y:S01]  /*0710*/  @!P0 IMAD.MOV R10, RZ, RZ, -R10 ;  /* 0x000000ffff0a8224 */ /* 0x000fe200078e0a0a */
[----:B------:R-:W-:-:S03]  /*0720*/  SHF.R.S32.HI R15, RZ, 0x1f, R12 ;  /* 0x0000001fff0f7819 */ /* 0x000fc6000001140c */
[----:B------:R-:W-:Y:S02]  /*0730*/  @!P1 LOP3.LUT R10, RZ, R6, RZ, 0x33, !PT ;  /* 0x00000006ff0a9212 */ /* 0x000fe400078e33ff */
[----:B----4-:R-:W-:Y:S02]  /*0740*/  IADD3 R3, PT, PT, R14, 0x40, R3 ;  /* 0x000000400e037810 */ /* 0x010fe40007ffe003 */
[----:B------:R-:W-:Y:S01]  /*0750*/  LEA.HI R15, R15, R12, RZ, 0x7 ;  /* 0x0000000c0f0f7211 */ /* 0x000fe200078f38ff */
[----:B-1----:R-:W-:Y:S01]  /*0760*/  IMAD R137, R10, R2, RZ ;  /* 0x000000020a897224 */ /* 0x002fe200078e02ff */
[----:B------:R-:W-:Y:S02]  /*0770*/  SHF.R.S32.HI R6, RZ, 0x1f, R3 ;  /* 0x0000001fff067819 */ /* 0x000fe40000011403 */
[----:B------:R-:W-:Y:S02]  /*0780*/  SHF.R.S32.HI R15, RZ, 0x7, R15 ;  /* 0x00000007ff0f7819 */ /* 0x000fe4000001140f */
[----:B------:R-:W-:-:S02]  /*0790*/  LEA.HI R6, R6, R3, RZ, 0x7 ;  /* 0x0000000306067211 */ /* 0x000fc400078f38ff */
[----:B------:R-:W-:Y:S02]  /*07a0*/  VIADDMNMX R15, R137, R10, R15, PT ;  /* 0x0000000a890f7246 */ /* 0x000fe4000380010f */
[----:B------:R-:W-:-:S04]  /*07b0*/  SHF.R.S32.HI R6, RZ, 0x7, R6 ;  /* 0x00000007ff067819 */ /* 0x000fc80000011406 */
[----:B------:R-:W-:-:S04]  /*07c0*/  VIMNMX R66, PT, PT, R15, R6, PT ;  /* 0x000000060f427248 */ /* 0x000fc80003fe0100 */
[----:B------:R-:W-:-:S13]  /*07d0*/  ISETP.GE.AND P0, PT, R137, R66, PT ;  /* 0x000000428900720c */ /* 0x000fda0003f06270 */
[----:B---3--:R-:W-:Y:S05]  /*07e0*/  @!P0 BRA `(.L_x_4505) ;  /* 0x0000000000b08947 */ /* 0x008fea0003800000 */
[----:B------:R-:W1:Y:S01]  /*07f0*/  LDC.64 R4, c[0x0][0x430] ;  /* 0x00010c00ff047b82 */ /* 0x000e620000000a00 */
[----:B------:R-:W2:Y:S01]  /*0800*/  LDCU UR4, c[0x0][0x44c] ;  /* 0x00008980ff0477ac */ /* 0x000ea20008000800 */
[----:B------:R-:W-:Y:S01]  /*0810*/  SHF.R.U32.HI R6, RZ, 0x3, R70 ;  /* 0x00000003ff067819 */ /* 0x000fe20000011646 */
[----:B------:R-:W3:Y:S01]  /*0820*/  LDCU.64 UR8, c[0x0][0x3f8] ;  /* 0x00007f00ff0877ac */ /* 0x000ee20008000a00 */
[----:B-1----:R-:W-:-:S03]  /*0830*/  IMAD R4, R2, R4, R139 ;  /* 0x0000000402047224 */ /* 0x002fc600078e028b */
[----:B------:R-:W-:Y:S02]  /*0840*/  VIADD R2, R6, 0x20 ;  /* 0x0000002006027836 */ /* 0x000fe40000000000 */
[----:B------:R-:W-:-:S04]  /*0850*/  IMAD R4, R4, R7, R8 ;  /* 0x0000000704047224 */ /* 0x000fc800078e0208 */
[--C-:B------:R-:W-:Y:S02]  /*0860*/  IMAD R5, R4, R5, R75.reuse ;  /* 0x0000000504057224 */ /* 0x100fe400078e024b */
[----:B------:R-:W-:Y:S02]  /*0870*/  IMAD.IADD R75, R138, 0x1, -R75 ;  /* 0x000000018a4b7824 */ /* 0x000fe400078e0a4b */
[----:B--2---:R-:W-:Y:S01]  /*0880*/  IMAD R7, R5, UR4, RZ ;  /* 0x0000000405077c24 */ /* 0x004fe2000f8e02ff */
[----:B------:R-:W1:Y:S01]  /*0890*/  LDCU.64 UR4, c[0x0][0x428] ;  /* 0x00008500ff0477ac */ /* 0x000e620008000a00 */
[C---:B------:R-:W-:Y:S01]  /*08a0*/  VIADD R4, R6.reuse, 0x10 ;  /* 0x0000001006047836 */ /* 0x040fe20000000000 */
[----:B------:R-:W-:Y:S02]  /*08b0*/  ISETP.GE.AND P1, PT, R6, R75, PT ;  /* 0x0000004b0600720c */ /* 0x000fe40003f26270 */
[C---:B------:R-:W-:Y:S02]  /*08c0*/  LEA R3, P0, R70.reuse, R7, 0x2 ;  /* 0x0000000746037211 */ /* 0x040fe400078010ff */
[----:B------:R-:W-:-:S02]  /*08d0*/  LOP3.LUT P6, R70, R70, 0x7, RZ, 0xc0, !PT ;  /* 0x0000000746467812 */ /* 0x000fc400078cc0ff */
[----:B------:R-:W-:Y:S02]  /*08e0*/  LEA.HI.X.SX32 R0, R7, RZ, 0x1, P0 ;  /* 0x000000ff07007211 */ /* 0x000fe400000f0eff */
[C---:B---3--:R-:W-:Y:S02]  /*08f0*/  LEA R8, P0, R3.reuse, UR8, 0x2 ;  /* 0x0000000803087c11 */ /* 0x048fe4000f8010ff */
[-C--:B------:R-:W-:Y:S02]  /*0900*/  ISETP.GE.AND P3, PT, R4, R75.reuse, PT ;  /* 0x0000004b0400720c */ /* 0x080fe40003f66270 */
[----:B------:R-:W-:Y:S01]  /*0910*/  LEA.HI.X R9, R3, UR9, R0, 0x2, P0 ;  /* 0x0000000903097c11 */ /* 0x000fe200080f1400 */
[----:B------:R-:W-:Y:S01]  /*0920*/  VIADD R0, R6, 0x30 ;  /* 0x0000003006007836 */ /* 0x000fe20000000000 */
[-C--:B------:R-:W-:Y:S02]  /*0930*/  ISETP.GE.AND P2, PT, R2, R75.reuse, PT ;  /* 0x0000004b0200720c */ /* 0x080fe40003f46270 */
[-C--:B------:R-:W-:Y:S01]  /*0940*/  ISETP.GE.OR P6, PT, R6, R75.reuse, P6 ;  /* 0x0000004b0600720c */ /* 0x080fe200037c6670 */
[----:B------:R2:W-:Y:S01]  /*0950*/  @!P1 STG.E.128 desc[UR6][R8.64], RZ ;  /* 0x000000ff08009986 */ /* 0x0005e2000c101d06 */
[----:B------:R-:W-:-:S02]  /*0960*/  ISETP.GE.AND P1, PT, R0, R75, PT ;  /* 0x0000004b0000720c */ /* 0x000fc40003f26270 */
[C---:B------:R-:W-:Y:S02]  /*0970*/  ISETP.NE.OR P5, PT, R70.reuse, RZ, P3 ;  /* 0x000000ff4600720c */ /* 0x040fe40001fa5670 */
[----:B------:R-:W-:Y:S01]  /*0980*/  ISETP.NE.OR P4, PT, R70, RZ, P2 ;  /* 0x000000ff4600720c */ /* 0x000fe20001785670 */
[----:B------:R2:W-:Y:S01]  /*0990*/  @!P3 STG.E.128 desc[UR6][R8.64+0x800], RZ ;  /* 0x000800ff0800b986 */ /* 0x0005e2000c101d06 */
[----:B------:R-:W-:-:S03]  /*09a0*/  IADD3 R6, P0, PT, R5, R6, RZ ;  /* 0x0000000605067210 */ /* 0x000fc60007f1e0ff */
[----:B------:R2:W-:Y:S01]  /*09b0*/  @!P2 STG.E.128 desc[UR6][R8.64+0x1000], RZ ;  /* 0x001000ff0800a986 */ /* 0x0005e2000c101d06 */
[----:B------:R-:W-:Y:S01]  /*09c0*/  LEA.HI.X.SX32 R5, R5, RZ, 0x1, P0 ;  /* 0x000000ff05057211 */ /* 0x000fe200000f0eff */
[----:B------:R-:W-:Y:S01]  /*09d0*/  @!P6 IMAD.MOV.U32 R3, RZ, RZ, -0x800000 ;  /* 0xff800000ff03e424 */ /* 0x000fe200078e00ff */
[----:B-1----:R-:W-:Y:S01]  /*09e0*/  LEA R4, P0, R6, UR4, 0x2 ;  /* 0x0000000406047c11 */ /* 0x002fe2000f8010ff */
        /* <DEDUP_REMOVED lines=12> */
.L_x_4505:
        /* <DEDUP_REMOVED lines=9> */
.L_x_4506:
        /* <DEDUP_REMOVED lines=11> */
[----:B--2---:R-:W-:-:S04]  /*0bf0*/  IABS R4, R7 ;  /* 0x0000000700047213 */ /* 0x004fc80000000000 */
        /* <DEDUP_REMOVED lines=20> */
[----:B----4-:R-:W-:Y:S01]  /*0d40*/  IABS R4, R17 ;  /* 0x0000001100047213 */ /* 0x010fe20000000000 */
[----:B------:R-:W1:Y:S06]  /*0d50*/  LDCU.64 UR4, c[0x0][0x3b8] ;  /* 0x00007700ff0477ac */ /* 0x000e6c0008000a00 */
[----:B------:R-:W-:Y:S02]  /*0d60*/  @P0 IADD3 R5, PT, PT, R5, 0x1, RZ ;  /* 0x0000000105050810 */ /* 0x000fe40007ffe0ff */
[----:B------:R-:W-:-:S03]  /*0d70*/  LEA R144, P0, R2, UR12, 0x2 ;  /* 0x0000000c02907c11 */ /* 0x000fc6000f8010ff */
[----:B------:R-:W-:Y:S01]  /*0d80*/  @!P1 IMAD.MOV R5, RZ, RZ, -R5 ;  /* 0x000000ffff059224 */ /* 0x000fe200078e0a05 */
[----:B------:R-:W-:Y:S02]  /*0d90*/  LEA.HI.X R145, R2, UR13, R145, 0x2, P0 ;  /* 0x0000000d02917c11 */ /* 0x000fe400080f1491 */
[----:B------:R-:W-:-:S05]  /*0da0*/  @!P3 LOP3.LUT R5, RZ, R7, RZ, 0x33, !PT ;  /* 0x00000007ff05b212 */ /* 0x000fca00078e33ff */
[----:B------:R-:W-:-:S06]  /*0db0*/  IMAD.WIDE R20, R5, 0x4, R144 ;  /* 0x0000000405147825 */ /* 0x000fcc00078e0290 */
[----:B------:R-:W2:Y:S01]  /*0dc0*/  LDG.E R20, desc[UR6][R20.64] ;  /* 0x0000000614147981 */ /* 0x000ea2000c1e1900 */
[----:B------:R-:W3:Y:S01]  /*0dd0*/  I2F.RP R6, R4 ;  /* 0x0000000400067306 */ /* 0x000ee20000209400 */
[----:B------:R-:W-:Y:S01]  /*0de0*/  IMAD.MOV R5, RZ, RZ, -R5 ;  /* 0x000000ffff057224 */ /* 0x000fe200078e0a05 */
[----:B-1----:R-:W-:Y:S01]  /*0df0*/  MOV R62, UR4 ;  /* 0x00000004003e7c02 */ /* 0x002fe20008000f00 */
[----:B------:R-:W-:Y:S02]  /*0e00*/  IMAD.U32 R63, RZ, RZ, UR5 ;  /* 0x00000005ff3f7e24 */ /* 0x000fe4000f8e00ff */
[----:B------:R-:W-:-:S03]  /*0e10*/  IMAD R0, R7, R5, R0 ;  /* 0x0000000507007224 */ /* 0x000fc600078e0200 */
[----:B---3--:R-:W1:Y:S02]  /*0e20*/  MUFU.RCP R12, R6 ;  /* 0x00000006000c7308 */ /* 0x008e640000001000 */
        /* <DEDUP_REMOVED lines=16> */
[----:B------:R-:W-:Y:S01]  /*0f30*/  @P1 VIADD R3, R3, 0x1 ;  /* 0x0000000103031836 */ /* 0x000fe20000000000 */
[----:B------:R-:W-:-:S04]  /*0f40*/  ISETP.NE.AND P1, PT, R17, RZ, PT ;  /* 0x000000ff1100720c */ /* 0x000fc80003f25270 */
        /* <DEDUP_REMOVED lines=35> */
.L_x_4507:
        /* <DEDUP_REMOVED lines=15> */
.L_x_4509:
[----:B------:R-:W2:Y:S01]  /*1270*/  LDC.64 R62, c[0x0][0x3b8] ;  /* 0x0000ee00ff3e7b82 */ /* 0x000ea20000000a00 */
[----:B------:R-:W-:-:S05]  /*1280*/  IADD3 R6, PT, PT, R0, R5, RZ ;  /* 0x0000000500067210 */ /* 0x000fca0007ffe0ff */
[C---:B--2---:R-:W-:Y:S02]  /*1290*/  IMAD R17, R6.reuse, R63, RZ ;  /* 0x0000003f06117224 */ /* 0x044fe400078e02ff */
[----:B------:R-:W-:-:S05]  /*12a0*/  IMAD.WIDE.U32 R6, R6, R62, RZ ;  /* 0x0000003e06067225 */ /* 0x000fca00078e00ff */
[----:B------:R-:W-:Y:S02]  /*12b0*/  IADD3 R17, PT, PT, R7, R17, RZ ;  /* 0x0000001107117210 */ /* 0x000fe40007ffe0ff */
[----:B------:R-:W-:Y:S02]  /*12c0*/  MOV R16, R6 ;  /* 0x0000000600107202 */ /* 0x000fe40000000f00 */
.L_x_4510:
        /* <DEDUP_REMOVED lines=14> */
.L_x_4511:
[----:B------:R-:W2:Y:S01]  /*13b0*/  LDC.64 R60, c[0x0][0x3c0] ;  /* 0x0000f000ff3c7b82 */ /* 0x000ea20000000a00 */
[----:B------:R-:W-:-:S05]  /*13c0*/  IADD3 R0, PT, PT, R0, R5, RZ ;  /* 0x0000000500007210 */ /* 0x000fca0007ffe0ff */
[C---:B--2---:R-:W-:Y:S02]  /*13d0*/  IMAD R23, R0.reuse, R61, RZ ;  /* 0x0000003d00177224 */ /* 0x044fe400078e02ff */
[----:B-1---5:R-:W-:-:S05]  /*13e0*/  IMAD.WIDE.U32 R2, R0, R60, RZ ;  /* 0x0000003c00027225 */ /* 0x022fca00078e00ff */
[----:B------:R-:W-:Y:S02]  /*13f0*/  IADD3 R23, PT, PT, R3, R23, RZ ;  /* 0x0000001703177210 */ /* 0x000fe40007ffe0ff */
[----:B------:R-:W-:-:S07]  /*1400*/  MOV R22, R2 ;  /* 0x0000000200167202 */ /* 0x000fce0000000f00 */
.L_x_4512:
[----:B------:R-:W1:Y:S01]  /*1410*/  LDC R21, c[0x0][0x3e8] ;  /* 0x0000fa00ff157b82 */ /* 0x000e620000000800 */
[----:B------:R-:W-:Y:S02]  /*1420*/  CS2R R144, SRZ ;  /* 0x0000000000907805 */ /* 0x000fe4000001ff00 */
[----:B-1----:R-:W-:-:S04]  /*1430*/  IABS R0, R21 ;  /* 0x0000001500007213 */ /* 0x002fc80000000000 */
        /* <DEDUP_REMOVED lines=23> */
[CC--:B------:R-:W-:Y:S01]  /*15b0*/  IMAD.WIDE.U32 R22, R0.reuse, R60.reuse, R22 ;  /* 0x0000003c00167225 */ /* 0x0c0fe200078e0016 */
[----:B------:R-:W-:Y:S02]  /*15c0*/  @P1 IADD3 R3, PT, PT, R3, 0x1, RZ ;  /* 0x0000000103031810 */ /* 0x000fe40007ffe0ff */
[----:B------:R-:W-:Y:S01]  /*15d0*/  ISETP.NE.AND P1, PT, R21, RZ, PT ;  /* 0x000000ff1500720c */ /* 0x000fe20003f25270 */
[C---:B------:R-:W-:Y:S01]  /*15e0*/  IMAD R10, R13.reuse, R60, RZ ;  /* 0x0000003c0d0a7224 */ /* 0x040fe200078e02ff */
[----:B------:R-:W-:Y:S01]  /*15f0*/  MOV R15, R3 ;  /* 0x00000003000f7202 */ /* 0x000fe20000000f00 */
[-C--:B------:R-:W-:Y:S02]  /*1600*/  IMAD R13, R13, R62.reuse, RZ ;  /* 0x0000003e0d0d7224 */ /* 0x080fe400078e02ff */
        /* <DEDUP_REMOVED lines=17> */
.L_x_4508:
        /* <DEDUP_REMOVED lines=12> */
[----:B------:R-:W3:Y:S01]  /*17e0*/  LDCU.64 UR8, c[0x0][0x388] ;  /* 0x00007100ff0877ac */ /* 0x000ee20008000a00 */
[----:B------:R-:W-:-:S02]  /*17f0*/  IADD3 R16, P2, PT, R12, R16, RZ ;  /* 0x000000100c107210 */ /* 0x000fc40007f5e0ff */
[----:B------:R-:W-:Y:S01]  /*1800*/  IMAD.SHL.U32 R67, R66, 0x80, RZ ;  /* 0x0000008042437824 */ /* 0x000fe200078e00ff */
[----:B------:R-:W3:Y:S02]  /*1810*/  LDC R11, c[0x0][0x450] ;  /* 0x00011400ff0b7b82 */ /* 0x000ee40000000800 */
[----:B------:R-:W-:Y:S02]  /*1820*/  IMAD.X R17, RZ, RZ, R10, P2 ;  /* 0x000000ffff117224 */ /* 0x000fe400010e060a */
[----:B-1----:R-:W-:-:S04]  /*1830*/  @P4 IMAD.WIDE.U32 R20, R9, R100, RZ ;  /* 0x0000006409144225 */ /* 0x002fc800078e00ff */
[----:B------:R-:W-:-:S04]  /*1840*/  IMAD.WIDE.U32 R16, R98, R60, R16 ;  /* 0x0000003c62107225 */ /* 0x000fc800078e0010 */
[----:B------:R-:W-:Y:S02]  /*1850*/  IMAD R79, R98, R61, R17 ;  /* 0x0000003d624f7224 */ /* 0x000fe400078e0211 */
[C---:B------:R-:W-:Y:S02]  /*1860*/  IMAD.SHL.U32 R78, R16.reuse, 0x2, RZ ;  /* 0x00000002104e7824 */ /* 0x040fe400078e00ff */
[C---:B----4-:R-:W-:Y:S01]  /*1870*/  @!P4 IMAD.WIDE.U32 R22, R139.reuse, R4, RZ ;  /* 0x000000048b16c225 */ /* 0x050fe200078e00ff */
[----:B------:R-:W-:Y:S02]  /*1880*/  SHF.L.U64.HI R79, R16, 0x1, R79 ;  /* 0x00000001104f7819 */ /* 0x000fe4000001024f */
[----:B--2---:R-:W-:Y:S01]  /*1890*/  IADD3 R18, P3, PT, R12, R14, RZ ;  /* 0x0000000e0c127210 */ /* 0x004fe20007f7e0ff */
[----:B------:R-:W-:Y:S01]  /*18a0*/  @!P4 IMAD.MOV.U32 R4, RZ, RZ, R22 ;  /* 0x000000ffff04c224 */ /* 0x000fe200078e0016 */
[----:B------:R-:W-:Y:S01]  /*18b0*/  @P4 MOV R4, R20 ;  /* 0x0000001400044202 */ /* 0x000fe20000000f00 */
[----:B------:R-:W-:-:S02]  /*18c0*/  @!P4 IMAD R5, R139, R5, R23 ;  /* 0x000000058b05c224 */ /* 0x000fc400078e0217 */
[----:B------:R-:W-:Y:S01]  /*18d0*/  @P4 IMAD R5, R9, R101, R21 ;  /* 0x0000006509054224 */ /* 0x000fe200078e0215 */
[----:B------:R-:W-:Y:S01]  /*18e0*/  IADD3 R14, P2, PT, R12, R4, RZ ;  /* 0x000000040c0e7210 */ /* 0x000fe20007f5e0ff */
[----:B------:R-:W-:Y:S01]  /*18f0*/  IMAD.X R19, RZ, RZ, R13, P3 ;  /* 0x000000ffff137224 */ /* 0x000fe200018e060d */
[----:B------:R-:W-:Y:S01]  /*1900*/  SHF.R.S32.HI R4, RZ, 0x1f, R73 ;  /* 0x0000001fff047819 */ /* 0x000fe20000011449 */
[----:B------:R-:W-:Y:S01]  /*1910*/  IMAD R7, R7, R100, RZ ;  /* 0x0000006407077224 */ /* 0x000fe200078e02ff */
[----:B------:R-:W-:Y:S01]  /*1920*/  SHF.R.S32.HI R9, RZ, 0x1f, R8 ;  /* 0x0000001fff097819 */ /* 0x000fe20000011408 */
[----:B------:R-:W-:Y:S01]  /*1930*/  IMAD.WIDE.U32 R18, R98, R62, R18 ;  /* 0x0000003e62127225 */ /* 0x000fe200078e0012 */
[----:B------:R-:W-:Y:S02]  /*1940*/  LEA.HI R4, R4, R73, RZ, 0x7 ;  /* 0x0000004904047211 */ /* 0x000fe400078f38ff */
[----:B------:R-:W-:Y:S01]  /*1950*/  IADD3.X R15, PT, PT, RZ, R5, RZ, P2, !PT ;  /* 0x00000005ff0f7210 */ /* 0x000fe200017fe4ff */
[----:B---3--:R-:W-:Y:S01]  /*1960*/  IMAD R9, R9, UR10, RZ ;  /* 0x0000000a09097c24 */ /* 0x008fe2000f8e02ff */
[----:B------:R-:W-:Y:S01]  /*1970*/  SHF.R.S32.HI R4, RZ, 0x7, R4 ;  /* 0x00000007ff047819 */ /* 0x000fe20000011404 */
[----:B------:R-:W-:Y:S01]  /*1980*/  IMAD.SHL.U32 R5, R70, 0x4, RZ ;  /* 0x0000000446057824 */ /* 0x000fe200078e00ff */
[----:B------:R-:W-:Y:S01]  /*1990*/  IADD3 R78, P2, PT, R78, UR4, RZ ;  /* 0x000000044e4e7c10 */ /* 0x000fe2000ff5e0ff */
[C---:B------:R-:W-:Y:S01]  /*19a0*/  IMAD R9, R8.reuse, UR11, R9 ;  /* 0x0000000b08097c24 */ /* 0x040fe2000f8e0209 */
[----:B------:R-:W-:Y:S01]  /*19b0*/  VIMNMX R77, PT, PT, R137, R4, !PT ;  /* 0x00000004894d7248 */ /* 0x000fe20007fe0100 */
[----:B------:R-:W-:Y:S01]  /*19c0*/  IMAD.WIDE.U32 R14, R8, UR10, R14 ;  /* 0x0000000a080e7c25 */ /* 0x000fe2000f8e000e */
[----:B------:R-:W-:-:S02]  /*19d0*/  IADD3.X R79, PT, PT, R79, UR5, RZ, P2, !PT ;  /* 0x000000054f4f7c10 */ /* 0x000fc400097fe4ff */
[----:B------:R-:W-:Y:S01]  /*19e0*/  ISETP.GT.AND P2, PT, R66, R77, PT ;  /* 0x0000004d4200720c */ /* 0x000fe20003f44270 */
[----:B------:R-:W-:Y:S01]  /*19f0*/  IMAD R81, R98, R63, R19 ;  /* 0x0000003f62517224 */ /* 0x000fe200078e0213 */
[----:B------:R-:W-:Y:S01]  /*1a00*/  LEA.HI R11, R11, R11, RZ, 0x1 ;  /* 0x0000000b0b0b7211 */ /* 0x000fe200078f08ff */
[----:B------:R-:W-:Y:S01]  /*1a10*/  IMAD.SHL.U32 R80, R18, 0x2, RZ ;  /* 0x0000000212507824 */ /* 0x000fe200078e00ff */
[----:B------:R-:W-:Y:S01]  /*1a20*/  IADD3 R9, PT, PT, R15, R9, RZ ;  /* 0x000000090f097210 */ /* 0x000fe20007ffe0ff */
[C---:B------:R-:W-:Y:S01]  /*1a30*/  IMAD R7, R6.reuse, R101, R7 ;  /* 0x0000006506077224 */ /* 0x040fe200078e0207 */
        /* <DEDUP_REMOVED lines=16> */
[----:B------:R-:W-:Y:S01]  /*1b40*/  MOV R7, R3 ;  /* 0x0000000300077202 */ /* 0x000fe20000000f00 */
[----:B------:R-:W-:Y:S01]  /*1b50*/  IMAD.MOV.U32 R13, RZ, RZ, RZ ;  /* 0x000000ffff0d7224 */ /* 0x000fe200078e00ff */
[----:B------:R-:W-:Y:S01]  /*1b60*/  IADD3 R94, PT, PT, R67, -0x80, RZ ;  /* 0xffffff80435e7810 */ /* 0x000fe20007ffe0ff */
[----:B------:R-:W2:Y:S01]  /*1b70*/  LDCU.128 UR20, c[0x0][0x4a0] ;  /* 0x00009400ff1477ac */ /* 0x000ea20008000c00 */
[----:B------:R-:W-:Y:S01]  /*1b80*/  @!P0 IADD3 R7, PT, PT, -R7, RZ, RZ ;  /* 0x000000ff07078210 */ /* 0x000fe20007ffe1ff */
[----:B------:R-:W3:Y:S01]  /*1b90*/  LDC.64 R64, c[0x0][0x4b0] ;  /* 0x00012c00ff407b82 */ /* 0x000ee20000000a00 */
[----:B------:R-:W-:Y:S01]  /*1ba0*/  SHF.R.S32.HI R3, RZ, 0x1f, R94 ;  /* 0x0000001fff037819 */ /* 0x000fe2000001145e */
[----:B------:R-:W4:Y:S01]  /*1bb0*/  LDCU.128 UR16, c[0x0][0x4b0] ;  /* 0x00009600ff1077ac */ /* 0x000f220008000c00 */
[----:B------:R-:W-:Y:S01]  /*1bc0*/  SEL R2, R2, R7, !P1 ;  /* 0x0000000702027207 */ /* 0x000fe20004800000 */
[----:B------:R-:W-:Y:S01]  /*1bd0*/  IMAD R93, R66, -0x80, R73 ;  /* 0xffffff80425d7824 */ /* 0x000fe200078e0249 */
[----:B-----5:R-:W-:Y:S01]  /*1be0*/  IADD3 R0, PT, PT, R0, -0x80, R67 ;  /* 0xffffff8000007810 */ /* 0x020fe20007ffe043 */
[----:B------:R-:W4:Y:S01]  /*1bf0*/  LDCU.128 UR12, c[0x0][0x4c0] ;  /* 0x00009800ff0c77ac */ /* 0x000f220008000c00 */
[----:B------:R-:W-:Y:S01]  /*1c00*/  SHF.R.S32.HI R4, RZ, 0x1f, R2 ;  /* 0x0000001fff047819 */ /* 0x000fe20000011402 */
[----:B------:R-:W3:Y:S01]  /*1c10*/  LDC.64 R60, c[0x0][0x3c0] ;  /* 0x0000f000ff3c7b82 */ /* 0x000ee20000000a00 */
[----:B------:R-:W-:Y:S01]  /*1c20*/  SHF.R.S32.HI R83, RZ, 0x1f, R73 ;  /* 0x0000001fff537819 */ /* 0x000fe20000011449 */
[----:B------:R-:W3:Y:S01]  /*1c30*/  LDCU.64 UR4, c[0x0][0x488] ;  /* 0x00009100ff0477ac */ /* 0x000ee20008000a00 */
[----:B------:R-:W-:Y:S01]  /*1c40*/  IMAD R91, R66, -0x80, R71 ;  /* 0xffffff80425b7824 */ /* 0x000fe200078e0247 */
[C---:B------:R-:W-:Y:S01]  /*1c50*/  IADD3 R90, PT, PT, R98.reuse, 0x20, RZ ;  /* 0x00000020625a7810 */ /* 0x040fe20007ffe0ff */
[----:B-1----:R-:W-:Y:S01]  /*1c60*/  IMAD.WIDE.U32 R8, R139, UR10, R12 ;  /* 0x0000000a8b087c25 */ /* 0x002fe2000f8e000c */
[----:B------:R-:W-:-:S03]  /*1c70*/  IADD3 R88, PT, PT, R98, 0x60, RZ ;  /* 0x0000006062587810 */ /* 0x000fc60007ffe0ff */
[----:B--2---:R-:W-:-:S04]  /*1c80*/  IMAD.WIDE.U32 R14, R139, UR20, R12 ;  /* 0x000000148b0e7c25 */ /* 0x004fc8000f8e000c */
[----:B----4-:R-:W-:Y:S02]  /*1c90*/  IMAD R7, R3, UR16, RZ ;  /* 0x0000001003077c24 */ /* 0x010fe4000f8e02ff */
[----:B------:R-:W-:Y:S01]  /*1ca0*/  IMAD R9, R139, UR11, R9 ;  /* 0x0000000b8b097c24 */ /* 0x000fe2000f8e0209 */
[----:B------:R-:W1:Y:S01]  /*1cb0*/  LDCU.64 UR10, c[0x0][0x4d0] ;  /* 0x00009a00ff0a77ac */ /* 0x000e620008000a00 */
[----:B------:R-:W-:Y:S02]  /*1cc0*/  IMAD R3, R3, UR22, RZ ;  /* 0x0000001603037c24 */ /* 0x000fe4000f8e02ff */
[----:B------:R-:W-:Y:S02]  /*1cd0*/  IMAD R15, R139, UR21, R15 ;  /* 0x000000158b0f7c24 */ /* 0x000fe4000f8e020f */
[C---:B------:R-:W-:Y:S02]  /*1ce0*/  IMAD R3, R94.reuse, UR23, R3 ;  /* 0x000000175e037c24 */ /* 0x040fe4000f8e0203 */
[----:B------:R-:W-:-:S04]  /*1cf0*/  IMAD.WIDE.U32 R8, R94, UR22, R8 ;  /* 0x000000165e087c25 */ /* 0x000fc8000f8e0008 */
[C---:B------:R-:W-:Y:S01]  /*1d00*/  IMAD R7, R94.reuse, UR17, R7 ;  /* 0x000000115e077c24 */ /* 0x040fe2000f8e0207 */
[----:B------:R-:W-:Y:S01]  /*1d10*/  IADD3 R9, PT, PT, R9, R3, RZ ;  /* 0x0000000309097210 */ /* 0x000fe20007ffe0ff */
[----:B------:R-:W-:-:S04]  /*1d20*/  IMAD.WIDE.U32 R14, R94, UR16, R14 ;  /* 0x000000105e0e7c25 */ /* 0x000fc8000f8e000e */
[----:B------:R-:W-:Y:S02]  /*1d30*/  IMAD.IADD R15, R15, 0x1, R7 ;  /* 0x000000010f0f7824 */ /* 0x000fe400078e0207 */
[C---:B------:R-:W-:Y:S02]  /*1d40*/  IMAD R7, R4.reuse, UR12, RZ ;  /* 0x0000000c04077c24 */ /* 0x040fe4000f8e02ff */
[----:B------:R-:W-:Y:S02]  /*1d50*/  IMAD R3, R4, UR18, RZ ;  /* 0x0000001204037c24 */ /* 0x000fe4000f8e02ff */
[C---:B------:R-:W-:Y:S02]  /*1d60*/  IMAD R7, R2.reuse, UR13, R7 ;  /* 0x0000000d02077c24 */ /* 0x040fe4000f8e0207 */
[C---:B------:R-:W-:Y:S01]  /*1d70*/  IMAD.WIDE.U32 R14, R2.reuse, UR12, R14 ;  /* 0x0000000c020e7c25 */ /* 0x040fe2000f8e000e */
[----:B------:R-:W2:Y:S03]  /*1d80*/  LDCU.64 UR12, c[0x0][0x4e0] ;  /* 0x00009c00ff0c77ac */ /* 0x000ea60008000a00 */
[----:B------:R-:W-:-:S02]  /*1d90*/  IMAD R6, R2, UR19, R3 ;  /* 0x0000001302067c24 */ /* 0x000fc4000f8e0203 */
[----:B------:R-:W-:Y:S01]  /*1da0*/  IMAD.WIDE.U32 R8, R2, UR18, R8 ;  /* 0x0000001202087c25 */ /* 0x000fe2000f8e0008 */
[----:B------:R-:W-:Y:S01]  /*1db0*/  IADD3 R2, P0, PT, -R73, R98, RZ ;  /* 0x0000006249027210 */ /* 0x000fe20007f1e1ff */
[----:B------:R-:W-:Y:S02]  /*1dc0*/  USHF.L.U32 UR18, UR22, 0x7, URZ ;  /* 0x0000000716127899 */ /* 0x000fe400080006ff */
[----:B------:R-:W-:Y:S01]  /*1dd0*/  IMAD R3, R0, R11, RZ ;  /* 0x0000000b00037224 */ /* 0x000fe200078e02ff */
[----:B------:R-:W-:Y:S01]  /*1de0*/  IADD3 R0, PT, PT, R5, R76, RZ ;  /* 0x0000004c05007210 */ /* 0x000fe20007ffe0ff */
[----:B------:R-:W-:Y:S02]  /*1df0*/  IMAD.X R83, RZ, RZ, ~R83, P0 ;  /* 0x000000ffff537224 */ /* 0x000fe400000e0e53 */
[----:B------:R-:W-:Y:S01]  /*1e00*/  IMAD.IADD R15, R15, 0x1, R7 ;  /* 0x000000010f0f7824 */ /* 0x000fe200078e0207 */
[----:B------:R-:W-:Y:S01]  /*1e10*/  SHF.R.S32.HI R51, RZ, 0x1f, R3 ;  /* 0x0000001fff337819 */ /* 0x000fe20000011403 */
[----:B------:R-:W-:Y:S01]  /*1e20*/  IMAD.MOV.U32 R92, RZ, RZ, R66 ;  /* 0x000000ffff5c7224 */ /* 0x000fe200078e0042 */
[----:B------:R-:W-:Y:S01]  /*1e30*/  IADD3 R84, P1, PT, R3, R0, RZ ;  /* 0x0000000003547210 */ /* 0x000fe20007f3e0ff */
[----:B------:R-:W-:Y:S01]  /*1e40*/  IMAD.WIDE.U32 R4, R2, UR16, R14 ;  /* 0x0000001002047c25 */ /* 0x000fe2000f8e000e */
[----:B------:R-:W-:-:S02]  /*1e50*/  IADD3 R7, PT, PT, R9, R6, RZ ;  /* 0x0000000609077210 */ /* 0x000fc40007ffe0ff */
[----:B------:R-:W-:Y:S01]  /*1e60*/  IADD3 R50, P0, PT, R3, R76, RZ ;  /* 0x0000004c03327210 */ /* 0x000fe20007f1e0ff */
[C---:B------:R-:W-:Y:S01]  /*1e70*/  IMAD R9, R83.reuse, UR22, RZ ;  /* 0x0000001653097c24 */ /* 0x040fe2000f8e02ff */
[----:B------:R-:W-:Y:S01]  /*1e80*/  LEA.HI.X.SX32 R85, R0, R51, 0x1, P1 ;  /* 0x0000003300557211 */ /* 0x000fe200008f0eff */
[----:B------:R-:W-:Y:S01]  /*1e90*/  IMAD R83, R83, UR16, RZ ;  /* 0x0000001053537c24 */ /* 0x000fe2000f8e02ff */
[----:B------:R-:W-:Y:S01]  /*1ea0*/  IADD3.X R51, PT, PT, R51, R74, RZ, P0, !PT ;  /* 0x0000004a33337210 */ /* 0x000fe200007fe4ff */
[----:B------:R-:W-:Y:S01]  /*1eb0*/  IMAD.MOV.U32 R6, RZ, RZ, R8 ;  /* 0x000000ffff067224 */ /* 0x000fe200078e0008 */
[----:B------:R-:W-:Y:S01]  /*1ec0*/  SHF.L.U64.HI R85, R84, 0x1, R85 ;  /* 0x0000000154557819 */ /* 0x000fe20000010255 */
[----:B------:R-:W-:Y:S01]  /*1ed0*/  IMAD R83, R2, UR17, R83 ;  /* 0x0000001102537c24 */ /* 0x000fe2000f8e0253 */
        /* <DEDUP_REMOVED lines=12> */
[----:B---3--:R-:W-:Y:S01]  /*1fa0*/  LEA R10, P2, R2, UR4, 0x1 ;  /* 0x00000004020a7c11 */ /* 0x008fe2000f8408ff */
[----:B------:R-:W3:Y:S01]  /*1fb0*/  LDCU.U8 UR4, c[0x0][0x533] ;  /* 0x0000a660ff0477ac */ /* 0x000ee20008000000 */
[----:B------:R-:W-:-:S02]  /*1fc0*/  IADD3.X R87, PT, PT, R85, UR15, RZ, P1, !PT ;  /* 0x0000000f55577c10 */ /* 0x000fc40008ffe4ff */
[----:B------:R-:W-:Y:S01]  /*1fd0*/  IADD3.X R15, PT, PT, R51, UR15, RZ, P0, !PT ;  /* 0x0000000f330f7c10 */ /* 0x000fe200087fe4ff */
[----:B------:R-:W-:Y:S01]  /*1fe0*/  UMOV UR17, URZ ;  /* 0x000000ff00117c82 */ /* 0x000fe20008000000 */
[----:B------:R-:W-:Y:S01]  /*1ff0*/  USHF.L.U32 UR16, UR16, 0x7, URZ ;  /* 0x0000000710107899 */ /* 0x000fe200080006ff */
[----:B------:R-:W-:Y:S01]  /*2000*/  IADD3 R9, PT, PT, R3, R9, RZ ;  /* 0x0000000903097210 */ /* 0x000fe20007ffe0ff */
[----:B------:R-:W-:Y:S01]  /*2010*/  UIADD3 UR17, UP0, UPT, URZ, -UR17, URZ ;  /* 0x80000011ff117290 */ /* 0x000fe2000ff1e0ff */
[----:B-1----:R-:W-:Y:S02]  /*2020*/  IADD3 R84, P1, PT, R84, UR10, RZ ;  /* 0x0000000a54547c10 */ /* 0x002fe4000ff3e0ff */
[----:B------:R-:W-:Y:S01]  /*2030*/  IADD3 R50, P0, PT, R50, UR10, RZ ;  /* 0x0000000a32327c10 */ /* 0x000fe2000ff1e0ff */
[----:B------:R-:W-:Y:S01]  /*2040*/  UIADD3.X UR16, UPT, UPT, URZ, ~UR16, URZ, UP0, !UPT ;  /* 0x80000010ff107290 */ /* 0x000fe200087fe4ff */
[----:B------:R-:W-:Y:S01]  /*2050*/  LEA.HI.X R9, R2, UR5, R9, 0x1, P2 ;  /* 0x0000000502097c11 */ /* 0x000fe200090f0c09 */
[----:B------:R-:W-:Y:S01]  /*2060*/  UIADD3.X UR18, UPT, UPT, URZ, ~UR18, URZ, UP0, !UPT ;  /* 0x80000012ff127290 */ /* 0x000fe200087fe4ff */
[----:B----4-:R-:W-:Y:S01]  /*2070*/  IMAD.U32 R17, RZ, RZ, UR14 ;  /* 0x0000000eff117e24 */ /* 0x010fe2000f8e00ff */
[----:B------:R-:W-:Y:S01]  /*2080*/  IADD3.X R85, PT, PT, R85, UR11, RZ, P1, !PT ;  /* 0x0000000b55557c10 */ /* 0x000fe20008ffe4ff */
[----:B------:R-:W-:Y:S01]  /*2090*/  USHF.R.S64 UR15, UR17, 0x1f, UR16 ;  /* 0x0000001f110f7899 */ /* 0x000fe20008001010 */
[----:B------:R-:W-:Y:S01]  /*20a0*/  IADD3.X R51, PT, PT, R51, UR11, RZ, P0, !PT ;  /* 0x0000000b33337c10 */ /* 0x000fe200087fe4ff */
[----:B------:R-:W-:Y:S01]  /*20b0*/  USHF.R.S32.HI UR5, URZ, 0x1f, UR16 ;  /* 0x0000001fff057899 */ /* 0x000fe20008011410 */
[----:B------:R-:W1:Y:S01]  /*20c0*/  LDCU.128 UR8, c[0x0][0x3a0] ;  /* 0x00007400ff0877ac */ /* 0x000e620008000c00 */
[----:B------:R-:W-:-:S02]  /*20d0*/  USHF.R.S64 UR17, UR17, 0x1f, UR18 ;  /* 0x0000001f11117899 */ /* 0x000fc40008001012 */
[----:B------:R-:W-:Y:S02]  /*20e0*/  USHF.R.S32.HI UR16, URZ, 0x1f, UR18 ;  /* 0x0000001fff107899 */ /* 0x000fe40008011412 */
[----:B--23--:R-:W-:-:S11]  /*20f0*/  UISETP.NE.AND UP0, UPT, UR4, URZ, UPT ;  /* 0x000000ff0400728c */ /* 0x00cfd6000bf05270 */
.L_x_4535:
[----:B------:R-:W-:Y:S01]  /*2100*/  LEA R18, P0, R64, R82, 0x6 ;  /* 0x0000005240127211 */ /* 0x000fe200078030ff */
[----:B------:R-:W-:Y:S01]  /*2110*/  VIADD R91, R91, 0x80 ;  /* 0x000000805b5b7836 */ /* 0x000fe20000000000 */
[----:B------:R-:W-:Y:S01]  /*2120*/  LEA R2, P1, R60, R78, 0x6 ;  /* 0x0000004e3c027211 */ /* 0x000fe200078230ff */
[----:B------:R-:W-:Y:S01]  /*2130*/  VIADD R93, R93, 0x80 ;  /* 0x000000805d5d7836 */ /* 0x000fe20000000000 */
[----:B------:R-:W-:Y:S01]  /*2140*/  LEA.HI.X R19, R64, R83, R65, 0x6, P0 ;  /* 0x0000005340137211 */ /* 0x000fe200000f3441 */
[----:B------:R-:W2:Y:S01]  /*2150*/  LDC.64 R62, c[0x0][0x3b8] ;  /* 0x0000ee00ff3e7b82 */ /* 0x000ea20000000a00 */
[-C--:B------:R-:W-:Y:S01]  /*2160*/  ISETP.GE.AND P6, PT, R98, R91.reuse, PT ;  /* 0x0000005b6200720c */ /* 0x080fe20003fc6270 */
[----:B------:R-:W-:Y:S01]  /*2170*/  VIADD R92, R92, 0xffffffff ;  /* 0xffffffff5c5c7836 */ /* 0x000fe20000000000 */
[----:B------:R-:W-:Y:S01]  /*2180*/  ISETP.GE.AND P5, PT, R90, R91, PT ;  /* 0x0000005b5a00720c */ /* 0x000fe20003fa6270 */
        /* <DEDUP_REMOVED lines=10> */
[----:B------:R-:W-:Y:S09]  /*2230*/  ISETP.GT.AND P2, PT, R92, R77, PT ;  /* 0x0000004d5c00720c */ /* 0x000ff20003f44270 */
[----:B------:R-:W-:Y:S02]  /*2240*/  @P4 LEA R32, P0, R64, R18, 0x6 ;  /* 0x0000001240204211 */ /* 0x000fe400078030ff */
[----:B------:R-:W-:Y:S02]  /*2250*/  @P4 LEA R28, P1, R60, R2, 0x6 ;  /* 0x000000023c1c4211 */ /* 0x000fe400078230ff */
[C---:B------:R-:W-:Y:S02]  /*2260*/  @P4 LEA.HI.X R33, R64.reuse, R19, R65, 0x6, P0 ;  /* 0x0000001340214211 */ /* 0x040fe400000f3441 */
[----:B------:R-:W-:Y:S02]  /*2270*/  @P3 LEA R30, P0, R64, R18, 0x7 ;  /* 0x00000012401e3211 */ /* 0x000fe400078038ff */
[----:B------:R-:W-:Y:S02]  /*2280*/  @P4 LEA.HI.X R29, R60, R3, R61, 0x6, P1 ;  /* 0x000000033c1d4211 */ /* 0x000fe400008f343d */
[----:B------:R-:W-:Y:S01]  /*2290*/  @P3 LEA.HI.X R31, R64, R19, R65, 0x7, P0 ;  /* 0x00000013401f3211 */ /* 0x000fe200000f3c41 */
        /* <DEDUP_REMOVED lines=15> */
[C---:B------:R-:W-:Y:S01]  /*2390*/  LEA R18, P1, R39.reuse, R80, 0x1 ;  /* 0x0000005027127211 */ /* 0x040fe200078208ff */
[----:B------:R-:W-:Y:S02]  /*23a0*/  IMAD.MOV.U32 R17, RZ, RZ, RZ ;  /* 0x000000ffff117224 */ /* 0x000fe400078e00ff */
[----:B------:R-:W3:Y:S01]  /*23b0*/  @P6 LDG.E.128 R20, desc[UR6][R8.64] ;  /* 0x0000000608146981 */ /* 0x000ee2000c1e1d00 */
[----:B------:R-:W-:Y:S03]  /*23c0*/  LEA.HI.X R19, R39, R81, R38, 0x1, P1 ;  /* 0x0000005127137211 */ /* 0x000fe600008f0c26 */
[----:B---3--:R3:W-:Y:S01]  /*23d0*/  @P6 STG.E.128 desc[UR6][R80.64], R20 ;  /* 0x0000001450006986 */ /* 0x0087e2000c101d06 */
[C---:B--2---:R-:W-:Y:S04]  /*23e0*/  LEA R28, P0, R2.reuse, R10, 0x6 ;  /* 0x0000000a021c7211 */ /* 0x044fe800078030ff */
[C-C-:B------:R-:W-:Y:S02]  /*23f0*/  LEA.HI.X R29, R2.reuse, R9, R3.reuse, 0x6, P0 ;  /* 0x00000009021d7211 */ /* 0x140fe400000f3403 */
[C---:B------:R-:W-:Y:S03]  /*2400*/  @P4 LEA R30, P0, R2.reuse, R28, 0x6 ;  /* 0x0000001c021e4211 */ /* 0x040fe600078030ff */
[----:B------:R-:W2:Y:S01]  /*2410*/  @P5 LDG.E.128 R4, desc[UR6][R28.64] ;  /* 0x000000061c045981 */ /* 0x000ea2000c1e1d00 */
[----:B------:R-:W-:Y:S02]  /*2420*/  @P4 LEA.HI.X R31, R2, R29, R3, 0x6, P0 ;  /* 0x0000001d021f4211 */ /* 0x000fe400000f3403 */
        /* <DEDUP_REMOVED lines=13> */
.L_x_4515:
[----:B------:R-:W-:Y:S05]  /*2500*/  BRA.U !UP0, `(.L_x_4517) ;  /* 0x0000000d08a07547 */ /* 0x000fea000b800000 */
[----:B------:R-:W3:Y:S01]  /*2510*/  LDC.64 R36, c[0x0][0x4a8] ;  /* 0x00012a00ff247b82 */ /* 0x000ee20000000a00 */
[----:B------:R-:W-:Y:S07]  /*2520*/  BSSY.RECONVERGENT B0, `(.L_x_4518) ;  /* 0x0000033000007945 */ /* 0x000fee0003800200 */
[----:B------:R-:W4:Y:S01]  /*2530*/  LDC R32, c[0x0][0x450] ;  /* 0x00011400ff207b82 */ /* 0x000f220000000800 */
[----:B---3--:R-:W-:Y:S01]  /*2540*/  LEA R40, P1, R36, R10, 0x6 ;  /* 0x0000000a24287211 */ /* 0x008fe200078230ff */
[----:B------:R-:W-:Y:S01]  /*2550*/  @!UPT UIADD3 URZ, UPT, UPT, URZ, URZ, URZ ;  /* 0x000000fffffff290 */ /* 0x000fe2000fffe0ff */
[----:B------:R-:W-:Y:S11]  /*2560*/  @!P6 BRA `(.L_x_4519) ;  /* 0x0000000000b8e947 */ /* 0x000ff60003800000 */
[----:B------:R-:W-:Y:S02]  /*2570*/  ISETP.GE.AND P0, PT, R12, R17, PT ;  /* 0x000000110c00720c */ /* 0x000fe40003f06270 */
[----:B------:R-:W-:Y:S05]  /*2580*/  MOV R8, R10 ;  /* 0x0000000a00087202 */ /* 0x000fea0000000f00 */
[----:B--2---:R-:W2:Y:S08]  /*2590*/  LDG.E.128 R20, desc[UR6][R8.64] ;  /* 0x0000000608147981 */ /* 0x004eb0000c1e1d00 */
        /* <DEDUP_REMOVED lines=43> */
.L_x_4519:
[----:B-1----:R-:W-:Y:S05]  /*2850*/  BSYNC.RECONVERGENT B0 ;  /* 0x0000000000007941 */ /* 0x002fea0003800200 */
.L_x_4518:
[----:B------:R-:W-:Y:S01]  /*2860*/  LEA.HI.X R41, R36, R9, R37, 0x6, P1 ;  /* 0x0000000924297211 */ /* 0x000fe200008f3425 */
[----:B------:R-:W-:Y:S04]  /*2870*/  BSSY.RECONVERGENT B0, `(.L_x_4520) ;  /* 0x0000034000007945 */ /* 0x000fe80003800200 */
[----:B------:R-:W-:Y:S05]  /*2880*/  @!P5 BRA `(.L_x_4521) ;  /* 0x0000000000c8d947 */ /* 0x000fea0003800000 */
[----:B------:R-:W-:Y:S01]  /*2890*/  ISETP.GE.AND P0, PT, R12, R17, PT ;  /* 0x000000110c00720c */ /* 0x000fe20003f06270 */
[----:B--23--:R-:W2:Y:S01]  /*28a0*/  LDG.E.128 R20, desc[UR6][R40.64] ;  /* 0x0000000628147981 */ /* 0x00cea2000c1e1d00 */
[----:B------:R-:W-:Y:S11]  /*28b0*/  LEA R44, P1, R39, R80, 0x1 ;  /* 0x00000050272c7211 */ /* 0x000ff600078208ff */
[----:B------:R-:W-:Y:S05]  /*28c0*/  @!P0 SHF.L.U32 R5, R11, 0x5, RZ ;  /* 0x000000050b058819 */ /* 0x000fea00000006ff */
[C---:B------:R-:W-:Y:S04]  /*28d0*/  @!P0 IMAD.WIDE R34, R5.reuse, 0x2, R50 ;  /* 0x0000000205228825 */ /* 0x040fe800078e0232 */
[----:B------:R-:W-:Y:S02]  /*28e0*/  @!P0 IMAD.WIDE R26, R5, 0x2, R14 ;  /* 0x00000002051a8825 */ /* 0x000fe400078e020e */
[----:B------:R-:W3:Y:S06]  /*28f0*/  @!P0 LDG.E.64 R34, desc[UR6][R34.64] ;  /* 0x0000000622228981 */ /* 0x000eec000c1e1b00 */
[----:B------:R-:W5:Y:S01]  /*2900*/  @!P0 LDG.E.64 R6, desc[UR6][R26.64] ;  /* 0x000000061a068981 */ /* 0x000f62000c1e1b00 */
[----:B--2---:R-:W-:Y:S01]  /*2910*/  @!P0 LOP3.LUT R19, R20, 0xffff0000, RZ, 0xc0, !PT ;  /* 0xffff000014138812 */ /* 0x004fe200078ec0ff */
[----:B------:R-:W-:Y:S01]  /*2920*/  @!P0 IMAD.U32 R24, R22, 0x10000, RZ ;  /* 0x0001000016188824 */ /* 0x000fe200078e00ff */
[----:B------:R-:W-:Y:S02]  /*2930*/  @!P0 SHF.L.U32 R31, R20, 0x10, RZ ;  /* 0x00000010141f8819 */ /* 0x000fe400000006ff */
[----:B------:R-:W-:Y:S02]  /*2940*/  @!P0 LOP3.LUT R25, R21, 0xffff0000, RZ, 0xc0, !PT ;  /* 0xffff000015198812 */ /* 0x000fe400078ec0ff */
[----:B------:R-:W-:Y:S02]  /*2950*/  @!P0 LOP3.LUT R16, R22, 0xffff0000, RZ, 0xc0, !PT ;  /* 0xffff000016108812 */ /* 0x000fe400078ec0ff */
[----:B------:R-:W-:Y:S02]  /*2960*/  @!P0 SHF.L.U32 R28, R23, 0x10, RZ ;  /* 0x00000010171c8819 */ /* 0x000fe400000006ff */
[C---:B---3--:R-:W-:Y:S01]  /*2970*/  @!P0 LOP3.LUT R33, R34.reuse, 0xffff0000, RZ, 0xc0, !PT ;  /* 0xffff000022218812 */ /* 0x048fe200078ec0ff */
[----:B------:R-:W-:Y:S02]  /*2980*/  @!P0 IMAD.U32 R29, R34, 0x10000, RZ ;  /* 0x00010000221d8824 */ /* 0x000fe400078e00ff */
[C---:B------:R-:W-:Y:S01]  /*2990*/  @!P0 IMAD.U32 R18, R35.reuse, 0x10000, RZ ;  /* 0x0001000023128824 */ /* 0x040fe200078e00ff */
[----:B------:R-:W-:Y:S01]  /*29a0*/  @!P0 LOP3.LUT R35, R35, 0xffff0000, RZ, 0xc0, !PT ;  /* 0xffff000023238812 */ /* 0x000fe200078ec0ff */
[----:B------:R-:W-:Y:S01]  /*29b0*/  @!P0 FMUL.FTZ R43, R19, R29 ;  /* 0x0000001d132b8220 */ /* 0x000fe20000410000 */
[----:B-----5:R-:W-:Y:S01]  /*29c0*/  @!P0 SHF.L.U32 R5, R7, 0x10, RZ ;  /* 0x0000001007058819 */ /* 0x020fe200000006ff */
[C---:B------:R-:W-:Y:S01]  /*29d0*/  @!P0 IMAD.U32 R8, R6.reuse, 0x10000, RZ ;  /* 0x0001000006088824 */ /* 0x040fe200078e00ff */
[----:B------:R-:W-:Y:S01]  /*29e0*/  @!P0 LOP3.LUT R6, R6, 0xffff0000, RZ, 0xc0, !PT ;  /* 0xffff000006068812 */ /* 0x000fe200078ec0ff */
[----:B------:R-:W-:Y:S01]  /*29f0*/  @!P0 FMUL.FTZ R45, R25, R33 ;  /* 0x00000021192d8220 */ /* 0x000fe20000410000 */
[----:B------:R-:W-:Y:S01]  /*2a00*/  @!P0 LOP3.LUT R7, R7, 0xffff0000, RZ, 0xc0, !PT ;  /* 0xffff000007078812 */ /* 0x000fe200078ec0ff */
[-C--:B------:R-:W-:Y:S01]  /*2a10*/  @!P0 FMUL.FTZ R0, R19, R8.reuse ;  /* 0x0000000813008220 */ /* 0x080fe20000410000 */
[----:B------:R-:W-:Y:S01]  /*2a20*/  @!P0 FFMA.FTZ R43, R31, R8, -R43 ;  /* 0x000000081f2b8223 */ /* 0x000fe2000001082b */
[----:B------:R-:W-:Y:S01]  /*2a30*/  @!P0 LOP3.LUT R8, R23, 0xffff0000, RZ, 0xc0, !PT ;  /* 0xffff000017088812 */ /* 0x000fe200078ec0ff */
[----:B------:R-:W-:Y:S01]  /*2a40*/  @!P0 FMUL.FTZ R2, R25, R6 ;  /* 0x0000000619028220 */ /* 0x000fe20000410000 */
[----:B------:R-:W-:Y:S01]  /*2a50*/  @!P0 FFMA.FTZ R0, R29, R31, R0 ;  /* 0x0000001f1d008223 */ /* 0x000fe20000010000 */
[----:B------:R-:W-:Y:S01]  /*2a60*/  @!P0 SHF.L.U32 R29, R21, 0x10, RZ ;  /* 0x00000010151d8819 */ /* 0x000fe200000006ff */
[C---:B------:R-:W-:Y:S01]  /*2a70*/  @!P0 FMUL.FTZ R3, R16.reuse, R5 ;  /* 0x0000000510038220 */ /* 0x040fe20000410000 */
[----:B------:R-:W-:Y:S01]  /*2a80*/  @!P0 FMUL.FTZ R30, R16, R18 ;  /* 0x00000012101e8220 */ /* 0x000fe20000410000 */
[----:B------:R-:W-:Y:S01]  /*2a90*/  @!P0 FMUL.FTZ R47, R8, R35 ;  /* 0x00000023082f8220 */ /* 0x000fe20000410000 */
[----:B------:R-:W-:Y:S01]  /*2aa0*/  @!P0 F2FP.BF16.F32.PACK_AB R43, R0, R43 ;  /* 0x0000002b002b823e */ /* 0x000fe200000010ff */
[----:B------:R-:W-:Y:S01]  /*2ab0*/  @!P0 FMUL.FTZ R4, R8, R7 ;  /* 0x0000000708048220 */ /* 0x000fe20000410000 */
[----:B------:R-:W-:Y:S01]  /*2ac0*/  @!P0 FFMA.FTZ R2, R33, R29, R2 ;  /* 0x0000001d21028223 */ /* 0x000fe20000010002 */
[----:B------:R-:W-:Y:S01]  /*2ad0*/  @!P0 FFMA.FTZ R45, R29, R6, -R45 ;  /* 0x000000061d2d8223 */ /* 0x000fe2000001082d */
[----:B------:R-:W-:Y:S01]  /*2ae0*/  @!P0 MOV R20, R43 ;  /* 0x0000002b00148202 */ /* 0x000fe20000000f00 */
[----:B------:R-:W-:Y:S01]  /*2af0*/  @!P0 FFMA.FTZ R3, R18, R24, R3 ;  /* 0x0000001812038223 */ /* 0x000fe20000010003 */
        /* <DEDUP_REMOVED lines=11> */
.L_x_4521:
[----:B------:R-:W-:Y:S05]  /*2bb0*/  BSYNC.RECONVERGENT B0 ;  /* 0x0000000000007941 */ /* 0x000fea0003800200 */
.L_x_4520:
[----:B------:R-:W-:Y:S04]  /*2bc0*/  BSSY.RECONVERGENT B0, `(.L_x_4522) ;  /* 0x000003a000007945 */ /* 0x000fe80003800200 */
[----:B------:R-:W-:Y:S05]  /*2bd0*/  @!P4 BRA `(.L_x_4523) ;  /* 0x0000000000e0c947 */ /* 0x000fea0003800000 */
[----:B------:R-:W-:Y:S02]  /*2be0*/  ISETP.GE.AND P0, PT, R12, R17, PT ;  /* 0x000000110c00720c */ /* 0x000fe40003f06270 */
[C---:B------:R-:W-:Y:S04]  /*2bf0*/  LEA R42, P1, R36.reuse, R40, 0x6 ;  /* 0x00000028242a7211 */ /* 0x040fe800078230ff */
[----:B------:R-:W-:Y:S02]  /*2c00*/  LEA.HI.X R43, R36, R41, R37, 0x6, P1 ;  /* 0x00000029242b7211 */ /* 0x000fe400008f3425 */
[----:B------:R-:W-:Y:S03]  /*2c10*/  LEA R47, P1, R39, R80, 0x1 ;  /* 0x00000050272f7211 */ /* 0x000fe600078208ff */
[----:B-123--:R1:W2:Y:S01]  /*2c20*/  LDG.E.128 R20, desc[UR6][R42.64] ;  /* 0x000000062a147981 */ /* 0x00e2a2000c1e1d00 */
[C---:B------:R-:W-:Y:S02]  /*2c30*/  LEA R46, P4, R62.reuse, R47, 0x6 ;  /* 0x0000002f3e2e7211 */ /* 0x040fe400078830ff */
[----:B------:R-:W-:Y:S05]  /*2c40*/  @!P0 SHF.L.U32 R5, R11, 0x5, RZ ;  /* 0x000000050b058819 */ /* 0x000fea00000006ff */
[C---:B------:R-:W-:Y:S04]  /*2c50*/  @!P0 IMAD.WIDE R34, R5.reuse, 0x2, R50 ;  /* 0x0000000205228825 */ /* 0x040fe800078e0232 */
[----:B------:R-:W-:Y:S04]  /*2c60*/  @!P0 IMAD.WIDE R26, R5, 0x2, R14 ;  /* 0x00000002051a8825 */ /* 0x000fe800078e020e */
[C---:B------:R-:W-:Y:S04]  /*2c70*/  @!P0 IMAD.WIDE R34, R11.reuse, 0x40, R34 ;  /* 0x000000400b228825 */ /* 0x040fe800078e0222 */
[----:B------:R-:W-:Y:S02]  /*2c80*/  @!P0 IMAD.WIDE R26, R11, 0x40, R26 ;  /* 0x000000400b1a8825 */ /* 0x000fe400078e021a */
[----:B------:R-:W3:Y:S01]  /*2c90*/  @!P0 LDG.E.64 R34, desc[UR6][R34.64] ;  /* 0x0000000622228981 */ /* 0x000ee2000c1e1b00 */
[----:B-1----:R-:W-:Y:S05]  /*2ca0*/  LEA.HI.X R42, R39, R81, R38, 0x1, P1 ;  /* 0x00000051272a7211 */ /* 0x002fea00008f0c26 */
[----:B------:R-:W5:Y:S01]  /*2cb0*/  @!P0 LDG.E.64 R6, desc[UR6][R26.64] ;  /* 0x000000061a068981 */ /* 0x000f62000c1e1b00 */
[----:B------:R-:W-:Y:S02]  /*2cc0*/  LEA.HI.X R47, R62, R42, R63, 0x6, P4 ;  /* 0x0000002a3e2f7211 */ /* 0x000fe400020f343f */
[C---:B--2---:R-:W-:Y:S01]  /*2cd0*/  @!P0 LOP3.LUT R19, R20.reuse, 0xffff0000, RZ, 0xc0, !PT ;  /* 0xffff000014138812 */ /* 0x044fe200078ec0ff */
[----:B------:R-:W-:Y:S01]  /*2ce0*/  @!P0 IMAD.U32 R31, R20, 0x10000, RZ ;  /* 0x00010000141f8824 */ /* 0x000fe200078e00ff */
[----:B------:R-:W-:Y:S01]  /*2cf0*/  @!P0 LOP3.LUT R25, R21, 0xffff0000, RZ, 0xc0, !PT ;  /* 0xffff000015198812 */ /* 0x000fe200078ec0ff */
[----:B------:R-:W-:Y:S01]  /*2d00*/  @!P0 IMAD.U32 R28, R23, 0x10000, RZ ;  /* 0x00010000171c8824 */ /* 0x000fe200078e00ff */
[C---:B------:R-:W-:Y:S02]  /*2d10*/  @!P0 LOP3.LUT R16, R22.reuse, 0xffff0000, RZ, 0xc0, !PT ;  /* 0xffff000016108812 */ /* 0x040fe400078ec0ff */
[----:B------:R-:W-:Y:S02]  /*2d20*/  @!P0 SHF.L.U32 R24, R22, 0x10, RZ ;  /* 0x0000001016188819 */ /* 0x000fe400000006ff */
[C---:B---3--:R-:W-:Y:S02]  /*2d30*/  @!P0 SHF.L.U32 R29, R34.reuse, 0x10, RZ ;  /* 0x00000010221d8819 */ /* 0x048fe400000006ff */
[----:B------:R-:W-:Y:S02]  /*2d40*/  @!P0 SHF.L.U32 R18, R35, 0x10, RZ ;  /* 0x0000001023128819 */ /* 0x000fe400000006ff */
[----:B------:R-:W-:Y:S01]  /*2d50*/  @!P0 LOP3.LUT R33, R34, 0xffff0000, RZ, 0xc0, !PT ;  /* 0xffff000022218812 */ /* 0x000fe200078ec0ff */
[----:B------:R-:W-:Y:S01]  /*2d60*/  @!P0 FMUL.FTZ R43, R19, R29 ;  /* 0x0000001d132b8220 */ /* 0x000fe20000410000 */
[C---:B-----5:R-:W-:Y:S01]  /*2d70*/  @!P0 SHF.L.U32 R8, R6.reuse, 0x10, RZ ;  /* 0x0000001006088819 */ /* 0x060fe200000006ff */
[----:B------:R-:W-:Y:S01]  /*2d80*/  @!P0 IMAD.U32 R5, R7, 0x10000, RZ ;  /* 0x0001000007058824 */ /* 0x000fe200078e00ff */
[----:B------:R-:W-:Y:S01]  /*2d90*/  @!P0 LOP3.LUT R6, R6, 0xffff0000, RZ, 0xc0, !PT ;  /* 0xffff000006068812 */ /* 0x000fe200078ec0ff */
[----:B------:R-:W-:Y:S01]  /*2da0*/  @!P0 FMUL.FTZ R45, R25, R33 ;  /* 0x00000021192d8220 */ /* 0x000fe20000410000 */
[----:B------:R-:W-:Y:S01]  /*2db0*/  @!P0 LOP3.LUT R7, R7, 0xffff0000, RZ, 0xc0, !PT ;  /* 0xffff000007078812 */ /* 0x000fe200078ec0ff */
[-C--:B------:R-:W-:Y:S01]  /*2dc0*/  @!P0 FMUL.FTZ R0, R19, R8.reuse ;  /* 0x0000000813008220 */ /* 0x080fe20000410000 */
[----:B------:R-:W-:Y:S01]  /*2dd0*/  @!P0 LOP3.LUT R35, R35, 0xffff0000, RZ, 0xc0, !PT ;  /* 0xffff000023238812 */ /* 0x000fe200078ec0ff */
[----:B------:R-:W-:Y:S01]  /*2de0*/  @!P0 FFMA.FTZ R43, R31, R8, -R43 ;  /* 0x000000081f2b8223 */ /* 0x000fe2000001082b */
[----:B------:R-:W-:Y:S01]  /*2df0*/  @!P0 LOP3.LUT R8, R23, 0xffff0000, RZ, 0xc0, !PT ;  /* 0xffff000017088812 */ /* 0x000fe200078ec0ff */
[----:B------:R-:W-:Y:S01]  /*2e00*/  @!P0 FFMA.FTZ R0, R29, R31, R0 ;  /* 0x0000001f1d008223 */ /* 0x000fe20000010000 */
[----:B------:R-:W-:Y:S02]  /*2e10*/  @!P0 IMAD.U32 R29, R21, 0x10000, RZ ;  /* 0x00010000151d8824 */ /* 0x000fe400078e00ff */
[----:B------:R-:W-:Y:S01]  /*2e20*/  @!P0 FMUL.FTZ R2, R25, R6 ;  /* 0x0000000619028220 */ /* 0x000fe20000410000 */
[----:B------:R-:W-:Y:S01]  /*2e30*/  @!P0 FMUL.FTZ R3, R16, R5 ;  /* 0x0000000510038220 */ /* 0x000fe20000410000 */
[----:B------:R-:W-:Y:S01]  /*2e40*/  @!P0 FMUL.FTZ R49, R8, R35 ;  /* 0x0000002308318220 */ /* 0x000fe20000410000 */
[----:B------:R-:W-:Y:S01]  /*2e50*/  @!P0 F2FP.BF16.F32.PACK_AB R43, R0, R43 ;  /* 0x0000002b002b823e */ /* 0x000fe200000010ff */
[----:B------:R-:W-:Y:S01]  /*2e60*/  @!P0 FMUL.FTZ R4, R8, R7 ;  /* 0x0000000708048220 */ /* 0x000fe20000410000 */
[----:B------:R-:W-:Y:S01]  /*2e70*/  @!P0 FMUL.FTZ R30, R16, R18 ;  /* 0x00000012101e8220 */ /* 0x000fe20000410000 */
[----:B------:R-:W-:Y:S01]  /*2e80*/  @!P0 FFMA.FTZ R2, R33, R29, R2 ;  /* 0x0000001d21028223 */ /* 0x000fe20000010002 */
[----:B------:R-:W-:Y:S01]  /*2e90*/  @!P0 MOV R20, R43 ;  /* 0x0000002b00148202 */ /* 0x000fe20000000f00 */
        /* <DEDUP_REMOVED lines=8> */
[----:B------:R-:W-:Y:S02]  /*2f20*/  @!P0 IMAD.MOV.U32 R21, RZ, RZ, R44 ;  /* 0x000000ffff158224 */ /* 0x000fe400078e002c */
[----:B------:R-:W-:Y:S01]  /*2f30*/  @!P0 IMAD.MOV.U32 R23, RZ, RZ, R49 ;  /* 0x000000ffff178224 */ /* 0x000fe200078e0031 */
[----:B------:R-:W-:Y:S05]  /*2f40*/  @!P0 MOV R22, R30 ;  /* 0x0000001e00168202 */ /* 0x000fea0000000f00 */
[----:B------:R1:W-:Y:S02]  /*2f50*/  STG.E.128 desc[UR6][R46.64], R20 ;  /* 0x000000142e007986 */ /* 0x0003e4000c101d06 */
.L_x_4523:
[----:B------:R-:W-:Y:S05]  /*2f60*/  BSYNC.RECONVERGENT B0 ;  /* 0x0000000000007941 */ /* 0x000fea0003800200 */
.L_x_4522:
[----:B------:R-:W-:Y:S04]  /*2f70*/  BSSY.RECONVERGENT B0, `(.L_x_4524) ;  /* 0x000003a000007945 */ /* 0x000fe80003800200 */
[----:B------:R-:W-:Y:S05]  /*2f80*/  @!P3 BRA `(.L_x_4525) ;  /* 0x0000000000e0b947 */ /* 0x000fea0003800000 */
[----:B------:R-:W-:Y:S02]  /*2f90*/  ISETP.GE.AND P0, PT, R12, R17, PT ;  /* 0x000000110c00720c */ /* 0x000fe40003f06270 */
[C---:B------:R-:W-:Y:S04]  /*2fa0*/  LEA R34, P1, R36.reuse, R40, 0x7 ;  /* 0x0000002824227211 */ /* 0x040fe800078238ff */
[----:B------:R-:W-:Y:S02]  /*2fb0*/  LEA.HI.X R35, R36, R41, R37, 0x7, P1 ;  /* 0x0000002924237211 */ /* 0x000fe400008f3c25 */
[C---:B------:R-:W-:Y:S03]  /*2fc0*/  LEA R33, P1, R39.reuse, R80, 0x1 ;  /* 0x0000005027217211 */ /* 0x040fe600078208ff */
[----:B--2---:R-:W2:Y:S01]  /*2fd0*/  LDG.E.128 R16, desc[UR6][R34.64] ;  /* 0x0000000622107981 */ /* 0x004ea2000c1e1d00 */
[----:B------:R-:W-:Y:S02]  /*2fe0*/  LEA.HI.X R38, R39, R81, R38, 0x1, P1 ;  /* 0x0000005127267211 */ /* 0x000fe400008f0c26 */
[----:B------:R-:W-:Y:S02]  /*2ff0*/  @!P0 SHF.L.U32 R5, R11, 0x5, RZ ;  /* 0x000000050b058819 */ /* 0x000fe400000006ff */
[C---:B------:R-:W-:Y:S03]  /*3000*/  LEA R40, P1, R62.reuse, R33, 0x7 ;  /* 0x000000213e287211 */ /* 0x040fe600078238ff */
[C---:B------:R-:W-:Y:S01]  /*3010*/  @!P0 IMAD.WIDE R30, R5.reuse, 0x2, R50 ;  /* 0x00000002051e8825 */ /* 0x040fe200078e0232 */
[----:B------:R-:W-:Y:S03]  /*3020*/  LEA.HI.X R41, R62, R38, R63, 0x7, P1 ;  /* 0x000000263e297211 */ /* 0x000fe600008f3c3f */
[----:B-1-3--:R-:W-:Y:S04]  /*3030*/  @!P0 IMAD.WIDE R22, R5, 0x2, R14 ;  /* 0x0000000205168825 */ /* 0x00afe800078e020e */
[C---:B------:R-:W-:Y:S04]  /*3040*/  @!P0 IMAD.WIDE R30, R11.reuse, 0x80, R30 ;  /* 0x000000800b1e8825 */ /* 0x040fe800078e021e */
[----:B------:R-:W-:Y:S02]  /*3050*/  @!P0 IMAD.WIDE R22, R11, 0x80, R22 ;  /* 0x000000800b168825 */ /* 0x000fe400078e0216 */
[----:B------:R-:W3:Y:S06]  /*3060*/  @!P0 LDG.E.64 R30, desc[UR6][R30.64] ;  /* 0x000000061e1e8981 */ /* 0x000eec000c1e1b00 */
[----:B------:R1:W5:Y:S01]  /*3070*/  @!P0 LDG.E.64 R6, desc[UR6][R22.64] ;  /* 0x0000000616068981 */ /* 0x000362000c1e1b00 */
[C---:B--2---:R-:W-:Y:S01]  /*3080*/  @!P0 LOP3.LUT R21, R16.reuse, 0xffff0000, RZ, 0xc0, !PT ;  /* 0xffff000010158812 */ /* 0x044fe200078ec0ff */
[----:B------:R-:W-:Y:S01]  /*3090*/  @!P0 IMAD.U32 R27, R16, 0x10000, RZ ;  /* 0x00010000101b8824 */ /* 0x000fe200078e00ff */
[----:B-1----:R-:W-:Y:S01]  /*30a0*/  @!P0 LOP3.LUT R23, R17, 0xffff0000, RZ, 0xc0, !PT ;  /* 0xffff000011178812 */ /* 0x002fe200078ec0ff */
        /* <DEDUP_REMOVED lines=38> */
.L_x_4525:
[----:B------:R-:W-:Y:S05]  /*3310*/  BSYNC.RECONVERGENT B0 ;  /* 0x0000000000007941 */ /* 0x000fea0003800200 */
.L_x_4524:
[----:B-1----:R-:W1:Y:S01]  /*3320*/  LDC R17, c[0x0][0x450] ;  /* 0x00011400ff117b82 */ /* 0x002e620000000800 */
[----:B--2-4-:R-:W-:Y:S05]  /*3330*/  IMAD.U32 R3, R32, -0x40, RZ ;  /* 0xffffffc020037824 */ /* 0x014fea00078e00ff */
[C---:B------:R-:W-:Y:S02]  /*3340*/  LEA R14, P1, R3.reuse, R14, 0x1 ;  /* 0x0000000e030e7211 */ /* 0x040fe400078208ff */
[C---:B------:R-:W-:Y:S02]  /*3350*/  LEA R50, P0, R3.reuse, R50, 0x1 ;  /* 0x0000003203327211 */ /* 0x040fe400078008ff */
[C---:B------:R-:W-:Y:S02]  /*3360*/  LEA.HI.X.SX32 R15, R3.reuse, R15, 0x1, P1 ;  /* 0x0000000f030f7211 */ /* 0x040fe400008f0eff */
[----:B------:R-:W-:Y:S01]  /*3370*/  LEA.HI.X.SX32 R51, R3, R51, 0x1, P0 ;  /* 0x0000003303337211 */ /* 0x000fe200000f0eff */
[----:B------:R-:W-:Y:S05]  /*3380*/  BRA `(.L_x_4516) ;  /* 0x0000001400fc7947 */ /* 0x000fea0003800000 */
.L_x_4517:
        /* <DEDUP_REMOVED lines=95> */
.L_x_4527:
[----:B-1----:R-:W-:Y:S05]  /*3980*/  BSYNC.RECONVERGENT B0 ;  /* 0x0000000000007941 */ /* 0x002fea0003800200 */
.L_x_4526:
        /* <DEDUP_REMOVED lines=90> */
.L_x_4529:
[----:B------:R-:W-:Y:S05]  /*3f30*/  BSYNC.RECONVERGENT B0 ;  /* 0x0000000000007941 */ /* 0x000fea0003800200 */
.L_x_4528:
        /* <DEDUP_REMOVED lines=24> */
[----:B------:R-:W-:Y:S02]  /*40c0*/  @!P0 PLOP3.LUT P4, PT, P1, PT, PT, 0x80, 0x8 ;  /* 0x000000000008881c */ /* 0x000fe40000f8f070 */
[----:B------:R-:W-:Y:S01]  /*40d0*/  SHF.L.U64.HI R102, R62, 0x6, R63 ;  /* 0x000000063e667819 */ /* 0x000fe2000001023f */
        /* <DEDUP_REMOVED lines=21> */
[----:B------:R-:W-:Y:S01]  /*4230*/  @!P0 IMAD.U32 R22, R107, 0x10000, RZ ;  /* 0x000100006b168824 */ /* 0x000fe200078e00ff */
[----:B--2---:R-:W-:Y:S01]  /*4240*/  @!P0 LOP3.LUT R40, R56, 0xffff0000, RZ, 0xc0, !PT ;  /* 0xffff000038288812 */ /* 0x004fe200078ec0ff */
[----:B------:R-:W-:Y:S01]  /*4250*/  @!P4 FADD.FTZ R30, -R30, -RZ ;  /* 0x800000ff1e1ec221 */ /* 0x000fe20000010100 */
        /* <DEDUP_REMOVED lines=45> */
.L_x_4531:
[----:B------:R-:W-:Y:S05]  /*4530*/  BSYNC.RECONVERGENT B0 ;  /* 0x0000000000007941 */ /* 0x000fea0003800200 */
.L_x_4530:
        /* <DEDUP_REMOVED lines=93> */
.L_x_4533:
[----:B------:R-:W-:Y:S05]  /*4b10*/  BSYNC.RECONVERGENT B0 ;  /* 0x0000000000007941 */ /* 0x000fea0003800200 */
.L_x_4532:
[----:B------:R-:W1:Y:S01]  /*4b20*/  LDC R17, c[0x0][0x450] ;  /* 0x00011400ff117b82 */ /* 0x000e620000000800 */
[----:B--2---:R-:W-:Y:S05]  /*4b30*/  IMAD.U32 R95, R95, -0x40, RZ ;  /* 0xffffffc05f5f7824 */ /* 0x004fea00078e00ff */
[C---:B------:R-:W-:Y:S02]  /*4b40*/  LEA R86, P1, R95.reuse, R86, 0x1 ;  /* 0x000000565f567211 */ /* 0x040fe400078208ff */
[C---:B------:R-:W-:Y:S02]  /*4b50*/  LEA R84, P0, R95.reuse, R84, 0x1 ;  /* 0x000000545f547211 */ /* 0x040fe400078008ff */
[C---:B------:R-:W-:Y:S02]  /*4b60*/  LEA.HI.X.SX32 R87, R95.reuse, R87, 0x1, P1 ;  /* 0x000000575f577211 */ /* 0x040fe400008f0eff */
[----:B------:R-:W-:Y:S09]  /*4b70*/  LEA.HI.X.SX32 R85, R95, R85, 0x1, P0 ;  /* 0x000000555f557211 */ /* 0x000ff200000f0eff */
.L_x_4516:
[----:B-1----:R-:W-:Y:S05]  /*4b80*/  BSYNC.RECONVERGENT B1 ;  /* 0x0000000000017941 */ /* 0x002fea0003800200 */
.L_x_4514:
        /* <DEDUP_REMOVED lines=89> */
.L_x_4534:
[----:B------:R-:W-:Y:S02]  /*5120*/  IADD3 R82, P1, PT, R82, UR15, RZ ;  /* 0x0000000f52527c10 */ /* 0x000fe4000ff3e0ff */
[----:B------:R-:W-:Y:S02]  /*5130*/  IADD3 R10, P0, PT, R10, UR17, RZ ;  /* 0x000000110a0a7c10 */ /* 0x000fe4000ff1e0ff */
[----:B------:R-:W-:Y:S02]  /*5140*/  IADD3.X R83, PT, PT, R83, UR5, RZ, P1, !PT ;  /* 0x0000000553537c10 */ /* 0x000fe40008ffe4ff */
[----:B------:R-:W-:Y:S01]  /*5150*/  IADD3.X R9, PT, PT, R9, UR16, RZ, P0, !PT ;  /* 0x0000001009097c10 */ /* 0x000fe200087fe4ff */
[----:B------:R-:W-:Y:S08]  /*5160*/  @P2 BRA `(.L_x_4535) ;  /* 0xffffffcc00e42947 */ /* 0x000ff0000383ffff */
.L_x_4513:
        /* <DEDUP_REMOVED lines=31> */
.L_x_4539:
[----:B------:R-:W-:Y:S05]  /*5360*/  BSYNC.RECONVERGENT B0 ;  /* 0x0000000000007941 */ /* 0x000fea0003800200 */
.L_x_4538:
        /* <DEDUP_REMOVED lines=8> */
.L_x_4537:
[----:B------:R-:W1:Y:S01]  /*53f0*/  LDC.64 R2, c[0x0][0x470] ;  /* 0x00011c00ff027b82 */ /* 0x000e620000000a00 */
[----:B------:R-:W2:Y:S01]  /*5400*/  LDCU.64 UR8, c[0x0][0x380] ;  /* 0x00007000ff0877ac */ /* 0x000ea20008000a00 */
[----:B-1----:R-:W-:Y:S01]  /*5410*/  ISETP.NE.U32.AND P0, PT, R2, RZ, PT ;  /* 0x000000ff0200720c */ /* 0x002fe20003f05070 */
[----:B------:R-:W-:-:S03]  /*5420*/  IMAD.MOV.U32 R2, RZ, RZ, RZ ;  /* 0x000000ffff027224 */ /* 0x000fc600078e00ff */
        /* <DEDUP_REMOVED lines=41> */
[----:B------:R-:W-:Y:S01]  /*56c0*/  IMAD.U32 R9, R8, 0x10000, RZ ;  /* 0x0001000008097824 */ /* 0x000fe200078e00ff */
[C---:B------:R-:W-:Y:S02]  /*56d0*/  SHF.L.U32 R20, R11.reuse, 0x10, RZ ;  /* 0x000000100b147819 */ /* 0x040fe400000006ff */
[----:B------:R-:W-:-:S02]  /*56e0*/  LOP3.LUT R18, R11, 0xffff0000, RZ, 0xc0, !PT ;  /* 0xffff00000b127812 */ /* 0x000fc400078ec0ff */
[----:B------:R-:W-:Y:S01]  /*56f0*/  LOP3.LUT R22, R8, 0xffff0000, RZ, 0xc0, !PT ;  /* 0xffff000008167812 */ /* 0x000fe200078ec0ff */
[C---:B------:R-:W-:Y:S01]  /*5700*/  IMAD.U32 R21, R10.reuse, 0x10000, RZ ;  /* 0x000100000a157824 */ /* 0x040fe200078e00ff */
[----:B------:R-:W-:Y:S02]  /*5710*/  LOP3.LUT R10, R10, 0xffff0000, RZ, 0xc0, !PT ;  /* 0xffff00000a0a7812 */ /* 0x000fe400078ec0ff */
[----:B--2---:R-:W-:Y:S02]  /*5720*/  LOP3.LUT R19, R4, 0xffff0000, RZ, 0xc0, !PT ;  /* 0xffff000004137812 */ /* 0x004fe400078ec0ff */
[----:B---3--:R-:W-:-:S03]  /*5730*/  LOP3.LUT R16, R2, 0xffff0000, RZ, 0xc0, !PT ;  /* 0xffff000002107812 */ /* 0x008fc600078ec0ff */
[C---:B------:R-:W-:Y:S01]  /*5740*/  FMUL.FTZ R23, R6.reuse, R19 ;  /* 0x0000001306177220 */ /* 0x040fe20000410000 */
[----:B------:R-:W-:Y:S02]  /*5750*/  LOP3.LUT R11, R3, 0xffff0000, RZ, 0xc0, !PT ;  /* 0xffff0000030b7812 */ /* 0x000fe400078ec0ff */
[----:B------:R-:W-:Y:S01]  /*5760*/  LOP3.LUT R17, R5, 0xffff0000, RZ, 0xc0, !PT ;  /* 0xffff000005117812 */ /* 0x000fe200078ec0ff */
[-C--:B------:R-:W-:Y:S01]  /*5770*/  FMUL.FTZ R8, R6, R16.reuse ;  /* 0x0000001006087220 */ /* 0x080fe20000410000 */
[----:B------:R-:W-:Y:S01]  /*5780*/  FFMA.FTZ R23, R7, R16, R23 ;  /* 0x0000001007177223 */ /* 0x000fe20000010017 */
[C---:B------:R-:W-:Y:S01]  /*5790*/  FMUL.FTZ R29, R18.reuse, R11 ;  /* 0x0000000b121d7220 */ /* 0x040fe20000410000 */
[----:B------:R-:W-:Y:S01]  /*57a0*/  SHF.L.U32 R3, R3, 0x10, RZ ;  /* 0x0000001003037819 */ /* 0x000fe200000006ff */
[----:B------:R-:W-:Y:S01]  /*57b0*/  FFMA.FTZ R8, R7, R19, -R8 ;  /* 0x0000001307087223 */ /* 0x000fe20000010808 */
        /* <DEDUP_REMOVED lines=18> */
.L_x_4545:
[----:B------:R-:W-:Y:S05]  /*58e0*/  BSYNC.RECONVERGENT B0 ;  /* 0x0000000000007941 */ /* 0x000fea0003800200 */
.L_x_4544:
[----:B-----5:R2:W-:Y:S02]  /*58f0*/  STS.128 [R0], R8 ;  /* 0x0000000800007388 */ /* 0x0205e40000000c00 */
.L_x_4543:
[----:B------:R-:W-:Y:S05]  /*5900*/  BSYNC.RECONVERGENT B1 ;  /* 0x0000000000017941 */ /* 0x000fea0003800200 */
.L_x_4542:
        /* <DEDUP_REMOVED lines=21> */
[C---:B-----5:R-:W-:Y:S01]  /*5a60*/  LOP3.LUT R6, R9.reuse, 0xffff0000, RZ, 0xc0, !PT ;  /* 0xffff000009067812 */ /* 0x060fe200078ec0ff */
[----:B------:R-:W-:Y:S01]  /*5a70*/  IMAD.U32 R7, R9, 0x10000, RZ ;  /* 0x0001000009077824 */ /* 0x000fe200078e00ff */
[C---:B------:R-:W-:Y:S01]  /*5a80*/  LOP3.LUT R14, R11.reuse, 0xffff0000, RZ, 0xc0, !PT ;  /* 0xffff00000b0e7812 */ /* 0x040fe200078ec0ff */
[----:B------:R-:W-:Y:S01]  /*5a90*/  IMAD.U32 R18, R11, 0x10000, RZ ;  /* 0x000100000b127824 */ /* 0x000fe200078e00ff */
[----:B------:R-:W-:Y:S02]  /*5aa0*/  SHF.L.U32 R17, R10, 0x10, RZ ;  /* 0x000000100a117819 */ /* 0x000fe400000006ff */
[----:B------:R-:W-:-:S02]  /*5ab0*/  SHF.L.U32 R9, R8, 0x10, RZ ;  /* 0x0000001008097819 */ /* 0x000fc400000006ff */
[----:B------:R-:W-:Y:S02]  /*5ac0*/  LOP3.LUT R19, R8, 0xffff0000, RZ, 0xc0, !PT ;  /* 0xffff000008137812 */ /* 0x000fe400078ec0ff */
[----:B------:R-:W-:Y:S02]  /*5ad0*/  LOP3.LUT R10, R10, 0xffff0000, RZ, 0xc0, !PT ;  /* 0xffff00000a0a7812 */ /* 0x000fe400078ec0ff */
[----:B--2---:R-:W-:Y:S02]  /*5ae0*/  LOP3.LUT R15, R4, 0xffff0000, RZ, 0xc0, !PT ;  /* 0xffff0000040f7812 */ /* 0x004fe400078ec0ff */
[----:B---3--:R-:W-:-:S03]  /*5af0*/  LOP3.LUT R12, R2, 0xffff0000, RZ, 0xc0, !PT ;  /* 0xffff0000020c7812 */ /* 0x008fc600078ec0ff */
[----:B------:R-:W-:Y:S01]  /*5b00*/  FMUL.FTZ R21, R6, R15 ;  /* 0x0000000f06157220 */ /* 0x000fe20000410000 */
[----:B------:R-:W-:Y:S01]  /*5b10*/  LOP3.LUT R11, R3, 0xffff0000, RZ, 0xc0, !PT ;  /* 0xffff0000030b7812 */ /* 0x000fe200078ec0ff */
[----:B------:R-:W-:Y:S01]  /*5b20*/  IMAD.U32 R2, R2, 0x10000, RZ ;  /* 0x0001000002027824 */ /* 0x000fe200078e00ff */
[----:B------:R-:W-:Y:S01]  /*5b30*/  LOP3.LUT R13, R5, 0xffff0000, RZ, 0xc0, !PT ;  /* 0xffff0000050d7812 */ /* 0x000fe200078ec0ff */
[-C--:B------:R-:W-:Y:S01]  /*5b40*/  FMUL.FTZ R8, R6, R12.reuse ;  /* 0x0000000c06087220 */ /* 0x080fe20000410000 */
[----:B------:R-:W-:Y:S01]  /*5b50*/  SHF.L.U32 R4, R4, 0x10, RZ ;  /* 0x0000001004047819 */ /* 0x000fe200000006ff */
[----:B------:R-:W-:Y:S01]  /*5b60*/  IMAD.U32 R3, R3, 0x10000, RZ ;  /* 0x0001000003037824 */ /* 0x000fe200078e00ff */
[----:B------:R-:W-:Y:S01]  /*5b70*/  SHF.L.U32 R5, R5, 0x10, RZ ;  /* 0x0000001005057819 */ /* 0x000fe200000006ff */
[C---:B------:R-:W-:Y:S01]  /*5b80*/  FFMA.FTZ R21, R7.reuse, R12, R21 ;  /* 0x0000000c07157223 */ /* 0x040fe20000010015 */
[----:B------:R-:W-:Y:S01]  /*5b90*/  FMUL.FTZ R23, R14, R11 ;  /* 0x0000000b0e177220 */ /* 0x000fe20000410000 */
[----:B------:R-:W-:Y:S01]  /*5ba0*/  FFMA.FTZ R8, R7, R15, -R8 ;  /* 0x0000000f07087223 */ /* 0x000fe20000010808 */
[C---:B------:R-:W-:Y:S01]  /*5bb0*/  FMUL.FTZ R6, R19.reuse, R2 ;  /* 0x0000000213067220 */ /* 0x040fe20000410000 */
[----:B------:R-:W-:Y:S01]  /*5bc0*/  FMUL.FTZ R12, R10, R3 ;  /* 0x000000030a0c7220 */ /* 0x000fe20000410000 */
[----:B------:R-:W-:Y:S01]  /*5bd0*/  FMUL.FTZ R7, R14, R13 ;  /* 0x0000000d0e077220 */ /* 0x000fe20000410000 */
[-C--:B------:R-:W-:Y:S01]  /*5be0*/  FMUL.FTZ R19, R19, R4.reuse ;  /* 0x0000000413137220 */ /* 0x080fe20000410000 */
        /* <DEDUP_REMOVED lines=11> */
.L_x_4547:
[----:B------:R-:W-:Y:S05]  /*5ca0*/  BSYNC.RECONVERGENT B0 ;  /* 0x0000000000007941 */ /* 0x000fea0003800200 */
.L_x_4546:
[----:B-----5:R2:W-:Y:S01]  /*5cb0*/  STS.128 [R0+0x800], R8 ;  /* 0x0008000800007388 */ /* 0x0205e20000000c00 */
[----:B------:R-:W-:Y:S05]  /*5cc0*/  BRA `(.L_x_4540) ;  /* 0x0000000800e47947 */ /* 0x000fea0003800000 */
.L_x_4541:
        /* <DEDUP_REMOVED lines=93> */
.L_x_4551:
[----:B------:R-:W-:Y:S05]  /*62a0*/  BSYNC.RECONVERGENT B0 ;  /* 0x0000000000007941 */ /* 0x000fea0003800200 */
.L_x_4550:
[----:B-----5:R2:W-:Y:S02]  /*62b0*/  STS.128 [R0], R20 ;  /* 0x0000001400007388 */ /* 0x0205e40000000c00 */
.L_x_4549:
[----:B------:R-:W-:Y:S05]  /*62c0*/  BSYNC.RECONVERGENT B1 ;  /* 0x0000000000017941 */ /* 0x000fea0003800200 */
.L_x_4548:
        /* <DEDUP_REMOVED lines=87> */
.L_x_4553:
[----:B------:R-:W-:Y:S05]  /*6840*/  BSYNC.RECONVERGENT B0 ;  /* 0x0000000000007941 */ /* 0x000fea0003800200 */
.L_x_4552:
[----:B-----5:R1:W-:Y:S02]  /*6850*/  STS.128 [R0+0x800], R4 ;  /* 0x0008000400007388 */ /* 0x0203e40000000c00 */
.L_x_4540:
[----:B------:R-:W-:Y:S05]  /*6860*/  BSYNC.RECONVERGENT B2 ;  /* 0x0000000000027941 */ /* 0x000fea0003800200 */
.L_x_4536:
[----:B-1----:R-:W-:Y:S01]  /*6870*/  IMAD R5, R66, -0x80, R71 ;  /* 0xffffff8042057824 */ /* 0x002fe200078e0247 */
[----:B------:R-:W-:Y:S01]  /*6880*/  SHF.L.U64.HI R64, R62, 0x6, R63 ;  /* 0x000000063e407819 */ /* 0x000fe2000001023f */
[C---:B------:R-:W-:Y:S01]  /*6890*/  VIADD R4, R98.reuse, 0x40 ;  /* 0x0000004062047836 */ /* 0x040fe20000000000 */
[----:B------:R-:W1:Y:S01]  /*68a0*/  S2R R133, SR_TID.X ;  /* 0x0000000000857919 */ /* 0x000e620000002100 */
[----:B------:R-:W-:Y:S01]  /*68b0*/  VIADD R5, R5, 0x80 ;  /* 0x0000008005057836 */ /* 0x000fe20000000000 */
[----:B------:R-:W4:Y:S01]  /*68c0*/  LDCU UR4, c[0x0][0x508] ;  /* 0x0000a100ff0477ac */ /* 0x000f220008000800 */
[----:B--2---:R-:W-:Y:S01]  /*68d0*/  VIADD R2, R98, 0x60 ;  /* 0x0000006062027836 */ /* 0x004fe20000000000 */
[----:B------:R-:W2:Y:S01]  /*68e0*/  S2R R69, SR_CTAID.X ;  /* 0x0000000000457919 */ /* 0x000ea20000002500 */
[----:B------:R-:W-:Y:S01]  /*68f0*/  IMAD.SHL.U32 R3, R62, 0x40, RZ ;  /* 0x000000403e037824 */ /* 0x000fe200078e00ff */
[-C--:B------:R-:W-:Y:S01]  /*6900*/  ISETP.GE.AND P3, PT, R4, R5.reuse, PT ;  /* 0x000000050400720c */ /* 0x080fe20003f66270 */
[----:B------:R-:W-:Y:S01]  /*6910*/  IMAD.MOV.U32 R112, RZ, RZ, 0x20 ;  /* 0x00000020ff707424 */ /* 0x000fe200078e00ff */
[----:B------:R-:W-:-:S02]  /*6920*/  ISETP.GE.AND P2, PT, R2, R5, PT ;  /* 0x000000050200720c */ /* 0x000fc40003f46270 */
[-C--:B------:R-:W-:Y:S02]  /*6930*/  ISETP.GE.AND P5, PT, R98, R5.reuse, PT ;  /* 0x000000056200720c */ /* 0x080fe40003fa6270 */
[----:B------:R-:W-:Y:S02]  /*6940*/  ISETP.GE.AND P4, PT, R16, R5, PT ;  /* 0x000000051000720c */ /* 0x000fe40003f86270 */
[----:B------:R-:W-:-:S05]  /*6950*/  IADD3 R12, P0, PT, R3, R140, RZ ;  /* 0x0000008c030c7210 */ /* 0x000fca0007f1e0ff */
[----:B------:R-:W-:Y:S01]  /*6960*/  @!P3 IADD3 R10, P1, PT, R12, R3, RZ ;  /* 0x000000030c0ab210 */ /* 0x000fe20007f3e0ff */
[----:B------:R-:W-:Y:S01]  /*6970*/  IMAD.X R13, R64, 0x1, R141, P0 ;  /* 0x00000001400d7824 */ /* 0x000fe200000e068d */
[C---:B---3--:R-:W-:Y:S02]  /*6980*/  @!P2 LEA R8, P0, R62.reuse, R12, 0x7 ;  /* 0x0000000c3e08a211 */ /* 0x048fe400078038ff */
[----:B------:R-:W-:Y:S01]  /*6990*/  @!PT LDS RZ, [RZ] ;  /* 0x00000000fffff984 */ /* 0x000fe20000000800 */
[----:B------:R-:W-:Y:S01]  /*69a0*/  @!PT LDS RZ, [RZ] ;  /* 0x00000000fffff984 */ /* 0x000fe20000000800 */
[----:B------:R-:W-:Y:S01]  /*69b0*/  @!PT LDS RZ, [RZ] ;  /* 0x00000000fffff984 */ /* 0x000fe20000000800 */
[----:B------:R-:W-:Y:S01]  /*69c0*/  @!P5 LDGSTS.E.BYPASS.LTC128B.128 [R0+0x1000], desc[UR6][R140.64] ;  /* 0x010000008c00dfae */ /* 0x000fe2000b981a06 */
[----:B------:R-:W-:Y:S01]  /*69d0*/  @!P3 IMAD.X R11, R13, 0x1, R64, P1 ;  /* 0x000000010d0bb824 */ /* 0x000fe200008e0640 */
[----:B------:R-:W-:Y:S02]  /*69e0*/  @!P2 LEA.HI.X R9, R62, R13, R63, 0x7, P0 ;  /* 0x0000000d3e09a211 */ /* 0x000fe400000f3c3f */
[----:B------:R3:W-:Y:S01]  /*69f0*/  @!P4 LDGSTS.E.BYPASS.LTC128B.128 [R0+0x1800], desc[UR6][R12.64] ;  /* 0x018000000c00cfae */ /* 0x0007e2000b981a06 */
[----:B------:R-:W-:-:S03]  /*6a00*/  ISETP.GE.AND P4, PT, R16, R5, PT ;  /* 0x000000051000720c */ /* 0x000fc60003f86270 */
[----:B------:R5:W-:Y:S01]  /*6a10*/  @!P3 LDGSTS.E.BYPASS.LTC128B.128 [R0+0x2000], desc[UR6][R10.64] ;  /* 0x020000000a00bfae */ /* 0x000be2000b981a06 */
[C---:B-1----:R-:W-:Y:S01]  /*6a20*/  IMAD.SHL.U32 R132, R133.reuse, 0x4, RZ ;  /* 0x0000000485847824 */ /* 0x042fe200078e00ff */
[-C--:B------:R-:W-:Y:S01]  /*6a30*/  ISETP.GE.AND P3, PT, R4, R5.reuse, PT ;  /* 0x000000050400720c */ /* 0x080fe20003f66270 */
[C---:B------:R-:W-:Y:S01]  /*6a40*/  IMAD.SHL.U32 R136, R133.reuse, 0x10, RZ ;  /* 0x0000001085887824 */ /* 0x040fe200078e00ff */
[----:B------:R1:W-:Y:S01]  /*6a50*/  @!P2 LDGSTS.E.BYPASS.LTC128B.128 [R0+0x2800], desc[UR6][R8.64] ;  /* 0x028000000800afae */ /* 0x0003e2000b981a06 */
[----:B------:R-:W-:Y:S01]  /*6a60*/  IMAD.SHL.U32 R68, R133, 0x20, RZ ;  /* 0x0000002085447824 */ /* 0x000fe200078e00ff */
[----:B------:R-:W-:Y:S02]  /*6a70*/  ISETP.GE.AND P2, PT, R2, R5, PT ;  /* 0x000000050200720c */ /* 0x000fe40003f46270 */
[----:B------:R-:W0:Y:S01]  /*6a80*/  LDGDEPBAR ;  /* 0x00000000000079af */ /* 0x000e220000000000 */
[----:B------:R-:W-:Y:S02]  /*6a90*/  LOP3.LUT R111, R132, 0x18, RZ, 0xc0, !PT ;  /* 0x00000018846f7812 */ /* 0x000fe400078ec0ff */
[----:B------:R-:W-:-:S02]  /*6aa0*/  LOP3.LUT R7, R136, 0x100, RZ, 0xc0, !PT ;  /* 0x0000010088077812 */ /* 0x000fc400078ec0ff */
[----:B------:R-:W-:Y:S02]  /*6ab0*/  LOP3.LUT R6, R133, 0x8, RZ, 0xc0, !PT ;  /* 0x0000000885067812 */ /* 0x000fe400078ec0ff */
[--C-:B------:R-:W-:Y:S02]  /*6ac0*/  LOP3.LUT R111, R111, 0xc0, R68.reuse, 0xf8, !PT ;  /* 0x000000c06f6f7812 */ /* 0x100fe400078ef844 */
[----:B------:R-:W-:Y:S02]  /*6ad0*/  LOP3.LUT R104, R7, 0x20, R68, 0xf8, !PT ;  /* 0x0000002007687812 */ /* 0x000fe400078ef844 */
[----:B------:R-:W-:Y:S02]  /*6ae0*/  LOP3.LUT R5, R136, 0x3e00, RZ, 0xc0, !PT ;  /* 0x00003e0088057812 */ /* 0x000fe400078ec0ff */
[----:B------:R-:W-:Y:S01]  /*6af0*/  SHF.R.U32.HI R2, RZ, 0x1, R133 ;  /* 0x00000001ff027819 */ /* 0x000fe20000011685 */
[----:B---3--:R-:W-:Y:S01]  /*6b00*/  IMAD.SHL.U32 R13, R60, 0x40, RZ ;  /* 0x000000403c0d7824 */ /* 0x008fe200078e00ff */
[----:B------:R-:W-:-:S02]  /*6b10*/  LOP3.LUT R104, R104, R111, R6, 0xf6, !PT ;  /* 0x0000006f68687212 */ /* 0x000fc400078ef606 */
[----:B------:R-:W-:Y:S02]  /*6b20*/  LOP3.LUT R6, R5, 0x120, R68, 0xf8, !PT ;  /* 0x0000012005067812 */ /* 0x000fe400078ef844 */
[----:B-----5:R-:W-:Y:S02]  /*6b30*/  IADD3 R10, P0, PT, R13, R142, RZ ;  /* 0x0000008e0d0a7210 */ /* 0x020fe40007f1e0ff */
[----:B------:R-:W-:Y:S01]  /*6b40*/  LOP3.LUT R111, R111, 0x8, R2, 0x78, !PT ;  /* 0x000000086f6f7812 */ /* 0x000fe200078e7802 */
[----:B------:R-:W-:-:S04]  /*6b50*/  DEPBAR.LE SB0, 0x0 ;  /* 0x000080000000791a */ /* 0x000fc80000000000 */
[----:B------:R-:W-:Y:S01]  /*6b60*/  BAR.SYNC.DEFER_BLOCKING 0x0 ;  /* 0x0000000000007b1d */ /* 0x000fe20000010000 */
[----:B-1----:R-:W-:Y:S02]  /*6b70*/  SHF.L.U64.HI R8, R60, 0x6, R61 ;  /* 0x000000063c087819 */ /* 0x002fe4000001023d */
[----:B------:R-:W-:Y:S02]  /*6b80*/  @!P3 IADD3 R12, P1, PT, R10, R13, RZ ;  /* 0x0000000d0a0cb210 */ /* 0x000fe40007f3e0ff */
[----:B------:R-:W-:Y:S01]  /*6b90*/  LOP3.LUT R135, R6, R111, RZ, 0xfc, !PT ;  /* 0x0000006f06877212 */ /* 0x000fe200078efcff */
[----:B------:R-:W-:Y:S01]  /*6ba0*/  IMAD.X R11, R8, 0x1, R143, P0 ;  /* 0x00000001080b7824 */ /* 0x000fe200000e068f */
[C---:B------:R-:W-:Y:S02]  /*6bb0*/  @!P2 LEA R4, P0, R60.reuse, R10, 0x7 ;  /* 0x0000000a3c04a211 */ /* 0x040fe400078038ff */
[----:B------:R-:W-:Y:S01]  /*6bc0*/  LEA R135, R135, UR5, 0x1 ;  /* 0x0000000587877c11 */ /* 0x000fe2000f8e08ff */
[----:B------:R-:W-:Y:S01]  /*6bd0*/  @!P3 IMAD.X R13, R11, 0x1, R8, P1 ;  /* 0x000000010b0db824 */ /* 0x000fe200008e0608 */
[----:B------:R-:W-:-:S02]  /*6be0*/  @!P2 LEA.HI.X R5, R60, R11, R61, 0x7, P0 ;  /* 0x0000000b3c05a211 */ /* 0x000fc400000f3c3d */
[----:B------:R-:W-:Y:S02]  /*6bf0*/  LEA R104, R104, UR5, 0x1 ;  /* 0x0000000568687c11 */ /* 0x000fe4000f8e08ff */
[----:B------:R-:W-:Y:S02]  /*6c00*/  LOP3.LUT P6, RZ, R133, 0x4, RZ, 0xc0, !PT ;  /* 0x0000000485ff7812 */ /* 0x000fe400078cc0ff */
[----:B------:R-:W-:Y:S02]  /*6c10*/  LOP3.LUT R2, R2, 0x1f0, RZ, 0xc0, !PT ;  /* 0x000001f002027812 */ /* 0x000fe400078ec0ff */
[----:B------:R-:W-:Y:S02]  /*6c20*/  SEL R65, R112, 0xffffffe0, !P6 ;  /* 0xffffffe070417807 */ /* 0x000fe40007000000 */
[----:B------:R-:W-:Y:S01]  /*6c30*/  SHF.R.U32.HI R70, RZ, 0x2, R133 ;  /* 0x00000002ff467819 */ /* 0x000fe20000011685 */
[----:B--2---:R-:W-:Y:S01]  /*6c40*/  IMAD R69, R69, 0x40, R2 ;  /* 0x0000004045457824 */ /* 0x004fe200078e0202 */
[----:B------:R-:W-:Y:S01]  /*6c50*/  @!PT LDS RZ, [RZ] ;  /* 0x00000000fffff984 */ /* 0x000fe20000000800 */
[----:B------:R-:W-:Y:S01]  /*6c60*/  @!PT LDS RZ, [RZ] ;  /* 0x00000000fffff984 */ /* 0x000fe20000000800 */
[----:B------:R-:W-:Y:S01]  /*6c70*/  @!PT LDS RZ, [RZ] ;  /* 0x00000000fffff984 */ /* 0x000fe20000000800 */
[----:B------:R-:W-:Y:S01]  /*6c80*/  @!P5 LDGSTS.E.BYPASS.LTC128B.128 [R0+0x3000], desc[UR6][R142.64] ;  /* 0x030000008e00dfae */ /* 0x000fe2000b981a06 */
[----:B------:R-:W-:Y:S01]  /*6c90*/  IMAD.IADD R110, R135, 0x1, R65 ;  /* 0x00000001876e7824 */ /* 0x000fe200078e0241 */
[----:B------:R-:W-:Y:S01]  /*6ca0*/  LOP3.LUT R70, R70, 0x7, RZ, 0xc0, !PT ;  /* 0x0000000746467812 */ /* 0x000fe200078ec0ff */
[----:B------:R-:W-:Y:S01]  /*6cb0*/  IMAD.IADD R65, R65, 0x1, R104 ;  /* 0x0000000141417824 */ /* 0x000fe200078e0268 */
[----:B------:R-:W-:Y:S02]  /*6cc0*/  @P5 STS.128 [R0+0x3000], RZ ;  /* 0x003000ff00005388 */ /* 0x000fe40000000c00 */
[----:B------:R-:W-:-:S02]  /*6cd0*/  IADD3 R70, PT, PT, -R138, R70, R69 ;  /* 0x000000468a467210 */ /* 0x000fc40007ffe145 */
[----:B------:R-:W-:Y:S02]  /*6ce0*/  @P4 STS.128 [R0+0x3800], RZ ;  /* 0x003800ff00004388 */ /* 0x000fe40000000c00 */
[--C-:B----4-:R-:W-:Y:S02]  /*6cf0*/  IADD3 R106, PT, PT, R70, UR4, R71.reuse ;  /* 0x00000004466a7c10 */ /* 0x110fe4000fffe047 */
[----:B------:R-:W-:Y:S01]  /*6d00*/  @!PT LDS RZ, [RZ] ;  /* 0x00000000fffff984 */ /* 0x000fe20000000800 */
[----:B------:R-:W-:Y:S01]  /*6d10*/  @!PT LDS RZ, [RZ] ;  /* 0x00000000fffff984 */ /* 0x000fe20000000800 */
[----:B------:R-:W-:Y:S01]  /*6d20*/  @!PT LDS RZ, [RZ] ;  /* 0x00000000fffff984 */ /* 0x000fe20000000800 */
[----:B------:R1:W-:Y:S02]  /*6d30*/  @!P4 LDGSTS.E.BYPASS.LTC128B.128 [R0+0x3800], desc[UR6][R10.64] ;  /* 0x038000000a00cfae */ /* 0x0003e4000b981a06 */
[C-C-:B------:R-:W-:Y:S02]  /*6d40*/  VIADDMNMX R105, R106.reuse, 0x1, R71.reuse, PT ;  /* 0x000000016a697846 */ /* 0x140fe40003800147 */
[----:B------:R-:W-:Y:S01]  /*6d50*/  @P3 STS.128 [R0+0x4000], RZ ;  /* 0x004000ff00003388 */ /* 0x000fe20000000c00 */
[----:B------:R-:W-:-:S03]  /*6d60*/  VIADDMNMX R106, R106, 0x9, R71, PT ;  /* 0x000000096a6a7846 */ /* 0x000fc60003800147 */
        /* <DEDUP_REMOVED lines=10> */
[----:B------:R-:W4:Y:S04]  /*6e10*/  LDSM.16.M88.4 R16, [R104+0x1400] ;  /* 0x001400006810783b */ /* 0x000f280000000200 */
[----:B------:R-:W5:Y:S04]  /*6e20*/  LDSM.16.M88.4 R24, [R104+0x1000] ;  /* 0x001000006818783b */ /* 0x000f680000000200 */
[----:B-1----:R-:W2:Y:S04]  /*6e30*/  LDSM.16.M88.4 R8, [R104+0x1800] ;  /* 0x001800006808783b */ /* 0x002ea80000000200 */
[----:B------:R-:W-:Y:S04]  /*6e40*/  LDSM.16.M88.4 R96, [R110] ;  /* 0x000000006e60783b */ /* 0x000fe80000000200 */
[----:B------:R-:W1:Y:S04]  /*6e50*/  LDSM.16.M88.4 R84, [R65+0x1400] ;  /* 0x001400004154783b */ /* 0x000e680000000200 */
[----:B------:R-:W3:Y:S04]  /*6e60*/  LDSM.16.M88.4 R76, [R104+0x1c00] ;  /* 0x001c0000684c783b */ /* 0x000ee80000000200 */
[----:B------:R-:W3:Y:S04]  /*6e70*/  LDSM.16.M88.4 R56, [R104+0x2000] ;  /* 0x002000006838783b */ /* 0x000ee80000000200 */
[----:B------:R-:W3:Y:S04]  /*6e80*/  LDSM.16.M88.4 R48, [R104+0x2400] ;  /* 0x002400006830783b */ /* 0x000ee80000000200 */
[----:B------:R-:W3:Y:S04]  /*6e90*/  LDSM.16.M88.4 R40, [R104+0x2800] ;  /* 0x002800006828783b */ /* 0x000ee80000000200 */
[----:B------:R-:W3:Y:S04]  /*6ea0*/  LDSM.16.M88.4 R92, [R104+0x2c00] ;  /* 0x002c0000685c783b */ /* 0x000ee80000000200 */
[----:B------:R-:W3:Y:S01]  /*6eb0*/  LDSM.16.M88.4 R88, [R65+0x1000] ;  /* 0x001000004158783b */ /* 0x000ee20000000200 */
[C---:B----4-:R-:W-:Y:S03]  /*6ec0*/  HMMA.16816.F32.BF16 R20, R32.reuse, R16, RZ ;  /* 0x000000102014723c */ /* 0x050fe600000418ff */
[----:B------:R-:W4:Y:S04]  /*6ed0*/  LDSM.16.M88.4 R80, [R65+0x1800] ;  /* 0x001800004150783b */ /* 0x000f280000000200 */
[----:B------:R-:W-:Y:S01]  /*6ee0*/  LDSM.16.M88.4 R100, [R65+0x1c00] ;  /* 0x001c00004164783b */ /* 0x000fe20000000200 */
[C---:B------:R-:W-:Y:S03]  /*6ef0*/  HMMA.16816.F32.BF16 R16, R32.reuse, R18, RZ ;  /* 0x000000122010723c */ /* 0x040fe600000418ff */
[----:B------:R-:W0:Y:S05]  /*6f00*/  LDGDEPBAR ;  /* 0x00000000000079af */ /* 0x000e2a0000000000 */
[C---:B-----5:R-:W-:Y:S08]  /*6f10*/  HMMA.16816.F32.BF16 R28, R32.reuse, R24, RZ ;  /* 0x00000018201c723c */ /* 0x060ff000000418ff */
[C---:B--2---:R-:W-:Y:S08]  /*6f20*/  HMMA.16816.F32.BF16 R12, R32.reuse, R8, RZ ;  /* 0x00000008200c723c */ /* 0x044ff000000418ff */
[C---:B------:R-:W-:Y:S08]  /*6f30*/  HMMA.16816.F32.BF16 R24, R32.reuse, R26, RZ ;  /* 0x0000001a2018723c */ /* 0x040ff000000418ff */
[----:B------:R-:W-:Y:S08]  /*6f40*/  HMMA.16816.F32.BF16 R8, R32, R10, RZ ;  /* 0x0000000a2008723c */ /* 0x000ff000000418ff */
[C---:B-1----:R-:W-:Y:S08]  /*6f50*/  HMMA.16816.F32.BF16 R20, R96.reuse, R84, R20 ;  /* 0x000000546014723c */ /* 0x042ff00000041814 */
[----:B------:R-:W-:Y:S01]  /*6f60*/  HMMA.16816.F32.BF16 R16, R96, R86, R16 ;  /* 0x000000566010723c */ /* 0x000fe20000041810 */
[----:B------:R-:W1:Y:S07]  /*6f70*/  LDSM.16.M88.4 R84, [R65+0x2800] ;  /* 0x002800004154783b */ /* 0x000e6e0000000200 */
        /* <DEDUP_REMOVED lines=14> */
[C---:B----4-:R-:W-:Y:S08]  /*7060*/  HMMA.16816.F32.BF16 R12, R96.reuse, R80, R12 ;  /* 0x00000050600c723c */ /* 0x050ff0000004180c */
[----:B------:R-:W-:Y:S01]  /*7070*/  HMMA.16816.F32.BF16 R8, R96, R82, R8 ;  /* 0x000000526008723c */ /* 0x000fe20000041808 */
[----:B------:R-:W4:Y:S01]  /*7080*/  LDSM.16.M88.4 R80, [R65+0x2c00] ;  /* 0x002c00004150783b */ /* 0x000f220000000200 */
[----:B------:R-:W-:-:S06]  /*7090*/  DEPBAR.LE SB0, 0x0 ;  /* 0x000080000000791a */ /* 0x000fcc0000000000 */
[----:B-1----:R-:W-:Y:S01]  /*70a0*/  HMMA.16816.F32.BF16 R44, R96, R84, R44 ;  /* 0x00000054602c723c */ /* 0x002fe2000004182c */
[----:B------:R-:W-:-:S05]  /*70b0*/  VIADD R84, R66, 0xffffffff ;  /* 0xffffffff42547836 */ /* 0x000fca0000000000 */
[----:B------:R-:W-:Y:S02]  /*70c0*/  ISETP.GT.AND P0, PT, R84, R137, PT ;  /* 0x000000895400720c */ /* 0x000fe40003f04270 */
[C---:B------:R-:W-:Y:S08]  /*70d0*/  HMMA.16816.F32.BF16 R4, R96.reuse, R100, R4 ;  /* 0x000000646004723c */ /* 0x040ff00000041804 */
[C---:B------:R-:W-:Y:S08]  /*70e0*/  HMMA.16816.F32.BF16 R76, R96.reuse, R102, R76 ;  /* 0x00000066604c723c */ /* 0x040ff0000004184c */
[C---:B--2---:R-:W-:Y:S08]  /*70f0*/  HMMA.16816.F32.BF16 R72, R96.reuse, R92, R72 ;  /* 0x0000005c6048723c */ /* 0x044ff00000041848 */
[C---:B------:R-:W-:Y:S08]  /*7100*/  HMMA.16816.F32.BF16 R56, R96.reuse, R94, R56 ;  /* 0x0000005e6038723c */ /* 0x040ff00000041838 */
[C---:B---3--:R-:W-:Y:S08]  /*7110*/  HMMA.16816.F32.BF16 R52, R96.reuse, R88, R52 ;  /* 0x000000586034723c */ /* 0x048ff00000041834 */
[C---:B------:R-:W-:Y:S08]  /*7120*/  HMMA.16816.F32.BF16 R48, R96.reuse, R90, R48 ;  /* 0x0000005a6030723c */ /* 0x040ff00000041830 */
        /* <DEDUP_REMOVED lines=16> */
.L_x_4555:
        /* <DEDUP_REMOVED lines=60> */
.L_x_4556:
[C---:B------:R-:W-:Y:S01]  /*75f0*/  IADD3 R82, P0, PT, R3.reuse, R140, RZ ;  /* 0x0000008c03527210 */ /* 0x040fe20007f1e0ff */
[----:B------:R-:W-:Y:S01]  /*7600*/  @!PT LDS RZ, [RZ] ;  /* 0x00000000fffff984 */ /* 0x000fe20000000800 */
[----:B------:R-:W-:Y:S01]  /*7610*/  @!PT LDS RZ, [RZ] ;  /* 0x00000000fffff984 */ /* 0x000fe20000000800 */
[----:B------:R-:W-:Y:S01]  /*7620*/  @!PT LDS RZ, [RZ] ;  /* 0x00000000fffff984 */ /* 0x000fe20000000800 */
[----:B------:R1:W-:Y:S04]  /*7630*/  LDGSTS.E.BYPASS.LTC128B.128 [R0+0x1000], desc[UR6][R140.64] ;  /* 0x010000008c007fae */ /* 0x0003e8000b981a06 */
[----:B------:R-:W-:Y:S01]  /*7640*/  IMAD.X R83, R64, 0x1, R141, P0 ;  /* 0x0000000140537824 */ /* 0x000fe200000e068d */
[----:B------:R-:W-:-:S04]  /*7650*/  IADD3 R80, P0, PT, R3, R82, RZ ;  /* 0x0000005203507210 */ /* 0x000fc80007f1e0ff */
[----:B------:R1:W-:Y:S01]  /*7660*/  LDGSTS.E.BYPASS.LTC128B.128 [R0+0x1800], desc[UR6][R82.64] ;  /* 0x0180000052007fae */ /* 0x0003e2000b981a06 */
[----:B------:R-:W-:Y:S01]  /*7670*/  IMAD.X R81, R64, 0x1, R83, P0 ;  /* 0x0000000140517824 */ /* 0x000fe200000e0653 */
[----:B------:R-:W-:-:S04]  /*7680*/  IADD3 R70, P0, PT, R80, R3, RZ ;  /* 0x0000000350467210 */ /* 0x000fc80007f1e0ff */
[----:B------:R1:W-:Y:S01]  /*7690*/  LDGSTS.E.BYPASS.LTC128B.128 [R0+0x2000], desc[UR6][R80.64] ;  /* 0x0200000050007fae */ /* 0x0003e2000b981a06 */
[----:B------:R-:W-:-:S05]  /*76a0*/  IMAD.X R71, R81, 0x1, R64, P0 ;  /* 0x0000000151477824 */ /* 0x000fca00000e0640 */
[----:B------:R1:W-:Y:S04]  /*76b0*/  LDGSTS.E.BYPASS.LTC128B.128 [R0+0x2800], desc[UR6][R70.64] ;  /* 0x0280000046007fae */ /* 0x0003e8000b981a06 */
[----:B------:R-:W0:Y:S02]  /*76c0*/  LDGDEPBAR ;  /* 0x00000000000079af */ /* 0x000e240000000000 */
.L_x_4554:
[----:B------:R-:W-:Y:S01]  /*76d0*/  IMAD.SHL.U32 R107, R133, 0x2, RZ ;  /* 0x00000002856b7824 */ /* 0x000fe200078e00ff */
[----:B------:R-:W2:Y:S01]  /*76e0*/  LDCU UR4, c[0x0][0x45c] ;  /* 0x00008b80ff0477ac */ /* 0x000ea20008000800 */
[----:B------:R-:W-:-:S03]  /*76f0*/  LOP3.LUT R111, R111, 0x120, R68, 0xf8, !PT ;  /* 0x000001206f6f7812 */ /* 0x000fc600078ef844 */
[----:B------:R-:W-:Y:S02]  /*7700*/  LOP3.LUT R107, R107, 0x6, RZ, 0xc0, !PT ;  /* 0x000000066b6b7812 */ /* 0x000fe400078ec0ff */
[----:B------:R-:W-:-:S03]  /*7710*/  LEA R134, R111, UR5, 0x1 ;  /* 0x000000056f867c11 */ /* 0x000fc6000f8e08ff */
[----:B------:R-:W-:-:S04]  /*7720*/  IMAD R2, R84, 0x80, R107 ;  /* 0x0000008054027824 */ /* 0x000fc800078e026b */
[C---:B-1----:R-:W-:Y:S02]  /*7730*/  VIADD R0, R2.reuse, 0x1 ;  /* 0x0000000102007836 */ /* 0x042fe40000000000 */
[C---:B------:R-:W-:Y:S02]  /*7740*/  VIADD R69, R2.reuse, 0x8 ;  /* 0x0000000802457836 */ /* 0x040fe40000000000 */
[----:B------:R-:W-:Y:S01]  /*7750*/  VIADD R70, R2, 0x10 ;  /* 0x0000001002467836 */ /* 0x000fe20000000000 */
[CC--:B------:R-:W-:Y:S02]  /*7760*/  ISETP.GE.AND P4, PT, R0.reuse, R105.reuse, PT ;  /* 0x000000690000720c */ /* 0x0c0fe40003f86270 */
[-C--:B------:R-:W-:Y:S01]  /*7770*/  ISETP.GE.AND P2, PT, R0, R106.reuse, PT ;  /* 0x0000006a0000720c */ /* 0x080fe20003f46270 */
[C---:B------:R-:W-:Y:S01]  /*7780*/  VIADD R0, R2.reuse, 0x9 ;  /* 0x0000000902007836 */ /* 0x040fe20000000000 */
[CC--:B------:R-:W-:Y:S02]  /*7790*/  ISETP.GE.AND P5, PT, R69.reuse, R105.reuse, PT ;  /* 0x000000694500720c */ /* 0x0c0fe40003fa6270 */
[----:B------:R-:W-:Y:S01]  /*77a0*/  ISETP.GE.AND P1, PT, R69, R106, PT ;  /* 0x0000006a4500720c */ /* 0x000fe20003f26270 */
        /* <DEDUP_REMOVED lines=8> */
[----:B------:R-:W-:Y:S02]  /*7830*/  ISETP.GE.AND P4, PT, R70, R105, PT ;  /* 0x000000694600720c */ /* 0x000fe40003f86270 */
[----:B------:R-:W-:-:S02]  /*7840*/  FSEL R24, R24, -INF , !P5 ;  /* 0xff80000018187808 */ /* 0x000fc40006800000 */
[-C--:B------:R-:W-:Y:S02]  /*7850*/  ISETP.GE.AND P3, PT, R69, R106.reuse, PT ;  /* 0x0000006a4500720c */ /* 0x080fe40003f66270 */
[----:B------:R-:W-:Y:S01]  /*7860*/  FSEL R83, R27, -INF , !P0 ;  /* 0xff8000001b537808 */ /* 0x000fe20004000000 */
[----:B------:R-:W-:Y:S01]  /*7870*/  VIADD R27, R2, 0x19 ;  /* 0x00000019021b7836 */ /* 0x000fe20000000000 */
[-C--:B------:R-:W-:Y:S02]  /*7880*/  ISETP.GE.AND P5, PT, R70, R106.reuse, PT ;  /* 0x0000006a4600720c */ /* 0x080fe40003fa6270 */
[----:B------:R-:W-:Y:S02]  /*7890*/  ISETP.GE.AND P1, PT, R69, R105, PT ;  /* 0x000000694500720c */ /* 0x000fe40003f26270 */
[----:B------:R-:W-:Y:S02]  /*78a0*/  FSEL R20, R20, -INF , !P4 ;  /* 0xff80000014147808 */ /* 0x000fe40006000000 */
[----:B------:R-:W-:Y:S01]  /*78b0*/  FSEL R123, R23, -INF , !P3 ;  /* 0xff800000177b7808 */ /* 0x000fe20005800000 */
[----:B------:R-:W-:Y:S01]  /*78c0*/  VIADD R23, R2, 0x21 ;  /* 0x0000002102177836 */ /* 0x000fe20000000000 */
[----:B------:R-:W-:-:S02]  /*78d0*/  ISETP.GE.AND P4, PT, R29, R106, PT ;  /* 0x0000006a1d00720c */ /* 0x000fc40003f86270 */
[----:B------:R-:W-:Y:S02]  /*78e0*/  FSEL R89, R22, -INF , !P5 ;  /* 0xff80000016597808 */ /* 0x000fe40006800000 */
[-C--:B------:R-:W-:Y:S02]  /*78f0*/  ISETP.GE.AND P0, PT, R29, R105.reuse, PT ;  /* 0x000000691d00720c */ /* 0x080fe40003f06270 */
[-C--:B------:R-:W-:Y:S02]  /*7900*/  ISETP.GE.AND P5, PT, R27, R105.reuse, PT ;  /* 0x000000691b00720c */ /* 0x080fe40003fa6270 */
[----:B------:R-:W-:Y:S02]  /*7910*/  ISETP.GE.AND P3, PT, R25, R105, PT ;  /* 0x000000691900720c */ /* 0x000fe40003f66270 */
[----:B------:R-:W-:Y:S01]  /*7920*/  FSEL R70, R21, -INF , !P1 ;  /* 0xff80000015467808 */ /* 0x000fe20004800000 */
[----:B------:R-:W-:Y:S01]  /*7930*/  VIADD R21, R2, 0x28 ;  /* 0x0000002802157836 */ /* 0x000fe20000000000 */
[----:B------:R-:W-:-:S02]  /*7940*/  ISETP.GE.AND P1, PT, R27, R106, PT ;  /* 0x0000006a1b00720c */ /* 0x000fc40003f26270 */
[----:B------:R-:W-:Y:S02]  /*7950*/  FSEL R69, R18, -INF , !P4 ;  /* 0xff80000012457808 */ /* 0x000fe40006000000 */
[----:B------:R-:W-:Y:S01]  /*7960*/  FSEL R22, R16, -INF , !P0 ;  /* 0xff80000010167808 */ /* 0x000fe20004000000 */
[----:B------:R-:W-:Y:S01]  /*7970*/  VIADD R16, R2, 0x29 ;  /* 0x0000002902107836 */ /* 0x000fe20000000000 */
[----:B------:R-:W-:Y:S02]  /*7980*/  ISETP.GE.AND P4, PT, R23, R105, PT ;  /* 0x000000691700720c */ /* 0x000fe40003f86270 */
[----:B------:R-:W-:Y:S02]  /*7990*/  FSEL R80, R17, -INF , !P5 ;  /* 0xff80000011507808 */ /* 0x000fe40006800000 */
[----:B------:R-:W-:Y:S01]  /*79a0*/  FSEL R100, R12, -INF , !P3 ;  /* 0xff8000000c647808 */ /* 0x000fe20005800000 */
[----:B------:R-:W-:Y:S01]  /*79b0*/  VIADD R12, R2, 0x30 ;  /* 0x00000030020c7836 */ /* 0x000fe20000000000 */
[----:B------:R-:W-:-:S02]  /*79c0*/  ISETP.GE.AND P0, PT, R25, R106, PT ;  /* 0x0000006a1900720c */ /* 0x000fc40003f06270 */
[-C--:B------:R-:W-:Y:S01]  /*79d0*/  ISETP.GE.AND P5, PT, R23, R106.reuse, PT ;  /* 0x0000006a1700720c */ /* 0x080fe20003fa6270 */
[C---:B------:R-:W-:Y:S01]  /*79e0*/  VIADD R23, R2.reuse, 0x50 ;  /* 0x0000005002177836 */ /* 0x040fe20000000000 */
[----:B------:R-:W-:Y:S01]  /*79f0*/  FSEL R81, R19, -INF , !P1 ;  /* 0xff80000013517808 */ /* 0x000fe20004800000 */
[C---:B------:R-:W-:Y:S01]  /*7a00*/  VIADD R19, R2.reuse, 0x58 ;  /* 0x0000005802137836 */ /* 0x040fe20000000000 */
[----:B------:R-:W-:Y:S02]  /*7a10*/  ISETP.GE.AND P1, PT, R21, R105, PT ;  /* 0x000000691500720c */ /* 0x000fe40003f26270 */
[----:B------:R-:W-:Y:S01]  /*7a20*/  FSEL R102, R13, -INF , !P4 ;  /* 0xff8000000d667808 */ /* 0x000fe20006000000 */
[C---:B------:R-:W-:Y:S01]  /*7a30*/  VIADD R13, R2.reuse, 0x31 ;  /* 0x00000031020d7836 */ /* 0x040fe20000000000 */
[----:B------:R-:W-:Y:S01]  /*7a40*/  ISETP.GE.AND P3, PT, R21, R106, PT ;  /* 0x0000006a1500720c */ /* 0x000fe20003f66270 */
[----:B------:R-:W-:Y:S01]  /*7a50*/  VIADD R21, R2, 0x51 ;  /* 0x0000005102157836 */ /* 0x000fe20000000000 */
[----:B------:R-:W-:-:S02]  /*7a60*/  FSEL R87, R14, -INF , !P0 ;  /* 0xff8000000e577808 */ /* 0x000fc40004000000 */
[----:B------:R-:W-:Y:S01]  /*7a70*/  FSEL R115, R15, -INF , !P5 ;  /* 0xff8000000f737808 */ /* 0x000fe20006800000 */
[----:B------:R-:W-:Y:S01]  /*7a80*/  VIADD R15, R2, 0x59 ;  /* 0x00000059020f7836 */ /* 0x000fe20000000000 */
[-C--:B------:R-:W-:Y:S02]  /*7a90*/  ISETP.GE.AND P0, PT, R16, R105.reuse, PT ;  /* 0x000000691000720c */ /* 0x080fe40003f06270 */
[----:B------:R-:W-:Y:S02]  /*7aa0*/  ISETP.GE.AND P5, PT, R12, R105, PT ;  /* 0x000000690c00720c */ /* 0x000fe40003fa6270 */
[----:B------:R-:W-:Y:S01]  /*7ab0*/  FSEL R114, R8, -INF , !P1 ;  /* 0xff80000008727808 */ /* 0x000fe20004800000 */
[----:B------:R-:W-:Y:S01]  /*7ac0*/  VIADD R8, R2, 0x39 ;  /* 0x0000003902087836 */ /* 0x000fe20000000000 */
[-C--:B------:R-:W-:Y:S01]  /*7ad0*/  ISETP.GE.AND P1, PT, R12, R106.reuse, PT ;  /* 0x0000006a0c00720c */ /* 0x080fe20003f26270 */
[----:B------:R-:W-:Y:S01]  /*7ae0*/  VIADD R12, R2, 0x38 ;  /* 0x00000038020c7836 */ /* 0x000fe20000000000 */
[----:B------:R-:W-:-:S02]  /*7af0*/  ISETP.GE.AND P4, PT, R16, R106, PT ;  /* 0x0000006a1000720c */ /* 0x000fc40003f86270 */
[----:B------:R-:W-:Y:S01]  /*7b00*/  FSEL R117, R10, -INF , !P3 ;  /* 0xff8000000a757808 */ /* 0x000fe20005800000 */
[C---:B------:R-:W-:Y:S01]  /*7b10*/  VIADD R10, R2.reuse, 0x68 ;  /* 0x00000068020a7836 */ /* 0x040fe20000000000 */
[-C--:B------:R-:W-:Y:S02]  /*7b20*/  ISETP.GE.AND P3, PT, R13, R105.reuse, PT ;  /* 0x000000690d00720c */ /* 0x080fe40003f66270 */
[----:B------:R-:W-:Y:S01]  /*7b30*/  FSEL R116, R9, -INF , !P0 ;  /* 0xff80000009747808 */ /* 0x000fe20004000000 */
[----:B------:R-:W-:Y:S01]  /*7b40*/  VIADD R9, R2, 0x69 ;  /* 0x0000006902097836 */ /* 0x000fe20000000000 */
[----:B------:R-:W-:Y:S01]  /*7b50*/  FSEL R88, R4, -INF , !P5 ;  /* 0xff80000004587808 */ /* 0x000fe20006800000 */
[C---:B------:R-:W-:Y:S01]  /*7b60*/  VIADD R4, R2.reuse, 0x40 ;  /* 0x0000004002047836 */ /* 0x040fe20000000000 */
[----:B------:R-:W-:Y:S01]  /*7b70*/  ISETP.GE.AND P0, PT, R13, R106, PT ;  /* 0x0000006a0d00720c */ /* 0x000fe20003f06270 */
[C---:B------:R-:W-:Y:S01]  /*7b80*/  VIADD R13, R2.reuse, 0x60 ;  /* 0x00000060020d7836 */ /* 0x040fe20000000000 */
[----:B------:R-:W-:Y:S01]  /*7b90*/  FSEL R119, R11, -INF , !P4 ;  /* 0xff8000000b777808 */ /* 0x000fe20006000000 */
[----:B------:R-:W-:Y:S01]  /*7ba0*/  VIADD R11, R2, 0x61 ;  /* 0x00000061020b7836 */ /* 0x000fe20000000000 */
[----:B------:R-:W-:-:S02]  /*7bb0*/  ISETP.GE.AND P4, PT, R12, R105, PT ;  /* 0x000000690c00720c */ /* 0x000fc40003f86270 */
[----:B------:R-:W-:Y:S02]  /*7bc0*/  FSEL R90, R5, -INF , !P3 ;  /* 0xff800000055a7808 */ /* 0x000fe40005800000 */
[----:B------:R-:W-:Y:S01]  /*7bd0*/  FSEL R95, R7, -INF , !P0 ;  /* 0xff800000075f7808 */ /* 0x000fe20004000000 */
[----:B------:R-:W-:Y:S01]  /*7be0*/  VIADD R7, R2, 0x49 ;  /* 0x0000004902077836 */ /* 0x000fe20000000000 */
[----:B------:R-:W-:Y:S02]  /*7bf0*/  FSEL R5, R31, -INF , !P2 ;  /* 0xff8000001f057808 */ /* 0x000fe40005000000 */
[----:B------:R-:W-:Y:S01]  /*7c00*/  FSEL R93, R6, -INF , !P1 ;  /* 0xff800000065d7808 */ /* 0x000fe20004800000 */
[----:B------:R-:W-:Y:S01]  /*7c10*/  VIADD R6, R2, 0x48 ;  /* 0x0000004802067836 */ /* 0x000fe20000000000 */
[C---:B------:R-:W-:Y:S02]  /*7c20*/  ISETP.GE.AND P0, PT, R4.reuse, R105, PT ;  /* 0x000000690400720c */ /* 0x040fe40003f06270 */
[-C--:B------:R-:W-:Y:S01]  /*7c30*/  ISETP.GE.AND P2, PT, R4, R106.reuse, PT ;  /* 0x0000006a0400720c */ /* 0x080fe20003f46270 */
[----:B------:R-:W-:Y:S01]  /*7c40*/  VIADD R4, R2, 0x41 ;  /* 0x0000004102047836 */ /* 0x000fe20000000000 */
[----:B------:R-:W-:-:S02]  /*7c50*/  ISETP.GE.AND P5, PT, R12, R106, PT ;  /* 0x0000006a0c00720c */ /* 0x000fc40003fa6270 */
[-C--:B------:R-:W-:Y:S02]  /*7c60*/  ISETP.GE.AND P1, PT, R8, R105.reuse, PT ;  /* 0x000000690800720c */ /* 0x080fe40003f26270 */
[----:B------:R-:W-:Y:S02]  /*7c70*/  FSEL R92, R76, -INF , !P4 ;  /* 0xff8000004c5c7808 */ /* 0x000fe40006000000 */
[-C--:B------:R-:W-:Y:S02]  /*7c80*/  ISETP.GE.AND P4, PT, R2, R105.reuse, PT ;  /* 0x000000690200720c */ /* 0x080fe40003f86270 */
[----:B------:R-:W-:Y:S02]  /*7c90*/  FSEL R97, R78, -INF , !P5 ;  /* 0xff8000004e617808 */ /* 0x000fe40006800000 */
[----:B------:R-:W-:Y:S02]  /*7ca0*/  FSEL R94, R77, -INF , !P1 ;  /* 0xff8000004d5e7808 */ /* 0x000fe40004800000 */
[----:B------:R-:W-:-:S02]  /*7cb0*/  ISETP.GE.AND P5, PT, R4, R105, PT ;  /* 0x000000690400720c */ /* 0x000fc40003fa6270 */
[----:B------:R-:W-:Y:S02]  /*7cc0*/  ISETP.GE.AND P1, PT, R4, R106, PT ;  /* 0x0000006a0400720c */ /* 0x000fe40003f26270 */
[----:B------:R-:W-:Y:S02]  /*7cd0*/  FSEL R4, R28, -INF , !P4 ;  /* 0xff8000001c047808 */ /* 0x000fe40006000000 */
[----:B------:R-:W-:Y:S02]  /*7ce0*/  ISETP.GE.AND P4, PT, R6, R105, PT ;  /* 0x000000690600720c */ /* 0x000fe40003f86270 */
        /* <DEDUP_REMOVED lines=22> */
[----:B------:R-:W-:Y:S01]  /*7e50*/  ISETP.GE.AND P3, PT, R8, R106, PT ;  /* 0x0000006a0800720c */ /* 0x000fe20003f66270 */
[----:B------:R-:W-:Y:S01]  /*7e60*/  VIADD R8, R2, 0x70 ;  /* 0x0000007002087836 */ /* 0x000fe20000000000 */
[----:B------:R-:W-:Y:S02]  /*7e70*/  FSEL R44, R44, -INF , !P4 ;  /* 0xff8000002c2c7808 */ /* 0x000fe40006000000 */
[----:B------:R-:W-:Y:S02]  /*7e80*/  ISETP.GE.AND P4, PT, R10, R105, PT ;  /* 0x000000690a00720c */ /* 0x000fe40003f86270 */
[----:B------:R-:W-:Y:S02]  /*7e90*/  FMNMX3.FTZ R25, R17, R94, R18, !PT ;  /* 0x0000005e11197276 */ /* 0x000fe40007810012 */
[----:B------:R-:W-:Y:S01]  /*7ea0*/  ISETP.GE.AND P0, PT, R6, R106, PT ;  /* 0x0000006a0600720c */ /* 0x000fe20003f06270 */
[----:B------:R-:W-:Y:S01]  /*7eb0*/  VIADD R6, R2, 0x71 ;  /* 0x0000007102067836 */ /* 0x000fe20000000000 */
[----:B------:R-:W-:-:S02]  /*7ec0*/  FSEL R17, R45, -INF , !P5 ;  /* 0xff8000002d117808 */ /* 0x000fc40006800000 */
[-C--:B------:R-:W-:Y:S02]  /*7ed0*/  ISETP.GE.AND P5, PT, R9, R105.reuse, PT ;  /* 0x000000690900720c */ /* 0x080fe40003fa6270 */
[----:B------:R-:W-:Y:S02]  /*7ee0*/  FSEL R40, R40, -INF , !P4 ;  /* 0xff80000028287808 */ /* 0x000fe40006000000 */
[----:B------:R-:W-:Y:S02]  /*7ef0*/  FMNMX3.FTZ R25, R25, R28, R56, !PT ;  /* 0x0000001c19197276 */ /* 0x000fe40007810038 */
[-C--:B------:R-:W-:Y:S02]  /*7f00*/  ISETP.GE.AND P4, PT, R8, R105.reuse, PT ;  /* 0x000000690800720c */ /* 0x080fe40003f86270 */
[----:B------:R-:W-:Y:S02]  /*7f10*/  FSEL R41, R41, -INF , !P5 ;  /* 0xff80000029297808 */ /* 0x000fe40006800000 */
[----:B------:R-:W-:-:S02]  /*7f20*/  ISETP.GE.AND P5, PT, R6, R105, PT ;  /* 0x000000690600720c */ /* 0x000fc40003fa6270 */
[----:B------:R-:W-:Y:S01]  /*7f30*/  FMNMX3.FTZ R27, R25, R86, R52, !PT ;  /* 0x00000056191b7276 */ /* 0x000fe20007810034 */
[----:B------:R-:W-:Y:S01]  /*7f40*/  VIADD R25, R2, 0x78 ;  /* 0x0000007802197836 */ /* 0x000fe20000000000 */
[----:B------:R-:W-:Y:S02]  /*7f50*/  FSEL R36, R36, -INF , !P4 ;  /* 0xff80000024247808 */ /* 0x000fe40006000000 */
[C---:B------:R-:W-:Y:S01]  /*7f60*/  ISETP.GE.AND P4, PT, R2.reuse, R106, PT ;  /* 0x0000006a0200720c */ /* 0x040fe20003f86270 */
[----:B------:R-:W-:Y:S01]  /*7f70*/  VIADD R2, R2, 0x79 ;  /* 0x0000007902027836 */ /* 0x000fe20000000000 */
[----:B------:R-:W-:Y:S02]  /*7f80*/  FSEL R37, R37, -INF , !P5 ;  /* 0xff80000025257808 */ /* 0x000fe40006800000 */
[----:B------:R-:W-:Y:S02]  /*7f90*/  FMNMX3.FTZ R27, R27, R12, R48, !PT ;  /* 0x0000000c1b1b7276 */ /* 0x000fe40007810030 */
[----:B------:R-:W-:-:S02]  /*7fa0*/  ISETP.GE.AND P5, PT, R7, R106, PT ;  /* 0x0000006a0700720c */ /* 0x000fc40003fa6270 */
[----:B------:R-:W-:Y:S02]  /*7fb0*/  FSEL R7, R30, -INF , !P4 ;  /* 0xff8000001e077808 */ /* 0x000fe40006000000 */
[----:B------:R-:W-:Y:S02]  /*7fc0*/  FMNMX3.FTZ R27, R27, R14, R44, !PT ;  /* 0x0000000e1b1b7276 */ /* 0x000fe4000781002c */
[----:B------:R-:W-:Y:S02]  /*7fd0*/  FMNMX3.FTZ R30, R7, R5, R71, !PT ;  /* 0x00000005071e7276 */ /* 0x000fe40007810047 */
        /* <DEDUP_REMOVED lines=9> */
[----:B------:R-:W-:Y:S02]  /*8070*/  FMNMX3.FTZ R30, R30, R81, R87, !PT ;  /* 0x000000511e1e7276 */ /* 0x000fe40007810057 */
[----:B------:R-:W-:Y:S02]  /*8080*/  ISETP.GE.AND P4, PT, R23, R106, PT ;  /* 0x0000006a1700720c */ /* 0x000fe40003f86270 */
[----:B------:R-:W-:Y:S02]  /*8090*/  FMNMX.FTZ R23, R16, R27, !PT ;  /* 0x0000001b10177209 */ /* 0x000fe40007810000 */
[----:B------:R-:W-:Y:S02]  /*80a0*/  FMNMX3.FTZ R72, R30, R115, R117, !PT ;  /* 0x000000731e487276 */ /* 0x000fe40007810075 */
[----:B------:R-:W-:Y:S01]  /*80b0*/  FSEL R121, R79, -INF , !P3 ;  /* 0xff8000004f797808 */ /* 0x000fe20005800000 */
[----:B------:R-:W1:Y:S01]  /*80c0*/  SHFL.BFLY PT, R30, R23, 0x2, 0x1f ;  /* 0x0c401f00171e7f89 */ /* 0x000e6200000e0000 */
[----:B------:R-:W-:-:S02]  /*80d0*/  FMNMX3.FTZ R72, R72, R119, R93, !PT ;  /* 0x0000007748487276 */ /* 0x000fc4000781005d */
[----:B------:R-:W-:Y:S02]  /*80e0*/  FSEL R57, R74, -INF , !P2 ;  /* 0xff8000004a397808 */ /* 0x000fe40005000000 */
[----:B------:R-:W-:Y:S02]  /*80f0*/  FMNMX3.FTZ R72, R72, R95, R97, !PT ;  /* 0x0000005f48487276 */ /* 0x000fe40007810061 */
[----:B------:R-:W-:Y:S02]  /*8100*/  FSEL R85, R75, -INF , !P1 ;  /* 0xff8000004b557808 */ /* 0x000fe40004800000 */
[----:B------:R-:W-:Y:S02]  /*8110*/  FSEL R91, R58, -INF , !P0 ;  /* 0xff8000003a5b7808 */ /* 0x000fe40004000000 */
[----:B------:R-:W-:Y:S02]  /*8120*/  FMNMX3.FTZ R72, R72, R121, R57, !PT ;  /* 0x0000007948487276 */ /* 0x000fe40007810039 */
[----:B------:R-:W-:-:S02]  /*8130*/  ISETP.GE.AND P0, PT, R13, R106, PT ;  /* 0x0000006a0d00720c */ /* 0x000fc40003f06270 */
        /* <DEDUP_REMOVED lines=9> */
[----:B------:R-:W-:Y:S02]  /*81d0*/  FSEL R51, R51, -INF , !P1 ;  /* 0xff80000033337808 */ /* 0x000fe40004800000 */
[-C--:B------:R-:W-:Y:S02]  /*81e0*/  ISETP.GE.AND P1, PT, R6, R106.reuse, PT ;  /* 0x0000006a0600720c */ /* 0x080fe40003f26270 */
[----:B------:R-:W-:-:S02]  /*81f0*/  ISETP.GE.AND P5, PT, R11, R106, PT ;  /* 0x0000006a0b00720c */ /* 0x000fc40003fa6270 */
[-C--:B------:R-:W-:Y:S02]  /*8200*/  ISETP.GE.AND P4, PT, R10, R106.reuse, PT ;  /* 0x0000006a0a00720c */ /* 0x080fe40003f86270 */
[----:B------:R-:W-:Y:S02]  /*8210*/  FSEL R29, R46, -INF , !P0 ;  /* 0xff8000002e1d7808 */ /* 0x000fe40004000000 */
[----:B------:R-:W-:Y:S02]  /*8220*/  FMNMX3.FTZ R6, R72, R55, R15, !PT ;  /* 0x0000003748067276 */ /* 0x000fe4000781000f */
[-C--:B------:R-:W-:Y:S01]  /*8230*/  ISETP.GE.AND P3, PT, R9, R106.reuse, PT ;  /* 0x0000006a0900720c */ /* 0x080fe20003f66270 */
[----:B------:R-:W-:Y:S01]  /*8240*/  LDSM.16.MT88.4 R72, [R134+0x3000] ;  /* 0x003000008648783b */ /* 0x000fe20000004200 */
[----:B------:R-:W-:Y:S02]  /*8250*/  ISETP.GE.AND P2, PT, R8, R106, PT ;  /* 0x0000006a0800720c */ /* 0x000fe40003f46270 */
[----:B------:R-:W-:-:S02]  /*8260*/  FSEL R47, R47, -INF , !P5 ;  /* 0xff8000002f2f7808 */ /* 0x000fc40006800000 */
[----:B-1----:R-:W-:Y:S02]  /*8270*/  FMNMX.FTZ R30, R23, R30, !PT ;  /* 0x0000001e171e7209 */ /* 0x002fe40007810000 */
[----:B------:R-:W-:Y:S02]  /*8280*/  FSEL R19, R42, -INF , !P4 ;  /* 0xff8000002a137808 */ /* 0x000fe40006000000 */
[----:B------:R-:W-:Y:S01]  /*8290*/  FMNMX3.FTZ R6, R6, R51, R29, !PT ;  /* 0x0000003306067276 */ /* 0x000fe2000781001d */
[----:B------:R-:W1:Y:S01]  /*82a0*/  SHFL.BFLY PT, R9, R30, 0x1, 0x1f ;  /* 0x0c201f001e097f89 */ /* 0x000e6200000e0000 */
[-C--:B------:R-:W-:Y:S02]  /*82b0*/  ISETP.GE.AND P0, PT, R25, R106.reuse, PT ;  /* 0x0000006a1900720c */ /* 0x080fe40003f06270 */
[----:B------:R-:W-:Y:S02]  /*82c0*/  ISETP.GE.AND P4, PT, R2, R106, PT ;  /* 0x0000006a0200720c */ /* 0x000fe40003f86270 */
[----:B------:R-:W-:-:S02]  /*82d0*/  FSEL R43, R43, -INF , !P3 ;  /* 0xff8000002b2b7808 */ /* 0x000fc40005800000 */
[----:B------:R-:W-:Y:S02]  /*82e0*/  FSEL R25, R38, -INF , !P2 ;  /* 0xff80000026197808 */ /* 0x000fe40005000000 */
[----:B------:R-:W-:Y:S02]  /*82f0*/  FMNMX3.FTZ R2, R6, R47, R19, !PT ;  /* 0x0000002f06027276 */ /* 0x000fe40007810013 */
[----:B------:R-:W-:Y:S02]  /*8300*/  FSEL R39, R39, -INF , !P1 ;  /* 0xff80000027277808 */ /* 0x000fe40004800000 */
[----:B------:R-:W-:Y:S02]  /*8310*/  FSEL R23, R34, -INF , !P0 ;  /* 0xff80000022177808 */ /* 0x000fe40004000000 */
[----:B------:R-:W-:Y:S02]  /*8320*/  FMNMX3.FTZ R2, R2, R43, R25, !PT ;  /* 0x0000002b02027276 */ /* 0x000fe40007810019 */
[----:B------:R-:W-:-:S02]  /*8330*/  FSEL R21, R35, -INF , !P4 ;  /* 0xff80000023157808 */ /* 0x000fc40006000000 */
[----:B------:R-:W-:-:S04]  /*8340*/  FMNMX3.FTZ R2, R2, R39, R23, !PT ;  /* 0x0000002702027276 */ /* 0x000fc80007810017 */
[----:B------:R-:W-:Y:S02]  /*8350*/  FMNMX.FTZ R11, R21, R2, !PT ;  /* 0x00000002150b7209 */ /* 0x000fe40007810000 */
[----:B-1----:R-:W-:-:S03]  /*8360*/  FMNMX.FTZ R2, R30, R9, !PT ;  /* 0x000000091e027209 */ /* 0x002fc60007810000 */
        /* <DEDUP_REMOVED lines=16> */
[----:B-1----:R-:W-:Y:S01]  /*8470*/  FMNMX.FTZ R4, R11, R6, !PT ;  /* 0x000000060b047209 */ /* 0x002fe20007810000 */
[----:B------:R-:W-:Y:S01]  /*8480*/  FFMA.FTZ R153, R16, UR4, -R27 ;  /* 0x0000000410997c23 */ /* 0x000fe2000801081b */
[----:B------:R-:W1:Y:S03]  /*8490*/  MUFU.EX2 R96, R96 ;  /* 0x0000006000607308 */ /* 0x000e660000000800 */
[----:B------:R-:W2:Y:S05]  /*84a0*/  SHFL.BFLY PT, R9, R4, 0x1, 0x1f ;  /* 0x0c201f0004097f89 */ /* 0x000eaa00000e0000 */
[----:B------:R-:W-:Y:S08]  /*84b0*/  MUFU.EX2 R99, R99 ;  /* 0x0000006300637308 */ /* 0x000ff00000000800 */
[----:B------:R-:W3:Y:S08]  /*84c0*/  MUFU.EX2 R54, R54 ;  /* 0x0000003600367308 */ /* 0x000ef00000000800 */
[----:B------:R-:W-:Y:S01]  /*84d0*/  MUFU.EX2 R33, R33 ;  /* 0x0000002100217308 */ /* 0x000fe20000000800 */
[----:B--2---:R-:W-:-:S02]  /*84e0*/  FMNMX.FTZ R0, R4, R9, !PT ;  /* 0x0000000904007209 */ /* 0x004fc40007810000 */
[----:B------:R-:W2:Y:S01]  /*84f0*/  LDSM.16.MT88.4 R8, [R134+0x3400] ;  /* 0x003400008608783b */ /* 0x000ea20000004200 */
[----:B-1----:R-:W-:Y:S01]  /*8500*/  F2FP.BF16.F32.PACK_AB R4, R96, R103 ;  /* 0x000000676004723e */ /* 0x002fe200000010ff */
[----:B------:R-:W-:Y:S01]  /*8510*/  FADD.FTZ R96, R103, R96 ;  /* 0x0000006067607221 */ /* 0x000fe20000010000 */
[C---:B------:R-:W-:Y:S01]  /*8520*/  FMUL.FTZ R20, R0.reuse, UR4 ;  /* 0x0000000400147c20 */ /* 0x040fe20008410000 */
[----:B------:R-:W-:Y:S01]  /*8530*/  FSETP.NEU.FTZ.AND P0, PT, R0, -INF , PT ;  /* 0xff8000000000780b */ /* 0x000fe20003f1d000 */
[----:B------:R-:W1:Y:S01]  /*8540*/  MUFU.EX2 R26, R26 ;  /* 0x0000001a001a7308 */ /* 0x000e620000000800 */
[----:B---3--:R-:W-:Y:S01]  /*8550*/  F2FP.BF16.F32.PACK_AB R6, R54, R99 ;  /* 0x000000633606723e */ /* 0x008fe200000010ff */
[----:B------:R-:W-:Y:S01]  /*8560*/  FADD.FTZ R99, R99, R96 ;  /* 0x0000006063637221 */ /* 0x000fe20000010000 */
        /* <DEDUP_REMOVED lines=48> */
[----:B------:R-:W1:Y:S01]  /*8870*/  MUFU.EX2 R24, R24 ;  /* 0x0000001800187308 */ /* 0x000e620000000800 */
[C---:B---3--:R-:W-:Y:S01]  /*8880*/  F2FP.BF16.F32.PACK_AB R7, R58.reuse, R101 ;  /* 0x000000653a07723e */ /* 0x048fe200000010ff */
[----:B------:R-:W-:Y:S01]  /*8890*/  FADD.FTZ R101, R101, R98 ;  /* 0x0000006265657221 */ /* 0x000fe20000010000 */
[--C-:B------:R-:W-:Y:S01]  /*88a0*/  FFMA.FTZ R25, R25, UR4, -R20.reuse ;  /* 0x0000000419197c23 */ /* 0x100fe20008010814 */
[--C-:B------:R-:W-:Y:S01]  /*88b0*/  FFMA.FTZ R23, R23, UR4, -R20.reuse ;  /* 0x0000000417177c23 */ /* 0x100fe20008010814 */
[--C-:B------:R-:W-:Y:S01]  /*88c0*/  FFMA.FTZ R152, R21, UR4, -R20.reuse ;  /* 0x0000000415987c23 */ /* 0x100fe20008010814 */
[----:B------:R-:W-:Y:S01]  /*88d0*/  FADD.FTZ R96, R58, R101 ;  /* 0x000000653a607221 */ /* 0x000fe20000010000 */
[----:B------:R-:W-:Y:S01]  /*88e0*/  FFMA.FTZ R58, R13, UR4, -R20 ;  /* 0x000000040d3a7c23 */ /* 0x000fe20008010814 */
[----:B------:R-:W-:Y:S01]  /*88f0*/  MUFU.EX2 R45, R45 ;  /* 0x0000002d002d7308 */ /* 0x000fe20000000800 */
[C---:B------:R-:W-:Y:S07]  /*8900*/  HMMA.16816.F32.BF16 R68, R4.reuse, R72, RZ ;  /* 0x000000480444723c */ /* 0x040fee00000418ff */
[----:B------:R-:W3:Y:S01]  /*8910*/  MUFU.EX2 R34, R34 ;  /* 0x0000002200227308 */ /* 0x000ee20000000800 */
[----:B------:R-:W-:Y:S01]  /*8920*/  HMMA.16816.F32.BF16 R72, R4, R74, RZ ;  /* 0x0000004a0448723c */ /* 0x000fe200000418ff */
[----:B-1----:R-:W-:-:S06]  /*8930*/  F2FP.BF16.F32.PACK_AB R82, R24, R31 ;  /* 0x0000001f1852723e */ /* 0x002fcc00000010ff */
[----:B------:R-:W-:Y:S08]  /*8940*/  MUFU.EX2 R35, R35 ;  /* 0x0000002300237308 */ /* 0x000ff00000000800 */
[----:B------:R-:W1:Y:S01]  /*8950*/  MUFU.EX2 R30, R30 ;  /* 0x0000001e001e7308 */ /* 0x000e620000000800 */
[----:B---3--:R-:W-:Y:S01]  /*8960*/  F2FP.BF16.F32.PACK_AB R81, R34, R45 ;  /* 0x0000002d2251723e */ /* 0x008fe200000010ff */
[----:B------:R-:W-:-:S04]  /*8970*/  FADD.FTZ R45, R45, R96 ;  /* 0x000000602d2d7221 */ /* 0x000fc80000010000 */
[----:B------:R-:W-:Y:S01]  /*8980*/  FADD.FTZ R34, R34, R45 ;  /* 0x0000002d22227221 */ /* 0x000fe20000010000 */
[--C-:B------:R-:W-:Y:S01]  /*8990*/  FFMA.FTZ R45, R17, UR4, -R27.reuse ;  /* 0x00000004112d7c23 */ /* 0x100fe2000801081b */
[----:B------:R-:W-:Y:S08]  /*89a0*/  MUFU.EX2 R89, R89 ;  /* 0x0000005900597308 */ /* 0x000ff00000000800 */
[----:B------:R-:W3:Y:S01]  /*89b0*/  MUFU.EX2 R50, R50 ;  /* 0x0000003200327308 */ /* 0x000ee20000000800 */
[----:B-1----:R-:W-:Y:S01]  /*89c0*/  F2FP.BF16.F32.PACK_AB R83, R30, R35 ;  /* 0x000000231e53723e */ /* 0x002fe200000010ff */
[----:B------:R-:W-:Y:S01]  /*89d0*/  FADD.FTZ R35, R35, R34 ;  /* 0x0000002223237221 */ /* 0x000fe20000010000 */
[----:B------:R-:W-:-:S03]  /*89e0*/  FFMA.FTZ R34, R40, UR4, -R27 ;  /* 0x0000000428227c23 */ /* 0x000fc6000801081b */
[----:B------:R-:W-:Y:S01]  /*89f0*/  FADD.FTZ R96, R30, R35 ;  /* 0x000000231e607221 */ /* 0x000fe20000010000 */
[--C-:B------:R-:W-:Y:S01]  /*8a00*/  FFMA.FTZ R35, R36, UR4, -R27.reuse ;  /* 0x0000000424237c23 */ /* 0x100fe2000801081b */
[C---:B--2---:R-:W-:Y:S01]  /*8a10*/  HMMA.16816.F32.BF16 R68, R80.reuse, R8, R68 ;  /* 0x000000085044723c */ /* 0x044fe20000041844 */
[----:B------:R-:W-:Y:S01]  /*8a20*/  SEL R9, R112, 0xffffffe0, !P6 ;  /* 0xffffffe070097807 */ /* 0x000fe20007000000 */
[----:B------:R-:W-:Y:S01]  /*8a30*/  MUFU.EX2 R53, R53 ;  /* 0x0000003500357308 */ /* 0x000fe20000000800 */
[----:B------:R-:W-:Y:S01]  /*8a40*/  FFMA.FTZ R30, R44, UR4, -R27 ;  /* 0x000000042c1e7c23 */ /* 0x000fe2000801081b */
[----:B------:R-:W-:Y:S02]  /*8a50*/  FFMA.FTZ R36, R47, UR4, -R20 ;  /* 0x000000042f247c23 */ /* 0x000fe40008010814 */
[----:B------:R-:W-:Y:S02]  /*8a60*/  IMAD.IADD R22, R9, 0x1, R134 ;  /* 0x0000000109167824 */ /* 0x000fe400078e0286 */
[----:B------:R-:W-:Y:S02]  /*8a70*/  HMMA.16816.F32.BF16 R72, R80, R10, R72 ;  /* 0x0000000a5048723c */ /* 0x000fe40000041848 */
[----:B------:R-:W1:Y:S01]  /*8a80*/  MUFU.EX2 R42, R42 ;  /* 0x0000002a002a7308 */ /* 0x000e620000000800 */
[----:B------:R-:W2:Y:S04]  /*8a90*/  LDSM.16.MT88.4 R8, [R22+0x3000] ;  /* 0x003000001608783b */ /* 0x000ea80000004200 */
[----:B------:R-:W-:Y:S03]  /*8aa0*/  LDSM.16.MT88.4 R12, [R22+0x4400] ;  /* 0x00440000160c783b */ /* 0x000fe60000004200 */
[----:B------:R-:W-:Y:S08]  /*8ab0*/  MUFU.EX2 R87, R87 ;  /* 0x0000005700577308 */ /* 0x000ff00000000800 */
[----:B------:R-:W4:Y:S08]  /*8ac0*/  MUFU.EX2 R46, R46 ;  /* 0x0000002e002e7308 */ /* 0x000f300000000800 */
[----:B------:R-:W-:Y:S08]  /*8ad0*/  MUFU.EX2 R49, R49 ;  /* 0x0000003100317308 */ /* 0x000ff00000000800 */
[----:B------:R-:W5:Y:S08]  /*8ae0*/  MUFU.EX2 R38, R38 ;  /* 0x0000002600267308 */ /* 0x000f700000000800 */
[----:B------:R-:W-:Y:S01]  /*8af0*/  MUFU.EX2 R119, R119 ;  /* 0x0000007700777308 */ /* 0x000fe20000000800 */
[C---:B--2---:R-:W-:Y:S07]  /*8b00*/  HMMA.16816.F32.BF16 R76, R4.reuse, R8, RZ ;  /* 0x00000008044c723c */ /* 0x044fee00000418ff */
[----:B------:R-:W2:Y:S01]  /*8b10*/  MUFU.EX2 R100, R100 ;  /* 0x0000006400647308 */ /* 0x000ea20000000800 */
[----:B------:R-:W-:Y:S01]  /*8b20*/  HMMA.16816.F32.BF16 R4, R4, R10, RZ ;  /* 0x0000000a0404723c */ /* 0x000fe200000418ff */
[----:B------:R-:W3:Y:S06]  /*8b30*/  LDSM.16.MT88.4 R8, [R22+0x3400] ;  /* 0x003400001608783b */ /* 0x000eec0000004200 */
[----:B------:R-:W-:Y:S08]  /*8b40*/  MUFU.EX2 R115, R115 ;  /* 0x0000007300737308 */ /* 0x000ff00000000800 */
[----:B------:R-:W2:Y:S08]  /*8b50*/  MUFU.EX2 R88, R88 ;  /* 0x0000005800587308 */ /* 0x000eb00000000800 */
[----:B------:R-:W-:Y:S08]  /*8b60*/  MUFU.EX2 R117, R117 ;  /* 0x0000007500757308 */ /* 0x000ff00000000800 */
[----:B------:R-:W2:Y:S08]  /*8b70*/  MUFU.EX2 R92, R92 ;  /* 0x0000005c005c7308 */ /* 0x000eb00000000800 */
[----:B------:R-:W-:Y:S01]  /*8b80*/  MUFU.EX2 R93, R93 ;  /* 0x0000005d005d7308 */ /* 0x000fe20000000800 */
[C---:B---3--:R-:W-:Y:S07]  /*8b90*/  HMMA.16816.F32.BF16 R76, R80.reuse, R8, R76 ;  /* 0x00000008504c723c */ /* 0x048fee000004184c */
[----:B------:R-:W3:Y:S01]  /*8ba0*/  MUFU.EX2 R90, R90 ;  /* 0x0000005a005a7308 */ /* 0x000ee20000000800 */
[----:B------:R-:W-:Y:S01]  /*8bb0*/  HMMA.16816.F32.BF16 R80, R80, R10, R4 ;  /* 0x0000000a5050723c */ /* 0x000fe20000041804 */
[----:B------:R-:W2:Y:S01]  /*8bc0*/  LDSM.16.MT88.4 R8, [R134+0x3800] ;  /* 0x003800008608783b */ /* 0x000ea20000004200 */
[----:B------:R-:W-:-:S02]  /*8bd0*/  F2FP.BF16.F32.PACK_AB R4, R50, R89 ;  /* 0x000000593204723e */ /* 0x000fc400000010ff */
[----:B-1----:R-:W-:Y:S02]  /*8be0*/  F2FP.BF16.F32.PACK_AB R6, R42, R53 ;  /* 0x000000352a06723e */ /* 0x002fe400000010ff */
[----:B----4-:R-:W-:Y:S01]  /*8bf0*/  F2FP.BF16.F32.PACK_AB R5, R46, R87 ;  /* 0x000000572e05723e */ /* 0x010fe200000010ff */
[----:B------:R-:W-:Y:S01]  /*8c00*/  MUFU.EX2 R97, R97 ;  /* 0x0000006100617308 */ /* 0x000fe20000000800 */
[----:B-----5:R-:W-:Y:S01]  /*8c10*/  F2FP.BF16.F32.PACK_AB R7, R38, R49 ;  /* 0x000000312607723e */ /* 0x020fe200000010ff */
[----:B------:R-:W-:-:S04]  /*8c20*/  FADD.FTZ R87, R87, R96 ;  /* 0x0000006057577221 */ /* 0x000fc80000010000 */
[----:B------:R-:W-:Y:S02]  /*8c30*/  FADD.FTZ R46, R46, R87 ;  /* 0x000000572e2e7221 */ /* 0x000fe40000010000 */
[----:B------:R-:W1:Y:S02]  /*8c40*/  MUFU.EX2 R94, R94 ;  /* 0x0000005e005e7308 */ /* 0x000e640000000800 */
[----:B------:R-:W-:-:S06]  /*8c50*/  FADD.FTZ R49, R49, R46 ;  /* 0x0000002e31317221 */ /* 0x000fcc0000010000 */
[----:B------:R-:W-:Y:S08]  /*8c60*/  MUFU.EX2 R28, R28 ;  /* 0x0000001c001c7308 */ /* 0x000ff00000000800 */
[----:B------:R-:W4:Y:S08]  /*8c70*/  MUFU.EX2 R95, R95 ;  /* 0x0000005f005f7308 */ /* 0x000f300000000800 */
[----:B------:R-:W-:Y:S01]  /*8c80*/  MUFU.EX2 R86, R86 ;  /* 0x0000005600567308 */ /* 0x000fe20000000800 */
[C---:B--2---:R-:W-:Y:S07]  /*8c90*/  HMMA.16816.F32.BF16 R68, R4.reuse, R8, R68 ;  /* 0x000000080444723c */ /* 0x044fee0000041844 */
[----:B------:R-:W2:Y:S01]  /*8ca0*/  MUFU.EX2 R85, R85 ;  /* 0x0000005500557308 */ /* 0x000ea20000000800 */
[C---:B------:R-:W-:Y:S01]  /*8cb0*/  HMMA.16816.F32.BF16 R72, R4.reuse, R10, R72 ;  /* 0x0000000a0448723c */ /* 0x040fe20000041848 */
[----:B------:R-:W5:Y:S06]  /*8cc0*/  LDSM.16.MT88.4 R8, [R22+0x3800] ;  /* 0x003800001608783b */ /* 0x000f6c0000004200 */
[----:B------:R-:W-:Y:S08]  /*8cd0*/  MUFU.EX2 R56, R56 ;  /* 0x0000003800387308 */ /* 0x000ff00000000800 */
[----:B------:R-:W2:Y:S08]  /*8ce0*/  MUFU.EX2 R57, R57 ;  /* 0x0000003900397308 */ /* 0x000eb00000000800 */
[----:B------:R-:W-:Y:S08]  /*8cf0*/  MUFU.EX2 R91, R91 ;  /* 0x0000005b005b7308 */ /* 0x000ff00000000800 */
[----:B------:R-:W2:Y:S08]  /*8d00*/  MUFU.EX2 R52, R52 ;  /* 0x0000003400347308 */ /* 0x000eb00000000800 */
[----:B------:R-:W-:Y:S01]  /*8d10*/  MUFU.EX2 R59, R59 ;  /* 0x0000003b003b7308 */ /* 0x000fe20000000800 */
[C---:B-----5:R-:W-:Y:S07]  /*8d20*/  HMMA.16816.F32.BF16 R76, R4.reuse, R8, R76 ;  /* 0x00000008044c723c */ /* 0x060fee000004184c */
[----:B------:R-:W5:Y:S01]  /*8d30*/  MUFU.EX2 R48, R48 ;  /* 0x0000003000307308 */ /* 0x000f620000000800 */
[----:B------:R-:W-:Y:S01]  /*8d40*/  HMMA.16816.F32.BF16 R80, R4, R10, R80 ;  /* 0x0000000a0450723c */ /* 0x000fe20000041850 */
[----:B------:R-:W1:Y:S01]  /*8d50*/  LDSM.16.MT88.4 R8, [R134+0x3c00] ;  /* 0x003c00008608783b */ /* 0x000e620000004200 */
[----:B------:R-:W-:-:S02]  /*8d60*/  F2FP.BF16.F32.PACK_AB R4, R100, R119 ;  /* 0x000000776404723e */ /* 0x000fc400000010ff */
[----:B------:R-:W-:-:S03]  /*8d70*/  F2FP.BF16.F32.PACK_AB R6, R88, R115 ;  /* 0x000000735806723e */ /* 0x000fc600000010ff */
[----:B------:R-:W-:Y:S01]  /*8d80*/  MUFU.EX2 R58, R58 ;  /* 0x0000003a003a7308 */ /* 0x000fe20000000800 */
[----:B------:R-:W-:Y:S02]  /*8d90*/  F2FP.BF16.F32.PACK_AB R5, R92, R117 ;  /* 0x000000755c05723e */ /* 0x000fe400000010ff */
[----:B---3--:R-:W-:-:S05]  /*8da0*/  F2FP.BF16.F32.PACK_AB R7, R90, R93 ;  /* 0x0000005d5a07723e */ /* 0x008fca00000010ff */
[----:B------:R-:W3:Y:S08]  /*8db0*/  MUFU.EX2 R55, R55 ;  /* 0x0000003700377308 */ /* 0x000ef00000000800 */
        /* <DEDUP_REMOVED lines=18> */
[----:B----4-:R-:W-:Y:S02]  /*8ee0*/  F2FP.BF16.F32.PACK_AB R6, R95, R28 ;  /* 0x0000001c5f06723e */ /* 0x010fe400000010ff */
[----:B--2---:R-:W-:Y:S02]  /*8ef0*/  F2FP.BF16.F32.PACK_AB R5, R85, R86 ;  /* 0x000000565505723e */ /* 0x004fe400000010ff */
[----:B------:R-:W-:-:S07]  /*8f00*/  F2FP.BF16.F32.PACK_AB R7, R57, R56 ;  /* 0x000000383907723e */ /* 0x000fce00000010ff */
[C---:B-1----:R-:W-:Y:S08]  /*8f10*/  HMMA.16816.F32.BF16 R68, R4.reuse, R8, R68 ;  /* 0x000000080444723c */ /* 0x042ff00000041844 */
[C---:B------:R-:W-:Y:S01]  /*8f20*/  HMMA.16816.F32.BF16 R72, R4.reuse, R10, R72 ;  /* 0x0000000a0448723c */ /* 0x040fe20000041848 */
[----:B------:R-:W1:Y:S07]  /*8f30*/  LDSM.16.MT88.4 R8, [R22+0x4000] ;  /* 0x004000001608783b */ /* 0x000e6e0000004200 */
[C---:B-1----:R-:W-:Y:S08]  /*8f40*/  HMMA.16816.F32.BF16 R76, R4.reuse, R8, R76 ;  /* 0x00000008044c723c */ /* 0x042ff0000004184c */
[----:B------:R-:W-:Y:S01]  /*8f50*/  HMMA.16816.F32.BF16 R80, R4, R10, R80 ;  /* 0x0000000a0450723c */ /* 0x000fe20000041850 */
[----:B------:R-:W1:Y:S01]  /*8f60*/  LDSM.16.MT88.4 R8, [R134+0x4400] ;  /* 0x004400008608783b */ /* 0x000e620000004200 */
[----:B------:R-:W-:Y:S01]  /*8f70*/  FADD.FTZ R5, R33, R18 ;  /* 0x0000001221057221 */ /* 0x000fe20000010000 */
[----:B------:R-:W-:Y:S01]  /*8f80*/  FFMA.FTZ R33, R51, UR4, -R20 ;  /* 0x0000000433217c23 */ /* 0x000fe20008010814 */
[----:B------:R-:W-:-:S02]  /*8f90*/  F2FP.BF16.F32.PACK_AB R4, R52, R91 ;  /* 0x0000005b3404723e */ /* 0x000fc400000010ff */
[----:B------:R-:W-:Y:S01]  /*8fa0*/  FADD.FTZ R26, R26, R5 ;  /* 0x000000051a1a7221 */ /* 0x000fe20000010000 */
[----:B-----5:R-:W-:Y:S02]  /*8fb0*/  F2FP.BF16.F32.PACK_AB R6, R48, R59 ;  /* 0x0000003b3006723e */ /* 0x020fe400000010ff */
[----:B------:R-:W2:Y:S01]  /*8fc0*/  MUFU.EX2 R33, R33 ;  /* 0x0000002100217308 */ /* 0x000ea20000000800 */
[----:B---3--:R-:W-:Y:S01]  /*8fd0*/  F2FP.BF16.F32.PACK_AB R5, R55, R58 ;  /* 0x0000003a3705723e */ /* 0x008fe200000010ff */
[----:B------:R-:W-:Y:S01]  /*8fe0*/  FADD.FTZ R31, R31, R26 ;  /* 0x0000001a1f1f7221 */ /* 0x000fe20000010000 */
[----:B------:R-:W-:Y:S01]  /*8ff0*/  FFMA.FTZ R26, R32, UR4, -R27 ;  /* 0x00000004201a7c23 */ /* 0x000fe2000801081b */
[----:B------:R-:W-:Y:S02]  /*9000*/  FFMA.FTZ R32, R19, UR4, -R20 ;  /* 0x0000000413207c23 */ /* 0x000fe40008010814 */
[----:B------:R-:W-:Y:S01]  /*9010*/  FADD.FTZ R18, R24, R31 ;  /* 0x0000001f18127221 */ /* 0x000fe20000010000 */
[--C-:B------:R-:W-:Y:S01]  /*9020*/  FFMA.FTZ R31, R41, UR4, -R27.reuse ;  /* 0x00000004291f7c23 */ /* 0x100fe2000801081b */
[----:B------:R-:W-:Y:S01]  /*9030*/  FFMA.FTZ R24, R37, UR4, -R27 ;  /* 0x0000000425187c23 */ /* 0x000fe2000801081b */
[----:B------:R-:W-:Y:S01]  /*9040*/  MUFU.EX2 R26, R26 ;  /* 0x0000001a001a7308 */ /* 0x000fe20000000800 */
[----:B------:R-:W-:-:S02]  /*9050*/  FADD.FTZ R89, R89, R18 ;  /* 0x0000001259597221 */ /* 0x000fc40000010000 */
[----:B------:R-:W3:Y:S02]  /*9060*/  LDSM.16.MT88.4 R16, [R22+0x4800] ;  /* 0x004800001610783b */ /* 0x000ee40000004200 */
[----:B------:R-:W-:Y:S01]  /*9070*/  FADD.FTZ R50, R50, R89 ;  /* 0x0000005932327221 */ /* 0x000fe20000010000 */
[----:B--2---:R-:W-:Y:S02]  /*9080*/  F2FP.BF16.F32.PACK_AB R7, R33, R54 ;  /* 0x000000362107723e */ /* 0x004fe400000010ff */
[----:B------:R-:W2:Y:S01]  /*9090*/  MUFU.EX2 R31, R31 ;  /* 0x0000001f001f7308 */ /* 0x000ea20000000800 */
[----:B------:R-:W-:-:S04]  /*90a0*/  FADD.FTZ R53, R53, R50 ;  /* 0x0000003235357221 */ /* 0x000fc80000010000 */
[----:B------:R-:W-:Y:S01]  /*90b0*/  FADD.FTZ R42, R42, R53 ;  /* 0x000000352a2a7221 */ /* 0x000fe20000010000 */
[C---:B------:R-:W-:Y:S01]  /*90c0*/  HMMA.16816.F32.BF16 R76, R4.reuse, R12, R76 ;  /* 0x0000000c044c723c */ /* 0x040fe2000004184c */
[----:B------:R-:W-:Y:S01]  /*90d0*/  FADD.FTZ R12, R38, R49 ;  /* 0x00000031260c7221 */ /* 0x000fe20000010000 */
[----:B------:R-:W-:Y:S01]  /*90e0*/  MUFU.EX2 R32, R32 ;  /* 0x0000002000207308 */ /* 0x000fe20000000800 */
[----:B------:R-:W-:Y:S01]  /*90f0*/  FADD.FTZ R119, R119, R42 ;  /* 0x0000002a77777221 */ /* 0x000fe20000010000 */
[----:B------:R-:W-:Y:S01]  /*9100*/  FFMA.FTZ R38, R39, UR4, -R20 ;  /* 0x0000000427267c23 */ /* 0x000fe20008010814 */
[----:B------:R-:W-:Y:S01]  /*9110*/  FADD.FTZ R117, R117, R12 ;  /* 0x0000000c75757221 */ /* 0x000fe20000010000 */
[----:B------:R-:W-:Y:S02]  /*9120*/  IMAD.MOV.U32 R20, RZ, RZ, R84 ;  /* 0x000000ffff147224 */ /* 0x000fe400078e0054 */
[----:B------:R-:W-:Y:S01]  /*9130*/  FADD.FTZ R100, R100, R119 ;  /* 0x0000007764647221 */ /* 0x000fe20000010000 */
[----:B-1----:R-:W-:Y:S01]  /*9140*/  HMMA.16816.F32.BF16 R68, R4, R8, R68 ;  /* 0x000000080444723c */ /* 0x002fe20000041844 */
[----:B------:R-:W-:Y:S01]  /*9150*/  FADD.FTZ R92, R92, R117 ;  /* 0x000000755c5c7221 */ /* 0x000fe20000010000 */
[----:B------:R-:W1:Y:S01]  /*9160*/  MUFU.EX2 R27, R43 ;  /* 0x0000002b001b7308 */ /* 0x000e620000000800 */
[----:B------:R-:W-:-:S04]  /*9170*/  FADD.FTZ R115, R115, R100 ;  /* 0x0000006473737221 */ /* 0x000fc80000010000 */
[----:B------:R-:W-:Y:S01]  /*9180*/  FADD.FTZ R88, R88, R115 ;  /* 0x0000007358587221 */ /* 0x000fe20000010000 */
[----:B------:R-:W-:Y:S01]  /*9190*/  HMMA.16816.F32.BF16 R72, R4, R10, R72 ;  /* 0x0000000a0448723c */ /* 0x000fe20000041848 */
[----:B------:R-:W4:Y:S01]  /*91a0*/  LDSM.16.MT88.4 R8, [R134+0x4800] ;  /* 0x004800008608783b */ /* 0x000f220000004200 */
[----:B------:R-:W5:Y:S01]  /*91b0*/  MUFU.EX2 R24, R24 ;  /* 0x0000001800187308 */ /* 0x000f620000000800 */
[----:B------:R-:W-:-:S04]  /*91c0*/  FADD.FTZ R97, R97, R88 ;  /* 0x0000005861617221 */ /* 0x000fc80000010000 */
[----:B------:R-:W-:Y:S01]  /*91d0*/  FADD.FTZ R97, R94, R97 ;  /* 0x000000615e617221 */ /* 0x000fe20000010000 */
[----:B------:R-:W-:Y:S01]  /*91e0*/  HMMA.16816.F32.BF16 R80, R4, R14, R80 ;  /* 0x0000000e0450723c */ /* 0x000fe20000041850 */
[----:B------:R-:W-:Y:S01]  /*91f0*/  F2FP.BF16.F32.PACK_AB R4, R45, R30 ;  /* 0x0000001e2d04723e */ /* 0x000fe200000010ff */
[----:B------:R-:W5:Y:S01]  /*9200*/  LDSM.16.MT88.4 R12, [R134+0x4c00] ;  /* 0x004c0000860c783b */ /* 0x000f620000004200 */
[----:B--2---:R-:W-:Y:S01]  /*9210*/  F2FP.BF16.F32.PACK_AB R6, R31, R34 ;  /* 0x000000221f06723e */ /* 0x004fe200000010ff */
[----:B------:R-:W2:Y:S01]  /*9220*/  MUFU.EX2 R38, R38 ;  /* 0x0000002600267308 */ /* 0x000ea20000000800 */
[----:B------:R-:W-:Y:S02]  /*9230*/  F2FP.BF16.F32.PACK_AB R5, R36, R29 ;  /* 0x0000001d2405723e */ /* 0x000fe400000010ff */
[----:B-1----:R-:W-:-:S07]  /*9240*/  F2FP.BF16.F32.PACK_AB R7, R27, R32 ;  /* 0x000000201b07723e */ /* 0x002fce00000010ff */
[----:B---3--:R-:W-:Y:S01]  /*9250*/  HMMA.16816.F32.BF16 R76, R4, R16, R76 ;  /* 0x00000010044c723c */ /* 0x008fe2000004184c */
[----:B------:R-:W-:-:S04]  /*9260*/  FADD.FTZ R16, R28, R97 ;  /* 0x000000611c107221 */ /* 0x000fc80000010000 */
[----:B------:R-:W-:-:S03]  /*9270*/  FADD.FTZ R16, R95, R16 ;  /* 0x000000105f107221 */ /* 0x000fc60000010000 */
[----:B------:R-:W-:Y:S01]  /*9280*/  HMMA.16816.F32.BF16 R80, R4, R18, R80 ;  /* 0x000000120450723c */ /* 0x000fe20000041850 */
[----:B------:R-:W-:-:S04]  /*9290*/  FADD.FTZ R91, R91, R16 ;  /* 0x000000105b5b7221 */ /* 0x000fc80000010000 */
[----:B------:R-:W-:-:S04]  /*92a0*/  FADD.FTZ R52, R52, R91 ;  /* 0x0000005b34347221 */ /* 0x000fc80000010000 */
[----:B------:R-:W-:Y:S01]  /*92b0*/  FADD.FTZ R59, R59, R52 ;  /* 0x000000343b3b7221 */ /* 0x000fe20000010000 */
[C---:B----4-:R-:W-:Y:S01]  /*92c0*/  HMMA.16816.F32.BF16 R68, R4.reuse, R8, R68 ;  /* 0x000000080444723c */ /* 0x050fe20000041844 */
[----:B------:R-:W-:Y:S02]  /*92d0*/  FADD.FTZ R9, R93, R92 ;  /* 0x0000005c5d097221 */ /* 0x000fe40000010000 */
[----:B------:R-:W-:Y:S02]  /*92e0*/  FADD.FTZ R59, R48, R59 ;  /* 0x0000003b303b7221 */ /* 0x000fe40000010000 */
[----:B------:R-:W-:Y:S02]  /*92f0*/  FADD.FTZ R9, R90, R9 ;  /* 0x000000095a097221 */ /* 0x000fe40000010000 */
[----:B------:R-:W-:Y:S01]  /*9300*/  FADD.FTZ R30, R30, R59 ;  /* 0x0000003b1e1e7221 */ /* 0x000fe20000010000 */
[----:B------:R-:W-:Y:S01]  /*9310*/  HMMA.16816.F32.BF16 R72, R4, R10, R72 ;  /* 0x0000000a0448723c */ /* 0x000fe20000041848 */
[----:B------:R-:W-:Y:S01]  /*9320*/  FADD.FTZ R86, R86, R9 ;  /* 0x0000000956567221 */ /* 0x000fe20000010000 */
[----:B-----5:R-:W-:Y:S01]  /*9330*/  F2FP.BF16.F32.PACK_AB R4, R24, R35 ;  /* 0x000000231804723e */ /* 0x020fe200000010ff */
[----:B------:R-:W1:Y:S01]  /*9340*/  LDSM.16.MT88.4 R8, [R22+0x4c00] ;  /* 0x004c00001608783b */ /* 0x000e620000004200 */
[----:B------:R-:W-:Y:S01]  /*9350*/  F2FP.BF16.F32.PACK_AB R6, R153, R26 ;  /* 0x0000001a9906723e */ /* 0x000fe200000010ff */
[----:B------:R-:W-:Y:S01]  /*9360*/  FADD.FTZ R85, R85, R86 ;  /* 0x0000005655557221 */ /* 0x000fe20000010000 */
[----:B--2---:R-:W-:Y:S01]  /*9370*/  F2FP.BF16.F32.PACK_AB R5, R38, R25 ;  /* 0x000000192605723e */ /* 0x004fe200000010ff */
[----:B------:R-:W-:Y:S01]  /*9380*/  FADD.FTZ R45, R45, R30 ;  /* 0x0000001e2d2d7221 */ /* 0x000fe20000010000 */
[----:B------:R-:W-:Y:S01]  /*9390*/  F2FP.BF16.F32.PACK_AB R7, R152, R23 ;  /* 0x000000179807723e */ /* 0x000fe200000010ff */
[----:B------:R-:W-:-:S02]  /*93a0*/  FADD.FTZ R56, R56, R85 ;  /* 0x0000005538387221 */ /* 0x000fc40000010000 */
[----:B------:R-:W-:Y:S02]  /*93b0*/  FADD.FTZ R34, R34, R45 ;  /* 0x0000002d22227221 */ /* 0x000fe40000010000 */
        /* <DEDUP_REMOVED lines=90> */
.L_x_4558:
[----:B------:R-:W-:Y:S01]  /*9960*/  UMOV UR4, URZ ;  /* 0x000000ff00047c82 */ /* 0x000fe20008000000 */
[----:B------:R-:W-:Y:S01]  /*9970*/  IMAD.SHL.U32 R60, R60, 0x80, RZ ;  /* 0x000000803c3c7824 */ /* 0x000fe200078e00ff */
[----:B------:R-:W-:-:S05]  /*9980*/  IADD3 R4, P0, PT, RZ, -UR4, RZ ;  /* 0x80000004ff047c10 */ /* 0x000fca000ff1e0ff */
[----:B------:R-:W-:-:S05]  /*9990*/  IMAD.X R60, RZ, RZ, ~R60, P0 ;  /* 0x000000ffff3c7224 */ /* 0x000fca00000e0e3c */
[----:B------:R-:W-:-:S04]  /*99a0*/  SHF.R.S64 R5, R4, 0x1f, R60 ;  /* 0x0000001f04057819 */ /* 0x000fc8000000103c */
[----:B------:R-:W-:-:S04]  /*99b0*/  IADD3 R142, P0, PT, R5, R142, RZ ;  /* 0x0000008e058e7210 */ /* 0x000fc80007f1e0ff */
[----:B------:R-:W-:-:S09]  /*99c0*/  LEA.HI.X.SX32 R143, R60, R143, 0x1, P0 ;  /* 0x0000008f3c8f7211 */ /* 0x000fd200000f0eff */
.L_x_4559:
[----:B------:R-:W1:Y:S01]  /*99d0*/  LDCU.64 UR8, c[0x0][0x3c0] ;  /* 0x00007800ff0877ac */ /* 0x000e620008000a00 */
[----:B------:R-:W-:Y:S01]  /*99e0*/  LOP3.LUT R60, R108, R109, RZ, 0xfc, !PT ;  /* 0x0000006d6c3c7212 */ /* 0x000fe200078efcff */
[----:B------:R-:W-:-:S03]  /*99f0*/  IMAD R123, R66, 0x80, R107 ;  /* 0x00000080427b7824 */ /* 0x000fc600078e026b */
[----:B------:R-:W-:Y:S01]  /*9a00*/  LEA R60, R60, UR5, 0x1 ;  /* 0x000000053c3c7c11 */ /* 0x000fe2000f8e08ff */
[C---:B------:R-:W-:Y:S02]  /*9a10*/  VIADD R67, R123.reuse, 0xffffff00 ;  /* 0xffffff007b437836 */ /* 0x040fe40000000000 */
[----:B------:R-:W-:Y:S02]  /*9a20*/  VIADD R61, R123, 0xffffff01 ;  /* 0xffffff017b3d7836 */ /* 0x000fe40000000000 */
[----:B------:R-:W-:Y:S01]  /*9a30*/  @!PT LDS RZ, [RZ] ;  /* 0x00000000fffff984 */ /* 0x000fe20000000800 */
[----:B------:R-:W-:Y:S01]  /*9a40*/  @!PT LDS RZ, [RZ] ;  /* 0x00000000fffff984 */ /* 0x000fe20000000800 */
[----:B------:R-:W-:Y:S01]  /*9a50*/  @!PT LDS RZ, [RZ] ;  /* 0x00000000fffff984 */ /* 0x000fe20000000800 */
[----:B------:R-:W-:Y:S01]  /*9a60*/  LDGSTS.E.BYPASS.LTC128B.128 [R60+0x3000], desc[UR6][R142.64] ;  /* 0x030000008e3c7fae */ /* 0x000fe2000b981a06 */
[CC--:B------:R-:W-:Y:S02]  /*9a70*/  ISETP.GE.AND P5, PT, R67.reuse, R105.reuse, PT ;  /* 0x000000694300720c */ /* 0x0c0fe40003fa6270 */
[----:B------:R-:W-:Y:S01]  /*9a80*/  ISETP.GE.AND P4, PT, R67, R106, PT ;  /* 0x0000006a4300720c */ /* 0x000fe20003f86270 */
[----:B------:R-:W-:Y:S01]  /*9a90*/  VIADD R67, R123, 0xffffff08 ;  /* 0xffffff087b437836 */ /* 0x000fe20000000000 */
[----:B------:R-:W-:-:S02]  /*9aa0*/  ISETP.GE.AND P2, PT, R61, R105, PT ;  /* 0x000000693d00720c */ /* 0x000fc40003f46270 */
[----:B------:R-:W-:Y:S01]  /*9ab0*/  ISETP.GE.AND P1, PT, R61, R106, PT ;  /* 0x0000006a3d00720c */ /* 0x000fe20003f26270 */
[----:B-1----:R-:W-:Y:S01]  /*9ac0*/  USHF.L.U32 UR4, UR8, 0x6, URZ ;  /* 0x0000000608047899 */ /* 0x002fe200080006ff */
[----:B------:R-:W-:Y:S01]  /*9ad0*/  VIADD R61, R123, 0xffffff09 ;  /* 0xffffff097b3d7836 */ /* 0x000fe20000000000 */
[----:B------:R-:W-:Y:S01]  /*9ae0*/  USHF.L.U64.HI UR9, UR8, 0x6, UR9 ;  /* 0x0000000608097899 */ /* 0x000fe20008010209 */
[----:B------:R-:W-:-:S03]  /*9af0*/  ISETP.GE.AND P3, PT, R67, R105, PT ;  /* 0x000000694300720c */ /* 0x000fc60003f66270 */
        /* <DEDUP_REMOVED lines=27> */
[----:B---3--:R-:W-:Y:S03]  /*9cb0*/  HMMA.16816.F32.BF16 R40, R52, R36, RZ ;  /* 0x000000243428723c */ /* 0x008fe600000418ff */
[----:B------:R-:W3:Y:S04]  /*9cc0*/  LDSM.16.M88.4 R92, [R65+0x2400] ;  /* 0x00240000415c783b */ /* 0x000ee80000000200 */
[----:B------:R-:W0:Y:S01]  /*9cd0*/  LDGDEPBAR ;  /* 0x00000000000079af */ /* 0x000e220000000000 */
[----:B----4-:R-:W-:Y:S08]  /*9ce0*/  HMMA.16816.F32.BF16 R48, R100, R24, R48 ;  /* 0x000000186430723c */ /* 0x010ff00000041830 */
[----:B------:R-:W-:Y:S08]  /*9cf0*/  HMMA.16816.F32.BF16 R36, R52, R38, RZ ;  /* 0x000000263424723c */ /* 0x000ff000000418ff */
[----:B------:R-:W-:Y:S03]  /*9d00*/  HMMA.16816.F32.BF16 R44, R100, R26, R44 ;  /* 0x0000001a642c723c */ /* 0x000fe6000004182c */
[----:B------:R-:W-:Y:S01]  /*9d10*/  FSEL R117, R50, -INF , !P4 ;  /* 0xff80000032757808 */ /* 0x000fe20006000000 */
[C---:B------:R-:W-:Y:S01]  /*9d20*/  VIADD R50, R123.reuse, 0xffffff10 ;  /* 0xffffff107b327836 */ /* 0x040fe20000000000 */
[----:B-----5:R-:W-:Y:S01]  /*9d30*/  FSEL R104, R48, -INF , !P5 ;  /* 0xff80000030687808 */ /* 0x020fe20006800000 */
[----:B------:R-:W-:Y:S01]  /*9d40*/  VIADD R48, R123, 0xffffff11 ;  /* 0xffffff117b307836 */ /* 0x000fe20000000000 */
[----:B------:R-:W-:Y:S01]  /*9d50*/  FSEL R121, R51, -INF , !P1 ;  /* 0xff80000033797808 */ /* 0x000fe20004800000 */
[----:B------:R-:W-:Y:S01]  /*9d60*/  HMMA.16816.F32.BF16 R24, R52, R20, RZ ;  /* 0x000000143418723c */ /* 0x000fe200000418ff */
[----:B------:R-:W-:-:S02]  /*9d70*/  ISETP.GE.AND P4, PT, R61, R106, PT ;  /* 0x0000006a3d00720c */ /* 0x000fc40003f86270 */
[CC--:B------:R-:W-:Y:S02]  /*9d80*/  ISETP.GE.AND P1, PT, R50.reuse, R106.reuse, PT ;  /* 0x0000006a3200720c */ /* 0x0c0fe40003f26270 */
[----:B------:R-:W-:Y:S02]  /*9d90*/  FSEL R120, R49, -INF , !P2 ;  /* 0xff80000031787808 */ /* 0x000fe40005000000 */
[-C--:B------:R-:W-:Y:S01]  /*9da0*/  ISETP.GE.AND P2, PT, R50, R105.reuse, PT ;  /* 0x000000693200720c */ /* 0x080fe20003f46270 */
[C---:B------:R-:W-:Y:S01]  /*9db0*/  HMMA.16816.F32.BF16 R20, R52.reuse, R22, RZ ;  /* 0x000000163414723c */ /* 0x040fe200000418ff */
[----:B------:R-:W-:Y:S02]  /*9dc0*/  ISETP.GE.AND P5, PT, R61, R105, PT ;  /* 0x000000693d00720c */ /* 0x000fe40003fa6270 */
[----:B------:R-:W-:Y:S01]  /*9dd0*/  FSEL R119, R46, -INF , !P0 ;  /* 0xff8000002e777808 */ /* 0x000fe20004000000 */
[C---:B------:R-:W-:Y:S01]  /*9de0*/  VIADD R46, R123.reuse, 0xffffff18 ;  /* 0xffffff187b2e7836 */ /* 0x040fe20000000000 */
[----:B------:R-:W-:Y:S01]  /*9df0*/  FSEL R124, R44, -INF , !P3 ;  /* 0xff8000002c7c7808 */ /* 0x000fe20005800000 */
[----:B------:R-:W-:Y:S01]  /*9e00*/  VIADD R44, R123, 0xffffff19 ;  /* 0xffffff197b2c7836 */ /* 0x000fe20000000000 */
[----:B------:R-:W-:Y:S01]  /*9e10*/  FSEL R115, R47, -INF , !P4 ;  /* 0xff8000002f737808 */ /* 0x000fe20006000000 */
[----:B------:R-:W-:Y:S01]  /*9e20*/  HMMA.16816.F32.BF16 R32, R52, R28, RZ ;  /* 0x0000001c3420723c */ /* 0x000fe200000418ff */
[----:B------:R-:W-:-:S02]  /*9e30*/  ISETP.GE.AND P0, PT, R48, R106, PT ;  /* 0x0000006a3000720c */ /* 0x000fc40003f06270 */
[----:B------:R-:W-:Y:S02]  /*9e40*/  ISETP.GE.AND P4, PT, R46, R106, PT ;  /* 0x0000006a2e00720c */ /* 0x000fe40003f86270 */
[-C--:B------:R-:W-:Y:S02]  /*9e50*/  ISETP.GE.AND P3, PT, R48, R105.reuse, PT ;  /* 0x000000693000720c */ /* 0x080fe40003f66270 */
[----:B------:R-:W-:Y:S01]  /*9e60*/  FSEL R122, R45, -INF , !P5 ;  /* 0xff8000002d7a7808 */ /* 0x000fe20006800000 */
[----:B------:R-:W-:Y:S01]  /*9e70*/  HMMA.16816.F32.BF16 R40, R100, R16, R40 ;  /* 0x000000106428723c */ /* 0x000fe20000041828 */
[----:B------:R-:W-:-:S07]  /*9e80*/  ISETP.GE.AND P5, PT, R46, R105, PT ;  /* 0x000000692e00720c */ /* 0x000fce0003fa6270 */
        /* <DEDUP_REMOVED lines=11> */
[-C--:B------:R-:W-:Y:S02]  /*9f40*/  ISETP.GE.AND P1, PT, R44, R106.reuse, PT ;  /* 0x0000006a2c00720c */ /* 0x080fe40003f26270 */
[----:B------:R-:W-:Y:S01]  /*9f50*/  ISETP.GE.AND P0, PT, R42, R106, PT ;  /* 0x0000006a2a00720c */ /* 0x000fe20003f06270 */
[----:B-1----:R-:W-:Y:S01]  /*9f60*/  HMMA.16816.F32.BF16 R24, R100, R8, R24 ;  /* 0x000000086418723c */ /* 0x002fe20000041818 */
[----:B------:R-:W-:Y:S02]  /*9f70*/  FSEL R44, R41, -INF , !P3 ;  /* 0xff800000292c7808 */ /* 0x000fe40005800000 */
[----:B------:R-:W-:Y:S01]  /*9f80*/  FSEL R116, R37, -INF , !P2 ;  /* 0xff80000025747808 */ /* 0x000fe20005000000 */
[----:B------:R-:W-:Y:S01]  /*9f90*/  VIADD R37, R123, 0xffffff29 ;  /* 0xffffff297b257836 */ /* 0x000fe20000000000 */
[----:B------:R-:W-:-:S02]  /*9fa0*/  FSEL R107, R39, -INF , !P1 ;  /* 0xff800000276b7808 */ /* 0x000fc40004800000 */
[-C--:B------:R-:W-:Y:S01]  /*9fb0*/  ISETP.GE.AND P3, PT, R42, R105.reuse, PT ;  /* 0x000000692a00720c */ /* 0x080fe20003f66270 */
[----:B------:R-:W-:Y:S01]  /*9fc0*/  HMMA.16816.F32.BF16 R20, R100, R10, R20 ;  /* 0x0000000a6414723c */ /* 0x000fe20000041814 */
[-C--:B------:R-:W-:Y:S02]  /*9fd0*/  ISETP.GE.AND P4, PT, R40, R106.reuse, PT ;  /* 0x0000006a2800720c */ /* 0x080fe40003f86270 */
[----:B------:R-:W-:Y:S02]  /*9fe0*/  ISETP.GE.AND P1, PT, R38, R106, PT ;  /* 0x0000006a2600720c */ /* 0x000fe40003f26270 */
[----:B------:R-:W-:Y:S02]  /*9ff0*/  FSEL R36, R36, -INF , !P5 ;  /* 0xff80000024247808 */ /* 0x000fe40006800000 */
[-C--:B------:R-:W-:Y:S01]  /*a000*/  ISETP.GE.AND P5, PT, R40, R105.reuse, PT ;  /* 0x000000692800720c */ /* 0x080fe20003fa6270 */
[----:B------:R-:W-:Y:S01]  /*a010*/  HMMA.16816.F32.BF16 R12, R52, R14, RZ ;  /* 0x0000000e340c723c */ /* 0x000fe200000418ff */
[----:B------:R-:W-:-:S07]  /*a020*/  ISETP.GE.AND P2, PT, R38, R105, PT ;  /* 0x000000692600720c */ /* 0x000fce0003f46270 */
[C---:B------:R-:W-:Y:S08]  /*a030*/  HMMA.16816.F32.BF16 R8, R52.reuse, R4, RZ ;  /* 0x000000043408723c */ /* 0x040ff000000418ff */
[----:B------:R-:W-:Y:S08]  /*a040*/  HMMA.16816.F32.BF16 R4, R52, R6, RZ ;  /* 0x000000063404723c */ /* 0x000ff000000418ff */
[C---:B--2---:R-:W-:Y:S08]  /*a050*/  HMMA.16816.F32.BF16 R32, R100.reuse, R88, R32 ;  /* 0x000000586420723c */ /* 0x044ff00000041820 */
[C---:B------:R-:W-:Y:S08]  /*a060*/  HMMA.16816.F32.BF16 R28, R100.reuse, R90, R28 ;  /* 0x0000005a641c723c */ /* 0x040ff0000004181c */
[----:B------:R-:W-:Y:S03]  /*a070*/  HMMA.16816.F32.BF16 R16, R100, R56, R16 ;  /* 0x000000386410723c */ /* 0x000fe60000041810 */
[----:B------:R-:W-:Y:S01]  /*a080*/  FSEL R114, R32, -INF , !P3 ;  /* 0xff80000020727808 */ /* 0x000fe20005800000 */
[----:B------:R-:W-:Y:S01]  /*a090*/  VIADD R32, R123, 0xffffff31 ;  /* 0xffffff317b207836 */ /* 0x000fe20000000000 */
[----:B------:R-:W-:-:S02]  /*a0a0*/  FSEL R112, R33, -INF , !P5 ;  /* 0xff80000021707808 */ /* 0x000fc40006800000 */
[-C--:B------:R-:W-:Y:S01]  /*a0b0*/  ISETP.GE.AND P3, PT, R37, R105.reuse, PT ;  /* 0x000000692500720c */ /* 0x080fe20003f66270 */
[----:B------:R-:W-:Y:S03]  /*a0c0*/  HMMA.16816.F32.BF16 R12, R100, R58, R12 ;  /* 0x0000003a640c723c */ /* 0x000fe6000004180c */
[----:B------:R-:W-:Y:S01]  /*a0d0*/  FSEL R108, R28, -INF , !P2 ;  /* 0xff8000001c6c7808 */ /* 0x000fe20005000000 */
[----:B------:R-:W-:Y:S01]  /*a0e0*/  VIADD R28, R123, 0xffffff39 ;  /* 0xffffff397b1c7836 */ /* 0x000fe20000000000 */
[----:B------:R-:W-:Y:S02]  /*a0f0*/  ISETP.GE.AND P2, PT, R32, R105, PT ;  /* 0x000000692000720c */ /* 0x000fe40003f46270 */
[----:B------:R-:W-:Y:S01]  /*a100*/  FSEL R110, R29, -INF , !P3 ;  /* 0xff8000001d6e7808 */ /* 0x000fe20005800000 */
[C---:B------:R-:W-:Y:S08]  /*a110*/  HMMA.16816.F32.BF16 R88, R52.reuse, R84, RZ ;  /* 0x000000543458723c */ /* 0x040ff000000418ff */
[C---:B------:R-:W-:Y:S08]  /*a120*/  HMMA.16816.F32.BF16 R84, R52.reuse, R86, RZ ;  /* 0x000000563454723c */ /* 0x040ff000000418ff */
[C---:B------:R-:W-:Y:S08]  /*a130*/  HMMA.16816.F32.BF16 R56, R52.reuse, R96, RZ ;  /* 0x000000603438723c */ /* 0x040ff000000418ff */
[----:B------:R-:W-:Y:S01]  /*a140*/  HMMA.16816.F32.BF16 R52, R52, R98, RZ ;  /* 0x000000623434723c */ /* 0x000fe200000418ff */
[----:B------:R-:W1:Y:S07]  /*a150*/  LDSM.16.M88.4 R96, [R65+0x2800] ;  /* 0x002800004160783b */ /* 0x000e6e0000000200 */
[C---:B---3--:R-:W-:Y:S08]  /*a160*/  HMMA.16816.F32.BF16 R8, R100.reuse, R92, R8 ;  /* 0x0000005c6408723c */ /* 0x048ff00000041808 */
[----:B------:R-:W-:Y:S01]  /*a170*/  HMMA.16816.F32.BF16 R4, R100, R94, R4 ;  /* 0x0000005e6404723c */ /* 0x000fe20000041804 */
[----:B------:R-:W2:Y:S01]  /*a180*/  LDSM.16.M88.4 R92, [R65+0x2c00] ;  /* 0x002c0000415c783b */ /* 0x000ea20000000200 */
[----:B------:R-:W-:-:S06]  /*a190*/  DEPBAR.LE SB0, 0x0 ;  /* 0x000080000000791a */ /* 0x000fcc0000000000 */
[C---:B-1----:R-:W-:Y:S08]  /*a1a0*/  HMMA.16816.F32.BF16 R88, R100.reuse, R96, R88 ;  /* 0x000000606458723c */ /* 0x042ff00000041858 */
[----:B------:R-:W-:Y:S01]  /*a1b0*/  HMMA.16816.F32.BF16 R84, R100, R98, R84 ;  /* 0x000000626454723c */ /* 0x000fe20000041854 */
[----:B------:R-:W-:Y:S02]  /*a1c0*/  FSEL R99, R35, -INF , !P4 ;  /* 0xff80000023637808 */ /* 0x000fe40006000000 */
[----:B------:R-:W-:-:S05]  /*a1d0*/  FSEL R98, R25, -INF , !P2 ;  /* 0xff80000019627808 */ /* 0x000fca0005000000 */
[C---:B--2---:R-:W-:Y:S08]  /*a1e0*/  HMMA.16816.F32.BF16 R56, R100.reuse, R92, R56 ;  /* 0x0000005c6438723c */ /* 0x044ff00000041838 */
[----:B------:R-:W-:Y:S01]  /*a1f0*/  HMMA.16816.F32.BF16 R52, R100, R94, R52 ;  /* 0x0000005e6434723c */ /* 0x000fe20000041834 */
[----:B------:R-:W-:Y:S01]  /*a200*/  FSEL R103, R34, -INF , !P0 ;  /* 0xff80000022677808 */ /* 0x000fe20004000000 */
[C---:B------:R-:W-:Y:S01]  /*a210*/  VIADD R34, R123.reuse, 0xffffff30 ;  /* 0xffffff307b227836 */ /* 0x040fe20000000000 */
[----:B------:R-:W-:Y:S01]  /*a220*/  FSEL R101, R30, -INF , !P1 ;  /* 0xff8000001e657808 */ /* 0x000fe20004800000 */
[----:B------:R-:W-:Y:S01]  /*a230*/  VIADD R30, R123, 0xffffff38 ;  /* 0xffffff387b1e7836 */ /* 0x000fe20000000000 */
[----:B------:R-:W-:Y:S01]  /*a240*/  BAR.SYNC.DEFER_BLOCKING 0x0 ;  /* 0x0000000000007b1d */ /* 0x000fe20000010000 */
[----:B------:R-:W-:-:S02]  /*a250*/  ISETP.GE.AND P0, PT, R37, R106, PT ;  /* 0x0000006a2500720c */ /* 0x000fc40003f06270 */
[-C--:B------:R-:W-:Y:S02]  /*a260*/  ISETP.GE.AND P4, PT, R34, R106.reuse, PT ;  /* 0x0000006a2200720c */ /* 0x080fe40003f86270 */
[----:B------:R-:W-:Y:S02]  /*a270*/  FSEL R97, R31, -INF , !P0 ;  /* 0xff8000001f617808 */ /* 0x000fe40004000000 */
[----:B------:R-:W-:Y:S01]  /*a280*/  FSEL R93, R26, -INF , !P4 ;  /* 0xff8000001a5d7808 */ /* 0x000fe20006000000 */
[----:B------:R-:W-:Y:S01]  /*a290*/  VIADD R26, R123, 0xffffff40 ;  /* 0xffffff407b1a7836 */ /* 0x000fe20000000000 */
[----:B------:R-:W-:Y:S02]  /*a2a0*/  ISETP.GE.AND P5, PT, R34, R105, PT ;  /* 0x000000692200720c */ /* 0x000fe40003fa6270 */
[-C--:B------:R-:W-:Y:S02]  /*a2b0*/  ISETP.GE.AND P1, PT, R32, R106.reuse, PT ;  /* 0x0000006a2000720c */ /* 0x080fe40003f26270 */
[----:B------:R-:W-:-:S02]  /*a2c0*/  ISETP.GE.AND P0, PT, R30, R106, PT ;  /* 0x0000006a1e00720c */ /* 0x000fc40003f06270 */
[----:B------:R-:W-:Y:S01]  /*a2d0*/  FSEL R96, R24, -INF , !P5 ;  /* 0xff80000018607808 */ /* 0x000fe20006800000 */
[----:B------:R-:W-:Y:S01]  /*a2e0*/  VIADD R24, R123, 0xffffff41 ;  /* 0xffffff417b187836 */ /* 0x000fe20000000000 */
[----:B------:R-:W-:Y:S02]  /*a2f0*/  FSEL R95, R27, -INF , !P1 ;  /* 0xff8000001b5f7808 */ /* 0x000fe40004800000 */
[----:B------:R-:W-:Y:S01]  /*a300*/  FSEL R65, R22, -INF , !P0 ;  /* 0xff80000016417808 */ /* 0x000fe20004000000 */
[----:B------:R-:W-:Y:S01]  /*a310*/  VIADD R22, R123, 0xffffff48 ;  /* 0xffffff487b167836 */ /* 0x000fe20000000000 */
[----:B------:R-:W-:Y:S02]  /*a320*/  ISETP.GE.AND P3, PT, R30, R105, PT ;  /* 0x000000691e00720c */ /* 0x000fe40003f66270 */
[-C--:B------:R-:W-:Y:S02]  /*a330*/  ISETP.GE.AND P4, PT, R28, R106.reuse, PT ;  /* 0x0000006a1c00720c */ /* 0x080fe40003f86270 */
[----:B------:R-:W-:-:S02]  /*a340*/  ISETP.GE.AND P1, PT, R26, R106, PT ;  /* 0x0000006a1a00720c */ /* 0x000fc40003f26270 */
[-C--:B------:R-:W-:Y:S02]  /*a350*/  ISETP.GE.AND P5, PT, R28, R105.reuse, PT ;  /* 0x000000691c00720c */ /* 0x080fe40003fa6270 */
[----:B------:R-:W-:Y:S02]  /*a360*/  ISETP.GE.AND P2, PT, R26, R105, PT ;  /* 0x000000691a00720c */ /* 0x000fe40003f46270 */
[----:B------:R-:W-:Y:S01]  /*a370*/  FSEL R100, R20, -INF , !P3 ;  /* 0xff80000014647808 */ /* 0x000fe20005800000 */
[----:B------:R-:W-:Y:S01]  /*a380*/  VIADD R20, R123, 0xffffff49 ;  /* 0xffffff497b147836 */ /* 0x000fe20000000000 */
[----:B------:R-:W-:Y:S02]  /*a390*/  FSEL R67, R23, -INF , !P4 ;  /* 0xff80000017437808 */ /* 0x000fe40006000000 */
[----:B------:R-:W-:Y:S01]  /*a3a0*/  FSEL R49, R18, -INF , !P1 ;  /* 0xff80000012317808 */ /* 0x000fe20004800000 */
[----:B------:R-:W-:Y:S01]  /*a3b0*/  VIADD R18, R123, 0xffffff50 ;  /* 0xffffff507b127836 */ /* 0x000fe20000000000 */
[----:B------:R-:W-:-:S02]  /*a3c0*/  ISETP.GE.AND P0, PT, R24, R106, PT ;  /* 0x0000006a1800720c */ /* 0x000fc40003f06270 */
[----:B------:R-:W-:Y:S02]  /*a3d0*/  ISETP.GE.AND P4, PT, R22, R106, PT ;  /* 0x0000006a1600720c */ /* 0x000fe40003f86270 */
[----:B------:R-:W-:Y:S02]  /*a3e0*/  FSEL R102, R21, -INF , !P5 ;  /* 0xff80000015667808 */ /* 0x000fe40006800000 */
[----:B------:R-:W-:Y:S01]  /*a3f0*/  FSEL R94, R16, -INF , !P2 ;  /* 0xff800000105e7808 */ /* 0x000fe20005000000 */
[----:B------:R-:W-:Y:S01]  /*a400*/  VIADD R16, R123, 0xffffff51 ;  /* 0xffffff517b107836 */ /* 0x000fe20000000000 */
[-C--:B------:R-:W-:Y:S02]  /*a410*/  ISETP.GE.AND P5, PT, R22, R105.reuse, PT ;  /* 0x000000691600720c */ /* 0x080fe40003fa6270 */
[----:B------:R-:W-:Y:S02]  /*a420*/  ISETP.GE.AND P3, PT, R24, R105, PT ;  /* 0x000000691800720c */ /* 0x000fe40003f66270 */
[----:B------:R-:W-:-:S02]  /*a430*/  FSEL R19, R19, -INF , !P0 ;  /* 0xff80000013137808 */ /* 0x000fc40004000000 */
[----:B------:R-:W-:Y:S01]  /*a440*/  FSEL R45, R14, -INF , !P4 ;  /* 0xff8000000e2d7808 */ /* 0x000fe20006000000 */
[C---:B------:R-:W-:Y:S01]  /*a450*/  VIADD R14, R123.reuse, 0xffffff58 ;  /* 0xffffff587b0e7836 */ /* 0x040fe20000000000 */
[----:B------:R-:W-:Y:S02]  /*a460*/  ISETP.GE.AND P2, PT, R20, R105, PT ;  /* 0x000000691400720c */ /* 0x000fe40003f46270 */
[-C--:B------:R-:W-:Y:S02]  /*a470*/  ISETP.GE.AND P0, PT, R18, R106.reuse, PT ;  /* 0x0000006a1200720c */ /* 0x080fe40003f06270 */
[----:B------:R-:W-:Y:S01]  /*a480*/  ISETP.GE.AND P1, PT, R20, R106, PT ;  /* 0x0000006a1400720c */ /* 0x000fe20003f26270 */
[----:B------:R-:W-:Y:S01]  /*a490*/  VIADD R20, R66, 0xfffffffe ;  /* 0xfffffffe42147836 */ /* 0x000fe20000000000 */
[----:B------:R-:W-:Y:S01]  /*a4a0*/  FSEL R48, R12, -INF , !P5 ;  /* 0xff8000000c307808 */ /* 0x000fe20006800000 */
[----:B------:R-:W-:Y:S01]  /*a4b0*/  VIADD R12, R123, 0xffffff59 ;  /* 0xffffff597b0c7836 */ /* 0x000fe20000000000 */
[----:B------:R-:W-:-:S02]  /*a4c0*/  FSEL R92, R17, -INF , !P3 ;  /* 0xff800000115c7808 */ /* 0x000fc40005800000 */
[CC--:B------:R-:W-:Y:S02]  /*a4d0*/  ISETP.GE.AND P5, PT, R16.reuse, R105.reuse, PT ;  /* 0x000000691000720c */ /* 0x0c0fe40003fa6270 */
[----:B------:R-:W-:Y:S02]  /*a4e0*/  ISETP.GE.AND P4, PT, R16, R106, PT ;  /* 0x0000006a1000720c */ /* 0x000fe40003f86270 */
[----:B------:R-:W-:Y:S02]  /*a4f0*/  FSEL R16, R13, -INF , !P2 ;  /* 0xff8000000d107808 */ /* 0x000fe40005000000 */
[----:B------:R-:W-:Y:S01]  /*a500*/  FSEL R17, R10, -INF , !P0 ;  /* 0xff8000000a117808 */ /* 0x000fe20004000000 */
[----:B------:R-:W-:Y:S01]  /*a510*/  VIADD R10, R123, 0xffffff60 ;  /* 0xffffff607b0a7836 */ /* 0x000fe20000000000 */
[----:B------:R-:W-:Y:S02]  /*a520*/  FSEL R47, R15, -INF , !P1 ;  /* 0xff8000000f2f7808 */ /* 0x000fe40004800000 */
[----:B------:R-:W-:-:S02]  /*a530*/  ISETP.GE.AND P2, PT, R14, R105, PT ;  /* 0x000000690e00720c */ /* 0x000fc40003f46270 */
[-C--:B------:R-:W-:Y:S02]  /*a540*/  ISETP.GE.AND P1, PT, R14, R106.reuse, PT ;  /* 0x0000006a0e00720c */ /* 0x080fe40003f26270 */
[----:B------:R-:W-:Y:S02]  /*a550*/  FSEL R42, R9, -INF , !P5 ;  /* 0xff800000092a7808 */ /* 0x000fe40006800000 */
[----:B------:R-:W-:Y:S02]  /*a560*/  FSEL R39, R11, -INF , !P4 ;  /* 0xff8000000b277808 */ /* 0x000fe40006000000 */
[----:B------:R-:W-:Y:S01]  /*a570*/  FSEL R46, R4, -INF , !P2 ;  /* 0xff800000042e7808 */ /* 0x000fe20005000000 */
[----:B------:R-:W-:Y:S01]  /*a580*/  VIADD R4, R123, 0xffffff69 ;  /* 0xffffff697b047836 */ /* 0x000fe20000000000 */
[C---:B------:R-:W-:Y:S02]  /*a590*/  ISETP.GE.AND P5, PT, R10.reuse, R105, PT ;  /* 0x000000690a00720c */ /* 0x040fe40003fa6270 */
[----:B------:R-:W-:-:S02]  /*a5a0*/  ISETP.GE.AND P4, PT, R10, R106, PT ;  /* 0x0000006a0a00720c */ /* 0x000fc40003f86270 */
[----:B------:R-:W-:Y:S01]  /*a5b0*/  FSEL R41, R6, -INF , !P1 ;  /* 0xff80000006297808 */ /* 0x000fe20004800000 */
[----:B------:R-:W-:Y:S01]  /*a5c0*/  VIADD R6, R123, 0xffffff68 ;  /* 0xffffff687b067836 */ /* 0x000fe20000000000 */
[----:B------:R-:W-:Y:S02]  /*a5d0*/  ISETP.GE.AND P0, PT, R12, R106, PT ;  /* 0x0000006a0c00720c */ /* 0x000fe40003f06270 */
[----:B------:R-:W-:Y:S02]  /*a5e0*/  FSEL R88, R88, -INF , !P5 ;  /* 0xff80000058587808 */ /* 0x000fe40006800000 */
[----:B------:R-:W-:Y:S02]  /*a5f0*/  FSEL R37, R90, -INF , !P4 ;  /* 0xff8000005a257808 */ /* 0x000fe40006000000 */
[----:B------:R-:W-:Y:S02]  /*a600*/  ISETP.GE.AND P3, PT, R18, R105, PT ;  /* 0x000000691200720c */ /* 0x000fe40003f66270 */
[----:B------:R-:W-:-:S02]  /*a610*/  FSEL R43, R7, -INF , !P0 ;  /* 0xff800000072b7808 */ /* 0x000fc40004000000 */
[CC--:B------:R-:W-:Y:S02]  /*a620*/  ISETP.GE.AND P5, PT, R4.reuse, R105.reuse, PT ;  /* 0x000000690400720c */ /* 0x0c0fe40003fa6270 */
[----:B------:R-:W-:Y:S01]  /*a630*/  ISETP.GE.AND P4, PT, R4, R106, PT ;  /* 0x0000006a0400720c */ /* 0x000fe20003f86270 */
[C---:B------:R-:W-:Y:S01]  /*a640*/  VIADD R4, R123.reuse, 0xffffff71 ;  /* 0xffffff717b047836 */ /* 0x040fe20000000000 */
[-C--:B------:R-:W-:Y:S02]  /*a650*/  ISETP.GE.AND P0, PT, R6, R105.reuse, PT ;  /* 0x000000690600720c */ /* 0x080fe40003f06270 */
[----:B------:R-:W-:Y:S01]  /*a660*/  FSEL R34, R8, -INF , !P3 ;  /* 0xff80000008227808 */ /* 0x000fe20005800000 */
[----:B------:R-:W-:Y:S01]  /*a670*/  VIADD R8, R123, 0xffffff61 ;  /* 0xffffff617b087836 */ /* 0x000fe20000000000 */
[----:B------:R-:W-:Y:S02]  /*a680*/  ISETP.GE.AND P3, PT, R12, R105, PT ;  /* 0x000000690c00720c */ /* 0x000fe40003f66270 */
[----:B------:R-:W-:-:S02]  /*a690*/  FSEL R84, R84, -INF , !P0 ;  /* 0xff80000054547808 */ /* 0x000fc40004000000 */
[----:B------:R-:W-:Y:S02]  /*a6a0*/  ISETP.GE.AND P0, PT, R4, R105, PT ;  /* 0x000000690400720c */ /* 0x000fe40003f06270 */
[----:B------:R-:W-:Y:S01]  /*a6b0*/  FSEL R50, R5, -INF , !P3 ;  /* 0xff80000005327808 */ /* 0x000fe20005800000 */
[----:B------:R-:W-:Y:S01]  /*a6c0*/  VIADD R5, R123, 0xffffff70 ;  /* 0xffffff707b057836 */ /* 0x000fe20000000000 */
[----:B------:R-:W-:Y:S02]  /*a6d0*/  ISETP.GE.AND P3, PT, R6, R106, PT ;  /* 0x0000006a0600720c */ /* 0x000fe40003f66270 */
[----:B------:R-:W-:Y:S02]  /*a6e0*/  FSEL R18, R57, -INF , !P0 ;  /* 0xff80000039127808 */ /* 0x000fe40004000000 */
[----:B------:R-:W-:Y:S02]  /*a6f0*/  ISETP.GT.AND P0, PT, R20, R137, PT ;  /* 0x000000891400720c */ /* 0x000fe40003f04270 */
[----:B------:R-:W-:-:S02]  /*a700*/  ISETP.GE.AND P2, PT, R8, R105, PT ;  /* 0x000000690800720c */ /* 0x000fc40003f46270 */
[-C--:B------:R-:W-:Y:S02]  /*a710*/  ISETP.GE.AND P1, PT, R8, R106.reuse, PT ;  /* 0x0000006a0800720c */ /* 0x080fe40003f26270 */
[----:B------:R-:W-:Y:S02]  /*a720*/  FSEL R31, R86, -INF , !P3 ;  /* 0xff800000561f7808 */ /* 0x000fe40005800000 */
[----:B------:R-:W-:Y:S01]  /*a730*/  ISETP.GE.AND P3, PT, R4, R106, PT ;  /* 0x0000006a0400720c */ /* 0x000fe20003f66270 */
        /* <DEDUP_REMOVED lines=54> */
[----:B------:R-:W-:-:S11]  /*aaa0*/  ISETP.GE.U32.AND P1, PT, R7, R6, PT ;  /* 0x000000060700720c */ /* 0x000fd60003f26070 */
[----:B------:R-:W-:Y:S02]  /*aab0*/  @P5 IADD3 R12, PT, PT, R12, 0x1, RZ ;  /* 0x000000010c0c5810 */ /* 0x000fe40007ffe0ff */
[----:B------:R-:W-:Y:S01]  /*aac0*/  @P1 VIADD R5, R5, 0x1 ;  /* 0x0000000105051836 */ /* 0x000fe20000000000 */
[----:B------:R-:W-:Y:S02]  /*aad0*/  ISETP.NE.AND P1, PT, R8, RZ, PT ;  /* 0x000000ff0800720c */ /* 0x000fe40003f25270 */
[----:B------:R-:W-:Y:S02]  /*aae0*/  @!P3 IMAD.MOV R12, RZ, RZ, -R12 ;  /* 0x000000ffff0cb224 */ /* 0x000fe400078e0a0c */
[----:B------:R-:W-:Y:S02]  /*aaf0*/  MOV R4, R5 ;  /* 0x0000000500047202 */ /* 0x000fe40000000f00 */
[----:B------:R-:W-:Y:S02]  /*ab00*/  LOP3.LUT R5, RZ, R8, RZ, 0x33, !PT ;  /* 0x00000008ff057212 */ /* 0x000fe400078e33ff */
[----:B------:R-:W-:-:S02]  /*ab10*/  @!P0 IADD3 R4, PT, PT, -R4, RZ, RZ ;  /* 0x000000ff04048210 */ /* 0x000fc40007ffe1ff */
        /* <DEDUP_REMOVED lines=22> */
.L_x_4561:
[----:B------:R-:W-:Y:S01]  /*ac80*/  UMOV UR4, URZ ;  /* 0x000000ff00047c82 */ /* 0x000fe20008000000 */
[----:B------:R-:W-:Y:S01]  /*ac90*/  IMAD.SHL.U32 R62, R62, 0x80, RZ ;  /* 0x000000803e3e7824 */ /* 0x000fe200078e00ff */
[----:B------:R-:W-:-:S05]  /*aca0*/  IADD3 R4, P0, PT, RZ, -UR4, RZ ;  /* 0x80000004ff047c10 */ /* 0x000fca000ff1e0ff */
[----:B------:R-:W-:-:S05]  /*acb0*/  IMAD.X R62, RZ, RZ, ~R62, P0 ;  /* 0x000000ffff3e7224 */ /* 0x000fca00000e0e3e */
[----:B------:R-:W-:-:S04]  /*acc0*/  SHF.R.S64 R5, R4, 0x1f, R62 ;  /* 0x0000001f04057819 */ /* 0x000fc8000000103e */
[----:B------:R-:W-:-:S04]  /*acd0*/  IADD3 R140, P0, PT, R5, R140, RZ ;  /* 0x0000008c058c7210 */ /* 0x000fc80007f1e0ff */
[----:B------:R-:W-:-:S09]  /*ace0*/  LEA.HI.X.SX32 R141, R62, R141, 0x1, P0 ;  /* 0x0000008d3e8d7211 */ /* 0x000fd200000f0eff */
.L_x_4562:
[C---:B------:R-:W-:Y:S01]  /*acf0*/  IADD3 R6, P0, PT, R3.reuse, R140, RZ ;  /* 0x0000008c03067210 */ /* 0x040fe20007f1e0ff */
[----:B------:R-:W-:Y:S01]  /*ad00*/  @!PT LDS RZ, [RZ] ;  /* 0x00000000fffff984 */ /* 0x000fe20000000800 */
[----:B------:R-:W-:Y:S01]  /*ad10*/  @!PT LDS RZ, [RZ] ;  /* 0x00000000fffff984 */ /* 0x000fe20000000800 */
[----:B------:R-:W-:Y:S01]  /*ad20*/  @!PT LDS RZ, [RZ] ;  /* 0x00000000fffff984 */ /* 0x000fe20000000800 */
[----:B------:R1:W-:Y:S03]  /*ad30*/  LDGSTS.E.BYPASS.LTC128B.128 [R60+0x1000], desc[UR6][R140.64] ;  /* 0x010000008c3c7fae */ /* 0x0003e6000b981a06 */
[----:B------:R-:W-:Y:S01]  /*ad40*/  IADD3 R4, P1, PT, R3, R6, RZ ;  /* 0x0000000603047210 */ /* 0x000fe20007f3e0ff */
[----:B------:R-:W-:-:S03]  /*ad50*/  IMAD.X R7, R64, 0x1, R141, P0 ;  /* 0x0000000140077824 */ /* 0x000fc600000e068d */
[----:B------:R-:W-:Y:S01]  /*ad60*/  IADD3 R8, P0, PT, R4, R3, RZ ;  /* 0x0000000304087210 */ /* 0x000fe20007f1e0ff */
[----:B------:R-:W-:Y:S01]  /*ad70*/  IMAD.X R5, R64, 0x1, R7, P1 ;  /* 0x0000000140057824 */ /* 0x000fe200008e0607 */
[----:B------:R1:W-:Y:S03]  /*ad80*/  LDGSTS.E.BYPASS.LTC128B.128 [R60+0x1800], desc[UR6][R6.64] ;  /* 0x01800000063c7fae */ /* 0x0003e6000b981a06 */
[----:B------:R-:W-:Y:S01]  /*ad90*/  IMAD.X R9, R5, 0x1, R64, P0 ;  /* 0x0000000105097824 */ /* 0x000fe200000e0640 */
[----:B------:R1:W-:Y:S04]  /*ada0*/  LDGSTS.E.BYPASS.LTC128B.128 [R60+0x2000], desc[UR6][R4.64] ;  /* 0x02000000043c7fae */ /* 0x0003e8000b981a06 */
[----:B------:R1:W-:Y:S04]  /*adb0*/  LDGSTS.E.BYPASS.LTC128B.128 [R60+0x2800], desc[UR6][R8.64] ;  /* 0x02800000083c7fae */ /* 0x0003e8000b981a06 */
[----:B------:R-:W0:Y:S02]  /*adc0*/  LDGDEPBAR ;  /* 0x00000000000079af */ /* 0x000e240000000000 */
.L_x_4560:
        /* <DEDUP_REMOVED lines=34> */
[----:B------:R-:W2:Y:S04]  /*aff0*/  SHFL.BFLY PT, R6, R7, 0x2, 0x1f ;  /* 0x0c401f0007067f89 */ /* 0x000ea800000e0000 */
[----:B------:R-:W3:Y:S04]  /*b000*/  SHFL.BFLY PT, R4, R5, 0x2, 0x1f ;  /* 0x0c401f0005047f89 */ /* 0x000ee800000e0000 */
[----:B------:R-:W-:Y:S01]  /*b010*/  LDSM.16.MT88.4 R8, [R134+0x3000] ;  /* 0x003000008608783b */ /* 0x000fe20000004200 */
[----:B--2---:R-:W-:-:S02]  /*b020*/  FMNMX.FTZ R6, R7, R6, !PT ;  /* 0x0000000607067209 */ /* 0x004fc40007810000 */
        /* <DEDUP_REMOVED lines=119> */
[----:B------:R-:W-:Y:S01]  /*b7a0*/  HMMA.16816.F32.BF16 R72, R4, R10, R72 ;  /* 0x0000000a0448723c */ /* 0x000fe20000041848 */
[----:B------:R-:W-:Y:S01]  /*b7b0*/  LDSM.16.MT88.4 R8, [R134+0x3400] ;  /* 0x003400008608783b */ /* 0x000fe20000004200 */
[----:B------:R-:W-:Y:S01]  /*b7c0*/  MUFU.EX2 R30, R30 ;  /* 0x0000001e001e7308 */ /* 0x000fe20000000800 */
[----:B------:R-:W-:Y:S01]  /*b7d0*/  FADD.FTZ R53, R53, R88 ;  /* 0x0000005835357221 */ /* 0x000fe20000010000 */
[--C-:B------:R-:W-:Y:S01]  /*b7e0*/  FFMA.FTZ R34, R90, UR4, -R33.reuse ;  /* 0x000000045a227c23 */ /* 0x100fe20008010821 */
[----:B------:R-:W2:Y:S01]  /*b7f0*/  LDSM.16.MT88.4 R12, [R0] ;  /* 0x00000000000c783b */ /* 0x000ea20000004200 */
[----:B------:R-:W-:Y:S01]  /*b800*/  FFMA.FTZ R153, R26, UR4, -R33 ;  /* 0x000000041a997c23 */ /* 0x000fe20008010821 */
[----:B------:R-:W-:Y:S01]  /*b810*/  FADD.FTZ R2, R2, R53 ;  /* 0x0000003502027221 */ /* 0x000fe20000010000 */
[--C-:B------:R-:W-:Y:S01]  /*b820*/  FFMA.FTZ R26, R25, UR4, -R24.reuse ;  /* 0x00000004191a7c23 */ /* 0x100fe20008010818 */
[--C-:B------:R-:W-:Y:S01]  /*b830*/  FFMA.FTZ R25, R27, UR4, -R24.reuse ;  /* 0x000000041b197c23 */ /* 0x100fe20008010818 */
[----:B------:R-:W-:Y:S01]  /*b840*/  MUFU.EX2 R57, R57 ;  /* 0x0000003900397308 */ /* 0x000fe20000000800 */
[----:B------:R-:W-:Y:S01]  /*b850*/  FFMA.FTZ R32, R52, UR4, -R33 ;  /* 0x0000000434207c23 */ /* 0x000fe20008010821 */
[----:B------:R-:W-:-:S06]  /*b860*/  FFMA.FTZ R152, R22, UR4, -R24 ;  /* 0x0000000416987c23 */ /* 0x000fcc0008010818 */
        /* <DEDUP_REMOVED lines=105> */
[----:B------:R-:W1:Y:S06]  /*bf00*/  MUFU.EX2 R34, R34 ;  /* 0x0000002200227308 */ /* 0x000e6c0000000800 */
[C---:B------:R-:W-:Y:S02]  /*bf10*/  HMMA.16816.F32.BF16 R68, R4.reuse, R16, R68 ;  /* 0x000000100444723c */ /* 0x040fe40000041844 */
[----:B------:R-:W-:Y:S06]  /*bf20*/  MUFU.EX2 R42, R42 ;  /* 0x0000002a002a7308 */ /* 0x000fec0000000800 */
        /* <DEDUP_REMOVED lines=77> */
.L_x_4557:
[----:B------:R-:W-:-:S07]  /*c400*/  IADD3 R66, PT, PT, R20, -0x1, RZ ;  /* 0xffffffff14427810 */ /* 0x000fce0007ffe0ff */
.L_x_4563:
        /* <DEDUP_REMOVED lines=17> */
.L_x_4568:
        /* <DEDUP_REMOVED lines=76> */
.L_x_4565:
        /* <DEDUP_REMOVED lines=8> */
[----:B------:R-:W-:Y:S01]  /*ca60*/  IADD3 R158, P0, PT, R157, R142, RZ ;  /* 0x0000008e9d9e7210 */ /* 0x000fe20007f1e0ff */
[----:B------:R-:W-:Y:S01]  /*ca70*/  IMAD.MOV.U32 R84, RZ, RZ, 0x20 ;  /* 0x00000020ff547424 */ /* 0x000fe200078e00ff */
[----:B------:R-:W-:Y:S01]  /*ca80*/  LOP3.LUT R154, R159, R154, RZ, 0xfc, !PT ;  /* 0x0000009a9f9a7212 */ /* 0x000fe200078efcff */
[----:B------:R-:W-:Y:S01]  /*ca90*/  VIADD R150, R150, 0xffffffff ;  /* 0xffffffff96967836 */ /* 0x000fe20000000000 */
[----:B-1----:R-:W-:Y:S02]  /*caa0*/  SHF.L.U64.HI R86, R86, 0x6, R155 ;  /* 0x0000000656567819 */ /* 0x002fe4000001029b */
[----:B------:R-:W-:Y:S02]  /*cab0*/  LEA R155, R154, UR5, 0x1 ;  /* 0x000000059a9b7c11 */ /* 0x000fe4000f8e08ff */
[----:B------:R-:W-:Y:S01]  /*cac0*/  LOP3.LUT R89, R136, 0x100, RZ, 0xc0, !PT ;  /* 0x0000010088597812 */ /* 0x000fe200078ec0ff */
[----:B------:R-:W-:Y:S01]  /*cad0*/  IMAD.X R159, R86, 0x1, R143, P0 ;  /* 0x00000001569f7824 */ /* 0x000fe200000e068f */
[----:B------:R-:W-:Y:S01]  /*cae0*/  IADD3 R156, P2, PT, R157, R158, RZ ;  /* 0x0000009e9d9c7210 */ /* 0x000fe20007f5e0ff */
[----:B------:R-:W-:Y:S01]  /*caf0*/  @!PT LDS RZ, [RZ] ;  /* 0x00000000fffff984 */ /* 0x000fe20000000800 */
[----:B------:R-:W-:Y:S01]  /*cb00*/  @!PT LDS RZ, [RZ] ;  /* 0x00000000fffff984 */ /* 0x000fe20000000800 */
[----:B------:R-:W-:Y:S01]  /*cb10*/  @!PT LDS RZ, [RZ] ;  /* 0x00000000fffff984 */ /* 0x000fe20000000800 */
[----:B------:R1:W-:Y:S01]  /*cb20*/  LDGSTS.E.BYPASS.LTC128B.128 [R155+0x3000], desc[UR6][R142.64] ;  /* 0x030000008e9b7fae */ /* 0x0003e2000b981a06 */
[----:B------:R-:W-:Y:S02]  /*cb30*/  LOP3.LUT R87, R132, 0x18, RZ, 0xc0, !PT ;  /* 0x0000001884577812 */ /* 0x000fe400078ec0ff */
[----:B------:R-:W-:Y:S01]  /*cb40*/  IADD3 R160, P0, PT, R156, R157, RZ ;  /* 0x0000009d9ca07210 */ /* 0x000fe20007f1e0ff */
[----:B------:R-:W-:Y:S01]  /*cb50*/  IMAD.X R157, R86, 0x1, R159, P2 ;  /* 0x00000001569d7824 */ /* 0x000fe200010e069f */
[--C-:B------:R-:W-:Y:S01]  /*cb60*/  LOP3.LUT R2, R89, 0x20, R0.reuse, 0xf8, !PT ;  /* 0x0000002059027812 */ /* 0x100fe200078ef800 */
[----:B------:R1:W-:Y:S01]  /*cb70*/  LDGSTS.E.BYPASS.LTC128B.128 [R155+0x3800], desc[UR6][R158.64] ;  /* 0x038000009e9b7fae */ /* 0x0003e2000b981a06 */
[----:B------:R-:W-:Y:S01]  /*cb80*/  LOP3.LUT R87, R87, 0xc0, R0, 0xf8, !PT ;  /* 0x000000c057577812 */ /* 0x000fe200078ef800 */
[----:B------:R-:W-:Y:S01]  /*cb90*/  IMAD.X R161, R157, 0x1, R86, P0 ;  /* 0x000000019da17824 */ /* 0x000fe200000e0656 */
[C---:B------:R-:W-:Y:S02]  /*cba0*/  LOP3.LUT R0, R133.reuse, 0x8, RZ, 0xc0, !PT ;  /* 0x0000000885007812 */ /* 0x040fe400078ec0ff */
[----:B------:R1:W-:Y:S01]  /*cbb0*/  LDGSTS.E.BYPASS.LTC128B.128 [R155+0x4000], desc[UR6][R156.64] ;  /* 0x040000009c9b7fae */ /* 0x0003e2000b981a06 */
[----:B------:R-:W-:Y:S02]  /*cbc0*/  LOP3.LUT P0, RZ, R133, 0x4, RZ, 0xc0, !PT ;  /* 0x0000000485ff7812 */ /* 0x000fe4000780c0ff */
[----:B------:R-:W-:Y:S02]  /*cbd0*/  LOP3.LUT R2, R2, R87, R0, 0xf6, !PT ;  /* 0x0000005702027212 */ /* 0x000fe400078ef600 */
[----:B------:R1:W-:Y:S01]  /*cbe0*/  LDGSTS.E.BYPASS.LTC128B.128 [R155+0x4800], desc[UR6][R160.64] ;  /* 0x04800000a09b7fae */ /* 0x0003e2000b981a06 */
[----:B------:R-:W-:Y:S02]  /*cbf0*/  SEL R84, R84, 0xffffffe0, !P0 ;  /* 0xffffffe054547807 */ /* 0x000fe40004000000 */
[----:B------:R-:W-:Y:S02]  /*cc00*/  LEA R2, R2, UR5, 0x1 ;  /* 0x0000000502027c11 */ /* 0x000fe4000f8e08ff */
[----:B------:R-:W-:Y:S01]  /*cc10*/  LDSM.16.M88.4 R88, [R135] ;  /* 0x000000008758783b */ /* 0x000fe20000000200 */
[----:B------:R-:W-:Y:S01]  /*cc20*/  ISETP.GT.AND P2, PT, R150, R137, PT ;  /* 0x000000899600720c */ /* 0x000fe20003f44270 */
[----:B------:R-:W-:Y:S02]  /*cc30*/  IMAD.IADD R124, R135, 0x1, R84 ;  /* 0x00000001877c7824 */ /* 0x000fe400078e0254 */
[----:B------:R-:W-:Y:S01]  /*cc40*/  IMAD.IADD R0, R84, 0x1, R2 ;  /* 0x0000000154007824 */ /* 0x000fe200078e0202 */
        /* <DEDUP_REMOVED lines=14> */
[C---:B--2---:R-:W-:Y:S08]  /*cd30*/  HMMA.16816.F32.BF16 R12, R88.reuse, R96, RZ ;  /* 0x00000060580c723c */ /* 0x044ff000000418ff */
        /* <DEDUP_REMOVED lines=115> */
.L_x_4567:
[----:B------:R-:W-:Y:S01]  /*d470*/  @!PT LDS RZ, [RZ] ;  /* 0x00000000fffff984 */ /* 0x000fe20000000800 */
[----:B------:R-:W-:Y:S01]  /*d480*/  @!PT LDS RZ, [RZ] ;  /* 0x00000000fffff984 */ /* 0x000fe20000000800 */
[----:B------:R-:W-:Y:S01]  /*d490*/  @!PT LDS RZ, [RZ] ;  /* 0x00000000fffff984 */ /* 0x000fe20000000800 */
[----:B------:R1:W-:Y:S01]  /*d4a0*/  LDGSTS.E.BYPASS.LTC128B.128 [R155+0x1000], desc[UR6][R140.64] ;  /* 0x010000008c9b7fae */ /* 0x0003e2000b981a06 */
[C---:B------:R-:W-:Y:S01]  /*d4b0*/  IMAD.SHL.U32 R87, R86.reuse, 0x40, RZ ;  /* 0x0000004056577824 */ /* 0x040fe200078e00ff */
[----:B------:R-:W-:Y:S04]  /*d4c0*/  SHF.L.U64.HI R86, R86, 0x6, R89 ;  /* 0x0000000656567819 */ /* 0x000fe80000010259 */
[C---:B------:R-:W-:Y:S04]  /*d4d0*/  IADD3 R88, P2, PT, R87.reuse, R140, RZ ;  /* 0x0000008c57587210 */ /* 0x040fe80007f5e0ff */
[----:B------:R-:W-:Y:S01]  /*d4e0*/  IADD3 R90, P3, PT, R87, R88, RZ ;  /* 0x00000058575a7210 */ /* 0x000fe20007f7e0ff */
[----:B------:R-:W-:Y:S03]  /*d4f0*/  IMAD.X R89, R86, 0x1, R141, P2 ;  /* 0x0000000156597824 */ /* 0x000fe600010e068d */
[----:B------:R-:W-:Y:S01]  /*d500*/  IADD3 R92, P2, PT, R90, R87, RZ ;  /* 0x000000575a5c7210 */ /* 0x000fe20007f5e0ff */
[----:B------:R-:W-:Y:S01]  /*d510*/  IMAD.X R91, R86, 0x1, R89, P3 ;  /* 0x00000001565b7824 */ /* 0x000fe200018e0659 */
[----:B------:R1:W-:Y:S03]  /*d520*/  LDGSTS.E.BYPASS.LTC128B.128 [R155+0x1800], desc[UR6][R88.64] ;  /* 0x01800000589b7fae */ /* 0x0003e6000b981a06 */
[----:B------:R-:W-:Y:S01]  /*d530*/  IMAD.X R93, R91, 0x1, R86, P2 ;  /* 0x000000015b5d7824 */ /* 0x000fe200010e0656 */
[----:B------:R1:W-:Y:S04]  /*d540*/  LDGSTS.E.BYPASS.LTC128B.128 [R155+0x2000], desc[UR6][R90.64] ;  /* 0x020000005a9b7fae */ /* 0x0003e8000b981a06 */
[----:B------:R1:W-:Y:S04]  /*d550*/  LDGSTS.E.BYPASS.LTC128B.128 [R155+0x2800], desc[UR6][R92.64] ;  /* 0x028000005c9b7fae */ /* 0x0003e8000b981a06 */
[----:B------:R-:W0:Y:S02]  /*d560*/  LDGDEPBAR ;  /* 0x00000000000079af */ /* 0x000e240000000000 */
.L_x_4566:
        /* <DEDUP_REMOVED lines=54> */
[----:B------:R-:W-:Y:S01]  /*d8d0*/  FSEL R87, R87, RZ, P2 ;  /* 0x000000ff57577208 */ /* 0x000fe20001000000 */
[----:B------:R-:W-:Y:S01]  /*d8e0*/  FMUL.FTZ R86, R3, UR4 ;  /* 0x0000000403567c20 */ /* 0x000fe20008410000 */
        /* <DEDUP_REMOVED lines=10> */
[----:B------:R2:W3:Y:S01]  /*d990*/  MUFU.EX2 R3, R86 ;  /* 0x0000005600037308 */ /* 0x0004e20000000800 */
        /* <DEDUP_REMOVED lines=63> */
[----:B------:R-:W3:Y:S01]  /*dd90*/  MUFU.EX2 R127, R127 ;  /* 0x0000007f007f7308 */ /* 0x000ee20000000800 */
[----:B--2---:R-:W-:Y:S01]  /*dda0*/  F2FP.BF16.F32.PACK_AB R88, R126, R157 ;  /* 0x0000009d7e58723e */ /* 0x004fe200000010ff */
[----:B------:R-:W-:Y:S01]  /*ddb0*/  FFMA.FTZ R157, R84, R153, R157 ;  /* 0x00000099549d7223 */ /* 0x000fe2000001009d */
[--C-:B------:R-:W-:Y:S01]  /*ddc0*/  FFMA.FTZ R153, R51, UR4, -R87.reuse ;  /* 0x0000000433997c23 */ /* 0x100fe20008010857 */
[----:B------:R-:W-:Y:S01]  /*ddd0*/  FFMA.FTZ R63, R63, UR4, -R87 ;  /* 0x000000043f3f7c23 */ /* 0x000fe20008010857 */
[----:B------:R-:W-:Y:S01]  /*dde0*/  ISETP.GT.AND P0, PT, R150, R137, PT ;  /* 0x000000899600720c */ /* 0x000fe20003f04270 */
[----:B------:R-:W-:Y:S01]  /*ddf0*/  FADD.FTZ R157, R126, R157 ;  /* 0x0000009d7e9d7221 */ /* 0x000fe20000010000 */
[--C-:B------:R-:W-:Y:S03]  /*de00*/  FFMA.FTZ R60, R60, UR4, -R100.reuse ;  /* 0x000000043c3c7c23 */ /* 0x100fe60008010864 */
[----:B------:R-:W-:Y:S01]  /*de10*/  MUFU.EX2 R128, R128 ;  /* 0x0000008000807308 */ /* 0x000fe20000000800 */
[--C-:B------:R-:W-:Y:S01]  /*de20*/  FFMA.FTZ R61, R61, UR4, -R100.reuse ;  /* 0x000000043d3d7c23 */ /* 0x100fe20008010864 */
[----:B------:R-:W-:Y:S01]  /*de30*/  FFMA.FTZ R64, R64, UR4, -R100 ;  /* 0x0000000440407c23 */ /* 0x000fe20008010864 */
[----:B------:R-:W-:Y:S07]  /*de40*/  MOV R85, R2 ;  /* 0x0000000200557202 */ /* 0x000fee0000000f00 */
[----:B------:R-:W2:Y:S01]  /*de50*/  MUFU.EX2 R119, R119 ;  /* 0x0000007700777308 */ /* 0x000ea20000000800 */
[----:B---3--:R-:W-:Y:S01]  /*de60*/  F2FP.BF16.F32.PACK_AB R89, R127, R158 ;  /* 0x0000009e7f59723e */ /* 0x008fe200000010ff */
[----:B------:R-:W-:Y:S01]  /*de70*/  FFMA.FTZ R158, R3, R152, R158 ;  /* 0x00000098039e7223 */ /* 0x000fe2000001009e */
[----:B------:R-:W-:Y:S03]  /*de80*/  MOV R3, R0 ;  /* 0x0000000000037202 */ /* 0x000fe60000000f00 */
[----:B------:R-:W-:Y:S04]  /*de90*/  FADD.FTZ R127, R127, R158 ;  /* 0x0000009e7f7f7221 */ /* 0x000fe80000010000 */
[----:B------:R-:W3:Y:S10]  /*dea0*/  MUFU.EX2 R122, R122 ;  /* 0x0000007a007a7308 */ /* 0x000ef40000000800 */
[----:B------:R-:W4:Y:S01]  /*deb0*/  MUFU.EX2 R118, R118 ;  /* 0x0000007600767308 */ /* 0x000f220000000800 */
[C---:B--2---:R-:W-:Y:S01]  /*dec0*/  F2FP.BF16.F32.PACK_AB R90, R119.reuse, R128 ;  /* 0x00000080775a723e */ /* 0x044fe200000010ff */
[----:B------:R-:W-:Y:S04]  /*ded0*/  FADD.FTZ R128, R128, R157 ;  /* 0x0000009d80807221 */ /* 0x000fe80000010000 */
[----:B------:R-:W-:Y:S04]  /*dee0*/  FADD.FTZ R119, R119, R128 ;  /* 0x0000008077777221 */ /* 0x000fe80000010000 */
[----:B------:R-:W-:Y:S01]  /*def0*/  MUFU.EX2 R111, R111 ;  /* 0x0000006f006f7308 */ /* 0x000fe20000000800 */
[----:B---3--:R-:W-:Y:S09]  /*df00*/  F2FP.BF16.F32.PACK_AB R91, R123, R122 ;  /* 0x0000007a7b5b723e */ /* 0x008ff200000010ff */
[----:B------:R-:W2:Y:S01]  /*df10*/  MUFU.EX2 R114, R114 ;  /* 0x0000007200727308 */ /* 0x000ea20000000800 */
[C---:B------:R-:W-:Y:S09]  /*df20*/  HMMA.16816.F32.BF16 R68, R88.reuse, R92, R68 ;  /* 0x0000005c5844723c */ /* 0x040ff20000041844 */
[----:B------:R-:W-:Y:S01]  /*df30*/  MUFU.EX2 R116, R116 ;  /* 0x0000007400747308 */ /* 0x000fe20000000800 */
[C---:B------:R-:W-:Y:S01]  /*df40*/  HMMA.16816.F32.BF16 R72, R88.reuse, R94, R72 ;  /* 0x0000005e5848723c */ /* 0x040fe20000041848 */
[----:B------:R-:W3:Y:S08]  /*df50*/  LDSM.16.MT88.4 R92, [R134+0x3400] ;  /* 0x00340000865c783b */ /* 0x000ef00000004200 */
[----:B------:R-:W5:Y:S01]  /*df60*/  MUFU.EX2 R117, R117 ;  /* 0x0000007500757308 */ /* 0x000f620000000800 */
[C---:B-1----:R-:W-:Y:S09]  /*df70*/  HMMA.16816.F32.BF16 R76, R88.reuse, R96, R76 ;  /* 0x00000060584c723c */ /* 0x042ff2000004184c */
[----:B------:R-:W-:Y:S01]  /*df80*/  MUFU.EX2 R110, R110 ;  /* 0x0000006e006e7308 */ /* 0x000fe20000000800 */
[----:B------:R-:W-:Y:S01]  /*df90*/  HMMA.16816.F32.BF16 R80, R88, R98, R80 ;  /* 0x000000625850723c */ /* 0x000fe20000041850 */
[----:B------:R-:W1:Y:S02]  /*dfa0*/  LDSM.16.MT88.4 R96, [R86+0x400] ;  /* 0x000400005660783b */ /* 0x000e640000004200 */
[----:B------:R-:W-:Y:S02]  /*dfb0*/  F2FP.BF16.F32.PACK_AB R88, R115, R120 ;  /* 0x000000787358723e */ /* 0x000fe400000010ff */
[----:B----4-:R-:W-:Y:S04]  /*dfc0*/  F2FP.BF16.F32.PACK_AB R89, R118, R121 ;  /* 0x000000797659723e */ /* 0x010fe800000010ff */
[----:B------:R-:W4:Y:S01]  /*dfd0*/  MUFU.EX2 R107, R107 ;  /* 0x0000006b006b7308 */ /* 0x000f220000000800 */
[----:B--2---:R-:W-:Y:S02]  /*dfe0*/  F2FP.BF16.F32.PACK_AB R90, R114, R111 ;  /* 0x0000006f725a723e */ /* 0x004fe400000010ff */
[----:B-----5:R-:W-:Y:S07]  /*dff0*/  F2FP.BF16.F32.PACK_AB R91, R117, R116 ;  /* 0x00000074755b723e */ /* 0x020fee00000010ff */
[----:B------:R-:W-:Y:S10]  /*e000*/  MUFU.EX2 R109, R109 ;  /* 0x0000006d006d7308 */ /* 0x000ff40000000800 */
[----:B------:R-:W2:Y:S01]  /*e010*/  MUFU.EX2 R102, R102 ;  /* 0x0000006600667308 */ /* 0x000ea20000000800 */
[----:B----4-:R-:W-:Y:S01]  /*e020*/  F2FP.BF16.F32.PACK_AB R36, R107, R110 ;  /* 0x0000006e6b24723e */ /* 0x010fe200000010ff */
[C---:B---3--:R-:W-:Y:S08]  /*e030*/  HMMA.16816.F32.BF16 R68, R88.reuse, R92, R68 ;  /* 0x0000005c5844723c */ /* 0x048ff00000041844 */
[----:B------:R-:W-:Y:S01]  /*e040*/  MUFU.EX2 R104, R104 ;  /* 0x0000006800687308 */ /* 0x000fe20000000800 */
[C---:B------:R-:W-:Y:S01]  /*e050*/  HMMA.16816.F32.BF16 R72, R88.reuse, R94, R72 ;  /* 0x0000005e5848723c */ /* 0x040fe20000041848 */
[----:B------:R-:W3:Y:S08]  /*e060*/  LDSM.16.MT88.4 R92, [R134+0x3800] ;  /* 0x00380000865c783b */ /* 0x000ef00000004200 */
[----:B------:R-:W4:Y:S01]  /*e070*/  MUFU.EX2 R105, R105 ;  /* 0x0000006900697308 */ /* 0x000f220000000800 */
[----:B--2---:R-:W-:Y:S01]  /*e080*/  F2FP.BF16.F32.PACK_AB R37, R102, R109 ;  /* 0x0000006d6625723e */ /* 0x004fe200000010ff */
[C---:B-1----:R-:W-:Y:S03]  /*e090*/  HMMA.16816.F32.BF16 R76, R88.reuse, R96, R76 ;  /* 0x00000060584c723c */ /* 0x042fe6000004184c */
[--C-:B------:R-:W-:Y:S01]  /*e0a0*/  FFMA.FTZ R96, R42, UR4, -R87.reuse ;  /* 0x000000042a607c23 */ /* 0x100fe20008010857 */
[--C-:B------:R-:W-:Y:S01]  /*e0b0*/  FFMA.FTZ R97, R44, UR4, -R100.reuse ;  /* 0x000000042c617c23 */ /* 0x100fe20008010864 */
[----:B------:R-:W1:Y:S03]  /*e0c0*/  LDSM.16.MT88.4 R40, [R86+0x800] ;  /* 0x000800005628783b */ /* 0x000e660000004200 */
[----:B------:R-:W-:Y:S01]  /*e0d0*/  MUFU.EX2 R108, R108 ;  /* 0x0000006c006c7308 */ /* 0x000fe20000000800 */
[----:B------:R-:W-:Y:S03]  /*e0e0*/  HMMA.16816.F32.BF16 R80, R88, R98, R80 ;  /* 0x000000625850723c */ /* 0x000fe60000041850 */
[--C-:B------:R-:W-:Y:S01]  /*e0f0*/  FFMA.FTZ R98, R45, UR4, -R100.reuse ;  /* 0x000000042d627c23 */ /* 0x100fe20008010864 */
[----:B------:R-:W2:Y:S05]  /*e100*/  LDSM.16.MT88.4 R88, [R134+0x3c00] ;  /* 0x003c00008658783b */ /* 0x000eaa0000004200 */
[----:B------:R-:W5:Y:S01]  /*e110*/  MUFU.EX2 R101, R101 ;  /* 0x0000006500657308 */ /* 0x000f620000000800 */
[----:B----4-:R-:W-:Y:S09]  /*e120*/  F2FP.BF16.F32.PACK_AB R38, R105, R104 ;  /* 0x000000686926723e */ /* 0x010ff200000010ff */
[----:B------:R-:W-:Y:S10]  /*e130*/  MUFU.EX2 R103, R103 ;  /* 0x0000006700677308 */ /* 0x000ff40000000800 */
[----:B------:R-:W4:Y:S01]  /*e140*/  MUFU.EX2 R106, R106 ;  /* 0x0000006a006a7308 */ /* 0x000f220000000800 */
[----:B-----5:R-:W-:Y:S09]  /*e150*/  F2FP.BF16.F32.PACK_AB R39, R101, R108 ;  /* 0x0000006c6527723e */ /* 0x020ff200000010ff */
[----:B------:R-:W-:Y:S01]  /*e160*/  MUFU.EX2 R113, R113 ;  /* 0x0000007100717308 */ /* 0x000fe20000000800 */
[C---:B---3--:R-:W-:Y:S05]  /*e170*/  HMMA.16816.F32.BF16 R68, R36.reuse, R92, R68 ;  /* 0x0000005c2444723c */ /* 0x048fea0000041844 */
[--C-:B------:R-:W-:Y:S01]  /*e180*/  FFMA.FTZ R92, R46, UR4, -R87.reuse ;  /* 0x000000042e5c7c23 */ /* 0x100fe20008010857 */
[--C-:B------:R-:W-:Y:S03]  /*e190*/  FFMA.FTZ R93, R48, UR4, -R100.reuse ;  /* 0x00000004305d7c23 */ /* 0x100fe60008010864 */
[----:B------:R-:W3:Y:S01]  /*e1a0*/  MUFU.EX2 R112, R112 ;  /* 0x0000007000707308 */ /* 0x000ee20000000800 */
[C---:B------:R-:W-:Y:S03]  /*e1b0*/  HMMA.16816.F32.BF16 R72, R36.reuse, R94, R72 ;  /* 0x0000005e2448723c */ /* 0x040fe60000041848 */
[--C-:B------:R-:W-:Y:S01]  /*e1c0*/  FFMA.FTZ R95, R47, UR4, -R87.reuse ;  /* 0x000000042f5f7c23 */ /* 0x100fe20008010857 */
[----:B------:R-:W-:Y:S01]  /*e1d0*/  FFMA.FTZ R94, R50, UR4, -R87 ;  /* 0x00000004325e7c23 */ /* 0x000fe20008010857 */
[----:B------:R-:W5:Y:S01]  /*e1e0*/  LDSM.16.MT88.4 R44, [R86+0xc00] ;  /* 0x000c0000562c783b */ /* 0x000f620000004200 */
[----:B------:R-:W-:Y:S03]  /*e1f0*/  FFMA.FTZ R100, R65, UR4, -R100 ;  /* 0x0000000441647c23 */ /* 0x000fe60008010864 */
[----:B------:R-:W-:Y:S01]  /*e200*/  MUFU.EX2 R124, R124 ;  /* 0x0000007c007c7308 */ /* 0x000fe20000000800 */
[C---:B-1----:R-:W-:Y:S09]  /*e210*/  HMMA.16816.F32.BF16 R76, R36.reuse, R40, R76 ;  /* 0x00000028244c723c */ /* 0x042ff2000004184c */
[----:B------:R-:W1:Y:S01]  /*e220*/  MUFU.EX2 R125, R125 ;  /* 0x0000007d007d7308 */ /* 0x000e620000000800 */
[----:B------:R-:W-:Y:S01]  /*e230*/  HMMA.16816.F32.BF16 R80, R36, R42, R80 ;  /* 0x0000002a2450723c */ /* 0x000fe20000041850 */
[----:B------:R-:W5:Y:S02]  /*e240*/  LDSM.16.MT88.4 R40, [R134+0x4000] ;  /* 0x004000008628783b */ /* 0x000f640000004200 */
[----:B----4-:R-:W-:Y:S02]  /*e250*/  F2FP.BF16.F32.PACK_AB R36, R106, R103 ;  /* 0x000000676a24723e */ /* 0x010fe400000010ff */
[----:B---3--:R-:W-:Y:S04]  /*e260*/  F2FP.BF16.F32.PACK_AB R37, R112, R113 ;  /* 0x000000717025723e */ /* 0x008fe800000010ff */
[----:B------:R-:W-:Y:S10]  /*e270*/  MUFU.EX2 R129, R129 ;  /* 0x0000008100817308 */ /* 0x000ff40000000800 */
[----:B------:R-:W3:Y:S01]  /*e280*/  MUFU.EX2 R34, R34 ;  /* 0x0000002200227308 */ /* 0x000ee20000000800 */
[----:B-1----:R-:W-:Y:S09]  /*e290*/  F2FP.BF16.F32.PACK_AB R38, R125, R124 ;  /* 0x0000007c7d26723e */ /* 0x002ff200000010ff */
[----:B------:R1:W-:Y:S10]  /*e2a0*/  MUFU.EX2 R84, R49 ;  /* 0x0000003100547308 */ /* 0x0003f40000000800 */
[----:B------:R-:W-:Y:S01]  /*e2b0*/  MUFU.EX2 R130, R130 ;  /* 0x0000008200827308 */ /* 0x000fe20000000800 */
[----:B---3--:R-:W-:Y:S09]  /*e2c0*/  F2FP.BF16.F32.PACK_AB R39, R34, R129 ;  /* 0x000000812227723e */ /* 0x008ff200000010ff */
[----:B------:R-:W3:Y:S01]  /*e2d0*/  MUFU.EX2 R35, R35 ;  /* 0x0000002300237308 */ /* 0x000ee20000000800 */
[----:B-1----:R-:W1:Y:S01]  /*e2e0*/  LDSM.16.MT88.4 R48, [R86+0x1000] ;  /* 0x001000005630783b */ /* 0x002e620000004200 */
[C---:B--2---:R-:W-:Y:S03]  /*e2f0*/  HMMA.16816.F32.BF16 R68, R36.reuse, R88, R68 ;  /* 0x000000582444723c */ /* 0x044fe60000041844 */
[----:B------:R-:W-:Y:S05]  /*e300*/  FADD.FTZ R88, R120, R119 ;  /* 0x0000007778587221 */ /* 0x000fea0000010000 */
[----:B------:R-:W-:Y:S01]  /*e310*/  MUFU.EX2 R131, R131 ;  /* 0x0000008300837308 */ /* 0x000fe20000000800 */
[----:B------:R-:W-:Y:S01]  /*e320*/  FADD.FTZ R88, R115, R88 ;  /* 0x0000005873587221 */ /* 0x000fe20000010000 */
[C---:B------:R-:W-:Y:S08]  /*e330*/  HMMA.16816.F32.BF16 R72, R36.reuse, R90, R72 ;  /* 0x0000005a2448723c */ /* 0x040ff00000041848 */
[----:B------:R-:W2:Y:S01]  /*e340*/  MUFU.EX2 R154, R154 ;  /* 0x0000009a009a7308 */ /* 0x000ea20000000800 */
[C---:B-----5:R-:W-:Y:S09]  /*e350*/  HMMA.16816.F32.BF16 R76, R36.reuse, R44, R76 ;  /* 0x0000002c244c723c */ /* 0x060ff2000004184c */
[----:B------:R-:W4:Y:S01]  /*e360*/  MUFU.EX2 R155, R155 ;  /* 0x0000009b009b7308 */ /* 0x000f220000000800 */
[----:B------:R-:W-:Y:S01]  /*e370*/  HMMA.16816.F32.BF16 R80, R36, R46, R80 ;  /* 0x0000002e2450723c */ /* 0x000fe20000041850 */
[----:B------:R-:W5:Y:S02]  /*e380*/  LDSM.16.MT88.4 R44, [R134+0x4400] ;  /* 0x00440000862c783b */ /* 0x000f640000004200 */
[----:B---3--:R-:W-:Y:S06]  /*e390*/  F2FP.BF16.F32.PACK_AB R36, R35, R130 ;  /* 0x000000822324723e */ /* 0x008fec00000010ff */
[----:B------:R-:W-:Y:S01]  /*e3a0*/  MUFU.EX2 R96, R96 ;  /* 0x0000006000607308 */ /* 0x000fe20000000800 */
[----:B--2---:R-:W-:Y:S09]  /*e3b0*/  F2FP.BF16.F32.PACK_AB R37, R154, R131 ;  /* 0x000000839a25723e */ /* 0x004ff200000010ff */
[----:B------:R-:W2:Y:S01]  /*e3c0*/  MUFU.EX2 R99, R159 ;  /* 0x0000009f00637308 */ /* 0x000ea20000000800 */
[----:B----4-:R-:W-:Y:S09]  /*e3d0*/  F2FP.BF16.F32.PACK_AB R38, R155, R156 ;  /* 0x0000009c9b26723e */ /* 0x010ff200000010ff */
[----:B------:R-:W-:Y:S10]  /*e3e0*/  MUFU.EX2 R97, R97 ;  /* 0x0000006100617308 */ /* 0x000ff40000000800 */
[----:B------:R-:W3:Y:S01]  /*e3f0*/  MUFU.EX2 R98, R98 ;  /* 0x0000006200627308 */ /* 0x000ee20000000800 */
[----:B--2---:R-:W-:Y:S09]  /*e400*/  F2FP.BF16.F32.PACK_AB R39, R99, R96 ;  /* 0x000000606327723e */ /* 0x004ff200000010ff */
[----:B------:R-:W-:Y:S01]  /*e410*/  MUFU.EX2 R92, R92 ;  /* 0x0000005c005c7308 */ /* 0x000fe20000000800 */
[C---:B------:R-:W-:Y:S03]  /*e420*/  HMMA.16816.F32.BF16 R68, R36.reuse, R40, R68 ;  /* 0x000000282444723c */ /* 0x040fe60000041844 */
[----:B------:R-:W-:Y:S06]  /*e430*/  FADD.FTZ R40, R122, R127 ;  /* 0x0000007f7a287221 */ /* 0x000fec0000010000 */
[----:B------:R-:W2:Y:S01]  /*e440*/  MUFU.EX2 R95, R95 ;  /* 0x0000005f005f7308 */ /* 0x000ea20000000800 */
[----:B------:R-:W-:Y:S01]  /*e450*/  FADD.FTZ R40, R123, R40 ;  /* 0x000000287b287221 */ /* 0x000fe20000010000 */
[C---:B------:R-:W-:Y:S03]  /*e460*/  HMMA.16816.F32.BF16 R72, R36.reuse, R42, R72 ;  /* 0x0000002a2448723c */ /* 0x040fe60000041848 */
[----:B------:R-:W-:Y:S02]  /*e470*/  FADD.FTZ R89, R121, R40 ;  /* 0x0000002879597221 */ /* 0x000fe40000010000 */
[----:B------:R-:W4:Y:S03]  /*e480*/  LDSM.16.MT88.4 R40, [R86+0x1400] ;  /* 0x001400005628783b */ /* 0x000f260000004200 */
[----:B------:R-:W5:Y:S01]  /*e490*/  MUFU.EX2 R93, R93 ;  /* 0x0000005d005d7308 */ /* 0x000f620000000800 */
[----:B------:R-:W-:Y:S01]  /*e4a0*/  FADD.FTZ R89, R118, R89 ;  /* 0x0000005976597221 */ /* 0x000fe20000010000 */
[C---:B-1----:R-:W-:Y:S03]  /*e4b0*/  HMMA.16816.F32.BF16 R76, R36.reuse, R48, R76 ;  /* 0x00000030244c723c */ /* 0x042fe6000004184c */
[----:B------:R-:W-:Y:S01]  /*e4c0*/  FADD.FTZ R49, R111, R88 ;  /* 0x000000586f317221 */ /* 0x000fe20000010000 */
[----:B------:R-:W-:Y:S04]  /*e4d0*/  FADD.FTZ R88, R116, R89 ;  /* 0x0000005974587221 */ /* 0x000fe80000010000 */
[----:B------:R-:W-:Y:S01]  /*e4e0*/  MUFU.EX2 R94, R94 ;  /* 0x0000005e005e7308 */ /* 0x000fe20000000800 */
[----:B------:R-:W-:Y:S01]  /*e4f0*/  FADD.FTZ R49, R114, R49 ;  /* 0x0000003172317221 */ /* 0x000fe20000010000 */
[----:B------:R-:W-:Y:S03]  /*e500*/  HMMA.16816.F32.BF16 R80, R36, R50, R80 ;  /* 0x000000322450723c */ /* 0x000fe60000041850 */
[----:B------:R-:W-:Y:S01]  /*e510*/  FADD.FTZ R110, R110, R49 ;  /* 0x000000316e6e7221 */ /* 0x000fe20000010000 */
[----:B---3--:R-:W-:Y:S01]  /*e520*/  F2FP.BF16.F32.PACK_AB R36, R98, R97 ;  /* 0x000000616224723e */ /* 0x008fe200000010ff */
[----:B------:R-:W1:Y:S03]  /*e530*/  LDSM.16.MT88.4 R48, [R134+0x4800] ;  /* 0x004800008630783b */ /* 0x000e660000004200 */
[----:B------:R-:W3:Y:S01]  /*e540*/  MUFU.EX2 R153, R153 ;  /* 0x0000009900997308 */ /* 0x000ee20000000800 */
[----:B--2---:R-:W-:Y:S01]  /*e550*/  F2FP.BF16.F32.PACK_AB R37, R95, R92 ;  /* 0x0000005c5f25723e */ /* 0x004fe200000010ff */
[----:B------:R-:W-:Y:S01]  /*e560*/  FADD.FTZ R107, R107, R110 ;  /* 0x0000006e6b6b7221 */ /* 0x000fe20000010000 */
[----:B-----5:R-:W-:Y:S01]  /*e570*/  F2FP.BF16.F32.PACK_AB R38, R84, R93 ;  /* 0x0000005d5426723e */ /* 0x020fe200000010ff */
[----:B------:R-:W-:Y:S06]  /*e580*/  FADD.FTZ R88, R117, R88 ;  /* 0x0000005875587221 */ /* 0x000fec0000010000 */
        /* <DEDUP_REMOVED lines=26> */
[----:B--2---:R-:W-:Y:S01]  /*e730*/  F2FP.BF16.F32.PACK_AB R36, R53, R52 ;  /* 0x000000343524723e */ /* 0x004fe200000010ff */
        /* <DEDUP_REMOVED lines=24> */
[----:B------:R-:W-:Y:S01]  /*e8c0*/  FADD.FTZ R153, R153, R94 ;  /* 0x0000005e99997221 */ /* 0x000fe20000010000 */
[C---:B-1----:R-:W-:Y:S02]  /*e8d0*/  HMMA.16816.F32.BF16 R68, R36.reuse, R48, R68 ;  /* 0x000000302444723c */ /* 0x042fe40000041844 */
[----:B------:R-:W-:Y:S01]  /*e8e0*/  MUFU.EX2 R62, R62 ;  /* 0x0000003e003e7308 */ /* 0x000fe20000000800 */
[----:B------:R-:W-:Y:S01]  /*e8f0*/  FADD.FTZ R35, R84, R35 ;  /* 0x0000002354237221 */ /* 0x000fe20000010000 */
[----:B------:R-:W-:Y:S03]  /*e900*/  FADD.FTZ R54, R54, R153 ;  /* 0x0000009936367221 */ /* 0x000fe60000010000 */
[----:B------:R-:W-:Y:S01]  /*e910*/  FADD.FTZ R52, R52, R35 ;  /* 0x0000002334347221 */ /* 0x000fe20000010000 */
[C---:B------:R-:W-:Y:S01]  /*e920*/  HMMA.16816.F32.BF16 R72, R36.reuse, R50, R72 ;  /* 0x000000322448723c */ /* 0x040fe20000041848 */
[----:B------:R-:W1:Y:S03]  /*e930*/  LDSM.16.MT88.4 R48, [R86+0x1c00] ;  /* 0x001c00005630783b */ /* 0x000e660000004200 */
[----:B------:R-:W2:Y:S01]  /*e940*/  MUFU.EX2 R63, R63 ;  /* 0x0000003f003f7308 */ /* 0x000ea20000000800 */
        /* <DEDUP_REMOVED lines=10> */
[----:B---3--:R-:W-:Y:S01]  /*e9f0*/  F2FP.BF16.F32.PACK_AB R36, R61, R60 ;  /* 0x0000003c3d24723e */ /* 0x008fe200000010ff */
[----:B------:R-:W-:Y:S01]  /*ea00*/  FADD.FTZ R60, R60, R57 ;  /* 0x000000393c3c7221 */ /* 0x000fe20000010000 */
[----:B--2---:R-:W-:Y:S01]  /*ea10*/  F2FP.BF16.F32.PACK_AB R37, R63, R62 ;  /* 0x0000003e3f25723e */ /* 0x004fe200000010ff */
        /* <DEDUP_REMOVED lines=17> */
.L_x_4564:
        /* <DEDUP_REMOVED lines=72> */
[----:B------:R-:W-:-:S03]  /*efb0*/  IADD3 R22, PT, PT, -R4, R7, RZ ;  /* 0x0000000704167210 */ /* 0x000fc60007ffe1ff */
[----:B------:R-:W-:Y:S01]  /*efc0*/  STS.64 [R6+0x20], R72 ;  /* 0x0000204806007388 */ /* 0x000fe20000000a00 */
[----:B---3--:R-:W-:-:S03]  /*efd0*/  @P1 FMUL.FTZ R29, R16, 0.69314718246459960938 ;  /* 0x3f317218101d1820 */ /* 0x008fc60000410000 */
[----:B------:R-:W-:Y:S01]  /*efe0*/  STS.64 [R6+0x420], R74 ;  /* 0x0004204a06007388 */ /* 0x000fe20000000a00 */
[----:B-1----:R-:W-:-:S03]  /*eff0*/  @P1 FFMA.FTZ R23, R2, R27, R29 ;  /* 0x0000001b02171223 */ /* 0x002fc6000001001d */
[----:B------:R-:W-:Y:S04]  /*f000*/  STS.64 [R7+0x40], R76 ;  /* 0x0000404c07007388 */ /* 0x000fe80000000a00 */
[----:B------:R-:W-:Y:S04]  /*f010*/  STS.64 [R7+0x440], R78 ;  /* 0x0004404e07007388 */ /* 0x000fe80000000a00 */
[----:B------:R-:W-:Y:S04]  /*f020*/  STS.64 [R22+0x60], R80 ;  /* 0x0000605016007388 */ /* 0x000fe80000000a00 */
[----:B------:R1:W-:Y:S01]  /*f030*/  STS.64 [R22+0x460], R82 ;  /* 0x0004605216007388 */ /* 0x0003e20000000a00 */
[----:B------:R-:W-:Y:S01]  /*f040*/  BAR.SYNC.DEFER_BLOCKING 0x0 ;  /* 0x0000000000007b1d */ /* 0x000fe20000010000 */
[----:B-1----:R-:W-:-:S05]  /*f050*/  MOV R22, 0xff800000 ;  /* 0xff80000000167802 */ /* 0x002fca0000000f00 */
[----:B------:R1:W3:Y:S01]  /*f060*/  LDS.128 R12, [R21] ;  /* 0x00000000150c7984 */ /* 0x0002e20000000c00 */
[----:B----4-:R-:W-:Y:S01]  /*f070*/  @P0 FFMA.FTZ R22, R0, R25, R3 ;  /* 0x0000001900160223 */ /* 0x010fe20000010003 */
[----:B--2---:R-:W-:Y:S02]  /*f080*/  IMAD R0, R19, UR4, RZ ;  /* 0x0000000413007c24 */ /* 0x004fe4000f8e02ff */
[----:B------:R1:W2:Y:S04]  /*f090*/  LDS.128 R8, [R21+0x800] ;  /* 0x0008000015087984 */ /* 0x0002a80000000c00 */
[----:B------:R1:W4:Y:S01]  /*f0a0*/  LDS.128 R4, [R21+0x1000] ;  /* 0x0010000015047984 */ /* 0x0003220000000c00 */
        /* <DEDUP_REMOVED lines=12> */
.L_x_4570:
[----:B------:R-:W-:Y:S05]  /*f170*/  BSYNC.RECONVERGENT B0 ;  /* 0x0000000000007941 */ /* 0x000fea0003800200 */
.L_x_4569:
[----:B------:R-:W5:Y:S01]  /*f180*/  LDCU.64 UR4, c[0x0][0x3f8] ;  /* 0x00007f00ff0477ac */ /* 0x000f620008000a00 */
[----:B------:R-:W-:Y:S01]  /*f190*/  SHF.R.U32.HI R133, RZ, 0x3, R133 ;  /* 0x00000003ff857819 */ /* 0x000fe20000011685 */
[----:B-1----:R-:W-:Y:S01]  /*f1a0*/  VIADD R23, R138, -UR8 ;  /* 0x800000088a177c36 */ /* 0x002fe20008000000 */
[----:B------:R-:W-:Y:S01]  /*f1b0*/  LOP3.LUT R3, R132, 0xffc, RZ, 0xc0, !PT ;  /* 0x00000ffc84037812 */ /* 0x000fe200078ec0ff */
[----:B------:R1:W4:Y:S02]  /*f1c0*/  LDS.128 R16, [R21+0x1800] ;  /* 0x0018000015107984 */ /* 0x0003240000000c00 */
[C---:B------:R-:W-:Y:S01]  /*f1d0*/  VIADD R2, R133.reuse, 0x10 ;  /* 0x0000001085027836 */ /* 0x040fe20000000000 */
[----:B------:R-:W-:Y:S01]  /*f1e0*/  IADD3 R3, P0, PT, R0, R3, RZ ;  /* 0x0000000300037210 */ /* 0x000fe20007f1e0ff */
[C---:B------:R-:W-:Y:S01]  /*f1f0*/  VIADD R20, R133.reuse, 0x20 ;  /* 0x0000002085147836 */ /* 0x040fe20000000000 */
[CC--:B------:R-:W-:Y:S02]  /*f200*/  ISETP.GE.AND P3, PT, R133.reuse, R23.reuse, PT ;  /* 0x000000178500720c */ /* 0x0c0fe40003f66270 */
[-C--:B------:R-:W-:Y:S01]  /*f210*/  ISETP.GE.AND P2, PT, R2, R23.reuse, PT ;  /* 0x000000170200720c */ /* 0x080fe20003f46270 */
[----:B------:R-:W-:Y:S01]  /*f220*/  VIADD R2, R133, 0x30 ;  /* 0x0000003085027836 */ /* 0x000fe20000000000 */
[----:B------:R-:W-:-:S02]  /*f230*/  ISETP.GE.AND P1, PT, R20, R23, PT ;  /* 0x000000171400720c */ /* 0x000fc40003f26270 */
[----:B------:R-:W-:Y:S02]  /*f240*/  LEA.HI.X.SX32 R0, R0, RZ, 0x1, P0 ;  /* 0x000000ff00007211 */ /* 0x000fe400000f0eff */
[----:B-----5:R-:W-:-:S04]  /*f250*/  LEA R20, P0, R3, UR4, 0x2 ;  /* 0x0000000403147c11 */ /* 0x020fc8000f8010ff */
[----:B-1----:R-:W-:Y:S02]  /*f260*/  LEA.HI.X R21, R3, UR5, R0, 0x2, P0 ;  /* 0x0000000503157c11 */ /* 0x002fe400080f1400 */
[----:B------:R-:W-:-:S03]  /*f270*/  ISETP.GE.AND P0, PT, R2, R23, PT ;  /* 0x000000170200720c */ /* 0x000fc60003f06270 */
[----:B---3--:R1:W-:Y:S04]  /*f280*/  @!P3 STG.E.128 desc[UR6][R20.64], R12 ;  /* 0x0000000c1400b986 */ /* 0x0083e8000c101d06 */
[----:B--2---:R1:W-:Y:S04]  /*f290*/  @!P2 STG.E.128 desc[UR6][R20.64+0x800], R8 ;  /* 0x000800081400a986 */ /* 0x0043e8000c101d06 */
[----:B----4-:R1:W-:Y:S02]  /*f2a0*/  @!P1 STG.E.128 desc[UR6][R20.64+0x1000], R4 ;  /* 0x0010000414009986 */ /* 0x0103e4000c101d06 */
[----:B------:R-:W-:Y:S05]  /*f2b0*/  @P0 EXIT ;  /* 0x000000000000094d */ /* 0x000fea0003800000 */
[----:B------:R-:W-:Y:S01]  /*f2c0*/  STG.E.128 desc[UR6][R20.64+0x1800], R16 ;  /* 0x0018001014007986 */ /* 0x000fe2000c101d06 */
[----:B------:R-:W-:Y:S05]  /*f2d0*/  EXIT ;  /* 0x000000000000794d */ /* 0x000fea0003800000 */
.L_x_4571:
        /* <DEDUP_REMOVED lines=10> */
.L_x_4940:


//--------------------- .text._ZN5flash24flash_fwd_splitkv_kernelI23Flash_fwd_kernel_traitsILi32ELi64ELi128ELi4ELb0ELb0EN7cutlass10bfloat16_tE19Flash_kernel_traitsILi32ELi64ELi128ELi4ES3_EELb1ELb0ELb0ELb0ELb1ELb1ELb1ELb1EEEvNS_16Flash_fwd_paramsE --------------------------
	.section	.text._ZN5flash24flash_fwd_splitkv_kernelI23Flash_fwd_kernel_traitsILi32ELi64ELi128ELi4ELb0ELb0EN7cutlass10bfloat16_tE19Flash_kernel_traitsILi32ELi64ELi128ELi4ES3_EELb1ELb0ELb0ELb0ELb1ELb1ELb1ELb1EEEvNS_16Flash_fwd_paramsE,"ax",@progbits
	.align	128
        .global         _ZN5flash24flash_fwd_splitkv_kernelI23Flash_fwd_kernel_traitsILi32ELi64ELi128ELi4ELb0ELb0EN7cutlass10bfloat16_tE19Flash_kernel_traitsILi32ELi64ELi128ELi4ES3_EELb1ELb0ELb0ELb0ELb1ELb1ELb1ELb1EEEvNS_16Flash_fwd_paramsE
        .type           _ZN5flash24flash_fwd_splitkv_kernelI23Flash_fwd_kernel_traitsILi32ELi64ELi128ELi4ELb0ELb0EN7cutlass10bfloat16_tE19Flash_kernel_traitsILi32ELi64ELi128ELi4ES3_EELb1ELb0ELb0ELb0ELb1ELb1ELb1ELb1EEEvNS_16Flash_fwd_paramsE,@function
        .size           _ZN5flash24flash_fwd_splitkv_kernelI23Flash_fwd_kernel_traitsILi32ELi64ELi128ELi4ELb0ELb0EN7cutlass10bfloat16_tE19Flash_kernel_traitsILi32ELi64ELi128ELi4ES3_EELb1ELb0ELb0ELb0ELb1ELb1ELb1ELb1EEEvNS_16Flash_fwd_paramsE,(.L_x_4941 - _ZN5flash24flash_fwd_splitkv_kernelI23Flash_fwd_kernel_traitsILi32ELi64ELi128ELi4ELb0ELb0EN7cutlass10bfloat16_tE19Flash_kernel_traitsILi32ELi64ELi128ELi4ES3_EELb1ELb0ELb0ELb0ELb1ELb1ELb1ELb1EEEvNS_16Flash_fwd_paramsE)
        .other          _ZN5flash24flash_fwd_splitkv_kernelI23Flash_fwd_kernel_traitsILi32ELi64ELi128ELi4ELb0ELb0EN7cutlass10bfloat16_tE19Flash_kernel_traitsILi32ELi64ELi128ELi4ES3_EELb1ELb0ELb0ELb0ELb1ELb1ELb1ELb1EEEvNS_16Flash_fwd_paramsE,@"STO_CUDA_ENTRY STV_DEFAULT"
_ZN5flash24flash_fwd_splitkv_kernelI23Flash_fwd_kernel_traitsILi32ELi64ELi128ELi4ELb0ELb0EN7cutlass10bfloat16_tE19Flash_kernel_traitsILi32ELi64ELi128ELi4ES3_EELb1ELb0ELb0ELb0ELb1ELb1ELb1ELb1EEEvNS_16Flash_fwd_paramsE:
.text._ZN5flash24flash_fwd_splitkv_kernelI23Flash_fwd_kernel_traitsILi32ELi64ELi128ELi4ELb0ELb0EN7cutlass10bfloat16_tE19Flash_kernel_traitsILi32ELi64ELi128ELi4ES3_EELb1ELb0ELb0ELb0ELb1ELb1ELb1ELb1EEEvNS_16Flash_fwd_paramsE:
        /* <DEDUP_REMOVED lines=70> */
.L_x_4572:
        /* <DEDUP_REMOVED lines=101> */
.L_x_4573:
        /* <DEDUP_REMOVED lines=9> */
.L_x_4574:
        /* <DEDUP_REMOVED lines=100> */
.L_x_4575:
        /* <DEDUP_REMOVED lines=15> */
.L_x_4577:
[----:B------:R-:W2:Y:S01]  /*1270*/  LDC.64 R62, c[0x0][0x3b8] ;  /* 0x0000ee00ff3e7b82 */ /* 0x000ea20000000a00 */
[----:B------:R-:W-:-:S05]  /*1280*/  IADD3 R6, PT, PT, R0, R5, RZ ;  /* 0x0000000500067210 */ /* 0x000fca0007ffe0ff */
[C---:B--2---:R-:W-:Y:S02]  /*1290*/  IMAD R17, R6.reuse, R63, RZ ;  /* 0x0000003f06117224 */ /* 0x044fe400078e02ff */
[----:B------:R-:W-:-:S05]  /*12a0*/  IMAD.WIDE.U32 R6, R6, R62, RZ ;  /* 0x0000003e06067225 */ /* 0x000fca00078e00ff */
[----:B------:R-:W-:Y:S02]  /*12b0*/  IADD3 R17, PT, PT, R7, R17, RZ ;  /* 0x0000001107117210 */ /* 0x000fe40007ffe0ff */
[----:B------:R-:W-:Y:S02]  /*12c0*/  MOV R16, R6 ;  /* 0x0000000600107202 */ /* 0x000fe40000000f00 */
.L_x_4578:
        /* <DEDUP_REMOVED lines=14> */
.L_x_4579:
[----:B------:R-:W2:Y:S01]  /*13b0*/  LDC.64 R60, c[0x0][0x3c0] ;  /* 0x0000f000ff3c7b82 */ /* 0x000ea20000000a00 */
[----:B------:R-:W-:-:S05]  /*13c0*/  IADD3 R0, PT, PT, R0, R5, RZ ;  /* 0x0000000500007210 */ /* 0x000fca0007ffe0ff */
[C---:B--2---:R-:W-:Y:S02]  /*13d0*/  IMAD R23, R0.reuse, R61, RZ ;  /* 0x0000003d00177224 */ /* 0x044fe400078e02ff */
[----:B-1---5:R-:W-:-:S05]  /*13e0*/  IMAD.WIDE.U32 R2, R0, R60, RZ ;  /* 0x0000003c00027225 */ /* 0x022fca00078e00ff */
[----:B------:R-:W-:Y:S02]  /*13f0*/  IADD3 R23, PT, PT, R3, R23, RZ ;  /* 0x0000001703177210 */ /* 0x000fe40007ffe0ff */
[----:B------:R-:W-:-:S07]  /*1400*/  MOV R22, R2 ;  /* 0x0000000200167202 */ /* 0x000fce0000000f00 */
.L_x_4580:
        /* <DEDUP_REMOVED lines=49> */
.L_x_4576:
        /* <DEDUP_REMOVED lines=158> */
.L_x_4603:
        /* <DEDUP_REMOVED lines=64> */
.L_x_4583:
        /* <DEDUP_REMOVED lines=53> */
.L_x_4587:
[----:B-1----:R-:W-:Y:S05]  /*2850*/  BSYNC.RECONVERGENT B0 ;  /* 0x0000000000007941 */ /* 0x002fea0003800200 */
.L_x_4586:
        /* <DEDUP_REMOVED lines=53> */
.L_x_4589:
[----:B------:R-:W-:Y:S05]  /*2bb0*/  BSYNC.RECONVERGENT B0 ;  /* 0x0000000000007941 */ /* 0x000fea0003800200 */
.L_x_4588:
        /* <DEDUP_REMOVED lines=58> */
.L_x_4591:
[----:B------:R-:W-:Y:S05]  /*2f60*/  BSYNC.RECONVERGENT B0 ;  /* 0x0000000000007941 */ /* 0x000fea0003800200 */
.L_x_4590:
        /* <DEDUP_REMOVED lines=58> */
.L_x_4593:
[----:B------:R-:W-:Y:S05]  /*3310*/  BSYNC.RECONVERGENT B0 ;  /* 0x0000000000007941 */ /* 0x000fea0003800200 */
.L_x_4592:
[----:B-1----:R-:W1:Y:S01]  /*3320*/  LDC R17, c[0x0][0x450] ;  /* 0x00011400ff117b82 */ /* 0x002e620000000800 */
[----:B--2-4-:R-:W-:Y:S05]  /*3330*/  IMAD.U32 R3, R32, -0x40, RZ ;  /* 0xffffffc020037824 */ /* 0x014fea00078e00ff */
[C---:B------:R-:W-:Y:S02]  /*3340*/  LEA R14, P1, R3.reuse, R14, 0x1 ;  /* 0x0000000e030e7211 */ /* 0x040fe400078208ff */
[C---:B------:R-:W-:Y:S02]  /*3350*/  LEA R50, P0, R3.reuse, R50, 0x1 ;  /* 0x0000003203327211 */ /* 0x040fe400078008ff */
[C---:B------:R-:W-:Y:S02]  /*3360*/  LEA.HI.X.SX32 R15, R3.reuse, R15, 0x1, P1 ;  /* 0x0000000f030f7211 */ /* 0x040fe400008f0eff */
[----:B------:R-:W-:Y:S01]  /*3370*/  LEA.HI.X.SX32 R51, R3, R51, 0x1, P0 ;  /* 0x0000003303337211 */ /* 0x000fe200000f0eff */
[----:B------:R-:W-:Y:S05]  /*3380*/  BRA `(.L_x_4584) ;  /* 0x0000001400fc7947 */ /* 0x000fea0003800000 */
.L_x_4585:
        /* <DEDUP_REMOVED lines=95> */
.L_x_4595:
[----:B-1----:R-:W-:Y:S05]  /*3980*/  BSYNC.RECONVERGENT B0 ;  /* 0x0000000000007941 */ /* 0x002fea0003800200 */
.L_x_4594:
        /* <DEDUP_REMOVED lines=90> */
.L_x_4597:
[----:B------:R-:W-:Y:S05]  /*3f30*/  BSYNC.RECONVERGENT B0 ;  /* 0x0000000000007941 */ /* 0x000fea0003800200 */
.L_x_4596:
        /* <DEDUP_REMOVED lines=95> */
.L_x_4599:
[----:B------:R-:W-:Y:S05]  /*4530*/  BSYNC.RECONVERGENT B0 ;  /* 0x0000000000007941 */ /* 0x000fea0003800200 */
.L_x_4598:
        /* <DEDUP_REMOVED lines=93> */
.L_x_4601:
[----:B------:R-:W-:Y:S05]  /*4b10*/  BSYNC.RECONVERGENT B0 ;  /* 0x0000000000007941 */ /* 0x000fea0003800200 */
.L_x_4600:
[----:B------:R-:W1:Y:S01]  /*4b20*/  LDC R17, c[0x0][0x450] ;  /* 0x00011400ff117b82 */ /* 0x000e620000000800 */
[----:B--2---:R-:W-:Y:S05]  /*4b30*/  IMAD.U32 R95, R95, -0x40, RZ ;  /* 0xffffffc05f5f7824 */ /* 0x004fea00078e00ff */
[C---:B------:R-:W-:Y:S02]  /*4b40*/  LEA R86, P1, R95.reuse, R86, 0x1 ;  /* 0x000000565f567211 */ /* 0x040fe400078208ff */
[C---:B------:R-:W-:Y:S02]  /*4b50*/  LEA R84, P0, R95.reuse, R84, 0x1 ;  /* 0x000000545f547211 */ /* 0x040fe400078008ff */
[C---:B------:R-:W-:Y:S02]  /*4b60*/  LEA.HI.X.SX32 R87, R95.reuse, R87, 0x1, P1 ;  /* 0x000000575f577211 */ /* 0x040fe400008f0eff */
[----:B------:R-:W-:Y:S09]  /*4b70*/  LEA.HI.X.SX32 R85, R95, R85, 0x1, P0 ;  /* 0x000000555f557211 */ /* 0x000ff200000f0eff */
.L_x_4584:
[----:B-1----:R-:W-:Y:S05]  /*4b80*/  BSYNC.RECONVERGENT B1 ;  /* 0x0000000000017941 */ /* 0x002fea0003800200 */
.L_x_4582:
        /* <DEDUP_REMOVED lines=89> */
.L_x_4602:
[----:B------:R-:W-:Y:S02]  /*5120*/  IADD3 R82, P1, PT, R82, UR15, RZ ;  /* 0x0000000f52527c10 */ /* 0x000fe4000ff3e0ff */
[----:B------:R-:W-:Y:S02]  /*5130*/  IADD3 R10, P0, PT, R10, UR17, RZ ;  /* 0x000000110a0a7c10 */ /* 0x000fe4000ff1e0ff */
[----:B------:R-:W-:Y:S02]  /*5140*/  IADD3.X R83, PT, PT, R83, UR5, RZ, P1, !PT ;  /* 0x0000000553537c10 */ /* 0x000fe40008ffe4ff */
[----:B------:R-:W-:Y:S01]  /*5150*/  IADD3.X R9, PT, PT, R9, UR16, RZ, P0, !PT ;  /* 0x0000001009097c10 */ /* 0x000fe200087fe4ff */
[----:B------:R-:W-:Y:S08]  /*5160*/  @P2 BRA `(.L_x_4603) ;  /* 0xffffffcc00e42947 */ /* 0x000ff0000383ffff */
.L_x_4581:
        /* <DEDUP_REMOVED lines=31> */
.L_x_4607:
[----:B------:R-:W-:Y:S05]  /*5360*/  BSYNC.RECONVERGENT B0 ;  /* 0x0000000000007941 */ /* 0x000fea0003800200 */
.L_x_4606:
        /* <DEDUP_REMOVED lines=8> */
.L_x_4605:
        /* <DEDUP_REMOVED lines=57> */
[C---:B------:R-:W-:Y:S01]  /*5780*/  FFMA.FTZ R27, R7.reuse, R16, R27 ;  /* 0x00000010071b7223 */ /* 0x040fe2000001001b */
[----:B------:R-:W-:Y:S01]  /*5790*/  FMUL.FTZ R31, R18, R11 ;  /* 0x0000000b121f7220 */ /* 0x000fe20000410000 */
[----:B------:R-:W-:Y:S01]  /*57a0*/  SHF.L.U32 R2, R2, 0x10, RZ ;  /* 0x0000001002027819 */ /* 0x000fe200000006ff */
[----:B------:R-:W-:Y:S01]  /*57b0*/  FFMA.FTZ R8, R7, R19, -R8 ;  /* 0x0000001307087223 */ /* 0x000fe20000010808 */
[----:B------:R-:W-:Y:S01]  /*57c0*/  FMUL.FTZ R7, R18, R17 ;  /* 0x0000001112077220 */ /* 0x000fe20000410000 */
[----:B------:R-:W-:Y:S01]  /*57d0*/  SHF.L.U32 R3, R3, 0x10, RZ ;  /* 0x0000001003037819 */ /* 0x000fe200000006ff */
[----:B------:R-:W-:-:S02]  /*57e0*/  IMAD.U32 R4, R4, 0x10000, RZ ;  /* 0x0001000004047824 */ /* 0x000fc400078e00ff */
[C---:B------:R-:W-:Y:S01]  /*57f0*/  FFMA.FTZ R31, R22.reuse, R17, -R31 ;  /* 0x00000011161f7223 */ /* 0x040fe2000001081f */
[----:B------:R-:W-:Y:S02]  /*5800*/  IMAD.U32 R5, R5, 0x10000, RZ ;  /* 0x0001000005057824 */ /* 0x000fe400078e00ff */
[----:B------:R-:W-:Y:S01]  /*5810*/  FFMA.FTZ R22, R22, R11, R7 ;  /* 0x0000000b16167223 */ /* 0x000fe20000010007 */
[C---:B------:R-:W-:Y:S01]  /*5820*/  FMUL.FTZ R6, R25.reuse, R2 ;  /* 0x0000000219067220 */ /* 0x040fe20000410000 */
        /* <DEDUP_REMOVED lines=11> */
.L_x_4613:
[----:B------:R-:W-:Y:S05]  /*58e0*/  BSYNC.RECONVERGENT B0 ;  /* 0x0000000000007941 */ /* 0x000fea0003800200 */
.L_x_4612:
[----:B-----5:R2:W-:Y:S02]  /*58f0*/  STS.128 [R0], R8 ;  /* 0x0000000800007388 */ /* 0x0205e40000000c00 */
.L_x_4611:
[----:B------:R-:W-:Y:S05]  /*5900*/  BSYNC.RECONVERGENT B1 ;  /* 0x0000000000017941 */ /* 0x000fea0003800200 */
.L_x_4610:
        /* <DEDUP_REMOVED lines=57> */
.L_x_4615:
[----:B------:R-:W-:Y:S05]  /*5ca0*/  BSYNC.RECONVERGENT B0 ;  /* 0x0000000000007941 */ /* 0x000fea0003800200 */
.L_x_4614:
[----:B-----5:R2:W-:Y:S01]  /*5cb0*/  STS.128 [R0+0x800], R8 ;  /* 0x0008000800007388 */ /* 0x0205e20000000c00 */
[----:B------:R-:W-:Y:S05]  /*5cc0*/  BRA `(.L_x_4608) ;  /* 0x0000000800e47947 */ /* 0x000fea0003800000 */
.L_x_4609:
        /* <DEDUP_REMOVED lines=93> */
.L_x_4619:
[----:B------:R-:W-:Y:S05]  /*62a0*/  BSYNC.RECONVERGENT B0 ;  /* 0x0000000000007941 */ /* 0x000fea0003800200 */
.L_x_4618:
[----:B-----5:R2:W-:Y:S02]  /*62b0*/  STS.128 [R0], R24 ;  /* 0x0000001800007388 */ /* 0x0205e40000000c00 */
.L_x_4617:
[----:B------:R-:W-:Y:S05]  /*62c0*/  BSYNC.RECONVERGENT B1 ;  /* 0x0000000000017941 */ /* 0x000fea0003800200 */
.L_x_4616:
        /* <DEDUP_REMOVED lines=87> */
.L_x_4621:
[----:B------:R-:W-:Y:S05]  /*6840*/  BSYNC.RECONVERGENT B0 ;  /* 0x0000000000007941 */ /* 0x000fea0003800200 */
.L_x_4620:
[----:B-----5:R1:W-:Y:S02]  /*6850*/  STS.128 [R0+0x800], R4 ;  /* 0x0008000400007388 */ /* 0x0203e40000000c00 */
.L_x_4608:
[----:B------:R-:W-:Y:S05]  /*6860*/  BSYNC.RECONVERGENT B2 ;  /* 0x0000000000027941 */ /* 0x000fea0003800200 */
.L_x_4604:
[----:B-1----:R-:W-:Y:S01]  /*6870*/  IMAD R5, R66, -0x80, R71 ;  /* 0xffffff8042057824 */ /* 0x002fe200078e0247 */
[C---:B------:R-:W-:Y:S01]  /*6880*/  IADD3 R4, PT, PT, R98.reuse, 0x40, RZ ;  /* 0x0000004062047810 */ /* 0x040fe20007ffe0ff */
[----:B------:R-:W1:Y:S01]  /*6890*/  S2R R86, SR_TID.X ;  /* 0x0000000000567919 */ /* 0x000e620000002100 */
[----:B--2---:R-:W-:Y:S01]  /*68a0*/  IADD3 R2, PT, PT, R98, 0x60, RZ ;  /* 0x0000006062027810 */ /* 0x004fe20007ffe0ff */
        /* <DEDUP_REMOVED lines=9> */
[----:B------:R-:W-:Y:S02]  /*6940*/  MOV R23, 0x20 ;  /* 0x0000002000177802 */ /* 0x000fe40000000f00 */
[----:B------:R-:W-:-:S02]  /*6950*/  IADD3.X R13, PT, PT, R64, R139, RZ, P0, !PT ;  /* 0x0000008b400d7210 */ /* 0x000fc400007fe4ff */
[----:B------:R-:W-:Y:S01]  /*6960*/  @!P3 IADD3 R10, P1, PT, R12, R3, RZ ;  /* 0x000000030c0ab210 */ /* 0x000fe20007f3e0ff */
[----:B------:R-:W-:Y:S01]  /*6970*/  @!PT LDS RZ, [RZ] ;  /* 0x00000000fffff984 */ /* 0x000fe20000000800 */
[----:B------:R-:W-:Y:S01]  /*6980*/  @!PT LDS RZ, [RZ] ;  /* 0x00000000fffff984 */ /* 0x000fe20000000800 */
[----:B------:R-:W-:Y:S01]  /*6990*/  @!PT LDS RZ, [RZ] ;  /* 0x00000000fffff984 */ /* 0x000fe20000000800 */
[----:B------:R-:W-:Y:S01]  /*69a0*/  @!P5 LDGSTS.E.BYPASS.LTC128B.128 [R0+0x1000], desc[UR6][R138.64] ;  /* 0x010000008a00dfae */ /* 0x000fe2000b981a06 */
[C---:B---3--:R-:W-:Y:S02]  /*69b0*/  @!P2 LEA R8, P0, R62.reuse, R12, 0x7 ;  /* 0x0000000c3e08a211 */ /* 0x048fe400078038ff */
[----:B------:R-:W-:Y:S01]  /*69c0*/  @!P3 IADD3.X R11, PT, PT, R13, R64, RZ, P1, !PT ;  /* 0x000000400d0bb210 */ /* 0x000fe20000ffe4ff */
[----:B------:R-:W-:Y:S01]  /*69d0*/  @!P4 LDGSTS.E.BYPASS.LTC128B.128 [R0+0x1800], desc[UR6][R12.64] ;  /* 0x018000000c00cfae */ /* 0x000fe2000b981a06 */
[----:B------:R-:W-:Y:S02]  /*69e0*/  @!P2 LEA.HI.X R9, R62, R13, R63, 0x7, P0 ;  /* 0x0000000d3e09a211 */ /* 0x000fe400000f3c3f */
[----:B------:R-:W-:Y:S01]  /*69f0*/  ISETP.GE.AND P4, PT, R16, R5, PT ;  /* 0x000000051000720c */ /* 0x000fe20003f86270 */
[----:B------:R3:W-:Y:S01]  /*6a00*/  @!P3 LDGSTS.E.BYPASS.LTC128B.128 [R0+0x2000], desc[UR6][R10.64] ;  /* 0x020000000a00bfae */ /* 0x0007e2000b981a06 */
[----:B-1----:R-:W-:-:S02]  /*6a10*/  SHF.L.U32 R84, R86, 0x2, RZ ;  /* 0x0000000256547819 */ /* 0x002fc400000006ff */
[C---:B------:R-:W-:Y:S01]  /*6a20*/  SHF.L.U32 R134, R86.reuse, 0x4, RZ ;  /* 0x0000000456867819 */ /* 0x040fe200000006ff */
[----:B------:R1:W-:Y:S01]  /*6a30*/  @!P2 LDGSTS.E.BYPASS.LTC128B.128 [R0+0x2800], desc[UR6][R8.64] ;  /* 0x028000000800afae */ /* 0x0003e2000b981a06 */
[----:B------:R-:W-:Y:S02]  /*6a40*/  SHF.L.U32 R34, R86, 0x5, RZ ;  /* 0x0000000556227819 */ /* 0x000fe400000006ff */
[----:B------:R-:W-:Y:S01]  /*6a50*/  LOP3.LUT R33, R84, 0x18, RZ, 0xc0, !PT ;  /* 0x0000001854217812 */ /* 0x000fe200078ec0ff */
[----:B------:R-:W0:Y:S01]  /*6a60*/  LDGDEPBAR ;  /* 0x00000000000079af */ /* 0x000e220000000000 */
[----:B------:R-:W-:Y:S02]  /*6a70*/  LOP3.LUT R7, R134, 0x100, RZ, 0xc0, !PT ;  /* 0x0000010086077812 */ /* 0x000fe400078ec0ff */
[-C--:B------:R-:W-:Y:S02]  /*6a80*/  ISETP.GE.AND P3, PT, R4, R5.reuse, PT ;  /* 0x000000050400720c */ /* 0x080fe40003f66270 */
[----:B------:R-:W-:-:S02]  /*6a90*/  ISETP.GE.AND P2, PT, R2, R5, PT ;  /* 0x000000050200720c */ /* 0x000fc40003f46270 */
[----:B------:R-:W-:Y:S02]  /*6aa0*/  LOP3.LUT R6, R86, 0x8, RZ, 0xc0, !PT ;  /* 0x0000000856067812 */ /* 0x000fe400078ec0ff */
[--C-:B------:R-:W-:Y:S02]  /*6ab0*/  LOP3.LUT R33, R33, 0xc0, R34.reuse, 0xf8, !PT ;  /* 0x000000c021217812 */ /* 0x100fe400078ef822 */
[----:B------:R-:W-:Y:S02]  /*6ac0*/  LOP3.LUT R110, R7, 0x20, R34, 0xf8, !PT ;  /* 0x00000020076e7812 */ /* 0x000fe400078ef822 */
[----:B------:R-:W-:Y:S02]  /*6ad0*/  LOP3.LUT R5, R134, 0x3e00, RZ, 0xc0, !PT ;  /* 0x00003e0086057812 */ /* 0x000fe400078ec0ff */
[----:B------:R-:W-:Y:S02]  /*6ae0*/  LOP3.LUT R110, R110, R33, R6, 0xf6, !PT ;  /* 0x000000216e6e7212 */ /* 0x000fe400078ef606 */
[----:B------:R-:W-:-:S02]  /*6af0*/  SHF.R.U32.HI R2, RZ, 0x1, R86 ;  /* 0x00000001ff027819 */ /* 0x000fc40000011656 */
[C---:B---3--:R-:W-:Y:S02]  /*6b00*/  SHF.L.U32 R11, R60.reuse, 0x6, RZ ;  /* 0x000000063c0b7819 */ /* 0x048fe400000006ff */
[----:B------:R-:W-:Y:S02]  /*6b10*/  SHF.L.U64.HI R6, R60, 0x6, R61 ;  /* 0x000000063c067819 */ /* 0x000fe4000001023d */
[----:B------:R-:W-:Y:S01]  /*6b20*/  IADD3 R12, P0, PT, R11, R140, RZ ;  /* 0x0000008c0b0c7210 */ /* 0x000fe20007f1e0ff */
[----:B------:R-:W-:-:S04]  /*6b30*/  DEPBAR.LE SB0, 0x0 ;  /* 0x000080000000791a */ /* 0x000fc80000000000 */
[----:B------:R-:W-:Y:S01]  /*6b40*/  BAR.SYNC.DEFER_BLOCKING 0x0 ;  /* 0x0000000000007b1d */ /* 0x000fe20000010000 */
[----:B------:R-:W-:Y:S02]  /*6b50*/  LOP3.LUT R4, R5, 0x120, R34, 0xf8, !PT ;  /* 0x0000012005047812 */ /* 0x000fe400078ef822 */
[----:B------:R-:W-:Y:S02]  /*6b60*/  LOP3.LUT R33, R33, 0x8, R2, 0x78, !PT ;  /* 0x0000000821217812 */ /* 0x000fe400078e7802 */
[----:B------:R-:W-:Y:S02]  /*6b70*/  IADD3.X R13, PT, PT, R6, R141, RZ, P0, !PT ;  /* 0x0000008d060d7210 */ /* 0x000fe400007fe4ff */
[----:B------:R-:W-:Y:S02]  /*6b80*/  @!P3 IADD3 R10, P1, PT, R12, R11, RZ ;  /* 0x0000000b0c0ab210 */ /* 0x000fe40007f3e0ff */
[----:B-1----:R-:W-:Y:S02]  /*6b90*/  @!P2 LEA R8, P0, R60, R12, 0x7 ;  /* 0x0000000c3c08a211 */ /* 0x002fe400078038ff */
[----:B------:R-:W-:-:S02]  /*6ba0*/  LOP3.LUT R133, R4, R33, RZ, 0xfc, !PT ;  /* 0x0000002104857212 */ /* 0x000fc400078efcff */
[----:B------:R-:W-:Y:S02]  /*6bb0*/  @!P3 IADD3.X R11, PT, PT, R13, R6, RZ, P1, !PT ;  /* 0x000000060d0bb210 */ /* 0x000fe40000ffe4ff */
[----:B------:R-:W-:Y:S02]  /*6bc0*/  @!P2 LEA.HI.X R9, R60, R13, R61, 0x7, P0 ;  /* 0x0000000d3c09a211 */ /* 0x000fe400000f3c3d */
[----:B------:R-:W-:Y:S02]  /*6bd0*/  LEA R133, R133, UR5, 0x1 ;  /* 0x0000000585857c11 */ /* 0x000fe4000f8e08ff */
[----:B------:R-:W-:Y:S02]  /*6be0*/  LEA R110, R110, UR5, 0x1 ;  /* 0x000000056e6e7c11 */ /* 0x000fe4000f8e08ff */
[----:B------:R-:W-:Y:S02]  /*6bf0*/  LOP3.LUT P6, RZ, R86, 0x4, RZ, 0xc0, !PT ;  /* 0x0000000456ff7812 */ /* 0x000fe400078cc0ff */
[----:B------:R-:W-:Y:S01]  /*6c00*/  IADD3 R22, PT, PT, R66, -0x1, RZ ;  /* 0xffffffff42167810 */ /* 0x000fe20007ffe0ff */
[----:B------:R-:W-:Y:S01]  /*6c10*/  @!PT LDS RZ, [RZ] ;  /* 0x00000000fffff984 */ /* 0x000fe20000000800 */
[----:B------:R-:W-:Y:S01]  /*6c20*/  @!PT LDS RZ, [RZ] ;  /* 0x00000000fffff984 */ /* 0x000fe20000000800 */
[----:B------:R-:W-:Y:S01]  /*6c30*/  @!PT LDS RZ, [RZ] ;  /* 0x00000000fffff984 */ /* 0x000fe20000000800 */
[----:B------:R-:W-:Y:S01]  /*6c40*/  @!P5 LDGSTS.E.BYPASS.LTC128B.128 [R0+0x3000], desc[UR6][R140.64] ;  /* 0x030000008c00dfae */ /* 0x000fe2000b981a06 */
[----:B------:R-:W-:-:S02]  /*6c50*/  SEL R108, R23, 0xffffffe0, !P6 ;  /* 0xffffffe0176c7807 */ /* 0x000fc40007000000 */
[----:B------:R-:W-:Y:S01]  /*6c60*/  ISETP.GT.AND P0, PT, R22, R135, PT ;  /* 0x000000871600720c */ /* 0x000fe20003f04270 */
[----:B------:R-:W-:Y:S01]  /*6c70*/  @P5 STS.128 [R0+0x3000], RZ ;  /* 0x003000ff00005388 */ /* 0x000fe20000000c00 */
[----:B------:R-:W-:Y:S02]  /*6c80*/  IADD3 R32, PT, PT, R133, R108, RZ ;  /* 0x0000006c85207210 */ /* 0x000fe40007ffe0ff */
        /* <DEDUP_REMOVED lines=18> */
[----:B------:R-:W-:Y:S04]  /*6db0*/  LDSM.16.M88.4 R16, [R32] ;  /* 0x000000002010783b */ /* 0x000fe80000000200 */
[----:B------:R-:W-:Y:S04]  /*6dc0*/  LDSM.16.M88.4 R4, [R108+0x1000] ;  /* 0x001000006c04783b */ /* 0x000fe80000000200 */
[----:B------:R-:W3:Y:S04]  /*6dd0*/  LDSM.16.M88.4 R24, [R110+0x1400] ;  /* 0x001400006e18783b */ /* 0x000ee80000000200 */
[----:B------:R-:W5:Y:S04]  /*6de0*/  LDSM.16.M88.4 R40, [R108+0x1400] ;  /* 0x001400006c28783b */ /* 0x000f680000000200 */
[----:B------:R-:W0:Y:S01]  /*6df0*/  LDGDEPBAR ;  /* 0x00000000000079af */ /* 0x000e220000000000 */
[C---:B-1----:R-:W-:Y:S08]  /*6e00*/  HMMA.16816.F32.BF16 R8, R28.reuse, R36, RZ ;  /* 0x000000241c08723c */ /* 0x042ff000000418ff */
[C---:B------:R-:W-:Y:S08]  /*6e10*/  HMMA.16816.F32.BF16 R36, R28.reuse, R38, RZ ;  /* 0x000000261c24723c */ /* 0x040ff000000418ff */
[----:B---3--:R-:W-:Y:S08]  /*6e20*/  HMMA.16816.F32.BF16 R12, R28, R24, RZ ;  /* 0x000000181c0c723c */ /* 0x008ff000000418ff */
[C---:B------:R-:W-:Y:S08]  /*6e30*/  HMMA.16816.F32.BF16 R8, R16.reuse, R4, R8 ;  /* 0x000000041008723c */ /* 0x040ff00000041808 */
[C---:B------:R-:W-:Y:S01]  /*6e40*/  HMMA.16816.F32.BF16 R36, R16.reuse, R6, R36 ;  /* 0x000000061024723c */ /* 0x040fe20000041824 */
[----:B------:R-:W1:Y:S07]  /*6e50*/  LDSM.16.M88.4 R4, [R110+0x1800] ;  /* 0x001800006e04783b */ /* 0x000e6e0000000200 */
[----:B-----5:R-:W-:Y:S03]  /*6e60*/  HMMA.16816.F32.BF16 R12, R16, R40, R12 ;  /* 0x00000028100c723c */ /* 0x020fe6000004180c */
[----:B--2---:R-:W-:Y:S01]  /*6e70*/  FMUL.FTZ R8, R8, UR9 ;  /* 0x0000000908087c20 */ /* 0x004fe20008410000 */
        /* <DEDUP_REMOVED lines=8> */
[----:B------:R-:W1:Y:S04]  /*6f00*/  MUFU.TANH R47, R36 ;  /* 0x00000024002f7308 */ /* 0x000e680000002400 */
[----:B------:R-:W-:Y:S01]  /*6f10*/  FMUL.FTZ R12, R12, UR9 ;  /* 0x000000090c0c7c20 */ /* 0x000fe20008410000 */
[----:B------:R-:W-:Y:S01]  /*6f20*/  FMUL.FTZ R13, R13, UR9 ;  /* 0x000000090d0d7c20 */ /* 0x000fe20008410000 */
[----:B----4-:R-:W-:Y:S01]  /*6f30*/  FMUL.FTZ R53, R14, UR9 ;  /* 0x000000090e357c20 */ /* 0x010fe20008410000 */
[----:B------:R-:W-:Y:S01]  /*6f40*/  FMUL.FTZ R54, R15, UR9 ;  /* 0x000000090f367c20 */ /* 0x000fe20008410000 */
[----:B------:R1:W4:Y:S01]  /*6f50*/  MUFU.TANH R48, R37 ;  /* 0x0000002500307308 */ /* 0x0003220000002400 */
[C---:B--2---:R-:W-:Y:S01]  /*6f60*/  HMMA.16816.F32.BF16 R8, R28.reuse, R26, RZ ;  /* 0x0000001a1c08723c */ /* 0x044fe200000418ff */
[----:B------:R-:W2:Y:S06]  /*6f70*/  LDSM.16.M88.4 R24, [R108+0x1800] ;  /* 0x001800006c18783b */ /* 0x000eac0000000200 */
[----:B------:R-:W2:Y:S08]  /*6f80*/  MUFU.TANH R51, R12 ;  /* 0x0000000c00337308 */ /* 0x000eb00000002400 */
[----:B------:R5:W2:Y:S01]  /*6f90*/  MUFU.TANH R52, R13 ;  /* 0x0000000d00347308 */ /* 0x000aa20000002400 */
[----:B-1----:R-:W-:Y:S07]  /*6fa0*/  HMMA.16816.F32.BF16 R36, R28, R4, RZ ;  /* 0x000000041c24723c */ /* 0x002fee00000418ff */
[----:B------:R-:W1:Y:S01]  /*6fb0*/  MUFU.TANH R45, R45 ;  /* 0x0000002d002d7308 */ /* 0x000e620000002400 */
[----:B------:R-:W-:Y:S01]  /*6fc0*/  HMMA.16816.F32.BF16 R8, R16, R42, R8 ;  /* 0x0000002a1008723c */ /* 0x000fe20000041808 */
[----:B------:R-:W3:Y:S06]  /*6fd0*/  LDSM.16.M88.4 R40, [R110+0x1c00] ;  /* 0x001c00006e28783b */ /* 0x000eec0000000200 */
[----:B------:R-:W1:Y:S01]  /*6fe0*/  MUFU.TANH R44, R44 ;  /* 0x0000002c002c7308 */ /* 0x000e620000002400 */
[----:B-----5:R-:W5:Y:S01]  /*6ff0*/  LDSM.16.M88.4 R12, [R108+0x1c00] ;  /* 0x001c00006c0c783b */ /* 0x020f620000000200 */
[----:B------:R-:W-:Y:S06]  /*7000*/  HMMA.16816.F32.BF16 R4, R28, R6, RZ ;  /* 0x000000061c04723c */ /* 0x000fec00000418ff */
[----:B------:R-:W1:Y:S02]  /*7010*/  MUFU.TANH R46, R46 ;  /* 0x0000002e002e7308 */ /* 0x000e640000002400 */
[C---:B--2---:R-:W-:Y:S02]  /*7020*/  HMMA.16816.F32.BF16 R36, R16.reuse, R24, R36 ;  /* 0x000000181024723c */ /* 0x044fe40000041824 */
[----:B------:R-:W-:Y:S01]  /*7030*/  FMUL.FTZ R8, R8, UR9 ;  /* 0x0000000908087c20 */ /* 0x000fe20008410000 */
[----:B------:R-:W-:Y:S01]  /*7040*/  FMUL.FTZ R56, R9, UR9 ;  /* 0x0000000909387c20 */ /* 0x000fe20008410000 */
[----:B------:R-:W-:Y:S01]  /*7050*/  FMUL.FTZ R57, R10, UR9 ;  /* 0x000000090a397c20 */ /* 0x000fe20008410000 */
[----:B------:R-:W-:Y:S01]  /*7060*/  FMUL.FTZ R58, R11, UR9 ;  /* 0x000000090b3a7c20 */ /* 0x000fe20008410000 */
[----:B------:R3:W2:Y:S06]  /*7070*/  MUFU.TANH R55, R8 ;  /* 0x0000000800377308 */ /* 0x0006ac0000002400 */
[----:B------:R-:W-:Y:S01]  /*7080*/  HMMA.16816.F32.BF16 R4, R16, R26, R4 ;  /* 0x0000001a1004723c */ /* 0x000fe20000041804 */
[----:B------:R-:W4:Y:S01]  /*7090*/  LDSM.16.M88.4 R24, [R110+0x2000] ;  /* 0x002000006e18783b */ /* 0x000f220000000200 */
[----:B------:R-:W1:Y:S05]  /*70a0*/  MUFU.TANH R49, R49 ;  /* 0x0000003100317308 */ /* 0x000e6a0000002400 */
[----:B------:R-:W-:Y:S01]  /*70b0*/  FMUL.FTZ R36, R36, UR9 ;  /* 0x0000000924247c20 */ /* 0x000fe20008410000 */
[----:B------:R-:W-:Y:S01]  /*70c0*/  FMUL.FTZ R68, R37, UR9 ;  /* 0x0000000925447c20 */ /* 0x000fe20008410000 */
[----:B------:R-:W-:Y:S01]  /*70d0*/  FMUL.FTZ R69, R38, UR9 ;  /* 0x0000000926457c20 */ /* 0x000fe20008410000 */
[----:B------:R-:W-:Y:S01]  /*70e0*/  FMUL.FTZ R70, R39, UR9 ;  /* 0x0000000927467c20 */ /* 0x000fe20008410000 */
[----:B------:R2:W1:Y:S01]  /*70f0*/  MUFU.TANH R59, R36 ;  /* 0x00000024003b7308 */ /* 0x0004620000002400 */
[C---:B---3--:R-:W-:Y:S07]  /*7100*/  HMMA.16816.F32.BF16 R8, R28.reuse, R40, RZ ;  /* 0x000000281c08723c */ /* 0x048fee00000418ff */
[----:B------:R-:W-:Y:S01]  /*7110*/  FMUL.FTZ R72, R4, UR9 ;  /* 0x0000000904487c20 */ /* 0x000fe20008410000 */
[----:B------:R-:W-:Y:S01]  /*7120*/  HMMA.16816.F32.BF16 R40, R28, R42, RZ ;  /* 0x0000002a1c28723c */ /* 0x000fe200000418ff */
[----:B------:R-:W-:Y:S01]  /*7130*/  FMUL.FTZ R73, R5, UR9 ;  /* 0x0000000905497c20 */ /* 0x000fe20008410000 */
[----:B------:R-:W-:Y:S01]  /*7140*/  FMUL.FTZ R74, R6, UR9 ;  /* 0x00000009064a7c20 */ /* 0x000fe20008410000 */
[----:B------:R-:W-:Y:S01]  /*7150*/  FMUL.FTZ R75, R7, UR9 ;  /* 0x00000009074b7c20 */ /* 0x000fe20008410000 */
[----:B------:R-:W3:Y:S01]  /*7160*/  MUFU.TANH R50, R50 ;  /* 0x0000003200327308 */ /* 0x000ee20000002400 */
[----:B--2---:R-:W2:Y:S07]  /*7170*/  LDSM.16.M88.4 R36, [R108+0x2000] ;  /* 0x002000006c24783b */ /* 0x004eae0000000200 */
[C---:B-----5:R-:W-:Y:S01]  /*7180*/  HMMA.16816.F32.BF16 R8, R16.reuse, R12, R8 ;  /* 0x0000000c1008723c */ /* 0x060fe20000041808 */
[----:B------:R-:W1:Y:S07]  /*7190*/  MUFU.TANH R53, R53 ;  /* 0x0000003500357308 */ /* 0x000e6e0000002400 */
[----:B------:R-:W-:Y:S01]  /*71a0*/  HMMA.16816.F32.BF16 R40, R16, R14, R40 ;  /* 0x0000000e1028723c */ /* 0x000fe20000041828 */
[----:B------:R-:W5:Y:S01]  /*71b0*/  LDSM.16.M88.4 R12, [R110+0x2400] ;  /* 0x002400006e0c783b */ /* 0x000f620000000200 */
[----:B------:R-:W1:Y:S06]  /*71c0*/  MUFU.TANH R54, R54 ;  /* 0x0000003600367308 */ /* 0x000e6c0000002400 */
[----:B----4-:R-:W-:Y:S02]  /*71d0*/  HMMA.16816.F32.BF16 R4, R28, R24, RZ ;  /* 0x000000181c04723c */ /* 0x010fe400000418ff */
[----:B------:R-:W4:Y:S01]  /*71e0*/  MUFU.TANH R56, R56 ;  /* 0x0000003800387308 */ /* 0x000f220000002400 */
[----:B------:R-:W-:Y:S01]  /*71f0*/  FMUL.FTZ R8, R8, UR9 ;  /* 0x0000000908087c20 */ /* 0x000fe20008410000 */
[----:B------:R-:W-:Y:S01]  /*7200*/  FMUL.FTZ R9, R9, UR9 ;  /* 0x0000000909097c20 */ /* 0x000fe20008410000 */
[----:B------:R-:W-:Y:S01]  /*7210*/  FMUL.FTZ R10, R10, UR9 ;  /* 0x000000090a0a7c20 */ /* 0x000fe20008410000 */
[----:B------:R-:W-:-:S02]  /*7220*/  FMUL.FTZ R159, R11, UR9 ;  /* 0x000000090b9f7c20 */ /* 0x000fc40008410000 */
[----:B------:R-:W-:Y:S02]  /*7230*/  HMMA.16816.F32.BF16 R24, R28, R26, RZ ;  /* 0x0000001a1c18723c */ /* 0x000fe400000418ff */
[----:B------:R-:W1:Y:S01]  /*7240*/  MUFU.TANH R155, R8 ;  /* 0x00000008009b7308 */ /* 0x000e620000002400 */
[----:B------:R-:W-:Y:S01]  /*7250*/  FMUL.FTZ R40, R40, UR9 ;  /* 0x0000000928287c20 */ /* 0x000fe20008410000 */
[----:B------:R-:W-:Y:S01]  /*7260*/  FMUL.FTZ R41, R41, UR9 ;  /* 0x0000000929297c20 */ /* 0x000fe20008410000 */
[----:B------:R-:W-:Y:S01]  /*7270*/  FMUL.FTZ R111, R42, UR9 ;  /* 0x000000092a6f7c20 */ /* 0x000fe20008410000 */
[----:B------:R-:W-:-:S04]  /*7280*/  FMUL.FTZ R157, R43, UR9 ;  /* 0x000000092b9d7c20 */ /* 0x000fc80008410000 */
[----:B------:R-:W1:Y:S02]  /*7290*/  MUFU.TANH R163, R9 ;  /* 0x0000000900a37308 */ /* 0x000e640000002400 */
[C---:B--2---:R-:W-:Y:S06]  /*72a0*/  HMMA.16816.F32.BF16 R4, R16.reuse, R36, R4 ;  /* 0x000000241004723c */ /* 0x044fec0000041804 */
[----:B------:R2:W1:Y:S02]  /*72b0*/  MUFU.TANH R153, R10 ;  /* 0x0000000a00997308 */ /* 0x0004640000002400 */
[----:B------:R-:W-:Y:S06]  /*72c0*/  HMMA.16816.F32.BF16 R24, R16, R38, R24 ;  /* 0x000000261018723c */ /* 0x000fec0000041818 */
[----:B------:R-:W1:Y:S02]  /*72d0*/  MUFU.TANH R121, R40 ;  /* 0x0000002800797308 */ /* 0x000e640000002400 */
[C---:B-----5:R-:W-:Y:S03]  /*72e0*/  HMMA.16816.F32.BF16 R36, R28.reuse, R12, RZ ;  /* 0x0000000c1c24723c */ /* 0x060fe600000418ff */
[----:B------:R-:W-:Y:S01]  /*72f0*/  FMUL.FTZ R4, R4, UR9 ;  /* 0x0000000904047c20 */ /* 0x000fe20008410000 */
[----:B------:R-:W-:Y:S01]  /*7300*/  FMUL.FTZ R5, R5, UR9 ;  /* 0x0000000905057c20 */ /* 0x000fe20008410000 */
[----:B------:R-:W-:Y:S01]  /*7310*/  FMUL.FTZ R149, R6, UR9 ;  /* 0x0000000906957c20 */ /* 0x000fe20008410000 */
[----:B------:R5:W1:Y:S01]  /*7320*/  MUFU.TANH R161, R41 ;  /* 0x0000002900a17308 */ /* 0x000a620000002400 */
[----:B--2---:R-:W2:Y:S01]  /*7330*/  LDSM.16.M88.4 R8, [R108+0x2400] ;  /* 0x002400006c08783b */ /* 0x004ea20000000200 */
[----:B------:R-:W-:Y:S01]  /*7340*/  FMUL.FTZ R147, R7, UR9 ;  /* 0x0000000907937c20 */ /* 0x000fe20008410000 */
[----:B------:R-:W-:Y:S02]  /*7350*/  HMMA.16816.F32.BF16 R12, R28, R14, RZ ;  /* 0x0000000e1c0c723c */ /* 0x000fe400000418ff */
[----:B------:R-:W-:Y:S01]  /*7360*/  FMUL.FTZ R24, R24, UR9 ;  /* 0x0000000918187c20 */ /* 0x000fe20008410000 */
[----:B------:R-:W-:Y:S01]  /*7370*/  FMUL.FTZ R123, R25, UR9 ;  /* 0x00000009197b7c20 */ /* 0x000fe20008410000 */
[----:B------:R-:W-:Y:S01]  /*7380*/  FMUL.FTZ R131, R26, UR9 ;  /* 0x000000091a837c20 */ /* 0x000fe20008410000 */
[----:B------:R-:W1:Y:S01]  /*7390*/  MUFU.TANH R119, R4 ;  /* 0x0000000400777308 */ /* 0x000e620000002400 */
[----:B------:R-:W-:-:S07]  /*73a0*/  FMUL.FTZ R115, R27, UR9 ;  /* 0x000000091b737c20 */ /* 0x000fce0008410000 */
[----:B------:R3:W1:Y:S01]  /*73b0*/  MUFU.TANH R127, R5 ;  /* 0x00000005007f7308 */ /* 0x0006620000002400 */
[----:B-----5:R-:W5:Y:S07]  /*73c0*/  LDSM.16.M88.4 R40, [R110+0x2800] ;  /* 0x002800006e28783b */ /* 0x020f6e0000000200 */
[----:B------:R4:W1:Y:S08]  /*73d0*/  MUFU.TANH R125, R24 ;  /* 0x00000018007d7308 */ /* 0x0008700000002400 */
[----:B------:R-:W1:Y:S01]  /*73e0*/  MUFU.TANH R57, R57 ;  /* 0x0000003900397308 */ /* 0x000e620000002400 */
[----:B---3--:R-:W3:Y:S07]  /*73f0*/  LDSM.16.M88.4 R4, [R108+0x2800] ;  /* 0x002800006c04783b */ /* 0x008eee0000000200 */
[----:B------:R-:W1:Y:S01]  /*7400*/  MUFU.TANH R58, R58 ;  /* 0x0000003a003a7308 */ /* 0x000e620000002400 */
[C---:B--2---:R-:W-:Y:S01]  /*7410*/  HMMA.16816.F32.BF16 R36, R16.reuse, R8, R36 ;  /* 0x000000081024723c */ /* 0x044fe20000041824 */
[----:B----4-:R-:W2:Y:S06]  /*7420*/  LDSM.16.M88.4 R24, [R110+0x2c00] ;  /* 0x002c00006e18783b */ /* 0x010eac0000000200 */
        /* <DEDUP_REMOVED lines=17> */
[----:B-----5:R-:W5:Y:S01]  /*7540*/  LDSM.16.M88.4 R36, [R108+0x2c00] ;  /* 0x002c00006c24783b */ /* 0x020f620000000200 */
        /* <DEDUP_REMOVED lines=9> */
[----:B------:R-:W4:Y:S01]  /*75e0*/  S2R R7, SR_CTAID.X ;  /* 0x0000000000077919 */ /* 0x000f220000002500 */
[----:B------:R-:W-:-:S03]  /*75f0*/  FMUL.FTZ R6, R10, UR9 ;  /* 0x000000090a067c20 */ /* 0x000fc60008410000 */
[----:B------:R3:W1:Y:S08]  /*7600*/  MUFU.TANH R77, R9 ;  /* 0x00000009004d7308 */ /* 0x0006700000002400 */
[----:B------:R-:W1:Y:S01]  /*7610*/  MUFU.TANH R75, R75 ;  /* 0x0000004b004b7308 */ /* 0x000e620000002400 */
[C---:B-----5:R-:W-:Y:S05]  /*7620*/  HMMA.16816.F32.BF16 R12, R16.reuse, R36, R12 ;  /* 0x00000024100c723c */ /* 0x060fea000004180c */
        /* <DEDUP_REMOVED lines=9> */
[----:B------:R-:W1:Y:S01]  /*76c0*/  MUFU.TANH R111, R111 ;  /* 0x0000006f006f7308 */ /* 0x000e620000002400 */
[----:B----4-:R-:W-:Y:S01]  /*76d0*/  LEA R7, R7, R16, 0x6 ;  /* 0x0000001007077211 */ /* 0x010fe200078e30ff */
[----:B------:R-:W-:Y:S01]  /*76e0*/  FMUL.FTZ R31, R14, UR9 ;  /* 0x000000090e1f7c20 */ /* 0x000fe20008410000 */
[----:B------:R-:W-:Y:S01]  /*76f0*/  FMUL.FTZ R12, R12, UR9 ;  /* 0x000000090c0c7c20 */ /* 0x000fe20008410000 */
[----:B------:R-:W-:Y:S01]  /*7700*/  FMUL.FTZ R13, R13, UR9 ;  /* 0x000000090d0d7c20 */ /* 0x000fe20008410000 */
[----:B------:R-:W-:-:S03]  /*7710*/  FMUL.FTZ R15, R15, UR9 ;  /* 0x000000090f0f7c20 */ /* 0x000fc60008410000 */
[----:B------:R-:W4:Y:S01]  /*7720*/  MUFU.TANH R157, R157 ;  /* 0x0000009d009d7308 */ /* 0x000f220000002400 */
        /* <DEDUP_REMOVED lines=48> */
.L_x_4623:
[----:B------:R-:W2:Y:S01]  /*7a30*/  LDC R9, c[0x0][0x4f0] ;  /* 0x00013c00ff097b82 */ /* 0x000ea20000000800 */
[C---:B------:R-:W-:Y:S01]  /*7a40*/  IADD3 R26, PT, PT, R67.reuse, -0x100, RZ ;  /* 0xffffff00431a7810 */ /* 0x040fe20007ffe0ff */
[----:B------:R-:W-:Y:S01]  /*7a50*/  VIADD R16, R67, 0xffffff80 ;  /* 0xffffff8043107836 */ /* 0x000fe20000000000 */
[----:B------:R-:W3:Y:S02]  /*7a60*/  LDCU.64 UR8, c[0x0][0x3a0] ;  /* 0x00007400ff0877ac */ /* 0x000ee40008000a00 */
        /* <DEDUP_REMOVED lines=56> */
.L_x_4624:
        /* <DEDUP_REMOVED lines=14> */
.L_x_4622:
[----:B------:R-:W-:Y:S01]  /*7ed0*/  IMAD.SHL.U32 R109, R86, 0x2, RZ ;  /* 0x00000002566d7824 */ /* 0x000fe200078e00ff */
[----:B------:R-:W3:Y:S01]  /*7ee0*/  LDCU UR4, c[0x0][0x45c] ;  /* 0x00008b80ff0477ac */ /* 0x000ee20008000800 */
[----:B------:R-:W-:-:S03]  /*7ef0*/  SEL R23, R23, 0xffffffe0, !P6 ;  /* 0xffffffe017177807 */ /* 0x000fc60007000000 */
[----:B------:R-:W-:-:S05]  /*7f00*/  LOP3.LUT R109, R109, 0x6, RZ, 0xc0, !PT ;  /* 0x000000066d6d7812 */ /* 0x000fca00078ec0ff */
[----:B--2---:R-:W-:-:S04]  /*7f10*/  IMAD R0, R22, 0x80, R109 ;  /* 0x0000008016007824 */ /* 0x004fc800078e026d */
[C---:B------:R-:W-:Y:S02]  /*7f20*/  VIADD R16, R0.reuse, 0x8 ;  /* 0x0000000800107836 */ /* 0x040fe40000000000 */
[C---:B------:R-:W-:Y:S02]  /*7f30*/  VIADD R18, R0.reuse, 0x1 ;  /* 0x0000000100127836 */ /* 0x040fe40000000000 */
[----:B-1----:R-:W-:Y:S01]  /*7f40*/  VIADD R24, R0, 0x21 ;  /* 0x0000002100187836 */ /* 0x002fe20000000000 */
[----:B------:R-:W-:Y:S01]  /*7f50*/  ISETP.GE.AND P0, PT, R16, R65, PT ;  /* 0x000000411000720c */ /* 0x000fe20003f06270 */
[----:B------:R-:W-:Y:S01]  /*7f60*/  VIADD R42, R0, 0x68 ;  /* 0x00000068002a7836 */ /* 0x000fe20000000000 */
[----:B------:R-:W-:Y:S01]  /*7f70*/  ISETP.GE.AND P5, PT, R16, R85, PT ;  /* 0x000000551000720c */ /* 0x000fe20003fa6270 */
[----:B------:R-:W-:Y:S01]  /*7f80*/  VIADD R16, R0, 0x10 ;  /* 0x0000001000107836 */ /* 0x000fe20000000000 */
[----:B------:R-:W-:Y:S01]  /*7f90*/  ISETP.GE.AND P4, PT, R18, R65, PT ;  /* 0x000000411200720c */ /* 0x000fe20003f86270 */
[----:B------:R-:W-:Y:S01]  /*7fa0*/  VIADD R26, R0, 0x69 ;  /* 0x00000069001a7836 */ /* 0x000fe20000000000 */
[----:B------:R-:W-:Y:S01]  /*7fb0*/  ISETP.GE.AND P2, PT, R18, R85, PT ;  /* 0x000000551200720c */ /* 0x000fe20003f46270 */
[----:B------:R-:W-:Y:S01]  /*7fc0*/  VIADD R18, R0, 0x9 ;  /* 0x0000000900127836 */ /* 0x000fe20000000000 */
[----:B------:R-:W-:-:S02]  /*7fd0*/  FSEL R15, R45, -INF , !P4 ;  /* 0xff8000002d0f7808 */ /* 0x000fc40006000000 */
[----:B------:R-:W-:Y:S01]  /*7fe0*/  FSEL R79, R46, -INF , !P2 ;  /* 0xff8000002e4f7808 */ /* 0x000fe20005000000 */
[----:B------:R-:W-:Y:S01]  /*7ff0*/  VIADD R46, R0, 0x61 ;  /* 0x00000061002e7836 */ /* 0x000fe20000000000 */
[C---:B------:R-:W-:Y:S02]  /*8000*/  ISETP.GE.AND P4, PT, R16.reuse, R65, PT ;  /* 0x000000411000720c */ /* 0x040fe40003f86270 */
[----:B------:R-:W-:Y:S01]  /*8010*/  ISETP.GE.AND P2, PT, R16, R85, PT ;  /* 0x000000551000720c */ /* 0x000fe20003f46270 */
[----:B------:R-:W-:Y:S01]  /*8020*/  VIADD R16, R0, 0x18 ;  /* 0x0000001800107836 */ /* 0x000fe20000000000 */
[C---:B------:R-:W-:Y:S02]  /*8030*/  ISETP.GE.AND P1, PT, R18.reuse, R65, PT ;  /* 0x000000411200720c */ /* 0x040fe40003f26270 */
[----:B------:R-:W-:Y:S01]  /*8040*/  ISETP.GE.AND P3, PT, R18, R85, PT ;  /* 0x000000551200720c */ /* 0x000fe20003f66270 */
[----:B------:R-:W-:Y:S01]  /*8050*/  VIADD R18, R0, 0x11 ;  /* 0x0000001100127836 */ /* 0x000fe20000000000 */
[----:B------:R-:W-:Y:S01]  /*8060*/  FSEL R117, R48, -INF , !P1 ;  /* 0xff80000030757808 */ /* 0x000fe20004800000 */
[----:B------:R-:W-:Y:S01]  /*8070*/  VIADD R48, R0, 0x60 ;  /* 0x0000006000307836 */ /* 0x000fe20000000000 */
[----:B------:R-:W-:Y:S01]  /*8080*/  FSEL R81, R50, -INF , !P3 ;  /* 0xff80000032517808 */ /* 0x000fe20005800000 */
[----:B------:R-:W-:Y:S01]  /*8090*/  VIADD R50, R0, 0x59 ;  /* 0x0000005900327836 */ /* 0x000fe20000000000 */
[----:B------:R-:W-:-:S02]  /*80a0*/  FSEL R87, R47, -INF , !P0 ;  /* 0xff8000002f577808 */ /* 0x000fc40004000000 */
[----:B------:R-:W-:Y:S02]  /*80b0*/  FSEL R9, R49, -INF , !P5 ;  /* 0xff80000031097808 */ /* 0x000fe40006800000 */
[C---:B------:R-:W-:Y:S02]  /*80c0*/  ISETP.GE.AND P1, PT, R16.reuse, R65, PT ;  /* 0x000000411000720c */ /* 0x040fe40003f26270 */
[----:B------:R-:W-:Y:S01]  /*80d0*/  ISETP.GE.AND P3, PT, R16, R85, PT ;  /* 0x000000551000720c */ /* 0x000fe20003f66270 */
[----:B------:R-:W-:Y:S01]  /*80e0*/  VIADD R16, R0, 0x20 ;  /* 0x0000002000107836 */ /* 0x000fe20000000000 */
        /* <DEDUP_REMOVED lines=12> */
[----:B------:R-:W-:Y:S02]  /*81b0*/  ISETP.GE.AND P2, PT, R18, R85, PT ;  /* 0x000000551200720c */ /* 0x000fe40003f46270 */
[----:B------:R-:W-:Y:S02]  /*81c0*/  FSEL R7, R57, -INF , !P3 ;  /* 0xff80000039077808 */ /* 0x000fe40005800000 */
[----:B------:R-:W-:Y:S01]  /*81d0*/  FSEL R57, R56, -INF , !P4 ;  /* 0xff80000038397808 */ /* 0x000fe20006000000 */
[----:B------:R-:W-:Y:S01]  /*81e0*/  VIADD R56, R0, 0x51 ;  /* 0x0000005100387836 */ /* 0x000fe20000000000 */
[----:B------:R-:W-:Y:S01]  /*81f0*/  FSEL R71, R58, -INF , !P2 ;  /* 0xff8000003a477808 */ /* 0x000fe20005000000 */
[----:B------:R-:W-:Y:S01]  /*8200*/  VIADD R58, R0, 0x50 ;  /* 0x00000050003a7836 */ /* 0x000fe20000000000 */
[----:B------:R-:W-:Y:S02]  /*8210*/  FSEL R18, R55, -INF , !P1 ;  /* 0xff80000037127808 */ /* 0x000fe40004800000 */
[----:B------:R-:W-:-:S02]  /*8220*/  ISETP.GE.AND P4, PT, R16, R65, PT ;  /* 0x000000411000720c */ /* 0x000fc40003f86270 */
[----:B------:R-:W-:Y:S01]  /*8230*/  ISETP.GE.AND P2, PT, R16, R85, PT ;  /* 0x000000551000720c */ /* 0x000fe20003f46270 */
        /* <DEDUP_REMOVED lines=16> */
[----:B------:R-:W-:Y:S02]  /*8340*/  FSEL R38, R75, -INF , !P5 ;  /* 0xff8000004b267808 */ /* 0x000fe40006800000 */
        /* <DEDUP_REMOVED lines=8> */
[----:B------:R-:W-:Y:S02]  /*83d0*/  FSEL R121, R121, -INF , !P0 ;  /* 0xff80000079797808 */ /* 0x000fe40004000000 */
[----:B------:R-:W-:Y:S02]  /*83e0*/  FSEL R163, R163, -INF , !P4 ;  /* 0xff800000a3a37808 */ /* 0x000fe40006000000 */
[----:B------:R-:W-:Y:S02]  /*83f0*/  FSEL R159, R159, -INF , !P2 ;  /* 0xff8000009f9f7808 */ /* 0x000fe40005000000 */
[-C--:B------:R-:W-:Y:S02]  /*8400*/  ISETP.GE.AND P0, PT, R0, R65.reuse, PT ;  /* 0x000000410000720c */ /* 0x080fe40003f06270 */
[----:B------:R-:W-:-:S02]  /*8410*/  ISETP.GE.AND P4, PT, R16, R65, PT ;  /* 0x000000411000720c */ /* 0x000fc40003f86270 */
[----:B------:R-:W-:Y:S01]  /*8420*/  ISETP.GE.AND P2, PT, R16, R85, PT ;  /* 0x000000551000720c */ /* 0x000fe20003f46270 */
[----:B------:R-:W-:Y:S01]  /*8430*/  VIADD R16, R0, 0x48 ;  /* 0x0000004800107836 */ /* 0x000fe20000000000 */
[----:B------:R-:W-:Y:S02]  /*8440*/  FSEL R53, R35, -INF , !P0 ;  /* 0xff80000023357808 */ /* 0x000fe40004000000 */
[----:B------:R-:W-:Y:S02]  /*8450*/  FSEL R119, R119, -INF , !P4 ;  /* 0xff80000077777808 */ /* 0x000fe40006000000 */
[C---:B------:R-:W-:Y:S02]  /*8460*/  ISETP.GE.AND P4, PT, R16.reuse, R65, PT ;  /* 0x000000411000720c */ /* 0x040fe40003f86270 */
[----:B------:R-:W-:Y:S02]  /*8470*/  ISETP.GE.AND P0, PT, R16, R85, PT ;  /* 0x000000551000720c */ /* 0x000fe40003f06270 */
[----:B------:R-:W-:-:S02]  /*8480*/  FMNMX3.FTZ R16, R53, R15, R87, !PT ;  /* 0x0000000f35107276 */ /* 0x000fc40007810057 */
[----:B------:R-:W-:Y:S02]  /*8490*/  FSEL R125, R125, -INF , !P4 ;  /* 0xff8000007d7d7808 */ /* 0x000fe40006000000 */
[----:B------:R-:W-:Y:S01]  /*84a0*/  FMNMX3.FTZ R13, R16, R117, R151, !PT ;  /* 0x00000075100d7276 */ /* 0x000fe20007810097 */
[----:B------:R-:W-:Y:S01]  /*84b0*/  VIADD R16, R0, 0x71 ;  /* 0x0000007100107836 */ /* 0x000fe20000000000 */
[----:B------:R-:W-:Y:S02]  /*84c0*/  ISETP.GE.AND P4, PT, R58, R65, PT ;  /* 0x000000413a00720c */ /* 0x000fe40003f86270 */
[----:B------:R-:W-:Y:S02]  /*84d0*/  FMNMX3.FTZ R70, R13, R52, R18, !PT ;  /* 0x000000340d467276 */ /* 0x000fe40007810012 */
[----:B------:R-:W-:Y:S02]  /*84e0*/  FSEL R155, R155, -INF , !P1 ;  /* 0xff8000009b9b7808 */ /* 0x000fe40004800000 */
[----:B------:R-:W-:-:S02]  /*84f0*/  FMNMX3.FTZ R13, R70, R57, R103, !PT ;  /* 0x00000039460d7276 */ /* 0x000fc40007810067 */
[----:B------:R-:W-:Y:S02]  /*8500*/  FSEL R153, R153, -INF , !P3 ;  /* 0xff80000099997808 */ /* 0x000fe40005800000 */
[C---:B------:R-:W-:Y:S02]  /*8510*/  ISETP.GE.AND P1, PT, R24.reuse, R65, PT ;  /* 0x000000411800720c */ /* 0x040fe40003f26270 */
[----:B------:R-:W-:Y:S01]  /*8520*/  ISETP.GE.AND P3, PT, R24, R85, PT ;  /* 0x000000551800720c */ /* 0x000fe20003f66270 */
[----:B------:R-:W-:Y:S01]  /*8530*/  VIADD R24, R0, 0x41 ;  /* 0x0000004100187836 */ /* 0x000fe20000000000 */
[----:B------:R-:W-:Y:S02]  /*8540*/  FSEL R93, R93, -INF , !P4 ;  /* 0xff8000005d5d7808 */ /* 0x000fe40006000000 */
[----:B------:R-:W-:Y:S02]  /*8550*/  FMNMX3.FTZ R13, R13, R105, R30, !PT ;  /* 0x000000690d0d7276 */ /* 0x000fe4000781001e */
        /* <DEDUP_REMOVED lines=9> */
[----:B------:R-:W-:Y:S01]  /*85f0*/  ISETP.GE.AND P1, PT, R24, R85, PT ;  /* 0x000000551800720c */ /* 0x000fe20003f26270 */
        /* <DEDUP_REMOVED lines=9> */
[----:B------:R-:W-:-:S02]  /*8690*/  ISETP.GE.AND P4, PT, R24, R65, PT ;  /* 0x000000411800720c */ /* 0x000fc40003f86270 */
[----:B------:R-:W-:Y:S02]  /*86a0*/  FSEL R91, R91, -INF , !P5 ;  /* 0xff8000005b5b7808 */ /* 0x000fe40006800000 */
[----:B------:R-:W-:Y:S02]  /*86b0*/  ISETP.GE.AND P5, PT, R50, R65, PT ;  /* 0x000000413200720c */ /* 0x000fe40003fa6270 */
[----:B------:R-:W-:Y:S01]  /*86c0*/  FMNMX3.FTZ R36, R8, R123, R93, !PT ;  /* 0x0000007b08247276 */ /* 0x000fe2000781005d */
[----:B------:R-:W-:Y:S01]  /*86d0*/  VIADD R8, R0, 0x78 ;  /* 0x0000007800087836 */ /* 0x000fe20000000000 */
[----:B------:R-:W-:Y:S02]  /*86e0*/  FSEL R45, R12, -INF , !P4 ;  /* 0xff8000000c2d7808 */ /* 0x000fe40006000000 */
[C---:B------:R-:W-:Y:S01]  /*86f0*/  ISETP.GE.AND P4, PT, R0.reuse, R85, PT ;  /* 0x000000550000720c */ /* 0x040fe20003f86270 */
[----:B------:R-:W-:Y:S01]  /*8700*/  VIADD R0, R0, 0x79 ;  /* 0x0000007900007836 */ /* 0x000fe20000000000 */
[----:B------:R-:W-:-:S02]  /*8710*/  FSEL R59, R76, -INF , !P5 ;  /* 0xff8000004c3b7808 */ /* 0x000fc40006800000 */
[----:B------:R-:W-:Y:S02]  /*8720*/  FMNMX3.FTZ R12, R36, R91, R89, !PT ;  /* 0x0000005b240c7276 */ /* 0x000fe40007810059 */
[----:B------:R-:W-:Y:S02]  /*8730*/  ISETP.GE.AND P5, PT, R46, R65, PT ;  /* 0x000000412e00720c */ /* 0x000fe40003fa6270 */
[----:B------:R-:W-:Y:S02]  /*8740*/  FSEL R69, R44, -INF , !P4 ;  /* 0xff8000002c457808 */ /* 0x000fe40006000000 */
[----:B------:R-:W-:Y:S02]  /*8750*/  FMNMX3.FTZ R36, R12, R59, R13, !PT ;  /* 0x0000003b0c247276 */ /* 0x000fe4000781000d */
[----:B------:R-:W-:Y:S02]  /*8760*/  FSEL R51, R77, -INF , !P5 ;  /* 0xff8000004d337808 */ /* 0x000fe40006800000 */
[----:B------:R-:W-:-:S02]  /*8770*/  FMNMX3.FTZ R12, R69, R79, R9, !PT ;  /* 0x0000004f450c7276 */ /* 0x000fc40007810009 */
[-C--:B------:R-:W-:Y:S02]  /*8780*/  ISETP.GE.AND P5, PT, R26, R65.reuse, PT ;  /* 0x000000411a00720c */ /* 0x080fe40003fa6270 */
[----:B------:R-:W-:Y:S02]  /*8790*/  ISETP.GE.AND P4, PT, R8, R65, PT ;  /* 0x000000410800720c */ /* 0x000fe40003f86270 */
[----:B------:R-:W-:Y:S02]  /*87a0*/  FMNMX3.FTZ R12, R12, R81, R83, !PT ;  /* 0x000000510c0c7276 */ /* 0x000fe40007810053 */
[----:B------:R-:W-:Y:S02]  /*87b0*/  FSEL R47, R37, -INF , !P5 ;  /* 0xff800000252f7808 */ /* 0x000fe40006800000 */
[----:B------:R-:W-:Y:S02]  /*87c0*/  ISETP.GE.AND P5, PT, R16, R65, PT ;  /* 0x000000411000720c */ /* 0x000fe40003fa6270 */
[----:B------:R-:W-:-:S02]  /*87d0*/  FMNMX3.FTZ R36, R36, R51, R49, !PT ;  /* 0x0000003324247276 */ /* 0x000fc40007810031 */
[----:B------:R-:W-:Y:S02]  /*87e0*/  FSEL R41, R41, -INF , !P4 ;  /* 0xff80000029297808 */ /* 0x000fe40006000000 */
[----:B------:R-:W-:Y:S02]  /*87f0*/  ISETP.GE.AND P4, PT, R0, R65, PT ;  /* 0x000000410000720c */ /* 0x000fe40003f86270 */
[----:B------:R-:W-:Y:S02]  /*8800*/  FMNMX3.FTZ R12, R12, R107, R7, !PT ;  /* 0x0000006b0c0c7276 */ /* 0x000fe40007810007 */
[----:B------:R-:W-:Y:S02]  /*8810*/  FSEL R43, R43, -INF , !P5 ;  /* 0xff8000002b2b7808 */ /* 0x000fe40006800000 */
[----:B------:R-:W-:Y:S02]  /*8820*/  FMNMX3.FTZ R36, R36, R47, R45, !PT ;  /* 0x0000002f24247276 */ /* 0x000fe4000781002d */
[----:B------:R-:W-:-:S02]  /*8830*/  FSEL R35, R14, -INF , !P4 ;  /* 0xff8000000e237808 */ /* 0x000fc40006000000 */
[----:B------:R-:W-:Y:S02]  /*8840*/  FMNMX3.FTZ R14, R12, R71, R101, !PT ;  /* 0x000000470c0e7276 */ /* 0x000fe40007810065 */
[----:B------:R-:W-:Y:S02]  /*8850*/  FMNMX3.FTZ R36, R36, R43, R41, !PT ;  /* 0x0000002b24247276 */ /* 0x000fe40007810029 */
[----:B------:R-:W-:Y:S02]  /*8860*/  FMNMX3.FTZ R14, R14, R165, R28, !PT ;  /* 0x000000a50e0e7276 */ /* 0x000fe4000781001c */
[----:B------:R-:W-:Y:S02]  /*8870*/  FMNMX.FTZ R12, R35, R36, !PT ;  /* 0x00000024230c7209 */ /* 0x000fe40007810000 */
[----:B------:R-:W-:Y:S02]  /*8880*/  FMNMX3.FTZ R14, R14, R38, R153, !PT ;  /* 0x000000260e0e7276 */ /* 0x000fe40007810099 */
[----:B------:R-:W-:Y:S01]  /*8890*/  FSEL R157, R157, -INF , !P3 ;  /* 0xff8000009d9d7808 */ /* 0x000fe20005800000 */
[----:B------:R-:W1:Y:S01]  /*88a0*/  SHFL.BFLY PT, R17, R12, 0x2, 0x1f ;  /* 0x0c401f000c117f89 */ /* 0x000e6200000e0000 */
        /* <DEDUP_REMOVED lines=9> */
[----:B------:R-:W-:Y:S02]  /*8940*/  ISETP.GE.AND P2, PT, R54, R85, PT ;  /* 0x000000553600720c */ /* 0x000fe40003f46270 */
[----:B------:R-:W-:Y:S02]  /*8950*/  FSEL R115, R115, -INF , !P5 ;  /* 0xff80000073737808 */ /* 0x000fe40006800000 */
[----:B------:R-:W-:Y:S02]  /*8960*/  FSEL R99, R99, -INF , !P4 ;  /* 0xff80000063637808 */ /* 0x000fe40006000000 */
[----:B------:R-:W-:-:S02]  /*8970*/  FMNMX3.FTZ R14, R14, R147, R131, !PT ;  /* 0x000000930e0e7276 */ /* 0x000fc40007810083 */
[----:B------:R-:W-:Y:S02]  /*8980*/  FSEL R55, R4, -INF , !P1 ;  /* 0xff80000004377808 */ /* 0x000fe40004800000 */
[----:B------:R-:W-:Y:S02]  /*8990*/  ISETP.GE.AND P0, PT, R48, R85, PT ;  /* 0x000000553000720c */ /* 0x000fe40003f06270 */
[----:B------:R-:W-:Y:S02]  /*89a0*/  FSEL R97, R97, -INF , !P3 ;  /* 0xff80000061617808 */ /* 0x000fe40005800000 */
[----:B------:R-:W-:Y:S02]  /*89b0*/  FSEL R95, R95, -INF , !P2 ;  /* 0xff8000005f5f7808 */ /* 0x000fe40005000000 */
[----:B------:R-:W-:Y:S02]  /*89c0*/  FMNMX3.FTZ R4, R14, R115, R99, !PT ;  /* 0x000000730e047276 */ /* 0x000fe40007810063 */
        /* <DEDUP_REMOVED lines=10> */
[-C--:B------:R-:W-:Y:S02]  /*8a70*/  ISETP.GE.AND P4, PT, R0, R85.reuse, PT ;  /* 0x000000550000720c */ /* 0x080fe40003f86270 */
[-C--:B------:R-:W-:Y:S01]  /*8a80*/  ISETP.GE.AND P1, PT, R16, R85.reuse, PT ;  /* 0x000000551000720c */ /* 0x080fe20003f26270 */
[----:B------:R-:W1:Y:S01]  /*8a90*/  SHFL.BFLY PT, R5, R12, 0x1, 0x1f ;  /* 0x0c201f000c057f89 */ /* 0x000e6200000e0000 */
        /* <DEDUP_REMOVED lines=8> */
[----:B------:R-:W-:-:S04]  /*8b20*/  FMNMX3.FTZ R0, R0, R29, R27, !PT ;  /* 0x0000001d00007276 */ /* 0x000fc8000781001b */
[----:B------:R-:W-:Y:S02]  /*8b30*/  FMNMX.FTZ R11, R25, R0, !PT ;  /* 0x00000000190b7209 */ /* 0x000fe40007810000 */
[----:B-1----:R-:W-:-:S03]  /*8b40*/  FMNMX.FTZ R2, R12, R5, !PT ;  /* 0x000000050c027209 */ /* 0x002fc60007810000 */
        /* <DEDUP_REMOVED lines=11> */
[----:B------:R-:W-:Y:S01]  /*8c00*/  MUFU.EX2 R113, R113 ;  /* 0x0000007100717308 */ /* 0x000fe20000000800 */
[--C-:B------:R-:W-:Y:S01]  /*8c10*/  FFMA.FTZ R15, R18, UR4, -R16.reuse ;  /* 0x00000004120f7c23 */ /* 0x100fe20008010810 */
[--C-:B------:R-:W-:Y:S01]  /*8c20*/  FFMA.FTZ R12, R57, UR4, -R16.reuse ;  /* 0x00000004390c7c23 */ /* 0x100fe20008010810 */
[----:B------:R-:W-:Y:S01]  /*8c30*/  FFMA.FTZ R14, R52, UR4, -R16 ;  /* 0x00000004340e7c23 */ /* 0x000fe20008010810 */
[----:B-1----:R-:W-:Y:S01]  /*8c40*/  FMNMX.FTZ R4, R11, R4, !PT ;  /* 0x000000040b047209 */ /* 0x002fe20007810000 */
[----:B------:R-:W-:-:S02]  /*8c50*/  IMAD.IADD R23, R23, 0x1, R132 ;  /* 0x0000000117177824 */ /* 0x000fc400078e0284 */
[--C-:B------:R-:W-:Y:S01]  /*8c60*/  FFMA.FTZ R36, R105, UR4, -R16.reuse ;  /* 0x0000000469247c23 */ /* 0x100fe20008010810 */
[--C-:B------:R-:W-:Y:S01]  /*8c70*/  FFMA.FTZ R155, R155, UR4, -R16.reuse ;  /* 0x000000049b9b7c23 */ /* 0x100fe20008010810 */
[----:B------:R-:W-:Y:S01]  /*8c80*/  MUFU.EX2 R129, R129 ;  /* 0x0000008100817308 */ /* 0x000fe20000000800 */
[----:B------:R-:W1:Y:S01]  /*8c90*/  SHFL.BFLY PT, R5, R4, 0x1, 0x1f ;  /* 0x0c201f0004057f89 */ /* 0x000e6200000e0000 */
        /* <DEDUP_REMOVED lines=9> */
[----:B------:R-:W-:-:S05]  /*8d30*/  FFMA.FTZ R35, R35, UR4, -R16 ;  /* 0x0000000423237c23 */ /* 0x000fca0008010810 */
[----:B------:R-:W3:Y:S08]  /*8d40*/  MUFU.EX2 R42, R42 ;  /* 0x0000002a002a7308 */ /* 0x000ef00000000800 */
[----:B------:R-:W-:Y:S01]  /*8d50*/  MUFU.EX2 R53, R53 ;  /* 0x0000003500357308 */ /* 0x000fe20000000800 */
[----:B-1----:R-:W-:Y:S02]  /*8d60*/  FMNMX.FTZ R0, R4, R5, !PT ;  /* 0x0000000504007209 */ /* 0x002fe40007810000 */
[----:B--2---:R-:W-:-:S02]  /*8d70*/  F2FP.BF16.F32.PACK_AB R68, R48, R129 ;  /* 0x000000813044723e */ /* 0x004fc400000010ff */
[C---:B------:R-:W-:Y:S01]  /*8d80*/  FSETP.NEU.FTZ.AND P0, PT, R0.reuse, -INF , PT ;  /* 0xff8000000000780b */ /* 0x040fe20003f1d000 */
[----:B------:R-:W-:Y:S02]  /*8d90*/  FMUL.FTZ R24, R0, UR4 ;  /* 0x0000000400187c20 */ /* 0x000fe40008410000 */
[----:B------:R-:W1:Y:S01]  /*8da0*/  MUFU.EX2 R14, R14 ;  /* 0x0000000e000e7308 */ /* 0x000e620000000800 */
[----:B---3--:R-:W-:Y:S02]  /*8db0*/  F2FP.BF16.F32.PACK_AB R70, R42, R113 ;  /* 0x000000712a46723e */ /* 0x008fe400000010ff */
[----:B------:R-:W-:Y:S02]  /*8dc0*/  FSEL R24, R24, RZ, P0 ;  /* 0x000000ff18187208 */ /* 0x000fe40000000000 */
[----:B------:R-:W-:-:S03]  /*8dd0*/  ISETP.GT.AND P0, PT, R22, R135, PT ;  /* 0x000000871600720c */ /* 0x000fc60003f04270 */
        /* <DEDUP_REMOVED lines=10> */
[----:B------:R-:W-:Y:S01]  /*8e80*/  FFMA.FTZ R18, R71, UR4, -R24 ;  /* 0x0000000447127c23 */ /* 0x000fe20008010818 */
[----:B-1----:R-:W-:Y:S01]  /*8e90*/  F2FP.BF16.F32.PACK_AB R4, R14, R53 ;  /* 0x000000350e04723e */ /* 0x002fe200000010ff */
[----:B------:R-:W-:Y:S01]  /*8ea0*/  FFMA.FTZ R107, R103, UR4, -R16 ;  /* 0x00000004676b7c23 */ /* 0x000fe20008010810 */
[----:B------:R-:W-:Y:S01]  /*8eb0*/  FFMA.FTZ R105, R101, UR4, -R24 ;  /* 0x0000000465697c23 */ /* 0x000fe20008010818 */
[----:B------:R-:W1:Y:S01]  /*8ec0*/  MUFU.EX2 R151, R151 ;  /* 0x0000009700977308 */ /* 0x000e620000000800 */
[----:B------:R-:W-:Y:S01]  /*8ed0*/  FFMA.FTZ R103, R30, UR4, -R16 ;  /* 0x000000041e677c23 */ /* 0x000fe20008010810 */
[----:B------:R-:W-:Y:S01]  /*8ee0*/  FFMA.FTZ R101, R28, UR4, -R24 ;  /* 0x000000041c657c23 */ /* 0x000fe20008010818 */
[----:B------:R-:W-:Y:S01]  /*8ef0*/  FFMA.FTZ R30, R40, UR4, -R16 ;  /* 0x00000004281e7c23 */ /* 0x000fe20008010810 */
[--C-:B------:R-:W-:Y:S01]  /*8f00*/  FFMA.FTZ R34, R165, UR4, -R24.reuse ;  /* 0x00000004a5227c23 */ /* 0x100fe20008010818 */
[----:B------:R-:W-:Y:S01]  /*8f10*/  FFMA.FTZ R28, R38, UR4, -R24 ;  /* 0x00000004261c7c23 */ /* 0x000fe20008010818 */
[----:B------:R-:W-:Y:S01]  /*8f20*/  FFMA.FTZ R40, R161, UR4, -R16 ;  /* 0x00000004a1287c23 */ /* 0x000fe20008010810 */
[--C-:B------:R-:W-:Y:S01]  /*8f30*/  FFMA.FTZ R153, R153, UR4, -R24.reuse ;  /* 0x0000000499997c23 */ /* 0x100fe20008010818 */
[----:B------:R-:W-:Y:S01]  /*8f40*/  MUFU.EX2 R117, R117 ;  /* 0x0000007500757308 */ /* 0x000fe20000000800 */
[--C-:B------:R-:W-:Y:S01]  /*8f50*/  FFMA.FTZ R46, R159, UR4, -R24.reuse ;  /* 0x000000049f2e7c23 */ /* 0x100fe20008010818 */
[--C-:B------:R-:W-:Y:S01]  /*8f60*/  FFMA.FTZ R111, R111, UR4, -R24.reuse ;  /* 0x000000046f6f7c23 */ /* 0x100fe20008010818 */
[----:B------:R-:W-:Y:S01]  /*8f70*/  FFMA.FTZ R38, R157, UR4, -R24 ;  /* 0x000000049d267c23 */ /* 0x000fe20008010818 */
[--C-:B------:R-:W-:Y:S01]  /*8f80*/  FFMA.FTZ R157, R119, UR4, -R16.reuse ;  /* 0x00000004779d7c23 */ /* 0x100fe20008010810 */
[----:B------:R-:W-:Y:S01]  /*8f90*/  FFMA.FTZ R119, R123, UR4, -R16 ;  /* 0x000000047b777c23 */ /* 0x000fe20008010810 */
        /* <DEDUP_REMOVED lines=14> */
[----:B------:R-:W1:Y:S01]  /*9080*/  MUFU.EX2 R12, R12 ;  /* 0x0000000c000c7308 */ /* 0x000e620000000800 */
[----:B----4-:R-:W-:-:S07]  /*9090*/  F2FP.BF16.F32.PACK_AB R71, R44, R117 ;  /* 0x000000752c47723e */ /* 0x010fce00000010ff */
[----:B------:R-:W-:Y:S01]  /*90a0*/  MUFU.EX2 R57, R57 ;  /* 0x0000003900397308 */ /* 0x000fe20000000800 */
[C---:B--2---:R-:W-:Y:S07]  /*90b0*/  HMMA.16816.F32.BF16 R80, R68.reuse, R76, RZ ;  /* 0x0000004c4450723c */ /* 0x044fee00000418ff */
        /* <DEDUP_REMOVED lines=33> */
[----:B---3--:R-:W-:Y:S02]  /*92d0*/  F2FP.BF16.F32.PACK_AB R6, R30, R103 ;  /* 0x000000671e06723e */ /* 0x008fe400000010ff */
[----:B----4-:R-:W-:Y:S02]  /*92e0*/  F2FP.BF16.F32.PACK_AB R5, R34, R105 ;  /* 0x000000692205723e */ /* 0x010fe400000010ff */
[----:B-----5:R-:W-:-:S03]  /*92f0*/  F2FP.BF16.F32.PACK_AB R7, R28, R101 ;  /* 0x000000651c07723e */ /* 0x020fc600000010ff */
[----:B------:R-:W-:Y:S08]  /*9300*/  MUFU.EX2 R157, R157 ;  /* 0x0000009d009d7308 */ /* 0x000ff00000000800 */
[----:B------:R-:W3:Y:S08]  /*9310*/  MUFU.EX2 R56, R56 ;  /* 0x0000003800387308 */ /* 0x000ef00000000800 */
[----:B------:R-:W-:Y:S08]  /*9320*/  MUFU.EX2 R54, R54 ;  /* 0x0000003600367308 */ /* 0x000ff00000000800 */
[----:B------:R-:W4:Y:S01]  /*9330*/  MUFU.EX2 R119, R119 ;  /* 0x0000007700777308 */ /* 0x000f220000000800 */
        /* <DEDUP_REMOVED lines=31> */
[----:B------:R-:W-:Y:S01]  /*9530*/  FADD.FTZ R6, R151, R50 ;  /* 0x0000003297067221 */ /* 0x000fe20000010000 */
[--C-:B------:R-:W-:Y:S01]  /*9540*/  FFMA.FTZ R50, R147, UR4, -R24.reuse ;  /* 0x0000000493327c23 */ /* 0x100fe20008010818 */
[----:B------:R-:W-:Y:S01]  /*9550*/  FFMA.FTZ R48, R131, UR4, -R24 ;  /* 0x0000000483307c23 */ /* 0x000fe20008010818 */
[----:B------:R-:W-:Y:S01]  /*9560*/  FADD.FTZ R113, R113, R4 ;  /* 0x0000000471717221 */ /* 0x000fe20000010000 */
[----:B------:R-:W-:Y:S01]  /*9570*/  FADD.FTZ R117, R117, R6 ;  /* 0x0000000675757221 */ /* 0x000fe20000010000 */
[----:B---3--:R-:W-:-:S02]  /*9580*/  F2FP.BF16.F32.PACK_AB R4, R56, R157 ;  /* 0x0000009d3804723e */ /* 0x008fc400000010ff */
[----:B------:R-:W2:Y:S01]  /*9590*/  MUFU.EX2 R50, R50 ;  /* 0x0000003200327308 */ /* 0x000ea20000000800 */
[----:B----4-:R-:W-:Y:S01]  /*95a0*/  F2FP.BF16.F32.PACK_AB R6, R119, R54 ;  /* 0x000000367706723e */ /* 0x010fe200000010ff */
[----:B------:R-:W-:Y:S01]  /*95b0*/  FADD.FTZ R90, R42, R113 ;  /* 0x000000712a5a7221 */ /* 0x000fe20000010000 */
[----:B------:R-:W-:Y:S01]  /*95c0*/  FADD.FTZ R92, R44, R117 ;  /* 0x000000752c5c7221 */ /* 0x000fe20000010000 */
[--C-:B------:R-:W-:Y:S01]  /*95d0*/  FFMA.FTZ R42, R59, UR4, -R16.reuse ;  /* 0x000000043b2a7c23 */ /* 0x100fe20008010810 */
[----:B------:R-:W-:Y:S01]  /*95e0*/  FFMA.FTZ R44, R91, UR4, -R16 ;  /* 0x000000045b2c7c23 */ /* 0x000fe20008010810 */
[----:B------:R-:W-:Y:S01]  /*95f0*/  FFMA.FTZ R59, R97, UR4, -R24 ;  /* 0x00000004613b7c23 */ /* 0x000fe20008010818 */
[----:B------:R-:W-:Y:S01]  /*9600*/  FADD.FTZ R57, R57, R92 ;  /* 0x0000005c39397221 */ /* 0x000fe20000010000 */
[----:B------:R-:W3:Y:S01]  /*9610*/  MUFU.EX2 R48, R48 ;  /* 0x0000003000307308 */ /* 0x000ee20000000800 */
[----:B------:R-:W-:Y:S02]  /*9620*/  FFMA.FTZ R92, R49, UR4, -R16 ;  /* 0x00000004315c7c23 */ /* 0x000fe40008010810 */
[----:B------:R-:W-:-:S04]  /*9630*/  FADD.FTZ R26, R26, R57 ;  /* 0x000000391a1a7221 */ /* 0x000fc80000010000 */
[----:B------:R-:W-:Y:S01]  /*9640*/  FADD.FTZ R33, R33, R26 ;  /* 0x0000001a21217221 */ /* 0x000fe20000010000 */
[----:B------:R-:W4:Y:S01]  /*9650*/  MUFU.EX2 R44, R44 ;  /* 0x0000002c002c7308 */ /* 0x000f220000000800 */
[----:B--2---:R-:W-:Y:S01]  /*9660*/  F2FP.BF16.F32.PACK_AB R5, R50, R123 ;  /* 0x0000007b3205723e */ /* 0x004fe200000010ff */
[--C-:B------:R-:W-:Y:S01]  /*9670*/  FFMA.FTZ R26, R43, UR4, -R16.reuse ;  /* 0x000000042b1a7c23 */ /* 0x100fe20008010810 */
[----:B------:R-:W-:Y:S01]  /*9680*/  FADD.FTZ R18, R18, R33 ;  /* 0x0000002112127221 */ /* 0x000fe20000010000 */
[----:B------:R-:W-:-:S03]  /*9690*/  FFMA.FTZ R33, R41, UR4, -R16 ;  /* 0x0000000429217c23 */ /* 0x000fc60008010810 */
[----:B------:R-:W-:Y:S01]  /*96a0*/  FADD.FTZ R105, R105, R18 ;  /* 0x0000001269697221 */ /* 0x000fe20000010000 */
[----:B------:R-:W2:Y:S01]  /*96b0*/  MUFU.EX2 R42, R42 ;  /* 0x0000002a002a7308 */ /* 0x000ea20000000800 */
[----:B---3--:R-:W-:-:S07]  /*96c0*/  F2FP.BF16.F32.PACK_AB R7, R115, R48 ;  /* 0x000000307307723e */ /* 0x008fce00000010ff */
[C---:B-1----:R-:W-:Y:S01]  /*96d0*/  HMMA.16816.F32.BF16 R80, R4.reuse, R8, R80 ;  /* 0x000000080450723c */ /* 0x042fe20000041850 */
[----:B------:R-:W1:Y:S07]  /*96e0*/  MUFU.EX2 R59, R59 ;  /* 0x0000003b003b7308 */ /* 0x000e6e0000000800 */
[C---:B------:R-:W-:Y:S01]  /*96f0*/  HMMA.16816.F32.BF16 R76, R4.reuse, R10, R76 ;  /* 0x0000000a044c723c */ /* 0x040fe2000004184c */
[----:B------:R-:W3:Y:S01]  /*9700*/  LDSM.16.MT88.4 R8, [R23+0x4000] ;  /* 0x004000001708783b */ /* 0x000ee20000004200 */
[----:B------:R-:W-:Y:S08]  /*9710*/  MUFU.EX2 R92, R92 ;  /* 0x0000005c005c7308 */ /* 0x000ff00000000800 */
[----:B------:R-:W-:Y:S08]  /*9720*/  MUFU.EX2 R26, R26 ;  /* 0x0000001a001a7308 */ /* 0x000ff00000000800 */
[----:B------:R-:W-:Y:S01]  /*9730*/  MUFU.EX2 R33, R33 ;  /* 0x0000002100217308 */ /* 0x000fe20000000800 */
[C---:B---3--:R-:W-:Y:S08]  /*9740*/  HMMA.16816.F32.BF16 R72, R4.reuse, R8, R72 ;  /* 0x000000080448723c */ /* 0x048ff00000041848 */
[----:B------:R-:W-:Y:S01]  /*9750*/  HMMA.16816.F32.BF16 R68, R4, R10, R68 ;  /* 0x0000000a0444723c */ /* 0x000fe20000041844 */
[----:B------:R-:W-:Y:S01]  /*9760*/  FADD.FTZ R5, R53, R90 ;  /* 0x0000005a35057221 */ /* 0x000fe20000010000 */
[----:B------:R-:W3:Y:S01]  /*9770*/  LDSM.16.MT88.4 R8, [R132+0x4400] ;  /* 0x004400008408783b */ /* 0x000ee20000004200 */
[----:B------:R-:W-:Y:S01]  /*9780*/  FFMA.FTZ R53, R55, UR4, -R24 ;  /* 0x0000000437357c23 */ /* 0x000fe20008010818 */
[--C-:B------:R-:W-:Y:S01]  /*9790*/  FFMA.FTZ R55, R13, UR4, -R16.reuse ;  /* 0x000000040d377c23 */ /* 0x100fe20008010810 */
[----:B------:R-:W-:Y:S01]  /*97a0*/  FADD.FTZ R14, R14, R5 ;  /* 0x000000050e0e7221 */ /* 0x000fe20000010000 */
[----:B----4-:R-:W-:Y:S01]  /*97b0*/  F2FP.BF16.F32.PACK_AB R4, R44, R93 ;  /* 0x0000005d2c04723e */ /* 0x010fe200000010ff */
[----:B------:R-:W-:Y:S01]  /*97c0*/  FFMA.FTZ R90, R51, UR4, -R16 ;  /* 0x00000004335a7c23 */ /* 0x000fe20008010810 */
[----:B--2---:R-:W-:Y:S01]  /*97d0*/  F2FP.BF16.F32.PACK_AB R6, R42, R89 ;  /* 0x000000592a06723e */ /* 0x004fe200000010ff */
[----:B------:R-:W-:Y:S01]  /*97e0*/  FADD.FTZ R15, R15, R14 ;  /* 0x0000000e0f0f7221 */ /* 0x000fe20000010000 */
[----:B------:R-:W2:Y:S01]  /*97f0*/  MUFU.EX2 R53, R53 ;  /* 0x0000003500357308 */ /* 0x000ea20000000800 */
[----:B-1----:R-:W-:-:S02]  /*9800*/  F2FP.BF16.F32.PACK_AB R5, R59, R88 ;  /* 0x000000583b05723e */ /* 0x002fc400000010ff */
[----:B------:R-:W-:Y:S02]  /*9810*/  FADD.FTZ R96, R12, R15 ;  /* 0x0000000f0c607221 */ /* 0x000fe40000010000 */
[----:B------:R-:W1:Y:S02]  /*9820*/  LDSM.16.MT88.4 R12, [R23+0x4400] ;  /* 0x00440000170c783b */ /* 0x000e640000004200 */
[----:B------:R-:W-:Y:S01]  /*9830*/  FADD.FTZ R107, R107, R96 ;  /* 0x000000606b6b7221 */ /* 0x000fe20000010000 */
[----:B------:R-:W-:Y:S01]  /*9840*/  FFMA.FTZ R96, R17, UR4, -R24 ;  /* 0x0000000411607c23 */ /* 0x000fe20008010818 */
[----:B------:R-:W-:Y:S01]  /*9850*/  MUFU.EX2 R55, R55 ;  /* 0x0000003700377308 */ /* 0x000fe20000000800 */
[----:B------:R-:W4:Y:S01]  /*9860*/  LDSM.16.MT88.4 R16, [R23+0x4800] ;  /* 0x004800001710783b */ /* 0x000f220000004200 */
[----:B------:R-:W-:-:S04]  /*9870*/  FADD.FTZ R36, R36, R107 ;  /* 0x0000006b24247221 */ /* 0x000fc80000010000 */
[----:B------:R-:W-:Y:S01]  /*9880*/  FADD.FTZ R103, R103, R36 ;  /* 0x0000002467677221 */ /* 0x000fe20000010000 */
[----:B--2---:R-:W-:Y:S01]  /*9890*/  F2FP.BF16.F32.PACK_AB R7, R53, R58 ;  /* 0x0000003a3507723e */ /* 0x004fe200000010ff */
[----:B------:R-:W2:Y:S02]  /*98a0*/  MUFU.EX2 R90, R90 ;  /* 0x0000005a005a7308 */ /* 0x000ea40000000800 */
[----:B------:R-:W-:-:S04]  /*98b0*/  FADD.FTZ R30, R30, R103 ;  /* 0x000000671e1e7221 */ /* 0x000fc80000010000 */
[----:B------:R-:W-:Y:S02]  /*98c0*/  FADD.FTZ R155, R155, R30 ;  /* 0x0000001e9b9b7221 */ /* 0x000fe40000010000 */
[----:B------:R-:W5:Y:S02]  /*98d0*/  MUFU.EX2 R96, R96 ;  /* 0x0000006000607308 */ /* 0x000f640000000800 */
[----:B------:R-:W-:-:S04]  /*98e0*/  FADD.FTZ R52, R52, R155 ;  /* 0x0000009b34347221 */ /* 0x000fc80000010000 */
[----:B------:R-:W-:Y:S01]  /*98f0*/  FADD.FTZ R121, R121, R52 ;  /* 0x0000003479797221 */ /* 0x000fe20000010000 */
[----:B---3--:R-:W-:Y:S03]  /*9900*/  HMMA.16816.F32.BF16 R80, R4, R8, R80 ;  /* 0x000000080450723c */ /* 0x008fe60000041850 */
[----:B------:R-:W-:-:S04]  /*9910*/  FADD.FTZ R40, R40, R121 ;  /* 0x0000007928287221 */ /* 0x000fc80000010000 */
[----:B------:R-:W-:Y:S01]  /*9920*/  FADD.FTZ R157, R157, R40 ;  /* 0x000000289d9d7221 */ /* 0x000fe20000010000 */
[----:B------:R-:W-:Y:S01]  /*9930*/  HMMA.16816.F32.BF16 R76, R4, R10, R76 ;  /* 0x0000000a044c723c */ /* 0x000fe2000004184c */
[----:B------:R-:W3:Y:S02]  /*9940*/  LDSM.16.MT88.4 R8, [R132+0x4800] ;  /* 0x004800008408783b */ /* 0x000ee40000004200 */
[----:B------:R-:W-:-:S05]  /*9950*/  FADD.FTZ R157, R56, R157 ;  /* 0x0000009d389d7221 */ /* 0x000fca0000010000 */
[----:B-1----:R-:W-:Y:S01]  /*9960*/  HMMA.16816.F32.BF16 R72, R4, R12, R72 ;  /* 0x0000000c0448723c */ /* 0x002fe20000041848 */
[----:B------:R-:W-:Y:S02]  /*9970*/  FADD.FTZ R12, R34, R105 ;  /* 0x00000069220c7221 */ /* 0x000fe40000010000 */
[----:B------:R-:W1:Y:S02]  /*9980*/  MUFU.EX2 R34, R35 ;  /* 0x0000002300227308 */ /* 0x000e640000000800 */
[----:B------:R-:W-:-:S03]  /*9990*/  FADD.FTZ R101, R101, R12 ;  /* 0x0000000c65657221 */ /* 0x000fc60000010000 */
[----:B------:R-:W-:Y:S01]  /*99a0*/  HMMA.16816.F32.BF16 R68, R4, R14, R68 ;  /* 0x0000000e0444723c */ /* 0x000fe20000041844 */
[----:B------:R-:W-:Y:S01]  /*99b0*/  FADD.FTZ R12, R28, R101 ;  /* 0x000000651c0c7221 */ /* 0x000fe20000010000 */
[----:B--2---:R-:W-:Y:S01]  /*99c0*/  F2FP.BF16.F32.PACK_AB R4, R90, R55 ;  /* 0x000000375a04723e */ /* 0x004fe200000010ff */
[----:B------:R-:W2:Y:S01]  /*99d0*/  MUFU.EX2 R28, R31 ;  /* 0x0000001f001c7308 */ /* 0x000ea20000000800 */
[----:B------:R-:W-:Y:S01]  /*99e0*/  F2FP.BF16.F32.PACK_AB R6, R47, R92 ;  /* 0x0000005c2f06723e */ /* 0x000fe200000010ff */
[----:B------:R-:W-:Y:S01]  /*99f0*/  FADD.FTZ R153, R153, R12 ;  /* 0x0000000c99997221 */ /* 0x000fe20000010000 */
[----:B------:R-:W-:Y:S01]  /*9a00*/  F2FP.BF16.F32.PACK_AB R5, R94, R39 ;  /* 0x000000275e05723e */ /* 0x000fe200000010ff */
[----:B------:R-:W2:Y:S01]  /*9a10*/  LDSM.16.MT88.4 R12, [R132+0x4c00] ;  /* 0x004c0000840c783b */ /* 0x000ea20000004200 */
[----:B-----5:R-:W-:Y:S01]  /*9a20*/  F2FP.BF16.F32.PACK_AB R7, R96, R37 ;  /* 0x000000256007723e */ /* 0x020fe200000010ff */
[----:B------:R-:W-:-:S04]  /*9a30*/  FADD.FTZ R46, R46, R153 ;  /* 0x000000992e2e7221 */ /* 0x000fc80000010000 */
[----:B------:R-:W-:Y:S02]  /*9a40*/  FADD.FTZ R111, R111, R46 ;  /* 0x0000002e6f6f7221 */ /* 0x000fe40000010000 */
[----:B----4-:R-:W-:Y:S01]  /*9a50*/  HMMA.16816.F32.BF16 R72, R4, R16, R72 ;  /* 0x000000100448723c */ /* 0x010fe20000041848 */
        /* <DEDUP_REMOVED lines=15> */
[----:B------:R-:W3:Y:S01]  /*9b50*/  LDSM.16.MT88.4 R8, [R23+0x4c00] ;  /* 0x004c00001708783b */ /* 0x000ee20000004200 */
[----:B------:R-:W-:Y:S01]  /*9b60*/  F2FP.BF16.F32.PACK_AB R4, R26, R45 ;  /* 0x0000002d1a04723e */ /* 0x000fe200000010ff */
[----:B------:R-:W-:Y:S01]  /*9b70*/  FADD.FTZ R59, R59, R88 ;  /* 0x000000583b3b7221 */ /* 0x000fe20000010000 */
[----:B-1----:R-:W-:Y:S01]  /*9b80*/  F2FP.BF16.F32.PACK_AB R6, R34, R33 ;  /* 0x000000212206723e */ /* 0x002fe200000010ff */
[----:B------:R-:W-:Y:S01]  /*9b90*/  FADD.FTZ R55, R55, R42 ;  /* 0x0000002a37377221 */ /* 0x000fe20000010000 */
[----:B--2---:R-:W-:Y:S02]  /*9ba0*/  F2FP.BF16.F32.PACK_AB R5, R29, R28 ;  /* 0x0000001c1d05723e */ /* 0x004fe400000010ff */
        /* <DEDUP_REMOVED lines=13> */
[----:B------:R-:W-:Y:S01]  /*9c80*/  FADD.FTZ R151, R34, R33 ;  /* 0x0000002122977221 */ /* 0x000fe20000010000 */
[----:B---3--:R-:W-:Y:S01]  /*9c90*/  HMMA.16816.F32.BF16 R72, R4, R8, R72 ;  /* 0x000000080448723c */ /* 0x008fe20000041848 */
        /* <DEDUP_REMOVED lines=75> */
.L_x_4626:
[----:B------:R-:W-:Y:S01]  /*a150*/  UMOV UR4, URZ ;  /* 0x000000ff00047c82 */ /* 0x000fe20008000000 */
[----:B------:R-:W-:Y:S01]  /*a160*/  IMAD.SHL.U32 R60, R60, 0x80, RZ ;  /* 0x000000803c3c7824 */ /* 0x000fe200078e00ff */
[----:B------:R-:W-:-:S05]  /*a170*/  IADD3 R4, P0, PT, RZ, -UR4, RZ ;  /* 0x80000004ff047c10 */ /* 0x000fca000ff1e0ff */
[----:B------:R-:W-:-:S05]  /*a180*/  IMAD.X R60, RZ, RZ, ~R60, P0 ;  /* 0x000000ffff3c7224 */ /* 0x000fca00000e0e3c */
[----:B------:R-:W-:-:S04]  /*a190*/  SHF.R.S64 R5, R4, 0x1f, R60 ;  /* 0x0000001f04057819 */ /* 0x000fc8000000103c */
[----:B------:R-:W-:-:S04]  /*a1a0*/  IADD3 R140, P0, PT, R5, R140, RZ ;  /* 0x0000008c058c7210 */ /* 0x000fc80007f1e0ff */
[----:B------:R-:W-:-:S09]  /*a1b0*/  LEA.HI.X.SX32 R141, R60, R141, 0x1, P0 ;  /* 0x0000008d3c8d7211 */ /* 0x000fd200000f0eff */
.L_x_4627:
[----:B------:R-:W1:Y:S01]  /*a1c0*/  LDCU.64 UR8, c[0x0][0x3c0] ;  /* 0x00007800ff0877ac */ /* 0x000e620008000a00 */
[----:B------:R-:W-:-:S04]  /*a1d0*/  LOP3.LUT R60, R20, R21, RZ, 0xfc, !PT ;  /* 0x00000015143c7212 */ /* 0x000fc800078efcff */
[----:B------:R-:W-:-:S05]  /*a1e0*/  LEA R60, R60, UR5, 0x1 ;  /* 0x000000053c3c7c11 */ /* 0x000fca000f8e08ff */
[----:B------:R-:W-:Y:S01]  /*a1f0*/  @!PT LDS RZ, [RZ] ;  /* 0x00000000fffff984 */ /* 0x000fe20000000800 */
[----:B------:R-:W-:Y:S01]  /*a200*/  @!PT LDS RZ, [RZ] ;  /* 0x00000000fffff984 */ /* 0x000fe20000000800 */
[----:B------:R-:W-:Y:S01]  /*a210*/  @!PT LDS RZ, [RZ] ;  /* 0x00000000fffff984 */ /* 0x000fe20000000800 */
[----:B------:R-:W-:Y:S01]  /*a220*/  LDGSTS.E.BYPASS.LTC128B.128 [R60+0x3000], desc[UR6][R140.64] ;  /* 0x030000008c3c7fae */ /* 0x000fe2000b981a06 */
[----:B-1----:R-:W-:Y:S02]  /*a230*/  USHF.L.U32 UR4, UR8, 0x6, URZ ;  /* 0x0000000608047899 */ /* 0x002fe400080006ff */
[----:B------:R-:W-:-:S04]  /*a240*/  USHF.L.U64.HI UR9, UR8, 0x6, UR9 ;  /* 0x0000000608097899 */ /* 0x000fc80008010209 */
[----:B------:R-:W-:-:S04]  /*a250*/  IADD3 R4, P0, PT, R140, UR4, RZ ;  /* 0x000000048c047c10 */ /* 0x000fc8000ff1e0ff */
        /* <DEDUP_REMOVED lines=13> */
[----:B------:R-:W4:Y:S04]  /*a330*/  LDSM.16.M88.4 R36, [R110+0x1400] ;  /* 0x001400006e24783b */ /* 0x000f280000000200 */
[----:B------:R-:W5:Y:S04]  /*a340*/  LDSM.16.M88.4 R20, [R110+0x1c00] ;  /* 0x001c00006e14783b */ /* 0x000f680000000200 */
[----:B------:R-:W1:Y:S04]  /*a350*/  LDSM.16.M88.4 R28, [R110+0x1800] ;  /* 0x001800006e1c783b */ /* 0x000e680000000200 */
[----:B------:R-:W1:Y:S04]  /*a360*/  LDSM.16.M88.4 R16, [R108+0x1400] ;  /* 0x001400006c10783b */ /* 0x000e680000000200 */
        /* <DEDUP_REMOVED lines=10> */
[----:B------:R4:W3:Y:S04]  /*a410*/  LDSM.16.M88.4 R100, [R110+0x2c00] ;  /* 0x002c00006e64783b */ /* 0x0008e80000000200 */
[----:B------:R-:W0:Y:S01]  /*a420*/  LDGDEPBAR ;  /* 0x00000000000079af */ /* 0x000e220000000000 */
[C---:B------:R-:W-:Y:S08]  /*a430*/  HMMA.16816.F32.BF16 R48, R104.reuse, R24, R48 ;  /* 0x000000186830723c */ /* 0x040ff00000041830 */
[----:B------:R-:W-:Y:S08]  /*a440*/  HMMA.16816.F32.BF16 R44, R104, R26, R44 ;  /* 0x0000001a682c723c */ /* 0x000ff0000004182c */
[----:B-----5:R-:W-:Y:S03]  /*a450*/  HMMA.16816.F32.BF16 R24, R52, R20, RZ ;  /* 0x000000143418723c */ /* 0x020fe600000418ff */
[----:B-1----:R-:W-:Y:S01]  /*a460*/  FMUL.FTZ R112, R48, UR4 ;  /* 0x0000000430707c20 */ /* 0x002fe20008410000 */
[----:B------:R-:W-:Y:S01]  /*a470*/  FMUL.FTZ R48, R49, UR4 ;  /* 0x0000000431307c20 */ /* 0x000fe20008410000 */
[----:B------:R-:W-:Y:S01]  /*a480*/  FMUL.FTZ R61, R51, UR4 ;  /* 0x00000004333d7c20 */ /* 0x000fe20008410000 */
[----:B------:R-:W-:-:S02]  /*a490*/  FMUL.FTZ R50, R50, UR4 ;  /* 0x0000000432327c20 */ /* 0x000fc40008410000 */
[----:B------:R-:W-:Y:S01]  /*a4a0*/  HMMA.16816.F32.BF16 R36, R52, R38, RZ ;  /* 0x000000263424723c */ /* 0x000fe200000418ff */
[----:B------:R-:W-:Y:S02]  /*a4b0*/  MUFU.TANH R112, R112 ;  /* 0x0000007000707308 */ /* 0x000fe40000002400 */
        /* <DEDUP_REMOVED lines=8> */
[----:B------:R-:W1:Y:S07]  /*a540*/  MUFU.TANH R51, R44 ;  /* 0x0000002c00337308 */ /* 0x000e6e0000002400 */
[C---:B------:R-:W-:Y:S01]  /*a550*/  HMMA.16816.F32.BF16 R36, R104.reuse, R18, R36 ;  /* 0x000000126824723c */ /* 0x040fe20000041824 */
[----:B------:R-:W-:Y:S07]  /*a560*/  MUFU.TANH R45, R45 ;  /* 0x0000002d002d7308 */ /* 0x000fee0000002400 */
[----:B--2---:R-:W-:Y:S01]  /*a570*/  HMMA.16816.F32.BF16 R24, R104, R8, R24 ;  /* 0x000000086818723c */ /* 0x004fe20000041818 */
[----:B------:R-:W-:Y:S02]  /*a580*/  MUFU.TANH R49, R47 ;  /* 0x0000002f00317308 */ /* 0x000fe40000002400 */
[----:B------:R-:W-:Y:S01]  /*a590*/  FMUL.FTZ R42, R42, UR4 ;  /* 0x000000042a2a7c20 */ /* 0x000fe20008410000 */
[----:B------:R-:W-:-:S04]  /*a5a0*/  FMUL.FTZ R43, R43, UR4 ;  /* 0x000000042b2b7c20 */ /* 0x000fc80008410000 */
[----:B------:R-:W-:Y:S01]  /*a5b0*/  HMMA.16816.F32.BF16 R20, R104, R10, R20 ;  /* 0x0000000a6814723c */ /* 0x000fe20000041814 */
[----:B------:R-:W-:Y:S02]  /*a5c0*/  MUFU.TANH R115, R42 ;  /* 0x0000002a00737308 */ /* 0x000fe40000002400 */
[----:B------:R-:W-:-:S05]  /*a5d0*/  FMUL.FTZ R38, R38, UR4 ;  /* 0x0000000426267c20 */ /* 0x000fca0008410000 */
[----:B------:R-:W-:Y:S01]  /*a5e0*/  HMMA.16816.F32.BF16 R28, R52, R30, RZ ;  /* 0x0000001e341c723c */ /* 0x000fe200000418ff */
[----:B------:R2:W-:Y:S02]  /*a5f0*/  MUFU.TANH R113, R43 ;  /* 0x0000002b00717308 */ /* 0x0005e40000002400 */
[----:B------:R-:W-:Y:S01]  /*a600*/  FMUL.FTZ R24, R24, UR4 ;  /* 0x0000000418187c20 */ /* 0x000fe20008410000 */
[----:B------:R-:W-:Y:S01]  /*a610*/  FMUL.FTZ R26, R26, UR4 ;  /* 0x000000041a1a7c20 */ /* 0x000fe20008410000 */
[----:B------:R-:W-:-:S03]  /*a620*/  FMUL.FTZ R27, R27, UR4 ;  /* 0x000000041b1b7c20 */ /* 0x000fc60008410000 */
[C---:B------:R-:W-:Y:S01]  /*a630*/  HMMA.16816.F32.BF16 R16, R52.reuse, R12, RZ ;  /* 0x0000000c3410723c */ /* 0x040fe200000418ff */
[----:B------:R-:W-:Y:S02]  /*a640*/  MUFU.TANH R111, R38 ;  /* 0x00000026006f7308 */ /* 0x000fe40000002400 */
[----:B------:R-:W-:Y:S01]  /*a650*/  FMUL.FTZ R22, R22, UR4 ;  /* 0x0000000416167c20 */ /* 0x000fe20008410000 */
[----:B------:R-:W-:Y:S01]  /*a660*/  FMUL.FTZ R21, R21, UR4 ;  /* 0x0000000415157c20 */ /* 0x000fe20008410000 */
[----:B----4-:R-:W-:Y:S01]  /*a670*/  FMUL.FTZ R110, R20, UR4 ;  /* 0x00000004146e7c20 */ /* 0x010fe20008410000 */
[----:B------:R-:W-:Y:S02]  /*a680*/  FMUL.FTZ R20, R23, UR4 ;  /* 0x0000000417147c20 */ /* 0x000fe40008410000 */
[C---:B------:R-:W-:Y:S01]  /*a690*/  HMMA.16816.F32.BF16 R8, R52.reuse, R4, RZ ;  /* 0x000000043408723c */ /* 0x040fe200000418ff */
[----:B------:R-:W-:Y:S07]  /*a6a0*/  MUFU.TANH R26, R26 ;  /* 0x0000001a001a7308 */ /* 0x000fee0000002400 */
[C---:B------:R-:W-:Y:S01]  /*a6b0*/  HMMA.16816.F32.BF16 R12, R52.reuse, R14, RZ ;  /* 0x0000000e340c723c */ /* 0x040fe200000418ff */
[----:B------:R-:W-:Y:S07]  /*a6c0*/  MUFU.TANH R110, R110 ;  /* 0x0000006e006e7308 */ /* 0x000fee0000002400 */
[----:B------:R-:W-:Y:S01]  /*a6d0*/  HMMA.16816.F32.BF16 R4, R52, R6, RZ ;  /* 0x000000063404723c */ /* 0x000fe200000418ff */
[----:B------:R-:W-:Y:S07]  /*a6e0*/  MUFU.TANH R20, R20 ;  /* 0x0000001400147308 */ /* 0x000fee0000002400 */
[C---:B---3--:R-:W-:Y:S08]  /*a6f0*/  HMMA.16816.F32.BF16 R32, R104.reuse, R92, R32 ;  /* 0x0000005c6820723c */ /* 0x048ff00000041820 */
[C---:B------:R-:W-:Y:S08]  /*a700*/  HMMA.16816.F32.BF16 R28, R104.reuse, R94, R28 ;  /* 0x0000005e681c723c */ /* 0x040ff0000004181c */
        /* <DEDUP_REMOVED lines=17> */
[----:B------:R-:W-:Y:S01]  /*a820*/  MUFU.TANH R114, R29 ;  /* 0x0000001d00727308 */ /* 0x000fe20000002400 */
[----:B------:R-:W-:Y:S03]  /*a830*/  HMMA.16816.F32.BF16 R8, R104, R96, R8 ;  /* 0x000000606808723c */ /* 0x000fe60000041808 */
[----:B------:R-:W-:Y:S01]  /*a840*/  FMUL.FTZ R15, R15, UR4 ;  /* 0x000000040f0f7c20 */ /* 0x000fe20008410000 */
[----:B------:R-:W-:-:S03]  /*a850*/  FMUL.FTZ R13, R13, UR4 ;  /* 0x000000040d0d7c20 */ /* 0x000fc60008410000 */
[----:B------:R-:W-:Y:S01]  /*a860*/  MUFU.TANH R67, R18 ;  /* 0x0000001200437308 */ /* 0x000fe20000002400 */
[----:B------:R-:W-:Y:S01]  /*a870*/  HMMA.16816.F32.BF16 R4, R104, R98, R4 ;  /* 0x000000626804723c */ /* 0x000fe20000041804 */
[----:B------:R-:W4:Y:S06]  /*a880*/  LDSM.16.M88.4 R96, [R108+0x2c00] ;  /* 0x002c00006c60783b */ /* 0x000f2c0000000200 */
[----:B------:R-:W-:Y:S01]  /*a890*/  MUFU.TANH R28, R28 ;  /* 0x0000001c001c7308 */ /* 0x000fe20000002400 */
[----:B------:R-:W-:Y:S03]  /*a8a0*/  HMMA.16816.F32.BF16 R88, R52, R90, RZ ;  /* 0x0000005a3458723c */ /* 0x000fe600000418ff */
[----:B------:R-:W-:Y:S01]  /*a8b0*/  FMUL.FTZ R9, R9, UR4 ;  /* 0x0000000409097c20 */ /* 0x000fe20008410000 */
[----:B------:R-:W-:Y:S01]  /*a8c0*/  FMUL.FTZ R23, R10, UR4 ;  /* 0x000000040a177c20 */ /* 0x000fe20008410000 */
[----:B------:R-:W-:-:S02]  /*a8d0*/  FMUL.FTZ R11, R11, UR4 ;  /* 0x000000040b0b7c20 */ /* 0x000fc40008410000 */
[----:B------:R-:W-:Y:S01]  /*a8e0*/  MUFU.TANH R18, R9 ;  /* 0x0000000900127308 */ /* 0x000fe20000002400 */
[C---:B------:R-:W-:Y:S03]  /*a8f0*/  HMMA.16816.F32.BF16 R56, R52.reuse, R100, RZ ;  /* 0x000000643438723c */ /* 0x040fe600000418ff */
[----:B--2---:R-:W-:Y:S01]  /*a900*/  FMUL.FTZ R43, R6, UR4 ;  /* 0x00000004062b7c20 */ /* 0x004fe20008410000 */
[----:B------:R-:W-:Y:S01]  /*a910*/  FMUL.FTZ R4, R4, UR4 ;  /* 0x0000000404047c20 */ /* 0x000fe20008410000 */
[----:B------:R-:W-:Y:S01]  /*a920*/  FMUL.FTZ R5, R5, UR4 ;  /* 0x0000000405057c20 */ /* 0x000fe20008410000 */
[----:B------:R-:W-:Y:S01]  /*a930*/  FMUL.FTZ R7, R7, UR4 ;  /* 0x0000000407077c20 */ /* 0x000fe20008410000 */
[----:B------:R-:W-:Y:S01]  /*a940*/  MUFU.TANH R19, R19 ;  /* 0x0000001300137308 */ /* 0x000fe20000002400 */
[----:B------:R-:W-:Y:S01]  /*a950*/  HMMA.16816.F32.BF16 R52, R52, R102, RZ ;  /* 0x000000663434723c */ /* 0x000fe200000418ff */
[----:B------:R-:W2:Y:S01]  /*a960*/  LDSM.16.M88.4 R100, [R108+0x2800] ;  /* 0x002800006c64783b */ /* 0x000ea20000000200 */
[----:B------:R-:W-:-:S05]  /*a970*/  DEPBAR.LE SB0, 0x0 ;  /* 0x000080000000791a */ /* 0x000fca0000000000 */
[----:B------:R-:W-:Y:S08]  /*a980*/  MUFU.TANH R4, R4 ;  /* 0x0000000400047308 */ /* 0x000ff00000002400 */
[----:B------:R-:W-:Y:S01]  /*a990*/  MUFU.TANH R43, R43 ;  /* 0x0000002b002b7308 */ /* 0x000fe20000002400 */
[C---:B----4-:R-:W-:Y:S01]  /*a9a0*/  HMMA.16816.F32.BF16 R56, R104.reuse, R96, R56 ;  /* 0x000000606838723c */ /* 0x050fe20000041838 */
        /* <DEDUP_REMOVED lines=8> */
[----:B------:R-:W-:-:S06]  /*aa30*/  FMUL.FTZ R98, R12, UR4 ;  /* 0x000000040c627c20 */ /* 0x000fcc0008410000 */
[----:B------:R-:W-:Y:S08]  /*aa40*/  MUFU.TANH R46, R46 ;  /* 0x0000002e002e7308 */ /* 0x000ff00000002400 */
[----:B------:R-:W-:Y:S01]  /*aa50*/  MUFU.TANH R40, R40 ;  /* 0x0000002800287308 */ /* 0x000fe20000002400 */
[C---:B--2---:R-:W-:Y:S07]  /*aa60*/  HMMA.16816.F32.BF16 R92, R104.reuse, R100, R92 ;  /* 0x00000064685c723c */ /* 0x044fee000004185c */
[----:B------:R-:W2:Y:S01]  /*aa70*/  MUFU.TANH R101, R50 ;  /* 0x0000003200657308 */ /* 0x000ea20000002400 */
[----:B------:R-:W-:Y:S01]  /*aa80*/  HMMA.16816.F32.BF16 R88, R104, R102, R88 ;  /* 0x000000666858723c */ /* 0x000fe20000041858 */
[----:B------:R-:W-:-:S06]  /*aa90*/  FMUL.FTZ R104, R25, UR4 ;  /* 0x0000000419687c20 */ /* 0x000fcc0008410000 */
[----:B------:R4:W-:Y:S04]  /*aaa0*/  MUFU.TANH R102, R16 ;  /* 0x0000001000667308 */ /* 0x0009e80000002400 */
[----:B------:R-:W-:Y:S01]  /*aab0*/  FMUL.FTZ R93, R93, UR4 ;  /* 0x000000045d5d7c20 */ /* 0x000fe20008410000 */
[----:B------:R-:W-:-:S03]  /*aac0*/  FMUL.FTZ R92, R92, UR4 ;  /* 0x000000045c5c7c20 */ /* 0x000fc60008410000 */
[----:B------:R5:W-:Y:S04]  /*aad0*/  MUFU.TANH R100, R17 ;  /* 0x0000001100647308 */ /* 0x000be80000002400 */
[----:B------:R-:W-:Y:S01]  /*aae0*/  FMUL.FTZ R42, R89, UR4 ;  /* 0x00000004592a7c20 */ /* 0x000fe20008410000 */
[----:B---3--:R-:W-:Y:S01]  /*aaf0*/  FMUL.FTZ R33, R90, UR4 ;  /* 0x000000045a217c20 */ /* 0x008fe20008410000 */
[----:B------:R-:W-:Y:S02]  /*ab00*/  FMUL.FTZ R88, R88, UR4 ;  /* 0x0000000458587c20 */ /* 0x000fe40008410000 */
[----:B------:R3:W-:Y:S01]  /*ab10*/  MUFU.TANH R25, R22 ;  /* 0x0000001600197308 */ /* 0x0007e20000002400 */
[----:B----4-:R-:W-:-:S04]  /*ab20*/  IMAD R16, R66, 0x80, R109 ;  /* 0x0000008042107824 */ /* 0x010fc800078e026d */
[C---:B------:R-:W-:Y:S02]  /*ab30*/  VIADD R12, R16.reuse, 0xffffff01 ;  /* 0xffffff01100c7836 */ /* 0x040fe40000000000 */
[----:B------:R-:W-:Y:S01]  /*ab40*/  VIADD R32, R16, 0xffffff20 ;  /* 0xffffff2010207836 */ /* 0x000fe20000000000 */
[----:B------:R-:W-:Y:S01]  /*ab50*/  MUFU.TANH R36, R36 ;  /* 0x0000002400247308 */ /* 0x000fe20000002400 */
[----:B-----5:R-:W-:Y:S01]  /*ab60*/  FMUL.FTZ R17, R8, UR4 ;  /* 0x0000000408117c20 */ /* 0x020fe20008410000 */
[----:B------:R-:W-:Y:S01]  /*ab70*/  VIADD R8, R16, 0xffffff08 ;  /* 0xffffff0810087836 */ /* 0x000fe20000000000 */
[----:B------:R-:W-:Y:S01]  /*ab80*/  ISETP.GE.AND P2, PT, R12, R65, PT ;  /* 0x000000410c00720c */ /* 0x000fe20003f46270 */
[----:B------:R-:W-:Y:S01]  /*ab90*/  VIADD R6, R16, 0xffffff28 ;  /* 0xffffff2810067836 */ /* 0x000fe20000000000 */
[----:B------:R-:W-:Y:S01]  /*aba0*/  ISETP.GE.AND P1, PT, R12, R85, PT ;  /* 0x000000550c00720c */ /* 0x000fe20003f26270 */
[----:B------:R-:W-:Y:S01]  /*abb0*/  VIADD R12, R16, 0xffffff09 ;  /* 0xffffff09100c7836 */ /* 0x000fe20000000000 */
[----:B------:R-:W-:Y:S01]  /*abc0*/  ISETP.GE.AND P0, PT, R8, R65, PT ;  /* 0x000000410800720c */ /* 0x000fe20003f06270 */
[----:B------:R-:W-:Y:S01]  /*abd0*/  MUFU.TANH R37, R37 ;  /* 0x0000002500257308 */ /* 0x000fe20000002400 */
[----:B---3--:R-:W-:Y:S01]  /*abe0*/  FMUL.FTZ R22, R14, UR4 ;  /* 0x000000040e167c20 */ /* 0x008fe20008410000 */
[----:B------:R-:W-:Y:S01]  /*abf0*/  VIADD R14, R16, 0xffffff00 ;  /* 0xffffff00100e7836 */ /* 0x000fe20000000000 */
[----:B------:R-:W-:Y:S01]  /*ac00*/  ISETP.GE.AND P3, PT, R8, R85, PT ;  /* 0x000000550800720c */ /* 0x000fe20003f66270 */
[----:B------:R-:W-:Y:S01]  /*ac10*/  VIADD R8, R16, 0xffffff10 ;  /* 0xffffff1010087836 */ /* 0x000fe20000000000 */
[----:B-1----:R-:W-:-:S02]  /*ac20*/  FSEL R10, R51, -INF , !P0 ;  /* 0xff800000330a7808 */ /* 0x002fc40004000000 */
[C---:B------:R-:W-:Y:S01]  /*ac30*/  ISETP.GE.AND P5, PT, R14.reuse, R65, PT ;  /* 0x000000410e00720c */ /* 0x040fe20003fa6270 */
[----:B------:R-:W-:Y:S01]  /*ac40*/  MUFU.TANH R108, R21 ;  /* 0x00000015006c7308 */ /* 0x000fe20000002400 */
[----:B------:R-:W-:Y:S02]  /*ac50*/  ISETP.GE.AND P4, PT, R14, R85, PT ;  /* 0x000000550e00720c */ /* 0x000fe40003f86270 */
[----:B------:R-:W-:Y:S02]  /*ac60*/  FSEL R14, R48, -INF , !P2 ;  /* 0xff800000300e7808 */ /* 0x000fe40005000000 */
[----:B------:R-:W-:Y:S02]  /*ac70*/  ISETP.GE.AND P2, PT, R8, R65, PT ;  /* 0x000000410800720c */ /* 0x000fe40003f46270 */
[----:B--2---:R-:W-:Y:S01]  /*ac80*/  FSEL R47, R101, -INF , !P4 ;  /* 0xff800000652f7808 */ /* 0x004fe20006000000 */
[----:B------:R-:W1:Y:S01]  /*ac90*/  MUFU.TANH R41, R41 ;  /* 0x0000002900297308 */ /* 0x000e620000002400 */
[----:B------:R-:W-:-:S02]  /*aca0*/  ISETP.GE.AND P4, PT, R12, R85, PT ;  /* 0x000000550c00720c */ /* 0x000fc40003f86270 */
[----:B------:R-:W-:-:S05]  /*acb0*/  FSEL R9, R96, -INF , !P3 ;  /* 0xff80000060097808 */ /* 0x000fca0005800000 */
[----:B------:R2:W-:Y:S08]  /*acc0*/  MUFU.TANH R21, R15 ;  /* 0x0000000f00157308 */ /* 0x0005f00000002400 */
[----:B------:R3:W-:Y:S08]  /*acd0*/  MUFU.TANH R106, R24 ;  /* 0x00000018006a7308 */ /* 0x0007f00000002400 */
[----:B------:R4:W-:Y:S01]  /*ace0*/  MUFU.TANH R103, R35 ;  /* 0x0000002300677308 */ /* 0x0009e20000002400 */
[----:B--2---:R-:W-:-:S02]  /*acf0*/  FSEL R15, R61, -INF , !P1 ;  /* 0xff8000003d0f7808 */ /* 0x004fc40004800000 */
[----:B------:R-:W-:Y:S01]  /*ad00*/  ISETP.GE.AND P1, PT, R8, R85, PT ;  /* 0x000000550800720c */ /* 0x000fe20003f26270 */
[----:B------:R-:W-:-:S03]  /*ad10*/  VIADD R8, R16, 0xffffff11 ;  /* 0xffffff1110087836 */ /* 0x000fc60000000000 */
[----:B------:R-:W-:Y:S01]  /*ad20*/  FSEL R115, R115, -INF , !P1 ;  /* 0xff80000073737808 */ /* 0x000fe20004800000 */
[----:B------:R-:W2:Y:S01]  /*ad30*/  MUFU.TANH R107, R34 ;  /* 0x00000022006b7308 */ /* 0x000ea20000002400 */
[----:B---3--:R-:W-:Y:S02]  /*ad40*/  FSEL R24, R112, -INF , !P5 ;  /* 0xff80000070187808 */ /* 0x008fe40006800000 */
[-C--:B------:R-:W-:Y:S01]  /*ad50*/  ISETP.GE.AND P5, PT, R12, R65.reuse, PT ;  /* 0x000000410c00720c */ /* 0x080fe20003fa6270 */
[----:B------:R-:W-:Y:S01]  /*ad60*/  VIADD R12, R16, 0xffffff18 ;  /* 0xffffff18100c7836 */ /* 0x000fe20000000000 */
[C---:B------:R-:W-:Y:S02]  /*ad70*/  ISETP.GE.AND P0, PT, R8.reuse, R65, PT ;  /* 0x000000410800720c */ /* 0x040fe40003f06270 */
[----:B------:R-:W-:Y:S01]  /*ad80*/  ISETP.GE.AND P3, PT, R8, R85, PT ;  /* 0x000000550800720c */ /* 0x000fe20003f66270 */
[----:B------:R3:W-:Y:S01]  /*ad90*/  MUFU.TANH R105, R30 ;  /* 0x0000001e00697308 */ /* 0x0007e20000002400 */
[----:B------:R-:W-:Y:S01]  /*ada0*/  FSEL R8, R45, -INF , !P5 ;  /* 0xff8000002d087808 */ /* 0x000fe20006800000 */
[----:B----4-:R-:W-:Y:S01]  /*adb0*/  FMUL.FTZ R35, R95, UR4 ;  /* 0x000000045f237c20 */ /* 0x010fe20008410000 */
[----:B------:R-:W-:-:S02]  /*adc0*/  ISETP.GE.AND P5, PT, R12, R65, PT ;  /* 0x000000410c00720c */ /* 0x000fc40003fa6270 */
[----:B------:R-:W-:Y:S02]  /*add0*/  FSEL R38, R40, -INF , !P0 ;  /* 0xff80000028267808 */ /* 0x000fe40004000000 */
[----:B------:R-:W-:Y:S01]  /*ade0*/  FSEL R113, R113, -INF , !P3 ;  /* 0xff80000071717808 */ /* 0x000fe20005800000 */
[----:B------:R4:W-:Y:S01]  /*adf0*/  MUFU.TANH R50, R13 ;  /* 0x0000000d00327308 */ /* 0x0009e20000002400 */
[C---:B------:R-:W-:Y:S02]  /*ae00*/  ISETP.GE.AND P0, PT, R32.reuse, R65, PT ;  /* 0x000000412000720c */ /* 0x040fe40003f06270 */
[----:B------:R-:W-:Y:S02]  /*ae10*/  ISETP.GE.AND P3, PT, R32, R85, PT ;  /* 0x000000552000720c */ /* 0x000fe40003f66270 */
[----:B-1----:R-:W-:Y:S02]  /*ae20*/  FSEL R32, R41, -INF , !P5 ;  /* 0xff80000029207808 */ /* 0x002fe40006800000 */
[----:B------:R-:W-:Y:S01]  /*ae30*/  FSEL R116, R116, -INF , !P0 ;  /* 0xff80000074747808 */ /* 0x000fe20004000000 */
[----:B------:R1:W5:Y:S01]  /*ae40*/  MUFU.TANH R99, R31 ;  /* 0x0000001f00637308 */ /* 0x0003620000002400 */
[----:B---3--:R-:W-:Y:S01]  /*ae50*/  VIADD R30, R16, 0xffffff19 ;  /* 0xffffff19101e7836 */ /* 0x008fe20000000000 */
[----:B--2---:R-:W-:-:S04]  /*ae60*/  FSEL R107, R107, -INF , !P3 ;  /* 0xff8000006b6b7808 */ /* 0x004fc80005800000 */
[-C--:B------:R-:W-:Y:S02]  /*ae70*/  ISETP.GE.AND P1, PT, R30, R85.reuse, PT ;  /* 0x000000551e00720c */ /* 0x080fe40003f26270 */
[----:B------:R-:W2:Y:S01]  /*ae80*/  MUFU.TANH R104, R104 ;  /* 0x0000006800687308 */ /* 0x000ea20000002400 */
[----:B----4-:R-:W-:Y:S02]  /*ae90*/  FSEL R13, R49, -INF , !P4 ;  /* 0xff800000310d7808 */ /* 0x010fe40006000000 */
[----:B------:R-:W-:Y:S02]  /*aea0*/  ISETP.GE.AND P4, PT, R12, R85, PT ;  /* 0x000000550c00720c */ /* 0x000fe40003f86270 */
[----:B------:R-:W-:Y:S02]  /*aeb0*/  FSEL R12, R46, -INF , !P2 ;  /* 0xff8000002e0c7808 */ /* 0x000fe40005000000 */
[-C--:B------:R-:W-:Y:S01]  /*aec0*/  ISETP.GE.AND P2, PT, R30, R65.reuse, PT ;  /* 0x000000411e00720c */ /* 0x080fe20003f46270 */
[----:B------:R-:W-:Y:S01]  /*aed0*/  VIADD R30, R16, 0xffffff21 ;  /* 0xffffff21101e7836 */ /* 0x000fe20000000000 */
[----:B------:R-:W-:Y:S01]  /*aee0*/  FSEL R109, R37, -INF , !P1 ;  /* 0xff800000256d7808 */ /* 0x000fe20004800000 */
[----:B------:R3:W4:Y:S01]  /*aef0*/  MUFU.TANH R97, R27 ;  /* 0x0000001b00617308 */ /* 0x0007220000002400 */
[----:B------:R-:W-:Y:S01]  /*af00*/  FSEL R36, R36, -INF , !P2 ;  /* 0xff80000024247808 */ /* 0x000fe20005000000 */
[----:B------:R-:W-:Y:S01]  /*af10*/  FMUL.FTZ R37, R94, UR4 ;  /* 0x000000045e257c20 */ /* 0x000fe20008410000 */
[----:B------:R-:W-:Y:S01]  /*af20*/  FSEL R111, R111, -INF , !P4 ;  /* 0xff8000006f6f7808 */ /* 0x000fe20006000000 */
[----:B-1----:R-:W-:Y:S01]  /*af30*/  FMUL.FTZ R31, R91, UR4 ;  /* 0x000000045b1f7c20 */ /* 0x002fe20008410000 */
[----:B------:R-:W-:-:S02]  /*af40*/  ISETP.GE.AND P2, PT, R6, R65, PT ;  /* 0x000000410600720c */ /* 0x000fc40003f46270 */
[----:B------:R-:W-:Y:S01]  /*af50*/  ISETP.GE.AND P1, PT, R6, R85, PT ;  /* 0x000000550600720c */ /* 0x000fe20003f26270 */
[----:B------:R-:W-:Y:S01]  /*af60*/  VIADD R6, R16, 0xffffff30 ;  /* 0xffffff3010067836 */ /* 0x000fe20000000000 */
[C---:B------:R-:W-:Y:S01]  /*af70*/  ISETP.GE.AND P5, PT, R30.reuse, R65, PT ;  /* 0x000000411e00720c */ /* 0x040fe20003fa6270 */
[----:B------:R-:W1:Y:S01]  /*af80*/  MUFU.TANH R98, R98 ;  /* 0x0000006200627308 */ /* 0x000e620000002400 */
[----:B------:R-:W-:Y:S01]  /*af90*/  ISETP.GE.AND P4, PT, R30, R85, PT ;  /* 0x000000551e00720c */ /* 0x000fe20003f86270 */
[----:B------:R-:W-:Y:S01]  /*afa0*/  VIADD R30, R16, 0xffffff29 ;  /* 0xffffff29101e7836 */ /* 0x000fe20000000000 */
[----:B------:R-:W-:Y:S02]  /*afb0*/  FSEL R44, R44, -INF , !P5 ;  /* 0xff8000002c2c7808 */ /* 0x000fe40006800000 */
[----:B------:R-:W-:Y:S02]  /*afc0*/  FSEL R103, R103, -INF , !P4 ;  /* 0xff80000067677808 */ /* 0x000fe40006000000 */
[C---:B------:R-:W-:Y:S01]  /*afd0*/  ISETP.GE.AND P5, PT, R6.reuse, R65, PT ;  /* 0x000000410600720c */ /* 0x040fe20003fa6270 */
[----:B------:R2:W-:Y:S01]  /*afe0*/  MUFU.TANH R96, R93 ;  /* 0x0000005d00607308 */ /* 0x0005e20000002400 */
[----:B------:R-:W-:Y:S01]  /*aff0*/  ISETP.GE.AND P4, PT, R6, R85, PT ;  /* 0x000000550600720c */ /* 0x000fe20003f86270 */
[----:B------:R-:W-:Y:S01]  /*b000*/  VIADD R6, R16, 0xffffff38 ;  /* 0xffffff3810067836 */ /* 0x000fe20000000000 */
[C---:B------:R-:W-:Y:S01]  /*b010*/  ISETP.GE.AND P0, PT, R30.reuse, R65, PT ;  /* 0x000000411e00720c */ /* 0x040fe20003f06270 */
[----:B---3--:R-:W-:Y:S01]  /*b020*/  FMUL.FTZ R27, R59, UR4 ;  /* 0x000000043b1b7c20 */ /* 0x008fe20008410000 */
[----:B------:R-:W-:Y:S01]  /*b030*/  ISETP.GE.AND P3, PT, R30, R85, PT ;  /* 0x000000551e00720c */ /* 0x000fe20003f66270 */
[----:B------:R-:W-:Y:S01]  /*b040*/  VIADD R30, R16, 0xffffff31 ;  /* 0xffffff31101e7836 */ /* 0x000fe20000000000 */
[----:B------:R-:W-:Y:S01]  /*b050*/  FSEL R114, R114, -INF , !P0 ;  /* 0xff80000072727808 */ /* 0x000fe20004000000 */
[----:B------:R-:W3:Y:S01]  /*b060*/  MUFU.TANH R22, R22 ;  /* 0x0000001600167308 */ /* 0x000ee20000002400 */
[----:B-----5:R-:W-:-:S02]  /*b070*/  FSEL R99, R99, -INF , !P3 ;  /* 0xff80000063637808 */ /* 0x020fc40005800000 */
[C---:B------:R-:W-:Y:S02]  /*b080*/  ISETP.GE.AND P0, PT, R6.reuse, R65, PT ;  /* 0x000000410600720c */ /* 0x040fe40003f06270 */
[----:B------:R-:W-:Y:S01]  /*b090*/  ISETP.GE.AND P3, PT, R6, R85, PT ;  /* 0x000000550600720c */ /* 0x000fe20003f66270 */
[----:B------:R-:W-:Y:S01]  /*b0a0*/  VIADD R6, R16, 0xffffff39 ;  /* 0xffffff3910067836 */ /* 0x000fe20000000000 */
[----:B------:R-:W-:Y:S01]  /*b0b0*/  FSEL R106, R106, -INF , !P5 ;  /* 0xff8000006a6a7808 */ /* 0x000fe20006800000 */
[----:B------:R-:W5:Y:S01]  /*b0c0*/  MUFU.TANH R17, R17 ;  /* 0x0000001100117308 */ /* 0x000f620000002400 */
[----:B------:R-:W-:Y:S01]  /*b0d0*/  FSEL R95, R26, -INF , !P4 ;  /* 0xff8000001a5f7808 */ /* 0x000fe20006000000 */
[----:B------:R-:W-:Y:S01]  /*b0e0*/  VIADD R26, R16, 0xffffff40 ;  /* 0xffffff40101a7836 */ /* 0x000fe20000000000 */
[C---:B------:R-:W-:Y:S02]  /*b0f0*/  ISETP.GE.AND P5, PT, R6.reuse, R65, PT ;  /* 0x000000410600720c */ /* 0x040fe40003fa6270 */
[----:B------:R-:W-:Y:S01]  /*b100*/  ISETP.GE.AND P4, PT, R6, R85, PT ;  /* 0x000000550600720c */ /* 0x000fe20003f86270 */
[----:B------:R-:W-:Y:S01]  /*b110*/  VIADD R6, R16, 0xffffff41 ;  /* 0xffffff4110067836 */ /* 0x000fe20000000000 */
[----:B------:R-:W-:Y:S01]  /*b120*/  FSEL R48, R28, -INF , !P2 ;  /* 0xff8000001c307808 */ /* 0x000fe20005000000 */
[----:B------:R-:W5:Y:S01]  /*b130*/  MUFU.TANH R39, R11 ;  /* 0x0000000b00277308 */ /* 0x000f620000002400 */
[----:B------:R-:W-:Y:S01]  /*b140*/  FSEL R105, R105, -INF , !P1 ;  /* 0xff80000069697808 */ /* 0x000fe20004800000 */
[----:B------:R-:W-:Y:S01]  /*b150*/  FMUL.FTZ R28, R52, UR4 ;  /* 0x00000004341c7c20 */ /* 0x000fe20008410000 */
[----:B------:R-:W-:-:S02]  /*b160*/  ISETP.GE.AND P2, PT, R30, R65, PT ;  /* 0x000000411e00720c */ /* 0x000fc40003f46270 */
[----:B------:R-:W-:Y:S02]  /*b170*/  ISETP.GE.AND P1, PT, R30, R85, PT ;  /* 0x000000551e00720c */ /* 0x000fe40003f26270 */
[----:B------:R-:W-:Y:S01]  /*b180*/  FSEL R110, R110, -INF , !P0 ;  /* 0xff8000006e6e7808 */ /* 0x000fe20004000000 */
[----:B------:R-:W5:Y:S01]  /*b190*/  MUFU.TANH R23, R23 ;  /* 0x0000001700177308 */ /* 0x000f620000002400 */
[----:B--2---:R-:W-:Y:S01]  /*b1a0*/  FSEL R93, R25, -INF , !P3 ;  /* 0xff800000195d7808 */ /* 0x004fe20005800000 */
[----:B------:R-:W-:Y:S01]  /*b1b0*/  FMUL.FTZ R25, R58, UR4 ;  /* 0x000000043a197c20 */ /* 0x000fe20008410000 */
[----:B------:R-:W-:Y:S02]  /*b1c0*/  FSEL R104, R104, -INF , !P2 ;  /* 0xff80000068687808 */ /* 0x000fe40005000000 */
[----:B----4-:R-:W-:Y:S02]  /*b1d0*/  FSEL R97, R97, -INF , !P1 ;  /* 0xff80000061617808 */ /* 0x010fe40004800000 */
[C---:B------:R-:W-:Y:S01]  /*b1e0*/  ISETP.GE.AND P0, PT, R6.reuse, R65, PT ;  /* 0x000000410600720c */ /* 0x040fe20003f06270 */
[----:B------:R-:W2:Y:S01]  /*b1f0*/  MUFU.TANH R92, R92 ;  /* 0x0000005c005c7308 */ /* 0x000ea20000002400 */
[----:B------:R-:W-:Y:S01]  /*b200*/  ISETP.GE.AND P3, PT, R6, R85, PT ;  /* 0x000000550600720c */ /* 0x000fe20003f66270 */
[----:B------:R-:W-:Y:S01]  /*b210*/  VIADD R6, R16, 0xffffff49 ;  /* 0xffffff4910067836 */ /* 0x000fe20000000000 */
[----:B------:R-:W-:-:S02]  /*b220*/  ISETP.GE.AND P2, PT, R26, R65, PT ;  /* 0x000000411a00720c */ /* 0x000fc40003f46270 */
[----:B------:R-:W-:Y:S01]  /*b230*/  ISETP.GE.AND P1, PT, R26, R85, PT ;  /* 0x000000551a00720c */ /* 0x000fe20003f26270 */
[----:B------:R-:W-:Y:S01]  /*b240*/  VIADD R26, R16, 0xffffff48 ;  /* 0xffffff48101a7836 */ /* 0x000fe20000000000 */
[----:B------:R-:W-:Y:S01]  /*b250*/  FSEL R102, R102, -INF , !P2 ;  /* 0xff80000066667808 */ /* 0x000fe20005000000 */
[----:B------:R-:W4:Y:S01]  /*b260*/  MUFU.TANH R37, R37 ;  /* 0x0000002500257308 */ /* 0x000f220000002400 */
[----:B------:R-:W-:Y:S02]  /*b270*/  FSEL R67, R67, -INF , !P1 ;  /* 0xff80000043437808 */ /* 0x000fe40004800000 */
[C---:B------:R-:W-:Y:S02]  /*b280*/  ISETP.GE.AND P2, PT, R6.reuse, R65, PT ;  /* 0x000000410600720c */ /* 0x040fe40003f46270 */
[----:B------:R-:W-:Y:S01]  /*b290*/  ISETP.GE.AND P1, PT, R6, R85, PT ;  /* 0x000000550600720c */ /* 0x000fe20003f26270 */
[----:B------:R-:W-:Y:S01]  /*b2a0*/  VIADD R6, R16, 0xffffff50 ;  /* 0xffffff5010067836 */ /* 0x000fe20000000000 */
[----:B------:R-:W-:Y:S01]  /*b2b0*/  FSEL R108, R108, -INF , !P5 ;  /* 0xff8000006c6c7808 */ /* 0x000fe20006800000 */
[----:B------:R-:W4:Y:S01]  /*b2c0*/  MUFU.TANH R5, R5 ;  /* 0x0000000500057308 */ /* 0x000f220000002400 */
[----:B------:R-:W-:Y:S01]  /*b2d0*/  FSEL R89, R20, -INF , !P4 ;  /* 0xff80000014597808 */ /* 0x000fe20006000000 */
[----:B------:R-:W-:Y:S01]  /*b2e0*/  VIADD R20, R16, 0xffffff51 ;  /* 0xffffff5110147836 */ /* 0x000fe20000000000 */
[----:B------:R-:W-:-:S02]  /*b2f0*/  ISETP.GE.AND P5, PT, R26, R65, PT ;  /* 0x000000411a00720c */ /* 0x000fc40003fa6270 */
[----:B------:R-:W-:Y:S02]  /*b300*/  FSEL R100, R100, -INF , !P0 ;  /* 0xff80000064647808 */ /* 0x000fe40004000000 */
[----:B------:R-:W-:Y:S01]  /*b310*/  FSEL R19, R19, -INF , !P3 ;  /* 0xff80000013137808 */ /* 0x000fe20005800000 */
[----:B------:R5:W4:Y:S01]  /*b320*/  MUFU.TANH R41, R7 ;  /* 0x0000000700297308 */ /* 0x000b220000002400 */
[----:B------:R-:W-:Y:S01]  /*b330*/  ISETP.GE.AND P4, PT, R26, R85, PT ;  /* 0x000000551a00720c */ /* 0x000fe20003f86270 */
[----:B------:R-:W-:Y:S01]  /*b340*/  FMUL.FTZ R26, R53, UR4 ;  /* 0x00000004351a7c20 */ /* 0x000fe20008410000 */
[C---:B------:R-:W-:Y:S02]  /*b350*/  ISETP.GE.AND P0, PT, R6.reuse, R65, PT ;  /* 0x000000410600720c */ /* 0x040fe40003f06270 */
[----:B------:R-:W-:Y:S01]  /*b360*/  ISETP.GE.AND P3, PT, R6, R85, PT ;  /* 0x000000550600720c */ /* 0x000fe20003f66270 */
[----:B------:R-:W-:Y:S01]  /*b370*/  VIADD R6, R16, 0xffffff58 ;  /* 0xffffff5810067836 */ /* 0x000fe20000000000 */
[----:B-1----:R-:W-:Y:S01]  /*b380*/  FSEL R98, R98, -INF , !P5 ;  /* 0xff80000062627808 */ /* 0x002fe20006800000 */
[----:B------:R1:W4:Y:S01]  /*b390*/  MUFU.TANH R94, R88 ;  /* 0x00000058005e7308 */ /* 0x0003220000002400 */
[----:B------:R-:W-:-:S02]  /*b3a0*/  ISETP.GE.AND P5, PT, R20, R65, PT ;  /* 0x000000411400720c */ /* 0x000fc40003fa6270 */
[----:B---3--:R-:W-:Y:S01]  /*b3b0*/  FSEL R61, R22, -INF , !P4 ;  /* 0xff800000163d7808 */ /* 0x008fe20006000000 */
[----:B------:R-:W-:Y:S01]  /*b3c0*/  VIADD R22, R16, 0xffffff59 ;  /* 0xffffff5910167836 */ /* 0x000fe20000000000 */
[----:B------:R-:W-:Y:S01]  /*b3d0*/  ISETP.GE.AND P4, PT, R20, R85, PT ;  /* 0x000000551400720c */ /* 0x000fe20003f86270 */
[----:B------:R-:W-:Y:S01]  /*b3e0*/  VIADD R20, R16, 0xffffff60 ;  /* 0xffffff6010147836 */ /* 0x000fe20000000000 */
[----:B------:R-:W-:Y:S01]  /*b3f0*/  FSEL R50, R50, -INF , !P2 ;  /* 0xff80000032327808 */ /* 0x000fe20005000000 */
[----:B------:R-:W3:Y:S01]  /*b400*/  MUFU.TANH R33, R33 ;  /* 0x0000002100217308 */ /* 0x000ee20000002400 */
[----:B-----5:R-:W-:Y:S01]  /*b410*/  FMUL.FTZ R7, R56, UR4 ;  /* 0x0000000438077c20 */ /* 0x020fe20008410000 */
[----:B------:R-:W-:Y:S02]  /*b420*/  FSEL R51, R21, -INF , !P1 ;  /* 0xff80000015337808 */ /* 0x000fe40004800000 */
[----:B------:R-:W-:Y:S01]  /*b430*/  FSEL R56, R18, -INF , !P5 ;  /* 0xff80000012387808 */ /* 0x000fe20006800000 */
[----:B------:R-:W-:Y:S01]  /*b440*/  VIADD R18, R16, 0xffffff61 ;  /* 0xffffff6110127836 */ /* 0x000fe20000000000 */
[----:B------:R-:W-:-:S02]  /*b450*/  ISETP.GE.AND P2, PT, R6, R65, PT ;  /* 0x000000410600720c */ /* 0x000fc40003f46270 */
[----:B------:R-:W5:Y:S01]  /*b460*/  MUFU.TANH R35, R35 ;  /* 0x0000002300237308 */ /* 0x000f620000002400 */
[----:B------:R-:W-:Y:S01]  /*b470*/  ISETP.GE.AND P1, PT, R6, R85, PT ;  /* 0x000000550600720c */ /* 0x000fe20003f26270 */
[----:B------:R-:W-:Y:S01]  /*b480*/  FMUL.FTZ R6, R57, UR4 ;  /* 0x0000000439067c20 */ /* 0x000fe20008410000 */
[----:B-1----:R-:W-:Y:S02]  /*b490*/  FSEL R88, R17, -INF , !P0 ;  /* 0xff80000011587808 */ /* 0x002fe40004000000 */
[----:B------:R-:W-:Y:S02]  /*b4a0*/  FSEL R39, R39, -INF , !P4 ;  /* 0xff80000027277808 */ /* 0x000fe40006000000 */
[----:B------:R-:W-:Y:S01]  /*b4b0*/  FSEL R90, R4, -INF , !P2 ;  /* 0xff800000045a7808 */ /* 0x000fe20005000000 */
[----:B------:R-:W1:Y:S01]  /*b4c0*/  MUFU.TANH R31, R31 ;  /* 0x0000001f001f7308 */ /* 0x000e620000002400 */
[----:B------:R-:W-:Y:S01]  /*b4d0*/  FSEL R43, R43, -INF , !P1 ;  /* 0xff8000002b2b7808 */ /* 0x000fe20004800000 */
[----:B------:R-:W-:Y:S01]  /*b4e0*/  VIADD R4, R16, 0xffffff69 ;  /* 0xffffff6910047836 */ /* 0x000fe20000000000 */
[----:B------:R-:W-:Y:S01]  /*b4f0*/  FSEL R17, R23, -INF , !P3 ;  /* 0xff80000017117808 */ /* 0x000fe20005800000 */
[----:B------:R-:W-:Y:S01]  /*b500*/  FMUL.FTZ R23, R54, UR4 ;  /* 0x0000000436177c20 */ /* 0x000fe20008410000 */
[----:B------:R-:W-:-:S02]  /*b510*/  ISETP.GE.AND P5, PT, R20, R65, PT ;  /* 0x000000411400720c */ /* 0x000fc40003fa6270 */
[----:B------:R-:W-:Y:S01]  /*b520*/  ISETP.GE.AND P4, PT, R20, R85, PT ;  /* 0x000000551400720c */ /* 0x000fe20003f86270 */
[----:B------:R-:W1:Y:S01]  /*b530*/  MUFU.TANH R25, R25 ;  /* 0x0000001900197308 */ /* 0x000e620000002400 */
[----:B------:R-:W-:Y:S01]  /*b540*/  ISETP.GE.AND P2, PT, R18, R65, PT ;  /* 0x000000411200720c */ /* 0x000fe20003f46270 */
[----:B------:R-:W-:Y:S01]  /*b550*/  VIADD R20, R66, 0xfffffffe ;  /* 0xfffffffe42147836 */ /* 0x000fe20000000000 */
[----:B------:R-:W-:Y:S01]  /*b560*/  ISETP.GE.AND P1, PT, R18, R85, PT ;  /* 0x000000551200720c */ /* 0x000fe20003f26270 */
[----:B------:R-:W-:Y:S01]  /*b570*/  VIADD R18, R16, 0xffffff68 ;  /* 0xffffff6810127836 */ /* 0x000fe20000000000 */
[C---:B------:R-:W-:Y:S02]  /*b580*/  ISETP.GE.AND P0, PT, R22.reuse, R65, PT ;  /* 0x000000411600720c */ /* 0x040fe40003f06270 */
[----:B------:R-:W-:Y:S01]  /*b590*/  ISETP.GE.AND P3, PT, R22, R85, PT ;  /* 0x000000551600720c */ /* 0x000fe20003f66270 */
[----:B------:R-:W1:Y:S01]  /*b5a0*/  MUFU.TANH R6, R6 ;  /* 0x0000000600067308 */ /* 0x000e620000002400 */
[----:B--2---:R-:W-:Y:S01]  /*b5b0*/  FSEL R92, R92, -INF , !P5 ;  /* 0xff8000005c5c7808 */ /* 0x004fe20006800000 */
[----:B------:R-:W-:Y:S01]  /*b5c0*/  FMUL.FTZ R22, R55, UR4 ;  /* 0x0000000437167c20 */ /* 0x000fe20008410000 */
[----:B----4-:R-:W-:-:S02]  /*b5d0*/  FSEL R37, R37, -INF , !P4 ;  /* 0xff80000025257808 */ /* 0x010fc40006000000 */
[----:B------:R-:W-:Y:S02]  /*b5e0*/  FSEL R58, R5, -INF , !P0 ;  /* 0xff800000053a7808 */ /* 0x000fe40004000000 */
[----:B------:R-:W-:Y:S01]  /*b5f0*/  FSEL R41, R41, -INF , !P3 ;  /* 0xff80000029297808 */ /* 0x000fe20005800000 */
[----:B------:R-:W2:Y:S01]  /*b600*/  MUFU.TANH R42, R42 ;  /* 0x0000002a002a7308 */ /* 0x000ea20000002400 */
[C---:B------:R-:W-:Y:S02]  /*b610*/  ISETP.GE.AND P5, PT, R4.reuse, R65, PT ;  /* 0x000000410400720c */ /* 0x040fe40003fa6270 */
[----:B------:R-:W-:Y:S01]  /*b620*/  ISETP.GE.AND P4, PT, R4, R85, PT ;  /* 0x000000550400720c */ /* 0x000fe20003f86270 */
[----:B------:R-:W-:Y:S01]  /*b630*/  VIADD R4, R16, 0xffffff71 ;  /* 0xffffff7110047836 */ /* 0x000fe20000000000 */
[C---:B------:R-:W-:Y:S02]  /*b640*/  ISETP.GE.AND P0, PT, R18.reuse, R65, PT ;  /* 0x000000411200720c */ /* 0x040fe40003f06270 */
[----:B------:R-:W-:Y:S01]  /*b650*/  ISETP.GE.AND P3, PT, R18, R85, PT ;  /* 0x000000551200720c */ /* 0x000fe20003f66270 */
[----:B------:R-:W-:Y:S01]  /*b660*/  VIADD R18, R16, 0xffffff70 ;  /* 0xffffff7010127836 */ /* 0x000fe20000000000 */
[----:B------:R-:W-:Y:S01]  /*b670*/  FSEL R94, R94, -INF , !P0 ;  /* 0xff8000005e5e7808 */ /* 0x000fe20004000000 */
[----:B------:R-:W4:Y:S01]  /*b680*/  MUFU.TANH R7, R7 ;  /* 0x0000000700077308 */ /* 0x000f220000002400 */
[----:B---3--:R-:W-:-:S02]  /*b690*/  FSEL R33, R33, -INF , !P3 ;  /* 0xff80000021217808 */ /* 0x008fc40005800000 */
[C---:B------:R-:W-:Y:S02]  /*b6a0*/  ISETP.GE.AND P0, PT, R4.reuse, R65, PT ;  /* 0x000000410400720c */ /* 0x040fe40003f06270 */
[-C--:B------:R-:W-:Y:S01]  /*b6b0*/  ISETP.GE.AND P3, PT, R4, R85.reuse, PT ;  /* 0x000000550400720c */ /* 0x080fe20003f66270 */
[C---:B------:R-:W-:Y:S01]  /*b6c0*/  VIADD R4, R16.reuse, 0xffffff78 ;  /* 0xffffff7810047836 */ /* 0x040fe20000000000 */
[----:B-----5:R-:W-:Y:S01]  /*b6d0*/  FSEL R35, R35, -INF , !P1 ;  /* 0xff80000023237808 */ /* 0x020fe20004800000 */
[----:B------:R-:W-:Y:S01]  /*b6e0*/  VIADD R16, R16, 0xffffff79 ;  /* 0xffffff7910107836 */ /* 0x000fe20000000000 */
[----:B------:R-:W-:Y:S01]  /*b6f0*/  ISETP.GE.AND P1, PT, R18, R85, PT ;  /* 0x000000551200720c */ /* 0x000fe20003f26270 */
[----:B------:R-:W3:Y:S01]  /*b700*/  MUFU.TANH R27, R27 ;  /* 0x0000001b001b7308 */ /* 0x000ee20000002400 */
[----:B-1----:R-:W-:Y:S02]  /*b710*/  FSEL R31, R31, -INF , !P4 ;  /* 0xff8000001f1f7808 */ /* 0x002fe40006000000 */
[----:B------:R-:W-:-:S02]  /*b720*/  FSEL R25, R25, -INF , !P1 ;  /* 0xff80000019197808 */ /* 0x000fc40004800000 */
[C---:B------:R-:W-:Y:S02]  /*b730*/  ISETP.GE.AND P4, PT, R16.reuse, R65, PT ;  /* 0x000000411000720c */ /* 0x040fe40003f86270 */
[----:B------:R-:W-:Y:S01]  /*b740*/  ISETP.GE.AND P1, PT, R16, R85, PT ;  /* 0x000000551000720c */ /* 0x000fe20003f26270 */
[----:B------:R-:W1:Y:S01]  /*b750*/  MUFU.TANH R28, R28 ;  /* 0x0000001c001c7308 */ /* 0x000e620000002400 */
[----:B------:R-:W-:Y:S01]  /*b760*/  FSEL R16, R6, -INF , !P0 ;  /* 0xff80000006107808 */ /* 0x000fe20004000000 */
[----:B------:R-:W-:Y:S01]  /*b770*/  BAR.SYNC.DEFER_BLOCKING 0x0 ;  /* 0x0000000000007b1d */ /* 0x000fe20000010000 */
[----:B------:R-:W-:Y:S02]  /*b780*/  ISETP.GT.AND P0, PT, R20, R135, PT ;  /* 0x000000871400720c */ /* 0x000fe40003f04270 */
[----:B------:R-:W-:Y:S02]  /*b790*/  FSEL R96, R96, -INF , !P2 ;  /* 0xff80000060607808 */ /* 0x000fe40005000000 */
[----:B------:R-:W-:Y:S01]  /*b7a0*/  ISETP.GE.AND P2, PT, R18, R65, PT ;  /* 0x000000411200720c */ /* 0x000fe20003f46270 */
[----:B------:R-:W5:Y:S01]  /*b7b0*/  MUFU.TANH R26, R26 ;  /* 0x0000001a001a7308 */ /* 0x000f620000002400 */
[----:B--2---:R-:W-:-:S02]  /*b7c0*/  FSEL R42, R42, -INF , !P5 ;  /* 0xff8000002a2a7808 */ /* 0x004fc40006800000 */
[----:B----4-:R-:W-:Y:S02]  /*b7d0*/  FSEL R18, R7, -INF , !P2 ;  /* 0xff80000007127808 */ /* 0x010fe40005000000 */
[C---:B------:R-:W-:Y:S02]  /*b7e0*/  ISETP.GE.AND P5, PT, R4.reuse, R65, PT ;  /* 0x000000410400720c */ /* 0x040fe40003fa6270 */
[----:B------:R-:W-:Y:S01]  /*b7f0*/  ISETP.GE.AND P2, PT, R4, R85, PT ;  /* 0x000000550400720c */ /* 0x000fe20003f46270 */
[----:B------:R-:W2:Y:S01]  /*b800*/  MUFU.TANH R23, R23 ;  /* 0x0000001700177308 */ /* 0x000ea20000002400 */
[----:B---3--:R-:W-:Y:S02]  /*b810*/  FSEL R27, R27, -INF , !P3 ;  /* 0xff8000001b1b7808 */ /* 0x008fe40005800000 */
[----:B-1----:R-:W-:-:S05]  /*b820*/  FSEL R28, R28, -INF , !P5 ;  /* 0xff8000001c1c7808 */ /* 0x002fca0006800000 */
[----:B------:R-:W1:Y:S01]  /*b830*/  MUFU.TANH R22, R22 ;  /* 0x0000001600167308 */ /* 0x000e620000002400 */
[----:B-----5:R-:W-:Y:S02]  /*b840*/  FSEL R26, R26, -INF , !P4 ;  /* 0xff8000001a1a7808 */ /* 0x020fe40006000000 */
[----:B--2---:R-:W-:Y:S02]  /*b850*/  FSEL R23, R23, -INF , !P2 ;  /* 0xff80000017177808 */ /* 0x004fe40005000000 */
        /* <DEDUP_REMOVED lines=36> */
[----:B------:R-:W-:-:S11]  /*baa0*/  ISETP.GE.U32.AND P5, PT, R21, R6, PT ;  /* 0x000000061500720c */ /* 0x000fd60003fa6070 */
[----:B------:R-:W-:Y:S01]  /*bab0*/  @P1 VIADD R5, R5, 0x1 ;  /* 0x0000000105051836 */ /* 0x000fe20000000000 */
[----:B------:R-:W-:Y:S02]  /*bac0*/  ISETP.NE.AND P1, PT, R11, RZ, PT ;  /* 0x000000ff0b00720c */ /* 0x000fe40003f25270 */
[----:B------:R-:W-:Y:S02]  /*bad0*/  @P5 IADD3 R34, PT, PT, R34, 0x1, RZ ;  /* 0x0000000122225810 */ /* 0x000fe40007ffe0ff */
[----:B------:R-:W-:Y:S02]  /*bae0*/  MOV R4, R5 ;  /* 0x0000000500047202 */ /* 0x000fe40000000f00 */
[----:B------:R-:W-:Y:S01]  /*baf0*/  LOP3.LUT R5, RZ, R11, RZ, 0x33, !PT ;  /* 0x0000000bff057212 */ /* 0x000fe200078e33ff */
        /* <DEDUP_REMOVED lines=24> */
.L_x_4629:
[----:B------:R-:W-:Y:S01]  /*bc80*/  UMOV UR4, URZ ;  /* 0x000000ff00047c82 */ /* 0x000fe20008000000 */
[----:B------:R-:W-:Y:S01]  /*bc90*/  IMAD.SHL.U32 R62, R62, 0x80, RZ ;  /* 0x000000803e3e7824 */ /* 0x000fe200078e00ff */
[----:B------:R-:W-:-:S05]  /*bca0*/  IADD3 R4, P0, PT, RZ, -UR4, RZ ;  /* 0x80000004ff047c10 */ /* 0x000fca000ff1e0ff */
[----:B------:R-:W-:-:S05]  /*bcb0*/  IMAD.X R62, RZ, RZ, ~R62, P0 ;  /* 0x000000ffff3e7224 */ /* 0x000fca00000e0e3e */
[----:B------:R-:W-:-:S04]  /*bcc0*/  SHF.R.S64 R5, R4, 0x1f, R62 ;  /* 0x0000001f04057819 */ /* 0x000fc8000000103e */
[----:B------:R-:W-:-:S04]  /*bcd0*/  IADD3 R138, P0, PT, R5, R138, RZ ;  /* 0x0000008a058a7210 */ /* 0x000fc80007f1e0ff */
[----:B------:R-:W-:-:S09]  /*bce0*/  LEA.HI.X.SX32 R139, R62, R139, 0x1, P0 ;  /* 0x0000008b3e8b7211 */ /* 0x000fd200000f0eff */
.L_x_4630:
        /* <DEDUP_REMOVED lines=14> */
.L_x_4628:
        /* <DEDUP_REMOVED lines=120> */
[----:B------:R-:W-:Y:S01]  /*c550*/  ISETP.GT.AND P0, PT, R20, R135, PT ;  /* 0x000000871400720c */ /* 0x000fe20003f04270 */
        /* <DEDUP_REMOVED lines=29> */
[----:B------:R-:W-:Y:S01]  /*c730*/  FFMA.FTZ R51, R42, UR4, -R29 ;  /* 0x000000042a337c23 */ /* 0x000fe2000801081d */
[----:B------:R-:W-:Y:S01]  /*c740*/  @P6 IADD3 R0, PT, PT, R8, -0x20, RZ ;  /* 0xffffffe008006810 */ /* 0x000fe20007ffe0ff */
[----:B------:R-:W-:Y:S01]  /*c750*/  FADD.FTZ R52, R46, R151 ;  /* 0x000000972e347221 */ /* 0x000fe20000010000 */
[----:B------:R-:W-:Y:S01]  /*c760*/  FFMA.FTZ R42, R16, UR4, -R29 ;  /* 0x00000004102a7c23 */ /* 0x000fe2000801081d */
[----:B------:R-:W-:Y:S01]  /*c770*/  HMMA.16816.F32.BF16 R76, R4, R10, R76 ;  /* 0x0000000a044c723c */ /* 0x000fe2000004184c */
[----:B------:R-:W-:Y:S01]  /*c780*/  LDSM.16.MT88.4 R8, [R132+0x3400] ;  /* 0x003400008408783b */ /* 0x000fe20000004200 */
[----:B------:R-:W-:Y:S01]  /*c790*/  MUFU.EX2 R32, R32 ;  /* 0x0000002000207308 */ /* 0x000fe20000000800 */
[----:B------:R-:W-:Y:S01]  /*c7a0*/  FFMA.FTZ R46, R17, UR4, -R24 ;  /* 0x00000004112e7c23 */ /* 0x000fe20008010818 */
[----:B------:R-:W-:Y:S01]  /*c7b0*/  FADD.FTZ R94, R34, R107 ;  /* 0x0000006b225e7221 */ /* 0x000fe20000010000 */
[----:B------:R-:W1:Y:S01]  /*c7c0*/  LDSM.16.MT88.4 R12, [R0] ;  /* 0x00000000000c783b */ /* 0x000e620000004200 */
[----:B------:R-:W-:Y:S01]  /*c7d0*/  FADD.FTZ R45, R45, R52 ;  /* 0x000000342d2d7221 */ /* 0x000fe20000010000 */
[----:B------:R-:W-:Y:S01]  /*c7e0*/  FFMA.FTZ R151, R26, UR4, -R29 ;  /* 0x000000041a977c23 */ /* 0x000fe2000801081d */
[----:B------:R-:W-:Y:S01]  /*c7f0*/  FADD.FTZ R47, R47, R94 ;  /* 0x0000005e2f2f7221 */ /* 0x000fe20000010000 */
[--C-:B------:R-:W-:Y:S01]  /*c800*/  FFMA.FTZ R26, R25, UR4, -R24.reuse ;  /* 0x00000004191a7c23 */ /* 0x100fe20008010818 */
[----:B------:R-:W-:Y:S01]  /*c810*/  MUFU.EX2 R53, R53 ;  /* 0x0000003500357308 */ /* 0x000fe20000000800 */
[--C-:B------:R-:W-:Y:S01]  /*c820*/  FFMA.FTZ R25, R27, UR4, -R24.reuse ;  /* 0x000000041b197c23 */ /* 0x100fe20008010818 */
[----:B------:R-:W-:Y:S01]  /*c830*/  FADD.FTZ R2, R2, R47 ;  /* 0x0000002f02027221 */ /* 0x000fe20000010000 */
[----:B------:R-:W-:Y:S01]  /*c840*/  FFMA.FTZ R150, R22, UR4, -R24 ;  /* 0x0000000416967c23 */ /* 0x000fe20008010818 */
[----:B------:R-:W-:-:S02]  /*c850*/  MOV R22, R20 ;  /* 0x0000001400167202 */ /* 0x000fc40000000f00 */
[----:B------:R-:W-:Y:S02]  /*c860*/  @P0 IADD3 R66, PT, PT, R66, -0x3, RZ ;  /* 0xfffffffd42420810 */ /* 0x000fe40007ffe0ff */
        /* <DEDUP_REMOVED lines=82> */
[----:B------:R-:W2:Y:S04]  /*cd90*/  MUFU.EX2 R88, R88 ;  /* 0x0000005800587308 */ /* 0x000ea80000000800 */
[C---:B------:R-:W-:Y:S04]  /*cda0*/  HMMA.16816.F32.BF16 R80, R4.reuse, R12, R80 ;  /* 0x0000000c0450723c */ /* 0x040fe80000041850 */
        /* <DEDUP_REMOVED lines=12> */
[----:B--2---:R-:W-:Y:S01]  /*ce70*/  F2FP.BF16.F32.PACK_AB R4, R88, R105 ;  /* 0x000000695804723e */ /* 0x004fe200000010ff */
[----:B------:R-:W-:Y:S01]  /*ce80*/  LDSM.16.MT88.4 R8, [R132+0x4800] ;  /* 0x004800008408783b */ /* 0x000fe20000004200 */
[----:B----4-:R-:W-:Y:S01]  /*ce90*/  F2FP.BF16.F32.PACK_AB R6, R58, R101 ;  /* 0x000000653a06723e */ /* 0x010fe200000010ff */
[----:B------:R-:W-:-:S04]  /*cea0*/  FADD.FTZ R49, R49, R38 ;  /* 0x0000002631317221 */ /* 0x000fc80000010000 */
[----:B------:R-:W2:Y:S01]  /*ceb0*/  MUFU.EX2 R34, R41 ;  /* 0x0000002900227308 */ /* 0x000ea20000000800 */
[----:B-----5:R-:W-:Y:S01]  /*cec0*/  F2FP.BF16.F32.PACK_AB R5, R39, R46 ;  /* 0x0000002e2705723e */ /* 0x020fe200000010ff */
[----:B------:R-:W-:-:S04]  /*ced0*/  FADD.FTZ R32, R32, R49 ;  /* 0x0000003120207221 */ /* 0x000fc80000010000 */
[----:B------:R-:W-:Y:S02]  /*cee0*/  FADD.FTZ R63, R63, R32 ;  /* 0x000000203f3f7221 */ /* 0x000fe40000010000 */
[----:B------:R-:W-:Y:S02]  /*cef0*/  MUFU.EX2 R93, R93 ;  /* 0x0000005d005d7308 */ /* 0x000fe40000000800 */
[----:B------:R-:W-:-:S06]  /*cf00*/  FADD.FTZ R63, R44, R63 ;  /* 0x0000003f2c3f7221 */ /* 0x000fcc0000010000 */
[----:B------:R-:W4:Y:S01]  /*cf10*/  MUFU.EX2 R50, R50 ;  /* 0x0000003200327308 */ /* 0x000f220000000800 */
[----:B--2---:R-:W-:-:S07]  /*cf20*/  F2FP.BF16.F32.PACK_AB R7, R34, R43 ;  /* 0x0000002b2207723e */ /* 0x004fce00000010ff */
[C---:B-1----:R-:W-:Y:S01]  /*cf30*/  HMMA.16816.F32.BF16 R80, R4.reuse, R16, R80 ;  /* 0x000000100450723c */ /* 0x042fe20000041850 */
[----:B------:R-:W-:Y:S07]  /*cf40*/  MUFU.EX2 R56, R56 ;  /* 0x0000003800387308 */ /* 0x000fee0000000800 */
[C---:B------:R-:W-:Y:S01]  /*cf50*/  HMMA.16816.F32.BF16 R76, R4.reuse, R18, R76 ;  /* 0x00000012044c723c */ /* 0x040fe2000004184c */
[----:B------:R-:W1:Y:S01]  /*cf60*/  LDSM.16.MT88.4 R16, [R0+0x1800] ;  /* 0x001800000010783b */ /* 0x000e620000004200 */
[----:B------:R-:W2:Y:S06]  /*cf70*/  MUFU.EX2 R51, R51 ;  /* 0x0000003300337308 */ /* 0x000eac0000000800 */
        /* <DEDUP_REMOVED lines=10> */
[----:B--2---:R-:W-:-:S03]  /*d020*/  F2FP.BF16.F32.PACK_AB R6, R51, R56 ;  /* 0x000000383306723e */ /* 0x004fc600000010ff */
        /* <DEDUP_REMOVED lines=22> */
[----:B------:R-:W-:Y:S01]  /*d190*/  FADD.FTZ R46, R46, R17 ;  /* 0x000000112e2e7221 */ /* 0x000fe20000010000 */
[----:B------:R-:W-:Y:S01]  /*d1a0*/  MUFU.EX2 R28, R28 ;  /* 0x0000001c001c7308 */ /* 0x000fe20000000800 */
[----:B------:R-:W-:-:S02]  /*d1b0*/  FADD.FTZ R93, R50, R93 ;  /* 0x0000005d325d7221 */ /* 0x000fc40000010000 */
[----:B------:R-:W-:Y:S02]  /*d1c0*/  FADD.FTZ R46, R39, R46 ;  /* 0x0000002e272e7221 */ /* 0x000fe40000010000 */
[----:B------:R-:W-:Y:S01]  /*d1d0*/  FADD.FTZ R56, R56, R93 ;  /* 0x0000005d38387221 */ /* 0x000fe20000010000 */
[C---:B------:R-:W-:Y:S01]  /*d1e0*/  HMMA.16816.F32.BF16 R76, R4.reuse, R10, R76 ;  /* 0x0000000a044c723c */ /* 0x040fe2000004184c */
[----:B------:R2:W5:Y:S01]  /*d1f0*/  LDSM.16.MT88.4 R8, [R0+0x1c00] ;  /* 0x001c00000008783b */ /* 0x0005620000004200 */
[----:B------:R-:W-:Y:S01]  /*d200*/  FADD.FTZ R43, R43, R46 ;  /* 0x0000002e2b2b7221 */ /* 0x000fe20000010000 */
[----:B------:R-:W4:Y:S01]  /*d210*/  MUFU.EX2 R151, R151 ;  /* 0x0000009700977308 */ /* 0x000f220000000800 */
[----:B------:R-:W-:Y:S02]  /*d220*/  FADD.FTZ R56, R51, R56 ;  /* 0x0000003833387221 */ /* 0x000fe40000010000 */
        /* <DEDUP_REMOVED lines=13> */
[----:B------:R-:W-:Y:S01]  /*d300*/  FADD.FTZ R31, R31, R2 ;  /* 0x000000021f1f7221 */ /* 0x000fe20000010000 */
[----:B------:R-:W-:Y:S02]  /*d310*/  MOV R2, R21 ;  /* 0x0000001500027202 */ /* 0x000fe40000000f00 */
[-C--:B--2---:R-:W-:Y:S01]  /*d320*/  MOV R0, R3.reuse ;  /* 0x0000000300007202 */ /* 0x084fe20000000f00 */
[----:B------:R-:W-:Y:S01]  /*d330*/  FADD.FTZ R26, R26, R31 ;  /* 0x0000001f1a1a7221 */ /* 0x000fe20000010000 */
[----:B------:R-:W-:Y:S01]  /*d340*/  @P0 MOV R0, R3 ;  /* 0x0000000300000202 */ /* 0x000fe20000000f00 */
[----:B------:R-:W-:Y:S01]  /*d350*/  FADD.FTZ R151, R151, R28 ;  /* 0x0000001c97977221 */ /* 0x000fe20000010000 */
[----:B------:R-:W-:Y:S01]  /*d360*/  @P0 MOV R2, R21 ;  /* 0x0000001500020202 */ /* 0x000fe20000000f00 */
[----:B------:R-:W-:Y:S01]  /*d370*/  FADD.FTZ R26, R25, R26 ;  /* 0x0000001a191a7221 */ /* 0x000fe20000010000 */
[----:B-1----:R-:W-:-:S03]  /*d380*/  F2FP.BF16.F32.PACK_AB R7, R150, R23 ;  /* 0x000000179607723e */ /* 0x002fc600000010ff */
[----:B------:R-:W-:-:S04]  /*d390*/  FADD.FTZ R23, R23, R26 ;  /* 0x0000001a17177221 */ /* 0x000fc80000010000 */
[----:B------:R-:W-:Y:S01]  /*d3a0*/  FADD.FTZ R150, R150, R23 ;  /* 0x0000001796967221 */ /* 0x000fe20000010000 */
[C---:B------:R-:W-:Y:S08]  /*d3b0*/  HMMA.16816.F32.BF16 R80, R4.reuse, R12, R80 ;  /* 0x0000000c0450723c */ /* 0x040ff00000041850 */
[C---:B------:R-:W-:Y:S08]  /*d3c0*/  HMMA.16816.F32.BF16 R76, R4.reuse, R14, R76 ;  /* 0x0000000e044c723c */ /* 0x040ff0000004184c */
[C---:B-----5:R-:W-:Y:S08]  /*d3d0*/  HMMA.16816.F32.BF16 R72, R4.reuse, R8, R72 ;  /* 0x000000080448723c */ /* 0x060ff00000041848 */
[----:B------:R-:W-:Y:S01]  /*d3e0*/  HMMA.16816.F32.BF16 R68, R4, R10, R68 ;  /* 0x0000000a0444723c */ /* 0x000fe20000041844 */
[----:B------:R-:W-:-:S04]  /*d3f0*/  NOP ;  /* 0x0000000000007918 */ /* 0x000fc80000000000 */
[----:B------:R-:W-:-:S15]  /*d400*/  @P0 BRA `(.L_x_4631) ;  /* 0x0000000000040947 */ /* 0x000fde0003800000 */
.L_x_4625:
[----:B------:R-:W-:-:S07]  /*d410*/  IADD3 R66, PT, PT, R22, -0x1, RZ ;  /* 0xffffffff16427810 */ /* 0x000fce0007ffe0ff */
.L_x_4631:
        /* <DEDUP_REMOVED lines=18> */
.L_x_4636:
        /* <DEDUP_REMOVED lines=61> */
[----:B------:R-:W5:Y:S03]  /*d910*/  LDG.E R6, desc[UR6][R14.64] ;  /* 0x000000060e067981 */ /* 0x000f66000c1e1900 */
[-C--:B--2---:R-:W-:Y:S01]  /*d920*/  IMAD.WIDE.U32 R8, R5, R152.reuse, RZ ;  /* 0x0000009805087225 */ /* 0x084fe200078e00ff */
[----:B------:R-:W5:Y:S02]  /*d930*/  LDG.E R3, desc[UR6][R12.64] ;  /* 0x000000060c037981 */ /* 0x000f64000c1e1900 */
[----:B------:R-:W-:Y:S05]  /*d940*/  SHF.R.S32.HI R7, RZ, 0x1f, R5 ;  /* 0x0000001fff077819 */ /* 0x000fea0000011405 */
        /* <DEDUP_REMOVED lines=11> */
.L_x_4633:
[----:B------:R-:W-:Y:S02]  /*da00*/  LOP3.LUT R156, R144, 0xd8, RZ, 0xc0, !PT ;  /* 0x000000d8909c7812 */ /* 0x000fe400078ec0ff */
[----:B------:R-:W-:Y:S02]  /*da10*/  SHF.L.U32 R134, R86, 0x4, RZ ;  /* 0x0000000456867819 */ /* 0x000fe400000006ff */
[----:B------:R-:W-:Y:S02]  /*da20*/  LOP3.LUT R154, R144, 0x1f20, RZ, 0xc0, !PT ;  /* 0x00001f20909a7812 */ /* 0x000fe400078ec0ff */
[----:B------:R-:W-:Y:S02]  /*da30*/  LOP3.LUT R91, R134, 0x100, RZ, 0xc0, !PT ;  /* 0x00000100865b7812 */ /* 0x000fe400078ec0ff */
[----:B------:R-:W-:Y:S02]  /*da40*/  SHF.L.U32 R3, R152, 0x6, RZ ;  /* 0x0000000698037819 */ /* 0x000fe400000006ff */
[----:B------:R-:W-:Y:S02]  /*da50*/  SHF.L.U32 R0, R86, 0x5, RZ ;  /* 0x0000000556007819 */ /* 0x000fe400000006ff */
[----:B-1----:R-:W-:Y:S02]  /*da60*/  SHF.L.U64.HI R152, R152, 0x6, R155 ;  /* 0x0000000698987819 */ /* 0x002fe4000001029b */
[--C-:B------:R-:W-:Y:S02]  /*da70*/  LOP3.LUT R2, R91, 0x20, R0.reuse, 0xf8, !PT ;  /* 0x000000205b027812 */ /* 0x100fe400078ef800 */
[----:B------:R-:W-:Y:S02]  /*da80*/  MOV R116, 0x20 ;  /* 0x0000002000747802 */ /* 0x000fe40000000f00 */
[C---:B------:R-:W-:Y:S02]  /*da90*/  LOP3.LUT R145, R86.reuse, 0x18, RZ, 0xc0, !PT ;  /* 0x0000001856917812 */ /* 0x040fe400078ec0ff */
[----:B------:R-:W-:Y:S02]  /*daa0*/  SHF.L.U32 R84, R86, 0x2, RZ ;  /* 0x0000000256547819 */ /* 0x000fe400000006ff */
[----:B------:R-:W-:Y:S02]  /*dab0*/  LOP3.LUT R153, R156, R145, RZ, 0x3c, !PT ;  /* 0x000000919c997212 */ /* 0x000fe400078e3cff */
[----:B------:R-:W-:Y:S02]  /*dac0*/  LOP3.LUT R89, R84, 0x18, RZ, 0xc0, !PT ;  /* 0x0000001854597812 */ /* 0x000fe400078ec0ff */
[----:B------:R-:W-:Y:S02]  /*dad0*/  LOP3.LUT R153, R154, R153, RZ, 0xfc, !PT ;  /* 0x000000999a997212 */ /* 0x000fe400078efcff */
[----:B------:R-:W-:Y:S02]  /*dae0*/  LOP3.LUT R89, R89, 0xc0, R0, 0xf8, !PT ;  /* 0x000000c059597812 */ /* 0x000fe400078ef800 */
[----:B------:R-:W-:Y:S02]  /*daf0*/  IADD3 R154, P0, PT, R3, R140, RZ ;  /* 0x0000008c039a7210 */ /* 0x000fe40007f1e0ff */
[----:B------:R-:W-:Y:S02]  /*db00*/  LEA R153, R153, UR5, 0x1 ;  /* 0x0000000599997c11 */ /* 0x000fe4000f8e08ff */
[----:B------:R-:W-:Y:S02]  /*db10*/  IADD3.X R155, PT, PT, R152, R141, RZ, P0, !PT ;  /* 0x0000008d989b7210 */ /* 0x000fe400007fe4ff */
[----:B------:R-:W-:Y:S01]  /*db20*/  IADD3 R156, P2, PT, R3, R154, RZ ;  /* 0x0000009a039c7210 */ /* 0x000fe20007f5e0ff */
[----:B------:R-:W-:Y:S01]  /*db30*/  @!PT LDS RZ, [RZ] ;  /* 0x00000000fffff984 */ /* 0x000fe20000000800 */
[----:B------:R-:W-:Y:S01]  /*db40*/  @!PT LDS RZ, [RZ] ;  /* 0x00000000fffff984 */ /* 0x000fe20000000800 */
[----:B------:R-:W-:Y:S01]  /*db50*/  @!PT LDS RZ, [RZ] ;  /* 0x00000000fffff984 */ /* 0x000fe20000000800 */
[----:B------:R-:W-:Y:S01]  /*db60*/  LDGSTS.E.BYPASS.LTC128B.128 [R153+0x3000], desc[UR6][R140.64] ;  /* 0x030000008c997fae */ /* 0x000fe2000b981a06 */
[----:B------:R-:W-:Y:S02]  /*db70*/  LOP3.LUT R0, R86, 0x8, RZ, 0xc0, !PT ;  /* 0x0000000856007812 */ /* 0x000fe400078ec0ff */
[----:B------:R-:W-:Y:S02]  /*db80*/  IADD3.X R157, PT, PT, R152, R155, RZ, P2, !PT ;  /* 0x0000009b989d7210 */ /* 0x000fe400017fe4ff */
[----:B------:R-:W-:Y:S02]  /*db90*/  LOP3.LUT R2, R2, R89, R0, 0xf6, !PT ;  /* 0x0000005902027212 */ /* 0x000fe400078ef600 */
[----:B------:R-:W-:Y:S01]  /*dba0*/  IADD3 R158, P0, PT, R156, R3, RZ ;  /* 0x000000039c9e7210 */ /* 0x000fe20007f1e0ff */
[----:B------:R1:W-:Y:S01]  /*dbb0*/  LDGSTS.E.BYPASS.LTC128B.128 [R153+0x3800], desc[UR6][R154.64] ;  /* 0x038000009a997fae */ /* 0x0003e2000b981a06 */
[----:B------:R-:W-:Y:S02]  /*dbc0*/  LEA R2, R2, UR5, 0x1 ;  /* 0x0000000502027c11 */ /* 0x000fe4000f8e08ff */
[----:B------:R-:W-:Y:S02]  /*dbd0*/  IADD3.X R159, PT, PT, R157, R152, RZ, P0, !PT ;  /* 0x000000989d9f7210 */ /* 0x000fe400007fe4ff */
[----:B------:R-:W-:Y:S02]  /*dbe0*/  LOP3.LUT P0, RZ, R86, 0x4, RZ, 0xc0, !PT ;  /* 0x0000000456ff7812 */ /* 0x000fe4000780c0ff */
[----:B------:R-:W-:Y:S01]  /*dbf0*/  IADD3 R148, PT, PT, R148, -0x1, RZ ;  /* 0xffffffff94947810 */ /* 0x000fe20007ffe0ff */
[----:B------:R5:W-:Y:S01]  /*dc00*/  LDGSTS.E.BYPASS.LTC128B.128 [R153+0x4000], desc[UR6][R156.64] ;  /* 0x040000009c997fae */ /* 0x000be2000b981a06 */
[----:B------:R-:W-:Y:S02]  /*dc10*/  SEL R116, R116, 0xffffffe0, !P0 ;  /* 0xffffffe074747807 */ /* 0x000fe40004000000 */
[----:B------:R-:W-:Y:S02]  /*dc20*/  ISETP.GT.AND P2, PT, R148, R135, PT ;  /* 0x000000879400720c */ /* 0x000fe40003f44270 */
[----:B------:R-:W-:Y:S02]  /*dc30*/  IADD3 R124, PT, PT, R133, R116, RZ ;  /* 0x00000074857c7210 */ /* 0x000fe40007ffe0ff */
[----:B------:R-:W-:Y:S01]  /*dc40*/  IADD3 R0, PT, PT, R116, R2, RZ ;  /* 0x0000000274007210 */ /* 0x000fe20007ffe0ff */
[----:B------:R2:W-:Y:S08]  /*dc50*/  LDGSTS.E.BYPASS.LTC128B.128 [R153+0x4800], desc[UR6][R158.64] ;  /* 0x048000009e997fae */ /* 0x0005f0000b981a06 */
[----:B------:R-:W-:Y:S08]  /*dc60*/  LDSM.16.M88.4 R88, [R133] ;  /* 0x000000008558783b */ /* 0x000ff00000000200 */
[----:B------:R-:W0:Y:S08]  /*dc70*/  LDGDEPBAR ;  /* 0x00000000000079af */ /* 0x000e300000000000 */
[----:B------:R-:W3:Y:S08]  /*dc80*/  LDSM.16.M88.4 R92, [R2+0x1000] ;  /* 0x00100000025c783b */ /* 0x000ef00000000200 */
[----:B------:R-:W4:Y:S08]  /*dc90*/  LDSM.16.M88.4 R96, [R2+0x1400] ;  /* 0x001400000260783b */ /* 0x000f300000000200 */
[----:B------:R-:W1:Y:S08]  /*dca0*/  LDSM.16.M88.4 R100, [R2+0x1800] ;  /* 0x001800000264783b */ /* 0x000e700000000200 */
[----:B------:R-:W5:Y:S08]  /*dcb0*/  LDSM.16.M88.4 R104, [R2+0x1c00] ;  /* 0x001c00000268783b */ /* 0x000f700000000200 */
[----:B------:R-:W2:Y:S08]  /*dcc0*/  LDSM.16.M88.4 R108, [R2+0x2000] ;  /* 0x00200000026c783b */ /* 0x000eb00000000200 */
[----:B------:R-:W2:Y:S08]  /*dcd0*/  LDSM.16.M88.4 R112, [R2+0x2400] ;  /* 0x002400000270783b */ /* 0x000eb00000000200 */
[----:B------:R-:W2:Y:S08]  /*dce0*/  LDSM.16.M88.4 R116, [R2+0x2800] ;  /* 0x002800000274783b */ /* 0x000eb00000000200 */
[----:B------:R-:W2:Y:S08]  /*dcf0*/  LDSM.16.M88.4 R120, [R2+0x2c00] ;  /* 0x002c00000278783b */ /* 0x000eb00000000200 */
[----:B------:R-:W-:Y:S08]  /*dd00*/  LDSM.16.M88.4 R124, [R124] ;  /* 0x000000007c7c783b */ /* 0x000ff00000000200 */
[----:B------:R-:W2:Y:S01]  /*dd10*/  LDSM.16.M88.4 R128, [R0+0x1000] ;  /* 0x001000000080783b */ /* 0x000ea20000000200 */
[C---:B---3--:R-:W-:Y:S08]  /*dd20*/  HMMA.16816.F32.BF16 R4, R88.reuse, R92, RZ ;  /* 0x0000005c5804723c */ /* 0x048ff000000418ff */
[C---:B------:R-:W-:Y:S01]  /*dd30*/  HMMA.16816.F32.BF16 R8, R88.reuse, R94, RZ ;  /* 0x0000005e5808723c */ /* 0x040fe200000418ff */
[----:B------:R-:W-:Y:S07]  /*dd40*/  LDSM.16.M88.4 R92, [R0+0x1800] ;  /* 0x00180000005c783b */ /* 0x000fee0000000200 */
[C---:B----4-:R-:W-:Y:S08]  /*dd50*/  HMMA.16816.F32.BF16 R12, R88.reuse, R96, RZ ;  /* 0x00000060580c723c */ /* 0x050ff000000418ff */
[C---:B------:R-:W-:Y:S08]  /*dd60*/  HMMA.16816.F32.BF16 R16, R88.reuse, R98, RZ ;  /* 0x000000625810723c */ /* 0x040ff000000418ff */
[C---:B-1----:R-:W-:Y:S08]  /*dd70*/  HMMA.16816.F32.BF16 R20, R88.reuse, R100, RZ ;  /* 0x000000645814723c */ /* 0x042ff000000418ff */
[C---:B------:R-:W-:Y:S08]  /*dd80*/  HMMA.16816.F32.BF16 R24, R88.reuse, R102, RZ ;  /* 0x000000665818723c */ /* 0x040ff000000418ff */
[C---:B-----5:R-:W-:Y:S08]  /*dd90*/  HMMA.16816.F32.BF16 R28, R88.reuse, R104, RZ ;  /* 0x00000068581c723c */ /* 0x060ff000000418ff */
        /* <DEDUP_REMOVED lines=238> */
.L_x_4635:
        /* <DEDUP_REMOVED lines=8> */
[C---:B------:R-:W-:Y:S03]  /*ed00*/  IMAD.X R31, R7.reuse, 0x1, R139, P2 ;  /* 0x00000001071f7824 */ /* 0x040fe600010e068b */
[----:B------:R-:W-:Y:S01]  /*ed10*/  IADD3 R32, P2, PT, R4, R5, RZ ;  /* 0x0000000504207210 */ /* 0x000fe20007f5e0ff */
[----:B------:R-:W-:Y:S01]  /*ed20*/  IMAD.X R5, R7, 0x1, R31, P3 ;  /* 0x0000000107057824 */ /* 0x000fe200018e061f */
[----:B------:R2:W-:Y:S03]  /*ed30*/  LDGSTS.E.BYPASS.LTC128B.128 [R153+0x1800], desc[UR6][R30.64] ;  /* 0x018000001e997fae */ /* 0x0005e6000b981a06 */
[----:B------:R-:W-:Y:S01]  /*ed40*/  IMAD.X R33, R5, 0x1, R7, P2 ;  /* 0x0000000105217824 */ /* 0x000fe200010e0607 */
[----:B------:R2:W-:Y:S04]  /*ed50*/  LDGSTS.E.BYPASS.LTC128B.128 [R153+0x2000], desc[UR6][R4.64] ;  /* 0x0200000004997fae */ /* 0x0005e8000b981a06 */
[----:B------:R2:W-:Y:S04]  /*ed60*/  LDGSTS.E.BYPASS.LTC128B.128 [R153+0x2800], desc[UR6][R32.64] ;  /* 0x0280000020997fae */ /* 0x0005e8000b981a06 */
[----:B------:R-:W0:Y:S02]  /*ed70*/  LDGDEPBAR ;  /* 0x00000000000079af */ /* 0x000e240000000000 */
.L_x_4634:
        /* <DEDUP_REMOVED lines=74> */
[C---:B-1----:R-:W-:Y:S01]  /*f220*/  FMUL.FTZ R9, R24.reuse, R77 ;  /* 0x0000004d18097220 */ /* 0x042fe20000410000 */
[----:B------:R-:W-:Y:S01]  /*f230*/  FMUL.FTZ R4, R24, R80 ;  /* 0x0000005018047220 */ /* 0x000fe20000410000 */
[--C-:B------:R-:W-:Y:S01]  /*f240*/  FFMA.FTZ R80, R42, UR4, -R45.reuse ;  /* 0x000000042a507c23 */ /* 0x100fe2000801082d */
[C---:B------:R-:W-:Y:S01]  /*f250*/  FMUL.FTZ R8, R24.reuse, R76 ;  /* 0x0000004c18087220 */ /* 0x040fe20000410000 */
[C---:B------:R-:W-:Y:S01]  /*f260*/  FMUL.FTZ R5, R24.reuse, R81 ;  /* 0x0000005118057220 */ /* 0x040fe20000410000 */
[--C-:B------:R-:W-:Y:S01]  /*f270*/  FFMA.FTZ R63, R123, UR4, -R45.reuse ;  /* 0x000000047b3f7c23 */ /* 0x100fe2000801082d */
[----:B------:R-:W-:Y:S03]  /*f280*/  FFMA.FTZ R54, R19, UR4, -R45 ;  /* 0x0000000413367c23 */ /* 0x000fe6000801082d */
[----:B------:R-:W1:Y:S01]  /*f290*/  MUFU.EX2 R97, R97 ;  /* 0x0000006100617308 */ /* 0x000e620000000800 */
[----:B--2---:R-:W-:Y:S01]  /*f2a0*/  FFMA.FTZ R76, R24, R151, R41 ;  /* 0x00000097184c7223 */ /* 0x004fe20000010029 */
[--C-:B------:R-:W-:Y:S01]  /*f2b0*/  FFMA.FTZ R58, R16, UR4, -R47.reuse ;  /* 0x00000004103a7c23 */ /* 0x100fe2000801082f */
[C---:B------:R-:W-:Y:S01]  /*f2c0*/  FMUL.FTZ R16, R24.reuse, R68 ;  /* 0x0000004418107220 */ /* 0x040fe20000410000 */
[--C-:B------:R-:W-:Y:S01]  /*f2d0*/  FFMA.FTZ R61, R17, UR4, -R47.reuse ;  /* 0x00000004113d7c23 */ /* 0x100fe2000801082f */
[----:B------:R-:W-:Y:S01]  /*f2e0*/  FMUL.FTZ R17, R24, R69 ;  /* 0x0000004518117220 */ /* 0x000fe20000410000 */
[--C-:B------:R-:W-:Y:S01]  /*f2f0*/  FFMA.FTZ R59, R104, UR4, -R47.reuse ;  /* 0x00000004683b7c23 */ /* 0x100fe2000801082f */
[--C-:B------:R-:W-:Y:S03]  /*f300*/  FFMA.FTZ R53, R128, UR4, -R47.reuse ;  /* 0x0000000480357c23 */ /* 0x100fe6000801082f */
[----:B------:R-:W-:Y:S01]  /*f310*/  MUFU.EX2 R91, R91 ;  /* 0x0000005b005b7308 */ /* 0x000fe20000000800 */
[C---:B----4-:R-:W-:Y:S01]  /*f320*/  FMUL.FTZ R10, R23.reuse, R78 ;  /* 0x0000004e170a7220 */ /* 0x050fe20000410000 */
[C---:B------:R-:W-:Y:S01]  /*f330*/  FMUL.FTZ R11, R23.reuse, R79 ;  /* 0x0000004f170b7220 */ /* 0x040fe20000410000 */
[C---:B------:R-:W-:Y:S01]  /*f340*/  FMUL.FTZ R18, R23.reuse, R70 ;  /* 0x0000004617127220 */ /* 0x040fe20000410000 */
[C---:B------:R-:W-:Y:S01]  /*f350*/  FMUL.FTZ R19, R23.reuse, R71 ;  /* 0x0000004717137220 */ /* 0x040fe20000410000 */
[----:B------:R-:W-:Y:S01]  /*f360*/  FMUL.FTZ R7, R23, R83 ;  /* 0x0000005317077220 */ /* 0x000fe20000410000 */
[----:B------:R-:W-:Y:S01]  /*f370*/  FFMA.FTZ R52, R120, UR4, -R47 ;  /* 0x0000000478347c23 */ /* 0x000fe2000801082f */
[--C-:B------:R-:W-:Y:S03]  /*f380*/  FFMA.FTZ R49, R112, UR4, -R45.reuse ;  /* 0x0000000470317c23 */ /* 0x100fe6000801082d */
[----:B------:R-:W-:Y:S01]  /*f390*/  MUFU.EX2 R85, R85 ;  /* 0x0000005500557308 */ /* 0x000fe20000000800 */
[----:B-1----:R-:W-:Y:S01]  /*f3a0*/  F2FP.BF16.F32.PACK_AB R28, R97, R41 ;  /* 0x00000029611c723e */ /* 0x002fe200000010ff */
[--C-:B------:R-:W-:Y:S01]  /*f3b0*/  FFMA.FTZ R46, R108, UR4, -R45.reuse ;  /* 0x000000046c2e7c23 */ /* 0x100fe2000801082d */
[--C-:B------:R-:W-:Y:S01]  /*f3c0*/  FFMA.FTZ R81, R27, UR4, -R45.reuse ;  /* 0x000000041b517c23 */ /* 0x100fe2000801082d */
[----:B------:R-:W-:Y:S01]  /*f3d0*/  FFMA.FTZ R83, R26, UR4, -R45 ;  /* 0x000000041a537c23 */ /* 0x000fe2000801082d */
[----:B------:R-:W-:Y:S01]  /*f3e0*/  FFMA.FTZ R71, R101, UR4, -R47 ;  /* 0x0000000465477c23 */ /* 0x000fe2000801082f */
[----:B------:R-:W-:Y:S01]  /*f3f0*/  FADD.FTZ R97, R97, R76 ;  /* 0x0000004c61617221 */ /* 0x000fe20000010000 */
[--C-:B------:R-:W-:Y:S03]  /*f400*/  FFMA.FTZ R100, R6, UR4, -R45.reuse ;  /* 0x0000000406647c23 */ /* 0x100fe6000801082d */
[----:B------:R-:W-:Y:S01]  /*f410*/  MUFU.EX2 R65, R65 ;  /* 0x0000004100417308 */ /* 0x000fe20000000800 */
[----:B------:R-:W-:Y:S01]  /*f420*/  FMUL.FTZ R6, R23, R82 ;  /* 0x0000005217067220 */ /* 0x000fe20000410000 */
[----:B------:R-:W-:Y:S01]  /*f430*/  FFMA.FTZ R95, R107, UR4, -R45 ;  /* 0x000000046b5f7c23 */ /* 0x000fe2000801082d */
[--C-:B------:R-:W-:Y:S01]  /*f440*/  FFMA.FTZ R96, R113, UR4, -R47.reuse ;  /* 0x0000000471607c23 */ /* 0x100fe2000801082f */
[----:B------:R-:W-:Y:S01]  /*f450*/  FFMA.FTZ R93, R111, UR4, -R47 ;  /* 0x000000046f5d7c23 */ /* 0x000fe2000801082f */
[----:B------:R-:W-:Y:S01]  /*f460*/  FFMA.FTZ R92, R109, UR4, -R45 ;  /* 0x000000046d5c7c23 */ /* 0x000fe2000801082d */
[--C-:B------:R-:W-:Y:S01]  /*f470*/  FFMA.FTZ R89, R119, UR4, -R47.reuse ;  /* 0x0000000477597c23 */ /* 0x100fe2000801082f */
[----:B------:R-:W-:Y:S03]  /*f480*/  FFMA.FTZ R88, R117, UR4, -R47 ;  /* 0x0000000475587c23 */ /* 0x000fe6000801082f */
[----:B------:R-:W-:Y:S01]  /*f490*/  MUFU.EX2 R100, R100 ;  /* 0x0000006400647308 */ /* 0x000fe20000000800 */
[----:B------:R-:W-:Y:S01]  /*f4a0*/  FFMA.FTZ R90, R115, UR4, -R45 ;  /* 0x00000004735a7c23 */ /* 0x000fe2000801082d */
[----:B------:R-:W-:Y:S01]  /*f4b0*/  FFMA.FTZ R66, R131, UR4, -R47 ;  /* 0x0000000483427c23 */ /* 0x000fe2000801082f */
[--C-:B------:R-:W-:Y:S01]  /*f4c0*/  FFMA.FTZ R62, R121, UR4, -R45.reuse ;  /* 0x00000004793e7c23 */ /* 0x100fe2000801082d */
[----:B------:R-:W-:Y:S01]  /*f4d0*/  FFMA.FTZ R60, R103, UR4, -R45 ;  /* 0x00000004673c7c23 */ /* 0x000fe2000801082d */
[--C-:B------:R-:W-:Y:S01]  /*f4e0*/  FFMA.FTZ R64, R99, UR4, -R47.reuse ;  /* 0x0000000463407c23 */ /* 0x100fe2000801082f */
[----:B------:R-:W-:Y:S01]  /*f4f0*/  FFMA.FTZ R99, R25, UR4, -R47 ;  /* 0x0000000419637c23 */ /* 0x000fe2000801082f */
[--C-:B------:R-:W-:Y:S03]  /*f500*/  FFMA.FTZ R67, R130, UR4, -R45.reuse ;  /* 0x0000000482437c23 */ /* 0x100fe6000801082d */
[----:B------:R-:W1:Y:S01]  /*f510*/  MUFU.EX2 R95, R95 ;  /* 0x0000005f005f7308 */ /* 0x000e620000000800 */
[----:B------:R-:W-:Y:S01]  /*f520*/  FFMA.FTZ R70, R122, UR4, -R45 ;  /* 0x000000047a467c23 */ /* 0x000fe2000801082d */
        /* <DEDUP_REMOVED lines=11> */
[----:B------:R-:W-:Y:S05]  /*f5e0*/  FFMA.FTZ R156, R156, UR4, -R47 ;  /* 0x000000049c9c7c23 */ /* 0x000fea000801082f */
[----:B------:R-:W2:Y:S01]  /*f5f0*/  MUFU.EX2 R93, R93 ;  /* 0x0000005d005d7308 */ /* 0x000ea20000000800 */
[----:B-1----:R-:W-:Y:S01]  /*f600*/  F2FP.BF16.F32.PACK_AB R29, R95, R100 ;  /* 0x000000645f1d723e */ /* 0x002fe200000010ff */
[----:B------:R-:W-:Y:S04]  /*f610*/  FFMA.FTZ R100, R23, R150, R100 ;  /* 0x0000009617647223 */ /* 0x000fe80000010064 */
[----:B------:R-:W-:Y:S04]  /*f620*/  FADD.FTZ R95, R95, R100 ;  /* 0x000000645f5f7221 */ /* 0x000fe80000010000 */
[----:B------:R-:W1:Y:S10]  /*f630*/  MUFU.EX2 R92, R92 ;  /* 0x0000005c005c7308 */ /* 0x000e740000000800 */
[----:B------:R-:W-:Y:S01]  /*f640*/  MUFU.EX2 R89, R89 ;  /* 0x0000005900597308 */ /* 0x000fe20000000800 */
[C---:B--2---:R-:W-:Y:S01]  /*f650*/  F2FP.BF16.F32.PACK_AB R30, R93.reuse, R96 ;  /* 0x000000605d1e723e */ /* 0x044fe200000010ff */
[----:B------:R-:W-:Y:S04]  /*f660*/  FADD.FTZ R96, R96, R97 ;  /* 0x0000006160607221 */ /* 0x000fe80000010000 */
[----:B------:R-:W-:Y:S04]  /*f670*/  FADD.FTZ R96, R93, R96 ;  /* 0x000000605d607221 */ /* 0x000fe80000010000 */
[----:B------:R-:W-:Y:S01]  /*f680*/  MUFU.EX2 R88, R88 ;  /* 0x0000005800587308 */ /* 0x000fe20000000800 */
[C---:B-1----:R-:W-:Y:S01]  /*f690*/  F2FP.BF16.F32.PACK_AB R31, R91.reuse, R92 ;  /* 0x0000005c5b1f723e */ /* 0x042fe200000010ff */
[----:B------:R-:W-:Y:S04]  /*f6a0*/  FADD.FTZ R92, R92, R95 ;  /* 0x0000005f5c5c7221 */ /* 0x000fe80000010000 */
[----:B------:R-:W-:Y:S04]  /*f6b0*/  FADD.FTZ R91, R91, R92 ;  /* 0x0000005c5b5b7221 */ /* 0x000fe80000010000 */
[----:B------:R-:W1:Y:S01]  /*f6c0*/  MUFU.EX2 R90, R90 ;  /* 0x0000005a005a7308 */ /* 0x000e620000000800 */
[C---:B---3--:R-:W-:Y:S05]  /*f6d0*/  HMMA.16816.F32.BF16 R4, R28.reuse, R12, R4 ;  /* 0x0000000c1c04723c */ /* 0x048fea0000041804 */
[C---:B------:R-:W-:Y:S01]  /*f6e0*/  FMUL.FTZ R12, R24.reuse, R72 ;  /* 0x00000048180c7220 */ /* 0x040fe20000410000 */
[----:B------:R-:W-:Y:S03]  /*f6f0*/  FMUL.FTZ R13, R24, R73 ;  /* 0x00000049180d7220 */ /* 0x000fe60000410000 */
[----:B------:R-:W2:Y:S01]  /*f700*/  MUFU.EX2 R66, R66 ;  /* 0x0000004200427308 */ /* 0x000ea20000000800 */
[C---:B------:R-:W-:Y:S03]  /*f710*/  HMMA.16816.F32.BF16 R8, R28.reuse, R14, R8 ;  /* 0x0000000e1c08723c */ /* 0x040fe60000041808 */
[C---:B------:R-:W-:Y:S01]  /*f720*/  FMUL.FTZ R14, R23.reuse, R74 ;  /* 0x0000004a170e7220 */ /* 0x040fe20000410000 */
[----:B------:R-:W-:Y:S01]  /*f730*/  FMUL.FTZ R15, R23, R75 ;  /* 0x0000004b170f7220 */ /* 0x000fe20000410000 */
[----:B------:R-:W-:Y:S01]  /*f740*/  FFMA.FTZ R73, R118, UR4, -R47 ;  /* 0x0000000476497c23 */ /* 0x000fe2000801082f */
[----:B------:R-:W-:Y:S03]  /*f750*/  FFMA.FTZ R72, R110, UR4, -R45 ;  /* 0x000000046e487c23 */ /* 0x000fe6000801082d */
[----:B------:R-:W-:Y:S01]  /*f760*/  MUFU.EX2 R63, R63 ;  /* 0x0000003f003f7308 */ /* 0x000fe20000000800 */
[----:B-1----:R-:W-:Y:S01]  /*f770*/  FADD.FTZ R76, R90, R91 ;  /* 0x0000005b5a4c7221 */ /* 0x002fe20000010000 */
[--C-:B------:R-:W-:Y:S01]  /*f780*/  FFMA.FTZ R74, R165, UR4, -R47.reuse ;  /* 0x00000004a54a7c23 */ /* 0x100fe2000801082f */
[----:B------:R-:W-:Y:S01]  /*f790*/  FFMA.FTZ R75, R106, UR4, -R47 ;  /* 0x000000046a4b7c23 */ /* 0x000fe2000801082f */
[C---:B------:R-:W-:Y:S03]  /*f7a0*/  HMMA.16816.F32.BF16 R12, R28.reuse, R32, R12 ;  /* 0x000000201c0c723c */ /* 0x040fe6000004180c */
[----:B------:R-:W-:Y:S03]  /*f7b0*/  FADD.FTZ R76, R85, R76 ;  /* 0x0000004c554c7221 */ /* 0x000fe60000010000 */
[----:B------:R-:W1:Y:S01]  /*f7c0*/  MUFU.EX2 R62, R62 ;  /* 0x0000003e003e7308 */ /* 0x000e620000000800 */
[----:B------:R-:W-:Y:S01]  /*f7d0*/  FADD.FTZ R23, R89, R96 ;  /* 0x0000006059177221 */ /* 0x000fe20000010000 */
[----:B------:R-:W-:Y:S01]  /*f7e0*/  HMMA.16816.F32.BF16 R16, R28, R34, R16 ;  /* 0x000000221c10723c */ /* 0x000fe20000041810 */
[----:B------:R-:W3:Y:S02]  /*f7f0*/  LDSM.16.MT88.4 R32, [R44+0x400] ;  /* 0x000400002c20783b */ /* 0x000ee40000004200 */
[C---:B------:R-:W-:Y:S05]  /*f800*/  F2FP.BF16.F32.PACK_AB R28, R88.reuse, R89 ;  /* 0x00000059581c723e */ /* 0x040fea00000010ff */
[----:B------:R-:W-:Y:S01]  /*f810*/  MUFU.EX2 R59, R59 ;  /* 0x0000003b003b7308 */ /* 0x000fe20000000800 */
[----:B------:R-:W-:Y:S01]  /*f820*/  F2FP.BF16.F32.PACK_AB R29, R85, R90 ;  /* 0x0000005a551d723e */ /* 0x000fe200000010ff */
[----:B------:R-:W-:Y:S01]  /*f830*/  FADD.FTZ R23, R88, R23 ;  /* 0x0000001758177221 */ /* 0x000fe20000010000 */
[----:B--2---:R-:W-:Y:S07]  /*f840*/  F2FP.BF16.F32.PACK_AB R30, R65, R66 ;  /* 0x00000042411e723e */ /* 0x004fee00000010ff */
[----:B------:R-:W2:Y:S01]  /*f850*/  MUFU.EX2 R56, R56 ;  /* 0x0000003800387308 */ /* 0x000ea20000000800 */
[----:B-1----:R-:W-:Y:S01]  /*f860*/  F2FP.BF16.F32.PACK_AB R31, R62, R63 ;  /* 0x0000003f3e1f723e */ /* 0x002fe200000010ff */
[----:B------:R-:W-:Y:S02]  /*f870*/  FADD.FTZ R63, R63, R76 ;  /* 0x0000004c3f3f7221 */ /* 0x000fe40000010000 */
[----:B------:R-:W-:Y:S06]  /*f880*/  LDSM.16.MT88.4 R76, [R132+0x4c00] ;  /* 0x004c0000844c783b */ /* 0x000fec0000004200 */
        /* <DEDUP_REMOVED lines=9> */
[----:B------:R-:W5:Y:S08]  /*f920*/  LDSM.16.MT88.4 R32, [R44+0x800] ;  /* 0x000800002c20783b */ /* 0x000f700000004200 */
[----:B------:R-:W-:Y:S01]  /*f930*/  MUFU.EX2 R49, R49 ;  /* 0x0000003100317308 */ /* 0x000fe20000000800 */
[----:B--2---:R-:W-:Y:S02]  /*f940*/  F2FP.BF16.F32.PACK_AB R28, R56, R59 ;  /* 0x0000003b381c723e */ /* 0x004fe400000010ff */
[----:B-1----:R-:W-:Y:S07]  /*f950*/  F2FP.BF16.F32.PACK_AB R29, R50, R57 ;  /* 0x00000039321d723e */ /* 0x002fee00000010ff */
[----:B------:R-:W1:Y:S01]  /*f960*/  MUFU.EX2 R46, R46 ;  /* 0x0000002e002e7308 */ /* 0x000e620000000800 */
[----:B---3--:R-:W-:Y:S09]  /*f970*/  F2FP.BF16.F32.PACK_AB R30, R52, R53 ;  /* 0x00000035341e723e */ /* 0x008ff200000010ff */
[----:B------:R2:W-:Y:S10]  /*f980*/  MUFU.EX2 R69, R40 ;  /* 0x0000002800457308 */ /* 0x0005f40000000800 */
[----:B------:R-:W-:Y:S01]  /*f990*/  MUFU.EX2 R51, R51 ;  /* 0x0000003300337308 */ /* 0x000fe20000000800 */
[----:B-1----:R-:W-:Y:S09]  /*f9a0*/  F2FP.BF16.F32.PACK_AB R31, R46, R49 ;  /* 0x000000312e1f723e */ /* 0x002ff200000010ff */
[----:B------:R-:W1:Y:S01]  /*f9b0*/  MUFU.EX2 R48, R48 ;  /* 0x0000003000307308 */ /* 0x000e620000000800 */
[----:B--2---:R-:W-:Y:S01]  /*f9c0*/  LDSM.16.MT88.4 R40, [R44+0xc00] ;  /* 0x000c00002c28783b */ /* 0x004fe20000004200 */
[C---:B----4-:R-:W-:Y:S08]  /*f9d0*/  HMMA.16816.F32.BF16 R4, R28.reuse, R36, R4 ;  /* 0x000000241c04723c */ /* 0x050ff00000041804 */
        /* <DEDUP_REMOVED lines=117> */
[C---:B-----5:R-:W-:Y:S01]  /*10130*/  F2FP.BF16.F32.PACK_AB R27, R85.reuse, R42 ;  /* 0x0000002a551b723e */ /* 0x060fe200000010ff */
[----:B------:R-:W-:Y:S01]  /*10140*/  FADD.FTZ R42, R42, R41 ;  /* 0x000000292a2a7221 */ /* 0x000fe20000010000 */
[----:B------:R-:W-:Y:S03]  /*10150*/  FADD.FTZ R40, R40, R103 ;  /* 0x0000006728287221 */ /* 0x000fe60000010000 */
[----:B------:R-:W-:Y:S01]  /*10160*/  FADD.FTZ R42, R85, R42 ;  /* 0x0000002a552a7221 */ /* 0x000fe20000010000 */
[----:B------:R-:W-:Y:S01]  /*10170*/  FADD.FTZ R43, R43, R40 ;  /* 0x000000282b2b7221 */ /* 0x000fe20000010000 */
[C---:B-1----:R-:W-:Y:S02]  /*10180*/  HMMA.16816.F32.BF16 R4, R24.reuse, R32, R4 ;  /* 0x000000201804723c */ /* 0x042fe40000041804 */
[----:B------:R-:W1:Y:S01]  /*10190*/  MUFU.EX2 R46, R50 ;  /* 0x00000032002e7308 */ /* 0x000e620000000800 */
[----:B------:R-:W-:Y:S05]  /*101a0*/  MOV R85, R0 ;  /* 0x0000000000557202 */ /* 0x000fea0000000f00 */
[C---:B------:R-:W-:Y:S04]  /*101b0*/  HMMA.16816.F32.BF16 R8, R24.reuse, R34, R8 ;  /* 0x000000221808723c */ /* 0x040fe80000041808 */
[----:B------:R-:W-:Y:S01]  /*101c0*/  MUFU.EX2 R28, R28 ;  /* 0x0000001c001c7308 */ /* 0x000fe20000000800 */
[----:B--2---:R-:W-:Y:S01]  /*101d0*/  F2FP.BF16.F32.PACK_AB R68, R57, R62 ;  /* 0x0000003e3944723e */ /* 0x004fe200000010ff */
[----:B------:R-:W-:Y:S02]  /*101e0*/  FADD.FTZ R62, R62, R43 ;  /* 0x0000002b3e3e7221 */ /* 0x000fe40000010000 */
[C---:B---3--:R-:W-:Y:S06]  /*101f0*/  HMMA.16816.F32.BF16 R12, R24.reuse, R36, R12 ;  /* 0x00000024180c723c */ /* 0x048fec000004180c */
[----:B------:R-:W2:Y:S01]  /*10200*/  MUFU.EX2 R47, R47 ;  /* 0x0000002f002f7308 */ /* 0x000ea20000000800 */
[C---:B-1----:R-:W-:Y:S01]  /*10210*/  F2FP.BF16.F32.PACK_AB R69, R46.reuse, R49 ;  /* 0x000000312e45723e */ /* 0x042fe200000010ff */
[----:B------:R-:W-:Y:S01]  /*10220*/  FADD.FTZ R49, R49, R42 ;  /* 0x0000002a31317221 */ /* 0x000fe20000010000 */
[----:B------:R-:W-:Y:S01]  /*10230*/  FADD.FTZ R57, R57, R62 ;  /* 0x0000003e39397221 */ /* 0x000fe20000010000 */
[----:B------:R-:W-:Y:S06]  /*10240*/  HMMA.16816.F32.BF16 R16, R24, R38, R16 ;  /* 0x000000261810723c */ /* 0x000fec0000041810 */
[----:B------:R-:W-:Y:S01]  /*10250*/  MUFU.EX2 R29, R29 ;  /* 0x0000001d001d7308 */ /* 0x000fe20000000800 */
[----:B------:R-:W-:Y:S09]  /*10260*/  FADD.FTZ R46, R46, R49 ;  /* 0x000000312e2e7221 */ /* 0x000ff20000010000 */
[----:B------:R-:W1:Y:S01]  /*10270*/  MUFU.EX2 R150, R45 ;  /* 0x0000002d00967308 */ /* 0x000e620000000800 */
[C---:B--2---:R-:W-:Y:S01]  /*10280*/  F2FP.BF16.F32.PACK_AB R70, R47.reuse, R28 ;  /* 0x0000001c2f46723e */ /* 0x044fe200000010ff */
[----:B------:R-:W-:Y:S04]  /*10290*/  FADD.FTZ R28, R28, R57 ;  /* 0x000000391c1c7221 */ /* 0x000fe80000010000 */
[----:B------:R-:W-:Y:S01]  /*102a0*/  FADD.FTZ R151, R47, R28 ;  /* 0x0000001c2f977221 */ /* 0x000fe20000010000 */
[C---:B-1----:R-:W-:Y:S01]  /*102b0*/  F2FP.BF16.F32.PACK_AB R71, R150.reuse, R29 ;  /* 0x0000001d9647723e */ /* 0x042fe200000010ff */
[----:B------:R-:W-:Y:S04]  /*102c0*/  FADD.FTZ R29, R29, R46 ;  /* 0x0000002e1d1d7221 */ /* 0x000fe80000010000 */
[----:B------:R-:W-:Y:S02]  /*102d0*/  FADD.FTZ R150, R150, R29 ;  /* 0x0000001d96967221 */ /* 0x000fe40000010000 */
[C---:B------:R-:W-:Y:S08]  /*102e0*/  HMMA.16816.F32.BF16 R80, R68.reuse, R76, R4 ;  /* 0x0000004c4450723c */ /* 0x040ff00000041804 */
[C---:B------:R-:W-:Y:S08]  /*102f0*/  HMMA.16816.F32.BF16 R76, R68.reuse, R78, R8 ;  /* 0x0000004e444c723c */ /* 0x040ff00000041808 */
[C---:B----4-:R-:W-:Y:S08]  /*10300*/  HMMA.16816.F32.BF16 R72, R68.reuse, R20, R12 ;  /* 0x000000144448723c */ /* 0x050ff0000004180c */
[----:B------:R-:W-:Y:S01]  /*10310*/  HMMA.16816.F32.BF16 R68, R68, R22, R16 ;  /* 0x000000164444723c */ /* 0x000fe20000041810 */
[----:B------:R-:W-:Y:S08]  /*10320*/  @!UPT UIADD3 URZ, UPT, UPT, URZ, URZ, URZ ;  /* 0x000000fffffff290 */ /* 0x000ff0000fffe0ff */
[----:B------:R-:W-:Y:S11]  /*10330*/  @P0 BRA `(.L_x_4636) ;  /* 0xffffffd000800947 */ /* 0x000ff6000383ffff */
.L_x_4632:
        /* <DEDUP_REMOVED lines=100> */
.L_x_4638:
[----:B------:R-:W-:Y:S05]  /*10980*/  BSYNC.RECONVERGENT B0 ;  /* 0x0000000000007941 */ /* 0x000fea0003800200 */
.L_x_4637:
[----:B------:R-:W5:Y:S01]  /*10990*/  LDCU.64 UR4, c[0x0][0x3f8] ;  /* 0x00007f00ff0477ac */ /* 0x000f620008000a00 */
[----:B-1----:R1:W1:Y:S01]  /*109a0*/  LDS.128 R16, [R21+0x1800] ;  /* 0x0018000015107984 */ /* 0x0022620000000c00 */
[----:B------:R-:W-:Y:S01]  /*109b0*/  SHF.R.U32.HI R86, RZ, 0x3, R86 ;  /* 0x00000003ff567819 */ /* 0x000fe20000011656 */
[----:B------:R-:W-:Y:S01]  /*109c0*/  VIADD R23, R136, -UR8 ;  /* 0x8000000888177c36 */ /* 0x000fe20008000000 */
[----:B------:R-:W-:-:S03]  /*109d0*/  LOP3.LUT R3, R84, 0xffc, RZ, 0xc0, !PT ;  /* 0x00000ffc54037812 */ /* 0x000fc600078ec0ff */
[----:B------:R-:W-:Y:S01]  /*109e0*/  VIADD R2, R86, 0x10 ;  /* 0x0000001056027836 */ /* 0x000fe20000000000 */
[----:B------:R-:W-:Y:S01]  /*109f0*/  IADD3 R3, P0, PT, R0, R3, RZ ;  /* 0x0000000300037210 */ /* 0x000fe20007f1e0ff */
[C---:B------:R-:W-:Y:S01]  /*10a00*/  VIADD R20, R86.reuse, 0x20 ;  /* 0x0000002056147836 */ /* 0x040fe20000000000 */
[CC--:B------:R-:W-:Y:S01]  /*10a10*/  ISETP.GE.AND P3, PT, R86.reuse, R23.reuse, PT ;  /* 0x000000175600720c */ /* 0x0c0fe20003f66270 */
[----:B------:R-:W-:Y:S01]  /*10a20*/  VIADD R86, R86, 0x30 ;  /* 0x0000003056567836 */ /* 0x000fe20000000000 */
[-C--:B------:R-:W-:Y:S02]  /*10a30*/  ISETP.GE.AND P2, PT, R2, R23.reuse, PT ;  /* 0x000000170200720c */ /* 0x080fe40003f46270 */
[----:B------:R-:W-:Y:S02]  /*10a40*/  LEA.HI.X.SX32 R0, R0, RZ, 0x1, P0 ;  /* 0x000000ff00007211 */ /* 0x000fe400000f0eff */
[----:B------:R-:W-:Y:S02]  /*10a50*/  ISETP.GE.AND P1, PT, R20, R23, PT ;  /* 0x000000171400720c */ /* 0x000fe40003f26270 */
[----:B-----5:R-:W-:-:S04]  /*10a60*/  LEA R2, P0, R3, UR4, 0x2 ;  /* 0x0000000403027c11 */ /* 0x020fc8000f8010ff */
[----:B------:R-:W-:Y:S02]  /*10a70*/  LEA.HI.X R3, R3, UR5, R0, 0x2, P0 ;  /* 0x0000000503037c11 */ /* 0x000fe400080f1400 */
[----:B------:R-:W-:-:S03]  /*10a80*/  ISETP.GE.AND P0, PT, R86, R23, PT ;  /* 0x000000175600720c */ /* 0x000fc60003f06270 */
[----:B---3--:R3:W-:Y:S04]  /*10a90*/  @!P3 STG.E.128 desc[UR6][R2.64], R12 ;  /* 0x0000000c0200b986 */ /* 0x0087e8000c101d06 */
[----:B--2---:R3:W-:Y:S04]  /*10aa0*/  @!P2 STG.E.128 desc[UR6][R2.64+0x800], R8 ;  /* 0x000800080200a986 */ /* 0x0047e8000c101d06 */
[----:B----4-:R3:W-:Y:S02]  /*10ab0*/  @!P1 STG.E.128 desc[UR6][R2.64+0x1000], R4 ;  /* 0x0010000402009986 */ /* 0x0107e4000c101d06 */
[----:B------:R-:W-:Y:S05]  /*10ac0*/  @P0 EXIT ;  /* 0x000000000000094d */ /* 0x000fea0003800000 */
[----:B-1----:R-:W-:Y:S01]  /*10ad0*/  STG.E.128 desc[UR6][R2.64+0x1800], R16 ;  /* 0x0018001002007986 */ /* 0x002fe2000c101d06 */
[----:B------:R-:W-:Y:S05]  /*10ae0*/  EXIT ;  /* 0x000000000000794d */ /* 0x000fea0003800000 */
.L_x_4639:
        /* <DEDUP_REMOVED lines=9> */
.L_x_4941:


//--------------------- .text._ZN5flash24flash_fwd_splitkv_kernelI23Flash_fwd_kernel_traitsILi32ELi64ELi128ELi4ELb0ELb0EN7cutlass10bfloat16_tE19Flash_kernel_traitsILi32ELi64ELi128ELi4ES3_EELb1ELb0ELb1ELb0ELb0ELb0ELb1ELb1EEEvNS_16Flash_fwd_paramsE --------------------------
	.section	.text._ZN5flash24flash_fwd_splitkv_kernelI23Flash_fwd_kernel_traitsILi32ELi64ELi128ELi4ELb0ELb0EN7cutlass10bfloat16_tE19Flash_kernel_traitsILi32ELi64ELi128ELi4ES3_EELb1ELb0ELb1ELb0ELb0ELb0ELb1ELb1EEEvNS_16Flash_fwd_paramsE,"ax",@progbits
	.align	128
        .global         _ZN5flash24flash_fwd_splitkv_kernelI23Flash_fwd_kernel_traitsILi32ELi64ELi128ELi4ELb0ELb0EN7cutlass10bfloat16_tE19Flash_kernel_traitsILi32ELi64ELi128ELi4ES3_EELb1ELb0ELb1ELb0ELb0ELb0ELb1ELb1EEEvNS_16Flash_fwd_paramsE
        .type           _ZN5flash24flash_fwd_splitkv_kernelI23Flash_fwd_kernel_traitsILi32ELi64ELi128ELi4ELb0ELb0EN7cutlass10bfloat16_tE19Flash_kernel_traitsILi32ELi64ELi128ELi4ES3_EELb1ELb0ELb1ELb0ELb0ELb0ELb1ELb1EEEvNS_16Flash_fwd_paramsE,@function
        .size           _ZN5flash24flash_fwd_splitkv_kernelI23Flash_fwd_kernel_traitsILi32ELi64ELi128ELi4ELb0ELb0EN7cutlass10bfloat16_tE19Flash_kernel_traitsILi32ELi64ELi128ELi4ES3_EELb1ELb0ELb1ELb0ELb0ELb0ELb1ELb1EEEvNS_16Flash_fwd_paramsE,(.L_x_4942 - _ZN5flash24flash_fwd_splitkv_kernelI23Flash_fwd_kernel_traitsILi32ELi64ELi128ELi4ELb0ELb0EN7cutlass10bfloat16_tE19Flash_kernel_traitsILi32ELi64ELi128ELi4ES3_EELb1ELb0ELb1ELb0ELb0ELb0ELb1ELb1EEEvNS_16Flash_fwd_paramsE)
        .other          _ZN5flash24flash_fwd_splitkv_kernelI23Flash_fwd_kernel_traitsILi32ELi64ELi128ELi4ELb0ELb0EN7cutlass10bfloat16_tE19Flash_kernel_traitsILi32ELi64ELi128ELi4ES3_EELb1ELb0ELb1ELb0ELb0ELb0ELb1ELb1EEEvNS_16Flash_fwd_paramsE,@"STO_CUDA_ENTRY STV_DEFAULT"
_ZN5flash24flash_fwd_splitkv_kernelI23Flash_fwd_kernel_traitsILi32ELi64ELi128ELi4ELb0ELb0EN7cutlass10bfloat16_tE19Flash_kernel_traitsILi32ELi64ELi128ELi4ES3_EELb1ELb0ELb1ELb0ELb0ELb0ELb1ELb1EEEvNS_16Flash_fwd_paramsE:
.text._ZN5flash24flash_fwd_splitkv_kernelI23Flash_fwd_kernel_traitsILi32ELi64ELi128ELi4ELb0ELb0EN7cutlass10bfloat16_tE19Flash_kernel_traitsILi32ELi64ELi128ELi4ES3_EELb1ELb0ELb1ELb0ELb0ELb0ELb1ELb1EEEvNS_16Flash_fwd_paramsE:
        /* <DEDUP_REMOVED lines=34> */
[----:B--2---:R-:W-:Y:S01]  /*0220*/  IMAD.WIDE.U32 R12, R95, 0x4, R4 ;  /* 0x000000045f0c7825 */ /* 0x004fe200078e0004 */
[----:B------:R-:W-:-:S03]  /*0230*/  ISETP.NE.AND.EX P5, PT, RZ, UR5, PT, P0 ;  /* 0x00000005ff007c0c */ /* 0x000fc6000bfa5300 */
[----:B------:R-:W-:Y:S01]  /*0240*/  IMAD.SHL.U32 R9, R95, 0x4, RZ ;  /* 0x000000045f097824 */ /* 0x000fe200078e00ff */
[----:B------:R-:W2:Y:S01]  /*0250*/  @P1 LDG.E R6, desc[UR6][R12.64] ;  /* 0x000000060c061981 */ /* 0x000ea2000c1e1900 */
[----:B------:R-:W-:-:S03]  /*0260*/  SHF.R.U32.HI R4, RZ, 0x1e, R95 ;  /* 0x0000001eff047819 */ /* 0x000fc6000001165f */
[C---:B------:R-:W-:Y:S01]  /*0270*/  @P2 IADD3 R14, P0, PT, R9.reuse, R2, RZ ;  /* 0x00000002090e2210 */ /* 0x040fe20007f1e0ff */
[----:B------:R1:W2:Y:S01]  /*0280*/  @P3 LDG.E R11, desc[UR6][R12.64+0x4] ;  /* 0x000004060c0b3981 */ /* 0x0002a2000c1e1900 */
[----:B------:R-:W-:Y:S01]  /*0290*/  IADD3 R18, P1, PT, R9, UR4, RZ ;  /* 0x0000000409127c10 */ /* 0x000fe2000ff3e0ff */
[----:B------:R-:W-:Y:S02]  /*02a0*/  IMAD.MOV.U32 R0, RZ, RZ, RZ ;  /* 0x000000ffff007224 */ /* 0x000fe400078e00ff */
[C---:B------:R-:W-:Y:S01]  /*02b0*/  @P2 IMAD.X R15, R4.reuse, 0x1, R3, P0 ;  /* 0x00000001040f2824 */ /* 0x040fe200000e0603 */
[----:B------:R-:W-:Y:S01]  /*02c0*/  IADD3.X R19, PT, PT, R4, UR5, RZ, P1, !PT ;  /* 0x0000000504137c10 */ /* 0x000fe20008ffe4ff */
[----:B------:R-:W3:Y:S03]  /*02d0*/  LDC.64 R2, c[0x0][0x468] ;  /* 0x00011a00ff027b82 */ /* 0x000ee60000000a00 */
[----:B------:R4:W5:Y:S04]  /*02e0*/  @P2 LDG.E R65, desc[UR6][R14.64] ;  /* 0x000000060e412981 */ /* 0x000968000c1e1900 */
[----:B------:R4:W5:Y:S01]  /*02f0*/  @P5 LDG.E R0, desc[UR6][R18.64] ;  /* 0x0000000612005981 */ /* 0x000962000c1e1900 */
[----:B------:R-:W1:Y:S01]  /*0300*/  LDCU.U8 UR4, c[0x0][0x532] ;  /* 0x0000a640ff0477ac */ /* 0x000e620008000000 */
[----:B------:R-:W4:Y:S01]  /*0310*/  S2R R67, SR_CTAID.X ;  /* 0x0000000000437919 */ /* 0x000f220000002500 */
[----:B------:R-:W2:Y:S01]  /*0320*/  @!P3 LDC R94, c[0x0][0x434] ;  /* 0x00010d00ff5ebb82 */ /* 0x000ea20000000800 */
[----:B------:R-:W-:Y:S01]  /*0330*/  IMAD.MOV.U32 R5, RZ, RZ, -0x1 ;  /* 0xffffffffff057424 */ /* 0x000fe200078e00ff */
[----:B---3--:R-:W-:-:S02]  /*0340*/  ISETP.EQ.U32.AND P0, PT, R2, RZ, PT ;  /* 0x000000ff0200720c */ /* 0x008fc40003f02070 */
[----:B-1----:R-:W-:-:S04]  /*0350*/  ISETP.NE.AND P4, PT, RZ, UR4, PT ;  /* 0x00000004ff007c0c */ /* 0x002fc8000bf85270 */
[----:B------:R-:W-:Y:S02]  /*0360*/  ISETP.EQ.OR.EX P1, PT, R3, RZ, !P4, P0 ;  /* 0x000000ff0300720c */ /* 0x000fe40006722700 */
[----:B------:R-:W-:-:S05]  /*0370*/  IADD3 R12, P0, PT, R9, R2, RZ ;  /* 0x00000002090c7210 */ /* 0x000fca0007f1e0ff */
[----:B------:R-:W-:Y:S01]  /*0380*/  IMAD.X R13, R4, 0x1, R3, P0 ;  /* 0x00000001040d7824 */ /* 0x000fe200000e0603 */
[----:B------:R-:W-:-:S04]  /*0390*/  ISETP.NE.U32.AND P0, PT, R2, RZ, PT ;  /* 0x000000ff0200720c */ /* 0x000fc80003f05070 */
[----:B------:R-:W-:Y:S01]  /*03a0*/  ISETP.NE.AND.EX P0, PT, R3, RZ, PT, P0 ;  /* 0x000000ff0300720c */ /* 0x000fe20003f05300 */
[----:B------:R-:W-:Y:S01]  /*03b0*/  IMAD.MOV R102, RZ, RZ, -R95 ;  /* 0x000000ffff667224 */ /* 0x000fe200078e0a5f */
[----:B------:R1:W5:Y:S01]  /*03c0*/  @!P1 LDG.E R5, desc[UR6][R12.64] ;  /* 0x000000060c059981 */ /* 0x000362000c1e1900 */
[----:B----4-:R-:W-:Y:S02]  /*03d0*/  IMAD.SHL.U32 R75, R67, 0x40, RZ ;  /* 0x00000040434b7824 */ /* 0x010fe400078e00ff */
[----:B------:R-:W-:-:S08]  /*03e0*/  IMAD R102, R7, R102, UR10 ;  /* 0x0000000a07667e24 */ /* 0x000fd0000f8e0266 */
[----:B------:R-:W3:Y:S01]  /*03f0*/  @!P0 LDC R73, c[0x0][0x438] ;  /* 0x00010e00ff498b82 */ /* 0x000ee20000000800 */
[----:B--2---:R-:W-:-:S05]  /*0400*/  @P3 IMAD.IADD R94, R11, 0x1, -R6 ;  /* 0x000000010b5e3824 */ /* 0x004fca00078e0a06 */
[----:B------:R-:W-:Y:S01]  /*0410*/  ISETP.GT.AND P1, PT, R94, R75, PT ;  /* 0x0000004b5e00720c */ /* 0x000fe20003f24270 */
[----:B-1-3--:R-:W-:-:S12]  /*0420*/  @!P0 BRA `(.L_x_4640) ;  /* 0x00000000000c8947 */ /* 0x00afd80003800000 */
[----:B------:R-:W2:Y:S02]  /*0430*/  @P4 LDG.E R2, desc[UR6][R12.64+0x4] ;  /* 0x000004060c024981 */ /* 0x000ea4000c1e1900 */
[----:B--2--5:R-:W-:-:S06]  /*0440*/  @P4 IADD3 R73, PT, PT, R2, -R5, RZ ;  /* 0x8000000502494210 */ /* 0x024fcc0007ffe0ff */
[----:B------:R1:W5:Y:S02]  /*0450*/  @!P4 LDG.E R73, desc[UR6][R12.64] ;  /* 0x000000060c49c981 */ /* 0x000364000c1e1900 */
.L_x_4640:
[----:B------:R-:W-:Y:S05]  /*0460*/  @!P1 EXIT ;  /* 0x000000000000994d */ /* 0x000fea0003800000 */
[----:B------:R-:W2:Y:S01]  /*0470*/  LDC R8, c[0x0][0x374] ;  /* 0x0000dd00ff087b82 */ /* 0x000ea20000000800 */
[--C-:B-----5:R-:W-:Y:S01]  /*0480*/  IMAD.IADD R73, R73, 0x1, -R0.reuse ;  /* 0x0000000149497824 */ /* 0x120fe200078e0a00 */
[----:B------:R-:W3:Y:S01]  /*0490*/  S2R R70, SR_TID.X ;  /* 0x0000000000467919 */ /* 0x000ee20000002100 */
[----:B------:R-:W-:-:S05]  /*04a0*/  @P2 IMAD.IADD R65, R65, 0x1, -R0 ;  /* 0x0000000141412824 */ /* 0x000fca00078e0a00 */
[----:B------:R-:W4:Y:S08]  /*04b0*/  LDC R2, c[0x0][0x438] ;  /* 0x00010e00ff027b82 */ /* 0x000f300000000800 */
[----:B-1----:R-:W1:Y:S01]  /*04c0*/  @!P2 LDC R12, c[0x0][0x43c] ;  /* 0x00010f00ff0cab82 */ /* 0x002e620000000800 */
[-C--:B--2---:R-:W-:Y:S02]  /*04d0*/  IABS R11, R8.reuse ;  /* 0x00000008000b7213 */ /* 0x084fe40000000000 */
[----:B------:R-:W-:-:S02]  /*04e0*/  IABS R15, R8 ;  /* 0x00000008000f7213 */ /* 0x000fc40000000000 */
[----:B------:R-:W2:Y:S03]  /*04f0*/  I2F.RP R10, R11 ;  /* 0x0000000b000a7306 */ /* 0x000ea60000209400 */
        /* <DEDUP_REMOVED lines=13> */
[----:B------:R-:W-:Y:S02]  /*05d0*/  IMAD R17, R2, R11, RZ ;  /* 0x0000000b02117224 */ /* 0x000fe400078e02ff */
[----:B------:R-:W-:-:S04]  /*05e0*/  IMAD.MOV.U32 R2, RZ, RZ, RZ ;  /* 0x000000ffff027224 */ /* 0x000fc800078e00ff */
[----:B------:R-:W-:Y:S02]  /*05f0*/  IMAD.HI.U32 R17, R3, R17, R2 ;  /* 0x0000001103117227 */ /* 0x000fe400078e0002 */
[----:B------:R-:W2:Y:S04]  /*0600*/  @!P2 LDC.64 R2, c[0x0][0x488] ;  /* 0x00012200ff02ab82 */ /* 0x000ea80000000a00 */
[----:B------:R-:W-:-:S04]  /*0610*/  IMAD.HI.U32 R10, R17, R14, RZ ;  /* 0x0000000e110a7227 */ /* 0x000fc800078e00ff */
[----:B------:R-:W-:-:S05]  /*0620*/  IMAD R14, R10, R15, R14 ;  /* 0x0000000f0a0e7224 */ /* 0x000fca00078e020e */
[----:B------:R-:W-:Y:S02]  /*0630*/  ISETP.GT.U32.AND P1, PT, R11, R14, PT ;  /* 0x0000000e0b00720c */ /* 0x000fe40003f24070 */
[----:B--2---:R-:W-:Y:S02]  /*0640*/  @!P2 ISETP.NE.U32.AND P0, PT, R2, RZ, PT ;  /* 0x000000ff0200a20c */ /* 0x004fe40003f05070 */
[----:B------:R-:W2:Y:S09]  /*0650*/  S2R R2, SR_CTAID.Y ;  /* 0x0000000000027919 */ /* 0x000eb20000002600 */
[----:B------:R-:W-:Y:S01]  /*0660*/  @!P1 IMAD.IADD R14, R14, 0x1, -R11 ;  /* 0x000000010e0e9824 */ /* 0x000fe200078e0a0b */
[----:B------:R-:W-:Y:S01]  /*0670*/  @!P2 ISETP.NE.AND.EX P0, PT, R3, RZ, PT, P0 ;  /* 0x000000ff0300a20c */ /* 0x000fe20003f05300 */
[----:B------:R-:W-:Y:S01]  /*0680*/  @!P1 VIADD R10, R10, 0x1 ;  /* 0x000000010a0a9836 */ /* 0x000fe20000000000 */
[----:B------:R-:W4:Y:S02]  /*0690*/  LDC R3, c[0x0][0x508] ;  /* 0x00014200ff037b82 */ /* 0x000f240000000800 */
[----:B-1----:R-:W-:-:S02]  /*06a0*/  @!P2 SEL R12, R12, RZ, P0 ;  /* 0x000000ff0c0ca207 */ /* 0x002fc40000000000 */
[----:B------:R-:W-:Y:S02]  /*06b0*/  ISETP.GE.U32.AND P4, PT, R14, R11, PT ;  /* 0x0000000b0e00720c */ /* 0x000fe40003f86070 */
[----:B------:R-:W-:Y:S01]  /*06c0*/  ISETP.NE.AND P0, PT, R8, RZ, PT ;  /* 0x000000ff0800720c */ /* 0x000fe20003f05270 */
[----:B------:R-:W-:-:S04]  /*06d0*/  @!P2 IMAD.IADD R65, R73, 0x1, R12 ;  /* 0x000000014941a824 */ /* 0x000fc800078e020c */
[----:B------:R-:W-:-:S05]  /*06e0*/  VIADD R11, R65, 0x7f ;  /* 0x0000007f410b7836 */ /* 0x000fca0000000000 */
[----:B------:R-:W-:Y:S01]  /*06f0*/  IADD3 R12, PT, PT, R11, R75, -R94 ;  /* 0x0000004b0b0c7210 */ /* 0x000fe20007ffe85e */
[----:B------:R-:W-:-:S04]  /*0700*/  @P4 VIADD R10, R10, 0x1 ;  /* 0x000000010a0a4836 */ /* 0x000fc80000000000 */
[----:B------:R-:W-:Y:S01]  /*0710*/  @!P3 IMAD.MOV R10, RZ, RZ, -R10 ;  /* 0x000000ffff0ab224 */ /* 0x000fe200078e0a0a */
[----:B------:R-:W-:Y:S02]  /*0720*/  @!P0 LOP3.LUT R10, RZ, R8, RZ, 0x33, !PT ;  /* 0x00000008ff0a8212 */ /* 0x000fe400078e33ff */
[----:B----4-:R-:W-:Y:S02]  /*0730*/  IADD3 R3, PT, PT, R12, 0x40, R3 ;  /* 0x000000400c037810 */ /* 0x010fe40007ffe003 */
[----:B------:R-:W-:Y:S02]  /*0740*/  SHF.R.S32.HI R12, RZ, 0x1f, R11 ;  /* 0x0000001fff0c7819 */ /* 0x000fe4000001140b */
[----:B------:R-:W-:Y:S01]  /*0750*/  SHF.R.S32.HI R8, RZ, 0x1f, R3 ;  /* 0x0000001fff087819 */ /* 0x000fe20000011403 */
[----:B--2---:R-:W-:Y:S01]  /*0760*/  IMAD R93, R10, R2, RZ ;  /* 0x000000020a5d7224 */ /* 0x004fe200078e02ff */
[----:B------:R-:W-:Y:S02]  /*0770*/  LEA.HI R12, R12, R11, RZ, 0x7 ;  /* 0x0000000b0c0c7211 */ /* 0x000fe400078f38ff */
[----:B------:R-:W-:-:S02]  /*0780*/  LEA.HI R8, R8, R3, RZ, 0x7 ;  /* 0x0000000308087211 */ /* 0x000fc400078f38ff */
        /* <DEDUP_REMOVED lines=57> */
.L_x_4641:
        /* <DEDUP_REMOVED lines=9> */
.L_x_4642:
[----:B------:R-:W-:-:S04]  /*0bb0*/  UISETP.NE.U32.AND UP0, UPT, UR12, URZ, UPT ;  /* 0x000000ff0c00728c */ /* 0x000fc8000bf05070 */
[----:B------:R-:W-:-:S09]  /*0bc0*/  UISETP.NE.AND.EX UP0, UPT, UR13, URZ, UPT, UP0 ;  /* 0x000000ff0d00728c */ /* 0x000fd2000bf05300 */
[----:B------:R-:W-:Y:S05]  /*0bd0*/  BRA.U !UP0, `(.L_x_4643) ;  /* 0x0000000508907547 */ /* 0x000fea000b800000 */
[----:B------:R-:W2:Y:S01]  /*0be0*/  LDC R9, c[0x0][0x4f0] ;  /* 0x00013c00ff097b82 */ /* 0x000ea20000000800 */
[----:B-----5:R-:W-:Y:S01]  /*0bf0*/  LEA R2, R66, 0xffffff80, 0x7 ;  /* 0xffffff8042027811 */ /* 0x020fe200078e38ff */
[----:B------:R-:W3:Y:S01]  /*0c00*/  LDCU.64 UR4, c[0x0][0x4e8] ;  /* 0x00009d00ff0477ac */ /* 0x000ee20008000a00 */
[----:B------:R-:W4:Y:S05]  /*0c10*/  LDCU.64 UR10, c[0x0][0x3a0] ;  /* 0x00007400ff0a77ac */ /* 0x000f2a0008000a00 */
        /* <DEDUP_REMOVED lines=11> */
[----:B------:R-:W-:Y:S01]  /*0cd0*/  IMAD R0, R3, R4, RZ ;  /* 0x0000000403007224 */ /* 0x000fe200078e02ff */
[----:B------:R-:W-:-:S03]  /*0ce0*/  IABS R3, R2 ;  /* 0x0000000200037213 */ /* 0x000fc60000000000 */
[----:B------:R-:W-:-:S04]  /*0cf0*/  IMAD.HI.U32 R0, R11, R0, R10 ;  /* 0x000000000b007227 */ /* 0x000fc800078e000a */
[----:B---3--:R-:W-:-:S04]  /*0d00*/  IMAD.WIDE.U32 R10, R95, UR4, RZ ;  /* 0x000000045f0a7c25 */ /* 0x008fc8000f8e00ff */
[----:B------:R-:W-:-:S04]  /*0d10*/  IMAD.HI.U32 R5, R0, R3, RZ ;  /* 0x0000000300057227 */ /* 0x000fc800078e00ff */
[----:B------:R-:W-:Y:S02]  /*0d20*/  IMAD.MOV R0, RZ, RZ, -R5 ;  /* 0x000000ffff007224 */ /* 0x000fe400078e0a05 */
[----:B------:R-:W-:Y:S01]  /*0d30*/  IMAD R117, R95, UR5, R11 ;  /* 0x000000055f757c24 */ /* 0x000fe2000f8e020b */
[----:B------:R-:W1:Y:S01]  /*0d40*/  LDCU.64 UR4, c[0x0][0x3b8] ;  /* 0x00007700ff0477ac */ /* 0x000e620008000a00 */
[----:B------:R-:W-:Y:S01]  /*0d50*/  IMAD R3, R4, R0, R3 ;  /* 0x0000000004037224 */ /* 0x000fe200078e0203 */
[----:B------:R-:W-:-:S04]  /*0d60*/  LOP3.LUT R0, R2, R9, RZ, 0x3c, !PT ;  /* 0x0000000902007212 */ /* 0x000fc800078e3cff */
[----:B------:R-:W-:Y:S02]  /*0d70*/  ISETP.GT.U32.AND P0, PT, R4, R3, PT ;  /* 0x000000030400720c */ /* 0x000fe40003f04070 */
[----:B------:R-:W-:-:S11]  /*0d80*/  ISETP.GE.AND P2, PT, R0, RZ, PT ;  /* 0x000000ff0000720c */ /* 0x000fd60003f46270 */
[-C--:B------:R-:W-:Y:S01]  /*0d90*/  @!P0 IADD3 R3, PT, PT, R3, -R4.reuse, RZ ;  /* 0x8000000403038210 */ /* 0x080fe20007ffe0ff */
[----:B------:R-:W-:Y:S01]  /*0da0*/  @!P0 VIADD R5, R5, 0x1 ;  /* 0x0000000105058836 */ /* 0x000fe20000000000 */
[C---:B------:R-:W-:Y:S02]  /*0db0*/  LEA R116, P0, R10.reuse, UR12, 0x2 ;  /* 0x0000000c0a747c11 */ /* 0x040fe4000f8010ff */
[----:B------:R-:W-:Y:S02]  /*0dc0*/  ISETP.GE.U32.AND P1, PT, R3, R4, PT ;  /* 0x000000040300720c */ /* 0x000fe40003f26070 */
[----:B------:R-:W-:-:S11]  /*0dd0*/  LEA.HI.X R117, R10, UR13, R117, 0x2, P0 ;  /* 0x0000000d0a757c11 */ /* 0x000fd600080f1475 */
[----:B------:R-:W-:-:S05]  /*0de0*/  @P1 IADD3 R5, PT, PT, R5, 0x1, RZ ;  /* 0x0000000105051810 */ /* 0x000fca0007ffe0ff */
[----:B------:R-:W-:Y:S01]  /*0df0*/  @!P2 IMAD.MOV R5, RZ, RZ, -R5 ;  /* 0x000000ffff05a224 */ /* 0x000fe200078e0a05 */
[----:B------:R-:W-:-:S05]  /*0e00*/  @!P3 LOP3.LUT R5, RZ, R9, RZ, 0x33, !PT ;  /* 0x00000009ff05b212 */ /* 0x000fca00078e33ff */
[----:B------:R-:W-:-:S06]  /*0e10*/  IMAD.WIDE R14, R5, 0x4, R116 ;  /* 0x00000004050e7825 */ /* 0x000fcc00078e0274 */
[----:B------:R-:W2:Y:S01]  /*0e20*/  LDG.E R14, desc[UR6][R14.64] ;  /* 0x000000060e0e7981 */ /* 0x000ea2000c1e1900 */
[----:B----4-:R-:W-:Y:S01]  /*0e30*/  IABS R4, R7 ;  /* 0x0000000700047213 */ /* 0x010fe20000000000 */
[----:B-1----:R-:W-:Y:S01]  /*0e40*/  IMAD.U32 R60, RZ, RZ, UR4 ;  /* 0x00000004ff3c7e24 */ /* 0x002fe2000f8e00ff */
[----:B------:R-:W-:Y:S02]  /*0e50*/  MOV R10, RZ ;  /* 0x000000ff000a7202 */ /* 0x000fe40000000f00 */
[----:B------:R-:W1:Y:S01]  /*0e60*/  I2F.RP R12, R4 ;  /* 0x00000004000c7306 */ /* 0x000e620000209400 */
[----:B------:R-:W-:Y:S02]  /*0e70*/  IADD3 R5, PT, PT, -R5, RZ, RZ ;  /* 0x000000ff05057210 */ /* 0x000fe40007ffe1ff */
[----:B------:R-:W-:Y:S02]  /*0e80*/  ISETP.NE.AND P2, PT, R7, RZ, PT ;  /* 0x000000ff0700720c */ /* 0x000fe40003f45270 */
[----:B------:R-:W-:Y:S01]  /*0e90*/  MOV R61, UR5 ;  /* 0x00000005003d7c02 */ /* 0x000fe20008000f00 */
[----:B------:R-:W-:-:S02]  /*0ea0*/  IMAD R2, R9, R5, R2 ;  /* 0x0000000509027224 */ /* 0x000fc400078e0202 */
        /* <DEDUP_REMOVED lines=22> */
[----:B--2---:R-:W-:Y:S01]  /*1010*/  SHF.R.S32.HI R3, RZ, 0x1f, R14 ;  /* 0x0000001fff037819 */ /* 0x004fe2000001140e */
[----:B------:R-:W-:-:S04]  /*1020*/  IMAD.WIDE.U32 R10, R14, UR10, RZ ;  /* 0x0000000a0e0a7c25 */ /* 0x000fc8000f8e00ff */
        /* <DEDUP_REMOVED lines=31> */
.L_x_4643:
        /* <DEDUP_REMOVED lines=15> */
.L_x_4645:
[----:B------:R-:W2:Y:S01]  /*1310*/  LDC.64 R60, c[0x0][0x3b8] ;  /* 0x0000ee00ff3c7b82 */ /* 0x000ea20000000a00 */
[----:B-1----:R-:W-:-:S05]  /*1320*/  IADD3 R3, PT, PT, R0, R5, RZ ;  /* 0x0000000500037210 */ /* 0x002fca0007ffe0ff */
[C---:B--2---:R-:W-:Y:S02]  /*1330*/  IMAD R15, R3.reuse, R61, RZ ;  /* 0x0000003d030f7224 */ /* 0x044fe400078e02ff */
[----:B------:R-:W-:-:S05]  /*1340*/  IMAD.WIDE.U32 R8, R3, R60, RZ ;  /* 0x0000003c03087225 */ /* 0x000fca00078e00ff */
[----:B------:R-:W-:Y:S02]  /*1350*/  IADD3 R15, PT, PT, R9, R15, RZ ;  /* 0x0000000f090f7210 */ /* 0x000fe40007ffe0ff */
[----:B------:R-:W-:Y:S02]  /*1360*/  MOV R14, R8 ;  /* 0x00000008000e7202 */ /* 0x000fe40000000f00 */
.L_x_4646:
        /* <DEDUP_REMOVED lines=14> */
.L_x_4647:
[----:B------:R-:W1:Y:S01]  /*1450*/  LDC.64 R54, c[0x0][0x3c0] ;  /* 0x0000f000ff367b82 */ /* 0x000e620000000a00 */
[----:B------:R-:W-:-:S05]  /*1460*/  IADD3 R0, PT, PT, R0, R5, RZ ;  /* 0x0000000500007210 */ /* 0x000fca0007ffe0ff */
[C---:B-1----:R-:W-:Y:S02]  /*1470*/  IMAD R17, R0.reuse, R55, RZ ;  /* 0x0000003700117224 */ /* 0x042fe400078e02ff */
[----:B-----5:R-:W-:-:S05]  /*1480*/  IMAD.WIDE.U32 R2, R0, R54, RZ ;  /* 0x0000003600027225 */ /* 0x020fca00078e00ff */
[----:B------:R-:W-:Y:S02]  /*1490*/  IADD3 R17, PT, PT, R3, R17, RZ ;  /* 0x0000001103117210 */ /* 0x000fe40007ffe0ff */
[----:B------:R-:W-:-:S07]  /*14a0*/  MOV R16, R2 ;  /* 0x0000000200107202 */ /* 0x000fce0000000f00 */
.L_x_4648:
[----:B------:R-:W1:Y:S01]  /*14b0*/  LDC R7, c[0x0][0x3e8] ;  /* 0x0000fa00ff077b82 */ /* 0x000e620000000800 */
[----:B------:R-:W-:Y:S02]  /*14c0*/  MOV R4, RZ ;  /* 0x000000ff00047202 */ /* 0x000fe40000000f00 */
[----:B------:R-:W-:Y:S02]  /*14d0*/  CS2R R116, SRZ ;  /* 0x0000000000747805 */ /* 0x000fe4000001ff00 */
[----:B-1----:R-:W-:Y:S02]  /*14e0*/  IABS R2, R7 ;  /* 0x0000000700027213 */ /* 0x002fe40000000000 */
[----:B------:R-:W-:Y:S02]  /*14f0*/  ISETP.NE.AND P2, PT, R7, RZ, PT ;  /* 0x000000ff0700720c */ /* 0x000fe40003f45270 */
[----:B------:R-:W1:Y:S08]  /*1500*/  I2F.RP R8, R2 ;  /* 0x0000000200087306 */ /* 0x000e700000209400 */
[----:B-1----:R-:W1:Y:S02]  /*1510*/  MUFU.RCP R5, R8 ;  /* 0x0000000800057308 */ /* 0x002e640000001000 */
[----:B-1----:R-:W-:-:S02]  /*1520*/  IADD3 R5, PT, PT, R5, 0xffffffe, RZ ;  /* 0x0ffffffe05057810 */ /* 0x002fc40007ffe0ff */
[----:B------:R-:W-:-:S04]  /*1530*/  LEA R8, R66, 0xffffff80, 0x7 ;  /* 0xffffff8042087811 */ /* 0x000fc800078e38ff */
[----:B------:R-:W1:Y:S01]  /*1540*/  F2I.FTZ.U32.TRUNC.NTZ R5, R5 ;  /* 0x0000000500057305 */ /* 0x000e62000021f000 */
[----:B------:R-:W-:Y:S01]  /*1550*/  SHF.R.S32.HI R9, RZ, 0x1f, R8 ;  /* 0x0000001fff097819 */ /* 0x000fe20000011408 */
[----:B------:R-:W-:-:S04]  /*1560*/  IMAD.WIDE.U32 R16, R8, R54, R16 ;  /* 0x0000003608107225 */ /* 0x000fc800078e0010 */
[C---:B------:R-:W-:Y:S02]  /*1570*/  IMAD R10, R9.reuse, R54, RZ ;  /* 0x00000036090a7224 */ /* 0x040fe400078e02ff */
[-C--:B------:R-:W-:Y:S02]  /*1580*/  IMAD R9, R9, R60.reuse, RZ ;  /* 0x0000003c09097224 */ /* 0x080fe400078e02ff */
[----:B------:R-:W-:-:S04]  /*1590*/  IMAD.WIDE.U32 R14, R8, R60, R14 ;  /* 0x0000003c080e7225 */ /* 0x000fc800078e000e */
[C---:B------:R-:W-:Y:S02]  /*15a0*/  IMAD R10, R8.reuse, R55, R10 ;  /* 0x00000037080a7224 */ /* 0x040fe400078e020a */
[----:B-1----:R-:W-:Y:S02]  /*15b0*/  IMAD.MOV R0, RZ, RZ, -R5 ;  /* 0x000000ffff007224 */ /* 0x002fe400078e0a05 */
[----:B------:R-:W-:Y:S02]  /*15c0*/  IMAD R9, R8, R61, R9 ;  /* 0x0000003d08097224 */ /* 0x000fe400078e0209 */
[----:B------:R-:W-:Y:S01]  /*15d0*/  IMAD R3, R0, R2, RZ ;  /* 0x0000000200037224 */ /* 0x000fe200078e02ff */
[----:B------:R-:W-:Y:S01]  /*15e0*/  IABS R0, R102 ;  /* 0x0000006600007213 */ /* 0x000fe20000000000 */
[----:B------:R-:W-:Y:S01]  /*15f0*/  IMAD.IADD R17, R17, 0x1, R10 ;  /* 0x0000000111117824 */ /* 0x000fe200078e020a */
[----:B------:R-:W-:Y:S01]  /*1600*/  IADD3 R15, PT, PT, R15, R9, RZ ;  /* 0x000000090f0f7210 */ /* 0x000fe20007ffe0ff */
        /* <DEDUP_REMOVED lines=29> */
.L_x_4644:
[----:B------:R-:W-:Y:S01]  /*17e0*/  ISETP.NE.AND P0, PT, R6, -0x1, PT ;  /* 0xffffffff0600780c */ /* 0x000fe20003f05270 */
[----:B------:R-:W1:Y:S01]  /*17f0*/  LDC.64 R100, c[0x0][0x3b0] ;  /* 0x0000ec00ff647b82 */ /* 0x000e620000000a00 */
[----:B------:R-:W2:Y:S01]  /*1800*/  LDCU.64 UR4, c[0x0][0x3c8] ;  /* 0x00007900ff0477ac */ /* 0x000ea20008000a00 */
[----:B------:R-:W-:Y:S02]  /*1810*/  IMAD.SHL.U32 R12, R70, 0x8, RZ ;  /* 0x00000008460c7824 */ /* 0x000fe400078e00ff */
[----:B------:R-:W-:Y:S01]  /*1820*/  IMAD.MOV.U32 R3, RZ, RZ, RZ ;  /* 0x000000ffff037224 */ /* 0x000fe200078e00ff */
[----:B------:R-:W-:Y:S01]  /*1830*/  SHF.R.U32.HI R98, RZ, 0x2, R70 ;  /* 0x00000002ff627819 */ /* 0x000fe20000011646 */
[----:B------:R-:W3:Y:S06]  /*1840*/  LDCU.64 UR8, c[0x0][0x388] ;  /* 0x00007100ff0877ac */ /* 0x000eec0008000a00 */
[----:B------:R-:W4:Y:S01]  /*1850*/  @!P0 LDC.64 R4, c[0x0][0x398] ;  /* 0x0000e600ff048b82 */ /* 0x000f220000000a00 */
[----:B------:R-:W-:Y:S01]  /*1860*/  LOP3.LUT R12, R12, 0x18, RZ, 0xc0, !PT ;  /* 0x000000180c0c7812 */ /* 0x000fe200078ec0ff */
[----:B------:R3:W5:Y:S01]  /*1870*/  @P5 LDG.E R3, desc[UR6][R18.64] ;  /* 0x0000000612035981 */ /* 0x000762000c1e1900 */
[----:B------:R-:W-:-:S02]  /*1880*/  IMAD.MOV.U32 R99, RZ, RZ, RZ ;  /* 0x000000ffff637224 */ /* 0x000fc400078e00ff */
[----:B------:R-:W-:Y:S01]  /*1890*/  IADD3 R10, P1, PT, R12, R10, RZ ;  /* 0x0000000a0c0a7210 */ /* 0x000fe20007f3e0ff */
[----:B------:R-:W-:-:S04]  /*18a0*/  IMAD.SHL.U32 R64, R66, 0x80, RZ ;  /* 0x0000008042407824 */ /* 0x000fc800078e00ff */
[----:B------:R-:W-:Y:S02]  /*18b0*/  IMAD.X R11, RZ, RZ, R9, P1 ;  /* 0x000000ffff0b7224 */ /* 0x000fe400008e0609 */
[----:B-1----:R-:W-:-:S04]  /*18c0*/  @P0 IMAD.WIDE.U32 R14, R6, R100, RZ ;  /* 0x00000064060e0225 */ /* 0x002fc800078e00ff */
[----:B----4-:R-:W-:Y:S01]  /*18d0*/  @!P0 IMAD.WIDE.U32 R16, R95, R4, RZ ;  /* 0x000000045f108225 */ /* 0x010fe200078e00ff */
[----:B------:R-:W-:-:S03]  /*18e0*/  @P0 MOV R16, R14 ;  /* 0x0000000e00100202 */ /* 0x000fc60000000f00 */
[----:B------:R-:W-:Y:S01]  /*18f0*/  @!P0 IMAD R4, R95, R5, R17 ;  /* 0x000000055f048224 */ /* 0x000fe200078e0211 */
[----:B------:R-:W-:Y:S01]  /*1900*/  SHF.R.S32.HI R5, RZ, 0x1f, R102 ;  /* 0x0000001fff057819 */ /* 0x000fe20000011466 */
[----:B------:R-:W-:Y:S01]  /*1910*/  @P0 IMAD R4, R6, R101, R15 ;  /* 0x0000006506040224 */ /* 0x000fe200078e020f */
[----:B------:R-:W-:Y:S01]  /*1920*/  IADD3 R16, P0, PT, R12, R16, RZ ;  /* 0x000000100c107210 */ /* 0x000fe20007f1e0ff */
[----:B------:R-:W-:-:S04]  /*1930*/  IMAD.WIDE.U32 R14, R67, 0x40, R98 ;  /* 0x00000040430e7825 */ /* 0x000fc800078e0062 */
[----:B--2---:R-:W-:Y:S02]  /*1940*/  IMAD R5, R5, UR4, RZ ;  /* 0x0000000405057c24 */ /* 0x004fe4000f8e02ff */
[----:B------:R-:W-:Y:S01]  /*1950*/  IMAD.X R17, RZ, RZ, R4, P0 ;  /* 0x000000ffff117224 */ /* 0x000fe200000e0604 */
[----:B---3--:R-:W-:Y:S01]  /*1960*/  IADD3 R18, P0, PT, R12, R8, RZ ;  /* 0x000000080c127210 */ /* 0x008fe20007f1e0ff */
[C---:B------:R-:W-:Y:S02]  /*1970*/  IMAD R8, R102.reuse, UR5, R5 ;  /* 0x0000000566087c24 */ /* 0x040fe4000f8e0205 */
[----:B------:R-:W-:Y:S01]  /*1980*/  IMAD.WIDE.U32 R16, R102, UR4, R16 ;  /* 0x0000000466107c25 */ /* 0x000fe2000f8e0010 */
[----:B------:R-:W1:Y:S01]  /*1990*/  LDCU.64 UR4, c[0x0][0x390] ;  /* 0x00007200ff0477ac */ /* 0x000e620008000a00 */
[----:B------:R-:W-:Y:S02]  /*19a0*/  IADD3.X R19, PT, PT, RZ, R2, RZ, P0, !PT ;  /* 0x00000002ff137210 */ /* 0x000fe400007fe4ff */
[----:B------:R-:W-:Y:S01]  /*19b0*/  SHF.R.S32.HI R2, RZ, 0x1f, R73 ;  /* 0x0000001fff027819 */ /* 0x000fe20000011449 */
[----:B------:R-:W-:Y:S01]  /*19c0*/  IMAD.WIDE.U32 R4, R98, R60, R10 ;  /* 0x0000003c62047225 */ /* 0x000fe200078e000a */
[----:B------:R-:W-:Y:S01]  /*19d0*/  IADD3 R9, PT, PT, R17, R8, RZ ;  /* 0x0000000811097210 */ /* 0x000fe20007ffe0ff */
[----:B------:R-:W2:Y:S01]  /*19e0*/  LDC R11, c[0x0][0x450] ;  /* 0x00011400ff0b7b82 */ /* 0x000ea20000000800 */
[----:B------:R-:W-:Y:S01]  /*19f0*/  LEA.HI R2, R2, R73, RZ, 0x7 ;  /* 0x0000004902027211 */ /* 0x000fe200078f38ff */
[----:B------:R-:W-:Y:S01]  /*1a00*/  IMAD.WIDE.U32 R18, R98, R54, R18 ;  /* 0x0000003662127225 */ /* 0x000fe200078e0012 */
[----:B------:R-:W-:-:S02]  /*1a10*/  MOV R8, R16 ;  /* 0x0000001000087202 */ /* 0x000fc40000000f00 */
[----:B------:R-:W-:Y:S01]  /*1a20*/  SHF.R.S32.HI R2, RZ, 0x7, R2 ;  /* 0x00000007ff027819 */ /* 0x000fe20000011402 */
[----:B------:R-:W-:Y:S02]  /*1a30*/  IMAD R77, R98, R55, R19 ;  /* 0x00000037624d7224 */ /* 0x000fe400078e0213 */
[----:B------:R-:W-:Y:S01]  /*1a40*/  IMAD.SHL.U32 R76, R18, 0x2, RZ ;  /* 0x00000002124c7824 */ /* 0x000fe200078e00ff */
[----:B------:R-:W-:Y:S01]  /*1a50*/  VIMNMX R71, PT, PT, R93, R2, !PT ;  /* 0x000000025d477248 */ /* 0x000fe20007fe0100 */
[----:B------:R-:W-:Y:S01]  /*1a60*/  IMAD R79, R98, R61, R5 ;  /* 0x0000003d624f7224 */ /* 0x000fe200078e0205 */
[----:B------:R-:W-:Y:S01]  /*1a70*/  SHF.L.U64.HI R77, R18, 0x1, R77 ;  /* 0x00000001124d7819 */ /* 0x000fe2000001024d */
[----:B------:R-:W-:Y:S01]  /*1a80*/  IMAD.SHL.U32 R78, R4, 0x2, RZ ;  /* 0x00000002044e7824 */ /* 0x000fe200078e00ff */
[----:B-1----:R-:W-:Y:S02]  /*1a90*/  IADD3 R76, P0, PT, R76, UR4, RZ ;  /* 0x000000044c4c7c10 */ /* 0x002fe4000ff1e0ff */
[----:B------:R-:W-:Y:S01]  /*1aa0*/  SHF.L.U64.HI R79, R4, 0x1, R79 ;  /* 0x00000001044f7819 */ /* 0x000fe2000001024f */
[-C--:B------:R-:W-:Y:S01]  /*1ab0*/  IMAD R4, R15, R100.reuse, RZ ;  /* 0x000000640f047224 */ /* 0x080fe200078e02ff */
[----:B------:R-:W-:Y:S01]  /*1ac0*/  IADD3.X R77, PT, PT, R77, UR5, RZ, P0, !PT ;  /* 0x000000054d4d7c10 */ /* 0x000fe200087fe4ff */
[----:B------:R-:W-:Y:S01]  /*1ad0*/  IMAD.MOV.U32 R114, RZ, RZ, R76 ;  /* 0x000000ffff727224 */ /* 0x000fe200078e004c */
[----:B------:R-:W-:Y:S01]  /*1ae0*/  ISETP.GT.AND P0, PT, R66, R71, PT ;  /* 0x000000474200720c */ /* 0x000fe20003f04270 */
[----:B------:R-:W-:Y:S01]  /*1af0*/  IMAD R5, R14, R101, R4 ;  /* 0x000000650e057224 */ /* 0x000fe200078e0204 */
[----:B------:R-:W-:Y:S01]  /*1b00*/  IADD3 R78, P1, PT, R78, UR8, RZ ;  /* 0x000000084e4e7c10 */ /* 0x000fe2000ff3e0ff */
[----:B------:R-:W-:Y:S01]  /*1b10*/  IMAD.WIDE.U32 R100, R14, R100, R8 ;  /* 0x000000640e647225 */ /* 0x000fe200078e0008 */
[----:B--2---:R-:W-:-:S02]  /*1b20*/  LEA.HI R11, R11, R11, RZ, 0x1 ;  /* 0x0000000b0b0b7211 */ /* 0x004fc400078f08ff */
[----:B------:R-:W-:Y:S01]  /*1b30*/  IADD3.X R79, PT, PT, R79, UR9, RZ, P1, !PT ;  /* 0x000000094f4f7c10 */ /* 0x000fe20008ffe4ff */
[----:B------:R-:W-:Y:S01]  /*1b40*/  IMAD.MOV.U32 R115, RZ, RZ, R77 ;  /* 0x000000ffff737224 */ /* 0x000fe200078e004d */
[----:B------:R-:W-:Y:S02]  /*1b50*/  SHF.R.S32.HI R11, RZ, 0x1, R11 ;  /* 0x00000001ff0b7819 */ /* 0x000fe4000001140b */
[----:B------:R-:W-:Y:S02]  /*1b60*/  MOV R112, R78 ;  /* 0x0000004e00707202 */ /* 0x000fe40000000f00 */
[----:B------:R-:W-:Y:S02]  /*1b70*/  MOV R113, R79 ;  /* 0x0000004f00717202 */ /* 0x000fe40000000f00 */
[----:B------:R-:W-:Y:S01]  /*1b80*/  IADD3 R72, PT, PT, R101, R5, RZ ;  /* 0x0000000565487210 */ /* 0x000fe20007ffe0ff */
[----:B------:R-:W-:Y:S06]  /*1b90*/  @!P0 BRA `(.L_x_4649) ;  /* 0x0000003400b08947 */ /* 0x000fec0003800000 */
[----:B------:R-:W1:Y:S01]  /*1ba0*/  LDCU.128 UR8, c[0x0][0x490] ;  /* 0x00009200ff0877ac */ /* 0x000e620008000c00 */
[----:B------:R-:W-:Y:S01]  /*1bb0*/  VIADD R90, R64, 0xffffff80 ;  /* 0xffffff80405a7836 */ /* 0x000fe20000000000 */
[----:B------:R-:W-:Y:S01]  /*1bc0*/  MOV R4, R0 ;  /* 0x0000000000047202 */ /* 0x000fe20000000f00 */
[----:B------:R-:W-:Y:S01]  /*1bd0*/  IMAD.MOV.U32 R13, RZ, RZ, RZ ;  /* 0x000000ffff0d7224 */ /* 0x000fe200078e00ff */
[----:B------:R-:W2:Y:S01]  /*1be0*/  LDCU.128 UR16, c[0x0][0x4a0] ;  /* 0x00009400ff1077ac */ /* 0x000ea20008000c00 */
[----:B------:R-:W-:Y:S01]  /*1bf0*/  IMAD.SHL.U32 R0, R70, 0x4, RZ ;  /* 0x0000000446007824 */ /* 0x000fe200078e00ff */
[----:B------:R-:W-:Y:S01]  /*1c00*/  SHF.R.S32.HI R2, RZ, 0x1f, R90 ;  /* 0x0000001fff027819 */ /* 0x000fe2000001145a */
[----:B------:R-:W-:Y:S01]  /*1c10*/  @!P3 IMAD.MOV R4, RZ, RZ, -R4 ;  /* 0x000000ffff04b224 */ /* 0x000fe200078e0a04 */
[----:B------:R-:W3:Y:S01]  /*1c20*/  LDCU.128 UR12, c[0x0][0x4b0] ;  /* 0x00009600ff0c77ac */ /* 0x000ee20008000c00 */
[----:B------:R-:W4:Y:S01]  /*1c30*/  LDC.64 R62, c[0x0][0x4b0] ;  /* 0x00012c00ff3e7b82 */ /* 0x000f220000000a00 */
[----:B------:R-:W-:Y:S01]  /*1c40*/  IMAD R91, R66, -0x80, R73 ;  /* 0xffffff80425b7824 */ /* 0x000fe200078e0249 */
[----:B------:R-:W-:Y:S01]  /*1c50*/  IADD3 R87, PT, PT, R98, 0x20, RZ ;  /* 0x0000002062577810 */ /* 0x000fe20007ffe0ff */
[----:B------:R-:W3:Y:S01]  /*1c60*/  LDCU.128 UR20, c[0x0][0x4c0] ;  /* 0x00009800ff1477ac */ /* 0x000ee20008000c00 */
[----:B------:R-:W-:Y:S01]  /*1c70*/  SEL R7, R7, R4, !P2 ;  /* 0x0000000407077207 */ /* 0x000fe20005000000 */
[----:B------:R-:W-:Y:S01]  /*1c80*/  IMAD R89, R66, -0x80, R65 ;  /* 0xffffff8042597824 */ /* 0x000fe200078e0241 */
[----:B------:R-:W-:Y:S01]  /*1c90*/  IADD3 R74, PT, PT, R98, 0x60, RZ ;  /* 0x00000060624a7810 */ /* 0x000fe20007ffe0ff */
[----:B------:R-:W4:Y:S01]  /*1ca0*/  LDCU.64 UR4, c[0x0][0x488] ;  /* 0x00009100ff0477ac */ /* 0x000f220008000a00 */
[----:B------:R-:W-:Y:S01]  /*1cb0*/  SHF.R.S32.HI R4, RZ, 0x1f, R7 ;  /* 0x0000001fff047819 */ /* 0x000fe20000011407 */
[----:B-1----:R-:W-:Y:S01]  /*1cc0*/  IMAD.WIDE.U32 R18, R95, UR10, R12 ;  /* 0x0000000a5f127c25 */ /* 0x002fe2000f8e000c */
[----:B------:R-:W1:Y:S03]  /*1cd0*/  LDC.64 R54, c[0x0][0x3c0] ;  /* 0x0000f000ff367b82 */ /* 0x000e660000000a00 */
[----:B--2---:R-:W-:-:S02]  /*1ce0*/  IMAD R9, R2, UR18, RZ ;  /* 0x0000001202097c24 */ /* 0x004fc4000f8e02ff */
[C---:B------:R-:W-:Y:S01]  /*1cf0*/  IMAD.WIDE.U32 R16, R95.reuse, UR16, R12 ;  /* 0x000000105f107c25 */ /* 0x040fe2000f8e000c */
[----:B------:R-:W2:Y:S03]  /*1d00*/  LDCU UR16, c[0x0][0x450] ;  /* 0x00008a00ff1077ac */ /* 0x000ea60008000800 */
[C---:B------:R-:W-:Y:S01]  /*1d10*/  IMAD R19, R95.reuse, UR11, R19 ;  /* 0x0000000b5f137c24 */ /* 0x040fe2000f8e0213 */
[----:B------:R-:W2:Y:S01]  /*1d20*/  LDCU.64 UR10, c[0x0][0x4d0] ;  /* 0x00009a00ff0a77ac */ /* 0x000ea20008000a00 */
[----:B------:R-:W-:Y:S02]  /*1d30*/  IMAD R14, R90, UR19, R9 ;  /* 0x000000135a0e7c24 */ /* 0x000fe4000f8e0209 */
[----:B------:R-:W-:Y:S01]  /*1d40*/  IMAD R17, R95, UR17, R17 ;  /* 0x000000115f117c24 */ /* 0x000fe2000f8e0211 */
[----:B------:R-:W2:Y:S01]  /*1d50*/  LDCU UR17, c[0x0][0x440] ;  /* 0x00008800ff1177ac */ /* 0x000ea20008000800 */
[----:B---3--:R-:W-:Y:S01]  /*1d60*/  IMAD R5, R2, UR12, RZ ;  /* 0x0000000c02057c24 */ /* 0x008fe2000f8e02ff */
[----:B-----5:R-:W-:Y:S01]  /*1d70*/  IADD3 R2, PT, PT, R3, -0x80, R64 ;  /* 0xffffff8003027810 */ /* 0x020fe20007ffe040 */
[----:B------:R-:W-:Y:S01]  /*1d80*/  IMAD.WIDE.U32 R8, R90, UR18, R18 ;  /* 0x000000125a087c25 */ /* 0x000fe2000f8e0012 */
[----:B------:R-:W-:-:S02]  /*1d90*/  LOP3.LUT R3, R0, 0xc, RZ, 0xc0, !PT ;  /* 0x0000000c00037812 */ /* 0x000fc400078ec0ff */
[----:B------:R-:W-:Y:S01]  /*1da0*/  SHF.R.S32.HI R0, RZ, 0x1f, R73 ;  /* 0x0000001fff007819 */ /* 0x000fe20000011449 */
[C---:B------:R-:W-:Y:S01]  /*1db0*/  IMAD R5, R90.reuse, UR13, R5 ;  /* 0x0000000d5a057c24 */ /* 0x040fe2000f8e0205 */
[----:B------:R-:W-:Y:S01]  /*1dc0*/  IADD3 R15, PT, PT, R9, R14, RZ ;  /* 0x0000000e090f7210 */ /* 0x000fe20007ffe0ff */
[----:B------:R-:W-:-:S04]  /*1dd0*/  IMAD.WIDE.U32 R16, R90, UR12, R16 ;  /* 0x0000000c5a107c25 */ /* 0x000fc8000f8e0010 */
[----:B------:R-:W-:Y:S01]  /*1de0*/  IMAD.MOV.U32 R14, RZ, RZ, R8 ;  /* 0x000000ffff0e7224 */ /* 0x000fe200078e0008 */
[----:B------:R-:W-:Y:S01]  /*1df0*/  IADD3 R17, PT, PT, R17, R5, RZ ;  /* 0x0000000511117210 */ /* 0x000fe20007ffe0ff */
[-C--:B------:R-:W-:Y:S02]  /*1e00*/  IMAD R8, R98, R11.reuse, R3 ;  /* 0x0000000b62087224 */ /* 0x080fe400078e0203 */
[----:B------:R-:W-:Y:S01]  /*1e10*/  IMAD R5, R2, R11, RZ ;  /* 0x0000000b02057224 */ /* 0x000fe200078e02ff */
[----:B------:R-:W-:Y:S01]  /*1e20*/  IADD3 R2, P1, PT, -R73, R98, RZ ;  /* 0x0000006249027210 */ /* 0x000fe20007f3e1ff */
[C---:B------:R-:W-:Y:S01]  /*1e30*/  IMAD R10, R4.reuse, UR14, RZ ;  /* 0x0000000e040a7c24 */ /* 0x040fe2000f8e02ff */
[-C--:B------:R-:W-:Y:S01]  /*1e40*/  IADD3 R6, PT, PT, R3, R8.reuse, RZ ;  /* 0x0000000803067210 */ /* 0x080fe20007ffe0ff */
[----:B------:R-:W-:Y:S01]  /*1e50*/  IMAD R4, R4, UR20, RZ ;  /* 0x0000001404047c24 */ /* 0x000fe2000f8e02ff */
[----:B------:R-:W-:Y:S01]  /*1e60*/  SHF.R.S32.HI R83, RZ, 0x1f, R5 ;  /* 0x0000001fff537819 */ /* 0x000fe20000011405 */
[----:B------:R-:W-:Y:S01]  /*1e70*/  IMAD.WIDE.U32 R16, R7, UR20, R16 ;  /* 0x0000001407107c25 */ /* 0x000fe2000f8e0010 */
[----:B------:R-:W-:-:S02]  /*1e80*/  IADD3 R52, P0, PT, R5, R8, RZ ;  /* 0x0000000805347210 */ /* 0x000fc40007f1e0ff */
[----:B------:R-:W-:Y:S01]  /*1e90*/  IADD3 R82, P2, PT, R5, R6, RZ ;  /* 0x0000000605527210 */ /* 0x000fe20007f5e0ff */
[C---:B------:R-:W-:Y:S01]  /*1ea0*/  IMAD R4, R7.reuse, UR21, R4 ;  /* 0x0000001507047c24 */ /* 0x040fe2000f8e0204 */
[-C--:B------:R-:W-:Y:S01]  /*1eb0*/  LEA.HI.X.SX32 R53, R8, R83.reuse, 0x1, P0 ;  /* 0x0000005308357211 */ /* 0x080fe200000f0eff */
[----:B------:R-:W-:Y:S01]  /*1ec0*/  IMAD.WIDE.U32 R14, R7, UR14, R14 ;  /* 0x0000000e070e7c25 */ /* 0x000fe2000f8e000e */
[----:B------:R-:W-:Y:S01]  /*1ed0*/  LEA.HI.X.SX32 R83, R6, R83, 0x1, P2 ;  /* 0x0000005306537211 */ /* 0x000fe200010f0eff */
[----:B------:R-:W-:Y:S01]  /*1ee0*/  USHF.L.U32 UR14, UR12, 0x7, URZ ;  /* 0x000000070c0e7899 */ /* 0x000fe200080006ff */
[----:B------:R-:W-:Y:S01]  /*1ef0*/  IADD3 R17, PT, PT, R17, R4, RZ ;  /* 0x0000000411117210 */ /* 0x000fe20007ffe0ff */
[----:B------:R-:W-:Y:S01]  /*1f00*/  IMAD.X R0, RZ, RZ, ~R0, P1 ;  /* 0x000000ffff007224 */ /* 0x000fe200008e0e00 */
[----:B------:R-:W-:Y:S01]  /*1f10*/  MOV R6, R14 ;  /* 0x0000000e00067202 */ /* 0x000fe20000000f00 */
[----:B------:R-:W-:Y:S01]  /*1f20*/  IMAD R3, R7, UR15, R10 ;  /* 0x0000000f07037c24 */ /* 0x000fe2000f8e020a */
[----:B------:R-:W-:Y:S01]  /*1f30*/  SHF.L.U64.HI R53, R52, 0x1, R53 ;  /* 0x0000000134357819 */ /* 0x000fe20000010235 */
[----:B------:R-:W-:Y:S01]  /*1f40*/  IMAD R81, R0, UR12, RZ ;  /* 0x0000000c00517c24 */ /* 0x000fe2000f8e02ff */
[----:B------:R-:W-:Y:S01]  /*1f50*/  SHF.L.U64.HI R83, R82, 0x1, R83 ;  /* 0x0000000152537819 */ /* 0x000fe20000010253 */
[----:B------:R-:W-:Y:S01]  /*1f60*/  IMAD R9, R0, UR18, RZ ;  /* 0x0000001200097c24 */ /* 0x000fe2000f8e02ff */
[----:B------:R-:W-:Y:S01]  /*1f70*/  SHF.L.U32 R82, R82, 0x1, RZ ;  /* 0x0000000152527819 */ /* 0x000fe200000006ff */
[----:B------:R-:W-:Y:S01]  /*1f80*/  IMAD.IADD R7, R15, 0x1, R3 ;  /* 0x000000010f077824 */ /* 0x000fe200078e0203 */
[----:B------:R-:W-:Y:S01]  /*1f90*/  USHF.L.U32 UR15, UR18, 0x7, URZ ;  /* 0x00000007120f7899 */ /* 0x000fe200080006ff */
[----:B------:R-:W-:Y:S01]  /*1fa0*/  IMAD R81, R2, UR13, R81 ;  /* 0x0000000d02517c24 */ /* 0x000fe2000f8e0251 */
[----:B------:R-:W-:Y:S01]  /*1fb0*/  IADD3 R84, P1, PT, R82, UR22, RZ ;  /* 0x0000001652547c10 */ /* 0x000fe2000ff3e0ff */
[----:B------:R-:W-:Y:S01]  /*1fc0*/  IMAD.WIDE.U32 R4, R2, UR12, R16 ;  /* 0x0000000c02047c25 */ /* 0x000fe2000f8e0010 */
[----:B--2---:R-:W-:Y:S01]  /*1fd0*/  ISETP.GE.AND P6, PT, R12, UR17, PT ;  /* 0x000000110c007c0c */ /* 0x004fe2000bfc6270 */
[----:B------:R-:W2:Y:S01]  /*1fe0*/  LDCU.64 UR12, c[0x0][0x4e0] ;  /* 0x00009c00ff0c77ac */ /* 0x000ea20008000a00 */
[----:B------:R-:W-:Y:S01]  /*1ff0*/  IADD3.X R85, PT, PT, R83, UR23, RZ, P1, !PT ;  /* 0x0000001753557c10 */ /* 0x000fe20008ffe4ff */
[----:B------:R-:W-:Y:S01]  /*2000*/  IMAD R9, R2, UR19, R9 ;  /* 0x0000001302097c24 */ /* 0x000fe2000f8e0209 */
[----:B------:R-:W-:Y:S01]  /*2010*/  IADD3 R82, P1, PT, R82, UR10, RZ ;  /* 0x0000000a52527c10 */ /* 0x000fe2000ff3e0ff */
[----:B------:R-:W-:Y:S01]  /*2020*/  IMAD.WIDE.U32 R2, R2, UR18, R6 ;  /* 0x0000001202027c25 */ /* 0x000fe2000f8e0006 */
[----:B------:R-:W-:Y:S01]  /*2030*/  UMOV UR18, URZ ;  /* 0x000000ff00127c82 */ /* 0x000fe20008000000 */
[----:B------:R-:W-:Y:S01]  /*2040*/  MOV R17, UR16 ;  /* 0x0000001000117c02 */ /* 0x000fe20008000f00 */
[----:B------:R-:W-:Y:S01]  /*2050*/  UIADD3 UR18, UP0, UPT, URZ, -UR18, URZ ;  /* 0x80000012ff127290 */ /* 0x000fe2000ff1e0ff */
[----:B------:R-:W-:Y:S01]  /*2060*/  IMAD.SHL.U32 R52, R52, 0x2, RZ ;  /* 0x0000000234347824 */ /* 0x000fe200078e00ff */
[----:B------:R-:W-:Y:S01]  /*2070*/  IADD3 R9, PT, PT, R3, R9, RZ ;  /* 0x0000000903097210 */ /* 0x000fe20007ffe0ff */
[----:B------:R-:W-:Y:S01]  /*2080*/  IMAD.IADD R81, R5, 0x1, R81 ;  /* 0x0000000105517824 */ /* 0x000fe200078e0251 */
[----:B----4-:R-:W-:Y:S01]  /*2090*/  LEA R10, P2, R2, UR4, 0x1 ;  /* 0x00000004020a7c11 */ /* 0x010fe2000f8408ff */
[----:B------:R-:W-:Y:S01]  /*20a0*/  UIADD3.X UR14, UPT, UPT, URZ, ~UR14, URZ, UP0, !UPT ;  /* 0x8000000eff0e7290 */ /* 0x000fe200087fe4ff */
[----:B------:R-:W-:Y:S01]  /*20b0*/  IADD3 R14, P0, PT, R52, UR22, RZ ;  /* 0x00000016340e7c10 */ /* 0x000fe2000ff1e0ff */
[----:B------:R-:W-:Y:S01]  /*20c0*/  UIADD3.X UR19, UPT, UPT, URZ, ~UR15, URZ, UP0, !UPT ;  /* 0x8000000fff137290 */ /* 0x000fe200087fe4ff */
[----:B------:R-:W-:Y:S01]  /*20d0*/  LEA.HI.X R9, R2, UR5, R9, 0x1, P2 ;  /* 0x0000000502097c11 */ /* 0x000fe200090f0c09 */
[----:B------:R-:W3:Y:S01]  /*20e0*/  LDCU.U8 UR5, c[0x0][0x533] ;  /* 0x0000a660ff0577ac */ /* 0x000ee20008000000 */
[----:B------:R-:W-:Y:S01]  /*20f0*/  IADD3.X R15, PT, PT, R53, UR23, RZ, P0, !PT ;  /* 0x00000017350f7c10 */ /* 0x000fe200087fe4ff */
[----:B------:R-:W-:Y:S01]  /*2100*/  IMAD.MOV.U32 R88, RZ, RZ, R66 ;  /* 0x000000ffff587224 */ /* 0x000fe200078e0042 */
[----:B------:R-:W-:Y:S01]  /*2110*/  LEA R80, P0, R4, UR8, 0x1 ;  /* 0x0000000804507c11 */ /* 0x000fe2000f8008ff */
[----:B------:R-:W-:Y:S01]  /*2120*/  VIADD R86, R98, 0x40 ;  /* 0x0000004062567836 */ /* 0x000fe20000000000 */
[----:B------:R-:W-:Y:S01]  /*2130*/  USHF.R.S64 UR15, UR18, 0x1f, UR14 ;  /* 0x0000001f120f7899 */ /* 0x000fe2000800100e */
[----:B------:R-:W-:Y:S01]  /*2140*/  IADD3.X R83, PT, PT, R83, UR11, RZ, P1, !PT ;  /* 0x0000000b53537c10 */ /* 0x000fe20008ffe4ff */
[----:B------:R-:W-:Y:S01]  /*2150*/  USHF.R.S64 UR18, UR18, 0x1f, UR19 ;  /* 0x0000001f12127899 */ /* 0x000fe20008001013 */
[----:B------:R-:W-:Y:S01]  /*2160*/  LEA.HI.X R81, R4, UR9, R81, 0x1, P0 ;  /* 0x0000000904517c11 */ /* 0x000fe200080f0c51 */
[----:B------:R-:W4:Y:S01]  /*2170*/  LDCU UR4, c[0x0][0x440] ;  /* 0x00008800ff0477ac */ /* 0x000f220008000800 */
[----:B------:R-:W-:Y:S01]  /*2180*/  IADD3 R52, P0, PT, R52, UR10, RZ ;  /* 0x0000000a34347c10 */ /* 0x000fe2000ff1e0ff */
[----:B------:R-:W-:-:S03]  /*2190*/  USHF.R.S32.HI UR14, URZ, 0x1f, UR14 ;  /* 0x0000001fff0e7899 */ /* 0x000fc6000801140e */
[----:B------:R-:W-:Y:S01]  /*21a0*/  IADD3.X R53, PT, PT, R53, UR11, RZ, P0, !PT ;  /* 0x0000000b35357c10 */ /* 0x000fe200087fe4ff */
[----:B------:R-:W1:Y:S01]  /*21b0*/  LDCU.128 UR8, c[0x0][0x3a0] ;  /* 0x00007400ff0877ac */ /* 0x000e620008000c00 */
[----:B------:R-:W-:Y:S02]  /*21c0*/  USHF.R.S32.HI UR19, URZ, 0x1f, UR19 ;  /* 0x0000001fff137899 */ /* 0x000fe40008011413 */
[----:B--23--:R-:W-:-:S11]  /*21d0*/  UISETP.NE.AND UP0, UPT, UR5, URZ, UPT ;  /* 0x000000ff0500728c */ /* 0x00cfd6000bf05270 */
.L_x_4671:
[C---:B-1----:R-:W-:Y:S01]  /*21e0*/  LEA R2, P1, R54.reuse, R76, 0x6 ;  /* 0x0000004c36027211 */ /* 0x042fe200078230ff */
[----:B------:R-:W-:Y:S01]  /*21f0*/  VIADD R89, R89, 0x80 ;  /* 0x0000008059597836 */ /* 0x000fe20000000000 */
[----:B------:R-:W1:Y:S01]  /*2200*/  LDC.64 R60, c[0x0][0x3b8] ;  /* 0x0000ee00ff3c7b82 */ /* 0x000e620000000a00 */
[----:B------:R-:W-:Y:S01]  /*2210*/  VIADD R91, R91, 0x80 ;  /* 0x000000805b5b7836 */ /* 0x000fe20000000000 */
[----:B------:R-:W-:Y:S01]  /*2220*/  LEA.HI.X R3, R54, R77, R55, 0x6, P1 ;  /* 0x0000004d36037211 */ /* 0x000fe200008f3437 */
[----:B------:R-:W-:Y:S01]  /*2230*/  VIADD R88, R88, 0xffffffff ;  /* 0xffffffff58587836 */ /* 0x000fe20000000000 */
[----:B------:R-:W-:Y:S01]  /*2240*/  ISETP.GE.OR P0, PT, R98, R89, P6 ;  /* 0x000000596200720c */ /* 0x000fe20003706670 */
[----:B------:R-:W-:Y:S01]  /*2250*/  BSSY.RECONVERGENT B1, `(.L_x_4650) ;  /* 0x00002a2000017945 */ /* 0x000fe20003800200 */
[----:B----4-:R-:W-:Y:S01]  /*2260*/  ISETP.GE.AND P6, PT, R12, UR4, PT ;  /* 0x000000040c007c0c */ /* 0x010fe2000bfc6270 */
[----:B------:R-:W-:Y:S01]  /*2270*/  IMAD.MOV.U32 R96, RZ, RZ, R90 ;  /* 0x000000ffff607224 */ /* 0x000fe200078e005a */
[----:B------:R-:W-:Y:S01]  /*2280*/  ISETP.LT.OR P2, PT, R98, R91, P0 ;  /* 0x0000005b6200720c */ /* 0x000fe20000741670 */
[----:B------:R-:W-:Y:S01]  /*2290*/  VIADD R90, R90, 0xffffff80 ;  /* 0xffffff805a5a7836 */ /* 0x000fe20000000000 */
[C---:B------:R-:W-:Y:S04]  /*22a0*/  ISETP.GE.OR P0, PT, R87.reuse, R89, P6 ;  /* 0x000000595700720c */ /* 0x040fe80003706670 */
[----:B------:R-:W-:Y:S02]  /*22b0*/  ISETP.LT.OR P4, PT, R87, R91, P0 ;  /* 0x0000005b5700720c */ /* 0x000fe40000781670 */
[C---:B------:R-:W-:Y:S04]  /*22c0*/  LEA R18, P0, R62.reuse, R80, 0x6 ;  /* 0x000000503e127211 */ /* 0x040fe800078030ff */
[----:B------:R-:W-:Y:S01]  /*22d0*/  LEA.HI.X R19, R62, R81, R63, 0x6, P0 ;  /* 0x000000513e137211 */ /* 0x000fe200000f343f */
[----:B--2---:R-:W2:Y:S01]  /*22e0*/  @!P2 LDG.E.128 R4, desc[UR6][R80.64] ;  /* 0x000000065004a981 */ /* 0x004ea2000c1e1d00 */
[----:B------:R-:W-:Y:S02]  /*22f0*/  ISETP.GE.OR P0, PT, R86, R89, P6 ;  /* 0x000000595600720c */ /* 0x000fe40003706670 */
[----:B-1----:R-:W-:Y:S02]  /*2300*/  SHF.L.U64.HI R0, R60, 0x5, R61 ;  /* 0x000000053c007819 */ /* 0x002fe4000001023d */
        /* <DEDUP_REMOVED lines=12> */
[----:B--2---:R1:W-:Y:S04]  /*23d0*/  @!P2 STG.E.128 desc[UR6][R76.64], R4 ;  /* 0x000000044c00a986 */ /* 0x0043e8000c101d06 */
[----:B------:R2:W3:Y:S02]  /*23e0*/  @!P4 LDG.E.128 R24, desc[UR6][R18.64] ;  /* 0x000000061218c981 */ /* 0x0004e4000c1e1d00 */
[C---:B--2---:R-:W-:Y:S04]  /*23f0*/  @!P5 LEA R18, P0, R54.reuse, R2, 0x7 ;  /* 0x000000023612d211 */ /* 0x044fe800078038ff */
[----:B------:R-:W-:Y:S02]  /*2400*/  @!P5 LEA.HI.X R19, R54, R3, R55, 0x7, P0 ;  /* 0x000000033613d211 */ /* 0x000fe400000f3c37 */
[----:B------:R-:W-:Y:S01]  /*2410*/  ISETP.NE.AND P0, PT, R17, RZ, PT ;  /* 0x000000ff1100720c */ /* 0x000fe20003f05270 */
[----:B---3--:R-:W-:Y:S04]  /*2420*/  @!P4 STG.E.128 desc[UR6][R2.64], R24 ;  /* 0x000000180200c986 */ /* 0x008fe8000c101d06 */
[----:B------:R-:W2:Y:S04]  /*2430*/  @!P3 LDG.E.128 R20, desc[UR6][R32.64] ;  /* 0x000000062014b981 */ /* 0x000ea8000c1e1d00 */
[----:B--2---:R2:W-:Y:S04]  /*2440*/  @!P3 STG.E.128 desc[UR6][R28.64], R20 ;  /* 0x000000141c00b986 */ /* 0x0045e8000c101d06 */
[----:B-1----:R-:W3:Y:S01]  /*2450*/  @!P5 LDG.E.128 R4, desc[UR6][R30.64] ;  /* 0x000000061e04d981 */ /* 0x002ee2000c1e1d00 */
[----:B--2---:R-:W-:Y:S03]  /*2460*/  IMAD.SHL.U32 R29, R60, 0x20, RZ ;  /* 0x000000203c1d7824 */ /* 0x004fe600078e00ff */
[----:B---3--:R1:W-:Y:S01]  /*2470*/  @!P5 STG.E.128 desc[UR6][R18.64], R4 ;  /* 0x000000041200d986 */ /* 0x0083e2000c101d06 */
[----:B------:R-:W-:Y:S05]  /*2480*/  @P0 BRA `(.L_x_4651) ;  /* 0x0000000000640947 */ /* 0x000fea0003800000 */
[----:B------:R-:W-:Y:S01]  /*2490*/  @!P2 IMAD.MOV.U32 R8, RZ, RZ, R10 ;  /* 0x000000ffff08a224 */ /* 0x000fe200078e000a */
[----:B------:R-:W2:Y:S01]  /*24a0*/  LDC.64 R2, c[0x0][0x4a8] ;  /* 0x00012a00ff027b82 */ /* 0x000ea20000000a00 */
[C---:B-1----:R-:W-:Y:S01]  /*24b0*/  LEA R18, P1, R29.reuse, R78, 0x1 ;  /* 0x0000004e1d127211 */ /* 0x042fe200078208ff */
[----:B------:R-:W-:Y:S02]  /*24c0*/  IMAD.MOV.U32 R17, RZ, RZ, RZ ;  /* 0x000000ffff117224 */ /* 0x000fe400078e00ff */
[----:B------:R-:W3:Y:S01]  /*24d0*/  @!P2 LDG.E.128 R24, desc[UR6][R8.64] ;  /* 0x000000060818a981 */ /* 0x000ee2000c1e1d00 */
[----:B------:R-:W-:Y:S03]  /*24e0*/  LEA.HI.X R19, R29, R79, R0, 0x1, P1 ;  /* 0x0000004f1d137211 */ /* 0x000fe600008f0c00 */
[----:B---3--:R3:W-:Y:S01]  /*24f0*/  @!P2 STG.E.128 desc[UR6][R78.64], R24 ;  /* 0x000000184e00a986 */ /* 0x0087e2000c101d06 */
[C---:B--2---:R-:W-:Y:S04]  /*2500*/  LEA R30, P0, R2.reuse, R10, 0x6 ;  /* 0x0000000a021e7211 */ /* 0x044fe800078030ff */
[C-C-:B------:R-:W-:Y:S02]  /*2510*/  LEA.HI.X R31, R2.reuse, R9, R3.reuse, 0x6, P0 ;  /* 0x00000009021f7211 */ /* 0x140fe400000f3403 */
[C---:B------:R-:W-:Y:S03]  /*2520*/  @!P3 LEA R28, P0, R2.reuse, R30, 0x6 ;  /* 0x0000001e021cb211 */ /* 0x040fe600078030ff */
[----:B------:R-:W2:Y:S01]  /*2530*/  @!P4 LDG.E.128 R20, desc[UR6][R30.64] ;  /* 0x000000061e14c981 */ /* 0x000ea2000c1e1d00 */
[----:B------:R-:W-:Y:S02]  /*2540*/  @!P3 LEA.HI.X R29, R2, R31, R3, 0x6, P0 ;  /* 0x0000001f021db211 */ /* 0x000fe400000f3403 */
[C---:B------:R-:W-:Y:S04]  /*2550*/  @!P3 LEA R32, P0, R60.reuse, R18, 0x6 ;  /* 0x000000123c20b211 */ /* 0x040fe800078030ff */
[----:B------:R-:W-:Y:S01]  /*2560*/  @!P3 LEA.HI.X R33, R60, R19, R61, 0x6, P0 ;  /* 0x000000133c21b211 */ /* 0x000fe200000f343d */
[----:B--2---:R3:W-:Y:S04]  /*2570*/  @!P4 STG.E.128 desc[UR6][R18.64], R20 ;  /* 0x000000141200c986 */ /* 0x0047e8000c101d06 */
[----:B------:R-:W2:Y:S04]  /*2580*/  @!P3 LDG.E.128 R4, desc[UR6][R28.64] ;  /* 0x000000061c04b981 */ /* 0x000ea8000c1e1d00 */
[----:B--2---:R3:W-:Y:S01]  /*2590*/  @!P3 STG.E.128 desc[UR6][R32.64], R4 ;  /* 0x000000042000b986 */ /* 0x0047e2000c101d06 */
[----:B------:R-:W-:Y:S05]  /*25a0*/  @P5 BRA `(.L_x_4652) ;  /* 0x0000002400b05947 */ /* 0x000fea0003800000 */
[C---:B---3--:R-:W-:Y:S04]  /*25b0*/  LEA R20, P0, R2.reuse, R30, 0x7 ;  /* 0x0000001e02147211 */ /* 0x048fe800078038ff */
[----:B------:R-:W-:Y:S02]  /*25c0*/  LEA.HI.X R21, R2, R31, R3, 0x7, P0 ;  /* 0x0000001f02157211 */ /* 0x000fe400000f3c03 */
[C---:B------:R-:W-:Y:S03]  /*25d0*/  LEA R2, P0, R60.reuse, R18, 0x7 ;  /* 0x000000123c027211 */ /* 0x040fe600078038ff */
[----:B------:R-:W2:Y:S01]  /*25e0*/  LDG.E.128 R4, desc[UR6][R20.64] ;  /* 0x0000000614047981 */ /* 0x000ea2000c1e1d00 */
[----:B------:R-:W-:Y:S05]  /*25f0*/  LEA.HI.X R3, R60, R19, R61, 0x7, P0 ;  /* 0x000000133c037211 */ /* 0x000fea00000f3c3d */
[----:B--2---:R1:W-:Y:S01]  /*2600*/  STG.E.128 desc[UR6][R2.64], R4 ;  /* 0x0000000402007986 */ /* 0x0043e2000c101d06 */
[----:B------:R-:W-:Y:S05]  /*2610*/  BRA `(.L_x_4652) ;  /* 0x0000002400947947 */ /* 0x000fea0003800000 */
.L_x_4651:
[----:B------:R-:W-:Y:S05]  /*2620*/  BRA.U !UP0, `(.L_x_4653) ;  /* 0x0000000d08887547 */ /* 0x000fea000b800000 */
[----:B------:R-:W-:Y:S01]  /*2630*/  LEA R42, P1, R29, R78, 0x1 ;  /* 0x0000004e1d2a7211 */ /* 0x000fe200078208ff */
[----:B------:R-:W2:Y:S01]  /*2640*/  LDC.64 R38, c[0x0][0x4a8] ;  /* 0x00012a00ff267b82 */ /* 0x000ea20000000a00 */
[----:B------:R-:W-:Y:S01]  /*2650*/  IMAD.SHL.U32 R3, R11, 0x20, RZ ;  /* 0x000000200b037824 */ /* 0x000fe200078e00ff */
[----:B------:R-:W-:Y:S01]  /*2660*/  BSSY.RECONVERGENT B0, `(.L_x_4654) ;  /* 0x000003a000007945 */ /* 0x000fe20003800200 */
[----:B------:R-:W-:Y:S02]  /*2670*/  LEA.HI.X R43, R29, R79, R0, 0x1, P1 ;  /* 0x0000004f1d2b7211 */ /* 0x000fe400008f0c00 */
[C---:B------:R-:W-:Y:S03]  /*2680*/  ISETP.GE.OR P1, PT, R98.reuse, R89, P6 ;  /* 0x000000596200720c */ /* 0x040fe60003726670 */
[----:B------:R-:W3:Y:S01]  /*2690*/  LDC R40, c[0x0][0x450] ;  /* 0x00011400ff287b82 */ /* 0x000ee20000000800 */
[C---:B-1----:R-:W-:Y:S02]  /*26a0*/  LEA R18, P0, R3.reuse, R14, 0x1 ;  /* 0x0000000e03127211 */ /* 0x042fe400078008ff */
[----:B------:R-:W-:Y:S02]  /*26b0*/  ISETP.LT.OR P1, PT, R98, R91, P1 ;  /* 0x0000005b6200720c */ /* 0x000fe40000f21670 */
[C---:B------:R-:W-:Y:S02]  /*26c0*/  LEA.HI.X.SX32 R19, R3.reuse, R15, 0x1, P0 ;  /* 0x0000000f03137211 */ /* 0x040fe400000f0eff */
[C---:B------:R-:W-:Y:S04]  /*26d0*/  LEA R36, P0, R3.reuse, R52, 0x1 ;  /* 0x0000003403247211 */ /* 0x040fe800078008ff */
[----:B------:R-:W-:Y:S02]  /*26e0*/  LEA.HI.X.SX32 R37, R3, R53, 0x1, P0 ;  /* 0x0000003503257211 */ /* 0x000fe400000f0eff */
[C---:B--2---:R-:W-:Y:S04]  /*26f0*/  LEA R44, P0, R38.reuse, R10, 0x6 ;  /* 0x0000000a262c7211 */ /* 0x044fe800078030ff */
[----:B------:R-:W-:Y:S01]  /*2700*/  LEA.HI.X R45, R38, R9, R39, 0x6, P0 ;  /* 0x00000009262d7211 */ /* 0x000fe200000f3427 */
[----:B------:R-:W-:Y:S08]  /*2710*/  @P1 BRA `(.L_x_4655) ;  /* 0x0000000000b81947 */ /* 0x000ff00003800000 */
        /* <DEDUP_REMOVED lines=46> */
.L_x_4655:
[----:B------:R-:W-:Y:S05]  /*2a00*/  BSYNC.RECONVERGENT B0 ;  /* 0x0000000000007941 */ /* 0x000fea0003800200 */
.L_x_4654:
[----:B------:R-:W-:Y:S04]  /*2a10*/  BSSY.RECONVERGENT B0, `(.L_x_4656) ;  /* 0x0000030000007945 */ /* 0x000fe80003800200 */
[----:B------:R-:W-:Y:S05]  /*2a20*/  @P4 BRA `(.L_x_4657) ;  /* 0x0000000000b84947 */ /* 0x000fea0003800000 */
[----:B------:R-:W-:Y:S01]  /*2a30*/  ISETP.GE.AND P0, PT, R12, R17, PT ;  /* 0x000000110c00720c */ /* 0x000fe20003f06270 */
[----:B-1----:R-:W2:Y:S11]  /*2a40*/  LDG.E.128 R20, desc[UR6][R44.64] ;  /* 0x000000062c147981 */ /* 0x002eb6000c1e1d00 */
        /* <DEDUP_REMOVED lines=44> */
.L_x_4657:
[----:B------:R-:W-:Y:S05]  /*2d10*/  BSYNC.RECONVERGENT B0 ;  /* 0x0000000000007941 */ /* 0x000fea0003800200 */
.L_x_4656:
[----:B------:R-:W-:Y:S04]  /*2d20*/  BSSY.RECONVERGENT B0, `(.L_x_4658) ;  /* 0x0000035000007945 */ /* 0x000fe80003800200 */
[----:B------:R-:W-:Y:S05]  /*2d30*/  @P3 BRA `(.L_x_4659) ;  /* 0x0000000000cc3947 */ /* 0x000fea0003800000 */
[----:B------:R-:W-:Y:S02]  /*2d40*/  ISETP.GE.AND P0, PT, R12, R17, PT ;  /* 0x000000110c00720c */ /* 0x000fe40003f06270 */
[C---:B------:R-:W-:Y:S04]  /*2d50*/  LEA R46, P1, R38.reuse, R44, 0x6 ;  /* 0x0000002c262e7211 */ /* 0x040fe800078230ff */
[----:B------:R-:W-:Y:S02]  /*2d60*/  LEA.HI.X R47, R38, R45, R39, 0x6, P1 ;  /* 0x0000002d262f7211 */ /* 0x000fe400008f3427 */
[C---:B------:R-:W-:Y:S03]  /*2d70*/  LEA R50, P1, R60.reuse, R42, 0x6 ;  /* 0x0000002a3c327211 */ /* 0x040fe600078230ff */
[----:B-12---:R-:W2:Y:S01]  /*2d80*/  LDG.E.128 R20, desc[UR6][R46.64] ;  /* 0x000000062e147981 */ /* 0x006ea2000c1e1d00 */
[----:B------:R-:W-:Y:S01]  /*2d90*/  LEA.HI.X R51, R60, R43, R61, 0x6, P1 ;  /* 0x0000002b3c337211 */ /* 0x000fe200008f343d */
        /* <DEDUP_REMOVED lines=45> */
.L_x_4659:
[----:B------:R-:W-:Y:S05]  /*3070*/  BSYNC.RECONVERGENT B0 ;  /* 0x0000000000007941 */ /* 0x000fea0003800200 */
.L_x_4658:
[----:B------:R-:W-:Y:S04]  /*3080*/  BSSY.RECONVERGENT B0, `(.L_x_4660) ;  /* 0x0000035000007945 */ /* 0x000fe80003800200 */
[----:B------:R-:W-:Y:S05]  /*3090*/  @P5 BRA `(.L_x_4661) ;  /* 0x0000000000cc5947 */ /* 0x000fea0003800000 */
[----:B------:R-:W-:Y:S02]  /*30a0*/  ISETP.GE.AND P0, PT, R12, R17, PT ;  /* 0x000000110c00720c */ /* 0x000fe40003f06270 */
[C---:B------:R-:W-:Y:S04]  /*30b0*/  LEA R34, P1, R38.reuse, R44, 0x7 ;  /* 0x0000002c26227211 */ /* 0x040fe800078238ff */
[----:B------:R-:W-:Y:S05]  /*30c0*/  LEA.HI.X R35, R38, R45, R39, 0x7, P1 ;  /* 0x0000002d26237211 */ /* 0x000fea00008f3c27 */
[----:B-12-4-:R1:W2:Y:S02]  /*30d0*/  LDG.E.128 R20, desc[UR6][R34.64] ;  /* 0x0000000622147981 */ /* 0x0162a4000c1e1d00 */
[C---:B------:R-:W-:Y:S04]  /*30e0*/  @!P0 IMAD.WIDE R36, R11.reuse, 0x80, R36 ;  /* 0x000000800b248825 */ /* 0x040fe800078e0224 */
[----:B------:R-:W-:Y:S02]  /*30f0*/  @!P0 IMAD.WIDE R18, R11, 0x80, R18 ;  /* 0x000000800b128825 */ /* 0x000fe400078e0212 */
[----:B------:R-:W4:Y:S06]  /*3100*/  @!P0 LDG.E.64 R36, desc[UR6][R36.64] ;  /* 0x0000000624248981 */ /* 0x000f2c000c1e1b00 */
[----:B------:R-:W5:Y:S01]  /*3110*/  @!P0 LDG.E.64 R6, desc[UR6][R18.64] ;  /* 0x0000000612068981 */ /* 0x000f62000c1e1b00 */
[----:B-1----:R-:W-:Y:S02]  /*3120*/  LEA R34, P1, R60, R42, 0x7 ;  /* 0x0000002a3c227211 */ /* 0x002fe400078238ff */
        /* <DEDUP_REMOVED lines=42> */
.L_x_4661:
[----:B------:R-:W-:Y:S05]  /*33d0*/  BSYNC.RECONVERGENT B0 ;  /* 0x0000000000007941 */ /* 0x000fea0003800200 */
.L_x_4660:
[----:B------:R-:W1:Y:S01]  /*33e0*/  LDC R17, c[0x0][0x450] ;  /* 0x00011400ff117b82 */ /* 0x000e620000000800 */
[----:B---3--:R-:W-:Y:S05]  /*33f0*/  IMAD.U32 R3, R40, -0x40, RZ ;  /* 0xffffffc028037824 */ /* 0x008fea00078e00ff */
[C---:B------:R-:W-:Y:S02]  /*3400*/  LEA R14, P1, R3.reuse, R14, 0x1 ;  /* 0x0000000e030e7211 */ /* 0x040fe400078208ff */
[C---:B------:R-:W-:Y:S02]  /*3410*/  LEA R52, P0, R3.reuse, R52, 0x1 ;  /* 0x0000003403347211 */ /* 0x040fe400078008ff */
[C---:B------:R-:W-:Y:S02]  /*3420*/  LEA.HI.X.SX32 R15, R3.reuse, R15, 0x1, P1 ;  /* 0x0000000f030f7211 */ /* 0x040fe400008f0eff */
[----:B------:R-:W-:Y:S01]  /*3430*/  LEA.HI.X.SX32 R53, R3, R53, 0x1, P0 ;  /* 0x0000003503357211 */ /* 0x000fe200000f0eff */
[----:B------:R-:W-:Y:S05]  /*3440*/  BRA `(.L_x_4652) ;  /* 0x0000001800087947 */ /* 0x000fea0003800000 */
.L_x_4653:
[C---:B------:R-:W-:Y:S01]  /*3450*/  ISETP.GE.OR P1, PT, R98.reuse, R89, P6 ;  /* 0x000000596200720c */ /* 0x040fe20003726670 */
[----:B------:R-:W2:Y:S01]  /*3460*/  LDC.64 R68, c[0x0][0x4a8] ;  /* 0x00012a00ff447b82 */ /* 0x000ea20000000a00 */
[----:B------:R-:W-:Y:S01]  /*3470*/  LEA.HI R16, R17, R17, RZ, 0x1 ;  /* 0x0000001111107211 */ /* 0x000fe200078f08ff */
[----:B------:R-:W-:Y:S01]  /*3480*/  BSSY.RECONVERGENT B0, `(.L_x_4662) ;  /* 0x000005e000007945 */ /* 0x000fe20003800200 */
[----:B------:R-:W-:Y:S02]  /*3490*/  ISETP.LT.OR P2, PT, R98, R91, P1 ;  /* 0x0000005b6200720c */ /* 0x000fe40000f41670 */
[----:B------:R-:W-:Y:S03]  /*34a0*/  SHF.R.S32.HI R16, RZ, 0x1, R16 ;  /* 0x00000001ff107819 */ /* 0x000fe60000011410 */
[----:B------:R-:W3:Y:S01]  /*34b0*/  LDC R97, c[0x0][0x450] ;  /* 0x00011400ff617b82 */ /* 0x000ee20000000800 */
[----:B-1----:R-:W-:Y:S01]  /*34c0*/  SHF.R.U32.HI R19, RZ, 0x1, R17 ;  /* 0x00000001ff137819 */ /* 0x002fe20000011611 */
[----:B------:R-:W-:Y:S03]  /*34d0*/  IMAD.MOV R16, RZ, RZ, -R16 ;  /* 0x000000ffff107224 */ /* 0x000fe600078e0a10 */
[----:B------:R-:W-:Y:S04]  /*34e0*/  ISETP.GE.U32.AND P1, PT, R12, R19, PT ;  /* 0x000000130c00720c */ /* 0x000fe80003f26070 */
[----:B------:R-:W-:Y:S02]  /*34f0*/  SEL R19, R19, R16, !P1 ;  /* 0x0000001013137207 */ /* 0x000fe40004800000 */
[C---:B--2---:R-:W-:Y:S04]  /*3500*/  LEA R20, P0, R68.reuse, R10, 0x6 ;  /* 0x0000000a44147211 */ /* 0x044fe800078030ff */
[----:B------:R-:W-:Y:S01]  /*3510*/  LEA.HI.X R21, R68, R9, R69, 0x6, P0 ;  /* 0x0000000944157211 */ /* 0x000fe200000f3445 */
[----:B------:R-:W-:Y:S08]  /*3520*/  @P2 BRA `(.L_x_4663) ;  /* 0x00000004004c2947 */ /* 0x000ff00003800000 */
[----:B------:R-:W-:Y:S02]  /*3530*/  ISETP.GE.AND P0, PT, R12, R17, PT ;  /* 0x000000110c00720c */ /* 0x000fe40003f06270 */
[----:B------:R-:W-:Y:S05]  /*3540*/  MOV R8, R10 ;  /* 0x0000000a00087202 */ /* 0x000fea0000000f00 */
[----:B------:R-:W2:Y:S06]  /*3550*/  LDG.E.128 R56, desc[UR6][R8.64] ;  /* 0x0000000608387981 */ /* 0x000eac000c1e1d00 */
[----:B------:R-:W-:Y:S01]  /*3560*/  @!P0 SEL R107, R16, RZ, P1 ;  /* 0x000000ff106b8207 */ /* 0x000fe20000800000 */
[----:B------:R-:W-:Y:S01]  /*3570*/  @!P0 IMAD.WIDE R38, R19, 0x2, R8 ;  /* 0x0000000213268825 */ /* 0x000fe200078e0208 */
[----:B------:R-:W-:Y:S03]  /*3580*/  @!P0 SHF.R.S32.HI R104, RZ, 0x1f, R16 ;  /* 0x0000001fff688819 */ /* 0x000fe60000011410 */
[C---:B------:R-:W-:Y:S01]  /*3590*/  @!P0 IMAD.SHL.U32 R105, R107.reuse, 0x2, RZ ;  /* 0x000000026b698824 */ /* 0x040fe200078e00ff */
[----:B------:R-:W-:Y:S01]  /*35a0*/  @!P0 SEL R104, R104, RZ, P1 ;  /* 0x000000ff68688207 */ /* 0x000fe20000800000 */
[----:B------:R-:W4:Y:S03]  /*35b0*/  @!P0 LDG.E.128 R24, desc[UR6][R38.64] ;  /* 0x0000000626188981 */ /* 0x000f26000c1e1d00 */
[----:B------:R-:W-:Y:S02]  /*35c0*/  @!P0 SHF.L.U64.HI R104, R107, 0x1, R104 ;  /* 0x000000016b688819 */ /* 0x000fe40000010268 */
[C---:B------:R-:W-:Y:S05]  /*35d0*/  @!P0 IADD3 R108, P2, PT, R105.reuse, R82, RZ ;  /* 0x00000052696c8210 */ /* 0x040fea0007f5e0ff */
        /* <DEDUP_REMOVED lines=72> */
.L_x_4663:
[----:B------:R-:W-:Y:S05]  /*3a60*/  BSYNC.RECONVERGENT B0 ;  /* 0x0000000000007941 */ /* 0x000fea0003800200 */
.L_x_4662:
[----:B------:R-:W-:Y:S04]  /*3a70*/  BSSY.RECONVERGENT B0, `(.L_x_4664) ;  /* 0x000005a000007945 */ /* 0x000fe80003800200 */
[----:B------:R-:W-:Y:S05]  /*3a80*/  @P4 BRA `(.L_x_4665) ;  /* 0x0000000400604947 */ /* 0x000fea0003800000 */
[----:B------:R-:W-:Y:S01]  /*3a90*/  ISETP.GE.AND P0, PT, R12, R17, PT ;  /* 0x000000110c00720c */ /* 0x000fe20003f06270 */
[----:B------:R-:W2:Y:S11]  /*3aa0*/  LDG.E.128 R48, desc[UR6][R20.64] ;  /* 0x0000000614307981 */ /* 0x000eb6000c1e1d00 */
        /* <DEDUP_REMOVED lines=18> */
[----:B------:R2:W3:Y:S02]  /*3bd0*/  @!P0 LDG.E.128 R44, desc[UR6][R38.64] ;  /* 0x00000006262c8981 */ /* 0x0004e4000c1e1d00 */
[C---:B--2---:R-:W-:Y:S01]  /*3be0*/  @!P0 SHF.L.U32 R39, R48.reuse, 0x10, RZ ;  /* 0x0000001030278819 */ /* 0x044fe200000006ff */
        /* <DEDUP_REMOVED lines=66> */
.L_x_4665:
[----:B------:R-:W-:Y:S05]  /*4010*/  BSYNC.RECONVERGENT B0 ;  /* 0x0000000000007941 */ /* 0x000fea0003800200 */
.L_x_4664:
[----:B------:R-:W-:Y:S04]  /*4020*/  BSSY.RECONVERGENT B0, `(.L_x_4666) ;  /* 0x0000060000007945 */ /* 0x000fe80003800200 */
[----:B------:R-:W-:Y:S05]  /*4030*/  @P3 BRA `(.L_x_4667) ;  /* 0x0000000400783947 */ /* 0x000fea0003800000 */
[----:B------:R-:W-:Y:S11]  /*4040*/  ISETP.GE.AND P0, PT, R12, R17, PT ;  /* 0x000000110c00720c */ /* 0x000ff60003f06270 */
[----:B------:R-:W-:Y:S02]  /*4050*/  @!UPT UIADD3 URZ, UPT, UPT, URZ, URZ, URZ ;  /* 0x000000fffffff290 */ /* 0x000fe4000fffe0ff */
[----:B------:R-:W-:Y:S01]  /*4060*/  @!P0 SEL R108, R16, RZ, P1 ;  /* 0x000000ff106c8207 */ /* 0x000fe20000800000 */
[----:B--2---:R-:W-:Y:S01]  /*4070*/  @!P0 IMAD.SHL.U32 R105, R11, 0x40, RZ ;  /* 0x000000400b698824 */ /* 0x004fe200078e00ff */
        /* <DEDUP_REMOVED lines=13> */
[----:B------:R-:W2:Y:S01]  /*4150*/  @!P0 LDG.E.128 R104, desc[UR6][R106.64] ;  /* 0x000000066a688981 */ /* 0x000ea2000c1e1d00 */
[----:B------:R-:W-:Y:S04]  /*4160*/  @!P0 IMAD.WIDE R22, R19, 0x2, R34 ;  /* 0x0000000213168825 */ /* 0x000fe800078e0222 */
[----:B------:R-:W-:Y:S01]  /*4170*/  @!P0 IMAD.X R39, R108, 0x1, R85, P2 ;  /* 0x000000016c278824 */ /* 0x000fe200010e0655 */
[----:B------:R-:W-:Y:S02]  /*4180*/  PLOP3.LUT P2, PT, PT, PT, PT, 0x80, 0x8 ;  /* 0x000000000008781c */ /* 0x000fe40003f4f070 */
[----:B------:R4:W5:Y:S01]  /*4190*/  @!P0 LDG.E.128 R24, desc[UR6][R22.64] ;  /* 0x0000000616188981 */ /* 0x000962000c1e1d00 */
[----:B------:R-:W-:Y:S07]  /*41a0*/  @!P0 PLOP3.LUT P2, PT, P1, PT, PT, 0x80, 0x8 ;  /* 0x000000000008881c */ /* 0x000fee0000f4f070 */
[----:B-1----:R1:W3:Y:S08]  /*41b0*/  LDG.E.128 R56, desc[UR6][R34.64] ;  /* 0x0000000622387981 */ /* 0x0022f0000c1e1d00 */
[----:B------:R3:W3:Y:S01]  /*41c0*/  @!P0 LDG.E.128 R48, desc[UR6][R38.64] ;  /* 0x0000000626308981 */ /* 0x0006e2000c1e1d00 */
[C---:B--2---:R-:W-:Y:S01]  /*41d0*/  @!P0 LOP3.LUT R32, R104.reuse, 0xffff0000, RZ, 0xc0, !PT ;  /* 0xffff000068208812 */ /* 0x044fe200078ec0ff */
        /* <DEDUP_REMOVED lines=68> */
.L_x_4667:
[----:B------:R-:W-:Y:S05]  /*4620*/  BSYNC.RECONVERGENT B0 ;  /* 0x0000000000007941 */ /* 0x000fea0003800200 */
.L_x_4666:
[----:B------:R-:W-:Y:S04]  /*4630*/  BSSY.RECONVERGENT B0, `(.L_x_4668) ;  /* 0x000005d000007945 */ /* 0x000fe80003800200 */
[----:B------:R-:W-:Y:S05]  /*4640*/  @P5 BRA `(.L_x_4669) ;  /* 0x00000004006c5947 */ /* 0x000fea0003800000 */
[----:B------:R-:W-:Y:S02]  /*4650*/  ISETP.GE.AND P0, PT, R12, R17, PT ;  /* 0x000000110c00720c */ /* 0x000fe40003f06270 */
[C---:B------:R-:W-:Y:S04]  /*4660*/  LEA R28, P3, R68.reuse, R20, 0x7 ;  /* 0x00000014441c7211 */ /* 0x040fe800078638ff */
[----:B------:R-:W-:Y:S05]  /*4670*/  LEA.HI.X R29, R68, R21, R69, 0x7, P3 ;  /* 0x00000015441d7211 */ /* 0x000fea00018f3c45 */
[----:B--2---:R-:W2:Y:S02]  /*4680*/  LDG.E.128 R48, desc[UR6][R28.64] ;  /* 0x000000061c307981 */ /* 0x004ea4000c1e1d00 */
        /* <DEDUP_REMOVED lines=17> */
[----:B------:R2:W3:Y:S02]  /*47a0*/  @!P0 LDG.E.128 R44, desc[UR6][R34.64] ;  /* 0x00000006222c8981 */ /* 0x0004e4000c1e1d00 */
[C---:B--2---:R-:W-:Y:S01]  /*47b0*/  @!P0 LOP3.LUT R35, R48.reuse, 0xffff0000, RZ, 0xc0, !PT ;  /* 0xffff000030238812 */ /* 0x044fe200078ec0ff */
        /* <DEDUP_REMOVED lines=23> */
[C---:B---3--:R-:W-:Y:S01]  /*4930*/  @!P0 LOP3.LUT R36, R44.reuse, 0xffff0000, RZ, 0xc0, !PT ;  /* 0xffff00002c248812 */ /* 0x048fe200078ec0ff */
        /* <DEDUP_REMOVED lines=11> */
[----:B------:R-:W-:Y:S01]  /*49f0*/  LEA R57, P1, R60, R78, 0x6 ;  /* 0x0000004e3c397211 */ /* 0x000fe200078230ff */
[----:B------:R-:W-:Y:S01]  /*4a00*/  @!P0 FMUL.FTZ R3, R28, R25 ;  /* 0x000000191c038220 */ /* 0x000fe20000410000 */
[----:B------:R-:W-:Y:S01]  /*4a10*/  @!P2 FADD.FTZ R16, -R16, -RZ ;  /* 0x800000ff1010a221 */ /* 0x000fe20000010100 */
        /* <DEDUP_REMOVED lines=30> */
.L_x_4669:
[----:B------:R-:W-:Y:S05]  /*4c00*/  BSYNC.RECONVERGENT B0 ;  /* 0x0000000000007941 */ /* 0x000fea0003800200 */
.L_x_4668:
[----:B------:R-:W1:Y:S01]  /*4c10*/  LDC R17, c[0x0][0x450] ;  /* 0x00011400ff117b82 */ /* 0x000e620000000800 */
[----:B---3--:R-:W-:Y:S05]  /*4c20*/  IMAD.U32 R97, R97, -0x40, RZ ;  /* 0xffffffc061617824 */ /* 0x008fea00078e00ff */
[C---:B------:R-:W-:Y:S02]  /*4c30*/  LEA R84, P1, R97.reuse, R84, 0x1 ;  /* 0x0000005461547211 */ /* 0x040fe400078208ff */
[C---:B------:R-:W-:Y:S02]  /*4c40*/  LEA R82, P0, R97.reuse, R82, 0x1 ;  /* 0x0000005261527211 */ /* 0x040fe400078008ff */
[C---:B------:R-:W-:Y:S02]  /*4c50*/  LEA.HI.X.SX32 R85, R97.reuse, R85, 0x1, P1 ;  /* 0x0000005561557211 */ /* 0x040fe400008f0eff */
[----:B------:R-:W-:Y:S09]  /*4c60*/  LEA.HI.X.SX32 R83, R97, R83, 0x1, P0 ;  /* 0x0000005361537211 */ /* 0x000ff200000f0eff */
.L_x_4652:
[----:B------:R-:W-:Y:S05]  /*4c70*/  BSYNC.RECONVERGENT B1 ;  /* 0x0000000000017941 */ /* 0x000fea0003800200 */
.L_x_4650:
[----:B------:R-:W-:Y:S04]  /*4c80*/  ISETP.NE.U32.AND P0, PT, RZ, UR12, PT ;  /* 0x0000000cff007c0c */ /* 0x000fe8000bf05070 */
        /* <DEDUP_REMOVED lines=87> */
.L_x_4670:
[----:B------:R-:W-:Y:S02]  /*5200*/  ISETP.NE.AND P2, PT, R92, RZ, PT ;  /* 0x000000ff5c00720c */ /* 0x000fe40003f45270 */
[----:B------:R-:W-:Y:S02]  /*5210*/  IADD3 R80, P1, PT, R80, UR15, RZ ;  /* 0x0000000f50507c10 */ /* 0x000fe4000ff3e0ff */
[----:B------:R-:W-:Y:S02]  /*5220*/  IADD3 R10, P0, PT, R10, UR18, RZ ;  /* 0x000000120a0a7c10 */ /* 0x000fe4000ff1e0ff */
[----:B------:R-:W-:Y:S02]  /*5230*/  IADD3.X R81, PT, PT, R81, UR14, RZ, P1, !PT ;  /* 0x0000000e51517c10 */ /* 0x000fe40008ffe4ff */
[----:B------:R-:W-:Y:S05]  /*5240*/  IADD3.X R9, PT, PT, R9, UR19, RZ, P0, !PT ;  /* 0x0000001309097c10 */ /* 0x000fea00087fe4ff */
[----:B------:R-:W-:Y:S05]  /*5250*/  @P2 BRA `(.L_x_4671) ;  /* 0xffffffcc00e02947 */ /* 0x000fea000383ffff */
.L_x_4649:
        /* <DEDUP_REMOVED lines=10> */
[----:B-----5:R-:W2:Y:S08]  /*5300*/  LDC.64 R2, c[0x0][0x3b0] ;  /* 0x0000ec00ff027b82 */ /* 0x020eb00000000a00 */
        /* <DEDUP_REMOVED lines=22> */
.L_x_4676:
[----:B------:R1:W-:Y:S02]  /*5470*/  STS.128 [R0], RZ ;  /* 0x000000ff00007388 */ /* 0x0003e40000000c00 */
.L_x_4675:
[----:B------:R-:W-:Y:S05]  /*5480*/  BSYNC.RECONVERGENT B0 ;  /* 0x0000000000007941 */ /* 0x000fea0003800200 */
.L_x_4674:
        /* <DEDUP_REMOVED lines=14> */
.L_x_4673:
        /* <DEDUP_REMOVED lines=14> */
[----:B------:R-:W-:Y:S01]  /*5650*/  IMAD R6, R98, R11, R5 ;  /* 0x0000000b62067224 */ /* 0x000fe200078e0205 */
[----:B-1----:R-:W-:Y:S01]  /*5660*/  UISETP.NE.AND UP0, UPT, UR4, URZ, UPT ;  /* 0x000000ff0400728c */ /* 0x002fe2000bf05270 */
[----:B---3--:R-:W-:-:S05]  /*5670*/  IADD3 R2, PT, PT, R2, R73, R75 ;  /* 0x0000004902027210 */ /* 0x008fca0007ffe04b */
[----:B------:R-:W-:Y:S02]  /*5680*/  IMAD R3, R11, R2, RZ ;  /* 0x000000020b037224 */ /* 0x000fe400078e02ff */
[----:B------:R-:W-:-:S03]  /*5690*/  IMAD.IADD R2, R5, 0x1, R6 ;  /* 0x0000000105027824 */ /* 0x000fc600078e0206 */
[----:B------:R-:W-:Y:S02]  /*56a0*/  SHF.R.S32.HI R5, RZ, 0x1f, R3 ;  /* 0x0000001fff057819 */ /* 0x000fe40000011403 */
[-C--:B------:R-:W-:Y:S02]  /*56b0*/  IADD3 R7, P2, PT, R6, R3.reuse, RZ ;  /* 0x0000000306077210 */ /* 0x080fe40007f5e0ff */
[----:B------:R-:W-:Y:S02]  /*56c0*/  IADD3 R3, P1, PT, R2, R3, RZ ;  /* 0x0000000302037210 */ /* 0x000fe40007f3e0ff */
[-C--:B------:R-:W-:Y:S02]  /*56d0*/  LEA.HI.X.SX32 R6, R6, R5.reuse, 0x1, P2 ;  /* 0x0000000506067211 */ /* 0x080fe400010f0eff */
        /* <DEDUP_REMOVED lines=60> */
.L_x_4683:
[----:B------:R-:W-:Y:S05]  /*5aa0*/  BSYNC.RECONVERGENT B0 ;  /* 0x0000000000007941 */ /* 0x000fea0003800200 */
.L_x_4682:
[----:B-----5:R2:W-:Y:S01]  /*5ab0*/  STS.128 [R0], R8 ;  /* 0x0000000800007388 */ /* 0x0205e20000000c00 */
[----:B------:R-:W-:Y:S05]  /*5ac0*/  BRA `(.L_x_4680) ;  /* 0x0000000000047947 */ /* 0x000fea0003800000 */
.L_x_4681:
[----:B------:R3:W-:Y:S02]  /*5ad0*/  STS.128 [R0], RZ ;  /* 0x000000ff00007388 */ /* 0x0007e40000000c00 */
.L_x_4680:
[----:B------:R-:W-:Y:S05]  /*5ae0*/  BSYNC.RECONVERGENT B1 ;  /* 0x0000000000017941 */ /* 0x000fea0003800200 */
.L_x_4679:
        /* <DEDUP_REMOVED lines=61> */
.L_x_4685:
[----:B------:R-:W-:Y:S05]  /*5ec0*/  BSYNC.RECONVERGENT B0 ;  /* 0x0000000000007941 */ /* 0x000fea0003800200 */
.L_x_4684:
[----:B-----5:R1:W-:Y:S01]  /*5ed0*/  STS.128 [R0+0x800], R16 ;  /* 0x0008001000007388 */ /* 0x0203e20000000c00 */
[----:B------:R-:W-:Y:S05]  /*5ee0*/  BRA `(.L_x_4677) ;  /* 0x0000000c000c7947 */ /* 0x000fea0003800000 */
.L_x_4678:
        /* <DEDUP_REMOVED lines=96> */
.L_x_4690:
[----:B------:R-:W-:Y:S05]  /*64f0*/  BSYNC.RECONVERGENT B0 ;  /* 0x0000000000007941 */ /* 0x000fea0003800200 */
.L_x_4689:
[----:B-----5:R2:W-:Y:S01]  /*6500*/  STS.128 [R0], R20 ;  /* 0x0000001400007388 */ /* 0x0205e20000000c00 */
[----:B------:R-:W-:Y:S05]  /*6510*/  BRA `(.L_x_4687) ;  /* 0x0000000000047947 */ /* 0x000fea0003800000 */
.L_x_4688:
[----:B------:R3:W-:Y:S02]  /*6520*/  STS.128 [R0], RZ ;  /* 0x000000ff00007388 */ /* 0x0007e40000000c00 */
.L_x_4687:
[----:B------:R-:W-:Y:S05]  /*6530*/  BSYNC.RECONVERGENT B1 ;  /* 0x0000000000017941 */ /* 0x000fea0003800200 */
.L_x_4686:
        /* <DEDUP_REMOVED lines=17> */
[----:B------:R-:W-:-:S04]  /*6650*/  SHF.R.S32.HI R24, RZ, 0x1f, R24 ;  /* 0x0000001fff187819 */ /* 0x000fc80000011418 */
[----:B------:R-:W-:Y:S01]  /*6660*/  IADD3.X R24, PT, PT, R27, R2, R24, P2, P0 ;  /* 0x000000021b187210 */ /* 0x000fe200017e0418 */
[C---:B------:R-:W-:Y:S02]  /*6670*/  IMAD.SHL.U32 R2, R3.reuse, 0x2, RZ ;  /* 0x0000000203027824 */ /* 0x040fe400078e00ff */
[----:B------:R-:W-:Y:S01]  /*6680*/  IMAD.WIDE R26, R30, 0x2, R10 ;  /* 0x000000021e1a7825 */ /* 0x000fe200078e020a */
[----:B------:R-:W-:Y:S02]  /*6690*/  SHF.L.U64.HI R3, R3, 0x1, R24 ;  /* 0x0000000103037819 */ /* 0x000fe40000010218 */
[----:B--2---:R-:W-:-:S03]  /*66a0*/  IADD3 R16, P0, PT, R2, UR8, RZ ;  /* 0x0000000802107c10 */ /* 0x004fc6000ff1e0ff */
[----:B------:R-:W2:Y:S01]  /*66b0*/  LDG.E.128 R24, desc[UR6][R26.64] ;  /* 0x000000061a187981 */ /* 0x000ea2000c1e1d00 */
[----:B------:R-:W-:Y:S01]  /*66c0*/  IADD3.X R17, PT, PT, R3, UR9, RZ, P0, !PT ;  /* 0x0000000903117c10 */ /* 0x000fe200087fe4ff */
[----:B------:R-:W4:Y:S05]  /*66d0*/  LDCU.64 UR8, c[0x0][0x4c8] ;  /* 0x00009900ff0877ac */ /* 0x000f2a0008000a00 */
[----:B------:R-:W3:Y:S01]  /*66e0*/  LDG.E.128 R16, desc[UR6][R16.64] ;  /* 0x0000000610107981 */ /* 0x000ee2000c1e1d00 */
[----:B----4-:R-:W-:-:S04]  /*66f0*/  IADD3 R20, P0, PT, R2, UR8, RZ ;  /* 0x0000000802147c10 */ /* 0x010fc8000ff1e0ff */
[----:B------:R-:W-:-:S06]  /*6700*/  IADD3.X R21, PT, PT, R3, UR9, RZ, P0, !PT ;  /* 0x0000000903157c10 */ /* 0x000fcc00087fe4ff */
[----:B------:R-:W4:Y:S01]  /*6710*/  LDG.E.128 R20, desc[UR6][R20.64] ;  /* 0x0000000614147981 */ /* 0x000f22000c1e1d00 */
        /* <DEDUP_REMOVED lines=13> */
[----:B------:R-:W-:Y:S01]  /*67f0*/  LOP3.LUT R25, R26, 0xffff0000, RZ, 0xc0, !PT ;  /* 0xffff00001a197812 */ /* 0x000fe200078ec0ff */
[----:B---3--:R-:W-:Y:S01]  /*6800*/  IMAD.U32 R31, R16, 0x10000, RZ ;  /* 0x00010000101f7824 */ /* 0x008fe200078e00ff */
[C---:B------:R-:W-:Y:S01]  /*6810*/  SHF.L.U32 R24, R27.reuse, 0x10, RZ ;  /* 0x000000101b187819 */ /* 0x040fe200000006ff */
[----:B------:R-:W-:Y:S01]  /*6820*/  IMAD.U32 R33, R18, 0x10000, RZ ;  /* 0x0001000012217824 */ /* 0x000fe200078e00ff */
[----:B------:R-:W-:Y:S01]  /*6830*/  LOP3.LUT R26, R27, 0xffff0000, RZ, 0xc0, !PT ;  /* 0xffff00001b1a7812 */ /* 0x000fe200078ec0ff */
[----:B------:R-:W-:Y:S01]  /*6840*/  @!P1 FADD.FTZ R31, -R31, -RZ ;  /* 0x800000ff1f1f9221 */ /* 0x000fe20000010100 */
[----:B------:R-:W-:Y:S01]  /*6850*/  SHF.L.U32 R27, R17, 0x10, RZ ;  /* 0x00000010111b7819 */ /* 0x000fe200000006ff */
[----:B------:R-:W-:Y:S01]  /*6860*/  @!P1 FADD.FTZ R33, -R33, -RZ ;  /* 0x800000ff21219221 */ /* 0x000fe20000010100 */
[----:B------:R-:W-:Y:S01]  /*6870*/  LOP3.LUT R30, R17, 0xffff0000, RZ, 0xc0, !PT ;  /* 0xffff0000111e7812 */ /* 0x000fe200078ec0ff */
[----:B------:R-:W-:Y:S01]  /*6880*/  FMUL.FTZ R14, R14, R31 ;  /* 0x0000001f0e0e7220 */ /* 0x000fe20000410000 */
        /* <DEDUP_REMOVED lines=14> */
[C---:B----4-:R-:W-:Y:S01]  /*6970*/  LOP3.LUT R17, R20.reuse, 0xffff0000, RZ, 0xc0, !PT ;  /* 0xffff000014117812 */ /* 0x050fe200078ec0ff */
[----:B------:R-:W-:Y:S01]  /*6980*/  IMAD.U32 R25, R20, 0x10000, RZ ;  /* 0x0001000014197824 */ /* 0x000fe200078e00ff */
[----:B------:R-:W-:Y:S01]  /*6990*/  SHF.L.U32 R7, R21, 0x10, RZ ;  /* 0x0000001015077819 */ /* 0x000fe200000006ff */
[----:B------:R-:W-:Y:S01]  /*69a0*/  FMUL.FTZ R29, R29, R30 ;  /* 0x0000001e1d1d7220 */ /* 0x000fe20000410000 */
[----:B------:R-:W-:Y:S01]  /*69b0*/  LOP3.LUT R27, R21, 0xffff0000, RZ, 0xc0, !PT ;  /* 0xffff0000151b7812 */ /* 0x000fe200078ec0ff */
[----:B------:R-:W-:Y:S01]  /*69c0*/  FMUL.FTZ R19, R26, R19 ;  /* 0x000000131a137220 */ /* 0x000fe20000410000 */
[C---:B------:R-:W-:Y:S01]  /*69d0*/  IMAD.U32 R26, R22.reuse, 0x10000, RZ ;  /* 0x00010000161a7824 */ /* 0x040fe200078e00ff */
[----:B------:R-:W-:Y:S01]  /*69e0*/  LOP3.LUT R21, R22, 0xffff0000, RZ, 0xc0, !PT ;  /* 0xffff000016157812 */ /* 0x000fe200078ec0ff */
[----:B------:R-:W-:Y:S01]  /*69f0*/  FMUL.FTZ R33, R28, R33 ;  /* 0x000000211c217220 */ /* 0x000fe20000410000 */
[----:B------:R-:W-:Y:S01]  /*6a00*/  SHF.L.U32 R20, R23, 0x10, RZ ;  /* 0x0000001017147819 */ /* 0x000fe200000006ff */
        /* <DEDUP_REMOVED lines=15> */
.L_x_4692:
[----:B------:R-:W-:Y:S05]  /*6b00*/  BSYNC.RECONVERGENT B0 ;  /* 0x0000000000007941 */ /* 0x000fea0003800200 */
.L_x_4691:
[----:B-----5:R1:W-:Y:S02]  /*6b10*/  STS.128 [R0+0x800], R4 ;  /* 0x0008000400007388 */ /* 0x0203e40000000c00 */
.L_x_4677:
[----:B------:R-:W-:Y:S05]  /*6b20*/  BSYNC.RECONVERGENT B2 ;  /* 0x0000000000027941 */ /* 0x000fea0003800200 */
.L_x_4672:
[----:B------:R-:W-:Y:S01]  /*6b30*/  IMAD R9, R66, -0x80, R65 ;  /* 0xffffff8042097824 */ /* 0x000fe200078e0241 */
[----:B------:R-:W-:Y:S04]  /*6b40*/  BSSY.RECONVERGENT B0, `(.L_x_4693) ;  /* 0x000000d000007945 */ /* 0x000fe80003800200 */
[----:B------:R-:W-:-:S04]  /*6b50*/  IADD3 R9, PT, PT, R9, 0x80, RZ ;  /* 0x0000008009097810 */ /* 0x000fc80007ffe0ff */
[----:B------:R-:W-:-:S13]  /*6b60*/  ISETP.GE.AND P2, PT, R98, R9, PT ;  /* 0x000000096200720c */ /* 0x000fda0003f46270 */
        /* <DEDUP_REMOVED lines=9> */
.L_x_4695:
[----:B------:R1:W-:Y:S02]  /*6c00*/  STS.128 [R0+0x1000], RZ ;  /* 0x001000ff00007388 */ /* 0x0003e40000000c00 */
.L_x_4694:
[----:B------:R-:W-:Y:S05]  /*6c10*/  BSYNC.RECONVERGENT B0 ;  /* 0x0000000000007941 */ /* 0x000fea0003800200 */
.L_x_4693:
[----:B------:R-:W-:Y:S01]  /*6c20*/  ISETP.GE.AND P1, PT, R8, R9, PT ;  /* 0x000000090800720c */ /* 0x000fe20003f26270 */
[C---:B------:R-:W-:Y:S01]  /*6c30*/  IMAD.SHL.U32 R63, R60.reuse, 0x40, RZ ;  /* 0x000000403c3f7824 */ /* 0x040fe200078e00ff */
[----:B--2---:R-:W-:Y:S01]  /*6c40*/  SHF.L.U64.HI R2, R60, 0x6, R61 ;  /* 0x000000063c027819 */ /* 0x004fe2000001023d */
[----:B------:R-:W-:Y:S03]  /*6c50*/  BSSY.RECONVERGENT B0, `(.L_x_4696) ;  /* 0x000000d000007945 */ /* 0x000fe60003800200 */
[----:B-1----:R-:W-:-:S05]  /*6c60*/  IADD3 R4, P0, PT, R63, R112, RZ ;  /* 0x000000703f047210 */ /* 0x002fca0007f1e0ff */
[----:B------:R-:W-:Y:S02]  /*6c70*/  IMAD.X R5, R2, 0x1, R113, P0 ;  /* 0x0000000102057824 */ /* 0x000fe400000e0671 */
        /* <DEDUP_REMOVED lines=9> */
.L_x_4698:
[----:B------:R2:W-:Y:S02]  /*6d10*/  STS.128 [R0+0x1800], RZ ;  /* 0x001800ff00007388 */ /* 0x0005e40000000c00 */
.L_x_4697:
[----:B------:R-:W-:Y:S05]  /*6d20*/  BSYNC.RECONVERGENT B0 ;  /* 0x0000000000007941 */ /* 0x000fea0003800200 */
.L_x_4696:
        /* <DEDUP_REMOVED lines=14> */
.L_x_4701:
[----:B------:R1:W-:Y:S02]  /*6e10*/  STS.128 [R0+0x2000], RZ ;  /* 0x002000ff00007388 */ /* 0x0003e40000000c00 */
.L_x_4700:
[----:B------:R-:W-:Y:S05]  /*6e20*/  BSYNC.RECONVERGENT B0 ;  /* 0x0000000000007941 */ /* 0x000fea0003800200 */
.L_x_4699:
        /* <DEDUP_REMOVED lines=14> */
.L_x_4704:
[----:B------:R1:W-:Y:S02]  /*6f10*/  STS.128 [R0+0x2800], RZ ;  /* 0x002800ff00007388 */ /* 0x0003e40000000c00 */
.L_x_4703:
[----:B------:R-:W-:Y:S05]  /*6f20*/  BSYNC.RECONVERGENT B0 ;  /* 0x0000000000007941 */ /* 0x000fea0003800200 */
.L_x_4702:
[----:B-1----:R-:W1:Y:S01]  /*6f30*/  LDC.64 R4, c[0x0][0x538] ;  /* 0x00014e00ff047b82 */ /* 0x002e620000000a00 */
[----:B------:R-:W5:Y:S01]  /*6f40*/  LDCU.64 UR8, c[0x0][0x540] ;  /* 0x0000a800ff0877ac */ /* 0x000f620008000a00 */
[----:B------:R-:W-:Y:S01]  /*6f50*/  SHF.R.S32.HI R103, RZ, 0x1f, R102 ;  /* 0x0000001fff677819 */ /* 0x000fe20000011466 */
[----:B------:R-:W0:Y:S01]  /*6f60*/  LDGDEPBAR ;  /* 0x00000000000079af */ /* 0x000e220000000000 */
[----:B------:R-:W-:Y:S01]  /*6f70*/  SHF.R.U32.HI R62, RZ, 0x1, R70 ;  /* 0x00000001ff3e7819 */ /* 0x000fe20000011646 */
[----:B------:R-:W2:Y:S01]  /*6f80*/  LDCU UR4, c[0x0][0x508] ;  /* 0x0000a100ff0477ac */ /* 0x000ea20008000800 */
[C---:B-----5:R-:W-:Y:S01]  /*6f90*/  IMAD.WIDE.U32 R102, R95.reuse, UR8, R102 ;  /* 0x000000085f667c25 */ /* 0x060fe2000f8e0066 */
[----:B------:R-:W5:Y:S03]  /*6fa0*/  LDCU UR8, c[0x0][0x458] ;  /* 0x00008b00ff0877ac */ /* 0x000f660008000800 */
[----:B------:R-:W-:Y:S01]  /*6fb0*/  IMAD R10, R95, UR9, R103 ;  /* 0x000000095f0a7c24 */ /* 0x000fe2000f8e0267 */
[----:B-1----:R-:W-:-:S02]  /*6fc0*/  LEA R14, P0, R102, R4, 0x2 ;  /* 0x00000004660e7211 */ /* 0x002fc400078010ff */
[----:B------:R-:W-:Y:S01]  /*6fd0*/  LOP3.LUT R98, R98, 0x7, RZ, 0xc0, !PT ;  /* 0x0000000762627812 */ /* 0x000fe200078ec0ff */
[----:B------:R-:W-:-:S04]  /*6fe0*/  DEPBAR.LE SB0, 0x0 ;  /* 0x000080000000791a */ /* 0x000fc80000000000 */
[----:B------:R-:W-:-:S05]  /*6ff0*/  LEA.HI.X R15, R102, R5, R10, 0x2, P0 ;  /* 0x00000005660f7211 */ /* 0x000fca00000f140a */
[----:B------:R-:W3:Y:S01]  /*7000*/  LDG.E R3, desc[UR6][R14.64] ;  /* 0x000000060e037981 */ /* 0x000ee2000c1e1900 */
[----:B------:R-:W-:Y:S01]  /*7010*/  LOP3.LUT R4, R62, 0x1f0, RZ, 0xc0, !PT ;  /* 0x000001f03e047812 */ /* 0x000fe200078ec0ff */
[----:B-----5:R-:W3:Y:S01]  /*7020*/  MUFU.RCP R88, UR8 ;  /* 0x0000000800587d08 */ /* 0x020ee20008001000 */
[----:B------:R-:W-:Y:S03]  /*7030*/  BSSY.RECONVERGENT B0, `(.L_x_4705) ;  /* 0x0000013000007945 */ /* 0x000fe60003800200 */
[----:B------:R-:W-:-:S05]  /*7040*/  IMAD R67, R67, 0x40, R4 ;  /* 0x0000004043437824 */ /* 0x000fca00078e0204 */
[----:B------:R-:W-:-:S04]  /*7050*/  IADD3 R98, PT, PT, -R94, R98, R67 ;  /* 0x000000625e627210 */ /* 0x000fc80007ffe143 */
[----:B--2---:R-:W-:-:S05]  /*7060*/  IADD3 R124, PT, PT, R98, UR4, R65 ;  /* 0x00000004627c7c10 */ /* 0x004fca000fffe041 */
[----:B------:R-:W-:Y:S01]  /*7070*/  VIADD R90, R124, 0x1 ;  /* 0x000000017c5a7836 */ /* 0x000fe20000000000 */
[----:B------:R-:W-:Y:S01]  /*7080*/  BAR.SYNC.DEFER_BLOCKING 0x0 ;  /* 0x0000000000007b1d */ /* 0x000fe20000010000 */
[----:B---3--:R-:W-:-:S05]  /*7090*/  FMUL.FTZ R88, R3, R88 ;  /* 0x0000005803587220 */ /* 0x008fca0000410000 */
        /* <DEDUP_REMOVED lines=9> */
.L_x_4707:
[----:B------:R2:W-:Y:S01]  /*7130*/  STS.128 [R0+0x3000], RZ ;  /* 0x003000ff00007388 */ /* 0x0005e20000000c00 */
[----:B------:R-:W-:Y:S05]  /*7140*/  BRA `(.L_x_4708) ;  /* 0x0000000000047947 */ /* 0x000fea0003800000 */
.L_x_4706:
[----:B------:R3:W-:Y:S02]  /*7150*/  STS.128 [R0+0x3000], RZ ;  /* 0x003000ff00007388 */ /* 0x0007e40000000c00 */
.L_x_4708:
[----:B------:R-:W-:Y:S05]  /*7160*/  BSYNC.RECONVERGENT B0 ;  /* 0x0000000000007941 */ /* 0x000fea0003800200 */
.L_x_4705:
        /* <DEDUP_REMOVED lines=16> */
.L_x_4711:
[----:B------:R1:W-:Y:S02]  /*7270*/  STS.128 [R0+0x3800], RZ ;  /* 0x003800ff00007388 */ /* 0x0003e40000000c00 */
.L_x_4710:
[----:B------:R-:W-:Y:S05]  /*7280*/  BSYNC.RECONVERGENT B0 ;  /* 0x0000000000007941 */ /* 0x000fea0003800200 */
.L_x_4709:
        /* <DEDUP_REMOVED lines=14> */
.L_x_4714:
[----:B------:R1:W-:Y:S02]  /*7370*/  STS.128 [R0+0x4000], RZ ;  /* 0x004000ff00007388 */ /* 0x0003e40000000c00 */
.L_x_4713:
[----:B------:R-:W-:Y:S05]  /*7380*/  BSYNC.RECONVERGENT B0 ;  /* 0x0000000000007941 */ /* 0x000fea0003800200 */
.L_x_4712:
        /* <DEDUP_REMOVED lines=14> */
.L_x_4717:
[----:B------:R1:W-:Y:S02]  /*7470*/  STS.128 [R0+0x4800], RZ ;  /* 0x004800ff00007388 */ /* 0x0003e40000000c00 */
.L_x_4716:
[----:B------:R-:W-:Y:S05]  /*7480*/  BSYNC.RECONVERGENT B0 ;  /* 0x0000000000007941 */ /* 0x000fea0003800200 */
.L_x_4715:
[----:B------:R-:W5:Y:S01]  /*7490*/  S2R R84, SR_TID.X ;  /* 0x0000000000547919 */ /* 0x000f620000002100 */
[----:B------:R-:W-:Y:S01]  /*74a0*/  IMAD.MOV.U32 R52, RZ, RZ, 0x20 ;  /* 0x00000020ff347424 */ /* 0x000fe200078e00ff */
[----:B------:R-:W-:Y:S02]  /*74b0*/  VIMNMX R90, PT, PT, R90, R65, PT ;  /* 0x000000415a5a7248 */ /* 0x000fe40003fe0100 */
[----:B------:R-:W-:Y:S01]  /*74c0*/  VIADDMNMX R65, R124, 0x9, R65, PT ;  /* 0x000000097c417846 */ /* 0x000fe20003800141 */
[----:B------:R-:W0:Y:S01]  /*74d0*/  LDGDEPBAR ;  /* 0x00000000000079af */ /* 0x000e220000000000 */
[C---:B-----5:R-:W-:Y:S01]  /*74e0*/  IMAD.SHL.U32 R3, R84.reuse, 0x4, RZ ;  /* 0x0000000454037824 */ /* 0x060fe200078e00ff */
[C---:B------:R-:W-:Y:S01]  /*74f0*/  LOP3.LUT P0, RZ, R84.reuse, 0x4, RZ, 0xc0, !PT ;  /* 0x0000000454ff7812 */ /* 0x040fe2000780c0ff */
[C---:B------:R-:W-:Y:S02]  /*7500*/  IMAD.SHL.U32 R86, R84.reuse, 0x10, RZ ;  /* 0x0000001054567824 */ /* 0x040fe400078e00ff */
        /* <DEDUP_REMOVED lines=16> */
[----:B------:R-:W1:Y:S01]  /*7610*/  LDSM.16.M88.4 R32, [R85] ;  /* 0x000000005520783b */ /* 0x000e620000000200 */
[----:B----4-:R-:W-:Y:S02]  /*7620*/  IMAD.IADD R108, R85, 0x1, R52 ;  /* 0x00000001556c7824 */ /* 0x010fe400078e0234 */
[----:B------:R-:W-:Y:S01]  /*7630*/  IMAD.IADD R87, R52, 0x1, R5 ;  /* 0x0000000134577824 */ /* 0x000fe200078e0205 */
[----:B------:R-:W4:Y:S04]  /*7640*/  LDSM.16.M88.4 R8, [R5+0x1800] ;  /* 0x001800000508783b */ /* 0x000f280000000200 */
[----:B------:R-:W5:Y:S04]  /*7650*/  LDSM.16.M88.4 R24, [R5+0x1000] ;  /* 0x001000000518783b */ /* 0x000f680000000200 */
[----:B------:R-:W-:Y:S04]  /*7660*/  LDSM.16.M88.4 R108, [R108] ;  /* 0x000000006c6c783b */ /* 0x000fe80000000200 */
[----:B------:R-:W2:Y:S04]  /*7670*/  LDSM.16.M88.4 R96, [R87+0x1400] ;  /* 0x001400005760783b */ /* 0x000ea80000000200 */
[----:B------:R-:W3:Y:S04]  /*7680*/  LDSM.16.M88.4 R80, [R87+0x1800] ;  /* 0x001800005750783b */ /* 0x000ee80000000200 */
[----:B------:R-:W3:Y:S04]  /*7690*/  LDSM.16.M88.4 R100, [R87+0x1000] ;  /* 0x001000005764783b */ /* 0x000ee80000000200 */
[----:B------:R-:W3:Y:S04]  /*76a0*/  LDSM.16.M88.4 R76, [R5+0x1c00] ;  /* 0x001c0000054c783b */ /* 0x000ee80000000200 */
[----:B------:R-:W3:Y:S04]  /*76b0*/  LDSM.16.M88.4 R68, [R5+0x2000] ;  /* 0x002000000544783b */ /* 0x000ee80000000200 */
[----:B------:R-:W3:Y:S04]  /*76c0*/  LDSM.16.M88.4 R48, [R5+0x2400] ;  /* 0x002400000530783b */ /* 0x000ee80000000200 */
[----:B------:R-:W3:Y:S01]  /*76d0*/  LDSM.16.M88.4 R40, [R5+0x2800] ;  /* 0x002800000528783b */ /* 0x000ee20000000200 */
[C---:B-1----:R-:W-:Y:S03]  /*76e0*/  HMMA.16816.F32.BF16 R20, R32.reuse, R16, RZ ;  /* 0x000000102014723c */ /* 0x042fe600000418ff */
[----:B------:R1:W1:Y:S04]  /*76f0*/  LDSM.16.M88.4 R104, [R5+0x2c00] ;  /* 0x002c00000568783b */ /* 0x0002680000000200 */
[----:B------:R-:W1:Y:S01]  /*7700*/  LDSM.16.M88.4 R120, [R87+0x1c00] ;  /* 0x001c00005778783b */ /* 0x000e620000000200 */
[C---:B------:R-:W-:Y:S08]  /*7710*/  HMMA.16816.F32.BF16 R16, R32.reuse, R18, RZ ;  /* 0x000000122010723c */ /* 0x040ff000000418ff */
[C---:B----4-:R-:W-:Y:S08]  /*7720*/  HMMA.16816.F32.BF16 R12, R32.reuse, R8, RZ ;  /* 0x00000008200c723c */ /* 0x050ff000000418ff */
[C---:B------:R-:W-:Y:S08]  /*7730*/  HMMA.16816.F32.BF16 R8, R32.reuse, R10, RZ ;  /* 0x0000000a2008723c */ /* 0x040ff000000418ff */
[C---:B-----5:R-:W-:Y:S08]  /*7740*/  HMMA.16816.F32.BF16 R28, R32.reuse, R24, RZ ;  /* 0x00000018201c723c */ /* 0x060ff000000418ff */
[----:B------:R-:W-:Y:S08]  /*7750*/  HMMA.16816.F32.BF16 R24, R32, R26, RZ ;  /* 0x0000001a2018723c */ /* 0x000ff000000418ff */
[C---:B--2---:R-:W-:Y:S08]  /*7760*/  HMMA.16816.F32.BF16 R20, R108.reuse, R96, R20 ;  /* 0x000000606c14723c */ /* 0x044ff00000041814 */
[C---:B------:R-:W-:Y:S01]  /*7770*/  HMMA.16816.F32.BF16 R16, R108.reuse, R98, R16 ;  /* 0x000000626c10723c */ /* 0x040fe20000041810 */
[----:B------:R-:W2:Y:S07]  /*7780*/  LDSM.16.M88.4 R96, [R87+0x2800] ;  /* 0x002800005760783b */ /* 0x000eae0000000200 */
[C---:B---3--:R-:W-:Y:S08]  /*7790*/  HMMA.16816.F32.BF16 R12, R108.reuse, R80, R12 ;  /* 0x000000506c0c723c */ /* 0x048ff0000004180c */
[C---:B------:R-:W-:Y:S01]  /*77a0*/  HMMA.16816.F32.BF16 R8, R108.reuse, R82, R8 ;  /* 0x000000526c08723c */ /* 0x040fe20000041808 */
[----:B------:R-:W3:Y:S07]  /*77b0*/  LDSM.16.M88.4 R80, [R87+0x2c00] ;  /* 0x002c00005750783b */ /* 0x000eee0000000200 */
[C---:B------:R-:W-:Y:S08]  /*77c0*/  HMMA.16816.F32.BF16 R28, R108.reuse, R100, R28 ;  /* 0x000000646c1c723c */ /* 0x040ff0000004181c */
[----:B------:R-:W-:Y:S01]  /*77d0*/  HMMA.16816.F32.BF16 R24, R108, R102, R24 ;  /* 0x000000666c18723c */ /* 0x000fe20000041818 */
[----:B------:R-:W4:Y:S07]  /*77e0*/  LDSM.16.M88.4 R100, [R87+0x2400] ;  /* 0x002400005764783b */ /* 0x000f2e0000000200 */
        /* <DEDUP_REMOVED lines=10> */
[----:B------:R-:W1:Y:S01]  /*7890*/  LDSM.16.M88.4 R104, [R87+0x2000] ;  /* 0x002000005768783b */ /* 0x000e620000000200 */
[----:B------:R-:W-:-:S06]  /*78a0*/  DEPBAR.LE SB0, 0x0 ;  /* 0x000080000000791a */ /* 0x000fcc0000000000 */
[----:B------:R-:W-:Y:S01]  /*78b0*/  HMMA.16816.F32.BF16 R4, R108, R120, R4 ;  /* 0x000000786c04723c */ /* 0x000fe20000041804 */
[----:B------:R-:W-:-:S05]  /*78c0*/  IMAD.SHL.U32 R121, R84, 0x2, RZ ;  /* 0x0000000254797824 */ /* 0x000fca00078e00ff */
[----:B------:R-:W-:Y:S02]  /*78d0*/  LOP3.LUT R121, R121, 0x6, RZ, 0xc0, !PT ;  /* 0x0000000679797812 */ /* 0x000fe400078ec0ff */
[----:B--2---:R-:W-:Y:S01]  /*78e0*/  HMMA.16816.F32.BF16 R44, R108, R96, R44 ;  /* 0x000000606c2c723c */ /* 0x004fe2000004182c */
[----:B------:R-:W-:-:S07]  /*78f0*/  VIADD R96, R66, 0xffffffff ;  /* 0xffffffff42607836 */ /* 0x000fce0000000000 */
[----:B---3--:R-:W-:Y:S01]  /*7900*/  HMMA.16816.F32.BF16 R32, R108, R82, R32 ;  /* 0x000000526c20723c */ /* 0x008fe20000041820 */
[----:B------:R-:W-:-:S04]  /*7910*/  IMAD R83, R96, 0x80, R121 ;  /* 0x0000008060537824 */ /* 0x000fc800078e0279 */
[C---:B------:R-:W-:Y:S02]  /*7920*/  VIADD R82, R83.reuse, 0x19 ;  /* 0x0000001953527836 */ /* 0x040fe40000000000 */
[C---:B------:R-:W-:Y:S01]  /*7930*/  VIADD R156, R83.reuse, 0x29 ;  /* 0x00000029539c7836 */ /* 0x040fe20000000000 */
[C---:B----4-:R-:W-:Y:S01]  /*7940*/  HMMA.16816.F32.BF16 R56, R108.reuse, R100, R56 ;  /* 0x000000646c38723c */ /* 0x050fe20000041838 */
[C---:B------:R-:W-:Y:S01]  /*7950*/  VIADD R100, R83.reuse, 0x1 ;  /* 0x0000000153647836 */ /* 0x040fe20000000000 */
[----:B------:R-:W-:Y:S02]  /*7960*/  I2FP.F32.S32 R96, R82 ;  /* 0x0000005200607245 */ /* 0x000fe40000201400 */
[-C--:B------:R-:W-:Y:S02]  /*7970*/  ISETP.GE.AND P2, PT, R82, R90.reuse, PT ;  /* 0x0000005a5200720c */ /* 0x080fe40003f46270 */
[----:B------:R-:W-:Y:S01]  /*7980*/  ISETP.GE.AND P5, PT, R100, R90, PT ;  /* 0x0000005a6400720c */ /* 0x000fe20003fa6270 */
[----:B------:R-:W-:Y:S01]  /*7990*/  FFMA.FTZ R96, R88, R96, R19 ;  /* 0x0000006058607223 */ /* 0x000fe20000010013 */
[----:B------:R-:W-:Y:S01]  /*79a0*/  HMMA.16816.F32.BF16 R36, R108, R80, R36 ;  /* 0x000000506c24723c */ /* 0x000fe20000041824 */
[-C--:B------:R-:W-:Y:S01]  /*79b0*/  ISETP.GE.AND P6, PT, R100, R65.reuse, PT ;  /* 0x000000416400720c */ /* 0x080fe20003fc6270 */
[C---:B------:R-:W-:Y:S01]  /*79c0*/  VIADD R81, R83.reuse, 0x78 ;  /* 0x0000007853517836 */ /* 0x040fe20000000000 */
[----:B------:R-:W-:Y:S01]  /*79d0*/  I2FP.F32.S32 R100, R100 ;  /* 0x0000006400647245 */ /* 0x000fe20000201400 */
[----:B------:R-:W-:Y:S01]  /*79e0*/  VIADD R19, R83, 0x20 ;  /* 0x0000002053137836 */ /* 0x000fe20000000000 */
[----:B------:R-:W-:-:S02]  /*79f0*/  ISETP.GE.AND P0, PT, R82, R65, PT ;  /* 0x000000415200720c */ /* 0x000fc40003f06270 */
[C---:B------:R-:W-:Y:S01]  /*7a00*/  ISETP.GE.AND P1, PT, R81.reuse, R90, PT ;  /* 0x0000005a5100720c */ /* 0x040fe20003f26270 */
[C---:B-1----:R-:W-:Y:S01]  /*7a10*/  HMMA.16816.F32.BF16 R72, R108.reuse, R104, R72 ;  /* 0x000000686c48723c */ /* 0x042fe20000041848 */
[----:B------:R-:W-:Y:S01]  /*7a20*/  I2FP.F32.S32 R104, R82 ;  /* 0x0000005200687245 */ /* 0x000fe20000201400 */
[----:B------:R-:W-:Y:S01]  /*7a30*/  BAR.SYNC.DEFER_BLOCKING 0x0 ;  /* 0x0000000000007b1d */ /* 0x000fe20000010000 */
[----:B------:R-:W-:Y:S02]  /*7a40*/  ISETP.GE.AND P3, PT, R81, R65, PT ;  /* 0x000000415100720c */ /* 0x000fe40003f66270 */
[----:B------:R-:W-:Y:S01]  /*7a50*/  I2FP.F32.S32 R81, R81 ;  /* 0x0000005100517245 */ /* 0x000fe20000201400 */
[----:B------:R-:W-:Y:S01]  /*7a60*/  FFMA.FTZ R104, R88, R104, R17 ;  /* 0x0000006858687223 */ /* 0x000fe20000010011 */
[----:B------:R-:W-:Y:S01]  /*7a70*/  FSEL R96, R96, -INF , !P0 ;  /* 0xff80000060607808 */ /* 0x000fe20004000000 */
[----:B------:R-:W-:Y:S01]  /*7a80*/  HMMA.16816.F32.BF16 R68, R108, R106, R68 ;  /* 0x0000006a6c44723c */ /* 0x000fe20000041844 */
[CC--:B------:R-:W-:Y:S01]  /*7a90*/  FFMA.FTZ R106, R88.reuse, R100.reuse, R29 ;  /* 0x00000064586a7223 */ /* 0x0c0fe2000001001d */
[----:B------:R-:W-:Y:S01]  /*7aa0*/  FFMA.FTZ R100, R88, R100, R31 ;  /* 0x0000006458647223 */ /* 0x000fe2000001001f */
[----:B------:R-:W-:-:S02]  /*7ab0*/  VIADD R31, R83, 0x8 ;  /* 0x00000008531f7836 */ /* 0x000fc40000000000 */
[-C--:B------:R-:W-:Y:S01]  /*7ac0*/  FFMA.FTZ R17, R88, R81.reuse, R32 ;  /* 0x0000005158117223 */ /* 0x080fe20000010020 */
[----:B------:R-:W-:Y:S01]  /*7ad0*/  FSEL R104, R104, -INF , !P2 ;  /* 0xff80000068687808 */ /* 0x000fe20005000000 */
[----:B------:R-:W-:Y:S01]  /*7ae0*/  VIADD R32, R83, 0x9 ;  /* 0x0000000953207836 */ /* 0x000fe20000000000 */
[----:B------:R-:W-:Y:S01]  /*7af0*/  FSEL R106, R106, -INF , !P5 ;  /* 0xff8000006a6a7808 */ /* 0x000fe20006800000 */
[----:B------:R-:W-:Y:S01]  /*7b00*/  FFMA.FTZ R34, R88, R81, R34 ;  /* 0x0000005158227223 */ /* 0x000fe20000010022 */
[-C--:B------:R-:W-:Y:S01]  /*7b10*/  ISETP.GE.AND P2, PT, R31, R90.reuse, PT ;  /* 0x0000005a1f00720c */ /* 0x080fe20003f46270 */
[----:B------:R-:W-:Y:S01]  /*7b20*/  HMMA.16816.F32.BF16 R40, R108, R98, R40 ;  /* 0x000000626c28723c */ /* 0x000fe20000041828 */
[----:B------:R-:W-:Y:S02]  /*7b30*/  FSEL R17, R17, -INF , !P1 ;  /* 0xff80000011117808 */ /* 0x000fe40004800000 */
[----:B------:R-:W-:Y:S02]  /*7b40*/  P2R R80, PR, RZ, 0x4 ;  /* 0x00000004ff507803 */ /* 0x000fe40000000000 */
[----:B------:R-:W-:-:S02]  /*7b50*/  ISETP.GE.AND P1, PT, R32, R90, PT ;  /* 0x0000005a2000720c */ /* 0x000fc40003f26270 */
[-C--:B------:R-:W-:Y:S01]  /*7b60*/  ISETP.GE.AND P0, PT, R32, R65.reuse, PT ;  /* 0x000000412000720c */ /* 0x080fe20003f06270 */
[C---:B------:R-:W-:Y:S01]  /*7b70*/  HMMA.16816.F32.BF16 R76, R108.reuse, R122, R76 ;  /* 0x0000007a6c4c723c */ /* 0x040fe2000004184c */
[C---:B------:R-:W-:Y:S02]  /*7b80*/  ISETP.GE.AND P2, PT, R19.reuse, R90, PT ;  /* 0x0000005a1300720c */ /* 0x040fe40003f46270 */
[-C--:B------:R-:W-:Y:S02]  /*7b90*/  ISETP.GE.AND P5, PT, R19, R65.reuse, PT ;  /* 0x000000411300720c */ /* 0x080fe40003fa6270 */
[----:B------:R-:W-:Y:S02]  /*7ba0*/  ISETP.GE.AND P4, PT, R31, R65, PT ;  /* 0x000000411f00720c */ /* 0x000fe40003f86270 */
[----:B------:R-:W-:Y:S01]  /*7bb0*/  I2FP.F32.S32 R32, R32 ;  /* 0x0000002000207245 */ /* 0x000fe20000201400 */
[----:B------:R-:W-:Y:S01]  /*7bc0*/  HMMA.16816.F32.BF16 R48, R108, R102, R48 ;  /* 0x000000666c30723c */ /* 0x000fe20000041830 */
[----:B------:R-:W-:-:S02]  /*7bd0*/  I2FP.F32.S32 R19, R19 ;  /* 0x0000001300137245 */ /* 0x000fc40000201400 */
[----:B------:R-:W-:Y:S01]  /*7be0*/  I2FP.F32.S32 R31, R31 ;  /* 0x0000001f001f7245 */ /* 0x000fe20000201400 */
[-C--:B------:R-:W-:Y:S01]  /*7bf0*/  FFMA.FTZ R27, R88, R32.reuse, R27 ;  /* 0x00000020581b7223 */ /* 0x080fe2000001001b */
[----:B------:R-:W-:Y:S01]  /*7c00*/  FSEL R29, R34, -INF , !P3 ;  /* 0xff800000221d7808 */ /* 0x000fe20005800000 */
[C---:B------:R-:W-:Y:S01]  /*7c10*/  FFMA.FTZ R126, R88.reuse, R19, R12 ;  /* 0x00000013587e7223 */ /* 0x040fe2000001000c */
[C---:B------:R-:W-:Y:S01]  /*7c20*/  FFMA.FTZ R25, R88.reuse, R32, R25 ;  /* 0x0000002058197223 */ /* 0x040fe20000010019 */
[CC--:B------:R-:W-:Y:S01]  /*7c30*/  FFMA.FTZ R24, R88.reuse, R31.reuse, R24 ;  /* 0x0000001f58187223 */ /* 0x0c0fe20000010018 */
[C---:B------:R-:W-:Y:S01]  /*7c40*/  FFMA.FTZ R26, R88.reuse, R31, R26 ;  /* 0x0000001f581a7223 */ /* 0x040fe2000001001a */
[----:B------:R-:W-:Y:S01]  /*7c50*/  FFMA.FTZ R14, R88, R19, R14 ;  /* 0x00000013580e7223 */ /* 0x000fe2000001000e */
[----:B------:R-:W-:Y:S01]  /*7c60*/  ISETP.NE.AND P3, PT, R80, RZ, PT ;  /* 0x000000ff5000720c */ /* 0x000fe20003f65270 */
[----:B------:R-:W-:Y:S01]  /*7c70*/  VIADD R12, R83, 0x21 ;  /* 0x00000021530c7836 */ /* 0x000fe20000000000 */
[----:B------:R-:W-:Y:S01]  /*7c80*/  FSEL R98, R27, -INF , !P0 ;  /* 0xff8000001b627808 */ /* 0x000fe20004000000 */
[C---:B------:R-:W-:Y:S01]  /*7c90*/  VIADD R19, R83.reuse, 0x28 ;  /* 0x0000002853137836 */ /* 0x040fe20000000000 */
[----:B------:R-:W-:Y:S01]  /*7ca0*/  FSEL R126, R126, -INF , !P2 ;  /* 0xff8000007e7e7808 */ /* 0x000fe20005000000 */
[----:B------:R-:W-:Y:S01]  /*7cb0*/  VIADD R34, R83, 0x69 ;  /* 0x0000006953227836 */ /* 0x000fe20000000000 */
[----:B------:R-:W-:-:S02]  /*7cc0*/  FSEL R100, R100, -INF , !P6 ;  /* 0xff80000064647808 */ /* 0x000fc40007000000 */
[----:B------:R-:W-:Y:S01]  /*7cd0*/  FSEL R110, R24, -INF , !P3 ;  /* 0xff800000186e7808 */ /* 0x000fe20005800000 */
[----:B------:R-:W-:Y:S01]  /*7ce0*/  VIADD R24, R83, 0x71 ;  /* 0x0000007153187836 */ /* 0x000fe20000000000 */
[----:B------:R-:W-:Y:S02]  /*7cf0*/  FSEL R102, R26, -INF , !P4 ;  /* 0xff8000001a667808 */ /* 0x000fe40006000000 */
[----:B------:R-:W-:Y:S02]  /*7d00*/  FSEL R108, R25, -INF , !P1 ;  /* 0xff800000196c7808 */ /* 0x000fe40004800000 */
[CC--:B------:R-:W-:Y:S02]  /*7d10*/  ISETP.GE.AND P2, PT, R156.reuse, R90.reuse, PT ;  /* 0x0000005a9c00720c */ /* 0x0c0fe40003f46270 */
[----:B------:R-:W-:Y:S02]  /*7d20*/  ISETP.GE.AND P0, PT, R156, R65, PT ;  /* 0x000000419c00720c */ /* 0x000fe40003f06270 */
[----:B------:R-:W-:-:S02]  /*7d30*/  ISETP.GE.AND P6, PT, R12, R90, PT ;  /* 0x0000005a0c00720c */ /* 0x000fc40003fc6270 */
[-C--:B------:R-:W-:Y:S02]  /*7d40*/  ISETP.GE.AND P3, PT, R12, R65.reuse, PT ;  /* 0x000000410c00720c */ /* 0x080fe40003f66270 */
[C---:B------:R-:W-:Y:S02]  /*7d50*/  ISETP.GE.AND P4, PT, R19.reuse, R90, PT ;  /* 0x0000005a1300720c */ /* 0x040fe40003f86270 */
[----:B------:R-:W-:Y:S02]  /*7d60*/  ISETP.GE.AND P1, PT, R19, R65, PT ;  /* 0x000000411300720c */ /* 0x000fe40003f26270 */
[----:B------:R-:W-:Y:S02]  /*7d70*/  I2FP.F32.S32 R156, R156 ;  /* 0x0000009c009c7245 */ /* 0x000fe40000201400 */
[----:B------:R-:W-:Y:S02]  /*7d80*/  I2FP.F32.S32 R12, R12 ;  /* 0x0000000c000c7245 */ /* 0x000fe40000201400 */
[----:B------:R-:W-:Y:S01]  /*7d90*/  I2FP.F32.S32 R19, R19 ;  /* 0x0000001300137245 */ /* 0x000fe20000201400 */
[CC--:B------:R-:W-:Y:S01]  /*7da0*/  FFMA.FTZ R162, R88.reuse, R156.reuse, R9 ;  /* 0x0000009c58a27223 */ /* 0x0c0fe20000010009 */
[C---:B------:R-:W-:Y:S01]  /*7db0*/  FFMA.FTZ R156, R88.reuse, R156, R11 ;  /* 0x0000009c589c7223 */ /* 0x040fe2000001000b */
[CC--:B------:R-:W-:Y:S01]  /*7dc0*/  FFMA.FTZ R13, R88.reuse, R12.reuse, R13 ;  /* 0x0000000c580d7223 */ /* 0x0c0fe2000001000d */
[C---:B------:R-:W-:Y:S01]  /*7dd0*/  FFMA.FTZ R15, R88.reuse, R12, R15 ;  /* 0x0000000c580f7223 */ /* 0x040fe2000001000f */
[-C--:B------:R-:W-:Y:S01]  /*7de0*/  FFMA.FTZ R8, R88, R19.reuse, R8 ;  /* 0x0000001358087223 */ /* 0x080fe20000010008 */
[C---:B------:R-:W-:Y:S01]  /*7df0*/  VIADD R11, R83.reuse, 0x30 ;  /* 0x00000030530b7836 */ /* 0x040fe20000000000 */
[----:B------:R-:W-:Y:S01]  /*7e00*/  FSEL R156, R156, -INF , !P0 ;  /* 0xff8000009c9c7808 */ /* 0x000fe20004000000 */
[----:B------:R-:W-:Y:S01]  /*7e10*/  VIADD R9, R83, 0x38 ;  /* 0x0000003853097836 */ /* 0x000fe20000000000 */
[----:B------:R-:W-:Y:S01]  /*7e20*/  FSEL R81, R13, -INF , !P6 ;  /* 0xff8000000d517808 */ /* 0x000fe20007000000 */
[----:B------:R-:W-:Y:S01]  /*7e30*/  VIADD R12, R83, 0x31 ;  /* 0x00000031530c7836 */ /* 0x000fe20000000000 */
[----:B------:R-:W-:Y:S01]  /*7e40*/  FSEL R160, R15, -INF , !P3 ;  /* 0xff8000000fa07808 */ /* 0x000fe20005800000 */
[----:B------:R-:W-:Y:S01]  /*7e50*/  FFMA.FTZ R10, R88, R19, R10 ;  /* 0x00000013580a7223 */ /* 0x000fe2000001000a */
[----:B------:R-:W-:Y:S01]  /*7e60*/  FSEL R164, R8, -INF , !P4 ;  /* 0xff80000008a47808 */ /* 0x000fe20006000000 */
[----:B------:R-:W-:Y:S01]  /*7e70*/  VIADD R15, R83, 0x11 ;  /* 0x00000011530f7836 */ /* 0x000fe20000000000 */
[----:B------:R-:W-:-:S02]  /*7e80*/  ISETP.GE.AND P6, PT, R11, R90, PT ;  /* 0x0000005a0b00720c */ /* 0x000fc40003fc6270 */
[-C--:B------:R-:W-:Y:S02]  /*7e90*/  ISETP.GE.AND P3, PT, R11, R65.reuse, PT ;  /* 0x000000410b00720c */ /* 0x080fe40003f66270 */
[C---:B------:R-:W-:Y:S02]  /*7ea0*/  ISETP.GE.AND P4, PT, R9.reuse, R90, PT ;  /* 0x0000005a0900720c */ /* 0x040fe40003f86270 */
[----:B------:R-:W-:Y:S02]  /*7eb0*/  ISETP.GE.AND P0, PT, R9, R65, PT ;  /* 0x000000410900720c */ /* 0x000fe40003f06270 */
[----:B------:R-:W-:Y:S02]  /*7ec0*/  I2FP.F32.S32 R11, R11 ;  /* 0x0000000b000b7245 */ /* 0x000fe40000201400 */
[----:B------:R-:W-:Y:S02]  /*7ed0*/  I2FP.F32.S32 R8, R12 ;  /* 0x0000000c00087245 */ /* 0x000fe40000201400 */
[----:B------:R-:W-:Y:S01]  /*7ee0*/  I2FP.F32.S32 R9, R9 ;  /* 0x0000000900097245 */ /* 0x000fe20000201400 */
[----:B------:R-:W-:Y:S01]  /*7ef0*/  FFMA.FTZ R138, R88, R11, R4 ;  /* 0x0000000b588a7223 */ /* 0x000fe20000010004 */
[----:B------:R-:W-:Y:S01]  /*7f00*/  FSEL R158, R10, -INF , !P1 ;  /* 0xff8000000a9e7808 */ /* 0x000fe20004800000 */
[-C--:B------:R-:W-:Y:S01]  /*7f10*/  FFMA.FTZ R7, R88, R8.reuse, R7 ;  /* 0x0000000858077223 */ /* 0x080fe20000010007 */
[----:B------:R-:W-:Y:S01]  /*7f20*/  FSEL R152, R14, -INF , !P5 ;  /* 0xff8000000e987808 */ /* 0x000fe20006800000 */
[----:B------:R-:W-:Y:S01]  /*7f30*/  FFMA.FTZ R76, R88, R9, R76 ;  /* 0x00000009584c7223 */ /* 0x000fe2000001004c */
[----:B------:R-:W-:Y:S01]  /*7f40*/  ISETP.GE.AND P1, PT, R12, R65, PT ;  /* 0x000000410c00720c */ /* 0x000fe20003f26270 */
[C---:B------:R-:W-:Y:S01]  /*7f50*/  FFMA.FTZ R6, R88.reuse, R11, R6 ;  /* 0x0000000b58067223 */ /* 0x040fe20000010006 */
[C---:B------:R-:W-:Y:S01]  /*7f60*/  FFMA.FTZ R5, R88.reuse, R8, R5 ;  /* 0x0000000858057223 */ /* 0x040fe20000010005 */
[----:B------:R-:W-:Y:S01]  /*7f70*/  FFMA.FTZ R78, R88, R9, R78 ;  /* 0x00000009584e7223 */ /* 0x000fe2000001004e */
[C---:B------:R-:W-:Y:S01]  /*7f80*/  VIADD R4, R83.reuse, 0x41 ;  /* 0x0000004153047836 */ /* 0x040fe20000000000 */
[----:B------:R-:W-:Y:S01]  /*7f90*/  ISETP.GE.AND P5, PT, R12, R90, PT ;  /* 0x0000005a0c00720c */ /* 0x000fe20003fa6270 */
[----:B------:R-:W-:Y:S01]  /*7fa0*/  VIADD R9, R83, 0x39 ;  /* 0x0000003953097836 */ /* 0x000fe20000000000 */
[----:B------:R-:W-:Y:S01]  /*7fb0*/  FSEL R130, R7, -INF , !P1 ;  /* 0xff80000007827808 */ /* 0x000fe20004800000 */
[C---:B------:R-:W-:Y:S01]  /*7fc0*/  VIADD R8, R83.reuse, 0x40 ;  /* 0x0000004053087836 */ /* 0x040fe20000000000 */
[----:B------:R-:W-:Y:S01]  /*7fd0*/  FSEL R134, R76, -INF , !P4 ;  /* 0xff8000004c867808 */ /* 0x000fe20006000000 */
[C---:B------:R-:W-:Y:S01]  /*7fe0*/  VIADD R7, R83.reuse, 0x48 ;  /* 0x0000004853077836 */ /* 0x040fe20000000000 */
[----:B------:R-:W-:Y:S01]  /*7ff0*/  FSEL R132, R6, -INF , !P3 ;  /* 0xff80000006847808 */ /* 0x000fe20005800000 */
[----:B------:R-:W-:Y:S01]  /*8000*/  VIADD R11, R83, 0x18 ;  /* 0x00000018530b7836 */ /* 0x000fe20000000000 */
[----:B------:R-:W-:-:S02]  /*8010*/  FSEL R136, R5, -INF , !P5 ;  /* 0xff80000005887808 */ /* 0x000fc40006800000 */
[C---:B------:R-:W-:Y:S02]  /*8020*/  ISETP.GE.AND P4, PT, R4.reuse, R90, PT ;  /* 0x0000005a0400720c */ /* 0x040fe40003f86270 */
[----:B------:R-:W-:Y:S02]  /*8030*/  ISETP.GE.AND P1, PT, R4, R65, PT ;  /* 0x000000410400720c */ /* 0x000fe40003f26270 */
[----:B------:R-:W-:Y:S02]  /*8040*/  I2FP.F32.S32 R6, R9 ;  /* 0x0000000900067245 */ /* 0x000fe40000201400 */
[----:B------:R-:W-:Y:S02]  /*8050*/  I2FP.F32.S32 R5, R8 ;  /* 0x0000000800057245 */ /* 0x000fe40000201400 */
[----:B------:R-:W-:Y:S01]  /*8060*/  I2FP.F32.S32 R4, R4 ;  /* 0x0000000400047245 */ /* 0x000fe20000201400 */
[-C--:B------:R-:W-:Y:S01]  /*8070*/  FFMA.FTZ R77, R88, R6.reuse, R77 ;  /* 0x00000006584d7223 */ /* 0x080fe2000001004d */
[----:B------:R-:W-:Y:S01]  /*8080*/  FSEL R162, R162, -INF , !P2 ;  /* 0xff800000a2a27808 */ /* 0x000fe20005000000 */
[----:B------:R-:W-:Y:S01]  /*8090*/  FFMA.FTZ R79, R88, R6, R79 ;  /* 0x00000006584f7223 */ /* 0x000fe2000001004f */
[----:B------:R-:W-:Y:S01]  /*80a0*/  FSEL R138, R138, -INF , !P6 ;  /* 0xff8000008a8a7808 */ /* 0x000fe20007000000 */
[CC--:B------:R-:W-:Y:S01]  /*80b0*/  FFMA.FTZ R72, R88.reuse, R5.reuse, R72 ;  /* 0x0000000558487223 */ /* 0x0c0fe20000010048 */
[C---:B------:R-:W-:Y:S01]  /*80c0*/  FFMA.FTZ R76, R88.reuse, R5, R74 ;  /* 0x00000005584c7223 */ /* 0x040fe2000001004a */
[C---:B------:R-:W-:Y:S01]  /*80d0*/  FFMA.FTZ R73, R88.reuse, R4, R73 ;  /* 0x0000000458497223 */ /* 0x040fe20000010049 */
[----:B------:R-:W-:Y:S01]  /*80e0*/  ISETP.GE.AND P6, PT, R9, R90, PT ;  /* 0x0000005a0900720c */ /* 0x000fe20003fc6270 */
[----:B------:R-:W-:Y:S01]  /*80f0*/  VIADD R5, R83, 0x50 ;  /* 0x0000005053057836 */ /* 0x000fe20000000000 */
[----:B------:R-:W-:Y:S01]  /*8100*/  ISETP.GE.AND P2, PT, R9, R65, PT ;  /* 0x000000410900720c */ /* 0x000fe20003f46270 */
[----:B------:R-:W-:Y:S01]  /*8110*/  FFMA.FTZ R74, R88, R4, R75 ;  /* 0x00000004584a7223 */ /* 0x000fe2000001004b */
[----:B------:R-:W-:Y:S01]  /*8120*/  FSEL R128, R78, -INF , !P0 ;  /* 0xff8000004e807808 */ /* 0x000fe20004000000 */
[----:B------:R-:W-:Y:S01]  /*8130*/  VIADD R4, R83, 0x49 ;  /* 0x0000004953047836 */ /* 0x000fe20000000000 */
[----:B------:R-:W-:-:S02]  /*8140*/  FSEL R142, R77, -INF , !P6 ;  /* 0xff8000004d8e7808 */ /* 0x000fc40007000000 */
[----:B------:R-:W-:Y:S02]  /*8150*/  FSEL R140, R79, -INF , !P2 ;  /* 0xff8000004f8c7808 */ /* 0x000fe40005000000 */
[----:B------:R-:W-:Y:S02]  /*8160*/  FSEL R78, R73, -INF , !P4 ;  /* 0xff800000494e7808 */ /* 0x000fe40006000000 */
[CC--:B------:R-:W-:Y:S02]  /*8170*/  ISETP.GE.AND P6, PT, R7.reuse, R90.reuse, PT ;  /* 0x0000005a0700720c */ /* 0x0c0fe40003fc6270 */
[-C--:B------:R-:W-:Y:S02]  /*8180*/  ISETP.GE.AND P0, PT, R7, R65.reuse, PT ;  /* 0x000000410700720c */ /* 0x080fe40003f06270 */
[C---:B------:R-:W-:Y:S02]  /*8190*/  ISETP.GE.AND P4, PT, R5.reuse, R90, PT ;  /* 0x0000005a0500720c */ /* 0x040fe40003f86270 */
[----:B------:R-:W-:-:S02]  /*81a0*/  ISETP.GE.AND P2, PT, R5, R65, PT ;  /* 0x000000410500720c */ /* 0x000fc40003f46270 */
[CC--:B------:R-:W-:Y:S02]  /*81b0*/  ISETP.GE.AND P5, PT, R8.reuse, R90.reuse, PT ;  /* 0x0000005a0800720c */ /* 0x0c0fe40003fa6270 */
[----:B------:R-:W-:Y:S02]  /*81c0*/  ISETP.GE.AND P3, PT, R8, R65, PT ;  /* 0x000000410800720c */ /* 0x000fe40003f66270 */
[----:B------:R-:W-:Y:S02]  /*81d0*/  I2FP.F32.S32 R7, R7 ;  /* 0x0000000700077245 */ /* 0x000fe40000201400 */
        /* <DEDUP_REMOVED lines=8> */
[C---:B------:R-:W-:Y:S01]  /*8260*/  FFMA.FTZ R70, R88.reuse, R7, R70 ;  /* 0x0000000758467223 */ /* 0x040fe20000010046 */
[----:B------:R-:W-:Y:S01]  /*8270*/  I2FP.F32.S32 R4, R4 ;  /* 0x0000000400047245 */ /* 0x000fe20000201400 */
[----:B------:R-:W-:Y:S01]  /*8280*/  FFMA.FTZ R12, R88, R5, R58 ;  /* 0x00000005580c7223 */ /* 0x000fe2000001003a */
[----:B------:R-:W-:Y:S01]  /*8290*/  FSEL R124, R68, -INF , !P6 ;  /* 0xff800000447c7808 */ /* 0x000fe20007000000 */
[C---:B------:R-:W-:Y:S01]  /*82a0*/  VIADD R5, R83.reuse, 0x58 ;  /* 0x0000005853057836 */ /* 0x040fe20000000000 */
[----:B------:R-:W-:Y:S01]  /*82b0*/  ISETP.GE.AND P6, PT, R56, R90, PT ;  /* 0x0000005a3800720c */ /* 0x000fe20003fc6270 */
[CC--:B------:R-:W-:Y:S01]  /*82c0*/  FFMA.FTZ R69, R88.reuse, R4.reuse, R69 ;  /* 0x0000000458457223 */ /* 0x0c0fe20000010045 */
[----:B------:R-:W-:Y:S01]  /*82d0*/  FFMA.FTZ R71, R88, R4, R71 ;  /* 0x0000000458477223 */ /* 0x000fe20000010047 */
[----:B------:R-:W-:Y:S01]  /*82e0*/  FSEL R74, R74, -INF , !P1 ;  /* 0xff8000004a4a7808 */ /* 0x000fe20004800000 */
[C---:B------:R-:W-:Y:S01]  /*82f0*/  VIADD R4, R83.reuse, 0x59 ;  /* 0x0000005953047836 */ /* 0x040fe20000000000 */
[----:B------:R-:W-:Y:S01]  /*8300*/  ISETP.GE.AND P1, PT, R56, R65, PT ;  /* 0x000000413800720c */ /* 0x000fe20003f26270 */
[----:B------:R-:W-:Y:S01]  /*8310*/  VIADD R7, R83, 0x60 ;  /* 0x0000006053077836 */ /* 0x000fe20000000000 */
[----:B------:R-:W-:-:S02]  /*8320*/  I2FP.F32.S32 R56, R56 ;  /* 0x0000003800387245 */ /* 0x000fc40000201400 */
[----:B------:R-:W-:Y:S02]  /*8330*/  FSEL R120, R70, -INF , !P0 ;  /* 0xff80000046787808 */ /* 0x000fe40004000000 */
[----:B------:R-:W-:Y:S01]  /*8340*/  P2R R6, PR, RZ, 0x40 ;  /* 0x00000040ff067803 */ /* 0x000fe20000000000 */
[CC--:B------:R-:W-:Y:S01]  /*8350*/  FFMA.FTZ R57, R88.reuse, R56.reuse, R57 ;  /* 0x0000003858397223 */ /* 0x0c0fe20000010039 */
[----:B------:R-:W-:Y:S01]  /*8360*/  FSEL R122, R69, -INF , !P5 ;  /* 0xff800000457a7808 */ /* 0x000fe20006800000 */
[----:B------:R-:W-:Y:S01]  /*8370*/  FFMA.FTZ R56, R88, R56, R59 ;  /* 0x0000003858387223 */ /* 0x000fe2000001003b */
[C---:B------:R-:W-:Y:S02]  /*8380*/  ISETP.GE.AND P6, PT, R5.reuse, R90, PT ;  /* 0x0000005a0500720c */ /* 0x040fe40003fc6270 */
[----:B------:R-:W-:Y:S02]  /*8390*/  ISETP.GE.AND P0, PT, R5, R65, PT ;  /* 0x000000410500720c */ /* 0x000fe40003f06270 */
[----:B------:R-:W-:-:S02]  /*83a0*/  FSEL R14, R14, -INF , !P4 ;  /* 0xff8000000e0e7808 */ /* 0x000fc40006000000 */
[----:B------:R-:W-:Y:S02]  /*83b0*/  I2FP.F32.S32 R5, R5 ;  /* 0x0000000500057245 */ /* 0x000fe40000201400 */
[C---:B------:R-:W-:Y:S02]  /*83c0*/  ISETP.GE.AND P5, PT, R4.reuse, R90, PT ;  /* 0x0000005a0400720c */ /* 0x040fe40003fa6270 */
[----:B------:R-:W-:Y:S01]  /*83d0*/  ISETP.GE.AND P4, PT, R4, R65, PT ;  /* 0x000000410400720c */ /* 0x000fe20003f86270 */
[CC--:B------:R-:W-:Y:S01]  /*83e0*/  FFMA.FTZ R68, R88.reuse, R5.reuse, R48 ;  /* 0x0000000558447223 */ /* 0x0c0fe20000010030 */
[----:B------:R-:W-:Y:S01]  /*83f0*/  I2FP.F32.S32 R4, R4 ;  /* 0x0000000400047245 */ /* 0x000fe20000201400 */
[----:B------:R-:W-:Y:S01]  /*8400*/  FFMA.FTZ R50, R88, R5, R50 ;  /* 0x0000000558327223 */ /* 0x000fe20000010032 */
[----:B------:R-:W-:Y:S01]  /*8410*/  FSEL R82, R71, -INF , !P3 ;  /* 0xff80000047527808 */ /* 0x000fe20005800000 */
[C---:B------:R-:W-:Y:S01]  /*8420*/  VIADD R5, R83.reuse, 0x68 ;  /* 0x0000006853057836 */ /* 0x040fe20000000000 */
[----:B------:R-:W-:Y:S01]  /*8430*/  ISETP.NE.AND P3, PT, R6, RZ, PT ;  /* 0x000000ff0600720c */ /* 0x000fe20003f65270 */
[-C--:B------:R-:W-:Y:S01]  /*8440*/  FFMA.FTZ R49, R88, R4.reuse, R49 ;  /* 0x0000000458317223 */ /* 0x080fe20000010031 */
[----:B------:R-:W-:Y:S01]  /*8450*/  FSEL R12, R12, -INF , !P2 ;  /* 0xff8000000c0c7808 */ /* 0x000fe20005000000 */
[----:B------:R-:W-:Y:S01]  /*8460*/  FFMA.FTZ R48, R88, R4, R51 ;  /* 0x0000000458307223 */ /* 0x000fe20000010033 */
[----:B------:R-:W-:Y:S01]  /*8470*/  VIADD R4, R83, 0x61 ;  /* 0x0000006153047836 */ /* 0x000fe20000000000 */
[----:B------:R-:W-:-:S02]  /*8480*/  FSEL R72, R57, -INF , !P3 ;  /* 0xff80000039487808 */ /* 0x000fc40005800000 */
[CC--:B------:R-:W-:Y:S02]  /*8490*/  ISETP.GE.AND P2, PT, R7.reuse, R90.reuse, PT ;  /* 0x0000005a0700720c */ /* 0x0c0fe40003f46270 */
[----:B------:R-:W-:Y:S02]  /*84a0*/  ISETP.GE.AND P3, PT, R7, R65, PT ;  /* 0x000000410700720c */ /* 0x000fe40003f66270 */
[----:B------:R-:W-:Y:S02]  /*84b0*/  I2FP.F32.S32 R7, R7 ;  /* 0x0000000700077245 */ /* 0x000fe40000201400 */
[----:B------:R-:W-:Y:S02]  /*84c0*/  FSEL R56, R56, -INF , !P1 ;  /* 0xff80000038387808 */ /* 0x000fe40004800000 */
[----:B------:R-:W-:Y:S01]  /*84d0*/  P2R R6, PR, RZ, 0x4 ;  /* 0x00000004ff067803 */ /* 0x000fe20000000000 */
[-C--:B------:R-:W-:Y:S01]  /*84e0*/  FFMA.FTZ R13, R88, R7.reuse, R44 ;  /* 0x00000007580d7223 */ /* 0x080fe2000001002c */
        /* <DEDUP_REMOVED lines=10> */
[----:B------:R-:W-:Y:S01]  /*8590*/  FSEL R58, R49, -INF , !P5 ;  /* 0xff800000313a7808 */ /* 0x000fe20006800000 */
[-C--:B------:R-:W-:Y:S01]  /*85a0*/  FFMA.FTZ R44, R88, R4.reuse, R45 ;  /* 0x00000004582c7223 */ /* 0x080fe2000001002d */
[----:B------:R-:W-:Y:S01]  /*85b0*/  ISETP.NE.AND P5, PT, R6, RZ, PT ;  /* 0x000000ff0600720c */ /* 0x000fe20003fa5270 */
[-C--:B------:R-:W-:Y:S01]  /*85c0*/  FFMA.FTZ R19, R88, R5.reuse, R40 ;  /* 0x0000000558137223 */ /* 0x080fe20000010028 */
[----:B------:R-:W-:Y:S01]  /*85d0*/  FSEL R48, R48, -INF , !P4 ;  /* 0xff80000030307808 */ /* 0x000fe20006000000 */
[C---:B------:R-:W-:Y:S01]  /*85e0*/  FFMA.FTZ R32, R88.reuse, R5, R42 ;  /* 0x0000000558207223 */ /* 0x040fe2000001002a */
[----:B------:R-:W-:Y:S01]  /*85f0*/  VIADD R5, R83, 0x70 ;  /* 0x0000007053057836 */ /* 0x000fe20000000000 */
[----:B------:R-:W-:Y:S01]  /*8600*/  FSEL R13, R13, -INF , !P5 ;  /* 0xff8000000d0d7808 */ /* 0x000fe20006800000 */
[----:B------:R-:W-:Y:S01]  /*8610*/  FFMA.FTZ R47, R88, R4, R47 ;  /* 0x00000004582f7223 */ /* 0x000fe2000001002f */
[C---:B------:R-:W-:Y:S01]  /*8620*/  ISETP.GE.AND P4, PT, R34.reuse, R90, PT ;  /* 0x0000005a2200720c */ /* 0x040fe20003f86270 */
[----:B------:R-:W-:Y:S01]  /*8630*/  VIADD R6, R83, 0x10 ;  /* 0x0000001053067836 */ /* 0x000fe20000000000 */
[----:B------:R-:W-:-:S02]  /*8640*/  ISETP.GE.AND P5, PT, R34, R65, PT ;  /* 0x000000412200720c */ /* 0x000fc40003fa6270 */
[----:B------:R-:W-:Y:S02]  /*8650*/  I2FP.F32.S32 R34, R34 ;  /* 0x0000002200227245 */ /* 0x000fe40000201400 */
[----:B------:R-:W-:Y:S02]  /*8660*/  P2R R4, PR, RZ, 0x10 ;  /* 0x00000010ff047803 */ /* 0x000fe40000000000 */
[----:B------:R-:W-:Y:S01]  /*8670*/  FSEL R44, R44, -INF , !P6 ;  /* 0xff8000002c2c7808 */ /* 0x000fe20007000000 */
[C---:B------:R-:W-:Y:S01]  /*8680*/  FFMA.FTZ R41, R88.reuse, R34, R41 ;  /* 0x0000002258297223 */ /* 0x040fe20000010029 */
[C---:B------:R-:W-:Y:S01]  /*8690*/  ISETP.GE.AND P6, PT, R5.reuse, R90, PT ;  /* 0x0000005a0500720c */ /* 0x040fe20003fc6270 */
[----:B------:R-:W-:Y:S01]  /*86a0*/  FFMA.FTZ R34, R88, R34, R43 ;  /* 0x0000002258227223 */ /* 0x000fe2000001002b */
[----:B------:R-:W-:Y:S02]  /*86b0*/  ISETP.GE.AND P4, PT, R5, R65, PT ;  /* 0x000000410500720c */ /* 0x000fe40003f86270 */
[----:B------:R-:W-:-:S02]  /*86c0*/  I2FP.F32.S32 R5, R5 ;  /* 0x0000000500057245 */ /* 0x000fc40000201400 */
[----:B------:R-:W-:Y:S02]  /*86d0*/  FSEL R42, R46, -INF , !P3 ;  /* 0xff8000002e2a7808 */ /* 0x000fe40005800000 */
[----:B------:R-:W-:Y:S01]  /*86e0*/  FSEL R40, R47, -INF , !P1 ;  /* 0xff8000002f287808 */ /* 0x000fe20004800000 */
[-C--:B------:R-:W-:Y:S01]  /*86f0*/  FFMA.FTZ R31, R88, R5.reuse, R36 ;  /* 0x00000005581f7223 */ /* 0x080fe20000010024 */
[----:B------:R-:W-:Y:S01]  /*8700*/  ISETP.GE.AND P3, PT, R24, R90, PT ;  /* 0x0000005a1800720c */ /* 0x000fe20003f66270 */
[----:B------:R-:W-:Y:S01]  /*8710*/  FFMA.FTZ R26, R88, R5, R38 ;  /* 0x00000005581a7223 */ /* 0x000fe20000010026 */
[----:B------:R-:W-:Y:S01]  /*8720*/  ISETP.GE.AND P1, PT, R24, R65, PT ;  /* 0x000000411800720c */ /* 0x000fe20003f26270 */
[----:B------:R-:W-:Y:S01]  /*8730*/  VIADD R5, R83, 0x79 ;  /* 0x0000007953057836 */ /* 0x000fe20000000000 */
[----:B------:R-:W-:Y:S02]  /*8740*/  I2FP.F32.S32 R24, R24 ;  /* 0x0000001800187245 */ /* 0x000fe40000201400 */
[----:B------:R-:W-:-:S02]  /*8750*/  FSEL R19, R19, -INF , !P2 ;  /* 0xff80000013137808 */ /* 0x000fc40005000000 */
[----:B------:R-:W-:Y:S01]  /*8760*/  ISETP.NE.AND P2, PT, R4, RZ, PT ;  /* 0x000000ff0400720c */ /* 0x000fe20003f45270 */
[-C--:B------:R-:W-:Y:S01]  /*8770*/  FFMA.FTZ R36, R88, R24.reuse, R37 ;  /* 0x0000001858247223 */ /* 0x080fe20000010025 */
[----:B------:R-:W-:Y:S01]  /*8780*/  FSEL R34, R34, -INF , !P5 ;  /* 0xff80000022227808 */ /* 0x000fe20006800000 */
[----:B------:R-:W-:Y:S01]  /*8790*/  FFMA.FTZ R24, R88, R24, R39 ;  /* 0x0000001858187223 */ /* 0x000fe20000010027 */
[-C--:B------:R-:W-:Y:S02]  /*87a0*/  ISETP.GE.AND P5, PT, R7, R90.reuse, PT ;  /* 0x0000005a0700720c */ /* 0x080fe40003fa6270 */
[----:B------:R-:W-:Y:S02]  /*87b0*/  FSEL R32, R32, -INF , !P0 ;  /* 0xff80000020207808 */ /* 0x000fe40004000000 */
[----:B------:R-:W-:Y:S02]  /*87c0*/  FSEL R38, R41, -INF , !P2 ;  /* 0xff80000029267808 */ /* 0x000fe40005000000 */
[----:B------:R-:W-:-:S02]  /*87d0*/  ISETP.GE.AND P2, PT, R5, R90, PT ;  /* 0x0000005a0500720c */ /* 0x000fc40003f46270 */
[----:B------:R-:W-:Y:S02]  /*87e0*/  ISETP.GE.AND P0, PT, R5, R65, PT ;  /* 0x000000410500720c */ /* 0x000fe40003f06270 */
[----:B------:R-:W-:Y:S02]  /*87f0*/  I2FP.F32.S32 R5, R5 ;  /* 0x0000000500057245 */ /* 0x000fe40000201400 */
[----:B------:R-:W-:Y:S02]  /*8800*/  P2R R9, PR, RZ, 0x20 ;  /* 0x00000020ff097803 */ /* 0x000fe40000000000 */
[----:B------:R-:W-:Y:S01]  /*8810*/  I2FP.F32.S32 R7, R7 ;  /* 0x0000000700077245 */ /* 0x000fe20000201400 */
[CC--:B------:R-:W-:Y:S01]  /*8820*/  FFMA.FTZ R33, R88.reuse, R5.reuse, R33 ;  /* 0x0000000558217223 */ /* 0x0c0fe20000010021 */
[----:B------:R-:W-:Y:S01]  /*8830*/  FSEL R31, R31, -INF , !P6 ;  /* 0xff8000001f1f7808 */ /* 0x000fe20007000000 */
[----:B------:R-:W-:Y:S01]  /*8840*/  FFMA.FTZ R35, R88, R5, R35 ;  /* 0x0000000558237223 */ /* 0x000fe20000010023 */
[----:B------:R-:W-:Y:S01]  /*8850*/  FSEL R26, R26, -INF , !P4 ;  /* 0xff8000001a1a7808 */ /* 0x000fe20006000000 */
[----:B------:R-:W-:Y:S01]  /*8860*/  FFMA.FTZ R7, R88, R7, R20 ;  /* 0x0000000758077223 */ /* 0x000fe20000010014 */
[-C--:B------:R-:W-:Y:S01]  /*8870*/  ISETP.GE.AND P4, PT, R15, R90.reuse, PT ;  /* 0x0000005a0f00720c */ /* 0x080fe20003f86270 */
[----:B------:R-:W-:Y:S01]  /*8880*/  VIADD R20, R66, 0xffffffff ;  /* 0xffffffff42147836 */ /* 0x000fe20000000000 */
[----:B------:R-:W-:-:S02]  /*8890*/  ISETP.GE.AND P6, PT, R11, R90, PT ;  /* 0x0000005a0b00720c */ /* 0x000fc40003fc6270 */
[----:B------:R-:W-:Y:S02]  /*88a0*/  FSEL R24, R24, -INF , !P1 ;  /* 0xff80000018187808 */ /* 0x000fe40004800000 */
[----:B------:R-:W-:Y:S02]  /*88b0*/  I2FP.F32.S32 R8, R15 ;  /* 0x0000000f00087245 */ /* 0x000fe40000201400 */
[----:B------:R-:W-:Y:S02]  /*88c0*/  I2FP.F32.S32 R11, R11 ;  /* 0x0000000b000b7245 */ /* 0x000fe40000201400 */
[----:B------:R-:W-:Y:S01]  /*88d0*/  ISETP.NE.AND P1, PT, R9, RZ, PT ;  /* 0x000000ff0900720c */ /* 0x000fe20003f25270 */
[C---:B------:R-:W-:Y:S01]  /*88e0*/  FFMA.FTZ R21, R88.reuse, R8, R21 ;  /* 0x0000000858157223 */ /* 0x040fe20000010015 */
[----:B------:R-:W-:Y:S01]  /*88f0*/  I2FP.F32.S32 R9, R6 ;  /* 0x0000000600097245 */ /* 0x000fe20000201400 */
[----:B------:R-:W-:Y:S01]  /*8900*/  FFMA.FTZ R11, R88, R11, R16 ;  /* 0x0000000b580b7223 */ /* 0x000fe20000010010 */
[----:B------:R-:W-:-:S02]  /*8910*/  P2R R4, PR, RZ, 0x10 ;  /* 0x00000010ff047803 */ /* 0x000fc40000000000 */
[----:B------:R-:W-:Y:S01]  /*8920*/  ISETP.GE.AND P5, PT, R6, R65, PT ;  /* 0x000000410600720c */ /* 0x000fe20003fa6270 */
[----:B------:R-:W-:Y:S01]  /*8930*/  FFMA.FTZ R8, R88, R9, R22 ;  /* 0x0000000958087223 */ /* 0x000fe20000010016 */
[----:B------:R-:W-:Y:S01]  /*8940*/  FSEL R16, R33, -INF , !P2 ;  /* 0xff80000021107808 */ /* 0x000fe20005000000 */
[C---:B------:R-:W-:Y:S01]  /*8950*/  VIADD R6, R83.reuse, 0x11 ;  /* 0x0000001153067836 */ /* 0x040fe20000000000 */
[----:B------:R-:W-:Y:S01]  /*8960*/  ISETP.NE.AND P2, PT, R4, RZ, PT ;  /* 0x000000ff0400720c */ /* 0x000fe20003f45270 */
[----:B------:R-:W-:Y:S01]  /*8970*/  VIADD R4, R83, 0x18 ;  /* 0x0000001853047836 */ /* 0x000fe20000000000 */
[----:B------:R-:W-:Y:S02]  /*8980*/  FSEL R22, R35, -INF , !P0 ;  /* 0xff80000023167808 */ /* 0x000fe40004000000 */
[----:B------:R-:W-:Y:S02]  /*8990*/  ISETP.GT.AND P0, PT, R20, R93, PT ;  /* 0x0000005d1400720c */ /* 0x000fe40003f04270 */
[----:B------:R-:W-:-:S02]  /*89a0*/  FSEL R146, R21, -INF , !P2 ;  /* 0xff80000015927808 */ /* 0x000fc40005000000 */
[----:B------:R-:W-:Y:S02]  /*89b0*/  FSEL R144, R7, -INF , !P1 ;  /* 0xff80000007907808 */ /* 0x000fe40004800000 */
[----:B------:R-:W-:Y:S02]  /*89c0*/  ISETP.GE.AND P2, PT, R6, R65, PT ;  /* 0x000000410600720c */ /* 0x000fe40003f46270 */
[----:B------:R-:W-:Y:S02]  /*89d0*/  I2FP.F32.S32 R5, R83 ;  /* 0x0000005300057245 */ /* 0x000fe40000201400 */
[----:B------:R-:W-:Y:S02]  /*89e0*/  I2FP.F32.S32 R7, R4 ;  /* 0x0000000400077245 */ /* 0x000fe40000201400 */
[----:B------:R-:W-:Y:S01]  /*89f0*/  I2FP.F32.S32 R6, R6 ;  /* 0x0000000600067245 */ /* 0x000fe20000201400 */
[----:B------:R-:W-:Y:S01]  /*8a00*/  FFMA.FTZ R28, R88, R5, R28 ;  /* 0x00000005581c7223 */ /* 0x000fe2000001001c */
[----:B------:R-:W-:Y:S01]  /*8a10*/  ISETP.GE.AND P1, PT, R4, R65, PT ;  /* 0x000000410400720c */ /* 0x000fe20003f26270 */
[----:B------:R-:W-:Y:S01]  /*8a20*/  FFMA.FTZ R10, R88, R5, R30 ;  /* 0x00000005580a7223 */ /* 0x000fe2000001001e */
[----:B------:R-:W-:Y:S01]  /*8a30*/  FSEL R36, R36, -INF , !P3 ;  /* 0xff80000024247808 */ /* 0x000fe20005800000 */
[C---:B------:R-:W-:Y:S01]  /*8a40*/  FFMA.FTZ R4, R88.reuse, R7, R18 ;  /* 0x0000000758047223 */ /* 0x040fe20000010012 */
[----:B------:R-:W-:Y:S01]  /*8a50*/  FFMA.FTZ R6, R88, R6, R23 ;  /* 0x0000000658067223 */ /* 0x000fe20000010017 */
[----:B------:R-:W-:-:S02]  /*8a60*/  ISETP.GE.AND P4, PT, R83, R90, PT ;  /* 0x0000005a5300720c */ /* 0x000fc40003f86270 */
[----:B------:R-:W-:Y:S02]  /*8a70*/  ISETP.GE.AND P3, PT, R83, R65, PT ;  /* 0x000000415300720c */ /* 0x000fe40003f66270 */
[----:B------:R-:W-:Y:S02]  /*8a80*/  LOP3.LUT R21, R118, 0x18, RZ, 0xc0, !PT ;  /* 0x0000001876157812 */ /* 0x000fe400078ec0ff */
[----:B------:R-:W-:Y:S02]  /*8a90*/  FSEL R18, R11, -INF , !P6 ;  /* 0xff8000000b127808 */ /* 0x000fe40007000000 */
[----:B------:R-:W-:Y:S02]  /*8aa0*/  SHF.R.U32.HI R5, RZ, 0x3, R84 ;  /* 0x00000003ff057819 */ /* 0x000fe40000011654 */
[----:B------:R-:W-:Y:S02]  /*8ab0*/  FSEL R8, R8, -INF , !P5 ;  /* 0xff80000008087808 */ /* 0x000fe40006800000 */
[----:B------:R-:W-:-:S02]  /*8ac0*/  FSEL R28, R28, -INF , !P4 ;  /* 0xff8000001c1c7808 */ /* 0x000fc40006000000 */
        /* <DEDUP_REMOVED lines=15> */
.L_x_4719:
        /* <DEDUP_REMOVED lines=60> */
.L_x_4720:
        /* <DEDUP_REMOVED lines=33> */
.L_x_4718:
        /* <DEDUP_REMOVED lines=32> */
[----:B------:R-:W-:Y:S02]  /*9390*/  SHF.L.U32 R5, R5, 0x8, RZ ;  /* 0x0000000805057819 */ /* 0x000fe400000006ff */
[----:B------:R-:W-:Y:S01]  /*93a0*/  LOP3.LUT P1, RZ, R84, 0x4, RZ, 0xc0, !PT ;  /* 0x0000000454ff7812 */ /* 0x000fe2000782c0ff */
[----:B------:R-:W3:Y:S02]  /*93b0*/  SHFL.BFLY PT, R9, R30, 0x2, 0x1f ;  /* 0x0c401f001e097f89 */ /* 0x000ee400000e0000 */
[----:B---3--:R-:W-:Y:S02]  /*93c0*/  FMNMX.FTZ R9, R30, R9, !PT ;  /* 0x000000091e097209 */ /* 0x008fe40007810000 */
[----:B------:R-:W-:-:S03]  /*93d0*/  FMNMX.FTZ R30, R22, R7, !PT ;  /* 0x00000007161e7209 */ /* 0x000fc60007810000 */
[----:B-1----:R-:W1:Y:S04]  /*93e0*/  SHFL.BFLY PT, R70, R9, 0x1, 0x1f ;  /* 0x0c201f0009467f89 */ /* 0x002e6800000e0000 */
[----:B------:R-:W3:Y:S01]  /*93f0*/  SHFL.BFLY PT, R7, R30, 0x2, 0x1f ;  /* 0x0c401f001e077f89 */ /* 0x000ee200000e0000 */
[----:B-1----:R-:W-:-:S04]  /*9400*/  FMNMX.FTZ R70, R9, R70, !PT ;  /* 0x0000004609467209 */ /* 0x002fc80007810000 */
[C---:B------:R-:W-:Y:S01]  /*9410*/  FSETP.NEU.FTZ.AND P0, PT, R70.reuse, -INF , PT ;  /* 0xff8000004600780b */ /* 0x040fe20003f1d000 */
[----:B--2---:R-:W-:Y:S01]  /*9420*/  FMUL.FTZ R33, R70, UR4 ;  /* 0x0000000446217c20 */ /* 0x004fe20008410000 */
[----:B---3--:R-:W-:-:S04]  /*9430*/  FMNMX.FTZ R7, R30, R7, !PT ;  /* 0x000000071e077209 */ /* 0x008fc80007810000 */
[----:B------:R-:W-:-:S05]  /*9440*/  FSEL R33, R33, RZ, P0 ;  /* 0x000000ff21217208 */ /* 0x000fca0000000000 */
[--C-:B------:R-:W-:Y:S01]  /*9450*/  FFMA.FTZ R77, R28, UR4, -R33.reuse ;  /* 0x000000041c4d7c23 */ /* 0x100fe20008010821 */
[--C-:B------:R-:W-:Y:S01]  /*9460*/  FFMA.FTZ R35, R18, UR4, -R33.reuse ;  /* 0x0000000412237c23 */ /* 0x100fe20008010821 */
[----:B------:R-:W1:Y:S01]  /*9470*/  SHFL.BFLY PT, R28, R7, 0x1, 0x1f ;  /* 0x0c201f00071c7f89 */ /* 0x000e6200000e0000 */
[----:B------:R-:W-:Y:S01]  /*9480*/  LOP3.LUT R18, R5, 0x100, RZ, 0xc0, !PT ;  /* 0x0000010005127812 */ /* 0x000fe200078ec0ff */
[--C-:B------:R-:W-:Y:S01]  /*9490*/  FFMA.FTZ R46, R106, UR4, -R33.reuse ;  /* 0x000000046a2e7c23 */ /* 0x100fe20008010821 */
[--C-:B------:R-:W-:Y:S01]  /*94a0*/  FFMA.FTZ R30, R104, UR4, -R33.reuse ;  /* 0x00000004681e7c23 */ /* 0x100fe20008010821 */
[----:B------:R-:W-:Y:S01]  /*94b0*/  FFMA.FTZ R49, R146, UR4, -R33 ;  /* 0x0000000492317c23 */ /* 0x000fe20008010821 */
[----:B------:R-:W-:Y:S01]  /*94c0*/  LOP3.LUT R5, R18, 0x20, R67, 0xf8, !PT ;  /* 0x0000002012057812 */ /* 0x000fe200078ef843 */
[--C-:B------:R-:W-:Y:S01]  /*94d0*/  FFMA.FTZ R150, R110, UR4, -R33.reuse ;  /* 0x000000046e967c23 */ /* 0x100fe20008010821 */
[--C-:B------:R-:W-:Y:S01]  /*94e0*/  FFMA.FTZ R59, R108, UR4, -R33.reuse ;  /* 0x000000046c3b7c23 */ /* 0x100fe20008010821 */
[----:B------:R-:W-:Y:S01]  /*94f0*/  MUFU.EX2 R77, R77 ;  /* 0x0000004d004d7308 */ /* 0x000fe20000000800 */
[----:B------:R-:W-:Y:S01]  /*9500*/  LOP3.LUT R5, R62, R5, RZ, 0xfc, !PT ;  /* 0x000000053e057212 */ /* 0x000fe200078efcff */
[--C-:B------:R-:W-:Y:S01]  /*9510*/  FFMA.FTZ R144, R144, UR4, -R33.reuse ;  /* 0x0000000490907c23 */ /* 0x100fe20008010821 */
[--C-:B------:R-:W-:Y:S01]  /*9520*/  FFMA.FTZ R154, R126, UR4, -R33.reuse ;  /* 0x000000047e9a7c23 */ /* 0x100fe20008010821 */
[--C-:B------:R-:W-:Y:S01]  /*9530*/  FFMA.FTZ R75, R81, UR4, -R33.reuse ;  /* 0x00000004514b7c23 */ /* 0x100fe20008010821 */
[----:B------:R-:W-:Y:S01]  /*9540*/  LEA R25, R5, UR5, 0x1 ;  /* 0x0000000505197c11 */ /* 0x000fe2000f8e08ff */
[--C-:B------:R-:W-:Y:S01]  /*9550*/  FFMA.FTZ R126, R164, UR4, -R33.reuse ;  /* 0x00000004a47e7c23 */ /* 0x100fe20008010821 */
[--C-:B------:R-:W-:Y:S01]  /*9560*/  FFMA.FTZ R39, R162, UR4, -R33.reuse ;  /* 0x00000004a2277c23 */ /* 0x100fe20008010821 */
[----:B------:R-:W2:Y:S01]  /*9570*/  MUFU.EX2 R46, R46 ;  /* 0x0000002e002e7308 */ /* 0x000ea20000000800 */
[----:B------:R-:W-:Y:S01]  /*9580*/  IADD3 R27, PT, PT, R25, 0x3020, RZ ;  /* 0x00003020191b7810 */ /* 0x000fe20007ffe0ff */
[----:B------:R-:W3:Y:S01]  /*9590*/  LDSM.16.MT88.4 R104, [R25+0x3000] ;  /* 0x003000001968783b */ /* 0x000ee20000004200 */
[--C-:B------:R-:W-:Y:S01]  /*95a0*/  FFMA.FTZ R138, R138, UR4, -R33.reuse ;  /* 0x000000048a8a7c23 */ /* 0x100fe20008010821 */
[--C-:B------:R-:W-:Y:S01]  /*95b0*/  FFMA.FTZ R73, R136, UR4, -R33.reuse ;  /* 0x0000000488497c23 */ /* 0x100fe20008010821 */
[--C-:B------:R-:W-:Y:S01]  /*95c0*/  FFMA.FTZ R134, R134, UR4, -R33.reuse ;  /* 0x0000000486867c23 */ /* 0x100fe20008010821 */
[--C-:B------:R-:W-:Y:S01]  /*95d0*/  FFMA.FTZ R47, R142, UR4, -R33.reuse ;  /* 0x000000048e2f7c23 */ /* 0x100fe20008010821 */
[--C-:B------:R-:W-:Y:S01]  /*95e0*/  FFMA.FTZ R79, R78, UR4, -R33.reuse ;  /* 0x000000044e4f7c23 */ /* 0x100fe20008010821 */
[----:B-1----:R-:W-:Y:S01]  /*95f0*/  FMNMX.FTZ R69, R7, R28, !PT ;  /* 0x0000001c07457209 */ /* 0x002fe20007810000 */
[----:B------:R-:W-:Y:S01]  /*9600*/  MUFU.EX2 R150, R150 ;  /* 0x0000009600967308 */ /* 0x000fe20000000800 */
[--C-:B------:R-:W-:Y:S01]  /*9610*/  FFMA.FTZ R80, R80, UR4, -R33.reuse ;  /* 0x0000000450507c23 */ /* 0x100fe20008010821 */
[--C-:B------:R-:W-:Y:S01]  /*9620*/  FFMA.FTZ R78, R124, UR4, -R33.reuse ;  /* 0x000000047c4e7c23 */ /* 0x100fe20008010821 */
[C---:B------:R-:W-:Y:S01]  /*9630*/  FSETP.NEU.FTZ.AND P0, PT, R69.reuse, -INF , PT ;  /* 0xff8000004500780b */ /* 0x040fe20003f1d000 */
[----:B------:R-:W-:Y:S01]  /*9640*/  FMUL.FTZ R23, R69, UR4 ;  /* 0x0000000445177c20 */ /* 0x000fe20008410000 */
[--C-:B------:R-:W-:Y:S01]  /*9650*/  FFMA.FTZ R122, R122, UR4, -R33.reuse ;  /* 0x000000047a7a7c23 */ /* 0x100fe20008010821 */
[--C-:B------:R-:W-:Y:S01]  /*9660*/  FFMA.FTZ R68, R68, UR4, -R33.reuse ;  /* 0x0000000444447c23 */ /* 0x100fe20008010821 */
[--C-:B------:R-:W-:Y:S01]  /*9670*/  FFMA.FTZ R44, R44, UR4, -R33.reuse ;  /* 0x000000042c2c7c23 */ /* 0x100fe20008010821 */
[----:B------:R-:W1:Y:S01]  /*9680*/  MUFU.EX2 R59, R59 ;  /* 0x0000003b003b7308 */ /* 0x000e620000000800 */
[----:B------:R-:W-:Y:S01]  /*9690*/  FSEL R23, R23, RZ, P0 ;  /* 0x000000ff17177208 */ /* 0x000fe20000000000 */
[----:B------:R-:W-:Y:S01]  /*96a0*/  FFMA.FTZ R38, R38, UR4, -R33 ;  /* 0x0000000426267c23 */ /* 0x000fe20008010821 */
        /* <DEDUP_REMOVED lines=8> */
[----:B------:R-:W4:Y:S01]  /*9730*/  LDSM.16.MT88.4 R8, [R25+0x3400] ;  /* 0x003400001908783b */ /* 0x000f220000004200 */
[--C-:B------:R-:W-:Y:S01]  /*9740*/  FFMA.FTZ R18, R4, UR4, -R23.reuse ;  /* 0x0000000404127c23 */ /* 0x100fe20008010817 */
[--C-:B------:R-:W-:Y:S01]  /*9750*/  FFMA.FTZ R15, R96, UR4, -R23.reuse ;  /* 0x00000004600f7c23 */ /* 0x100fe20008010817 */
[----:B--2---:R-:W-:Y:S01]  /*9760*/  F2FP.BF16.F32.PACK_AB R96, R46, R77 ;  /* 0x0000004d2e60723e */ /* 0x004fe200000010ff */
[----:B------:R-:W-:Y:S01]  /*9770*/  FADD.FTZ R77, R77, R46 ;  /* 0x0000002e4d4d7221 */ /* 0x000fe20000010000 */
[----:B-1----:R-:W-:Y:S01]  /*9780*/  F2FP.BF16.F32.PACK_AB R98, R59, R150 ;  /* 0x000000963b62723e */ /* 0x002fe200000010ff */
        /* <DEDUP_REMOVED lines=10> */
[----:B------:R-:W-:Y:S01]  /*9830*/  FADD.FTZ R150, R150, R77 ;  /* 0x0000004d96967221 */ /* 0x000fe20000010000 */
[--C-:B------:R-:W-:Y:S01]  /*9840*/  FFMA.FTZ R77, R76, UR4, -R23.reuse ;  /* 0x000000044c4d7c23 */ /* 0x100fe20008010817 */
[--C-:B------:R-:W-:Y:S01]  /*9850*/  FFMA.FTZ R76, R74, UR4, -R23.reuse ;  /* 0x000000044a4c7c23 */ /* 0x100fe20008010817 */
[----:B------:R-:W-:Y:S01]  /*9860*/  FFMA.FTZ R74, R82, UR4, -R23 ;  /* 0x00000004524a7c23 */ /* 0x000fe20008010817 */
[----:B------:R-:W-:Y:S01]  /*9870*/  FFMA.FTZ R82, R14, UR4, -R33 ;  /* 0x000000040e527c23 */ /* 0x000fe20008010821 */
[--C-:B------:R-:W-:Y:S01]  /*9880*/  FFMA.FTZ R81, R12, UR4, -R23.reuse ;  /* 0x000000040c517c23 */ /* 0x100fe20008010817 */
[--C-:B------:R-:W-:Y:S01]  /*9890*/  FFMA.FTZ R56, R56, UR4, -R23.reuse ;  /* 0x0000000438387c23 */ /* 0x100fe20008010817 */
[----:B------:R-:W2:Y:S01]  /*98a0*/  MUFU.EX2 R45, R45 ;  /* 0x0000002d002d7308 */ /* 0x000ea20000000800 */
[----:B-1----:R-:W-:Y:S01]  /*98b0*/  F2FP.BF16.F32.PACK_AB R97, R57, R148 ;  /* 0x000000943961723e */ /* 0x002fe200000010ff */
[--C-:B------:R-:W-:Y:S01]  /*98c0*/  FFMA.FTZ R87, R40, UR4, -R23.reuse ;  /* 0x0000000428577c23 */ /* 0x100fe20008010817 */
[--C-:B------:R-:W-:Y:S01]  /*98d0*/  FFMA.FTZ R32, R32, UR4, -R23.reuse ;  /* 0x0000000420207c23 */ /* 0x100fe20008010817 */
[--C-:B------:R-:W-:Y:S01]  /*98e0*/  FFMA.FTZ R40, R26, UR4, -R23.reuse ;  /* 0x000000041a287c23 */ /* 0x100fe20008010817 */
[----:B------:R-:W-:-:S03]  /*98f0*/  FFMA.FTZ R29, R29, UR4, -R23 ;  /* 0x000000041d1d7c23 */ /* 0x000fc60008010817 */
[----:B------:R-:W-:Y:S08]  /*9900*/  MUFU.EX2 R144, R144 ;  /* 0x0000009000907308 */ /* 0x000ff00000000800 */
[----:B------:R-:W1:Y:S01]  /*9910*/  MUFU.EX2 R49, R49 ;  /* 0x0000003100317308 */ /* 0x000e620000000800 */
[----:B--2---:R-:W-:-:S07]  /*9920*/  F2FP.BF16.F32.PACK_AB R99, R45, R146 ;  /* 0x000000922d63723e */ /* 0x004fce00000010ff */
        /* <DEDUP_REMOVED lines=14> */
[----:B----4-:R-:W-:Y:S01]  /*9a10*/  HMMA.16816.F32.BF16 R108, R4, R8, R108 ;  /* 0x00000008046c723c */ /* 0x010fe2000004186c */
        /* <DEDUP_REMOVED lines=33> */
[----:B------:R-:W2:Y:S01]  /*9c30*/  MUFU.EX2 R76, R76 ;  /* 0x0000004c004c7308 */ /* 0x000ea20000000800 */
[C---:B------:R-:W-:Y:S01]  /*9c40*/  HMMA.16816.F32.BF16 R104, R4.reuse, R10, R104 ;  /* 0x0000000a0468723c */ /* 0x040fe20000041868 */
[----:B------:R-:W4:Y:S06]  /*9c50*/  LDSM.16.MT88.4 R8, [R27+0x800] ;  /* 0x000800001b08783b */ /* 0x000f2c0000004200 */
[----:B------:R-:W-:Y:S08]  /*9c60*/  MUFU.EX2 R74, R74 ;  /* 0x0000004a004a7308 */ /* 0x000ff00000000800 */
[----:B------:R-:W-:Y:S08]  /*9c70*/  MUFU.EX2 R82, R82 ;  /* 0x0000005200527308 */ /* 0x000ff00000000800 */
[----:B------:R-:W-:Y:S08]  /*9c80*/  MUFU.EX2 R68, R68 ;  /* 0x0000004400447308 */ /* 0x000ff00000000800 */
[----:B------:R-:W-:Y:S08]  /*9c90*/  MUFU.EX2 R81, R81 ;  /* 0x0000005100517308 */ /* 0x000ff00000000800 */
[----:B------:R-:W-:Y:S01]  /*9ca0*/  MUFU.EX2 R44, R44 ;  /* 0x0000002c002c7308 */ /* 0x000fe20000000800 */
[C---:B----4-:R-:W-:Y:S07]  /*9cb0*/  HMMA.16816.F32.BF16 R100, R4.reuse, R8, R100 ;  /* 0x000000080464723c */ /* 0x050fee0000041864 */
[----:B------:R-:W-:Y:S01]  /*9cc0*/  MUFU.EX2 R38, R38 ;  /* 0x0000002600267308 */ /* 0x000fe20000000800 */
[----:B------:R-:W-:Y:S01]  /*9cd0*/  HMMA.16816.F32.BF16 R96, R4, R10, R96 ;  /* 0x0000000a0460723c */ /* 0x000fe20000041860 */
[----:B------:R-:W4:Y:S01]  /*9ce0*/  LDSM.16.MT88.4 R8, [R25+0x3c00] ;  /* 0x003c00001908783b */ /* 0x000f220000004200 */
[----:B-----5:R-:W-:-:S05]  /*9cf0*/  F2FP.BF16.F32.PACK_AB R4, R73, R138 ;  /* 0x0000008a4904723e */ /* 0x020fca00000010ff */
[----:B------:R-:W-:Y:S01]  /*9d00*/  MUFU.EX2 R87, R87 ;  /* 0x0000005700577308 */ /* 0x000fe20000000800 */
[----:B------:R-:W-:Y:S02]  /*9d10*/  F2FP.BF16.F32.PACK_AB R5, R71, R132 ;  /* 0x000000844705723e */ /* 0x000fe400000010ff */
[----:B------:R-:W-:Y:S02]  /*9d20*/  F2FP.BF16.F32.PACK_AB R6, R47, R134 ;  /* 0x000000862f06723e */ /* 0x000fe400000010ff */
[----:B-1----:R-:W-:-:S03]  /*9d30*/  F2FP.BF16.F32.PACK_AB R7, R128, R51 ;  /* 0x000000338007723e */ /* 0x002fc600000010ff */
[----:B------:R-:W-:Y:S04]  /*9d40*/  MUFU.EX2 R32, R32 ;  /* 0x0000002000207308 */ /* 0x000fe80000000800 */
[C---:B----4-:R-:W-:Y:S08]  /*9d50*/  HMMA.16816.F32.BF16 R108, R4.reuse, R8, R108 ;  /* 0x00000008046c723c */ /* 0x050ff0000004186c */
[C---:B------:R-:W-:Y:S01]  /*9d60*/  HMMA.16816.F32.BF16 R104, R4.reuse, R10, R104 ;  /* 0x0000000a0468723c */ /* 0x040fe20000041868 */
[----:B------:R-:W1:Y:S07]  /*9d70*/  LDSM.16.MT88.4 R8, [R27+0xc00] ;  /* 0x000c00001b08783b */ /* 0x000e6e0000004200 */
[C---:B-1----:R-:W-:Y:S08]  /*9d80*/  HMMA.16816.F32.BF16 R100, R4.reuse, R8, R100 ;  /* 0x000000080464723c */ /* 0x042ff00000041864 */
[----:B------:R-:W-:Y:S01]  /*9d90*/  HMMA.16816.F32.BF16 R96, R4, R10, R96 ;  /* 0x0000000a0460723c */ /* 0x000fe20000041860 */
[----:B------:R-:W1:Y:S01]  /*9da0*/  LDSM.16.MT88.4 R8, [R25+0x4000] ;  /* 0x004000001908783b */ /* 0x000e620000004200 */
[----:B------:R-:W-:Y:S01]  /*9db0*/  FADD.FTZ R5, R148, R57 ;  /* 0x0000003994057221 */ /* 0x000fe20000010000 */
[----:B---3--:R-:W-:Y:S01]  /*9dc0*/  F2FP.BF16.F32.PACK_AB R4, R79, R80 ;  /* 0x000000504f04723e */ /* 0x008fe200000010ff */
[----:B------:R-:W3:Y:S02]  /*9dd0*/  MUFU.EX2 R57, R122 ;  /* 0x0000007a00397308 */ /* 0x000ee40000000800 */
[----:B------:R-:W-:Y:S01]  /*9de0*/  FADD.FTZ R146, R146, R5 ;  /* 0x0000000592927221 */ /* 0x000fe20000010000 */
[----:B------:R-:W-:Y:S01]  /*9df0*/  FADD.FTZ R5, R59, R150 ;  /* 0x000000963b057221 */ /* 0x000fe20000010000 */
[----:B------:R-:W-:-:S02]  /*9e00*/  FFMA.FTZ R59, R120, UR4, -R23 ;  /* 0x00000004783b7c23 */ /* 0x000fc40008010817 */
[----:B------:R-:W-:Y:S01]  /*9e10*/  FADD.FTZ R146, R45, R146 ;  /* 0x000000922d927221 */ /* 0x000fe20000010000 */
[----:B------:R-:W-:Y:S01]  /*9e20*/  FADD.FTZ R120, R144, R5 ;  /* 0x0000000590787221 */ /* 0x000fe20000010000 */
[----:B--2---:R-:W-:Y:S01]  /*9e30*/  F2FP.BF16.F32.PACK_AB R5, R76, R77 ;  /* 0x0000004d4c05723e */ /* 0x004fe200000010ff */
[--C-:B------:R-:W-:Y:S01]  /*9e40*/  FFMA.FTZ R45, R72, UR4, -R33.reuse ;  /* 0x00000004482d7c23 */ /* 0x100fe20008010821 */
[----:B------:R-:W2:Y:S01]  /*9e50*/  MUFU.EX2 R59, R59 ;  /* 0x0000003b003b7308 */ /* 0x000ea20000000800 */
[----:B------:R-:W-:Y:S01]  /*9e60*/  FADD.FTZ R83, R43, R146 ;  /* 0x000000922b537221 */ /* 0x000fe20000010000 */
[----:B------:R-:W-:Y:S01]  /*9e70*/  FADD.FTZ R120, R49, R120 ;  /* 0x0000007831787221 */ /* 0x000fe20000010000 */
[----:B------:R-:W-:Y:S01]  /*9e80*/  FFMA.FTZ R43, R58, UR4, -R33 ;  /* 0x000000043a2b7c23 */ /* 0x000fe20008010821 */
[----:B------:R-:W-:Y:S01]  /*9e90*/  FFMA.FTZ R49, R50, UR4, -R23 ;  /* 0x0000000432317c23 */ /* 0x000fe20008010817 */
[----:B------:R-:W-:Y:S01]  /*9ea0*/  FADD.FTZ R83, R28, R83 ;  /* 0x000000531c537221 */ /* 0x000fe20000010000 */
[----:B------:R-:W-:Y:S01]  /*9eb0*/  FADD.FTZ R35, R35, R120 ;  /* 0x0000007823237221 */ /* 0x000fe20000010000 */
[----:B---3--:R-:W-:Y:S01]  /*9ec0*/  F2FP.BF16.F32.PACK_AB R6, R57, R78 ;  /* 0x0000004e3906723e */ /* 0x008fe200000010ff */
[----:B------:R-:W-:Y:S01]  /*9ed0*/  FFMA.FTZ R28, R48, UR4, -R23 ;  /* 0x00000004301c7c23 */ /* 0x000fe20008010817 */
[----:B------:R-:W-:Y:S01]  /*9ee0*/  FADD.FTZ R18, R18, R83 ;  /* 0x0000005312127221 */ /* 0x000fe20000010000 */
[----:B------:R-:W-:Y:S01]  /*9ef0*/  FADD.FTZ R35, R30, R35 ;  /* 0x000000231e237221 */ /* 0x000fe20000010000 */
[----:B------:R-:W3:Y:S01]  /*9f00*/  MUFU.EX2 R45, R45 ;  /* 0x0000002d002d7308 */ /* 0x000ee20000000800 */
[----:B------:R-:W-:Y:S01]  /*9f10*/  FFMA.FTZ R30, R36, UR4, -R33 ;  /* 0x00000004241e7c23 */ /* 0x000fe20008010821 */
[----:B------:R-:W-:Y:S01]  /*9f20*/  FADD.FTZ R15, R15, R18 ;  /* 0x000000120f0f7221 */ /* 0x000fe20000010000 */
[----:B------:R-:W-:Y:S01]  /*9f30*/  FADD.FTZ R154, R154, R35 ;  /* 0x000000239a9a7221 */ /* 0x000fe20000010000 */
[--C-:B------:R-:W-:Y:S01]  /*9f40*/  FFMA.FTZ R35, R13, UR4, -R33.reuse ;  /* 0x000000040d237c23 */ /* 0x100fe20008010821 */
[----:B------:R-:W-:Y:S01]  /*9f50*/  FFMA.FTZ R83, R19, UR4, -R33 ;  /* 0x0000000413537c23 */ /* 0x000fe20008010821 */
[----:B--2---:R-:W-:Y:S01]  /*9f60*/  F2FP.BF16.F32.PACK_AB R7, R74, R59 ;  /* 0x0000003b4a07723e */ /* 0x004fe200000010ff */
[----:B------:R-:W-:Y:S01]  /*9f70*/  FADD.FTZ R152, R152, R15 ;  /* 0x0000000f98987221 */ /* 0x000fe20000010000 */
[----:B------:R-:W-:Y:S01]  /*9f80*/  MUFU.EX2 R43, R43 ;  /* 0x0000002b002b7308 */ /* 0x000fe20000000800 */
[----:B------:R-:W-:Y:S01]  /*9f90*/  LDSM.16.MT88.4 R12, [R27+0x1400] ;  /* 0x001400001b0c783b */ /* 0x000fe20000004200 */
[----:B------:R-:W-:Y:S01]  /*9fa0*/  FADD.FTZ R89, R75, R154 ;  /* 0x0000009a4b597221 */ /* 0x000fe20000010000 */
[----:B------:R-:W-:Y:S01]  /*9fb0*/  FADD.FTZ R41, R41, R152 ;  /* 0x0000009829297221 */ /* 0x000fe20000010000 */
[----:B------:R-:W-:Y:S01]  /*9fc0*/  FFMA.FTZ R75, R31, UR4, -R33 ;  /* 0x000000041f4b7c23 */ /* 0x000fe20008010821 */
[----:B------:R-:W-:Y:S01]  /*9fd0*/  FFMA.FTZ R36, R42, UR4, -R23 ;  /* 0x000000042a247c23 */ /* 0x000fe20008010817 */
[----:B------:R-:W-:Y:S01]  /*9fe0*/  FFMA.FTZ R31, R17, UR4, -R33 ;  /* 0x00000004111f7c23 */ /* 0x000fe20008010821 */
[----:B------:R-:W-:Y:S01]  /*9ff0*/  FADD.FTZ R126, R126, R89 ;  /* 0x000000597e7e7221 */ /* 0x000fe20000010000 */
[----:B-1----:R-:W-:Y:S01]  /*a000*/  HMMA.16816.F32.BF16 R108, R4, R8, R108 ;  /* 0x00000008046c723c */ /* 0x002fe2000004186c */
[----:B------:R-:W1:Y:S01]  /*a010*/  MUFU.EX2 R50, R56 ;  /* 0x0000003800327308 */ /* 0x000e620000000800 */
[----:B------:R-:W-:Y:S01]  /*a020*/  FADD.FTZ R46, R46, R41 ;  /* 0x000000292e2e7221 */ /* 0x000fe20000010000 */
[----:B------:R-:W-:Y:S01]  /*a030*/  FADD.FTZ R39, R39, R126 ;  /* 0x0000007e27277221 */ /* 0x000fe20000010000 */
[----:B------:R-:W-:-:S02]  /*a040*/  FFMA.FTZ R89, R22, UR4, -R23 ;  /* 0x0000000416597c23 */ /* 0x000fc40008010817 */
[----:B------:R-:W-:Y:S01]  /*a050*/  FADD.FTZ R37, R37, R46 ;  /* 0x0000002e25257221 */ /* 0x000fe20000010000 */
[----:B------:R-:W-:Y:S01]  /*a060*/  FADD.FTZ R138, R138, R39 ;  /* 0x000000278a8a7221 */ /* 0x000fe20000010000 */
[----:B------:R-:W-:Y:S01]  /*a070*/  HMMA.16816.F32.BF16 R104, R4, R10, R104 ;  /* 0x0000000a0468723c */ /* 0x000fe20000041868 */
[----:B------:R-:W2:Y:S01]  /*a080*/  LDSM.16.MT88.4 R8, [R27+0x1000] ;  /* 0x001000001b08783b */ /* 0x000ea20000004200 */
[----:B------:R-:W-:Y:S01]  /*a090*/  MUFU.EX2 R49, R49 ;  /* 0x0000003100317308 */ /* 0x000fe20000000800 */
[----:B------:R-:W-:Y:S01]  /*a0a0*/  FADD.FTZ R26, R132, R37 ;  /* 0x00000025841a7221 */ /* 0x000fe20000010000 */
[----:B------:R-:W-:Y:S01]  /*a0b0*/  FADD.FTZ R73, R73, R138 ;  /* 0x0000008a49497221 */ /* 0x000fe20000010000 */
[----:B------:R-:W-:Y:S02]  /*a0c0*/  FFMA.FTZ R37, R24, UR4, -R23 ;  /* 0x0000000418257c23 */ /* 0x000fe40008010817 */
[----:B------:R-:W-:Y:S01]  /*a0d0*/  FADD.FTZ R26, R71, R26 ;  /* 0x0000001a471a7221 */ /* 0x000fe20000010000 */
[----:B------:R-:W-:-:S02]  /*a0e0*/  FADD.FTZ R134, R134, R73 ;  /* 0x0000004986867221 */ /* 0x000fc40000010000 */
[----:B------:R-:W4:Y:S01]  /*a0f0*/  MUFU.EX2 R28, R28 ;  /* 0x0000001c001c7308 */ /* 0x000f220000000800 */
[----:B------:R-:W-:Y:S01]  /*a100*/  FADD.FTZ R51, R51, R26 ;  /* 0x0000001a33337221 */ /* 0x000fe20000010000 */
[----:B------:R-:W-:-:S03]  /*a110*/  FADD.FTZ R47, R47, R134 ;  /* 0x000000862f2f7221 */ /* 0x000fc60000010000 */
[----:B------:R-:W-:Y:S01]  /*a120*/  FADD.FTZ R128, R128, R51 ;  /* 0x0000003380807221 */ /* 0x000fe20000010000 */
[----:B------:R-:W-:Y:S02]  /*a130*/  FADD.FTZ R80, R80, R47 ;  /* 0x0000002f50507221 */ /* 0x000fe40000010000 */
[----:B------:R-:W5:Y:S01]  /*a140*/  MUFU.EX2 R35, R35 ;  /* 0x0000002300237308 */ /* 0x000f620000000800 */
[----:B------:R-:W-:Y:S01]  /*a150*/  FADD.FTZ R77, R77, R128 ;  /* 0x000000804d4d7221 */ /* 0x000fe20000010000 */
[----:B------:R-:W-:-:S03]  /*a160*/  FADD.FTZ R79, R79, R80 ;  /* 0x000000504f4f7221 */ /* 0x000fc60000010000 */
[----:B------:R-:W-:Y:S01]  /*a170*/  FADD.FTZ R76, R76, R77 ;  /* 0x0000004d4c4c7221 */ /* 0x000fe20000010000 */
[----:B------:R-:W-:Y:S02]  /*a180*/  FADD.FTZ R78, R78, R79 ;  /* 0x0000004f4e4e7221 */ /* 0x000fe40000010000 */
[----:B------:R-:W-:Y:S01]  /*a190*/  MUFU.EX2 R83, R83 ;  /* 0x0000005300537308 */ /* 0x000fe20000000800 */
[----:B------:R-:W-:Y:S01]  /*a1a0*/  FADD.FTZ R59, R59, R76 ;  /* 0x0000004c3b3b7221 */ /* 0x000fe20000010000 */
[----:B------:R-:W-:-:S03]  /*a1b0*/  FADD.FTZ R57, R57, R78 ;  /* 0x0000004e39397221 */ /* 0x000fc60000010000 */
[----:B------:R-:W-:-:S03]  /*a1c0*/  FADD.FTZ R74, R74, R59 ;  /* 0x0000003b4a4a7221 */ /* 0x000fc60000010000 */
[----:B------:R-:W5:Y:S01]  /*a1d0*/  MUFU.EX2 R36, R36 ;  /* 0x0000002400247308 */ /* 0x000f620000000800 */
[C---:B--2---:R-:W-:Y:S07]  /*a1e0*/  HMMA.16816.F32.BF16 R100, R4.reuse, R8, R100 ;  /* 0x000000080464723c */ /* 0x044fee0000041864 */
[----:B------:R-:W-:Y:S01]  /*a1f0*/  MUFU.EX2 R75, R75 ;  /* 0x0000004b004b7308 */ /* 0x000fe20000000800 */
[----:B------:R-:W-:Y:S01]  /*a200*/  HMMA.16816.F32.BF16 R96, R4, R10, R96 ;  /* 0x0000000a0460723c */ /* 0x000fe20000041860 */
[----:B------:R-:W2:Y:S01]  /*a210*/  LDSM.16.MT88.4 R8, [R25+0x4400] ;  /* 0x004400001908783b */ /* 0x000ea20000004200 */
[----:B---3--:R-:W-:-:S05]  /*a220*/  F2FP.BF16.F32.PACK_AB R4, R45, R82 ;  /* 0x000000522d04723e */ /* 0x008fca00000010ff */
[----:B------:R-:W-:Y:S01]  /*a230*/  MUFU.EX2 R30, R30 ;  /* 0x0000001e001e7308 */ /* 0x000fe20000000800 */
[----:B-1----:R-:W-:Y:S01]  /*a240*/  F2FP.BF16.F32.PACK_AB R5, R50, R81 ;  /* 0x000000513205723e */ /* 0x002fe200000010ff */
        /* <DEDUP_REMOVED lines=8> */
[C---:B------:R-:W-:Y:S01]  /*a2d0*/  HMMA.16816.F32.BF16 R100, R4.reuse, R12, R100 ;  /* 0x0000000c0464723c */ /* 0x040fe20000041864 */
[----:B------:R-:W-:Y:S01]  /*a2e0*/  FFMA.FTZ R12, R34, UR4, -R23 ;  /* 0x00000004220c7c23 */ /* 0x000fe20008010817 */
[----:B------:R-:W-:Y:S01]  /*a2f0*/  FFMA.FTZ R34, R16, UR4, -R33 ;  /* 0x0000000410227c23 */ /* 0x000fe20008010821 */
[----:B------:R-:W-:Y:S01]  /*a300*/  FADD.FTZ R68, R43, R68 ;  /* 0x000000442b447221 */ /* 0x000fe20000010000 */
[----:B------:R-:W1:Y:S01]  /*a310*/  LDSM.16.MT88.4 R16, [R27+0x1800] ;  /* 0x001800001b10783b */ /* 0x000e620000004200 */
[----:B------:R3:W4:Y:S03]  /*a320*/  MUFU.EX2 R33, R12 ;  /* 0x0000000c00217308 */ /* 0x0007260000000800 */
[C---:B------:R-:W-:Y:S05]  /*a330*/  HMMA.16816.F32.BF16 R96, R4.reuse, R14, R96 ;  /* 0x0000000e0460723c */ /* 0x040fea0000041860 */
[----:B------:R-:W-:Y:S08]  /*a340*/  MUFU.EX2 R34, R34 ;  /* 0x0000002200227308 */ /* 0x000ff00000000800 */
[----:B------:R-:W-:Y:S01]  /*a350*/  MUFU.EX2 R24, R40 ;  /* 0x0000002800187308 */ /* 0x000fe20000000800 */
[----:B---3--:R-:W-:Y:S01]  /*a360*/  LDSM.16.MT88.4 R12, [R25+0x4c00] ;  /* 0x004c0000190c783b */ /* 0x008fe20000004200 */
[C---:B--2---:R-:W-:Y:S06]  /*a370*/  HMMA.16816.F32.BF16 R108, R4.reuse, R8, R108 ;  /* 0x00000008046c723c */ /* 0x044fec000004186c */
[----:B------:R-:W2:Y:S02]  /*a380*/  MUFU.EX2 R37, R37 ;  /* 0x0000002500257308 */ /* 0x000ea40000000800 */
[----:B------:R-:W-:Y:S01]  /*a390*/  HMMA.16816.F32.BF16 R104, R4, R10, R104 ;  /* 0x0000000a0468723c */ /* 0x000fe20000041868 */
[----:B------:R-:W3:Y:S01]  /*a3a0*/  LDSM.16.MT88.4 R8, [R25+0x4800] ;  /* 0x004800001908783b */ /* 0x000ee20000004200 */
[----:B-----5:R-:W-:-:S04]  /*a3b0*/  F2FP.BF16.F32.PACK_AB R4, R44, R35 ;  /* 0x000000232c04723e */ /* 0x020fc800000010ff */
[----:B------:R-:W-:Y:S01]  /*a3c0*/  MUFU.EX2 R26, R29 ;  /* 0x0000001d001a7308 */ /* 0x000fe20000000800 */
[----:B------:R-:W-:Y:S01]  /*a3d0*/  F2FP.BF16.F32.PACK_AB R5, R87, R36 ;  /* 0x000000245705723e */ /* 0x000fe200000010ff */
[----:B------:R-:W-:Y:S01]  /*a3e0*/  FADD.FTZ R35, R35, R68 ;  /* 0x0000004423237221 */ /* 0x000fe20000010000 */
[----:B------:R-:W-:Y:S02]  /*a3f0*/  F2FP.BF16.F32.PACK_AB R6, R38, R83 ;  /* 0x000000532606723e */ /* 0x000fe400000010ff */
[----:B----4-:R-:W-:Y:S01]  /*a400*/  F2FP.BF16.F32.PACK_AB R7, R33, R32 ;  /* 0x000000202107723e */ /* 0x010fe200000010ff */
[----:B------:R-:W-:Y:S02]  /*a410*/  FADD.FTZ R44, R44, R35 ;  /* 0x000000232c2c7221 */ /* 0x000fe40000010000 */
[----:B------:R-:W4:Y:S02]  /*a420*/  MUFU.EX2 R89, R89 ;  /* 0x0000005900597308 */ /* 0x000f240000000800 */
[----:B------:R-:W-:-:S02]  /*a430*/  FADD.FTZ R83, R83, R44 ;  /* 0x0000002c53537221 */ /* 0x000fc40000010000 */
[----:B-1----:R-:W-:Y:S02]  /*a440*/  HMMA.16816.F32.BF16 R100, R4, R16, R100 ;  /* 0x000000100464723c */ /* 0x002fe40000041864 */
[----:B------:R-:W-:-:S06]  /*a450*/  FADD.FTZ R38, R38, R83 ;  /* 0x0000005326267221 */ /* 0x000fcc0000010000 */
[C---:B------:R-:W-:Y:S08]  /*a460*/  HMMA.16816.F32.BF16 R96, R4.reuse, R18, R96 ;  /* 0x000000120460723c */ /* 0x040ff00000041860 */
[C---:B---3--:R-:W-:Y:S08]  /*a470*/  HMMA.16816.F32.BF16 R108, R4.reuse, R8, R108 ;  /* 0x00000008046c723c */ /* 0x048ff0000004186c */
[----:B------:R-:W-:Y:S01]  /*a480*/  HMMA.16816.F32.BF16 R104, R4, R10, R104 ;  /* 0x0000000a0468723c */ /* 0x000fe20000041868 */
[----:B------:R-:W-:Y:S01]  /*a490*/  F2FP.BF16.F32.PACK_AB R4, R30, R75 ;  /* 0x0000004b1e04723e */ /* 0x000fe200000010ff */
[----:B------:R-:W1:Y:S01]  /*a4a0*/  LDSM.16.MT88.4 R8, [R27+0x1c00] ;  /* 0x001c00001b08783b */ /* 0x000e620000004200 */
[----:B--2---:R-:W-:Y:S01]  /*a4b0*/  F2FP.BF16.F32.PACK_AB R5, R37, R24 ;  /* 0x000000182505723e */ /* 0x004fe200000010ff */
[----:B------:R-:W-:Y:S01]  /*a4c0*/  FADD.FTZ R75, R75, R38 ;  /* 0x000000264b4b7221 */ /* 0x000fe20000010000 */
[----:B------:R-:W-:-:S02]  /*a4d0*/  F2FP.BF16.F32.PACK_AB R6, R34, R31 ;  /* 0x0000001f2206723e */ /* 0x000fc400000010ff */
[----:B----4-:R-:W-:Y:S01]  /*a4e0*/  F2FP.BF16.F32.PACK_AB R7, R89, R26 ;  /* 0x0000001a5907723e */ /* 0x010fe200000010ff */
[----:B------:R-:W-:-:S04]  /*a4f0*/  FADD.FTZ R30, R30, R75 ;  /* 0x0000004b1e1e7221 */ /* 0x000fc80000010000 */
[----:B------:R-:W-:Y:S02]  /*a500*/  FADD.FTZ R31, R31, R30 ;  /* 0x0000001e1f1f7221 */ /* 0x000fe40000010000 */
[----:B------:R-:W-:Y:S01]  /*a510*/  HMMA.16816.F32.BF16 R108, R4, R12, R108 ;  /* 0x0000000c046c723c */ /* 0x000fe2000004186c */
[----:B------:R-:W-:-:S04]  /*a520*/  FADD.FTZ R13, R49, R50 ;  /* 0x00000032310d7221 */ /* 0x000fc80000010000 */
[----:B------:R-:W-:-:S03]  /*a530*/  FADD.FTZ R13, R28, R13 ;  /* 0x0000000d1c0d7221 */ /* 0x000fc60000010000 */
[----:B------:R-:W-:Y:S01]  /*a540*/  HMMA.16816.F32.BF16 R104, R4, R14, R104 ;  /* 0x0000000e0468723c */ /* 0x000fe20000041868 */
[----:B------:R-:W-:-:S04]  /*a550*/  FADD.FTZ R36, R36, R13 ;  /* 0x0000000d24247221 */ /* 0x000fc80000010000 */
[----:B------:R-:W-:-:S04]  /*a560*/  FADD.FTZ R87, R87, R36 ;  /* 0x0000002457577221 */ /* 0x000fc80000010000 */
[----:B------:R-:W-:Y:S01]  /*a570*/  FADD.FTZ R32, R32, R87 ;  /* 0x0000005720207221 */ /* 0x000fe20000010000 */
[----:B------:R-:W-:-:S03]  /*a580*/  FADD.FTZ R87, R34, R31 ;  /* 0x0000001f22577221 */ /* 0x000fc60000010000 */
[----:B------:R-:W-:-:S04]  /*a590*/  FADD.FTZ R33, R33, R32 ;  /* 0x0000002021217221 */ /* 0x000fc80000010000 */
[----:B------:R-:W-:Y:S01]  /*a5a0*/  FADD.FTZ R24, R24, R33 ;  /* 0x0000002118187221 */ /* 0x000fe20000010000 */
[----:B-1----:R-:W-:Y:S03]  /*a5b0*/  HMMA.16816.F32.BF16 R100, R4, R8, R100 ;  /* 0x000000080464723c */ /* 0x002fe60000041864 */
[----:B------:R-:W-:-:S04]  /*a5c0*/  FADD.FTZ R37, R37, R24 ;  /* 0x0000001825257221 */ /* 0x000fc80000010000 */
[----:B------:R-:W-:Y:S01]  /*a5d0*/  FADD.FTZ R26, R26, R37 ;  /* 0x000000251a1a7221 */ /* 0x000fe20000010000 */
[----:B------:R-:W-:Y:S03]  /*a5e0*/  HMMA.16816.F32.BF16 R96, R4, R10, R96 ;  /* 0x0000000a0460723c */ /* 0x000fe60000041860 */
[----:B------:R-:W-:Y:S01]  /*a5f0*/  FADD.FTZ R89, R89, R26 ;  /* 0x0000001a59597221 */ /* 0x000fe20000010000 */
[----:B------:R-:W-:-:S01]  /*a600*/  NOP ;  /* 0x0000000000007918 */ /* 0x000fc20000000000 */
        /* <DEDUP_REMOVED lines=68> */
.L_x_4722:
[----:B------:R-:W-:Y:S01]  /*aa50*/  UMOV UR8, URZ ;  /* 0x000000ff00087c82 */ /* 0x000fe20008000000 */
[----:B------:R-:W-:Y:S01]  /*aa60*/  IMAD.SHL.U32 R54, R54, 0x80, RZ ;  /* 0x0000008036367824 */ /* 0x000fe200078e00ff */
[----:B------:R-:W-:-:S05]  /*aa70*/  IADD3 R4, P0, PT, RZ, -UR8, RZ ;  /* 0x80000008ff047c10 */ /* 0x000fca000ff1e0ff */
[----:B------:R-:W-:-:S05]  /*aa80*/  IMAD.X R54, RZ, RZ, ~R54, P0 ;  /* 0x000000ffff367224 */ /* 0x000fca00000e0e36 */
[----:B------:R-:W-:-:S04]  /*aa90*/  SHF.R.S64 R5, R4, 0x1f, R54 ;  /* 0x0000001f04057819 */ /* 0x000fc80000001036 */
[----:B------:R-:W-:-:S04]  /*aaa0*/  IADD3 R114, P0, PT, R5, R114, RZ ;  /* 0x0000007205727210 */ /* 0x000fc80007f1e0ff */
[----:B------:R-:W-:-:S09]  /*aab0*/  LEA.HI.X.SX32 R115, R54, R115, 0x1, P0 ;  /* 0x0000007336737211 */ /* 0x000fd200000f0eff */
.L_x_4723:
        /* <DEDUP_REMOVED lines=47> */
[----:B------:R-:W-:Y:S04]  /*adb0*/  LDSM.16.M88.4 R124, [R91+0x2800] ;  /* 0x002800005b7c783b */ /* 0x000fe80000000200 */
[----:B------:R-:W-:Y:S01]  /*adc0*/  LDSM.16.M88.4 R80, [R91+0x2c00] ;  /* 0x002c00005b50783b */ /* 0x000fe20000000200 */
[C---:B---3--:R-:W-:Y:S03]  /*add0*/  HMMA.16816.F32.BF16 R24, R120.reuse, R20, RZ ;  /* 0x000000147818723c */ /* 0x048fe600000418ff */
[----:B------:R-:W0:Y:S05]  /*ade0*/  LDGDEPBAR ;  /* 0x00000000000079af */ /* 0x000e2a0000000000 */
[C---:B----4-:R-:W-:Y:S08]  /*adf0*/  HMMA.16816.F32.BF16 R40, R120.reuse, R36, RZ ;  /* 0x000000247828723c */ /* 0x050ff000000418ff */
[C---:B------:R-:W-:Y:S08]  /*ae00*/  HMMA.16816.F32.BF16 R20, R120.reuse, R22, RZ ;  /* 0x000000167814723c */ /* 0x040ff000000418ff */
[C---:B-1----:R-:W-:Y:S08]  /*ae10*/  HMMA.16816.F32.BF16 R16, R120.reuse, R12, RZ ;  /* 0x0000000c7810723c */ /* 0x042ff000000418ff */
[----:B------:R-:W-:Y:S08]  /*ae20*/  HMMA.16816.F32.BF16 R36, R120, R38, RZ ;  /* 0x000000267824723c */ /* 0x000ff000000418ff */
[----:B-----5:R-:W-:Y:S08]  /*ae30*/  HMMA.16816.F32.BF16 R32, R76, R72, R32 ;  /* 0x000000484c20723c */ /* 0x020ff00000041820 */
[----:B------:R-:W-:Y:S08]  /*ae40*/  HMMA.16816.F32.BF16 R12, R120, R14, RZ ;  /* 0x0000000e780c723c */ /* 0x000ff000000418ff */
[C---:B------:R-:W-:Y:S01]  /*ae50*/  HMMA.16816.F32.BF16 R28, R76.reuse, R74, R28 ;  /* 0x0000004a4c1c723c */ /* 0x040fe2000004181c */
[----:B------:R-:W1:Y:S07]  /*ae60*/  LDSM.16.M88.4 R72, [R68+0x2400] ;  /* 0x002400004448783b */ /* 0x000e6e0000000200 */
[C---:B------:R-:W-:Y:S08]  /*ae70*/  HMMA.16816.F32.BF16 R24, R76.reuse, R52, R24 ;  /* 0x000000344c18723c */ /* 0x040ff00000041818 */
[C---:B------:R-:W-:Y:S08]  /*ae80*/  HMMA.16816.F32.BF16 R20, R76.reuse, R54, R20 ;  /* 0x000000364c14723c */ /* 0x040ff00000041814 */
[C---:B------:R-:W-:Y:S08]  /*ae90*/  HMMA.16816.F32.BF16 R40, R76.reuse, R8, R40 ;  /* 0x000000084c28723c */ /* 0x040ff00000041828 */
[C---:B------:R-:W-:Y:S08]  /*aea0*/  HMMA.16816.F32.BF16 R36, R76.reuse, R10, R36 ;  /* 0x0000000a4c24723c */ /* 0x040ff00000041824 */
[C---:B------:R-:W-:Y:S08]  /*aeb0*/  HMMA.16816.F32.BF16 R16, R76.reuse, R4, R16 ;  /* 0x000000044c10723c */ /* 0x040ff00000041810 */
[----:B------:R-:W-:Y:S08]  /*aec0*/  HMMA.16816.F32.BF16 R12, R76, R6, R12 ;  /* 0x000000064c0c723c */ /* 0x000ff0000004180c */
[C---:B------:R-:W-:Y:S08]  /*aed0*/  HMMA.16816.F32.BF16 R52, R120.reuse, R48, RZ ;  /* 0x000000307834723c */ /* 0x040ff000000418ff */
[C---:B--2---:R-:W-:Y:S08]  /*aee0*/  HMMA.16816.F32.BF16 R8, R120.reuse, R56, RZ ;  /* 0x000000387808723c */ /* 0x044ff000000418ff */
[C---:B------:R-:W-:Y:S01]  /*aef0*/  HMMA.16816.F32.BF16 R4, R120.reuse, R58, RZ ;  /* 0x0000003a7804723c */ /* 0x040fe200000418ff */
[----:B------:R-:W2:Y:S07]  /*af00*/  LDSM.16.M88.4 R56, [R68+0x2800] ;  /* 0x002800004438783b */ /* 0x000eae0000000200 */
[----:B------:R-:W-:Y:S08]  /*af10*/  HMMA.16816.F32.BF16 R48, R120, R50, RZ ;  /* 0x000000327830723c */ /* 0x000ff000000418ff */
[C---:B------:R-:W-:Y:S08]  /*af20*/  HMMA.16816.F32.BF16 R8, R76.reuse, R44, R8 ;  /* 0x0000002c4c08723c */ /* 0x040ff00000041808 */
[C---:B------:R-:W-:Y:S08]  /*af30*/  HMMA.16816.F32.BF16 R4, R76.reuse, R46, R4 ;  /* 0x0000002e4c04723c */ /* 0x040ff00000041804 */
[C---:B-1----:R-:W-:Y:S08]  /*af40*/  HMMA.16816.F32.BF16 R52, R76.reuse, R72, R52 ;  /* 0x000000484c34723c */ /* 0x042ff00000041834 */
[----:B------:R-:W-:Y:S08]  /*af50*/  HMMA.16816.F32.BF16 R48, R76, R74, R48 ;  /* 0x0000004a4c30723c */ /* 0x000ff00000041830 */
[C---:B------:R-:W-:Y:S08]  /*af60*/  HMMA.16816.F32.BF16 R44, R120.reuse, R124, RZ ;  /* 0x0000007c782c723c */ /* 0x040ff000000418ff */
[C---:B------:R-:W-:Y:S08]  /*af70*/  HMMA.16816.F32.BF16 R72, R120.reuse, R80, RZ ;  /* 0x000000507848723c */ /* 0x040ff000000418ff */
[C---:B------:R-:W-:Y:S08]  /*af80*/  HMMA.16816.F32.BF16 R124, R120.reuse, R126, RZ ;  /* 0x0000007e787c723c */ /* 0x040ff000000418ff */
[----:B------:R-:W-:Y:S01]  /*af90*/  HMMA.16816.F32.BF16 R80, R120, R82, RZ ;  /* 0x000000527850723c */ /* 0x000fe200000418ff */
[----:B------:R-:W1:Y:S01]  /*afa0*/  LDSM.16.M88.4 R120, [R68+0x2c00] ;  /* 0x002c00004478783b */ /* 0x000e620000000200 */
[----:B------:R-:W-:-:S06]  /*afb0*/  DEPBAR.LE SB0, 0x0 ;  /* 0x000080000000791a */ /* 0x000fcc0000000000 */
[C---:B--2---:R-:W-:Y:S08]  /*afc0*/  HMMA.16816.F32.BF16 R44, R76.reuse, R56, R44 ;  /* 0x000000384c2c723c */ /* 0x044ff0000004182c */
[C---:B------:R-:W-:Y:S08]  /*afd0*/  HMMA.16816.F32.BF16 R124, R76.reuse, R58, R124 ;  /* 0x0000003a4c7c723c */ /* 0x040ff0000004187c */
[----:B-1----:R-:W-:Y:S01]  /*afe0*/  HMMA.16816.F32.BF16 R72, R76, R120, R72 ;  /* 0x000000784c48723c */ /* 0x002fe20000041848 */
[----:B------:R-:W-:-:S05]  /*aff0*/  IMAD.SHL.U32 R121, R84, 0x2, RZ ;  /* 0x0000000254797824 */ /* 0x000fca00078e00ff */
[----:B------:R-:W-:Y:S02]  /*b000*/  LOP3.LUT R121, R121, 0x6, RZ, 0xc0, !PT ;  /* 0x0000000679797812 */ /* 0x000fe400078ec0ff */
[----:B------:R-:W-:Y:S03]  /*b010*/  HMMA.16816.F32.BF16 R80, R76, R122, R80 ;  /* 0x0000007a4c50723c */ /* 0x000fe60000041850 */
[----:B------:R-:W-:-:S04]  /*b020*/  IMAD R79, R66, 0x80, R121 ;  /* 0x00000080424f7824 */ /* 0x000fc800078e0279 */
[C---:B------:R-:W-:Y:S02]  /*b030*/  VIADD R57, R79.reuse, 0xffffff00 ;  /* 0xffffff004f397836 */ /* 0x040fe40000000000 */
[----:B------:R-:W-:-:S03]  /*b040*/  VIADD R56, R79, 0xffffff01 ;  /* 0xffffff014f387836 */ /* 0x000fc60000000000 */
[----:B------:R-:W-:Y:S01]  /*b050*/  I2FP.F32.S32 R59, R57 ;  /* 0x00000039003b7245 */ /* 0x000fe20000201400 */
[----:B------:R-:W-:Y:S01]  /*b060*/  BAR.SYNC.DEFER_BLOCKING 0x0 ;  /* 0x0000000000007b1d */ /* 0x000fe20000010000 */
[C---:B------:R-:W-:Y:S02]  /*b070*/  ISETP.GE.AND P3, PT, R57.reuse, R90, PT ;  /* 0x0000005a3900720c */ /* 0x040fe40003f66270 */
[----:B------:R-:W-:Y:S01]  /*b080*/  ISETP.GE.AND P0, PT, R57, R65, PT ;  /* 0x000000413900720c */ /* 0x000fe20003f06270 */
[----:B------:R-:W-:Y:S01]  /*b090*/  FFMA.FTZ R40, R88, R59, R40 ;  /* 0x0000003b58287223 */ /* 0x000fe20000010028 */
[----:B------:R-:W-:Y:S02]  /*b0a0*/  I2FP.F32.S32 R57, R57 ;  /* 0x0000003900397245 */ /* 0x000fe40000201400 */
[----:B------:R-:W-:Y:S02]  /*b0b0*/  I2FP.F32.S32 R58, R56 ;  /* 0x00000038003a7245 */ /* 0x000fe40000201400 */
[----:B------:R-:W-:Y:S01]  /*b0c0*/  FSEL R77, R40, -INF , !P3 ;  /* 0xff800000284d7808 */ /* 0x000fe20005800000 */
[----:B------:R-:W-:Y:S01]  /*b0d0*/  FFMA.FTZ R42, R88, R57, R42 ;  /* 0x00000039582a7223 */ /* 0x000fe2000001002a */
[C---:B------:R-:W-:Y:S01]  /*b0e0*/  VIADD R57, R79.reuse, 0xffffff08 ;  /* 0xffffff084f397836 */ /* 0x040fe20000000000 */
[C---:B------:R-:W-:Y:S01]  /*b0f0*/  ISETP.GE.AND P1, PT, R56.reuse, R90, PT ;  /* 0x0000005a3800720c */ /* 0x040fe20003f26270 */
[----:B------:R-:W-:Y:S01]  /*b100*/  VIADD R40, R79, 0xffffff09 ;  /* 0xffffff094f287836 */ /* 0x000fe20000000000 */
[----:B------:R-:W-:Y:S01]  /*b110*/  ISETP.GE.AND P4, PT, R56, R65, PT ;  /* 0x000000413800720c */ /* 0x000fe20003f86270 */
[----:B------:R-:W-:Y:S01]  /*b120*/  FFMA.FTZ R41, R88, R58, R41 ;  /* 0x0000003a58297223 */ /* 0x000fe20000010029 */
[----:B------:R-:W-:-:S02]  /*b130*/  ISETP.GE.AND P2, PT, R57, R90, PT ;  /* 0x0000005a3900720c */ /* 0x000fc40003f46270 */
[----:B------:R-:W-:Y:S02]  /*b140*/  I2FP.F32.S32 R131, R57 ;  /* 0x0000003900837245 */ /* 0x000fe40000201400 */
[----:B------:R-:W-:Y:S02]  /*b150*/  ISETP.GE.AND P6, PT, R57, R65, PT ;  /* 0x000000413900720c */ /* 0x000fe40003fc6270 */
[----:B------:R-:W-:Y:S01]  /*b160*/  I2FP.F32.S32 R56, R56 ;  /* 0x0000003800387245 */ /* 0x000fe20000201400 */
[C---:B------:R-:W-:Y:S01]  /*b170*/  FFMA.FTZ R131, R88.reuse, R131, R36 ;  /* 0x0000008358837223 */ /* 0x040fe20000010024 */
[----:B------:R-:W-:Y:S02]  /*b180*/  I2FP.F32.S32 R57, R57 ;  /* 0x0000003900397245 */ /* 0x000fe40000201400 */
[----:B------:R-:W-:Y:S01]  /*b190*/  I2FP.F32.S32 R129, R40 ;  /* 0x0000002800817245 */ /* 0x000fe20000201400 */
[----:B------:R-:W-:Y:S01]  /*b1a0*/  FFMA.FTZ R43, R88, R56, R43 ;  /* 0x00000038582b7223 */ /* 0x000fe2000001002b */
[----:B------:R-:W-:Y:S01]  /*b1b0*/  ISETP.GE.AND P5, PT, R40, R90, PT ;  /* 0x0000005a2800720c */ /* 0x000fe20003fa6270 */
[----:B------:R-:W-:Y:S01]  /*b1c0*/  FFMA.FTZ R36, R88, R57, R38 ;  /* 0x0000003958247223 */ /* 0x000fe20000010026 */
[----:B------:R-:W-:-:S02]  /*b1d0*/  VIADD R38, R79, 0xffffff10 ;  /* 0xffffff104f267836 */ /* 0x000fc40000000000 */
[----:B------:R-:W-:Y:S01]  /*b1e0*/  FFMA.FTZ R129, R88, R129, R37 ;  /* 0x0000008158817223 */ /* 0x000fe20000010025 */
[----:B------:R-:W-:Y:S01]  /*b1f0*/  FSEL R57, R42, -INF , !P0 ;  /* 0xff8000002a397808 */ /* 0x000fe20004000000 */
[----:B------:R-:W-:Y:S01]  /*b200*/  VIADD R42, R79, 0xffffff69 ;  /* 0xffffff694f2a7836 */ /* 0x000fe20000000000 */
[----:B------:R-:W-:Y:S02]  /*b210*/  FSEL R37, R43, -INF , !P4 ;  /* 0xff8000002b257808 */ /* 0x000fe40006000000 */
[----:B------:R-:W-:Y:S02]  /*b220*/  FSEL R71, R41, -INF , !P1 ;  /* 0xff80000029477808 */ /* 0x000fe40004800000 */
[----:B------:R-:W-:Y:S02]  /*b230*/  ISETP.GE.AND P0, PT, R40, R65, PT ;  /* 0x000000412800720c */ /* 0x000fe40003f06270 */
[----:B------:R-:W-:Y:S02]  /*b240*/  I2FP.F32.S32 R43, R38 ;  /* 0x00000026002b7245 */ /* 0x000fe40000201400 */
[----:B------:R-:W-:-:S02]  /*b250*/  I2FP.F32.S32 R40, R40 ;  /* 0x0000002800287245 */ /* 0x000fc40000201400 */
[----:B------:R-:W-:Y:S01]  /*b260*/  ISETP.GE.AND P1, PT, R38, R90, PT ;  /* 0x0000005a2600720c */ /* 0x000fe20003f26270 */
[----:B------:R-:W-:Y:S01]  /*b270*/  FFMA.FTZ R150, R88, R43, R32 ;  /* 0x0000002b58967223 */ /* 0x000fe20000010020 */
[----:B------:R-:W-:Y:S01]  /*b280*/  ISETP.GE.AND P3, PT, R38, R65, PT ;  /* 0x000000412600720c */ /* 0x000fe20003f66270 */
[----:B------:R-:W-:Y:S01]  /*b290*/  FFMA.FTZ R39, R88, R40, R39 ;  /* 0x0000002858277223 */ /* 0x000fe20000010027 */
[----:B------:R-:W-:Y:S01]  /*b2a0*/  I2FP.F32.S32 R41, R38 ;  /* 0x0000002600297245 */ /* 0x000fe20000201400 */
[----:B------:R-:W-:Y:S01]  /*b2b0*/  VIADD R38, R79, 0xffffff11 ;  /* 0xffffff114f267836 */ /* 0x000fe20000000000 */
[----:B------:R-:W-:Y:S02]  /*b2c0*/  FSEL R36, R36, -INF , !P6 ;  /* 0xff80000024247808 */ /* 0x000fe40007000000 */
[----:B------:R-:W-:Y:S01]  /*b2d0*/  FSEL R129, R129, -INF , !P5 ;  /* 0xff80000081817808 */ /* 0x000fe20006800000 */
[----:B------:R-:W-:Y:S01]  /*b2e0*/  FFMA.FTZ R32, R88, R41, R34 ;  /* 0x0000002958207223 */ /* 0x000fe20000010022 */
[----:B------:R-:W-:-:S02]  /*b2f0*/  ISETP.GE.AND P6, PT, R38, R90, PT ;  /* 0x0000005a2600720c */ /* 0x000fc40003fc6270 */
[-C--:B------:R-:W-:Y:S02]  /*b300*/  I2FP.F32.S32 R40, R38.reuse ;  /* 0x0000002600287245 */ /* 0x080fe40000201400 */
[----:B------:R-:W-:Y:S02]  /*b310*/  ISETP.GE.AND P5, PT, R38, R65, PT ;  /* 0x000000412600720c */ /* 0x000fe40003fa6270 */
[----:B------:R-:W-:Y:S01]  /*b320*/  I2FP.F32.S32 R34, R38 ;  /* 0x0000002600227245 */ /* 0x000fe20000201400 */
[----:B------:R-:W-:Y:S01]  /*b330*/  VIADD R38, R79, 0xffffff18 ;  /* 0xffffff184f267836 */ /* 0x000fe20000000000 */
[----:B------:R-:W-:Y:S01]  /*b340*/  FSEL R43, R39, -INF , !P0 ;  /* 0xff800000272b7808 */ /* 0x000fe20004000000 */
[----:B------:R-:W-:Y:S01]  /*b350*/  FFMA.FTZ R33, R88, R40, R33 ;  /* 0x0000002858217223 */ /* 0x000fe20000010021 */
[----:B------:R-:W-:Y:S01]  /*b360*/  FSEL R150, R150, -INF , !P1 ;  /* 0xff80000096967808 */ /* 0x000fe20004800000 */
[----:B------:R-:W-:Y:S01]  /*b370*/  FFMA.FTZ R34, R88, R34, R35 ;  /* 0x0000002258227223 */ /* 0x000fe20000010023 */
[----:B------:R-:W-:-:S02]  /*b380*/  I2FP.F32.S32 R35, R38 ;  /* 0x0000002600237245 */ /* 0x000fc40000201400 */
[C---:B------:R-:W-:Y:S02]  /*b390*/  ISETP.GE.AND P4, PT, R38.reuse, R90, PT ;  /* 0x0000005a2600720c */ /* 0x040fe40003f86270 */
[----:B------:R-:W-:Y:S01]  /*b3a0*/  ISETP.GE.AND P0, PT, R38, R65, PT ;  /* 0x000000412600720c */ /* 0x000fe20003f06270 */
[----:B------:R-:W-:Y:S01]  /*b3b0*/  FFMA.FTZ R28, R88, R35, R28 ;  /* 0x00000023581c7223 */ /* 0x000fe2000001001c */
[----:B------:R-:W-:Y:S01]  /*b3c0*/  VIADD R35, R79, 0xffffff19 ;  /* 0xffffff194f237836 */ /* 0x000fe20000000000 */
[----:B------:R-:W-:Y:S02]  /*b3d0*/  I2FP.F32.S32 R39, R38 ;  /* 0x0000002600277245 */ /* 0x000fe40000201400 */
[----:B------:R-:W-:Y:S02]  /*b3e0*/  FSEL R32, R32, -INF , !P3 ;  /* 0xff80000020207808 */ /* 0x000fe40005800000 */
[----:B------:R-:W-:Y:S01]  /*b3f0*/  I2FP.F32.S32 R38, R35 ;  /* 0x0000002300267245 */ /* 0x000fe20000201400 */
[----:B------:R-:W-:Y:S01]  /*b400*/  FFMA.FTZ R30, R88, R39, R30 ;  /* 0x00000027581e7223 */ /* 0x000fe2000001001e */
[----:B------:R-:W-:-:S02]  /*b410*/  ISETP.GE.AND P1, PT, R35, R90, PT ;  /* 0x0000005a2300720c */ /* 0x000fc40003f26270 */
[----:B------:R-:W-:Y:S01]  /*b420*/  ISETP.GE.AND P3, PT, R35, R65, PT ;  /* 0x000000412300720c */ /* 0x000fe20003f66270 */
[----:B------:R-:W-:Y:S01]  /*b430*/  FFMA.FTZ R29, R88, R38, R29 ;  /* 0x00000026581d7223 */ /* 0x000fe2000001001d */
[----:B------:R-:W-:Y:S01]  /*b440*/  VIADD R38, R79, 0xffffff20 ;  /* 0xffffff204f267836 */ /* 0x000fe20000000000 */
[----:B------:R-:W-:Y:S02]  /*b450*/  I2FP.F32.S32 R40, R35 ;  /* 0x0000002300287245 */ /* 0x000fe40000201400 */
[----:B------:R-:W-:Y:S02]  /*b460*/  FSEL R35, R28, -INF , !P4 ;  /* 0xff8000001c237808 */ /* 0x000fe40006000000 */
[----:B------:R-:W-:Y:S01]  /*b470*/  I2FP.F32.S32 R41, R38 ;  /* 0x0000002600297245 */ /* 0x000fe20000201400 */
[C---:B------:R-:W-:Y:S01]  /*b480*/  FFMA.FTZ R31, R88.reuse, R40, R31 ;  /* 0x00000028581f7223 */ /* 0x040fe2000001001f */
[----:B------:R-:W-:Y:S02]  /*b490*/  I2FP.F32.S32 R39, R38 ;  /* 0x0000002600277245 */ /* 0x000fe40000201400 */
[----:B------:R-:W-:Y:S01]  /*b4a0*/  FSEL R59, R29, -INF , !P1 ;  /* 0xff8000001d3b7808 */ /* 0x000fe20004800000 */
[----:B------:R-:W-:Y:S01]  /*b4b0*/  FFMA.FTZ R156, R88, R41, R24 ;  /* 0x00000029589c7223 */ /* 0x000fe20000010018 */
[----:B------:R-:W-:-:S02]  /*b4c0*/  VIADD R24, R79, 0xffffff21 ;  /* 0xffffff214f187836 */ /* 0x000fc40000000000 */
[----:B------:R-:W-:Y:S01]  /*b4d0*/  FFMA.FTZ R158, R88, R39, R26 ;  /* 0x00000027589e7223 */ /* 0x000fe2000001001a */
[----:B------:R-:W-:Y:S02]  /*b4e0*/  FSEL R26, R30, -INF , !P0 ;  /* 0xff8000001e1a7808 */ /* 0x000fe40004000000 */
[----:B------:R-:W-:Y:S02]  /*b4f0*/  FSEL R33, R33, -INF , !P6 ;  /* 0xff80000021217808 */ /* 0x000fe40007000000 */
[----:B------:R-:W-:Y:S02]  /*b500*/  I2FP.F32.S32 R28, R24 ;  /* 0x00000018001c7245 */ /* 0x000fe40000201400 */
[C---:B------:R-:W-:Y:S02]  /*b510*/  ISETP.GE.AND P4, PT, R24.reuse, R90, PT ;  /* 0x0000005a1800720c */ /* 0x040fe40003f86270 */
[----:B------:R-:W-:Y:S01]  /*b520*/  ISETP.GE.AND P0, PT, R24, R65, PT ;  /* 0x000000411800720c */ /* 0x000fe20003f06270 */
[----:B------:R-:W-:Y:S01]  /*b530*/  FFMA.FTZ R25, R88, R28, R25 ;  /* 0x0000001c58197223 */ /* 0x000fe20000010019 */
[----:B------:R-:W-:Y:S01]  /*b540*/  I2FP.F32.S32 R24, R24 ;  /* 0x0000001800187245 */ /* 0x000fe20000201400 */
[----:B------:R-:W-:Y:S01]  /*b550*/  VIADD R28, R79, 0xffffff29 ;  /* 0xffffff294f1c7836 */ /* 0x000fe20000000000 */
[----:B------:R-:W-:-:S02]  /*b560*/  ISETP.GE.AND P6, PT, R38, R90, PT ;  /* 0x0000005a2600720c */ /* 0x000fc40003fc6270 */
[----:B------:R-:W-:Y:S01]  /*b570*/  FSEL R34, R34, -INF , !P5 ;  /* 0xff80000022227808 */ /* 0x000fe20006800000 */
[----:B------:R-:W-:Y:S01]  /*b580*/  FFMA.FTZ R27, R88, R24, R27 ;  /* 0x00000018581b7223 */ /* 0x000fe2000001001b */
[----:B------:R-:W-:Y:S02]  /*b590*/  FSEL R24, R31, -INF , !P3 ;  /* 0xff8000001f187808 */ /* 0x000fe40005800000 */
[----:B------:R-:W-:Y:S02]  /*b5a0*/  I2FP.F32.S32 R29, R28 ;  /* 0x0000001c001d7245 */ /* 0x000fe40000201400 */
[C---:B------:R-:W-:Y:S02]  /*b5b0*/  ISETP.GE.AND P1, PT, R28.reuse, R90, PT ;  /* 0x0000005a1c00720c */ /* 0x040fe40003f26270 */
[----:B------:R-:W-:Y:S01]  /*b5c0*/  ISETP.GE.AND P3, PT, R28, R65, PT ;  /* 0x000000411c00720c */ /* 0x000fe20003f66270 */
[----:B------:R-:W-:Y:S01]  /*b5d0*/  FFMA.FTZ R21, R88, R29, R21 ;  /* 0x0000001d58157223 */ /* 0x000fe20000010015 */
[----:B------:R-:W-:Y:S01]  /*b5e0*/  I2FP.F32.S32 R30, R28 ;  /* 0x0000001c001e7245 */ /* 0x000fe20000201400 */
[----:B------:R-:W-:Y:S01]  /*b5f0*/  VIADD R28, R79, 0xffffff30 ;  /* 0xffffff304f1c7836 */ /* 0x000fe20000000000 */
[----:B------:R-:W-:-:S02]  /*b600*/  FSEL R156, R156, -INF , !P6 ;  /* 0xff8000009c9c7808 */ /* 0x000fc40007000000 */
[----:B------:R-:W-:Y:S01]  /*b610*/  FSEL R164, R21, -INF , !P1 ;  /* 0xff80000015a47808 */ /* 0x000fe20004800000 */
[----:B------:R-:W-:Y:S01]  /*b620*/  FFMA.FTZ R23, R88, R30, R23 ;  /* 0x0000001e58177223 */ /* 0x000fe20000010017 */
[-C--:B------:R-:W-:Y:S01]  /*b630*/  I2FP.F32.S32 R31, R28.reuse ;  /* 0x0000001c001f7245 */ /* 0x080fe20000201400 */
[----:B------:R-:W-:Y:S01]  /*b640*/  VIADD R21, R79, 0xffffff38 ;  /* 0xffffff384f157836 */ /* 0x000fe20000000000 */
[----:B------:R-:W-:Y:S01]  /*b650*/  I2FP.F32.S32 R29, R28 ;  /* 0x0000001c001d7245 */ /* 0x000fe20000201400 */
[----:B------:R-:W-:Y:S01]  /*b660*/  VIADD R30, R66, 0xfffffffe ;  /* 0xfffffffe421e7836 */ /* 0x000fe20000000000 */
[----:B------:R-:W-:Y:S01]  /*b670*/  ISETP.GE.AND P5, PT, R38, R65, PT ;  /* 0x000000412600720c */ /* 0x000fe20003fa6270 */
[----:B------:R-:W-:Y:S01]  /*b680*/  FFMA.FTZ R16, R88, R31, R16 ;  /* 0x0000001f58107223 */ /* 0x000fe20000010010 */
[----:B------:R-:W-:Y:S01]  /*b690*/  ISETP.GE.AND P6, PT, R28, R90, PT ;  /* 0x0000005a1c00720c */ /* 0x000fe20003fc6270 */
[----:B------:R-:W-:Y:S01]  /*b6a0*/  FFMA.FTZ R18, R88, R29, R18 ;  /* 0x0000001d58127223 */ /* 0x000fe20000010012 */
[----:B------:R-:W-:-:S02]  /*b6b0*/  FSEL R162, R27, -INF , !P0 ;  /* 0xff8000001ba27808 */ /* 0x000fc40004000000 */
[----:B------:R-:W-:Y:S02]  /*b6c0*/  FSEL R154, R23, -INF , !P3 ;  /* 0xff800000179a7808 */ /* 0x000fe40005800000 */
[C---:B------:R-:W-:Y:S02]  /*b6d0*/  ISETP.GE.AND P3, PT, R21.reuse, R90, PT ;  /* 0x0000005a1500720c */ /* 0x040fe40003f66270 */
[----:B------:R-:W-:Y:S02]  /*b6e0*/  I2FP.F32.S32 R23, R21 ;  /* 0x0000001500177245 */ /* 0x000fe40000201400 */
[----:B------:R-:W-:Y:S02]  /*b6f0*/  ISETP.GE.AND P0, PT, R21, R65, PT ;  /* 0x000000411500720c */ /* 0x000fe40003f06270 */
[----:B------:R-:W-:Y:S01]  /*b700*/  FSEL R158, R158, -INF , !P5 ;  /* 0xff8000009e9e7808 */ /* 0x000fe20006800000 */
[----:B------:R-:W-:Y:S01]  /*b710*/  FFMA.FTZ R12, R88, R23, R12 ;  /* 0x00000017580c7223 */ /* 0x000fe2000001000c */
[----:B------:R-:W-:Y:S01]  /*b720*/  FSEL R120, R16, -INF , !P6 ;  /* 0xff80000010787808 */ /* 0x000fe20007000000 */
[----:B------:R-:W-:Y:S01]  /*b730*/  VIADD R16, R79, 0xffffff39 ;  /* 0xffffff394f107836 */ /* 0x000fe20000000000 */
[----:B------:R-:W-:-:S02]  /*b740*/  I2FP.F32.S32 R21, R21 ;  /* 0x0000001500157245 */ /* 0x000fc40000201400 */
[----:B------:R-:W-:Y:S02]  /*b750*/  ISETP.GE.AND P5, PT, R28, R65, PT ;  /* 0x000000411c00720c */ /* 0x000fe40003fa6270 */
[----:B------:R-:W-:Y:S01]  /*b760*/  FSEL R131, R131, -INF , !P2 ;  /* 0xff80000083837808 */ /* 0x000fe20005000000 */
[----:B------:R-:W-:Y:S01]  /*b770*/  FFMA.FTZ R14, R88, R21, R14 ;  /* 0x00000015580e7223 */ /* 0x000fe2000001000e */
[----:B------:R-:W-:Y:S02]  /*b780*/  FSEL R134, R18, -INF , !P5 ;  /* 0xff80000012867808 */ /* 0x000fe40006800000 */
[----:B------:R-:W-:Y:S01]  /*b790*/  FSEL R160, R25, -INF , !P4 ;  /* 0xff80000019a07808 */ /* 0x000fe20006000000 */
[----:B------:R-:W-:Y:S01]  /*b7a0*/  VIADD R25, R79, 0xffffff31 ;  /* 0xffffff314f197836 */ /* 0x000fe20000000000 */
[----:B------:R-:W-:Y:S02]  /*b7b0*/  ISETP.GE.AND P2, PT, R16, R90, PT ;  /* 0x0000005a1000720c */ /* 0x000fe40003f46270 */
[----:B------:R-:W-:-:S02]  /*b7c0*/  I2FP.F32.S32 R21, R16 ;  /* 0x0000001000157245 */ /* 0x000fc40000201400 */
[----:B------:R-:W-:Y:S02]  /*b7d0*/  ISETP.GE.AND P5, PT, R16, R65, PT ;  /* 0x000000411000720c */ /* 0x000fe40003fa6270 */
[----:B------:R-:W-:Y:S01]  /*b7e0*/  I2FP.F32.S32 R18, R16 ;  /* 0x0000001000127245 */ /* 0x000fe20000201400 */
[C---:B------:R-:W-:Y:S01]  /*b7f0*/  VIADD R16, R79.reuse, 0xffffff41 ;  /* 0xffffff414f107836 */ /* 0x040fe20000000000 */
[----:B------:R-:W-:Y:S01]  /*b800*/  I2FP.F32.S32 R27, R25 ;  /* 0x00000019001b7245 */ /* 0x000fe20000201400 */
[----:B------:R-:W-:Y:S01]  /*b810*/  FFMA.FTZ R13, R88, R21, R13 ;  /* 0x00000015580d7223 */ /* 0x000fe2000001000d */
[----:B------:R-:W-:Y:S01]  /*b820*/  FSEL R142, R12, -INF , !P3 ;  /* 0xff8000000c8e7808 */ /* 0x000fe20005800000 */
[----:B------:R-:W-:Y:S01]  /*b830*/  VIADD R12, R79, 0xffffff48 ;  /* 0xffffff484f0c7836 */ /* 0x000fe20000000000 */
[----:B------:R-:W-:Y:S01]  /*b840*/  I2FP.F32.S32 R58, R16 ;  /* 0x00000010003a7245 */ /* 0x000fe20000201400 */
[C---:B------:R-:W-:Y:S01]  /*b850*/  FFMA.FTZ R17, R88.reuse, R27, R17 ;  /* 0x0000001b58117223 */ /* 0x040fe20000010011 */
[----:B------:R-:W-:Y:S01]  /*b860*/  ISETP.GE.AND P4, PT, R25, R90, PT ;  /* 0x0000005a1900720c */ /* 0x000fe20003f86270 */
[C---:B------:R-:W-:Y:S01]  /*b870*/  FFMA.FTZ R15, R88.reuse, R18, R15 ;  /* 0x00000012580f7223 */ /* 0x040fe2000001000f */
[----:B------:R-:W-:Y:S01]  /*b880*/  FSEL R148, R13, -INF , !P2 ;  /* 0xff8000000d947808 */ /* 0x000fe20005000000 */
[----:B------:R-:W-:Y:S01]  /*b890*/  FFMA.FTZ R58, R88, R58, R11 ;  /* 0x0000003a583a7223 */ /* 0x000fe2000001000b */
[----:B------:R-:W-:-:S02]  /*b8a0*/  I2FP.F32.S32 R11, R12 ;  /* 0x0000000c000b7245 */ /* 0x000fc40000201400 */
[----:B------:R-:W-:Y:S02]  /*b8b0*/  FSEL R136, R17, -INF , !P4 ;  /* 0xff80000011887808 */ /* 0x000fe40006000000 */
[----:B------:R-:W-:Y:S01]  /*b8c0*/  I2FP.F32.S32 R17, R16 ;  /* 0x0000001000117245 */ /* 0x000fe20000201400 */
[----:B------:R-:W-:Y:S01]  /*b8d0*/  FFMA.FTZ R4, R88, R11, R4 ;  /* 0x0000000b58047223 */ /* 0x000fe20000010004 */
[----:B------:R-:W-:Y:S01]  /*b8e0*/  I2FP.F32.S32 R13, R12 ;  /* 0x0000000c000d7245 */ /* 0x000fe20000201400 */
[----:B------:R-:W-:Y:S01]  /*b8f0*/  VIADD R11, R79, 0xffffff78 ;  /* 0xffffff784f0b7836 */ /* 0x000fe20000000000 */
[----:B------:R-:W-:Y:S01]  /*b900*/  ISETP.GE.AND P3, PT, R12, R90, PT ;  /* 0x0000005a0c00720c */ /* 0x000fe20003f66270 */
[C---:B------:R-:W-:Y:S01]  /*b910*/  FFMA.FTZ R9, R88.reuse, R17, R9 ;  /* 0x0000001158097223 */ /* 0x040fe20000010009 */
[----:B------:R-:W-:Y:S01]  /*b920*/  I2FP.F32.S32 R28, R25 ;  /* 0x00000019001c7245 */ /* 0x000fe20000201400 */
[----:B------:R-:W-:Y:S01]  /*b930*/  FFMA.FTZ R6, R88, R13, R6 ;  /* 0x0000000d58067223 */ /* 0x000fe20000010006 */
[----:B------:R-:W-:-:S02]  /*b940*/  FSEL R132, R14, -INF , !P0 ;  /* 0xff8000000e847808 */ /* 0x000fc40004000000 */
[----:B------:R-:W-:Y:S01]  /*b950*/  FSEL R78, R4, -INF , !P3 ;  /* 0xff800000044e7808 */ /* 0x000fe20005800000 */
[----:B------:R-:W-:Y:S01]  /*b960*/  VIADD R4, R79, 0xffffff49 ;  /* 0xffffff494f047836 */ /* 0x000fe20000000000 */
[----:B------:R-:W-:Y:S01]  /*b970*/  ISETP.GE.AND P6, PT, R16, R90, PT ;  /* 0x0000005a1000720c */ /* 0x000fe20003fc6270 */
[----:B------:R-:W-:Y:S01]  /*b980*/  FFMA.FTZ R19, R88, R28, R19 ;  /* 0x0000001c58137223 */ /* 0x000fe20000010013 */
[-C--:B------:R-:W-:Y:S02]  /*b990*/  ISETP.GE.AND P4, PT, R16, R65.reuse, PT ;  /* 0x000000411000720c */ /* 0x080fe40003f86270 */
[-C--:B------:R-:W-:Y:S02]  /*b9a0*/  ISETP.GE.AND P0, PT, R12, R65.reuse, PT ;  /* 0x000000410c00720c */ /* 0x080fe40003f06270 */
[----:B------:R-:W-:Y:S02]  /*b9b0*/  ISETP.GE.AND P1, PT, R25, R65, PT ;  /* 0x000000411900720c */ /* 0x000fe40003f26270 */
[----:B------:R-:W-:Y:S01]  /*b9c0*/  FSEL R92, R9, -INF , !P6 ;  /* 0xff800000095c7808 */ /* 0x000fe20007000000 */
[----:B------:R-:W-:Y:S01]  /*b9d0*/  VIADD R9, R79, 0xffffff28 ;  /* 0xffffff284f097836 */ /* 0x000fe20000000000 */
[----:B------:R-:W-:-:S02]  /*b9e0*/  FSEL R58, R58, -INF , !P4 ;  /* 0xff8000003a3a7808 */ /* 0x000fc40006000000 */
[----:B------:R-:W-:Y:S01]  /*b9f0*/  FSEL R68, R6, -INF , !P0 ;  /* 0xff80000006447808 */ /* 0x000fe20004000000 */
[----:B------:R-:W-:Y:S01]  /*ba00*/  VIADD R6, R79, 0xffffff50 ;  /* 0xffffff504f067836 */ /* 0x000fe20000000000 */
[C---:B------:R-:W-:Y:S02]  /*ba10*/  ISETP.GE.AND P4, PT, R4.reuse, R90, PT ;  /* 0x0000005a0400720c */ /* 0x040fe40003f86270 */
[-C--:B------:R-:W-:Y:S02]  /*ba20*/  ISETP.GE.AND P0, PT, R4, R65.reuse, PT ;  /* 0x000000410400720c */ /* 0x080fe40003f06270 */
[----:B------:R-:W-:Y:S02]  /*ba30*/  I2FP.F32.S32 R4, R4 ;  /* 0x0000000400047245 */ /* 0x000fe40000201400 */
[----:B------:R-:W-:Y:S02]  /*ba40*/  FSEL R140, R19, -INF , !P1 ;  /* 0xff800000138c7808 */ /* 0x000fe40004800000 */
[----:B------:R-:W-:Y:S01]  /*ba50*/  FSEL R138, R15, -INF , !P5 ;  /* 0xff8000000f8a7808 */ /* 0x000fe20006800000 */
[C---:B------:R-:W-:Y:S01]  /*ba60*/  FFMA.FTZ R5, R88.reuse, R4, R5 ;  /* 0x0000000458057223 */ /* 0x040fe20000010005 */
[C---:B------:R-:W-:Y:S01]  /*ba70*/  ISETP.GE.AND P1, PT, R11.reuse, R90, PT ;  /* 0x0000005a0b00720c */ /* 0x040fe20003f26270 */
[----:B------:R-:W-:Y:S01]  /*ba80*/  FFMA.FTZ R7, R88, R4, R7 ;  /* 0x0000000458077223 */ /* 0x000fe20000010007 */
[----:B------:R-:W-:Y:S01]  /*ba90*/  ISETP.GE.AND P5, PT, R11, R65, PT ;  /* 0x000000410b00720c */ /* 0x000fe20003fa6270 */
[----:B------:R-:W-:Y:S01]  /*baa0*/  VIADD R4, R79, 0xffffff51 ;  /* 0xffffff514f047836 */ /* 0x000fe20000000000 */
[----:B------:R-:W-:-:S02]  /*bab0*/  I2FP.F32.S32 R11, R11 ;  /* 0x0000000b000b7245 */ /* 0x000fc40000201400 */
[C---:B------:R-:W-:Y:S02]  /*bac0*/  ISETP.GE.AND P2, PT, R9.reuse, R90, PT ;  /* 0x0000005a0900720c */ /* 0x040fe40003f46270 */
[----:B------:R-:W-:Y:S01]  /*bad0*/  ISETP.GE.AND P6, PT, R9, R65, PT ;  /* 0x000000410900720c */ /* 0x000fe20003fc6270 */
[C---:B------:R-:W-:Y:S01]  /*bae0*/  FFMA.FTZ R28, R88.reuse, R11, R82 ;  /* 0x0000000b581c7223 */ /* 0x040fe20000010052 */
[----:B------:R-:W-:Y:S01]  /*baf0*/  I2FP.F32.S32 R9, R9 ;  /* 0x0000000900097245 */ /* 0x000fe20000201400 */
[----:B------:R-:W-:Y:S01]  /*bb00*/  FFMA.FTZ R56, R88, R11, R80 ;  /* 0x0000000b58387223 */ /* 0x000fe20000010050 */
[----:B------:R-:W-:Y:S01]  /*bb10*/  FSEL R82, R5, -INF , !P4 ;  /* 0xff80000005527808 */ /* 0x000fe20006000000 */
[----:B------:R-:W-:Y:S01]  /*bb20*/  VIADD R5, R79, 0xffffff58 ;  /* 0xffffff584f057836 */ /* 0x000fe20000000000 */
[----:B------:R-:W-:Y:S01]  /*bb30*/  FSEL R28, R28, -INF , !P5 ;  /* 0xff8000001c1c7808 */ /* 0x000fe20006800000 */
[CC--:B------:R-:W-:Y:S01]  /*bb40*/  FFMA.FTZ R20, R88.reuse, R9.reuse, R20 ;  /* 0x0000000958147223 */ /* 0x0c0fe20000010014 */
[----:B------:R-:W-:Y:S01]  /*bb50*/  FFMA.FTZ R22, R88, R9, R22 ;  /* 0x0000000958167223 */ /* 0x000fe20000010016 */
[----:B------:R-:W-:-:S02]  /*bb60*/  I2FP.F32.S32 R9, R6 ;  /* 0x0000000600097245 */ /* 0x000fc40000201400 */
[----:B------:R-:W-:Y:S02]  /*bb70*/  FSEL R76, R7, -INF , !P0 ;  /* 0xff800000074c7808 */ /* 0x000fe40004000000 */
[----:B------:R-:W-:Y:S01]  /*bb80*/  FSEL R123, R22, -INF , !P6 ;  /* 0xff800000167b7808 */ /* 0x000fe20007000000 */
[-C--:B------:R-:W-:Y:S01]  /*bb90*/  FFMA.FTZ R52, R88, R9.reuse, R52 ;  /* 0x0000000958347223 */ /* 0x080fe20000010034 */
[----:B------:R-:W-:Y:S01]  /*bba0*/  FSEL R56, R56, -INF , !P1 ;  /* 0xff80000038387808 */ /* 0x000fe20004800000 */
[----:B------:R-:W-:Y:S01]  /*bbb0*/  FFMA.FTZ R54, R88, R9, R54 ;  /* 0x0000000958367223 */ /* 0x000fe20000010036 */
[CC--:B------:R-:W-:Y:S02]  /*bbc0*/  ISETP.GE.AND P6, PT, R4.reuse, R90.reuse, PT ;  /* 0x0000005a0400720c */ /* 0x0c0fe40003fc6270 */
[----:B------:R-:W-:Y:S02]  /*bbd0*/  ISETP.GE.AND P5, PT, R4, R65, PT ;  /* 0x000000410400720c */ /* 0x000fe40003fa6270 */
[----:B------:R-:W-:-:S02]  /*bbe0*/  ISETP.GE.AND P4, PT, R5, R90, PT ;  /* 0x0000005a0500720c */ /* 0x000fc40003f86270 */
[----:B------:R-:W-:Y:S02]  /*bbf0*/  ISETP.GE.AND P0, PT, R5, R65, PT ;  /* 0x000000410500720c */ /* 0x000fe40003f06270 */
[----:B------:R-:W-:Y:S02]  /*bc00*/  ISETP.GE.AND P1, PT, R6, R90, PT ;  /* 0x0000005a0600720c */ /* 0x000fe40003f26270 */
[----:B------:R-:W-:Y:S02]  /*bc10*/  I2FP.F32.S32 R4, R4 ;  /* 0x0000000400047245 */ /* 0x000fe40000201400 */
[----:B------:R-:W-:Y:S02]  /*bc20*/  I2FP.F32.S32 R5, R5 ;  /* 0x0000000500057245 */ /* 0x000fe40000201400 */
[----:B------:R-:W-:Y:S01]  /*bc30*/  FSEL R80, R52, -INF , !P1 ;  /* 0xff80000034507808 */ /* 0x000fe20004800000 */
[-C--:B------:R-:W-:Y:S01]  /*bc40*/  FFMA.FTZ R53, R88, R4.reuse, R53 ;  /* 0x0000000458357223 */ /* 0x080fe20000010035 */
[----:B------:R-:W-:Y:S01]  /*bc50*/  ISETP.GE.AND P3, PT, R6, R65, PT ;  /* 0x000000410600720c */ /* 0x000fe20003f66270 */
[C---:B------:R-:W-:Y:S01]  /*bc60*/  FFMA.FTZ R55, R88.reuse, R4, R55 ;  /* 0x0000000458377223 */ /* 0x040fe20000010037 */
[CC--:B------:R-:W-:Y:S01]  /*bc70*/  FFMA.FTZ R48, R88.reuse, R5.reuse, R48 ;  /* 0x0000000558307223 */ /* 0x0c0fe20000010030 */
[----:B------:R-:W-:Y:S01]  /*bc80*/  FFMA.FTZ R52, R88, R5, R50 ;  /* 0x0000000558347223 */ /* 0x000fe20000010032 */
[C---:B------:R-:W-:Y:S01]  /*bc90*/  VIADD R4, R79.reuse, 0xffffff59 ;  /* 0xffffff594f047836 */ /* 0x040fe20000000000 */
[----:B------:R-:W-:Y:S01]  /*bca0*/  FSEL R91, R20, -INF , !P2 ;  /* 0xff800000145b7808 */ /* 0x000fe20005000000 */
[----:B------:R-:W-:Y:S01]  /*bcb0*/  VIADD R5, R79, 0xffffff60 ;  /* 0xffffff604f057836 */ /* 0x000fe20000000000 */
[----:B------:R-:W-:-:S02]  /*bcc0*/  ISETP.NE.AND P2, PT, R64, RZ, PT ;  /* 0x000000ff4000720c */ /* 0x000fc40003f45270 */
[----:B------:R-:W-:Y:S02]  /*bcd0*/  FSEL R64, R54, -INF , !P3 ;  /* 0xff80000036407808 */ /* 0x000fe40005800000 */
        /* <DEDUP_REMOVED lines=9> */
[----:B------:R-:W-:Y:S01]  /*bd70*/  ISETP.GE.AND P1, PT, R4, R90, PT ;  /* 0x0000005a0400720c */ /* 0x000fe20003f26270 */
[----:B------:R-:W-:Y:S01]  /*bd80*/  FFMA.FTZ R44, R88, R5, R44 ;  /* 0x00000005582c7223 */ /* 0x000fe2000001002c */
[----:B------:R-:W-:Y:S01]  /*bd90*/  ISETP.GE.AND P3, PT, R4, R65, PT ;  /* 0x000000410400720c */ /* 0x000fe20003f66270 */
[----:B------:R-:W-:Y:S01]  /*bda0*/  FFMA.FTZ R48, R88, R5, R46 ;  /* 0x0000000558307223 */ /* 0x000fe2000001002e */
[----:B------:R-:W-:Y:S01]  /*bdb0*/  VIADD R4, R79, 0xffffff61 ;  /* 0xffffff614f047836 */ /* 0x000fe20000000000 */
[----:B------:R-:W-:Y:S01]  /*bdc0*/  FSEL R146, R49, -INF , !P1 ;  /* 0xff80000031927808 */ /* 0x000fe20004800000 */
[----:B------:R-:W-:Y:S01]  /*bdd0*/  VIADD R5, R79, 0xffffff68 ;  /* 0xffffff684f057836 */ /* 0x000fe20000000000 */
        /* <DEDUP_REMOVED lines=9> */
[CC--:B------:R-:W-:Y:S01]  /*be70*/  FFMA.FTZ R124, R88.reuse, R5.reuse, R124 ;  /* 0x00000005587c7223 */ /* 0x0c0fe2000001007c */
[----:B------:R-:W-:Y:S01]  /*be80*/  FFMA.FTZ R44, R88, R5, R126 ;  /* 0x00000005582c7223 */ /* 0x000fe2000001007e */
[C---:B------:R-:W-:Y:S01]  /*be90*/  ISETP.GE.AND P4, PT, R4.reuse, R90, PT ;  /* 0x0000005a0400720c */ /* 0x040fe20003f86270 */
[C---:B------:R-:W-:Y:S01]  /*bea0*/  VIADD R5, R79.reuse, 0xffffff70 ;  /* 0xffffff704f057836 */ /* 0x040fe20000000000 */
[----:B------:R-:W-:Y:S01]  /*beb0*/  ISETP.GE.AND P0, PT, R4, R65, PT ;  /* 0x000000410400720c */ /* 0x000fe20003f06270 */
[----:B------:R-:W-:Y:S01]  /*bec0*/  VIADD R4, R79, 0xffffff71 ;  /* 0xffffff714f047836 */ /* 0x000fe20000000000 */
[----:B------:R-:W-:-:S02]  /*bed0*/  FSEL R126, R45, -INF , !P4 ;  /* 0xff8000002d7e7808 */ /* 0x000fc40006000000 */
[----:B------:R-:W-:Y:S02]  /*bee0*/  FSEL R46, R46, -INF , !P0 ;  /* 0xff8000002e2e7808 */ /* 0x000fe40004000000 */
[CC--:B------:R-:W-:Y:S02]  /*bef0*/  ISETP.GE.AND P4, PT, R5.reuse, R90.reuse, PT ;  /* 0x0000005a0500720c */ /* 0x0c0fe40003f86270 */
[----:B------:R-:W-:Y:S02]  /*bf00*/  ISETP.GE.AND P0, PT, R5, R65, PT ;  /* 0x000000410500720c */ /* 0x000fe40003f06270 */
[----:B------:R-:W-:Y:S02]  /*bf10*/  I2FP.F32.S32 R5, R5 ;  /* 0x0000000500057245 */ /* 0x000fe40000201400 */
[----:B------:R-:W-:Y:S02]  /*bf20*/  FSEL R48, R48, -INF , !P5 ;  /* 0xff80000030307808 */ /* 0x000fe40006800000 */
[----:B------:R-:W-:Y:S01]  /*bf30*/  ISETP.GE.AND P6, PT, R42, R90, PT ;  /* 0x0000005a2a00720c */ /* 0x000fe20003fc6270 */
[----:B------:R-:W-:Y:S01]  /*bf40*/  FFMA.FTZ R38, R88, R5, R74 ;  /* 0x0000000558267223 */ /* 0x000fe2000001004a */
[----:B------:R-:W-:Y:S01]  /*bf50*/  ISETP.GE.AND P5, PT, R42, R65, PT ;  /* 0x000000412a00720c */ /* 0x000fe20003fa6270 */
[----:B------:R-:W-:Y:S01]  /*bf60*/  FFMA.FTZ R72, R88, R5, R72 ;  /* 0x0000000558487223 */ /* 0x000fe20000010048 */
[----:B------:R-:W-:Y:S01]  /*bf70*/  I2FP.F32.S32 R42, R42 ;  /* 0x0000002a002a7245 */ /* 0x000fe20000201400 */
[C---:B------:R-:W-:Y:S01]  /*bf80*/  VIADD R5, R79.reuse, 0xffffff40 ;  /* 0xffffff404f057836 */ /* 0x040fe20000000000 */
[----:B------:R-:W-:Y:S01]  /*bf90*/  FSEL R124, R124, -INF , !P1 ;  /* 0xff8000007c7c7808 */ /* 0x000fe20004800000 */
[----:B------:R-:W-:Y:S01]  /*bfa0*/  VIADD R79, R79, 0xffffff79 ;  /* 0xffffff794f4f7836 */ /* 0x000fe20000000000 */
[----:B------:R-:W-:Y:S01]  /*bfb0*/  FSEL R44, R44, -INF , !P3 ;  /* 0xff8000002c2c7808 */ /* 0x000fe20005800000 */
[----:B------:R-:W-:Y:S01]  /*bfc0*/  FFMA.FTZ R122, R88, R42, R125 ;  /* 0x0000002a587a7223 */ /* 0x000fe2000001007d */
[----:B------:R-:W-:Y:S01]  /*bfd0*/  ISETP.GE.AND P1, PT, R4, R90, PT ;  /* 0x0000005a0400720c */ /* 0x000fe20003f26270 */
[----:B------:R-:W-:Y:S01]  /*bfe0*/  FFMA.FTZ R42, R88, R42, R127 ;  /* 0x0000002a582a7223 */ /* 0x000fe2000001007f */
[----:B------:R-:W-:-:S02]  /*bff0*/  ISETP.GE.AND P3, PT, R4, R65, PT ;  /* 0x000000410400720c */ /* 0x000fc40003f66270 */
[----:B------:R-:W-:Y:S02]  /*c000*/  FSEL R38, R38, -INF , !P0 ;  /* 0xff80000026267808 */ /* 0x000fe40004000000 */
[----:B------:R-:W-:Y:S02]  /*c010*/  I2FP.F32.S32 R4, R4 ;  /* 0x0000000400047245 */ /* 0x000fe40000201400 */
[----:B------:R-:W-:Y:S02]  /*c020*/  ISETP.GT.AND P0, PT, R30, R93, PT ;  /* 0x0000005d1e00720c */ /* 0x000fe40003f04270 */
[----:B------:R-:W-:Y:S01]  /*c030*/  FSEL R122, R122, -INF , !P6 ;  /* 0xff8000007a7a7808 */ /* 0x000fe20007000000 */
[-C--:B------:R-:W-:Y:S01]  /*c040*/  FFMA.FTZ R73, R88, R4.reuse, R73 ;  /* 0x0000000458497223 */ /* 0x080fe20000010049 */
[----:B------:R-:W-:Y:S01]  /*c050*/  FSEL R74, R72, -INF , !P4 ;  /* 0xff800000484a7808 */ /* 0x000fe20006000000 */
[----:B------:R-:W-:Y:S01]  /*c060*/  FFMA.FTZ R40, R88, R4, R75 ;  /* 0x0000000458287223 */ /* 0x000fe2000001004b */
[----:B------:R-:W-:-:S02]  /*c070*/  ISETP.GE.AND P6, PT, R5, R90, PT ;  /* 0x0000005a0500720c */ /* 0x000fc40003fc6270 */
[----:B------:R-:W-:Y:S02]  /*c080*/  ISETP.GE.AND P4, PT, R5, R65, PT ;  /* 0x000000410500720c */ /* 0x000fe40003f86270 */
[-C--:B------:R-:W-:Y:S02]  /*c090*/  I2FP.F32.S32 R7, R5.reuse ;  /* 0x0000000500077245 */ /* 0x080fe40000201400 */
[----:B------:R-:W-:Y:S02]  /*c0a0*/  I2FP.F32.S32 R5, R5 ;  /* 0x0000000500057245 */ /* 0x000fe40000201400 */
[----:B------:R-:W-:Y:S01]  /*c0b0*/  I2FP.F32.S32 R6, R79 ;  /* 0x0000004f00067245 */ /* 0x000fe20000201400 */
[----:B------:R-:W-:Y:S01]  /*c0c0*/  FFMA.FTZ R7, R88, R7, R8 ;  /* 0x0000000758077223 */ /* 0x000fe20000010008 */
[----:B------:R-:W-:Y:S01]  /*c0d0*/  FSEL R42, R42, -INF , !P5 ;  /* 0xff8000002a2a7808 */ /* 0x000fe20006800000 */
[C---:B------:R-:W-:Y:S01]  /*c0e0*/  FFMA.FTZ R5, R88.reuse, R5, R10 ;  /* 0x0000000558057223 */ /* 0x040fe2000001000a */
        /* <DEDUP_REMOVED lines=14> */
[----:B------:R-:W2:Y:S04]  /*c1d0*/  LDCU.64 UR8, c[0x0][0x3a0] ;  /* 0x00007400ff0877ac */ /* 0x000ea80008000a00 */
        /* <DEDUP_REMOVED lines=11> */
[----:B------:R-:W-:Y:S01]  /*c290*/  IMAD R9, R4, R6, RZ ;  /* 0x0000000604097224 */ /* 0x000fe200078e02ff */
[----:B------:R-:W-:-:S05]  /*c2a0*/  MOV R4, RZ ;  /* 0x000000ff00047202 */ /* 0x000fca0000000f00 */
[----:B------:R-:W-:Y:S01]  /*c2b0*/  IMAD.HI.U32 R4, R5, R9, R4 ;  /* 0x0000000905047227 */ /* 0x000fe200078e0004 */
[----:B------:R-:W-:Y:S02]  /*c2c0*/  IABS R5, R8 ;  /* 0x0000000800057213 */ /* 0x000fe40000000000 */
[----:B------:R-:W-:-:S03]  /*c2d0*/  LOP3.LUT R8, R8, R7, RZ, 0x3c, !PT ;  /* 0x0000000708087212 */ /* 0x000fc600078e3cff */
[----:B------:R-:W-:-:S04]  /*c2e0*/  IMAD.HI.U32 R11, R4, R10, RZ ;  /* 0x0000000a040b7227 */ /* 0x000fc800078e00ff */
[----:B------:R-:W-:Y:S01]  /*c2f0*/  IMAD.HI.U32 R4, R4, R5, RZ ;  /* 0x0000000504047227 */ /* 0x000fe200078e00ff */
[----:B------:R-:W-:-:S05]  /*c300*/  IADD3 R9, PT, PT, -R11, RZ, RZ ;  /* 0x000000ff0b097210 */ /* 0x000fca0007ffe1ff */
        /* <DEDUP_REMOVED lines=14> */
[----:B------:R-:W-:-:S04]  /*c3f0*/  @P4 IADD3 R11, PT, PT, R11, 0x1, RZ ;  /* 0x000000010b0b4810 */ /* 0x000fc80007ffe0ff */
[----:B------:R-:W-:-:S03]  /*c400*/  @!P5 IADD3 R11, PT, PT, -R11, RZ, RZ ;  /* 0x000000ff0b0bd210 */ /* 0x000fc60007ffe1ff */
[----:B------:R-:W-:Y:S01]  /*c410*/  @P3 VIADD R4, R4, 0x1 ;  /* 0x0000000104043836 */ /* 0x000fe20000000000 */
[----:B------:R-:W-:-:S03]  /*c420*/  SEL R6, R5, R11, !P1 ;  /* 0x0000000b05067207 */ /* 0x000fc60004800000 */
[----:B------:R-:W-:Y:S02]  /*c430*/  @!P0 IMAD.MOV R4, RZ, RZ, -R4 ;  /* 0x000000ffff048224 */ /* 0x000fe400078e0a04 */
[----:B------:R-:W-:-:S03]  /*c440*/  IMAD.WIDE R12, R6, 0x4, R116 ;  /* 0x00000004060c7825 */ /* 0x000fc600078e0274 */
[----:B------:R-:W-:Y:S02]  /*c450*/  SEL R5, R5, R4, !P1 ;  /* 0x0000000405057207 */ /* 0x000fe40004800000 */
[----:B------:R-:W3:Y:S03]  /*c460*/  LDG.E R9, desc[UR6][R12.64] ;  /* 0x000000060c097981 */ /* 0x000ee6000c1e1900 */
[----:B------:R-:W-:-:S05]  /*c470*/  IMAD.WIDE R10, R5, 0x4, R116 ;  /* 0x00000004050a7825 */ /* 0x000fca00078e0274 */
[----:B------:R-:W3:Y:S01]  /*c480*/  LDG.E R4, desc[UR6][R10.64] ;  /* 0x000000060a047981 */ /* 0x000ee2000c1e1900 */
[----:B------:R-:W-:-:S05]  /*c490*/  IADD3 R6, PT, PT, R5, -R6, RZ ;  /* 0x8000000605067210 */ /* 0x000fca0007ffe0ff */
[----:B------:R-:W-:-:S05]  /*c4a0*/  IMAD R7, R6, R7, -0x80 ;  /* 0xffffff8006077424 */ /* 0x000fca00078e0207 */
[----:B------:R-:W-:-:S05]  /*c4b0*/  SHF.R.S32.HI R5, RZ, 0x1f, R7 ;  /* 0x0000001fff057819 */ /* 0x000fca0000011407 */
[----:B------:R-:W-:-:S04]  /*c4c0*/  IMAD R6, R5, R60, RZ ;  /* 0x0000003c05067224 */ /* 0x000fc800078e02ff */
[----:B------:R-:W-:Y:S02]  /*c4d0*/  IMAD R6, R7, R61, R6 ;  /* 0x0000003d07067224 */ /* 0x000fe400078e0206 */
[----:B---3--:R-:W-:Y:S02]  /*c4e0*/  IMAD.IADD R4, R9, 0x1, -R4 ;  /* 0x0000000109047824 */ /* 0x008fe400078e0a04 */
[----:B------:R-:W-:-:S03]  /*c4f0*/  IMAD.WIDE.U32 R8, R7, R60, RZ ;  /* 0x0000003c07087225 */ /* 0x000fc600078e00ff */
[----:B------:R-:W-:Y:S02]  /*c500*/  SHF.R.S32.HI R5, RZ, 0x1f, R4 ;  /* 0x0000001fff057819 */ /* 0x000fe40000011404 */
[----:B------:R-:W-:Y:S01]  /*c510*/  IADD3 R7, PT, PT, R9, R6, RZ ;  /* 0x0000000609077210 */ /* 0x000fe20007ffe0ff */
[----:B------:R-:W-:Y:S02]  /*c520*/  IMAD.MOV.U32 R6, RZ, RZ, R8 ;  /* 0x000000ffff067224 */ /* 0x000fe400078e0008 */
[----:B--2---:R-:W-:Y:S02]  /*c530*/  IMAD R5, R5, UR8, RZ ;  /* 0x0000000805057c24 */ /* 0x004fe4000f8e02ff */
[----:B------:R-:W-:-:S04]  /*c540*/  IMAD.WIDE.U32 R6, R4, UR8, R6 ;  /* 0x0000000804067c25 */ /* 0x000fc8000f8e0006 */
[----:B------:R-:W-:Y:S01]  /*c550*/  IMAD R5, R4, UR9, R5 ;  /* 0x0000000904057c24 */ /* 0x000fe2000f8e0205 */
[----:B------:R-:W-:-:S04]  /*c560*/  LEA R112, P0, R6, R112, 0x1 ;  /* 0x0000007006707211 */ /* 0x000fc800078008ff */
[----:B------:R-:W-:-:S04]  /*c570*/  IADD3 R5, PT, PT, R7, R5, RZ ;  /* 0x0000000507057210 */ /* 0x000fc80007ffe0ff */
[----:B------:R-:W-:Y:S01]  /*c580*/  LEA.HI.X R113, R6, R113, R5, 0x1, P0 ;  /* 0x0000007106717211 */ /* 0x000fe200000f0c05 */
[----:B------:R-:W-:Y:S06]  /*c590*/  BRA `(.L_x_4726) ;  /* 0x00000000001c7947 */ /* 0x000fec0003800000 */
.L_x_4725:
[----:B------:R-:W-:Y:S01]  /*c5a0*/  UMOV UR8, URZ ;  /* 0x000000ff00087c82 */ /* 0x000fe20008000000 */
[----:B------:R-:W-:Y:S01]  /*c5b0*/  IMAD.SHL.U32 R4, R60, 0x80, RZ ;  /* 0x000000803c047824 */ /* 0x000fe200078e00ff */
[----:B------:R-:W-:-:S05]  /*c5c0*/  IADD3 R5, P0, PT, RZ, -UR8, RZ ;  /* 0x80000008ff057c10 */ /* 0x000fca000ff1e0ff */
[----:B------:R-:W-:-:S05]  /*c5d0*/  IMAD.X R4, RZ, RZ, ~R4, P0 ;  /* 0x000000ffff047224 */ /* 0x000fca00000e0e04 */
[----:B------:R-:W-:-:S04]  /*c5e0*/  SHF.R.S64 R5, R5, 0x1f, R4 ;  /* 0x0000001f05057819 */ /* 0x000fc80000001004 */
[----:B------:R-:W-:-:S04]  /*c5f0*/  IADD3 R112, P0, PT, R5, R112, RZ ;  /* 0x0000007005707210 */ /* 0x000fc80007f1e0ff */
[----:B------:R-:W-:-:S09]  /*c600*/  LEA.HI.X.SX32 R113, R4, R113, 0x1, P0 ;  /* 0x0000007104717211 */ /* 0x000fd200000f0eff */
.L_x_4726:
[CCC-:B------:R-:W-:Y:S01]  /*c610*/  @!P2 IADD3 R4, P1, P0, R63.reuse, R112.reuse, R63.reuse ;  /* 0x000000703f04a210 */ /* 0x1c0fe2000783e03f */
[----:B------:R-:W-:Y:S01]  /*c620*/  @!PT LDS RZ, [RZ] ;  /* 0x00000000fffff984 */ /* 0x000fe20000000800 */
[----:B------:R-:W-:Y:S01]  /*c630*/  @!PT LDS RZ, [RZ] ;  /* 0x00000000fffff984 */ /* 0x000fe20000000800 */
[----:B------:R-:W-:Y:S01]  /*c640*/  @!PT LDS RZ, [RZ] ;  /* 0x00000000fffff984 */ /* 0x000fe20000000800 */
[----:B------:R1:W-:Y:S01]  /*c650*/  @!P2 LDGSTS.E.BYPASS.LTC128B.128 [R0+0x1000], desc[UR6][R112.64] ;  /* 0x010000007000afae */ /* 0x0003e2000b981a06 */
[-C--:B------:R-:W-:Y:S02]  /*c660*/  @!P2 LEA R6, P3, R60, R112.reuse, 0x6 ;  /* 0x000000703c06a211 */ /* 0x080fe400078630ff */
[----:B------:R-:W-:Y:S01]  /*c670*/  @!P2 IADD3 R8, P5, P4, R63, R112, R63 ;  /* 0x000000703f08a210 */ /* 0x000fe20007cbe03f */
[----:B------:R1:W-:Y:S01]  /*c680*/  @P2 STS.128 [R0+0x1000], RZ ;  /* 0x001000ff00002388 */ /* 0x0003e20000000c00 */
[----:B------:R-:W-:Y:S02]  /*c690*/  @!P2 IADD3.X R5, PT, PT, R2, R113, R2, P1, P0 ;  /* 0x000000710205a210 */ /* 0x000fe40000fe0402 */
[----:B------:R-:W-:Y:S02]  /*c6a0*/  @!P2 IADD3 R4, P0, PT, R4, R63, RZ ;  /* 0x0000003f0404a210 */ /* 0x000fe40007f1e0ff */
[----:B------:R-:W-:-:S02]  /*c6b0*/  @!P2 LEA.HI.X R7, R60, R113, R61, 0x6, P3 ;  /* 0x000000713c07a211 */ /* 0x000fc400018f343d */
[--C-:B------:R-:W-:Y:S01]  /*c6c0*/  @!P2 IADD3.X R9, PT, PT, R2, R113, R2.reuse, P5, P4 ;  /* 0x000000710209a210 */ /* 0x100fe20002fe8402 */
        /* <DEDUP_REMOVED lines=17> */
.L_x_4724:
[----:B-1----:R-:W-:Y:S02]  /*c7e0*/  FMNMX3.FTZ R5, R69, R57, R37, !PT ;  /* 0x0000003945057276 */ /* 0x002fe40007810025 */
        /* <DEDUP_REMOVED lines=44> */
[C---:B------:R-:W-:Y:S01]  /*cab0*/  FMUL.FTZ R41, R2.reuse, UR4 ;  /* 0x0000000402297c20 */ /* 0x040fe20008410000 */
[----:B------:R-:W-:Y:S01]  /*cac0*/  FSETP.NEU.FTZ.AND P1, PT, R2, -INF , PT ;  /* 0xff8000000200780b */ /* 0x000fe20003f3d000 */
[----:B------:R-:W-:Y:S01]  /*cad0*/  FADD.FTZ R4, R69, -R4 ;  /* 0x8000000445047221 */ /* 0x000fe20000010000 */
[----:B------:R-:W-:Y:S01]  /*cae0*/  ISETP.GT.AND P0, PT, R30, R93, PT ;  /* 0x0000005d1e00720c */ /* 0x000fe20003f04270 */
[----:B------:R-:W-:Y:S01]  /*caf0*/  FFMA.FTZ R47, R37, UR4, -R31 ;  /* 0x00000004252f7c23 */ /* 0x000fe2000801081f */
[----:B------:R-:W-:Y:S01]  /*cb00*/  LOP3.LUT R37, R62, 0x120, R67, 0xf8, !PT ;  /* 0x000001203e257812 */ /* 0x000fe200078ef843 */
[----:B------:R-:W-:Y:S01]  /*cb10*/  FMUL.FTZ R81, R4, UR4 ;  /* 0x0000000404517c20 */ /* 0x000fe20008410000 */
[----:B------:R-:W-:Y:S01]  /*cb20*/  FSEL R83, R2, RZ, P1 ;  /* 0x000000ff02537208 */ /* 0x000fe20000800000 */
[----:B------:R-:W-:Y:S01]  /*cb30*/  FFMA.FTZ R43, R43, UR4, -R31 ;  /* 0x000000042b2b7c23 */ /* 0x000fe2000801081f */
[----:B------:R-:W-:Y:S01]  /*cb40*/  LEA R37, R37, UR5, 0x1 ;  /* 0x0000000525257c11 */ /* 0x000fe2000f8e08ff */
[----:B------:R-:W-:Y:S01]  /*cb50*/  MUFU.EX2 R47, R47 ;  /* 0x0000002f002f7308 */ /* 0x000fe20000000800 */
[----:B------:R-:W-:Y:S01]  /*cb60*/  FSEL R41, R41, RZ, P1 ;  /* 0x000000ff29297208 */ /* 0x000fe20000800000 */
[----:B------:R-:W-:Y:S01]  /*cb70*/  FADD.FTZ R83, R70, -R83 ;  /* 0x8000005346537221 */ /* 0x000fe20000010000 */
[C---:B------:R-:W-:Y:S01]  /*cb80*/  IADD3 R4, PT, PT, R37.reuse, 0x3000, RZ ;  /* 0x0000300025047810 */ /* 0x040fe20007ffe0ff */
[----:B------:R-:W-:Y:S01]  /*cb90*/  FFMA.FTZ R70, R36, UR4, -R31 ;  /* 0x0000000424467c23 */ /* 0x000fe2000801081f */
[----:B------:R-:W-:Y:S01]  /*cba0*/  IADD3 R36, PT, PT, R37, 0x3020, RZ ;  /* 0x0000302025247810 */ /* 0x000fe20007ffe0ff */
[----:B------:R-:W1:Y:S01]  /*cbb0*/  LDSM.16.MT88.4 R8, [R37+0x3000] ;  /* 0x003000002508783b */ /* 0x000e620000004200 */
[----:B------:R-:W-:Y:S01]  /*cbc0*/  @P2 IADD3 R36, PT, PT, R4, -0x20, RZ ;  /* 0xffffffe004242810 */ /* 0x000fe20007ffe0ff */
[--C-:B------:R-:W-:Y:S01]  /*cbd0*/  FFMA.FTZ R79, R77, UR4, -R41.reuse ;  /* 0x000000044d4f7c23 */ /* 0x100fe20008010829 */
[--C-:B------:R-:W-:Y:S01]  /*cbe0*/  FFMA.FTZ R53, R71, UR4, -R41.reuse ;  /* 0x0000000447357c23 */ /* 0x100fe20008010829 */
[--C-:B------:R-:W-:Y:S01]  /*cbf0*/  FFMA.FTZ R60, R131, UR4, -R41.reuse ;  /* 0x00000004833c7c23 */ /* 0x100fe20008010829 */
[----:B------:R-:W-:Y:S01]  /*cc00*/  FFMA.FTZ R45, R129, UR4, -R41 ;  /* 0x00000004812d7c23 */ /* 0x000fe20008010829 */
[----:B------:R-:W2:Y:S01]  /*cc10*/  LDSM.16.MT88.4 R20, [R36] ;  /* 0x000000002414783b */ /* 0x000ea20000004200 */
[----:B------:R-:W-:Y:S01]  /*cc20*/  FFMA.FTZ R77, R57, UR4, -R31 ;  /* 0x00000004394d7c23 */ /* 0x000fe2000801081f */
[----:B------:R-:W-:Y:S01]  /*cc30*/  FMUL.FTZ R83, R83, UR4 ;  /* 0x0000000453537c20 */ /* 0x000fe20008410000 */
        /* <DEDUP_REMOVED lines=9> */
[----:B------:R-:W4:Y:S01]  /*ccd0*/  LDSM.16.MT88.4 R32, [R37+0x3400] ;  /* 0x003400002520783b */ /* 0x000f220000004200 */
        /* <DEDUP_REMOVED lines=14> */
[----:B------:R-:W5:Y:S01]  /*cdc0*/  MUFU.EX2 R45, R45 ;  /* 0x0000002d002d7308 */ /* 0x000f620000000800 */
[----:B---3--:R-:W-:Y:S01]  /*cdd0*/  F2FP.BF16.F32.PACK_AB R16, R53, R79 ;  /* 0x0000004f3510723e */ /* 0x008fe200000010ff */
[----:B------:R-:W-:Y:S01]  /*cde0*/  FFMA.FTZ R80, R80, UR4, -R41 ;  /* 0x0000000450507c23 */ /* 0x000fe20008010829 */
[--C-:B------:R-:W-:Y:S01]  /*cdf0*/  FFMA.FTZ R54, R54, UR4, -R31.reuse ;  /* 0x0000000436367c23 */ /* 0x100fe2000801081f */
[--C-:B------:R-:W-:Y:S01]  /*ce00*/  FFMA.FTZ R52, R52, UR4, -R31.reuse ;  /* 0x0000000434347c23 */ /* 0x100fe2000801081f */
[--C-:B------:R-:W-:Y:S01]  /*ce10*/  FFMA.FTZ R48, R48, UR4, -R31.reuse ;  /* 0x0000000430307c23 */ /* 0x100fe2000801081f */
[--C-:B------:R-:W-:Y:S01]  /*ce20*/  FFMA.FTZ R44, R44, UR4, -R31.reuse ;  /* 0x000000042c2c7c23 */ /* 0x100fe2000801081f */
[----:B------:R-:W-:Y:S01]  /*ce30*/  FFMA.FTZ R40, R40, UR4, -R31 ;  /* 0x0000000428287c23 */ /* 0x000fe2000801081f */
[----:B------:R-:W3:Y:S01]  /*ce40*/  MUFU.EX2 R77, R77 ;  /* 0x0000004d004d7308 */ /* 0x000ee20000000800 */
[----:B------:R-:W-:Y:S01]  /*ce50*/  FFMA.FTZ R56, R56, UR4, -R41 ;  /* 0x0000000438387c23 */ /* 0x000fe20008010829 */
[----:B------:R-:W-:Y:S01]  /*ce60*/  FFMA.FTZ R28, R28, UR4, -R31 ;  /* 0x000000041c1c7c23 */ /* 0x000fe2000801081f */
[----:B------:R-:W-:-:S05]  /*ce70*/  @P0 IADD3 R66, PT, PT, R66, -0x3, RZ ;  /* 0xfffffffd42420810 */ /* 0x000fca0007ffe0ff */
[----:B------:R-:W1:Y:S01]  /*ce80*/  MUFU.EX2 R83, R83 ;  /* 0x0000005300537308 */ /* 0x000e620000000800 */
[----:B-----5:R-:W-:-:S07]  /*ce90*/  F2FP.BF16.F32.PACK_AB R18, R45, R60 ;  /* 0x0000003c2d12723e */ /* 0x020fce00000010ff */
[----:B------:R-:W5:Y:S01]  /*cea0*/  MUFU.EX2 R81, R81 ;  /* 0x0000005100517308 */ /* 0x000f620000000800 */
[----:B---3--:R-:W-:-:S07]  /*ceb0*/  F2FP.BF16.F32.PACK_AB R17, R47, R77 ;  /* 0x0000004d2f11723e */ /* 0x008fce00000010ff */
[----:B------:R-:W-:Y:S01]  /*cec0*/  MUFU.EX2 R70, R70 ;  /* 0x0000004600467308 */ /* 0x000fe20000000800 */
[-C--:B-1----:R-:W-:Y:S01]  /*ced0*/  FMUL.FTZ R4, R108, R83.reuse ;  /* 0x000000536c047220 */ /* 0x082fe20000410000 */
[-C--:B------:R-:W-:Y:S01]  /*cee0*/  FMUL.FTZ R5, R109, R83.reuse ;  /* 0x000000536d057220 */ /* 0x080fe20000410000 */
[-C--:B------:R-:W-:Y:S01]  /*cef0*/  FMUL.FTZ R104, R104, R83.reuse ;  /* 0x0000005368687220 */ /* 0x080fe20000410000 */
[-C--:B------:R-:W-:Y:S01]  /*cf00*/  FMUL.FTZ R105, R105, R83.reuse ;  /* 0x0000005369697220 */ /* 0x080fe20000410000 */
[-C--:B------:R-:W-:Y:S01]  /*cf10*/  FMUL.FTZ R12, R100, R83.reuse ;  /* 0x00000053640c7220 */ /* 0x080fe20000410000 */
[-C--:B------:R-:W-:Y:S01]  /*cf20*/  FMUL.FTZ R13, R101, R83.reuse ;  /* 0x00000053650d7220 */ /* 0x080fe20000410000 */
[----:B------:R-:W-:Y:S01]  /*cf30*/  FMUL.FTZ R96, R96, R83 ;  /* 0x0000005360607220 */ /* 0x000fe20000410000 */
[----:B------:R-:W1:Y:S01]  /*cf40*/  MUFU.EX2 R43, R43 ;  /* 0x0000002b002b7308 */ /* 0x000e620000000800 */
        /* <DEDUP_REMOVED lines=10> */
[----:B-1----:R-:W-:-:S07]  /*cff0*/  F2FP.BF16.F32.PACK_AB R19, R43, R70 ;  /* 0x000000462b13723e */ /* 0x002fce00000010ff */
[----:B------:R-:W1:Y:S01]  /*d000*/  MUFU.EX2 R57, R57 ;  /* 0x0000003900397308 */ /* 0x000e620000000800 */
[C---:B------:R-:W-:Y:S07]  /*d010*/  HMMA.16816.F32.BF16 R4, R16.reuse, R8, R4 ;  /* 0x000000081004723c */ /* 0x040fee0000041804 */
[----:B------:R-:W-:Y:S01]  /*d020*/  MUFU.EX2 R150, R150 ;  /* 0x0000009600967308 */ /* 0x000fe20000000800 */
[C---:B------:R-:W-:Y:S01]  /*d030*/  HMMA.16816.F32.BF16 R8, R16.reuse, R10, R104 ;  /* 0x0000000a1008723c */ /* 0x040fe20000041868 */
[----:B------:R-:W-:Y:S06]  /*d040*/  LDSM.16.MT88.4 R104, [R37+0x3c00] ;  /* 0x003c00002568783b */ /* 0x000fec0000004200 */
[----:B------:R-:W3:Y:S01]  /*d050*/  MUFU.EX2 R51, R51 ;  /* 0x0000003300337308 */ /* 0x000ee20000000800 */
[----:B-1----:R-:W-:Y:S01]  /*d060*/  F2FP.BF16.F32.PACK_AB R24, R57, R61 ;  /* 0x0000003d3918723e */ /* 0x002fe200000010ff */
[C---:B--2---:R-:W-:Y:S06]  /*d070*/  HMMA.16816.F32.BF16 R12, R16.reuse, R20, R12 ;  /* 0x00000014100c723c */ /* 0x044fec000004180c */
[----:B------:R-:W-:Y:S02]  /*d080*/  MUFU.EX2 R59, R59 ;  /* 0x0000003b003b7308 */ /* 0x000fe40000000800 */
[----:B------:R-:W-:Y:S01]  /*d090*/  HMMA.16816.F32.BF16 R16, R16, R22, R96 ;  /* 0x000000161010723c */ /* 0x000fe20000041860 */
[----:B------:R-:W1:Y:S05]  /*d0a0*/  LDSM.16.MT88.4 R20, [R36+0x400] ;  /* 0x000400002414783b */ /* 0x000e6a0000004200 */
[----:B------:R-:W2:Y:S01]  /*d0b0*/  MUFU.EX2 R55, R55 ;  /* 0x0000003700377308 */ /* 0x000ea20000000800 */
[----:B---3--:R-:W-:-:S07]  /*d0c0*/  F2FP.BF16.F32.PACK_AB R26, R51, R150 ;  /* 0x00000096331a723e */ /* 0x008fce00000010ff */
        /* <DEDUP_REMOVED lines=22> */
[----:B------:R-:W-:Y:S01]  /*d230*/  MUFU.EX2 R65, R65 ;  /* 0x0000004100417308 */ /* 0x000fe20000000800 */
[----:B--2---:R-:W-:-:S07]  /*d240*/  F2FP.BF16.F32.PACK_AB R27, R154, R69 ;  /* 0x000000459a1b723e */ /* 0x004fce00000010ff */
[C---:B---3--:R-:W-:Y:S01]  /*d250*/  HMMA.16816.F32.BF16 R4, R24.reuse, R32, R4 ;  /* 0x000000201804723c */ /* 0x048fe20000041804 */
[----:B------:R-:W-:Y:S01]  /*d260*/  FFMA.FTZ R32, R120, UR4, -R41 ;  /* 0x0000000478207c23 */ /* 0x000fe20008010829 */
[----:B------:R-:W-:Y:S01]  /*d270*/  FFMA.FTZ R120, R89, R81, R77 ;  /* 0x0000005159787223 */ /* 0x000fe2000001004d */
[----:B------:R-:W-:Y:S01]  /*d280*/  FFMA.FTZ R81, R152, UR4, -R31 ;  /* 0x0000000498517c23 */ /* 0x000fe2000801081f */
[----:B------:R-:W-:Y:S01]  /*d290*/  MUFU.EX2 R92, R92 ;  /* 0x0000005c005c7308 */ /* 0x000fe20000000800 */
[--C-:B------:R-:W-:Y:S01]  /*d2a0*/  FFMA.FTZ R77, R130, UR4, -R41.reuse ;  /* 0x00000004824d7c23 */ /* 0x100fe20008010829 */
[----:B------:R-:W-:Y:S01]  /*d2b0*/  FFMA.FTZ R33, R128, UR4, -R41 ;  /* 0x0000000480217c23 */ /* 0x000fe20008010829 */
[----:B------:R-:W-:Y:S01]  /*d2c0*/  FADD.FTZ R47, R47, R120 ;  /* 0x000000782f2f7221 */ /* 0x000fe20000010000 */
[----:B------:R-:W-:Y:S01]  /*d2d0*/  HMMA.16816.F32.BF16 R8, R24, R34, R8 ;  /* 0x000000221808723c */ /* 0x000fe20000041808 */
[----:B------:R-:W-:Y:S01]  /*d2e0*/  FFMA.FTZ R34, R140, UR4, -R31 ;  /* 0x000000048c227c23 */ /* 0x000fe2000801081f */
[----:B------:R-:W-:Y:S01]  /*d2f0*/  FFMA.FTZ R35, R124, UR4, -R41 ;  /* 0x000000047c237c23 */ /* 0x000fe20008010829 */
[----:B------:R-:W-:Y:S01]  /*d300*/  FADD.FTZ R70, R70, R47 ;  /* 0x0000002f46467221 */ /* 0x000fe20000010000 */
[----:B------:R-:W-:Y:S01]  /*d310*/  MUFU.EX2 R32, R32 ;  /* 0x0000002000207308 */ /* 0x000fe20000000800 */
[----:B------:R-:W-:Y:S01]  /*d320*/  FFMA.FTZ R47, R72, UR4, -R41 ;  /* 0x00000004482f7c23 */ /* 0x000fe20008010829 */
[----:B------:R-:W-:-:S02]  /*d330*/  FFMA.FTZ R89, R29, UR4, -R31 ;  /* 0x000000041d597c23 */ /* 0x000fc4000801081f */
[C---:B-1----:R-:W-:Y:S01]  /*d340*/  HMMA.16816.F32.BF16 R12, R24.reuse, R20, R12 ;  /* 0x00000014180c723c */ /* 0x042fe2000004180c */
[--C-:B------:R-:W-:Y:S01]  /*d350*/  FFMA.FTZ R21, R142, UR4, -R41.reuse ;  /* 0x000000048e157c23 */ /* 0x100fe20008010829 */
[--C-:B------:R-:W-:Y:S02]  /*d360*/  FFMA.FTZ R20, R148, UR4, -R41.reuse ;  /* 0x0000000494147c23 */ /* 0x100fe40008010829 */
[----:B------:R-:W1:Y:S04]  /*d370*/  MUFU.EX2 R34, R34 ;  /* 0x0000002200227308 */ /* 0x000e680000000800 */
[----:B------:R-:W-:Y:S01]  /*d380*/  HMMA.16816.F32.BF16 R16, R24, R22, R16 ;  /* 0x000000161810723c */ /* 0x000fe20000041810 */
[----:B------:R-:W-:Y:S01]  /*d390*/  FFMA.FTZ R25, R136, UR4, -R41 ;  /* 0x0000000488197c23 */ /* 0x000fe20008010829 */
[--C-:B------:R-:W-:Y:S01]  /*d3a0*/  FFMA.FTZ R27, R132, UR4, -R31.reuse ;  /* 0x00000004841b7c23 */ /* 0x100fe2000801081f */
[----:B------:R-:W-:Y:S01]  /*d3b0*/  FFMA.FTZ R22, R138, UR4, -R31 ;  /* 0x000000048a167c23 */ /* 0x000fe2000801081f */
[----:B------:R-:W-:Y:S01]  /*d3c0*/  MUFU.EX2 R21, R21 ;  /* 0x0000001500157308 */ /* 0x000fe20000000800 */
[----:B------:R-:W-:Y:S01]  /*d3d0*/  FFMA.FTZ R132, R87, R83, R79 ;  /* 0x0000005357847223 */ /* 0x000fe2000001004f */
[--C-:B------:R-:W-:Y:S01]  /*d3e0*/  FFMA.FTZ R79, R78, UR4, -R41.reuse ;  /* 0x000000044e4f7c23 */ /* 0x100fe20008010829 */
[----:B------:R-:W-:Y:S01]  /*d3f0*/  FFMA.FTZ R78, R82, UR4, -R41 ;  /* 0x00000004524e7c23 */ /* 0x000fe20008010829 */
[--C-:B------:R-:W-:Y:S01]  /*d400*/  FFMA.FTZ R82, R58, UR4, -R31.reuse ;  /* 0x000000043a527c23 */ /* 0x100fe2000801081f */
[----:B------:R-:W-:Y:S01]  /*d410*/  FFMA.FTZ R83, R76, UR4, -R31 ;  /* 0x000000044c537c23 */ /* 0x000fe2000801081f */
[----:B------:R-:W-:Y:S01]  /*d420*/  FADD.FTZ R53, R53, R132 ;  /* 0x0000008435357221 */ /* 0x000fe20000010000 */
[--C-:B------:R-:W-:Y:S01]  /*d430*/  FFMA.FTZ R24, R146, UR4, -R41.reuse ;  /* 0x0000000492187c23 */ /* 0x100fe20008010829 */
[----:B------:R-:W2:Y:S01]  /*d440*/  MUFU.EX2 R25, R25 ;  /* 0x0000001900197308 */ /* 0x000ea20000000800 */
[----:B-1----:R-:W-:Y:S01]  /*d450*/  F2FP.BF16.F32.PACK_AB R97, R34, R91 ;  /* 0x0000005b2261723e */ /* 0x002fe200000010ff */
[--C-:B------:R-:W-:Y:S01]  /*d460*/  FFMA.FTZ R26, R144, UR4, -R41.reuse ;  /* 0x00000004901a7c23 */ /* 0x100fe20008010829 */
[--C-:B------:R-:W-:Y:S01]  /*d470*/  FFMA.FTZ R23, R126, UR4, -R41.reuse ;  /* 0x000000047e177c23 */ /* 0x100fe20008010829 */
[----:B------:R-:W-:-:S04]  /*d480*/  FFMA.FTZ R58, R122, UR4, -R41 ;  /* 0x000000047a3a7c23 */ /* 0x000fc80008010829 */
[----:B------:R-:W1:Y:S08]  /*d490*/  MUFU.EX2 R20, R20 ;  /* 0x0000001400147308 */ /* 0x000e700000000800 */
[----:B------:R-:W-:Y:S01]  /*d4a0*/  MUFU.EX2 R27, R27 ;  /* 0x0000001b001b7308 */ /* 0x000fe20000000800 */
[----:B--2---:R-:W-:-:S07]  /*d4b0*/  F2FP.BF16.F32.PACK_AB R96, R25, R32 ;  /* 0x000000201960723e */ /* 0x004fce00000010ff */
[----:B------:R-:W2:Y:S01]  /*d4c0*/  MUFU.EX2 R22, R22 ;  /* 0x0000001600167308 */ /* 0x000ea20000000800 */
[----:B-1----:R-:W-:-:S07]  /*d4d0*/  F2FP.BF16.F32.PACK_AB R98, R20, R21 ;  /* 0x000000151462723e */ /* 0x002fce00000010ff */
[----:B------:R-:W-:Y:S08]  /*d4e0*/  MUFU.EX2 R79, R79 ;  /* 0x0000004f004f7308 */ /* 0x000ff00000000800 */
[----:B------:R-:W-:Y:S01]  /*d4f0*/  MUFU.EX2 R78, R78 ;  /* 0x0000004e004e7308 */ /* 0x000fe20000000800 */
[----:B--2---:R-:W-:-:S07]  /*d500*/  F2FP.BF16.F32.PACK_AB R99, R22, R27 ;  /* 0x0000001b1663723e */ /* 0x004fce00000010ff */
[C---:B------:R-:W-:Y:S01]  /*d510*/  HMMA.16816.F32.BF16 R108, R96.reuse, R104, R4 ;  /* 0x00000068606c723c */ /* 0x040fe20000041804 */
[----:B------:R-:W1:Y:S01]  /*d520*/  LDSM.16.MT88.4 R4, [R36+0xc00] ;  /* 0x000c00002404783b */ /* 0x000e620000004200 */
[----:B------:R-:W-:Y:S06]  /*d530*/  MUFU.EX2 R81, R81 ;  /* 0x0000005100517308 */ /* 0x000fec0000000800 */
[C---:B------:R-:W-:Y:S01]  /*d540*/  HMMA.16816.F32.BF16 R104, R96.reuse, R106, R8 ;  /* 0x0000006a6068723c */ /* 0x040fe20000041808 */
[----:B------:R-:W2:Y:S01]  /*d550*/  LDSM.16.MT88.4 R8, [R36+0x1000] ;  /* 0x001000002408783b */ /* 0x000ea20000004200 */
[----:B------:R-:W3:Y:S08]  /*d560*/  MUFU.EX2 R82, R82 ;  /* 0x0000005200527308 */ /* 0x000ef00000000800 */
[----:B------:R-:W-:Y:S08]  /*d570*/  MUFU.EX2 R68, R68 ;  /* 0x0000004400447308 */ /* 0x000ff00000000800 */
[----:B------:R-:W4:Y:S08]  /*d580*/  MUFU.EX2 R83, R83 ;  /* 0x0000005300537308 */ /* 0x000f300000000800 */
[----:B------:R-:W-:Y:S01]  /*d590*/  MUFU.EX2 R80, R80 ;  /* 0x0000005000507308 */ /* 0x000fe20000000800 */
[----:B-1----:R-:W-:Y:S01]  /*d5a0*/  HMMA.16816.F32.BF16 R100, R96, R4, R12 ;  /* 0x000000046064723c */ /* 0x002fe2000004180c */
[----:B------:R-:W1:Y:S01]  /*d5b0*/  LDSM.16.MT88.4 R12, [R37+0x4000] ;  /* 0x00400000250c783b */ /* 0x000e620000004200 */
[----:B------:R-:W-:-:S05]  /*d5c0*/  F2FP.BF16.F32.PACK_AB R4, R92, R65 ;  /* 0x000000415c04723e */ /* 0x000fca00000010ff */
[----:B------:R-:W5:Y:S01]  /*d5d0*/  MUFU.EX2 R77, R77 ;  /* 0x0000004d004d7308 */ /* 0x000f620000000800 */
[----:B---3--:R-:W-:Y:S01]  /*d5e0*/  F2FP.BF16.F32.PACK_AB R5, R82, R81 ;  /* 0x000000515205723e */ /* 0x008fe200000010ff */
[----:B------:R-:W-:Y:S01]  /*d5f0*/  HMMA.16816.F32.BF16 R96, R96, R6, R16 ;  /* 0x000000066060723c */ /* 0x000fe20000041810 */
[----:B------:R-:W-:Y:S01]  /*d600*/  FFMA.FTZ R16, R74, UR4, -R41 ;  /* 0x000000044a107c23 */ /* 0x000fe20008010829 */
[----:B------:R-:W-:Y:S01]  /*d610*/  FADD.FTZ R74, R60, R53 ;  /* 0x000000353c4a7221 */ /* 0x000fe20000010000 */
[----:B------:R-:W-:Y:S01]  /*d620*/  F2FP.BF16.F32.PACK_AB R6, R78, R79 ;  /* 0x0000004f4e06723e */ /* 0x000fe200000010ff */
[----:B------:R-:W-:Y:S02]  /*d630*/  FFMA.FTZ R53, R64, UR4, -R31 ;  /* 0x0000000440357c23 */ /* 0x000fe4000801081f */
[----:B------:R3:W-:Y:S01]  /*d640*/  MUFU.EX2 R60, R16 ;  /* 0x00000010003c7308 */ /* 0x0007e20000000800 */
[----:B----4-:R-:W-:-:S07]  /*d650*/  F2FP.BF16.F32.PACK_AB R7, R83, R68 ;  /* 0x000000445307723e */ /* 0x010fce00000010ff */
[C---:B--2---:R-:W-:Y:S01]  /*d660*/  HMMA.16816.F32.BF16 R100, R4.reuse, R8, R100 ;  /* 0x000000080464723c */ /* 0x044fe20000041864 */
[--C-:B------:R-:W-:Y:S01]  /*d670*/  FFMA.FTZ R9, R50, UR4, -R31.reuse ;  /* 0x0000000432097c23 */ /* 0x100fe2000801081f */
[----:B------:R-:W-:Y:S01]  /*d680*/  FADD.FTZ R8, R45, R74 ;  /* 0x0000004a2d087221 */ /* 0x000fe20000010000 */
[----:B------:R-:W-:Y:S01]  /*d690*/  MUFU.EX2 R33, R33 ;  /* 0x0000002100217308 */ /* 0x000fe20000000800 */
[----:B------:R-:W-:Y:S01]  /*d6a0*/  FADD.FTZ R50, R43, R70 ;  /* 0x000000462b327221 */ /* 0x000fe20000010000 */
[-C--:B------:R-:W-:Y:S01]  /*d6b0*/  MOV R70, R2.reuse ;  /* 0x0000000200467202 */ /* 0x080fe20000000f00 */
[----:B------:R-:W-:Y:S01]  /*d6c0*/  FADD.FTZ R8, R61, R8 ;  /* 0x000000083d087221 */ /* 0x000fe20000010000 */
[----:B------:R-:W-:Y:S01]  /*d6d0*/  @P0 MOV R70, R2 ;  /* 0x0000000200460202 */ /* 0x000fe20000000f00 */
[----:B------:R-:W-:Y:S01]  /*d6e0*/  HMMA.16816.F32.BF16 R96, R4, R10, R96 ;  /* 0x0000000a0460723c */ /* 0x000fe20000041860 */
[----:B---3--:R-:W2:Y:S01]  /*d6f0*/  LDSM.16.MT88.4 R16, [R37+0x4400] ;  /* 0x004400002510783b */ /* 0x008ea20000004200 */
[----:B------:R-:W-:Y:S01]  /*d700*/  FADD.FTZ R50, R59, R50 ;  /* 0x000000323b327221 */ /* 0x000fe20000010000 */
[----:B------:R-:W3:Y:S01]  /*d710*/  MUFU.EX2 R24, R24 ;  /* 0x0000001800187308 */ /* 0x000ee20000000800 */
[----:B------:R-:W-:Y:S01]  /*d720*/  FADD.FTZ R57, R57, R8 ;  /* 0x0000000839397221 */ /* 0x000fe20000010000 */
[----:B------:R-:W-:Y:S01]  /*d730*/  FFMA.FTZ R59, R46, UR4, -R31 ;  /* 0x000000042e3b7c23 */ /* 0x000fe2000801081f */
[----:B------:R-:W-:-:S02]  /*d740*/  FADD.FTZ R55, R55, R50 ;  /* 0x0000003237377221 */ /* 0x000fc40000010000 */
[----:B------:R-:W-:Y:S02]  /*d750*/  FADD.FTZ R150, R150, R57 ;  /* 0x0000003996967221 */ /* 0x000fe40000010000 */
[----:B------:R-:W-:Y:S01]  /*d760*/  FADD.FTZ R90, R90, R55 ;  /* 0x000000375a5a7221 */ /* 0x000fe20000010000 */
[----:B------:R-:W-:Y:S01]  /*d770*/  MUFU.EX2 R53, R53 ;  /* 0x0000003500357308 */ /* 0x000fe20000000800 */
[C---:B-1----:R-:W-:Y:S07]  /*d780*/  HMMA.16816.F32.BF16 R108, R4.reuse, R12, R108 ;  /* 0x0000000c046c723c */ /* 0x042fee000004186c */
[----:B------:R-:W1:Y:S01]  /*d790*/  MUFU.EX2 R54, R54 ;  /* 0x0000003600367308 */ /* 0x000e620000000800 */
[----:B------:R-:W-:Y:S01]  /*d7a0*/  HMMA.16816.F32.BF16 R104, R4, R14, R104 ;  /* 0x0000000e0468723c */ /* 0x000fe20000041868 */
[----:B------:R-:W4:Y:S01]  /*d7b0*/  LDSM.16.MT88.4 R12, [R36+0x1400] ;  /* 0x00140000240c783b */ /* 0x000f220000004200 */
[----:B-----5:R-:W-:-:S02]  /*d7c0*/  F2FP.BF16.F32.PACK_AB R4, R77, R80 ;  /* 0x000000504d04723e */ /* 0x020fc400000010ff */
[----:B---3--:R-:W-:-:S03]  /*d7d0*/  F2FP.BF16.F32.PACK_AB R6, R24, R33 ;  /* 0x000000211806723e */ /* 0x008fc600000010ff */
[----:B------:R-:W-:Y:S08]  /*d7e0*/  MUFU.EX2 R52, R52 ;  /* 0x0000003400347308 */ /* 0x000ff00000000800 */
[----:B------:R-:W3:Y:S01]  /*d7f0*/  MUFU.EX2 R45, R9 ;  /* 0x00000009002d7308 */ /* 0x000ee20000000800 */
[----:B-1----:R-:W-:-:S07]  /*d800*/  F2FP.BF16.F32.PACK_AB R5, R54, R53 ;  /* 0x000000353605723e */ /* 0x002fce00000010ff */
[----:B------:R-:W-:Y:S08]  /*d810*/  MUFU.EX2 R26, R26 ;  /* 0x0000001a001a7308 */ /* 0x000ff00000000800 */
[----:B------:R-:W1:Y:S01]  /*d820*/  MUFU.EX2 R23, R23 ;  /* 0x0000001700177308 */ /* 0x000e620000000800 */
[----:B---3--:R-:W-:Y:S01]  /*d830*/  F2FP.BF16.F32.PACK_AB R7, R45, R52 ;  /* 0x000000342d07723e */ /* 0x008fe200000010ff */
[----:B------:R-:W3:Y:S06]  /*d840*/  LDSM.16.MT88.4 R8, [R37+0x4800] ;  /* 0x004800002508783b */ /* 0x000eec0000004200 */
[C---:B--2---:R-:W-:Y:S01]  /*d850*/  HMMA.16816.F32.BF16 R108, R4.reuse, R16, R108 ;  /* 0x00000010046c723c */ /* 0x044fe2000004186c */
[----:B------:R-:W-:Y:S01]  /*d860*/  FADD.FTZ R16, R51, R150 ;  /* 0x0000009633107221 */ /* 0x000fe20000010000 */
[----:B------:R-:W-:Y:S01]  /*d870*/  FADD.FTZ R17, R49, R90 ;  /* 0x0000005a31117221 */ /* 0x000fe20000010000 */
[----:B------:R-:W-:Y:S01]  /*d880*/  FFMA.FTZ R49, R42, UR4, -R31 ;  /* 0x000000042a317c23 */ /* 0x000fe2000801081f */
[----:B------:R-:W-:Y:S01]  /*d890*/  MUFU.EX2 R35, R35 ;  /* 0x0000002300237308 */ /* 0x000fe20000000800 */
[----:B------:R-:W-:Y:S01]  /*d8a0*/  FADD.FTZ R16, R75, R16 ;  /* 0x000000104b107221 */ /* 0x000fe20000010000 */
[----:B------:R-:W-:Y:S01]  /*d8b0*/  FADD.FTZ R158, R158, R17 ;  /* 0x000000119e9e7221 */ /* 0x000fe20000010000 */
[----:B------:R-:W-:Y:S01]  /*d8c0*/  FFMA.FTZ R42, R39, UR4, -R41 ;  /* 0x00000004272a7c23 */ /* 0x000fe20008010829 */
[----:B----4-:R-:W-:Y:S01]  /*d8d0*/  HMMA.16816.F32.BF16 R100, R4, R12, R100 ;  /* 0x0000000c0464723c */ /* 0x010fe20000041864 */
[----:B------:R-:W-:Y:S01]  /*d8e0*/  FADD.FTZ R12, R71, R16 ;  /* 0x00000010470c7221 */ /* 0x000fe20000010000 */
[----:B------:R-:W-:Y:S01]  /*d8f0*/  FADD.FTZ R158, R73, R158 ;  /* 0x0000009e499e7221 */ /* 0x000fe20000010000 */
[----:B------:R-:W-:Y:S01]  /*d900*/  FFMA.FTZ R39, R38, UR4, -R31 ;  /* 0x0000000426277c23 */ /* 0x000fe2000801081f */
[----:B------:R-:W2:Y:S01]  /*d910*/  MUFU.EX2 R58, R58 ;  /* 0x0000003a003a7308 */ /* 0x000ea20000000800 */
[----:B------:R-:W-:Y:S01]  /*d920*/  FADD.FTZ R13, R63, R12 ;  /* 0x0000000c3f0d7221 */ /* 0x000fe20000010000 */
[----:B------:R-:W-:-:S02]  /*d930*/  FADD.FTZ R69, R69, R158 ;  /* 0x0000009e45457221 */ /* 0x000fc40000010000 */
[C---:B------:R-:W-:Y:S01]  /*d940*/  HMMA.16816.F32.BF16 R104, R4.reuse, R18, R104 ;  /* 0x000000120468723c */ /* 0x040fe20000041868 */
[----:B------:R-:W4:Y:S01]  /*d950*/  LDSM.16.MT88.4 R16, [R36+0x1800] ;  /* 0x001800002410783b */ /* 0x000f220000004200 */
[----:B------:R-:W-:Y:S01]  /*d960*/  FADD.FTZ R154, R154, R69 ;  /* 0x000000459a9a7221 */ /* 0x000fe20000010000 */
[----:B------:R-:W-:Y:S01]  /*d970*/  FADD.FTZ R13, R156, R13 ;  /* 0x0000000d9c0d7221 */ /* 0x000fe20000010000 */
[----:B------:R-:W-:Y:S01]  /*d980*/  MUFU.EX2 R48, R48 ;  /* 0x0000003000307308 */ /* 0x000fe20000000800 */
[----:B------:R-:W-:Y:S01]  /*d990*/  MOV R69, R0 ;  /* 0x0000000000457202 */ /* 0x000fe20000000f00 */
[----:B------:R-:W-:Y:S01]  /*d9a0*/  FADD.FTZ R91, R91, R154 ;  /* 0x0000009a5b5b7221 */ /* 0x000fe20000010000 */
[----:B------:R-:W-:Y:S01]  /*d9b0*/  FADD.FTZ R38, R32, R13 ;  /* 0x0000000d20267221 */ /* 0x000fe20000010000 */
[----:B------:R-:W-:Y:S01]  /*d9c0*/  HMMA.16816.F32.BF16 R96, R4, R14, R96 ;  /* 0x0000000e0460723c */ /* 0x000fe20000041860 */
[----:B-1----:R-:W-:Y:S01]  /*d9d0*/  F2FP.BF16.F32.PACK_AB R4, R23, R26 ;  /* 0x0000001a1704723e */ /* 0x002fe200000010ff */
[----:B------:R-:W-:Y:S01]  /*d9e0*/  FADD.FTZ R34, R34, R91 ;  /* 0x0000005b22227221 */ /* 0x000fe20000010000 */
[----:B------:R-:W-:Y:S01]  /*d9f0*/  FADD.FTZ R38, R25, R38 ;  /* 0x0000002619267221 */ /* 0x000fe20000010000 */
[----:B------:R-:W1:Y:S01]  /*da00*/  MUFU.EX2 R59, R59 ;  /* 0x0000003b003b7308 */ /* 0x000e620000000800 */
[----:B--2---:R-:W-:Y:S01]  /*da10*/  F2FP.BF16.F32.PACK_AB R6, R58, R35 ;  /* 0x000000233a06723e */ /* 0x004fe200000010ff */
[----:B------:R-:W-:Y:S01]  /*da20*/  FADD.FTZ R27, R27, R34 ;  /* 0x000000221b1b7221 */ /* 0x000fe20000010000 */
[----:B------:R-:W-:Y:S01]  /*da30*/  FADD.FTZ R21, R21, R38 ;  /* 0x0000002615157221 */ /* 0x000fe20000010000 */
[----:B------:R-:W2:Y:S01]  /*da40*/  LDSM.16.MT88.4 R12, [R37+0x4c00] ;  /* 0x004c0000250c783b */ /* 0x000ea20000004200 */
[----:B------:R-:W-:Y:S01]  /*da50*/  @P0 MOV R69, R0 ;  /* 0x0000000000450202 */ /* 0x000fe20000000f00 */
[----:B------:R-:W-:-:S02]  /*da60*/  FADD.FTZ R22, R22, R27 ;  /* 0x0000001b16167221 */ /* 0x000fc40000010000 */
[----:B------:R-:W-:Y:S02]  /*da70*/  MUFU.EX2 R44, R44 ;  /* 0x0000002c002c7308 */ /* 0x000fe40000000800 */
[----:B------:R-:W-:-:S04]  /*da80*/  FADD.FTZ R81, R81, R22 ;  /* 0x0000001651517221 */ /* 0x000fc80000010000 */
[----:B------:R-:W-:Y:S02]  /*da90*/  FADD.FTZ R81, R82, R81 ;  /* 0x0000005152517221 */ /* 0x000fe40000010000 */
[----:B------:R-:W5:Y:S01]  /*daa0*/  MUFU.EX2 R49, R49 ;  /* 0x0000003100317308 */ /* 0x000f620000000800 */
[----:B-1----:R-:W-:-:S07]  /*dab0*/  F2FP.BF16.F32.PACK_AB R5, R59, R48 ;  /* 0x000000303b05723e */ /* 0x002fce00000010ff */
[----:B------:R-:W-:Y:S08]  /*dac0*/  MUFU.EX2 R32, R39 ;  /* 0x0000002700207308 */ /* 0x000ff00000000800 */
[----:B------:R-:W1:Y:S01]  /*dad0*/  MUFU.EX2 R25, R40 ;  /* 0x0000002800197308 */ /* 0x000e620000000800 */
[----:B-----5:R-:W-:-:S07]  /*dae0*/  F2FP.BF16.F32.PACK_AB R7, R49, R44 ;  /* 0x0000002c3107723e */ /* 0x020fce00000010ff */
[----:B---3--:R-:W-:Y:S01]  /*daf0*/  HMMA.16816.F32.BF16 R108, R4, R8, R108 ;  /* 0x00000008046c723c */ /* 0x008fe2000004186c */
[----:B------:R-:W-:Y:S01]  /*db00*/  FADD.FTZ R8, R20, R21 ;  /* 0x0000001514087221 */ /* 0x000fe20000010000 */
[----:B------:R-:W3:Y:S03]  /*db10*/  MUFU.EX2 R47, R47 ;  /* 0x0000002f002f7308 */ /* 0x000ee60000000800 */
[----:B------:R-:W-:-:S03]  /*db20*/  FADD.FTZ R65, R65, R8 ;  /* 0x0000000841417221 */ /* 0x000fc60000010000 */
        /* <DEDUP_REMOVED lines=9> */
[----:B------:R-:W4:Y:S01]  /*dbc0*/  LDSM.16.MT88.4 R8, [R36+0x1c00] ;  /* 0x001c00002408783b */ /* 0x000f220000004200 */
[----:B------:R-:W5:Y:S01]  /*dbd0*/  MUFU.EX2 R42, R42 ;  /* 0x0000002a002a7308 */ /* 0x000f620000000800 */
[----:B------:R-:W-:Y:S01]  /*dbe0*/  FADD.FTZ R80, R80, R79 ;  /* 0x0000004f50507221 */ /* 0x000fe20000010000 */
[----:B------:R-:W-:-:S02]  /*dbf0*/  FADD.FTZ R53, R54, R53 ;  /* 0x0000003536357221 */ /* 0x000fc40000010000 */
[----:B------:R-:W-:Y:S01]  /*dc00*/  HMMA.16816.F32.BF16 R96, R4, R18, R96 ;  /* 0x000000120460723c */ /* 0x000fe20000041860 */
[----:B------:R-:W-:Y:S01]  /*dc10*/  FADD.FTZ R80, R77, R80 ;  /* 0x000000504d507221 */ /* 0x000fe20000010000 */
[----:B------:R-:W-:Y:S01]  /*dc20*/  FADD.FTZ R52, R52, R53 ;  /* 0x0000003534347221 */ /* 0x000fe20000010000 */
[----:B-1----:R-:W-:Y:S01]  /*dc30*/  F2FP.BF16.F32.PACK_AB R5, R25, R32 ;  /* 0x000000201905723e */ /* 0x002fe200000010ff */
[----:B------:R-:W-:Y:S01]  /*dc40*/  MUFU.EX2 R20, R28 ;  /* 0x0000001c00147308 */ /* 0x000fe20000000800 */
[----:B------:R-:W-:Y:S01]  /*dc50*/  FADD.FTZ R33, R33, R80 ;  /* 0x0000005021217221 */ /* 0x000fe20000010000 */
[----:B------:R-:W-:Y:S01]  /*dc60*/  FADD.FTZ R45, R45, R52 ;  /* 0x000000342d2d7221 */ /* 0x000fe20000010000 */
[----:B---3--:R-:W-:Y:S02]  /*dc70*/  F2FP.BF16.F32.PACK_AB R4, R47, R60 ;  /* 0x0000003c2f04723e */ /* 0x008fe400000010ff */
[----:B------:R-:W-:Y:S01]  /*dc80*/  FADD.FTZ R33, R24, R33 ;  /* 0x0000002118217221 */ /* 0x000fe20000010000 */
[----:B------:R-:W-:-:S02]  /*dc90*/  FADD.FTZ R48, R48, R45 ;  /* 0x0000002d30307221 */ /* 0x000fc40000010000 */
[----:B------:R-:W1:Y:S01]  /*dca0*/  MUFU.EX2 R89, R89 ;  /* 0x0000005900597308 */ /* 0x000e620000000800 */
        /* <DEDUP_REMOVED lines=8> */
[----:B------:R-:W-:-:S03]  /*dd30*/  FADD.FTZ R32, R32, R49 ;  /* 0x0000003120207221 */ /* 0x000fc60000010000 */
[----:B------:R-:W-:Y:S01]  /*dd40*/  FADD.FTZ R60, R60, R35 ;  /* 0x000000233c3c7221 */ /* 0x000fe20000010000 */
[----:B-1----:R-:W-:Y:S01]  /*dd50*/  F2FP.BF16.F32.PACK_AB R7, R89, R20 ;  /* 0x000000145907723e */ /* 0x002fe200000010ff */
[----:B------:R-:W-:Y:S02]  /*dd60*/  FADD.FTZ R25, R25, R32 ;  /* 0x0000002019197221 */ /* 0x000fe40000010000 */
[----:B------:R-:W-:Y:S02]  /*dd70*/  FADD.FTZ R60, R47, R60 ;  /* 0x0000003c2f3c7221 */ /* 0x000fe40000010000 */
[----:B------:R-:W-:Y:S02]  /*dd80*/  FADD.FTZ R20, R20, R25 ;  /* 0x0000001914147221 */ /* 0x000fe40000010000 */
[----:B------:R-:W-:Y:S01]  /*dd90*/  FADD.FTZ R43, R43, R60 ;  /* 0x0000003c2b2b7221 */ /* 0x000fe20000010000 */
[----:B--2---:R-:W-:Y:S01]  /*dda0*/  HMMA.16816.F32.BF16 R108, R4, R12, R108 ;  /* 0x0000000c046c723c */ /* 0x004fe2000004186c */
[----:B------:R-:W-:Y:S01]  /*ddb0*/  FADD.FTZ R89, R89, R20 ;  /* 0x0000001459597221 */ /* 0x000fe20000010000 */
[----:B------:R-:W-:Y:S01]  /*ddc0*/  MOV R20, R30 ;  /* 0x0000001e00147202 */ /* 0x000fe20000000f00 */
[----:B------:R-:W-:-:S05]  /*ddd0*/  FADD.FTZ R87, R42, R43 ;  /* 0x0000002b2a577221 */ /* 0x000fca0000010000 */
[C---:B------:R-:W-:Y:S08]  /*dde0*/  HMMA.16816.F32.BF16 R104, R4.reuse, R14, R104 ;  /* 0x0000000e0468723c */ /* 0x040ff00000041868 */
[C---:B----4-:R-:W-:Y:S08]  /*ddf0*/  HMMA.16816.F32.BF16 R100, R4.reuse, R8, R100 ;  /* 0x000000080464723c */ /* 0x050ff00000041864 */
[----:B------:R-:W-:Y:S01]  /*de00*/  HMMA.16816.F32.BF16 R96, R4, R10, R96 ;  /* 0x0000000a0460723c */ /* 0x000fe20000041860 */
[----:B------:R-:W-:-:S04]  /*de10*/  NOP ;  /* 0x0000000000007918 */ /* 0x000fc80000000000 */
[----:B------:R-:W-:-:S15]  /*de20*/  @P0 BRA `(.L_x_4727) ;  /* 0x0000000000040947 */ /* 0x000fde0003800000 */
.L_x_4721:
[----:B------:R-:W-:-:S07]  /*de30*/  IADD3 R66, PT, PT, R20, -0x1, RZ ;  /* 0xffffffff14427810 */ /* 0x000fce0007ffe0ff */
.L_x_4727:
        /* <DEDUP_REMOVED lines=8> */
[----:B------:R-:W-:Y:S01]  /*dec0*/  IMAD.MOV.U32 R91, RZ, RZ, R70 ;  /* 0x000000ffff5b7224 */ /* 0x000fe200078e0046 */
[----:B------:R-:W-:Y:S01]  /*ded0*/  UMOV UR15, 0x400 ;  /* 0x00000400000f7882 */ /* 0x000fe20000000000 */
[----:B------:R-:W2:Y:S01]  /*dee0*/  S2UR UR14, SR_CgaCtaId ;  /* 0x00000000000e79c3 */ /* 0x000ea20000008800 */
[----:B------:R-:W-:Y:S01]  /*def0*/  UMOV UR13, 0x400 ;  /* 0x00000400000d7882 */ /* 0x000fe20000000000 */
[----:B------:R-:W-:Y:S01]  /*df00*/  LOP3.LUT R90, R130, 0x40, R121, 0xfe, !PT ;  /* 0x00000040825a7812 */ /* 0x000fe200078efe79 */
[----:B------:R-:W-:Y:S01]  /*df10*/  VIADD R128, R66, 0x1 ;  /* 0x0000000142807836 */ /* 0x000fe20000000000 */
[----:B------:R-:W-:Y:S01]  /*df20*/  PLOP3.LUT P3, PT, PT, PT, UP0, 0x80, 0x8 ;  /* 0x000000000008781c */ /* 0x000fe20003f6f008 */
[----:B------:R-:W-:Y:S01]  /*df30*/  IMAD.MOV.U32 R127, RZ, RZ, RZ ;  /* 0x000000ffff7f7224 */ /* 0x000fe200078e00ff */
[----:B------:R-:W-:Y:S01]  /*df40*/  IADD3 R130, PT, PT, R130, 0x80, RZ ;  /* 0x0000008082827810 */ /* 0x000fe20007ffe0ff */
[----:B------:R-:W3:Y:S01]  /*df50*/  LDCU UR12, c[0x0][0x440] ;  /* 0x00008800ff0c77ac */ /* 0x000ee20008000800 */
[----:B------:R-:W4:Y:S01]  /*df60*/  LDCU UR4, c[0x0][0x45c] ;  /* 0x00008b80ff0477ac */ /* 0x000f220008000800 */
[----:B------:R-:W3:Y:S01]  /*df70*/  LDCU.64 UR8, c[0x0][0x3a0] ;  /* 0x00007400ff0877ac */ /* 0x000ee20008000a00 */
[----:B-1----:R-:W-:Y:S01]  /*df80*/  ULEA UR13, UR5, UR13, 0x18 ;  /* 0x0000000d050d7291 */ /* 0x002fe2000f8ec0ff */
[----:B------:R-:W1:Y:S05]  /*df90*/  LDCU.64 UR10, c[0x0][0x3a8] ;  /* 0x00007500ff0a77ac */ /* 0x000e6a0008000a00 */
[----:B------:R-:W-:Y:S01]  /*dfa0*/  LEA R126, R126, UR13, 0x1 ;  /* 0x0000000d7e7e7c11 */ /* 0x000fe2000f8e08ff */
[----:B--2---:R-:W-:-:S03]  /*dfb0*/  ULEA UR5, UR14, UR15, 0x18 ;  /* 0x0000000f0e057291 */ /* 0x004fc6000f8ec0ff */
[C---:B------:R-:W-:Y:S01]  /*dfc0*/  IADD3 R124, PT, PT, R126.reuse, 0x3020, RZ ;  /* 0x000030207e7c7810 */ /* 0x040fe20007ffe0ff */
[----:B---34-:R-:W-:-:S08]  /*dfd0*/  VIADD R125, R126, 0x3000 ;  /* 0x000030007e7d7836 */ /* 0x018fd00000000000 */
.L_x_4732:
[----:B------:R-:W-:Y:S01]  /*dfe0*/  @!P3 IADD3 R3, P0, PT, RZ, -R127, RZ ;  /* 0x8000007fff03b210 */ /* 0x000fe20007f1e0ff */
[----:B------:R-:W2:Y:S01]  /*dff0*/  S2R R84, SR_TID.X ;  /* 0x0000000000547919 */ /* 0x000ea20000002100 */
[----:B------:R-:W3:Y:S01]  /*e000*/  @!P3 LDC R120, c[0x0][0x3c0] ;  /* 0x0000f000ff78bb82 */ /* 0x000ee20000000800 */
[----:B------:R-:W-:Y:S07]  /*e010*/  DEPBAR.LE SB0, 0x0 ;  /* 0x000080000000791a */ /* 0x000fee0000000000 */
[----:B------:R-:W4:Y:S08]  /*e020*/  LDC R123, c[0x0][0x3c4] ;  /* 0x0000f100ff7b7b82 */ /* 0x000f300000000800 */
[----:B------:R-:W-:Y:S01]  /*e030*/  BAR.SYNC.DEFER_BLOCKING 0x0 ;  /* 0x0000000000007b1d */ /* 0x000fe20000010000 */
[----:B------:R-:W-:Y:S02]  /*e040*/  IMAD.MOV.U32 R8, RZ, RZ, R114 ;  /* 0x000000ffff087224 */ /* 0x000fe400078e0072 */
[----:B------:R-:W-:Y:S02]  /*e050*/  IMAD.MOV.U32 R6, RZ, RZ, R115 ;  /* 0x000000ffff067224 */ /* 0x000fe400078e0073 */
[----:B--2---:R-:W-:Y:S02]  /*e060*/  IMAD.SHL.U32 R118, R84, 0x8, RZ ;  /* 0x0000000854767824 */ /* 0x004fe400078e00ff */
[----:B---3--:R-:W-:Y:S03]  /*e070*/  @!P3 IMAD.SHL.U32 R0, R120, 0x80, RZ ;  /* 0x000000807800b824 */ /* 0x008fe600078e00ff */
[----:B------:R-:W-:Y:S01]  /*e080*/  LOP3.LUT R2, R118, 0x18, RZ, 0xc0, !PT ;  /* 0x0000001876027812 */ /* 0x000fe200078ec0ff */
[----:B------:R-:W-:Y:S03]  /*e090*/  @!P3 IMAD.X R0, RZ, RZ, ~R0, P0 ;  /* 0x000000ffff00b224 */ /* 0x000fe600000e0e00 */
[----:B------:R-:W-:Y:S02]  /*e0a0*/  ISETP.GE.AND P2, PT, R2, UR12, PT ;  /* 0x0000000c02007c0c */ /* 0x000fe4000bf46270 */
[----:B------:R-:W-:Y:S04]  /*e0b0*/  @!P3 SHF.R.S64 R3, R3, 0x1f, R0 ;  /* 0x0000001f0303b819 */ /* 0x000fe80000001000 */
[----:B------:R-:W-:Y:S04]  /*e0c0*/  @!P3 IADD3 R114, P0, PT, R114, R3, RZ ;  /* 0x000000037272b210 */ /* 0x000fe80007f1e0ff */
[----:B------:R-:W-:Y:S01]  /*e0d0*/  @!P3 LEA.HI.X.SX32 R115, R0, R115, 0x1, P0 ;  /* 0x000000730073b211 */ /* 0x000fe200000f0eff */
[----:B----4-:R-:W-:Y:S08]  /*e0e0*/  @!P3 BRA `(.L_x_4729) ;  /* 0x0000000000f4b947 */ /* 0x010ff00003800000 */
[----:B------:R-:W-:Y:S01]  /*e0f0*/  VIADD R12, R130, 0xffffff80 ;  /* 0xffffff80820c7836 */ /* 0x000fe20000000000 */
[----:B------:R-:W2:Y:S01]  /*e100*/  LDC R3, c[0x0][0x4f0] ;  /* 0x00013c00ff037b82 */ /* 0x000ea20000000800 */
[----:B------:R-:W-:Y:S03]  /*e110*/  IABS R14, R130 ;  /* 0x00000082000e7213 */ /* 0x000fe60000000000 */
[----:B------:R-:W-:Y:S04]  /*e120*/  IABS R13, R12 ;  /* 0x0000000c000d7213 */ /* 0x000fe80000000000 */
[----:B------:R-:W3:Y:S01]  /*e130*/  LDC.64 R120, c[0x0][0x3c0] ;  /* 0x0000f000ff787b82 */ /* 0x000ee20000000a00 */
[-C--:B--2---:R-:W-:Y:S02]  /*e140*/  IABS R10, R3.reuse ;  /* 0x00000003000a7213 */ /* 0x084fe40000000000 */
[-C--:B------:R-:W-:Y:S02]  /*e150*/  LOP3.LUT R12, R12, R3.reuse, RZ, 0x3c, !PT ;  /* 0x000000030c0c7212 */ /* 0x080fe400078e3cff */
[----:B------:R-:W2:Y:S01]  /*e160*/  I2F.RP R15, R10 ;  /* 0x0000000a000f7306 */ /* 0x000ea20000209400 */
[----:B------:R-:W-:Y:S09]  /*e170*/  LOP3.LUT R2, RZ, R3, RZ, 0x33, !PT ;  /* 0x00000003ff027212 */ /* 0x000ff200078e33ff */
[----:B--2---:R-:W2:Y:S02]  /*e180*/  MUFU.RCP R11, R15 ;  /* 0x0000000f000b7308 */ /* 0x004ea40000001000 */
[----:B--2---:R-:W-:Y:S08]  /*e190*/  VIADD R16, R11, 0xffffffe ;  /* 0x0ffffffe0b107836 */ /* 0x004ff00000000000 */
[----:B------:R-:W2:Y:S02]  /*e1a0*/  F2I.FTZ.U32.TRUNC.NTZ R17, R16 ;  /* 0x0000001000117305 */ /* 0x000ea4000021f000 */
[--C-:B--2---:R-:W-:Y:S01]  /*e1b0*/  IMAD.MOV R11, RZ, RZ, -R17.reuse ;  /* 0x000000ffff0b7224 */ /* 0x104fe200078e0a11 */
        /* <DEDUP_REMOVED lines=34> */
[CC--:B---3--:R-:W-:Y:S01]  /*e3e0*/  IMAD.WIDE.U32 R14, R0.reuse, R120.reuse, RZ ;  /* 0x00000078000e7225 */ /* 0x0c8fe200078e00ff */
[----:B------:R-:W-:Y:S01]  /*e3f0*/  SHF.R.S32.HI R13, RZ, 0x1f, R0 ;  /* 0x0000001fff0d7819 */ /* 0x000fe20000011400 */
[----:B------:R-:W2:Y:S04]  /*e400*/  LDG.E R10, desc[UR6][R16.64] ;  /* 0x00000006100a7981 */ /* 0x000ea8000c1e1900 */
[----:B------:R-:W-:Y:S04]  /*e410*/  IMAD R12, R13, R120, RZ ;  /* 0x000000780d0c7224 */ /* 0x000fe800078e02ff */
[----:B------:R-:W-:Y:S05]  /*e420*/  IMAD R12, R0, R121, R12 ;  /* 0x00000079000c7224 */ /* 0x000fea00078e020c */
[----:B------:R-:W-:Y:S01]  /*e430*/  IADD3 R15, PT, PT, R15, R12, RZ ;  /* 0x0000000c0f0f7210 */ /* 0x000fe20007ffe0ff */
[----:B--2---:R-:W-:Y:S04]  /*e440*/  IMAD.IADD R11, R11, 0x1, -R10 ;  /* 0x000000010b0b7824 */ /* 0x004fe800078e0a0a */
[C---:B-1----:R-:W-:Y:S01]  /*e450*/  IMAD.WIDE.U32 R14, R11.reuse, UR10, R14 ;  /* 0x0000000a0b0e7c25 */ /* 0x042fe2000f8e000e */
[----:B------:R-:W-:Y:S02]  /*e460*/  SHF.R.S32.HI R10, RZ, 0x1f, R11 ;  /* 0x0000001fff0a7819 */ /* 0x000fe4000001140b */
[----:B------:R-:W-:Y:S03]  /*e470*/  LEA R114, P0, R14, R8, 0x1 ;  /* 0x000000080e727211 */ /* 0x000fe600078008ff */
[----:B------:R-:W-:Y:S04]  /*e480*/  IMAD R10, R10, UR10, RZ ;  /* 0x0000000a0a0a7c24 */ /* 0x000fe8000f8e02ff */
[----:B------:R-:W-:Y:S04]  /*e490*/  IMAD R10, R11, UR11, R10 ;  /* 0x0000000b0b0a7c24 */ /* 0x000fe8000f8e020a */
[----:B------:R-:W-:Y:S05]  /*e4a0*/  IMAD.IADD R115, R15, 0x1, R10 ;  /* 0x000000010f737824 */ /* 0x000fea00078e020a */
[----:B------:R-:W-:Y:S07]  /*e4b0*/  LEA.HI.X R115, R14, R6, R115, 0x1, P0 ;  /* 0x000000060e737211 */ /* 0x000fee00000f0c73 */
.L_x_4729:
[----:B------:R-:W-:Y:S01]  /*e4c0*/  LOP3.LUT R132, R118, 0xd8, RZ, 0xc0, !PT ;  /* 0x000000d876847812 */ /* 0x000fe200078ec0ff */
[----:B------:R-:W-:Y:S01]  /*e4d0*/  IMAD.SHL.U32 R129, R120, 0x40, RZ ;  /* 0x0000004078817824 */ /* 0x000fe200078e00ff */
[----:B------:R-:W-:Y:S01]  /*e4e0*/  LOP3.LUT R122, R118, 0x1f20, RZ, 0xc0, !PT ;  /* 0x00001f20767a7812 */ /* 0x000fe200078ec0ff */
[----:B------:R-:W-:Y:S01]  /*e4f0*/  IMAD.MOV.U32 R4, RZ, RZ, 0x20 ;  /* 0x00000020ff047424 */ /* 0x000fe200078e00ff */
[----:B------:R-:W-:Y:S01]  /*e500*/  SHF.L.U64.HI R120, R120, 0x6, R123 ;  /* 0x0000000678787819 */ /* 0x000fe2000001027b */
[C---:B------:R-:W-:Y:S01]  /*e510*/  IMAD.SHL.U32 R86, R84.reuse, 0x10, RZ ;  /* 0x0000001054567824 */ /* 0x040fe200078e00ff */
[C---:B------:R-:W-:Y:S01]  /*e520*/  LOP3.LUT R119, R84.reuse, 0x18, RZ, 0xc0, !PT ;  /* 0x0000001854777812 */ /* 0x040fe200078ec0ff */
[C---:B------:R-:W-:Y:S02]  /*e530*/  IMAD.SHL.U32 R0, R84.reuse, 0x20, RZ ;  /* 0x0000002054007824 */ /* 0x040fe400078e00ff */
[----:B------:R-:W-:Y:S01]  /*e540*/  IMAD.SHL.U32 R3, R84, 0x4, RZ ;  /* 0x0000000454037824 */ /* 0x000fe200078e00ff */
[----:B------:R-:W-:Y:S01]  /*e550*/  LOP3.LUT R121, R132, R119, RZ, 0x3c, !PT ;  /* 0x0000007784797212 */ /* 0x000fe200078e3cff */
[----:B------:R-:W-:Y:S01]  /*e560*/  VIADD R128, R128, 0xffffffff ;  /* 0xffffffff80807836 */ /* 0x000fe20000000000 */
        /* <DEDUP_REMOVED lines=26> */
[----:B------:R-:W-:Y:S03]  /*e710*/  ISETP.GT.AND P0, PT, R128, R93, PT ;  /* 0x0000005d8000720c */ /* 0x000fe60003f04270 */
        /* <DEDUP_REMOVED lines=15> */
[----:B------:R-:W3:Y:S05]  /*e810*/  LDSM.16.M88.4 R24, [R2+0x1800] ;  /* 0x001800000218783b */ /* 0x000eea0000000200 */
[----:B------:R-:W4:Y:S05]  /*e820*/  LDSM.16.M88.4 R8, [R2+0x1000] ;  /* 0x001000000208783b */ /* 0x000f2a0000000200 */
[----:B------:R-:W-:Y:S05]  /*e830*/  LDSM.16.M88.4 R68, [R12] ;  /* 0x000000000c44783b */ /* 0x000fea0000000200 */
[----:B------:R-:W5:Y:S05]  /*e840*/  LDSM.16.M88.4 R28, [R0+0x1800] ;  /* 0x00180000001c783b */ /* 0x000f6a0000000200 */
[----:B------:R-:W1:Y:S05]  /*e850*/  LDSM.16.M88.4 R16, [R2+0x1400] ;  /* 0x001400000210783b */ /* 0x000e6a0000000200 */
[----:B------:R-:W2:Y:S05]  /*e860*/  LDSM.16.M88.4 R32, [R2+0x1c00] ;  /* 0x001c00000220783b */ /* 0x000eaa0000000200 */
[----:B------:R-:W2:Y:S05]  /*e870*/  LDSM.16.M88.4 R44, [R0+0x1000] ;  /* 0x00100000002c783b */ /* 0x000eaa0000000200 */
[----:B------:R-:W2:Y:S01]  /*e880*/  LDSM.16.M88.4 R48, [R2+0x2400] ;  /* 0x002400000230783b */ /* 0x000ea20000000200 */
[C---:B---3--:R-:W-:Y:S04]  /*e890*/  HMMA.16816.F32.BF16 R20, R64.reuse, R24, RZ ;  /* 0x000000184014723c */ /* 0x048fe800000418ff */
[----:B------:R-:W3:Y:S05]  /*e8a0*/  LDSM.16.M88.4 R36, [R0+0x1400] ;  /* 0x001400000024783b */ /* 0x000eea0000000200 */
[----:B------:R-:W3:Y:S01]  /*e8b0*/  LDSM.16.M88.4 R52, [R0+0x1c00] ;  /* 0x001c00000034783b */ /* 0x000ee20000000200 */
[C---:B------:R-:W-:Y:S04]  /*e8c0*/  HMMA.16816.F32.BF16 R24, R64.reuse, R26, RZ ;  /* 0x0000001a4018723c */ /* 0x040fe800000418ff */
[----:B------:R-:W3:Y:S04]  /*e8d0*/  LDSM.16.M88.4 R40, [R2+0x2000] ;  /* 0x002000000228783b */ /* 0x000ee80000000200 */
[C---:B----4-:R-:W-:Y:S01]  /*e8e0*/  HMMA.16816.F32.BF16 R4, R64.reuse, R8, RZ ;  /* 0x000000084004723c */ /* 0x050fe200000418ff */
[----:B------:R-:W4:Y:S05]  /*e8f0*/  LDSM.16.M88.4 R56, [R2+0x2800] ;  /* 0x002800000238783b */ /* 0x000f2a0000000200 */
[----:B------:R-:W4:Y:S02]  /*e900*/  LDSM.16.M88.4 R76, [R2+0x2c00] ;  /* 0x002c0000024c783b */ /* 0x000f240000000200 */
[----:B------:R-:W-:Y:S03]  /*e910*/  HMMA.16816.F32.BF16 R8, R64, R10, RZ ;  /* 0x0000000a4008723c */ /* 0x000fe600000418ff */
[----:B------:R-:W4:Y:S05]  /*e920*/  LDSM.16.M88.4 R72, [R0+0x2400] ;  /* 0x002400000048783b */ /* 0x000f2a0000000200 */
[C---:B-----5:R-:W-:Y:S01]  /*e930*/  HMMA.16816.F32.BF16 R20, R68.reuse, R28, R20 ;  /* 0x0000001c4414723c */ /* 0x060fe20000041814 */
[----:B------:R-:W5:Y:S07]  /*e940*/  LDSM.16.M88.4 R80, [R0+0x2000] ;  /* 0x002000000050783b */ /* 0x000f6e0000000200 */
[----:B------:R-:W-:Y:S08]  /*e950*/  HMMA.16816.F32.BF16 R24, R68, R30, R24 ;  /* 0x0000001e4418723c */ /* 0x000ff00000041818 */
[C---:B-1----:R-:W-:Y:S08]  /*e960*/  HMMA.16816.F32.BF16 R12, R64.reuse, R16, RZ ;  /* 0x00000010400c723c */ /* 0x042ff000000418ff */
[C---:B--2---:R-:W-:Y:S08]  /*e970*/  HMMA.16816.F32.BF16 R28, R64.reuse, R32, RZ ;  /* 0x00000020401c723c */ /* 0x044ff000000418ff */
[C---:B------:R-:W-:Y:S08]  /*e980*/  HMMA.16816.F32.BF16 R16, R64.reuse, R18, RZ ;  /* 0x000000124010723c */ /* 0x040ff000000418ff */
[----:B------:R-:W-:Y:S08]  /*e990*/  HMMA.16816.F32.BF16 R32, R64, R34, RZ ;  /* 0x000000224020723c */ /* 0x000ff000000418ff */
[C---:B------:R-:W-:Y:S08]  /*e9a0*/  HMMA.16816.F32.BF16 R4, R68.reuse, R44, R4 ;  /* 0x0000002c4404723c */ /* 0x040ff00000041804 */
[----:B------:R-:W-:Y:S08]  /*e9b0*/  HMMA.16816.F32.BF16 R8, R68, R46, R8 ;  /* 0x0000002e4408723c */ /* 0x000ff00000041808 */
[C---:B------:R-:W-:Y:S08]  /*e9c0*/  HMMA.16816.F32.BF16 R44, R64.reuse, R48, RZ ;  /* 0x00000030402c723c */ /* 0x040ff000000418ff */
[----:B------:R-:W-:Y:S08]  /*e9d0*/  HMMA.16816.F32.BF16 R48, R64, R50, RZ ;  /* 0x000000324030723c */ /* 0x000ff000000418ff */
[C---:B---3--:R-:W-:Y:S08]  /*e9e0*/  HMMA.16816.F32.BF16 R12, R68.reuse, R36, R12 ;  /* 0x00000024440c723c */ /* 0x048ff0000004180c */
[C---:B------:R-:W-:Y:S08]  /*e9f0*/  HMMA.16816.F32.BF16 R16, R68.reuse, R38, R16 ;  /* 0x000000264410723c */ /* 0x040ff00000041810 */
[C---:B------:R-:W-:Y:S08]  /*ea00*/  HMMA.16816.F32.BF16 R28, R68.reuse, R52, R28 ;  /* 0x00000034441c723c */ /* 0x040ff0000004181c */
[----:B------:R-:W-:Y:S08]  /*ea10*/  HMMA.16816.F32.BF16 R32, R68, R54, R32 ;  /* 0x000000364420723c */ /* 0x000ff00000041820 */
[C---:B------:R-:W-:Y:S08]  /*ea20*/  HMMA.16816.F32.BF16 R36, R64.reuse, R40, RZ ;  /* 0x000000284024723c */ /* 0x040ff000000418ff */
[C---:B----4-:R-:W-:Y:S08]  /*ea30*/  HMMA.16816.F32.BF16 R52, R64.reuse, R56, RZ ;  /* 0x000000384034723c */ /* 0x050ff000000418ff */
        /* <DEDUP_REMOVED lines=98> */
.L_x_4731:
        /* <DEDUP_REMOVED lines=8> */
[CCC-:B------:R-:W-:Y:S02]  /*f0e0*/  @!P2 IADD3 R68, P4, P0, R69.reuse, R112.reuse, R69.reuse ;  /* 0x000000704544a210 */ /* 0x1c0fe4000789e045 */
        /* <DEDUP_REMOVED lines=23> */
.L_x_4730:
[C---:B-1----:R-:W-:Y:S01]  /*f260*/  IADD3 R75, PT, PT, R90.reuse, -0x40, RZ ;  /* 0xffffffc05a4b7810 */ /* 0x042fe20007ffe0ff */
[----:B------:R-:W-:Y:S01]  /*f270*/  LDSM.16.MT88.4 R80, [R126+0x3000] ;  /* 0x003000007e50783b */ /* 0x000fe20000004200 */
        /* <DEDUP_REMOVED lines=9> */
[----:B------:R-:W-:Y:S01]  /*f310*/  FFMA.FTZ R7, R88, R72, R7 ;  /* 0x0000004858077223 */ /* 0x000fe20000010007 */
[----:B------:R-:W-:Y:S01]  /*f320*/  IADD3 R76, PT, PT, R90, -0x30, RZ ;  /* 0xffffffd05a4c7810 */ /* 0x000fe20007ffe0ff */
[CC--:B------:R-:W-:Y:S01]  /*f330*/  FFMA.FTZ R8, R88.reuse, R75.reuse, R8 ;  /* 0x0000004b58087223 */ /* 0x0c0fe20000010008 */
[----:B------:R-:W-:Y:S01]  /*f340*/  I2FP.F32.S32 R72, R74 ;  /* 0x0000004a00487245 */ /* 0x000fe20000201400 */
[----:B------:R-:W-:Y:S01]  /*f350*/  FFMA.FTZ R10, R88, R75, R10 ;  /* 0x0000004b580a7223 */ /* 0x000fe2000001000a */
[----:B------:R-:W-:Y:S02]  /*f360*/  I2FP.F32.S32 R75, R76 ;  /* 0x0000004c004b7245 */ /* 0x000fe40000201400 */
[----:B------:R-:W-:Y:S01]  /*f370*/  IADD3 R74, PT, PT, R90, -0x2f, RZ ;  /* 0xffffffd15a4a7810 */ /* 0x000fe20007ffe0ff */
[-C--:B------:R-:W-:Y:S01]  /*f380*/  FFMA.FTZ R9, R88, R72.reuse, R9 ;  /* 0x0000004858097223 */ /* 0x080fe20000010009 */
[----:B------:R-:W-:Y:S01]  /*f390*/  IADD3 R76, PT, PT, R90, -0x28, RZ ;  /* 0xffffffd85a4c7810 */ /* 0x000fe20007ffe0ff */
[C---:B------:R-:W-:Y:S01]  /*f3a0*/  FFMA.FTZ R11, R88.reuse, R72, R11 ;  /* 0x00000048580b7223 */ /* 0x040fe2000001000b */
[----:B------:R-:W-:Y:S01]  /*f3b0*/  I2FP.F32.S32 R72, R74 ;  /* 0x0000004a00487245 */ /* 0x000fe20000201400 */
[CC--:B------:R-:W-:Y:S01]  /*f3c0*/  FFMA.FTZ R12, R88.reuse, R75.reuse, R12 ;  /* 0x0000004b580c7223 */ /* 0x0c0fe2000001000c */
[----:B------:R-:W-:Y:S01]  /*f3d0*/  FFMA.FTZ R14, R88, R75, R14 ;  /* 0x0000004b580e7223 */ /* 0x000fe2000001000e */
[----:B------:R-:W-:Y:S02]  /*f3e0*/  I2FP.F32.S32 R75, R76 ;  /* 0x0000004c004b7245 */ /* 0x000fe40000201400 */
[----:B------:R-:W-:Y:S01]  /*f3f0*/  IADD3 R74, PT, PT, R90, -0x27, RZ ;  /* 0xffffffd95a4a7810 */ /* 0x000fe20007ffe0ff */
[-C--:B------:R-:W-:Y:S01]  /*f400*/  FFMA.FTZ R13, R88, R72.reuse, R13 ;  /* 0x00000048580d7223 */ /* 0x080fe2000001000d */
[----:B------:R-:W-:Y:S01]  /*f410*/  IADD3 R76, PT, PT, R90, -0x20, RZ ;  /* 0xffffffe05a4c7810 */ /* 0x000fe20007ffe0ff */
[C---:B------:R-:W-:Y:S01]  /*f420*/  FFMA.FTZ R15, R88.reuse, R72, R15 ;  /* 0x00000048580f7223 */ /* 0x040fe2000001000f */
[----:B------:R-:W-:Y:S01]  /*f430*/  I2FP.F32.S32 R72, R74 ;  /* 0x0000004a00487245 */ /* 0x000fe20000201400 */
        /* <DEDUP_REMOVED lines=8> */
[CC--:B------:R-:W-:Y:S01]  /*f4c0*/  FFMA.FTZ R20, R88.reuse, R75.reuse, R20 ;  /* 0x0000004b58147223 */ /* 0x0c0fe20000010014 */
[----:B------:R-:W-:Y:S01]  /*f4d0*/  I2FP.F32.S32 R69, R2 ;  /* 0x0000000200457245 */ /* 0x000fe20000201400 */
[----:B------:R-:W-:Y:S01]  /*f4e0*/  FFMA.FTZ R22, R88, R75, R22 ;  /* 0x0000004b58167223 */ /* 0x000fe20000010016 */
[----:B------:R-:W-:Y:S01]  /*f4f0*/  IADD3 R68, PT, PT, R90, -0x17, RZ ;  /* 0xffffffe95a447810 */ /* 0x000fe20007ffe0ff */
[-C--:B------:R-:W-:Y:S01]  /*f500*/  FFMA.FTZ R21, R88, R0.reuse, R21 ;  /* 0x0000000058157223 */ /* 0x080fe20000010015 */
[----:B------:R-:W-:Y:S01]  /*f510*/  IADD3 R2, PT, PT, R90, -0x10, RZ ;  /* 0xfffffff05a027810 */ /* 0x000fe20007ffe0ff */
[C---:B------:R-:W-:Y:S01]  /*f520*/  FFMA.FTZ R23, R88.reuse, R0, R23 ;  /* 0x0000000058177223 */ /* 0x040fe20000010017 */
        /* <DEDUP_REMOVED lines=13> */
[CC--:B------:R-:W-:Y:S01]  /*f600*/  FFMA.FTZ R29, R88.reuse, R0.reuse, R29 ;  /* 0x00000000581d7223 */ /* 0x0c0fe2000001001d */
[C---:B------:R-:W-:Y:S01]  /*f610*/  FFMA.FTZ R31, R88.reuse, R0, R31 ;  /* 0x00000000581f7223 */ /* 0x040fe2000001001f */
[CC--:B------:R-:W-:Y:S01]  /*f620*/  FFMA.FTZ R32, R88.reuse, R69.reuse, R32 ;  /* 0x0000004558207223 */ /* 0x0c0fe20000010020 */
[----:B------:R-:W-:Y:S01]  /*f630*/  I2FP.F32.S32 R2, R2 ;  /* 0x0000000200027245 */ /* 0x000fe20000201400 */
[----:B------:R-:W-:Y:S01]  /*f640*/  FFMA.FTZ R34, R88, R69, R34 ;  /* 0x0000004558227223 */ /* 0x000fe20000010022 */
[----:B------:R-:W-:Y:S02]  /*f650*/  IADD3 R0, PT, PT, R90, 0x1, RZ ;  /* 0x000000015a007810 */ /* 0x000fe40007ffe0ff */
[----:B------:R-:W-:Y:S01]  /*f660*/  I2FP.F32.S32 R69, R90 ;  /* 0x0000005a00457245 */ /* 0x000fe20000201400 */
[C---:B------:R-:W-:Y:S01]  /*f670*/  FFMA.FTZ R33, R88.reuse, R2, R33 ;  /* 0x0000000258217223 */ /* 0x040fe20000010021 */
[----:B------:R-:W-:Y:S01]  /*f680*/  I2FP.F32.S32 R0, R0 ;  /* 0x0000000000007245 */ /* 0x000fe20000201400 */
[----:B------:R-:W-:Y:S01]  /*f690*/  FFMA.FTZ R35, R88, R2, R35 ;  /* 0x0000000258237223 */ /* 0x000fe20000010023 */
[----:B------:R-:W-:Y:S01]  /*f6a0*/  IADD3 R68, PT, PT, R90, 0x8, RZ ;  /* 0x000000085a447810 */ /* 0x000fe20007ffe0ff */
[-C--:B------:R-:W-:Y:S01]  /*f6b0*/  FFMA.FTZ R36, R88, R69.reuse, R36 ;  /* 0x0000004558247223 */ /* 0x080fe20000010024 */
[----:B------:R-:W-:Y:S01]  /*f6c0*/  IADD3 R2, PT, PT, R90, 0x9, RZ ;  /* 0x000000095a027810 */ /* 0x000fe20007ffe0ff */
[C---:B------:R-:W-:Y:S01]  /*f6d0*/  FFMA.FTZ R38, R88.reuse, R69, R38 ;  /* 0x0000004558267223 */ /* 0x040fe20000010026 */
[-C--:B------:R-:W-:Y:S01]  /*f6e0*/  FFMA.FTZ R37, R88, R0.reuse, R37 ;  /* 0x0000000058257223 */ /* 0x080fe20000010025 */
[----:B------:R-:W-:Y:S01]  /*f6f0*/  IADD3 R70, PT, PT, R90, 0x10, RZ ;  /* 0x000000105a467810 */ /* 0x000fe20007ffe0ff */
        /* <DEDUP_REMOVED lines=8> */
[C---:B------:R-:W-:Y:S01]  /*f780*/  FFMA.FTZ R43, R88.reuse, R0, R43 ;  /* 0x00000000582b7223 */ /* 0x040fe2000001002b */
[----:B------:R-:W-:Y:S01]  /*f790*/  I2FP.F32.S32 R0, R68 ;  /* 0x0000004400007245 */ /* 0x000fe20000201400 */
[CC--:B------:R-:W-:Y:S01]  /*f7a0*/  FFMA.FTZ R44, R88.reuse, R69.reuse, R44 ;  /* 0x00000045582c7223 */ /* 0x0c0fe2000001002c */
[----:B------:R-:W-:Y:S01]  /*f7b0*/  FMNMX3.FTZ R68, R91, R4, R5, !PT ;  /* 0x000000045b447276 */ /* 0x000fe20007810005 */
[----:B------:R-:W-:Y:S01]  /*f7c0*/  FFMA.FTZ R46, R88, R69, R46 ;  /* 0x00000045582e7223 */ /* 0x000fe2000001002e */
[----:B------:R-:W-:Y:S01]  /*f7d0*/  IADD3 R69, PT, PT, R90, 0x20, RZ ;  /* 0x000000205a457810 */ /* 0x000fe20007ffe0ff */
[----:B------:R-:W-:Y:S01]  /*f7e0*/  FFMA.FTZ R45, R88, R0, R45 ;  /* 0x00000000582d7223 */ /* 0x000fe2000001002d */
[----:B------:R-:W-:Y:S01]  /*f7f0*/  FMNMX3.FTZ R70, R68, R8, R9, !PT ;  /* 0x0000000844467276 */ /* 0x000fe20007810009 */
[----:B------:R-:W-:Y:S01]  /*f800*/  FFMA.FTZ R47, R88, R0, R47 ;  /* 0x00000000582f7223 */ /* 0x000fe2000001002f */
[----:B------:R-:W-:Y:S02]  /*f810*/  FMNMX3.FTZ R68, R92, R6, R7, !PT ;  /* 0x000000065c447276 */ /* 0x000fe40007810007 */
        /* <DEDUP_REMOVED lines=22> */
[CC--:B------:R-:W-:Y:S01]  /*f980*/  FFMA.FTZ R48, R88.reuse, R71.reuse, R48 ;  /* 0x0000004758307223 */ /* 0x0c0fe20000010030 */
[----:B------:R-:W-:Y:S01]  /*f990*/  FFMA.FTZ R50, R88, R71, R50 ;  /* 0x0000004758327223 */ /* 0x000fe20000010032 */
[----:B------:R-:W-:Y:S02]  /*f9a0*/  FMNMX3.FTZ R68, R68, R46, R47, !PT ;  /* 0x0000002e44447276 */ /* 0x000fe4000781002f */
[----:B------:R-:W-:Y:S02]  /*f9b0*/  I2FP.F32.S32 R0, R2 ;  /* 0x0000000200007245 */ /* 0x000fe40000201400 */
[----:B------:R-:W-:Y:S02]  /*f9c0*/  IADD3 R2, PT, PT, R90, 0x21, RZ ;  /* 0x000000215a027810 */ /* 0x000fe40007ffe0ff */
[----:B------:R-:W-:Y:S01]  /*f9d0*/  IADD3 R130, PT, PT, R130, -0x80, RZ ;  /* 0xffffff8082827810 */ /* 0x000fe20007ffe0ff */
[CC--:B------:R-:W-:Y:S01]  /*f9e0*/  FFMA.FTZ R49, R88.reuse, R0.reuse, R49 ;  /* 0x0000000058317223 */ /* 0x0c0fe20000010031 */
[C---:B------:R-:W-:Y:S01]  /*f9f0*/  FFMA.FTZ R51, R88.reuse, R0, R51 ;  /* 0x0000000058337223 */ /* 0x040fe20000010033 */
[CC--:B------:R-:W-:Y:S01]  /*fa00*/  FFMA.FTZ R52, R88.reuse, R69.reuse, R52 ;  /* 0x0000004558347223 */ /* 0x0c0fe20000010034 */
[----:B------:R-:W-:Y:S01]  /*fa10*/  I2FP.F32.S32 R0, R2 ;  /* 0x0000000200007245 */ /* 0x000fe20000201400 */
[----:B------:R-:W-:Y:S01]  /*fa20*/  FFMA.FTZ R54, R88, R69, R54 ;  /* 0x0000004558367223 */ /* 0x000fe20000010036 */
[----:B------:R-:W-:Y:S02]  /*fa30*/  FMNMX3.FTZ R70, R70, R48, R49, !PT ;  /* 0x0000003046467276 */ /* 0x000fe40007810031 */
[----:B------:R-:W-:Y:S01]  /*fa40*/  IADD3 R2, PT, PT, R90, 0x28, RZ ;  /* 0x000000285a027810 */ /* 0x000fe20007ffe0ff */
[CC--:B------:R-:W-:Y:S01]  /*fa50*/  FFMA.FTZ R53, R88.reuse, R0.reuse, R53 ;  /* 0x0000000058357223 */ /* 0x0c0fe20000010035 */
[----:B------:R-:W-:Y:S01]  /*fa60*/  FFMA.FTZ R55, R88, R0, R55 ;  /* 0x0000000058377223 */ /* 0x000fe20000010037 */
[----:B------:R-:W-:Y:S02]  /*fa70*/  IADD3 R0, PT, PT, R90, 0x29, RZ ;  /* 0x000000295a007810 */ /* 0x000fe40007ffe0ff */
[----:B------:R-:W-:Y:S02]  /*fa80*/  I2FP.F32.S32 R69, R2 ;  /* 0x0000000200457245 */ /* 0x000fe40000201400 */
[----:B------:R-:W-:Y:S02]  /*fa90*/  FMNMX3.FTZ R70, R70, R52, R53, !PT ;  /* 0x0000003446467276 */ /* 0x000fe40007810035 */
[----:B------:R-:W-:Y:S01]  /*faa0*/  I2FP.F32.S32 R0, R0 ;  /* 0x0000000000007245 */ /* 0x000fe20000201400 */
[CC--:B------:R-:W-:Y:S01]  /*fab0*/  FFMA.FTZ R56, R88.reuse, R69.reuse, R56 ;  /* 0x0000004558387223 */ /* 0x0c0fe20000010038 */
[----:B------:R-:W-:Y:S01]  /*fac0*/  FFMA.FTZ R58, R88, R69, R58 ;  /* 0x00000045583a7223 */ /* 0x000fe2000001003a */
[----:B------:R-:W-:Y:S02]  /*fad0*/  IADD3 R2, PT, PT, R90, 0x30, RZ ;  /* 0x000000305a027810 */ /* 0x000fe40007ffe0ff */
[CC--:B------:R-:W-:Y:S01]  /*fae0*/  FFMA.FTZ R57, R88.reuse, R0.reuse, R57 ;  /* 0x0000000058397223 */ /* 0x0c0fe20000010039 */
[----:B------:R-:W-:Y:S01]  /*faf0*/  FFMA.FTZ R59, R88, R0, R59 ;  /* 0x00000000583b7223 */ /* 0x000fe2000001003b */
[----:B------:R-:W-:Y:S02]  /*fb00*/  I2FP.F32.S32 R69, R2 ;  /* 0x0000000200457245 */ /* 0x000fe40000201400 */
[----:B------:R-:W-:Y:S02]  /*fb10*/  IADD3 R2, PT, PT, R90, 0x39, RZ ;  /* 0x000000395a027810 */ /* 0x000fe40007ffe0ff */
[----:B------:R-:W-:Y:S01]  /*fb20*/  FMNMX3.FTZ R70, R70, R56, R57, !PT ;  /* 0x0000003846467276 */ /* 0x000fe20007810039 */
[CC--:B------:R-:W-:Y:S01]  /*fb30*/  FFMA.FTZ R60, R88.reuse, R69.reuse, R60 ;  /* 0x00000045583c7223 */ /* 0x0c0fe2000001003c */
        /* <DEDUP_REMOVED lines=11> */
[----:B------:R-:W-:Y:S01]  /*fbf0*/  FFMA.FTZ R66, R88, R69, R66 ;  /* 0x0000004558427223 */ /* 0x000fe20000010042 */
        /* <DEDUP_REMOVED lines=59> */
[----:B------:R-:W-:Y:S01]  /*ffb0*/  FMUL.FTZ R4, R69, UR4 ;  /* 0x0000000445047c20 */ /* 0x000fe20008410000 */
        /* <DEDUP_REMOVED lines=15> */
[----:B------:R-:W-:Y:S01]  /*100b0*/  FFMA.FTZ R78, R17, UR4, -R68 ;  /* 0x00000004114e7c23 */ /* 0x000fe20008010844 */
[--C-:B------:R-:W-:Y:S03]  /*100c0*/  FFMA.FTZ R147, R14, UR4, -R4.reuse ;  /* 0x000000040e937c23 */ /* 0x100fe60008010804 */
[----:B------:R-:W1:Y:S01]  /*100d0*/  MUFU.EX2 R151, R151 ;  /* 0x0000009700977308 */ /* 0x000e620000000800 */
[--C-:B------:R-:W-:Y:S01]  /*100e0*/  FFMA.FTZ R150, R15, UR4, -R4.reuse ;  /* 0x000000040f967c23 */ /* 0x100fe20008010804 */
[--C-:B------:R-:W-:Y:S01]  /*100f0*/  FFMA.FTZ R148, R18, UR4, -R4.reuse ;  /* 0x0000000412947c23 */ /* 0x100fe20008010804 */
[----:B------:R-:W-:Y:S01]  /*10100*/  FFMA.FTZ R145, R19, UR4, -R4 ;  /* 0x0000000413917c23 */ /* 0x000fe20008010804 */
[--C-:B------:R-:W-:Y:S01]  /*10110*/  FFMA.FTZ R143, R40, UR4, -R68.reuse ;  /* 0x00000004288f7c23 */ /* 0x100fe20008010844 */
[--C-:B------:R-:W-:Y:S01]  /*10120*/  FFMA.FTZ R40, R49, UR4, -R68.reuse ;  /* 0x0000000431287c23 */ /* 0x100fe20008010844 */
[----:B------:R-:W-:Y:S01]  /*10130*/  FFMA.FTZ R49, R53, UR4, -R68 ;  /* 0x0000000435317c23 */ /* 0x000fe20008010844 */
[----:B------:R-:W-:Y:S03]  /*10140*/  FFMA.FTZ R53, R30, UR4, -R4 ;  /* 0x000000041e357c23 */ /* 0x000fe60008010804 */
[----:B------:R-:W2:Y:S01]  /*10150*/  MUFU.EX2 R136, R136 ;  /* 0x0000008800887308 */ /* 0x000ea20000000800 */
[--C-:B------:R-:W-:Y:S01]  /*10160*/  FFMA.FTZ R146, R37, UR4, -R68.reuse ;  /* 0x0000000425927c23 */ /* 0x100fe20008010844 */
[--C-:B------:R-:W-:Y:S01]  /*10170*/  FFMA.FTZ R37, R48, UR4, -R68.reuse ;  /* 0x0000000430257c23 */ /* 0x100fe20008010844 */
[----:B------:R-:W-:Y:S01]  /*10180*/  FFMA.FTZ R48, R57, UR4, -R68 ;  /* 0x0000000439307c23 */ /* 0x000fe20008010844 */
[----:B------:R-:W-:Y:S01]  /*10190*/  FFMA.FTZ R57, R35, UR4, -R4 ;  /* 0x0000000423397c23 */ /* 0x000fe20008010804 */
[--C-:B------:R-:W-:Y:S01]  /*101a0*/  FFMA.FTZ R134, R41, UR4, -R68.reuse ;  /* 0x0000000429867c23 */ /* 0x100fe20008010844 */
[--C-:B------:R-:W-:Y:S01]  /*101b0*/  FFMA.FTZ R41, R45, UR4, -R68.reuse ;  /* 0x000000042d297c23 */ /* 0x100fe20008010844 */
[----:B------:R-:W-:Y:S03]  /*101c0*/  FFMA.FTZ R45, R56, UR4, -R68 ;  /* 0x00000004382d7c23 */ /* 0x000fe60008010844 */
[----:B------:R-:W3:Y:S01]  /*101d0*/  MUFU.EX2 R139, R139 ;  /* 0x0000008b008b7308 */ /* 0x000ee20000000800 */
[----:B------:R-:W-:Y:S01]  /*101e0*/  FFMA.FTZ R56, R34, UR4, -R4 ;  /* 0x0000000422387c23 */ /* 0x000fe20008010804 */
[----:B-1----:R-:W-:Y:S01]  /*101f0*/  F2FP.BF16.F32.PACK_AB R120, R151, R0 ;  /* 0x000000009778723e */ /* 0x002fe200000010ff */
[----:B------:R-:W-:Y:S01]  /*10200*/  FFMA.FTZ R0, R73, R87, R0 ;  /* 0x0000005749007223 */ /* 0x000fe20000010000 */
[--C-:B------:R-:W-:Y:S01]  /*10210*/  FFMA.FTZ R43, R43, UR4, -R4.reuse ;  /* 0x000000042b2b7c23 */ /* 0x100fe20008010804 */
[--C-:B------:R-:W-:Y:S01]  /*10220*/  FFMA.FTZ R59, R59, UR4, -R4.reuse ;  /* 0x000000043b3b7c23 */ /* 0x100fe20008010804 */
[----:B------:R-:W-:Y:S01]  /*10230*/  FFMA.FTZ R66, R66, UR4, -R4 ;  /* 0x0000000442427c23 */ /* 0x000fe20008010804 */
[----:B------:R-:W-:Y:S03]  /*10240*/  ISETP.GT.AND P0, PT, R128, R93, PT ;  /* 0x0000005d8000720c */ /* 0x000fe60003f04270 */
[----:B------:R-:W-:Y:S01]  /*10250*/  MUFU.EX2 R2, R2 ;  /* 0x0000000200027308 */ /* 0x000fe20000000800 */
[----:B------:R-:W-:Y:S01]  /*10260*/  FADD.FTZ R151, R151, R0 ;  /* 0x0000000097977221 */ /* 0x000fe20000010000 */
[----:B------:R-:W-:Y:S03]  /*10270*/  FFMA.FTZ R0, R60, UR4, -R68 ;  /* 0x000000043c007c23 */ /* 0x000fe60008010844 */
[----:B--2---:R-:W-:Y:S05]  /*10280*/  FADD.FTZ R60, R136, R151 ;  /* 0x00000097883c7221 */ /* 0x004fea0000010000 */
[----:B------:R-:W1:Y:S01]  /*10290*/  MUFU.EX2 R149, R149 ;  /* 0x0000009500957308 */ /* 0x000e620000000800 */
[C---:B---3--:R-:W-:Y:S01]  /*102a0*/  F2FP.BF16.F32.PACK_AB R122, R139.reuse, R136 ;  /* 0x000000888b7a723e */ /* 0x048fe200000010ff */
[----:B------:R-:W-:Y:S08]  /*102b0*/  FADD.FTZ R60, R139, R60 ;  /* 0x0000003c8b3c7221 */ /* 0x000ff00000010000 */
[----:B------:R-:W-:Y:S10]  /*102c0*/  MUFU.EX2 R141, R141 ;  /* 0x0000008d008d7308 */ /* 0x000ff40000000800 */
[----:B------:R-:W2:Y:S01]  /*102d0*/  MUFU.EX2 R144, R144 ;  /* 0x0000009000907308 */ /* 0x000ea20000000800 */
[----:B-1----:R-:W-:Y:S01]  /*102e0*/  F2FP.BF16.F32.PACK_AB R121, R149, R2 ;  /* 0x000000029579723e */ /* 0x002fe200000010ff */
[----:B------:R-:W-:Y:S01]  /*102f0*/  FFMA.FTZ R2, R71, R89, R2 ;  /* 0x0000005947027223 */ /* 0x000fe20000010002 */
[--C-:B------:R-:W-:Y:S01]  /*10300*/  FFMA.FTZ R71, R38, UR4, -R4.reuse ;  /* 0x0000000426477c23 */ /* 0x100fe20008010804 */
[--C-:B------:R-:W-:Y:S01]  /*10310*/  FFMA.FTZ R38, R42, UR4, -R4.reuse ;  /* 0x000000042a267c23 */ /* 0x100fe20008010804 */
[----:B------:R-:W-:Y:S01]  /*10320*/  FFMA.FTZ R42, R47, UR4, -R4 ;  /* 0x000000042f2a7c23 */ /* 0x000fe20008010804 */
[----:B------:R-:W-:Y:S01]  /*10330*/  FADD.FTZ R32, R149, R2 ;  /* 0x0000000295207221 */ /* 0x000fe20000010000 */
[--C-:B------:R-:W-:Y:S03]  /*10340*/  FFMA.FTZ R47, R50, UR4, -R4.reuse ;  /* 0x00000004322f7c23 */ /* 0x100fe60008010804 */
[----:B------:R-:W-:Y:S01]  /*10350*/  MUFU.EX2 R133, R133 ;  /* 0x0000008500857308 */ /* 0x000fe20000000800 */
[--C-:B------:R-:W-:Y:S01]  /*10360*/  FFMA.FTZ R50, R51, UR4, -R4.reuse ;  /* 0x0000000433327c23 */ /* 0x100fe20008010804 */
[----:B------:R-:W-:Y:S01]  /*10370*/  FFMA.FTZ R2, R39, UR4, -R4 ;  /* 0x0000000427027c23 */ /* 0x000fe20008010804 */
[----:B------:R-:W-:Y:S01]  /*10380*/  FFMA.FTZ R39, R61, UR4, -R68 ;  /* 0x000000043d277c23 */ /* 0x000fe20008010844 */
[--C-:B------:R-:W-:Y:S01]  /*10390*/  FFMA.FTZ R61, R46, UR4, -R4.reuse ;  /* 0x000000042e3d7c23 */ /* 0x100fe20008010804 */
[--C-:B------:R-:W-:Y:S01]  /*103a0*/  FFMA.FTZ R51, R54, UR4, -R4.reuse ;  /* 0x0000000436337c23 */ /* 0x100fe20008010804 */
[--C-:B------:R-:W-:Y:S01]  /*103b0*/  FFMA.FTZ R54, R55, UR4, -R4.reuse ;  /* 0x0000000437367c23 */ /* 0x100fe20008010804 */
[----:B------:R-:W-:Y:S03]  /*103c0*/  FFMA.FTZ R55, R58, UR4, -R4 ;  /* 0x000000043a377c23 */ /* 0x000fe60008010804 */
[----:B------:R-:W-:Y:S01]  /*103d0*/  MUFU.EX2 R138, R138 ;  /* 0x0000008a008a7308 */ /* 0x000fe20000000800 */
[----:B--2---:R-:W-:Y:S01]  /*103e0*/  F2FP.BF16.F32.PACK_AB R123, R144, R141 ;  /* 0x0000008d907b723e */ /* 0x004fe200000010ff */
[----:B------:R-:W-:Y:S01]  /*103f0*/  FADD.FTZ R141, R141, R32 ;  /* 0x000000208d8d7221 */ /* 0x000fe20000010000 */
[----:B------:R-:W-:Y:S01]  /*10400*/  FFMA.FTZ R46, R64, UR4, -R68 ;  /* 0x00000004402e7c23 */ /* 0x000fe20008010844 */
[----:B------:R-:W-:Y:S01]  /*10410*/  LDSM.16.MT88.4 R32, [R126+0x4400] ;  /* 0x004400007e20783b */ /* 0x000fe20000004200 */
[----:B------:R-:W-:Y:S01]  /*10420*/  FFMA.FTZ R58, R62, UR4, -R4 ;  /* 0x000000043e3a7c23 */ /* 0x000fe20008010804 */
[----:B------:R-:W-:Y:S01]  /*10430*/  FADD.FTZ R144, R144, R141 ;  /* 0x0000008d90907221 */ /* 0x000fe20000010000 */
[----:B------:R-:W-:Y:S03]  /*10440*/  FFMA.FTZ R68, R65, UR4, -R68 ;  /* 0x0000000441447c23 */ /* 0x000fe60008010844 */
        /* <DEDUP_REMOVED lines=22> */
[----:B--2---:R-:W-:Y:S01]  /*105b0*/  F2FP.BF16.F32.PACK_AB R123, R145, R148 ;  /* 0x00000094917b723e */ /* 0x004fe200000010ff */
[----:B------:R-:W-:Y:S02]  /*105c0*/  FADD.FTZ R148, R148, R73 ;  /* 0x0000004994947221 */ /* 0x000fe40000010000 */
[----:B------:R-:W-:Y:S04]  /*105d0*/  FADD.FTZ R91, R91, R138 ;  /* 0x0000008a5b5b7221 */ /* 0x000fe80000010000 */
[----:B------:R-:W-:Y:S01]  /*105e0*/  MUFU.EX2 R140, R140 ;  /* 0x0000008c008c7308 */ /* 0x000fe20000000800 */
[----:B------:R-:W-:Y:S01]  /*105f0*/  FADD.FTZ R145, R145, R148 ;  /* 0x0000009491917221 */ /* 0x000fe20000010000 */
[----:B------:R-:W-:Y:S01]  /*10600*/  FADD.FTZ R78, R78, R91 ;  /* 0x0000005b4e4e7221 */ /* 0x000fe20000010000 */
[----:B------:R-:W-:Y:S03]  /*10610*/  MOV R91, R70 ;  /* 0x00000046005b7202 */ /* 0x000fe60000000f00 */
        /* <DEDUP_REMOVED lines=14> */
[C---:B-1----:R-:W-:Y:S09]  /*10700*/  HMMA.16816.F32.BF16 R100, R120.reuse, R80, R100 ;  /* 0x000000507864723c */ /* 0x042ff20000041864 */
[----:B------:R-:W-:Y:S01]  /*10710*/  MUFU.EX2 R2, R2 ;  /* 0x0000000200027308 */ /* 0x000fe20000000800 */
[----:B------:R-:W-:Y:S01]  /*10720*/  HMMA.16816.F32.BF16 R96, R120, R82, R96 ;  /* 0x000000527860723c */ /* 0x000fe20000041860 */
[----:B------:R-:W1:Y:S02]  /*10730*/  LDSM.16.MT88.4 R80, [R126+0x3800] ;  /* 0x003800007e50783b */ /* 0x000e640000004200 */
[--C-:B------:R-:W-:Y:S06]  /*10740*/  FFMA.FTZ R123, R23, UR4, -R4.reuse ;  /* 0x00000004177b7c23 */ /* 0x100fec0008010804 */
[----:B------:R-:W-:Y:S01]  /*10750*/  MUFU.EX2 R38, R38 ;  /* 0x0000002600267308 */ /* 0x000fe20000000800 */
[--C-:B------:R-:W-:Y:S01]  /*10760*/  FFMA.FTZ R122, R31, UR4, -R4.reuse ;  /* 0x000000041f7a7c23 */ /* 0x100fe20008010804 */
[--C-:B------:R-:W-:Y:S01]  /*10770*/  FFMA.FTZ R120, R26, UR4, -R4.reuse ;  /* 0x000000041a787c23 */ /* 0x100fe20008010804 */
[C---:B------:R-:W-:Y:S01]  /*10780*/  F2FP.BF16.F32.PACK_AB R26, R132.reuse, R129 ;  /* 0x00000081841a723e */ /* 0x040fe200000010ff */
[----:B------:R-:W-:Y:S01]  /*10790*/  FFMA.FTZ R121, R27, UR4, -R4 ;  /* 0x000000041b797c23 */ /* 0x000fe20008010804 */
[----:B------:R-:W2:Y:S01]  /*107a0*/  LDSM.16.MT88.4 R20, [R77+0x800] ;  /* 0x000800004d14783b */ /* 0x000ea20000004200 */
[----:B------:R-:W-:Y:S01]  /*107b0*/  FADD.FTZ R129, R129, R92 ;  /* 0x0000005c81817221 */ /* 0x000fe20000010000 */
[----:B------:R-:W-:Y:S03]  /*107c0*/  MOV R92, R69 ;  /* 0x00000045005c7202 */ /* 0x000fe60000000f00 */
[----:B------:R-:W3:Y:S01]  /*107d0*/  MUFU.EX2 R123, R123 ;  /* 0x0000007b007b7308 */ /* 0x000ee20000000800 */
[----:B------:R-:W-:Y:S02]  /*107e0*/  FADD.FTZ R132, R132, R129 ;  /* 0x0000008184847221 */ /* 0x000fe40000010000 */
[----:B------:R-:W4:Y:S07]  /*107f0*/  LDSM.16.MT88.4 R28, [R126+0x3c00] ;  /* 0x003c00007e1c783b */ /* 0x000f2e0000004200 */
[----:B------:R-:W-:Y:S10]  /*10800*/  MUFU.EX2 R120, R120 ;  /* 0x0000007800787308 */ /* 0x000ff40000000800 */
[----:B------:R-:W5:Y:S01]  /*10810*/  MUFU.EX2 R121, R121 ;  /* 0x0000007900797308 */ /* 0x000f620000000800 */
[----:B---3--:R-:W-:Y:S09]  /*10820*/  F2FP.BF16.F32.PACK_AB R25, R123, R52 ;  /* 0x000000347b19723e */ /* 0x008ff200000010ff */
[----:B------:R-:W3:Y:S10]  /*10830*/  MUFU.EX2 R122, R122 ;  /* 0x0000007a007a7308 */ /* 0x000ef40000000800 */
[----:B------:R-:W4:Y:S01]  /*10840*/  MUFU.EX2 R43, R43 ;  /* 0x0000002b002b7308 */ /* 0x000f220000000800 */
[----:B-----5:R-:W-:Y:S09]  /*10850*/  F2FP.BF16.F32.PACK_AB R27, R121, R120 ;  /* 0x00000078791b723e */ /* 0x020ff200000010ff */
[----:B------:R-:W-:Y:S01]  /*10860*/  MUFU.EX2 R44, R44 ;  /* 0x0000002c002c7308 */ /* 0x000fe20000000800 */
[C---:B-1----:R-:W-:Y:S09]  /*10870*/  HMMA.16816.F32.BF16 R108, R24.reuse, R80, R108 ;  /* 0x00000050186c723c */ /* 0x042ff2000004186c */
[----:B------:R-:W1:Y:S01]  /*10880*/  MUFU.EX2 R41, R41 ;  /* 0x0000002900297308 */ /* 0x000e620000000800 */
[C---:B------:R-:W-:Y:S01]  /*10890*/  HMMA.16816.F32.BF16 R104, R24.reuse, R82, R104 ;  /* 0x000000521868723c */ /* 0x040fe20000041868 */
[----:B------:R-:W5:Y:S08]  /*108a0*/  LDSM.16.MT88.4 R80, [R77+0xc00] ;  /* 0x000c00004d50783b */ /* 0x000f700000004200 */
[----:B------:R-:W-:Y:S01]  /*108b0*/  MUFU.EX2 R37, R37 ;  /* 0x0000002500257308 */ /* 0x000fe20000000800 */
[C---:B--2---:R-:W-:Y:S03]  /*108c0*/  HMMA.16816.F32.BF16 R100, R24.reuse, R20, R100 ;  /* 0x000000141864723c */ /* 0x044fe60000041864 */
[----:B------:R-:W-:Y:S01]  /*108d0*/  F2FP.BF16.F32.PACK_AB R20, R142, R131 ;  /* 0x000000838e14723e */ /* 0x000fe200000010ff */
[----:B------:R-:W-:Y:S01]  /*108e0*/  FADD.FTZ R131, R131, R132 ;  /* 0x0000008483837221 */ /* 0x000fe20000010000 */
[----:B---3--:R-:W-:Y:S04]  /*108f0*/  F2FP.BF16.F32.PACK_AB R21, R122, R53 ;  /* 0x000000357a15723e */ /* 0x008fe800000010ff */
[----:B------:R-:W2:Y:S01]  /*10900*/  MUFU.EX2 R40, R40 ;  /* 0x0000002800287308 */ /* 0x000ea20000000800 */
[----:B------:R-:W-:Y:S01]  /*10910*/  HMMA.16816.F32.BF16 R96, R24, R22, R96 ;  /* 0x000000161860723c */ /* 0x000fe20000041860 */
[----:B------:R-:W3:Y:S02]  /*10920*/  LDSM.16.MT88.4 R24, [R126+0x4000] ;  /* 0x004000007e18783b */ /* 0x000ee40000004200 */
[----:B------:R-:W-:Y:S01]  /*10930*/  F2FP.BF16.F32.PACK_AB R22, R135, R140 ;  /* 0x0000008c8716723e */ /* 0x000fe200000010ff */
[----:B------:R-:W-:Y:S01]  /*10940*/  FADD.FTZ R131, R142, R131 ;  /* 0x000000838e837221 */ /* 0x000fe20000010000 */
[----:B------:R-:W-:Y:S04]  /*10950*/  F2FP.BF16.F32.PACK_AB R23, R57, R56 ;  /* 0x000000383917723e */ /* 0x000fe800000010ff */
[----:B------:R-:W-:Y:S01]  /*10960*/  MUFU.EX2 R61, R61 ;  /* 0x0000003d003d7308 */ /* 0x000fe20000000800 */
[----:B------:R-:W-:Y:S02]  /*10970*/  FADD.FTZ R60, R140, R131 ;  /* 0x000000838c3c7221 */ /* 0x000fe40000010000 */
[C---:B----4-:R-:W-:Y:S07]  /*10980*/  HMMA.16816.F32.BF16 R108, R20.reuse, R28, R108 ;  /* 0x0000001c146c723c */ /* 0x050fee000004186c */
[----:B------:R-:W4:Y:S01]  /*10990*/  MUFU.EX2 R42, R42 ;  /* 0x0000002a002a7308 */ /* 0x000f220000000800 */
[----:B------:R-:W-:Y:S01]  /*109a0*/  FADD.FTZ R60, R135, R60 ;  /* 0x0000003c873c7221 */ /* 0x000fe20000010000 */
[C---:B------:R-:W-:Y:S01]  /*109b0*/  HMMA.16816.F32.BF16 R104, R20.reuse, R30, R104 ;  /* 0x0000001e1468723c */ /* 0x040fe20000041868 */
[----:B------:R-:W1:Y:S07]  /*109c0*/  LDSM.16.MT88.4 R28, [R77+0x1000] ;  /* 0x001000004d1c783b */ /* 0x000e6e0000004200 */
[----:B------:R-:W-:Y:S01]  /*109d0*/  MUFU.EX2 R47, R47 ;  /* 0x0000002f002f7308 */ /* 0x000fe20000000800 */
[C---:B-----5:R-:W-:Y:S09]  /*109e0*/  HMMA.16816.F32.BF16 R100, R20.reuse, R80, R100 ;  /* 0x000000501464723c */ /* 0x060ff20000041864 */
[----:B------:R-:W5:Y:S01]  /*109f0*/  MUFU.EX2 R50, R50 ;  /* 0x0000003200327308 */ /* 0x000f620000000800 */
[----:B------:R-:W-:Y:S09]  /*10a00*/  HMMA.16816.F32.BF16 R96, R20, R82, R96 ;  /* 0x000000521460723c */ /* 0x000ff20000041860 */
[----:B------:R-:W-:Y:S01]  /*10a10*/  MUFU.EX2 R36, R36 ;  /* 0x0000002400247308 */ /* 0x000fe20000000800 */
[----:B------:R-:W-:Y:S01]  /*10a20*/  F2FP.BF16.F32.PACK_AB R20, R146, R137 ;  /* 0x000000899214723e */ /* 0x000fe200000010ff */
[----:B------:R-:W-:Y:S01]  /*10a30*/  FADD.FTZ R137, R137, R60 ;  /* 0x0000003c89897221 */ /* 0x000fe20000010000 */
[----:B------:R-:W-:Y:S02]  /*10a40*/  F2FP.BF16.F32.PACK_AB R22, R134, R143 ;  /* 0x0000008f8616723e */ /* 0x000fe400000010ff */
[----:B------:R-:W-:Y:S01]  /*10a50*/  F2FP.BF16.F32.PACK_AB R21, R2, R71 ;  /* 0x000000470215723e */ /* 0x000fe200000010ff */
[----:B------:R-:W-:Y:S01]  /*10a60*/  FADD.FTZ R146, R146, R137 ;  /* 0x0000008992927221 */ /* 0x000fe20000010000 */
[----:B------:R-:W-:Y:S03]  /*10a70*/  F2FP.BF16.F32.PACK_AB R23, R43, R38 ;  /* 0x000000262b17723e */ /* 0x000fe600000010ff */
[----:B------:R-:W-:Y:S01]  /*10a80*/  MUFU.EX2 R49, R49 ;  /* 0x0000003100317308 */ /* 0x000fe20000000800 */
[----:B------:R-:W-:Y:S03]  /*10a90*/  FADD.FTZ R143, R143, R146 ;  /* 0x000000928f8f7221 */ /* 0x000fe60000010000 */
[C---:B---3--:R-:W-:Y:S06]  /*10aa0*/  HMMA.16816.F32.BF16 R108, R20.reuse, R24, R108 ;  /* 0x00000018146c723c */ /* 0x048fec000004186c */
[----:B------:R-:W-:Y:S01]  /*10ab0*/  MUFU.EX2 R45, R45 ;  /* 0x0000002d002d7308 */ /* 0x000fe20000000800 */
[----:B------:R-:W-:Y:S01]  /*10ac0*/  FADD.FTZ R143, R134, R143 ;  /* 0x0000008f868f7221 */ /* 0x000fe20000010000 */
[C---:B------:R-:W-:Y:S01]  /*10ad0*/  HMMA.16816.F32.BF16 R104, R20.reuse, R26, R104 ;  /* 0x0000001a1468723c */ /* 0x040fe20000041868 */
[----:B------:R-:W3:Y:S07]  /*10ae0*/  LDSM.16.MT88.4 R24, [R77+0x1400] ;  /* 0x001400004d18783b */ /* 0x000eee0000004200 */
[----:B------:R-:W-:Y:S01]  /*10af0*/  MUFU.EX2 R48, R48 ;  /* 0x0000003000307308 */ /* 0x000fe20000000800 */
[C---:B-1----:R-:W-:Y:S09]  /*10b00*/  HMMA.16816.F32.BF16 R100, R20.reuse, R28, R100 ;  /* 0x0000001c1464723c */ /* 0x042ff20000041864 */
[----:B------:R-:W-:Y:S01]  /*10b10*/  MUFU.EX2 R51, R51 ;  /* 0x0000003300337308 */ /* 0x000fe20000000800 */
[----:B------:R-:W-:Y:S01]  /*10b20*/  HMMA.16816.F32.BF16 R96, R20, R30, R96 ;  /* 0x0000001e1460723c */ /* 0x000fe20000041860 */
[----:B------:R-:W1:Y:S08]  /*10b30*/  LDSM.16.MT88.4 R28, [R126+0x4800] ;  /* 0x004800007e1c783b */ /* 0x000e700000004200 */
[----:B------:R-:W3:Y:S01]  /*10b40*/  MUFU.EX2 R54, R54 ;  /* 0x0000003600367308 */ /* 0x000ee20000000800 */
[C---:B------:R-:W-:Y:S01]  /*10b50*/  F2FP.BF16.F32.PACK_AB R20, R41.reuse, R44 ;  /* 0x0000002c2914723e */ /* 0x040fe200000010ff */
[----:B------:R-:W-:Y:S01]  /*10b60*/  FADD.FTZ R44, R44, R143 ;  /* 0x0000008f2c2c7221 */ /* 0x000fe20000010000 */
[----:B--2---:R-:W-:Y:S02]  /*10b70*/  F2FP.BF16.F32.PACK_AB R22, R40, R37 ;  /* 0x000000252816723e */ /* 0x004fe400000010ff */
[----:B----4-:R-:W-:Y:S01]  /*10b80*/  F2FP.BF16.F32.PACK_AB R21, R42, R61 ;  /* 0x0000003d2a15723e */ /* 0x010fe200000010ff */
[----:B------:R-:W-:Y:S01]  /*10b90*/  FADD.FTZ R44, R41, R44 ;  /* 0x0000002c292c7221 */ /* 0x000fe20000010000 */
[----:B-----5:R-:W-:Y:S03]  /*10ba0*/  F2FP.BF16.F32.PACK_AB R23, R50, R47 ;  /* 0x0000002f3217723e */ /* 0x020fe600000010ff */
[----:B------:R-:W-:Y:S04]  /*10bb0*/  MUFU.EX2 R55, R55 ;  /* 0x0000003700377308 */ /* 0x000fe80000000800 */
[C---:B------:R-:W-:Y:S06]  /*10bc0*/  HMMA.16816.F32.BF16 R108, R20.reuse, R32, R108 ;  /* 0x00000020146c723c */ /* 0x040fec000004186c */
[----:B------:R-:W-:Y:S01]  /*10bd0*/  MUFU.EX2 R0, R0 ;  /* 0x0000000000007308 */ /* 0x000fe20000000800 */
[----:B------:R-:W-:Y:S04]  /*10be0*/  FADD.FTZ R32, R52, R145 ;  /* 0x0000009134207221 */ /* 0x000fe80000010000 */
[----:B------:R-:W-:Y:S01]  /*10bf0*/  FADD.FTZ R123, R123, R32 ;  /* 0x000000207b7b7221 */ /* 0x000fe20000010000 */
[C---:B------:R-:W-:Y:S01]  /*10c00*/  HMMA.16816.F32.BF16 R104, R20.reuse, R34, R104 ;  /* 0x000000221468723c */ /* 0x040fe20000041868 */
[----:B------:R-:W2:Y:S03]  /*10c10*/  LDSM.16.MT88.4 R32, [R77+0x1800] ;  /* 0x001800004d20783b */ /* 0x000ea60000004200 */
[----:B------:R4:W5:Y:S04]  /*10c20*/  MUFU.EX2 R52, R59 ;  /* 0x0000003b00347308 */ /* 0x0009680000000800 */
[C---:B---3--:R-:W-:Y:S06]  /*10c30*/  HMMA.16816.F32.BF16 R100, R20.reuse, R24, R100 ;  /* 0x000000181464723c */ /* 0x048fec0000041864 */
[----:B------:R-:W3:Y:S01]  /*10c40*/  MUFU.EX2 R39, R39 ;  /* 0x0000002700277308 */ /* 0x000ee20000000800 */
[----:B------:R-:W-:Y:S01]  /*10c50*/  FADD.FTZ R24, R120, R123 ;  /* 0x0000007b78187221 */ /* 0x000fe20000010000 */
[----:B------:R-:W-:Y:S03]  /*10c60*/  F2FP.BF16.F32.PACK_AB R25, R54, R51 ;  /* 0x000000333619723e */ /* 0x000fe600000010ff */
[----:B------:R-:W-:Y:S01]  /*10c70*/  FADD.FTZ R24, R121, R24 ;  /* 0x0000001879187221 */ /* 0x000fe20000010000 */
[----:B------:R-:W-:Y:S01]  /*10c80*/  HMMA.16816.F32.BF16 R96, R20, R26, R96 ;  /* 0x0000001a1460723c */ /* 0x000fe20000041860 */
[----:B------:R-:W3:Y:S03]  /*10c90*/  LDSM.16.MT88.4 R20, [R126+0x4c00] ;  /* 0x004c00007e14783b */ /* 0x000ee60000004200 */
[----:B------:R-:W-:Y:S01]  /*10ca0*/  MUFU.EX2 R46, R46 ;  /* 0x0000002e002e7308 */ /* 0x000fe20000000800 */
[----:B----4-:R-:W-:Y:S01]  /*10cb0*/  FADD.FTZ R59, R53, R24 ;  /* 0x00000018353b7221 */ /* 0x010fe20000010000 */
[----:B------:R-:W-:Y:S01]  /*10cc0*/  F2FP.BF16.F32.PACK_AB R24, R49, R36 ;  /* 0x000000243118723e */ /* 0x000fe200000010ff */
[--C-:B------:R-:W-:Y:S01]  /*10cd0*/  FFMA.FTZ R53, R63, UR4, -R4.reuse ;  /* 0x000000043f357c23 */ /* 0x100fe20008010804 */
[----:B------:R-:W-:Y:S01]  /*10ce0*/  F2FP.BF16.F32.PACK_AB R26, R48, R45 ;  /* 0x0000002d301a723e */ /* 0x000fe200000010ff */
[----:B------:R-:W-:Y:S01]  /*10cf0*/  FADD.FTZ R59, R122, R59 ;  /* 0x0000003b7a3b7221 */ /* 0x000fe20000010000 */
[----:B-----5:R-:W-:Y:S01]  /*10d00*/  F2FP.BF16.F32.PACK_AB R27, R52, R55 ;  /* 0x00000037341b723e */ /* 0x020fe200000010ff */
[----:B------:R-:W-:Y:S03]  /*10d10*/  FFMA.FTZ R4, R67, UR4, -R4 ;  /* 0x0000000443047c23 */ /* 0x000fe60008010804 */
[----:B------:R-:W4:Y:S01]  /*10d20*/  MUFU.EX2 R87, R68 ;  /* 0x0000004400577308 */ /* 0x000f220000000800 */
[----:B------:R-:W-:Y:S02]  /*10d30*/  FADD.FTZ R56, R56, R59 ;  /* 0x0000003b38387221 */ /* 0x000fe40000010000 */
[C---:B-1----:R-:W-:Y:S07]  /*10d40*/  HMMA.16816.F32.BF16 R108, R24.reuse, R28, R108 ;  /* 0x0000001c186c723c */ /* 0x042fee000004186c */
[----:B------:R-:W-:Y:S01]  /*10d50*/  MUFU.EX2 R58, R58 ;  /* 0x0000003a003a7308 */ /* 0x000fe20000000800 */
[----:B------:R-:W-:Y:S01]  /*10d60*/  FADD.FTZ R28, R57, R56 ;  /* 0x00000038391c7221 */ /* 0x000fe20000010000 */
[C---:B------:R-:W-:Y:S03]  /*10d70*/  HMMA.16816.F32.BF16 R104, R24.reuse, R30, R104 ;  /* 0x0000001e1868723c */ /* 0x040fe60000041868 */
[----:B------:R-:W-:Y:S05]  /*10d80*/  FADD.FTZ R71, R71, R28 ;  /* 0x0000001c47477221 */ /* 0x000fea0000010000 */
[----:B------:R-:W1:Y:S01]  /*10d90*/  MUFU.EX2 R53, R53 ;  /* 0x0000003500357308 */ /* 0x000e620000000800 */
[----:B------:R-:W5:Y:S01]  /*10da0*/  LDSM.16.MT88.4 R28, [R77+0x1c00] ;  /* 0x001c00004d1c783b */ /* 0x000f620000004200 */
[----:B------:R-:W-:Y:S01]  /*10db0*/  FADD.FTZ R71, R2, R71 ;  /* 0x0000004702477221 */ /* 0x000fe20000010000 */
[C---:B--2---:R-:W-:Y:S03]  /*10dc0*/  HMMA.16816.F32.BF16 R100, R24.reuse, R32, R100 ;  /* 0x000000201864723c */ /* 0x044fe60000041864 */
[----:B------:R-:W-:Y:S04]  /*10dd0*/  FADD.FTZ R38, R38, R71 ;  /* 0x0000004726267221 */ /* 0x000fe80000010000 */
[----:B------:R-:W-:Y:S01]  /*10de0*/  MUFU.EX2 R56, R66 ;  /* 0x0000004200387308 */ /* 0x000fe20000000800 */
[----:B------:R-:W-:Y:S01]  /*10df0*/  FADD.FTZ R33, R37, R44 ;  /* 0x0000002c25217221 */ /* 0x000fe20000010000 */
[----:B------:R-:W-:Y:S01]  /*10e00*/  FADD.FTZ R38, R43, R38 ;  /* 0x000000262b267221 */ /* 0x000fe20000010000 */
[----:B------:R-:W-:Y:S03]  /*10e10*/  HMMA.16816.F32.BF16 R96, R24, R34, R96 ;  /* 0x000000221860723c */ /* 0x000fe60000041860 */
[----:B------:R-:W-:Y:S04]  /*10e20*/  FADD.FTZ R61, R61, R38 ;  /* 0x000000263d3d7221 */ /* 0x000fe80000010000 */
[----:B------:R-:W2:Y:S01]  /*10e30*/  MUFU.EX2 R89, R4 ;  /* 0x0000000400597308 */ /* 0x000ea20000000800 */
[----:B------:R-:W-:Y:S01]  /*10e40*/  FADD.FTZ R33, R40, R33 ;  /* 0x0000002128217221 */ /* 0x000fe20000010000 */
[----:B---3--:R-:W-:Y:S01]  /*10e50*/  F2FP.BF16.F32.PACK_AB R24, R39, R0 ;  /* 0x000000002718723e */ /* 0x008fe200000010ff */
[----:B------:R-:W-:Y:S01]  /*10e60*/  FADD.FTZ R42, R42, R61 ;  /* 0x0000003d2a2a7221 */ /* 0x000fe20000010000 */
[----:B----4-:R-:W-:Y:S01]  /*10e70*/  F2FP.BF16.F32.PACK_AB R26, R87, R46 ;  /* 0x0000002e571a723e */ /* 0x010fe200000010ff */
[----:B------:R-:W-:Y:S01]  /*10e80*/  FADD.FTZ R2, R36, R33 ;  /* 0x0000002124027221 */ /* 0x000fe20000010000 */
[----:B-1----:R-:W-:Y:S01]  /*10e90*/  F2FP.BF16.F32.PACK_AB R25, R53, R58 ;  /* 0x0000003a3519723e */ /* 0x002fe200000010ff */
[----:B------:R-:W-:Y:S02]  /*10ea0*/  FADD.FTZ R47, R47, R42 ;  /* 0x0000002a2f2f7221 */ /* 0x000fe40000010000 */
[----:B------:R-:W-:Y:S02]  /*10eb0*/  FADD.FTZ R2, R49, R2 ;  /* 0x0000000231027221 */ /* 0x000fe40000010000 */
[----:B------:R-:W-:Y:S04]  /*10ec0*/  FADD.FTZ R50, R50, R47 ;  /* 0x0000002f32327221 */ /* 0x000fe80000010000 */
[----:B------:R-:W-:Y:S01]  /*10ed0*/  FADD.FTZ R51, R51, R50 ;  /* 0x0000003233337221 */ /* 0x000fe20000010000 */
[----:B--2---:R-:W-:Y:S03]  /*10ee0*/  F2FP.BF16.F32.PACK_AB R27, R89, R56 ;  /* 0x00000038591b723e */ /* 0x004fe600000010ff */
[----:B------:R-:W-:Y:S04]  /*10ef0*/  FADD.FTZ R54, R54, R51 ;  /* 0x0000003336367221 */ /* 0x000fe80000010000 */
[----:B------:R-:W-:Y:S01]  /*10f00*/  FADD.FTZ R55, R55, R54 ;  /* 0x0000003637377221 */ /* 0x000fe20000010000 */
[C---:B------:R-:W-:Y:S03]  /*10f10*/  HMMA.16816.F32.BF16 R108, R24.reuse, R20, R108 ;  /* 0x00000014186c723c */ /* 0x040fe6000004186c */
[----:B------:R-:W-:Y:S01]  /*10f20*/  FADD.FTZ R21, R45, R2 ;  /* 0x000000022d157221 */ /* 0x000fe20000010000 */
[----:B------:R-:W-:Y:S03]  /*10f30*/  FADD.FTZ R55, R52, R55 ;  /* 0x0000003734377221 */ /* 0x000fe60000010000 */
[----:B------:R-:W-:Y:S01]  /*10f40*/  FADD.FTZ R21, R48, R21 ;  /* 0x0000001530157221 */ /* 0x000fe20000010000 */
[C---:B------:R-:W-:Y:S03]  /*10f50*/  HMMA.16816.F32.BF16 R104, R24.reuse, R22, R104 ;  /* 0x000000161868723c */ /* 0x040fe60000041868 */
[----:B------:R-:W-:Y:S01]  /*10f60*/  FADD.FTZ R0, R0, R21 ;  /* 0x0000001500007221 */ /* 0x000fe20000010000 */
[----:B------:R-:W-:Y:S03]  /*10f70*/  FADD.FTZ R58, R58, R55 ;  /* 0x000000373a3a7221 */ /* 0x000fe60000010000 */
[----:B------:R-:W-:Y:S01]  /*10f80*/  FADD.FTZ R39, R39, R0 ;  /* 0x0000000027277221 */ /* 0x000fe20000010000 */
[C---:B-----5:R-:W-:Y:S03]  /*10f90*/  HMMA.16816.F32.BF16 R100, R24.reuse, R28, R100 ;  /* 0x0000001c1864723c */ /* 0x060fe60000041864 */
[----:B------:R-:W-:Y:S01]  /*10fa0*/  FADD.FTZ R53, R53, R58 ;  /* 0x0000003a35357221 */ /* 0x000fe20000010000 */
[----:B------:R-:W-:Y:S03]  /*10fb0*/  FADD.FTZ R46, R46, R39 ;  /* 0x000000272e2e7221 */ /* 0x000fe60000010000 */
[----:B------:R-:W-:Y:S01]  /*10fc0*/  FADD.FTZ R56, R56, R53 ;  /* 0x0000003538387221 */ /* 0x000fe20000010000 */
[----:B------:R-:W-:Y:S03]  /*10fd0*/  HMMA.16816.F32.BF16 R96, R24, R30, R96 ;  /* 0x0000001e1860723c */ /* 0x000fe60000041860 */
[----:B------:R-:W-:Y:S01]  /*10fe0*/  FADD.FTZ R87, R87, R46 ;  /* 0x0000002e57577221 */ /* 0x000fe20000010000 */
[----:B------:R-:W-:Y:S04]  /*10ff0*/  FADD.FTZ R89, R89, R56 ;  /* 0x0000003859597221 */ /* 0x000fe80000010000 */
[----:B------:R-:W-:Y:S01]  /*11000*/  @!UPT UIADD3 URZ, UPT, UPT, URZ, URZ, URZ ;  /* 0x000000fffffff290 */ /* 0x000fe2000fffe0ff */
[----:B------:R-:W-:Y:S11]  /*11010*/  @P0 BRA `(.L_x_4732) ;  /* 0xffffffcc00f00947 */ /* 0x000ff6000383ffff */
.L_x_4728:
        /* <DEDUP_REMOVED lines=14> */
[----:B------:R-:W-:-:S04]  /*11100*/  LOP3.LUT R5, R5, R8, RZ, 0xfc, !PT ;  /* 0x0000000805057212 */ /* 0x000fc800078efcff */
[----:B------:R-:W-:Y:S01]  /*11110*/  LEA R5, R5, UR5, 0x2 ;  /* 0x0000000505057c11 */ /* 0x000fe2000f8e10ff */
        /* <DEDUP_REMOVED lines=14> */
[----:B------:R-:W-:Y:S02]  /*11200*/  LOP3.LUT R9, R3, 0xd8, RZ, 0xc0, !PT ;  /* 0x000000d803097812 */ /* 0x000fe400078ec0ff */
[----:B------:R-:W-:Y:S02]  /*11210*/  FSETP.NE.FTZ.AND P1, PT, R2, RZ, PT ;  /* 0x000000ff0200720b */ /* 0x000fe40003f35000 */
[----:B------:R-:W3:Y:S01]  /*11220*/  MUFU.RCP R6, R2 ;  /* 0x0000000200067308 */ /* 0x000ee20000001000 */
[----:B------:R-:W-:Y:S02]  /*11230*/  LOP3.LUT R8, R9, 0x18, R14, 0x78, !PT ;  /* 0x0000001809087812 */ /* 0x000fe400078e780e */
[----:B------:R-:W-:-:S02]  /*11240*/  MOV R16, 0xff800000 ;  /* 0xff80000000107802 */ /* 0x000fc40000000f00 */
[----:B------:R-:W-:Y:S02]  /*11250*/  LOP3.LUT R8, R8, 0xf24, R3, 0xf8, !PT ;  /* 0x00000f2408087812 */ /* 0x000fe400078ef803 */
[----:B------:R-:W4:Y:S01]  /*11260*/  @P0 LDC R18, c[0x0][0x458] ;  /* 0x00011600ff120b82 */ /* 0x000f220000000800 */
[----:B------:R-:W5:Y:S01]  /*11270*/  @P0 MUFU.LG2 R0, R0 ;  /* 0x0000000000000308 */ /* 0x000f620000000c00 */
[----:B-1----:R-:W-:Y:S02]  /*11280*/  FSEL R4, R4, 1, P0 ;  /* 0x3f80000004047808 */ /* 0x002fe40000000000 */
[----:B------:R-:W-:Y:S02]  /*11290*/  LEA R20, R8, UR5, 0x2 ;  /* 0x0000000508147c11 */ /* 0x000fe4000f8e10ff */
[----:B------:R-:W-:Y:S01]  /*112a0*/  SHF.R.U32.HI R15, RZ, 0x2, R84 ;  /* 0x00000002ff0f7819 */ /* 0x000fe20000011654 */
        /* <DEDUP_REMOVED lines=11> */
[----:B------:R-:W1:Y:S01]  /*11360*/  S2UR UR5, SR_CTAID.X ;  /* 0x00000000000579c3 */ /* 0x000e620000002500 */
        /* <DEDUP_REMOVED lines=15> */
[----:B------:R-:W5:Y:S01]  /*11460*/  @P1 LDC R17, c[0x0][0x458] ;  /* 0x00011600ff111b82 */ /* 0x000f620000000800 */
[----:B------:R-:W-:Y:S01]  /*11470*/  LOP3.LUT R14, R14, 0x30, RZ, 0xc0, !PT ;  /* 0x000000300e0e7812 */ /* 0x000fe200078ec0ff */
[----:B------:R-:W-:Y:S01]  /*11480*/  STS.64 [R6+0x20], R104 ;  /* 0x0000206806007388 */ /* 0x000fe20000000a00 */
[----:B---3--:R-:W-:Y:S01]  /*11490*/  @P1 FMUL.FTZ R21, R2, 0.69314718246459960938 ;  /* 0x3f31721802151820 */ /* 0x008fe20000410000 */
[----:B----4-:R-:W-:Y:S01]  /*114a0*/  @P0 FFMA.FTZ R16, R69, R18, R0 ;  /* 0x0000001245100223 */ /* 0x010fe20000010000 */
[----:B------:R-:W-:Y:S01]  /*114b0*/  LOP3.LUT R15, R14, 0x7, R15, 0xf8, !PT ;  /* 0x000000070e0f7812 */ /* 0x000fe200078ef80f */
[----:B------:R-:W-:Y:S01]  /*114c0*/  STS.64 [R6+0x420], R106 ;  /* 0x0004206a06007388 */ /* 0x000fe20000000a00 */
[----:B-1----:R-:W-:-:S03]  /*114d0*/  USHF.L.U32 UR8, UR5, 0x6, URZ ;  /* 0x0000000605087899 */ /* 0x002fc600080006ff */
[----:B------:R-:W-:Y:S04]  /*114e0*/  STS.64 [R7+0x40], R100 ;  /* 0x0000406407007388 */ /* 0x000fe80000000a00 */
[----:B------:R-:W-:Y:S01]  /*114f0*/  STS.64 [R7+0x440], R102 ;  /* 0x0004406607007388 */ /* 0x000fe20000000a00 */
[----:B------:R-:W-:-:S03]  /*11500*/  IMAD R12, R12, R13, UR8 ;  /* 0x000000080c0c7e24 */ /* 0x000fc6000f8e020d */
[----:B------:R-:W-:Y:S01]  /*11510*/  STS.64 [R19+0x60], R96 ;  /* 0x0000606013007388 */ /* 0x000fe20000000a00 */
[----:B--2---:R-:W-:-:S03]  /*11520*/  IMAD R0, R12, UR4, RZ ;  /* 0x000000040c007c24 */ /* 0x004fc6000f8e02ff */
[----:B------:R1:W-:Y:S01]  /*11530*/  STS.64 [R19+0x460], R98 ;  /* 0x0004606213007388 */ /* 0x0003e20000000a00 */
[----:B------:R-:W-:Y:S01]  /*11540*/  BAR.SYNC.DEFER_BLOCKING 0x0 ;  /* 0x0000000000007b1d */ /* 0x000fe20000010000 */
[----:B-1----:R-:W-:-:S05]  /*11550*/  MOV R19, 0xff800000 ;  /* 0xff80000000137802 */ /* 0x002fca0000000f00 */
[----:B------:R1:W2:Y:S01]  /*11560*/  LDS.128 R8, [R20] ;  /* 0x0000000014087984 */ /* 0x0002a20000000c00 */
[----:B-----5:R-:W-:-:S03]  /*11570*/  @P1 FFMA.FTZ R19, R70, R17, R21 ;  /* 0x0000001146131223 */ /* 0x020fc60000010015 */
[----:B------:R1:W3:Y:S01]  /*11580*/  LDS.128 R4, [R20+0x800] ;  /* 0x0008000014047984 */ /* 0x0002e20000000c00 */
        /* <DEDUP_REMOVED lines=12> */
.L_x_4734:
[----:B------:R-:W-:Y:S05]  /*11650*/  BSYNC.RECONVERGENT B0 ;  /* 0x0000000000007941 */ /* 0x000fea0003800200 */
.L_x_4733:
        /* <DEDUP_REMOVED lines=26> */
.L_x_4735:
        /* <DEDUP_REMOVED lines=16> */
.L_x_4942:


//--------------------- .text._ZN5flash24flash_fwd_splitkv_kernelI23Flash_fwd_kernel_traitsILi32ELi64ELi128ELi4ELb0ELb0EN7cutlass10bfloat16_tE19Flash_kernel_traitsILi32ELi64ELi128ELi4ES3_EELb1ELb0ELb1ELb0ELb0ELb1ELb1ELb1EEEvNS_16Flash_fwd_paramsE --------------------------
	.section	.text._ZN5flash24flash_fwd_splitkv_kernelI23Flash_fwd_kernel_traitsILi32ELi64ELi128ELi4ELb0ELb0EN7cutlass10bfloat16_tE19Flash_kernel_traitsILi32ELi64ELi128ELi4ES3_EELb1ELb0ELb1ELb0ELb0ELb1ELb1ELb1EEEvNS_16Flash_fwd_paramsE,"ax",@progbits
	.align	128
        .global         _ZN5flash24flash_fwd_splitkv_kernelI23Flash_fwd_kernel_traitsILi32ELi64ELi128ELi4ELb0ELb0EN7cutlass10bfloat16_tE19Flash_kernel_traitsILi32ELi64ELi128ELi4ES3_EELb1ELb0ELb1ELb0ELb0ELb1ELb1ELb1EEEvNS_16Flash_fwd_paramsE
        .type           _ZN5flash24flash_fwd_splitkv_kernelI23Flash_fwd_kernel_traitsILi32ELi64ELi128ELi4ELb0ELb0EN7cutlass10bfloat16_tE19Flash_kernel_traitsILi32ELi64ELi128ELi4ES3_EELb1ELb0ELb1ELb0ELb0ELb1ELb1ELb1EEEvNS_16Flash_fwd_paramsE,@function
        .size           _ZN5flash24flash_fwd_splitkv_kernelI23Flash_fwd_kernel_traitsILi32ELi64ELi128ELi4ELb0ELb0EN7cutlass10bfloat16_tE19Flash_kernel_traitsILi32ELi64ELi128ELi4ES3_EELb1ELb0ELb1ELb0ELb0ELb1ELb1ELb1EEEvNS_16Flash_fwd_paramsE,(.L_x_4943 - _ZN5flash24flash_fwd_splitkv_kernelI23Flash_fwd_kernel_traitsILi32ELi64ELi128ELi4ELb0ELb0EN7cutlass10bfloat16_tE19Flash_kernel_traitsILi32ELi64ELi128ELi4ES3_EELb1ELb0ELb1ELb0ELb0ELb1ELb1ELb1EEEvNS_16Flash_fwd_paramsE)
        .other          _ZN5flash24flash_fwd_splitkv_kernelI23Flash_fwd_kernel_traitsILi32ELi64ELi128ELi4ELb0ELb0EN7cutlass10bfloat16_tE19Flash_kernel_traitsILi32ELi64ELi128ELi4ES3_EELb1ELb0ELb1ELb0ELb0ELb1ELb1ELb1EEEvNS_16Flash_fwd_paramsE,@"STO_CUDA_ENTRY STV_DEFAULT"
_ZN5flash24flash_fwd_splitkv_kernelI23Flash_fwd_kernel_traitsILi32ELi64ELi128ELi4ELb0ELb0EN7cutlass10bfloat16_tE19Flash_kernel_traitsILi32ELi64ELi128ELi4ES3_EELb1ELb0ELb1ELb0ELb0ELb1ELb1ELb1EEEvNS_16Flash_fwd_paramsE:
.text._ZN5flash24flash_fwd_splitkv_kernelI23Flash_fwd_kernel_traitsILi32ELi64ELi128ELi4ELb0ELb0EN7cutlass10bfloat16_tE19Flash_kernel_traitsILi32ELi64ELi128ELi4ES3_EELb1ELb0ELb1ELb0ELb0ELb1ELb1ELb1EEEvNS_16Flash_fwd_paramsE:
        /* <DEDUP_REMOVED lines=34> */
[----:B---3--:R-:W2:Y:S04]  /*0220*/  @P1 LDG.E R6, desc[UR8][R14.64] ;  /* 0x000000080e061981 */ /* 0x008ea8000c1e1900 */
[----:B------:R1:W2:Y:S01]  /*0230*/  @P3 LDG.E R13, desc[UR8][R14.64+0x4] ;  /* 0x000004080e0d3981 */ /* 0x0002a2000c1e1900 */
[----:B------:R-:W-:Y:S01]  /*0240*/  ISETP.NE.U32.AND P0, PT, RZ, UR4, PT ;  /* 0x00000004ff007c0c */ /* 0x000fe2000bf05070 */
[----:B------:R-:W-:Y:S01]  /*0250*/  IMAD.SHL.U32 R9, R111, 0x4, RZ ;  /* 0x000000046f097824 */ /* 0x000fe200078e00ff */
[----:B------:R-:W-:Y:S01]  /*0260*/  SHF.R.U32.HI R4, RZ, 0x1e, R111 ;  /* 0x0000001eff047819 */ /* 0x000fe2000001166f */
[----:B------:R-:W-:Y:S01]  /*0270*/  IMAD.MOV.U32 R0, RZ, RZ, RZ ;  /* 0x000000ffff007224 */ /* 0x000fe200078e00ff */
[----:B------:R-:W-:Y:S02]  /*0280*/  ISETP.NE.AND.EX P5, PT, RZ, UR5, PT, P0 ;  /* 0x00000005ff007c0c */ /* 0x000fe4000bfa5300 */
[----:B------:R-:W-:-:S02]  /*0290*/  @P2 IADD3 R10, P0, PT, R9, R2, RZ ;  /* 0x00000002090a2210 */ /* 0x000fc40007f1e0ff */
[----:B------:R-:W-:-:S03]  /*02a0*/  IADD3 R18, P1, PT, R9, UR4, RZ ;  /* 0x0000000409127c10 */ /* 0x000fc6000ff3e0ff */
[C---:B------:R-:W-:Y:S01]  /*02b0*/  @P2 IMAD.X R11, R4.reuse, 0x1, R3, P0 ;  /* 0x00000001040b2824 */ /* 0x040fe200000e0603 */
[----:B------:R-:W-:Y:S01]  /*02c0*/  IADD3.X R19, PT, PT, R4, UR5, RZ, P1, !PT ;  /* 0x0000000504137c10 */ /* 0x000fe20008ffe4ff */
[----:B------:R-:W3:Y:S04]  /*02d0*/  LDC.64 R2, c[0x0][0x468] ;  /* 0x00011a00ff027b82 */ /* 0x000ee80000000a00 */
[----:B------:R4:W5:Y:S04]  /*02e0*/  @P2 LDG.E R11, desc[UR8][R10.64] ;  /* 0x000000080a0b2981 */ /* 0x000968000c1e1900 */
[----:B------:R4:W5:Y:S01]  /*02f0*/  @P5 LDG.E R0, desc[UR8][R18.64] ;  /* 0x0000000812005981 */ /* 0x000962000c1e1900 */
[----:B------:R-:W1:Y:S01]  /*0300*/  LDCU.U8 UR4, c[0x0][0x532] ;  /* 0x0000a640ff0477ac */ /* 0x000e620008000000 */
[----:B------:R-:W4:Y:S01]  /*0310*/  @!P3 LDC R109, c[0x0][0x434] ;  /* 0x00010d00ff6dbb82 */ /* 0x000f220000000800 */
[----:B------:R-:W-:Y:S01]  /*0320*/  IMAD.MOV.U32 R5, RZ, RZ, -0x1 ;  /* 0xffffffffff057424 */ /* 0x000fe200078e00ff */
[----:B------:R-:W4:Y:S01]  /*0330*/  S2R R65, SR_CTAID.X ;  /* 0x0000000000417919 */ /* 0x000f220000002500 */
        /* <DEDUP_REMOVED lines=10> */
[----:B------:R-:W-:Y:S02]  /*03e0*/  IMAD R100, R7, R100, UR10 ;  /* 0x0000000a07647e24 */ /* 0x000fe4000f8e0264 */
[----:B--2---:R-:W-:-:S06]  /*03f0*/  @P3 IMAD.IADD R109, R13, 0x1, -R6 ;  /* 0x000000010d6d3824 */ /* 0x004fcc00078e0a06 */
[----:B------:R-:W2:Y:S01]  /*0400*/  @!P0 LDC R13, c[0x0][0x438] ;  /* 0x00010e00ff0d8b82 */ /* 0x000ea20000000800 */
[----:B------:R-:W-:Y:S01]  /*0410*/  ISETP.GT.AND P1, PT, R109, R74, PT ;  /* 0x0000004a6d00720c */ /* 0x000fe20003f24270 */
[----:B-1----:R-:W-:-:S12]  /*0420*/  @!P0 BRA `(.L_x_4736) ;  /* 0x00000000000c8947 */ /* 0x002fd80003800000 */
[----:B------:R-:W2:Y:S02]  /*0430*/  @P4 LDG.E R2, desc[UR8][R14.64+0x4] ;  /* 0x000004080e024981 */ /* 0x000ea4000c1e1900 */
[----:B--2--5:R-:W-:-:S06]  /*0440*/  @P4 IADD3 R13, PT, PT, R2, -R5, RZ ;  /* 0x80000005020d4210 */ /* 0x024fcc0007ffe0ff */
[----:B------:R1:W5:Y:S02]  /*0450*/  @!P4 LDG.E R13, desc[UR8][R14.64] ;  /* 0x000000080e0dc981 */ /* 0x000364000c1e1900 */
.L_x_4736:
[----:B------:R-:W-:Y:S05]  /*0460*/  @!P1 EXIT ;  /* 0x000000000000994d */ /* 0x000fea0003800000 */
[----:B------:R-:W3:Y:S01]  /*0470*/  LDC R8, c[0x0][0x374] ;  /* 0x0000dd00ff087b82 */ /* 0x000ee20000000800 */
[--C-:B--2--5:R-:W-:Y:S01]  /*0480*/  IMAD.IADD R72, R13, 0x1, -R0.reuse ;  /* 0x000000010d487824 */ /* 0x124fe200078e0a00 */
[----:B------:R-:W2:Y:S01]  /*0490*/  S2R R70, SR_TID.X ;  /* 0x0000000000467919 */ /* 0x000ea20000002100 */
[----:B------:R-:W-:-:S05]  /*04a0*/  @P2 IMAD.IADD R68, R11, 0x1, -R0 ;  /* 0x000000010b442824 */ /* 0x000fca00078e0a00 */
[----:B------:R-:W4:Y:S01]  /*04b0*/  LDC R2, c[0x0][0x438] ;  /* 0x00010e00ff027b82 */ /* 0x000f220000000800 */
[-C--:B---3--:R-:W-:Y:S02]  /*04c0*/  IABS R12, R8.reuse ;  /* 0x00000008000c7213 */ /* 0x088fe40000000000 */
        /* <DEDUP_REMOVED lines=23> */
[----:B-1----:R-:W-:-:S11]  /*0640*/  @!P2 ISETP.NE.U32.AND P0, PT, R2, RZ, PT ;  /* 0x000000ff0200a20c */ /* 0x002fd60003f05070 */
[----:B------:R-:W-:Y:S01]  /*0650*/  @!P1 IMAD.IADD R15, R15, 0x1, -R12 ;  /* 0x000000010f0f9824 */ /* 0x000fe200078e0a0c */
[----:B------:R-:W1:Y:S01]  /*0660*/  S2R R2, SR_CTAID.Y ;  /* 0x0000000000027919 */ /* 0x000e620000002600 */
[----:B------:R-:W-:Y:S01]  /*0670*/  @!P2 ISETP.NE.AND.EX P0, PT, R3, RZ, PT, P0 ;  /* 0x000000ff0300a20c */ /* 0x000fe20003f05300 */
[----:B------:R-:W-:Y:S01]  /*0680*/  @!P1 VIADD R10, R10, 0x1 ;  /* 0x000000010a0a9836 */ /* 0x000fe20000000000 */
[----:B------:R-:W4:Y:S01]  /*0690*/  LDC R3, c[0x0][0x508] ;  /* 0x00014200ff037b82 */ /* 0x000f220000000800 */
[----:B------:R-:W-:Y:S02]  /*06a0*/  ISETP.GE.U32.AND P4, PT, R15, R12, PT ;  /* 0x0000000c0f00720c */ /* 0x000fe40003f86070 */
        /* <DEDUP_REMOVED lines=25> */
[----:B------:R-:W3:Y:S02]  /*0840*/  LDCU UR4, c[0x0][0x440] ;  /* 0x00008800ff0477ac */ /* 0x000ee40008000800 */
[C---:B------:R-:W-:Y:S01]  /*0850*/  LOP3.LUT R0, R3.reuse, 0x1c, RZ, 0xc0, !PT ;  /* 0x0000001c03007812 */ /* 0x040fe200078ec0ff */
[----:B------:R-:W4:Y:S01]  /*0860*/  LDCU.64 UR6, c[0x0][0x3f8] ;  /* 0x00007f00ff0677ac */ /* 0x000f220008000a00 */
[----:B------:R-:W-:Y:S02]  /*0870*/  LOP3.LUT R3, R3, 0xffc, RZ, 0xc0, !PT ;  /* 0x00000ffc03037812 */ /* 0x000fe400078ec0ff */
[----:B---3--:R-:W-:Y:S01]  /*0880*/  ISETP.GE.AND P3, PT, R0, UR4, PT ;  /* 0x0000000400007c0c */ /* 0x008fe2000bf66270 */
[----:B-1----:R-:W-:-:S03]  /*0890*/  IMAD R4, R2, R4, R111 ;  /* 0x0000000402047224 */ /* 0x002fc600078e026f */
[----:B------:R-:W-:Y:S01]  /*08a0*/  ISETP.GE.OR P4, PT, R70, R109, P3 ;  /* 0x0000006d4600720c */ /* 0x000fe20001f86670 */
[----:B------:R-:W-:-:S04]  /*08b0*/  IMAD R4, R4, R7, R100 ;  /* 0x0000000704047224 */ /* 0x000fc800078e0264 */
[----:B------:R-:W-:Y:S02]  /*08c0*/  IMAD R5, R4, R5, R74 ;  /* 0x0000000504057224 */ /* 0x000fe400078e024a */
[----:B------:R-:W-:Y:S02]  /*08d0*/  VIADD R4, R70, 0x10 ;  /* 0x0000001046047836 */ /* 0x000fe40000000000 */
[----:B--2---:R-:W-:Y:S01]  /*08e0*/  IMAD R2, R5, UR5, RZ ;  /* 0x0000000505027c24 */ /* 0x004fe2000f8e02ff */
[----:B------:R-:W1:Y:S02]  /*08f0*/  LDCU.64 UR4, c[0x0][0x428] ;  /* 0x00008500ff0477ac */ /* 0x000e640008000a00 */
[----:B------:R-:W-:Y:S02]  /*0900*/  ISETP.GE.OR P5, PT, R4, R109, P3 ;  /* 0x0000006d0400720c */ /* 0x000fe40001fa6670 */
[----:B------:R-:W-:-:S04]  /*0910*/  IADD3 R3, P0, PT, R2, R3, RZ ;  /* 0x0000000302037210 */ /* 0x000fc80007f1e0ff */
        /* <DEDUP_REMOVED lines=32> */
.L_x_4737:
        /* <DEDUP_REMOVED lines=9> */
.L_x_4738:
        /* <DEDUP_REMOVED lines=41> */
[----:B------:R-:W-:Y:S01]  /*0e40*/  IMAD.U32 R60, RZ, RZ, UR12 ;  /* 0x0000000cff3c7e24 */ /* 0x000fe2000f8e00ff */
[----:B------:R-:W-:Y:S02]  /*0e50*/  MOV R10, RZ ;  /* 0x000000ff000a7202 */ /* 0x000fe40000000f00 */
[----:B------:R-:W3:Y:S01]  /*0e60*/  I2F.RP R12, R4 ;  /* 0x00000004000c7306 */ /* 0x000ee20000209400 */
[----:B------:R-:W-:Y:S02]  /*0e70*/  IADD3 R5, PT, PT, -R5, RZ, RZ ;  /* 0x000000ff05057210 */ /* 0x000fe40007ffe1ff */
[----:B------:R-:W-:Y:S02]  /*0e80*/  ISETP.NE.AND P2, PT, R7, RZ, PT ;  /* 0x000000ff0700720c */ /* 0x000fe40003f45270 */
[----:B------:R-:W-:Y:S01]  /*0e90*/  MOV R61, UR13 ;  /* 0x0000000d003d7c02 */ /* 0x000fe20008000f00 */
[----:B------:R-:W-:-:S02]  /*0ea0*/  IMAD R2, R9, R5, R2 ;  /* 0x0000000509027224 */ /* 0x000fc400078e0202 */
[----:B---3--:R-:W3:Y:S02]  /*0eb0*/  MUFU.RCP R8, R12 ;  /* 0x0000000c00087308 */ /* 0x008ee40000001000 */
[----:B---3--:R-:W-:-:S06]  /*0ec0*/  IADD3 R8, PT, PT, R8, 0xffffffe, RZ ;  /* 0x0ffffffe08087810 */ /* 0x008fcc0007ffe0ff */
[----:B------:R-:W3:Y:S02]  /*0ed0*/  F2I.FTZ.U32.TRUNC.NTZ R11, R8 ;  /* 0x00000008000b7305 */ /* 0x000ee4000021f000 */
[----:B---3--:R-:W-:-:S04]  /*0ee0*/  IMAD.MOV R0, RZ, RZ, -R11 ;  /* 0x000000ffff007224 */ /* 0x008fc800078e0a0b */
        /* <DEDUP_REMOVED lines=21> */
[----:B-1----:R-:W-:Y:S02]  /*1040*/  IMAD R3, R3, UR4, RZ ;  /* 0x0000000403037c24 */ /* 0x002fe4000f8e02ff */
        /* <DEDUP_REMOVED lines=29> */
.L_x_4739:
        /* <DEDUP_REMOVED lines=15> */
.L_x_4741:
[----:B------:R-:W2:Y:S01]  /*1310*/  LDC.64 R60, c[0x0][0x3b8] ;  /* 0x0000ee00ff3c7b82 */ /* 0x000ea20000000a00 */
[----:B-1----:R-:W-:-:S05]  /*1320*/  IADD3 R3, PT, PT, R0, R5, RZ ;  /* 0x0000000500037210 */ /* 0x002fca0007ffe0ff */
[C---:B--2---:R-:W-:Y:S02]  /*1330*/  IMAD R15, R3.reuse, R61, RZ ;  /* 0x0000003d030f7224 */ /* 0x044fe400078e02ff */
[----:B------:R-:W-:-:S05]  /*1340*/  IMAD.WIDE.U32 R8, R3, R60, RZ ;  /* 0x0000003c03087225 */ /* 0x000fca00078e00ff */
[----:B------:R-:W-:Y:S02]  /*1350*/  IADD3 R15, PT, PT, R9, R15, RZ ;  /* 0x0000000f090f7210 */ /* 0x000fe40007ffe0ff */
[----:B------:R-:W-:Y:S02]  /*1360*/  MOV R14, R8 ;  /* 0x00000008000e7202 */ /* 0x000fe40000000f00 */
.L_x_4742:
        /* <DEDUP_REMOVED lines=14> */
.L_x_4743:
[----:B------:R-:W1:Y:S01]  /*1450*/  LDC.64 R54, c[0x0][0x3c0] ;  /* 0x0000f000ff367b82 */ /* 0x000e620000000a00 */
[----:B------:R-:W-:-:S05]  /*1460*/  IADD3 R0, PT, PT, R0, R5, RZ ;  /* 0x0000000500007210 */ /* 0x000fca0007ffe0ff */
[C---:B-1----:R-:W-:Y:S02]  /*1470*/  IMAD R17, R0.reuse, R55, RZ ;  /* 0x0000003700117224 */ /* 0x042fe400078e02ff */
[----:B-----5:R-:W-:-:S05]  /*1480*/  IMAD.WIDE.U32 R2, R0, R54, RZ ;  /* 0x0000003600027225 */ /* 0x020fca00078e00ff */
[----:B------:R-:W-:Y:S02]  /*1490*/  IADD3 R17, PT, PT, R3, R17, RZ ;  /* 0x0000001103117210 */ /* 0x000fe40007ffe0ff */
[----:B------:R-:W-:-:S07]  /*14a0*/  MOV R16, R2 ;  /* 0x0000000200107202 */ /* 0x000fce0000000f00 */
.L_x_4744:
        /* <DEDUP_REMOVED lines=51> */
.L_x_4740:
[----:B------:R-:W-:Y:S01]  /*17e0*/  ISETP.NE.AND P0, PT, R6, -0x1, PT ;  /* 0xffffffff0600780c */ /* 0x000fe20003f05270 */
[----:B------:R-:W1:Y:S01]  /*17f0*/  LDC.64 R98, c[0x0][0x3b0] ;  /* 0x0000ec00ff627b82 */ /* 0x000e620000000a00 */
[----:B------:R-:W2:Y:S01]  /*1800*/  LDCU.64 UR4, c[0x0][0x3c8] ;  /* 0x00007900ff0477ac */ /* 0x000ea20008000a00 */
[----:B------:R-:W-:Y:S01]  /*1810*/  IMAD.SHL.U32 R12, R70, 0x8, RZ ;  /* 0x00000008460c7824 */ /* 0x000fe200078e00ff */
[----:B------:R-:W-:Y:S01]  /*1820*/  SHF.R.U32.HI R96, RZ, 0x2, R70 ;  /* 0x00000002ff607819 */ /* 0x000fe20000011646 */
[----:B------:R-:W-:Y:S01]  /*1830*/  IMAD.MOV.U32 R3, RZ, RZ, RZ ;  /* 0x000000ffff037224 */ /* 0x000fe200078e00ff */
[----:B------:R-:W3:Y:S07]  /*1840*/  LDCU.64 UR6, c[0x0][0x388] ;  /* 0x00007100ff0677ac */ /* 0x000eee0008000a00 */
        /* <DEDUP_REMOVED lines=14> */
[----:B--2---:R-:W-:Y:S02]  /*1930*/  IMAD.WIDE.U32 R18, R96, R60, R10 ;  /* 0x0000003c60127225 */ /* 0x004fe400078e000a */
[----:B------:R-:W1:Y:S02]  /*1940*/  LDC R11, c[0x0][0x450] ;  /* 0x00011400ff0b7b82 */ /* 0x000e640000000800 */
[----:B------:R-:W-:Y:S02]  /*1950*/  IMAD R5, R5, UR4, RZ ;  /* 0x0000000405057c24 */ /* 0x000fe4000f8e02ff */
[----:B------:R-:W-:Y:S01]  /*1960*/  IMAD.X R17, RZ, RZ, R4, P0 ;  /* 0x000000ffff117224 */ /* 0x000fe200000e0604 */
[----:B------:R-:W-:Y:S01]  /*1970*/  IADD3 R4, P0, PT, R12, R8, RZ ;  /* 0x000000080c047210 */ /* 0x000fe20007f1e0ff */
[----:B------:R-:W-:-:S02]  /*1980*/  IMAD R8, R100, UR5, R5 ;  /* 0x0000000564087c24 */ /* 0x000fc4000f8e0205 */
[----:B------:R-:W-:Y:S01]  /*1990*/  IMAD.WIDE.U32 R16, R100, UR4, R16 ;  /* 0x0000000464107c25 */ /* 0x000fe2000f8e0010 */
[----:B------:R-:W-:Y:S01]  /*19a0*/  IADD3.X R5, PT, PT, RZ, R2, RZ, P0, !PT ;  /* 0x00000002ff057210 */ /* 0x000fe200007fe4ff */
[----:B------:R-:W2:Y:S02]  /*19b0*/  LDCU.64 UR4, c[0x0][0x390] ;  /* 0x00007200ff0477ac */ /* 0x000ea40008000a00 */
[----:B------:R-:W-:Y:S01]  /*19c0*/  IMAD.WIDE.U32 R14, R65, 0x40, R96 ;  /* 0x00000040410e7825 */ /* 0x000fe200078e0060 */
[----:B------:R-:W-:Y:S02]  /*19d0*/  IADD3 R9, PT, PT, R17, R8, RZ ;  /* 0x0000000811097210 */ /* 0x000fe40007ffe0ff */
[----:B------:R-:W-:Y:S01]  /*19e0*/  MOV R8, R16 ;  /* 0x0000001000087202 */ /* 0x000fe20000000f00 */
[----:B------:R-:W-:-:S04]  /*19f0*/  IMAD.WIDE.U32 R4, R96, R54, R4 ;  /* 0x0000003660047225 */ /* 0x000fc800078e0004 */
[----:B------:R-:W-:Y:S01]  /*1a00*/  IMAD R73, R96, R55, R5 ;  /* 0x0000003760497224 */ /* 0x000fe200078e0205 */
[----:B------:R-:W-:Y:S01]  /*1a10*/  SHF.R.S32.HI R5, RZ, 0x1f, R72 ;  /* 0x0000001fff057819 */ /* 0x000fe20000011448 */
[----:B------:R-:W-:Y:S02]  /*1a20*/  IMAD.SHL.U32 R78, R4, 0x2, RZ ;  /* 0x00000002044e7824 */ /* 0x000fe400078e00ff */
[----:B------:R-:W-:Y:S01]  /*1a30*/  IMAD R75, R96, R61, R19 ;  /* 0x0000003d604b7224 */ /* 0x000fe200078e0213 */
[----:B------:R-:W-:Y:S01]  /*1a40*/  LEA.HI R5, R5, R72, RZ, 0x7 ;  /* 0x0000004805057211 */ /* 0x000fe200078f38ff */
[----:B------:R-:W-:Y:S01]  /*1a50*/  IMAD.SHL.U32 R80, R18, 0x2, RZ ;  /* 0x0000000212507824 */ /* 0x000fe200078e00ff */
[----:B------:R-:W-:Y:S01]  /*1a60*/  SHF.L.U64.HI R73, R4, 0x1, R73 ;  /* 0x0000000104497819 */ /* 0x000fe20000010249 */
[-C--:B------:R-:W-:Y:S01]  /*1a70*/  IMAD R2, R15, R98.reuse, RZ ;  /* 0x000000620f027224 */ /* 0x080fe200078e02ff */
[----:B------:R-:W-:Y:S02]  /*1a80*/  SHF.R.S32.HI R5, RZ, 0x7, R5 ;  /* 0x00000007ff057819 */ /* 0x000fe40000011405 */
[----:B--2---:R-:W-:Y:S01]  /*1a90*/  IADD3 R78, P0, PT, R78, UR4, RZ ;  /* 0x000000044e4e7c10 */ /* 0x004fe2000ff1e0ff */
[----:B------:R-:W-:Y:S01]  /*1aa0*/  IMAD R71, R14, R99, R2 ;  /* 0x000000630e477224 */ /* 0x000fe200078e0202 */
[----:B------:R-:W-:Y:S01]  /*1ab0*/  VIMNMX R76, PT, PT, R108, R5, !PT ;  /* 0x000000056c4c7248 */ /* 0x000fe20007fe0100 */
[----:B------:R-:W-:Y:S01]  /*1ac0*/  IMAD.WIDE.U32 R98, R14, R98, R8 ;  /* 0x000000620e627225 */ /* 0x000fe200078e0008 */
[----:B------:R-:W-:-:S02]  /*1ad0*/  IADD3.X R73, PT, PT, R73, UR5, RZ, P0, !PT ;  /* 0x0000000549497c10 */ /* 0x000fc400087fe4ff */
[----:B------:R-:W-:Y:S01]  /*1ae0*/  ISETP.GT.AND P0, PT, R69, R76, PT ;  /* 0x0000004c4500720c */ /* 0x000fe20003f04270 */
[----:B------:R-:W-:Y:S01]  /*1af0*/  IMAD.MOV.U32 R114, RZ, RZ, R78 ;  /* 0x000000ffff727224 */ /* 0x000fe200078e004e */
[----:B------:R-:W-:Y:S01]  /*1b00*/  SHF.L.U64.HI R75, R18, 0x1, R75 ;  /* 0x00000001124b7819 */ /* 0x000fe2000001024b */
[----:B------:R-:W-:Y:S01]  /*1b10*/  IMAD.MOV.U32 R115, RZ, RZ, R73 ;  /* 0x000000ffff737224 */ /* 0x000fe200078e0049 */
[----:B---3--:R-:W-:Y:S02]  /*1b20*/  IADD3 R80, P1, PT, R80, UR6, RZ ;  /* 0x0000000650507c10 */ /* 0x008fe4000ff3e0ff */
[----:B-1----:R-:W-:Y:S02]  /*1b30*/  LEA.HI R11, R11, R11, RZ, 0x1 ;  /* 0x0000000b0b0b7211 */ /* 0x002fe400078f08ff */
[----:B------:R-:W-:Y:S02]  /*1b40*/  IADD3.X R75, PT, PT, R75, UR7, RZ, P1, !PT ;  /* 0x000000074b4b7c10 */ /* 0x000fe40008ffe4ff */
[----:B------:R-:W-:-:S02]  /*1b50*/  SHF.R.S32.HI R11, RZ, 0x1, R11 ;  /* 0x00000001ff0b7819 */ /* 0x000fc4000001140b */
        /* <DEDUP_REMOVED lines=15> */
[C---:B------:R-:W-:Y:S01]  /*1c50*/  IADD3 R90, PT, PT, R96.reuse, 0x20, RZ ;  /* 0x00000020605a7810 */ /* 0x040fe20007ffe0ff */
[----:B------:R-:W4:Y:S01]  /*1c60*/  LDCU.128 UR20, c[0x0][0x4c0] ;  /* 0x00009800ff1477ac */ /* 0x000f220008000c00 */
[----:B------:R-:W-:Y:S01]  /*1c70*/  SEL R7, R7, R4, !P2 ;  /* 0x0000000407077207 */ /* 0x000fe20005000000 */
[----:B------:R-:W-:Y:S01]  /*1c80*/  IMAD R93, R69, -0x80, R68 ;  /* 0xffffff80455d7824 */ /* 0x000fe200078e0244 */
[----:B------:R-:W-:Y:S01]  /*1c90*/  IADD3 R88, PT, PT, R96, 0x60, RZ ;  /* 0x0000006060587810 */ /* 0x000fe20007ffe0ff */
[----:B------:R-:W4:Y:S01]  /*1ca0*/  LDCU.64 UR10, c[0x0][0x4d0] ;  /* 0x00009a00ff0a77ac */ /* 0x000f220008000a00 */
[----:B------:R-:W-:Y:S01]  /*1cb0*/  SHF.R.S32.HI R4, RZ, 0x1f, R7 ;  /* 0x0000001fff047819 */ /* 0x000fe20000011407 */
[C-C-:B-1----:R-:W-:Y:S01]  /*1cc0*/  IMAD.WIDE.U32 R16, R111.reuse, UR16, R12.reuse ;  /* 0x000000106f107c25 */ /* 0x142fe2000f8e000c */
[----:B------:R-:W1:Y:S01]  /*1cd0*/  LDC.64 R54, c[0x0][0x3c0] ;  /* 0x0000f000ff367b82 */ /* 0x000e620000000a00 */
[----:B------:R-:W3:Y:S02]  /*1ce0*/  LDCU UR16, c[0x0][0x440] ;  /* 0x00008800ff1077ac */ /* 0x000ee40008000800 */
[----:B--2---:R-:W-:-:S04]  /*1cf0*/  IMAD.WIDE.U32 R18, R111, UR6, R12 ;  /* 0x000000066f127c25 */ /* 0x004fc8000f8e000c */
[----:B------:R-:W-:Y:S01]  /*1d00*/  IMAD R17, R111, UR17, R17 ;  /* 0x000000116f117c24 */ /* 0x000fe2000f8e0211 */
[----:B------:R-:W2:Y:S01]  /*1d10*/  LDCU.U8 UR17, c[0x0][0x533] ;  /* 0x0000a660ff1177ac */ /* 0x000ea20008000000 */
[C---:B---3--:R-:W-:Y:S02]  /*1d20*/  IMAD R5, R2.reuse, UR12, RZ ;  /* 0x0000000c02057c24 */ /* 0x048fe4000f8e02ff */
[----:B------:R-:W-:Y:S01]  /*1d30*/  IMAD R9, R2, UR18, RZ ;  /* 0x0000001202097c24 */ /* 0x000fe2000f8e02ff */
[----:B-----5:R-:W-:Y:S01]  /*1d40*/  IADD3 R2, PT, PT, R3, -0x80, R64 ;  /* 0xffffff8003027810 */ /* 0x020fe20007ffe040 */
[----:B------:R-:W-:Y:S01]  /*1d50*/  IMAD R19, R111, UR7, R19 ;  /* 0x000000076f137c24 */ /* 0x000fe2000f8e0213 */
[----:B------:R-:W-:Y:S01]  /*1d60*/  LOP3.LUT R3, R0, 0xc, RZ, 0xc0, !PT ;  /* 0x0000000c00037812 */ /* 0x000fe200078ec0ff */
[C---:B------:R-:W-:Y:S01]  /*1d70*/  IMAD R5, R92.reuse, UR13, R5 ;  /* 0x0000000d5c057c24 */ /* 0x040fe2000f8e0205 */
[----:B------:R-:W-:Y:S01]  /*1d80*/  SHF.R.S32.HI R0, RZ, 0x1f, R72 ;  /* 0x0000001fff007819 */ /* 0x000fe20000011448 */
[----:B------:R-:W-:Y:S01]  /*1d90*/  IMAD.WIDE.U32 R16, R92, UR12, R16 ;  /* 0x0000000c5c107c25 */ /* 0x000fe2000f8e0010 */
[----:B------:R-:W3:Y:S01]  /*1da0*/  LDCU.64 UR6, c[0x0][0x488] ;  /* 0x00009100ff0677ac */ /* 0x000ee20008000a00 */
[----:B------:R-:W-:-:S02]  /*1db0*/  ISETP.GE.AND P6, PT, R12, UR16, PT ;  /* 0x000000100c007c0c */ /* 0x000fc4000bfc6270 */
[C---:B------:R-:W-:Y:S01]  /*1dc0*/  IMAD R14, R92.reuse, UR19, R9 ;  /* 0x000000135c0e7c24 */ /* 0x040fe2000f8e0209 */
[----:B------:R-:W-:Y:S01]  /*1dd0*/  IADD3 R17, PT, PT, R17, R5, RZ ;  /* 0x0000000511117210 */ /* 0x000fe20007ffe0ff */
[----:B------:R-:W-:-:S04]  /*1de0*/  IMAD.WIDE.U32 R8, R92, UR18, R18 ;  /* 0x000000125c087c25 */ /* 0x000fc8000f8e0012 */
[-C--:B------:R-:W-:Y:S01]  /*1df0*/  IMAD R5, R2, R11.reuse, RZ ;  /* 0x0000000b02057224 */ /* 0x080fe200078e02ff */
[----:B------:R-:W-:Y:S01]  /*1e00*/  IADD3 R15, PT, PT, R9, R14, RZ ;  /* 0x0000000e090f7210 */ /* 0x000fe20007ffe0ff */
[----:B------:R-:W-:Y:S01]  /*1e10*/  IMAD.MOV.U32 R14, RZ, RZ, R8 ;  /* 0x000000ffff0e7224 */ /* 0x000fe200078e0008 */
[----:B------:R-:W-:Y:S01]  /*1e20*/  IADD3 R2, P1, PT, -R72, R96, RZ ;  /* 0x0000006048027210 */ /* 0x000fe20007f3e1ff */
[----:B------:R-:W-:Y:S01]  /*1e30*/  IMAD R8, R96, R11, R3 ;  /* 0x0000000b60087224 */ /* 0x000fe200078e0203 */
[----:B------:R-:W-:Y:S01]  /*1e40*/  SHF.R.S32.HI R85, RZ, 0x1f, R5 ;  /* 0x0000001fff557819 */ /* 0x000fe20000011405 */
[C---:B------:R-:W-:Y:S02]  /*1e50*/  IMAD R10, R4.reuse, UR14, RZ ;  /* 0x0000000e040a7c24 */ /* 0x040fe4000f8e02ff */
[----:B------:R-:W-:Y:S01]  /*1e60*/  IMAD.X R0, RZ, RZ, ~R0, P1 ;  /* 0x000000ffff007224 */ /* 0x000fe200008e0e00 */
[-C--:B------:R-:W-:Y:S01]  /*1e70*/  IADD3 R52, P0, PT, R5, R8.reuse, RZ ;  /* 0x0000000805347210 */ /* 0x080fe20007f1e0ff */
[----:B----4-:R-:W-:Y:S01]  /*1e80*/  IMAD R4, R4, UR20, RZ ;  /* 0x0000001404047c24 */ /* 0x010fe2000f8e02ff */
[----:B------:R-:W-:Y:S01]  /*1e90*/  IADD3 R6, PT, PT, R3, R8, RZ ;  /* 0x0000000803067210 */ /* 0x000fe20007ffe0ff */
[----:B------:R-:W-:Y:S01]  /*1ea0*/  IMAD R77, R0, UR12, RZ ;  /* 0x0000000c004d7c24 */ /* 0x000fe2000f8e02ff */
[----:B------:R-:W-:Y:S01]  /*1eb0*/  LEA.HI.X.SX32 R53, R8, R85, 0x1, P0 ;  /* 0x0000005508357211 */ /* 0x000fe200000f0eff */
[----:B------:R-:W-:Y:S01]  /*1ec0*/  IMAD R4, R7, UR21, R4 ;  /* 0x0000001507047c24 */ /* 0x000fe2000f8e0204 */
[----:B------:R-:W-:Y:S01]  /*1ed0*/  IADD3 R84, P2, PT, R5, R6, RZ ;  /* 0x0000000605547210 */ /* 0x000fe20007f5e0ff */
[----:B------:R-:W-:Y:S01]  /*1ee0*/  IMAD.WIDE.U32 R16, R7, UR20, R16 ;  /* 0x0000001407107c25 */ /* 0x000fe2000f8e0010 */
[----:B------:R-:W-:-:S02]  /*1ef0*/  SHF.L.U64.HI R53, R52, 0x1, R53 ;  /* 0x0000000134357819 */ /* 0x000fc40000010235 */
[----:B------:R-:W-:Y:S01]  /*1f00*/  LEA.HI.X.SX32 R85, R6, R85, 0x1, P2 ;  /* 0x0000005506557211 */ /* 0x000fe200010f0eff */
[----:B------:R-:W-:Y:S01]  /*1f10*/  IMAD.WIDE.U32 R14, R7, UR14, R14 ;  /* 0x0000000e070e7c25 */ /* 0x000fe2000f8e000e */
[----:B------:R-:W-:Y:S01]  /*1f20*/  IADD3 R17, PT, PT, R17, R4, RZ ;  /* 0x0000000411117210 */ /* 0x000fe20007ffe0ff */
[----:B------:R-:W-:Y:S01]  /*1f30*/  USHF.L.U32 UR14, UR12, 0x7, URZ ;  /* 0x000000070c0e7899 */ /* 0x000fe200080006ff */
[----:B------:R-:W-:Y:S01]  /*1f40*/  SHF.L.U64.HI R85, R84, 0x1, R85 ;  /* 0x0000000154557819 */ /* 0x000fe20000010255 */
[----:B------:R-:W-:Y:S01]  /*1f50*/  IMAD R77, R2, UR13, R77 ;  /* 0x0000000d024d7c24 */ /* 0x000fe2000f8e024d */
[----:B------:R-:W4:Y:S01]  /*1f60*/  LDCU UR13, c[0x0][0x450] ;  /* 0x00008a00ff0d77ac */ /* 0x000f220008000800 */
[----:B------:R-:W-:Y:S01]  /*1f70*/  IMAD R3, R7, UR15, R10 ;  /* 0x0000000f07037c24 */ /* 0x000fe2000f8e020a */
[----:B------:R-:W-:Y:S01]  /*1f80*/  MOV R6, R14 ;  /* 0x0000000e00067202 */ /* 0x000fe20000000f00 */
[----:B------:R-:W-:Y:S01]  /*1f90*/  IMAD.SHL.U32 R52, R52, 0x2, RZ ;  /* 0x0000000234347824 */ /* 0x000fe200078e00ff */
[----:B------:R-:W-:Y:S01]  /*1fa0*/  SHF.L.U32 R84, R84, 0x1, RZ ;  /* 0x0000000154547819 */ /* 0x000fe200000006ff */
[----:B------:R-:W-:Y:S01]  /*1fb0*/  IMAD R9, R0, UR18, RZ ;  /* 0x0000001200097c24 */ /* 0x000fe2000f8e02ff */
[----:B------:R-:W1:Y:S01]  /*1fc0*/  LDCU UR15, c[0x0][0x440] ;  /* 0x00008800ff0f77ac */ /* 0x000e620008000800 */
[----:B------:R-:W-:Y:S01]  /*1fd0*/  IMAD.IADD R7, R15, 0x1, R3 ;  /* 0x000000010f077824 */ /* 0x000fe200078e0203 */
[----:B------:R-:W-:Y:S01]  /*1fe0*/  IADD3 R14, P0, PT, R52, UR22, RZ ;  /* 0x00000016340e7c10 */ /* 0x000fe2000ff1e0ff */
[----:B------:R-:W-:Y:S01]  /*1ff0*/  IMAD.WIDE.U32 R4, R2, UR12, R16 ;  /* 0x0000000c02047c25 */ /* 0x000fe2000f8e0010 */
[----:B------:R-:W-:Y:S01]  /*2000*/  USHF.L.U32 UR12, UR18, 0x7, URZ ;  /* 0x00000007120c7899 */ /* 0x000fe200080006ff */
[----:B------:R-:W-:-:S02]  /*2010*/  IADD3 R86, P1, PT, R84, UR22, RZ ;  /* 0x0000001654567c10 */ /* 0x000fc4000ff3e0ff */
[C---:B------:R-:W-:Y:S01]  /*2020*/  IMAD R9, R2.reuse, UR19, R9 ;  /* 0x0000001302097c24 */ /* 0x040fe2000f8e0209 */
[----:B------:R-:W-:Y:S01]  /*2030*/  IADD3.X R15, PT, PT, R53, UR23, RZ, P0, !PT ;  /* 0x00000017350f7c10 */ /* 0x000fe200087fe4ff */
[----:B------:R-:W-:Y:S01]  /*2040*/  IMAD.WIDE.U32 R2, R2, UR18, R6 ;  /* 0x0000001202027c25 */ /* 0x000fe2000f8e0006 */
[----:B------:R-:W-:Y:S01]  /*2050*/  UMOV UR18, URZ ;  /* 0x000000ff00127c82 */ /* 0x000fe20008000000 */
[C---:B------:R-:W-:Y:S01]  /*2060*/  LEA R82, P0, R4.reuse, UR4, 0x1 ;  /* 0x0000000404527c11 */ /* 0x040fe2000f8008ff */
[----:B------:R-:W-:Y:S01]  /*2070*/  UIADD3 UR18, UP0, UPT, URZ, -UR18, URZ ;  /* 0x80000012ff127290 */ /* 0x000fe2000ff1e0ff */
[----:B------:R-:W-:Y:S01]  /*2080*/  IMAD.IADD R77, R5, 0x1, R77 ;  /* 0x00000001054d7824 */ /* 0x000fe200078e024d */
[----:B------:R-:W-:Y:S01]  /*2090*/  IADD3.X R87, PT, PT, R85, UR23, RZ, P1, !PT ;  /* 0x0000001755577c10 */ /* 0x000fe20008ffe4ff */
[----:B------:R-:W-:Y:S01]  /*20a0*/  IMAD.MOV.U32 R91, RZ, RZ, R69 ;  /* 0x000000ffff5b7224 */ /* 0x000fe200078e0045 */
[----:B------:R-:W-:Y:S01]  /*20b0*/  UIADD3.X UR20, UPT, UPT, URZ, ~UR14, URZ, UP0, !UPT ;  /* 0x8000000eff147290 */ /* 0x000fe200087fe4ff */
[----:B------:R-:W-:Y:S01]  /*20c0*/  IADD3 R9, PT, PT, R3, R9, RZ ;  /* 0x0000000903097210 */ /* 0x000fe20007ffe0ff */
[----:B------:R-:W-:Y:S01]  /*20d0*/  UIADD3.X UR19, UPT, UPT, URZ, ~UR12, URZ, UP0, !UPT ;  /* 0x8000000cff137290 */ /* 0x000fe200087fe4ff */
[----:B------:R-:W-:Y:S01]  /*20e0*/  LEA.HI.X R77, R4, UR5, R77, 0x1, P0 ;  /* 0x00000005044d7c11 */ /* 0x000fe200080f0c4d */
[----:B------:R-:W-:Y:S01]  /*20f0*/  VIADD R89, R96, 0x40 ;  /* 0x0000004060597836 */ /* 0x000fe20000000000 */
[----:B---3--:R-:W-:Y:S01]  /*2100*/  LEA R10, P2, R2, UR6, 0x1 ;  /* 0x00000006020a7c11 */ /* 0x008fe2000f8408ff */
[----:B------:R-:W-:Y:S01]  /*2110*/  USHF.R.S64 UR14, UR18, 0x1f, UR20 ;  /* 0x0000001f120e7899 */ /* 0x000fe20008001014 */
[----:B------:R-:W-:Y:S01]  /*2120*/  IADD3 R52, P0, PT, R52, UR10, RZ ;  /* 0x0000000a34347c10 */ /* 0x000fe2000ff1e0ff */
[----:B------:R-:W-:Y:S01]  /*2130*/  USHF.R.S64 UR18, UR18, 0x1f, UR19 ;  /* 0x0000001f12127899 */ /* 0x000fe20008001013 */
[----:B------:R-:W-:Y:S01]  /*2140*/  IADD3 R84, P1, PT, R84, UR10, RZ ;  /* 0x0000000a54547c10 */ /* 0x000fe2000ff3e0ff */
[----:B------:R-:W-:Y:S01]  /*2150*/  USHF.R.S32.HI UR12, URZ, 0x1f, UR20 ;  /* 0x0000001fff0c7899 */ /* 0x000fe20008011414 */
[----:B----4-:R-:W-:Y:S01]  /*2160*/  MOV R17, UR13 ;  /* 0x0000000d00117c02 */ /* 0x010fe20008000f00 */
[----:B------:R-:W-:Y:S01]  /*2170*/  USHF.R.S32.HI UR19, URZ, 0x1f, UR19 ;  /* 0x0000001fff137899 */ /* 0x000fe20008011413 */
[----:B------:R-:W-:Y:S01]  /*2180*/  LEA.HI.X R9, R2, UR7, R9, 0x1, P2 ;  /* 0x0000000702097c11 */ /* 0x000fe200090f0c09 */
[----:B------:R-:W3:Y:S01]  /*2190*/  LDCU.128 UR4, c[0x0][0x3a0] ;  /* 0x00007400ff0477ac */ /* 0x000ee20008000c00 */
[----:B------:R-:W-:-:S02]  /*21a0*/  IADD3.X R53, PT, PT, R53, UR11, RZ, P0, !PT ;  /* 0x0000000b35357c10 */ /* 0x000fc400087fe4ff */
[----:B------:R-:W-:Y:S01]  /*21b0*/  IADD3.X R85, PT, PT, R85, UR11, RZ, P1, !PT ;  /* 0x0000000b55557c10 */ /* 0x000fe20008ffe4ff */
[----:B------:R-:W4:Y:S01]  /*21c0*/  LDCU.64 UR10, c[0x0][0x4e0] ;  /* 0x00009c00ff0a77ac */ /* 0x000f220008000a00 */
[----:B-12---:R-:W-:-:S11]  /*21d0*/  UISETP.NE.AND UP0, UPT, UR17, URZ, UPT ;  /* 0x000000ff1100728c */ /* 0x006fd6000bf05270 */
.L_x_4767:
[C---:B------:R-:W-:Y:S01]  /*21e0*/  LEA R2, P1, R54.reuse, R78, 0x6 ;  /* 0x0000004e36027211 */ /* 0x040fe200078230ff */
[----:B------:R-:W-:Y:S01]  /*21f0*/  VIADD R93, R93, 0x80 ;  /* 0x000000805d5d7836 */ /* 0x000fe20000000000 */
[----:B------:R-:W1:Y:S01]  /*2200*/  LDC.64 R60, c[0x0][0x3b8] ;  /* 0x0000ee00ff3c7b82 */ /* 0x000e620000000a00 */
[----:B------:R-:W-:Y:S01]  /*2210*/  VIADD R95, R95, 0x80 ;  /* 0x000000805f5f7836 */ /* 0x000fe20000000000 */
[----:B------:R-:W-:Y:S01]  /*2220*/  LEA.HI.X R3, R54, R73, R55, 0x6, P1 ;  /* 0x0000004936037211 */ /* 0x000fe200008f3437 */
[----:B------:R-:W-:Y:S01]  /*2230*/  VIADD R91, R91, 0xffffffff ;  /* 0xffffffff5b5b7836 */ /* 0x000fe20000000000 */
[----:B------:R-:W-:Y:S01]  /*2240*/  ISETP.GE.OR P0, PT, R96, R93, P6 ;  /* 0x0000005d6000720c */ /* 0x000fe20003706670 */
[----:B------:R-:W-:Y:S01]  /*2250*/  BSSY.RECONVERGENT B1, `(.L_x_4746) ;  /* 0x00002a8000017945 */ /* 0x000fe20003800200 */
[----:B------:R-:W-:Y:S01]  /*2260*/  ISETP.GE.AND P6, PT, R12, UR15, PT ;  /* 0x0000000f0c007c0c */ /* 0x000fe2000bfc6270 */
[----:B------:R-:W-:Y:S01]  /*2270*/  IMAD.MOV.U32 R94, RZ, RZ, R92 ;  /* 0x000000ffff5e7224 */ /* 0x000fe200078e005c */
[----:B------:R-:W-:Y:S01]  /*2280*/  ISETP.LT.OR P2, PT, R96, R95, P0 ;  /* 0x0000005f6000720c */ /* 0x000fe20000741670 */
[----:B------:R-:W-:Y:S01]  /*2290*/  VIADD R92, R92, 0xffffff80 ;  /* 0xffffff805c5c7836 */ /* 0x000fe20000000000 */
[C---:B------:R-:W-:Y:S04]  /*22a0*/  ISETP.GE.OR P0, PT, R90.reuse, R93, P6 ;  /* 0x0000005d5a00720c */ /* 0x040fe80003706670 */
[----:B------:R-:W-:Y:S02]  /*22b0*/  ISETP.LT.OR P4, PT, R90, R95, P0 ;  /* 0x0000005f5a00720c */ /* 0x000fe40000781670 */
[C---:B------:R-:W-:Y:S04]  /*22c0*/  LEA R18, P0, R62.reuse, R82, 0x6 ;  /* 0x000000523e127211 */ /* 0x040fe800078030ff */
[----:B------:R-:W-:Y:S01]  /*22d0*/  LEA.HI.X R19, R62, R77, R63, 0x6, P0 ;  /* 0x0000004d3e137211 */ /* 0x000fe200000f343f */
[----:B------:R-:W-:Y:S01]  /*22e0*/  @!P2 IMAD.MOV.U32 R83, RZ, RZ, R77 ;  /* 0x000000ffff53a224 */ /* 0x000fe200078e004d */
[C---:B------:R-:W-:Y:S01]  /*22f0*/  ISETP.GE.OR P0, PT, R89.reuse, R93, P6 ;  /* 0x0000005d5900720c */ /* 0x040fe20003706670 */
[----:B------:R-:W-:Y:S01]  /*2300*/  @!P2 IMAD.MOV.U32 R79, RZ, RZ, R73 ;  /* 0x000000ffff4fa224 */ /* 0x000fe200078e0049 */
[----:B-1----:R-:W-:Y:S02]  /*2310*/  SHF.L.U64.HI R0, R60, 0x5, R61 ;  /* 0x000000053c007819 */ /* 0x002fe4000001023d */
[----:B--2---:R-:W2:Y:S01]  /*2320*/  @!P2 LDG.E.128 R4, desc[UR8][R82.64] ;  /* 0x000000085204a981 */ /* 0x004ea2000c1e1d00 */
[----:B------:R-:W-:Y:S11]  /*2330*/  ISETP.LT.OR P3, PT, R89, R95, P0 ;  /* 0x0000005f5900720c */ /* 0x000ff60000761670 */
[----:B------:R-:W-:Y:S02]  /*2340*/  @!UPT UIADD3 URZ, UPT, UPT, URZ, URZ, URZ ;  /* 0x000000fffffff290 */ /* 0x000fe4000fffe0ff */
[----:B------:R-:W-:Y:S02]  /*2350*/  @!P3 LEA R32, P0, R62, R18, 0x6 ;  /* 0x000000123e20b211 */ /* 0x000fe400078030ff */
[----:B------:R-:W-:Y:S02]  /*2360*/  @!P3 LEA R28, P1, R54, R2, 0x6 ;  /* 0x00000002361cb211 */ /* 0x000fe400078230ff */
[----:B------:R-:W-:Y:S02]  /*2370*/  @!P3 LEA.HI.X R33, R62, R19, R63, 0x6, P0 ;  /* 0x000000133e21b211 */ /* 0x000fe400000f343f */
[----:B------:R-:W-:Y:S02]  /*2380*/  @!P3 LEA.HI.X R29, R54, R3, R55, 0x6, P1 ;  /* 0x00000003361db211 */ /* 0x000fe400008f3437 */
[C---:B------:R-:W-:Y:S02]  /*2390*/  ISETP.GE.OR P0, PT, R88.reuse, R93, P6 ;  /* 0x0000005d5800720c */ /* 0x040fe40003706670 */
[----:B------:R-:W-:Y:S02]  /*23a0*/  ISETP.GT.AND P1, PT, R91, R76, PT ;  /* 0x0000004c5b00720c */ /* 0x000fe40003f24270 */
[----:B------:R-:W-:Y:S11]  /*23b0*/  ISETP.LT.OR P5, PT, R88, R95, P0 ;  /* 0x0000005f5800720c */ /* 0x000ff600007a1670 */
[----:B------:R-:W-:Y:S02]  /*23c0*/  @!UPT UIADD3 URZ, UPT, UPT, URZ, URZ, URZ ;  /* 0x000000fffffff290 */ /* 0x000fe4000fffe0ff */
[C---:B------:R-:W-:Y:S04]  /*23d0*/  @!P5 LEA R30, P0, R62.reuse, R18, 0x7 ;  /* 0x000000123e1ed211 */ /* 0x040fe800078038ff */
[----:B------:R-:W-:Y:S01]  /*23e0*/  @!P5 LEA.HI.X R31, R62, R19, R63, 0x7, P0 ;  /* 0x000000133e1fd211 */ /* 0x000fe200000f3c3f */
[----:B--2---:R1:W-:Y:S05]  /*23f0*/  @!P2 STG.E.128 desc[UR8][R78.64], R4 ;  /* 0x000000044e00a986 */ /* 0x0043ea000c101d08 */
[----:B------:R2:W5:Y:S02]  /*2400*/  @!P4 LDG.E.128 R24, desc[UR8][R18.64] ;  /* 0x000000081218c981 */ /* 0x000564000c1e1d00 */
[C---:B--2---:R-:W-:Y:S04]  /*2410*/  @!P5 LEA R18, P0, R54.reuse, R2, 0x7 ;  /* 0x000000023612d211 */ /* 0x044fe800078038ff */
[----:B------:R-:W-:Y:S02]  /*2420*/  @!P5 LEA.HI.X R19, R54, R3, R55, 0x7, P0 ;  /* 0x000000033613d211 */ /* 0x000fe400000f3c37 */
[----:B------:R-:W-:Y:S02]  /*2430*/  ISETP.NE.AND P0, PT, R17, RZ, PT ;  /* 0x000000ff1100720c */ /* 0x000fe40003f05270 */
[----:B-1----:R-:W-:Y:S01]  /*2440*/  P2R R79, PR, RZ, 0x2 ;  /* 0x00000002ff4f7803 */ /* 0x002fe20000000000 */
[----:B-----5:R-:W-:Y:S05]  /*2450*/  @!P4 STG.E.128 desc[UR8][R2.64], R24 ;  /* 0x000000180200c986 */ /* 0x020fea000c101d08 */
[----:B------:R-:W2:Y:S05]  /*2460*/  @!P3 LDG.E.128 R20, desc[UR8][R32.64] ;  /* 0x000000082014b981 */ /* 0x000eaa000c1e1d00 */
[----:B--2---:R1:W-:Y:S05]  /*2470*/  @!P3 STG.E.128 desc[UR8][R28.64], R20 ;  /* 0x000000141c00b986 */ /* 0x0043ea000c101d08 */
[----:B------:R-:W2:Y:S01]  /*2480*/  @!P5 LDG.E.128 R4, desc[UR8][R30.64] ;  /* 0x000000081e04d981 */ /* 0x000ea2000c1e1d00 */
[----:B-1----:R-:W-:Y:S04]  /*2490*/  IMAD.SHL.U32 R29, R60, 0x20, RZ ;  /* 0x000000203c1d7824 */ /* 0x002fe800078e00ff */
[----:B--2---:R1:W-:Y:S01]  /*24a0*/  @!P5 STG.E.128 desc[UR8][R18.64], R4 ;  /* 0x000000041200d986 */ /* 0x0043e2000c101d08 */
[----:B------:R-:W-:Y:S05]  /*24b0*/  @P0 BRA `(.L_x_4747) ;  /* 0x0000000000680947 */ /* 0x000fea0003800000 */
[----:B------:R-:W-:Y:S01]  /*24c0*/  @!P2 IMAD.MOV.U32 R8, RZ, RZ, R10 ;  /* 0x000000ffff08a224 */ /* 0x000fe200078e000a */
[----:B------:R-:W2:Y:S01]  /*24d0*/  LDC.64 R2, c[0x0][0x4a8] ;  /* 0x00012a00ff027b82 */ /* 0x000ea20000000a00 */
[C---:B-1----:R-:W-:Y:S01]  /*24e0*/  LEA R18, P1, R29.reuse, R80, 0x1 ;  /* 0x000000501d127211 */ /* 0x042fe200078208ff */
[----:B------:R-:W-:Y:S02]  /*24f0*/  @!P2 IMAD.MOV.U32 R81, RZ, RZ, R75 ;  /* 0x000000ffff51a224 */ /* 0x000fe400078e004b */
[----:B------:R-:W5:Y:S01]  /*2500*/  @!P2 LDG.E.128 R24, desc[UR8][R8.64] ;  /* 0x000000080818a981 */ /* 0x000f62000c1e1d00 */
[----:B------:R-:W-:Y:S01]  /*2510*/  LEA.HI.X R19, R29, R75, R0, 0x1, P1 ;  /* 0x0000004b1d137211 */ /* 0x000fe200008f0c00 */
[----:B------:R-:W-:Y:S02]  /*2520*/  IMAD.MOV.U32 R17, RZ, RZ, RZ ;  /* 0x000000ffff117224 */ /* 0x000fe400078e00ff */
[----:B-----5:R1:W-:Y:S01]  /*2530*/  @!P2 STG.E.128 desc[UR8][R80.64], R24 ;  /* 0x000000185000a986 */ /* 0x0203e2000c101d08 */
        /* <DEDUP_REMOVED lines=11> */
[C---:B-1----:R-:W-:Y:S04]  /*25f0*/  LEA R20, P0, R2.reuse, R30, 0x7 ;  /* 0x0000001e02147211 */ /* 0x042fe800078038ff */
[----:B------:R-:W-:Y:S02]  /*2600*/  LEA.HI.X R21, R2, R31, R3, 0x7, P0 ;  /* 0x0000001f02157211 */ /* 0x000fe400000f3c03 */
[C---:B------:R-:W-:Y:S03]  /*2610*/  LEA R2, P0, R60.reuse, R18, 0x7 ;  /* 0x000000123c027211 */ /* 0x040fe600078038ff */
[----:B------:R-:W2:Y:S01]  /*2620*/  LDG.E.128 R4, desc[UR8][R20.64] ;  /* 0x0000000814047981 */ /* 0x000ea2000c1e1d00 */
[----:B------:R-:W-:Y:S05]  /*2630*/  LEA.HI.X R3, R60, R19, R61, 0x7, P0 ;  /* 0x000000133c037211 */ /* 0x000fea00000f3c3d */
[----:B--2---:R1:W-:Y:S01]  /*2640*/  STG.E.128 desc[UR8][R2.64], R4 ;  /* 0x0000000402007986 */ /* 0x0043e2000c101d08 */
[----:B------:R-:W-:Y:S05]  /*2650*/  BRA `(.L_x_4748) ;  /* 0x00000024009c7947 */ /* 0x000fea0003800000 */
.L_x_4747:
        /* <DEDUP_REMOVED lines=16> */
[----:B------:R-:W-:Y:S01]  /*2760*/  ISETP.GE.AND P0, PT, R12, R17, PT ;  /* 0x000000110c00720c */ /* 0x000fe20003f06270 */
[----:B------:R-:W-:Y:S01]  /*2770*/  IMAD.MOV.U32 R81, RZ, RZ, R75 ;  /* 0x000000ffff517224 */ /* 0x000fe200078e004b */
[----:B------:R-:W-:Y:S05]  /*2780*/  MOV R8, R10 ;  /* 0x0000000a00087202 */ /* 0x000fea0000000f00 */
[----:B------:R-:W2:Y:S08]  /*2790*/  LDG.E.128 R20, desc[UR8][R8.64] ;  /* 0x0000000808147981 */ /* 0x000eb0000c1e1d00 */
[----:B------:R-:W5:Y:S06]  /*27a0*/  @!P0 LDG.E.64 R32, desc[UR8][R52.64] ;  /* 0x0000000834208981 */ /* 0x000f6c000c1e1b00 */
[----:B------:R-:W3:Y:S01]  /*27b0*/  @!P0 LDG.E.64 R6, desc[UR8][R14.64] ;  /* 0x000000080e068981 */ /* 0x000ee2000c1e1b00 */
[C---:B--2---:R-:W-:Y:S01]  /*27c0*/  @!P0 LOP3.LUT R25, R20.reuse, 0xffff0000, RZ, 0xc0, !PT ;  /* 0xffff000014198812 */ /* 0x044fe200078ec0ff */
[----:B------:R-:W-:Y:S01]  /*27d0*/  @!P0 IMAD.U32 R29, R20, 0x10000, RZ ;  /* 0x00010000141d8824 */ /* 0x000fe200078e00ff */
[C---:B------:R-:W-:Y:S01]  /*27e0*/  @!P0 LOP3.LUT R24, R22.reuse, 0xffff0000, RZ, 0xc0, !PT ;  /* 0xffff000016188812 */ /* 0x040fe200078ec0ff */
[----:B------:R-:W-:Y:S01]  /*27f0*/  @!P0 IMAD.U32 R30, R23, 0x10000, RZ ;  /* 0x00010000171e8824 */ /* 0x000fe200078e00ff */
[----:B------:R-:W-:Y:S02]  /*2800*/  @!P0 SHF.L.U32 R28, R22, 0x10, RZ ;  /* 0x00000010161c8819 */ /* 0x000fe400000006ff */
[C---:B-----5:R-:W-:Y:S01]  /*2810*/  @!P0 SHF.L.U32 R26, R33.reuse, 0x10, RZ ;  /* 0x00000010211a8819 */ /* 0x060fe200000006ff */
[C---:B------:R-:W-:Y:S01]  /*2820*/  @!P0 IMAD.U32 R27, R32.reuse, 0x10000, RZ ;  /* 0x00010000201b8824 */ /* 0x040fe200078e00ff */
[----:B------:R-:W-:Y:S02]  /*2830*/  @!P0 LOP3.LUT R31, R32, 0xffff0000, RZ, 0xc0, !PT ;  /* 0xffff0000201f8812 */ /* 0x000fe400078ec0ff */
[----:B------:R-:W-:Y:S01]  /*2840*/  @!P0 LOP3.LUT R33, R33, 0xffff0000, RZ, 0xc0, !PT ;  /* 0xffff000021218812 */ /* 0x000fe200078ec0ff */
[----:B------:R-:W-:Y:S01]  /*2850*/  @!P0 FMUL.FTZ R35, R25, R27 ;  /* 0x0000001b19238220 */ /* 0x000fe20000410000 */
[C---:B---3--:R-:W-:Y:S01]  /*2860*/  @!P0 SHF.L.U32 R5, R7.reuse, 0x10, RZ ;  /* 0x0000001007058819 */ /* 0x048fe200000006ff */
        /* <DEDUP_REMOVED lines=18> */
[----:B------:R-:W-:Y:S01]  /*2990*/  @!P0 FFMA.FTZ R3, R26, R28, R3 ;  /* 0x0000001c1a038223 */ /* 0x000fe20000010003 */
[----:B------:R-:W-:Y:S01]  /*29a0*/  @!P0 FFMA.FTZ R41, R27, R6, -R41 ;  /* 0x000000061b298223 */ /* 0x000fe20000010829 */
[----:B------:R-:W-:Y:S01]  /*29b0*/  @!P0 FFMA.FTZ R8, R28, R5, -R8 ;  /* 0x000000051c088223 */ /* 0x000fe20000010808 */
[----:B------:R-:W-:Y:S01]  /*29c0*/  @!P0 FFMA.FTZ R47, R30, R7, -R47 ;  /* 0x000000071e2f8223 */ /* 0x000fe2000001082f */
[----:B------:R-:W-:Y:S02]  /*29d0*/  @!P0 FFMA.FTZ R4, R33, R30, R4 ;  /* 0x0000001e21048223 */ /* 0x000fe40000010004 */
[----:B------:R-:W-:Y:S02]  /*29e0*/  @!P0 F2FP.BF16.F32.PACK_AB R34, R2, R41 ;  /* 0x000000290222823e */ /* 0x000fe400000010ff */
[----:B------:R-:W-:Y:S02]  /*29f0*/  @!P0 F2FP.BF16.F32.PACK_AB R8, R3, R8 ;  /* 0x000000080308823e */ /* 0x000fe400000010ff */
[----:B------:R-:W-:Y:S02]  /*2a00*/  @!P0 F2FP.BF16.F32.PACK_AB R47, R4, R47 ;  /* 0x0000002f042f823e */ /* 0x000fe400000010ff */
[----:B------:R-:W-:Y:S02]  /*2a10*/  @!P0 MOV R21, R34 ;  /* 0x0000002200158202 */ /* 0x000fe40000000f00 */
[----:B------:R-:W-:Y:S02]  /*2a20*/  @!P0 MOV R22, R8 ;  /* 0x0000000800168202 */ /* 0x000fe40000000f00 */
[----:B------:R-:W-:Y:S05]  /*2a30*/  @!P0 MOV R23, R47 ;  /* 0x0000002f00178202 */ /* 0x000fea0000000f00 */
[----:B------:R1:W-:Y:S02]  /*2a40*/  STG.E.128 desc[UR8][R80.64], R20 ;  /* 0x0000001450007986 */ /* 0x0003e4000c101d08 */
.L_x_4751:
[----:B---34-:R-:W-:Y:S05]  /*2a50*/  BSYNC.RECONVERGENT B0 ;  /* 0x0000000000007941 */ /* 0x018fea0003800200 */
.L_x_4750:
[----:B------:R-:W-:Y:S04]  /*2a60*/  BSSY.RECONVERGENT B0, `(.L_x_4752) ;  /* 0x0000030000007945 */ /* 0x000fe80003800200 */
        /* <DEDUP_REMOVED lines=47> */
.L_x_4753:
[----:B------:R-:W-:Y:S05]  /*2d60*/  BSYNC.RECONVERGENT B0 ;  /* 0x0000000000007941 */ /* 0x000fea0003800200 */
.L_x_4752:
        /* <DEDUP_REMOVED lines=53> */
.L_x_4755:
[----:B------:R-:W-:Y:S05]  /*30c0*/  BSYNC.RECONVERGENT B0 ;  /* 0x0000000000007941 */ /* 0x000fea0003800200 */
.L_x_4754:
[----:B------:R-:W-:Y:S04]  /*30d0*/  BSSY.RECONVERGENT B0, `(.L_x_4756) ;  /* 0x0000035000007945 */ /* 0x000fe80003800200 */
[----:B------:R-:W-:Y:S05]  /*30e0*/  @P5 BRA `(.L_x_4757) ;  /* 0x0000000000cc5947 */ /* 0x000fea0003800000 */
[----:B------:R-:W-:Y:S02]  /*30f0*/  ISETP.GE.AND P0, PT, R12, R17, PT ;  /* 0x000000110c00720c */ /* 0x000fe40003f06270 */
[C---:B------:R-:W-:Y:S04]  /*3100*/  LEA R34, P1, R38.reuse, R44, 0x7 ;  /* 0x0000002c26227211 */ /* 0x040fe800078238ff */
[----:B------:R-:W-:Y:S05]  /*3110*/  LEA.HI.X R35, R38, R45, R39, 0x7, P1 ;  /* 0x0000002d26237211 */ /* 0x000fea00008f3c27 */
[----:B-123--:R1:W2:Y:S02]  /*3120*/  LDG.E.128 R20, desc[UR8][R34.64] ;  /* 0x0000000822147981 */ /* 0x00e2a4000c1e1d00 */
[C---:B------:R-:W-:Y:S04]  /*3130*/  @!P0 IMAD.WIDE R36, R11.reuse, 0x80, R36 ;  /* 0x000000800b248825 */ /* 0x040fe800078e0224 */
[----:B------:R-:W-:Y:S02]  /*3140*/  @!P0 IMAD.WIDE R18, R11, 0x80, R18 ;  /* 0x000000800b128825 */ /* 0x000fe400078e0212 */
[----:B------:R-:W3:Y:S06]  /*3150*/  @!P0 LDG.E.64 R36, desc[UR8][R36.64] ;  /* 0x0000000824248981 */ /* 0x000eec000c1e1b00 */
[----:B------:R-:W4:Y:S01]  /*3160*/  @!P0 LDG.E.64 R6, desc[UR8][R18.64] ;  /* 0x0000000812068981 */ /* 0x000f22000c1e1b00 */
[----:B-1----:R-:W-:Y:S02]  /*3170*/  LEA R34, P1, R60, R42, 0x7 ;  /* 0x0000002a3c227211 */ /* 0x002fe400078238ff */
        /* <DEDUP_REMOVED lines=42> */
.L_x_4757:
[----:B------:R-:W-:Y:S05]  /*3420*/  BSYNC.RECONVERGENT B0 ;  /* 0x0000000000007941 */ /* 0x000fea0003800200 */
.L_x_4756:
[----:B------:R-:W1:Y:S01]  /*3430*/  LDC R17, c[0x0][0x450] ;  /* 0x00011400ff117b82 */ /* 0x000e620000000800 */
[----:B------:R-:W-:Y:S05]  /*3440*/  IMAD.U32 R3, R40, -0x40, RZ ;  /* 0xffffffc028037824 */ /* 0x000fea00078e00ff */
[C---:B------:R-:W-:Y:S02]  /*3450*/  LEA R14, P1, R3.reuse, R14, 0x1 ;  /* 0x0000000e030e7211 */ /* 0x040fe400078208ff */
[C---:B------:R-:W-:Y:S02]  /*3460*/  LEA R52, P0, R3.reuse, R52, 0x1 ;  /* 0x0000003403347211 */ /* 0x040fe400078008ff */
[C---:B------:R-:W-:Y:S02]  /*3470*/  LEA.HI.X.SX32 R15, R3.reuse, R15, 0x1, P1 ;  /* 0x0000000f030f7211 */ /* 0x040fe400008f0eff */
[----:B------:R-:W-:Y:S01]  /*3480*/  LEA.HI.X.SX32 R53, R3, R53, 0x1, P0 ;  /* 0x0000003503357211 */ /* 0x000fe200000f0eff */
[----:B------:R-:W-:Y:S05]  /*3490*/  BRA `(.L_x_4748) ;  /* 0x00000018000c7947 */ /* 0x000fea0003800000 */
.L_x_4749:
        /* <DEDUP_REMOVED lines=26> */
[----:B------:R-:W-:Y:S02]  /*3640*/  @!P0 IADD3 R40, P2, PT, R81, R86, RZ ;  /* 0x0000005651288210 */ /* 0x000fe40007f5e0ff */
[----:B------:R-:W-:Y:S02]  /*3650*/  MOV R81, R75 ;  /* 0x0000004b00517202 */ /* 0x000fe40000000f00 */
[----:B------:R-:W-:Y:S01]  /*3660*/  @!P0 IADD3.X R41, PT, PT, R102, R87, RZ, P2, !PT ;  /* 0x0000005766298210 */ /* 0x000fe200017fe4ff */
[----:B------:R-:W3:Y:S01]  /*3670*/  @!P0 LDG.E.128 R104, desc[UR8][R104.64] ;  /* 0x0000000868688981 */ /* 0x000ee2000c1e1d00 */
[----:B------:R-:W-:Y:S02]  /*3680*/  PLOP3.LUT P2, PT, PT, PT, PT, 0x80, 0x8 ;  /* 0x000000000008781c */ /* 0x000fe40003f4f070 */
[----:B------:R-:W-:Y:S05]  /*3690*/  @!P0 PLOP3.LUT P2, PT, P1, PT, PT, 0x80, 0x8 ;  /* 0x000000000008881c */ /* 0x000fea0000f4f070 */
[----:B------:R2:W4:Y:S02]  /*36a0*/  @!P0 LDG.E.128 R48, desc[UR8][R40.64] ;  /* 0x0000000828308981 */ /* 0x000524000c1e1d00 */
[C---:B--2---:R-:W-:Y:S01]  /*36b0*/  @!P0 SHF.L.U32 R41, R56.reuse, 0x10, RZ ;  /* 0x0000001038298819 */ /* 0x044fe200000006ff */
        /* <DEDUP_REMOVED lines=17> */
[----:B------:R-:W-:Y:S01]  /*37d0*/  @!P2 FADD.FTZ R32, -R32, -RZ ;  /* 0x800000ff2020a221 */ /* 0x000fe20000010100 */
[----:B----4-:R-:W-:Y:S01]  /*37e0*/  @!P0 SHF.L.U32 R40, R48, 0x10, RZ ;  /* 0x0000001030288819 */ /* 0x010fe200000006ff */
        /* <DEDUP_REMOVED lines=41> */
[----:B------:R-:W-:Y:S02]  /*3a80*/  @!P0 IMAD.MOV.U32 R57, RZ, RZ, R103 ;  /* 0x000000ffff398224 */ /* 0x000fe400078e0067 */
[----:B------:R-:W-:Y:S01]  /*3a90*/  @!P0 IMAD.MOV.U32 R58, RZ, RZ, R104 ;  /* 0x000000ffff3a8224 */ /* 0x000fe200078e0068 */
[----:B------:R-:W-:Y:S05]  /*3aa0*/  @!P0 MOV R59, R105 ;  /* 0x00000069003b8202 */ /* 0x000fea0000000f00 */
[----:B------:R1:W-:Y:S02]  /*3ab0*/  STG.E.128 desc[UR8][R80.64], R56 ;  /* 0x0000003850007986 */ /* 0x0003e4000c101d08 */
.L_x_4759:
[----:B---34-:R-:W-:Y:S05]  /*3ac0*/  BSYNC.RECONVERGENT B0 ;  /* 0x0000000000007941 */ /* 0x018fea0003800200 */
.L_x_4758:
        /* <DEDUP_REMOVED lines=11> */
[----:B------:R-:W3:Y:S02]  /*3b80*/  @!P0 LDG.E.128 R24, desc[UR8][R24.64] ;  /* 0x0000000818188981 */ /* 0x000ee4000c1e1d00 */
[C---:B------:R-:W-:Y:S01]  /*3b90*/  @!P0 IMAD.SHL.U32 R81, R57.reuse, 0x2, RZ ;  /* 0x0000000239518824 */ /* 0x040fe200078e00ff */
[----:B------:R-:W-:Y:S04]  /*3ba0*/  @!P0 LEA.HI.X.SX32 R102, R102, R59, 0x1, P2 ;  /* 0x0000003b66668211 */ /* 0x000fe800010f0eff */
[----:B------:R-:W-:Y:S02]  /*3bb0*/  @!P0 SHF.L.U64.HI R102, R57, 0x1, R102 ;  /* 0x0000000139668819 */ /* 0x000fe40000010266 */
[C---:B------:R-:W-:Y:S04]  /*3bc0*/  @!P0 IADD3 R104, P2, PT, R81.reuse, R84, RZ ;  /* 0x0000005451688210 */ /* 0x040fe80007f5e0ff */
[C---:B------:R-:W-:Y:S02]  /*3bd0*/  @!P0 IADD3.X R105, PT, PT, R102.reuse, R85, RZ, P2, !PT ;  /* 0x0000005566698210 */ /* 0x040fe400017fe4ff */
[----:B------:R-:W-:Y:S03]  /*3be0*/  @!P0 IADD3 R38, P2, PT, R81, R86, RZ ;  /* 0x0000005651268210 */ /* 0x000fe60007f5e0ff */
[----:B------:R-:W4:Y:S02]  /*3bf0*/  @!P0 LDG.E.128 R56, desc[UR8][R104.64] ;  /* 0x0000000868388981 */ /* 0x000f24000c1e1d00 */
[----:B------:R-:W-:Y:S01]  /*3c00*/  @!P0 IMAD.X R39, R102, 0x1, R87, P2 ;  /* 0x0000000166278824 */ /* 0x000fe200010e0657 */
[----:B------:R-:W-:Y:S02]  /*3c10*/  PLOP3.LUT P2, PT, PT, PT, PT, 0x80, 0x8 ;  /* 0x000000000008781c */ /* 0x000fe40003f4f070 */
[----:B------:R-:W-:Y:S03]  /*3c20*/  @!P0 PLOP3.LUT P2, PT, P1, PT, PT, 0x80, 0x8 ;  /* 0x000000000008881c */ /* 0x000fe60000f4f070 */
[----:B------:R2:W5:Y:S02]  /*3c30*/  @!P0 LDG.E.128 R44, desc[UR8][R38.64] ;  /* 0x00000008262c8981 */ /* 0x000564000c1e1d00 */
[C---:B--2---:R-:W-:Y:S01]  /*3c40*/  @!P0 SHF.L.U32 R39, R48.reuse, 0x10, RZ ;  /* 0x0000001030278819 */ /* 0x044fe200000006ff */
[----:B------:R-:W-:Y:S01]  /*3c50*/  @!P0 IMAD.U32 R40, R49, 0x10000, RZ ;  /* 0x0001000031288824 */ /* 0x000fe200078e00ff */
[----:B------:R-:W-:Y:S02]  /*3c60*/  @!P0 LOP3.LUT R41, R48, 0xffff0000, RZ, 0xc0, !PT ;  /* 0xffff000030298812 */ /* 0x000fe400078ec0ff */
[----:B---3--:R-:W-:Y:S01]  /*3c70*/  @!P0 LOP3.LUT R31, R24, 0xffff0000, RZ, 0xc0, !PT ;  /* 0xffff0000181f8812 */ /* 0x008fe200078ec0ff */
[----:B------:R-:W-:Y:S01]  /*3c80*/  @!P0 IMAD.U32 R28, R26, 0x10000, RZ ;  /* 0x000100001a1c8824 */ /* 0x000fe200078e00ff */
[----:B------:R-:W-:Y:S01]  /*3c90*/  @!P0 SHF.L.U32 R29, R25, 0x10, RZ ;  /* 0x00000010191d8819 */ /* 0x000fe200000006ff */
[C---:B------:R-:W-:Y:S01]  /*3ca0*/  @!P0 IMAD.U32 R18, R27.reuse, 0x10000, RZ ;  /* 0x000100001b128824 */ /* 0x040fe200078e00ff */
[----:B------:R-:W-:Y:S01]  /*3cb0*/  @!P0 LOP3.LUT R23, R27, 0xffff0000, RZ, 0xc0, !PT ;  /* 0xffff00001b178812 */ /* 0x000fe200078ec0ff */
[----:B------:R-:W-:Y:S01]  /*3cc0*/  @!P0 IMAD.U32 R32, R24, 0x10000, RZ ;  /* 0x0001000018208824 */ /* 0x000fe200078e00ff */
[----:B------:R-:W-:Y:S02]  /*3cd0*/  @!P0 LOP3.LUT R24, R26, 0xffff0000, RZ, 0xc0, !PT ;  /* 0xffff00001a188812 */ /* 0x000fe400078ec0ff */
[----:B------:R-:W-:Y:S02]  /*3ce0*/  @!P0 LOP3.LUT R30, R25, 0xffff0000, RZ, 0xc0, !PT ;  /* 0xffff0000191e8812 */ /* 0x000fe400078ec0ff */
[C---:B----4-:R-:W-:Y:S01]  /*3cf0*/  @!P0 SHF.L.U32 R37, R56.reuse, 0x10, RZ ;  /* 0x0000001038258819 */ /* 0x050fe200000006ff */
        /* <DEDUP_REMOVED lines=55> */
.L_x_4761:
[----:B------:R-:W-:Y:S05]  /*4070*/  BSYNC.RECONVERGENT B0 ;  /* 0x0000000000007941 */ /* 0x000fea0003800200 */
.L_x_4760:
[----:B------:R-:W-:Y:S04]  /*4080*/  BSSY.RECONVERGENT B0, `(.L_x_4762) ;  /* 0x0000060000007945 */ /* 0x000fe80003800200 */
[----:B------:R-:W-:Y:S05]  /*4090*/  @P3 BRA `(.L_x_4763) ;  /* 0x0000000400783947 */ /* 0x000fea0003800000 */
[----:B------:R-:W-:Y:S11]  /*40a0*/  ISETP.GE.AND P0, PT, R12, R17, PT ;  /* 0x000000110c00720c */ /* 0x000ff60003f06270 */
[----:B------:R-:W-:Y:S02]  /*40b0*/  @!UPT UIADD3 URZ, UPT, UPT, URZ, URZ, URZ ;  /* 0x000000fffffff290 */ /* 0x000fe4000fffe0ff */
[----:B-1----:R-:W-:Y:S01]  /*40c0*/  @!P0 SHF.R.S32.HI R81, RZ, 0x1f, R16 ;  /* 0x0000001fff518819 */ /* 0x002fe20000011410 */
[----:B------:R-:W-:Y:S01]  /*40d0*/  @!P0 IMAD.SHL.U32 R104, R11, 0x40, RZ ;  /* 0x000000400b688824 */ /* 0x000fe200078e00ff */
[----:B--2---:R-:W-:Y:S02]  /*40e0*/  @!P0 SEL R103, R16, RZ, P1 ;  /* 0x000000ff10678207 */ /* 0x004fe40000800000 */
        /* <DEDUP_REMOVED lines=13> */
[----:B------:R-:W-:Y:S01]  /*41c0*/  SHF.L.U32 R81, R60, 0x6, RZ ;  /* 0x000000063c517819 */ /* 0x000fe200000006ff */
[----:B------:R-:W-:Y:S04]  /*41d0*/  @!P0 IMAD.WIDE R22, R19, 0x2, R34 ;  /* 0x0000000213168825 */ /* 0x000fe800078e0222 */
[----:B------:R-:W-:Y:S01]  /*41e0*/  @!P0 IMAD.X R39, R102, 0x1, R87, P2 ;  /* 0x0000000166278824 */ /* 0x000fe200010e0657 */
[----:B------:R-:W-:Y:S01]  /*41f0*/  PLOP3.LUT P2, PT, PT, PT, PT, 0x80, 0x8 ;  /* 0x000000000008781c */ /* 0x000fe20003f4f070 */
[----:B------:R1:W3:Y:S01]  /*4200*/  @!P0 LDG.E.128 R24, desc[UR8][R22.64] ;  /* 0x0000000816188981 */ /* 0x0002e2000c1e1d00 */
[----:B------:R-:W-:Y:S02]  /*4210*/  @!P0 PLOP3.LUT P2, PT, P1, PT, PT, 0x80, 0x8 ;  /* 0x000000000008881c */ /* 0x000fe40000f4f070 */
[----:B------:R-:W-:Y:S05]  /*4220*/  SHF.L.U64.HI R102, R60, 0x6, R61 ;  /* 0x000000063c667819 */ /* 0x000fea000001023d */
[----:B------:R4:W5:Y:S08]  /*4230*/  LDG.E.128 R56, desc[UR8][R34.64] ;  /* 0x0000000822387981 */ /* 0x000970000c1e1d00 */
[----:B------:R5:W5:Y:S01]  /*4240*/  @!P0 LDG.E.128 R48, desc[UR8][R38.64] ;  /* 0x0000000826308981 */ /* 0x000b62000c1e1d00 */
[C---:B--2---:R-:W-:Y:S01]  /*4250*/  @!P0 LOP3.LUT R32, R104.reuse, 0xffff0000, RZ, 0xc0, !PT ;  /* 0xffff000068208812 */ /* 0x044fe200078ec0ff */
[----:B------:R-:W-:Y:S01]  /*4260*/  @!P0 IMAD.U32 R36, R104, 0x10000, RZ ;  /* 0x0001000068248824 */ /* 0x000fe200078e00ff */
[C---:B------:R-:W-:Y:S01]  /*4270*/  @!P0 SHF.L.U32 R30, R105.reuse, 0x10, RZ ;  /* 0x00000010691e8819 */ /* 0x040fe200000006ff */
[----:B------:R-:W-:Y:S01]  /*4280*/  @!P0 IMAD.U32 R28, R106, 0x10000, RZ ;  /* 0x000100006a1c8824 */ /* 0x000fe200078e00ff */
[----:B------:R-:W-:Y:S01]  /*4290*/  @!P0 LOP3.LUT R29, R105, 0xffff0000, RZ, 0xc0, !PT ;  /* 0xffff0000691d8812 */ /* 0x000fe200078ec0ff */
[----:B------:R-:W-:Y:S01]  /*42a0*/  @!P2 FADD.FTZ R36, -R36, -RZ ;  /* 0x800000ff2424a221 */ /* 0x000fe20000010100 */
[----:B-1----:R-:W-:Y:S01]  /*42b0*/  @!P0 LOP3.LUT R23, R106, 0xffff0000, RZ, 0xc0, !PT ;  /* 0xffff00006a178812 */ /* 0x002fe200078ec0ff */
[----:B------:R-:W-:Y:S01]  /*42c0*/  @!P2 FADD.FTZ R32, -R32, -RZ ;  /* 0x800000ff2020a221 */ /* 0x000fe20000010100 */
[C---:B---3--:R-:W-:Y:S01]  /*42d0*/  @!P0 SHF.L.U32 R37, R24.reuse, 0x10, RZ ;  /* 0x0000001018258819 */ /* 0x048fe200000006ff */
[C---:B------:R-:W-:Y:S01]  /*42e0*/  @!P0 IMAD.U32 R22, R107.reuse, 0x10000, RZ ;  /* 0x000100006b168824 */ /* 0x040fe200078e00ff */
[----:B----4-:R-:W-:Y:S01]  /*42f0*/  @!P0 LOP3.LUT R35, R24, 0xffff0000, RZ, 0xc0, !PT ;  /* 0xffff000018238812 */ /* 0x010fe200078ec0ff */
[----:B------:R-:W-:Y:S01]  /*4300*/  @!P2 FADD.FTZ R30, -R30, -RZ ;  /* 0x800000ff1e1ea221 */ /* 0x000fe20000010100 */
[----:B------:R-:W-:Y:S01]  /*4310*/  @!P0 LOP3.LUT R18, R107, 0xffff0000, RZ, 0xc0, !PT ;  /* 0xffff00006b128812 */ /* 0x000fe200078ec0ff */
[----:B------:R-:W-:Y:S01]  /*4320*/  @!P2 FADD.FTZ R29, -R29, -RZ ;  /* 0x800000ff1d1da221 */ /* 0x000fe20000010100 */
[C---:B------:R-:W-:Y:S01]  /*4330*/  @!P0 LOP3.LUT R34, R25.reuse, 0xffff0000, RZ, 0xc0, !PT ;  /* 0xffff000019228812 */ /* 0x040fe200078ec0ff */
[----:B------:R-:W-:Y:S01]  /*4340*/  @!P2 FADD.FTZ R28, -R28, -RZ ;  /* 0x800000ff1c1ca221 */ /* 0x000fe20000010100 */
[----:B-----5:R-:W-:Y:S01]  /*4350*/  @!P0 SHF.L.U32 R39, R56, 0x10, RZ ;  /* 0x0000001038278819 */ /* 0x020fe200000006ff */
        /* <DEDUP_REMOVED lines=50> */
.L_x_4763:
[----:B------:R-:W-:Y:S05]  /*4680*/  BSYNC.RECONVERGENT B0 ;  /* 0x0000000000007941 */ /* 0x000fea0003800200 */
.L_x_4762:
[----:B------:R-:W-:Y:S04]  /*4690*/  BSSY.RECONVERGENT B0, `(.L_x_4764) ;  /* 0x000005d000007945 */ /* 0x000fe80003800200 */
[----:B------:R-:W-:Y:S05]  /*46a0*/  @P5 BRA `(.L_x_4765) ;  /* 0x00000004006c5947 */ /* 0x000fea0003800000 */
[----:B------:R-:W-:Y:S02]  /*46b0*/  ISETP.GE.AND P0, PT, R12, R17, PT ;  /* 0x000000110c00720c */ /* 0x000fe40003f06270 */
[C---:B------:R-:W-:Y:S04]  /*46c0*/  LEA R28, P3, R66.reuse, R20, 0x7 ;  /* 0x00000014421c7211 */ /* 0x040fe800078638ff */
[----:B------:R-:W-:Y:S05]  /*46d0*/  LEA.HI.X R29, R66, R21, R67, 0x7, P3 ;  /* 0x00000015421d7211 */ /* 0x000fea00018f3c43 */
[----:B--2---:R-:W2:Y:S02]  /*46e0*/  LDG.E.128 R48, desc[UR8][R28.64] ;  /* 0x000000081c307981 */ /* 0x004ea4000c1e1d00 */
[----:B-1-3--:R-:W-:Y:S01]  /*46f0*/  @!P0 SEL R58, R16, RZ, P1 ;  /* 0x000000ff103a8207 */ /* 0x00afe20000800000 */
[----:B------:R-:W-:Y:S01]  /*4700*/  @!P0 IMAD R57, R11, 0x60, RZ ;  /* 0x000000600b398824 */ /* 0x000fe200078e02ff */
        /* <DEDUP_REMOVED lines=8> */
[C---:B------:R-:W-:Y:S05]  /*4790*/  @!P0 IADD3 R104, P2, PT, R81.reuse, R84, RZ ;  /* 0x0000005451688210 */ /* 0x040fea0007f5e0ff */
[C---:B------:R-:W-:Y:S01]  /*47a0*/  @!P0 IMAD.X R105, R102.reuse, 0x1, R85, P2 ;  /* 0x0000000166698824 */ /* 0x040fe200010e0655 */
[----:B------:R-:W-:Y:S04]  /*47b0*/  @!P0 IADD3 R34, P2, PT, R81, R86, RZ ;  /* 0x0000005651228210 */ /* 0x000fe80007f5e0ff */
        /* <DEDUP_REMOVED lines=74> */
.L_x_4765:
[----:B------:R-:W-:Y:S05]  /*4c60*/  BSYNC.RECONVERGENT B0 ;  /* 0x0000000000007941 */ /* 0x000fea0003800200 */
.L_x_4764:
[----:B------:R-:W1:Y:S01]  /*4c70*/  LDC R17, c[0x0][0x450] ;  /* 0x00011400ff117b82 */ /* 0x000e620000000800 */
[----:B------:R-:W-:Y:S05]  /*4c80*/  IMAD.U32 R83, R83, -0x40, RZ ;  /* 0xffffffc053537824 */ /* 0x000fea00078e00ff */
[C---:B------:R-:W-:Y:S02]  /*4c90*/  LEA R86, P1, R83.reuse, R86, 0x1 ;  /* 0x0000005653567211 */ /* 0x040fe400078208ff */
[C---:B------:R-:W-:Y:S02]  /*4ca0*/  LEA R84, P0, R83.reuse, R84, 0x1 ;  /* 0x0000005453547211 */ /* 0x040fe400078008ff */
[C---:B------:R-:W-:Y:S02]  /*4cb0*/  LEA.HI.X.SX32 R87, R83.reuse, R87, 0x1, P1 ;  /* 0x0000005753577211 */ /* 0x040fe400008f0eff */
[----:B------:R-:W-:Y:S09]  /*4cc0*/  LEA.HI.X.SX32 R85, R83, R85, 0x1, P0 ;  /* 0x0000005553557211 */ /* 0x000ff200000f0eff */
.L_x_4748:
[----:B---34-:R-:W-:Y:S05]  /*4cd0*/  BSYNC.RECONVERGENT B1 ;  /* 0x0000000000017941 */ /* 0x018fea0003800200 */
.L_x_4746:
        /* <DEDUP_REMOVED lines=25> */
[----:B--2---:R-:W-:Y:S08]  /*4e70*/  VIADD R20, R8, 0xffffffe ;  /* 0x0ffffffe08147836 */ /* 0x004ff00000000000 */
        /* <DEDUP_REMOVED lines=62> */
.L_x_4766:
[----:B------:R-:W-:Y:S02]  /*5260*/  ISETP.NE.AND P2, PT, R79, RZ, PT ;  /* 0x000000ff4f00720c */ /* 0x000fe40003f45270 */
[----:B------:R-:W-:Y:S02]  /*5270*/  IADD3 R82, P1, PT, R82, UR14, RZ ;  /* 0x0000000e52527c10 */ /* 0x000fe4000ff3e0ff */
[----:B------:R-:W-:Y:S02]  /*5280*/  IADD3 R10, P0, PT, R10, UR18, RZ ;  /* 0x000000120a0a7c10 */ /* 0x000fe4000ff1e0ff */
[----:B------:R-:W-:Y:S02]  /*5290*/  IADD3.X R77, PT, PT, R77, UR12, RZ, P1, !PT ;  /* 0x0000000c4d4d7c10 */ /* 0x000fe40008ffe4ff */
[----:B------:R-:W-:Y:S05]  /*52a0*/  IADD3.X R9, PT, PT, R9, UR19, RZ, P0, !PT ;  /* 0x0000001309097c10 */ /* 0x000fea00087fe4ff */
[----:B------:R-:W-:Y:S05]  /*52b0*/  @P2 BRA `(.L_x_4767) ;  /* 0xffffffcc00c82947 */ /* 0x000fea000383ffff */
.L_x_4745:
        /* <DEDUP_REMOVED lines=10> */
[----:B-----5:R-:W4:Y:S08]  /*5360*/  LDC.64 R2, c[0x0][0x3b0] ;  /* 0x0000ec00ff027b82 */ /* 0x020f300000000a00 */
[----:B------:R-:W-:Y:S01]  /*5370*/  BAR.SYNC.DEFER_BLOCKING 0x0 ;  /* 0x0000000000007b1d */ /* 0x000fe20000010000 */
[----:B-1----:R-:W-:Y:S01]  /*5380*/  ISETP.NE.AND P0, PT, R15, RZ, PT ;  /* 0x000000ff0f00720c */ /* 0x002fe20003f05270 */
[----:B---3--:R-:W-:-:S06]  /*5390*/  ULEA UR6, UR6, UR4, 0x18 ;  /* 0x0000000406067291 */ /* 0x008fcc000f8ec0ff */
[----:B------:R-:W-:Y:S02]  /*53a0*/  LEA R0, R0, UR6, 0x1 ;  /* 0x0000000600007c11 */ /* 0x000fe4000f8e08ff */
[C---:B----4-:R-:W-:Y:S01]  /*53b0*/  SHF.L.U64.HI R14, R2.reuse, 0x5, R3 ;  /* 0x00000005020e7819 */ /* 0x050fe20000010203 */
        /* <DEDUP_REMOVED lines=17> */
.L_x_4772:
[----:B------:R1:W-:Y:S02]  /*54d0*/  STS.128 [R0], RZ ;  /* 0x000000ff00007388 */ /* 0x0003e40000000c00 */
.L_x_4771:
[----:B------:R-:W-:Y:S05]  /*54e0*/  BSYNC.RECONVERGENT B0 ;  /* 0x0000000000007941 */ /* 0x000fea0003800200 */
.L_x_4770:
        /* <DEDUP_REMOVED lines=14> */
.L_x_4769:
[----:B------:R-:W1:Y:S01]  /*55d0*/  LDC.64 R2, c[0x0][0x470] ;  /* 0x00011c00ff027b82 */ /* 0x000e620000000a00 */
[----:B------:R-:W3:Y:S01]  /*55e0*/  LDCU.64 UR4, c[0x0][0x380] ;  /* 0x00007000ff0477ac */ /* 0x000ee20008000a00 */
[----:B-1----:R-:W-:-:S04]  /*55f0*/  ISETP.NE.U32.AND P0, PT, R2, RZ, PT ;  /* 0x000000ff0200720c */ /* 0x002fc80003f05070 */
[----:B------:R-:W-:-:S13]  /*5600*/  ISETP.NE.AND.EX P0, PT, R3, RZ, PT, P0 ;  /* 0x000000ff0300720c */ /* 0x000fda0003f05300 */
[----:B------:R-:W-:-:S04]  /*5610*/  @P0 LEA R8, P1, R111, R2, 0x2 ;  /* 0x000000026f080211 */ /* 0x000fc800078210ff */
[----:B------:R-:W-:Y:S01]  /*5620*/  @P0 LEA.HI.X R9, R111, R3, RZ, 0x2, P1 ;  /* 0x000000036f090211 */ /* 0x000fe200008f14ff */
[----:B------:R-:W-:-:S06]  /*5630*/  IMAD.MOV.U32 R3, RZ, RZ, RZ ;  /* 0x000000ffff037224 */ /* 0x000fcc00078e00ff */
[----:B------:R-:W4:Y:S01]  /*5640*/  @P0 LDG.E R3, desc[UR8][R8.64] ;  /* 0x0000000808030981 */ /* 0x000f22000c1e1900 */
[----:B------:R-:W1:Y:S01]  /*5650*/  LDCU.U8 UR7, c[0x0][0x533] ;  /* 0x0000a660ff0777ac */ /* 0x000e620008000000 */
[----:B------:R-:W-:Y:S01]  /*5660*/  IMAD.SHL.U32 R5, R70, 0x4, RZ ;  /* 0x0000000446057824 */ /* 0x000fe200078e00ff */
[----:B---3--:R-:W-:Y:S01]  /*5670*/  LEA R36, P0, R98, UR4, 0x1 ;  /* 0x0000000462247c11 */ /* 0x008fe2000f8008ff */
[----:B------:R-:W-:-:S03]  /*5680*/  IMAD.SHL.U32 R24, R11, 0x20, RZ ;  /* 0x000000200b187824 */ /* 0x000fc600078e00ff */
[----:B------:R-:W-:Y:S02]  /*5690*/  LOP3.LUT R5, R5, 0xc, RZ, 0xc0, !PT ;  /* 0x0000000c05057812 */ /* 0x000fe400078ec0ff */
[----:B------:R-:W-:-:S03]  /*56a0*/  LEA.HI.X R37, R98, UR5, R71, 0x1, P0 ;  /* 0x0000000562257c11 */ /* 0x000fc600080f0c47 */
[----:B------:R-:W-:-:S04]  /*56b0*/  IMAD R6, R96, R11, R5 ;  /* 0x0000000b60067224 */ /* 0x000fc800078e0205 */
[----:B------:R-:W-:Y:S01]  /*56c0*/  IMAD.IADD R2, R5, 0x1, R6 ;  /* 0x0000000105027824 */ /* 0x000fe200078e0206 */
[----:B-1----:R-:W-:Y:S01]  /*56d0*/  UISETP.NE.AND UP0, UPT, UR7, URZ, UPT ;  /* 0x000000ff0700728c */ /* 0x002fe2000bf05270 */
[----:B----4-:R-:W-:-:S05]  /*56e0*/  IADD3 R72, PT, PT, R3, R72, R74 ;  /* 0x0000004803487210 */ /* 0x010fca0007ffe04a */
[----:B------:R-:W-:-:S05]  /*56f0*/  IMAD R3, R11, R72, RZ ;  /* 0x000000480b037224 */ /* 0x000fca00078e02ff */
        /* <DEDUP_REMOVED lines=17> */
[----:B------:R-:W3:Y:S01]  /*5810*/  LDCU.64 UR12, c[0x0][0x4c8] ;  /* 0x00009900ff0c77ac */ /* 0x000ee20008000a00 */
[C---:B------:R-:W-:Y:S01]  /*5820*/  IMAD.SHL.U32 R3, R7.reuse, 0x2, RZ ;  /* 0x0000000207037824 */ /* 0x040fe200078e00ff */
[----:B------:R-:W-:Y:S01]  /*5830*/  SHF.L.U64.HI R2, R7, 0x1, R6 ;  /* 0x0000000107027819 */ /* 0x000fe20000010206 */
[----:B------:R-:W4:Y:S03]  /*5840*/  LDCU.64 UR4, c[0x0][0x4d0] ;  /* 0x00009a00ff0477ac */ /* 0x000f260008000a00 */
[C---:B---3--:R-:W-:Y:S02]  /*5850*/  IADD3 R4, P1, PT, R3.reuse, UR12, RZ ;  /* 0x0000000c03047c10 */ /* 0x048fe4000ff3e0ff */
[----:B----4-:R-:W-:Y:S02]  /*5860*/  IADD3 R28, P0, PT, R3, UR4, RZ ;  /* 0x00000004031c7c10 */ /* 0x010fe4000ff1e0ff */
[----:B------:R-:W-:-:S02]  /*5870*/  IADD3.X R5, PT, PT, R2, UR13, RZ, P1, !PT ;  /* 0x0000000d02057c10 */ /* 0x000fc40008ffe4ff */
[----:B------:R-:W-:-:S04]  /*5880*/  IADD3.X R29, PT, PT, R2, UR5, RZ, P0, !PT ;  /* 0x00000005021d7c10 */ /* 0x000fc800087fe4ff */
[----:B------:R-:W3:Y:S04]  /*5890*/  LDG.E.64 R4, desc[UR8][R4.64] ;  /* 0x0000000804047981 */ /* 0x000ee8000c1e1b00 */
[----:B------:R-:W4:Y:S01]  /*58a0*/  LDG.E.64 R2, desc[UR8][R28.64] ;  /* 0x000000081c027981 */ /* 0x000f22000c1e1b00 */
[C---:B-----5:R-:W-:Y:S01]  /*58b0*/  IMAD.U32 R16, R9.reuse, 0x10000, RZ ;  /* 0x0001000009107824 */ /* 0x060fe200078e00ff */
[----:B------:R-:W-:Y:S01]  /*58c0*/  LOP3.LUT R9, R9, 0xffff0000, RZ, 0xc0, !PT ;  /* 0xffff000009097812 */ /* 0x000fe200078ec0ff */
[----:B--2---:R-:W-:Y:S01]  /*58d0*/  IMAD.U32 R23, R11, 0x10000, RZ ;  /* 0x000100000b177824 */ /* 0x004fe200078e00ff */
[C---:B------:R-:W-:Y:S02]  /*58e0*/  SHF.L.U32 R18, R8.reuse, 0x10, RZ ;  /* 0x0000001008127819 */ /* 0x040fe400000006ff */
[----:B------:R-:W-:-:S02]  /*58f0*/  LOP3.LUT R27, R8, 0xffff0000, RZ, 0xc0, !PT ;  /* 0xffff0000081b7812 */ /* 0x000fc400078ec0ff */
[----:B------:R-:W-:Y:S02]  /*5900*/  LOP3.LUT R21, R11, 0xffff0000, RZ, 0xc0, !PT ;  /* 0xffff00000b157812 */ /* 0x000fe400078ec0ff */
[----:B------:R-:W-:Y:S02]  /*5910*/  SHF.L.U32 R26, R10, 0x10, RZ ;  /* 0x000000100a1a7819 */ /* 0x000fe400000006ff */
[----:B---3--:R-:W-:Y:S02]  /*5920*/  LOP3.LUT R22, R4, 0xffff0000, RZ, 0xc0, !PT ;  /* 0xffff000004167812 */ /* 0x008fe400078ec0ff */
[----:B----4-:R-:W-:-:S03]  /*5930*/  LOP3.LUT R19, R2, 0xffff0000, RZ, 0xc0, !PT ;  /* 0xffff000002137812 */ /* 0x010fc600078ec0ff */
[----:B------:R-:W-:Y:S01]  /*5940*/  FMUL.FTZ R28, R9, R22 ;  /* 0x00000016091c7220 */ /* 0x000fe20000410000 */
[----:B------:R-:W-:Y:S02]  /*5950*/  LOP3.LUT R8, R3, 0xffff0000, RZ, 0xc0, !PT ;  /* 0xffff000003087812 */ /* 0x000fe400078ec0ff */
[----:B------:R-:W-:Y:S01]  /*5960*/  LOP3.LUT R20, R5, 0xffff0000, RZ, 0xc0, !PT ;  /* 0xffff000005147812 */ /* 0x000fe200078ec0ff */
[-C--:B------:R-:W-:Y:S01]  /*5970*/  FMUL.FTZ R11, R9, R19.reuse ;  /* 0x00000013090b7220 */ /* 0x080fe20000410000 */
[----:B------:R-:W-:Y:S01]  /*5980*/  IMAD.U32 R2, R2, 0x10000, RZ ;  /* 0x0001000002027824 */ /* 0x000fe200078e00ff */
[----:B------:R-:W-:Y:S01]  /*5990*/  SHF.L.U32 R4, R4, 0x10, RZ ;  /* 0x0000001004047819 */ /* 0x000fe200000006ff */
[----:B------:R-:W-:Y:S01]  /*59a0*/  FFMA.FTZ R28, R16, R19, R28 ;  /* 0x00000013101c7223 */ /* 0x000fe2000001001c */
[----:B------:R-:W-:Y:S01]  /*59b0*/  LOP3.LUT R9, R10, 0xffff0000, RZ, 0xc0, !PT ;  /* 0xffff00000a097812 */ /* 0x000fe200078ec0ff */
[C---:B------:R-:W-:Y:S01]  /*59c0*/  FMUL.FTZ R10, R21.reuse, R8 ;  /* 0x00000008150a7220 */ /* 0x040fe20000410000 */
[----:B------:R-:W-:Y:S01]  /*59d0*/  FFMA.FTZ R11, R16, R22, -R11 ;  /* 0x00000016100b7223 */ /* 0x000fe2000001080b */
[----:B------:R-:W-:Y:S01]  /*59e0*/  FMUL.FTZ R16, R21, R20 ;  /* 0x0000001415107220 */ /* 0x000fe20000410000 */
[----:B------:R-:W-:Y:S01]  /*59f0*/  SHF.L.U32 R5, R5, 0x10, RZ ;  /* 0x0000001005057819 */ /* 0x000fe200000006ff */
[----:B------:R-:W-:-:S02]  /*5a00*/  IMAD.U32 R3, R3, 0x10000, RZ ;  /* 0x0001000003037824 */ /* 0x000fc400078e00ff */
[C---:B------:R-:W-:Y:S01]  /*5a10*/  FMUL.FTZ R19, R27.reuse, R2 ;  /* 0x000000021b137220 */ /* 0x040fe20000410000 */
[----:B------:R-:W-:Y:S01]  /*5a20*/  FMUL.FTZ R27, R27, R4 ;  /* 0x000000041b1b7220 */ /* 0x000fe20000410000 */
[C---:B------:R-:W-:Y:S01]  /*5a30*/  FFMA.FTZ R10, R23.reuse, R20, -R10 ;  /* 0x00000014170a7223 */ /* 0x040fe2000001080a */
        /* <DEDUP_REMOVED lines=12> */
.L_x_4779:
[----:B------:R-:W-:Y:S05]  /*5b00*/  BSYNC.RECONVERGENT B0 ;  /* 0x0000000000007941 */ /* 0x000fea0003800200 */
.L_x_4778:
[----:B-----5:R3:W-:Y:S01]  /*5b10*/  STS.128 [R0], R8 ;  /* 0x0000000800007388 */ /* 0x0207e20000000c00 */
[----:B------:R-:W-:Y:S05]  /*5b20*/  BRA `(.L_x_4776) ;  /* 0x0000000000047947 */ /* 0x000fea0003800000 */
.L_x_4777:
[----:B------:R4:W-:Y:S02]  /*5b30*/  STS.128 [R0], RZ ;  /* 0x000000ff00007388 */ /* 0x0009e40000000c00 */
.L_x_4776:
[----:B------:R-:W-:Y:S05]  /*5b40*/  BSYNC.RECONVERGENT B1 ;  /* 0x0000000000017941 */ /* 0x000fea0003800200 */
.L_x_4775:
[----:B---3--:R-:W-:-:S04]  /*5b50*/  IADD3 R8, PT, PT, R96, 0x20, RZ ;  /* 0x0000002060087810 */ /* 0x008fc80007ffe0ff */
        /* <DEDUP_REMOVED lines=60> */
.L_x_4781:
[----:B------:R-:W-:Y:S05]  /*5f20*/  BSYNC.RECONVERGENT B0 ;  /* 0x0000000000007941 */ /* 0x000fea0003800200 */
.L_x_4780:
[----:B-----5:R1:W-:Y:S01]  /*5f30*/  STS.128 [R0+0x800], R16 ;  /* 0x0008001000007388 */ /* 0x0203e20000000c00 */
[----:B------:R-:W-:Y:S05]  /*5f40*/  BRA `(.L_x_4773) ;  /* 0x0000000c00147947 */ /* 0x000fea0003800000 */
.L_x_4774:
        /* <DEDUP_REMOVED lines=16> */
[----:B--2---:R1:W5:Y:S01]  /*6050*/  LDG.E.128 R20, desc[UR8][R10.64] ;  /* 0x000000080a147981 */ /* 0x004362000c1e1d00 */
        /* <DEDUP_REMOVED lines=81> */
.L_x_4786:
[----:B------:R-:W-:Y:S05]  /*6570*/  BSYNC.RECONVERGENT B0 ;  /* 0x0000000000007941 */ /* 0x000fea0003800200 */
.L_x_4785:
[----:B-----5:R3:W-:Y:S01]  /*6580*/  STS.128 [R0], R20 ;  /* 0x0000001400007388 */ /* 0x0207e20000000c00 */
[----:B------:R-:W-:Y:S05]  /*6590*/  BRA `(.L_x_4783) ;  /* 0x0000000000047947 */ /* 0x000fea0003800000 */
.L_x_4784:
[----:B------:R4:W-:Y:S02]  /*65a0*/  STS.128 [R0], RZ ;  /* 0x000000ff00007388 */ /* 0x0009e40000000c00 */
.L_x_4783:
[----:B------:R-:W-:Y:S05]  /*65b0*/  BSYNC.RECONVERGENT B1 ;  /* 0x0000000000017941 */ /* 0x000fea0003800200 */
.L_x_4782:
        /* <DEDUP_REMOVED lines=16> */
[----:B------:R-:W-:Y:S01]  /*66c0*/  IADD3 R3, P2, P0, R26, R3, R24 ;  /* 0x000000031a037210 */ /* 0x000fe2000785e018 */
[----:B------:R-:W-:Y:S01]  /*66d0*/  IMAD.WIDE R26, R31, 0x2, R10 ;  /* 0x000000021f1a7825 */ /* 0x000fe200078e020a */
[----:B------:R-:W-:-:S04]  /*66e0*/  SHF.R.S32.HI R24, RZ, 0x1f, R24 ;  /* 0x0000001fff187819 */ /* 0x000fc80000011418 */
[----:B------:R-:W-:Y:S01]  /*66f0*/  IADD3.X R24, PT, PT, R9, R2, R24, P2, P0 ;  /* 0x0000000209187210 */ /* 0x000fe200017e0418 */
[----:B------:R-:W-:-:S03]  /*6700*/  IMAD.SHL.U32 R2, R3, 0x2, RZ ;  /* 0x0000000203027824 */ /* 0x000fc600078e00ff */
[----:B------:R-:W-:Y:S02]  /*6710*/  SHF.L.U64.HI R3, R3, 0x1, R24 ;  /* 0x0000000103037819 */ /* 0x000fe40000010218 */
[----:B------:R-:W4:Y:S01]  /*6720*/  LDG.E.128 R24, desc[UR8][R26.64] ;  /* 0x000000081a187981 */ /* 0x000f22000c1e1d00 */
[----:B--2---:R-:W-:-:S04]  /*6730*/  IADD3 R16, P0, PT, R2, UR4, RZ ;  /* 0x0000000402107c10 */ /* 0x004fc8000ff1e0ff */
[----:B------:R-:W-:Y:S01]  /*6740*/  IADD3.X R17, PT, PT, R3, UR5, RZ, P0, !PT ;  /* 0x0000000503117c10 */ /* 0x000fe200087fe4ff */
[----:B------:R-:W3:Y:S05]  /*6750*/  LDCU.64 UR4, c[0x0][0x4c8] ;  /* 0x00009900ff0477ac */ /* 0x000eea0008000a00 */
[----:B------:R-:W2:Y:S01]  /*6760*/  LDG.E.128 R16, desc[UR8][R16.64] ;  /* 0x0000000810107981 */ /* 0x000ea2000c1e1d00 */
        /* <DEDUP_REMOVED lines=23> */
[C---:B------:R-:W-:Y:S02]  /*68e0*/  SHF.L.U32 R17, R19.reuse, 0x10, RZ ;  /* 0x0000001013117819 */ /* 0x040fe400000006ff */
[----:B------:R-:W-:Y:S02]  /*68f0*/  LOP3.LUT R16, R16, 0xffff0000, RZ, 0xc0, !PT ;  /* 0xffff000010107812 */ /* 0x000fe400078ec0ff */
        /* <DEDUP_REMOVED lines=13> */
[----:B---3--:R-:W-:Y:S01]  /*69d0*/  LOP3.LUT R17, R20, 0xffff0000, RZ, 0xc0, !PT ;  /* 0xffff000014117812 */ /* 0x008fe200078ec0ff */
[----:B------:R-:W-:Y:S01]  /*69e0*/  FMUL.FTZ R14, R14, R31 ;  /* 0x0000001f0e0e7220 */ /* 0x000fe20000410000 */
[----:B------:R-:W-:Y:S01]  /*69f0*/  @!P1 FADD.FTZ R33, -R33, -RZ ;  /* 0x800000ff21219221 */ /* 0x000fe20000010100 */
        /* <DEDUP_REMOVED lines=24> */
.L_x_4788:
[----:B------:R-:W-:Y:S05]  /*6b80*/  BSYNC.RECONVERGENT B0 ;  /* 0x0000000000007941 */ /* 0x000fea0003800200 */
.L_x_4787:
[----:B-----5:R1:W-:Y:S02]  /*6b90*/  STS.128 [R0+0x800], R4 ;  /* 0x0008000400007388 */ /* 0x0203e40000000c00 */
.L_x_4773:
[----:B------:R-:W-:Y:S05]  /*6ba0*/  BSYNC.RECONVERGENT B2 ;  /* 0x0000000000027941 */ /* 0x000fea0003800200 */
.L_x_4768:
        /* <DEDUP_REMOVED lines=13> */
.L_x_4791:
[----:B------:R1:W-:Y:S02]  /*6c80*/  STS.128 [R0+0x1000], RZ ;  /* 0x001000ff00007388 */ /* 0x0003e40000000c00 */
.L_x_4790:
[----:B------:R-:W-:Y:S05]  /*6c90*/  BSYNC.RECONVERGENT B0 ;  /* 0x0000000000007941 */ /* 0x000fea0003800200 */
.L_x_4789:
[----:B------:R-:W-:Y:S01]  /*6ca0*/  ISETP.GE.AND P1, PT, R8, R9, PT ;  /* 0x000000090800720c */ /* 0x000fe20003f26270 */
[C---:B------:R-:W-:Y:S01]  /*6cb0*/  IMAD.SHL.U32 R63, R60.reuse, 0x40, RZ ;  /* 0x000000403c3f7824 */ /* 0x040fe200078e00ff */
[----:B-1----:R-:W-:Y:S01]  /*6cc0*/  SHF.L.U64.HI R2, R60, 0x6, R61 ;  /* 0x000000063c027819 */ /* 0x002fe2000001023d */
[----:B------:R-:W-:Y:S03]  /*6cd0*/  BSSY.RECONVERGENT B0, `(.L_x_4792) ;  /* 0x000000d000007945 */ /* 0x000fe60003800200 */
[----:B---3--:R-:W-:-:S05]  /*6ce0*/  IADD3 R4, P0, PT, R63, R112, RZ ;  /* 0x000000703f047210 */ /* 0x008fca0007f1e0ff */
        /* <DEDUP_REMOVED lines=10> */
.L_x_4794:
[----:B------:R3:W-:Y:S02]  /*6d90*/  STS.128 [R0+0x1800], RZ ;  /* 0x001800ff00007388 */ /* 0x0007e40000000c00 */
.L_x_4793:
[----:B------:R-:W-:Y:S05]  /*6da0*/  BSYNC.RECONVERGENT B0 ;  /* 0x0000000000007941 */ /* 0x000fea0003800200 */
.L_x_4792:
        /* <DEDUP_REMOVED lines=14> */
.L_x_4797:
[----:B------:R1:W-:Y:S02]  /*6e90*/  STS.128 [R0+0x2000], RZ ;  /* 0x002000ff00007388 */ /* 0x0003e40000000c00 */
.L_x_4796:
[----:B------:R-:W-:Y:S05]  /*6ea0*/  BSYNC.RECONVERGENT B0 ;  /* 0x0000000000007941 */ /* 0x000fea0003800200 */
.L_x_4795:
        /* <DEDUP_REMOVED lines=14> */
.L_x_4800:
[----:B------:R1:W-:Y:S02]  /*6f90*/  STS.128 [R0+0x2800], RZ ;  /* 0x002800ff00007388 */ /* 0x0003e40000000c00 */
.L_x_4799:
[----:B------:R-:W-:Y:S05]  /*6fa0*/  BSYNC.RECONVERGENT B0 ;  /* 0x0000000000007941 */ /* 0x000fea0003800200 */
.L_x_4798:
[----:B-1----:R-:W1:Y:S01]  /*6fb0*/  LDC.64 R4, c[0x0][0x538] ;  /* 0x00014e00ff047b82 */ /* 0x002e620000000a00 */
[----:B------:R-:W5:Y:S01]  /*6fc0*/  LDCU.64 UR4, c[0x0][0x540] ;  /* 0x0000a800ff0477ac */ /* 0x000f620008000a00 */
[--C-:B------:R-:W-:Y:S01]  /*6fd0*/  SHF.R.S32.HI R101, RZ, 0x1f, R100.reuse ;  /* 0x0000001fff657819 */ /* 0x100fe20000011464 */
[----:B------:R-:W0:Y:S02]  /*6fe0*/  LDGDEPBAR ;  /* 0x00000000000079af */ /* 0x000e240000000000 */
[C---:B-----5:R-:W-:Y:S01]  /*6ff0*/  IMAD.WIDE.U32 R100, R111.reuse, UR4, R100 ;  /* 0x000000046f647c25 */ /* 0x060fe2000f8e0064 */
[----:B------:R-:W5:Y:S03]  /*7000*/  LDCU UR4, c[0x0][0x508] ;  /* 0x0000a100ff0477ac */ /* 0x000f660008000800 */
[----:B------:R-:W-:Y:S01]  /*7010*/  IMAD R10, R111, UR5, R101 ;  /* 0x000000056f0a7c24 */ /* 0x000fe2000f8e0265 */
[----:B-1----:R-:W-:Y:S01]  /*7020*/  LEA R14, P0, R100, R4, 0x2 ;  /* 0x00000004640e7211 */ /* 0x002fe200078010ff */
[----:B------:R-:W1:Y:S01]  /*7030*/  LDCU UR5, c[0x0][0x458] ;  /* 0x00008b00ff0577ac */ /* 0x000e620008000800 */
[----:B------:R-:W-:Y:S01]  /*7040*/  LOP3.LUT R96, R96, 0x7, RZ, 0xc0, !PT ;  /* 0x0000000760607812 */ /* 0x000fe200078ec0ff */
[----:B------:R-:W-:-:S04]  /*7050*/  DEPBAR.LE SB0, 0x0 ;  /* 0x000080000000791a */ /* 0x000fc80000000000 */
[----:B------:R-:W-:-:S05]  /*7060*/  LEA.HI.X R15, R100, R5, R10, 0x2, P0 ;  /* 0x00000005640f7211 */ /* 0x000fca00000f140a */
[----:B------:R-:W2:Y:S01]  /*7070*/  LDG.E R3, desc[UR8][R14.64] ;  /* 0x000000080e037981 */ /* 0x000ea2000c1e1900 */
[----:B------:R-:W-:Y:S01]  /*7080*/  SHF.R.U32.HI R4, RZ, 0x1, R70 ;  /* 0x00000001ff047819 */ /* 0x000fe20000011646 */
[----:B------:R-:W-:Y:S03]  /*7090*/  BSSY.RECONVERGENT B0, `(.L_x_4801) ;  /* 0x0000015000007945 */ /* 0x000fe60003800200 */
[----:B------:R-:W-:Y:S01]  /*70a0*/  LOP3.LUT R10, R4, 0x1f0, RZ, 0xc0, !PT ;  /* 0x000001f0040a7812 */ /* 0x000fe200078ec0ff */
[----:B-1----:R-:W2:Y:S04]  /*70b0*/  MUFU.RCP R86, UR5 ;  /* 0x0000000500567d08 */ /* 0x002ea80008001000 */
[----:B------:R-:W-:-:S05]  /*70c0*/  IMAD R10, R65, 0x40, R10 ;  /* 0x00000040410a7824 */ /* 0x000fca00078e020a */
[----:B------:R-:W-:-:S04]  /*70d0*/  IADD3 R65, PT, PT, -R109, R96, R10 ;  /* 0x000000606d417210 */ /* 0x000fc80007ffe10a */
[----:B-----5:R-:W-:-:S05]  /*70e0*/  IADD3 R65, PT, PT, R65, UR4, R68 ;  /* 0x0000000441417c10 */ /* 0x020fca000fffe044 */
[----:B------:R-:W-:Y:S01]  /*70f0*/  VIADD R67, R65, 0x1 ;  /* 0x0000000141437836 */ /* 0x000fe20000000000 */
        /* <DEDUP_REMOVED lines=11> */
.L_x_4803:
[----:B------:R2:W-:Y:S01]  /*71b0*/  STS.128 [R0+0x3000], RZ ;  /* 0x003000ff00007388 */ /* 0x0005e20000000c00 */
[----:B------:R-:W-:Y:S05]  /*71c0*/  BRA `(.L_x_4804) ;  /* 0x0000000000047947 */ /* 0x000fea0003800000 */
.L_x_4802:
[----:B------:R1:W-:Y:S02]  /*71d0*/  STS.128 [R0+0x3000], RZ ;  /* 0x003000ff00007388 */ /* 0x0003e40000000c00 */
.L_x_4804:
[----:B------:R-:W-:Y:S05]  /*71e0*/  BSYNC.RECONVERGENT B0 ;  /* 0x0000000000007941 */ /* 0x000fea0003800200 */
.L_x_4801:
        /* <DEDUP_REMOVED lines=16> */
.L_x_4807:
[----:B------:R1:W-:Y:S02]  /*72f0*/  STS.128 [R0+0x3800], RZ ;  /* 0x003800ff00007388 */ /* 0x0003e40000000c00 */
.L_x_4806:
[----:B------:R-:W-:Y:S05]  /*7300*/  BSYNC.RECONVERGENT B0 ;  /* 0x0000000000007941 */ /* 0x000fea0003800200 */
.L_x_4805:
        /* <DEDUP_REMOVED lines=14> */
.L_x_4810:
[----:B------:R1:W-:Y:S02]  /*73f0*/  STS.128 [R0+0x4000], RZ ;  /* 0x004000ff00007388 */ /* 0x0003e40000000c00 */
.L_x_4809:
[----:B------:R-:W-:Y:S05]  /*7400*/  BSYNC.RECONVERGENT B0 ;  /* 0x0000000000007941 */ /* 0x000fea0003800200 */
.L_x_4808:
        /* <DEDUP_REMOVED lines=14> */
.L_x_4813:
[----:B------:R1:W-:Y:S02]  /*74f0*/  STS.128 [R0+0x4800], RZ ;  /* 0x004800ff00007388 */ /* 0x0003e40000000c00 */
.L_x_4812:
[----:B------:R-:W-:Y:S05]  /*7500*/  BSYNC.RECONVERGENT B0 ;  /* 0x0000000000007941 */ /* 0x000fea0003800200 */
.L_x_4811:
[----:B------:R-:W5:Y:S01]  /*7510*/  S2R R84, SR_TID.X ;  /* 0x0000000000547919 */ /* 0x000f620000002100 */
[----:B------:R-:W-:Y:S01]  /*7520*/  IMAD.MOV.U32 R52, RZ, RZ, 0x20 ;  /* 0x00000020ff347424 */ /* 0x000fe200078e00ff */
[----:B------:R-:W2:Y:S01]  /*7530*/  LDCU UR4, c[0x0][0x50c] ;  /* 0x0000a180ff0477ac */ /* 0x000ea20008000800 */
[----:B------:R-:W0:Y:S01]  /*7540*/  LDGDEPBAR ;  /* 0x00000000000079af */ /* 0x000e220000000000 */
[C---:B-----5:R-:W-:Y:S01]  /*7550*/  IMAD.SHL.U32 R125, R84.reuse, 0x4, RZ ;  /* 0x00000004547d7824 */ /* 0x060fe200078e00ff */
[C---:B------:R-:W-:Y:S01]  /*7560*/  LOP3.LUT R8, R84.reuse, 0x8, RZ, 0xc0, !PT ;  /* 0x0000000854087812 */ /* 0x040fe200078ec0ff */
[C---:B------:R-:W-:Y:S01]  /*7570*/  IMAD.SHL.U32 R126, R84.reuse, 0x10, RZ ;  /* 0x00000010547e7824 */ /* 0x040fe200078e00ff */
[C---:B------:R-:W-:Y:S01]  /*7580*/  LOP3.LUT P0, RZ, R84.reuse, 0x4, RZ, 0xc0, !PT ;  /* 0x0000000454ff7812 */ /* 0x040fe2000780c0ff */
[----:B------:R-:W-:Y:S01]  /*7590*/  IMAD.SHL.U32 R62, R84, 0x20, RZ ;  /* 0x00000020543e7824 */ /* 0x000fe200078e00ff */
[----:B------:R-:W-:Y:S02]  /*75a0*/  LOP3.LUT R5, R125, 0x18, RZ, 0xc0, !PT ;  /* 0x000000187d057812 */ /* 0x000fe400078ec0ff */
[----:B------:R-:W-:-:S02]  /*75b0*/  LOP3.LUT R3, R126, 0x3e00, RZ, 0xc0, !PT ;  /* 0x00003e007e037812 */ /* 0x000fc400078ec0ff */
[----:B------:R-:W-:Y:S02]  /*75c0*/  LOP3.LUT R71, R126, 0x100, RZ, 0xc0, !PT ;  /* 0x000001007e477812 */ /* 0x000fe400078ec0ff */
[--C-:B------:R-:W-:Y:S02]  /*75d0*/  LOP3.LUT R5, R5, 0xc0, R62.reuse, 0xf8, !PT ;  /* 0x000000c005057812 */ /* 0x100fe400078ef83e */
[--C-:B-1----:R-:W-:Y:S02]  /*75e0*/  LOP3.LUT R6, R3, 0x120, R62.reuse, 0xf8, !PT ;  /* 0x0000012003067812 */ /* 0x102fe400078ef83e */
        /* <DEDUP_REMOVED lines=8> */
[----:B------:R-:W-:-:S03]  /*7670*/  P2R R8, PR, RZ, 0x1 ;  /* 0x00000001ff087803 */ /* 0x000fc60000000000 */
[----:B------:R-:W1:Y:S01]  /*7680*/  LDSM.16.M88.4 R92, [R85] ;  /* 0x00000000555c783b */ /* 0x000e620000000200 */
[----:B------:R-:W-:Y:S02]  /*7690*/  IMAD.IADD R80, R85, 0x1, R52 ;  /* 0x0000000155507824 */ /* 0x000fe400078e0234 */
[----:B------:R-:W-:Y:S01]  /*76a0*/  IMAD.IADD R66, R52, 0x1, R21 ;  /* 0x0000000134427824 */ /* 0x000fe200078e0215 */
[----:B------:R-:W5:Y:S04]  /*76b0*/  LDSM.16.M88.4 R40, [R21+0x1800] ;  /* 0x001800001528783b */ /* 0x000f680000000200 */
[----:B------:R-:W-:Y:S04]  /*76c0*/  LDSM.16.M88.4 R12, [R66+0x1000] ;  /* 0x00100000420c783b */ /* 0x000fe80000000200 */
[----:B------:R-:W3:Y:S04]  /*76d0*/  LDSM.16.M88.4 R80, [R80] ;  /* 0x000000005050783b */ /* 0x000ee80000000200 */
[----:B------:R-:W4:Y:S04]  /*76e0*/  LDSM.16.M88.4 R48, [R21+0x1400] ;  /* 0x001400001530783b */ /* 0x000f280000000200 */
[----:B------:R-:W2:Y:S04]  /*76f0*/  LDSM.16.M88.4 R32, [R21+0x1c00] ;  /* 0x001c00001520783b */ /* 0x000ea80000000200 */
[----:B------:R-:W2:Y:S04]  /*7700*/  LDSM.16.M88.4 R24, [R21+0x2000] ;  /* 0x002000001518783b */ /* 0x000ea80000000200 */
[----:B------:R-:W2:Y:S04]  /*7710*/  LDSM.16.M88.4 R16, [R21+0x2400] ;  /* 0x002400001510783b */ /* 0x000ea80000000200 */
[----:B------:R-:W2:Y:S04]  /*7720*/  LDSM.16.M88.4 R96, [R21+0x2800] ;  /* 0x002800001560783b */ /* 0x000ea80000000200 */
[----:B------:R2:W2:Y:S01]  /*7730*/  LDSM.16.M88.4 R88, [R21+0x2c00] ;  /* 0x002c00001558783b */ /* 0x0004a20000000200 */
[C---:B-1----:R-:W-:Y:S03]  /*7740*/  HMMA.16816.F32.BF16 R8, R92.reuse, R4, RZ ;  /* 0x000000045c08723c */ /* 0x042fe600000418ff */
[----:B------:R-:W1:Y:S04]  /*7750*/  LDSM.16.M88.4 R72, [R66+0x1800] ;  /* 0x001800004248783b */ /* 0x000e680000000200 */
[----:B------:R-:W1:Y:S01]  /*7760*/  LDSM.16.M88.4 R76, [R66+0x1400] ;  /* 0x00140000424c783b */ /* 0x000e620000000200 */
[C---:B------:R-:W-:Y:S08]  /*7770*/  HMMA.16816.F32.BF16 R4, R92.reuse, R6, RZ ;  /* 0x000000065c04723c */ /* 0x040ff000000418ff */
[----:B-----5:R-:W-:Y:S08]  /*7780*/  HMMA.16816.F32.BF16 R44, R92, R40, RZ ;  /* 0x000000285c2c723c */ /* 0x020ff000000418ff */
[C---:B---3--:R-:W-:Y:S08]  /*7790*/  HMMA.16816.F32.BF16 R8, R80.reuse, R12, R8 ;  /* 0x0000000c5008723c */ /* 0x048ff00000041808 */
[----:B------:R-:W-:Y:S08]  /*77a0*/  HMMA.16816.F32.BF16 R4, R80, R14, R4 ;  /* 0x0000000e5004723c */ /* 0x000ff00000041804 */
[C---:B----4-:R-:W-:Y:S03]  /*77b0*/  HMMA.16816.F32.BF16 R56, R92.reuse, R48, RZ ;  /* 0x000000305c38723c */ /* 0x050fe600000418ff */
[----:B--2---:R-:W-:Y:S01]  /*77c0*/  FMUL.FTZ R11, R11, UR4 ;  /* 0x000000040b0b7c20 */ /* 0x004fe20008410000 */
        /* <DEDUP_REMOVED lines=10> */
[C---:B------:R-:W-:Y:S07]  /*7870*/  HMMA.16816.F32.BF16 R28, R92.reuse, R24, RZ ;  /* 0x000000185c1c723c */ /* 0x040fee00000418ff */
[----:B------:R-:W-:Y:S01]  /*7880*/  MUFU.TANH R121, R5 ;  /* 0x0000000500797308 */ /* 0x000fe20000002400 */
[C---:B------:R-:W-:Y:S07]  /*7890*/  HMMA.16816.F32.BF16 R20, R92.reuse, R16, RZ ;  /* 0x000000105c14723c */ /* 0x040fee00000418ff */
[----:B------:R-:W-:Y:S01]  /*78a0*/  MUFU.TANH R123, R6 ;  /* 0x00000006007b7308 */ /* 0x000fe20000002400 */
[C---:B------:R-:W-:Y:S07]  /*78b0*/  HMMA.16816.F32.BF16 R12, R92.reuse, R96, RZ ;  /* 0x000000605c0c723c */ /* 0x040fee00000418ff */
[----:B------:R2:W-:Y:S01]  /*78c0*/  MUFU.TANH R127, R7 ;  /* 0x00000007007f7308 */ /* 0x0005e20000002400 */
[C---:B------:R-:W-:Y:S07]  /*78d0*/  HMMA.16816.F32.BF16 R100, R92.reuse, R88, RZ ;  /* 0x000000585c64723c */ /* 0x040fee00000418ff */
[----:B------:R-:W-:Y:S01]  /*78e0*/  MUFU.TANH R9, R9 ;  /* 0x0000000900097308 */ /* 0x000fe20000002400 */
[C---:B------:R-:W-:Y:S07]  /*78f0*/  HMMA.16816.F32.BF16 R48, R92.reuse, R50, RZ ;  /* 0x000000325c30723c */ /* 0x040fee00000418ff */
[----:B------:R3:W-:Y:S01]  /*7900*/  MUFU.TANH R87, R8 ;  /* 0x0000000800577308 */ /* 0x0007e20000002400 */
[C---:B------:R-:W-:Y:S01]  /*7910*/  HMMA.16816.F32.BF16 R40, R92.reuse, R42, RZ ;  /* 0x0000002a5c28723c */ /* 0x040fe200000418ff */
[----:B--2---:R-:W2:Y:S07]  /*7920*/  LDSM.16.M88.4 R4, [R66+0x2400] ;  /* 0x002400004204783b */ /* 0x004eae0000000200 */
[C---:B------:R-:W-:Y:S08]  /*7930*/  HMMA.16816.F32.BF16 R32, R92.reuse, R34, RZ ;  /* 0x000000225c20723c */ /* 0x040ff000000418ff */
[C---:B------:R-:W-:Y:S08]  /*7940*/  HMMA.16816.F32.BF16 R24, R92.reuse, R26, RZ ;  /* 0x0000001a5c18723c */ /* 0x040ff000000418ff */
[C---:B------:R-:W-:Y:S08]  /*7950*/  HMMA.16816.F32.BF16 R16, R92.reuse, R18, RZ ;  /* 0x000000125c10723c */ /* 0x040ff000000418ff */
[C---:B------:R-:W-:Y:S08]  /*7960*/  HMMA.16816.F32.BF16 R96, R92.reuse, R98, RZ ;  /* 0x000000625c60723c */ /* 0x040ff000000418ff */
[----:B------:R-:W-:Y:S01]  /*7970*/  HMMA.16816.F32.BF16 R88, R92, R90, RZ ;  /* 0x0000005a5c58723c */ /* 0x000fe200000418ff */
[----:B------:R-:W4:Y:S07]  /*7980*/  LDSM.16.M88.4 R92, [R66+0x1c00] ;  /* 0x001c0000425c783b */ /* 0x000f2e0000000200 */
[C---:B-1----:R-:W-:Y:S08]  /*7990*/  HMMA.16816.F32.BF16 R44, R80.reuse, R72, R44 ;  /* 0x00000048502c723c */ /* 0x042ff0000004182c */
[C---:B------:R-:W-:Y:S08]  /*79a0*/  HMMA.16816.F32.BF16 R56, R80.reuse, R76, R56 ;  /* 0x0000004c5038723c */ /* 0x040ff00000041838 */
[----:B------:R-:W-:Y:S01]  /*79b0*/  HMMA.16816.F32.BF16 R48, R80, R78, R48 ;  /* 0x0000004e5030723c */ /* 0x000fe20000041830 */
[----:B------:R-:W1:Y:S02]  /*79c0*/  LDSM.16.M88.4 R76, [R66+0x2000] ;  /* 0x00200000424c783b */ /* 0x000e640000000200 */
[----:B------:R-:W-:Y:S01]  /*79d0*/  FMUL.FTZ R44, R44, UR4 ;  /* 0x000000042c2c7c20 */ /* 0x000fe20008410000 */
[----:B------:R-:W-:Y:S01]  /*79e0*/  FMUL.FTZ R45, R45, UR4 ;  /* 0x000000042d2d7c20 */ /* 0x000fe20008410000 */
[----:B------:R-:W-:-:S02]  /*79f0*/  FMUL.FTZ R131, R47, UR4 ;  /* 0x000000042f837c20 */ /* 0x000fc40008410000 */
[----:B------:R-:W-:Y:S01]  /*7a00*/  MUFU.TANH R129, R44 ;  /* 0x0000002c00817308 */ /* 0x000fe20000002400 */
[----:B------:R-:W-:Y:S01]  /*7a10*/  HMMA.16816.F32.BF16 R40, R80, R74, R40 ;  /* 0x0000004a5028723c */ /* 0x000fe20000041828 */
[----:B------:R-:W5:Y:S02]  /*7a20*/  LDSM.16.M88.4 R72, [R66+0x2800] ;  /* 0x002800004248783b */ /* 0x000f640000000200 */
[----:B------:R-:W-:Y:S01]  /*7a30*/  FMUL.FTZ R11, R56, UR4 ;  /* 0x00000004380b7c20 */ /* 0x000fe20008410000 */
[----:B---3--:R-:W-:-:S03]  /*7a40*/  FMUL.FTZ R8, R58, UR4 ;  /* 0x000000043a087c20 */ /* 0x008fc60008410000 */
[----:B------:R-:W-:Y:S01]  /*7a50*/  MUFU.TANH R131, R131 ;  /* 0x0000008300837308 */ /* 0x000fe20000002400 */
[----:B--2---:R-:W-:Y:S01]  /*7a60*/  HMMA.16816.F32.BF16 R20, R80, R4, R20 ;  /* 0x000000045014723c */ /* 0x004fe20000041814 */
[----:B------:R-:W-:Y:S02]  /*7a70*/  FMUL.FTZ R4, R59, UR4 ;  /* 0x000000043b047c20 */ /* 0x000fe40008410000 */
[----:B------:R-:W-:Y:S01]  /*7a80*/  FMUL.FTZ R51, R51, UR4 ;  /* 0x0000000433337c20 */ /* 0x000fe20008410000 */
[----:B------:R-:W-:-:S03]  /*7a90*/  FMUL.FTZ R49, R49, UR4 ;  /* 0x0000000431317c20 */ /* 0x000fc60008410000 */
[----:B------:R-:W-:Y:S01]  /*7aa0*/  MUFU.TANH R11, R11 ;  /* 0x0000000b000b7308 */ /* 0x000fe20000002400 */
[C---:B----4-:R-:W-:Y:S03]  /*7ab0*/  HMMA.16816.F32.BF16 R36, R80.reuse, R92, R36 ;  /* 0x0000005c5024723c */ /* 0x050fe60000041824 */
[----:B------:R-:W-:Y:S01]  /*7ac0*/  FMUL.FTZ R42, R42, UR4 ;  /* 0x000000042a2a7c20 */ /* 0x000fe20008410000 */
[----:B------:R-:W-:Y:S01]  /*7ad0*/  FMUL.FTZ R40, R40, UR4 ;  /* 0x0000000428287c20 */ /* 0x000fe20008410000 */
[----:B------:R-:W-:Y:S01]  /*7ae0*/  FMUL.FTZ R41, R41, UR4 ;  /* 0x0000000429297c20 */ /* 0x000fe20008410000 */
[----:B------:R-:W-:Y:S01]  /*7af0*/  FMUL.FTZ R43, R43, UR4 ;  /* 0x000000042b2b7c20 */ /* 0x000fe20008410000 */
[----:B------:R2:W-:Y:S01]  /*7b00*/  MUFU.TANH R93, R45 ;  /* 0x0000002d005d7308 */ /* 0x0005e20000002400 */
[----:B------:R-:W-:Y:S01]  /*7b10*/  HMMA.16816.F32.BF16 R32, R80, R94, R32 ;  /* 0x0000005e5020723c */ /* 0x000fe20000041820 */
[----:B------:R-:W-:-:S06]  /*7b20*/  FMUL.FTZ R95, R46, UR4 ;  /* 0x000000042e5f7c20 */ /* 0x000fcc0008410000 */
[----:B------:R-:W3:Y:S01]  /*7b30*/  MUFU.TANH R51, R51 ;  /* 0x0000003300337308 */ /* 0x000ee20000002400 */
[C---:B------:R-:W-:Y:S01]  /*7b40*/  HMMA.16816.F32.BF16 R16, R80.reuse, R6, R16 ;  /* 0x000000065010723c */ /* 0x040fe20000041810 */
[----:B------:R-:W-:Y:S02]  /*7b50*/  FMUL.FTZ R6, R50, UR4 ;  /* 0x0000000432067c20 */ /* 0x000fe40008410000 */
[----:B------:R-:W-:Y:S01]  /*7b60*/  FMUL.FTZ R5, R36, UR4 ;  /* 0x0000000424057c20 */ /* 0x000fe20008410000 */
[----:B------:R-:W-:Y:S01]  /*7b70*/  FMUL.FTZ R39, R39, UR4 ;  /* 0x0000000427277c20 */ /* 0x000fe20008410000 */
[----:B------:R-:W-:Y:S01]  /*7b80*/  FMUL.FTZ R36, R21, UR4 ;  /* 0x0000000415247c20 */ /* 0x000fe20008410000 */
[----:B------:R-:W-:Y:S02]  /*7b90*/  VIADD R21, R69, 0xffffffff ;  /* 0xffffffff45157836 */ /* 0x000fe40000000000 */
[----:B------:R-:W-:Y:S01]  /*7ba0*/  FMUL.FTZ R7, R37, UR4 ;  /* 0x0000000425077c20 */ /* 0x000fe20008410000 */
[----:B--2---:R2:W4:Y:S01]  /*7bb0*/  LDSM.16.M88.4 R44, [R66+0x2c00] ;  /* 0x002c0000422c783b */ /* 0x0045220000000200 */
[C---:B-1----:R-:W-:Y:S01]  /*7bc0*/  HMMA.16816.F32.BF16 R28, R80.reuse, R76, R28 ;  /* 0x0000004c501c723c */ /* 0x042fe2000004181c */
[----:B------:R-:W-:Y:S01]  /*7bd0*/  FMUL.FTZ R37, R38, UR4 ;  /* 0x0000000426257c20 */ /* 0x000fe20008410000 */
[----:B------:R-:W-:Y:S01]  /*7be0*/  FMUL.FTZ R32, R32, UR4 ;  /* 0x0000000420207c20 */ /* 0x000fe20008410000 */
[----:B------:R-:W-:Y:S01]  /*7bf0*/  FMUL.FTZ R34, R34, UR4 ;  /* 0x0000000422227c20 */ /* 0x000fe20008410000 */
[----:B------:R-:W1:Y:S01]  /*7c00*/  MUFU.TANH R49, R49 ;  /* 0x0000003100317308 */ /* 0x000e620000002400 */
[----:B------:R-:W-:Y:S01]  /*7c10*/  FMUL.FTZ R38, R57, UR4 ;  /* 0x0000000439267c20 */ /* 0x000fe20008410000 */
[----:B------:R-:W-:Y:S01]  /*7c20*/  FMUL.FTZ R56, R35, UR4 ;  /* 0x0000000423387c20 */ /* 0x000fe20008410000 */
[----:B------:R-:W-:Y:S01]  /*7c30*/  FMUL.FTZ R35, R22, UR4 ;  /* 0x0000000416237c20 */ /* 0x000fe20008410000 */
[----:B------:R-:W-:Y:S01]  /*7c40*/  HMMA.16816.F32.BF16 R24, R80, R78, R24 ;  /* 0x0000004e5018723c */ /* 0x000fe20000041818 */
[----:B------:R-:W-:Y:S01]  /*7c50*/  FMUL.FTZ R33, R33, UR4 ;  /* 0x0000000421217c20 */ /* 0x000fe20008410000 */
[----:B------:R-:W-:Y:S01]  /*7c60*/  FMUL.FTZ R22, R18, UR4 ;  /* 0x0000000412167c20 */ /* 0x000fe20008410000 */
[----:B------:R-:W-:-:S04]  /*7c70*/  DEPBAR.LE SB0, 0x0 ;  /* 0x000080000000791a */ /* 0x000fc80000000000 */
[----:B------:R3:W-:Y:S01]  /*7c80*/  MUFU.TANH R79, R42 ;  /* 0x0000002a004f7308 */ /* 0x0007e20000002400 */
[C---:B-----5:R-:W-:Y:S03]  /*7c90*/  HMMA.16816.F32.BF16 R12, R80.reuse, R72, R12 ;  /* 0x00000048500c723c */ /* 0x060fe6000004180c */
[----:B------:R-:W-:Y:S01]  /*7ca0*/  FMUL.FTZ R50, R28, UR4 ;  /* 0x000000041c327c20 */ /* 0x000fe20008410000 */
[----:B------:R-:W-:Y:S01]  /*7cb0*/  FMUL.FTZ R28, R17, UR4 ;  /* 0x00000004111c7c20 */ /* 0x000fe20008410000 */
[----:B--2---:R-:W-:Y:S02]  /*7cc0*/  VIMNMX R66, PT, PT, R67, R68, PT ;  /* 0x0000004443427248 */ /* 0x004fe40003fe0100 */
[----:B------:R2:W-:Y:S01]  /*7cd0*/  MUFU.TANH R73, R39 ;  /* 0x0000002700497308 */ /* 0x0005e20000002400 */
[----:B------:R-:W-:Y:S01]  /*7ce0*/  VIADDMNMX R68, R65, 0x9, R68, PT ;  /* 0x0000000941447846 */ /* 0x000fe20003800144 */
[----:B------:R-:W-:Y:S02]  /*7cf0*/  HMMA.16816.F32.BF16 R96, R80, R74, R96 ;  /* 0x0000004a5060723c */ /* 0x000fe40000041860 */
[----:B------:R-:W-:-:S04]  /*7d00*/  FMUL.FTZ R24, R24, UR4 ;  /* 0x0000000418187c20 */ /* 0x000fc80008410000 */
[----:B------:R5:W-:Y:S01]  /*7d10*/  MUFU.TANH R77, R40 ;  /* 0x00000028004d7308 */ /* 0x000be20000002400 */
[----:B---3--:R-:W-:Y:S01]  /*7d20*/  FMUL.FTZ R42, R26, UR4 ;  /* 0x000000041a2a7c20 */ /* 0x008fe20008410000 */
[----:B------:R-:W-:Y:S02]  /*7d30*/  FMUL.FTZ R26, R19, UR4 ;  /* 0x00000004131a7c20 */ /* 0x000fe40008410000 */
[----:B------:R-:W-:Y:S01]  /*7d40*/  FMUL.FTZ R18, R14, UR4 ;  /* 0x000000040e127c20 */ /* 0x000fe20008410000 */
[----:B------:R-:W-:Y:S01]  /*7d50*/  FMUL.FTZ R13, R13, UR4 ;  /* 0x000000040d0d7c20 */ /* 0x000fe20008410000 */
[C---:B----4-:R-:W-:Y:S01]  /*7d60*/  HMMA.16816.F32.BF16 R88, R80.reuse, R46, R88 ;  /* 0x0000002e5058723c */ /* 0x050fe20000041858 */
[----:B--2---:R-:W-:Y:S01]  /*7d70*/  FMUL.FTZ R39, R48, UR4 ;  /* 0x0000000430277c20 */ /* 0x004fe20008410000 */
[----:B------:R-:W-:Y:S01]  /*7d80*/  FMUL.FTZ R48, R29, UR4 ;  /* 0x000000041d307c20 */ /* 0x000fe20008410000 */
[----:B------:R-:W-:Y:S01]  /*7d90*/  FMUL.FTZ R47, R31, UR4 ;  /* 0x000000041f2f7c20 */ /* 0x000fe20008410000 */
[----:B------:R2:W-:Y:S01]  /*7da0*/  MUFU.TANH R29, R34 ;  /* 0x00000022001d7308 */ /* 0x0005e20000002400 */
[----:B------:R-:W-:Y:S01]  /*7db0*/  FMUL.FTZ R46, R25, UR4 ;  /* 0x00000004192e7c20 */ /* 0x000fe20008410000 */
[----:B------:R-:W-:Y:S01]  /*7dc0*/  FMUL.FTZ R25, R27, UR4 ;  /* 0x000000041b197c20 */ /* 0x000fe20008410000 */
[----:B------:R-:W-:Y:S01]  /*7dd0*/  FMUL.FTZ R98, R98, UR4 ;  /* 0x0000000462627c20 */ /* 0x000fe20008410000 */
[----:B------:R-:W-:Y:S01]  /*7de0*/  HMMA.16816.F32.BF16 R100, R80, R44, R100 ;  /* 0x0000002c5064723c */ /* 0x000fe20000041864 */
[----:B-----5:R-:W-:Y:S01]  /*7df0*/  FMUL.FTZ R40, R20, UR4 ;  /* 0x0000000414287c20 */ /* 0x020fe20008410000 */
[----:B------:R-:W-:Y:S01]  /*7e00*/  FMUL.FTZ R20, R12, UR4 ;  /* 0x000000040c147c20 */ /* 0x000fe20008410000 */
[----:B------:R-:W-:Y:S01]  /*7e10*/  FMUL.FTZ R12, R15, UR4 ;  /* 0x000000040f0c7c20 */ /* 0x000fe20008410000 */
[----:B------:R3:W-:Y:S01]  /*7e20*/  MUFU.TANH R45, R32 ;  /* 0x00000020002d7308 */ /* 0x0007e20000002400 */
[----:B------:R-:W-:Y:S01]  /*7e30*/  FMUL.FTZ R44, R30, UR4 ;  /* 0x000000041e2c7c20 */ /* 0x000fe20008410000 */
[----:B------:R-:W-:Y:S01]  /*7e40*/  FMUL.FTZ R30, R16, UR4 ;  /* 0x00000004101e7c20 */ /* 0x000fe20008410000 */
[----:B------:R-:W-:Y:S01]  /*7e50*/  FMUL.FTZ R96, R96, UR4 ;  /* 0x0000000460607c20 */ /* 0x000fe20008410000 */
[----:B------:R-:W-:Y:S01]  /*7e60*/  FMUL.FTZ R97, R97, UR4 ;  /* 0x0000000461617c20 */ /* 0x000fe20008410000 */
[----:B------:R-:W-:-:S02]  /*7e70*/  FMUL.FTZ R99, R99, UR4 ;  /* 0x0000000463637c20 */ /* 0x000fc40008410000 */
[----:B------:R-:W-:Y:S01]  /*7e80*/  FMUL.FTZ R57, R90, UR4 ;  /* 0x000000045a397c20 */ /* 0x000fe20008410000 */
[----:B------:R-:W-:Y:S01]  /*7e90*/  FMUL.FTZ R19, R88, UR4 ;  /* 0x0000000458137c20 */ /* 0x000fe20008410000 */
[----:B--2---:R-:W-:Y:S01]  /*7ea0*/  FMUL.FTZ R34, R23, UR4 ;  /* 0x0000000417227c20 */ /* 0x004fe20008410000 */
[----:B------:R2:W-:Y:S01]  /*7eb0*/  MUFU.TANH R31, R48 ;  /* 0x00000030001f7308 */ /* 0x0005e20000002400 */
[----:B------:R-:W-:Y:S01]  /*7ec0*/  FMUL.FTZ R16, R89, UR4 ;  /* 0x0000000459107c20 */ /* 0x000fe20008410000 */
[----:B------:R-:W-:-:S03]  /*7ed0*/  FMUL.FTZ R91, R91, UR4 ;  /* 0x000000045b5b7c20 */ /* 0x000fc60008410000 */
[----:B------:R-:W-:Y:S01]  /*7ee0*/  FMUL.FTZ R100, R100, UR4 ;  /* 0x0000000464647c20 */ /* 0x000fe20008410000 */
[----:B------:R-:W-:Y:S01]  /*7ef0*/  FMUL.FTZ R102, R102, UR4 ;  /* 0x0000000466667c20 */ /* 0x000fe20008410000 */
[----:B---3--:R-:W-:Y:S01]  /*7f00*/  IMAD.SHL.U32 R32, R84, 0x2, RZ ;  /* 0x0000000254207824 */ /* 0x008fe200078e00ff */
[----:B------:R-:W3:Y:S01]  /*7f10*/  MUFU.TANH R57, R57 ;  /* 0x0000003900397308 */ /* 0x000ee20000002400 */
[----:B------:R-:W-:Y:S01]  /*7f20*/  FMUL.FTZ R101, R101, UR4 ;  /* 0x0000000465657c20 */ /* 0x000fe20008410000 */
[----:B------:R-:W-:Y:S02]  /*7f30*/  FMUL.FTZ R103, R103, UR4 ;  /* 0x0000000467677c20 */ /* 0x000fe40008410000 */
[----:B------:R-:W-:-:S04]  /*7f40*/  LOP3.LUT R32, R32, 0x6, RZ, 0xc0, !PT ;  /* 0x0000000620207812 */ /* 0x000fc800078ec0ff */
[----:B------:R-:W4:Y:S01]  /*7f50*/  MUFU.TANH R19, R19 ;  /* 0x0000001300137308 */ /* 0x000f220000002400 */
[----:B------:R-:W-:-:S04]  /*7f60*/  IMAD R21, R21, 0x80, R32 ;  /* 0x0000008015157824 */ /* 0x000fc800078e0220 */
[----:B------:R-:W-:-:S03]  /*7f70*/  VIADD R23, R21, 0x19 ;  /* 0x0000001915177836 */ /* 0x000fc60000000000 */
[----:B------:R3:W-:Y:S02]  /*7f80*/  MUFU.TANH R65, R44 ;  /* 0x0000002c00417308 */ /* 0x0007e40000002400 */
[-C--:B------:R-:W-:Y:S02]  /*7f90*/  I2FP.F32.S32 R14, R23.reuse ;  /* 0x00000017000e7245 */ /* 0x080fe40000201400 */
[----:B------:R-:W-:Y:S02]  /*7fa0*/  I2FP.F32.S32 R15, R23 ;  /* 0x00000017000f7245 */ /* 0x000fe40000201400 */
[----:B------:R-:W-:Y:S01]  /*7fb0*/  ISETP.GE.AND P2, PT, R23, R66, PT ;  /* 0x000000421700720c */ /* 0x000fe20003f46270 */
[C---:B------:R-:W-:Y:S01]  /*7fc0*/  FFMA.FTZ R14, R86.reuse, R14, R51 ;  /* 0x0000000e560e7223 */ /* 0x040fe20000010033 */
[----:B------:R-:W-:Y:S01]  /*7fd0*/  VIADD R51, R21, 0x78 ;  /* 0x0000007815337836 */ /* 0x000fe20000000000 */
[----:B------:R-:W-:Y:S01]  /*7fe0*/  ISETP.GE.AND P0, PT, R23, R68, PT ;  /* 0x000000441700720c */ /* 0x000fe20003f06270 */
[----:B-1----:R-:W-:Y:S01]  /*7ff0*/  FFMA.FTZ R15, R86, R15, R49 ;  /* 0x0000000f560f7223 */ /* 0x002fe20000010031 */
[C---:B------:R-:W-:Y:S01]  /*8000*/  VIADD R23, R21.reuse, 0x1 ;  /* 0x0000000115177836 */ /* 0x040fe20000000000 */
[----:B------:R1:W-:Y:S01]  /*8010*/  MUFU.TANH R27, R56 ;  /* 0x00000038001b7308 */ /* 0x0003e20000002400 */
[----:B------:R-:W-:Y:S01]  /*8020*/  VIADD R49, R21, 0x8 ;  /* 0x0000000815317836 */ /* 0x000fe20000000000 */
[----:B--2---:R-:W-:-:S02]  /*8030*/  I2FP.F32.S32 R48, R51 ;  /* 0x0000003300307245 */ /* 0x004fc40000201400 */
[----:B------:R-:W-:Y:S02]  /*8040*/  I2FP.F32.S32 R90, R23 ;  /* 0x00000017005a7245 */ /* 0x000fe40000201400 */
[----:B------:R-:W-:Y:S01]  /*8050*/  FSEL R15, R15, -INF , !P2 ;  /* 0xff8000000f0f7808 */ /* 0x000fe20005000000 */
[C---:B---3--:R-:W-:Y:S01]  /*8060*/  FFMA.FTZ R44, R86.reuse, R48, R57 ;  /* 0x00000030562c7223 */ /* 0x048fe20000010039 */
[----:B------:R-:W-:Y:S01]  /*8070*/  ISETP.GE.AND P2, PT, R49, R66, PT ;  /* 0x000000423100720c */ /* 0x000fe20003f46270 */
[----:B------:R-:W-:Y:S01]  /*8080*/  VIADD R57, R21, 0x9 ;  /* 0x0000000915397836 */ /* 0x000fe20000000000 */
[----:B------:R-:W-:Y:S01]  /*8090*/  ISETP.GE.AND P3, PT, R51, R68, PT ;  /* 0x000000443300720c */ /* 0x000fe20003f66270 */
[C---:B----4-:R-:W-:Y:S01]  /*80a0*/  FFMA.FTZ R19, R86.reuse, R48, R19 ;  /* 0x0000003056137223 */ /* 0x050fe20000010013 */
[----:B------:R-:W-:Y:S01]  /*80b0*/  ISETP.GE.AND P4, PT, R49, R68, PT ;  /* 0x000000443100720c */ /* 0x000fe20003f86270 */
[----:B------:R-:W-:Y:S01]  /*80c0*/  MUFU.TANH R41, R41 ;  /* 0x0000002900297308 */ /* 0x000fe20000002400 */
[C---:B------:R-:W-:Y:S01]  /*80d0*/  ISETP.GE.AND P5, PT, R23.reuse, R66, PT ;  /* 0x000000421700720c */ /* 0x040fe20003fa6270 */
[C---:B------:R-:W-:Y:S01]  /*80e0*/  FFMA.FTZ R48, R86.reuse, R90, R9 ;  /* 0x0000005a56307223 */ /* 0x040fe20000010009 */
[----:B------:R-:W-:Y:S01]  /*80f0*/  ISETP.GE.AND P6, PT, R23, R68, PT ;  /* 0x000000441700720c */ /* 0x000fe20003fc6270 */
[----:B------:R-:W-:Y:S01]  /*8100*/  FFMA.FTZ R90, R86, R90, R105 ;  /* 0x0000005a565a7223 */ /* 0x000fe20000010069 */
[----:B-1----:R-:W-:Y:S01]  /*8110*/  I2FP.F32.S32 R56, R49 ;  /* 0x0000003100387245 */ /* 0x002fe20000201400 */
[----:B------:R-:W-:Y:S01]  /*8120*/  VIADD R49, R21, 0x21 ;  /* 0x0000002115317836 */ /* 0x000fe20000000000 */
[----:B------:R-:W-:Y:S01]  /*8130*/  ISETP.GE.AND P1, PT, R51, R66, PT ;  /* 0x000000423300720c */ /* 0x000fe20003f26270 */
[----:B------:R-:W-:Y:S01]  /*8140*/  MUFU.TANH R43, R43 ;  /* 0x0000002b002b7308 */ /* 0x000fe20000002400 */
[----:B------:R-:W-:Y:S01]  /*8150*/  P2R R23, PR, RZ, 0x4 ;  /* 0x00000004ff177803 */ /* 0x000fe20000000000 */
[----:B------:R-:W-:-:S02]  /*8160*/  VIADD R51, R21, 0x20 ;  /* 0x0000002015337836 */ /* 0x000fc40000000000 */
[-C--:B------:R-:W-:Y:S01]  /*8170*/  FFMA.FTZ R9, R86, R56.reuse, R107 ;  /* 0x0000003856097223 */ /* 0x080fe2000001006b */
[----:B------:R-:W-:Y:S01]  /*8180*/  FSEL R14, R14, -INF , !P0 ;  /* 0xff8000000e0e7808 */ /* 0x000fe20004000000 */
[----:B------:R-:W-:Y:S01]  /*8190*/  FFMA.FTZ R56, R86, R56, R123 ;  /* 0x0000003856387223 */ /* 0x000fe2000001007b */
[----:B------:R-:W-:Y:S01]  /*81a0*/  FSEL R19, R19, -INF , !P1 ;  /* 0xff80000013137808 */ /* 0x000fe20004800000 */
[----:B------:R1:W-:Y:S01]  /*81b0*/  MUFU.TANH R75, R24 ;  /* 0x00000018004b7308 */ /* 0x0003e20000002400 */
[-C--:B------:R-:W-:Y:S02]  /*81c0*/  ISETP.GE.AND P2, PT, R51, R66.reuse, PT ;  /* 0x000000423300720c */ /* 0x080fe40003f46270 */
[----:B------:R-:W-:Y:S02]  /*81d0*/  I2FP.F32.S32 R118, R51 ;  /* 0x0000003300767245 */ /* 0x000fe40000201400 */
[----:B------:R-:W-:Y:S02]  /*81e0*/  FSEL R90, R90, -INF , !P6 ;  /* 0xff8000005a5a7808 */ /* 0x000fe40007000000 */
[C---:B------:R-:W-:Y:S01]  /*81f0*/  ISETP.GE.AND P1, PT, R57.reuse, R66, PT ;  /* 0x000000423900720c */ /* 0x040fe20003f26270 */
[----:B------:R2:W-:Y:S01]  /*8200*/  MUFU.TANH R17, R50 ;  /* 0x0000003200117308 */ /* 0x0005e20000002400 */
[----:B------:R-:W-:Y:S01]  /*8210*/  ISETP.GE.AND P0, PT, R57, R68, PT ;  /* 0x000000443900720c */ /* 0x000fe20003f06270 */
[----:B------:R-:W-:Y:S01]  /*8220*/  FFMA.FTZ R129, R86, R118, R129 ;  /* 0x0000007656817223 */ /* 0x000fe20000010081 */
[----:B------:R-:W-:-:S02]  /*8230*/  ISETP.GE.AND P6, PT, R49, R66, PT ;  /* 0x000000423100720c */ /* 0x000fc40003fc6270 */
[----:B------:R-:W-:Y:S02]  /*8240*/  FSEL R56, R56, -INF , !P4 ;  /* 0xff80000038387808 */ /* 0x000fe40006000000 */
[----:B------:R-:W-:Y:S01]  /*8250*/  FSEL R129, R129, -INF , !P2 ;  /* 0xff80000081817808 */ /* 0x000fe20005000000 */
[----:B------:R-:W-:Y:S01]  /*8260*/  MUFU.TANH R5, R5 ;  /* 0x0000000500057308 */ /* 0x000fe20000002400 */
[----:B-1----:R-:W-:Y:S02]  /*8270*/  FSEL R24, R44, -INF , !P3 ;  /* 0xff8000002c187808 */ /* 0x002fe40005800000 */
[----:B------:R-:W-:Y:S01]  /*8280*/  I2FP.F32.S32 R44, R57 ;  /* 0x00000039002c7245 */ /* 0x000fe20000201400 */
[----:B------:R-:W-:Y:S01]  /*8290*/  VIADD R57, R21, 0x28 ;  /* 0x0000002815397836 */ /* 0x000fe20000000000 */
[----:B------:R-:W-:Y:S02]  /*82a0*/  ISETP.NE.AND P3, PT, R23, RZ, PT ;  /* 0x000000ff1700720c */ /* 0x000fe40003f65270 */
[----:B------:R-:W-:Y:S01]  /*82b0*/  FSEL R23, R48, -INF , !P5 ;  /* 0xff80000030177808 */ /* 0x000fe20006800000 */
[----:B------:R-:W1:Y:S01]  /*82c0*/  MUFU.TANH R95, R95 ;  /* 0x0000005f005f7308 */ /* 0x000e620000002400 */
[----:B--2---:R-:W-:Y:S01]  /*82d0*/  I2FP.F32.S32 R50, R49 ;  /* 0x0000003100327245 */ /* 0x004fe20000201400 */
[C---:B------:R-:W-:Y:S01]  /*82e0*/  FFMA.FTZ R74, R86.reuse, R44, R127 ;  /* 0x0000002c564a7223 */ /* 0x040fe2000001007f */
[----:B------:R-:W-:Y:S01]  /*82f0*/  ISETP.GE.AND P5, PT, R51, R68, PT ;  /* 0x000000443300720c */ /* 0x000fe20003fa6270 */
[----:B------:R-:W-:Y:S01]  /*8300*/  VIADD R51, R21, 0x29 ;  /* 0x0000002915337836 */ /* 0x000fe20000000000 */
[----:B------:R-:W-:Y:S01]  /*8310*/  FSEL R9, R9, -INF , !P3 ;  /* 0xff80000009097808 */ /* 0x000fe20005800000 */
[C---:B------:R-:W-:Y:S01]  /*8320*/  FFMA.FTZ R127, R86.reuse, R50, R93 ;  /* 0x00000032567f7223 */ /* 0x040fe2000001005d */
[----:B------:R-:W-:Y:S01]  /*8330*/  ISETP.GE.AND P3, PT, R49, R68, PT ;  /* 0x000000443100720c */ /* 0x000fe20003f66270 */
[----:B------:R-:W2:Y:S01]  /*8340*/  MUFU.TANH R37, R37 ;  /* 0x0000002500257308 */ /* 0x000ea20000002400 */
[C---:B------:R-:W-:Y:S01]  /*8350*/  FFMA.FTZ R50, R86.reuse, R50, R131 ;  /* 0x0000003256327223 */ /* 0x040fe20000010083 */
[----:B------:R-:W-:Y:S01]  /*8360*/  VIADD R49, R21, 0x30 ;  /* 0x0000003015317836 */ /* 0x000fe20000000000 */
[----:B------:R-:W-:Y:S01]  /*8370*/  I2FP.F32.S32 R48, R51 ;  /* 0x0000003300307245 */ /* 0x000fe20000201400 */
[----:B------:R-:W-:Y:S01]  /*8380*/  FFMA.FTZ R121, R86, R44, R121 ;  /* 0x0000002c56797223 */ /* 0x000fe20000010079 */
[----:B------:R-:W-:-:S02]  /*8390*/  FSEL R127, R127, -INF , !P6 ;  /* 0xff8000007f7f7808 */ /* 0x000fc40007000000 */
[----:B------:R-:W-:Y:S01]  /*83a0*/  FSEL R50, R50, -INF , !P3 ;  /* 0xff80000032327808 */ /* 0x000fe20005800000 */
[----:B------:R-:W3:Y:S01]  /*83b0*/  MUFU.TANH R33, R33 ;  /* 0x0000002100217308 */ /* 0x000ee20000002400 */
[----:B------:R-:W-:Y:S01]  /*83c0*/  I2FP.F32.S32 R76, R57 ;  /* 0x00000039004c7245 */ /* 0x000fe20000201400 */
[C---:B-1----:R-:W-:Y:S01]  /*83d0*/  FFMA.FTZ R118, R86.reuse, R118, R95 ;  /* 0x0000007656767223 */ /* 0x042fe2000001005f */
[C---:B------:R-:W-:Y:S02]  /*83e0*/  ISETP.GE.AND P6, PT, R49.reuse, R66, PT ;  /* 0x000000423100720c */ /* 0x040fe40003fc6270 */
[----:B------:R-:W-:Y:S02]  /*83f0*/  ISETP.GE.AND P3, PT, R49, R68, PT ;  /* 0x000000443100720c */ /* 0x000fe40003f66270 */
[----:B------:R-:W-:Y:S01]  /*8400*/  I2FP.F32.S32 R122, R49 ;  /* 0x00000031007a7245 */ /* 0x000fe20000201400 */
[----:B------:R-:W1:Y:S01]  /*8410*/  MUFU.TANH R7, R7 ;  /* 0x0000000700077308 */ /* 0x000e620000002400 */
[CC--:B------:R-:W-:Y:S01]  /*8420*/  FFMA.FTZ R49, R86.reuse, R48.reuse, R41 ;  /* 0x0000003056317223 */ /* 0x0c0fe20000010029 */
[----:B------:R-:W-:Y:S01]  /*8430*/  FFMA.FTZ R48, R86, R48, R43 ;  /* 0x0000003056307223 */ /* 0x000fe2000001002b */
[----:B------:R-:W-:Y:S01]  /*8440*/  FSEL R74, R74, -INF , !P0 ;  /* 0xff8000004a4a7808 */ /* 0x000fe20004000000 */
[----:B------:R-:W-:Y:S01]  /*8450*/  VIADD R43, R21, 0x39 ;  /* 0x00000039152b7836 */ /* 0x000fe20000000000 */
[----:B------:R-:W-:Y:S01]  /*8460*/  ISETP.GE.AND P4, PT, R57, R66, PT ;  /* 0x000000423900720c */ /* 0x000fe20003f86270 */
[C---:B------:R-:W-:Y:S01]  /*8470*/  FFMA.FTZ R123, R86.reuse, R122, R5 ;  /* 0x0000007a567b7223 */ /* 0x040fe20000010005 */
[C---:B------:R-:W-:Y:S01]  /*8480*/  ISETP.GE.AND P2, PT, R51.reuse, R66, PT ;  /* 0x000000423300720c */ /* 0x040fe20003f46270 */
[----:B------:R4:W-:Y:S01]  /*8490*/  MUFU.TANH R105, R25 ;  /* 0x0000001900697308 */ /* 0x0009e20000002400 */
[----:B------:R-:W-:Y:S01]  /*84a0*/  ISETP.GE.AND P0, PT, R51, R68, PT ;  /* 0x000000443300720c */ /* 0x000fe20003f06270 */
[CC--:B------:R-:W-:Y:S01]  /*84b0*/  FFMA.FTZ R51, R86.reuse, R76.reuse, R77 ;  /* 0x0000004c56337223 */ /* 0x0c0fe2000001004d */
[C---:B------:R-:W-:Y:S01]  /*84c0*/  FFMA.FTZ R76, R86.reuse, R76, R79 ;  /* 0x0000004c564c7223 */ /* 0x040fe2000001004f */
[----:B--2---:R-:W-:Y:S01]  /*84d0*/  FFMA.FTZ R122, R86, R122, R37 ;  /* 0x0000007a567a7223 */ /* 0x004fe20000010025 */
[C---:B------:R-:W-:Y:S01]  /*84e0*/  VIADD R37, R21.reuse, 0x38 ;  /* 0x0000003815257836 */ /* 0x040fe20000000000 */
[----:B------:R-:W-:Y:S01]  /*84f0*/  I2FP.F32.S32 R130, R43 ;  /* 0x0000002b00827245 */ /* 0x000fe20000201400 */
[----:B------:R-:W-:Y:S01]  /*8500*/  VIADD R79, R21, 0x49 ;  /* 0x00000049154f7836 */ /* 0x000fe20000000000 */
[----:B------:R-:W-:Y:S01]  /*8510*/  MUFU.TANH R67, R47 ;  /* 0x0000002f00437308 */ /* 0x000fe20000002400 */
[----:B------:R-:W-:Y:S01]  /*8520*/  FSEL R49, R49, -INF , !P2 ;  /* 0xff80000031317808 */ /* 0x000fe20005000000 */
[----:B------:R-:W-:Y:S01]  /*8530*/  VIADD R77, R21, 0x50 ;  /* 0x00000050154d7836 */ /* 0x000fe20000000000 */
[----:B------:R-:W-:-:S02]  /*8540*/  FSEL R123, R123, -INF , !P6 ;  /* 0xff8000007b7b7808 */ /* 0x000fc40007000000 */
[----:B------:R-:W-:Y:S02]  /*8550*/  FSEL R118, R118, -INF , !P5 ;  /* 0xff80000076767808 */ /* 0x000fe40006800000 */
[----:B------:R-:W-:Y:S01]  /*8560*/  ISETP.GE.AND P6, PT, R43, R66, PT ;  /* 0x000000422b00720c */ /* 0x000fe20003fc6270 */
[----:B------:R-:W-:Y:S01]  /*8570*/  MUFU.TANH R47, R46 ;  /* 0x0000002e002f7308 */ /* 0x000fe20000002400 */
[----:B----4-:R-:W-:Y:S02]  /*8580*/  FSEL R25, R121, -INF , !P1 ;  /* 0xff80000079197808 */ /* 0x010fe40004800000 */
[-C--:B------:R-:W-:Y:S01]  /*8590*/  ISETP.GE.AND P1, PT, R57, R68.reuse, PT ;  /* 0x000000443900720c */ /* 0x080fe20003f26270 */
[----:B------:R-:W-:Y:S01]  /*85a0*/  VIADD R57, R21, 0x31 ;  /* 0x0000003115397836 */ /* 0x000fe20000000000 */
[----:B------:R-:W-:Y:S01]  /*85b0*/  ISETP.GE.AND P2, PT, R43, R68, PT ;  /* 0x000000442b00720c */ /* 0x000fe20003f46270 */
[----:B------:R-:W-:Y:S01]  /*85c0*/  VIADD R43, R21, 0x41 ;  /* 0x00000041152b7836 */ /* 0x000fe20000000000 */
[----:B------:R-:W-:Y:S01]  /*85d0*/  FSEL R76, R76, -INF , !P1 ;  /* 0xff8000004c4c7808 */ /* 0x000fe20004800000 */
[----:B------:R-:W2:Y:S01]  /*85e0*/  MUFU.TANH R81, R42 ;  /* 0x0000002a00517308 */ /* 0x000ea20000002400 */
[----:B------:R-:W-:-:S02]  /*85f0*/  I2FP.F32.S32 R132, R57 ;  /* 0x0000003900847245 */ /* 0x000fc40000201400 */
[C---:B------:R-:W-:Y:S02]  /*8600*/  ISETP.GE.AND P5, PT, R57.reuse, R66, PT ;  /* 0x000000423900720c */ /* 0x040fe40003fa6270 */
[----:B------:R-:W-:Y:S01]  /*8610*/  ISETP.GE.AND P1, PT, R57, R68, PT ;  /* 0x000000443900720c */ /* 0x000fe20003f26270 */
[CC--:B---3--:R-:W-:Y:S01]  /*8620*/  FFMA.FTZ R57, R86.reuse, R130.reuse, R33 ;  /* 0x0000008256397223 */ /* 0x0c8fe20000010021 */
[----:B------:R-:W-:Y:S01]  /*8630*/  I2FP.F32.S32 R58, R37 ;  /* 0x00000025003a7245 */ /* 0x000fe20000201400 */
[----:B------:R1:W-:Y:S01]  /*8640*/  MUFU.TANH R5, R30 ;  /* 0x0000001e00057308 */ /* 0x0003e20000002400 */
[----:B------:R-:W-:Y:S01]  /*8650*/  VIADD R33, R21, 0x40 ;  /* 0x0000004015217836 */ /* 0x000fe20000000000 */
[----:B------:R-:W-:Y:S01]  /*8660*/  FSEL R51, R51, -INF , !P4 ;  /* 0xff80000033337808 */ /* 0x000fe20006000000 */
[----:B------:R-:W-:Y:S01]  /*8670*/  FFMA.FTZ R130, R86, R130, R27 ;  /* 0x0000008256827223 */ /* 0x000fe2000001001b */
[----:B------:R-:W-:Y:S01]  /*8680*/  FSEL R48, R48, -INF , !P0 ;  /* 0xff80000030307808 */ /* 0x000fe20004000000 */
[C---:B------:R-:W-:Y:S01]  /*8690*/  FFMA.FTZ R45, R86.reuse, R58, R45 ;  /* 0x0000003a562d7223 */ /* 0x040fe2000001002d */
[----:B------:R-:W-:Y:S01]  /*86a0*/  ISETP.GE.AND P4, PT, R37, R66, PT ;  /* 0x000000422500720c */ /* 0x000fe20003f86270 */
[----:B------:R-:W-:Y:S01]  /*86b0*/  VIADD R27, R21, 0x48 ;  /* 0x00000048151b7836 */ /* 0x000fe20000000000 */
[----:B------:R-:W-:Y:S01]  /*86c0*/  MUFU.TANH R95, R36 ;  /* 0x00000024005f7308 */ /* 0x000fe20000002400 */
[----:B------:R-:W-:Y:S01]  /*86d0*/  ISETP.GE.AND P0, PT, R37, R68, PT ;  /* 0x000000442500720c */ /* 0x000fe20003f06270 */
[----:B------:R-:W-:Y:S01]  /*86e0*/  FFMA.FTZ R58, R86, R58, R29 ;  /* 0x0000003a563a7223 */ /* 0x000fe2000001001d */
[----:B------:R-:W-:Y:S01]  /*86f0*/  FSEL R59, R45, -INF , !P4 ;  /* 0xff8000002d3b7808 */ /* 0x000fe20006000000 */
[----:B------:R-:W-:Y:S01]  /*8700*/  VIADD R45, R21, 0x51 ;  /* 0x00000051152d7836 */ /* 0x000fe20000000000 */
[----:B------:R-:W-:-:S02]  /*8710*/  FSEL R122, R122, -INF , !P3 ;  /* 0xff8000007a7a7808 */ /* 0x000fc40005800000 */
[----:B------:R-:W-:Y:S01]  /*8720*/  ISETP.GE.AND P3, PT, R33, R68, PT ;  /* 0x000000442100720c */ /* 0x000fe20003f66270 */
[----:B------:R-:W-:Y:S01]  /*8730*/  MUFU.TANH R41, R34 ;  /* 0x0000002200297308 */ /* 0x000fe20000002400 */
[CC--:B-1----:R-:W-:Y:S01]  /*8740*/  FFMA.FTZ R30, R86.reuse, R132.reuse, R7 ;  /* 0x00000084561e7223 */ /* 0x0c2fe20000010007 */
[----:B------:R-:W-:Y:S01]  /*8750*/  FFMA.FTZ R132, R86, R132, R73 ;  /* 0x0000008456847223 */ /* 0x000fe20000010049 */
[----:B------:R-:W-:Y:S02]  /*8760*/  I2FP.F32.S32 R80, R27 ;  /* 0x0000001b00507245 */ /* 0x000fe40000201400 */
[----:B------:R-:W-:Y:S02]  /*8770*/  I2FP.F32.S32 R72, R79 ;  /* 0x0000004f00487245 */ /* 0x000fe40000201400 */
[----:B------:R-:W-:Y:S01]  /*8780*/  FSEL R132, R132, -INF , !P1 ;  /* 0xff80000084847808 */ /* 0x000fe20004800000 */
[----:B------:R1:W-:Y:S01]  /*8790*/  MUFU.TANH R7, R22 ;  /* 0x0000001600077308 */ /* 0x0003e20000002400 */
[----:B------:R-:W-:Y:S01]  /*87a0*/  ISETP.GE.AND P1, PT, R43, R68, PT ;  /* 0x000000442b00720c */ /* 0x000fe20003f26270 */
[-C--:B------:R-:W-:Y:S01]  /*87b0*/  FFMA.FTZ R75, R86, R80.reuse, R75 ;  /* 0x00000050564b7223 */ /* 0x080fe2000001004b */
[----:B------:R-:W-:Y:S01]  /*87c0*/  FSEL R73, R30, -INF , !P5 ;  /* 0xff8000001e497808 */ /* 0x000fe20006800000 */
[----:B--2---:R-:W-:Y:S01]  /*87d0*/  FFMA.FTZ R80, R86, R80, R81 ;  /* 0x0000005056507223 */ /* 0x004fe20000010051 */
[----:B------:R-:W-:-:S02]  /*87e0*/  ISETP.GE.AND P5, PT, R33, R66, PT ;  /* 0x000000422100720c */ /* 0x000fc40003fa6270 */
[-C--:B------:R-:W-:Y:S01]  /*87f0*/  ISETP.GE.AND P4, PT, R43, R66.reuse, PT ;  /* 0x000000422b00720c */ /* 0x080fe20003f86270 */
[----:B------:R2:W-:Y:S01]  /*8800*/  MUFU.TANH R37, R28 ;  /* 0x0000001c00257308 */ /* 0x0005e20000002400 */
[----:B------:R-:W-:Y:S02]  /*8810*/  FSEL R58, R58, -INF , !P0 ;  /* 0xff8000003a3a7808 */ /* 0x000fe40004000000 */
[----:B------:R-:W-:Y:S02]  /*8820*/  FSEL R57, R57, -INF , !P6 ;  /* 0xff80000039397808 */ /* 0x000fe40007000000 */
[----:B------:R-:W-:Y:S02]  /*8830*/  I2FP.F32.S32 R44, R45 ;  /* 0x0000002d002c7245 */ /* 0x000fe40000201400 */
[----:B------:R-:W-:Y:S01]  /*8840*/  ISETP.GE.AND P6, PT, R27, R66, PT ;  /* 0x000000421b00720c */ /* 0x000fe20003fc6270 */
[----:B------:R-:W3:Y:S01]  /*8850*/  MUFU.TANH R93, R40 ;  /* 0x00000028005d7308 */ /* 0x000ee20000002400 */
[----:B-1----:R-:W-:-:S02]  /*8860*/  I2FP.F32.S32 R22, R43 ;  /* 0x0000002b00167245 */ /* 0x002fc40000201400 */
[----:B------:R-:W-:Y:S02]  /*8870*/  ISETP.GE.AND P0, PT, R27, R68, PT ;  /* 0x000000441b00720c */ /* 0x000fe40003f06270 */
[----:B------:R-:W-:Y:S01]  /*8880*/  I2FP.F32.S32 R46, R77 ;  /* 0x0000004d002e7245 */ /* 0x000fe20000201400 */
[CC--:B------:R-:W-:Y:S01]  /*8890*/  FFMA.FTZ R67, R86.reuse, R22.reuse, R67 ;  /* 0x0000001656437223 */ /* 0x0c0fe20000010043 */
[C---:B------:R-:W-:Y:S01]  /*88a0*/  FFMA.FTZ R31, R86.reuse, R22, R31 ;  /* 0x00000016561f7223 */ /* 0x040fe2000001001f */
[----:B------:R-:W1:Y:S01]  /*88b0*/  MUFU.TANH R35, R35 ;  /* 0x0000002300237308 */ /* 0x000e620000002400 */
[----:B--2---:R-:W-:Y:S02]  /*88c0*/  I2FP.F32.S32 R28, R33 ;  /* 0x00000021001c7245 */ /* 0x004fe40000201400 */
[----:B------:R-:W-:Y:S01]  /*88d0*/  FSEL R82, R67, -INF , !P1 ;  /* 0xff80000043527808 */ /* 0x000fe20004800000 */
[----:B------:R-:W-:Y:S01]  /*88e0*/  VIADD R67, R21, 0x71 ;  /* 0x0000007115437836 */ /* 0x000fe20000000000 */
[----:B------:R-:W-:Y:S01]  /*88f0*/  ISETP.GE.AND P1, PT, R45, R66, PT ;  /* 0x000000422d00720c */ /* 0x000fe20003f26270 */
[CC--:B------:R-:W-:Y:S01]  /*8900*/  FFMA.FTZ R17, R86.reuse, R28.reuse, R17 ;  /* 0x0000001c56117223 */ /* 0x0c0fe20000010011 */
[----:B------:R-:W-:Y:S01]  /*8910*/  FFMA.FTZ R65, R86, R28, R65 ;  /* 0x0000001c56417223 */ /* 0x000fe20000010041 */
[----:B------:R2:W4:Y:S01]  /*8920*/  MUFU.TANH R33, R20 ;  /* 0x0000001400217308 */ /* 0x0005220000002400 */
[----:B------:R-:W-:-:S02]  /*8930*/  FSEL R81, R75, -INF , !P6 ;  /* 0xff8000004b517808 */ /* 0x000fc40007000000 */
[----:B------:R-:W-:Y:S02]  /*8940*/  FSEL R89, R17, -INF , !P5 ;  /* 0xff80000011597808 */ /* 0x000fe40006800000 */
[----:B------:R-:W-:Y:S01]  /*8950*/  FSEL R88, R65, -INF , !P3 ;  /* 0xff80000041587808 */ /* 0x000fe20005800000 */
[----:B------:R-:W-:Y:S01]  /*8960*/  VIADD R65, R21, 0x59 ;  /* 0x0000005915417836 */ /* 0x000fe20000000000 */
[C---:B------:R-:W-:Y:S01]  /*8970*/  ISETP.GE.AND P5, PT, R79.reuse, R66, PT ;  /* 0x000000424f00720c */ /* 0x040fe20003fa6270 */
[----:B------:R-:W5:Y:S01]  /*8980*/  MUFU.TANH R43, R18 ;  /* 0x00000012002b7308 */ /* 0x000f620000002400 */
[----:B------:R-:W-:Y:S01]  /*8990*/  ISETP.GE.AND P3, PT, R79, R68, PT ;  /* 0x000000444f00720c */ /* 0x000fe20003f66270 */
[CC--:B------:R-:W-:Y:S01]  /*89a0*/  FFMA.FTZ R79, R86.reuse, R72.reuse, R47 ;  /* 0x00000048564f7223 */ /* 0x0c0fe2000001002f */
[----:B------:R-:W-:Y:S01]  /*89b0*/  FFMA.FTZ R72, R86, R72, R105 ;  /* 0x0000004856487223 */ /* 0x000fe20000010069 */
[----:B------:R-:W-:Y:S01]  /*89c0*/  FSEL R80, R80, -INF , !P0 ;  /* 0xff80000050507808 */ /* 0x000fe20004000000 */
[-C--:B---3--:R-:W-:Y:S01]  /*89d0*/  FFMA.FTZ R47, R86, R46.reuse, R93 ;  /* 0x0000002e562f7223 */ /* 0x088fe2000001005d */
[----:B------:R-:W-:Y:S01]  /*89e0*/  FSEL R130, R130, -INF , !P2 ;  /* 0xff80000082827808 */ /* 0x000fe20005000000 */
[----:B-1----:R-:W-:Y:S01]  /*89f0*/  FFMA.FTZ R46, R86, R46, R35 ;  /* 0x0000002e562e7223 */ /* 0x002fe20000010023 */
[----:B------:R1:W-:Y:S01]  /*8a00*/  MUFU.TANH R27, R13 ;  /* 0x0000000d001b7308 */ /* 0x0003e20000002400 */
[----:B------:R-:W-:-:S02]  /*8a10*/  FSEL R83, R31, -INF , !P4 ;  /* 0xff8000001f537808 */ /* 0x000fc40006000000 */
[----:B------:R-:W-:Y:S02]  /*8a20*/  FSEL R72, R72, -INF , !P3 ;  /* 0xff80000048487808 */ /* 0x000fe40005800000 */
[C---:B------:R-:W-:Y:S02]  /*8a30*/  ISETP.GE.AND P4, PT, R77.reuse, R66, PT ;  /* 0x000000424d00720c */ /* 0x040fe40003f86270 */
[----:B------:R-:W-:Y:S01]  /*8a40*/  ISETP.GE.AND P2, PT, R77, R68, PT ;  /* 0x000000444d00720c */ /* 0x000fe20003f46270 */
[----:B------:R3:W-:Y:S01]  /*8a50*/  MUFU.TANH R17, R12 ;  /* 0x0000000c00117308 */ /* 0x0007e20000002400 */
[----:B--2---:R-:W-:Y:S01]  /*8a60*/  I2FP.F32.S32 R20, R65 ;  /* 0x0000004100147245 */ /* 0x004fe20000201400 */
[----:B------:R-:W-:Y:S01]  /*8a70*/  VIADD R77, R21, 0x11 ;  /* 0x00000011154d7836 */ /* 0x000fe20000000000 */
[----:B------:R-:W-:Y:S02]  /*8a80*/  FSEL R79, R79, -INF , !P5 ;  /* 0xff8000004f4f7808 */ /* 0x000fe40006800000 */
[----:B------:R-:W-:-:S02]  /*8a90*/  FSEL R47, R47, -INF , !P4 ;  /* 0xff8000002f2f7808 */ /* 0x000fc40006000000 */
[----:B------:R-:W-:Y:S01]  /*8aa0*/  FSEL R46, R46, -INF , !P2 ;  /* 0xff8000002e2e7808 */ /* 0x000fe20005000000 */
[----:B------:R-:W2:Y:S01]  /*8ab0*/  MUFU.TANH R29, R26 ;  /* 0x0000001a001d7308 */ /* 0x000ea20000002400 */
[----:B-1----:R-:W-:Y:S01]  /*8ac0*/  VIADD R13, R21, 0x58 ;  /* 0x00000058150d7836 */ /* 0x002fe20000000000 */
[C---:B------:R-:W-:Y:S02]  /*8ad0*/  ISETP.GE.AND P5, PT, R65.reuse, R66, PT ;  /* 0x000000424100720c */ /* 0x040fe40003fa6270 */
[----:B------:R-:W-:Y:S01]  /*8ae0*/  ISETP.GE.AND P4, PT, R65, R68, PT ;  /* 0x000000444100720c */ /* 0x000fe20003f86270 */
[----:B------:R-:W-:Y:S01]  /*8af0*/  VIADD R65, R21, 0x61 ;  /* 0x0000006115417836 */ /* 0x000fe20000000000 */
[C---:B------:R-:W-:Y:S02]  /*8b00*/  ISETP.GE.AND P6, PT, R13.reuse, R66, PT ;  /* 0x000000420d00720c */ /* 0x040fe40003fc6270 */
[----:B------:R-:W-:Y:S01]  /*8b10*/  ISETP.GE.AND P0, PT, R13, R68, PT ;  /* 0x000000440d00720c */ /* 0x000fe20003f06270 */
[----:B------:R-:W1:Y:S01]  /*8b20*/  MUFU.TANH R35, R98 ;  /* 0x0000006200237308 */ /* 0x000e620000002400 */
[----:B---3--:R-:W-:-:S02]  /*8b30*/  P2R R12, PR, RZ, 0x2 ;  /* 0x00000002ff0c7803 */ /* 0x008fc40000000000 */
[----:B------:R-:W-:Y:S01]  /*8b40*/  ISETP.GE.AND P1, PT, R45, R68, PT ;  /* 0x000000442d00720c */ /* 0x000fe20003f26270 */
[CC--:B------:R-:W-:Y:S01]  /*8b50*/  FFMA.FTZ R45, R86.reuse, R44.reuse, R95 ;  /* 0x0000002c562d7223 */ /* 0x0c0fe2000001005f */
[----:B------:R-:W-:Y:S01]  /*8b60*/  FFMA.FTZ R44, R86, R44, R41 ;  /* 0x0000002c562c7223 */ /* 0x000fe20000010029 */
[----:B------:R-:W-:Y:S01]  /*8b70*/  VIADD R41, R21, 0x60 ;  /* 0x0000006015297836 */ /* 0x000fe20000000000 */
[----:B------:R-:W-:Y:S01]  /*8b80*/  ISETP.NE.AND P3, PT, R12, RZ, PT ;  /* 0x000000ff0c00720c */ /* 0x000fe20003f65270 */
[----:B------:R-:W3:Y:S01]  /*8b90*/  MUFU.TANH R31, R96 ;  /* 0x00000060001f7308 */ /* 0x000ee20000002400 */
[----:B------:R-:W-:Y:S02]  /*8ba0*/  I2FP.F32.S32 R13, R13 ;  /* 0x0000000d000d7245 */ /* 0x000fe40000201400 */
[----:B------:R-:W-:Y:S02]  /*8bb0*/  I2FP.F32.S32 R36, R41 ;  /* 0x0000002900247245 */ /* 0x000fe40000201400 */
[----:B------:R-:W-:Y:S01]  /*8bc0*/  FSEL R45, R45, -INF , !P3 ;  /* 0xff8000002d2d7808 */ /* 0x000fe20005800000 */
[CC--:B------:R-:W-:Y:S01]  /*8bd0*/  FFMA.FTZ R18, R86.reuse, R13.reuse, R5 ;  /* 0x0000000d56127223 */ /* 0x0c0fe20000010005 */
[C---:B------:R-:W-:Y:S01]  /*8be0*/  ISETP.GE.AND P2, PT, R41.reuse, R66, PT ;  /* 0x000000422900720c */ /* 0x040fe20003f46270 */
[C---:B------:R-:W-:Y:S01]  /*8bf0*/  FFMA.FTZ R7, R86.reuse, R13, R7 ;  /* 0x0000000d56077223 */ /* 0x040fe20000010007 */
[----:B------:R-:W-:Y:S01]  /*8c00*/  ISETP.GE.AND P3, PT, R41, R68, PT ;  /* 0x000000442900720c */ /* 0x000fe20003f66270 */
[----:B------:R-:W-:Y:S01]  /*8c10*/  FFMA.FTZ R41, R86, R20, R37 ;  /* 0x0000001456297223 */ /* 0x000fe20000010025 */
[----:B------:R-:W-:-:S02]  /*8c20*/  VIADD R37, R21, 0x68 ;  /* 0x0000006815257836 */ /* 0x000fc40000000000 */
[CC--:B----4-:R-:W-:Y:S01]  /*8c30*/  FFMA.FTZ R33, R86.reuse, R36.reuse, R33 ;  /* 0x0000002456217223 */ /* 0x0d0fe20000010021 */
[----:B------:R-:W-:Y:S01]  /*8c40*/  P2R R12, PR, RZ, 0x4 ;  /* 0x00000004ff0c7803 */ /* 0x000fe20000000000 */
[----:B-----5:R-:W-:Y:S01]  /*8c50*/  FFMA.FTZ R36, R86, R36, R43 ;  /* 0x0000002456247223 */ /* 0x020fe2000001002b */
[----:B------:R-:W-:Y:S01]  /*8c60*/  FSEL R44, R44, -INF , !P1 ;  /* 0xff8000002c2c7808 */ /* 0x000fe20004800000 */
[----:B------:R-:W4:Y:S01]  /*8c70*/  MUFU.TANH R5, R100 ;  /* 0x0000006400057308 */ /* 0x000f220000002400 */
[----:B------:R-:W-:Y:S01]  /*8c80*/  FSEL R43, R18, -INF , !P6 ;  /* 0xff800000122b7808 */ /* 0x000fe20007000000 */
[----:B--2---:R-:W-:Y:S01]  /*8c90*/  FFMA.FTZ R13, R86, R20, R29 ;  /* 0x00000014560d7223 */ /* 0x004fe2000001001d */
[----:B------:R-:W-:Y:S01]  /*8ca0*/  FSEL R42, R7, -INF , !P0 ;  /* 0xff800000072a7808 */ /* 0x000fe20004000000 */
[----:B------:R-:W-:Y:S01]  /*8cb0*/  VIADD R29, R21, 0x69 ;  /* 0x00000069151d7836 */ /* 0x000fe20000000000 */
[C---:B------:R-:W-:Y:S02]  /*8cc0*/  ISETP.GE.AND P6, PT, R65.reuse, R66, PT ;  /* 0x000000424100720c */ /* 0x040fe40003fc6270 */
[----:B------:R-:W-:Y:S01]  /*8cd0*/  ISETP.GE.AND P1, PT, R65, R68, PT ;  /* 0x000000444100720c */ /* 0x000fe20003f26270 */
[----:B------:R-:W2:Y:S01]  /*8ce0*/  MUFU.TANH R7, R102 ;  /* 0x0000006600077308 */ /* 0x000ea20000002400 */
[----:B------:R-:W-:-:S02]  /*8cf0*/  I2FP.F32.S32 R18, R65 ;  /* 0x0000004100127245 */ /* 0x000fc40000201400 */
[----:B------:R-:W-:Y:S02]  /*8d00*/  FSEL R41, R41, -INF , !P5 ;  /* 0xff80000029297808 */ /* 0x000fe40006800000 */
[----:B------:R-:W-:Y:S01]  /*8d10*/  I2FP.F32.S32 R22, R37 ;  /* 0x0000002500167245 */ /* 0x000fe20000201400 */
[-C--:B------:R-:W-:Y:S01]  /*8d20*/  FFMA.FTZ R27, R86, R18.reuse, R27 ;  /* 0x00000012561b7223 */ /* 0x080fe2000001001b */
[----:B------:R-:W-:Y:S01]  /*8d30*/  ISETP.NE.AND P5, PT, R12, RZ, PT ;  /* 0x000000ff0c00720c */ /* 0x000fe20003fa5270 */
[----:B------:R-:W5:Y:S01]  /*8d40*/  MUFU.TANH R65, R16 ;  /* 0x0000001000417308 */ /* 0x000f620000002400 */
[----:B------:R-:W-:Y:S01]  /*8d50*/  FSEL R12, R13, -INF , !P4 ;  /* 0xff8000000d0c7808 */ /* 0x000fe20006000000 */
[C---:B------:R-:W-:Y:S01]  /*8d60*/  FFMA.FTZ R17, R86.reuse, R18, R17 ;  /* 0x0000001256117223 */ /* 0x040fe20000010011 */
[----:B------:R-:W-:Y:S01]  /*8d70*/  FSEL R13, R33, -INF , !P5 ;  /* 0xff800000210d7808 */ /* 0x000fe20006800000 */
[C---:B-1----:R-:W-:Y:S01]  /*8d80*/  FFMA.FTZ R18, R86.reuse, R22, R35 ;  /* 0x0000001656127223 */ /* 0x042fe20000010023 */
[----:B------:R-:W-:Y:S01]  /*8d90*/  ISETP.GE.AND P4, PT, R29, R66, PT ;  /* 0x000000421d00720c */ /* 0x000fe20003f86270 */
[----:B------:R-:W-:Y:S01]  /*8da0*/  VIADD R35, R21, 0x70 ;  /* 0x0000007015237836 */ /* 0x000fe20000000000 */
[----:B------:R-:W-:Y:S01]  /*8db0*/  ISETP.GE.AND P5, PT, R29, R68, PT ;  /* 0x000000441d00720c */ /* 0x000fe20003fa6270 */
[----:B------:R-:W1:Y:S01]  /*8dc0*/  MUFU.TANH R97, R97 ;  /* 0x0000006100617308 */ /* 0x000e620000002400 */
[----:B------:R-:W-:Y:S01]  /*8dd0*/  I2FP.F32.S32 R26, R29 ;  /* 0x0000001d001a7245 */ /* 0x000fe20000201400 */
[----:B------:R-:W-:Y:S01]  /*8de0*/  VIADD R29, R21, 0x79 ;  /* 0x00000079151d7836 */ /* 0x000fe20000000000 */
[----:B------:R-:W-:Y:S01]  /*8df0*/  FSEL R34, R17, -INF , !P1 ;  /* 0xff80000011227808 */ /* 0x000fe20004800000 */
[----:B---3--:R-:W-:Y:S01]  /*8e00*/  FFMA.FTZ R31, R86, R22, R31 ;  /* 0x00000016561f7223 */ /* 0x008fe2000001001f */
[----:B------:R-:W-:-:S02]  /*8e10*/  I2FP.F32.S32 R17, R35 ;  /* 0x0000002300117245 */ /* 0x000fc40000201400 */
[----:B------:R-:W-:Y:S01]  /*8e20*/  I2FP.F32.S32 R22, R29 ;  /* 0x0000001d00167245 */ /* 0x000fe20000201400 */
[----:B------:R-:W3:Y:S01]  /*8e30*/  MUFU.TANH R99, R99 ;  /* 0x0000006300637308 */ /* 0x000ee20000002400 */
[C---:B------:R-:W-:Y:S01]  /*8e40*/  ISETP.GE.AND P2, PT, R37.reuse, R66, PT ;  /* 0x000000422500720c */ /* 0x040fe20003f46270 */
[CC--:B----4-:R-:W-:Y:S01]  /*8e50*/  FFMA.FTZ R5, R86.reuse, R17.reuse, R5 ;  /* 0x0000001156057223 */ /* 0x0d0fe20000010005 */
[----:B------:R-:W-:Y:S01]  /*8e60*/  ISETP.GE.AND P0, PT, R37, R68, PT ;  /* 0x000000442500720c */ /* 0x000fe20003f06270 */
[C---:B--2---:R-:W-:Y:S01]  /*8e70*/  FFMA.FTZ R7, R86.reuse, R17, R7 ;  /* 0x0000001156077223 */ /* 0x044fe20000010007 */
[----:B------:R-:W-:Y:S01]  /*8e80*/  FSEL R37, R27, -INF , !P6 ;  /* 0xff8000001b257808 */ /* 0x000fe20007000000 */
[C---:B-----5:R-:W-:Y:S01]  /*8e90*/  FFMA.FTZ R17, R86.reuse, R22, R65 ;  /* 0x0000001656117223 */ /* 0x060fe20000010041 */
[----:B------:R-:W-:Y:S01]  /*8ea0*/  P2R R20, PR, RZ, 0x10 ;  /* 0x00000010ff147803 */ /* 0x000fe20000000000 */
[----:B------:R-:W2:Y:S01]  /*8eb0*/  MUFU.TANH R91, R91 ;  /* 0x0000005b005b7308 */ /* 0x000ea20000002400 */
[C---:B------:R-:W-:Y:S01]  /*8ec0*/  ISETP.GE.AND P6, PT, R35.reuse, R66, PT ;  /* 0x000000422300720c */ /* 0x040fe20003fc6270 */
[----:B-1----:R-:W-:Y:S01]  /*8ed0*/  FFMA.FTZ R33, R86, R26, R97 ;  /* 0x0000001a56217223 */ /* 0x002fe20000010061 */
[----:B------:R-:W-:Y:S01]  /*8ee0*/  ISETP.GE.AND P4, PT, R35, R68, PT ;  /* 0x000000442300720c */ /* 0x000fe20003f86270 */
[----:B------:R-:W-:Y:S01]  /*8ef0*/  VIADD R65, R21, 0x10 ;  /* 0x0000001015417836 */ /* 0x000fe20000000000 */
[----:B------:R-:W-:-:S02]  /*8f00*/  FSEL R35, R31, -INF , !P2 ;  /* 0xff8000001f237808 */ /* 0x000fc40005000000 */
[----:B------:R-:W-:Y:S01]  /*8f10*/  ISETP.NE.AND P2, PT, R20, RZ, PT ;  /* 0x000000ff1400720c */ /* 0x000fe20003f45270 */
[----:B------:R-:W1:Y:S01]  /*8f20*/  MUFU.TANH R101, R101 ;  /* 0x0000006500657308 */ /* 0x000e620000002400 */
[----:B---3--:R-:W-:Y:S01]  /*8f30*/  FFMA.FTZ R99, R86, R26, R99 ;  /* 0x0000001a56637223 */ /* 0x008fe20000010063 */
[----:B------:R-:W-:Y:S02]  /*8f40*/  I2FP.F32.S32 R20, R67 ;  /* 0x0000004300147245 */ /* 0x000fe40000201400 */
[----:B------:R-:W-:Y:S02]  /*8f50*/  FSEL R36, R36, -INF , !P3 ;  /* 0xff80000024247808 */ /* 0x000fe40005800000 */
[----:B------:R-:W-:Y:S02]  /*8f60*/  FSEL R18, R18, -INF , !P0 ;  /* 0xff80000012127808 */ /* 0x000fe40004000000 */
[----:B------:R-:W3:Y:S01]  /*8f70*/  MUFU.TANH R103, R103 ;  /* 0x0000006700677308 */ /* 0x000ee20000002400 */
[----:B--2---:R-:W-:Y:S01]  /*8f80*/  FFMA.FTZ R22, R86, R22, R91 ;  /* 0x0000001656167223 */ /* 0x004fe2000001005b */
[----:B------:R-:W-:Y:S01]  /*8f90*/  VIADD R91, R21, 0x10 ;  /* 0x00000010155b7836 */ /* 0x000fe20000000000 */
[----:B------:R-:W-:-:S02]  /*8fa0*/  FSEL R33, R33, -INF , !P2 ;  /* 0xff80000021217808 */ /* 0x000fc40005000000 */
[----:B------:R-:W-:Y:S02]  /*8fb0*/  FSEL R16, R99, -INF , !P5 ;  /* 0xff80000063107808 */ /* 0x000fe40006800000 */
[C---:B------:R-:W-:Y:S01]  /*8fc0*/  ISETP.GE.AND P3, PT, R67.reuse, R66, PT ;  /* 0x000000424300720c */ /* 0x040fe20003f66270 */
[----:B------:R-:W2:Y:S01]  /*8fd0*/  MUFU.TANH R27, R38 ;  /* 0x00000026001b7308 */ /* 0x000ea20000002400 */
[----:B------:R-:W-:Y:S01]  /*8fe0*/  ISETP.GE.AND P1, PT, R67, R68, PT ;  /* 0x000000444300720c */ /* 0x000fe20003f26270 */
[----:B------:R-:W-:Y:S01]  /*8ff0*/  VIADD R67, R21, 0x18 ;  /* 0x0000001815437836 */ /* 0x000fe20000000000 */
[C---:B------:R-:W-:Y:S02]  /*9000*/  ISETP.GE.AND P2, PT, R29.reuse, R66, PT ;  /* 0x000000421d00720c */ /* 0x040fe40003f46270 */
[----:B------:R-:W-:Y:S01]  /*9010*/  ISETP.GE.AND P0, PT, R29, R68, PT ;  /* 0x000000441d00720c */ /* 0x000fe20003f06270 */
[C---:B-1----:R-:W-:Y:S01]  /*9020*/  FFMA.FTZ R29, R86.reuse, R20, R101 ;  /* 0x00000014561d7223 */ /* 0x042fe20000010065 */
[----:B------:R-:W-:Y:S01]  /*9030*/  ISETP.GE.AND P5, PT, R91, R66, PT ;  /* 0x000000425b00720c */ /* 0x000fe20003fa6270 */
[----:B------:R-:W1:Y:S01]  /*9040*/  MUFU.TANH R39, R39 ;  /* 0x0000002700277308 */ /* 0x000e620000002400 */
[----:B------:R-:W-:Y:S01]  /*9050*/  FSEL R28, R7, -INF , !P4 ;  /* 0xff800000071c7808 */ /* 0x000fe20006000000 */
[----:B---3--:R-:W-:Y:S01]  /*9060*/  FFMA.FTZ R26, R86, R20, R103 ;  /* 0x00000014561a7223 */ /* 0x008fe20000010067 */
[----:B------:R-:W-:-:S02]  /*9070*/  ISETP.GE.AND P4, PT, R77, R66, PT ;  /* 0x000000424d00720c */ /* 0x000fc40003f86270 */
[----:B------:R-:W-:Y:S02]  /*9080*/  I2FP.F32.S32 R20, R91 ;  /* 0x0000005b00147245 */ /* 0x000fe40000201400 */
[----:B------:R-:W-:Y:S01]  /*9090*/  I2FP.F32.S32 R30, R77 ;  /* 0x0000004d001e7245 */ /* 0x000fe20000201400 */
[----:B------:R3:W4:Y:S01]  /*90a0*/  MUFU.TANH R75, R8 ;  /* 0x00000008004b7308 */ /* 0x0007220000002400 */
[----:B------:R-:W-:Y:S01]  /*90b0*/  P2R R7, PR, RZ, 0x10 ;  /* 0x00000010ff077803 */ /* 0x000fe20000000000 */
[C---:B------:R-:W-:Y:S01]  /*90c0*/  FFMA.FTZ R11, R86.reuse, R20, R11 ;  /* 0x00000014560b7223 */ /* 0x040fe2000001000b */
[----:B------:R-:W-:Y:S01]  /*90d0*/  FSEL R31, R5, -INF , !P6 ;  /* 0xff800000051f7808 */ /* 0x000fe20007000000 */
[----:B--2---:R-:W-:Y:S01]  /*90e0*/  FFMA.FTZ R27, R86, R30, R27 ;  /* 0x0000001e561b7223 */ /* 0x004fe2000001001b */
[----:B------:R-:W-:Y:S02]  /*90f0*/  I2FP.F32.S32 R38, R67 ;  /* 0x0000004300267245 */ /* 0x000fe40000201400 */
[----:B------:R-:W-:Y:S01]  /*9100*/  FSEL R29, R29, -INF , !P3 ;  /* 0xff8000001d1d7808 */ /* 0x000fe20005800000 */
[----:B------:R2:W5:Y:S01]  /*9110*/  MUFU.TANH R5, R10 ;  /* 0x0000000a00057308 */ /* 0x0005620000002400 */
[----:B------:R-:W-:Y:S01]  /*9120*/  FSEL R26, R26, -INF , !P1 ;  /* 0xff8000001a1a7808 */ /* 0x000fe20004800000 */
[----:B-1----:R-:W-:Y:S01]  /*9130*/  FFMA.FTZ R38, R86, R38, R39 ;  /* 0x0000002656267223 */ /* 0x002fe20000010027 */
[----:B------:R-:W-:-:S02]  /*9140*/  FSEL R17, R17, -INF , !P2 ;  /* 0xff80000011117808 */ /* 0x000fc40005000000 */
[C---:B------:R-:W-:Y:S01]  /*9150*/  ISETP.GE.AND P4, PT, R21.reuse, R66, PT ;  /* 0x000000421500720c */ /* 0x040fe20003f86270 */
[----:B------:R-:W-:Y:S01]  /*9160*/  BAR.SYNC.DEFER_BLOCKING 0x0 ;  /* 0x0000000000007b1d */ /* 0x000fe20000010000 */
[-C--:B------:R-:W-:Y:S02]  /*9170*/  ISETP.GE.AND P3, PT, R21, R68.reuse, PT ;  /* 0x000000441500720c */ /* 0x080fe40003f66270 */
[----:B---3--:R-:W-:Y:S02]  /*9180*/  P2R R8, PR, RZ, 0x20 ;  /* 0x00000020ff087803 */ /* 0x008fe40000000000 */
[----:B------:R-:W-:Y:S02]  /*9190*/  ISETP.NE.AND P2, PT, R7, RZ, PT ;  /* 0x000000ff0700720c */ /* 0x000fe40003f45270 */
[----:B------:R-:W-:Y:S01]  /*91a0*/  ISETP.NE.AND P1, PT, R8, RZ, PT ;  /* 0x000000ff0800720c */ /* 0x000fe20003f25270 */
[----:B------:R-:W-:Y:S01]  /*91b0*/  MUFU.TANH R7, R4 ;  /* 0x0000000400077308 */ /* 0x000fe20000002400 */
[----:B------:R-:W-:-:S02]  /*91c0*/  ISETP.GE.AND P5, PT, R65, R68, PT ;  /* 0x000000444100720c */ /* 0x000fc40003fa6270 */
[----:B--2---:R-:W-:Y:S01]  /*91d0*/  I2FP.F32.S32 R10, R21 ;  /* 0x00000015000a7245 */ /* 0x004fe20000201400 */
[----:B------:R-:W-:Y:S01]  /*91e0*/  VIADD R21, R21, 0x11 ;  /* 0x0000001115157836 */ /* 0x000fe20000000000 */
[----:B------:R-:W-:Y:S02]  /*91f0*/  I2FP.F32.S32 R8, R65 ;  /* 0x0000004100087245 */ /* 0x000fe40000201400 */
[----:B------:R-:W-:Y:S01]  /*9200*/  FSEL R39, R11, -INF , !P1 ;  /* 0xff8000000b277808 */ /* 0x000fe20004800000 */
[----:B------:R1:W2:Y:S01]  /*9210*/  MUFU.TANH R65, R6 ;  /* 0x0000000600417308 */ /* 0x0002a20000002400 */
[----:B------:R-:W-:Y:S01]  /*9220*/  FSEL R11, R27, -INF , !P2 ;  /* 0xff8000001b0b7808 */ /* 0x000fe20005000000 */
[C---:B------:R-:W-:Y:S01]  /*9230*/  FFMA.FTZ R27, R86.reuse, R10, R87 ;  /* 0x0000000a561b7223 */ /* 0x040fe20000010057 */
[----:B------:R-:W-:Y:S01]  /*9240*/  ISETP.GE.AND P2, PT, R21, R68, PT ;  /* 0x000000441500720c */ /* 0x000fe20003f46270 */
[----:B----4-:R-:W-:Y:S01]  /*9250*/  FFMA.FTZ R8, R86, R8, R75 ;  /* 0x0000000856087223 */ /* 0x010fe2000001004b */
[----:B------:R-:W-:Y:S01]  /*9260*/  FSEL R22, R22, -INF , !P0 ;  /* 0xff80000016167808 */ /* 0x000fe20004000000 */
[----:B-----5:R-:W-:Y:S01]  /*9270*/  FFMA.FTZ R10, R86, R10, R5 ;  /* 0x0000000a560a7223 */ /* 0x020fe20000010005 */
[----:B------:R-:W-:-:S02]  /*9280*/  I2FP.F32.S32 R20, R67 ;  /* 0x0000004300147245 */ /* 0x000fc40000201400 */
[C---:B------:R-:W-:Y:S02]  /*9290*/  ISETP.GE.AND P6, PT, R67.reuse, R66, PT ;  /* 0x000000424300720c */ /* 0x040fe40003fc6270 */
[----:B------:R-:W-:Y:S02]  /*92a0*/  ISETP.GE.AND P1, PT, R67, R68, PT ;  /* 0x000000444300720c */ /* 0x000fe40003f26270 */
[----:B------:R-:W-:Y:S02]  /*92b0*/  SHF.R.U32.HI R5, RZ, 0x3, R84 ;  /* 0x00000003ff057819 */ /* 0x000fe40000011654 */
[----:B------:R-:W-:Y:S02]  /*92c0*/  FSEL R8, R8, -INF , !P5 ;  /* 0xff80000008087808 */ /* 0x000fe40006800000 */
[----:B-1----:R-:W-:Y:S01]  /*92d0*/  I2FP.F32.S32 R6, R21 ;  /* 0x0000001500067245 */ /* 0x002fe20000201400 */
[----:B------:R-:W-:Y:S02]  /*92e0*/  VIADD R21, R69, 0xffffffff ;  /* 0xffffffff45157836 */ /* 0x000fe40000000000 */
[----:B--2---:R-:W-:Y:S01]  /*92f0*/  FFMA.FTZ R4, R86, R20, R65 ;  /* 0x0000001456047223 */ /* 0x004fe20000010041 */
[----:B------:R-:W-:Y:S01]  /*9300*/  LOP3.LUT R20, R110, 0x18, RZ, 0xc0, !PT ;  /* 0x000000186e147812 */ /* 0x000fe200078ec0ff */
[----:B------:R-:W-:Y:S01]  /*9310*/  FFMA.FTZ R6, R86, R6, R7 ;  /* 0x0000000656067223 */ /* 0x000fe20000010007 */
[----:B------:R-:W-:-:S02]  /*9320*/  ISETP.GT.AND P0, PT, R21, R108, PT ;  /* 0x0000006c1500720c */ /* 0x000fc40003f04270 */
[----:B------:R-:W-:Y:S02]  /*9330*/  FSEL R7, R38, -INF , !P6 ;  /* 0xff80000026077808 */ /* 0x000fe40007000000 */
[----:B------:R-:W-:Y:S02]  /*9340*/  FSEL R27, R27, -INF , !P4 ;  /* 0xff8000001b1b7808 */ /* 0x000fe40006000000 */
[----:B------:R-:W-:Y:S02]  /*9350*/  FSEL R10, R10, -INF , !P3 ;  /* 0xff8000000a0a7808 */ /* 0x000fe40005800000 */
[----:B------:R-:W-:Y:S02]  /*9360*/  FSEL R4, R4, -INF , !P1 ;  /* 0xff80000004047808 */ /* 0x000fe40004800000 */
[----:B------:R-:W-:-:S03]  /*9370*/  FSEL R6, R6, -INF , !P2 ;  /* 0xff80000006067808 */ /* 0x000fc60005000000 */
[----:B------:R-:W-:Y:S05]  /*9380*/  @!P0 BRA `(.L_x_4814) ;  /* 0x0000000400a08947 */ /* 0x000fea0003800000 */
        /* <DEDUP_REMOVED lines=11> */
.L_x_4815:
        /* <DEDUP_REMOVED lines=60> */
.L_x_4816:
        /* <DEDUP_REMOVED lines=33> */
.L_x_4814:
        /* <DEDUP_REMOVED lines=33> */
[----:B------:R-:W-:Y:S01]  /*9c20*/  SHF.L.U32 R5, R5, 0x8, RZ ;  /* 0x0000000805057819 */ /* 0x000fe200000006ff */
[----:B------:R-:W3:Y:S01]  /*9c30*/  SHFL.BFLY PT, R40, R65, 0x2, 0x1f ;  /* 0x0c401f0041287f89 */ /* 0x000ee200000e0000 */
[----:B------:R-:W-:Y:S02]  /*9c40*/  LOP3.LUT P1, RZ, R84, 0x4, RZ, 0xc0, !PT ;  /* 0x0000000454ff7812 */ /* 0x000fe4000782c0ff */
[----:B------:R-:W-:Y:S01]  /*9c50*/  LOP3.LUT R5, R5, 0x100, RZ, 0xc0, !PT ;  /* 0x0000010005057812 */ /* 0x000fe200078ec0ff */
[----:B------:R-:W4:Y:S01]  /*9c60*/  SHFL.BFLY PT, R38, R75, 0x2, 0x1f ;  /* 0x0c401f004b267f89 */ /* 0x000f2200000e0000 */
[----:B---3--:R-:W-:-:S02]  /*9c70*/  FMNMX.FTZ R40, R65, R40, !PT ;  /* 0x0000002841287209 */ /* 0x008fc40007810000 */
[----:B----4-:R-:W-:-:S03]  /*9c80*/  FMNMX.FTZ R38, R75, R38, !PT ;  /* 0x000000264b267209 */ /* 0x010fc60007810000 */
[----:B------:R-:W3:Y:S04]  /*9c90*/  SHFL.BFLY PT, R67, R40, 0x1, 0x1f ;  /* 0x0c201f0028437f89 */ /* 0x000ee800000e0000 */
[----:B------:R-:W4:Y:S01]  /*9ca0*/  SHFL.BFLY PT, R65, R38, 0x1, 0x1f ;  /* 0x0c201f0026417f89 */ /* 0x000f2200000e0000 */
[----:B---3--:R-:W-:-:S04]  /*9cb0*/  FMNMX.FTZ R67, R40, R67, !PT ;  /* 0x0000004328437209 */ /* 0x008fc80007810000 */
[C---:B------:R-:W-:Y:S01]  /*9cc0*/  FSETP.NEU.FTZ.AND P0, PT, R67.reuse, -INF , PT ;  /* 0xff8000004300780b */ /* 0x040fe20003f1d000 */
[----:B--2---:R-:W-:Y:S01]  /*9cd0*/  FMUL.FTZ R30, R67, UR7 ;  /* 0x00000007431e7c20 */ /* 0x004fe20008410000 */
[----:B----4-:R-:W-:Y:S02]  /*9ce0*/  FMNMX.FTZ R65, R38, R65, !PT ;  /* 0x0000004126417209 */ /* 0x010fe40007810000 */
[----:B------:R-:W-:Y:S02]  /*9cf0*/  LOP3.LUT R38, R5, 0x20, R62, 0xf8, !PT ;  /* 0x0000002005267812 */ /* 0x000fe400078ef83e */
[----:B------:R-:W-:Y:S02]  /*9d00*/  FSEL R30, R30, RZ, P0 ;  /* 0x000000ff1e1e7208 */ /* 0x000fe40000000000 */
[----:B------:R-:W-:-:S03]  /*9d10*/  FSETP.NEU.FTZ.AND P0, PT, R65, -INF , PT ;  /* 0xff8000004100780b */ /* 0x000fc60003f1d000 */
[--C-:B------:R-:W-:Y:S01]  /*9d20*/  FFMA.FTZ R120, R25, UR7, -R30.reuse ;  /* 0x0000000719787c23 */ /* 0x100fe2000801081e */
[----:B------:R-:W-:Y:S01]  /*9d30*/  LOP3.LUT R25, R3, R38, RZ, 0xfc, !PT ;  /* 0x0000002603197212 */ /* 0x000fe200078efcff */
[--C-:B------:R-:W-:Y:S01]  /*9d40*/  FFMA.FTZ R128, R23, UR7, -R30.reuse ;  /* 0x0000000717807c23 */ /* 0x100fe2000801081e */
[----:B------:R-:W-:Y:S01]  /*9d50*/  FMUL.FTZ R23, R65, UR7 ;  /* 0x0000000741177c20 */ /* 0x000fe20008410000 */
[--C-:B------:R-:W-:Y:S01]  /*9d60*/  FFMA.FTZ R27, R27, UR7, -R30.reuse ;  /* 0x000000071b1b7c23 */ /* 0x100fe2000801081e */
[----:B------:R-:W-:Y:S01]  /*9d70*/  LEA R25, R25, UR6, 0x1 ;  /* 0x0000000619197c11 */ /* 0x000fe2000f8e08ff */
[--C-:B------:R-:W-:Y:S01]  /*9d80*/  FFMA.FTZ R121, R9, UR7, -R30.reuse ;  /* 0x0000000709797c23 */ /* 0x100fe2000801081e */
[----:B------:R-:W-:Y:S01]  /*9d90*/  MUFU.EX2 R120, R120 ;  /* 0x0000007800787308 */ /* 0x000fe20000000800 */
[----:B------:R-:W-:Y:S01]  /*9da0*/  FSEL R23, R23, RZ, P0 ;  /* 0x000000ff17177208 */ /* 0x000fe20000000000 */
[--C-:B------:R-:W-:Y:S01]  /*9db0*/  FFMA.FTZ R77, R11, UR7, -R30.reuse ;  /* 0x000000070b4d7c23 */ /* 0x100fe2000801081e */
[----:B------:R-:W2:Y:S01]  /*9dc0*/  LDSM.16.MT88.4 R100, [R25+0x3000] ;  /* 0x003000001964783b */ /* 0x000ea20000004200 */
        /* <DEDUP_REMOVED lines=9> */
[----:B------:R-:W3:Y:S01]  /*9e60*/  LDSM.16.MT88.4 R8, [R25+0x3400] ;  /* 0x003400001908783b */ /* 0x000ee20000004200 */
        /* <DEDUP_REMOVED lines=16> */
[----:B------:R-:W-:Y:S01]  /*9f70*/  FFMA.FTZ R123, R123, UR7, -R30 ;  /* 0x000000077b7b7c23 */ /* 0x000fe2000801081e */
[--C-:B------:R-:W-:Y:S01]  /*9f80*/  FFMA.FTZ R122, R122, UR7, -R23.reuse ;  /* 0x000000077a7a7c23 */ /* 0x100fe20008010817 */
[--C-:B------:R-:W-:Y:S01]  /*9f90*/  FFMA.FTZ R73, R132, UR7, -R23.reuse ;  /* 0x0000000784497c23 */ /* 0x100fe20008010817 */
[--C-:B------:R-:W-:Y:S01]  /*9fa0*/  FFMA.FTZ R58, R58, UR7, -R23.reuse ;  /* 0x000000073a3a7c23 */ /* 0x100fe20008010817 */
[----:B------:R-:W-:Y:S01]  /*9fb0*/  MUFU.EX2 R91, R91 ;  /* 0x0000005b005b7308 */ /* 0x000fe20000000800 */
[----:B-1----:R-:W-:Y:S01]  /*9fc0*/  F2FP.BF16.F32.PACK_AB R92, R128, R27 ;  /* 0x0000001b805c723e */ /* 0x002fe200000010ff */
[----:B------:R-:W-:Y:S01]  /*9fd0*/  FADD.FTZ R128, R27, R128 ;  /* 0x000000801b807221 */ /* 0x000fe20000010000 */
[----:B------:R-:W-:Y:S01]  /*9fe0*/  IADD3 R27, PT, PT, R25, 0x3020, RZ ;  /* 0x00003020191b7810 */ /* 0x000fe20007ffe0ff */
        /* <DEDUP_REMOVED lines=19> */
[----:B------:R-:W-:Y:S01]  /*a120*/  ISETP.GT.AND P0, PT, R21, R108, PT ;  /* 0x0000006c1500720c */ /* 0x000fe20003f04270 */
[----:B------:R-:W4:Y:S01]  /*a130*/  MUFU.EX2 R74, R74 ;  /* 0x0000004a004a7308 */ /* 0x000f220000000800 */
[----:B-1----:R-:W-:-:S07]  /*a140*/  F2FP.BF16.F32.PACK_AB R93, R90, R91 ;  /* 0x0000005b5a5d723e */ /* 0x002fce00000010ff */
[----:B------:R-:W-:Y:S08]  /*a150*/  MUFU.EX2 R78, R78 ;  /* 0x0000004e004e7308 */ /* 0x000ff00000000800 */
        /* <DEDUP_REMOVED lines=54> */
[----:B------:R-:W-:Y:S08]  /*a4c0*/  MUFU.EX2 R44, R44 ;  /* 0x0000002c002c7308 */ /* 0x000ff00000000800 */
        /* <DEDUP_REMOVED lines=11> */
[----:B-1----:R-:W-:-:S07]  /*a580*/  F2FP.BF16.F32.PACK_AB R7, R57, R58 ;  /* 0x0000003a3907723e */ /* 0x002fce00000010ff */
[C---:B--2---:R-:W-:Y:S08]  /*a590*/  HMMA.16816.F32.BF16 R104, R4.reuse, R8, R104 ;  /* 0x000000080468723c */ /* 0x044ff00000041868 */
[C---:B------:R-:W-:Y:S01]  /*a5a0*/  HMMA.16816.F32.BF16 R100, R4.reuse, R10, R100 ;  /* 0x0000000a0464723c */ /* 0x040fe20000041864 */
[----:B------:R-:W1:Y:S07]  /*a5b0*/  LDSM.16.MT88.4 R8, [R27+0xc00] ;  /* 0x000c00001b08783b */ /* 0x000e6e0000004200 */
[C---:B-1----:R-:W-:Y:S08]  /*a5c0*/  HMMA.16816.F32.BF16 R96, R4.reuse, R8, R96 ;  /* 0x000000080460723c */ /* 0x042ff00000041860 */
[----:B------:R-:W-:Y:S01]  /*a5d0*/  HMMA.16816.F32.BF16 R92, R4, R10, R92 ;  /* 0x0000000a045c723c */ /* 0x000fe2000004185c */
[----:B------:R-:W1:Y:S01]  /*a5e0*/  LDSM.16.MT88.4 R8, [R25+0x4000] ;  /* 0x004000001908783b */ /* 0x000e620000004200 */
[----:B------:R-:W-:Y:S01]  /*a5f0*/  FFMA.FTZ R4, R79, UR7, -R30 ;  /* 0x000000074f047c23 */ /* 0x000fe2000801081e */
[----:B------:R-:W-:Y:S01]  /*a600*/  FFMA.FTZ R79, R80, UR7, -R23 ;  /* 0x00000007504f7c23 */ /* 0x000fe20008010817 */
[----:B------:R-:W-:Y:S01]  /*a610*/  FADD.FTZ R6, R91, R90 ;  /* 0x0000005a5b067221 */ /* 0x000fe20000010000 */
[----:B------:R-:W-:Y:S01]  /*a620*/  MUFU.EX2 R80, R82 ;  /* 0x0000005200507308 */ /* 0x000fe20000000800 */
[----:B------:R-:W-:-:S02]  /*a630*/  FADD.FTZ R7, R121, R128 ;  /* 0x0000008079077221 */ /* 0x000fc40000010000 */
[----:B------:R-:W-:Y:S02]  /*a640*/  FADD.FTZ R5, R87, R6 ;  /* 0x0000000657057221 */ /* 0x000fe40000010000 */
[----:B------:R-:W-:Y:S02]  /*a650*/  FADD.FTZ R7, R120, R7 ;  /* 0x0000000778077221 */ /* 0x000fe40000010000 */
[----:B------:R-:W-:Y:S01]  /*a660*/  FADD.FTZ R74, R74, R5 ;  /* 0x000000054a4a7221 */ /* 0x000fe20000010000 */
[----:B------:R3:W2:Y:S01]  /*a670*/  MUFU.EX2 R90, R4 ;  /* 0x00000004005a7308 */ /* 0x0006a20000000800 */
[----:B------:R-:W-:Y:S02]  /*a680*/  FADD.FTZ R78, R78, R7 ;  /* 0x000000074e4e7221 */ /* 0x000fe40000010000 */
[----:B------:R-:W-:Y:S01]  /*a690*/  FADD.FTZ R75, R75, R74 ;  /* 0x0000004a4b4b7221 */ /* 0x000fe20000010000 */
[----:B------:R-:W-:Y:S01]  /*a6a0*/  FFMA.FTZ R74, R43, UR7, -R30 ;  /* 0x000000072b4a7c23 */ /* 0x000fe2000801081e */
[----:B------:R-:W-:Y:S01]  /*a6b0*/  FADD.FTZ R77, R77, R78 ;  /* 0x0000004e4d4d7221 */ /* 0x000fe20000010000 */
[----:B------:R-:W-:Y:S01]  /*a6c0*/  FFMA.FTZ R78, R47, UR7, -R30 ;  /* 0x000000072f4e7c23 */ /* 0x000fe2000801081e */
[----:B------:R-:W-:Y:S01]  /*a6d0*/  FADD.FTZ R38, R38, R75 ;  /* 0x0000004b26267221 */ /* 0x000fe20000010000 */
[----:B------:R-:W4:Y:S01]  /*a6e0*/  MUFU.EX2 R87, R88 ;  /* 0x0000005800577308 */ /* 0x000f220000000800 */
[--C-:B------:R-:W-:Y:S01]  /*a6f0*/  FFMA.FTZ R47, R46, UR7, -R23.reuse ;  /* 0x000000072e2f7c23 */ /* 0x100fe20008010817 */
[----:B------:R-:W-:Y:S01]  /*a700*/  FFMA.FTZ R43, R12, UR7, -R23 ;  /* 0x000000070c2b7c23 */ /* 0x000fe20008010817 */
[----:B------:R-:W-:Y:S01]  /*a710*/  FADD.FTZ R15, R15, R38 ;  /* 0x000000260f0f7221 */ /* 0x000fe20000010000 */
[--C-:B------:R-:W-:Y:S01]  /*a720*/  FFMA.FTZ R38, R13, UR7, -R30.reuse ;  /* 0x000000070d267c23 */ /* 0x100fe2000801081e */
[----:B------:R-:W-:Y:S01]  /*a730*/  FADD.FTZ R40, R40, R77 ;  /* 0x0000004d28287221 */ /* 0x000fe20000010000 */
[----:B------:R-:W-:Y:S01]  /*a740*/  FFMA.FTZ R46, R35, UR7, -R30 ;  /* 0x00000007232e7c23 */ /* 0x000fe2000801081e */
[----:B------:R-:W-:Y:S01]  /*a750*/  FADD.FTZ R14, R14, R15 ;  /* 0x0000000f0e0e7221 */ /* 0x000fe20000010000 */
[----:B------:R-:W5:Y:S01]  /*a760*/  MUFU.EX2 R79, R79 ;  /* 0x0000004f004f7308 */ /* 0x000f620000000800 */
[----:B---3--:R-:W-:Y:S01]  /*a770*/  F2FP.BF16.F32.PACK_AB R4, R83, R130 ;  /* 0x000000825304723e */ /* 0x008fe200000010ff */
[----:B------:R-:W-:Y:S01]  /*a780*/  FADD.FTZ R40, R39, R40 ;  /* 0x0000002827287221 */ /* 0x000fe20000010000 */
[----:B--2---:R-:W-:Y:S01]  /*a790*/  F2FP.BF16.F32.PACK_AB R6, R90, R81 ;  /* 0x000000515a06723e */ /* 0x004fe200000010ff */
[----:B------:R-:W-:Y:S01]  /*a7a0*/  FADD.FTZ R127, R127, R14 ;  /* 0x0000000e7f7f7221 */ /* 0x000fe20000010000 */
[--C-:B------:R-:W-:Y:S01]  /*a7b0*/  FFMA.FTZ R35, R36, UR7, -R23.reuse ;  /* 0x0000000724237c23 */ /* 0x100fe20008010817 */
[----:B------:R-:W-:Y:S01]  /*a7c0*/  LDSM.16.MT88.4 R12, [R27+0x1400] ;  /* 0x001400001b0c783b */ /* 0x000fe20000004200 */
[----:B------:R-:W-:Y:S01]  /*a7d0*/  FADD.FTZ R39, R129, R40 ;  /* 0x0000002881277221 */ /* 0x000fe20000010000 */
[----:B------:R-:W2:Y:S01]  /*a7e0*/  MUFU.EX2 R78, R78 ;  /* 0x0000004e004e7308 */ /* 0x000ea20000000800 */
[----:B----4-:R-:W-:Y:S01]  /*a7f0*/  F2FP.BF16.F32.PACK_AB R5, R80, R87 ;  /* 0x000000575005723e */ /* 0x010fe200000010ff */
[----:B------:R-:W-:Y:S01]  /*a800*/  FFMA.FTZ R36, R34, UR7, -R23 ;  /* 0x0000000722247c23 */ /* 0x000fe20008010817 */
[----:B------:R-:W-:Y:S01]  /*a810*/  FADD.FTZ R39, R124, R39 ;  /* 0x000000277c277221 */ /* 0x000fe20000010000 */
[--C-:B------:R-:W-:Y:S01]  /*a820*/  FFMA.FTZ R34, R18, UR7, -R23.reuse ;  /* 0x0000000712227c23 */ /* 0x100fe20008010817 */
[--C-:B------:R-:W-:Y:S01]  /*a830*/  FFMA.FTZ R40, R31, UR7, -R30.reuse ;  /* 0x000000071f287c23 */ /* 0x100fe2000801081e */
[----:B------:R-:W-:Y:S01]  /*a840*/  FFMA.FTZ R75, R16, UR7, -R23 ;  /* 0x00000007104b7c23 */ /* 0x000fe20008010817 */
[--C-:B------:R-:W-:Y:S01]  /*a850*/  FFMA.FTZ R31, R19, UR7, -R30.reuse ;  /* 0x00000007131f7c23 */ /* 0x100fe2000801081e */
[----:B------:R-:W-:Y:S01]  /*a860*/  MUFU.EX2 R74, R74 ;  /* 0x0000004a004a7308 */ /* 0x000fe20000000800 */
[----:B-----5:R-:W-:Y:S01]  /*a870*/  F2FP.BF16.F32.PACK_AB R7, R72, R79 ;  /* 0x0000004f4807723e */ /* 0x020fe200000010ff */
[----:B------:R-:W-:Y:S01]  /*a880*/  FFMA.FTZ R30, R17, UR7, -R30 ;  /* 0x00000007111e7c23 */ /* 0x000fe2000801081e */
[----:B------:R-:W-:Y:S01]  /*a890*/  FADD.FTZ R50, R50, R127 ;  /* 0x0000007f32327221 */ /* 0x000fe20000010000 */
[----:B------:R-:W-:Y:S04]  /*a8a0*/  LDSM.16.MT88.4 R16, [R27+0x1800] ;  /* 0x001800001b10783b */ /* 0x000fe80000004200 */
[C---:B-1----:R-:W-:Y:S01]  /*a8b0*/  HMMA.16816.F32.BF16 R104, R4.reuse, R8, R104 ;  /* 0x000000080468723c */ /* 0x042fe20000041868 */
[----:B------:R-:W1:Y:S07]  /*a8c0*/  MUFU.EX2 R47, R47 ;  /* 0x0000002f002f7308 */ /* 0x000e6e0000000800 */
[C---:B------:R-:W-:Y:S01]  /*a8d0*/  HMMA.16816.F32.BF16 R100, R4.reuse, R10, R100 ;  /* 0x0000000a0464723c */ /* 0x040fe20000041864 */
[----:B------:R-:W3:Y:S01]  /*a8e0*/  LDSM.16.MT88.4 R8, [R27+0x1000] ;  /* 0x001000001b08783b */ /* 0x000ee20000004200 */
[----:B------:R-:W4:Y:S08]  /*a8f0*/  MUFU.EX2 R43, R43 ;  /* 0x0000002b002b7308 */ /* 0x000f300000000800 */
[----:B------:R-:W5:Y:S08]  /*a900*/  MUFU.EX2 R38, R38 ;  /* 0x0000002600267308 */ /* 0x000f700000000800 */
[----:B------:R-:W-:Y:S08]  /*a910*/  MUFU.EX2 R46, R46 ;  /* 0x0000002e002e7308 */ /* 0x000ff00000000800 */
[----:B------:R-:W-:Y:S08]  /*a920*/  MUFU.EX2 R35, R35 ;  /* 0x0000002300237308 */ /* 0x000ff00000000800 */
[----:B------:R-:W5:Y:S01]  /*a930*/  MUFU.EX2 R36, R36 ;  /* 0x0000002400247308 */ /* 0x000f620000000800 */
[C---:B---3--:R-:W-:Y:S07]  /*a940*/  HMMA.16816.F32.BF16 R96, R4.reuse, R8, R96 ;  /* 0x000000080460723c */ /* 0x048fee0000041860 */
[----:B------:R-:W-:Y:S01]  /*a950*/  MUFU.EX2 R34, R34 ;  /* 0x0000002200227308 */ /* 0x000fe20000000800 */
[----:B------:R-:W-:Y:S01]  /*a960*/  HMMA.16816.F32.BF16 R92, R4, R10, R92 ;  /* 0x0000000a045c723c */ /* 0x000fe2000004185c */
[----:B------:R-:W3:Y:S01]  /*a970*/  LDSM.16.MT88.4 R8, [R25+0x4400] ;  /* 0x004400001908783b */ /* 0x000ee20000004200 */
[----:B--2---:R-:W-:-:S05]  /*a980*/  F2FP.BF16.F32.PACK_AB R4, R45, R78 ;  /* 0x0000004e2d04723e */ /* 0x004fca00000010ff */
[----:B------:R-:W-:Y:S01]  /*a990*/  MUFU.EX2 R40, R40 ;  /* 0x0000002800287308 */ /* 0x000fe20000000800 */
[----:B-1----:R-:W-:Y:S02]  /*a9a0*/  F2FP.BF16.F32.PACK_AB R5, R44, R47 ;  /* 0x0000002f2c05723e */ /* 0x002fe400000010ff */
[----:B------:R-:W-:Y:S02]  /*a9b0*/  F2FP.BF16.F32.PACK_AB R6, R41, R74 ;  /* 0x0000004a2906723e */ /* 0x000fe400000010ff */
[----:B----4-:R-:W-:-:S03]  /*a9c0*/  F2FP.BF16.F32.PACK_AB R7, R43, R42 ;  /* 0x0000002a2b07723e */ /* 0x010fc600000010ff */
[----:B------:R-:W-:Y:S04]  /*a9d0*/  MUFU.EX2 R31, R31 ;  /* 0x0000001f001f7308 */ /* 0x000fe80000000800 */
[C---:B------:R-:W-:Y:S01]  /*a9e0*/  HMMA.16816.F32.BF16 R96, R4.reuse, R12, R96 ;  /* 0x0000000c0460723c */ /* 0x040fe20000041860 */
[----:B------:R-:W-:Y:S01]  /*a9f0*/  FADD.FTZ R12, R56, R39 ;  /* 0x00000027380c7221 */ /* 0x000fe20000010000 */
[----:B------:R-:W-:Y:S02]  /*aa00*/  FADD.FTZ R13, R51, R50 ;  /* 0x00000032330d7221 */ /* 0x000fe40000010000 */
[----:B------:R-:W1:Y:S01]  /*aa10*/  MUFU.EX2 R39, R75 ;  /* 0x0000004b00277308 */ /* 0x000e620000000800 */
[----:B------:R-:W-:Y:S01]  /*aa20*/  FADD.FTZ R12, R49, R12 ;  /* 0x0000000c310c7221 */ /* 0x000fe20000010000 */
[----:B------:R-:W-:Y:S01]  /*aa30*/  FADD.FTZ R13, R48, R13 ;  /* 0x0000000d300d7221 */ /* 0x000fe20000010000 */
[----:B------:R-:W-:Y:S01]  /*aa40*/  FFMA.FTZ R49, R26, UR7, -R23 ;  /* 0x000000071a317c23 */ /* 0x000fe20008010817 */
[----:B------:R-:W-:Y:S01]  /*aa50*/  HMMA.16816.F32.BF16 R92, R4, R14, R92 ;  /* 0x0000000e045c723c */ /* 0x000fe2000004185c */
[----:B------:R-:W-:Y:S01]  /*aa60*/  FADD.FTZ R51, R123, R12 ;  /* 0x0000000c7b337221 */ /* 0x000fe20000010000 */
[----:B------:R-:W-:Y:S01]  /*aa70*/  FADD.FTZ R122, R122, R13 ;  /* 0x0000000d7a7a7221 */ /* 0x000fe20000010000 */
[----:B------:R-:W-:Y:S01]  /*aa80*/  FFMA.FTZ R23, R22, UR7, -R23 ;  /* 0x0000000716177c23 */ /* 0x000fe20008010817 */
[----:B------:R-:W-:Y:S01]  /*aa90*/  LDSM.16.MT88.4 R12, [R25+0x4c00] ;  /* 0x004c0000190c783b */ /* 0x000fe20000004200 */
[----:B------:R-:W-:Y:S01]  /*aaa0*/  FADD.FTZ R51, R118, R51 ;  /* 0x0000003376337221 */ /* 0x000fe20000010000 */
[----:B------:R-:W-:Y:S01]  /*aab0*/  FADD.FTZ R73, R73, R122 ;  /* 0x0000007a49497221 */ /* 0x000fe20000010000 */
[----:B------:R-:W-:Y:S02]  /*aac0*/  MUFU.EX2 R30, R30 ;  /* 0x0000001e001e7308 */ /* 0x000fe40000000800 */
[----:B------:R-:W-:-:S04]  /*aad0*/  FADD.FTZ R76, R76, R51 ;  /* 0x000000334c4c7221 */ /* 0x000fc80000010000 */
[----:B------:R-:W-:Y:S02]  /*aae0*/  FADD.FTZ R59, R59, R76 ;  /* 0x0000004c3b3b7221 */ /* 0x000fe40000010000 */
[----:B------:R-:W-:Y:S02]  /*aaf0*/  MUFU.EX2 R26, R28 ;  /* 0x0000001c001a7308 */ /* 0x000fe40000000800 */
[----:B------:R-:W-:Y:S01]  /*ab00*/  FADD.FTZ R130, R130, R59 ;  /* 0x0000003b82827221 */ /* 0x000fe20000010000 */
[C---:B---3--:R-:W-:Y:S03]  /*ab10*/  HMMA.16816.F32.BF16 R104, R4.reuse, R8, R104 ;  /* 0x000000080468723c */ /* 0x048fe60000041868 */
[----:B------:R-:W-:Y:S02]  /*ab20*/  FADD.FTZ R130, R83, R130 ;  /* 0x0000008253827221 */ /* 0x000fe40000010000 */
[----:B------:R-:W2:Y:S03]  /*ab30*/  MUFU.EX2 R49, R49 ;  /* 0x0000003100317308 */ /* 0x000ea60000000800 */
[----:B------:R-:W-:Y:S01]  /*ab40*/  HMMA.16816.F32.BF16 R100, R4, R10, R100 ;  /* 0x0000000a0464723c */ /* 0x000fe20000041864 */
[----:B------:R-:W3:Y:S01]  /*ab50*/  LDSM.16.MT88.4 R8, [R25+0x4800] ;  /* 0x004800001908783b */ /* 0x000ee20000004200 */
[----:B-----5:R-:W-:-:S02]  /*ab60*/  F2FP.BF16.F32.PACK_AB R4, R37, R38 ;  /* 0x000000262504723e */ /* 0x020fc400000010ff */
[----:B------:R-:W-:Y:S01]  /*ab70*/  F2FP.BF16.F32.PACK_AB R5, R36, R35 ;  /* 0x000000232405723e */ /* 0x000fe200000010ff */
[----:B------:R-:W4:Y:S01]  /*ab80*/  MUFU.EX2 R23, R23 ;  /* 0x0000001700177308 */ /* 0x000f220000000800 */
[----:B------:R-:W-:Y:S02]  /*ab90*/  F2FP.BF16.F32.PACK_AB R6, R33, R46 ;  /* 0x0000002e2106723e */ /* 0x000fe400000010ff */
[----:B-1----:R-:W-:-:S07]  /*aba0*/  F2FP.BF16.F32.PACK_AB R7, R39, R34 ;  /* 0x000000222707723e */ /* 0x002fce00000010ff */
        /* <DEDUP_REMOVED lines=9> */
[C---:B---3--:R-:W-:Y:S01]  /*ac40*/  HMMA.16816.F32.BF16 R104, R4.reuse, R8, R104 ;  /* 0x000000080468723c */ /* 0x048fe20000041868 */
[----:B------:R-:W-:Y:S02]  /*ac50*/  FADD.FTZ R8, R58, R73 ;  /* 0x000000493a087221 */ /* 0x000fe40000010000 */
[----:B------:R-:W-:Y:S02]  /*ac60*/  FADD.FTZ R37, R37, R38 ;  /* 0x0000002625257221 */ /* 0x000fe40000010000 */
[----:B------:R-:W-:Y:S02]  /*ac70*/  FADD.FTZ R8, R57, R8 ;  /* 0x0000000839087221 */ /* 0x000fe40000010000 */
[----:B------:R-:W-:Y:S01]  /*ac80*/  FADD.FTZ R46, R46, R37 ;  /* 0x000000252e2e7221 */ /* 0x000fe20000010000 */
[----:B------:R-:W-:Y:S01]  /*ac90*/  HMMA.16816.F32.BF16 R100, R4, R10, R100 ;  /* 0x0000000a0464723c */ /* 0x000fe20000041864 */
[----:B------:R-:W-:Y:S01]  /*aca0*/  FADD.FTZ R87, R87, R8 ;  /* 0x0000000857577221 */ /* 0x000fe20000010000 */
[----:B------:R-:W-:Y:S01]  /*acb0*/  F2FP.BF16.F32.PACK_AB R4, R29, R40 ;  /* 0x000000281d04723e */ /* 0x000fe200000010ff */
[----:B------:R-:W1:Y:S01]  /*acc0*/  LDSM.16.MT88.4 R8, [R27+0x1c00] ;  /* 0x001c00001b08783b */ /* 0x000e620000004200 */
[----:B--2---:R-:W-:Y:S01]  /*acd0*/  F2FP.BF16.F32.PACK_AB R5, R49, R26 ;  /* 0x0000001a3105723e */ /* 0x004fe200000010ff */
[----:B------:R-:W-:Y:S01]  /*ace0*/  FADD.FTZ R80, R80, R87 ;  /* 0x0000005750507221 */ /* 0x000fe20000010000 */
[----:B------:R-:W-:Y:S01]  /*acf0*/  F2FP.BF16.F32.PACK_AB R6, R30, R31 ;  /* 0x0000001f1e06723e */ /* 0x000fe200000010ff */
[----:B------:R-:W-:Y:S01]  /*ad00*/  FADD.FTZ R33, R33, R46 ;  /* 0x0000002e21217221 */ /* 0x000fe20000010000 */
[----:B----4-:R-:W-:Y:S01]  /*ad10*/  F2FP.BF16.F32.PACK_AB R7, R23, R24 ;  /* 0x000000181707723e */ /* 0x010fe200000010ff */
        /* <DEDUP_REMOVED lines=10> */
[----:B------:R-:W-:-:S04]  /*adc0*/  FADD.FTZ R12, R42, R17 ;  /* 0x000000112a0c7221 */ /* 0x000fc80000010000 */
        /* <DEDUP_REMOVED lines=10> */
[----:B------:R-:W-:Y:S01]  /*ae70*/  FADD.FTZ R88, R23, R24 ;  /* 0x0000001817587221 */ /* 0x000fe20000010000 */
[----:B------:R-:W-:Y:S08]  /*ae80*/  @!P0 BRA `(.L_x_4817) ;  /* 0x0000004000088947 */ /* 0x000ff00003800000 */
        /* <DEDUP_REMOVED lines=67> */
.L_x_4818:
[----:B------:R-:W-:Y:S01]  /*b2c0*/  UMOV UR4, URZ ;  /* 0x000000ff00047c82 */ /* 0x000fe20008000000 */
[----:B------:R-:W-:Y:S01]  /*b2d0*/  IMAD.SHL.U32 R54, R54, 0x80, RZ ;  /* 0x0000008036367824 */ /* 0x000fe200078e00ff */
[----:B------:R-:W-:-:S05]  /*b2e0*/  IADD3 R4, P0, PT, RZ, -UR4, RZ ;  /* 0x80000004ff047c10 */ /* 0x000fca000ff1e0ff */
[----:B------:R-:W-:-:S05]  /*b2f0*/  IMAD.X R54, RZ, RZ, ~R54, P0 ;  /* 0x000000ffff367224 */ /* 0x000fca00000e0e36 */
[----:B------:R-:W-:-:S04]  /*b300*/  SHF.R.S64 R5, R4, 0x1f, R54 ;  /* 0x0000001f04057819 */ /* 0x000fc80000001036 */
[----:B------:R-:W-:-:S04]  /*b310*/  IADD3 R114, P0, PT, R5, R114, RZ ;  /* 0x0000007205727210 */ /* 0x000fc80007f1e0ff */
[----:B------:R-:W-:-:S09]  /*b320*/  LEA.HI.X.SX32 R115, R54, R115, 0x1, P0 ;  /* 0x0000007336737211 */ /* 0x000fd200000f0eff */
.L_x_4819:
[----:B------:R-:W1:Y:S01]  /*b330*/  LDCU UR4, c[0x0][0x440] ;  /* 0x00008800ff0477ac */ /* 0x000e620008000800 */
[----:B------:R-:W-:Y:S01]  /*b340*/  IADD3 R6, P0, PT, R53, R114, RZ ;  /* 0x0000007235067210 */ /* 0x000fe20007f1e0ff */
[----:B------:R-:W-:Y:S01]  /*b350*/  IMAD.IADD R76, R85, 0x1, R52 ;  /* 0x00000001554c7824 */ /* 0x000fe200078e0234 */
[----:B------:R-:W-:Y:S02]  /*b360*/  LEA R71, R71, UR6, 0x1 ;  /* 0x0000000647477c11 */ /* 0x000fe4000f8e08ff */
[----:B------:R-:W-:Y:S01]  /*b370*/  IADD3 R4, P1, PT, R6, R53, RZ ;  /* 0x0000003506047210 */ /* 0x000fe20007f3e0ff */
[----:B------:R-:W-:-:S04]  /*b380*/  IMAD.X R7, R70, 0x1, R115, P0 ;  /* 0x0000000146077824 */ /* 0x000fc800000e0673 */
        /* <DEDUP_REMOVED lines=29> */
[----:B------:R-:W4:Y:S04]  /*b560*/  LDSM.16.M88.4 R20, [R71+0x1800] ;  /* 0x001800004714783b */ /* 0x000f280000000200 */
[----:B------:R-:W5:Y:S04]  /*b570*/  LDSM.16.M88.4 R36, [R71+0x1000] ;  /* 0x001000004724783b */ /* 0x000f680000000200 */
[----:B------:R-:W-:Y:S04]  /*b580*/  LDSM.16.M88.4 R76, [R76] ;  /* 0x000000004c4c783b */ /* 0x000fe80000000200 */
[----:B--2---:R-:W2:Y:S04]  /*b590*/  LDSM.16.M88.4 R12, [R71+0x1c00] ;  /* 0x001c0000470c783b */ /* 0x004ea80000000200 */
[----:B------:R-:W1:Y:S04]  /*b5a0*/  LDSM.16.M88.4 R72, [R70+0x1400] ;  /* 0x001400004648783b */ /* 0x000e680000000200 */
[----:B------:R-:W1:Y:S04]  /*b5b0*/  LDSM.16.M88.4 R52, [R70+0x1800] ;  /* 0x001800004634783b */ /* 0x000e680000000200 */
[----:B------:R-:W1:Y:S04]  /*b5c0*/  LDSM.16.M88.4 R8, [R70+0x1000] ;  /* 0x001000004608783b */ /* 0x000e680000000200 */
[----:B------:R-:W1:Y:S04]  /*b5d0*/  LDSM.16.M88.4 R4, [R70+0x1c00] ;  /* 0x001c00004604783b */ /* 0x000e680000000200 */
[----:B------:R-:W1:Y:S01]  /*b5e0*/  LDSM.16.M88.4 R48, [R71+0x2400] ;  /* 0x002400004730783b */ /* 0x000e620000000200 */
[C---:B---3--:R-:W-:Y:S03]  /*b5f0*/  HMMA.16816.F32.BF16 R32, R120.reuse, R28, RZ ;  /* 0x0000001c7820723c */ /* 0x048fe600000418ff */
[----:B------:R-:W3:Y:S04]  /*b600*/  LDSM.16.M88.4 R56, [R71+0x2000] ;  /* 0x002000004738783b */ /* 0x000ee80000000200 */
[----:B------:R-:W3:Y:S01]  /*b610*/  LDSM.16.M88.4 R44, [R70+0x2000] ;  /* 0x00200000462c783b */ /* 0x000ee20000000200 */
[C---:B------:R-:W-:Y:S03]  /*b620*/  HMMA.16816.F32.BF16 R28, R120.reuse, R30, RZ ;  /* 0x0000001e781c723c */ /* 0x040fe600000418ff */
[----:B------:R-:W-:Y:S04]  /*b630*/  LDSM.16.M88.4 R128, [R71+0x2800] ;  /* 0x002800004780783b */ /* 0x000fe80000000200 */
[----:B------:R3:W-:Y:S01]  /*b640*/  LDSM.16.M88.4 R80, [R71+0x2c00] ;  /* 0x002c00004750783b */ /* 0x0007e20000000200 */
[C---:B----4-:R-:W-:Y:S03]  /*b650*/  HMMA.16816.F32.BF16 R24, R120.reuse, R20, RZ ;  /* 0x000000147818723c */ /* 0x050fe600000418ff */
[----:B------:R-:W0:Y:S05]  /*b660*/  LDGDEPBAR ;  /* 0x00000000000079af */ /* 0x000e2a0000000000 */
[C---:B-----5:R-:W-:Y:S08]  /*b670*/  HMMA.16816.F32.BF16 R40, R120.reuse, R36, RZ ;  /* 0x000000247828723c */ /* 0x060ff000000418ff */
[C---:B------:R-:W-:Y:S08]  /*b680*/  HMMA.16816.F32.BF16 R20, R120.reuse, R22, RZ ;  /* 0x000000167814723c */ /* 0x040ff000000418ff */
[C---:B--2---:R-:W-:Y:S08]  /*b690*/  HMMA.16816.F32.BF16 R16, R120.reuse, R12, RZ ;  /* 0x0000000c7810723c */ /* 0x044ff000000418ff */
[----:B------:R-:W-:Y:S08]  /*b6a0*/  HMMA.16816.F32.BF16 R36, R120, R38, RZ ;  /* 0x000000267824723c */ /* 0x000ff000000418ff */
[----:B-1----:R-:W-:Y:S08]  /*b6b0*/  HMMA.16816.F32.BF16 R32, R76, R72, R32 ;  /* 0x000000484c20723c */ /* 0x002ff00000041820 */
[----:B------:R-:W-:Y:S08]  /*b6c0*/  HMMA.16816.F32.BF16 R12, R120, R14, RZ ;  /* 0x0000000e780c723c */ /* 0x000ff000000418ff */
[----:B------:R-:W-:Y:S01]  /*b6d0*/  HMMA.16816.F32.BF16 R28, R76, R74, R28 ;  /* 0x0000004a4c1c723c */ /* 0x000fe2000004181c */
[----:B------:R-:W1:Y:S02]  /*b6e0*/  LDSM.16.M88.4 R72, [R70+0x2400] ;  /* 0x002400004648783b */ /* 0x000e640000000200 */
[----:B---3--:R-:W-:-:S05]  /*b6f0*/  FMUL.FTZ R71, R32, UR4 ;  /* 0x0000000420477c20 */ /* 0x008fca0008410000 */
[C---:B------:R-:W-:Y:S01]  /*b700*/  HMMA.16816.F32.BF16 R24, R76.reuse, R52, R24 ;  /* 0x000000344c18723c */ /* 0x040fe20000041818 */
[----:B------:R-:W-:Y:S07]  /*b710*/  MUFU.TANH R71, R71 ;  /* 0x0000004700477308 */ /* 0x000fee0000002400 */
[----:B------:R-:W-:Y:S03]  /*b720*/  HMMA.16816.F32.BF16 R20, R76, R54, R20 ;  /* 0x000000364c14723c */ /* 0x000fe60000041814 */
[----:B------:R-:W-:-:S05]  /*b730*/  FMUL.FTZ R31, R31, UR4 ;  /* 0x000000041f1f7c20 */ /* 0x000fca0008410000 */
[----:B------:R-:W-:Y:S03]  /*b740*/  HMMA.16816.F32.BF16 R40, R76, R8, R40 ;  /* 0x000000084c28723c */ /* 0x000fe60000041828 */
[----:B------:R-:W-:-:S05]  /*b750*/  FMUL.FTZ R25, R25, UR4 ;  /* 0x0000000419197c20 */ /* 0x000fca0008410000 */
[C---:B------:R-:W-:Y:S01]  /*b760*/  HMMA.16816.F32.BF16 R36, R76.reuse, R10, R36 ;  /* 0x0000000a4c24723c */ /* 0x040fe20000041824 */
[----:B------:R-:W-:Y:S07]  /*b770*/  MUFU.TANH R25, R25 ;  /* 0x0000001900197308 */ /* 0x000fee0000002400 */
[----:B------:R-:W-:Y:S03]  /*b780*/  HMMA.16816.F32.BF16 R16, R76, R4, R16 ;  /* 0x000000044c10723c */ /* 0x000fe60000041810 */
[----:B------:R-:W-:Y:S01]  /*b790*/  FMUL.FTZ R91, R43, UR4 ;  /* 0x000000042b5b7c20 */ /* 0x000fe20008410000 */
[----:B------:R-:W-:Y:S01]  /*b7a0*/  FMUL.FTZ R40, R40, UR4 ;  /* 0x0000000428287c20 */ /* 0x000fe20008410000 */
[----:B------:R-:W-:Y:S01]  /*b7b0*/  FMUL.FTZ R41, R41, UR4 ;  /* 0x0000000429297c20 */ /* 0x000fe20008410000 */
[----:B------:R-:W-:-:S02]  /*b7c0*/  FMUL.FTZ R42, R42, UR4 ;  /* 0x000000042a2a7c20 */ /* 0x000fc40008410000 */
[----:B------:R-:W-:Y:S01]  /*b7d0*/  HMMA.16816.F32.BF16 R12, R76, R6, R12 ;  /* 0x000000064c0c723c */ /* 0x000fe2000004180c */
[----:B------:R-:W-:Y:S02]  /*b7e0*/  MUFU.TANH R91, R91 ;  /* 0x0000005b005b7308 */ /* 0x000fe40000002400 */
[----:B------:R-:W-:Y:S01]  /*b7f0*/  FMUL.FTZ R43, R36, UR4 ;  /* 0x00000004242b7c20 */ /* 0x000fe20008410000 */
[----:B------:R-:W-:Y:S02]  /*b800*/  IMAD.SHL.U32 R36, R84, 0x2, RZ ;  /* 0x0000000254247824 */ /* 0x000fe400078e00ff */
[----:B------:R-:W-:Y:S01]  /*b810*/  FMUL.FTZ R37, R37, UR4 ;  /* 0x0000000425257c20 */ /* 0x000fe20008410000 */
[----:B------:R-:W-:Y:S01]  /*b820*/  FMUL.FTZ R38, R38, UR4 ;  /* 0x0000000426267c20 */ /* 0x000fe20008410000 */
[----:B------:R-:W-:Y:S01]  /*b830*/  FMUL.FTZ R39, R39, UR4 ;  /* 0x0000000427277c20 */ /* 0x000fe20008410000 */
[----:B------:R-:W-:Y:S01]  /*b840*/  HMMA.16816.F32.BF16 R52, R120, R48, RZ ;  /* 0x000000307834723c */ /* 0x000fe200000418ff */
[----:B------:R-:W-:Y:S01]  /*b850*/  LOP3.LUT R32, R36, 0x6, RZ, 0xc0, !PT ;  /* 0x0000000624207812 */ /* 0x000fe200078ec0ff */
[----:B------:R2:W-:Y:S01]  /*b860*/  MUFU.TANH R89, R38 ;  /* 0x0000002600597308 */ /* 0x0005e20000002400 */
[----:B------:R-:W-:Y:S01]  /*b870*/  FMUL.FTZ R18, R18, UR4 ;  /* 0x0000000412127c20 */ /* 0x000fe20008410000 */
[----:B------:R-:W-:Y:S01]  /*b880*/  FMUL.FTZ R17, R17, UR4 ;  /* 0x0000000411117c20 */ /* 0x000fe20008410000 */
[----:B------:R-:W-:-:S03]  /*b890*/  FMUL.FTZ R19, R19, UR4 ;  /* 0x0000000413137c20 */ /* 0x000fc60008410000 */
[----:B------:R-:W-:Y:S02]  /*b8a0*/  HMMA.16816.F32.BF16 R8, R120, R56, RZ ;  /* 0x000000387808723c */ /* 0x000fe400000418ff */
[----:B------:R-:W-:Y:S01]  /*b8b0*/  MUFU.TANH R43, R43 ;  /* 0x0000002b002b7308 */ /* 0x000fe20000002400 */
[----:B------:R-:W-:-:S05]  /*b8c0*/  FMUL.FTZ R15, R15, UR4 ;  /* 0x000000040f0f7c20 */ /* 0x000fca0008410000 */
[----:B------:R-:W-:Y:S01]  /*b8d0*/  HMMA.16816.F32.BF16 R4, R120, R58, RZ ;  /* 0x0000003a7804723c */ /* 0x000fe200000418ff */
[----:B------:R-:W3:Y:S01]  /*b8e0*/  LDSM.16.M88.4 R56, [R70+0x2800] ;  /* 0x002800004638783b */ /* 0x000ee20000000200 */
[----:B------:R-:W-:Y:S01]  /*b8f0*/  MUFU.TANH R17, R17 ;  /* 0x0000001100117308 */ /* 0x000fe20000002400 */
[----:B--2---:R-:W-:-:S05]  /*b900*/  FMUL.FTZ R38, R34, UR4 ;  /* 0x0000000422267c20 */ /* 0x004fca0008410000 */
[----:B------:R-:W-:Y:S02]  /*b910*/  HMMA.16816.F32.BF16 R48, R120, R50, RZ ;  /* 0x000000327830723c */ /* 0x000fe400000418ff */
[----:B------:R-:W-:Y:S06]  /*b920*/  MUFU.TANH R19, R19 ;  /* 0x0000001300137308 */ /* 0x000fec0000002400 */
[C---:B------:R-:W-:Y:S02]  /*b930*/  HMMA.16816.F32.BF16 R8, R76.reuse, R44, R8 ;  /* 0x0000002c4c08723c */ /* 0x040fe40000041808 */
[----:B------:R-:W-:Y:S06]  /*b940*/  MUFU.TANH R15, R15 ;  /* 0x0000000f000f7308 */ /* 0x000fec0000002400 */
[C---:B------:R-:W-:Y:S08]  /*b950*/  HMMA.16816.F32.BF16 R4, R76.reuse, R46, R4 ;  /* 0x0000002e4c04723c */ /* 0x040ff00000041804 */
[----:B-1----:R-:W-:Y:S03]  /*b960*/  HMMA.16816.F32.BF16 R52, R76, R72, R52 ;  /* 0x000000484c34723c */ /* 0x002fe60000041834 */
[----:B------:R-:W-:-:S05]  /*b970*/  FMUL.FTZ R11, R11, UR4 ;  /* 0x000000040b0b7c20 */ /* 0x000fca0008410000 */
[----:B------:R-:W-:Y:S01]  /*b980*/  HMMA.16816.F32.BF16 R48, R76, R74, R48 ;  /* 0x0000004a4c30723c */ /* 0x000fe20000041830 */
[----:B------:R-:W-:Y:S02]  /*b990*/  MUFU.TANH R11, R11 ;  /* 0x0000000b000b7308 */ /* 0x000fe40000002400 */
[----:B------:R-:W-:Y:S01]  /*b9a0*/  FMUL.FTZ R7, R7, UR4 ;  /* 0x0000000407077c20 */ /* 0x000fe20008410000 */
[----:B------:R-:W-:-:S04]  /*b9b0*/  FMUL.FTZ R5, R5, UR4 ;  /* 0x0000000405057c20 */ /* 0x000fc80008410000 */
[----:B------:R-:W-:Y:S02]  /*b9c0*/  HMMA.16816.F32.BF16 R44, R120, R128, RZ ;  /* 0x00000080782c723c */ /* 0x000fe400000418ff */
[----:B------:R-:W-:Y:S01]  /*b9d0*/  MUFU.TANH R5, R5 ;  /* 0x0000000500057308 */ /* 0x000fe20000002400 */
[----:B------:R-:W-:Y:S01]  /*b9e0*/  FMUL.FTZ R52, R52, UR4 ;  /* 0x0000000434347c20 */ /* 0x000fe20008410000 */
[----:B------:R-:W-:Y:S01]  /*b9f0*/  FMUL.FTZ R54, R54, UR4 ;  /* 0x0000000436367c20 */ /* 0x000fe20008410000 */
[----:B------:R-:W-:-:S03]  /*ba00*/  FMUL.FTZ R53, R53, UR4 ;  /* 0x0000000435357c20 */ /* 0x000fc60008410000 */
[----:B------:R-:W-:Y:S03]  /*ba10*/  HMMA.16816.F32.BF16 R72, R120, R80, RZ ;  /* 0x000000507848723c */ /* 0x000fe600000418ff */
[----:B------:R-:W-:Y:S01]  /*ba20*/  FMUL.FTZ R48, R48, UR4 ;  /* 0x0000000430307c20 */ /* 0x000fe20008410000 */
[----:B------:R-:W-:Y:S01]  /*ba30*/  FMUL.FTZ R50, R50, UR4 ;  /* 0x0000000432327c20 */ /* 0x000fe20008410000 */
[----:B------:R-:W-:-:S03]  /*ba40*/  FMUL.FTZ R51, R51, UR4 ;  /* 0x0000000433337c20 */ /* 0x000fc60008410000 */
[C---:B------:R-:W-:Y:S03]  /*ba50*/  HMMA.16816.F32.BF16 R128, R120.reuse, R130, RZ ;  /* 0x000000827880723c */ /* 0x040fe600000418ff */
[----:B------:R-:W-:Y:S05]  /*ba60*/  MUFU.TANH R51, R51 ;  /* 0x0000003300337308 */ /* 0x000fea0000002400 */
[----:B------:R-:W-:Y:S01]  /*ba70*/  HMMA.16816.F32.BF16 R80, R120, R82, RZ ;  /* 0x000000527850723c */ /* 0x000fe200000418ff */
[----:B------:R-:W1:Y:S01]  /*ba80*/  LDSM.16.M88.4 R120, [R70+0x2c00] ;  /* 0x002c00004678783b */ /* 0x000e620000000200 */
[----:B------:R-:W-:-:S06]  /*ba90*/  DEPBAR.LE SB0, 0x0 ;  /* 0x000080000000791a */ /* 0x000fcc0000000000 */
[----:B---3--:R-:W-:Y:S01]  /*baa0*/  HMMA.16816.F32.BF16 R44, R76, R56, R44 ;  /* 0x000000384c2c723c */ /* 0x008fe2000004182c */
[----:B------:R2:W-:Y:S01]  /*bab0*/  MUFU.TANH R57, R41 ;  /* 0x0000002900397308 */ /* 0x0005e20000002400 */
[----:B------:R-:W-:-:S06]  /*bac0*/  FMUL.FTZ R56, R22, UR4 ;  /* 0x0000000416387c20 */ /* 0x000fcc0008410000 */
[----:B------:R-:W-:Y:S01]  /*bad0*/  HMMA.16816.F32.BF16 R128, R76, R58, R128 ;  /* 0x0000003a4c80723c */ /* 0x000fe20000041880 */
[----:B------:R3:W4:Y:S01]  /*bae0*/  MUFU.TANH R59, R40 ;  /* 0x00000028003b7308 */ /* 0x0007220000002400 */
[----:B--2---:R-:W-:-:S09]  /*baf0*/  FMUL.FTZ R41, R33, UR4 ;  /* 0x0000000421297c20 */ /* 0x004fd20008410000 */
[----:B------:R-:W-:Y:S01]  /*bb00*/  FMUL.FTZ R46, R46, UR4 ;  /* 0x000000042e2e7c20 */ /* 0x000fe20008410000 */
[----:B------:R-:W-:Y:S01]  /*bb10*/  FMUL.FTZ R47, R47, UR4 ;  /* 0x000000042f2f7c20 */ /* 0x000fe20008410000 */
[----:B------:R-:W-:Y:S01]  /*bb20*/  MUFU.TANH R41, R41 ;  /* 0x0000002900297308 */ /* 0x000fe20000002400 */
[----:B---3--:R-:W-:Y:S01]  /*bb30*/  IMAD R40, R69, 0x80, R32 ;  /* 0x0000008045287824 */ /* 0x008fe200078e0220 */
[C---:B-1----:R-:W-:Y:S06]  /*bb40*/  HMMA.16816.F32.BF16 R72, R76.reuse, R120, R72 ;  /* 0x000000784c48723c */ /* 0x042fec0000041848 */
[----:B------:R1:W2:Y:S02]  /*bb50*/  MUFU.TANH R121, R42 ;  /* 0x0000002a00797308 */ /* 0x0002a40000002400 */
[----:B------:R-:W-:Y:S06]  /*bb60*/  HMMA.16816.F32.BF16 R80, R76, R122, R80 ;  /* 0x0000007a4c50723c */ /* 0x000fec0000041850 */
[----:B------:R3:W5:Y:S08]  /*bb70*/  MUFU.TANH R77, R37 ;  /* 0x00000025004d7308 */ /* 0x0007700000002400 */
[----:B------:R4:W5:Y:S01]  /*bb80*/  MUFU.TANH R79, R39 ;  /* 0x00000027004f7308 */ /* 0x0009620000002400 */
[----:B-1----:R-:W-:Y:S01]  /*bb90*/  FMUL.FTZ R42, R16, UR4 ;  /* 0x00000004102a7c20 */ /* 0x002fe20008410000 */
[----:B------:R-:W-:Y:S01]  /*bba0*/  FMUL.FTZ R75, R75, UR4 ;  /* 0x000000044b4b7c20 */ /* 0x000fe20008410000 */
[----:B------:R-:W-:-:S05]  /*bbb0*/  FMUL.FTZ R73, R73, UR4 ;  /* 0x0000000449497c20 */ /* 0x000fca0008410000 */
[----:B------:R-:W-:Y:S01]  /*bbc0*/  MUFU.TANH R75, R75 ;  /* 0x0000004b004b7308 */ /* 0x000fe20000002400 */
[----:B---3--:R-:W-:Y:S02]  /*bbd0*/  VIADD R37, R40, 0xffffff00 ;  /* 0xffffff0028257836 */ /* 0x008fe40000000000 */
[----:B------:R-:W-:-:S03]  /*bbe0*/  FMUL.FTZ R83, R83, UR4 ;  /* 0x0000000453537c20 */ /* 0x000fc60008410000 */
[----:B------:R-:W-:Y:S01]  /*bbf0*/  I2FP.F32.S32 R33, R37 ;  /* 0x0000002500217245 */ /* 0x000fe20000201400 */
[----:B------:R-:W-:Y:S01]  /*bc00*/  BAR.SYNC.DEFER_BLOCKING 0x0 ;  /* 0x0000000000007b1d */ /* 0x000fe20000010000 */
[C---:B------:R-:W-:Y:S01]  /*bc10*/  ISETP.GE.AND P3, PT, R37.reuse, R66, PT ;  /* 0x000000422500720c */ /* 0x040fe20003f66270 */
[----:B----4-:R-:W-:Y:S01]  /*bc20*/  FMUL.FTZ R39, R24, UR4 ;  /* 0x0000000418277c20 */ /* 0x010fe20008410000 */
[----:B------:R-:W-:Y:S01]  /*bc30*/  ISETP.GE.AND P0, PT, R37, R68, PT ;  /* 0x000000442500720c */ /* 0x000fe20003f06270 */
[----:B------:R-:W-:Y:S01]  /*bc40*/  FFMA.FTZ R34, R86, R33, R59 ;  /* 0x0000002156227223 */ /* 0x000fe2000001003b */
[----:B------:R-:W-:Y:S01]  /*bc50*/  FMUL.FTZ R59, R35, UR4 ;  /* 0x00000004233b7c20 */ /* 0x000fe20008410000 */
[----:B------:R-:W-:Y:S01]  /*bc60*/  VIADD R35, R40, 0xffffff01 ;  /* 0xffffff0128237836 */ /* 0x000fe20000000000 */
[----:B------:R-:W-:Y:S01]  /*bc70*/  I2FP.F32.S32 R37, R37 ;  /* 0x0000002500257245 */ /* 0x000fe20000201400 */
[----:B------:R1:W3:Y:S01]  /*bc80*/  MUFU.TANH R33, R38 ;  /* 0x0000002600217308 */ /* 0x0002e20000002400 */
[----:B------:R-:W-:-:S02]  /*bc90*/  FSEL R34, R34, -INF , !P3 ;  /* 0xff80000022227808 */ /* 0x000fc40005800000 */
[----:B------:R-:W-:Y:S01]  /*bca0*/  I2FP.F32.S32 R36, R35 ;  /* 0x0000002300247245 */ /* 0x000fe20000201400 */
[----:B--2---:R-:W-:Y:S01]  /*bcb0*/  FFMA.FTZ R121, R86, R37, R121 ;  /* 0x0000002556797223 */ /* 0x004fe20000010079 */
[----:B------:R-:W-:Y:S01]  /*bcc0*/  FMUL.FTZ R37, R28, UR4 ;  /* 0x000000041c257c20 */ /* 0x000fe20008410000 */
[----:B------:R-:W-:Y:S02]  /*bcd0*/  ISETP.GE.AND P1, PT, R35, R66, PT ;  /* 0x000000422300720c */ /* 0x000fe40003f26270 */
[----:B------:R-:W-:Y:S01]  /*bce0*/  FFMA.FTZ R28, R86, R36, R57 ;  /* 0x00000024561c7223 */ /* 0x000fe20000010039 */
[----:B------:R-:W-:Y:S01]  /*bcf0*/  FMUL.FTZ R36, R29, UR4 ;  /* 0x000000041d247c20 */ /* 0x000fe20008410000 */
[----:B------:R-:W-:Y:S02]  /*bd00*/  VIADD R29, R40, 0xffffff08 ;  /* 0xffffff08281d7836 */ /* 0x000fe40000000000 */
[----:B------:R-:W-:Y:S01]  /*bd10*/  FMUL.FTZ R57, R30, UR4 ;  /* 0x000000041e397c20 */ /* 0x000fe20008410000 */
[----:B------:R-:W2:Y:S01]  /*bd20*/  MUFU.TANH R37, R37 ;  /* 0x0000002500257308 */ /* 0x000ea20000002400 */
[----:B------:R-:W-:-:S02]  /*bd30*/  ISETP.GE.AND P4, PT, R35, R68, PT ;  /* 0x000000442300720c */ /* 0x000fc40003f86270 */
[C---:B------:R-:W-:Y:S02]  /*bd40*/  ISETP.GE.AND P2, PT, R29.reuse, R66, PT ;  /* 0x000000421d00720c */ /* 0x040fe40003f46270 */
[-C--:B------:R-:W-:Y:S01]  /*bd50*/  I2FP.F32.S32 R124, R29.reuse ;  /* 0x0000001d007c7245 */ /* 0x080fe20000201400 */
[----:B-1----:R-:W-:Y:S01]  /*bd60*/  FMUL.FTZ R38, R20, UR4 ;  /* 0x0000000414267c20 */ /* 0x002fe20008410000 */
[----:B------:R-:W-:Y:S01]  /*bd70*/  ISETP.GE.AND P6, PT, R29, R68, PT ;  /* 0x000000441d00720c */ /* 0x000fe20003fc6270 */
[----:B------:R-:W1:Y:S01]  /*bd80*/  MUFU.TANH R59, R59 ;  /* 0x0000003b003b7308 */ /* 0x000e620000002400 */
[----:B------:R-:W-:Y:S01]  /*bd90*/  I2FP.F32.S32 R30, R29 ;  /* 0x0000001d001e7245 */ /* 0x000fe20000201400 */
[----:B------:R-:W-:Y:S01]  /*bda0*/  VIADD R29, R40, 0xffffff09 ;  /* 0xffffff09281d7836 */ /* 0x000fe20000000000 */
[----:B------:R-:W-:Y:S01]  /*bdb0*/  I2FP.F32.S32 R35, R35 ;  /* 0x0000002300237245 */ /* 0x000fe20000201400 */
[C---:B------:R-:W-:Y:S01]  /*bdc0*/  FFMA.FTZ R124, R86.reuse, R124, R43 ;  /* 0x0000007c567c7223 */ /* 0x040fe2000001002b */
[----:B------:R-:W-:Y:S01]  /*bdd0*/  FSEL R137, R121, -INF , !P0 ;  /* 0xff80000079897808 */ /* 0x000fe20004000000 */
[----:B------:R-:W-:Y:S01]  /*bde0*/  FFMA.FTZ R89, R86, R30, R89 ;  /* 0x0000001e56597223 */ /* 0x000fe20000010059 */
[----:B------:R-:W-:Y:S01]  /*bdf0*/  FSEL R30, R28, -INF , !P1 ;  /* 0xff8000001c1e7808 */ /* 0x000fe20004800000 */
[----:B------:R4:W-:Y:S01]  /*be00*/  MUFU.TANH R43, R31 ;  /* 0x0000001f002b7308 */ /* 0x0009e20000002400 */
[----:B------:R-:W-:Y:S01]  /*be10*/  I2FP.F32.S32 R24, R29 ;  /* 0x0000001d00187245 */ /* 0x000fe20000201400 */
[----:B------:R-:W-:Y:S01]  /*be20*/  FFMA.FTZ R91, R86, R35, R91 ;  /* 0x00000023565b7223 */ /* 0x000fe2000001005b */
[----:B------:R-:W-:-:S02]  /*be30*/  ISETP.GE.AND P5, PT, R29, R66, PT ;  /* 0x000000421d00720c */ /* 0x000fc40003fa6270 */
[----:B------:R-:W-:Y:S01]  /*be40*/  ISETP.GE.AND P0, PT, R29, R68, PT ;  /* 0x000000441d00720c */ /* 0x000fe20003f06270 */
[----:B-----5:R-:W-:Y:S01]  /*be50*/  FFMA.FTZ R24, R86, R24, R77 ;  /* 0x0000001856187223 */ /* 0x020fe2000001004d */
[----:B------:R-:W-:Y:S01]  /*be60*/  I2FP.F32.S32 R28, R29 ;  /* 0x0000001d001c7245 */ /* 0x000fe20000201400 */
[----:B------:R-:W-:Y:S01]  /*be70*/  VIADD R29, R40, 0xffffff10 ;  /* 0xffffff10281d7836 */ /* 0x000fe20000000000 */
[----:B------:R5:W-:Y:S01]  /*be80*/  MUFU.TANH R35, R36 ;  /* 0x0000002400237308 */ /* 0x000be20000002400 */
[----:B------:R-:W-:Y:S01]  /*be90*/  FMUL.FTZ R77, R26, UR4 ;  /* 0x000000041a4d7c20 */ /* 0x000fe20008410000 */
[----:B------:R-:W-:Y:S01]  /*bea0*/  FSEL R20, R24, -INF , !P5 ;  /* 0xff80000018147808 */ /* 0x000fe20006800000 */
[----:B------:R-:W-:Y:S01]  /*beb0*/  FFMA.FTZ R79, R86, R28, R79 ;  /* 0x0000001c564f7223 */ /* 0x000fe2000001004f */
[-C--:B------:R-:W-:Y:S02]  /*bec0*/  I2FP.F32.S32 R26, R29.reuse ;  /* 0x0000001d001a7245 */ /* 0x080fe40000201400 */
[----:B------:R-:W-:Y:S01]  /*bed0*/  I2FP.F32.S32 R28, R29 ;  /* 0x0000001d001c7245 */ /* 0x000fe20000201400 */
[----:B----4-:R-:W-:Y:S01]  /*bee0*/  VIADD R31, R40, 0xffffff18 ;  /* 0xffffff18281f7836 */ /* 0x010fe20000000000 */
[----:B------:R-:W4:Y:S01]  /*bef0*/  MUFU.TANH R57, R57 ;  /* 0x0000003900397308 */ /* 0x000f220000002400 */
[C---:B------:R-:W-:Y:S01]  /*bf00*/  ISETP.GE.AND P1, PT, R29.reuse, R66, PT ;  /* 0x000000421d00720c */ /* 0x040fe20003f26270 */
[----:B------:R-:W-:Y:S01]  /*bf10*/  FFMA.FTZ R26, R86, R26, R71 ;  /* 0x0000001a561a7223 */ /* 0x000fe20000010047 */
[----:B------:R-:W-:Y:S01]  /*bf20*/  ISETP.GE.AND P3, PT, R29, R68, PT ;  /* 0x000000441d00720c */ /* 0x000fe20003f66270 */
[----:B------:R-:W-:-:S02]  /*bf30*/  VIADD R29, R40, 0xffffff11 ;  /* 0xffffff11281d7836 */ /* 0x000fc40000000000 */
[----:B------:R-:W-:Y:S01]  /*bf40*/  FMUL.FTZ R71, R27, UR4 ;  /* 0x000000041b477c20 */ /* 0x000fe20008410000 */
[C---:B---3--:R-:W-:Y:S01]  /*bf50*/  FFMA.FTZ R27, R86.reuse, R28, R33 ;  /* 0x0000001c561b7223 */ /* 0x048fe20000010021 */
[----:B------:R-:W-:Y:S01]  /*bf60*/  FSEL R33, R89, -INF , !P6 ;  /* 0xff80000059217808 */ /* 0x000fe20007000000 */
[----:B------:R-:W3:Y:S01]  /*bf70*/  MUFU.TANH R77, R77 ;  /* 0x0000004d004d7308 */ /* 0x000ee20000002400 */
[----:B-----5:R-:W-:Y:S02]  /*bf80*/  I2FP.F32.S32 R36, R31 ;  /* 0x0000001f00247245 */ /* 0x020fe40000201400 */
[----:B------:R-:W-:Y:S02]  /*bf90*/  ISETP.GE.AND P6, PT, R29, R66, PT ;  /* 0x000000421d00720c */ /* 0x000fe40003fc6270 */
[-C--:B------:R-:W-:Y:S01]  /*bfa0*/  I2FP.F32.S32 R28, R29.reuse ;  /* 0x0000001d001c7245 */ /* 0x080fe20000201400 */
[----:B--2---:R-:W-:Y:S01]  /*bfb0*/  FFMA.FTZ R36, R86, R36, R37 ;  /* 0x0000002456247223 */ /* 0x004fe20000010025 */
[----:B------:R-:W-:Y:S01]  /*bfc0*/  FMUL.FTZ R37, R23, UR4 ;  /* 0x0000000417257c20 */ /* 0x000fe20008410000 */
[----:B------:R-:W-:Y:S01]  /*bfd0*/  VIADD R23, R40, 0xffffff19 ;  /* 0xffffff1928177836 */ /* 0x000fe20000000000 */
[----:B------:R-:W-:Y:S01]  /*bfe0*/  ISETP.GE.AND P5, PT, R29, R68, PT ;  /* 0x000000441d00720c */ /* 0x000fe20003fa6270 */
[----:B------:R-:W2:Y:S01]  /*bff0*/  MUFU.TANH R71, R71 ;  /* 0x0000004700477308 */ /* 0x000ea20000002400 */
[----:B------:R-:W-:Y:S01]  /*c000*/  I2FP.F32.S32 R24, R29 ;  /* 0x0000001d00187245 */ /* 0x000fe20000201400 */
[C---:B------:R-:W-:Y:S01]  /*c010*/  FFMA.FTZ R28, R86.reuse, R28, R41 ;  /* 0x0000001c561c7223 */ /* 0x040fe20000010029 */
[----:B------:R-:W-:Y:S01]  /*c020*/  I2FP.F32.S32 R22, R31 ;  /* 0x0000001f00167245 */ /* 0x000fe20000201400 */
[----:B------:R-:W-:Y:S01]  /*c030*/  FMUL.FTZ R41, R21, UR4 ;  /* 0x0000000415297c20 */ /* 0x000fe20008410000 */
[----:B------:R-:W-:Y:S01]  /*c040*/  I2FP.F32.S32 R16, R23 ;  /* 0x0000001700107245 */ /* 0x000fe20000201400 */
[----:B-1----:R-:W-:Y:S01]  /*c050*/  FFMA.FTZ R59, R86, R24, R59 ;  /* 0x00000018563b7223 */ /* 0x002fe2000001003b */
[----:B------:R-:W-:Y:S01]  /*c060*/  FSEL R24, R26, -INF , !P1 ;  /* 0xff8000001a187808 */ /* 0x000fe20004800000 */
[----:B------:R1:W-:Y:S01]  /*c070*/  MUFU.TANH R29, R38 ;  /* 0x00000026001d7308 */ /* 0x0003e20000002400 */
[C---:B----4-:R-:W-:Y:S01]  /*c080*/  FFMA.FTZ R22, R86.reuse, R22, R57 ;  /* 0x0000001656167223 */ /* 0x050fe20000010039 */
[----:B------:R-:W-:Y:S01]  /*c090*/  FFMA.FTZ R43, R86, R16, R43 ;  /* 0x00000010562b7223 */ /* 0x000fe2000001002b */
[----:B------:R-:W-:-:S02]  /*c0a0*/  FSEL R26, R28, -INF , !P6 ;  /* 0xff8000001c1a7808 */ /* 0x000fc40007000000 */
[----:B------:R-:W-:Y:S02]  /*c0b0*/  FSEL R27, R27, -INF , !P3 ;  /* 0xff8000001b1b7808 */ /* 0x000fe40005800000 */
[C---:B------:R-:W-:Y:S01]  /*c0c0*/  ISETP.GE.AND P1, PT, R23.reuse, R66, PT ;  /* 0x000000421700720c */ /* 0x040fe20003f26270 */
[----:B------:R4:W-:Y:S01]  /*c0d0*/  MUFU.TANH R57, R37 ;  /* 0x0000002500397308 */ /* 0x0009e20000002400 */
[----:B------:R-:W-:Y:S02]  /*c0e0*/  ISETP.GE.AND P3, PT, R23, R68, PT ;  /* 0x000000441700720c */ /* 0x000fe40003f66270 */
[----:B------:R-:W-:Y:S02]  /*c0f0*/  FSEL R139, R91, -INF , !P4 ;  /* 0xff8000005b8b7808 */ /* 0x000fe40006000000 */
[----:B------:R-:W-:Y:S02]  /*c100*/  ISETP.GE.AND P4, PT, R31, R66, PT ;  /* 0x000000421f00720c */ /* 0x000fe40003f86270 */
[----:B------:R-:W-:Y:S01]  /*c110*/  FSEL R21, R79, -INF , !P0 ;  /* 0xff8000004f157808 */ /* 0x000fe20004000000 */
[----:B------:R-:W-:Y:S01]  /*c120*/  MUFU.TANH R41, R41 ;  /* 0x0000002900297308 */ /* 0x000fe20000002400 */
[----:B-1----:R-:W-:-:S02]  /*c130*/  I2FP.F32.S32 R38, R23 ;  /* 0x0000001700267245 */ /* 0x002fc40000201400 */
[----:B------:R-:W-:Y:S02]  /*c140*/  FSEL R36, R36, -INF , !P4 ;  /* 0xff80000024247808 */ /* 0x000fe40006000000 */
[----:B------:R-:W-:Y:S01]  /*c150*/  ISETP.GE.AND P0, PT, R31, R68, PT ;  /* 0x000000441f00720c */ /* 0x000fe20003f06270 */
[----:B------:R-:W-:Y:S01]  /*c160*/  FFMA.FTZ R38, R86, R38, R35 ;  /* 0x0000002656267223 */ /* 0x000fe20000010023 */
[C---:B------:R-:W-:Y:S01]  /*c170*/  VIADD R35, R40.reuse, 0xffffff20 ;  /* 0xffffff2028237836 */ /* 0x040fe20000000000 */
[----:B------:R-:W-:Y:S01]  /*c180*/  MUFU.TANH R23, R42 ;  /* 0x0000002a00177308 */ /* 0x000fe20000002400 */
[----:B----4-:R-:W-:Y:S01]  /*c190*/  FSEL R37, R59, -INF , !P5 ;  /* 0xff8000003b257808 */ /* 0x010fe20006800000 */
[----:B------:R-:W-:Y:S01]  /*c1a0*/  VIADD R59, R40, 0xffffff21 ;  /* 0xffffff21283b7836 */ /* 0x000fe20000000000 */
[----:B------:R-:W-:Y:S02]  /*c1b0*/  FSEL R38, R38, -INF , !P1 ;  /* 0xff80000026267808 */ /* 0x000fe40004800000 */
[----:B------:R-:W-:-:S02]  /*c1c0*/  I2FP.F32.S32 R16, R35 ;  /* 0x0000002300107245 */ /* 0x000fc40000201400 */
[C---:B------:R-:W-:Y:S01]  /*c1d0*/  ISETP.GE.AND P6, PT, R35.reuse, R66, PT ;  /* 0x000000422300720c */ /* 0x040fe20003fc6270 */
[----:B------:R-:W1:Y:S01]  /*c1e0*/  MUFU.TANH R39, R39 ;  /* 0x0000002700277308 */ /* 0x000e620000002400 */
[----:B------:R-:W-:Y:S01]  /*c1f0*/  I2FP.F32.S32 R134, R35 ;  /* 0x0000002300867245 */ /* 0x000fe20000201400 */
[----:B---3--:R-:W-:Y:S01]  /*c200*/  FFMA.FTZ R77, R86, R16, R77 ;  /* 0x00000010564d7223 */ /* 0x008fe2000001004d */
[----:B------:R-:W-:Y:S01]  /*c210*/  ISETP.GE.AND P5, PT, R35, R68, PT ;  /* 0x000000442300720c */ /* 0x000fe20003fa6270 */
[----:B------:R-:W-:Y:S01]  /*c220*/  FMUL.FTZ R16, R12, UR4 ;  /* 0x000000040c107c20 */ /* 0x000fe20008410000 */
[-C--:B------:R-:W-:Y:S02]  /*c230*/  I2FP.F32.S32 R138, R59.reuse ;  /* 0x0000003b008a7245 */ /* 0x080fe40000201400 */
[----:B------:R-:W-:Y:S01]  /*c240*/  I2FP.F32.S32 R12, R59 ;  /* 0x0000003b000c7245 */ /* 0x000fe20000201400 */
[----:B------:R3:W4:Y:S01]  /*c250*/  MUFU.TANH R35, R18 ;  /* 0x0000001200237308 */ /* 0x0007220000002400 */
[----:B------:R-:W-:Y:S01]  /*c260*/  ISETP.GE.AND P4, PT, R59, R66, PT ;  /* 0x000000423b00720c */ /* 0x000fe20003f86270 */
[C---:B------:R-:W-:Y:S01]  /*c270*/  FFMA.FTZ R138, R86.reuse, R138, R25 ;  /* 0x0000008a568a7223 */ /* 0x040fe20000010019 */
[----:B------:R-:W-:Y:S01]  /*c280*/  FSEL R25, R43, -INF , !P3 ;  /* 0xff8000002b197808 */ /* 0x000fe20005800000 */
[----:B--2---:R-:W-:Y:S01]  /*c290*/  FFMA.FTZ R135, R86, R12, R71 ;  /* 0x0000000c56877223 */ /* 0x004fe20000010047 */
[----:B------:R-:W-:Y:S01]  /*c2a0*/  FMUL.FTZ R43, R14, UR4 ;  /* 0x000000040e2b7c20 */ /* 0x000fe20008410000 */
[----:B------:R-:W-:-:S02]  /*c2b0*/  FSEL R133, R77, -INF , !P5 ;  /* 0xff8000004d857808 */ /* 0x000fc40006800000 */
[----:B------:R-:W-:Y:S01]  /*c2c0*/  FSEL R138, R138, -INF , !P4 ;  /* 0xff8000008a8a7808 */ /* 0x000fe20006000000 */
[----:B-1----:R-:W-:Y:S01]  /*c2d0*/  FFMA.FTZ R134, R86, R134, R39 ;  /* 0x0000008656867223 */ /* 0x002fe20000010027 */
[----:B------:R-:W-:Y:S01]  /*c2e0*/  FSEL R39, R22, -INF , !P0 ;  /* 0xff80000016277808 */ /* 0x000fe20004000000 */
[----:B------:R-:W-:Y:S01]  /*c2f0*/  MUFU.TANH R43, R43 ;  /* 0x0000002b002b7308 */ /* 0x000fe20000002400 */
[----:B------:R-:W-:Y:S02]  /*c300*/  ISETP.GE.AND P0, PT, R59, R68, PT ;  /* 0x000000443b00720c */ /* 0x000fe40003f06270 */
[----:B------:R-:W-:Y:S02]  /*c310*/  FSEL R134, R134, -INF , !P6 ;  /* 0xff80000086867808 */ /* 0x000fe40007000000 */
[----:B------:R-:W-:Y:S01]  /*c320*/  FSEL R135, R135, -INF , !P0 ;  /* 0xff80000087877808 */ /* 0x000fe20004000000 */
[----:B---3--:R-:W-:Y:S01]  /*c330*/  FMUL.FTZ R18, R13, UR4 ;  /* 0x000000040d127c20 */ /* 0x008fe20008410000 */
[----:B------:R-:W-:Y:S01]  /*c340*/  VIADD R13, R40, 0xffffff29 ;  /* 0xffffff29280d7836 */ /* 0x000fe20000000000 */
[----:B------:R-:W1:Y:S01]  /*c350*/  MUFU.TANH R59, R16 ;  /* 0x00000010003b7308 */ /* 0x000e620000002400 */
[----:B------:R-:W-:-:S03]  /*c360*/  FSEL R124, R124, -INF , !P2 ;  /* 0xff8000007c7c7808 */ /* 0x000fc60005000000 */
[C---:B------:R-:W-:Y:S02]  /*c370*/  ISETP.GE.AND P1, PT, R13.reuse, R66, PT ;  /* 0x000000420d00720c */ /* 0x040fe40003f26270 */
[-C--:B------:R-:W-:Y:S02]  /*c380*/  I2FP.F32.S32 R14, R13.reuse ;  /* 0x0000000d000e7245 */ /* 0x080fe40000201400 */
[----:B------:R-:W-:Y:S01]  /*c390*/  ISETP.GE.AND P3, PT, R13, R68, PT ;  /* 0x000000440d00720c */ /* 0x000fe20003f66270 */
[----:B------:R-:W2:Y:S01]  /*c3a0*/  MUFU.TANH R71, R18 ;  /* 0x0000001200477308 */ /* 0x000ea20000002400 */
[----:B------:R-:W-:Y:S01]  /*c3b0*/  I2FP.F32.S32 R12, R13 ;  /* 0x0000000d000c7245 */ /* 0x000fe20000201400 */
[----:B------:R-:W-:Y:S02]  /*c3c0*/  VIADD R13, R40, 0xffffff30 ;  /* 0xffffff30280d7836 */ /* 0x000fe40000000000 */
[C---:B------:R-:W-:Y:S02]  /*c3d0*/  FFMA.FTZ R41, R86.reuse, R14, R41 ;  /* 0x0000000e56297223 */ /* 0x040fe40000010029 */
[----:B------:R-:W-:Y:S01]  /*c3e0*/  FFMA.FTZ R57, R86, R12, R57 ;  /* 0x0000000c56397223 */ /* 0x000fe20000010039 */
[-C--:B------:R-:W-:Y:S01]  /*c3f0*/  I2FP.F32.S32 R78, R13.reuse ;  /* 0x0000000d004e7245 */ /* 0x080fe20000201400 */
[----:B------:R-:W-:Y:S01]  /*c400*/  FMUL.FTZ R12, R8, UR4 ;  /* 0x00000004080c7c20 */ /* 0x000fe20008410000 */
[----:B------:R-:W-:Y:S01]  /*c410*/  I2FP.F32.S32 R8, R13 ;  /* 0x0000000d00087245 */ /* 0x000fe20000201400 */
[----:B------:R-:W-:Y:S01]  /*c420*/  MUFU.TANH R31, R56 ;  /* 0x00000038001f7308 */ /* 0x000fe20000002400 */
[----:B------:R-:W-:Y:S01]  /*c430*/  FSEL R136, R41, -INF , !P1 ;  /* 0xff80000029887808 */ /* 0x000fe20004800000 */
[----:B------:R-:W-:Y:S01]  /*c440*/  FFMA.FTZ R78, R86, R78, R23 ;  /* 0x0000004e564e7223 */ /* 0x000fe20000010017 */
[----:B------:R-:W-:Y:S01]  /*c450*/  FMUL.FTZ R23, R9, UR4 ;  /* 0x0000000409177c20 */ /* 0x000fe20008410000 */
[----:B------:R-:W-:-:S02]  /*c460*/  VIADD R9, R40, 0xffffff31 ;  /* 0xffffff3128097836 */ /* 0x000fc40000000000 */
[----:B----4-:R-:W-:Y:S01]  /*c470*/  FFMA.FTZ R35, R86, R8, R35 ;  /* 0x0000000856237223 */ /* 0x010fe20000010023 */
[----:B------:R-:W-:Y:S01]  /*c480*/  FSEL R127, R57, -INF , !P3 ;  /* 0xff800000397f7808 */ /* 0x000fe20005800000 */
[----:B------:R-:W-:Y:S01]  /*c490*/  FMUL.FTZ R41, R6, UR4 ;  /* 0x0000000406297c20 */ /* 0x000fe20008410000 */
[----:B------:R-:W-:Y:S01]  /*c4a0*/  ISETP.GE.AND P5, PT, R13, R68, PT ;  /* 0x000000440d00720c */ /* 0x000fe20003fa6270 */
[----:B------:R-:W3:Y:S01]  /*c4b0*/  MUFU.TANH R23, R23 ;  /* 0x0000001700177308 */ /* 0x000ee20000002400 */
[-C--:B------:R-:W-:Y:S02]  /*c4c0*/  I2FP.F32.S32 R90, R9.reuse ;  /* 0x00000009005a7245 */ /* 0x080fe40000201400 */
[C---:B------:R-:W-:Y:S02]  /*c4d0*/  ISETP.GE.AND P4, PT, R9.reuse, R66, PT ;  /* 0x000000420900720c */ /* 0x040fe40003f86270 */
[----:B------:R-:W-:Y:S01]  /*c4e0*/  ISETP.GE.AND P1, PT, R9, R68, PT ;  /* 0x000000440900720c */ /* 0x000fe20003f26270 */
[----:B------:R-:W-:Y:S01]  /*c4f0*/  FFMA.FTZ R90, R86, R90, R17 ;  /* 0x0000005a565a7223 */ /* 0x000fe20000010011 */
[----:B------:R-:W-:Y:S01]  /*c500*/  I2FP.F32.S32 R8, R9 ;  /* 0x0000000900087245 */ /* 0x000fe20000201400 */
[----:B------:R-:W-:-:S02]  /*c510*/  VIADD R9, R40, 0xffffff38 ;  /* 0xffffff3828097836 */ /* 0x000fc40000000000 */
[----:B------:R-:W-:Y:S01]  /*c520*/  FMUL.FTZ R17, R4, UR4 ;  /* 0x0000000404117c20 */ /* 0x000fe20008410000 */
[----:B------:R-:W-:Y:S01]  /*c530*/  FSEL R91, R35, -INF , !P5 ;  /* 0xff800000235b7808 */ /* 0x000fe20006800000 */
[----:B------:R-:W-:Y:S02]  /*c540*/  VIADD R35, R40, 0xffffff41 ;  /* 0xffffff4128237836 */ /* 0x000fe40000000000 */
[----:B------:R-:W-:Y:S01]  /*c550*/  FFMA.FTZ R19, R86, R8, R19 ;  /* 0x0000000856137223 */ /* 0x000fe20000010013 */
[C---:B------:R-:W-:Y:S01]  /*c560*/  ISETP.GE.AND P3, PT, R9.reuse, R66, PT ;  /* 0x000000420900720c */ /* 0x040fe20003f66270 */
[----:B------:R-:W-:Y:S01]  /*c570*/  MUFU.TANH R41, R41 ;  /* 0x0000002900297308 */ /* 0x000fe20000002400 */
[-C--:B------:R-:W-:Y:S02]  /*c580*/  I2FP.F32.S32 R8, R9.reuse ;  /* 0x0000000900087245 */ /* 0x080fe40000201400 */
[----:B------:R-:W-:Y:S02]  /*c590*/  ISETP.GE.AND P0, PT, R9, R68, PT ;  /* 0x000000440900720c */ /* 0x000fe40003f06270 */
[----:B------:R-:W-:Y:S01]  /*c5a0*/  I2FP.F32.S32 R4, R9 ;  /* 0x0000000900047245 */ /* 0x000fe20000201400 */
[----:B------:R-:W-:Y:S01]  /*c5b0*/  VIADD R9, R40, 0xffffff39 ;  /* 0xffffff3928097836 */ /* 0x000fe20000000000 */
[----:B------:R-:W-:Y:S01]  /*c5c0*/  ISETP.GE.AND P6, PT, R13, R66, PT ;  /* 0x000000420d00720c */ /* 0x000fe20003fc6270 */
[----:B-1----:R-:W-:Y:S01]  /*c5d0*/  FFMA.FTZ R59, R86, R8, R59 ;  /* 0x00000008563b7223 */ /* 0x002fe2000001003b */
[----:B------:R-:W-:Y:S01]  /*c5e0*/  FSEL R90, R90, -INF , !P4 ;  /* 0xff8000005a5a7808 */ /* 0x000fe20006000000 */
[----:B------:R-:W-:Y:S01]  /*c5f0*/  FFMA.FTZ R43, R86, R4, R43 ;  /* 0x00000004562b7223 */ /* 0x000fe2000001002b */
[-C--:B------:R-:W-:Y:S01]  /*c600*/  I2FP.F32.S32 R6, R9.reuse ;  /* 0x0000000900067245 */ /* 0x080fe20000201400 */
[----:B------:R-:W1:Y:S01]  /*c610*/  MUFU.TANH R17, R17 ;  /* 0x0000001100117308 */ /* 0x000e620000002400 */
[----:B------:R-:W-:-:S02]  /*c620*/  I2FP.F32.S32 R4, R9 ;  /* 0x0000000900047245 */ /* 0x000fc40000201400 */
[----:B------:R-:W-:Y:S01]  /*c630*/  FSEL R78, R78, -INF , !P6 ;  /* 0xff8000004e4e7808 */ /* 0x000fe20007000000 */
[C---:B--2---:R-:W-:Y:S01]  /*c640*/  FFMA.FTZ R71, R86.reuse, R6, R71 ;  /* 0x0000000656477223 */ /* 0x044fe20000010047 */
[C---:B------:R-:W-:Y:S01]  /*c650*/  ISETP.GE.AND P6, PT, R35.reuse, R66, PT ;  /* 0x000000422300720c */ /* 0x040fe20003fc6270 */
[----:B------:R-:W-:Y:S01]  /*c660*/  FFMA.FTZ R123, R86, R4, R15 ;  /* 0x00000004567b7223 */ /* 0x000fe2000001000f */
[-C--:B------:R-:W-:Y:S01]  /*c670*/  I2FP.F32.S32 R6, R35.reuse ;  /* 0x0000002300067245 */ /* 0x080fe20000201400 */
[----:B------:R-:W-:Y:S01]  /*c680*/  MUFU.TANH R15, R52 ;  /* 0x00000034000f7308 */ /* 0x000fe20000002400 */
[----:B------:R-:W-:Y:S02]  /*c690*/  ISETP.GE.AND P4, PT, R35, R68, PT ;  /* 0x000000442300720c */ /* 0x000fe40003f86270 */
[----:B------:R-:W-:Y:S01]  /*c6a0*/  I2FP.F32.S32 R4, R35 ;  /* 0x0000002300047245 */ /* 0x000fe20000201400 */
[----:B------:R-:W-:Y:S01]  /*c6b0*/  VIADD R35, R40, 0xffffff48 ;  /* 0xffffff4828237836 */ /* 0x000fe20000000000 */
[----:B------:R-:W-:Y:S01]  /*c6c0*/  FSEL R121, R19, -INF , !P1 ;  /* 0xff80000013797808 */ /* 0x000fe20004800000 */
[----:B---3--:R-:W-:Y:S01]  /*c6d0*/  FFMA.FTZ R23, R86, R6, R23 ;  /* 0x0000000656177223 */ /* 0x008fe20000010017 */
[----:B------:R-:W-:Y:S01]  /*c6e0*/  FSEL R120, R59, -INF , !P3 ;  /* 0xff8000003b787808 */ /* 0x000fe20005800000 */
[----:B------:R-:W-:Y:S01]  /*c6f0*/  FMUL.FTZ R19, R80, UR4 ;  /* 0x0000000450137c20 */ /* 0x000fe20008410000 */
[----:B------:R-:W-:Y:S01]  /*c700*/  FSEL R89, R43, -INF , !P0 ;  /* 0xff8000002b597808 */ /* 0x000fe20004000000 */
[----:B------:R-:W-:Y:S01]  /*c710*/  VIADD R43, R40, 0xffffff78 ;  /* 0xffffff78282b7836 */ /* 0x000fe20000000000 */
[C---:B------:R-:W-:Y:S01]  /*c720*/  ISETP.GE.AND P3, PT, R35.reuse, R66, PT ;  /* 0x000000422300720c */ /* 0x040fe20003f66270 */
[----:B------:R-:W-:Y:S01]  /*c730*/  FFMA.FTZ R4, R86, R4, R11 ;  /* 0x0000000456047223 */ /* 0x000fe2000001000b */
[----:B------:R-:W-:Y:S01]  /*c740*/  I2FP.F32.S32 R70, R35 ;  /* 0x0000002300467245 */ /* 0x000fe20000201400 */
[----:B------:R-:W2:Y:S01]  /*c750*/  MUFU.TANH R19, R19 ;  /* 0x0000001300137308 */ /* 0x000ea20000002400 */
[----:B------:R-:W-:-:S02]  /*c760*/  ISETP.GE.AND P0, PT, R35, R68, PT ;  /* 0x000000442300720c */ /* 0x000fc40003f06270 */
[----:B------:R-:W-:Y:S01]  /*c770*/  I2FP.F32.S32 R6, R35 ;  /* 0x0000002300067245 */ /* 0x000fe20000201400 */
[----:B------:R-:W-:Y:S01]  /*c780*/  FMUL.FTZ R35, R82, UR4 ;  /* 0x0000000452237c20 */ /* 0x000fe20008410000 */
[C---:B------:R-:W-:Y:S01]  /*c790*/  ISETP.GE.AND P2, PT, R9.reuse, R66, PT ;  /* 0x000000420900720c */ /* 0x040fe20003f46270 */
[C---:B-1----:R-:W-:Y:S01]  /*c7a0*/  FFMA.FTZ R70, R86.reuse, R70, R17 ;  /* 0x0000004656467223 */ /* 0x042fe20000010011 */
[----:B------:R-:W-:Y:S01]  /*c7b0*/  ISETP.GE.AND P5, PT, R9, R68, PT ;  /* 0x000000440900720c */ /* 0x000fe20003fa6270 */
[----:B------:R-:W-:Y:S01]  /*c7c0*/  FFMA.FTZ R41, R86, R6, R41 ;  /* 0x0000000656297223 */ /* 0x000fe20000010029 */
[----:B------:R-:W-:Y:S01]  /*c7d0*/  MUFU.TANH R9, R7 ;  /* 0x0000000700097308 */ /* 0x000fe20000002400 */
[----:B------:R-:W-:Y:S01]  /*c7e0*/  FSEL R58, R23, -INF , !P6 ;  /* 0xff800000173a7808 */ /* 0x000fe20007000000 */
[----:B------:R-:W-:Y:S01]  /*c7f0*/  VIADD R23, R40, 0xffffff28 ;  /* 0xffffff2828177836 */ /* 0x000fe20000000000 */
[----:B------:R-:W-:Y:S01]  /*c800*/  I2FP.F32.S32 R28, R43 ;  /* 0x0000002b001c7245 */ /* 0x000fe20000201400 */
[----:B------:R-:W-:Y:S01]  /*c810*/  FMUL.FTZ R17, R55, UR4 ;  /* 0x0000000437117c20 */ /* 0x000fe20008410000 */
[----:B------:R-:W-:-:S02]  /*c820*/  FSEL R122, R71, -INF , !P2 ;  /* 0xff800000477a7808 */ /* 0x000fc40005000000 */
[----:B------:R-:W-:Y:S01]  /*c830*/  FSEL R71, R4, -INF , !P4 ;  /* 0xff80000004477808 */ /* 0x000fe20006000000 */
[----:B------:R-:W1:Y:S01]  /*c840*/  MUFU.TANH R35, R35 ;  /* 0x0000002300237308 */ /* 0x000e620000002400 */
[----:B--2---:R-:W-:Y:S01]  /*c850*/  FFMA.FTZ R42, R86, R28, R19 ;  /* 0x0000001c562a7223 */ /* 0x004fe20000010013 */
[----:B------:R-:W-:Y:S01]  /*c860*/  I2FP.F32.S32 R4, R23 ;  /* 0x0000001700047245 */ /* 0x000fe20000201400 */
[----:B------:R-:W-:Y:S01]  /*c870*/  FMUL.FTZ R19, R49, UR4 ;  /* 0x0000000431137c20 */ /* 0x000fe20008410000 */
[----:B------:R-:W-:Y:S01]  /*c880*/  FSEL R77, R41, -INF , !P0 ;  /* 0xff800000294d7808 */ /* 0x000fe20004000000 */
[----:B------:R-:W-:Y:S01]  /*c890*/  VIADD R41, R40, 0xffffff50 ;  /* 0xffffff5028297836 */ /* 0x000fe20000000000 */
[C---:B------:R-:W-:Y:S01]  /*c8a0*/  ISETP.GE.AND P2, PT, R23.reuse, R66, PT ;  /* 0x000000421700720c */ /* 0x040fe20003f46270 */
[CC--:B------:R-:W-:Y:S01]  /*c8b0*/  FFMA.FTZ R29, R86.reuse, R4.reuse, R29 ;  /* 0x00000004561d7223 */ /* 0x0c0fe2000001001d */
[----:B------:R-:W2:Y:S01]  /*c8c0*/  MUFU.TANH R11, R54 ;  /* 0x00000036000b7308 */ /* 0x000ea20000002400 */
[----:B------:R-:W-:Y:S01]  /*c8d0*/  FFMA.FTZ R31, R86, R4, R31 ;  /* 0x00000004561f7223 */ /* 0x000fe2000001001f */
[----:B------:R-:W-:-:S02]  /*c8e0*/  ISETP.GE.AND P6, PT, R23, R68, PT ;  /* 0x000000441700720c */ /* 0x000fc40003fc6270 */
[----:B------:R-:W-:Y:S02]  /*c8f0*/  ISETP.GE.AND P1, PT, R43, R66, PT ;  /* 0x000000422b00720c */ /* 0x000fe40003f26270 */
[----:B------:R-:W-:Y:S02]  /*c900*/  I2FP.F32.S32 R6, R41 ;  /* 0x0000002900067245 */ /* 0x000fe40000201400 */
[----:B------:R3:W-:Y:S01]  /*c910*/  MUFU.TANH R7, R53 ;  /* 0x0000003500077308 */ /* 0x0007e20000002400 */
[----:B-1----:R-:W-:Y:S01]  /*c920*/  FFMA.FTZ R28, R86, R28, R35 ;  /* 0x0000001c561c7223 */ /* 0x002fe20000010023 */
[----:B------:R-:W-:Y:S01]  /*c930*/  VIADD R35, R40, 0xffffff49 ;  /* 0xffffff4928237836 */ /* 0x000fe20000000000 */
[----:B------:R-:W-:Y:S01]  /*c940*/  FSEL R70, R70, -INF , !P3 ;  /* 0xff80000046467808 */ /* 0x000fe20005800000 */
[----:B------:R-:W-:Y:S01]  /*c950*/  FFMA.FTZ R15, R86, R6, R15 ;  /* 0x00000006560f7223 */ /* 0x000fe2000001000f */
[----:B------:R-:W-:Y:S02]  /*c960*/  FSEL R42, R42, -INF , !P1 ;  /* 0xff8000002a2a7808 */ /* 0x000fe40004800000 */
[----:B------:R-:W-:Y:S01]  /*c970*/  I2FP.F32.S32 R4, R35 ;  /* 0x0000002300047245 */ /* 0x000fe20000201400 */
[----:B------:R-:W1:Y:S01]  /*c980*/  MUFU.TANH R23, R48 ;  /* 0x0000003000177308 */ /* 0x000e620000002400 */
[C---:B------:R-:W-:Y:S01]  /*c990*/  ISETP.GE.AND P4, PT, R35.reuse, R66, PT ;  /* 0x000000422300720c */ /* 0x040fe20003f86270 */
[C---:B--2---:R-:W-:Y:S01]  /*c9a0*/  FFMA.FTZ R11, R86.reuse, R6, R11 ;  /* 0x00000006560b7223 */ /* 0x044fe2000001000b */
[----:B------:R-:W-:Y:S01]  /*c9b0*/  ISETP.GE.AND P0, PT, R35, R68, PT ;  /* 0x000000442300720c */ /* 0x000fe20003f06270 */
[----:B------:R-:W-:Y:S01]  /*c9c0*/  FFMA.FTZ R79, R86, R4, R9 ;  /* 0x00000004564f7223 */ /* 0x000fe20000010009 */
[----:B------:R-:W-:Y:S01]  /*c9d0*/  FMUL.FTZ R9, R44, UR4 ;  /* 0x000000042c097c20 */ /* 0x000fe20008410000 */
[C---:B------:R-:W-:Y:S01]  /*c9e0*/  ISETP.GE.AND P1, PT, R41.reuse, R66, PT ;  /* 0x000000422900720c */ /* 0x040fe20003f26270 */
[----:B------:R-:W-:Y:S01]  /*c9f0*/  FFMA.FTZ R5, R86, R4, R5 ;  /* 0x0000000456057223 */ /* 0x000fe20000010005 */
[----:B------:R-:W2:Y:S01]  /*ca00*/  MUFU.TANH R35, R50 ;  /* 0x0000003200237308 */ /* 0x000ea20000002400 */
[----:B------:R-:W-:Y:S01]  /*ca10*/  ISETP.GE.AND P3, PT, R41, R68, PT ;  /* 0x000000442900720c */ /* 0x000fe20003f66270 */
[C---:B------:R-:W-:Y:S01]  /*ca20*/  VIADD R41, R40.reuse, 0xffffff51 ;  /* 0xffffff5128297836 */ /* 0x040fe20000000000 */
[----:B------:R-:W-:Y:S01]  /*ca30*/  FSEL R144, R29, -INF , !P2 ;  /* 0xff8000001d907808 */ /* 0x000fe20005000000 */
[C---:B------:R-:W-:Y:S01]  /*ca40*/  VIADD R29, R40.reuse, 0xffffff58 ;  /* 0xffffff58281d7836 */ /* 0x040fe20000000000 */
[----:B------:R-:W-:Y:S01]  /*ca50*/  FSEL R56, R15, -INF , !P1 ;  /* 0xff8000000f387808 */ /* 0x000fe20004800000 */
[C---:B---3--:R-:W-:Y:S01]  /*ca60*/  VIADD R53, R40.reuse, 0xffffff59 ;  /* 0xffffff5928357836 */ /* 0x048fe20000000000 */
[----:B------:R-:W-:Y:S01]  /*ca70*/  I2FP.F32.S32 R6, R41 ;  /* 0x0000002900067245 */ /* 0x000fe20000201400 */
[----:B------:R-:W3:Y:S01]  /*ca80*/  MUFU.TANH R17, R17 ;  /* 0x0000001100117308 */ /* 0x000ee20000002400 */
[----:B------:R-:W-:Y:S01]  /*ca90*/  I2FP.F32.S32 R4, R29 ;  /* 0x0000001d00047245 */ /* 0x000fe20000201400 */
[----:B------:R-:W-:Y:S01]  /*caa0*/  VIADD R15, R40, 0xffffff60 ;  /* 0xffffff60280f7836 */ /* 0x000fe20000000000 */
[----:B------:R-:W-:-:S02]  /*cab0*/  FSEL R123, R123, -INF , !P5 ;  /* 0xff8000007b7b7808 */ /* 0x000fc40006800000 */
[----:B------:R-:W-:Y:S01]  /*cac0*/  ISETP.GE.AND P5, PT, R43, R68, PT ;  /* 0x000000442b00720c */ /* 0x000fe20003fa6270 */
[----:B-1----:R-:W-:Y:S01]  /*cad0*/  FFMA.FTZ R23, R86, R4, R23 ;  /* 0x0000000456177223 */ /* 0x002fe20000010017 */
[----:B------:R-:W-:Y:S01]  /*cae0*/  ISETP.NE.AND P2, PT, R64, RZ, PT ;  /* 0x000000ff4000720c */ /* 0x000fe20003f45270 */
[----:B------:R-:W1:Y:S01]  /*caf0*/  MUFU.TANH R19, R19 ;  /* 0x0000001300137308 */ /* 0x000e620000002400 */
[C---:B------:R-:W-:Y:S01]  /*cb00*/  FFMA.FTZ R64, R86.reuse, R6, R7 ;  /* 0x0000000656407223 */ /* 0x040fe20000010007 */
[----:B------:R-:W-:Y:S01]  /*cb10*/  FSEL R57, R11, -INF , !P3 ;  /* 0xff8000000b397808 */ /* 0x000fe20005800000 */
[----:B--2---:R-:W-:Y:S01]  /*cb20*/  FFMA.FTZ R35, R86, R4, R35 ;  /* 0x0000000456237223 */ /* 0x004fe20000010023 */
[----:B------:R-:W-:Y:S01]  /*cb30*/  FSEL R54, R5, -INF , !P4 ;  /* 0xff80000005367808 */ /* 0x000fe20006000000 */
[----:B------:R-:W-:Y:S01]  /*cb40*/  FMUL.FTZ R5, R45, UR4 ;  /* 0x000000042d057c20 */ /* 0x000fe20008410000 */
[C---:B------:R-:W-:Y:S01]  /*cb50*/  ISETP.GE.AND P1, PT, R53.reuse, R66, PT ;  /* 0x000000423500720c */ /* 0x040fe20003f26270 */
[----:B------:R-:W-:Y:S01]  /*cb60*/  FMUL.FTZ R11, R128, UR4 ;  /* 0x00000004800b7c20 */ /* 0x000fe20008410000 */
[----:B------:R-:W2:Y:S01]  /*cb70*/  MUFU.TANH R9, R9 ;  /* 0x0000000900097308 */ /* 0x000ea20000002400 */
[----:B------:R-:W-:Y:S01]  /*cb80*/  ISETP.GE.AND P3, PT, R53, R68, PT ;  /* 0x000000443500720c */ /* 0x000fe20003f66270 */
[----:B---3--:R-:W-:Y:S01]  /*cb90*/  FFMA.FTZ R17, R86, R6, R17 ;  /* 0x0000000656117223 */ /* 0x008fe20000010011 */
[----:B------:R-:W-:Y:S01]  /*cba0*/  FSEL R28, R28, -INF , !P5 ;  /* 0xff8000001c1c7808 */ /* 0x000fe20006800000 */
[----:B------:R-:W-:Y:S01]  /*cbb0*/  FMUL.FTZ R43, R131, UR4 ;  /* 0x00000004832b7c20 */ /* 0x000fe20008410000 */
[----:B------:R-:W-:-:S02]  /*cbc0*/  I2FP.F32.S32 R53, R53 ;  /* 0x0000003500357245 */ /* 0x000fc40000201400 */
[----:B------:R-:W-:Y:S01]  /*cbd0*/  I2FP.F32.S32 R4, R15 ;  /* 0x0000000f00047245 */ /* 0x000fe20000201400 */
[----:B------:R-:W3:Y:S01]  /*cbe0*/  MUFU.TANH R7, R46 ;  /* 0x0000002e00077308 */ /* 0x000ee20000002400 */
[----:B------:R-:W-:Y:S01]  /*cbf0*/  ISETP.GE.AND P5, PT, R41, R68, PT ;  /* 0x000000442900720c */ /* 0x000fe20003fa6270 */
[CC--:B-1----:R-:W-:Y:S01]  /*cc00*/  FFMA.FTZ R19, R86.reuse, R53.reuse, R19 ;  /* 0x0000003556137223 */ /* 0x0c2fe20000010013 */
[----:B------:R-:W-:Y:S01]  /*cc10*/  FSEL R143, R31, -INF , !P6 ;  /* 0xff8000001f8f7808 */ /* 0x000fe20007000000 */
[----:B------:R-:W-:Y:S01]  /*cc20*/  FFMA.FTZ R53, R86, R53, R51 ;  /* 0x0000003556357223 */ /* 0x000fe20000010033 */
[----:B------:R-:W-:Y:S01]  /*cc30*/  FSEL R59, R17, -INF , !P5 ;  /* 0xff800000113b7808 */ /* 0x000fe20006800000 */
[----:B------:R-:W-:Y:S01]  /*cc40*/  VIADD R17, R40, 0xffffff68 ;  /* 0xffffff6828117836 */ /* 0x000fe20000000000 */
[----:B------:R-:W-:Y:S01]  /*cc50*/  ISETP.GE.AND P5, PT, R15, R66, PT ;  /* 0x000000420f00720c */ /* 0x000fe20003fa6270 */
[----:B------:R-:W1:Y:S01]  /*cc60*/  MUFU.TANH R5, R5 ;  /* 0x0000000500057308 */ /* 0x000e620000002400 */
[----:B--2---:R-:W-:Y:S01]  /*cc70*/  FFMA.FTZ R9, R86, R4, R9 ;  /* 0x0000000456097223 */ /* 0x004fe20000010009 */
[----:B------:R-:W-:-:S02]  /*cc80*/  ISETP.GE.AND P6, PT, R41, R66, PT ;  /* 0x000000422900720c */ /* 0x000fc40003fc6270 */
[----:B------:R-:W-:Y:S01]  /*cc90*/  FSEL R82, R19, -INF , !P1 ;  /* 0xff80000013527808 */ /* 0x000fe20004800000 */
[C---:B------:R-:W-:Y:S01]  /*cca0*/  VIADD R19, R40.reuse, 0xffffff70 ;  /* 0xffffff7028137836 */ /* 0x040fe20000000000 */
[----:B------:R-:W-:Y:S01]  /*ccb0*/  FSEL R80, R9, -INF , !P5 ;  /* 0xff80000009507808 */ /* 0x000fe20006800000 */
[----:B------:R-:W-:Y:S01]  /*ccc0*/  VIADD R9, R40, 0xffffff69 ;  /* 0xffffff6928097836 */ /* 0x000fe20000000000 */
[----:B------:R2:W4:Y:S01]  /*ccd0*/  MUFU.TANH R49, R47 ;  /* 0x0000002f00317308 */ /* 0x0005220000002400 */
[----:B------:R-:W-:Y:S01]  /*cce0*/  FSEL R64, R64, -INF , !P6 ;  /* 0xff80000040407808 */ /* 0x000fe20007000000 */
[----:B---3--:R-:W-:Y:S01]  /*ccf0*/  FFMA.FTZ R51, R86, R4, R7 ;  /* 0x0000000456337223 */ /* 0x008fe20000010007 */
[----:B------:R-:W-:Y:S01]  /*cd00*/  ISETP.GE.AND P1, PT, R17, R66, PT ;  /* 0x000000421100720c */ /* 0x000fe20003f26270 */
[----:B------:R-:W-:Y:S01]  /*cd10*/  FMUL.FTZ R7, R129, UR4 ;  /* 0x0000000481077c20 */ /* 0x000fe20008410000 */
[-C--:B------:R-:W-:Y:S02]  /*cd20*/  ISETP.GE.AND P5, PT, R17, R68.reuse, PT ;  /* 0x000000441100720c */ /* 0x080fe40003fa6270 */
[----:B------:R-:W-:Y:S01]  /*cd30*/  I2FP.F32.S32 R6, R17 ;  /* 0x0000001100067245 */ /* 0x000fe20000201400 */
[----:B------:R-:W3:Y:S01]  /*cd40*/  MUFU.TANH R11, R11 ;  /* 0x0000000b000b7308 */ /* 0x000ee20000002400 */
[----:B------:R-:W-:Y:S01]  /*cd50*/  FSEL R79, R79, -INF , !P0 ;  /* 0xff8000004f4f7808 */ /* 0x000fe20004000000 */
[----:B------:R-:W-:Y:S01]  /*cd60*/  FMUL.FTZ R17, R72, UR4 ;  /* 0x0000000448117c20 */ /* 0x000fe20008410000 */
[----:B------:R-:W-:Y:S01]  /*cd70*/  ISETP.GE.AND P6, PT, R15, R68, PT ;  /* 0x000000440f00720c */ /* 0x000fe20003fc6270 */
[----:B------:R-:W-:Y:S01]  /*cd80*/  VIADD R15, R40, 0xffffff61 ;  /* 0xffffff61280f7836 */ /* 0x000fe20000000000 */
[----:B------:R-:W-:-:S02]  /*cd90*/  ISETP.GE.AND P4, PT, R29, R66, PT ;  /* 0x000000421d00720c */ /* 0x000fc40003f86270 */
[----:B------:R-:W-:Y:S01]  /*cda0*/  ISETP.GE.AND P0, PT, R29, R68, PT ;  /* 0x000000441d00720c */ /* 0x000fe20003f06270 */
[----:B------:R-:W-:Y:S01]  /*cdb0*/  MUFU.TANH R17, R17 ;  /* 0x0000001100117308 */ /* 0x000fe20000002400 */
[----:B--2---:R-:W-:Y:S01]  /*cdc0*/  FMUL.FTZ R47, R130, UR4 ;  /* 0x00000004822f7c20 */ /* 0x004fe20008410000 */
[----:B------:R-:W-:Y:S01]  /*cdd0*/  FSEL R76, R23, -INF , !P4 ;  /* 0xff800000174c7808 */ /* 0x000fe20006000000 */
[----:B------:R-:W-:Y:S01]  /*cde0*/  VIADD R29, R69, 0xfffffffe ;  /* 0xfffffffe451d7836 */ /* 0x000fe20000000000 */
[----:B------:R-:W-:Y:S02]  /*cdf0*/  FSEL R55, R35, -INF , !P0 ;  /* 0xff80000023377808 */ /* 0x000fe40004000000 */
[C---:B------:R-:W-:Y:S02]  /*ce00*/  ISETP.GE.AND P4, PT, R15.reuse, R66, PT ;  /* 0x000000420f00720c */ /* 0x040fe40003f86270 */
[----:B------:R-:W2:Y:S01]  /*ce10*/  MUFU.TANH R47, R47 ;  /* 0x0000002f002f7308 */ /* 0x000ea20000002400 */
[----:B------:R-:W-:-:S02]  /*ce20*/  ISETP.GE.AND P0, PT, R15, R68, PT ;  /* 0x000000440f00720c */ /* 0x000fc40003f06270 */
[----:B------:R-:W-:Y:S01]  /*ce30*/  I2FP.F32.S32 R4, R15 ;  /* 0x0000000f00047245 */ /* 0x000fe20000201400 */
[----:B------:R-:W-:Y:S01]  /*ce40*/  FMUL.FTZ R15, R74, UR4 ;  /* 0x000000044a0f7c20 */ /* 0x000fe20008410000 */
[----:B------:R-:W-:Y:S02]  /*ce50*/  FSEL R53, R53, -INF , !P3 ;  /* 0xff80000035357808 */ /* 0x000fe40005800000 */
[----:B------:R-:W-:Y:S01]  /*ce60*/  FSEL R51, R51, -INF , !P6 ;  /* 0xff80000033337808 */ /* 0x000fe20007000000 */
[----:B------:R-:W5:Y:S01]  /*ce70*/  MUFU.TANH R7, R7 ;  /* 0x0000000700077308 */ /* 0x000f620000002400 */
[CC--:B-1----:R-:W-:Y:S01]  /*ce80*/  FFMA.FTZ R118, R86.reuse, R4.reuse, R5 ;  /* 0x0000000456767223 */ /* 0x0c2fe20000010005 */
[C---:B----4-:R-:W-:Y:S01]  /*ce90*/  FFMA.FTZ R49, R86.reuse, R4, R49 ;  /* 0x0000000456317223 */ /* 0x050fe20000010031 */
[-C--:B---3--:R-:W-:Y:S01]  /*cea0*/  FFMA.FTZ R4, R86, R6.reuse, R11 ;  /* 0x0000000656047223 */ /* 0x088fe2000001000b */
[----:B------:R-:W-:Y:S02]  /*ceb0*/  VIADD R11, R40, 0xffffff71 ;  /* 0xffffff71280b7836 */ /* 0x000fe40000000000 */
[----:B------:R-:W-:Y:S01]  /*cec0*/  FMUL.FTZ R5, R10, UR4 ;  /* 0x000000040a057c20 */ /* 0x000fe20008410000 */
[----:B------:R-:W-:Y:S01]  /*ced0*/  FSEL R118, R118, -INF , !P4 ;  /* 0xff80000076767808 */ /* 0x000fe20006000000 */
[----:B------:R-:W1:Y:S01]  /*cee0*/  MUFU.TANH R43, R43 ;  /* 0x0000002b002b7308 */ /* 0x000e620000002400 */
[----:B------:R-:W-:Y:S01]  /*cef0*/  FSEL R72, R4, -INF , !P1 ;  /* 0xff80000004487808 */ /* 0x000fe20004800000 */
[----:B--2---:R-:W-:Y:S01]  /*cf00*/  FFMA.FTZ R47, R86, R6, R47 ;  /* 0x00000006562f7223 */ /* 0x004fe2000001002f */
[----:B------:R-:W-:-:S02]  /*cf10*/  I2FP.F32.S32 R4, R19 ;  /* 0x0000001300047245 */ /* 0x000fc40000201400 */
[----:B------:R-:W-:Y:S02]  /*cf20*/  I2FP.F32.S32 R6, R9 ;  /* 0x0000000900067245 */ /* 0x000fe40000201400 */
[----:B------:R-:W-:Y:S01]  /*cf30*/  FSEL R49, R49, -INF , !P0 ;  /* 0xff80000031317808 */ /* 0x000fe20004000000 */
[----:B------:R-:W2:Y:S01]  /*cf40*/  MUFU.TANH R15, R15 ;  /* 0x0000000f000f7308 */ /* 0x000ea20000002400 */
[C---:B------:R-:W-:Y:S01]  /*cf50*/  FFMA.FTZ R17, R86.reuse, R4, R17 ;  /* 0x0000000456117223 */ /* 0x040fe20000010011 */
[----:B------:R-:W-:Y:S01]  /*cf60*/  ISETP.GE.AND P0, PT, R19, R66, PT ;  /* 0x000000421300720c */ /* 0x000fe20003f06270 */
[----:B-----5:R-:W-:Y:S01]  /*cf70*/  FFMA.FTZ R52, R86, R6, R7 ;  /* 0x0000000656347223 */ /* 0x020fe20000010007 */
[----:B------:R-:W-:Y:S01]  /*cf80*/  ISETP.GE.AND P4, PT, R11, R66, PT ;  /* 0x000000420b00720c */ /* 0x000fe20003f86270 */
[----:B------:R-:W-:Y:S01]  /*cf90*/  VIADD R7, R40, 0xffffff40 ;  /* 0xffffff4028077836 */ /* 0x000fe20000000000 */
[----:B------:R-:W-:Y:S02]  /*cfa0*/  FSEL R50, R17, -INF , !P0 ;  /* 0xff80000011327808 */ /* 0x000fe40004000000 */
[----:B------:R-:W-:Y:S01]  /*cfb0*/  ISETP.GE.AND P0, PT, R11, R68, PT ;  /* 0x000000440b00720c */ /* 0x000fe20003f06270 */
[C---:B-1----:R-:W-:Y:S01]  /*cfc0*/  FFMA.FTZ R43, R86.reuse, R6, R43 ;  /* 0x00000006562b7223 */ /* 0x042fe2000001002b */
[----:B------:R-:W-:Y:S01]  /*cfd0*/  I2FP.F32.S32 R6, R11 ;  /* 0x0000000b00067245 */ /* 0x000fe20000201400 */
[----:B------:R-:W-:Y:S01]  /*cfe0*/  FMUL.FTZ R11, R81, UR4 ;  /* 0x00000004510b7c20 */ /* 0x000fe20008410000 */
[----:B------:R-:W-:Y:S01]  /*cff0*/  ISETP.GE.AND P1, PT, R19, R68, PT ;  /* 0x000000441300720c */ /* 0x000fe20003f26270 */
[----:B------:R-:W1:Y:S01]  /*d000*/  MUFU.TANH R13, R12 ;  /* 0x0000000c000d7308 */ /* 0x000e620000002400 */
[C---:B------:R-:W-:Y:S01]  /*d010*/  ISETP.GE.AND P6, PT, R9.reuse, R66, PT ;  /* 0x000000420900720c */ /* 0x040fe20003fc6270 */
[C---:B------:R-:W-:Y:S01]  /*d020*/  FFMA.FTZ R41, R86.reuse, R6, R75 ;  /* 0x0000000656297223 */ /* 0x040fe2000001004b */
[----:B------:R-:W-:Y:S01]  /*d030*/  ISETP.GE.AND P3, PT, R9, R68, PT ;  /* 0x000000440900720c */ /* 0x000fe20003f66270 */
[----:B--2---:R-:W-:Y:S01]  /*d040*/  FFMA.FTZ R15, R86, R4, R15 ;  /* 0x00000004560f7223 */ /* 0x004fe2000001000f */
[----:B------:R-:W-:Y:S01]  /*d050*/  VIADD R9, R40, 0xffffff79 ;  /* 0xffffff7928097836 */ /* 0x000fe20000000000 */
[----:B------:R-:W-:-:S02]  /*d060*/  I2FP.F32.S32 R10, R7 ;  /* 0x00000007000a7245 */ /* 0x000fc40000201400 */
[----:B------:R-:W2:Y:S01]  /*d070*/  MUFU.TANH R5, R5 ;  /* 0x0000000500057308 */ /* 0x000ea20000002400 */
[----:B------:R-:W-:Y:S02]  /*d080*/  FSEL R35, R15, -INF , !P1 ;  /* 0xff8000000f237808 */ /* 0x000fe40004800000 */
[----:B------:R-:W-:Y:S02]  /*d090*/  FSEL R41, R41, -INF , !P0 ;  /* 0xff80000029297808 */ /* 0x000fe40004000000 */
[----:B------:R-:W-:Y:S02]  /*d0a0*/  ISETP.GT.AND P0, PT, R29, R108, PT ;  /* 0x0000006c1d00720c */ /* 0x000fe40003f04270 */
[----:B------:R-:W-:Y:S01]  /*d0b0*/  I2FP.F32.S32 R4, R7 ;  /* 0x0000000700047245 */ /* 0x000fe20000201400 */
[----:B------:R-:W3:Y:S01]  /*d0c0*/  MUFU.TANH R73, R73 ;  /* 0x0000004900497308 */ /* 0x000ee20000002400 */
[----:B------:R-:W-:Y:S01]  /*d0d0*/  I2FP.F32.S32 R8, R9 ;  /* 0x0000000900087245 */ /* 0x000fe20000201400 */
[----:B-1----:R-:W-:Y:S01]  /*d0e0*/  FFMA.FTZ R10, R86, R10, R13 ;  /* 0x0000000a560a7223 */ /* 0x002fe2000001000d */
[----:B------:R-:W-:-:S02]  /*d0f0*/  FSEL R47, R47, -INF , !P5 ;  /* 0xff8000002f2f7808 */ /* 0x000fc40006800000 */
[----:B------:R-:W-:Y:S02]  /*d100*/  FSEL R52, R52, -INF , !P6 ;  /* 0xff80000034347808 */ /* 0x000fe40007000000 */
[----:B------:R-:W-:Y:S01]  /*d110*/  FSEL R43, R43, -INF , !P3 ;  /* 0xff8000002b2b7808 */ /* 0x000fe20005800000 */
[----:B------:R-:W1:Y:S01]  /*d120*/  MUFU.TANH R11, R11 ;  /* 0x0000000b000b7308 */ /* 0x000e620000002400 */
[C---:B--2---:R-:W-:Y:S01]  /*d130*/  FFMA.FTZ R4, R86.reuse, R4, R5 ;  /* 0x0000000456047223 */ /* 0x044fe20000010005 */
[-C--:B------:R-:W-:Y:S02]  /*d140*/  ISETP.GE.AND P6, PT, R7, R66.reuse, PT ;  /* 0x000000420700720c */ /* 0x080fe40003fc6270 */
[----:B------:R-:W-:Y:S02]  /*d150*/  ISETP.GE.AND P5, PT, R9, R66, PT ;  /* 0x000000420900720c */ /* 0x000fe40003fa6270 */
[----:B------:R-:W-:Y:S02]  /*d160*/  ISETP.GE.AND P3, PT, R7, R68, PT ;  /* 0x000000440700720c */ /* 0x000fe40003f66270 */
[----:B------:R-:W2:Y:S01]  /*d170*/  MUFU.TANH R15, R83 ;  /* 0x00000053000f7308 */ /* 0x000ea20000002400 */
[----:B---3--:R-:W-:Y:S01]  /*d180*/  FFMA.FTZ R48, R86, R6, R73 ;  /* 0x0000000656307223 */ /* 0x008fe20000010049 */
[----:B------:R-:W-:-:S02]  /*d190*/  ISETP.GE.AND P1, PT, R9, R68, PT ;  /* 0x000000440900720c */ /* 0x000fc40003f26270 */
[----:B------:R-:W-:Y:S02]  /*d1a0*/  FSEL R132, R10, -INF , !P6 ;  /* 0xff8000000a847808 */ /* 0x000fe40007000000 */
[----:B------:R-:W-:Y:S02]  /*d1b0*/  FSEL R48, R48, -INF , !P4 ;  /* 0xff80000030307808 */ /* 0x000fe40006000000 */
[----:B------:R-:W-:Y:S01]  /*d1c0*/  FSEL R73, R4, -INF , !P3 ;  /* 0xff80000004497808 */ /* 0x000fe20005800000 */
[----:B-1----:R-:W-:-:S05]  /*d1d0*/  FFMA.FTZ R11, R86, R8, R11 ;  /* 0x00000008560b7223 */ /* 0x002fca000001000b */
[----:B------:R-:W-:Y:S01]  /*d1e0*/  FSEL R40, R11, -INF , !P5 ;  /* 0xff8000000b287808 */ /* 0x000fe20006800000 */
[----:B--2---:R-:W-:-:S05]  /*d1f0*/  FFMA.FTZ R15, R86, R8, R15 ;  /* 0x00000008560f7223 */ /* 0x004fca000001000f */
        /* <DEDUP_REMOVED lines=66> */
.L_x_4821:
[----:B------:R-:W-:Y:S01]  /*d620*/  UMOV UR4, URZ ;  /* 0x000000ff00047c82 */ /* 0x000fe20008000000 */
[----:B------:R-:W-:Y:S01]  /*d630*/  IMAD.SHL.U32 R4, R60, 0x80, RZ ;  /* 0x000000803c047824 */ /* 0x000fe200078e00ff */
[----:B------:R-:W-:-:S05]  /*d640*/  IADD3 R5, P0, PT, RZ, -UR4, RZ ;  /* 0x80000004ff057c10 */ /* 0x000fca000ff1e0ff */
[----:B------:R-:W-:-:S05]  /*d650*/  IMAD.X R4, RZ, RZ, ~R4, P0 ;  /* 0x000000ffff047224 */ /* 0x000fca00000e0e04 */
[----:B------:R-:W-:-:S04]  /*d660*/  SHF.R.S64 R5, R5, 0x1f, R4 ;  /* 0x0000001f05057819 */ /* 0x000fc80000001004 */
[----:B------:R-:W-:-:S04]  /*d670*/  IADD3 R112, P0, PT, R5, R112, RZ ;  /* 0x0000007005707210 */ /* 0x000fc80007f1e0ff */
[----:B------:R-:W-:-:S09]  /*d680*/  LEA.HI.X.SX32 R113, R4, R113, 0x1, P0 ;  /* 0x0000007104717211 */ /* 0x000fd200000f0eff */
.L_x_4822:
        /* <DEDUP_REMOVED lines=29> */
.L_x_4820:
        /* <DEDUP_REMOVED lines=51> */
[----:B------:R-:W-:Y:S01]  /*db90*/  LOP3.LUT R34, R3, 0x120, R62, 0xf8, !PT ;  /* 0x0000012003227812 */ /* 0x000fe200078ef83e */
[--C-:B------:R-:W-:Y:S01]  /*dba0*/  FFMA.FTZ R46, R20, UR7, -R45.reuse ;  /* 0x00000007142e7c23 */ /* 0x100fe2000801082d */
[----:B------:R-:W-:Y:S01]  /*dbb0*/  FSEL R30, R30, RZ, P0 ;  /* 0x000000ff1e1e7208 */ /* 0x000fe20000000000 */
[----:B------:R-:W-:Y:S01]  /*dbc0*/  FADD.FTZ R4, R65, -R4 ;  /* 0x8000000441047221 */ /* 0x000fe20000010000 */
[----:B------:R-:W-:Y:S01]  /*dbd0*/  LEA R34, R34, UR6, 0x1 ;  /* 0x0000000622227c11 */ /* 0x000fe2000f8e08ff */
[--C-:B------:R-:W-:Y:S01]  /*dbe0*/  FFMA.FTZ R61, R124, UR7, -R45.reuse ;  /* 0x000000077c3d7c23 */ /* 0x100fe2000801082d */
[----:B------:R-:W-:Y:S01]  /*dbf0*/  FMUL.FTZ R141, R141, UR7 ;  /* 0x000000078d8d7c20 */ /* 0x000fe20008410000 */
[--C-:B------:R-:W-:Y:S01]  /*dc00*/  FFMA.FTZ R60, R139, UR7, -R30.reuse ;  /* 0x000000078b3c7c23 */ /* 0x100fe2000801081e */
[----:B------:R-:W-:Y:S01]  /*dc10*/  FMUL.FTZ R139, R4, UR7 ;  /* 0x00000007048b7c20 */ /* 0x000fe20008410000 */
[C---:B------:R-:W-:Y:S01]  /*dc20*/  IADD3 R4, PT, PT, R34.reuse, 0x3000, RZ ;  /* 0x0000300022047810 */ /* 0x040fe20007ffe0ff */
[--C-:B------:R-:W-:Y:S01]  /*dc30*/  FFMA.FTZ R65, R33, UR7, -R30.reuse ;  /* 0x0000000721417c23 */ /* 0x100fe2000801081e */
[----:B------:R-:W-:Y:S01]  /*dc40*/  IADD3 R33, PT, PT, R34, 0x3020, RZ ;  /* 0x0000302022217810 */ /* 0x000fe20007ffe0ff */
[----:B------:R-:W1:Y:S01]  /*dc50*/  LDSM.16.MT88.4 R8, [R34+0x3000] ;  /* 0x003000002208783b */ /* 0x000e620000004200 */
        /* <DEDUP_REMOVED lines=37> */
[----:B------:R-:W-:Y:S01]  /*deb0*/  FFMA.FTZ R28, R28, UR7, -R30 ;  /* 0x000000071c1c7c23 */ /* 0x000fe2000801081e */
[----:B------:R-:W-:-:S05]  /*dec0*/  ISETP.GT.AND P0, PT, R29, R108, PT ;  /* 0x0000006c1d00720c */ /* 0x000fca0003f04270 */
[----:B------:R-:W4:Y:S01]  /*ded0*/  MUFU.EX2 R60, R60 ;  /* 0x0000003c003c7308 */ /* 0x000f220000000800 */
[----:B-----5:R-:W-:-:S07]  /*dee0*/  F2FP.BF16.F32.PACK_AB R18, R46, R61 ;  /* 0x0000003d2e12723e */ /* 0x020fce00000010ff */
[----:B------:R-:W5:Y:S01]  /*def0*/  MUFU.EX2 R141, R141 ;  /* 0x0000008d008d7308 */ /* 0x000f620000000800 */
[----:B------:R-:W-:-:S07]  /*df00*/  @P0 IADD3 R69, PT, PT, R69, -0x3, RZ ;  /* 0xfffffffd45450810 */ /* 0x000fce0007ffe0ff */
        /* <DEDUP_REMOVED lines=9> */
[----:B------:R-:W-:Y:S01]  /*dfa0*/  FMUL.FTZ R92, R92, R141 ;  /* 0x0000008d5c5c7220 */ /* 0x000fe20000410000 */
[----:B------:R-:W4:Y:S01]  /*dfb0*/  MUFU.EX2 R44, R44 ;  /* 0x0000002c002c7308 */ /* 0x000f220000000800 */
[-C--:B-1----:R-:W-:Y:S01]  /*dfc0*/  FMUL.FTZ R6, R106, R139.reuse ;  /* 0x0000008b6a067220 */ /* 0x082fe20000410000 */
        /* <DEDUP_REMOVED lines=10> */
[--C-:B------:R-:W-:Y:S01]  /*e070*/  FFMA.FTZ R87, R58, UR7, -R45.reuse ;  /* 0x000000073a577c23 */ /* 0x100fe2000801082d */
[--C-:B------:R-:W-:Y:S01]  /*e080*/  FFMA.FTZ R58, R54, UR7, -R45.reuse ;  /* 0x00000007363a7c23 */ /* 0x100fe2000801082d */
[----:B------:R-:W-:Y:S01]  /*e090*/  FFMA.FTZ R54, R64, UR7, -R45 ;  /* 0x0000000740367c23 */ /* 0x000fe2000801082d */
[--C-:B------:R-:W-:Y:S01]  /*e0a0*/  FFMA.FTZ R64, R73, UR7, -R30.reuse ;  /* 0x0000000749407c23 */ /* 0x100fe2000801081e */
[--C-:B------:R-:W-:Y:S01]  /*e0b0*/  FFMA.FTZ R73, R71, UR7, -R30.reuse ;  /* 0x0000000747497c23 */ /* 0x100fe2000801081e */
[----:B----4-:R-:W-:Y:S01]  /*e0c0*/  F2FP.BF16.F32.PACK_AB R19, R44, R65 ;  /* 0x000000412c13723e */ /* 0x010fe200000010ff */
[----:B------:R-:W1:Y:S01]  /*e0d0*/  MUFU.EX2 R81, R81 ;  /* 0x0000005100517308 */ /* 0x000e620000000800 */
[----:B------:R-:W-:Y:S01]  /*e0e0*/  FFMA.FTZ R71, R79, UR7, -R30 ;  /* 0x000000074f477c23 */ /* 0x000fe2000801081e */
[----:B------:R-:W-:Y:S01]  /*e0f0*/  FFMA.FTZ R137, R88, R139, R137 ;  /* 0x0000008b58897223 */ /* 0x000fe20000010089 */
[----:B------:R-:W-:-:S03]  /*e100*/  FADD.FTZ R68, R68, R141 ;  /* 0x0000008d44447221 */ /* 0x000fc60000010000 */
[C---:B------:R-:W-:Y:S01]  /*e110*/  HMMA.16816.F32.BF16 R4, R16.reuse, R8, R4 ;  /* 0x000000081004723c */ /* 0x040fe20000041804 */
[----:B------:R-:W-:Y:S01]  /*e120*/  FADD.FTZ R60, R60, R137 ;  /* 0x000000893c3c7221 */ /* 0x000fe20000010000 */
[----:B------:R-:W-:Y:S03]  /*e130*/  MUFU.EX2 R67, R67 ;  /* 0x0000004300437308 */ /* 0x000fe60000000800 */
[----:B------:R-:W-:Y:S01]  /*e140*/  FADD.FTZ R65, R65, R60 ;  /* 0x0000003c41417221 */ /* 0x000fe20000010000 */
[--C-:B------:R-:W-:Y:S01]  /*e150*/  FFMA.FTZ R60, R43, UR7, -R30.reuse ;  /* 0x000000072b3c7c23 */ /* 0x100fe2000801081e */
[----:B------:R-:W-:Y:S01]  /*e160*/  FFMA.FTZ R43, R40, UR7, -R45 ;  /* 0x00000007282b7c23 */ /* 0x000fe2000801082d */
[----:B------:R-:W-:Y:S01]  /*e170*/  HMMA.16816.F32.BF16 R8, R16, R10, R100 ;  /* 0x0000000a1008723c */ /* 0x000fe20000041864 */
[----:B------:R-:W-:Y:S01]  /*e180*/  LDSM.16.MT88.4 R100, [R34+0x3c00] ;  /* 0x003c00002264783b */ /* 0x000fe20000004200 */
[----:B------:R-:W4:Y:S01]  /*e190*/  MUFU.EX2 R66, R66 ;  /* 0x0000004200427308 */ /* 0x000f220000000800 */
[----:B-1----:R-:W-:Y:S01]  /*e1a0*/  F2FP.BF16.F32.PACK_AB R24, R81, R130 ;  /* 0x000000825118723e */ /* 0x002fe200000010ff */
[----:B------:R-:W-:Y:S01]  /*e1b0*/  FADD.FTZ R65, R44, R65 ;  /* 0x000000412c417221 */ /* 0x000fe20000010000 */
[----:B------:R-:W-:-:S03]  /*e1c0*/  FFMA.FTZ R44, R51, UR7, -R30 ;  /* 0x00000007332c7c23 */ /* 0x000fc6000801081e */
[C---:B--2---:R-:W-:Y:S02]  /*e1d0*/  HMMA.16816.F32.BF16 R12, R16.reuse, R20, R12 ;  /* 0x00000014100c723c */ /* 0x044fe4000004180c */
[----:B------:R-:W-:Y:S06]  /*e1e0*/  MUFU.EX2 R124, R124 ;  /* 0x0000007c007c7308 */ /* 0x000fec0000000800 */
[----:B------:R-:W-:Y:S01]  /*e1f0*/  HMMA.16816.F32.BF16 R16, R16, R22, R92 ;  /* 0x000000161010723c */ /* 0x000fe2000004185c */
[----:B------:R-:W1:Y:S01]  /*e200*/  LDSM.16.MT88.4 R20, [R33+0x400] ;  /* 0x000400002114783b */ /* 0x000e620000004200 */
[----:B------:R-:W2:Y:S01]  /*e210*/  MUFU.EX2 R75, R75 ;  /* 0x0000004b004b7308 */ /* 0x000ea20000000800 */
[----:B----4-:R-:W-:-:S07]  /*e220*/  F2FP.BF16.F32.PACK_AB R26, R66, R67 ;  /* 0x00000043421a723e */ /* 0x010fce00000010ff */
[----:B------:R-:W-:Y:S08]  /*e230*/  MUFU.EX2 R74, R74 ;  /* 0x0000004a004a7308 */ /* 0x000ff00000000800 */
[----:B------:R-:W4:Y:S01]  /*e240*/  MUFU.EX2 R63, R63 ;  /* 0x0000003f003f7308 */ /* 0x000f220000000800 */
[----:B--2---:R-:W-:Y:S01]  /*e250*/  F2FP.BF16.F32.PACK_AB R25, R75, R124 ;  /* 0x0000007c4b19723e */ /* 0x004fe200000010ff */
[----:B------:R-:W-:Y:S01]  /*e260*/  FADD.FTZ R124, R124, R65 ;  /* 0x000000417c7c7221 */ /* 0x000fe20000010000 */
[----:B------:R-:W-:-:S02]  /*e270*/  MOV R65, R0 ;  /* 0x0000000000417202 */ /* 0x000fc40000000f00 */
[----:B------:R-:W-:Y:S01]  /*e280*/  @P0 MOV R65, R0 ;  /* 0x0000000000410202 */ /* 0x000fe20000000f00 */
        /* <DEDUP_REMOVED lines=20> */
[----:B-----5:R-:W-:Y:S01]  /*e3d0*/  F2FP.BF16.F32.PACK_AB R25, R133, R136 ;  /* 0x000000888519723e */ /* 0x020fe200000010ff */
[----:B------:R-:W-:-:S04]  /*e3e0*/  FADD.FTZ R136, R136, R63 ;  /* 0x0000003f88887221 */ /* 0x000fc80000010000 */
[----:B------:R-:W-:Y:S02]  /*e3f0*/  FADD.FTZ R136, R133, R136 ;  /* 0x0000008885887221 */ /* 0x000fe40000010000 */
[----:B------:R-:W-:Y:S08]  /*e400*/  MUFU.EX2 R91, R91 ;  /* 0x0000005b005b7308 */ /* 0x000ff00000000800 */
[----:B------:R-:W-:Y:S01]  /*e410*/  MUFU.EX2 R87, R87 ;  /* 0x0000005700577308 */ /* 0x000fe20000000800 */
[----:B--2---:R-:W-:Y:S01]  /*e420*/  F2FP.BF16.F32.PACK_AB R27, R134, R83 ;  /* 0x00000053861b723e */ /* 0x004fe200000010ff */
[----:B------:R-:W-:-:S04]  /*e430*/  FADD.FTZ R83, R83, R136 ;  /* 0x0000008853537221 */ /* 0x000fc80000010000 */
[----:B------:R-:W-:Y:S02]  /*e440*/  FADD.FTZ R134, R134, R83 ;  /* 0x0000005386867221 */ /* 0x000fe40000010000 */
[----:B---3--:R-:W-:Y:S01]  /*e450*/  HMMA.16816.F32.BF16 R4, R24, R36, R4 ;  /* 0x000000241804723c */ /* 0x008fe20000041804 */
[--C-:B------:R-:W-:Y:S01]  /*e460*/  FFMA.FTZ R36, R78, UR7, -R45.reuse ;  /* 0x000000074e247c23 */ /* 0x100fe2000801082d */
[--C-:B------:R-:W-:Y:S01]  /*e470*/  FFMA.FTZ R78, R132, UR7, -R45.reuse ;  /* 0x00000007844e7c23 */ /* 0x100fe2000801082d */
[----:B------:R-:W-:Y:S01]  /*e480*/  MUFU.EX2 R58, R58 ;  /* 0x0000003a003a7308 */ /* 0x000fe20000000800 */
[----:B------:R-:W-:-:S04]  /*e490*/  FFMA.FTZ R37, R76, UR7, -R45 ;  /* 0x000000074c257c23 */ /* 0x000fc8000801082d */
[----:B------:R-:W-:Y:S01]  /*e4a0*/  HMMA.16816.F32.BF16 R8, R24, R38, R8 ;  /* 0x000000261808723c */ /* 0x000fe20000041808 */
[----:B------:R-:W-:Y:S01]  /*e4b0*/  FFMA.FTZ R38, R121, UR7, -R30 ;  /* 0x0000000779267c23 */ /* 0x000fe2000801081e */
[--C-:B------:R-:W-:Y:S01]  /*e4c0*/  FFMA.FTZ R121, R70, UR7, -R45.reuse ;  /* 0x0000000746797c23 */ /* 0x100fe2000801082d */
[----:B------:R-:W-:Y:S01]  /*e4d0*/  MUFU.EX2 R36, R36 ;  /* 0x0000002400247308 */ /* 0x000fe20000000800 */
[----:B------:R-:W-:-:S04]  /*e4e0*/  FFMA.FTZ R39, R72, UR7, -R45 ;  /* 0x0000000748277c23 */ /* 0x000fc8000801082d */
[C---:B-1----:R-:W-:Y:S01]  /*e4f0*/  HMMA.16816.F32.BF16 R12, R24.reuse, R20, R12 ;  /* 0x00000014180c723c */ /* 0x042fe2000004180c */
[--C-:B------:R-:W-:Y:S01]  /*e500*/  FFMA.FTZ R21, R120, UR7, -R45.reuse ;  /* 0x0000000778157c23 */ /* 0x100fe2000801082d */
[--C-:B------:R-:W-:Y:S01]  /*e510*/  FFMA.FTZ R20, R122, UR7, -R45.reuse ;  /* 0x000000077a147c23 */ /* 0x100fe2000801082d */
[----:B------:R-:W1:Y:S05]  /*e520*/  MUFU.EX2 R38, R38 ;  /* 0x0000002600267308 */ /* 0x000e6a0000000800 */
[----:B------:R-:W-:Y:S01]  /*e530*/  HMMA.16816.F32.BF16 R16, R24, R22, R16 ;  /* 0x000000161810723c */ /* 0x000fe20000041810 */
[--C-:B------:R-:W-:Y:S01]  /*e540*/  FFMA.FTZ R25, R90, UR7, -R45.reuse ;  /* 0x000000075a197c23 */ /* 0x100fe2000801082d */
[--C-:B------:R-:W-:Y:S01]  /*e550*/  FFMA.FTZ R27, R89, UR7, -R30.reuse ;  /* 0x00000007591b7c23 */ /* 0x100fe2000801081e */
[--C-:B------:R-:W-:Y:S01]  /*e560*/  FFMA.FTZ R22, R123, UR7, -R30.reuse ;  /* 0x000000077b167c23 */ /* 0x100fe2000801081e */
[----:B------:R-:W-:Y:S01]  /*e570*/  MUFU.EX2 R21, R21 ;  /* 0x0000001500157308 */ /* 0x000fe20000000800 */
[--C-:B------:R-:W-:Y:S01]  /*e580*/  FFMA.FTZ R89, R56, UR7, -R45.reuse ;  /* 0x0000000738597c23 */ /* 0x100fe2000801082d */
[----:B------:R-:W-:Y:S01]  /*e590*/  FFMA.FTZ R56, R77, UR7, -R30 ;  /* 0x000000074d387c23 */ /* 0x000fe2000801081e */
[----:B------:R-:W-:Y:S01]  /*e5a0*/  FADD.FTZ R77, R61, R68 ;  /* 0x000000443d4d7221 */ /* 0x000fe20000010000 */
[--C-:B------:R-:W-:Y:S01]  /*e5b0*/  FFMA.FTZ R24, R82, UR7, -R45.reuse ;  /* 0x0000000752187c23 */ /* 0x100fe2000801082d */
[--C-:B------:R-:W-:Y:S01]  /*e5c0*/  FFMA.FTZ R26, R80, UR7, -R45.reuse ;  /* 0x00000007501a7c23 */ /* 0x100fe2000801082d */
[----:B------:R-:W-:Y:S01]  /*e5d0*/  FFMA.FTZ R23, R118, UR7, -R45 ;  /* 0x0000000776177c23 */ /* 0x000fe2000801082d */
[----:B------:R-:W-:Y:S01]  /*e5e0*/  FADD.FTZ R77, R46, R77 ;  /* 0x0000004d2e4d7221 */ /* 0x000fe20000010000 */
[----:B------:R-:W2:Y:S01]  /*e5f0*/  MUFU.EX2 R25, R25 ;  /* 0x0000001900197308 */ /* 0x000ea20000000800 */
[----:B-1----:R-:W-:Y:S01]  /*e600*/  F2FP.BF16.F32.PACK_AB R93, R38, R91 ;  /* 0x0000005b265d723e */ /* 0x002fe200000010ff */
[----:B------:R-:W-:Y:S01]  /*e610*/  FADD.FTZ R91, R91, R134 ;  /* 0x000000865b5b7221 */ /* 0x000fe20000010000 */
[----:B------:R-:W-:-:S03]  /*e620*/  FADD.FTZ R130, R130, R77 ;  /* 0x0000004d82827221 */ /* 0x000fc60000010000 */
[----:B------:R-:W-:Y:S01]  /*e630*/  FADD.FTZ R38, R38, R91 ;  /* 0x0000005b26267221 */ /* 0x000fe20000010000 */
[----:B------:R-:W-:Y:S01]  /*e640*/  FADD.FTZ R130, R81, R130 ;  /* 0x0000008251827221 */ /* 0x000fe20000010000 */
[----:B------:R-:W1:Y:S03]  /*e650*/  MUFU.EX2 R20, R20 ;  /* 0x0000001400147308 */ /* 0x000e660000000800 */
[----:B------:R-:W-:-:S04]  /*e660*/  FADD.FTZ R67, R67, R130 ;  /* 0x0000008243437221 */ /* 0x000fc80000010000 */
[----:B------:R-:W-:Y:S01]  /*e670*/  FADD.FTZ R67, R66, R67 ;  /* 0x0000004342437221 */ /* 0x000fe20000010000 */
[----:B------:R-:W-:Y:S01]  /*e680*/  MUFU.EX2 R27, R27 ;  /* 0x0000001b001b7308 */ /* 0x000fe20000000800 */
[----:B--2---:R-:W-:Y:S02]  /*e690*/  F2FP.BF16.F32.PACK_AB R92, R25, R36 ;  /* 0x00000024195c723e */ /* 0x004fe400000010ff */
[----:B------:R-:W-:Y:S01]  /*e6a0*/  FADD.FTZ R140, R140, R67 ;  /* 0x000000438c8c7221 */ /* 0x000fe20000010000 */
[-C--:B------:R-:W-:Y:S02]  /*e6b0*/  MOV R67, R2.reuse ;  /* 0x0000000200437202 */ /* 0x080fe40000000f00 */
[----:B------:R-:W-:Y:S01]  /*e6c0*/  @P0 MOV R67, R2 ;  /* 0x0000000200430202 */ /* 0x000fe20000000f00 */
[----:B------:R-:W-:Y:S01]  /*e6d0*/  FADD.FTZ R140, R131, R140 ;  /* 0x0000008c838c7221 */ /* 0x000fe20000010000 */
[----:B------:R-:W2:Y:S01]  /*e6e0*/  MUFU.EX2 R22, R22 ;  /* 0x0000001600167308 */ /* 0x000ea20000000800 */
[----:B-1----:R-:W-:-:S07]  /*e6f0*/  F2FP.BF16.F32.PACK_AB R94, R20, R21 ;  /* 0x00000015145e723e */ /* 0x002fce00000010ff */
[----:B------:R-:W1:Y:S08]  /*e700*/  MUFU.EX2 R78, R78 ;  /* 0x0000004e004e7308 */ /* 0x000e700000000800 */
[----:B------:R-:W-:Y:S01]  /*e710*/  MUFU.EX2 R121, R121 ;  /* 0x0000007900797308 */ /* 0x000fe20000000800 */
[----:B--2---:R-:W-:Y:S01]  /*e720*/  F2FP.BF16.F32.PACK_AB R95, R22, R27 ;  /* 0x0000001b165f723e */ /* 0x004fe200000010ff */
[----:B------:R-:W-:-:S04]  /*e730*/  FADD.FTZ R27, R27, R38 ;  /* 0x000000261b1b7221 */ /* 0x000fc80000010000 */
[----:B------:R-:W-:Y:S02]  /*e740*/  FADD.FTZ R27, R22, R27 ;  /* 0x0000001b161b7221 */ /* 0x000fe40000010000 */
        /* <DEDUP_REMOVED lines=8> */
[----:B------:R-:W-:Y:S01]  /*e7d0*/  MUFU.EX2 R89, R89 ;  /* 0x0000005900597308 */ /* 0x000fe20000000800 */
[----:B--2---:R-:W-:Y:S01]  /*e7e0*/  HMMA.16816.F32.BF16 R96, R92, R4, R12 ;  /* 0x000000045c60723c */ /* 0x004fe2000004180c */
[----:B------:R-:W2:Y:S01]  /*e7f0*/  LDSM.16.MT88.4 R12, [R34+0x4000] ;  /* 0x00400000220c783b */ /* 0x000ea20000004200 */
[----:B-1----:R-:W-:-:S05]  /*e800*/  F2FP.BF16.F32.PACK_AB R4, R87, R78 ;  /* 0x0000004e5704723e */ /* 0x002fca00000010ff */
[----:B------:R-:W1:Y:S01]  /*e810*/  MUFU.EX2 R54, R54 ;  /* 0x0000003600367308 */ /* 0x000e620000000800 */
[----:B----4-:R-:W-:Y:S01]  /*e820*/  F2FP.BF16.F32.PACK_AB R5, R73, R64 ;  /* 0x000000404905723e */ /* 0x010fe200000010ff */
[----:B------:R-:W-:Y:S01]  /*e830*/  FADD.FTZ R64, R64, R27 ;  /* 0x0000001b40407221 */ /* 0x000fe20000010000 */
[----:B------:R-:W-:Y:S01]  /*e840*/  HMMA.16816.F32.BF16 R92, R92, R6, R16 ;  /* 0x000000065c5c723c */ /* 0x000fe20000041810 */
[----:B------:R-:W-:Y:S01]  /*e850*/  F2FP.BF16.F32.PACK_AB R6, R58, R121 ;  /* 0x000000793a06723e */ /* 0x000fe200000010ff */
[----:B------:R-:W-:Y:S01]  /*e860*/  FFMA.FTZ R16, R50, UR7, -R45 ;  /* 0x0000000732107c23 */ /* 0x000fe2000801082d */
[----:B-----5:R-:W-:Y:S01]  /*e870*/  F2FP.BF16.F32.PACK_AB R7, R71, R56 ;  /* 0x000000384707723e */ /* 0x020fe200000010ff */
[--C-:B------:R-:W-:Y:S01]  /*e880*/  FFMA.FTZ R50, R57, UR7, -R30.reuse ;  /* 0x0000000739327c23 */ /* 0x100fe2000801081e */
[----:B------:R-:W-:Y:S01]  /*e890*/  FFMA.FTZ R57, R59, UR7, -R30 ;  /* 0x000000073b397c23 */ /* 0x000fe2000801081e */
[----:B------:R-:W-:Y:S01]  /*e8a0*/  MUFU.EX2 R37, R37 ;  /* 0x0000002500257308 */ /* 0x000fe20000000800 */
[----:B------:R-:W-:-:S04]  /*e8b0*/  FADD.FTZ R73, R73, R64 ;  /* 0x0000004049497221 */ /* 0x000fc80000010000 */
[----:B------:R-:W-:Y:S01]  /*e8c0*/  FADD.FTZ R56, R56, R73 ;  /* 0x0000004938387221 */ /* 0x000fe20000010000 */
[----:B---3--:R-:W-:Y:S02]  /*e8d0*/  HMMA.16816.F32.BF16 R96, R4, R8, R96 ;  /* 0x000000080460723c */ /* 0x008fe40000041860 */
[----:B------:R-:W3:Y:S01]  /*e8e0*/  MUFU.EX2 R24, R24 ;  /* 0x0000001800187308 */ /* 0x000ee20000000800 */
[----:B------:R-:W-:-:S05]  /*e8f0*/  FADD.FTZ R71, R71, R56 ;  /* 0x0000003847477221 */ /* 0x000fca0000010000 */
[C---:B------:R-:W-:Y:S01]  /*e900*/  HMMA.16816.F32.BF16 R92, R4.reuse, R10, R92 ;  /* 0x0000000a045c723c */ /* 0x040fe2000004185c */
[----:B------:R-:W-:Y:S01]  /*e910*/  LDSM.16.MT88.4 R8, [R34+0x4800] ;  /* 0x004800002208783b */ /* 0x000fe20000004200 */
[----:B------:R-:W-:Y:S08]  /*e920*/  MUFU.EX2 R50, R50 ;  /* 0x0000003200327308 */ /* 0x000ff00000000800 */
[----:B------:R-:W4:Y:S01]  /*e930*/  MUFU.EX2 R57, R57 ;  /* 0x0000003900397308 */ /* 0x000f220000000800 */
[C---:B--2---:R-:W-:Y:S07]  /*e940*/  HMMA.16816.F32.BF16 R104, R4.reuse, R12, R104 ;  /* 0x0000000c0468723c */ /* 0x044fee0000041868 */
[----:B------:R-:W-:Y:S01]  /*e950*/  MUFU.EX2 R55, R55 ;  /* 0x0000003700377308 */ /* 0x000fe20000000800 */
[----:B------:R-:W-:Y:S01]  /*e960*/  HMMA.16816.F32.BF16 R100, R4, R14, R100 ;  /* 0x0000000e0464723c */ /* 0x000fe20000041864 */
[----:B------:R-:W2:Y:S01]  /*e970*/  LDSM.16.MT88.4 R12, [R33+0x1400] ;  /* 0x00140000210c783b */ /* 0x000ea20000004200 */
[----:B-1----:R-:W-:-:S02]  /*e980*/  F2FP.BF16.F32.PACK_AB R4, R54, R89 ;  /* 0x000000593604723e */ /* 0x002fc400000010ff */
[----:B---3--:R-:W-:-:S03]  /*e990*/  F2FP.BF16.F32.PACK_AB R6, R24, R37 ;  /* 0x000000251806723e */ /* 0x008fc600000010ff */
[----:B------:R-:W1:Y:S01]  /*e9a0*/  MUFU.EX2 R46, R53 ;  /* 0x00000035002e7308 */ /* 0x000e620000000800 */
[----:B----4-:R-:W-:Y:S01]  /*e9b0*/  F2FP.BF16.F32.PACK_AB R5, R57, R50 ;  /* 0x000000323905723e */ /* 0x010fe200000010ff */
[----:B------:R-:W-:-:S04]  /*e9c0*/  FADD.FTZ R50, R50, R71 ;  /* 0x0000004732327221 */ /* 0x000fc80000010000 */
[----:B------:R-:W-:Y:S02]  /*e9d0*/  FADD.FTZ R50, R57, R50 ;  /* 0x0000003239327221 */ /* 0x000fe40000010000 */
[----:B------:R3:W-:Y:S08]  /*e9e0*/  MUFU.EX2 R61, R16 ;  /* 0x00000010003d7308 */ /* 0x0007f00000000800 */
[----:B------:R-:W-:Y:S01]  /*e9f0*/  MUFU.EX2 R26, R26 ;  /* 0x0000001a001a7308 */ /* 0x000fe20000000800 */
[----:B-1----:R-:W-:Y:S01]  /*ea00*/  F2FP.BF16.F32.PACK_AB R7, R46, R55 ;  /* 0x000000372e07723e */ /* 0x002fe200000010ff */
[----:B------:R-:W-:-:S04]  /*ea10*/  FADD.FTZ R55, R55, R50 ;  /* 0x0000003237377221 */ /* 0x000fc80000010000 */
[----:B------:R-:W-:Y:S02]  /*ea20*/  FADD.FTZ R55, R46, R55 ;  /* 0x000000372e377221 */ /* 0x000fe40000010000 */
[----:B------:R-:W1:Y:S01]  /*ea30*/  MUFU.EX2 R23, R23 ;  /* 0x0000001700177308 */ /* 0x000e620000000800 */
[----:B---3--:R-:W3:Y:S07]  /*ea40*/  LDSM.16.MT88.4 R16, [R34+0x4400] ;  /* 0x004400002210783b */ /* 0x008eee0000004200 */
[----:B------:R-:W-:Y:S01]  /*ea50*/  MUFU.EX2 R39, R39 ;  /* 0x0000002700277308 */ /* 0x000fe20000000800 */
[----:B--2---:R-:W-:Y:S01]  /*ea60*/  HMMA.16816.F32.BF16 R96, R4, R12, R96 ;  /* 0x0000000c0460723c */ /* 0x004fe20000041860 */
[----:B------:R-:W-:-:S06]  /*ea70*/  FADD.FTZ R13, R129, R140 ;  /* 0x0000008c810d7221 */ /* 0x000fcc0000010000 */
[----:B------:R-:W-:Y:S01]  /*ea80*/  MUFU.EX2 R52, R52 ;  /* 0x0000003400347308 */ /* 0x000fe20000000800 */
[----:B------:R-:W-:Y:S01]  /*ea90*/  FADD.FTZ R13, R128, R13 ;  /* 0x0000000d800d7221 */ /* 0x000fe20000010000 */
[----:B------:R-:W-:Y:S03]  /*eaa0*/  HMMA.16816.F32.BF16 R92, R4, R14, R92 ;  /* 0x0000000e045c723c */ /* 0x000fe6000004185c */
[----:B------:R-:W-:Y:S02]  /*eab0*/  FADD.FTZ R40, R36, R13 ;  /* 0x0000000d24287221 */ /* 0x000fe40000010000 */
[----:B------:R-:W-:Y:S01]  /*eac0*/  LDSM.16.MT88.4 R12, [R34+0x4c00] ;  /* 0x004c0000220c783b */ /* 0x000fe20000004200 */
[----:B------:R-:W-:Y:S01]  /*ead0*/  MUFU.EX2 R44, R44 ;  /* 0x0000002c002c7308 */ /* 0x000fe20000000800 */
[----:B------:R-:W-:-:S04]  /*eae0*/  FADD.FTZ R40, R25, R40 ;  /* 0x0000002819287221 */ /* 0x000fc80000010000 */
[----:B------:R-:W-:-:S03]  /*eaf0*/  FADD.FTZ R21, R21, R40 ;  /* 0x0000002815157221 */ /* 0x000fc60000010000 */
[----:B------:R-:W2:Y:S01]  /*eb00*/  MUFU.EX2 R49, R49 ;  /* 0x0000003100317308 */ /* 0x000ea20000000800 */
[----:B------:R-:W-:-:S04]  /*eb10*/  FADD.FTZ R21, R20, R21 ;  /* 0x0000001514157221 */ /* 0x000fc80000010000 */
[----:B------:R-:W-:Y:S01]  /*eb20*/  FADD.FTZ R78, R78, R21 ;  /* 0x000000154e4e7221 */ /* 0x000fe20000010000 */
[----:B------:R-:W-:Y:S02]  /*eb30*/  FFMA.FTZ R21, R31, UR7, -R30 ;  /* 0x000000071f157c23 */ /* 0x000fe4000801081e */
[----:B------:R-:W-:Y:S01]  /*eb40*/  MUFU.EX2 R47, R47 ;  /* 0x0000002f002f7308 */ /* 0x000fe20000000800 */
[----:B---3--:R-:W-:Y:S01]  /*eb50*/  HMMA.16816.F32.BF16 R104, R4, R16, R104 ;  /* 0x000000100468723c */ /* 0x008fe20000041868 */
[----:B------:R-:W-:-:S04]  /*eb60*/  FADD.FTZ R78, R87, R78 ;  /* 0x0000004e574e7221 */ /* 0x000fc80000010000 */
[----:B------:R-:W-:Y:S02]  /*eb70*/  FADD.FTZ R121, R121, R78 ;  /* 0x0000004e79797221 */ /* 0x000fe40000010000 */
[----:B------:R-:W3:Y:S01]  /*eb80*/  MUFU.EX2 R60, R60 ;  /* 0x0000003c003c7308 */ /* 0x000ee20000000800 */
[----:B------:R-:W-:Y:S01]  /*eb90*/  HMMA.16816.F32.BF16 R100, R4, R18, R100 ;  /* 0x000000120464723c */ /* 0x000fe20000041864 */
[----:B------:R-:W4:Y:S01]  /*eba0*/  LDSM.16.MT88.4 R16, [R33+0x1800] ;  /* 0x001800002110783b */ /* 0x000f220000004200 */
[----:B-1----:R-:W-:Y:S01]  /*ebb0*/  F2FP.BF16.F32.PACK_AB R4, R23, R26 ;  /* 0x0000001a1704723e */ /* 0x002fe200000010ff */
[----:B------:R-:W-:Y:S01]  /*ebc0*/  FADD.FTZ R58, R58, R121 ;  /* 0x000000793a3a7221 */ /* 0x000fe20000010000 */
[----:B--2---:R-:W-:Y:S01]  /*ebd0*/  F2FP.BF16.F32.PACK_AB R5, R49, R44 ;  /* 0x0000002c3105723e */ /* 0x004fe200000010ff */
[----:B------:R-:W-:Y:S01]  /*ebe0*/  FADD.FTZ R44, R44, R55 ;  /* 0x000000372c2c7221 */ /* 0x000fe20000010000 */
[----:B------:R-:W-:Y:S01]  /*ebf0*/  F2FP.BF16.F32.PACK_AB R6, R52, R39 ;  /* 0x000000273406723e */ /* 0x000fe200000010ff */
[----:B------:R-:W-:Y:S01]  /*ec00*/  FADD.FTZ R89, R89, R58 ;  /* 0x0000003a59597221 */ /* 0x000fe20000010000 */
[----:B------:R-:W-:Y:S01]  /*ec10*/  MUFU.EX2 R36, R35 ;  /* 0x0000002300247308 */ /* 0x000fe20000000800 */
[----:B------:R-:W-:-:S02]  /*ec20*/  FADD.FTZ R44, R49, R44 ;  /* 0x0000002c312c7221 */ /* 0x000fc40000010000 */
[----:B------:R-:W-:-:S04]  /*ec30*/  FADD.FTZ R54, R54, R89 ;  /* 0x0000005936367221 */ /* 0x000fc80000010000 */
[----:B------:R-:W-:Y:S01]  /*ec40*/  FADD.FTZ R37, R37, R54 ;  /* 0x0000003625257221 */ /* 0x000fe20000010000 */
[----:B---3--:R-:W-:Y:S01]  /*ec50*/  F2FP.BF16.F32.PACK_AB R7, R60, R47 ;  /* 0x0000002f3c07723e */ /* 0x008fe200000010ff */
[----:B------:R-:W1:Y:S01]  /*ec60*/  MUFU.EX2 R25, R41 ;  /* 0x0000002900197308 */ /* 0x000e620000000800 */
[----:B------:R-:W-:Y:S01]  /*ec70*/  FADD.FTZ R47, R47, R44 ;  /* 0x0000002c2f2f7221 */ /* 0x000fe20000010000 */
[----:B------:R-:W-:-:S03]  /*ec80*/  FADD.FTZ R37, R24, R37 ;  /* 0x0000002518257221 */ /* 0x000fc60000010000 */
[----:B------:R-:W-:Y:S01]  /*ec90*/  FADD.FTZ R47, R60, R47 ;  /* 0x0000002f3c2f7221 */ /* 0x000fe20000010000 */
[----:B------:R-:W-:Y:S01]  /*eca0*/  HMMA.16816.F32.BF16 R104, R4, R8, R104 ;  /* 0x000000080468723c */ /* 0x000fe20000041868 */
[----:B------:R-:W-:Y:S01]  /*ecb0*/  FADD.FTZ R26, R26, R37 ;  /* 0x000000251a1a7221 */ /* 0x000fe20000010000 */
[----:B------:R-:W2:Y:S03]  /*ecc0*/  MUFU.EX2 R48, R48 ;  /* 0x0000003000307308 */ /* 0x000ea60000000800 */
[----:B------:R-:W-:-:S03]  /*ecd0*/  FADD.FTZ R26, R23, R26 ;  /* 0x0000001a171a7221 */ /* 0x000fc60000010000 */
[----:B------:R-:W-:Y:S01]  /*ece0*/  HMMA.16816.F32.BF16 R100, R4, R10, R100 ;  /* 0x0000000a0464723c */ /* 0x000fe20000041864 */
[----:B------:R-:W3:Y:S01]  /*ecf0*/  LDSM.16.MT88.4 R8, [R33+0x1c00] ;  /* 0x001c00002108783b */ /* 0x000ee20000004200 */
[----:B------:R-:W-:Y:S01]  /*ed00*/  MUFU.EX2 R42, R42 ;  /* 0x0000002a002a7308 */ /* 0x000fe20000000800 */
[----:B------:R-:W-:-:S04]  /*ed10*/  FADD.FTZ R39, R39, R26 ;  /* 0x0000001a27277221 */ /* 0x000fc80000010000 */
[----:B------:R-:W-:-:S03]  /*ed20*/  FADD.FTZ R52, R52, R39 ;  /* 0x0000002734347221 */ /* 0x000fc60000010000 */
[----:B------:R-:W5:Y:S01]  /*ed30*/  MUFU.EX2 R43, R43 ;  /* 0x0000002b002b7308 */ /* 0x000f620000000800 */
[C---:B----4-:R-:W-:Y:S07]  /*ed40*/  HMMA.16816.F32.BF16 R96, R4.reuse, R16, R96 ;  /* 0x000000100460723c */ /* 0x050fee0000041860 */
[----:B------:R-:W-:Y:S01]  /*ed50*/  MUFU.EX2 R20, R28 ;  /* 0x0000001c00147308 */ /* 0x000fe20000000800 */
[----:B------:R-:W-:Y:S01]  /*ed60*/  HMMA.16816.F32.BF16 R92, R4, R18, R92 ;  /* 0x00000012045c723c */ /* 0x000fe2000004185c */
[----:B-1----:R-:W-:Y:S01]  /*ed70*/  F2FP.BF16.F32.PACK_AB R5, R25, R36 ;  /* 0x000000241905723e */ /* 0x002fe200000010ff */
[----:B------:R-:W-:Y:S01]  /*ed80*/  FADD.FTZ R36, R36, R47 ;  /* 0x0000002f24247221 */ /* 0x000fe20000010000 */
[----:B--2---:R-:W-:Y:S01]  /*ed90*/  F2FP.BF16.F32.PACK_AB R4, R48, R61 ;  /* 0x0000003d3004723e */ /* 0x004fe200000010ff */
[----:B------:R-:W-:-:S02]  /*eda0*/  FADD.FTZ R61, R61, R52 ;  /* 0x000000343d3d7221 */ /* 0x000fc40000010000 */
[----:B------:R-:W-:Y:S01]  /*edb0*/  FADD.FTZ R25, R25, R36 ;  /* 0x0000002419197221 */ /* 0x000fe20000010000 */
[----:B------:R-:W1:Y:S01]  /*edc0*/  MUFU.EX2 R21, R21 ;  /* 0x0000001500157308 */ /* 0x000e620000000800 */
[----:B-----5:R-:W-:Y:S01]  /*edd0*/  F2FP.BF16.F32.PACK_AB R6, R43, R42 ;  /* 0x0000002a2b06723e */ /* 0x020fe200000010ff */
[----:B------:R-:W-:-:S04]  /*ede0*/  FADD.FTZ R61, R48, R61 ;  /* 0x0000003d303d7221 */ /* 0x000fc80000010000 */
[----:B------:R-:W-:-:S04]  /*edf0*/  FADD.FTZ R42, R42, R61 ;  /* 0x0000003d2a2a7221 */ /* 0x000fc80000010000 */
[----:B------:R-:W-:Y:S01]  /*ee00*/  FADD.FTZ R87, R43, R42 ;  /* 0x0000002a2b577221 */ /* 0x000fe20000010000 */
[----:B-1----:R-:W-:Y:S01]  /*ee10*/  F2FP.BF16.F32.PACK_AB R7, R21, R20 ;  /* 0x000000141507723e */ /* 0x002fe200000010ff */
[----:B------:R-:W-:-:S04]  /*ee20*/  FADD.FTZ R20, R20, R25 ;  /* 0x0000001914147221 */ /* 0x000fc80000010000 */
[----:B------:R-:W-:Y:S01]  /*ee30*/  FADD.FTZ R88, R21, R20 ;  /* 0x0000001415587221 */ /* 0x000fe20000010000 */
[----:B------:R-:W-:Y:S01]  /*ee40*/  MOV R21, R29 ;  /* 0x0000001d00157202 */ /* 0x000fe20000000f00 */
[C---:B------:R-:W-:Y:S08]  /*ee50*/  HMMA.16816.F32.BF16 R104, R4.reuse, R12, R104 ;  /* 0x0000000c0468723c */ /* 0x040ff00000041868 */
[C---:B------:R-:W-:Y:S08]  /*ee60*/  HMMA.16816.F32.BF16 R100, R4.reuse, R14, R100 ;  /* 0x0000000e0464723c */ /* 0x040ff00000041864 */
[C---:B---3--:R-:W-:Y:S08]  /*ee70*/  HMMA.16816.F32.BF16 R96, R4.reuse, R8, R96 ;  /* 0x000000080460723c */ /* 0x048ff00000041860 */
[----:B------:R-:W-:Y:S01]  /*ee80*/  HMMA.16816.F32.BF16 R92, R4, R10, R92 ;  /* 0x0000000a045c723c */ /* 0x000fe2000004185c */
[----:B------:R-:W-:-:S04]  /*ee90*/  NOP ;  /* 0x0000000000007918 */ /* 0x000fc80000000000 */
[----:B------:R-:W-:-:S15]  /*eea0*/  @P0 BRA `(.L_x_4823) ;  /* 0x0000000000040947 */ /* 0x000fde0003800000 */
.L_x_4817:
[----:B------:R-:W-:-:S07]  /*eeb0*/  IADD3 R69, PT, PT, R21, -0x1, RZ ;  /* 0xffffffff15457810 */ /* 0x000fce0007ffe0ff */
.L_x_4823:
[----:B------:R-:W-:-:S13]  /*eec0*/  ISETP.GE.AND P0, PT, R69, R108, PT ;  /* 0x0000006c4500720c */ /* 0x000fda0003f06270 */
[----:B------:R-:W-:Y:S05]  /*eed0*/  @!P0 BRA `(.L_x_4824) ;  /* 0x0000003800748947 */ /* 0x000fea0003800000 */
[----:B------:R-:W1:Y:S01]  /*eee0*/  S2UR UR6, SR_CgaCtaId ;  /* 0x00000000000679c3 */ /* 0x000e620000008800 */
[----:B------:R-:W-:Y:S01]  /*eef0*/  UMOV UR15, 0x400 ;  /* 0x00000400000f7882 */ /* 0x000fe20000000000 */
[----:B------:R-:W-:Y:S01]  /*ef00*/  UISETP.NE.U32.AND UP0, UPT, UR10, URZ, UPT ;  /* 0x000000ff0a00728c */ /* 0x000fe2000bf05070 */
[----:B------:R-:W-:Y:S01]  /*ef10*/  LOP3.LUT R121, R3, 0x120, R62, 0xf8, !PT ;  /* 0x0000012003797812 */ /* 0x000fe200078ef83e */
[----:B------:R-:W-:Y:S01]  /*ef20*/  IMAD.MOV.U32 R91, RZ, RZ, R65 ;  /* 0x000000ffff5b7224 */ /* 0x000fe200078e0041 */
[C---:B------:R-:W-:Y:S01]  /*ef30*/  SHF.L.U32 R3, R69.reuse, 0x7, RZ ;  /* 0x0000000745037819 */ /* 0x040fe200000006ff */
[----:B------:R-:W-:Y:S01]  /*ef40*/  UISETP.NE.AND.EX UP0, UPT, UR11, URZ, UPT, UP0 ;  /* 0x000000ff0b00728c */ /* 0x000fe2000bf05300 */
[----:B------:R-:W-:Y:S01]  /*ef50*/  IMAD.MOV.U32 R90, RZ, RZ, R67 ;  /* 0x000000ffff5a7224 */ /* 0x000fe200078e0043 */
[----:B------:R-:W2:Y:S01]  /*ef60*/  S2UR UR7, SR_CgaCtaId ;  /* 0x00000000000779c3 */ /* 0x000ea20000008800 */
[----:B------:R-:W-:Y:S01]  /*ef70*/  VIADD R123, R69, 0x1 ;  /* 0x00000001457b7836 */ /* 0x000fe20000000000 */
[C---:B------:R-:W-:Y:S01]  /*ef80*/  LOP3.LUT R89, R3.reuse, 0x40, R32, 0xfe, !PT ;  /* 0x0000004003597812 */ /* 0x040fe200078efe20 */
[----:B------:R-:W-:Y:S01]  /*ef90*/  IMAD.MOV.U32 R122, RZ, RZ, RZ ;  /* 0x000000ffff7a7224 */ /* 0x000fe200078e00ff */
[----:B------:R-:W-:Y:S01]  /*efa0*/  PLOP3.LUT P3, PT, PT, PT, UP0, 0x80, 0x8 ;  /* 0x000000000008781c */ /* 0x000fe20003f6f008 */
[----:B------:R-:W-:Y:S01]  /*efb0*/  UMOV UR16, 0x400 ;  /* 0x0000040000107882 */ /* 0x000fe20000000000 */
[----:B------:R-:W-:Y:S01]  /*efc0*/  IADD3 R124, PT, PT, R3, 0x80, RZ ;  /* 0x00000080037c7810 */ /* 0x000fe20007ffe0ff */
[----:B------:R-:W3:Y:S01]  /*efd0*/  LDCU UR14, c[0x0][0x440] ;  /* 0x00008800ff0e77ac */ /* 0x000ee20008000800 */
[----:B------:R-:W4:Y:S01]  /*efe0*/  LDCU UR5, c[0x0][0x50c] ;  /* 0x0000a180ff0577ac */ /* 0x000f220008000800 */
[----:B------:R-:W2:Y:S01]  /*eff0*/  LDCU UR4, c[0x0][0x45c] ;  /* 0x00008b80ff0477ac */ /* 0x000ea20008000800 */
[----:B-1----:R-:W-:Y:S01]  /*f000*/  ULEA UR15, UR6, UR15, 0x18 ;  /* 0x0000000f060f7291 */ /* 0x002fe2000f8ec0ff */
[----:B------:R-:W1:Y:S05]  /*f010*/  LDCU.64 UR10, c[0x0][0x3a0] ;  /* 0x00007400ff0a77ac */ /* 0x000e6a0008000a00 */
[----:B------:R-:W-:Y:S01]  /*f020*/  LEA R121, R121, UR15, 0x1 ;  /* 0x0000000f79797c11 */ /* 0x000fe2000f8e08ff */
[----:B------:R-:W1:Y:S03]  /*f030*/  LDCU.64 UR12, c[0x0][0x3a8] ;  /* 0x00007500ff0c77ac */ /* 0x000e660008000a00 */
[C---:B------:R-:W-:Y:S01]  /*f040*/  IADD3 R118, PT, PT, R121.reuse, 0x3020, RZ ;  /* 0x0000302079767810 */ /* 0x040fe20007ffe0ff */
[----:B------:R-:W-:Y:S01]  /*f050*/  VIADD R120, R121, 0x3000 ;  /* 0x0000300079787836 */ /* 0x000fe20000000000 */
[----:B--234-:R-:W-:-:S12]  /*f060*/  ULEA UR6, UR7, UR16, 0x18 ;  /* 0x0000001007067291 */ /* 0x01cfd8000f8ec0ff */
.L_x_4828:
        /* <DEDUP_REMOVED lines=78> */
.L_x_4825:
[----:B------:R-:W-:Y:S02]  /*f550*/  LOP3.LUT R131, R110, 0x1f20, RZ, 0xc0, !PT ;  /* 0x00001f206e837812 */ /* 0x000fe400078ec0ff */
[C---:B------:R-:W-:Y:S02]  /*f560*/  SHF.L.U32 R129, R128.reuse, 0x6, RZ ;  /* 0x0000000680817819 */ /* 0x040fe400000006ff */
[----:B------:R-:W-:Y:S02]  /*f570*/  SHF.L.U64.HI R128, R128, 0x6, R127 ;  /* 0x0000000680807819 */ /* 0x000fe4000001027f */
[----:B------:R-:W-:Y:S02]  /*f580*/  IADD3 R130, P0, PT, R129, R114, RZ ;  /* 0x0000007281827210 */ /* 0x000fe40007f1e0ff */
[----:B------:R-:W-:Y:S02]  /*f590*/  SHF.L.U32 R125, R84, 0x2, RZ ;  /* 0x00000002547d7819 */ /* 0x000fe400000006ff */
[----:B------:R-:W-:Y:S02]  /*f5a0*/  IADD3 R134, P1, PT, R130, R129, RZ ;  /* 0x0000008182867210 */ /* 0x000fe40007f3e0ff */
[----:B------:R-:W-:Y:S02]  /*f5b0*/  LOP3.LUT R133, R125, 0x18, RZ, 0xc0, !PT ;  /* 0x000000187d857812 */ /* 0x000fe400078ec0ff */
[C---:B------:R-:W-:Y:S02]  /*f5c0*/  SHF.L.U32 R0, R84.reuse, 0x5, RZ ;  /* 0x0000000554007819 */ /* 0x040fe400000006ff */
[----:B------:R-:W-:Y:S02]  /*f5d0*/  SHF.L.U32 R126, R84, 0x4, RZ ;  /* 0x00000004547e7819 */ /* 0x000fe400000006ff */
[----:B------:R-:W-:Y:S02]  /*f5e0*/  LOP3.LUT R3, R133, 0xc0, R0, 0xf8, !PT ;  /* 0x000000c085037812 */ /* 0x000fe400078ef800 */
[----:B------:R-:W-:Y:S02]  /*f5f0*/  LOP3.LUT R5, R126, 0x100, RZ, 0xc0, !PT ;  /* 0x000001007e057812 */ /* 0x000fe400078ec0ff */
[----:B------:R-:W-:Y:S02]  /*f600*/  LOP3.LUT R3, R3, 0x8, R84, 0x78, !PT ;  /* 0x0000000803037812 */ /* 0x000fe400078e7854 */
[----:B------:R-:W-:Y:S02]  /*f610*/  LOP3.LUT R0, R5, 0x20, R0, 0xf8, !PT ;  /* 0x0000002005007812 */ /* 0x000fe400078ef800 */
[----:B------:R-:W-:Y:S02]  /*f620*/  LOP3.LUT R119, R84, 0x18, RZ, 0xc0, !PT ;  /* 0x0000001854777812 */ /* 0x000fe400078ec0ff */
[----:B------:R-:W-:Y:S02]  /*f630*/  LOP3.LUT R0, R0, R3, RZ, 0xfc, !PT ;  /* 0x0000000300007212 */ /* 0x000fe400078efcff */
[----:B------:R-:W-:Y:S02]  /*f640*/  LOP3.LUT R132, R110, 0xd8, RZ, 0xc0, !PT ;  /* 0x000000d86e847812 */ /* 0x000fe400078ec0ff */
[----:B------:R-:W-:Y:S02]  /*f650*/  LEA R60, R0, UR6, 0x1 ;  /* 0x00000006003c7c11 */ /* 0x000fe4000f8e08ff */
[----:B------:R-:W-:Y:S02]  /*f660*/  LOP3.LUT R132, R132, R119, RZ, 0x3c, !PT ;  /* 0x0000007784847212 */ /* 0x000fe400078e3cff */
[----:B------:R-:W-:Y:S02]  /*f670*/  MOV R0, 0x20 ;  /* 0x0000002000007802 */ /* 0x000fe40000000f00 */
[----:B------:R-:W-:Y:S02]  /*f680*/  LOP3.LUT R132, R131, R132, RZ, 0xfc, !PT ;  /* 0x0000008483847212 */ /* 0x000fe400078efcff */
[----:B------:R-:W-:Y:S02]  /*f690*/  IADD3.X R131, PT, PT, R128, R115, RZ, P0, !PT ;  /* 0x0000007380837210 */ /* 0x000fe400007fe4ff */
[----:B------:R-:W-:Y:S02]  /*f6a0*/  LEA R127, R132, UR6, 0x1 ;  /* 0x00000006847f7c11 */ /* 0x000fe4000f8e08ff */
[-C--:B------:R-:W-:Y:S02]  /*f6b0*/  IADD3.X R135, PT, PT, R131, R128.reuse, RZ, P1, !PT ;  /* 0x0000008083877210 */ /* 0x080fe40000ffe4ff */
[----:B------:R-:W-:Y:S01]  /*f6c0*/  @!P2 IADD3 R132, P0, PT, R134, R129, RZ ;  /* 0x000000818684a210 */ /* 0x000fe20007f1e0ff */
[----:B------:R-:W-:Y:S01]  /*f6d0*/  @!PT LDS RZ, [RZ] ;  /* 0x00000000fffff984 */ /* 0x000fe20000000800 */
[----:B------:R-:W-:Y:S01]  /*f6e0*/  @!PT LDS RZ, [RZ] ;  /* 0x00000000fffff984 */ /* 0x000fe20000000800 */
[----:B------:R-:W-:Y:S01]  /*f6f0*/  @!PT LDS RZ, [RZ] ;  /* 0x00000000fffff984 */ /* 0x000fe20000000800 */
[----:B------:R2:W-:Y:S01]  /*f700*/  @!P2 LDGSTS.E.BYPASS.LTC128B.128 [R127+0x3000], desc[UR8][R114.64] ;  /* 0x03000000727fafae */ /* 0x0005e2000b981a08 */
[----:B------:R-:W-:Y:S02]  /*f710*/  LOP3.LUT P1, RZ, R84, 0x4, RZ, 0xc0, !PT ;  /* 0x0000000454ff7812 */ /* 0x000fe4000782c0ff */
[----:B------:R-:W-:Y:S02]  /*f720*/  @!P2 IADD3.X R133, PT, PT, R135, R128, RZ, P0, !PT ;  /* 0x000000808785a210 */ /* 0x000fe400007fe4ff */
[----:B------:R-:W-:Y:S02]  /*f730*/  SEL R0, R0, 0xffffffe0, !P1 ;  /* 0xffffffe000007807 */ /* 0x000fe40004800000 */
[----:B------:R-:W-:Y:S01]  /*f740*/  IADD3 R123, PT, PT, R123, -0x1, RZ ;  /* 0xffffffff7b7b7810 */ /* 0x000fe20007ffe0ff */
[----:B------:R-:W-:Y:S01]  /*f750*/  @P2 STS.128 [R127+0x3000], RZ ;  /* 0x003000ff7f002388 */ /* 0x000fe20000000c00 */
[----:B------:R-:W-:Y:S02]  /*f760*/  IADD3 R2, PT, PT, R85, R0, RZ ;  /* 0x0000000055027210 */ /* 0x000fe40007ffe0ff */
[----:B------:R-:W-:Y:S02]  /*f770*/  IADD3 R72, PT, PT, R0, R60, RZ ;  /* 0x0000003c00487210 */ /* 0x000fe40007ffe0ff */
[----:B------:R-:W-:Y:S03]  /*f780*/  ISETP.GT.AND P0, PT, R123, R108, PT ;  /* 0x0000006c7b00720c */ /* 0x000fe60003f04270 */
        /* <DEDUP_REMOVED lines=17> */
[----:B------:R-:W3:Y:S08]  /*f8a0*/  LDSM.16.M88.4 R8, [R60+0x1000] ;  /* 0x001000003c08783b */ /* 0x000ef00000000200 */
[----:B------:R-:W-:Y:S08]  /*f8b0*/  LDSM.16.M88.4 R64, [R2] ;  /* 0x000000000240783b */ /* 0x000ff00000000200 */
[----:B------:R-:W-:Y:S08]  /*f8c0*/  LDSM.16.M88.4 R24, [R72+0x1000] ;  /* 0x001000004818783b */ /* 0x000ff00000000200 */
[----:B------:R-:W4:Y:S08]  /*f8d0*/  LDSM.16.M88.4 R16, [R60+0x1400] ;  /* 0x001400003c10783b */ /* 0x000f300000000200 */
[----:B------:R-:W5:Y:S08]  /*f8e0*/  LDSM.16.M88.4 R20, [R72+0x1400] ;  /* 0x001400004814783b */ /* 0x000f700000000200 */
        /* <DEDUP_REMOVED lines=10> */
[C---:B---3--:R-:W-:Y:S08]  /*f990*/  HMMA.16816.F32.BF16 R4, R68.reuse, R8, RZ ;  /* 0x000000084404723c */ /* 0x048ff000000418ff */
[C---:B------:R-:W-:Y:S08]  /*f9a0*/  HMMA.16816.F32.BF16 R8, R68.reuse, R10, RZ ;  /* 0x0000000a4408723c */ /* 0x040ff000000418ff */
[----:B----4-:R-:W-:Y:S08]  /*f9b0*/  HMMA.16816.F32.BF16 R12, R68, R16, RZ ;  /* 0x00000010440c723c */ /* 0x010ff000000418ff */
[C---:B------:R-:W-:Y:S08]  /*f9c0*/  HMMA.16816.F32.BF16 R4, R64.reuse, R24, R4 ;  /* 0x000000184004723c */ /* 0x040ff00000041804 */
[C---:B------:R-:W-:Y:S01]  /*f9d0*/  HMMA.16816.F32.BF16 R8, R64.reuse, R26, R8 ;  /* 0x0000001a4008723c */ /* 0x040fe20000041808 */
[----:B------:R-:W3:Y:S07]  /*f9e0*/  LDSM.16.M88.4 R24, [R60+0x1800] ;  /* 0x001800003c18783b */ /* 0x000eee0000000200 */
[----:B-----5:R-:W-:Y:S03]  /*f9f0*/  HMMA.16816.F32.BF16 R12, R64, R20, R12 ;  /* 0x00000014400c723c */ /* 0x020fe6000004180c */
[----:B------:R-:W-:Y:S01]  /*fa00*/  FMUL.FTZ R0, R4, UR5 ;  /* 0x0000000504007c20 */ /* 0x000fe20008410000 */
[----:B------:R-:W-:Y:S01]  /*fa10*/  FMUL.FTZ R3, R5, UR5 ;  /* 0x0000000505037c20 */ /* 0x000fe20008410000 */
[----:B------:R-:W-:Y:S01]  /*fa20*/  FMUL.FTZ R4, R7, UR5 ;  /* 0x0000000507047c20 */ /* 0x000fe20008410000 */
[----:B------:R-:W-:Y:S02]  /*fa30*/  FMUL.FTZ R2, R6, UR5 ;  /* 0x0000000506027c20 */ /* 0x000fe40008410000 */
[C---:B------:R-:W-:Y:S01]  /*fa40*/  HMMA.16816.F32.BF16 R16, R68.reuse, R18, RZ ;  /* 0x000000124410723c */ /* 0x040fe200000418ff */
[----:B------:R-:W4:Y:S02]  /*fa50*/  MUFU.TANH R0, R0 ;  /* 0x0000000000007308 */ /* 0x000f240000002400 */
        /* <DEDUP_REMOVED lines=14> */
[C---:B---3--:R-:W-:Y:S09]  /*fb40*/  HMMA.16816.F32.BF16 R20, R68.reuse, R24, RZ ;  /* 0x000000184414723c */ /* 0x048ff200000418ff */
[----:B------:R-:W3:Y:S01]  /*fb50*/  MUFU.TANH R5, R5 ;  /* 0x0000000500057308 */ /* 0x000ee20000002400 */
        /* <DEDUP_REMOVED lines=30> */
[----:B------:R5:W2:Y:S01]  /*fd40*/  LDSM.16.M88.4 R48, [R60+0x2400] ;  /* 0x002400003c30783b */ /* 0x000aa20000000200 */
        /* <DEDUP_REMOVED lines=24> */
[C---:B--2---:R-:W-:Y:S09]  /*fed0*/  HMMA.16816.F32.BF16 R44, R68.reuse, R48, RZ ;  /* 0x00000030442c723c */ /* 0x044ff200000418ff */
[----:B------:R-:W2:Y:S01]  /*fee0*/  MUFU.TANH R20, R20 ;  /* 0x0000001400147308 */ /* 0x000ea20000002400 */
        /* <DEDUP_REMOVED lines=159> */
.L_x_4827:
        /* <DEDUP_REMOVED lines=33> */
.L_x_4826:
[C---:B------:R-:W-:Y:S02]  /*10af0*/  IADD3 R71, PT, PT, R89.reuse, -0x40, RZ ;  /* 0xffffffc059477810 */ /* 0x040fe40007ffe0ff */
[C---:B------:R-:W-:Y:S02]  /*10b00*/  IADD3 R72, PT, PT, R89.reuse, -0x3f, RZ ;  /* 0xffffffc159487810 */ /* 0x040fe40007ffe0ff */
[----:B------:R-:W-:Y:S02]  /*10b10*/  I2FP.F32.S32 R71, R71 ;  /* 0x0000004700477245 */ /* 0x000fe40000201400 */
[----:B------:R-:W-:Y:S02]  /*10b20*/  I2FP.F32.S32 R72, R72 ;  /* 0x0000004800487245 */ /* 0x000fe40000201400 */
[C---:B------:R-:W-:Y:S01]  /*10b30*/  IADD3 R73, PT, PT, R89.reuse, -0x38, RZ ;  /* 0xffffffc859497810 */ /* 0x040fe20007ffe0ff */
[CC--:B------:R-:W-:Y:S01]  /*10b40*/  FFMA.FTZ R0, R86.reuse, R71.reuse, R0 ;  /* 0x0000004756007223 */ /* 0x0c0fe20000010000 */
[C---:B-1----:R-:W-:Y:S01]  /*10b50*/  FFMA.FTZ R2, R86.reuse, R71, R2 ;  /* 0x0000004756027223 */ /* 0x042fe20000010002 */
[C---:B------:R-:W-:Y:S01]  /*10b60*/  IADD3 R74, PT, PT, R89.reuse, -0x37, RZ ;  /* 0xffffffc9594a7810 */ /* 0x040fe20007ffe0ff */
[CC--:B------:R-:W-:Y:S01]  /*10b70*/  FFMA.FTZ R3, R86.reuse, R72.reuse, R3 ;  /* 0x0000004856037223 */ /* 0x0c0fe20000010003 */
[----:B------:R-:W-:Y:S01]  /*10b80*/  I2FP.F32.S32 R71, R73 ;  /* 0x0000004900477245 */ /* 0x000fe20000201400 */
[C---:B------:R-:W-:Y:S01]  /*10b90*/  FFMA.FTZ R4, R86.reuse, R72, R4 ;  /* 0x0000004856047223 */ /* 0x040fe20000010004 */
[----:B------:R-:W-:Y:S02]  /*10ba0*/  I2FP.F32.S32 R72, R74 ;  /* 0x0000004a00487245 */ /* 0x000fe40000201400 */
[C---:B------:R-:W-:Y:S01]  /*10bb0*/  IADD3 R73, PT, PT, R89.reuse, -0x30, RZ ;  /* 0xffffffd059497810 */ /* 0x040fe20007ffe0ff */
[CC--:B------:R-:W-:Y:S01]  /*10bc0*/  FFMA.FTZ R5, R86.reuse, R71.reuse, R5 ;  /* 0x0000004756057223 */ /* 0x0c0fe20000010005 */
[C---:B------:R-:W-:Y:S01]  /*10bd0*/  FFMA.FTZ R6, R86.reuse, R71, R6 ;  /* 0x0000004756067223 */ /* 0x040fe20000010006 */
        /* <DEDUP_REMOVED lines=12> */
[C---:B------:R-:W-:Y:S02]  /*10ca0*/  IADD3 R73, PT, PT, R89.reuse, -0x20, RZ ;  /* 0xffffffe059497810 */ /* 0x040fe40007ffe0ff */
[----:B------:R-:W-:Y:S01]  /*10cb0*/  I2FP.F32.S32 R72, R74 ;  /* 0x0000004a00487245 */ /* 0x000fe20000201400 */
[C---:B------:R-:W-:Y:S01]  /*10cc0*/  FFMA.FTZ R13, R86.reuse, R71, R13 ;  /* 0x00000047560d7223 */ /* 0x040fe2000001000d */
[----:B------:R-:W-:Y:S01]  /*10cd0*/  I2FP.F32.S32 R65, R73 ;  /* 0x0000004900417245 */ /* 0x000fe20000201400 */
[C---:B------:R-:W-:Y:S01]  /*10ce0*/  FFMA.FTZ R14, R86.reuse, R71, R14 ;  /* 0x00000047560e7223 */ /* 0x040fe2000001000e */
[C---:B------:R-:W-:Y:S01]  /*10cf0*/  IADD3 R66, PT, PT, R89.reuse, -0x1f, RZ ;  /* 0xffffffe159427810 */ /* 0x040fe20007ffe0ff */
[CC--:B------:R-:W-:Y:S01]  /*10d00*/  FFMA.FTZ R15, R86.reuse, R72.reuse, R15 ;  /* 0x00000048560f7223 */ /* 0x0c0fe2000001000f */
[C---:B------:R-:W-:Y:S01]  /*10d10*/  IADD3 R67, PT, PT, R89.reuse, -0x18, RZ ;  /* 0xffffffe859437810 */ /* 0x040fe20007ffe0ff */
[C---:B------:R-:W-:Y:S01]  /*10d20*/  FFMA.FTZ R16, R86.reuse, R72, R16 ;  /* 0x0000004856107223 */ /* 0x040fe20000010010 */
[CC--:B------:R-:W-:Y:S01]  /*10d30*/  FFMA.FTZ R17, R86.reuse, R65.reuse, R17 ;  /* 0x0000004156117223 */ /* 0x0c0fe20000010011 */
[----:B------:R-:W-:Y:S01]  /*10d40*/  I2FP.F32.S32 R66, R66 ;  /* 0x0000004200427245 */ /* 0x000fe20000201400 */
[C---:B------:R-:W-:Y:S01]  /*10d50*/  FFMA.FTZ R18, R86.reuse, R65, R18 ;  /* 0x0000004156127223 */ /* 0x040fe20000010012 */
[----:B------:R-:W-:Y:S02]  /*10d60*/  I2FP.F32.S32 R65, R67 ;  /* 0x0000004300417245 */ /* 0x000fe40000201400 */
[C---:B--2---:R-:W-:Y:S01]  /*10d70*/  IADD3 R68, PT, PT, R89.reuse, -0x17, RZ ;  /* 0xffffffe959447810 */ /* 0x044fe20007ffe0ff */
[CC--:B------:R-:W-:Y:S01]  /*10d80*/  FFMA.FTZ R19, R86.reuse, R66.reuse, R19 ;  /* 0x0000004256137223 */ /* 0x0c0fe20000010013 */
[C---:B------:R-:W-:Y:S01]  /*10d90*/  IADD3 R67, PT, PT, R89.reuse, -0x10, RZ ;  /* 0xfffffff059437810 */ /* 0x040fe20007ffe0ff */
[C---:B------:R-:W-:Y:S01]  /*10da0*/  FFMA.FTZ R20, R86.reuse, R66, R20 ;  /* 0x0000004256147223 */ /* 0x040fe20000010014 */
[CC--:B------:R-:W-:Y:S01]  /*10db0*/  FFMA.FTZ R21, R86.reuse, R65.reuse, R21 ;  /* 0x0000004156157223 */ /* 0x0c0fe20000010015 */
[----:B------:R-:W-:Y:S01]  /*10dc0*/  I2FP.F32.S32 R66, R68 ;  /* 0x0000004400427245 */ /* 0x000fe20000201400 */
[C---:B------:R-:W-:Y:S01]  /*10dd0*/  FFMA.FTZ R22, R86.reuse, R65, R22 ;  /* 0x0000004156167223 */ /* 0x040fe20000010016 */
[----:B------:R-:W-:Y:S02]  /*10de0*/  I2FP.F32.S32 R65, R67 ;  /* 0x0000004300417245 */ /* 0x000fe40000201400 */
[C---:B------:R-:W-:Y:S01]  /*10df0*/  IADD3 R69, PT, PT, R89.reuse, -0xf, RZ ;  /* 0xfffffff159457810 */ /* 0x040fe20007ffe0ff */
[CC--:B------:R-:W-:Y:S01]  /*10e00*/  FFMA.FTZ R23, R86.reuse, R66.reuse, R23 ;  /* 0x0000004256177223 */ /* 0x0c0fe20000010017 */
[C---:B------:R-:W-:Y:S01]  /*10e10*/  IADD3 R68, PT, PT, R89.reuse, -0x8, RZ ;  /* 0xfffffff859447810 */ /* 0x040fe20007ffe0ff */
[C---:B------:R-:W-:Y:S01]  /*10e20*/  FFMA.FTZ R24, R86.reuse, R66, R24 ;  /* 0x0000004256187223 */ /* 0x040fe20000010018 */
[C---:B------:R-:W-:Y:S01]  /*10e30*/  FFMA.FTZ R25, R86.reuse, R65, R25 ;  /* 0x0000004156197223 */ /* 0x040fe20000010019 */
[----:B------:R-:W-:Y:S01]  /*10e40*/  I2FP.F32.S32 R66, R69 ;  /* 0x0000004500427245 */ /* 0x000fe20000201400 */
[C---:B------:R-:W-:Y:S01]  /*10e50*/  FFMA.FTZ R26, R86.reuse, R65, R26 ;  /* 0x00000041561a7223 */ /* 0x040fe2000001001a */
[----:B------:R-:W-:Y:S02]  /*10e60*/  I2FP.F32.S32 R65, R68 ;  /* 0x0000004400417245 */ /* 0x000fe40000201400 */
[C---:B------:R-:W-:Y:S01]  /*10e70*/  IADD3 R67, PT, PT, R89.reuse, -0x7, RZ ;  /* 0xfffffff959437810 */ /* 0x040fe20007ffe0ff */
[CC--:B------:R-:W-:Y:S01]  /*10e80*/  FFMA.FTZ R27, R86.reuse, R66.reuse, R27 ;  /* 0x00000042561b7223 */ /* 0x0c0fe2000001001b */
[C---:B------:R-:W-:Y:S01]  /*10e90*/  FFMA.FTZ R28, R86.reuse, R66, R28 ;  /* 0x00000042561c7223 */ /* 0x040fe2000001001c */
[CC--:B------:R-:W-:Y:S01]  /*10ea0*/  FFMA.FTZ R29, R86.reuse, R65.reuse, R29 ;  /* 0x00000041561d7223 */ /* 0x0c0fe2000001001d */
[C---:B------:R-:W-:Y:S01]  /*10eb0*/  FFMA.FTZ R30, R86.reuse, R65, R30 ;  /* 0x00000041561e7223 */ /* 0x040fe2000001001e */
[----:B------:R-:W-:Y:S02]  /*10ec0*/  I2FP.F32.S32 R67, R67 ;  /* 0x0000004300437245 */ /* 0x000fe40000201400 */
[C---:B------:R-:W-:Y:S02]  /*10ed0*/  IADD3 R69, PT, PT, R89.reuse, 0x10, RZ ;  /* 0x0000001059457810 */ /* 0x040fe40007ffe0ff */
[----:B------:R-:W-:Y:S01]  /*10ee0*/  I2FP.F32.S32 R65, R89 ;  /* 0x0000005900417245 */ /* 0x000fe20000201400 */
[CC--:B------:R-:W-:Y:S01]  /*10ef0*/  FFMA.FTZ R31, R86.reuse, R67.reuse, R31 ;  /* 0x00000043561f7223 */ /* 0x0c0fe2000001001f */
[C---:B------:R-:W-:Y:S01]  /*10f00*/  FFMA.FTZ R32, R86.reuse, R67, R32 ;  /* 0x0000004356207223 */ /* 0x040fe20000010020 */
[C---:B------:R-:W-:Y:S02]  /*10f10*/  IADD3 R66, PT, PT, R89.reuse, 0x1, RZ ;  /* 0x0000000159427810 */ /* 0x040fe40007ffe0ff */
[CC--:B------:R-:W-:Y:S01]  /*10f20*/  FFMA.FTZ R33, R86.reuse, R65.reuse, R33 ;  /* 0x0000004156217223 */ /* 0x0c0fe20000010021 */
[C---:B------:R-:W-:Y:S01]  /*10f30*/  FFMA.FTZ R34, R86.reuse, R65, R34 ;  /* 0x0000004156227223 */ /* 0x040fe20000010022 */
[----:B------:R-:W-:Y:S02]  /*10f40*/  I2FP.F32.S32 R66, R66 ;  /* 0x0000004200427245 */ /* 0x000fe40000201400 */
[C---:B------:R-:W-:Y:S02]  /*10f50*/  IADD3 R68, PT, PT, R89.reuse, 0x8, RZ ;  /* 0x0000000859447810 */ /* 0x040fe40007ffe0ff */
[C---:B------:R-:W-:Y:S01]  /*10f60*/  IADD3 R67, PT, PT, R89.reuse, 0x9, RZ ;  /* 0x0000000959437810 */ /* 0x040fe20007ffe0ff */
[C---:B------:R-:W-:Y:S01]  /*10f70*/  FFMA.FTZ R35, R86.reuse, R66, R35 ;  /* 0x0000004256237223 */ /* 0x040fe20000010023 */
[----:B------:R-:W-:Y:S01]  /*10f80*/  I2FP.F32.S32 R65, R68 ;  /* 0x0000004400417245 */ /* 0x000fe20000201400 */
[C---:B------:R-:W-:Y:S01]  /*10f90*/  FFMA.FTZ R36, R86.reuse, R66, R36 ;  /* 0x0000004256247223 */ /* 0x040fe20000010024 */
[----:B------:R-:W-:Y:S02]  /*10fa0*/  I2FP.F32.S32 R67, R67 ;  /* 0x0000004300437245 */ /* 0x000fe40000201400 */
[----:B------:R-:W-:Y:S01]  /*10fb0*/  IADD3 R66, PT, PT, R89, 0x11, RZ ;  /* 0x0000001159427810 */ /* 0x000fe20007ffe0ff */
[CC--:B------:R-:W-:Y:S01]  /*10fc0*/  FFMA.FTZ R37, R86.reuse, R65.reuse, R37 ;  /* 0x0000004156257223 */ /* 0x0c0fe20000010025 */
[C---:B------:R-:W-:Y:S01]  /*10fd0*/  FFMA.FTZ R38, R86.reuse, R65, R38 ;  /* 0x0000004156267223 */ /* 0x040fe20000010026 */
[----:B------:R-:W-:Y:S01]  /*10fe0*/  I2FP.F32.S32 R65, R69 ;  /* 0x0000004500417245 */ /* 0x000fe20000201400 */
[CC--:B------:R-:W-:Y:S01]  /*10ff0*/  FFMA.FTZ R39, R86.reuse, R67.reuse, R39 ;  /* 0x0000004356277223 */ /* 0x0c0fe20000010027 */
[----:B------:R-:W-:Y:S01]  /*11000*/  FMNMX3.FTZ R69, R91, R2, R4, !PT ;  /* 0x000000025b457276 */ /* 0x000fe20007810004 */
[C---:B------:R-:W-:Y:S01]  /*11010*/  FFMA.FTZ R40, R86.reuse, R67, R40 ;  /* 0x0000004356287223 */ /* 0x040fe20000010028 */
[----:B------:R-:W-:Y:S01]  /*11020*/  I2FP.F32.S32 R66, R66 ;  /* 0x0000004200427245 */ /* 0x000fe20000201400 */
[CC--:B------:R-:W-:Y:S01]  /*11030*/  FFMA.FTZ R41, R86.reuse, R65.reuse, R41 ;  /* 0x0000004156297223 */ /* 0x0c0fe20000010029 */
[C---:B------:R-:W-:Y:S01]  /*11040*/  FFMA.FTZ R42, R86.reuse, R65, R42 ;  /* 0x00000041562a7223 */ /* 0x040fe2000001002a */
[----:B------:R-:W-:Y:S02]  /*11050*/  FMNMX3.FTZ R69, R69, R6, R8, !PT ;  /* 0x0000000645457276 */ /* 0x000fe40007810008 */
[CC--:B------:R-:W-:Y:S01]  /*11060*/  FFMA.FTZ R43, R86.reuse, R66.reuse, R43 ;  /* 0x00000042562b7223 */ /* 0x0c0fe2000001002b */
[C---:B------:R-:W-:Y:S01]  /*11070*/  FFMA.FTZ R44, R86.reuse, R66, R44 ;  /* 0x00000042562c7223 */ /* 0x040fe2000001002c */
[----:B------:R-:W-:Y:S02]  /*11080*/  FMNMX3.FTZ R69, R69, R10, R12, !PT ;  /* 0x0000000a45457276 */ /* 0x000fe4000781000c */
[----:B------:R-:W-:Y:S02]  /*11090*/  IADD3 R68, PT, PT, R89, 0x18, RZ ;  /* 0x0000001859447810 */ /* 0x000fe40007ffe0ff */
[----:B------:R-:W-:Y:S02]  /*110a0*/  FMNMX3.FTZ R69, R69, R14, R16, !PT ;  /* 0x0000000e45457276 */ /* 0x000fe40007810010 */
[----:B------:R-:W-:Y:S02]  /*110b0*/  I2FP.F32.S32 R67, R68 ;  /* 0x0000004400437245 */ /* 0x000fe40000201400 */
[----:B------:R-:W-:Y:S02]  /*110c0*/  FMNMX3.FTZ R69, R69, R18, R20, !PT ;  /* 0x0000001245457276 */ /* 0x000fe40007810014 */
[----:B------:R-:W-:Y:S01]  /*110d0*/  IADD3 R65, PT, PT, R89, 0x19, RZ ;  /* 0x0000001959417810 */ /* 0x000fe20007ffe0ff */
[CC--:B------:R-:W-:Y:S01]  /*110e0*/  FFMA.FTZ R45, R86.reuse, R67.reuse, R45 ;  /* 0x00000043562d7223 */ /* 0x0c0fe2000001002d */
[----:B------:R-:W-:Y:S01]  /*110f0*/  FMNMX3.FTZ R69, R69, R22, R24, !PT ;  /* 0x0000001645457276 */ /* 0x000fe20007810018 */
[C---:B------:R-:W-:Y:S01]  /*11100*/  FFMA.FTZ R46, R86.reuse, R67, R46 ;  /* 0x00000043562e7223 */ /* 0x040fe2000001002e */
[----:B------:R-:W-:Y:S02]  /*11110*/  I2FP.F32.S32 R65, R65 ;  /* 0x0000004100417245 */ /* 0x000fe40000201400 */
[----:B------:R-:W-:Y:S02]  /*11120*/  FMNMX3.FTZ R69, R69, R26, R28, !PT ;  /* 0x0000001a45457276 */ /* 0x000fe4000781001c */
[----:B------:R-:W-:Y:S01]  /*11130*/  IADD3 R67, PT, PT, R89, 0x20, RZ ;  /* 0x0000002059437810 */ /* 0x000fe20007ffe0ff */
[CC--:B------:R-:W-:Y:S01]  /*11140*/  FFMA.FTZ R47, R86.reuse, R65.reuse, R47 ;  /* 0x00000041562f7223 */ /* 0x0c0fe2000001002f */
[----:B------:R-:W-:Y:S01]  /*11150*/  FMNMX3.FTZ R69, R69, R30, R32, !PT ;  /* 0x0000001e45457276 */ /* 0x000fe20007810020 */
[----:B------:R-:W-:Y:S01]  /*11160*/  FFMA.FTZ R48, R86, R65, R48 ;  /* 0x0000004156307223 */ /* 0x000fe20000010030 */
[----:B------:R-:W-:Y:S02]  /*11170*/  I2FP.F32.S32 R67, R67 ;  /* 0x0000004300437245 */ /* 0x000fe40000201400 */
        /* <DEDUP_REMOVED lines=8> */
[C---:B------:R-:W-:Y:S02]  /*11200*/  IADD3 R66, PT, PT, R89.reuse, 0x21, RZ ;  /* 0x0000002159427810 */ /* 0x040fe40007ffe0ff */
[----:B------:R-:W-:Y:S02]  /*11210*/  FMNMX3.FTZ R68, R68, R13, R15, !PT ;  /* 0x0000000d44447276 */ /* 0x000fe4000781000f */
[----:B------:R-:W-:Y:S02]  /*11220*/  I2FP.F32.S32 R65, R66 ;  /* 0x0000004200417245 */ /* 0x000fe40000201400 */
[----:B------:R-:W-:Y:S02]  /*11230*/  FMNMX3.FTZ R68, R68, R17, R19, !PT ;  /* 0x0000001144447276 */ /* 0x000fe40007810013 */
[C---:B------:R-:W-:Y:S01]  /*11240*/  IADD3 R67, PT, PT, R89.reuse, 0x29, RZ ;  /* 0x0000002959437810 */ /* 0x040fe20007ffe0ff */
[----:B------:R-:W-:Y:S01]  /*11250*/  FFMA.FTZ R51, R86, R65, R51 ;  /* 0x0000004156337223 */ /* 0x000fe20000010033 */
[----:B------:R-:W-:Y:S01]  /*11260*/  FMNMX3.FTZ R68, R68, R21, R23, !PT ;  /* 0x0000001544447276 */ /* 0x000fe20007810017 */
[----:B------:R-:W-:Y:S01]  /*11270*/  FFMA.FTZ R52, R86, R65, R52 ;  /* 0x0000004156347223 */ /* 0x000fe20000010034 */
[----:B------:R-:W-:Y:S02]  /*11280*/  I2FP.F32.S32 R67, R67 ;  /* 0x0000004300437245 */ /* 0x000fe40000201400 */
[----:B------:R-:W-:Y:S02]  /*11290*/  FMNMX3.FTZ R68, R68, R25, R27, !PT ;  /* 0x0000001944447276 */ /* 0x000fe4000781001b */
[C---:B------:R-:W-:Y:S02]  /*112a0*/  IADD3 R66, PT, PT, R89.reuse, 0x30, RZ ;  /* 0x0000003059427810 */ /* 0x040fe40007ffe0ff */
[----:B------:R-:W-:Y:S02]  /*112b0*/  FMNMX3.FTZ R68, R68, R29, R31, !PT ;  /* 0x0000001d44447276 */ /* 0x000fe4000781001f */
[C---:B------:R-:W-:Y:S02]  /*112c0*/  IADD3 R65, PT, PT, R89.reuse, 0x28, RZ ;  /* 0x0000002859417810 */ /* 0x040fe40007ffe0ff */
[----:B------:R-:W-:Y:S02]  /*112d0*/  FMNMX3.FTZ R68, R68, R33, R35, !PT ;  /* 0x0000002144447276 */ /* 0x000fe40007810023 */
[----:B------:R-:W-:Y:S02]  /*112e0*/  I2FP.F32.S32 R65, R65 ;  /* 0x0000004100417245 */ /* 0x000fe40000201400 */
[----:B------:R-:W-:Y:S02]  /*112f0*/  FMNMX3.FTZ R68, R68, R37, R39, !PT ;  /* 0x0000002544447276 */ /* 0x000fe40007810027 */
[----:B------:R-:W-:Y:S01]  /*11300*/  IADD3 R124, PT, PT, R124, -0x80, RZ ;  /* 0xffffff807c7c7810 */ /* 0x000fe20007ffe0ff */
[----:B------:R-:W-:Y:S01]  /*11310*/  FFMA.FTZ R53, R86, R65, R53 ;  /* 0x0000004156357223 */ /* 0x000fe20000010035 */
[----:B------:R-:W-:Y:S01]  /*11320*/  FMNMX3.FTZ R68, R68, R41, R43, !PT ;  /* 0x0000002944447276 */ /* 0x000fe2000781002b */
[C---:B------:R-:W-:Y:S01]  /*11330*/  FFMA.FTZ R54, R86.reuse, R65, R54 ;  /* 0x0000004156367223 */ /* 0x040fe20000010036 */
[CC--:B------:R-:W-:Y:S01]  /*11340*/  FFMA.FTZ R55, R86.reuse, R67.reuse, R55 ;  /* 0x0000004356377223 */ /* 0x0c0fe20000010037 */
[----:B------:R-:W-:Y:S01]  /*11350*/  FFMA.FTZ R56, R86, R67, R56 ;  /* 0x0000004356387223 */ /* 0x000fe20000010038 */
[----:B------:R-:W-:Y:S02]  /*11360*/  FMNMX3.FTZ R68, R68, R45, R47, !PT ;  /* 0x0000002d44447276 */ /* 0x000fe4000781002f */
[C---:B------:R-:W-:Y:S02]  /*11370*/  IADD3 R67, PT, PT, R89.reuse, 0x38, RZ ;  /* 0x0000003859437810 */ /* 0x040fe40007ffe0ff */
[----:B------:R-:W-:Y:S02]  /*11380*/  FMNMX3.FTZ R68, R68, R49, R51, !PT ;  /* 0x0000003144447276 */ /* 0x000fe40007810033 */
[----:B------:R-:W-:Y:S02]  /*11390*/  I2FP.F32.S32 R67, R67 ;  /* 0x0000004300437245 */ /* 0x000fe40000201400 */
[----:B------:R-:W-:Y:S02]  /*113a0*/  FMNMX3.FTZ R68, R68, R53, R55, !PT ;  /* 0x0000003544447276 */ /* 0x000fe40007810037 */
[----:B------:R-:W-:Y:S02]  /*113b0*/  I2FP.F32.S32 R65, R66 ;  /* 0x0000004200417245 */ /* 0x000fe40000201400 */
[C---:B------:R-:W-:Y:S03]  /*113c0*/  IADD3 R66, PT, PT, R89.reuse, 0x39, RZ ;  /* 0x0000003959427810 */ /* 0x040fe60007ffe0ff */
[CC--:B------:R-:W-:Y:S01]  /*113d0*/  FFMA.FTZ R57, R86.reuse, R65.reuse, R57 ;  /* 0x0000004156397223 */ /* 0x0c0fe20000010039 */
[----:B------:R-:W-:Y:S01]  /*113e0*/  I2FP.F32.S32 R66, R66 ;  /* 0x0000004200427245 */ /* 0x000fe20000201400 */
[C---:B------:R-:W-:Y:S01]  /*113f0*/  FFMA.FTZ R58, R86.reuse, R65, R58 ;  /* 0x00000041563a7223 */ /* 0x040fe2000001003a */
        /* <DEDUP_REMOVED lines=60> */
[--C-:B---3--:R-:W-:Y:S01]  /*117c0*/  FFMA.FTZ R70, R17, UR4, -R66.reuse ;  /* 0x0000000411467c23 */ /* 0x108fe20008010842 */
[--C-:B------:R-:W-:Y:S01]  /*117d0*/  FFMA.FTZ R47, R26, UR4, -R69.reuse ;  /* 0x000000041a2f7c23 */ /* 0x100fe20008010845 */
[----:B------:R-:W-:Y:S01]  /*117e0*/  LDSM.16.MT88.4 R16, [R121+0x3800] ;  /* 0x003800007910783b */ /* 0x000fe20000004200 */
[C---:B----4-:R-:W-:Y:S01]  /*117f0*/  FMUL.FTZ R106, R73.reuse, R106 ;  /* 0x0000006a496a7220 */ /* 0x050fe20000410000 */
[----:B------:R-:W-:Y:S01]  /*11800*/  FMUL.FTZ R107, R73, R107 ;  /* 0x0000006b496b7220 */ /* 0x000fe20000410000 */
[----:B------:R-:W-:Y:S01]  /*11810*/  FMUL.FTZ R101, R71, R101 ;  /* 0x0000006547657220 */ /* 0x000fe20000410000 */
[C---:B------:R-:W-:Y:S03]  /*11820*/  FMUL.FTZ R102, R73.reuse, R102 ;  /* 0x0000006649667220 */ /* 0x040fe60000410000 */
[----:B------:R-:W-:Y:S01]  /*11830*/  MUFU.EX2 R139, R139 ;  /* 0x0000008b008b7308 */ /* 0x000fe20000000800 */
[----:B------:R-:W-:Y:S01]  /*11840*/  FMUL.FTZ R103, R73, R103 ;  /* 0x0000006749677220 */ /* 0x000fe20000410000 */
[C---:B------:R-:W-:Y:S01]  /*11850*/  FMUL.FTZ R96, R71.reuse, R96 ;  /* 0x0000006047607220 */ /* 0x040fe20000410000 */
[----:B------:R-:W-:Y:S01]  /*11860*/  LDSM.16.MT88.4 R24, [R68+0xc00] ;  /* 0x000c00004418783b */ /* 0x000fe20000004200 */
[----:B------:R-:W-:Y:S01]  /*11870*/  FMUL.FTZ R97, R71, R97 ;  /* 0x0000006147617220 */ /* 0x000fe20000410000 */
[C---:B------:R-:W-:Y:S01]  /*11880*/  FMUL.FTZ R98, R73.reuse, R98 ;  /* 0x0000006249627220 */ /* 0x040fe20000410000 */
[----:B------:R-:W-:Y:S01]  /*11890*/  FMUL.FTZ R99, R73, R99 ;  /* 0x0000006349637220 */ /* 0x000fe20000410000 */
        /* <DEDUP_REMOVED lines=37> */
[----:B------:R-:W-:Y:S01]  /*11af0*/  FFMA.FTZ R32, R57, UR4, -R66 ;  /* 0x0000000439207c23 */ /* 0x000fe20008010842 */
[--C-:B------:R-:W-:Y:S01]  /*11b00*/  FFMA.FTZ R57, R42, UR4, -R69.reuse ;  /* 0x000000042a397c23 */ /* 0x100fe20008010845 */
[--C-:B------:R-:W-:Y:S01]  /*11b10*/  FFMA.FTZ R42, R46, UR4, -R69.reuse ;  /* 0x000000042e2a7c23 */ /* 0x100fe20008010845 */
[--C-:B------:R-:W-:Y:S03]  /*11b20*/  FFMA.FTZ R44, R50, UR4, -R69.reuse ;  /* 0x00000004322c7c23 */ /* 0x100fe60008010845 */
[----:B------:R-:W-:Y:S01]  /*11b30*/  MUFU.EX2 R133, R133 ;  /* 0x0000008500857308 */ /* 0x000fe20000000800 */
[--C-:B------:R-:W-:Y:S01]  /*11b40*/  FFMA.FTZ R46, R56, UR4, -R69.reuse ;  /* 0x00000004382e7c23 */ /* 0x100fe20008010845 */
[----:B------:R-:W-:Y:S01]  /*11b50*/  FFMA.FTZ R54, R54, UR4, -R69 ;  /* 0x0000000436367c23 */ /* 0x000fe20008010845 */
[----:B------:R-:W-:Y:S07]  /*11b60*/  ISETP.GT.AND P0, PT, R123, R108, PT ;  /* 0x0000006c7b00720c */ /* 0x000fee0003f04270 */
        /* <DEDUP_REMOVED lines=13> */
[----:B------:R-:W-:Y:S02]  /*11c40*/  FFMA.FTZ R88, R28, UR4, -R69 ;  /* 0x000000041c587c23 */ /* 0x000fe40008010845 */
[----:B------:R-:W-:Y:S01]  /*11c50*/  LDSM.16.MT88.4 R28, [R121+0x4000] ;  /* 0x00400000791c783b */ /* 0x000fe20000004200 */
        /* <DEDUP_REMOVED lines=12> */
[----:B------:R-:W5:Y:S10]  /*11d20*/  MUFU.EX2 R148, R148 ;  /* 0x0000009400947308 */ /* 0x000f740000000800 */
[----:B------:R-:W-:Y:S10]  /*11d30*/  MUFU.EX2 R43, R43 ;  /* 0x0000002b002b7308 */ /* 0x000ff40000000800 */
[----:B------:R-:W5:Y:S10]  /*11d40*/  MUFU.EX2 R154, R154 ;  /* 0x0000009a009a7308 */ /* 0x000f740000000800 */
[----:B------:R-:W-:Y:S01]  /*11d50*/  MUFU.EX2 R45, R45 ;  /* 0x0000002d002d7308 */ /* 0x000fe20000000800 */
[C---:B-1----:R-:W-:Y:S09]  /*11d60*/  HMMA.16816.F32.BF16 R96, R80.reuse, R76, R96 ;  /* 0x0000004c5060723c */ /* 0x042ff20000041860 */
[----:B------:R-:W1:Y:S01]  /*11d70*/  MUFU.EX2 R152, R152 ;  /* 0x0000009800987308 */ /* 0x000e620000000800 */
[----:B------:R-:W-:Y:S01]  /*11d80*/  HMMA.16816.F32.BF16 R92, R80, R78, R92 ;  /* 0x0000004e505c723c */ /* 0x000fe2000004185c */
[----:B------:R-:W1:Y:S02]  /*11d90*/  LDSM.16.MT88.4 R76, [R121+0x3400] ;  /* 0x00340000794c783b */ /* 0x000e640000004200 */
[----:B--2---:R-:W-:Y:S02]  /*11da0*/  F2FP.BF16.F32.PACK_AB R80, R134, R129 ;  /* 0x000000818650723e */ /* 0x004fe400000010ff */
[----:B---3--:R-:W-:Y:S04]  /*11db0*/  F2FP.BF16.F32.PACK_AB R82, R15, R90 ;  /* 0x0000005a0f52723e */ /* 0x008fe800000010ff */
[----:B------:R-:W-:Y:S01]  /*11dc0*/  MUFU.EX2 R127, R127 ;  /* 0x0000007f007f7308 */ /* 0x000fe20000000800 */
[----:B----4-:R-:W-:Y:S02]  /*11dd0*/  F2FP.BF16.F32.PACK_AB R81, R150, R141 ;  /* 0x0000008d9651723e */ /* 0x010fe400000010ff */
[----:B-----5:R-:W-:Y:S07]  /*11de0*/  F2FP.BF16.F32.PACK_AB R83, R139, R148 ;  /* 0x000000948b53723e */ /* 0x020fee00000010ff */
[----:B------:R-:W2:Y:S10]  /*11df0*/  MUFU.EX2 R140, R140 ;  /* 0x0000008c008c7308 */ /* 0x000eb40000000800 */
[----:B------:R-:W-:Y:S10]  /*11e00*/  MUFU.EX2 R136, R136 ;  /* 0x0000008800887308 */ /* 0x000ff40000000800 */
[----:B------:R-:W-:Y:S10]  /*11e10*/  MUFU.EX2 R131, R131 ;  /* 0x0000008300837308 */ /* 0x000ff40000000800 */
[----:B------:R-:W-:Y:S01]  /*11e20*/  MUFU.EX2 R47, R47 ;  /* 0x0000002f002f7308 */ /* 0x000fe20000000800 */
[C---:B-1----:R-:W-:Y:S09]  /*11e30*/  HMMA.16816.F32.BF16 R104, R80.reuse, R76, R104 ;  /* 0x0000004c5068723c */ /* 0x042ff20000041868 */
[----:B------:R-:W1:Y:S01]  /*11e40*/  MUFU.EX2 R88, R88 ;  /* 0x0000005800587308 */ /* 0x000e620000000800 */
[C---:B------:R-:W-:Y:S01]  /*11e50*/  HMMA.16816.F32.BF16 R100, R80.reuse, R78, R100 ;  /* 0x0000004e5064723c */ /* 0x040fe20000041864 */
[----:B------:R-:W3:Y:S08]  /*11e60*/  LDSM.16.MT88.4 R76, [R68+0x400] ;  /* 0x00040000444c783b */ /* 0x000ef00000004200 */
[----:B------:R-:W-:Y:S10]  /*11e70*/  MUFU.EX2 R49, R49 ;  /* 0x0000003100317308 */ /* 0x000ff40000000800 */
[----:B------:R-:W4:Y:S10]  /*11e80*/  MUFU.EX2 R156, R156 ;  /* 0x0000009c009c7308 */ /* 0x000f340000000800 */
[----:B------:R-:W-:Y:S10]  /*11e90*/  MUFU.EX2 R135, R135 ;  /* 0x0000008700877308 */ /* 0x000ff40000000800 */
[----:B------:R-:W5:Y:S10]  /*11ea0*/  MUFU.EX2 R146, R146 ;  /* 0x0000009200927308 */ /* 0x000f740000000800 */
[----:B------:R-:W-:Y:S01]  /*11eb0*/  MUFU.EX2 R142, R142 ;  /* 0x0000008e008e7308 */ /* 0x000fe20000000800 */
[C---:B---3--:R-:W-:Y:S03]  /*11ec0*/  HMMA.16816.F32.BF16 R96, R80.reuse, R76, R96 ;  /* 0x0000004c5060723c */ /* 0x048fe60000041860 */
[----:B------:R-:W-:Y:S06]  /*11ed0*/  F2FP.BF16.F32.PACK_AB R76, R75, R70 ;  /* 0x000000464b4c723e */ /* 0x000fec00000010ff */
[----:B------:R-:W3:Y:S01]  /*11ee0*/  MUFU.EX2 R39, R39 ;  /* 0x0000002700277308 */ /* 0x000ee20000000800 */
[----:B------:R-:W-:Y:S01]  /*11ef0*/  F2FP.BF16.F32.PACK_AB R77, R154, R43 ;  /* 0x0000002b9a4d723e */ /* 0x000fe200000010ff */
[----:B------:R-:W-:Y:S03]  /*11f00*/  HMMA.16816.F32.BF16 R92, R80, R78, R92 ;  /* 0x0000004e505c723c */ /* 0x000fe6000004185c */
[----:B------:R-:W-:Y:S05]  /*11f10*/  F2FP.BF16.F32.PACK_AB R78, R128, R91 ;  /* 0x0000005b804e723e */ /* 0x000fea00000010ff */
[----:B------:R-:W-:Y:S01]  /*11f20*/  MUFU.EX2 R53, R53 ;  /* 0x0000003500357308 */ /* 0x000fe20000000800 */
[----:B------:R-:W-:Y:S01]  /*11f30*/  F2FP.BF16.F32.PACK_AB R79, R152, R45 ;  /* 0x0000002d984f723e */ /* 0x000fe200000010ff */
[--C-:B------:R-:W-:Y:S01]  /*11f40*/  FFMA.FTZ R82, R55, UR4, -R66.reuse ;  /* 0x0000000437527c23 */ /* 0x100fe20008010842 */
[--C-:B------:R-:W-:Y:S01]  /*11f50*/  FFMA.FTZ R55, R40, UR4, -R69.reuse ;  /* 0x0000000428377c23 */ /* 0x100fe20008010845 */
[--C-:B------:R-:W-:Y:S01]  /*11f60*/  FFMA.FTZ R80, R51, UR4, -R66.reuse ;  /* 0x0000000433507c23 */ /* 0x100fe20008010842 */
[--C-:B------:R-:W-:Y:S01]  /*11f70*/  FFMA.FTZ R51, R59, UR4, -R66.reuse ;  /* 0x000000043b337c23 */ /* 0x100fe20008010842 */
[--C-:B------:R-:W-:Y:S01]  /*11f80*/  FFMA.FTZ R59, R48, UR4, -R69.reuse ;  /* 0x00000004303b7c23 */ /* 0x100fe20008010845 */
[--C-:B------:R-:W-:Y:S03]  /*11f90*/  FFMA.FTZ R40, R61, UR4, -R66.reuse ;  /* 0x000000043d287c23 */ /* 0x100fe60008010842 */
[----:B------:R-:W3:Y:S01]  /*11fa0*/  MUFU.EX2 R34, R34 ;  /* 0x0000002200227308 */ /* 0x000ee20000000800 */
[C---:B------:R-:W-:Y:S05]  /*11fb0*/  HMMA.16816.F32.BF16 R104, R76.reuse, R16, R104 ;  /* 0x000000104c68723c */ /* 0x040fea0000041868 */
[--C-:B------:R-:W-:Y:S01]  /*11fc0*/  FFMA.FTZ R61, R52, UR4, -R69.reuse ;  /* 0x00000004343d7c23 */ /* 0x100fe20008010845 */
[----:B------:R-:W-:Y:S03]  /*11fd0*/  FFMA.FTZ R48, R58, UR4, -R69 ;  /* 0x000000043a307c23 */ /* 0x000fe60008010845 */
[----:B------:R-:W-:Y:S01]  /*11fe0*/  MUFU.EX2 R36, R36 ;  /* 0x0000002400247308 */ /* 0x000fe20000000800 */
[C---:B------:R-:W-:Y:S01]  /*11ff0*/  HMMA.16816.F32.BF16 R100, R76.reuse, R18, R100 ;  /* 0x000000124c64723c */ /* 0x040fe20000041864 */
[----:B------:R-:W5:Y:S02]  /*12000*/  LDSM.16.MT88.4 R16, [R121+0x3c00] ;  /* 0x003c00007910783b */ /* 0x000f640000004200 */
[----:B------:R-:W-:Y:S06]  /*12010*/  FFMA.FTZ R66, R63, UR4, -R66 ;  /* 0x000000043f427c23 */ /* 0x000fec0008010842 */
[----:B------:R-:W3:Y:S01]  /*12020*/  MUFU.EX2 R55, R55 ;  /* 0x0000003700377308 */ /* 0x000ee20000000800 */
[C---:B------:R-:W-:Y:S03]  /*12030*/  HMMA.16816.F32.BF16 R96, R76.reuse, R20, R96 ;  /* 0x000000144c60723c */ /* 0x040fe60000041860 */
[----:B--2---:R-:W-:Y:S02]  /*12040*/  F2FP.BF16.F32.PACK_AB R20, R140, R127 ;  /* 0x0000007f8c14723e */ /* 0x004fe400000010ff */
[----:B-1----:R-:W-:Y:S04]  /*12050*/  F2FP.BF16.F32.PACK_AB R21, R88, R47 ;  /* 0x0000002f5815723e */ /* 0x002fe800000010ff */
[----:B------:R-:W-:Y:S01]  /*12060*/  MUFU.EX2 R132, R132 ;  /* 0x0000008400847308 */ /* 0x000fe20000000800 */
[----:B------:R-:W-:Y:S03]  /*12070*/  HMMA.16816.F32.BF16 R92, R76, R22, R92 ;  /* 0x000000164c5c723c */ /* 0x000fe6000004185c */
[----:B------:R-:W-:Y:S01]  /*12080*/  F2FP.BF16.F32.PACK_AB R22, R131, R136 ;  /* 0x000000888316723e */ /* 0x000fe200000010ff */
[----:B------:R-:W-:Y:S01]  /*12090*/  FADD.FTZ R77, R129, R138 ;  /* 0x0000008a814d7221 */ /* 0x000fe20000010000 */
[----:B----4-:R-:W-:Y:S01]  /*120a0*/  F2FP.BF16.F32.PACK_AB R23, R156, R49 ;  /* 0x000000319c17723e */ /* 0x010fe200000010ff */
[----:B------:R-:W-:Y:S03]  /*120b0*/  FADD.FTZ R79, R141, R144 ;  /* 0x000000908d4f7221 */ /* 0x000fe60000010000 */
[----:B------:R-:W1:Y:S01]  /*120c0*/  MUFU.EX2 R37, R37 ;  /* 0x0000002500257308 */ /* 0x000e620000000800 */
[----:B------:R-:W-:Y:S01]  /*120d0*/  FADD.FTZ R77, R134, R77 ;  /* 0x0000004d864d7221 */ /* 0x000fe20000010000 */
[----:B------:R-:W-:Y:S01]  /*120e0*/  FADD.FTZ R79, R150, R79 ;  /* 0x0000004f964f7221 */ /* 0x000fe20000010000 */
[C---:B------:R-:W-:Y:S07]  /*120f0*/  HMMA.16816.F32.BF16 R96, R20.reuse, R24, R96 ;  /* 0x000000181460723c */ /* 0x040fee0000041860 */
[----:B------:R-:W-:Y:S01]  /*12100*/  MUFU.EX2 R35, R35 ;  /* 0x0000002300237308 */ /* 0x000fe20000000800 */
[----:B------:R-:W-:Y:S01]  /*12110*/  FADD.FTZ R90, R90, R77 ;  /* 0x0000004d5a5a7221 */ /* 0x000fe20000010000 */
[----:B------:R-:W-:Y:S01]  /*12120*/  FADD.FTZ R148, R148, R79 ;  /* 0x0000004f94947221 */ /* 0x000fe20000010000 */
[C---:B------:R-:W-:Y:S01]  /*12130*/  HMMA.16816.F32.BF16 R92, R20.reuse, R26, R92 ;  /* 0x0000001a145c723c */ /* 0x040fe2000004185c */
[----:B------:R-:W-:Y:S06]  /*12140*/  LDSM.16.MT88.4 R24, [R121+0x4400] ;  /* 0x004400007918783b */ /* 0x000fec0000004200 */
[----:B------:R-:W-:Y:S01]  /*12150*/  MUFU.EX2 R130, R130 ;  /* 0x0000008200827308 */ /* 0x000fe20000000800 */
[----:B------:R-:W-:Y:S01]  /*12160*/  FADD.FTZ R148, R139, R148 ;  /* 0x000000948b947221 */ /* 0x000fe20000010000 */
[C---:B-----5:R-:W-:Y:S08]  /*12170*/  HMMA.16816.F32.BF16 R104, R20.reuse, R16, R104 ;  /* 0x000000101468723c */ /* 0x060ff00000041868 */
[----:B------:R-:W-:Y:S01]  /*12180*/  MUFU.EX2 R57, R57 ;  /* 0x0000003900397308 */ /* 0x000fe20000000800 */
[----:B------:R-:W-:Y:S01]  /*12190*/  FADD.FTZ R43, R43, R148 ;  /* 0x000000942b2b7221 */ /* 0x000fe20000010000 */
[----:B------:R-:W-:Y:S01]  /*121a0*/  HMMA.16816.F32.BF16 R100, R20, R18, R100 ;  /* 0x000000121464723c */ /* 0x000fe20000041864 */
[----:B------:R-:W2:Y:S07]  /*121b0*/  LDSM.16.MT88.4 R16, [R68+0x1000] ;  /* 0x001000004410783b */ /* 0x000eae0000004200 */
[----:B------:R-:W4:Y:S01]  /*121c0*/  MUFU.EX2 R38, R38 ;  /* 0x0000002600267308 */ /* 0x000f220000000800 */
[----:B------:R-:W-:Y:S01]  /*121d0*/  F2FP.BF16.F32.PACK_AB R20, R146, R135 ;  /* 0x000000879214723e */ /* 0x000fe200000010ff */
[----:B------:R-:W-:Y:S01]  /*121e0*/  FADD.FTZ R154, R154, R43 ;  /* 0x0000002b9a9a7221 */ /* 0x000fe20000010000 */
[----:B---3--:R-:W-:Y:S01]  /*121f0*/  F2FP.BF16.F32.PACK_AB R22, R39, R142 ;  /* 0x0000008e2716723e */ /* 0x008fe200000010ff */
[----:B------:R-:W-:Y:S01]  /*12200*/  FFMA.FTZ R43, R60, UR4, -R69 ;  /* 0x000000043c2b7c23 */ /* 0x000fe20008010845 */
[----:B------:R-:W-:Y:S01]  /*12210*/  F2FP.BF16.F32.PACK_AB R21, R34, R53 ;  /* 0x000000352215723e */ /* 0x000fe200000010ff */
[----:B------:R-:W-:Y:S01]  /*12220*/  FADD.FTZ R45, R45, R154 ;  /* 0x0000009a2d2d7221 */ /* 0x000fe20000010000 */
[----:B------:R-:W-:Y:S03]  /*12230*/  F2FP.BF16.F32.PACK_AB R23, R55, R36 ;  /* 0x000000243717723e */ /* 0x000fe600000010ff */
[----:B------:R-:W-:Y:S01]  /*12240*/  MUFU.EX2 R42, R42 ;  /* 0x0000002a002a7308 */ /* 0x000fe20000000800 */
[----:B------:R-:W-:Y:S01]  /*12250*/  FADD.FTZ R152, R152, R45 ;  /* 0x0000002d98987221 */ /* 0x000fe20000010000 */
[--C-:B------:R-:W-:Y:S01]  /*12260*/  FFMA.FTZ R45, R62, UR4, -R69.reuse ;  /* 0x000000043e2d7c23 */ /* 0x100fe20008010845 */
[----:B------:R-:W-:Y:S01]  /*12270*/  FFMA.FTZ R69, R64, UR4, -R69 ;  /* 0x0000000440457c23 */ /* 0x000fe20008010845 */
[C---:B------:R-:W-:Y:S06]  /*12280*/  HMMA.16816.F32.BF16 R104, R20.reuse, R28, R104 ;  /* 0x0000001c1468723c */ /* 0x040fec0000041868 */
[----:B------:R-:W3:Y:S01]  /*12290*/  MUFU.EX2 R59, R59 ;  /* 0x0000003b003b7308 */ /* 0x000ee20000000800 */
[----:B------:R-:W-:Y:S04]  /*122a0*/  FADD.FTZ R47, R47, R152 ;  /* 0x000000982f2f7221 */ /* 0x000fe80000010000 */
[----:B------:R-:W-:Y:S01]  /*122b0*/  FADD.FTZ R88, R88, R47 ;  /* 0x0000002f58587221 */ /* 0x000fe20000010000 */
[C---:B------:R-:W-:Y:S01]  /*122c0*/  HMMA.16816.F32.BF16 R100, R20.reuse, R30, R100 ;  /* 0x0000001e1464723c */ /* 0x040fe20000041864 */
[----:B------:R-:W5:Y:S03]  /*122d0*/  LDSM.16.MT88.4 R28, [R68+0x1400] ;  /* 0x00140000441c783b */ /* 0x000f660000004200 */
[----:B------:R-:W-:Y:S01]  /*122e0*/  MUFU.EX2 R33, R33 ;  /* 0x0000002100217308 */ /* 0x000fe20000000800 */
[----:B------:R-:W-:Y:S04]  /*122f0*/  FADD.FTZ R49, R49, R88 ;  /* 0x0000005831317221 */ /* 0x000fe80000010000 */
[----:B------:R-:W-:Y:S05]  /*12300*/  FADD.FTZ R156, R156, R49 ;  /* 0x000000319c9c7221 */ /* 0x000fea0000010000 */
[----:B------:R-:W5:Y:S01]  /*12310*/  MUFU.EX2 R80, R80 ;  /* 0x0000005000507308 */ /* 0x000f620000000800 */
[----:B------:R-:W-:Y:S04]  /*12320*/  FADD.FTZ R53, R53, R156 ;  /* 0x0000009c35357221 */ /* 0x000fe80000010000 */
[----:B------:R-:W-:Y:S01]  /*12330*/  FADD.FTZ R53, R34, R53 ;  /* 0x0000003522357221 */ /* 0x000fe20000010000 */
[C---:B--2---:R-:W-:Y:S04]  /*12340*/  HMMA.16816.F32.BF16 R96, R20.reuse, R16, R96 ;  /* 0x000000101460723c */ /* 0x044fe80000041860 */
[----:B------:R-:W-:Y:S01]  /*12350*/  MUFU.EX2 R41, R41 ;  /* 0x0000002900297308 */ /* 0x000fe20000000800 */
[----:B-1----:R-:W-:Y:S01]  /*12360*/  F2FP.BF16.F32.PACK_AB R16, R37, R132 ;  /* 0x000000842510723e */ /* 0x002fe200000010ff */
[----:B------:R-:W-:Y:S01]  /*12370*/  FADD.FTZ R36, R36, R53 ;  /* 0x0000003524247221 */ /* 0x000fe20000010000 */
[----:B----4-:R-:W-:Y:S01]  /*12380*/  F2FP.BF16.F32.PACK_AB R17, R38, R57 ;  /* 0x000000392611723e */ /* 0x010fe200000010ff */
[----:B------:R-:W-:Y:S01]  /*12390*/  HMMA.16816.F32.BF16 R92, R20, R18, R92 ;  /* 0x00000012145c723c */ /* 0x000fe2000004185c */
[----:B------:R-:W1:Y:S05]  /*123a0*/  LDSM.16.MT88.4 R20, [R121+0x4800] ;  /* 0x004800007914783b */ /* 0x000e6a0000004200 */
[----:B------:R-:W2:Y:S01]  /*123b0*/  MUFU.EX2 R82, R82 ;  /* 0x0000005200527308 */ /* 0x000ea20000000800 */
[----:B------:R-:W-:Y:S01]  /*123c0*/  F2FP.BF16.F32.PACK_AB R18, R130, R35 ;  /* 0x000000238212723e */ /* 0x000fe200000010ff */
[----:B------:R-:W-:Y:S01]  /*123d0*/  FADD.FTZ R36, R55, R36 ;  /* 0x0000002437247221 */ /* 0x000fe20000010000 */
[----:B---3--:R-:W-:Y:S03]  /*123e0*/  F2FP.BF16.F32.PACK_AB R19, R59, R42 ;  /* 0x0000002a3b13723e */ /* 0x008fe600000010ff */
[----:B------:R-:W-:Y:S04]  /*123f0*/  FADD.FTZ R57, R57, R36 ;  /* 0x0000002439397221 */ /* 0x000fe80000010000 */
[----:B------:R-:W-:Y:S01]  /*12400*/  MUFU.EX2 R44, R44 ;  /* 0x0000002c002c7308 */ /* 0x000fe20000000800 */
[C---:B------:R-:W-:Y:S05]  /*12410*/  HMMA.16816.F32.BF16 R104, R16.reuse, R24, R104 ;  /* 0x000000181068723c */ /* 0x040fea0000041868 */
[----:B------:R-:W-:Y:S04]  /*12420*/  FADD.FTZ R25, R15, R90 ;  /* 0x0000005a0f197221 */ /* 0x000fe80000010000 */
[----:B------:R-:W3:Y:S01]  /*12430*/  MUFU.EX2 R61, R61 ;  /* 0x0000003d003d7308 */ /* 0x000ee20000000800 */
[----:B------:R-:W-:Y:S01]  /*12440*/  FADD.FTZ R57, R38, R57 ;  /* 0x0000003926397221 */ /* 0x000fe20000010000 */
[C---:B------:R-:W-:Y:S03]  /*12450*/  HMMA.16816.F32.BF16 R100, R16.reuse, R26, R100 ;  /* 0x0000001a1064723c */ /* 0x040fe60000041864 */
[----:B------:R-:W-:Y:S01]  /*12460*/  FADD.FTZ R24, R70, R25 ;  /* 0x0000001946187221 */ /* 0x000fe20000010000 */
[----:B------:R-:W-:Y:S01]  /*12470*/  FADD.FTZ R42, R42, R57 ;  /* 0x000000392a2a7221 */ /* 0x000fe20000010000 */
[----:B------:R-:W-:Y:S03]  /*12480*/  MOV R90, R67 ;  /* 0x00000043005a7202 */ /* 0x000fe60000000f00 */
[----:B------:R-:W-:Y:S01]  /*12490*/  MUFU.EX2 R15, R54 ;  /* 0x00000036000f7308 */ /* 0x000fe20000000800 */
[----:B------:R-:W-:Y:S01]  /*124a0*/  FADD.FTZ R24, R75, R24 ;  /* 0x000000184b187221 */ /* 0x000fe20000010000 */
[C---:B-----5:R-:W-:Y:S03]  /*124b0*/  HMMA.16816.F32.BF16 R96, R16.reuse, R28, R96 ;  /* 0x0000001c1060723c */ /* 0x060fe60000041860 */
[----:B------:R-:W-:Y:S01]  /*124c0*/  FADD.FTZ R91, R91, R24 ;  /* 0x000000185b5b7221 */ /* 0x000fe20000010000 */
[----:B------:R-:W-:Y:S01]  /*124d0*/  F2FP.BF16.F32.PACK_AB R28, R80, R33 ;  /* 0x00000021501c723e */ /* 0x000fe200000010ff */
[----:B------:R-:W4:Y:S03]  /*124e0*/  LDSM.16.MT88.4 R24, [R68+0x1800] ;  /* 0x001800004418783b */ /* 0x000f260000004200 */
[----:B------:R-:W5:Y:S01]  /*124f0*/  MUFU.EX2 R46, R46 ;  /* 0x0000002e002e7308 */ /* 0x000f620000000800 */
[----:B------:R-:W-:Y:S01]  /*12500*/  FADD.FTZ R128, R128, R91 ;  /* 0x0000005b80807221 */ /* 0x000fe20000010000 */
[----:B------:R-:W-:Y:S03]  /*12510*/  HMMA.16816.F32.BF16 R92, R16, R30, R92 ;  /* 0x0000001e105c723c */ /* 0x000fe6000004185c */
[----:B------:R-:W-:Y:S01]  /*12520*/  FADD.FTZ R127, R127, R128 ;  /* 0x000000807f7f7221 */ /* 0x000fe20000010000 */
[----:B--2---:R-:W-:Y:S01]  /*12530*/  F2FP.BF16.F32.PACK_AB R30, R82, R41 ;  /* 0x00000029521e723e */ /* 0x004fe200000010ff */
[----:B------:R-:W2:Y:S03]  /*12540*/  LDSM.16.MT88.4 R16, [R121+0x4c00] ;  /* 0x004c00007910783b */ /* 0x000ea60000004200 */
[----:B------:R-:W-:Y:S01]  /*12550*/  MUFU.EX2 R32, R32 ;  /* 0x0000002000207308 */ /* 0x000fe20000000800 */
[----:B------:R-:W-:Y:S01]  /*12560*/  FADD.FTZ R127, R140, R127 ;  /* 0x0000007f8c7f7221 */ /* 0x000fe20000010000 */
[----:B---3--:R-:W-:Y:S01]  /*12570*/  F2FP.BF16.F32.PACK_AB R29, R61, R44 ;  /* 0x0000002c3d1d723e */ /* 0x008fe200000010ff */
[----:B------:R-:W-:Y:S01]  /*12580*/  FADD.FTZ R59, R59, R42 ;  /* 0x0000002a3b3b7221 */ /* 0x000fe20000010000 */
[----:B------:R-:W-:Y:S01]  /*12590*/  MOV R91, R65 ;  /* 0x00000041005b7202 */ /* 0x000fe20000000f00 */
[----:B------:R-:W-:Y:S02]  /*125a0*/  FADD.FTZ R50, R136, R127 ;  /* 0x0000007f88327221 */ /* 0x000fe40000010000 */
[----:B------:R-:W-:Y:S03]  /*125b0*/  FADD.FTZ R44, R44, R59 ;  /* 0x0000003b2c2c7221 */ /* 0x000fe60000010000 */
[----:B------:R-:W3:Y:S01]  /*125c0*/  MUFU.EX2 R51, R51 ;  /* 0x0000003300337308 */ /* 0x000ee20000000800 */
[C---:B-----5:R-:W-:Y:S01]  /*125d0*/  F2FP.BF16.F32.PACK_AB R31, R46.reuse, R15 ;  /* 0x0000000f2e1f723e */ /* 0x060fe200000010ff */
[----:B------:R-:W-:Y:S01]  /*125e0*/  FADD.FTZ R50, R131, R50 ;  /* 0x0000003283327221 */ /* 0x000fe20000010000 */
[----:B------:R-:W-:Y:S04]  /*125f0*/  FADD.FTZ R44, R61, R44 ;  /* 0x0000002c3d2c7221 */ /* 0x000fe80000010000 */
[----:B------:R-:W-:Y:S01]  /*12600*/  FADD.FTZ R15, R15, R44 ;  /* 0x0000002c0f0f7221 */ /* 0x000fe20000010000 */
[C---:B-1----:R-:W-:Y:S02]  /*12610*/  HMMA.16816.F32.BF16 R104, R28.reuse, R20, R104 ;  /* 0x000000141c68723c */ /* 0x042fe40000041868 */
        /* <DEDUP_REMOVED lines=8> */
[----:B------:R-:W4:Y:S03]  /*126a0*/  LDSM.16.MT88.4 R20, [R68+0x1c00] ;  /* 0x001c00004414783b */ /* 0x000f260000004200 */
[----:B------:R-:W-:Y:S01]  /*126b0*/  MUFU.EX2 R48, R48 ;  /* 0x0000003000307308 */ /* 0x000fe20000000800 */
[----:B------:R-:W-:Y:S01]  /*126c0*/  FADD.FTZ R39, R39, R142 ;  /* 0x0000008e27277221 */ /* 0x000fe20000010000 */
[----:B---3--:R-:W-:Y:S03]  /*126d0*/  F2FP.BF16.F32.PACK_AB R24, R51, R32 ;  /* 0x000000203318723e */ /* 0x008fe600000010ff */
[----:B------:R-:W-:Y:S01]  /*126e0*/  FADD.FTZ R132, R132, R39 ;  /* 0x0000002784847221 */ /* 0x000fe20000010000 */
[----:B------:R-:W-:Y:S04]  /*126f0*/  HMMA.16816.F32.BF16 R92, R28, R26, R92 ;  /* 0x0000001a1c5c723c */ /* 0x000fe8000004185c */
[----:B------:R-:W3:Y:S01]  /*12700*/  MUFU.EX2 R43, R43 ;  /* 0x0000002b002b7308 */ /* 0x000ee20000000800 */
[----:B------:R-:W-:Y:S01]  /*12710*/  FADD.FTZ R132, R37, R132 ;  /* 0x0000008425847221 */ /* 0x000fe20000010000 */
[----:B-1----:R-:W-:Y:S03]  /*12720*/  F2FP.BF16.F32.PACK_AB R26, R87, R40 ;  /* 0x00000028571a723e */ /* 0x002fe600000010ff */
[----:B------:R-:W-:Y:S05]  /*12730*/  FADD.FTZ R35, R35, R132 ;  /* 0x0000008423237221 */ /* 0x000fea0000010000 */
[----:B------:R-:W-:Y:S01]  /*12740*/  MUFU.EX2 R45, R45 ;  /* 0x0000002d002d7308 */ /* 0x000fe20000000800 */
[----:B------:R-:W-:Y:S04]  /*12750*/  FADD.FTZ R130, R130, R35 ;  /* 0x0000002382827221 */ /* 0x000fe80000010000 */
[----:B------:R-:W-:Y:S05]  /*12760*/  FADD.FTZ R33, R33, R130 ;  /* 0x0000008221217221 */ /* 0x000fea0000010000 */
[----:B------:R-:W1:Y:S01]  /*12770*/  MUFU.EX2 R88, R69 ;  /* 0x0000004500587308 */ /* 0x000e620000000800 */
[C---:B---3--:R-:W-:Y:S01]  /*12780*/  F2FP.BF16.F32.PACK_AB R25, R43.reuse, R48 ;  /* 0x000000302b19723e */ /* 0x048fe200000010ff */
[----:B------:R-:W-:Y:S01]  /*12790*/  FADD.FTZ R80, R80, R33 ;  /* 0x0000002150507221 */ /* 0x000fe20000010000 */
[----:B------:R-:W-:Y:S04]  /*127a0*/  FADD.FTZ R48, R48, R15 ;  /* 0x0000000f30307221 */ /* 0x000fe80000010000 */
[----:B------:R-:W-:Y:S01]  /*127b0*/  FADD.FTZ R48, R43, R48 ;  /* 0x000000302b307221 */ /* 0x000fe20000010000 */
[C---:B-1----:R-:W-:Y:S03]  /*127c0*/  F2FP.BF16.F32.PACK_AB R27, R88.reuse, R45 ;  /* 0x0000002d581b723e */ /* 0x042fe600000010ff */
[----:B------:R-:W-:Y:S04]  /*127d0*/  FADD.FTZ R45, R45, R48 ;  /* 0x000000302d2d7221 */ /* 0x000fe80000010000 */
[----:B------:R-:W-:Y:S01]  /*127e0*/  FADD.FTZ R88, R88, R45 ;  /* 0x0000002d58587221 */ /* 0x000fe20000010000 */
[C---:B--2---:R-:W-:Y:S05]  /*127f0*/  HMMA.16816.F32.BF16 R104, R24.reuse, R16, R104 ;  /* 0x000000101868723c */ /* 0x044fea0000041868 */
        /* <DEDUP_REMOVED lines=8> */
[----:B------:R-:W-:Y:S05]  /*12880*/  FADD.FTZ R87, R87, R40 ;  /* 0x0000002857577221 */ /* 0x000fea0000010000 */
[----:B------:R-:W-:Y:S01]  /*12890*/  @!UPT UIADD3 URZ, UPT, UPT, URZ, URZ, URZ ;  /* 0x000000fffffff290 */ /* 0x000fe2000fffe0ff */
[----:B------:R-:W-:Y:S11]  /*128a0*/  @P0 BRA `(.L_x_4828) ;  /* 0xffffffc400f00947 */ /* 0x000ff6000383ffff */
.L_x_4824:
[----:B------:R-:W1:Y:S01]  /*128b0*/  SHFL.BFLY PT, R7, R88, 0x2, 0x1f ;  /* 0x0c401f0058077f89 */ /* 0x000e6200000e0000 */
[----:B------:R-:W-:Y:S01]  /*128c0*/  SHF.L.U32 R5, R84, 0x1, RZ ;  /* 0x0000000154057819 */ /* 0x000fe200000006ff */
[----:B------:R-:W2:Y:S01]  /*128d0*/  S2UR UR4, SR_CTAID.Y ;  /* 0x00000000000479c3 */ /* 0x000ea20000002600 */
[----:B------:R-:W-:Y:S01]  /*128e0*/  LOP3.LUT R119, R119, 0xc0, R110, 0xf8, !PT ;  /* 0x000000c077777812 */ /* 0x000fe200078ef86e */
[----:B------:R-:W3:Y:S01]  /*128f0*/  SHFL.BFLY PT, R6, R87, 0x2, 0x1f ;  /* 0x0c401f0057067f89 */ /* 0x000ee200000e0000 */
[----:B------:R-:W-:Y:S01]  /*12900*/  LOP3.LUT R5, R5, 0x6, RZ, 0xc0, !PT ;  /* 0x0000000605057812 */ /* 0x000fe200078ec0ff */
[----:B------:R-:W-:Y:S01]  /*12910*/  BSSY.RECONVERGENT B0, `(.L_x_4829) ;  /* 0x000005d000007945 */ /* 0x000fe20003800200 */
[----:B------:R-:W-:-:S03]  /*12920*/  LOP3.LUT R10, R125, 0xd8, RZ, 0xc0, !PT ;  /* 0x000000d87d0a7812 */ /* 0x000fc600078ec0ff */
[----:B------:R-:W-:Y:S01]  /*12930*/  BAR.SYNC.DEFER_BLOCKING 0x0 ;  /* 0x0000000000007b1d */ /* 0x000fe20000010000 */
[----:B------:R-:W-:Y:S02]  /*12940*/  LOP3.LUT R5, R5, 0x3e00, R126, 0xf8, !PT ;  /* 0x00003e0005057812 */ /* 0x000fe400078ef87e */
[----:B------:R-:W-:Y:S02]  /*12950*/  IADD3 R15, PT, PT, -R111, RZ, RZ ;  /* 0x000000ff6f0f7210 */ /* 0x000fe40007ffe1ff */
[----:B------:R-:W-:-:S03]  /*12960*/  LOP3.LUT P2, RZ, R84, 0x3, RZ, 0xc0, !PT ;  /* 0x0000000354ff7812 */ /* 0x000fc6000784c0ff */
        /* <DEDUP_REMOVED lines=9> */
[----:B------:R-:W-:Y:S01]  /*12a00*/  SHF.R.U32.HI R12, RZ, 0x2, R84 ;  /* 0x00000002ff0c7819 */ /* 0x000fe20000011654 */
[----:B-1----:R-:W-:Y:S01]  /*12a10*/  FADD.FTZ R0, R7, R0 ;  /* 0x0000000007007221 */ /* 0x002fe20000010000 */
[----:B----4-:R-:W-:Y:S02]  /*12a20*/  IMAD R15, R14, R15, UR5 ;  /* 0x000000050e0f7e24 */ /* 0x010fe4000f8e020f */
[----:B---3--:R-:W-:-:S02]  /*12a30*/  FADD.FTZ R2, R6, R3 ;  /* 0x0000000306027221 */ /* 0x008fc40000010000 */
[----:B------:R-:W-:Y:S01]  /*12a40*/  FSETP.NE.FTZ.AND P0, PT, R0, RZ, PT ;  /* 0x000000ff0000720b */ /* 0x000fe20003f15000 */
[----:B------:R-:W1:Y:S01]  /*12a50*/  MUFU.RCP R3, R0 ;  /* 0x0000000000037308 */ /* 0x000e620000001000 */
[----:B------:R-:W-:Y:S01]  /*12a60*/  LOP3.LUT R6, R5, 0x20, R110, 0xf8, !PT ;  /* 0x0000002005067812 */ /* 0x000fe200078ef86e */
[----:B------:R-:W-:Y:S01]  /*12a70*/  IMAD R14, R111, R14, R15 ;  /* 0x0000000e6f0e7224 */ /* 0x000fe200078e020f */
[----:B------:R-:W-:Y:S02]  /*12a80*/  FSETP.NE.FTZ.AND P1, PT, R2, RZ, PT ;  /* 0x000000ff0200720b */ /* 0x000fe40003f35000 */
[----:B------:R-:W-:-:S03]  /*12a90*/  MOV R15, 0xff800000 ;  /* 0xff800000000f7802 */ /* 0x000fc60000000f00 */
[----:B------:R-:W3:Y:S04]  /*12aa0*/  MUFU.RCP R4, R2 ;  /* 0x0000000200047308 */ /* 0x000ee80000001000 */
[----:B------:R-:W4:Y:S04]  /*12ab0*/  @P0 LDC R16, c[0x0][0x458] ;  /* 0x00011600ff100b82 */ /* 0x000f280000000800 */
[----:B------:R-:W5:Y:S01]  /*12ac0*/  @P0 MUFU.LG2 R0, R0 ;  /* 0x0000000000000308 */ /* 0x000f620000000c00 */
[----:B-1----:R-:W-:-:S03]  /*12ad0*/  FSEL R3, R3, 1, P0 ;  /* 0x3f80000003037808 */ /* 0x002fc60000000000 */
[----:B------:R-:W1:Y:S02]  /*12ae0*/  @P1 LDC R18, c[0x0][0x458] ;  /* 0x00011600ff121b82 */ /* 0x000e640000000800 */
[C---:B------:R-:W-:Y:S01]  /*12af0*/  FMUL.FTZ R106, R3.reuse, R106 ;  /* 0x0000006a036a7220 */ /* 0x040fe20000410000 */
[C---:B------:R-:W-:Y:S01]  /*12b00*/  FMUL.FTZ R107, R3.reuse, R107 ;  /* 0x0000006b036b7220 */ /* 0x040fe20000410000 */
[C---:B------:R-:W-:Y:S01]  /*12b10*/  FMUL.FTZ R102, R3.reuse, R102 ;  /* 0x0000006603667220 */ /* 0x040fe20000410000 */
[----:B---3--:R-:W-:Y:S01]  /*12b20*/  FSEL R5, R4, 1, P1 ;  /* 0x3f80000004057808 */ /* 0x008fe20000800000 */
[C---:B------:R-:W-:Y:S01]  /*12b30*/  FMUL.FTZ R103, R3.reuse, R103 ;  /* 0x0000006703677220 */ /* 0x040fe20000410000 */
[----:B------:R-:W-:Y:S01]  /*12b40*/  LOP3.LUT R4, R6, R119, RZ, 0xfc, !PT ;  /* 0x0000007706047212 */ /* 0x000fe200078efcff */
        /* <DEDUP_REMOVED lines=17> */
[----:B------:R-:W3:Y:S01]  /*12c60*/  @P1 MUFU.LG2 R2, R2 ;  /* 0x0000000200021308 */ /* 0x000ee20000000c00 */
[----:B------:R-:W-:Y:S01]  /*12c70*/  IADD3 R6, PT, PT, R4, -R5, RZ ;  /* 0x8000000504067210 */ /* 0x000fe20007ffe0ff */
[----:B------:R-:W-:Y:S01]  /*12c80*/  STS.64 [R4+0x400], R106 ;  /* 0x0004006a04007388 */ /* 0x000fe20000000a00 */
[----:B------:R-:W-:Y:S01]  /*12c90*/  IADD3 R17, PT, PT, -R5, R8, RZ ;  /* 0x0000000805117210 */ /* 0x000fe20007ffe1ff */
[----:B-----5:R-:W-:Y:S01]  /*12ca0*/  @P0 FMUL.FTZ R0, R0, 0.69314718246459960938 ;  /* 0x3f31721800000820 */ /* 0x020fe20000410000 */
[----:B------:R-:W-:Y:S01]  /*12cb0*/  SHF.R.U32.HI R3, RZ, 0x1, R84 ;  /* 0x00000001ff037819 */ /* 0x000fe20000011654 */
[----:B------:R-:W-:Y:S02]  /*12cc0*/  STS.64 [R6+0x20], R100 ;  /* 0x0000206406007388 */ /* 0x000fe40000000a00 */
[----:B----4-:R-:W-:Y:S01]  /*12cd0*/  @P0 FFMA.FTZ R15, R65, R16, R0 ;  /* 0x00000010410f0223 */ /* 0x010fe20000010000 */
[----:B------:R-:W-:Y:S01]  /*12ce0*/  LOP3.LUT R10, R10, 0x18, R3, 0x78, !PT ;  /* 0x000000180a0a7812 */ /* 0x000fe200078e7803 */
[----:B------:R-:W-:Y:S01]  /*12cf0*/  STS.64 [R6+0x420], R102 ;  /* 0x0004206606007388 */ /* 0x000fe20000000a00 */
[----:B------:R-:W-:-:S02]  /*12d00*/  LOP3.LUT R3, R3, 0x30, RZ, 0xc0, !PT ;  /* 0x0000003003037812 */ /* 0x000fc400078ec0ff */
[----:B------:R-:W-:Y:S01]  /*12d10*/  LOP3.LUT R10, R10, 0xf24, R125, 0xf8, !PT ;  /* 0x00000f240a0a7812 */ /* 0x000fe200078ef87d */
[----:B------:R-:W-:Y:S01]  /*12d20*/  STS.64 [R8+0x40], R96 ;  /* 0x0000406008007388 */ /* 0x000fe20000000a00 */
[----:B------:R-:W-:Y:S02]  /*12d30*/  LOP3.LUT R12, R3, 0x7, R12, 0xf8, !PT ;  /* 0x00000007030c7812 */ /* 0x000fe400078ef80c */
[----:B------:R-:W-:Y:S01]  /*12d40*/  LEA R20, R10, UR6, 0x2 ;  /* 0x000000060a147c11 */ /* 0x000fe2000f8e10ff */
[----:B------:R-:W-:Y:S01]  /*12d50*/  STS.64 [R8+0x440], R98 ;  /* 0x0004406208007388 */ /* 0x000fe20000000a00 */
[----:B------:R-:W4:Y:S01]  /*12d60*/  S2UR UR6, SR_CTAID.X ;  /* 0x00000000000679c3 */ /* 0x000f220000002500 */
[----:B---3--:R-:W-:Y:S02]  /*12d70*/  @P1 FMUL.FTZ R2, R2, 0.69314718246459960938 ;  /* 0x3f31721802021820 */ /* 0x008fe40000410000 */
[----:B------:R-:W-:Y:S04]  /*12d80*/  STS.64 [R17+0x60], R92 ;  /* 0x0000605c11007388 */ /* 0x000fe80000000a00 */
[----:B------:R3:W-:Y:S01]  /*12d90*/  STS.64 [R17+0x460], R94 ;  /* 0x0004605e11007388 */ /* 0x0007e20000000a00 */
[----:B------:R-:W-:Y:S01]  /*12da0*/  BAR.SYNC.DEFER_BLOCKING 0x0 ;  /* 0x0000000000007b1d */ /* 0x000fe20000010000 */
[----:B----4-:R-:W-:-:S06]  /*12db0*/  USHF.L.U32 UR6, UR6, 0x6, URZ ;  /* 0x0000000606067899 */ /* 0x010fcc00080006ff */
[----:B------:R-:W-:-:S04]  /*12dc0*/  IMAD R13, R14, R13, UR6 ;  /* 0x000000060e0d7e24 */ /* 0x000fc8000f8e020d */
[----:B--2---:R-:W-:Y:S01]  /*12dd0*/  IMAD R0, R13, UR4, RZ ;  /* 0x000000040d007c24 */ /* 0x004fe2000f8e02ff */
[----:B------:R2:W4:Y:S01]  /*12de0*/  LDS.128 R8, [R20] ;  /* 0x0000000014087984 */ /* 0x0005220000000c00 */
[----:B---3--:R-:W-:Y:S01]  /*12df0*/  MOV R17, 0xff800000 ;  /* 0xff80000000117802 */ /* 0x008fe20000000f00 */
[----:B-1----:R-:W-:Y:S02]  /*12e00*/  @P1 FFMA.FTZ R17, R67, R18, R2 ;  /* 0x0000001243111223 */ /* 0x002fe40000010002 */
[----:B------:R2:W1:Y:S01]  /*12e10*/  LDS.128 R4, [R20+0x800] ;  /* 0x0008000014047984 */ /* 0x0004620000000c00 */
[----:B------:R-:W-:Y:S05]  /*12e20*/  @P2 BRA `(.L_x_4830) ;  /* 0x00000000002c2947 */ /* 0x000fea0003800000 */
[----:B------:R-:W3:Y:S01]  /*12e30*/  LDCU.64 UR4, c[0x0][0x428] ;  /* 0x00008500ff0477ac */ /* 0x000ee20008000a00 */
[----:B------:R-:W-:Y:S01]  /*12e40*/  VIADD R3, R109, -UR6 ;  /* 0x800000066d037c36 */ /* 0x000fe20008000000 */
[----:B------:R-:W-:Y:S01]  /*12e50*/  IADD3 R2, P0, PT, R13, R12, RZ ;  /* 0x0000000c0d027210 */ /* 0x000fe20007f1e0ff */
[----:B------:R-:W-:-:S03]  /*12e60*/  VIADD R14, R12, 0x8 ;  /* 0x000000080c0e7836 */ /* 0x000fc60000000000 */
[-C--:B------:R-:W-:Y:S02]  /*12e70*/  ISETP.GE.AND P2, PT, R12, R3.reuse, PT ;  /* 0x000000030c00720c */ /* 0x080fe40003f46270 */
[----:B------:R-:W-:Y:S02]  /*12e80*/  ISETP.GE.AND P1, PT, R14, R3, PT ;  /* 0x000000030e00720c */ /* 0x000fe40003f26270 */
[----:B------:R-:W-:Y:S02]  /*12e90*/  LEA.HI.X.SX32 R13, R13, RZ, 0x1, P0 ;  /* 0x000000ff0d0d7211 */ /* 0x000fe400000f0eff */
[----:B---3--:R-:W-:-:S04]  /*12ea0*/  LEA R12, P0, R2, UR4, 0x2 ;  /* 0x00000004020c7c11 */ /* 0x008fc8000f8010ff */
[----:B------:R-:W-:-:S05]  /*12eb0*/  LEA.HI.X R13, R2, UR5, R13, 0x2, P0 ;  /* 0x00000005020d7c11 */ /* 0x000fca00080f140d */
[----:B------:R3:W-:Y:S04]  /*12ec0*/  @!P2 STG.E desc[UR8][R12.64], R17 ;  /* 0x000000110c00a986 */ /* 0x0007e8000c101908 */
[----:B------:R3:W-:Y:S02]  /*12ed0*/  @!P1 STG.E desc[UR8][R12.64+0x20], R15 ;  /* 0x0000200f0c009986 */ /* 0x0007e4000c101908 */
.L_x_4830:
[----:B------:R-:W-:Y:S05]  /*12ee0*/  BSYNC.RECONVERGENT B0 ;  /* 0x0000000000007941 */ /* 0x000fea0003800200 */
.L_x_4829:
[----:B---3--:R-:W3:Y:S01]  /*12ef0*/  LDS.128 R16, [R20+0x1000] ;  /* 0x0010000014107984 */ /* 0x008ee20000000c00 */
        /* <DEDUP_REMOVED lines=19> */
[----:B----4-:R2:W-:Y:S04]  /*13030*/  @!P4 STG.E.128 desc[UR8][R2.64], R8 ;  /* 0x000000080200c986 */ /* 0x0105e8000c101d08 */
[----:B-1----:R2:W-:Y:S04]  /*13040*/  @!P3 STG.E.128 desc[UR8][R2.64+0x800], R4 ;  /* 0x000800040200b986 */ /* 0x0025e8000c101d08 */
[----:B---3--:R2:W-:Y:S01]  /*13050*/  @!P2 STG.E.128 desc[UR8][R2.64+0x1000], R16 ;  /* 0x001000100200a986 */ /* 0x0085e2000c101d08 */
[----:B------:R-:W-:Y:S05]  /*13060*/  @P0 EXIT ;  /* 0x000000000000094d */ /* 0x000fea0003800000 */
[----:B------:R-:W-:Y:S01]  /*13070*/  STG.E.128 desc[UR8][R2.64+0x1800], R12 ;  /* 0x0018000c02007986 */ /* 0x000fe2000c101d08 */
[----:B------:R-:W-:Y:S05]  /*13080*/  EXIT ;  /* 0x000000000000794d */ /* 0x000fea0003800000 */
.L_x_4831:
        /* <DEDUP_REMOVED lines=15> */
.L_x_4943:


//--------------------- .nv.shared._ZN5flash32flash_fwd_splitkv_combine_kernelI23Flash_fwd_kernel_traitsILi32ELi64ELi256ELi4ELb0ELb0EN7cutlass10bfloat16_tE19Flash_kernel_traitsILi32ELi64ELi256ELi4ES3_EELi16ELi7ELb0EEEvNS_16Flash_fwd_paramsE --------------------------
	.section	.nv.shared._ZN5flash32flash_fwd_splitkv_combine_kernelI23Flash_fwd_kernel_traitsILi32ELi64ELi256ELi4ELb0ELb0EN7cutlass10bfloat16_tE19Flash_kernel_traitsILi32ELi64ELi256ELi4ES3_EELi16ELi7ELb0EEEvNS_16Flash_fwd_paramsE,"aw",@nobits
	.sectionflags	@""
	.align	16
.nv.shared._ZN5flash32flash_fwd_splitkv_combine_kernelI23Flash_fwd_kernel_traitsILi32ELi64ELi256ELi4ELb0ELb0EN7cutlass10bfloat16_tE19Flash_kernel_traitsILi32ELi64ELi256ELi4ES3_EELi16ELi7ELb0EEEvNS_16Flash_fwd_paramsE:
	.zero		9728


//--------------------- .nv.shared.reserved.0     --------------------------
	.section	.nv.shared.reserved.0,"aw",@nobits
	.weak		__nv_reservedSMEM_offset_0_alias
	.size		__nv_reservedSMEM_offset_0_alias, 0, 64
	.other		__nv_reservedSMEM_offset_0_alias,@"STO_CUDA_RESERVED_SHARED STV_DEFAULT"
__nv_reservedSMEM_offset_0_alias:
	.zero		0
	.zero		64


//--------------------- .nv.global                --------------------------
	.section	.nv.global,"aw",@nobits
.nv.global:
	.type		_ZN78_INTERNAL_248877fc_42_flash_fwd_split_hdim32_bf16_causal_sm80_cu_6987f922_32084cute1_E,@object
	.size		_ZN78_INTERNAL_248877fc_42_flash_fwd_split_hdim32_bf16_causal_sm80_cu_6987f922_32084cute1_E,(_ZN78_INTERNAL_248877fc_42_flash_fwd_split_hdim32_bf16_causal_sm80_cu_6987f922_32084cuda3std3__45__cpo6cbeginE - _ZN78_INTERNAL_248877fc_42_flash_fwd_split_hdim32_bf16_causal_sm80_cu_6987f922_32084cute1_E)
_ZN78_INTERNAL_248877fc_42_flash_fwd_split_hdim32_bf16_causal_sm80_cu_6987f922_32084cute1_E:
	.zero		1
	.type		_ZN78_INTERNAL_248877fc_42_flash_fwd_split_hdim32_bf16_causal_sm80_cu_6987f922_32084cuda3std3__45__cpo6cbeginE,@object
	.size		_ZN78_INTERNAL_248877fc_42_flash_fwd_split_hdim32_bf16_causal_sm80_cu_6987f922_32084cuda3std3__45__cpo6cbeginE,(_ZN78_INTERNAL_248877fc_42_flash_fwd_split_hdim32_bf16_causal_sm80_cu_6987f922_32084cuda3std3__48in_placeE - _ZN78_INTERNAL_248877fc_42_flash_fwd_split_hdim32_bf16_causal_sm80_cu_6987f922_32084cuda3std3__45__cpo6cbeginE)
_ZN78_INTERNAL_248877fc_42_flash_fwd_split_hdim32_bf16_causal_sm80_cu_6987f922_32084cuda3std3__45__cpo6cbeginE:
	.zero		1
	.type		_ZN78_INTERNAL_248877fc_42_flash_fwd_split_hdim32_bf16_causal_sm80_cu_6987f922_32084cuda3std3__48in_placeE,@object
	.size		_ZN78_INTERNAL_248877fc_42_flash_fwd_split_hdim32_bf16_causal_sm80_cu_6987f922_32084cuda3std3__48in_placeE,(_ZN78_INTERNAL_248877fc_42_flash_fwd_split_hdim32_bf16_causal_sm80_cu_6987f922_32084cuda3std6ranges3__45__cpo9iter_moveE - _ZN78_INTERNAL_248877fc_42_flash_fwd_split_hdim32_bf16_causal_sm80_cu_6987f922_32084cuda3std3__48in_placeE)
_ZN78_INTERNAL_248877fc_42_flash_fwd_split_hdim32_bf16_causal_sm80_cu_6987f922_32084cuda3std3__48in_placeE:
	.zero		1
	.type		_ZN78_INTERNAL_248877fc_42_flash_fwd_split_hdim32_bf16_causal_sm80_cu_6987f922_32084cuda3std6ranges3__45__cpo9iter_moveE,@object
	.size		_ZN78_INTERNAL_248877fc_42_flash_fwd_split_hdim32_bf16_causal_sm80_cu_6987f922_32084cuda3std6ranges3__45__cpo9iter_moveE,(_ZN78_INTERNAL_248877fc_42_flash_fwd_split_hdim32_bf16_causal_sm80_cu_6987f922_32084cuda3std3__45__cpo5beginE - _ZN78_INTERNAL_248877fc_42_flash_fwd_split_hdim32_bf16_causal_sm80_cu_6987f922_32084cuda3std6ranges3__45__cpo9iter_moveE)
_ZN78_INTERNAL_248877fc_42_flash_fwd_split_hdim32_bf16_causal_sm80_cu_6987f922_32084cuda3std6ranges3__45__cpo9iter_moveE:
	.zero		1
	.type		_ZN78_INTERNAL_248877fc_42_flash_fwd_split_hdim32_bf16_causal_sm80_cu_6987f922_32084cuda3std3__45__cpo5beginE,@object
	.size		_ZN78_INTERNAL_248877fc_42_flash_fwd_split_hdim32_bf16_causal_sm80_cu_6987f922_32084cuda3std3__45__cpo5beginE,(_ZN78_INTERNAL_248877fc_42_flash_fwd_split_hdim32_bf16_causal_sm80_cu_6987f922_32084cuda3std3__480_GLOBAL__N__248877fc_42_flash_fwd_split_hdim32_bf16_causal_sm80_cu_6987f922_32086ignoreE - _ZN78_INTERNAL_248877fc_42_flash_fwd_split_hdim32_bf16_causal_sm80_cu_6987f922_32084cuda3std3__45__cpo5beginE)
_ZN78_INTERNAL_248877fc_42_flash_fwd_split_hdim32_bf16_causal_sm80_cu_6987f922_32084cuda3std3__45__cpo5beginE:
	.zero		1
	.type		_ZN78_INTERNAL_248877fc_42_flash_fwd_split_hdim32_bf16_causal_sm80_cu_6987f922_32084cuda3std3__480_GLOBAL__N__248877fc_42_flash_fwd_split_hdim32_bf16_causal_sm80_cu_6987f922_32086ignoreE,@object
	.size		_ZN78_INTERNAL_248877fc_42_flash_fwd_split_hdim32_bf16_causal_sm80_cu_6987f922_32084cuda3std3__480_GLOBAL__N__248877fc_42_flash_fwd_split_hdim32_bf16_causal_sm80_cu_6987f922_32086ignoreE,(_ZN78_INTERNAL_248877fc_42_flash_fwd_split_hdim32_bf16_causal_sm80_cu_6987f922_32084cute7productE - _ZN78_INTERNAL_248877fc_42_flash_fwd_split_hdim32_bf16_causal_sm80_cu_6987f922_32084cuda3std3__480_GLOBAL__N__248877fc_42_flash_fwd_split_hdim32_bf16_causal_sm80_cu_6987f922_32086ignoreE)
_ZN78_INTERNAL_248877fc_42_flash_fwd_split_hdim32_bf16_causal_sm80_cu_6987f922_32084cuda3std3__480_GLOBAL__N__248877fc_42_flash_fwd_split_hdim32_bf16_causal_sm80_cu_6987f922_32086ignoreE:
	.zero		1
	.type		_ZN78_INTERNAL_248877fc_42_flash_fwd_split_hdim32_bf16_causal_sm80_cu_6987f922_32084cute7productE,@object
	.size		_ZN78_INTERNAL_248877fc_42_flash_fwd_split_hdim32_bf16_causal_sm80_cu_6987f922_32084cute7productE,(_ZN78_INTERNAL_248877fc_42_flash_fwd_split_hdim32_bf16_causal_sm80_cu_6987f922_32084cuda3std3__45__cpo3endE - _ZN78_INTERNAL_248877fc_42_flash_fwd_split_hdim32_bf16_causal_sm80_cu_6987f922_32084cute7productE)
_ZN78_INTERNAL_248877fc_42_flash_fwd_split_hdim32_bf16_causal_sm80_cu_6987f922_32084cute7productE:
	.zero		1
	.type		_ZN78_INTERNAL_248877fc_42_flash_fwd_split_hdim32_bf16_causal_sm80_cu_6987f922_32084cuda3std3__45__cpo3endE,@object
	.size		_ZN78_INTERNAL_248877fc_42_flash_fwd_split_hdim32_bf16_causal_sm80_cu_6987f922_32084cuda3std3__45__cpo3endE,(_ZN78_INTERNAL_248877fc_42_flash_fwd_split_hdim32_bf16_causal_sm80_cu_6987f922_32084cuda3std3__419piecewise_constructE - _ZN78_INTERNAL_248877fc_42_flash_fwd_split_hdim32_bf16_causal_sm80_cu_6987f922_32084cuda3std3__45__cpo3endE)
_ZN78_INTERNAL_248877fc_42_flash_fwd_split_hdim32_bf16_causal_sm80_cu_6987f922_32084cuda3std3__45__cpo3endE:
	.zero		1
	.type		_ZN78_INTERNAL_248877fc_42_flash_fwd_split_hdim32_bf16_causal_sm80_cu_6987f922_32084cuda3std3__419piecewise_constructE,@object
	.size		_ZN78_INTERNAL_248877fc_42_flash_fwd_split_hdim32_bf16_causal_sm80_cu_6987f922_32084cuda3std3__419piecewise_constructE,(_ZN78_INTERNAL_248877fc_42_flash_fwd_split_hdim32_bf16_causal_sm80_cu_6987f922_32084cuda3std3__45__cpo4cendE - _ZN78_INTERNAL_248877fc_42_flash_fwd_split_hdim32_bf16_causal_sm80_cu_6987f922_32084cuda3std3__419piecewise_constructE)
_ZN78_INTERNAL_248877fc_42_flash_fwd_split_hdim32_bf16_causal_sm80_cu_6987f922_32084cuda3std3__419piecewise_constructE:
	.zero		1
	.type		_ZN78_INTERNAL_248877fc_42_flash_fwd_split_hdim32_bf16_causal_sm80_cu_6987f922_32084cuda3std3__45__cpo4cendE,@object
	.size		_ZN78_INTERNAL_248877fc_42_flash_fwd_split_hdim32_bf16_causal_sm80_cu_6987f922_32084cuda3std3__45__cpo4cendE,(_ZN78_INTERNAL_248877fc_42_flash_fwd_split_hdim32_bf16_causal_sm80_cu_6987f922_32084cuda3std6ranges3__45__cpo4swapE - _ZN78_INTERNAL_248877fc_42_flash_fwd_split_hdim32_bf16_causal_sm80_cu_6987f922_32084cuda3std3__45__cpo4cendE)
_ZN78_INTERNAL_248877fc_42_flash_fwd_split_hdim32_bf16_causal_sm80_cu_6987f922_32084cuda3std3__45__cpo4cendE:
	.zero		1
	.type		_ZN78_INTERNAL_248877fc_42_flash_fwd_split_hdim32_bf16_causal_sm80_cu_6987f922_32084cuda3std6ranges3__45__cpo4swapE,@object
	.size		_ZN78_INTERNAL_248877fc_42_flash_fwd_split_hdim32_bf16_causal_sm80_cu_6987f922_32084cuda3std6ranges3__45__cpo4swapE,(.L_7 - _ZN78_INTERNAL_248877fc_42_flash_fwd_split_hdim32_bf16_causal_sm80_cu_6987f922_32084cuda3std6ranges3__45__cpo4swapE)
_ZN78_INTERNAL_248877fc_42_flash_fwd_split_hdim32_bf16_causal_sm80_cu_6987f922_32084cuda3std6ranges3__45__cpo4swapE:
	.zero		1
.L_7:


//--------------------- .nv.shared._ZN5flash32flash_fwd_splitkv_combine_kernelI23Flash_fwd_kernel_traitsILi32ELi64ELi256ELi4ELb0ELb0EN7cutlass10bfloat16_tE19Flash_kernel_traitsILi32ELi64ELi256ELi4ES3_EELi16ELi6ELb0EEEvNS_16Flash_fwd_paramsE --------------------------
	.section	.nv.shared._ZN5flash32flash_fwd_splitkv_combine_kernelI23Flash_fwd_kernel_traitsILi32ELi64ELi256ELi4ELb0ELb0EN7cutlass10bfloat16_tE19Flash_kernel_traitsILi32ELi64ELi256ELi4ES3_EELi16ELi6ELb0EEEvNS_16Flash_fwd_paramsE,"aw",@nobits
	.sectionflags	@""
	.align	16
.nv.shared._ZN5flash32flash_fwd_splitkv_combine_kernelI23Flash_fwd_kernel_traitsILi32ELi64ELi256ELi4ELb0ELb0EN7cutlass10bfloat16_tE19Flash_kernel_traitsILi32ELi64ELi256ELi4ES3_EELi16ELi6ELb0EEEvNS_16Flash_fwd_paramsE:
	.zero		5376


//--------------------- .nv.shared._ZN5flash32flash_fwd_splitkv_combine_kernelI23Flash_fwd_kernel_traitsILi32ELi64ELi256ELi4ELb0ELb0EN7cutlass10bfloat16_tE19Flash_kernel_traitsILi32ELi64ELi256ELi4ES3_EELi16ELi5ELb0EEEvNS_16Flash_fwd_paramsE --------------------------
	.section	.nv.shared._ZN5flash32flash_fwd_splitkv_combine_kernelI23Flash_fwd_kernel_traitsILi32ELi64ELi256ELi4ELb0ELb0EN7cutlass10bfloat16_tE19Flash_kernel_traitsILi32ELi64ELi256ELi4ES3_EELi16ELi5ELb0EEEvNS_16Flash_fwd_paramsE,"aw",@nobits
	.sectionflags	@""
	.align	16
.nv.shared._ZN5flash32flash_fwd_splitkv_combine_kernelI23Flash_fwd_kernel_traitsILi32ELi64ELi256ELi4ELb0ELb0EN7cutlass10bfloat16_tE19Flash_kernel_traitsILi32ELi64ELi256ELi4ES3_EELi16ELi5ELb0EEEvNS_16Flash_fwd_paramsE:
	.zero		3200


//--------------------- .nv.shared._ZN5flash32flash_fwd_splitkv_combine_kernelI23Flash_fwd_kernel_traitsILi32ELi64ELi256ELi4ELb0ELb0EN7cutlass10bfloat16_tE19Flash_kernel_traitsILi32ELi64ELi256ELi4ES3_EELi16ELi4ELb0EEEvNS_16Flash_fwd_paramsE --------------------------
	.section	.nv.shared._ZN5flash32flash_fwd_splitkv_combine_kernelI23Flash_fwd_kernel_traitsILi32ELi64ELi256ELi4ELb0ELb0EN7cutlass10bfloat16_tE19Flash_kernel_traitsILi32ELi64ELi256ELi4ES3_EELi16ELi4ELb0EEEvNS_16Flash_fwd_paramsE,"aw",@nobits
	.sectionflags	@""
	.align	16
.nv.shared._ZN5flash32flash_fwd_splitkv_combine_kernelI23Flash_fwd_kernel_traitsILi32ELi64ELi256ELi4ELb0ELb0EN7cutlass10bfloat16_tE19Flash_kernel_traitsILi32ELi64ELi256ELi4ES3_EELi16ELi4ELb0EEEvNS_16Flash_fwd_paramsE:
	.zero		2112


//--------------------- .nv.shared._ZN5flash32flash_fwd_splitkv_combine_kernelI23Flash_fwd_kernel_traitsILi32ELi64ELi256ELi4ELb0ELb0EN7cutlass10bfloat16_tE19Flash_kernel_traitsILi32ELi64ELi256ELi4ES3_EELi16ELi3ELb0EEEvNS_16Flash_fwd_paramsE --------------------------
	.section	.nv.shared._ZN5flash32flash_fwd_splitkv_combine_kernelI23Flash_fwd_kernel_traitsILi32ELi64ELi256ELi4ELb0ELb0EN7cutlass10bfloat16_tE19Flash_kernel_traitsILi32ELi64ELi256ELi4ES3_EELi16ELi3ELb0EEEvNS_16Flash_fwd_paramsE,"aw",@nobits
	.sectionflags	@""
	.align	16
.nv.shared._ZN5flash32flash_fwd_splitkv_combine_kernelI23Flash_fwd_kernel_traitsILi32ELi64ELi256ELi4ELb0ELb0EN7cutlass10bfloat16_tE19Flash_kernel_traitsILi32ELi64ELi256ELi4ES3_EELi16ELi3ELb0EEEvNS_16Flash_fwd_paramsE:
	.zero		1568


//--------------------- .nv.shared._ZN5flash32flash_fwd_splitkv_combine_kernelI23Flash_fwd_kernel_traitsILi32ELi64ELi256ELi4ELb0ELb0EN7cutlass10bfloat16_tE19Flash_kernel_traitsILi32ELi64ELi256ELi4ES3_EELi16ELi2ELb0EEEvNS_16Flash_fwd_paramsE --------------------------
	.section	.nv.shared._ZN5flash32flash_fwd_splitkv_combine_kernelI23Flash_fwd_kernel_traitsILi32ELi64ELi256ELi4ELb0ELb0EN7cutlass10bfloat16_tE19Flash_kernel_traitsILi32ELi64ELi256ELi4ES3_EELi16ELi2ELb0EEEvNS_16Flash_fwd_paramsE,"aw",@nobits
	.sectionflags	@""
	.align	16
.nv.shared._ZN5flash32flash_fwd_splitkv_combine_kernelI23Flash_fwd_kernel_traitsILi32ELi64ELi256ELi4ELb0ELb0EN7cutlass10bfloat16_tE19Flash_kernel_traitsILi32ELi64ELi256ELi4ES3_EELi16ELi2ELb0EEEvNS_16Flash_fwd_paramsE:
	.zero		1296


//--------------------- .nv.shared._ZN5flash32flash_fwd_splitkv_combine_kernelI23Flash_fwd_kernel_traitsILi32ELi64ELi256ELi4ELb0ELb0EN7cutlass10bfloat16_tE19Flash_kernel_traitsILi32ELi64ELi256ELi4ES3_EELi16ELi1ELb0EEEvNS_16Flash_fwd_paramsE --------------------------
	.section	.nv.shared._ZN5flash32flash_fwd_splitkv_combine_kernelI23Flash_fwd_kernel_traitsILi32ELi64ELi256ELi4ELb0ELb0EN7cutlass10bfloat16_tE19Flash_kernel_traitsILi32ELi64ELi256ELi4ES3_EELi16ELi1ELb0EEEvNS_16Flash_fwd_paramsE,"aw",@nobits
	.sectionflags	@""
	.align	16
.nv.shared._ZN5flash32flash_fwd_splitkv_combine_kernelI23Flash_fwd_kernel_traitsILi32ELi64ELi256ELi4ELb0ELb0EN7cutlass10bfloat16_tE19Flash_kernel_traitsILi32ELi64ELi256ELi4ES3_EELi16ELi1ELb0EEEvNS_16Flash_fwd_paramsE:
	.zero		1168


//--------------------- .nv.shared._ZN5flash32flash_fwd_splitkv_combine_kernelI23Flash_fwd_kernel_traitsILi32ELi64ELi256ELi4ELb0ELb0EN7cutlass10bfloat16_tE19Flash_kernel_traitsILi32ELi64ELi256ELi4ES3_EELi16ELi7ELb1EEEvNS_16Flash_fwd_paramsE --------------------------
	.section	.nv.shared._ZN5flash32flash_fwd_splitkv_combine_kernelI23Flash_fwd_kernel_traitsILi32ELi64ELi256ELi4ELb0ELb0EN7cutlass10bfloat16_tE19Flash_kernel_traitsILi32ELi64ELi256ELi4ES3_EELi16ELi7ELb1EEEvNS_16Flash_fwd_paramsE,"aw",@nobits
	.sectionflags	@""
	.align	16
.nv.shared._ZN5flash32flash_fwd_splitkv_combine_kernelI23Flash_fwd_kernel_traitsILi32ELi64ELi256ELi4ELb0ELb0EN7cutlass10bfloat16_tE19Flash_kernel_traitsILi32ELi64ELi256ELi4ES3_EELi16ELi7ELb1EEEvNS_16Flash_fwd_paramsE:
	.zero		9728


//--------------------- .nv.shared._ZN5flash32flash_fwd_splitkv_combine_kernelI23Flash_fwd_kernel_traitsILi32ELi64ELi256ELi4ELb0ELb0EN7cutlass10bfloat16_tE19Flash_kernel_traitsILi32ELi64ELi256ELi4ES3_EELi16ELi6ELb1EEEvNS_16Flash_fwd_paramsE --------------------------
	.section	.nv.shared._ZN5flash32flash_fwd_splitkv_combine_kernelI23Flash_fwd_kernel_traitsILi32ELi64ELi256ELi4ELb0ELb0EN7cutlass10bfloat16_tE19Flash_kernel_traitsILi32ELi64ELi256ELi4ES3_EELi16ELi6ELb1EEEvNS_16Flash_fwd_paramsE,"aw",@nobits
	.sectionflags	@""
	.align	16
.nv.shared._ZN5flash32flash_fwd_splitkv_combine_kernelI23Flash_fwd_kernel_traitsILi32ELi64ELi256ELi4ELb0ELb0EN7cutlass10bfloat16_tE19Flash_kernel_traitsILi32ELi64ELi256ELi4ES3_EELi16ELi6ELb1EEEvNS_16Flash_fwd_paramsE:
	.zero		5376


//--------------------- .nv.shared._ZN5flash32flash_fwd_splitkv_combine_kernelI23Flash_fwd_kernel_traitsILi32ELi64ELi256ELi4ELb0ELb0EN7cutlass10bfloat16_tE19Flash_kernel_traitsILi32ELi64ELi256ELi4ES3_EELi16ELi5ELb1EEEvNS_16Flash_fwd_paramsE --------------------------
	.section	.nv.shared._ZN5flash32flash_fwd_splitkv_combine_kernelI23Flash_fwd_kernel_traitsILi32ELi64ELi256ELi4ELb0ELb0EN7cutlass10bfloat16_tE19Flash_kernel_traitsILi32ELi64ELi256ELi4ES3_EELi16ELi5ELb1EEEvNS_16Flash_fwd_paramsE,"aw",@nobits
	.sectionflags	@""
	.align	16
.nv.shared._ZN5flash32flash_fwd_splitkv_combine_kernelI23Flash_fwd_kernel_traitsILi32ELi64ELi256ELi4ELb0ELb0EN7cutlass10bfloat16_tE19Flash_kernel_traitsILi32ELi64ELi256ELi4ES3_EELi16ELi5ELb1EEEvNS_16Flash_fwd_paramsE:
	.zero		3200


//--------------------- .nv.shared._ZN5flash32flash_fwd_splitkv_combine_kernelI23Flash_fwd_kernel_traitsILi32ELi64ELi256ELi4ELb0ELb0EN7cutlass10bfloat16_tE19Flash_kernel_traitsILi32ELi64ELi256ELi4ES3_EELi16ELi4ELb1EEEvNS_16Flash_fwd_paramsE --------------------------
	.section	.nv.shared._ZN5flash32flash_fwd_splitkv_combine_kernelI23Flash_fwd_kernel_traitsILi32ELi64ELi256ELi4ELb0ELb0EN7cutlass10bfloat16_tE19Flash_kernel_traitsILi32ELi64ELi256ELi4ES3_EELi16ELi4ELb1EEEvNS_16Flash_fwd_paramsE,"aw",@nobits
	.sectionflags	@""
	.align	16
.nv.shared._ZN5flash32flash_fwd_splitkv_combine_kernelI23Flash_fwd_kernel_traitsILi32ELi64ELi256ELi4ELb0ELb0EN7cutlass10bfloat16_tE19Flash_kernel_traitsILi32ELi64ELi256ELi4ES3_EELi16ELi4ELb1EEEvNS_16Flash_fwd_paramsE:
	.zero		2112


//--------------------- .nv.shared._ZN5flash32flash_fwd_splitkv_combine_kernelI23Flash_fwd_kernel_traitsILi32ELi64ELi256ELi4ELb0ELb0EN7cutlass10bfloat16_tE19Flash_kernel_traitsILi32ELi64ELi256ELi4ES3_EELi16ELi3ELb1EEEvNS_16Flash_fwd_paramsE --------------------------
	.section	.nv.shared._ZN5flash32flash_fwd_splitkv_combine_kernelI23Flash_fwd_kernel_traitsILi32ELi64ELi256ELi4ELb0ELb0EN7cutlass10bfloat16_tE19Flash_kernel_traitsILi32ELi64ELi256ELi4ES3_EELi16ELi3ELb1EEEvNS_16Flash_fwd_paramsE,"aw",@nobits
	.sectionflags	@""
	.align	16
.nv.shared._ZN5flash32flash_fwd_splitkv_combine_kernelI23Flash_fwd_kernel_traitsILi32ELi64ELi256ELi4ELb0ELb0EN7cutlass10bfloat16_tE19Flash_kernel_traitsILi32ELi64ELi256ELi4ES3_EELi16ELi3ELb1EEEvNS_16Flash_fwd_paramsE:
	.zero		1568


//--------------------- .nv.shared._ZN5flash32flash_fwd_splitkv_combine_kernelI23Flash_fwd_kernel_traitsILi32ELi64ELi256ELi4ELb0ELb0EN7cutlass10bfloat16_tE19Flash_kernel_traitsILi32ELi64ELi256ELi4ES3_EELi16ELi2ELb1EEEvNS_16Flash_fwd_paramsE --------------------------
	.section	.nv.shared._ZN5flash32flash_fwd_splitkv_combine_kernelI23Flash_fwd_kernel_traitsILi32ELi64ELi256ELi4ELb0ELb0EN7cutlass10bfloat16_tE19Flash_kernel_traitsILi32ELi64ELi256ELi4ES3_EELi16ELi2ELb1EEEvNS_16Flash_fwd_paramsE,"aw",@nobits
	.sectionflags	@""
	.align	16
.nv.shared._ZN5flash32flash_fwd_splitkv_combine_kernelI23Flash_fwd_kernel_traitsILi32ELi64ELi256ELi4ELb0ELb0EN7cutlass10bfloat16_tE19Flash_kernel_traitsILi32ELi64ELi256ELi4ES3_EELi16ELi2ELb1EEEvNS_16Flash_fwd_paramsE:
	.zero		1296


//--------------------- .nv.shared._ZN5flash32flash_fwd_splitkv_combine_kernelI23Flash_fwd_kernel_traitsILi32ELi64ELi256ELi4ELb0ELb0EN7cutlass10bfloat16_tE19Flash_kernel_traitsILi32ELi64ELi256ELi4ES3_EELi16ELi1ELb1EEEvNS_16Flash_fwd_paramsE --------------------------
	.section	.nv.shared._ZN5flash32flash_fwd_splitkv_combine_kernelI23Flash_fwd_kernel_traitsILi32ELi64ELi256ELi4ELb0ELb0EN7cutlass10bfloat16_tE19Flash_kernel_traitsILi32ELi64ELi256ELi4ES3_EELi16ELi1ELb1EEEvNS_16Flash_fwd_paramsE,"aw",@nobits
	.sectionflags	@""
	.align	16
.nv.shared._ZN5flash32flash_fwd_splitkv_combine_kernelI23Flash_fwd_kernel_traitsILi32ELi64ELi256ELi4ELb0ELb0EN7cutlass10bfloat16_tE19Flash_kernel_traitsILi32ELi64ELi256ELi4ES3_EELi16ELi1ELb1EEEvNS_16Flash_fwd_paramsE:
	.zero		1168


//--------------------- .nv.shared._ZN5flash24flash_fwd_splitkv_kernelI23Flash_fwd_kernel_traitsILi32ELi64ELi256ELi4ELb0ELb0EN7cutlass10bfloat16_tE19Flash_kernel_traitsILi32ELi64ELi256ELi4ES3_EELb1ELb0ELb0ELb0ELb0ELb0ELb0ELb0EEEvNS_16Flash_fwd_paramsE --------------------------
	.section	.nv.shared._ZN5flash24flash_fwd_splitkv_kernelI23Flash_fwd_kernel_traitsILi32ELi64ELi256ELi4ELb0ELb0EN7cutlass10bfloat16_tE19Flash_kernel_traitsILi32ELi64ELi256ELi4ES3_EELb1ELb0ELb0ELb0ELb0ELb0ELb0ELb0EEEvNS_16Flash_fwd_paramsE,"aw",@nobits
	.sectionflags	@""
	.align	16
	.zero		1024


//--------------------- .nv.shared._ZN5flash24flash_fwd_splitkv_kernelI23Flash_fwd_kernel_traitsILi32ELi64ELi256ELi4ELb0ELb0EN7cutlass10bfloat16_tE19Flash_kernel_traitsILi32ELi64ELi256ELi4ES3_EELb1ELb0ELb0ELb0ELb0ELb1ELb0ELb0EEEvNS_16Flash_fwd_paramsE --------------------------
	.section	.nv.shared._ZN5flash24flash_fwd_splitkv_kernelI23Flash_fwd_kernel_traitsILi32ELi64ELi256ELi4ELb0ELb0EN7cutlass10bfloat16_tE19Flash_kernel_traitsILi32ELi64ELi256ELi4ES3_EELb1ELb0ELb0ELb0ELb0ELb1ELb0ELb0EEEvNS_16Flash_fwd_paramsE,"aw",@nobits
	.sectionflags	@""
	.align	16
	.zero		1024


//--------------------- .nv.shared._ZN5flash24flash_fwd_splitkv_kernelI23Flash_fwd_kernel_traitsILi32ELi64ELi256ELi4ELb0ELb0EN7cutlass10bfloat16_tE19Flash_kernel_traitsILi32ELi64ELi256ELi4ES3_EELb1ELb0ELb0ELb0ELb0ELb0ELb0ELb1EEEvNS_16Flash_fwd_paramsE --------------------------
	.section	.nv.shared._ZN5flash24flash_fwd_splitkv_kernelI23Flash_fwd_kernel_traitsILi32ELi64ELi256ELi4ELb0ELb0EN7cutlass10bfloat16_tE19Flash_kernel_traitsILi32ELi64ELi256ELi4ES3_EELb1ELb0ELb0ELb0ELb0ELb0ELb0ELb1EEEvNS_16Flash_fwd_paramsE,"aw",@nobits
	.sectionflags	@""
	.align	16
	.zero		1024


//--------------------- .nv.shared._ZN5flash24flash_fwd_splitkv_kernelI23Flash_fwd_kernel_traitsILi32ELi64ELi256ELi4ELb0ELb0EN7cutlass10bfloat16_tE19Flash_kernel_traitsILi32ELi64ELi256ELi4ES3_EELb1ELb0ELb0ELb0ELb0ELb1ELb0ELb1EEEvNS_16Flash_fwd_paramsE --------------------------
	.section	.nv.shared._ZN5flash24flash_fwd_splitkv_kernelI23Flash_fwd_kernel_traitsILi32ELi64ELi256ELi4ELb0ELb0EN7cutlass10bfloat16_tE19Flash_kernel_traitsILi32ELi64ELi256ELi4ES3_EELb1ELb0ELb0ELb0ELb0ELb1ELb0ELb1EEEvNS_16Flash_fwd_paramsE,"aw",@nobits
	.sectionflags	@""
	.align	16
	.zero		1024


//--------------------- .nv.shared._ZN5flash24flash_fwd_splitkv_kernelI23Flash_fwd_kernel_traitsILi32ELi64ELi256ELi4ELb0ELb0EN7cutlass10bfloat16_tE19Flash_kernel_traitsILi32ELi64ELi256ELi4ES3_EELb1ELb0ELb0ELb0ELb0ELb0ELb1ELb0EEEvNS_16Flash_fwd_paramsE --------------------------
	.section	.nv.shared._ZN5flash24flash_fwd_splitkv_kernelI23Flash_fwd_kernel_traitsILi32ELi64ELi256ELi4ELb0ELb0EN7cutlass10bfloat16_tE19Flash_kernel_traitsILi32ELi64ELi256ELi4ES3_EELb1ELb0ELb0ELb0ELb0ELb0ELb1ELb0EEEvNS_16Flash_fwd_paramsE,"aw",@nobits
	.sectionflags	@""
	.align	16
	.zero		1024


//--------------------- .nv.shared._ZN5flash24flash_fwd_splitkv_kernelI23Flash_fwd_kernel_traitsILi32ELi64ELi256ELi4ELb0ELb0EN7cutlass10bfloat16_tE19Flash_kernel_traitsILi32ELi64ELi256ELi4ES3_EELb1ELb0ELb0ELb0ELb0ELb1ELb1ELb0EEEvNS_16Flash_fwd_paramsE --------------------------
	.section	.nv.shared._ZN5flash24flash_fwd_splitkv_kernelI23Flash_fwd_kernel_traitsILi32ELi64ELi256ELi4ELb0ELb0EN7cutlass10bfloat16_tE19Flash_kernel_traitsILi32ELi64ELi256ELi4ES3_EELb1ELb0ELb0ELb0ELb0ELb1ELb1ELb0EEEvNS_16Flash_fwd_paramsE,"aw",@nobits
	.sectionflags	@""
	.align	16
	.zero		1024


//--------------------- .nv.shared._ZN5flash24flash_fwd_splitkv_kernelI23Flash_fwd_kernel_traitsILi32ELi64ELi256ELi4ELb0ELb0EN7cutlass10bfloat16_tE19Flash_kernel_traitsILi32ELi64ELi256ELi4ES3_EELb1ELb0ELb0ELb0ELb0ELb0ELb1ELb1EEEvNS_16Flash_fwd_paramsE --------------------------
	.section	.nv.shared._ZN5flash24flash_fwd_splitkv_kernelI23Flash_fwd_kernel_traitsILi32ELi64ELi256ELi4ELb0ELb0EN7cutlass10bfloat16_tE19Flash_kernel_traitsILi32ELi64ELi256ELi4ES3_EELb1ELb0ELb0ELb0ELb0ELb0ELb1ELb1EEEvNS_16Flash_fwd_paramsE,"aw",@nobits
	.sectionflags	@""
	.align	16
	.zero		1024


//--------------------- .nv.shared._ZN5flash24flash_fwd_splitkv_kernelI23Flash_fwd_kernel_traitsILi32ELi64ELi256ELi4ELb0ELb0EN7cutlass10bfloat16_tE19Flash_kernel_traitsILi32ELi64ELi256ELi4ES3_EELb1ELb0ELb0ELb0ELb0ELb1ELb1ELb1EEEvNS_16Flash_fwd_paramsE --------------------------
	.section	.nv.shared._ZN5flash24flash_fwd_splitkv_kernelI23Flash_fwd_kernel_traitsILi32ELi64ELi256ELi4ELb0ELb0EN7cutlass10bfloat16_tE19Flash_kernel_traitsILi32ELi64ELi256ELi4ES3_EELb1ELb0ELb0ELb0ELb0ELb1ELb1ELb1EEEvNS_16Flash_fwd_paramsE,"aw",@nobits
	.sectionflags	@""
	.align	16
	.zero		1024


//--------------------- .nv.shared._ZN5flash24flash_fwd_splitkv_kernelI23Flash_fwd_kernel_traitsILi32ELi64ELi256ELi4ELb0ELb0EN7cutlass10bfloat16_tE19Flash_kernel_traitsILi32ELi64ELi256ELi4ES3_EELb1ELb0ELb0ELb1ELb1ELb0ELb0ELb0EEEvNS_16Flash_fwd_paramsE --------------------------
	.section	.nv.shared._ZN5flash24flash_fwd_splitkv_kernelI23Flash_fwd_kernel_traitsILi32ELi64ELi256ELi4ELb0ELb0EN7cutlass10bfloat16_tE19Flash_kernel_traitsILi32ELi64ELi256ELi4ES3_EELb1ELb0ELb0ELb1ELb1ELb0ELb0ELb0EEEvNS_16Flash_fwd_paramsE,"aw",@nobits
	.sectionflags	@""
	.align	16
	.zero		1024


//--------------------- .nv.shared._ZN5flash24flash_fwd_splitkv_kernelI23Flash_fwd_kernel_traitsILi32ELi64ELi256ELi4ELb0ELb0EN7cutlass10bfloat16_tE19Flash_kernel_traitsILi32ELi64ELi256ELi4ES3_EELb1ELb0ELb0ELb1ELb1ELb1ELb0ELb0EEEvNS_16Flash_fwd_paramsE --------------------------
	.section	.nv.shared._ZN5flash24flash_fwd_splitkv_kernelI23Flash_fwd_kernel_traitsILi32ELi64ELi256ELi4ELb0ELb0EN7cutlass10bfloat16_tE19Flash_kernel_traitsILi32ELi64ELi256ELi4ES3_EELb1ELb0ELb0ELb1ELb1ELb1ELb0ELb0EEEvNS_16Flash_fwd_paramsE,"aw",@nobits
	.sectionflags	@""
	.align	16
	.zero		1024


//--------------------- .nv.shared._ZN5flash24flash_fwd_splitkv_kernelI23Flash_fwd_kernel_traitsILi32ELi64ELi256ELi4ELb0ELb0EN7cutlass10bfloat16_tE19Flash_kernel_traitsILi32ELi64ELi256ELi4ES3_EELb1ELb0ELb0ELb1ELb1ELb0ELb1ELb0EEEvNS_16Flash_fwd_paramsE --------------------------
	.section	.nv.shared._ZN5flash24flash_fwd_splitkv_kernelI23Flash_fwd_kernel_traitsILi32ELi64ELi256ELi4ELb0ELb0EN7cutlass10bfloat16_tE19Flash_kernel_traitsILi32ELi64ELi256ELi4ES3_EELb1ELb0ELb0ELb1ELb1ELb0ELb1ELb0EEEvNS_16Flash_fwd_paramsE,"aw",@nobits
	.sectionflags	@""
	.align	16
	.zero		1024


//--------------------- .nv.shared._ZN5flash24flash_fwd_splitkv_kernelI23Flash_fwd_kernel_traitsILi32ELi64ELi256ELi4ELb0ELb0EN7cutlass10bfloat16_tE19Flash_kernel_traitsILi32ELi64ELi256ELi4ES3_EELb1ELb0ELb0ELb1ELb1ELb1ELb1ELb0EEEvNS_16Flash_fwd_paramsE --------------------------
	.section	.nv.shared._ZN5flash24flash_fwd_splitkv_kernelI23Flash_fwd_kernel_traitsILi32ELi64ELi256ELi4ELb0ELb0EN7cutlass10bfloat16_tE19Flash_kernel_traitsILi32ELi64ELi256ELi4ES3_EELb1ELb0ELb0ELb1ELb1ELb1ELb1ELb0EEEvNS_16Flash_fwd_paramsE,"aw",@nobits
	.sectionflags	@""
	.align	16
	.zero		1024


//--------------------- .nv.shared._ZN5flash24flash_fwd_splitkv_kernelI23Flash_fwd_kernel_traitsILi32ELi64ELi256ELi4ELb0ELb0EN7cutlass10bfloat16_tE19Flash_kernel_traitsILi32ELi64ELi256ELi4ES3_EELb1ELb0ELb0ELb0ELb1ELb0ELb0ELb0EEEvNS_16Flash_fwd_paramsE --------------------------
	.section	.nv.shared._ZN5flash24flash_fwd_splitkv_kernelI23Flash_fwd_kernel_traitsILi32ELi64ELi256ELi4ELb0ELb0EN7cutlass10bfloat16_tE19Flash_kernel_traitsILi32ELi64ELi256ELi4ES3_EELb1ELb0ELb0ELb0ELb1ELb0ELb0ELb0EEEvNS_16Flash_fwd_paramsE,"aw",@nobits
	.sectionflags	@""
	.align	16
	.zero		1024


//--------------------- .nv.shared._ZN5flash24flash_fwd_splitkv_kernelI23Flash_fwd_kernel_traitsILi32ELi64ELi256ELi4ELb0ELb0EN7cutlass10bfloat16_tE19Flash_kernel_traitsILi32ELi64ELi256ELi4ES3_EELb1ELb0ELb0ELb0ELb1ELb1ELb0ELb0EEEvNS_16Flash_fwd_paramsE --------------------------
	.section	.nv.shared._ZN5flash24flash_fwd_splitkv_kernelI23Flash_fwd_kernel_traitsILi32ELi64ELi256ELi4ELb0ELb0EN7cutlass10bfloat16_tE19Flash_kernel_traitsILi32ELi64ELi256ELi4ES3_EELb1ELb0ELb0ELb0ELb1ELb1ELb0ELb0EEEvNS_16Flash_fwd_paramsE,"aw",@nobits
	.sectionflags	@""
	.align	16
	.zero		1024


//--------------------- .nv.shared._ZN5flash24flash_fwd_splitkv_kernelI23Flash_fwd_kernel_traitsILi32ELi64ELi256ELi4ELb0ELb0EN7cutlass10bfloat16_tE19Flash_kernel_traitsILi32ELi64ELi256ELi4ES3_EELb1ELb0ELb1ELb0ELb0ELb0ELb0ELb0EEEvNS_16Flash_fwd_paramsE --------------------------
	.section	.nv.shared._ZN5flash24flash_fwd_splitkv_kernelI23Flash_fwd_kernel_traitsILi32ELi64ELi256ELi4ELb0ELb0EN7cutlass10bfloat16_tE19Flash_kernel_traitsILi32ELi64ELi256ELi4ES3_EELb1ELb0ELb1ELb0ELb0ELb0ELb0ELb0EEEvNS_16Flash_fwd_paramsE,"aw",@nobits
	.sectionflags	@""
	.align	16
	.zero		1024


//--------------------- .nv.shared._ZN5flash24flash_fwd_splitkv_kernelI23Flash_fwd_kernel_traitsILi32ELi64ELi256ELi4ELb0ELb0EN7cutlass10bfloat16_tE19Flash_kernel_traitsILi32ELi64ELi256ELi4ES3_EELb1ELb0ELb1ELb0ELb0ELb1ELb0ELb0EEEvNS_16Flash_fwd_paramsE --------------------------
	.section	.nv.shared._ZN5flash24flash_fwd_splitkv_kernelI23Flash_fwd_kernel_traitsILi32ELi64ELi256ELi4ELb0ELb0EN7cutlass10bfloat16_tE19Flash_kernel_traitsILi32ELi64ELi256ELi4ES3_EELb1ELb0ELb1ELb0ELb0ELb1ELb0ELb0EEEvNS_16Flash_fwd_paramsE,"aw",@nobits
	.sectionflags	@""
	.align	16
	.zero		1024


//--------------------- .nv.shared._ZN5flash24flash_fwd_splitkv_kernelI23Flash_fwd_kernel_traitsILi32ELi64ELi256ELi4ELb0ELb0EN7cutlass10bfloat16_tE19Flash_kernel_traitsILi32ELi64ELi256ELi4ES3_EELb1ELb0ELb0ELb0ELb1ELb0ELb0ELb1EEEvNS_16Flash_fwd_paramsE --------------------------
	.section	.nv.shared._ZN5flash24flash_fwd_splitkv_kernelI23Flash_fwd_kernel_traitsILi32ELi64ELi256ELi4ELb0ELb0EN7cutlass10bfloat16_tE19Flash_kernel_traitsILi32ELi64ELi256ELi4ES3_EELb1ELb0ELb0ELb0ELb1ELb0ELb0ELb1EEEvNS_16Flash_fwd_paramsE,"aw",@nobits
	.sectionflags	@""
	.align	16
	.zero		1024


//--------------------- .nv.shared._ZN5flash24flash_fwd_splitkv_kernelI23Flash_fwd_kernel_traitsILi32ELi64ELi256ELi4ELb0ELb0EN7cutlass10bfloat16_tE19Flash_kernel_traitsILi32ELi64ELi256ELi4ES3_EELb1ELb0ELb0ELb0ELb1ELb1ELb0ELb1EEEvNS_16Flash_fwd_paramsE --------------------------
	.section	.nv.shared._ZN5flash24flash_fwd_splitkv_kernelI23Flash_fwd_kernel_traitsILi32ELi64ELi256ELi4ELb0ELb0EN7cutlass10bfloat16_tE19Flash_kernel_traitsILi32ELi64ELi256ELi4ES3_EELb1ELb0ELb0ELb0ELb1ELb1ELb0ELb1EEEvNS_16Flash_fwd_paramsE,"aw",@nobits
	.sectionflags	@""
	.align	16
	.zero		1024


//--------------------- .nv.shared._ZN5flash24flash_fwd_splitkv_kernelI23Flash_fwd_kernel_traitsILi32ELi64ELi256ELi4ELb0ELb0EN7cutlass10bfloat16_tE19Flash_kernel_traitsILi32ELi64ELi256ELi4ES3_EELb1ELb0ELb1ELb0ELb0ELb0ELb0ELb1EEEvNS_16Flash_fwd_paramsE --------------------------
	.section	.nv.shared._ZN5flash24flash_fwd_splitkv_kernelI23Flash_fwd_kernel_traitsILi32ELi64ELi256ELi4ELb0ELb0EN7cutlass10bfloat16_tE19Flash_kernel_traitsILi32ELi64ELi256ELi4ES3_EELb1ELb0ELb1ELb0ELb0ELb0ELb0ELb1EEEvNS_16Flash_fwd_paramsE,"aw",@nobits
	.sectionflags	@""
	.align	16
	.zero		1024


//--------------------- .nv.shared._ZN5flash24flash_fwd_splitkv_kernelI23Flash_fwd_kernel_traitsILi32ELi64ELi256ELi4ELb0ELb0EN7cutlass10bfloat16_tE19Flash_kernel_traitsILi32ELi64ELi256ELi4ES3_EELb1ELb0ELb1ELb0ELb0ELb1ELb0ELb1EEEvNS_16Flash_fwd_paramsE --------------------------
	.section	.nv.shared._ZN5flash24flash_fwd_splitkv_kernelI23Flash_fwd_kernel_traitsILi32ELi64ELi256ELi4ELb0ELb0EN7cutlass10bfloat16_tE19Flash_kernel_traitsILi32ELi64ELi256ELi4ES3_EELb1ELb0ELb1ELb0ELb0ELb1ELb0ELb1EEEvNS_16Flash_fwd_paramsE,"aw",@nobits
	.sectionflags	@""
	.align	16
	.zero		1024


//--------------------- .nv.shared._ZN5flash24flash_fwd_splitkv_kernelI23Flash_fwd_kernel_traitsILi32ELi64ELi256ELi4ELb0ELb0EN7cutlass10bfloat16_tE19Flash_kernel_traitsILi32ELi64ELi256ELi4ES3_EELb1ELb0ELb0ELb0ELb1ELb0ELb1ELb0EEEvNS_16Flash_fwd_paramsE --------------------------
	.section	.nv.shared._ZN5flash24flash_fwd_splitkv_kernelI23Flash_fwd_kernel_traitsILi32ELi64ELi256ELi4ELb0ELb0EN7cutlass10bfloat16_tE19Flash_kernel_traitsILi32ELi64ELi256ELi4ES3_EELb1ELb0ELb0ELb0ELb1ELb0ELb1ELb0EEEvNS_16Flash_fwd_paramsE,"aw",@nobits
	.sectionflags	@""
	.align	16
	.zero		1024


//--------------------- .nv.shared._ZN5flash24flash_fwd_splitkv_kernelI23Flash_fwd_kernel_traitsILi32ELi64ELi256ELi4ELb0ELb0EN7cutlass10bfloat16_tE19Flash_kernel_traitsILi32ELi64ELi256ELi4ES3_EELb1ELb0ELb0ELb0ELb1ELb1ELb1ELb0EEEvNS_16Flash_fwd_paramsE --------------------------
	.section	.nv.shared._ZN5flash24flash_fwd_splitkv_kernelI23Flash_fwd_kernel_traitsILi32ELi64ELi256ELi4ELb0ELb0EN7cutlass10bfloat16_tE19Flash_kernel_traitsILi32ELi64ELi256ELi4ES3_EELb1ELb0ELb0ELb0ELb1ELb1ELb1ELb0EEEvNS_16Flash_fwd_paramsE,"aw",@nobits
	.sectionflags	@""
	.align	16
	.zero		1024


//--------------------- .nv.shared._ZN5flash24flash_fwd_splitkv_kernelI23Flash_fwd_kernel_traitsILi32ELi64ELi256ELi4ELb0ELb0EN7cutlass10bfloat16_tE19Flash_kernel_traitsILi32ELi64ELi256ELi4ES3_EELb1ELb0ELb1ELb0ELb0ELb0ELb1ELb0EEEvNS_16Flash_fwd_paramsE --------------------------
	.section	.nv.shared._ZN5flash24flash_fwd_splitkv_kernelI23Flash_fwd_kernel_traitsILi32ELi64ELi256ELi4ELb0ELb0EN7cutlass10bfloat16_tE19Flash_kernel_traitsILi32ELi64ELi256ELi4ES3_EELb1ELb0ELb1ELb0ELb0ELb0ELb1ELb0EEEvNS_16Flash_fwd_paramsE,"aw",@nobits
	.sectionflags	@""
	.align	16
	.zero		1024


//--------------------- .nv.shared._ZN5flash24flash_fwd_splitkv_kernelI23Flash_fwd_kernel_traitsILi32ELi64ELi256ELi4ELb0ELb0EN7cutlass10bfloat16_tE19Flash_kernel_traitsILi32ELi64ELi256ELi4ES3_EELb1ELb0ELb1ELb0ELb0ELb1ELb1ELb0EEEvNS_16Flash_fwd_paramsE --------------------------
	.section	.nv.shared._ZN5flash24flash_fwd_splitkv_kernelI23Flash_fwd_kernel_traitsILi32ELi64ELi256ELi4ELb0ELb0EN7cutlass10bfloat16_tE19Flash_kernel_traitsILi32ELi64ELi256ELi4ES3_EELb1ELb0ELb1ELb0ELb0ELb1ELb1ELb0EEEvNS_16Flash_fwd_paramsE,"aw",@nobits
	.sectionflags	@""
	.align	16
	.zero		1024


//--------------------- .nv.shared._ZN5flash24flash_fwd_splitkv_kernelI23Flash_fwd_kernel_traitsILi32ELi64ELi256ELi4ELb0ELb0EN7cutlass10bfloat16_tE19Flash_kernel_traitsILi32ELi64ELi256ELi4ES3_EELb1ELb0ELb0ELb0ELb1ELb0ELb1ELb1EEEvNS_16Flash_fwd_paramsE --------------------------
	.section	.nv.shared._ZN5flash24flash_fwd_splitkv_kernelI23Flash_fwd_kernel_traitsILi32ELi64ELi256ELi4ELb0ELb0EN7cutlass10bfloat16_tE19Flash_kernel_traitsILi32ELi64ELi256ELi4ES3_EELb1ELb0ELb0ELb0ELb1ELb0ELb1ELb1EEEvNS_16Flash_fwd_paramsE,"aw",@nobits
	.sectionflags	@""
	.align	16
	.zero		1024


//--------------------- .nv.shared._ZN5flash24flash_fwd_splitkv_kernelI23Flash_fwd_kernel_traitsILi32ELi64ELi256ELi4ELb0ELb0EN7cutlass10bfloat16_tE19Flash_kernel_traitsILi32ELi64ELi256ELi4ES3_EELb1ELb0ELb0ELb0ELb1ELb1ELb1ELb1EEEvNS_16Flash_fwd_paramsE --------------------------
	.section	.nv.shared._ZN5flash24flash_fwd_splitkv_kernelI23Flash_fwd_kernel_traitsILi32ELi64ELi256ELi4ELb0ELb0EN7cutlass10bfloat16_tE19Flash_kernel_traitsILi32ELi64ELi256ELi4ES3_EELb1ELb0ELb0ELb0ELb1ELb1ELb1ELb1EEEvNS_16Flash_fwd_paramsE,"aw",@nobits
	.sectionflags	@""
	.align	16
	.zero		1024


//--------------------- .nv.shared._ZN5flash24flash_fwd_splitkv_kernelI23Flash_fwd_kernel_traitsILi32ELi64ELi256ELi4ELb0ELb0EN7cutlass10bfloat16_tE19Flash_kernel_traitsILi32ELi64ELi256ELi4ES3_EELb1ELb0ELb1ELb0ELb0ELb0ELb1ELb1EEEvNS_16Flash_fwd_paramsE --------------------------
	.section	.nv.shared._ZN5flash24flash_fwd_splitkv_kernelI23Flash_fwd_kernel_traitsILi32ELi64ELi256ELi4ELb0ELb0EN7cutlass10bfloat16_tE19Flash_kernel_traitsILi32ELi64ELi256ELi4ES3_EELb1ELb0ELb1ELb0ELb0ELb0ELb1ELb1EEEvNS_16Flash_fwd_paramsE,"aw",@nobits
	.sectionflags	@""
	.align	16
	.zero		1024


//--------------------- .nv.shared._ZN5flash24flash_fwd_splitkv_kernelI23Flash_fwd_kernel_traitsILi32ELi64ELi256ELi4ELb0ELb0EN7cutlass10bfloat16_tE19Flash_kernel_traitsILi32ELi64ELi256ELi4ES3_EELb1ELb0ELb1ELb0ELb0ELb1ELb1ELb1EEEvNS_16Flash_fwd_paramsE --------------------------
	.section	.nv.shared._ZN5flash24flash_fwd_splitkv_kernelI23Flash_fwd_kernel_traitsILi32ELi64ELi256ELi4ELb0ELb0EN7cutlass10bfloat16_tE19Flash_kernel_traitsILi32ELi64ELi256ELi4ES3_EELb1ELb0ELb1ELb0ELb0ELb1ELb1ELb1EEEvNS_16Flash_fwd_paramsE,"aw",@nobits
	.sectionflags	@""
	.align	16
	.zero		1024


//--------------------- .nv.shared._ZN5flash32flash_fwd_splitkv_combine_kernelI23Flash_fwd_kernel_traitsILi32ELi64ELi128ELi4ELb0ELb0EN7cutlass10bfloat16_tE19Flash_kernel_traitsILi32ELi64ELi128ELi4ES3_EELi16ELi7ELb0EEEvNS_16Flash_fwd_paramsE --------------------------
	.section	.nv.shared._ZN5flash32flash_fwd_splitkv_combine_kernelI23Flash_fwd_kernel_traitsILi32ELi64ELi128ELi4ELb0ELb0EN7cutlass10bfloat16_tE19Flash_kernel_traitsILi32ELi64ELi128ELi4ES3_EELi16ELi7ELb0EEEvNS_16Flash_fwd_paramsE,"aw",@nobits
	.sectionflags	@""
	.align	16
.nv.shared._ZN5flash32flash_fwd_splitkv_combine_kernelI23Flash_fwd_kernel_traitsILi32ELi64ELi128ELi4ELb0ELb0EN7cutlass10bfloat16_tE19Flash_kernel_traitsILi32ELi64ELi128ELi4ES3_EELi16ELi7ELb0EEEvNS_16Flash_fwd_paramsE:
	.zero		9728


//--------------------- .nv.shared._ZN5flash32flash_fwd_splitkv_combine_kernelI23Flash_fwd_kernel_traitsILi32ELi64ELi128ELi4ELb0ELb0EN7cutlass10bfloat16_tE19Flash_kernel_traitsILi32ELi64ELi128ELi4ES3_EELi16ELi6ELb0EEEvNS_16Flash_fwd_paramsE --------------------------
	.section	.nv.shared._ZN5flash32flash_fwd_splitkv_combine_kernelI23Flash_fwd_kernel_traitsILi32ELi64ELi128ELi4ELb0ELb0EN7cutlass10bfloat16_tE19Flash_kernel_traitsILi32ELi64ELi128ELi4ES3_EELi16ELi6ELb0EEEvNS_16Flash_fwd_paramsE,"aw",@nobits
	.sectionflags	@""
	.align	16
.nv.shared._ZN5flash32flash_fwd_splitkv_combine_kernelI23Flash_fwd_kernel_traitsILi32ELi64ELi128ELi4ELb0ELb0EN7cutlass10bfloat16_tE19Flash_kernel_traitsILi32ELi64ELi128ELi4ES3_EELi16ELi6ELb0EEEvNS_16Flash_fwd_paramsE:
	.zero		5376


//--------------------- .nv.shared._ZN5flash32flash_fwd_splitkv_combine_kernelI23Flash_fwd_kernel_traitsILi32ELi64ELi128ELi4ELb0ELb0EN7cutlass10bfloat16_tE19Flash_kernel_traitsILi32ELi64ELi128ELi4ES3_EELi16ELi5ELb0EEEvNS_16Flash_fwd_paramsE --------------------------
	.section	.nv.shared._ZN5flash32flash_fwd_splitkv_combine_kernelI23Flash_fwd_kernel_traitsILi32ELi64ELi128ELi4ELb0ELb0EN7cutlass10bfloat16_tE19Flash_kernel_traitsILi32ELi64ELi128ELi4ES3_EELi16ELi5ELb0EEEvNS_16Flash_fwd_paramsE,"aw",@nobits
	.sectionflags	@""
	.align	16
.nv.shared._ZN5flash32flash_fwd_splitkv_combine_kernelI23Flash_fwd_kernel_traitsILi32ELi64ELi128ELi4ELb0ELb0EN7cutlass10bfloat16_tE19Flash_kernel_traitsILi32ELi64ELi128ELi4ES3_EELi16ELi5ELb0EEEvNS_16Flash_fwd_paramsE:
	.zero		3200


//--------------------- .nv.shared._ZN5flash32flash_fwd_splitkv_combine_kernelI23Flash_fwd_kernel_traitsILi32ELi64ELi128ELi4ELb0ELb0EN7cutlass10bfloat16_tE19Flash_kernel_traitsILi32ELi64ELi128ELi4ES3_EELi16ELi4ELb0EEEvNS_16Flash_fwd_paramsE --------------------------
	.section	.nv.shared._ZN5flash32flash_fwd_splitkv_combine_kernelI23Flash_fwd_kernel_traitsILi32ELi64ELi128ELi4ELb0ELb0EN7cutlass10bfloat16_tE19Flash_kernel_traitsILi32ELi64ELi128ELi4ES3_EELi16ELi4ELb0EEEvNS_16Flash_fwd_paramsE,"aw",@nobits
	.sectionflags	@""
	.align	16
.nv.shared._ZN5flash32flash_fwd_splitkv_combine_kernelI23Flash_fwd_kernel_traitsILi32ELi64ELi128ELi4ELb0ELb0EN7cutlass10bfloat16_tE19Flash_kernel_traitsILi32ELi64ELi128ELi4ES3_EELi16ELi4ELb0EEEvNS_16Flash_fwd_paramsE:
	.zero		2112


//--------------------- .nv.shared._ZN5flash32flash_fwd_splitkv_combine_kernelI23Flash_fwd_kernel_traitsILi32ELi64ELi128ELi4ELb0ELb0EN7cutlass10bfloat16_tE19Flash_kernel_traitsILi32ELi64ELi128ELi4ES3_EELi16ELi3ELb0EEEvNS_16Flash_fwd_paramsE --------------------------
	.section	.nv.shared._ZN5flash32flash_fwd_splitkv_combine_kernelI23Flash_fwd_kernel_traitsILi32ELi64ELi128ELi4ELb0ELb0EN7cutlass10bfloat16_tE19Flash_kernel_traitsILi32ELi64ELi128ELi4ES3_EELi16ELi3ELb0EEEvNS_16Flash_fwd_paramsE,"aw",@nobits
	.sectionflags	@""
	.align	16
.nv.shared._ZN5flash32flash_fwd_splitkv_combine_kernelI23Flash_fwd_kernel_traitsILi32ELi64ELi128ELi4ELb0ELb0EN7cutlass10bfloat16_tE19Flash_kernel_traitsILi32ELi64ELi128ELi4ES3_EELi16ELi3ELb0EEEvNS_16Flash_fwd_paramsE:
	.zero		1568


//--------------------- .nv.shared._ZN5flash32flash_fwd_splitkv_combine_kernelI23Flash_fwd_kernel_traitsILi32ELi64ELi128ELi4ELb0ELb0EN7cutlass10bfloat16_tE19Flash_kernel_traitsILi32ELi64ELi128ELi4ES3_EELi16ELi2ELb0EEEvNS_16Flash_fwd_paramsE --------------------------
	.section	.nv.shared._ZN5flash32flash_fwd_splitkv_combine_kernelI23Flash_fwd_kernel_traitsILi32ELi64ELi128ELi4ELb0ELb0EN7cutlass10bfloat16_tE19Flash_kernel_traitsILi32ELi64ELi128ELi4ES3_EELi16ELi2ELb0EEEvNS_16Flash_fwd_paramsE,"aw",@nobits
	.sectionflags	@""
	.align	16
.nv.shared._ZN5flash32flash_fwd_splitkv_combine_kernelI23Flash_fwd_kernel_traitsILi32ELi64ELi128ELi4ELb0ELb0EN7cutlass10bfloat16_tE19Flash_kernel_traitsILi32ELi64ELi128ELi4ES3_EELi16ELi2ELb0EEEvNS_16Flash_fwd_paramsE:
	.zero		1296


//--------------------- .nv.shared._ZN5flash32flash_fwd_splitkv_combine_kernelI23Flash_fwd_kernel_traitsILi32ELi64ELi128ELi4ELb0ELb0EN7cutlass10bfloat16_tE19Flash_kernel_traitsILi32ELi64ELi128ELi4ES3_EELi16ELi1ELb0EEEvNS_16Flash_fwd_paramsE --------------------------
	.section	.nv.shared._ZN5flash32flash_fwd_splitkv_combine_kernelI23Flash_fwd_kernel_traitsILi32ELi64ELi128ELi4ELb0ELb0EN7cutlass10bfloat16_tE19Flash_kernel_traitsILi32ELi64ELi128ELi4ES3_EELi16ELi1ELb0EEEvNS_16Flash_fwd_paramsE,"aw",@nobits
	.sectionflags	@""
	.align	16
.nv.shared._ZN5flash32flash_fwd_splitkv_combine_kernelI23Flash_fwd_kernel_traitsILi32ELi64ELi128ELi4ELb0ELb0EN7cutlass10bfloat16_tE19Flash_kernel_traitsILi32ELi64ELi128ELi4ES3_EELi16ELi1ELb0EEEvNS_16Flash_fwd_paramsE:
	.zero		1168


//--------------------- .nv.shared._ZN5flash32flash_fwd_splitkv_combine_kernelI23Flash_fwd_kernel_traitsILi32ELi64ELi128ELi4ELb0ELb0EN7cutlass10bfloat16_tE19Flash_kernel_traitsILi32ELi64ELi128ELi4ES3_EELi16ELi7ELb1EEEvNS_16Flash_fwd_paramsE --------------------------
	.section	.nv.shared._ZN5flash32flash_fwd_splitkv_combine_kernelI23Flash_fwd_kernel_traitsILi32ELi64ELi128ELi4ELb0ELb0EN7cutlass10bfloat16_tE19Flash_kernel_traitsILi32ELi64ELi128ELi4ES3_EELi16ELi7ELb1EEEvNS_16Flash_fwd_paramsE,"aw",@nobits
	.sectionflags	@""
	.align	16
.nv.shared._ZN5flash32flash_fwd_splitkv_combine_kernelI23Flash_fwd_kernel_traitsILi32ELi64ELi128ELi4ELb0ELb0EN7cutlass10bfloat16_tE19Flash_kernel_traitsILi32ELi64ELi128ELi4ES3_EELi16ELi7ELb1EEEvNS_16Flash_fwd_paramsE:
	.zero		9728


//--------------------- .nv.shared._ZN5flash32flash_fwd_splitkv_combine_kernelI23Flash_fwd_kernel_traitsILi32ELi64ELi128ELi4ELb0ELb0EN7cutlass10bfloat16_tE19Flash_kernel_traitsILi32ELi64ELi128ELi4ES3_EELi16ELi6ELb1EEEvNS_16Flash_fwd_paramsE --------------------------
	.section	.nv.shared._ZN5flash32flash_fwd_splitkv_combine_kernelI23Flash_fwd_kernel_traitsILi32ELi64ELi128ELi4ELb0ELb0EN7cutlass10bfloat16_tE19Flash_kernel_traitsILi32ELi64ELi128ELi4ES3_EELi16ELi6ELb1EEEvNS_16Flash_fwd_paramsE,"aw",@nobits
	.sectionflags	@""
	.align	16
.nv.shared._ZN5flash32flash_fwd_splitkv_combine_kernelI23Flash_fwd_kernel_traitsILi32ELi64ELi128ELi4ELb0ELb0EN7cutlass10bfloat16_tE19Flash_kernel_traitsILi32ELi64ELi128ELi4ES3_EELi16ELi6ELb1EEEvNS_16Flash_fwd_paramsE:
	.zero		5376


//--------------------- .nv.shared._ZN5flash32flash_fwd_splitkv_combine_kernelI23Flash_fwd_kernel_traitsILi32ELi64ELi128ELi4ELb0ELb0EN7cutlass10bfloat16_tE19Flash_kernel_traitsILi32ELi64ELi128ELi4ES3_EELi16ELi5ELb1EEEvNS_16Flash_fwd_paramsE --------------------------
	.section	.nv.shared._ZN5flash32flash_fwd_splitkv_combine_kernelI23Flash_fwd_kernel_traitsILi32ELi64ELi128ELi4ELb0ELb0EN7cutlass10bfloat16_tE19Flash_kernel_traitsILi32ELi64ELi128ELi4ES3_EELi16ELi5ELb1EEEvNS_16Flash_fwd_paramsE,"aw",@nobits
	.sectionflags	@""
	.align	16
.nv.shared._ZN5flash32flash_fwd_splitkv_combine_kernelI23Flash_fwd_kernel_traitsILi32ELi64ELi128ELi4ELb0ELb0EN7cutlass10bfloat16_tE19Flash_kernel_traitsILi32ELi64ELi128ELi4ES3_EELi16ELi5ELb1EEEvNS_16Flash_fwd_paramsE:
	.zero		3200


//--------------------- .nv.shared._ZN5flash32flash_fwd_splitkv_combine_kernelI23Flash_fwd_kernel_traitsILi32ELi64ELi128ELi4ELb0ELb0EN7cutlass10bfloat16_tE19Flash_kernel_traitsILi32ELi64ELi128ELi4ES3_EELi16ELi4ELb1EEEvNS_16Flash_fwd_paramsE --------------------------
	.section	.nv.shared._ZN5flash32flash_fwd_splitkv_combine_kernelI23Flash_fwd_kernel_traitsILi32ELi64ELi128ELi4ELb0ELb0EN7cutlass10bfloat16_tE19Flash_kernel_traitsILi32ELi64ELi128ELi4ES3_EELi16ELi4ELb1EEEvNS_16Flash_fwd_paramsE,"aw",@nobits
	.sectionflags	@""
	.align	16
.nv.shared._ZN5flash32flash_fwd_splitkv_combine_kernelI23Flash_fwd_kernel_traitsILi32ELi64ELi128ELi4ELb0ELb0EN7cutlass10bfloat16_tE19Flash_kernel_traitsILi32ELi64ELi128ELi4ES3_EELi16ELi4ELb1EEEvNS_16Flash_fwd_paramsE:
	.zero		2112


//--------------------- .nv.shared._ZN5flash32flash_fwd_splitkv_combine_kernelI23Flash_fwd_kernel_traitsILi32ELi64ELi128ELi4ELb0ELb0EN7cutlass10bfloat16_tE19Flash_kernel_traitsILi32ELi64ELi128ELi4ES3_EELi16ELi3ELb1EEEvNS_16Flash_fwd_paramsE --------------------------
	.section	.nv.shared._ZN5flash32flash_fwd_splitkv_combine_kernelI23Flash_fwd_kernel_traitsILi32ELi64ELi128ELi4ELb0ELb0EN7cutlass10bfloat16_tE19Flash_kernel_traitsILi32ELi64ELi128ELi4ES3_EELi16ELi3ELb1EEEvNS_16Flash_fwd_paramsE,"aw",@nobits
	.sectionflags	@""
	.align	16
.nv.shared._ZN5flash32flash_fwd_splitkv_combine_kernelI23Flash_fwd_kernel_traitsILi32ELi64ELi128ELi4ELb0ELb0EN7cutlass10bfloat16_tE19Flash_kernel_traitsILi32ELi64ELi128ELi4ES3_EELi16ELi3ELb1EEEvNS_16Flash_fwd_paramsE:
	.zero		1568


//--------------------- .nv.shared._ZN5flash32flash_fwd_splitkv_combine_kernelI23Flash_fwd_kernel_traitsILi32ELi64ELi128ELi4ELb0ELb0EN7cutlass10bfloat16_tE19Flash_kernel_traitsILi32ELi64ELi128ELi4ES3_EELi16ELi2ELb1EEEvNS_16Flash_fwd_paramsE --------------------------
	.section	.nv.shared._ZN5flash32flash_fwd_splitkv_combine_kernelI23Flash_fwd_kernel_traitsILi32ELi64ELi128ELi4ELb0ELb0EN7cutlass10bfloat16_tE19Flash_kernel_traitsILi32ELi64ELi128ELi4ES3_EELi16ELi2ELb1EEEvNS_16Flash_fwd_paramsE,"aw",@nobits
	.sectionflags	@""
	.align	16
.nv.shared._ZN5flash32flash_fwd_splitkv_combine_kernelI23Flash_fwd_kernel_traitsILi32ELi64ELi128ELi4ELb0ELb0EN7cutlass10bfloat16_tE19Flash_kernel_traitsILi32ELi64ELi128ELi4ES3_EELi16ELi2ELb1EEEvNS_16Flash_fwd_paramsE:
	.zero		1296


//--------------------- .nv.shared._ZN5flash32flash_fwd_splitkv_combine_kernelI23Flash_fwd_kernel_traitsILi32ELi64ELi128ELi4ELb0ELb0EN7cutlass10bfloat16_tE19Flash_kernel_traitsILi32ELi64ELi128ELi4ES3_EELi16ELi1ELb1EEEvNS_16Flash_fwd_paramsE --------------------------
	.section	.nv.shared._ZN5flash32flash_fwd_splitkv_combine_kernelI23Flash_fwd_kernel_traitsILi32ELi64ELi128ELi4ELb0ELb0EN7cutlass10bfloat16_tE19Flash_kernel_traitsILi32ELi64ELi128ELi4ES3_EELi16ELi1ELb1EEEvNS_16Flash_fwd_paramsE,"aw",@nobits
	.sectionflags	@""
	.align	16
.nv.shared._ZN5flash32flash_fwd_splitkv_combine_kernelI23Flash_fwd_kernel_traitsILi32ELi64ELi128ELi4ELb0ELb0EN7cutlass10bfloat16_tE19Flash_kernel_traitsILi32ELi64ELi128ELi4ES3_EELi16ELi1ELb1EEEvNS_16Flash_fwd_paramsE:
	.zero		1168


//--------------------- .nv.shared._ZN5flash24flash_fwd_splitkv_kernelI23Flash_fwd_kernel_traitsILi32ELi64ELi128ELi4ELb0ELb0EN7cutlass10bfloat16_tE19Flash_kernel_traitsILi32ELi64ELi128ELi4ES3_EELb1ELb0ELb0ELb0ELb0ELb0ELb0ELb0EEEvNS_16Flash_fwd_paramsE --------------------------
	.section	.nv.shared._ZN5flash24flash_fwd_splitkv_kernelI23Flash_fwd_kernel_traitsILi32ELi64ELi128ELi4ELb0ELb0EN7cutlass10bfloat16_tE19Flash_kernel_traitsILi32ELi64ELi128ELi4ES3_EELb1ELb0ELb0ELb0ELb0ELb0ELb0ELb0EEEvNS_16Flash_fwd_paramsE,"aw",@nobits
	.sectionflags	@""
	.align	16
	.zero		1024


//--------------------- .nv.shared._ZN5flash24flash_fwd_splitkv_kernelI23Flash_fwd_kernel_traitsILi32ELi64ELi128ELi4ELb0ELb0EN7cutlass10bfloat16_tE19Flash_kernel_traitsILi32ELi64ELi128ELi4ES3_EELb1ELb0ELb0ELb0ELb0ELb1ELb0ELb0EEEvNS_16Flash_fwd_paramsE --------------------------
	.section	.nv.shared._ZN5flash24flash_fwd_splitkv_kernelI23Flash_fwd_kernel_traitsILi32ELi64ELi128ELi4ELb0ELb0EN7cutlass10bfloat16_tE19Flash_kernel_traitsILi32ELi64ELi128ELi4ES3_EELb1ELb0ELb0ELb0ELb0ELb1ELb0ELb0EEEvNS_16Flash_fwd_paramsE,"aw",@nobits
	.sectionflags	@""
	.align	16
	.zero		1024


//--------------------- .nv.shared._ZN5flash24flash_fwd_splitkv_kernelI23Flash_fwd_kernel_traitsILi32ELi64ELi128ELi4ELb0ELb0EN7cutlass10bfloat16_tE19Flash_kernel_traitsILi32ELi64ELi128ELi4ES3_EELb1ELb0ELb0ELb0ELb0ELb0ELb0ELb1EEEvNS_16Flash_fwd_paramsE --------------------------
	.section	.nv.shared._ZN5flash24flash_fwd_splitkv_kernelI23Flash_fwd_kernel_traitsILi32ELi64ELi128ELi4ELb0ELb0EN7cutlass10bfloat16_tE19Flash_kernel_traitsILi32ELi64ELi128ELi4ES3_EELb1ELb0ELb0ELb0ELb0ELb0ELb0ELb1EEEvNS_16Flash_fwd_paramsE,"aw",@nobits
	.sectionflags	@""
	.align	16
	.zero		1024


//--------------------- .nv.shared._ZN5flash24flash_fwd_splitkv_kernelI23Flash_fwd_kernel_traitsILi32ELi64ELi128ELi4ELb0ELb0EN7cutlass10bfloat16_tE19Flash_kernel_traitsILi32ELi64ELi128ELi4ES3_EELb1ELb0ELb0ELb0ELb0ELb1ELb0ELb1EEEvNS_16Flash_fwd_paramsE --------------------------
	.section	.nv.shared._ZN5flash24flash_fwd_splitkv_kernelI23Flash_fwd_kernel_traitsILi32ELi64ELi128ELi4ELb0ELb0EN7cutlass10bfloat16_tE19Flash_kernel_traitsILi32ELi64ELi128ELi4ES3_EELb1ELb0ELb0ELb0ELb0ELb1ELb0ELb1EEEvNS_16Flash_fwd_paramsE,"aw",@nobits
	.sectionflags	@""
	.align	16
	.zero		1024


//--------------------- .nv.shared._ZN5flash24flash_fwd_splitkv_kernelI23Flash_fwd_kernel_traitsILi32ELi64ELi128ELi4ELb0ELb0EN7cutlass10bfloat16_tE19Flash_kernel_traitsILi32ELi64ELi128ELi4ES3_EELb1ELb0ELb0ELb0ELb0ELb0ELb1ELb0EEEvNS_16Flash_fwd_paramsE --------------------------
	.section	.nv.shared._ZN5flash24flash_fwd_splitkv_kernelI23Flash_fwd_kernel_traitsILi32ELi64ELi128ELi4ELb0ELb0EN7cutlass10bfloat16_tE19Flash_kernel_traitsILi32ELi64ELi128ELi4ES3_EELb1ELb0ELb0ELb0ELb0ELb0ELb1ELb0EEEvNS_16Flash_fwd_paramsE,"aw",@nobits
	.sectionflags	@""
	.align	16
	.zero		1024


//--------------------- .nv.shared._ZN5flash24flash_fwd_splitkv_kernelI23Flash_fwd_kernel_traitsILi32ELi64ELi128ELi4ELb0ELb0EN7cutlass10bfloat16_tE19Flash_kernel_traitsILi32ELi64ELi128ELi4ES3_EELb1ELb0ELb0ELb0ELb0ELb1ELb1ELb0EEEvNS_16Flash_fwd_paramsE --------------------------
	.section	.nv.shared._ZN5flash24flash_fwd_splitkv_kernelI23Flash_fwd_kernel_traitsILi32ELi64ELi128ELi4ELb0ELb0EN7cutlass10bfloat16_tE19Flash_kernel_traitsILi32ELi64ELi128ELi4ES3_EELb1ELb0ELb0ELb0ELb0ELb1ELb1ELb0EEEvNS_16Flash_fwd_paramsE,"aw",@nobits
	.sectionflags	@""
	.align	16
	.zero		1024


//--------------------- .nv.shared._ZN5flash24flash_fwd_splitkv_kernelI23Flash_fwd_kernel_traitsILi32ELi64ELi128ELi4ELb0ELb0EN7cutlass10bfloat16_tE19Flash_kernel_traitsILi32ELi64ELi128ELi4ES3_EELb1ELb0ELb0ELb0ELb0ELb0ELb1ELb1EEEvNS_16Flash_fwd_paramsE --------------------------
	.section	.nv.shared._ZN5flash24flash_fwd_splitkv_kernelI23Flash_fwd_kernel_traitsILi32ELi64ELi128ELi4ELb0ELb0EN7cutlass10bfloat16_tE19Flash_kernel_traitsILi32ELi64ELi128ELi4ES3_EELb1ELb0ELb0ELb0ELb0ELb0ELb1ELb1EEEvNS_16Flash_fwd_paramsE,"aw",@nobits
	.sectionflags	@""
	.align	16
	.zero		1024


//--------------------- .nv.shared._ZN5flash24flash_fwd_splitkv_kernelI23Flash_fwd_kernel_traitsILi32ELi64ELi128ELi4ELb0ELb0EN7cutlass10bfloat16_tE19Flash_kernel_traitsILi32ELi64ELi128ELi4ES3_EELb1ELb0ELb0ELb0ELb0ELb1ELb1ELb1EEEvNS_16Flash_fwd_paramsE --------------------------
	.section	.nv.shared._ZN5flash24flash_fwd_splitkv_kernelI23Flash_fwd_kernel_traitsILi32ELi64ELi128ELi4ELb0ELb0EN7cutlass10bfloat16_tE19Flash_kernel_traitsILi32ELi64ELi128ELi4ES3_EELb1ELb0ELb0ELb0ELb0ELb1ELb1ELb1EEEvNS_16Flash_fwd_paramsE,"aw",@nobits
	.sectionflags	@""
	.align	16
	.zero		1024


//--------------------- .nv.shared._ZN5flash24flash_fwd_splitkv_kernelI23Flash_fwd_kernel_traitsILi32ELi64ELi128ELi4ELb0ELb0EN7cutlass10bfloat16_tE19Flash_kernel_traitsILi32ELi64ELi128ELi4ES3_EELb1ELb0ELb0ELb1ELb1ELb0ELb0ELb0EEEvNS_16Flash_fwd_paramsE --------------------------
	.section	.nv.shared._ZN5flash24flash_fwd_splitkv_kernelI23Flash_fwd_kernel_traitsILi32ELi64ELi128ELi4ELb0ELb0EN7cutlass10bfloat16_tE19Flash_kernel_traitsILi32ELi64ELi128ELi4ES3_EELb1ELb0ELb0ELb1ELb1ELb0ELb0ELb0EEEvNS_16Flash_fwd_paramsE,"aw",@nobits
	.sectionflags	@""
	.align	16
	.zero		1024


//--------------------- .nv.shared._ZN5flash24flash_fwd_splitkv_kernelI23Flash_fwd_kernel_traitsILi32ELi64ELi128ELi4ELb0ELb0EN7cutlass10bfloat16_tE19Flash_kernel_traitsILi32ELi64ELi128ELi4ES3_EELb1ELb0ELb0ELb1ELb1ELb1ELb0ELb0EEEvNS_16Flash_fwd_paramsE --------------------------
	.section	.nv.shared._ZN5flash24flash_fwd_splitkv_kernelI23Flash_fwd_kernel_traitsILi32ELi64ELi128ELi4ELb0ELb0EN7cutlass10bfloat16_tE19Flash_kernel_traitsILi32ELi64ELi128ELi4ES3_EELb1ELb0ELb0ELb1ELb1ELb1ELb0ELb0EEEvNS_16Flash_fwd_paramsE,"aw",@nobits
	.sectionflags	@""
	.align	16
	.zero		1024


//--------------------- .nv.shared._ZN5flash24flash_fwd_splitkv_kernelI23Flash_fwd_kernel_traitsILi32ELi64ELi128ELi4ELb0ELb0EN7cutlass10bfloat16_tE19Flash_kernel_traitsILi32ELi64ELi128ELi4ES3_EELb1ELb0ELb0ELb1ELb1ELb0ELb1ELb0EEEvNS_16Flash_fwd_paramsE --------------------------
	.section	.nv.shared._ZN5flash24flash_fwd_splitkv_kernelI23Flash_fwd_kernel_traitsILi32ELi64ELi128ELi4ELb0ELb0EN7cutlass10bfloat16_tE19Flash_kernel_traitsILi32ELi64ELi128ELi4ES3_EELb1ELb0ELb0ELb1ELb1ELb0ELb1ELb0EEEvNS_16Flash_fwd_paramsE,"aw",@nobits
	.sectionflags	@""
	.align	16
	.zero		1024


//--------------------- .nv.shared._ZN5flash24flash_fwd_splitkv_kernelI23Flash_fwd_kernel_traitsILi32ELi64ELi128ELi4ELb0ELb0EN7cutlass10bfloat16_tE19Flash_kernel_traitsILi32ELi64ELi128ELi4ES3_EELb1ELb0ELb0ELb1ELb1ELb1ELb1ELb0EEEvNS_16Flash_fwd_paramsE --------------------------
	.section	.nv.shared._ZN5flash24flash_fwd_splitkv_kernelI23Flash_fwd_kernel_traitsILi32ELi64ELi128ELi4ELb0ELb0EN7cutlass10bfloat16_tE19Flash_kernel_traitsILi32ELi64ELi128ELi4ES3_EELb1ELb0ELb0ELb1ELb1ELb1ELb1ELb0EEEvNS_16Flash_fwd_paramsE,"aw",@nobits
	.sectionflags	@""
	.align	16
	.zero		1024


//--------------------- .nv.shared._ZN5flash24flash_fwd_splitkv_kernelI23Flash_fwd_kernel_traitsILi32ELi64ELi128ELi4ELb0ELb0EN7cutlass10bfloat16_tE19Flash_kernel_traitsILi32ELi64ELi128ELi4ES3_EELb1ELb0ELb0ELb0ELb1ELb0ELb0ELb0EEEvNS_16Flash_fwd_paramsE --------------------------
	.section	.nv.shared._ZN5flash24flash_fwd_splitkv_kernelI23Flash_fwd_kernel_traitsILi32ELi64ELi128ELi4ELb0ELb0EN7cutlass10bfloat16_tE19Flash_kernel_traitsILi32ELi64ELi128ELi4ES3_EELb1ELb0ELb0ELb0ELb1ELb0ELb0ELb0EEEvNS_16Flash_fwd_paramsE,"aw",@nobits
	.sectionflags	@""
	.align	16
	.zero		1024


//--------------------- .nv.shared._ZN5flash24flash_fwd_splitkv_kernelI23Flash_fwd_kernel_traitsILi32ELi64ELi128ELi4ELb0ELb0EN7cutlass10bfloat16_tE19Flash_kernel_traitsILi32ELi64ELi128ELi4ES3_EELb1ELb0ELb0ELb0ELb1ELb1ELb0ELb0EEEvNS_16Flash_fwd_paramsE --------------------------
	.section	.nv.shared._ZN5flash24flash_fwd_splitkv_kernelI23Flash_fwd_kernel_traitsILi32ELi64ELi128ELi4ELb0ELb0EN7cutlass10bfloat16_tE19Flash_kernel_traitsILi32ELi64ELi128ELi4ES3_EELb1ELb0ELb0ELb0ELb1ELb1ELb0ELb0EEEvNS_16Flash_fwd_paramsE,"aw",@nobits
	.sectionflags	@""
	.align	16
	.zero		1024


//--------------------- .nv.shared._ZN5flash24flash_fwd_splitkv_kernelI23Flash_fwd_kernel_traitsILi32ELi64ELi128ELi4ELb0ELb0EN7cutlass10bfloat16_tE19Flash_kernel_traitsILi32ELi64ELi128ELi4ES3_EELb1ELb0ELb1ELb0ELb0ELb0ELb0ELb0EEEvNS_16Flash_fwd_paramsE --------------------------
	.section	.nv.shared._ZN5flash24flash_fwd_splitkv_kernelI23Flash_fwd_kernel_traitsILi32ELi64ELi128ELi4ELb0ELb0EN7cutlass10bfloat16_tE19Flash_kernel_traitsILi32ELi64ELi128ELi4ES3_EELb1ELb0ELb1ELb0ELb0ELb0ELb0ELb0EEEvNS_16Flash_fwd_paramsE,"aw",@nobits
	.sectionflags	@""
	.align	16
	.zero		1024


//--------------------- .nv.shared._ZN5flash24flash_fwd_splitkv_kernelI23Flash_fwd_kernel_traitsILi32ELi64ELi128ELi4ELb0ELb0EN7cutlass10bfloat16_tE19Flash_kernel_traitsILi32ELi64ELi128ELi4ES3_EELb1ELb0ELb1ELb0ELb0ELb1ELb0ELb0EEEvNS_16Flash_fwd_paramsE --------------------------
	.section	.nv.shared._ZN5flash24flash_fwd_splitkv_kernelI23Flash_fwd_kernel_traitsILi32ELi64ELi128ELi4ELb0ELb0EN7cutlass10bfloat16_tE19Flash_kernel_traitsILi32ELi64ELi128ELi4ES3_EELb1ELb0ELb1ELb0ELb0ELb1ELb0ELb0EEEvNS_16Flash_fwd_paramsE,"aw",@nobits
	.sectionflags	@""
	.align	16
	.zero		1024


//--------------------- .nv.shared._ZN5flash24flash_fwd_splitkv_kernelI23Flash_fwd_kernel_traitsILi32ELi64ELi128ELi4ELb0ELb0EN7cutlass10bfloat16_tE19Flash_kernel_traitsILi32ELi64ELi128ELi4ES3_EELb1ELb0ELb0ELb0ELb1ELb0ELb0ELb1EEEvNS_16Flash_fwd_paramsE --------------------------
	.section	.nv.shared._ZN5flash24flash_fwd_splitkv_kernelI23Flash_fwd_kernel_traitsILi32ELi64ELi128ELi4ELb0ELb0EN7cutlass10bfloat16_tE19Flash_kernel_traitsILi32ELi64ELi128ELi4ES3_EELb1ELb0ELb0ELb0ELb1ELb0ELb0ELb1EEEvNS_16Flash_fwd_paramsE,"aw",@nobits
	.sectionflags	@""
	.align	16
	.zero		1024


//--------------------- .nv.shared._ZN5flash24flash_fwd_splitkv_kernelI23Flash_fwd_kernel_traitsILi32ELi64ELi128ELi4ELb0ELb0EN7cutlass10bfloat16_tE19Flash_kernel_traitsILi32ELi64ELi128ELi4ES3_EELb1ELb0ELb0ELb0ELb1ELb1ELb0ELb1EEEvNS_16Flash_fwd_paramsE --------------------------
	.section	.nv.shared._ZN5flash24flash_fwd_splitkv_kernelI23Flash_fwd_kernel_traitsILi32ELi64ELi128ELi4ELb0ELb0EN7cutlass10bfloat16_tE19Flash_kernel_traitsILi32ELi64ELi128ELi4ES3_EELb1ELb0ELb0ELb0ELb1ELb1ELb0ELb1EEEvNS_16Flash_fwd_paramsE,"aw",@nobits
	.sectionflags	@""
	.align	16
	.zero		1024


//--------------------- .nv.shared._ZN5flash24flash_fwd_splitkv_kernelI23Flash_fwd_kernel_traitsILi32ELi64ELi128ELi4ELb0ELb0EN7cutlass10bfloat16_tE19Flash_kernel_traitsILi32ELi64ELi128ELi4ES3_EELb1ELb0ELb1ELb0ELb0ELb0ELb0ELb1EEEvNS_16Flash_fwd_paramsE --------------------------
	.section	.nv.shared._ZN5flash24flash_fwd_splitkv_kernelI23Flash_fwd_kernel_traitsILi32ELi64ELi128ELi4ELb0ELb0EN7cutlass10bfloat16_tE19Flash_kernel_traitsILi32ELi64ELi128ELi4ES3_EELb1ELb0ELb1ELb0ELb0ELb0ELb0ELb1EEEvNS_16Flash_fwd_paramsE,"aw",@nobits
	.sectionflags	@""
	.align	16
	.zero		1024


//--------------------- .nv.shared._ZN5flash24flash_fwd_splitkv_kernelI23Flash_fwd_kernel_traitsILi32ELi64ELi128ELi4ELb0ELb0EN7cutlass10bfloat16_tE19Flash_kernel_traitsILi32ELi64ELi128ELi4ES3_EELb1ELb0ELb1ELb0ELb0ELb1ELb0ELb1EEEvNS_16Flash_fwd_paramsE --------------------------
	.section	.nv.shared._ZN5flash24flash_fwd_splitkv_kernelI23Flash_fwd_kernel_traitsILi32ELi64ELi128ELi4ELb0ELb0EN7cutlass10bfloat16_tE19Flash_kernel_traitsILi32ELi64ELi128ELi4ES3_EELb1ELb0ELb1ELb0ELb0ELb1ELb0ELb1EEEvNS_16Flash_fwd_paramsE,"aw",@nobits
	.sectionflags	@""
	.align	16
	.zero		1024


//--------------------- .nv.shared._ZN5flash24flash_fwd_splitkv_kernelI23Flash_fwd_kernel_traitsILi32ELi64ELi128ELi4ELb0ELb0EN7cutlass10bfloat16_tE19Flash_kernel_traitsILi32ELi64ELi128ELi4ES3_EELb1ELb0ELb0ELb0ELb1ELb0ELb1ELb0EEEvNS_16Flash_fwd_paramsE --------------------------
	.section	.nv.shared._ZN5flash24flash_fwd_splitkv_kernelI23Flash_fwd_kernel_traitsILi32ELi64ELi128ELi4ELb0ELb0EN7cutlass10bfloat16_tE19Flash_kernel_traitsILi32ELi64ELi128ELi4ES3_EELb1ELb0ELb0ELb0ELb1ELb0ELb1ELb0EEEvNS_16Flash_fwd_paramsE,"aw",@nobits
	.sectionflags	@""
	.align	16
	.zero		1024


//--------------------- .nv.shared._ZN5flash24flash_fwd_splitkv_kernelI23Flash_fwd_kernel_traitsILi32ELi64ELi128ELi4ELb0ELb0EN7cutlass10bfloat16_tE19Flash_kernel_traitsILi32ELi64ELi128ELi4ES3_EELb1ELb0ELb0ELb0ELb1ELb1ELb1ELb0EEEvNS_16Flash_fwd_paramsE --------------------------
	.section	.nv.shared._ZN5flash24flash_fwd_splitkv_kernelI23Flash_fwd_kernel_traitsILi32ELi64ELi128ELi4ELb0ELb0EN7cutlass10bfloat16_tE19Flash_kernel_traitsILi32ELi64ELi128ELi4ES3_EELb1ELb0ELb0ELb0ELb1ELb1ELb1ELb0EEEvNS_16Flash_fwd_paramsE,"aw",@nobits
	.sectionflags	@""
	.align	16
	.zero		1024


//--------------------- .nv.shared._ZN5flash24flash_fwd_splitkv_kernelI23Flash_fwd_kernel_traitsILi32ELi64ELi128ELi4ELb0ELb0EN7cutlass10bfloat16_tE19Flash_kernel_traitsILi32ELi64ELi128ELi4ES3_EELb1ELb0ELb1ELb0ELb0ELb0ELb1ELb0EEEvNS_16Flash_fwd_paramsE --------------------------
	.section	.nv.shared._ZN5flash24flash_fwd_splitkv_kernelI23Flash_fwd_kernel_traitsILi32ELi64ELi128ELi4ELb0ELb0EN7cutlass10bfloat16_tE19Flash_kernel_traitsILi32ELi64ELi128ELi4ES3_EELb1ELb0ELb1ELb0ELb0ELb0ELb1ELb0EEEvNS_16Flash_fwd_paramsE,"aw",@nobits
	.sectionflags	@""
	.align	16
	.zero		1024


//--------------------- .nv.shared._ZN5flash24flash_fwd_splitkv_kernelI23Flash_fwd_kernel_traitsILi32ELi64ELi128ELi4ELb0ELb0EN7cutlass10bfloat16_tE19Flash_kernel_traitsILi32ELi64ELi128ELi4ES3_EELb1ELb0ELb1ELb0ELb0ELb1ELb1ELb0EEEvNS_16Flash_fwd_paramsE --------------------------
	.section	.nv.shared._ZN5flash24flash_fwd_splitkv_kernelI23Flash_fwd_kernel_traitsILi32ELi64ELi128ELi4ELb0ELb0EN7cutlass10bfloat16_tE19Flash_kernel_traitsILi32ELi64ELi128ELi4ES3_EELb1ELb0ELb1ELb0ELb0ELb1ELb1ELb0EEEvNS_16Flash_fwd_paramsE,"aw",@nobits
	.sectionflags	@""
	.align	16
	.zero		1024


//--------------------- .nv.shared._ZN5flash24flash_fwd_splitkv_kernelI23Flash_fwd_kernel_traitsILi32ELi64ELi128ELi4ELb0ELb0EN7cutlass10bfloat16_tE19Flash_kernel_traitsILi32ELi64ELi128ELi4ES3_EELb1ELb0ELb0ELb0ELb1ELb0ELb1ELb1EEEvNS_16Flash_fwd_paramsE --------------------------
	.section	.nv.shared._ZN5flash24flash_fwd_splitkv_kernelI23Flash_fwd_kernel_traitsILi32ELi64ELi128ELi4ELb0ELb0EN7cutlass10bfloat16_tE19Flash_kernel_traitsILi32ELi64ELi128ELi4ES3_EELb1ELb0ELb0ELb0ELb1ELb0ELb1ELb1EEEvNS_16Flash_fwd_paramsE,"aw",@nobits
	.sectionflags	@""
	.align	16
	.zero		1024


//--------------------- .nv.shared._ZN5flash24flash_fwd_splitkv_kernelI23Flash_fwd_kernel_traitsILi32ELi64ELi128ELi4ELb0ELb0EN7cutlass10bfloat16_tE19Flash_kernel_traitsILi32ELi64ELi128ELi4ES3_EELb1ELb0ELb0ELb0ELb1ELb1ELb1ELb1EEEvNS_16Flash_fwd_paramsE --------------------------
	.section	.nv.shared._ZN5flash24flash_fwd_splitkv_kernelI23Flash_fwd_kernel_traitsILi32ELi64ELi128ELi4ELb0ELb0EN7cutlass10bfloat16_tE19Flash_kernel_traitsILi32ELi64ELi128ELi4ES3_EELb1ELb0ELb0ELb0ELb1ELb1ELb1ELb1EEEvNS_16Flash_fwd_paramsE,"aw",@nobits
	.sectionflags	@""
	.align	16
	.zero		1024


//--------------------- .nv.shared._ZN5flash24flash_fwd_splitkv_kernelI23Flash_fwd_kernel_traitsILi32ELi64ELi128ELi4ELb0ELb0EN7cutlass10bfloat16_tE19Flash_kernel_traitsILi32ELi64ELi128ELi4ES3_EELb1ELb0ELb1ELb0ELb0ELb0ELb1ELb1EEEvNS_16Flash_fwd_paramsE --------------------------
	.section	.nv.shared._ZN5flash24flash_fwd_splitkv_kernelI23Flash_fwd_kernel_traitsILi32ELi64ELi128ELi4ELb0ELb0EN7cutlass10bfloat16_tE19Flash_kernel_traitsILi32ELi64ELi128ELi4ES3_EELb1ELb0ELb1ELb0ELb0ELb0ELb1ELb1EEEvNS_16Flash_fwd_paramsE,"aw",@nobits
	.sectionflags	@""
	.align	16
	.zero		1024


//--------------------- .nv.shared._ZN5flash24flash_fwd_splitkv_kernelI23Flash_fwd_kernel_traitsILi32ELi64ELi128ELi4ELb0ELb0EN7cutlass10bfloat16_tE19Flash_kernel_traitsILi32ELi64ELi128ELi4ES3_EELb1ELb0ELb1ELb0ELb0ELb1ELb1ELb1EEEvNS_16Flash_fwd_paramsE --------------------------
	.section	.nv.shared._ZN5flash24flash_fwd_splitkv_kernelI23Flash_fwd_kernel_traitsILi32ELi64ELi128ELi4ELb0ELb0EN7cutlass10bfloat16_tE19Flash_kernel_traitsILi32ELi64ELi128ELi4ES3_EELb1ELb0ELb1ELb0ELb0ELb1ELb1ELb1EEEvNS_16Flash_fwd_paramsE,"aw",@nobits
	.sectionflags	@""
	.align	16
	.zero		1024


//--------------------- .nv.constant0._ZN5flash32flash_fwd_splitkv_combine_kernelI23Flash_fwd_kernel_traitsILi32ELi64ELi256ELi4ELb0ELb0EN7cutlass10bfloat16_tE19Flash_kernel_traitsILi32ELi64ELi256ELi4ES3_EELi16ELi7ELb0EEEvNS_16Flash_fwd_paramsE --------------------------
	.section	.nv.constant0._ZN5flash32flash_fwd_splitkv_combine_kernelI23Flash_fwd_kernel_traitsILi32ELi64ELi256ELi4ELb0ELb0EN7cutlass10bfloat16_tE19Flash_kernel_traitsILi32ELi64ELi256ELi4ES3_EELi16ELi7ELb0EEEvNS_16Flash_fwd_paramsE,"a",@progbits
	.sectionflags	@""
	.align	4
.nv.constant0._ZN5flash32flash_fwd_splitkv_combine_kernelI23Flash_fwd_kernel_traitsILi32ELi64ELi256ELi4ELb0ELb0EN7cutlass10bfloat16_tE19Flash_kernel_traitsILi32ELi64ELi256ELi4ES3_EELi16ELi7ELb0EEEvNS_16Flash_fwd_paramsE:
	.zero		1360


//--------------------- .nv.constant0._ZN5flash32flash_fwd_splitkv_combine_kernelI23Flash_fwd_kernel_traitsILi32ELi64ELi256ELi4ELb0ELb0EN7cutlass10bfloat16_tE19Flash_kernel_traitsILi32ELi64ELi256ELi4ES3_EELi16ELi6ELb0EEEvNS_16Flash_fwd_paramsE --------------------------
	.section	.nv.constant0._ZN5flash32flash_fwd_splitkv_combine_kernelI23Flash_fwd_kernel_traitsILi32ELi64ELi256ELi4ELb0ELb0EN7cutlass10bfloat16_tE19Flash_kernel_traitsILi32ELi64ELi256ELi4ES3_EELi16ELi6ELb0EEEvNS_16Flash_fwd_paramsE,"a",@progbits
	.sectionflags	@""
	.align	4
.nv.constant0._ZN5flash32flash_fwd_splitkv_combine_kernelI23Flash_fwd_kernel_traitsILi32ELi64ELi256ELi4ELb0ELb0EN7cutlass10bfloat16_tE19Flash_kernel_traitsILi32ELi64ELi256ELi4ES3_EELi16ELi6ELb0EEEvNS_16Flash_fwd_paramsE:
	.zero		1360


//--------------------- .nv.constant0._ZN5flash32flash_fwd_splitkv_combine_kernelI23Flash_fwd_kernel_traitsILi32ELi64ELi256ELi4ELb0ELb0EN7cutlass10bfloat16_tE19Flash_kernel_traitsILi32ELi64ELi256ELi4ES3_EELi16ELi5ELb0EEEvNS_16Flash_fwd_paramsE --------------------------
	.section	.nv.constant0._ZN5flash32flash_fwd_splitkv_combine_kernelI23Flash_fwd_kernel_traitsILi32ELi64ELi256ELi4ELb0ELb0EN7cutlass10bfloat16_tE19Flash_kernel_traitsILi32ELi64ELi256ELi4ES3_EELi16ELi5ELb0EEEvNS_16Flash_fwd_paramsE,"a",@progbits
	.sectionflags	@""
	.align	4
.nv.constant0._ZN5flash32flash_fwd_splitkv_combine_kernelI23Flash_fwd_kernel_traitsILi32ELi64ELi256ELi4ELb0ELb0EN7cutlass10bfloat16_tE19Flash_kernel_traitsILi32ELi64ELi256ELi4ES3_EELi16ELi5ELb0EEEvNS_16Flash_fwd_paramsE:
	.zero		1360


//--------------------- .nv.constant0._ZN5flash32flash_fwd_splitkv_combine_kernelI23Flash_fwd_kernel_traitsILi32ELi64ELi256ELi4ELb0ELb0EN7cutlass10bfloat16_tE19Flash_kernel_traitsILi32ELi64ELi256ELi4ES3_EELi16ELi4ELb0EEEvNS_16Flash_fwd_paramsE --------------------------
	.section	.nv.constant0._ZN5flash32flash_fwd_splitkv_combine_kernelI23Flash_fwd_kernel_traitsILi32ELi64ELi256ELi4ELb0ELb0EN7cutlass10bfloat16_tE19Flash_kernel_traitsILi32ELi64ELi256ELi4ES3_EELi16ELi4ELb0EEEvNS_16Flash_fwd_paramsE,"a",@progbits
	.sectionflags	@""
	.align	4
.nv.constant0._ZN5flash32flash_fwd_splitkv_combine_kernelI23Flash_fwd_kernel_traitsILi32ELi64ELi256ELi4ELb0ELb0EN7cutlass10bfloat16_tE19Flash_kernel_traitsILi32ELi64ELi256ELi4ES3_EELi16ELi4ELb0EEEvNS_16Flash_fwd_paramsE:
	.zero		1360


//--------------------- .nv.constant0._ZN5flash32flash_fwd_splitkv_combine_kernelI23Flash_fwd_kernel_traitsILi32ELi64ELi256ELi4ELb0ELb0EN7cutlass10bfloat16_tE19Flash_kernel_traitsILi32ELi64ELi256ELi4ES3_EELi16ELi3ELb0EEEvNS_16Flash_fwd_paramsE --------------------------
	.section	.nv.constant0._ZN5flash32flash_fwd_splitkv_combine_kernelI23Flash_fwd_kernel_traitsILi32ELi64ELi256ELi4ELb0ELb0EN7cutlass10bfloat16_tE19Flash_kernel_traitsILi32ELi64ELi256ELi4ES3_EELi16ELi3ELb0EEEvNS_16Flash_fwd_paramsE,"a",@progbits
	.sectionflags	@""
	.align	4
.nv.constant0._ZN5flash32flash_fwd_splitkv_combine_kernelI23Flash_fwd_kernel_traitsILi32ELi64ELi256ELi4ELb0ELb0EN7cutlass10bfloat16_tE19Flash_kernel_traitsILi32ELi64ELi256ELi4ES3_EELi16ELi3ELb0EEEvNS_16Flash_fwd_paramsE:
	.zero		1360


//--------------------- .nv.constant0._ZN5flash32flash_fwd_splitkv_combine_kernelI23Flash_fwd_kernel_traitsILi32ELi64ELi256ELi4ELb0ELb0EN7cutlass10bfloat16_tE19Flash_kernel_traitsILi32ELi64ELi256ELi4ES3_EELi16ELi2ELb0EEEvNS_16Flash_fwd_paramsE --------------------------
	.section	.nv.constant0._ZN5flash32flash_fwd_splitkv_combine_kernelI23Flash_fwd_kernel_traitsILi32ELi64ELi256ELi4ELb0ELb0EN7cutlass10bfloat16_tE19Flash_kernel_traitsILi32ELi64ELi256ELi4ES3_EELi16ELi2ELb0EEEvNS_16Flash_fwd_paramsE,"a",@progbits
	.sectionflags	@""
	.align	4
.nv.constant0._ZN5flash32flash_fwd_splitkv_combine_kernelI23Flash_fwd_kernel_traitsILi32ELi64ELi256ELi4ELb0ELb0EN7cutlass10bfloat16_tE19Flash_kernel_traitsILi32ELi64ELi256ELi4ES3_EELi16ELi2ELb0EEEvNS_16Flash_fwd_paramsE:
	.zero		1360


//--------------------- .nv.constant0._ZN5flash32flash_fwd_splitkv_combine_kernelI23Flash_fwd_kernel_traitsILi32ELi64ELi256ELi4ELb0ELb0EN7cutlass10bfloat16_tE19Flash_kernel_traitsILi32ELi64ELi256ELi4ES3_EELi16ELi1ELb0EEEvNS_16Flash_fwd_paramsE --------------------------
	.section	.nv.constant0._ZN5flash32flash_fwd_splitkv_combine_kernelI23Flash_fwd_kernel_traitsILi32ELi64ELi256ELi4ELb0ELb0EN7cutlass10bfloat16_tE19Flash_kernel_traitsILi32ELi64ELi256ELi4ES3_EELi16ELi1ELb0EEEvNS_16Flash_fwd_paramsE,"a",@progbits
	.sectionflags	@""
	.align	4
.nv.constant0._ZN5flash32flash_fwd_splitkv_combine_kernelI23Flash_fwd_kernel_traitsILi32ELi64ELi256ELi4ELb0ELb0EN7cutlass10bfloat16_tE19Flash_kernel_traitsILi32ELi64ELi256ELi4ES3_EELi16ELi1ELb0EEEvNS_16Flash_fwd_paramsE:
	.zero		1360


//--------------------- .nv.constant0._ZN5flash32flash_fwd_splitkv_combine_kernelI23Flash_fwd_kernel_traitsILi32ELi64ELi256ELi4ELb0ELb0EN7cutlass10bfloat16_tE19Flash_kernel_traitsILi32ELi64ELi256ELi4ES3_EELi16ELi7ELb1EEEvNS_16Flash_fwd_paramsE --------------------------
	.section	.nv.constant0._ZN5flash32flash_fwd_splitkv_combine_kernelI23Flash_fwd_kernel_traitsILi32ELi64ELi256ELi4ELb0ELb0EN7cutlass10bfloat16_tE19Flash_kernel_traitsILi32ELi64ELi256ELi4ES3_EELi16ELi7ELb1EEEvNS_16Flash_fwd_paramsE,"a",@progbits
	.sectionflags	@""
	.align	4
.nv.constant0._ZN5flash32flash_fwd_splitkv_combine_kernelI23Flash_fwd_kernel_traitsILi32ELi64ELi256ELi4ELb0ELb0EN7cutlass10bfloat16_tE19Flash_kernel_traitsILi32ELi64ELi256ELi4ES3_EELi16ELi7ELb1EEEvNS_16Flash_fwd_paramsE:
	.zero		1360


//--------------------- .nv.constant0._ZN5flash32flash_fwd_splitkv_combine_kernelI23Flash_fwd_kernel_traitsILi32ELi64ELi256ELi4ELb0ELb0EN7cutlass10bfloat16_tE19Flash_kernel_traitsILi32ELi64ELi256ELi4ES3_EELi16ELi6ELb1EEEvNS_16Flash_fwd_paramsE --------------------------
	.section	.nv.constant0._ZN5flash32flash_fwd_splitkv_combine_kernelI23Flash_fwd_kernel_traitsILi32ELi64ELi256ELi4ELb0ELb0EN7cutlass10bfloat16_tE19Flash_kernel_traitsILi32ELi64ELi256ELi4ES3_EELi16ELi6ELb1EEEvNS_16Flash_fwd_paramsE,"a",@progbits
	.sectionflags	@""
	.align	4
.nv.constant0._ZN5flash32flash_fwd_splitkv_combine_kernelI23Flash_fwd_kernel_traitsILi32ELi64ELi256ELi4ELb0ELb0EN7cutlass10bfloat16_tE19Flash_kernel_traitsILi32ELi64ELi256ELi4ES3_EELi16ELi6ELb1EEEvNS_16Flash_fwd_paramsE:
	.zero		1360


//--------------------- .nv.constant0._ZN5flash32flash_fwd_splitkv_combine_kernelI23Flash_fwd_kernel_traitsILi32ELi64ELi256ELi4ELb0ELb0EN7cutlass10bfloat16_tE19Flash_kernel_traitsILi32ELi64ELi256ELi4ES3_EELi16ELi5ELb1EEEvNS_16Flash_fwd_paramsE --------------------------
	.section	.nv.constant0._ZN5flash32flash_fwd_splitkv_combine_kernelI23Flash_fwd_kernel_traitsILi32ELi64ELi256ELi4ELb0ELb0EN7cutlass10bfloat16_tE19Flash_kernel_traitsILi32ELi64ELi256ELi4ES3_EELi16ELi5ELb1EEEvNS_16Flash_fwd_paramsE,"a",@progbits
	.sectionflags	@""
	.align	4
.nv.constant0._ZN5flash32flash_fwd_splitkv_combine_kernelI23Flash_fwd_kernel_traitsILi32ELi64ELi256ELi4ELb0ELb0EN7cutlass10bfloat16_tE19Flash_kernel_traitsILi32ELi64ELi256ELi4ES3_EELi16ELi5ELb1EEEvNS_16Flash_fwd_paramsE:
	.zero		1360


//--------------------- .nv.constant0._ZN5flash32flash_fwd_splitkv_combine_kernelI23Flash_fwd_kernel_traitsILi32ELi64ELi256ELi4ELb0ELb0EN7cutlass10bfloat16_tE19Flash_kernel_traitsILi32ELi64ELi256ELi4ES3_EELi16ELi4ELb1EEEvNS_16Flash_fwd_paramsE --------------------------
	.section	.nv.constant0._ZN5flash32flash_fwd_splitkv_combine_kernelI23Flash_fwd_kernel_traitsILi32ELi64ELi256ELi4ELb0ELb0EN7cutlass10bfloat16_tE19Flash_kernel_traitsILi32ELi64ELi256ELi4ES3_EELi16ELi4ELb1EEEvNS_16Flash_fwd_paramsE,"a",@progbits
	.sectionflags	@""
	.align	4
.nv.constant0._ZN5flash32flash_fwd_splitkv_combine_kernelI23Flash_fwd_kernel_traitsILi32ELi64ELi256ELi4ELb0ELb0EN7cutlass10bfloat16_tE19Flash_kernel_traitsILi32ELi64ELi256ELi4ES3_EELi16ELi4ELb1EEEvNS_16Flash_fwd_paramsE:
	.zero		1360


//--------------------- .nv.constant0._ZN5flash32flash_fwd_splitkv_combine_kernelI23Flash_fwd_kernel_traitsILi32ELi64ELi256ELi4ELb0ELb0EN7cutlass10bfloat16_tE19Flash_kernel_traitsILi32ELi64ELi256ELi4ES3_EELi16ELi3ELb1EEEvNS_16Flash_fwd_paramsE --------------------------
	.section	.nv.constant0._ZN5flash32flash_fwd_splitkv_combine_kernelI23Flash_fwd_kernel_traitsILi32ELi64ELi256ELi4ELb0ELb0EN7cutlass10bfloat16_tE19Flash_kernel_traitsILi32ELi64ELi256ELi4ES3_EELi16ELi3ELb1EEEvNS_16Flash_fwd_paramsE,"a",@progbits
	.sectionflags	@""
	.align	4
.nv.constant0._ZN5flash32flash_fwd_splitkv_combine_kernelI23Flash_fwd_kernel_traitsILi32ELi64ELi256ELi4ELb0ELb0EN7cutlass10bfloat16_tE19Flash_kernel_traitsILi32ELi64ELi256ELi4ES3_EELi16ELi3ELb1EEEvNS_16Flash_fwd_paramsE:
	.zero		1360


//--------------------- .nv.constant0._ZN5flash32flash_fwd_splitkv_combine_kernelI23Flash_fwd_kernel_traitsILi32ELi64ELi256ELi4ELb0ELb0EN7cutlass10bfloat16_tE19Flash_kernel_traitsILi32ELi64ELi256ELi4ES3_EELi16ELi2ELb1EEEvNS_16Flash_fwd_paramsE --------------------------
	.section	.nv.constant0._ZN5flash32flash_fwd_splitkv_combine_kernelI23Flash_fwd_kernel_traitsILi32ELi64ELi256ELi4ELb0ELb0EN7cutlass10bfloat16_tE19Flash_kernel_traitsILi32ELi64ELi256ELi4ES3_EELi16ELi2ELb1EEEvNS_16Flash_fwd_paramsE,"a",@progbits
	.sectionflags	@""
	.align	4
.nv.constant0._ZN5flash32flash_fwd_splitkv_combine_kernelI23Flash_fwd_kernel_traitsILi32ELi64ELi256ELi4ELb0ELb0EN7cutlass10bfloat16_tE19Flash_kernel_traitsILi32ELi64ELi256ELi4ES3_EELi16ELi2ELb1EEEvNS_16Flash_fwd_paramsE:
	.zero		1360


//--------------------- .nv.constant0._ZN5flash32flash_fwd_splitkv_combine_kernelI23Flash_fwd_kernel_traitsILi32ELi64ELi256ELi4ELb0ELb0EN7cutlass10bfloat16_tE19Flash_kernel_traitsILi32ELi64ELi256ELi4ES3_EELi16ELi1ELb1EEEvNS_16Flash_fwd_paramsE --------------------------
	.section	.nv.constant0._ZN5flash32flash_fwd_splitkv_combine_kernelI23Flash_fwd_kernel_traitsILi32ELi64ELi256ELi4ELb0ELb0EN7cutlass10bfloat16_tE19Flash_kernel_traitsILi32ELi64ELi256ELi4ES3_EELi16ELi1ELb1EEEvNS_16Flash_fwd_paramsE,"a",@progbits
	.sectionflags	@""
	.align	4
.nv.constant0._ZN5flash32flash_fwd_splitkv_combine_kernelI23Flash_fwd_kernel_traitsILi32ELi64ELi256ELi4ELb0ELb0EN7cutlass10bfloat16_tE19Flash_kernel_traitsILi32ELi64ELi256ELi4ES3_EELi16ELi1ELb1EEEvNS_16Flash_fwd_paramsE:
	.zero		1360


//--------------------- .nv.constant0._ZN5flash24flash_fwd_splitkv_kernelI23Flash_fwd_kernel_traitsILi32ELi64ELi256ELi4ELb0ELb0EN7cutlass10bfloat16_tE19Flash_kernel_traitsILi32ELi64ELi256ELi4ES3_EELb1ELb0ELb0ELb0ELb0ELb0ELb0ELb0EEEvNS_16Flash_fwd_paramsE --------------------------
	.section	.nv.constant0._ZN5flash24flash_fwd_splitkv_kernelI23Flash_fwd_kernel_traitsILi32ELi64ELi256ELi4ELb0ELb0EN7cutlass10bfloat16_tE19Flash_kernel_traitsILi32ELi64ELi256ELi4ES3_EELb1ELb0ELb0ELb0ELb0ELb0ELb0ELb0EEEvNS_16Flash_fwd_paramsE,"a",@progbits
	.sectionflags	@""
	.align	4
.nv.constant0._ZN5flash24flash_fwd_splitkv_kernelI23Flash_fwd_kernel_traitsILi32ELi64ELi256ELi4ELb0ELb0EN7cutlass10bfloat16_tE19Flash_kernel_traitsILi32ELi64ELi256ELi4ES3_EELb1ELb0ELb0ELb0ELb0ELb0ELb0ELb0EEEvNS_16Flash_fwd_paramsE:
	.zero		1360


//--------------------- .nv.constant0._ZN5flash24flash_fwd_splitkv_kernelI23Flash_fwd_kernel_traitsILi32ELi64ELi256ELi4ELb0ELb0EN7cutlass10bfloat16_tE19Flash_kernel_traitsILi32ELi64ELi256ELi4ES3_EELb1ELb0ELb0ELb0ELb0ELb1ELb0ELb0EEEvNS_16Flash_fwd_paramsE --------------------------
	.section	.nv.constant0._ZN5flash24flash_fwd_splitkv_kernelI23Flash_fwd_kernel_traitsILi32ELi64ELi256ELi4ELb0ELb0EN7cutlass10bfloat16_tE19Flash_kernel_traitsILi32ELi64ELi256ELi4ES3_EELb1ELb0ELb0ELb0ELb0ELb1ELb0ELb0EEEvNS_16Flash_fwd_paramsE,"a",@progbits
	.sectionflags	@""
	.align	4
.nv.constant0._ZN5flash24flash_fwd_splitkv_kernelI23Flash_fwd_kernel_traitsILi32ELi64ELi256ELi4ELb0ELb0EN7cutlass10bfloat16_tE19Flash_kernel_traitsILi32ELi64ELi256ELi4ES3_EELb1ELb0ELb0ELb0ELb0ELb1ELb0ELb0EEEvNS_16Flash_fwd_paramsE:
	.zero		1360


//--------------------- .nv.constant0._ZN5flash24flash_fwd_splitkv_kernelI23Flash_fwd_kernel_traitsILi32ELi64ELi256ELi4ELb0ELb0EN7cutlass10bfloat16_tE19Flash_kernel_traitsILi32ELi64ELi256ELi4ES3_EELb1ELb0ELb0ELb0ELb0ELb0ELb0ELb1EEEvNS_16Flash_fwd_paramsE --------------------------
	.section	.nv.constant0._ZN5flash24flash_fwd_splitkv_kernelI23Flash_fwd_kernel_traitsILi32ELi64ELi256ELi4ELb0ELb0EN7cutlass10bfloat16_tE19Flash_kernel_traitsILi32ELi64ELi256ELi4ES3_EELb1ELb0ELb0ELb0ELb0ELb0ELb0ELb1EEEvNS_16Flash_fwd_paramsE,"a",@progbits
	.sectionflags	@""
	.align	4
.nv.constant0._ZN5flash24flash_fwd_splitkv_kernelI23Flash_fwd_kernel_traitsILi32ELi64ELi256ELi4ELb0ELb0EN7cutlass10bfloat16_tE19Flash_kernel_traitsILi32ELi64ELi256ELi4ES3_EELb1ELb0ELb0ELb0ELb0ELb0ELb0ELb1EEEvNS_16Flash_fwd_paramsE:
	.zero		1360


//--------------------- .nv.constant0._ZN5flash24flash_fwd_splitkv_kernelI23Flash_fwd_kernel_traitsILi32ELi64ELi256ELi4ELb0ELb0EN7cutlass10bfloat16_tE19Flash_kernel_traitsILi32ELi64ELi256ELi4ES3_EELb1ELb0ELb0ELb0ELb0ELb1ELb0ELb1EEEvNS_16Flash_fwd_paramsE --------------------------
	.section	.nv.constant0._ZN5flash24flash_fwd_splitkv_kernelI23Flash_fwd_kernel_traitsILi32ELi64ELi256ELi4ELb0ELb0EN7cutlass10bfloat16_tE19Flash_kernel_traitsILi32ELi64ELi256ELi4ES3_EELb1ELb0ELb0ELb0ELb0ELb1ELb0ELb1EEEvNS_16Flash_fwd_paramsE,"a",@progbits
	.sectionflags	@""
	.align	4
.nv.constant0._ZN5flash24flash_fwd_splitkv_kernelI23Flash_fwd_kernel_traitsILi32ELi64ELi256ELi4ELb0ELb0EN7cutlass10bfloat16_tE19Flash_kernel_traitsILi32ELi64ELi256ELi4ES3_EELb1ELb0ELb0ELb0ELb0ELb1ELb0ELb1EEEvNS_16Flash_fwd_paramsE:
	.zero		1360


//--------------------- .nv.constant0._ZN5flash24flash_fwd_splitkv_kernelI23Flash_fwd_kernel_traitsILi32ELi64ELi256ELi4ELb0ELb0EN7cutlass10bfloat16_tE19Flash_kernel_traitsILi32ELi64ELi256ELi4ES3_EELb1ELb0ELb0ELb0ELb0ELb0ELb1ELb0EEEvNS_16Flash_fwd_paramsE --------------------------
	.section	.nv.constant0._ZN5flash24flash_fwd_splitkv_kernelI23Flash_fwd_kernel_traitsILi32ELi64ELi256ELi4ELb0ELb0EN7cutlass10bfloat16_tE19Flash_kernel_traitsILi32ELi64ELi256ELi4ES3_EELb1ELb0ELb0ELb0ELb0ELb0ELb1ELb0EEEvNS_16Flash_fwd_paramsE,"a",@progbits
	.sectionflags	@""
	.align	4
.nv.constant0._ZN5flash24flash_fwd_splitkv_kernelI23Flash_fwd_kernel_traitsILi32ELi64ELi256ELi4ELb0ELb0EN7cutlass10bfloat16_tE19Flash_kernel_traitsILi32ELi64ELi256ELi4ES3_EELb1ELb0ELb0ELb0ELb0ELb0ELb1ELb0EEEvNS_16Flash_fwd_paramsE:
	.zero		1360


//--------------------- .nv.constant0._ZN5flash24flash_fwd_splitkv_kernelI23Flash_fwd_kernel_traitsILi32ELi64ELi256ELi4ELb0ELb0EN7cutlass10bfloat16_tE19Flash_kernel_traitsILi32ELi64ELi256ELi4ES3_EELb1ELb0ELb0ELb0ELb0ELb1ELb1ELb0EEEvNS_16Flash_fwd_paramsE --------------------------
	.section	.nv.constant0._ZN5flash24flash_fwd_splitkv_kernelI23Flash_fwd_kernel_traitsILi32ELi64ELi256ELi4ELb0ELb0EN7cutlass10bfloat16_tE19Flash_kernel_traitsILi32ELi64ELi256ELi4ES3_EELb1ELb0ELb0ELb0ELb0ELb1ELb1ELb0EEEvNS_16Flash_fwd_paramsE,"a",@progbits
	.sectionflags	@""
	.align	4
.nv.constant0._ZN5flash24flash_fwd_splitkv_kernelI23Flash_fwd_kernel_traitsILi32ELi64ELi256ELi4ELb0ELb0EN7cutlass10bfloat16_tE19Flash_kernel_traitsILi32ELi64ELi256ELi4ES3_EELb1ELb0ELb0ELb0ELb0ELb1ELb1ELb0EEEvNS_16Flash_fwd_paramsE:
	.zero		1360


//--------------------- .nv.constant0._ZN5flash24flash_fwd_splitkv_kernelI23Flash_fwd_kernel_traitsILi32ELi64ELi256ELi4ELb0ELb0EN7cutlass10bfloat16_tE19Flash_kernel_traitsILi32ELi64ELi256ELi4ES3_EELb1ELb0ELb0ELb0ELb0ELb0ELb1ELb1EEEvNS_16Flash_fwd_paramsE --------------------------
	.section	.nv.constant0._ZN5flash24flash_fwd_splitkv_kernelI23Flash_fwd_kernel_traitsILi32ELi64ELi256ELi4ELb0ELb0EN7cutlass10bfloat16_tE19Flash_kernel_traitsILi32ELi64ELi256ELi4ES3_EELb1ELb0ELb0ELb0ELb0ELb0ELb1ELb1EEEvNS_16Flash_fwd_paramsE,"a",@progbits
	.sectionflags	@""
	.align	4
.nv.constant0._ZN5flash24flash_fwd_splitkv_kernelI23Flash_fwd_kernel_traitsILi32ELi64ELi256ELi4ELb0ELb0EN7cutlass10bfloat16_tE19Flash_kernel_traitsILi32ELi64ELi256ELi4ES3_EELb1ELb0ELb0ELb0ELb0ELb0ELb1ELb1EEEvNS_16Flash_fwd_paramsE:
	.zero		1360


//--------------------- .nv.constant0._ZN5flash24flash_fwd_splitkv_kernelI23Flash_fwd_kernel_traitsILi32ELi64ELi256ELi4ELb0ELb0EN7cutlass10bfloat16_tE19Flash_kernel_traitsILi32ELi64ELi256ELi4ES3_EELb1ELb0ELb0ELb0ELb0ELb1ELb1ELb1EEEvNS_16Flash_fwd_paramsE --------------------------
	.section	.nv.constant0._ZN5flash24flash_fwd_splitkv_kernelI23Flash_fwd_kernel_traitsILi32ELi64ELi256ELi4ELb0ELb0EN7cutlass10bfloat16_tE19Flash_kernel_traitsILi32ELi64ELi256ELi4ES3_EELb1ELb0ELb0ELb0ELb0ELb1ELb1ELb1EEEvNS_16Flash_fwd_paramsE,"a",@progbits
	.sectionflags	@""
	.align	4
.nv.constant0._ZN5flash24flash_fwd_splitkv_kernelI23Flash_fwd_kernel_traitsILi32ELi64ELi256ELi4ELb0ELb0EN7cutlass10bfloat16_tE19Flash_kernel_traitsILi32ELi64ELi256ELi4ES3_EELb1ELb0ELb0ELb0ELb0ELb1ELb1ELb1EEEvNS_16Flash_fwd_paramsE:
	.zero		1360


//--------------------- .nv.constant0._ZN5flash24flash_fwd_splitkv_kernelI23Flash_fwd_kernel_traitsILi32ELi64ELi256ELi4ELb0ELb0EN7cutlass10bfloat16_tE19Flash_kernel_traitsILi32ELi64ELi256ELi4ES3_EELb1ELb0ELb0ELb1ELb1ELb0ELb0ELb0EEEvNS_16Flash_fwd_paramsE --------------------------
	.section	.nv.constant0._ZN5flash24flash_fwd_splitkv_kernelI23Flash_fwd_kernel_traitsILi32ELi64ELi256ELi4ELb0ELb0EN7cutlass10bfloat16_tE19Flash_kernel_traitsILi32ELi64ELi256ELi4ES3_EELb1ELb0ELb0ELb1ELb1ELb0ELb0ELb0EEEvNS_16Flash_fwd_paramsE,"a",@progbits
	.sectionflags	@""
	.align	4
.nv.constant0._ZN5flash24flash_fwd_splitkv_kernelI23Flash_fwd_kernel_traitsILi32ELi64ELi256ELi4ELb0ELb0EN7cutlass10bfloat16_tE19Flash_kernel_traitsILi32ELi64ELi256ELi4ES3_EELb1ELb0ELb0ELb1ELb1ELb0ELb0ELb0EEEvNS_16Flash_fwd_paramsE:
	.zero		1360


//--------------------- .nv.constant0._ZN5flash24flash_fwd_splitkv_kernelI23Flash_fwd_kernel_traitsILi32ELi64ELi256ELi4ELb0ELb0EN7cutlass10bfloat16_tE19Flash_kernel_traitsILi32ELi64ELi256ELi4ES3_EELb1ELb0ELb0ELb1ELb1ELb1ELb0ELb0EEEvNS_16Flash_fwd_paramsE --------------------------
	.section	.nv.constant0._ZN5flash24flash_fwd_splitkv_kernelI23Flash_fwd_kernel_traitsILi32ELi64ELi256ELi4ELb0ELb0EN7cutlass10bfloat16_tE19Flash_kernel_traitsILi32ELi64ELi256ELi4ES3_EELb1ELb0ELb0ELb1ELb1ELb1ELb0ELb0EEEvNS_16Flash_fwd_paramsE,"a",@progbits
	.sectionflags	@""
	.align	4
.nv.constant0._ZN5flash24flash_fwd_splitkv_kernelI23Flash_fwd_kernel_traitsILi32ELi64ELi256ELi4ELb0ELb0EN7cutlass10bfloat16_tE19Flash_kernel_traitsILi32ELi64ELi256ELi4ES3_EELb1ELb0ELb0ELb1ELb1ELb1ELb0ELb0EEEvNS_16Flash_fwd_paramsE:
	.zero		1360


//--------------------- .nv.constant0._ZN5flash24flash_fwd_splitkv_kernelI23Flash_fwd_kernel_traitsILi32ELi64ELi256ELi4ELb0ELb0EN7cutlass10bfloat16_tE19Flash_kernel_traitsILi32ELi64ELi256ELi4ES3_EELb1ELb0ELb0ELb1ELb1ELb0ELb1ELb0EEEvNS_16Flash_fwd_paramsE --------------------------
	.section	.nv.constant0._ZN5flash24flash_fwd_splitkv_kernelI23Flash_fwd_kernel_traitsILi32ELi64ELi256ELi4ELb0ELb0EN7cutlass10bfloat16_tE19Flash_kernel_traitsILi32ELi64ELi256ELi4ES3_EELb1ELb0ELb0ELb1ELb1ELb0ELb1ELb0EEEvNS_16Flash_fwd_paramsE,"a",@progbits
	.sectionflags	@""
	.align	4
.nv.constant0._ZN5flash24flash_fwd_splitkv_kernelI23Flash_fwd_kernel_traitsILi32ELi64ELi256ELi4ELb0ELb0EN7cutlass10bfloat16_tE19Flash_kernel_traitsILi32ELi64ELi256ELi4ES3_EELb1ELb0ELb0ELb1ELb1ELb0ELb1ELb0EEEvNS_16Flash_fwd_paramsE:
	.zero		1360


//--------------------- .nv.constant0._ZN5flash24flash_fwd_splitkv_kernelI23Flash_fwd_kernel_traitsILi32ELi64ELi256ELi4ELb0ELb0EN7cutlass10bfloat16_tE19Flash_kernel_traitsILi32ELi64ELi256ELi4ES3_EELb1ELb0ELb0ELb1ELb1ELb1ELb1ELb0EEEvNS_16Flash_fwd_paramsE --------------------------
	.section	.nv.constant0._ZN5flash24flash_fwd_splitkv_kernelI23Flash_fwd_kernel_traitsILi32ELi64ELi256ELi4ELb0ELb0EN7cutlass10bfloat16_tE19Flash_kernel_traitsILi32ELi64ELi256ELi4ES3_EELb1ELb0ELb0ELb1ELb1ELb1ELb1ELb0EEEvNS_16Flash_fwd_paramsE,"a",@progbits
	.sectionflags	@""
	.align	4
.nv.constant0._ZN5flash24flash_fwd_splitkv_kernelI23Flash_fwd_kernel_traitsILi32ELi64ELi256ELi4ELb0ELb0EN7cutlass10bfloat16_tE19Flash_kernel_traitsILi32ELi64ELi256ELi4ES3_EELb1ELb0ELb0ELb1ELb1ELb1ELb1ELb0EEEvNS_16Flash_fwd_paramsE:
	.zero		1360


//--------------------- .nv.constant0._ZN5flash24flash_fwd_splitkv_kernelI23Flash_fwd_kernel_traitsILi32ELi64ELi256ELi4ELb0ELb0EN7cutlass10bfloat16_tE19Flash_kernel_traitsILi32ELi64ELi256ELi4ES3_EELb1ELb0ELb0ELb0ELb1ELb0ELb0ELb0EEEvNS_16Flash_fwd_paramsE --------------------------
	.section	.nv.constant0._ZN5flash24flash_fwd_splitkv_kernelI23Flash_fwd_kernel_traitsILi32ELi64ELi256ELi4ELb0ELb0EN7cutlass10bfloat16_tE19Flash_kernel_traitsILi32ELi64ELi256ELi4ES3_EELb1ELb0ELb0ELb0ELb1ELb0ELb0ELb0EEEvNS_16Flash_fwd_paramsE,"a",@progbits
	.sectionflags	@""
	.align	4
.nv.constant0._ZN5flash24flash_fwd_splitkv_kernelI23Flash_fwd_kernel_traitsILi32ELi64ELi256ELi4ELb0ELb0EN7cutlass10bfloat16_tE19Flash_kernel_traitsILi32ELi64ELi256ELi4ES3_EELb1ELb0ELb0ELb0ELb1ELb0ELb0ELb0EEEvNS_16Flash_fwd_paramsE:
	.zero		1360


//--------------------- .nv.constant0._ZN5flash24flash_fwd_splitkv_kernelI23Flash_fwd_kernel_traitsILi32ELi64ELi256ELi4ELb0ELb0EN7cutlass10bfloat16_tE19Flash_kernel_traitsILi32ELi64ELi256ELi4ES3_EELb1ELb0ELb0ELb0ELb1ELb1ELb0ELb0EEEvNS_16Flash_fwd_paramsE --------------------------
	.section	.nv.constant0._ZN5flash24flash_fwd_splitkv_kernelI23Flash_fwd_kernel_traitsILi32ELi64ELi256ELi4ELb0ELb0EN7cutlass10bfloat16_tE19Flash_kernel_traitsILi32ELi64ELi256ELi4ES3_EELb1ELb0ELb0ELb0ELb1ELb1ELb0ELb0EEEvNS_16Flash_fwd_paramsE,"a",@progbits
	.sectionflags	@""
	.align	4
.nv.constant0._ZN5flash24flash_fwd_splitkv_kernelI23Flash_fwd_kernel_traitsILi32ELi64ELi256ELi4ELb0ELb0EN7cutlass10bfloat16_tE19Flash_kernel_traitsILi32ELi64ELi256ELi4ES3_EELb1ELb0ELb0ELb0ELb1ELb1ELb0ELb0EEEvNS_16Flash_fwd_paramsE:
	.zero		1360


//--------------------- .nv.constant0._ZN5flash24flash_fwd_splitkv_kernelI23Flash_fwd_kernel_traitsILi32ELi64ELi256ELi4ELb0ELb0EN7cutlass10bfloat16_tE19Flash_kernel_traitsILi32ELi64ELi256ELi4ES3_EELb1ELb0ELb1ELb0ELb0ELb0ELb0ELb0EEEvNS_16Flash_fwd_paramsE --------------------------
	.section	.nv.constant0._ZN5flash24flash_fwd_splitkv_kernelI23Flash_fwd_kernel_traitsILi32ELi64ELi256ELi4ELb0ELb0EN7cutlass10bfloat16_tE19Flash_kernel_traitsILi32ELi64ELi256ELi4ES3_EELb1ELb0ELb1ELb0ELb0ELb0ELb0ELb0EEEvNS_16Flash_fwd_paramsE,"a",@progbits
	.sectionflags	@""
	.align	4
.nv.constant0._ZN5flash24flash_fwd_splitkv_kernelI23Flash_fwd_kernel_traitsILi32ELi64ELi256ELi4ELb0ELb0EN7cutlass10bfloat16_tE19Flash_kernel_traitsILi32ELi64ELi256ELi4ES3_EELb1ELb0ELb1ELb0ELb0ELb0ELb0ELb0EEEvNS_16Flash_fwd_paramsE:
	.zero		1360


//--------------------- .nv.constant0._ZN5flash24flash_fwd_splitkv_kernelI23Flash_fwd_kernel_traitsILi32ELi64ELi256ELi4ELb0ELb0EN7cutlass10bfloat16_tE19Flash_kernel_traitsILi32ELi64ELi256ELi4ES3_EELb1ELb0ELb1ELb0ELb0ELb1ELb0ELb0EEEvNS_16Flash_fwd_paramsE --------------------------
	.section	.nv.constant0._ZN5flash24flash_fwd_splitkv_kernelI23Flash_fwd_kernel_traitsILi32ELi64ELi256ELi4ELb0ELb0EN7cutlass10bfloat16_tE19Flash_kernel_traitsILi32ELi64ELi256ELi4ES3_EELb1ELb0ELb1ELb0ELb0ELb1ELb0ELb0EEEvNS_16Flash_fwd_paramsE,"a",@progbits
	.sectionflags	@""
	.align	4
.nv.constant0._ZN5flash24flash_fwd_splitkv_kernelI23Flash_fwd_kernel_traitsILi32ELi64ELi256ELi4ELb0ELb0EN7cutlass10bfloat16_tE19Flash_kernel_traitsILi32ELi64ELi256ELi4ES3_EELb1ELb0ELb1ELb0ELb0ELb1ELb0ELb0EEEvNS_16Flash_fwd_paramsE:
	.zero		1360


//--------------------- .nv.constant0._ZN5flash24flash_fwd_splitkv_kernelI23Flash_fwd_kernel_traitsILi32ELi64ELi256ELi4ELb0ELb0EN7cutlass10bfloat16_tE19Flash_kernel_traitsILi32ELi64ELi256ELi4ES3_EELb1ELb0ELb0ELb0ELb1ELb0ELb0ELb1EEEvNS_16Flash_fwd_paramsE --------------------------
	.section	.nv.constant0._ZN5flash24flash_fwd_splitkv_kernelI23Flash_fwd_kernel_traitsILi32ELi64ELi256ELi4ELb0ELb0EN7cutlass10bfloat16_tE19Flash_kernel_traitsILi32ELi64ELi256ELi4ES3_EELb1ELb0ELb0ELb0ELb1ELb0ELb0ELb1EEEvNS_16Flash_fwd_paramsE,"a",@progbits
	.sectionflags	@""
	.align	4
.nv.constant0._ZN5flash24flash_fwd_splitkv_kernelI23Flash_fwd_kernel_traitsILi32ELi64ELi256ELi4ELb0ELb0EN7cutlass10bfloat16_tE19Flash_kernel_traitsILi32ELi64ELi256ELi4ES3_EELb1ELb0ELb0ELb0ELb1ELb0ELb0ELb1EEEvNS_16Flash_fwd_paramsE:
	.zero		1360


//--------------------- .nv.constant0._ZN5flash24flash_fwd_splitkv_kernelI23Flash_fwd_kernel_traitsILi32ELi64ELi256ELi4ELb0ELb0EN7cutlass10bfloat16_tE19Flash_kernel_traitsILi32ELi64ELi256ELi4ES3_EELb1ELb0ELb0ELb0ELb1ELb1ELb0ELb1EEEvNS_16Flash_fwd_paramsE --------------------------
	.section	.nv.constant0._ZN5flash24flash_fwd_splitkv_kernelI23Flash_fwd_kernel_traitsILi32ELi64ELi256ELi4ELb0ELb0EN7cutlass10bfloat16_tE19Flash_kernel_traitsILi32ELi64ELi256ELi4ES3_EELb1ELb0ELb0ELb0ELb1ELb1ELb0ELb1EEEvNS_16Flash_fwd_paramsE,"a",@progbits
	.sectionflags	@""
	.align	4
.nv.constant0._ZN5flash24flash_fwd_splitkv_kernelI23Flash_fwd_kernel_traitsILi32ELi64ELi256ELi4ELb0ELb0EN7cutlass10bfloat16_tE19Flash_kernel_traitsILi32ELi64ELi256ELi4ES3_EELb1ELb0ELb0ELb0ELb1ELb1ELb0ELb1EEEvNS_16Flash_fwd_paramsE:
	.zero		1360


//--------------------- .nv.constant0._ZN5flash24flash_fwd_splitkv_kernelI23Flash_fwd_kernel_traitsILi32ELi64ELi256ELi4ELb0ELb0EN7cutlass10bfloat16_tE19Flash_kernel_traitsILi32ELi64ELi256ELi4ES3_EELb1ELb0ELb1ELb0ELb0ELb0ELb0ELb1EEEvNS_16Flash_fwd_paramsE --------------------------
	.section	.nv.constant0._ZN5flash24flash_fwd_splitkv_kernelI23Flash_fwd_kernel_traitsILi32ELi64ELi256ELi4ELb0ELb0EN7cutlass10bfloat16_tE19Flash_kernel_traitsILi32ELi64ELi256ELi4ES3_EELb1ELb0ELb1ELb0ELb0ELb0ELb0ELb1EEEvNS_16Flash_fwd_paramsE,"a",@progbits
	.sectionflags	@""
	.align	4
.nv.constant0._ZN5flash24flash_fwd_splitkv_kernelI23Flash_fwd_kernel_traitsILi32ELi64ELi256ELi4ELb0ELb0EN7cutlass10bfloat16_tE19Flash_kernel_traitsILi32ELi64ELi256ELi4ES3_EELb1ELb0ELb1ELb0ELb0ELb0ELb0ELb1EEEvNS_16Flash_fwd_paramsE:
	.zero		1360


//--------------------- .nv.constant0._ZN5flash24flash_fwd_splitkv_kernelI23Flash_fwd_kernel_traitsILi32ELi64ELi256ELi4ELb0ELb0EN7cutlass10bfloat16_tE19Flash_kernel_traitsILi32ELi64ELi256ELi4ES3_EELb1ELb0ELb1ELb0ELb0ELb1ELb0ELb1EEEvNS_16Flash_fwd_paramsE --------------------------
	.section	.nv.constant0._ZN5flash24flash_fwd_splitkv_kernelI23Flash_fwd_kernel_traitsILi32ELi64ELi256ELi4ELb0ELb0EN7cutlass10bfloat16_tE19Flash_kernel_traitsILi32ELi64ELi256ELi4ES3_EELb1ELb0ELb1ELb0ELb0ELb1ELb0ELb1EEEvNS_16Flash_fwd_paramsE,"a",@progbits
	.sectionflags	@""
	.align	4
.nv.constant0._ZN5flash24flash_fwd_splitkv_kernelI23Flash_fwd_kernel_traitsILi32ELi64ELi256ELi4ELb0ELb0EN7cutlass10bfloat16_tE19Flash_kernel_traitsILi32ELi64ELi256ELi4ES3_EELb1ELb0ELb1ELb0ELb0ELb1ELb0ELb1EEEvNS_16Flash_fwd_paramsE:
	.zero		1360


//--------------------- .nv.constant0._ZN5flash24flash_fwd_splitkv_kernelI23Flash_fwd_kernel_traitsILi32ELi64ELi256ELi4ELb0ELb0EN7cutlass10bfloat16_tE19Flash_kernel_traitsILi32ELi64ELi256ELi4ES3_EELb1ELb0ELb0ELb0ELb1ELb0ELb1ELb0EEEvNS_16Flash_fwd_paramsE --------------------------
	.section	.nv.constant0._ZN5flash24flash_fwd_splitkv_kernelI23Flash_fwd_kernel_traitsILi32ELi64ELi256ELi4ELb0ELb0EN7cutlass10bfloat16_tE19Flash_kernel_traitsILi32ELi64ELi256ELi4ES3_EELb1ELb0ELb0ELb0ELb1ELb0ELb1ELb0EEEvNS_16Flash_fwd_paramsE,"a",@progbits
	.sectionflags	@""
	.align	4
.nv.constant0._ZN5flash24flash_fwd_splitkv_kernelI23Flash_fwd_kernel_traitsILi32ELi64ELi256ELi4ELb0ELb0EN7cutlass10bfloat16_tE19Flash_kernel_traitsILi32ELi64ELi256ELi4ES3_EELb1ELb0ELb0ELb0ELb1ELb0ELb1ELb0EEEvNS_16Flash_fwd_paramsE:
	.zero		1360


//--------------------- .nv.constant0._ZN5flash24flash_fwd_splitkv_kernelI23Flash_fwd_kernel_traitsILi32ELi64ELi256ELi4ELb0ELb0EN7cutlass10bfloat16_tE19Flash_kernel_traitsILi32ELi64ELi256ELi4ES3_EELb1ELb0ELb0ELb0ELb1ELb1ELb1ELb0EEEvNS_16Flash_fwd_paramsE --------------------------
	.section	.nv.constant0._ZN5flash24flash_fwd_splitkv_kernelI23Flash_fwd_kernel_traitsILi32ELi64ELi256ELi4ELb0ELb0EN7cutlass10bfloat16_tE19Flash_kernel_traitsILi32ELi64ELi256ELi4ES3_EELb1ELb0ELb0ELb0ELb1ELb1ELb1ELb0EEEvNS_16Flash_fwd_paramsE,"a",@progbits
	.sectionflags	@""
	.align	4
.nv.constant0._ZN5flash24flash_fwd_splitkv_kernelI23Flash_fwd_kernel_traitsILi32ELi64ELi256ELi4ELb0ELb0EN7cutlass10bfloat16_tE19Flash_kernel_traitsILi32ELi64ELi256ELi4ES3_EELb1ELb0ELb0ELb0ELb1ELb1ELb1ELb0EEEvNS_16Flash_fwd_paramsE:
	.zero		1360


//--------------------- .nv.constant0._ZN5flash24flash_fwd_splitkv_kernelI23Flash_fwd_kernel_traitsILi32ELi64ELi256ELi4ELb0ELb0EN7cutlass10bfloat16_tE19Flash_kernel_traitsILi32ELi64ELi256ELi4ES3_EELb1ELb0ELb1ELb0ELb0ELb0ELb1ELb0EEEvNS_16Flash_fwd_paramsE --------------------------
	.section	.nv.constant0._ZN5flash24flash_fwd_splitkv_kernelI23Flash_fwd_kernel_traitsILi32ELi64ELi256ELi4ELb0ELb0EN7cutlass10bfloat16_tE19Flash_kernel_traitsILi32ELi64ELi256ELi4ES3_EELb1ELb0ELb1ELb0ELb0ELb0ELb1ELb0EEEvNS_16Flash_fwd_paramsE,"a",@progbits
	.sectionflags	@""
	.align	4
.nv.constant0._ZN5flash24flash_fwd_splitkv_kernelI23Flash_fwd_kernel_traitsILi32ELi64ELi256ELi4ELb0ELb0EN7cutlass10bfloat16_tE19Flash_kernel_traitsILi32ELi64ELi256ELi4ES3_EELb1ELb0ELb1ELb0ELb0ELb0ELb1ELb0EEEvNS_16Flash_fwd_paramsE:
	.zero		1360


//--------------------- .nv.constant0._ZN5flash24flash_fwd_splitkv_kernelI23Flash_fwd_kernel_traitsILi32ELi64ELi256ELi4ELb0ELb0EN7cutlass10bfloat16_tE19Flash_kernel_traitsILi32ELi64ELi256ELi4ES3_EELb1ELb0ELb1ELb0ELb0ELb1ELb1ELb0EEEvNS_16Flash_fwd_paramsE --------------------------
	.section	.nv.constant0._ZN5flash24flash_fwd_splitkv_kernelI23Flash_fwd_kernel_traitsILi32ELi64ELi256ELi4ELb0ELb0EN7cutlass10bfloat16_tE19Flash_kernel_traitsILi32ELi64ELi256ELi4ES3_EELb1ELb0ELb1ELb0ELb0ELb1ELb1ELb0EEEvNS_16Flash_fwd_paramsE,"a",@progbits
	.sectionflags	@""
	.align	4
.nv.constant0._ZN5flash24flash_fwd_splitkv_kernelI23Flash_fwd_kernel_traitsILi32ELi64ELi256ELi4ELb0ELb0EN7cutlass10bfloat16_tE19Flash_kernel_traitsILi32ELi64ELi256ELi4ES3_EELb1ELb0ELb1ELb0ELb0ELb1ELb1ELb0EEEvNS_16Flash_fwd_paramsE:
	.zero		1360


//--------------------- .nv.constant0._ZN5flash24flash_fwd_splitkv_kernelI23Flash_fwd_kernel_traitsILi32ELi64ELi256ELi4ELb0ELb0EN7cutlass10bfloat16_tE19Flash_kernel_traitsILi32ELi64ELi256ELi4ES3_EELb1ELb0ELb0ELb0ELb1ELb0ELb1ELb1EEEvNS_16Flash_fwd_paramsE --------------------------
	.section	.nv.constant0._ZN5flash24flash_fwd_splitkv_kernelI23Flash_fwd_kernel_traitsILi32ELi64ELi256ELi4ELb0ELb0EN7cutlass10bfloat16_tE19Flash_kernel_traitsILi32ELi64ELi256ELi4ES3_EELb1ELb0ELb0ELb0ELb1ELb0ELb1ELb1EEEvNS_16Flash_fwd_paramsE,"a",@progbits
	.sectionflags	@""
	.align	4
.nv.constant0._ZN5flash24flash_fwd_splitkv_kernelI23Flash_fwd_kernel_traitsILi32ELi64ELi256ELi4ELb0ELb0EN7cutlass10bfloat16_tE19Flash_kernel_traitsILi32ELi64ELi256ELi4ES3_EELb1ELb0ELb0ELb0ELb1ELb0ELb1ELb1EEEvNS_16Flash_fwd_paramsE:
	.zero		1360


//--------------------- .nv.constant0._ZN5flash24flash_fwd_splitkv_kernelI23Flash_fwd_kernel_traitsILi32ELi64ELi256ELi4ELb0ELb0EN7cutlass10bfloat16_tE19Flash_kernel_traitsILi32ELi64ELi256ELi4ES3_EELb1ELb0ELb0ELb0ELb1ELb1ELb1ELb1EEEvNS_16Flash_fwd_paramsE --------------------------
	.section	.nv.constant0._ZN5flash24flash_fwd_splitkv_kernelI23Flash_fwd_kernel_traitsILi32ELi64ELi256ELi4ELb0ELb0EN7cutlass10bfloat16_tE19Flash_kernel_traitsILi32ELi64ELi256ELi4ES3_EELb1ELb0ELb0ELb0ELb1ELb1ELb1ELb1EEEvNS_16Flash_fwd_paramsE,"a",@progbits
	.sectionflags	@""
	.align	4
.nv.constant0._ZN5flash24flash_fwd_splitkv_kernelI23Flash_fwd_kernel_traitsILi32ELi64ELi256ELi4ELb0ELb0EN7cutlass10bfloat16_tE19Flash_kernel_traitsILi32ELi64ELi256ELi4ES3_EELb1ELb0ELb0ELb0ELb1ELb1ELb1ELb1EEEvNS_16Flash_fwd_paramsE:
	.zero		1360


//--------------------- .nv.constant0._ZN5flash24flash_fwd_splitkv_kernelI23Flash_fwd_kernel_traitsILi32ELi64ELi256ELi4ELb0ELb0EN7cutlass10bfloat16_tE19Flash_kernel_traitsILi32ELi64ELi256ELi4ES3_EELb1ELb0ELb1ELb0ELb0ELb0ELb1ELb1EEEvNS_16Flash_fwd_paramsE --------------------------
	.section	.nv.constant0._ZN5flash24flash_fwd_splitkv_kernelI23Flash_fwd_kernel_traitsILi32ELi64ELi256ELi4ELb0ELb0EN7cutlass10bfloat16_tE19Flash_kernel_traitsILi32ELi64ELi256ELi4ES3_EELb1ELb0ELb1ELb0ELb0ELb0ELb1ELb1EEEvNS_16Flash_fwd_paramsE,"a",@progbits
	.sectionflags	@""
	.align	4
.nv.constant0._ZN5flash24flash_fwd_splitkv_kernelI23Flash_fwd_kernel_traitsILi32ELi64ELi256ELi4ELb0ELb0EN7cutlass10bfloat16_tE19Flash_kernel_traitsILi32ELi64ELi256ELi4ES3_EELb1ELb0ELb1ELb0ELb0ELb0ELb1ELb1EEEvNS_16Flash_fwd_paramsE:
	.zero		1360


//--------------------- .nv.constant0._ZN5flash24flash_fwd_splitkv_kernelI23Flash_fwd_kernel_traitsILi32ELi64ELi256ELi4ELb0ELb0EN7cutlass10bfloat16_tE19Flash_kernel_traitsILi32ELi64ELi256ELi4ES3_EELb1ELb0ELb1ELb0ELb0ELb1ELb1ELb1EEEvNS_16Flash_fwd_paramsE --------------------------
	.section	.nv.constant0._ZN5flash24flash_fwd_splitkv_kernelI23Flash_fwd_kernel_traitsILi32ELi64ELi256ELi4ELb0ELb0EN7cutlass10bfloat16_tE19Flash_kernel_traitsILi32ELi64ELi256ELi4ES3_EELb1ELb0ELb1ELb0ELb0ELb1ELb1ELb1EEEvNS_16Flash_fwd_paramsE,"a",@progbits
	.sectionflags	@""
	.align	4
.nv.constant0._ZN5flash24flash_fwd_splitkv_kernelI23Flash_fwd_kernel_traitsILi32ELi64ELi256ELi4ELb0ELb0EN7cutlass10bfloat16_tE19Flash_kernel_traitsILi32ELi64ELi256ELi4ES3_EELb1ELb0ELb1ELb0ELb0ELb1ELb1ELb1EEEvNS_16Flash_fwd_paramsE:
	.zero		1360


//--------------------- .nv.constant0._ZN5flash32flash_fwd_splitkv_combine_kernelI23Flash_fwd_kernel_traitsILi32ELi64ELi128ELi4ELb0ELb0EN7cutlass10bfloat16_tE19Flash_kernel_traitsILi32ELi64ELi128ELi4ES3_EELi16ELi7ELb0EEEvNS_16Flash_fwd_paramsE --------------------------
	.section	.nv.constant0._ZN5flash32flash_fwd_splitkv_combine_kernelI23Flash_fwd_kernel_traitsILi32ELi64ELi128ELi4ELb0ELb0EN7cutlass10bfloat16_tE19Flash_kernel_traitsILi32ELi64ELi128ELi4ES3_EELi16ELi7ELb0EEEvNS_16Flash_fwd_paramsE,"a",@progbits
	.sectionflags	@""
	.align	4
.nv.constant0._ZN5flash32flash_fwd_splitkv_combine_kernelI23Flash_fwd_kernel_traitsILi32ELi64ELi128ELi4ELb0ELb0EN7cutlass10bfloat16_tE19Flash_kernel_traitsILi32ELi64ELi128ELi4ES3_EELi16ELi7ELb0EEEvNS_16Flash_fwd_paramsE:
	.zero		1360


//--------------------- .nv.constant0._ZN5flash32flash_fwd_splitkv_combine_kernelI23Flash_fwd_kernel_traitsILi32ELi64ELi128ELi4ELb0ELb0EN7cutlass10bfloat16_tE19Flash_kernel_traitsILi32ELi64ELi128ELi4ES3_EELi16ELi6ELb0EEEvNS_16Flash_fwd_paramsE --------------------------
	.section	.nv.constant0._ZN5flash32flash_fwd_splitkv_combine_kernelI23Flash_fwd_kernel_traitsILi32ELi64ELi128ELi4ELb0ELb0EN7cutlass10bfloat16_tE19Flash_kernel_traitsILi32ELi64ELi128ELi4ES3_EELi16ELi6ELb0EEEvNS_16Flash_fwd_paramsE,"a",@progbits
	.sectionflags	@""
	.align	4
.nv.constant0._ZN5flash32flash_fwd_splitkv_combine_kernelI23Flash_fwd_kernel_traitsILi32ELi64ELi128ELi4ELb0ELb0EN7cutlass10bfloat16_tE19Flash_kernel_traitsILi32ELi64ELi128ELi4ES3_EELi16ELi6ELb0EEEvNS_16Flash_fwd_paramsE:
	.zero		1360


//--------------------- .nv.constant0._ZN5flash32flash_fwd_splitkv_combine_kernelI23Flash_fwd_kernel_traitsILi32ELi64ELi128ELi4ELb0ELb0EN7cutlass10bfloat16_tE19Flash_kernel_traitsILi32ELi64ELi128ELi4ES3_EELi16ELi5ELb0EEEvNS_16Flash_fwd_paramsE --------------------------
	.section	.nv.constant0._ZN5flash32flash_fwd_splitkv_combine_kernelI23Flash_fwd_kernel_traitsILi32ELi64ELi128ELi4ELb0ELb0EN7cutlass10bfloat16_tE19Flash_kernel_traitsILi32ELi64ELi128ELi4ES3_EELi16ELi5ELb0EEEvNS_16Flash_fwd_paramsE,"a",@progbits
	.sectionflags	@""
	.align	4
.nv.constant0._ZN5flash32flash_fwd_splitkv_combine_kernelI23Flash_fwd_kernel_traitsILi32ELi64ELi128ELi4ELb0ELb0EN7cutlass10bfloat16_tE19Flash_kernel_traitsILi32ELi64ELi128ELi4ES3_EELi16ELi5ELb0EEEvNS_16Flash_fwd_paramsE:
	.zero		1360


//--------------------- .nv.constant0._ZN5flash32flash_fwd_splitkv_combine_kernelI23Flash_fwd_kernel_traitsILi32ELi64ELi128ELi4ELb0ELb0EN7cutlass10bfloat16_tE19Flash_kernel_traitsILi32ELi64ELi128ELi4ES3_EELi16ELi4ELb0EEEvNS_16Flash_fwd_paramsE --------------------------
	.section	.nv.constant0._ZN5flash32flash_fwd_splitkv_combine_kernelI23Flash_fwd_kernel_traitsILi32ELi64ELi128ELi4ELb0ELb0EN7cutlass10bfloat16_tE19Flash_kernel_traitsILi32ELi64ELi128ELi4ES3_EELi16ELi4ELb0EEEvNS_16Flash_fwd_paramsE,"a",@progbits
	.sectionflags	@""
	.align	4
.nv.constant0._ZN5flash32flash_fwd_splitkv_combine_kernelI23Flash_fwd_kernel_traitsILi32ELi64ELi128ELi4ELb0ELb0EN7cutlass10bfloat16_tE19Flash_kernel_traitsILi32ELi64ELi128ELi4ES3_EELi16ELi4ELb0EEEvNS_16Flash_fwd_paramsE:
	.zero		1360


//--------------------- .nv.constant0._ZN5flash32flash_fwd_splitkv_combine_kernelI23Flash_fwd_kernel_traitsILi32ELi64ELi128ELi4ELb0ELb0EN7cutlass10bfloat16_tE19Flash_kernel_traitsILi32ELi64ELi128ELi4ES3_EELi16ELi3ELb0EEEvNS_16Flash_fwd_paramsE --------------------------
	.section	.nv.constant0._ZN5flash32flash_fwd_splitkv_combine_kernelI23Flash_fwd_kernel_traitsILi32ELi64ELi128ELi4ELb0ELb0EN7cutlass10bfloat16_tE19Flash_kernel_traitsILi32ELi64ELi128ELi4ES3_EELi16ELi3ELb0EEEvNS_16Flash_fwd_paramsE,"a",@progbits
	.sectionflags	@""
	.align	4
.nv.constant0._ZN5flash32flash_fwd_splitkv_combine_kernelI23Flash_fwd_kernel_traitsILi32ELi64ELi128ELi4ELb0ELb0EN7cutlass10bfloat16_tE19Flash_kernel_traitsILi32ELi64ELi128ELi4ES3_EELi16ELi3ELb0EEEvNS_16Flash_fwd_paramsE:
	.zero		1360


//--------------------- .nv.constant0._ZN5flash32flash_fwd_splitkv_combine_kernelI23Flash_fwd_kernel_traitsILi32ELi64ELi128ELi4ELb0ELb0EN7cutlass10bfloat16_tE19Flash_kernel_traitsILi32ELi64ELi128ELi4ES3_EELi16ELi2ELb0EEEvNS_16Flash_fwd_paramsE --------------------------
	.section	.nv.constant0._ZN5flash32flash_fwd_splitkv_combine_kernelI23Flash_fwd_kernel_traitsILi32ELi64ELi128ELi4ELb0ELb0EN7cutlass10bfloat16_tE19Flash_kernel_traitsILi32ELi64ELi128ELi4ES3_EELi16ELi2ELb0EEEvNS_16Flash_fwd_paramsE,"a",@progbits
	.sectionflags	@""
	.align	4
.nv.constant0._ZN5flash32flash_fwd_splitkv_combine_kernelI23Flash_fwd_kernel_traitsILi32ELi64ELi128ELi4ELb0ELb0EN7cutlass10bfloat16_tE19Flash_kernel_traitsILi32ELi64ELi128ELi4ES3_EELi16ELi2ELb0EEEvNS_16Flash_fwd_paramsE:
	.zero		1360


//--------------------- .nv.constant0._ZN5flash32flash_fwd_splitkv_combine_kernelI23Flash_fwd_kernel_traitsILi32ELi64ELi128ELi4ELb0ELb0EN7cutlass10bfloat16_tE19Flash_kernel_traitsILi32ELi64ELi128ELi4ES3_EELi16ELi1ELb0EEEvNS_16Flash_fwd_paramsE --------------------------
	.section	.nv.constant0._ZN5flash32flash_fwd_splitkv_combine_kernelI23Flash_fwd_kernel_traitsILi32ELi64ELi128ELi4ELb0ELb0EN7cutlass10bfloat16_tE19Flash_kernel_traitsILi32ELi64ELi128ELi4ES3_EELi16ELi1ELb0EEEvNS_16Flash_fwd_paramsE,"a",@progbits
	.sectionflags	@""
	.align	4
.nv.constant0._ZN5flash32flash_fwd_splitkv_combine_kernelI23Flash_fwd_kernel_traitsILi32ELi64ELi128ELi4ELb0ELb0EN7cutlass10bfloat16_tE19Flash_kernel_traitsILi32ELi64ELi128ELi4ES3_EELi16ELi1ELb0EEEvNS_16Flash_fwd_paramsE:
	.zero		1360


//--------------------- .nv.constant0._ZN5flash32flash_fwd_splitkv_combine_kernelI23Flash_fwd_kernel_traitsILi32ELi64ELi128ELi4ELb0ELb0EN7cutlass10bfloat16_tE19Flash_kernel_traitsILi32ELi64ELi128ELi4ES3_EELi16ELi7ELb1EEEvNS_16Flash_fwd_paramsE --------------------------
	.section	.nv.constant0._ZN5flash32flash_fwd_splitkv_combine_kernelI23Flash_fwd_kernel_traitsILi32ELi64ELi128ELi4ELb0ELb0EN7cutlass10bfloat16_tE19Flash_kernel_traitsILi32ELi64ELi128ELi4ES3_EELi16ELi7ELb1EEEvNS_16Flash_fwd_paramsE,"a",@progbits
	.sectionflags	@""
	.align	4
.nv.constant0._ZN5flash32flash_fwd_splitkv_combine_kernelI23Flash_fwd_kernel_traitsILi32ELi64ELi128ELi4ELb0ELb0EN7cutlass10bfloat16_tE19Flash_kernel_traitsILi32ELi64ELi128ELi4ES3_EELi16ELi7ELb1EEEvNS_16Flash_fwd_paramsE:
	.zero		1360


//--------------------- .nv.constant0._ZN5flash32flash_fwd_splitkv_combine_kernelI23Flash_fwd_kernel_traitsILi32ELi64ELi128ELi4ELb0ELb0EN7cutlass10bfloat16_tE19Flash_kernel_traitsILi32ELi64ELi128ELi4ES3_EELi16ELi6ELb1EEEvNS_16Flash_fwd_paramsE --------------------------
	.section	.nv.constant0._ZN5flash32flash_fwd_splitkv_combine_kernelI23Flash_fwd_kernel_traitsILi32ELi64ELi128ELi4ELb0ELb0EN7cutlass10bfloat16_tE19Flash_kernel_traitsILi32ELi64ELi128ELi4ES3_EELi16ELi6ELb1EEEvNS_16Flash_fwd_paramsE,"a",@progbits
	.sectionflags	@""
	.align	4
.nv.constant0._ZN5flash32flash_fwd_splitkv_combine_kernelI23Flash_fwd_kernel_traitsILi32ELi64ELi128ELi4ELb0ELb0EN7cutlass10bfloat16_tE19Flash_kernel_traitsILi32ELi64ELi128ELi4ES3_EELi16ELi6ELb1EEEvNS_16Flash_fwd_paramsE:
	.zero		1360


//--------------------- .nv.constant0._ZN5flash32flash_fwd_splitkv_combine_kernelI23Flash_fwd_kernel_traitsILi32ELi64ELi128ELi4ELb0ELb0EN7cutlass10bfloat16_tE19Flash_kernel_traitsILi32ELi64ELi128ELi4ES3_EELi16ELi5ELb1EEEvNS_16Flash_fwd_paramsE --------------------------
	.section	.nv.constant0._ZN5flash32flash_fwd_splitkv_combine_kernelI23Flash_fwd_kernel_traitsILi32ELi64ELi128ELi4ELb0ELb0EN7cutlass10bfloat16_tE19Flash_kernel_traitsILi32ELi64ELi128ELi4ES3_EELi16ELi5ELb1EEEvNS_16Flash_fwd_paramsE,"a",@progbits
	.sectionflags	@""
	.align	4
.nv.constant0._ZN5flash32flash_fwd_splitkv_combine_kernelI23Flash_fwd_kernel_traitsILi32ELi64ELi128ELi4ELb0ELb0EN7cutlass10bfloat16_tE19Flash_kernel_traitsILi32ELi64ELi128ELi4ES3_EELi16ELi5ELb1EEEvNS_16Flash_fwd_paramsE:
	.zero		1360


//--------------------- .nv.constant0._ZN5flash32flash_fwd_splitkv_combine_kernelI23Flash_fwd_kernel_traitsILi32ELi64ELi128ELi4ELb0ELb0EN7cutlass10bfloat16_tE19Flash_kernel_traitsILi32ELi64ELi128ELi4ES3_EELi16ELi4ELb1EEEvNS_16Flash_fwd_paramsE --------------------------
	.section	.nv.constant0._ZN5flash32flash_fwd_splitkv_combine_kernelI23Flash_fwd_kernel_traitsILi32ELi64ELi128ELi4ELb0ELb0EN7cutlass10bfloat16_tE19Flash_kernel_traitsILi32ELi64ELi128ELi4ES3_EELi16ELi4ELb1EEEvNS_16Flash_fwd_paramsE,"a",@progbits
	.sectionflags	@""
	.align	4
.nv.constant0._ZN5flash32flash_fwd_splitkv_combine_kernelI23Flash_fwd_kernel_traitsILi32ELi64ELi128ELi4ELb0ELb0EN7cutlass10bfloat16_tE19Flash_kernel_traitsILi32ELi64ELi128ELi4ES3_EELi16ELi4ELb1EEEvNS_16Flash_fwd_paramsE:
	.zero		1360


//--------------------- .nv.constant0._ZN5flash32flash_fwd_splitkv_combine_kernelI23Flash_fwd_kernel_traitsILi32ELi64ELi128ELi4ELb0ELb0EN7cutlass10bfloat16_tE19Flash_kernel_traitsILi32ELi64ELi128ELi4ES3_EELi16ELi3ELb1EEEvNS_16Flash_fwd_paramsE --------------------------
	.section	.nv.constant0._ZN5flash32flash_fwd_splitkv_combine_kernelI23Flash_fwd_kernel_traitsILi32ELi64ELi128ELi4ELb0ELb0EN7cutlass10bfloat16_tE19Flash_kernel_traitsILi32ELi64ELi128ELi4ES3_EELi16ELi3ELb1EEEvNS_16Flash_fwd_paramsE,"a",@progbits
	.sectionflags	@""
	.align	4
.nv.constant0._ZN5flash32flash_fwd_splitkv_combine_kernelI23Flash_fwd_kernel_traitsILi32ELi64ELi128ELi4ELb0ELb0EN7cutlass10bfloat16_tE19Flash_kernel_traitsILi32ELi64ELi128ELi4ES3_EELi16ELi3ELb1EEEvNS_16Flash_fwd_paramsE:
	.zero		1360


//--------------------- .nv.constant0._ZN5flash32flash_fwd_splitkv_combine_kernelI23Flash_fwd_kernel_traitsILi32ELi64ELi128ELi4ELb0ELb0EN7cutlass10bfloat16_tE19Flash_kernel_traitsILi32ELi64ELi128ELi4ES3_EELi16ELi2ELb1EEEvNS_16Flash_fwd_paramsE --------------------------
	.section	.nv.constant0._ZN5flash32flash_fwd_splitkv_combine_kernelI23Flash_fwd_kernel_traitsILi32ELi64ELi128ELi4ELb0ELb0EN7cutlass10bfloat16_tE19Flash_kernel_traitsILi32ELi64ELi128ELi4ES3_EELi16ELi2ELb1EEEvNS_16Flash_fwd_paramsE,"a",@progbits
	.sectionflags	@""
	.align	4
.nv.constant0._ZN5flash32flash_fwd_splitkv_combine_kernelI23Flash_fwd_kernel_traitsILi32ELi64ELi128ELi4ELb0ELb0EN7cutlass10bfloat16_tE19Flash_kernel_traitsILi32ELi64ELi128ELi4ES3_EELi16ELi2ELb1EEEvNS_16Flash_fwd_paramsE:
	.zero		1360


//--------------------- .nv.constant0._ZN5flash32flash_fwd_splitkv_combine_kernelI23Flash_fwd_kernel_traitsILi32ELi64ELi128ELi4ELb0ELb0EN7cutlass10bfloat16_tE19Flash_kernel_traitsILi32ELi64ELi128ELi4ES3_EELi16ELi1ELb1EEEvNS_16Flash_fwd_paramsE --------------------------
	.section	.nv.constant0._ZN5flash32flash_fwd_splitkv_combine_kernelI23Flash_fwd_kernel_traitsILi32ELi64ELi128ELi4ELb0ELb0EN7cutlass10bfloat16_tE19Flash_kernel_traitsILi32ELi64ELi128ELi4ES3_EELi16ELi1ELb1EEEvNS_16Flash_fwd_paramsE,"a",@progbits
	.sectionflags	@""
	.align	4
.nv.constant0._ZN5flash32flash_fwd_splitkv_combine_kernelI23Flash_fwd_kernel_traitsILi32ELi64ELi128ELi4ELb0ELb0EN7cutlass10bfloat16_tE19Flash_kernel_traitsILi32ELi64ELi128ELi4ES3_EELi16ELi1ELb1EEEvNS_16Flash_fwd_paramsE:
	.zero		1360


//--------------------- .nv.constant0._ZN5flash24flash_fwd_splitkv_kernelI23Flash_fwd_kernel_traitsILi32ELi64ELi128ELi4ELb0ELb0EN7cutlass10bfloat16_tE19Flash_kernel_traitsILi32ELi64ELi128ELi4ES3_EELb1ELb0ELb0ELb0ELb0ELb0ELb0ELb0EEEvNS_16Flash_fwd_paramsE --------------------------
	.section	.nv.constant0._ZN5flash24flash_fwd_splitkv_kernelI23Flash_fwd_kernel_traitsILi32ELi64ELi128ELi4ELb0ELb0EN7cutlass10bfloat16_tE19Flash_kernel_traitsILi32ELi64ELi128ELi4ES3_EELb1ELb0ELb0ELb0ELb0ELb0ELb0ELb0EEEvNS_16Flash_fwd_paramsE,"a",@progbits
	.sectionflags	@""
	.align	4
.nv.constant0._ZN5flash24flash_fwd_splitkv_kernelI23Flash_fwd_kernel_traitsILi32ELi64ELi128ELi4ELb0ELb0EN7cutlass10bfloat16_tE19Flash_kernel_traitsILi32ELi64ELi128ELi4ES3_EELb1ELb0ELb0ELb0ELb0ELb0ELb0ELb0EEEvNS_16Flash_fwd_paramsE:
	.zero		1360


//--------------------- .nv.constant0._ZN5flash24flash_fwd_splitkv_kernelI23Flash_fwd_kernel_traitsILi32ELi64ELi128ELi4ELb0ELb0EN7cutlass10bfloat16_tE19Flash_kernel_traitsILi32ELi64ELi128ELi4ES3_EELb1ELb0ELb0ELb0ELb0ELb1ELb0ELb0EEEvNS_16Flash_fwd_paramsE --------------------------
	.section	.nv.constant0._ZN5flash24flash_fwd_splitkv_kernelI23Flash_fwd_kernel_traitsILi32ELi64ELi128ELi4ELb0ELb0EN7cutlass10bfloat16_tE19Flash_kernel_traitsILi32ELi64ELi128ELi4ES3_EELb1ELb0ELb0ELb0ELb0ELb1ELb0ELb0EEEvNS_16Flash_fwd_paramsE,"a",@progbits
	.sectionflags	@""
	.align	4
.nv.constant0._ZN5flash24flash_fwd_splitkv_kernelI23Flash_fwd_kernel_traitsILi32ELi64ELi128ELi4ELb0ELb0EN7cutlass10bfloat16_tE19Flash_kernel_traitsILi32ELi64ELi128ELi4ES3_EELb1ELb0ELb0ELb0ELb0ELb1ELb0ELb0EEEvNS_16Flash_fwd_paramsE:
	.zero		1360


//--------------------- .nv.constant0._ZN5flash24flash_fwd_splitkv_kernelI23Flash_fwd_kernel_traitsILi32ELi64ELi128ELi4ELb0ELb0EN7cutlass10bfloat16_tE19Flash_kernel_traitsILi32ELi64ELi128ELi4ES3_EELb1ELb0ELb0ELb0ELb0ELb0ELb0ELb1EEEvNS_16Flash_fwd_paramsE --------------------------
	.section	.nv.constant0._ZN5flash24flash_fwd_splitkv_kernelI23Flash_fwd_kernel_traitsILi32ELi64ELi128ELi4ELb0ELb0EN7cutlass10bfloat16_tE19Flash_kernel_traitsILi32ELi64ELi128ELi4ES3_EELb1ELb0ELb0ELb0ELb0ELb0ELb0ELb1EEEvNS_16Flash_fwd_paramsE,"a",@progbits
	.sectionflags	@""
	.align	4
.nv.constant0._ZN5flash24flash_fwd_splitkv_kernelI23Flash_fwd_kernel_traitsILi32ELi64ELi128ELi4ELb0ELb0EN7cutlass10bfloat16_tE19Flash_kernel_traitsILi32ELi64ELi128ELi4ES3_EELb1ELb0ELb0ELb0ELb0ELb0ELb0ELb1EEEvNS_16Flash_fwd_paramsE:
	.zero		1360


//--------------------- .nv.constant0._ZN5flash24flash_fwd_splitkv_kernelI23Flash_fwd_kernel_traitsILi32ELi64ELi128ELi4ELb0ELb0EN7cutlass10bfloat16_tE19Flash_kernel_traitsILi32ELi64ELi128ELi4ES3_EELb1ELb0ELb0ELb0ELb0ELb1ELb0ELb1EEEvNS_16Flash_fwd_paramsE --------------------------
	.section	.nv.constant0._ZN5flash24flash_fwd_splitkv_kernelI23Flash_fwd_kernel_traitsILi32ELi64ELi128ELi4ELb0ELb0EN7cutlass10bfloat16_tE19Flash_kernel_traitsILi32ELi64ELi128ELi4ES3_EELb1ELb0ELb0ELb0ELb0ELb1ELb0ELb1EEEvNS_16Flash_fwd_paramsE,"a",@progbits
	.sectionflags	@""
	.align	4
.nv.constant0._ZN5flash24flash_fwd_splitkv_kernelI23Flash_fwd_kernel_traitsILi32ELi64ELi128ELi4ELb0ELb0EN7cutlass10bfloat16_tE19Flash_kernel_traitsILi32ELi64ELi128ELi4ES3_EELb1ELb0ELb0ELb0ELb0ELb1ELb0ELb1EEEvNS_16Flash_fwd_paramsE:
	.zero		1360


//--------------------- .nv.constant0._ZN5flash24flash_fwd_splitkv_kernelI23Flash_fwd_kernel_traitsILi32ELi64ELi128ELi4ELb0ELb0EN7cutlass10bfloat16_tE19Flash_kernel_traitsILi32ELi64ELi128ELi4ES3_EELb1ELb0ELb0ELb0ELb0ELb0ELb1ELb0EEEvNS_16Flash_fwd_paramsE --------------------------
	.section	.nv.constant0._ZN5flash24flash_fwd_splitkv_kernelI23Flash_fwd_kernel_traitsILi32ELi64ELi128ELi4ELb0ELb0EN7cutlass10bfloat16_tE19Flash_kernel_traitsILi32ELi64ELi128ELi4ES3_EELb1ELb0ELb0ELb0ELb0ELb0ELb1ELb0EEEvNS_16Flash_fwd_paramsE,"a",@progbits
	.sectionflags	@""
	.align	4
.nv.constant0._ZN5flash24flash_fwd_splitkv_kernelI23Flash_fwd_kernel_traitsILi32ELi64ELi128ELi4ELb0ELb0EN7cutlass10bfloat16_tE19Flash_kernel_traitsILi32ELi64ELi128ELi4ES3_EELb1ELb0ELb0ELb0ELb0ELb0ELb1ELb0EEEvNS_16Flash_fwd_paramsE:
	.zero		1360


//--------------------- .nv.constant0._ZN5flash24flash_fwd_splitkv_kernelI23Flash_fwd_kernel_traitsILi32ELi64ELi128ELi4ELb0ELb0EN7cutlass10bfloat16_tE19Flash_kernel_traitsILi32ELi64ELi128ELi4ES3_EELb1ELb0ELb0ELb0ELb0ELb1ELb1ELb0EEEvNS_16Flash_fwd_paramsE --------------------------
	.section	.nv.constant0._ZN5flash24flash_fwd_splitkv_kernelI23Flash_fwd_kernel_traitsILi32ELi64ELi128ELi4ELb0ELb0EN7cutlass10bfloat16_tE19Flash_kernel_traitsILi32ELi64ELi128ELi4ES3_EELb1ELb0ELb0ELb0ELb0ELb1ELb1ELb0EEEvNS_16Flash_fwd_paramsE,"a",@progbits
	.sectionflags	@""
	.align	4
.nv.constant0._ZN5flash24flash_fwd_splitkv_kernelI23Flash_fwd_kernel_traitsILi32ELi64ELi128ELi4ELb0ELb0EN7cutlass10bfloat16_tE19Flash_kernel_traitsILi32ELi64ELi128ELi4ES3_EELb1ELb0ELb0ELb0ELb0ELb1ELb1ELb0EEEvNS_16Flash_fwd_paramsE:
	.zero		1360


//--------------------- .nv.constant0._ZN5flash24flash_fwd_splitkv_kernelI23Flash_fwd_kernel_traitsILi32ELi64ELi128ELi4ELb0ELb0EN7cutlass10bfloat16_tE19Flash_kernel_traitsILi32ELi64ELi128ELi4ES3_EELb1ELb0ELb0ELb0ELb0ELb0ELb1ELb1EEEvNS_16Flash_fwd_paramsE --------------------------
	.section	.nv.constant0._ZN5flash24flash_fwd_splitkv_kernelI23Flash_fwd_kernel_traitsILi32ELi64ELi128ELi4ELb0ELb0EN7cutlass10bfloat16_tE19Flash_kernel_traitsILi32ELi64ELi128ELi4ES3_EELb1ELb0ELb0ELb0ELb0ELb0ELb1ELb1EEEvNS_16Flash_fwd_paramsE,"a",@progbits
	.sectionflags	@""
	.align	4
.nv.constant0._ZN5flash24flash_fwd_splitkv_kernelI23Flash_fwd_kernel_traitsILi32ELi64ELi128ELi4ELb0ELb0EN7cutlass10bfloat16_tE19Flash_kernel_traitsILi32ELi64ELi128ELi4ES3_EELb1ELb0ELb0ELb0ELb0ELb0ELb1ELb1EEEvNS_16Flash_fwd_paramsE:
	.zero		1360


//--------------------- .nv.constant0._ZN5flash24flash_fwd_splitkv_kernelI23Flash_fwd_kernel_traitsILi32ELi64ELi128ELi4ELb0ELb0EN7cutlass10bfloat16_tE19Flash_kernel_traitsILi32ELi64ELi128ELi4ES3_EELb1ELb0ELb0ELb0ELb0ELb1ELb1ELb1EEEvNS_16Flash_fwd_paramsE --------------------------
	.section	.nv.constant0._ZN5flash24flash_fwd_splitkv_kernelI23Flash_fwd_kernel_traitsILi32ELi64ELi128ELi4ELb0ELb0EN7cutlass10bfloat16_tE19Flash_kernel_traitsILi32ELi64ELi128ELi4ES3_EELb1ELb0ELb0ELb0ELb0ELb1ELb1ELb1EEEvNS_16Flash_fwd_paramsE,"a",@progbits
	.sectionflags	@""
	.align	4
.nv.constant0._ZN5flash24flash_fwd_splitkv_kernelI23Flash_fwd_kernel_traitsILi32ELi64ELi128ELi4ELb0ELb0EN7cutlass10bfloat16_tE19Flash_kernel_traitsILi32ELi64ELi128ELi4ES3_EELb1ELb0ELb0ELb0ELb0ELb1ELb1ELb1EEEvNS_16Flash_fwd_paramsE:
	.zero		1360


//--------------------- .nv.constant0._ZN5flash24flash_fwd_splitkv_kernelI23Flash_fwd_kernel_traitsILi32ELi64ELi128ELi4ELb0ELb0EN7cutlass10bfloat16_tE19Flash_kernel_traitsILi32ELi64ELi128ELi4ES3_EELb1ELb0ELb0ELb1ELb1ELb0ELb0ELb0EEEvNS_16Flash_fwd_paramsE --------------------------
	.section	.nv.constant0._ZN5flash24flash_fwd_splitkv_kernelI23Flash_fwd_kernel_traitsILi32ELi64ELi128ELi4ELb0ELb0EN7cutlass10bfloat16_tE19Flash_kernel_traitsILi32ELi64ELi128ELi4ES3_EELb1ELb0ELb0ELb1ELb1ELb0ELb0ELb0EEEvNS_16Flash_fwd_paramsE,"a",@progbits
	.sectionflags	@""
	.align	4
.nv.constant0._ZN5flash24flash_fwd_splitkv_kernelI23Flash_fwd_kernel_traitsILi32ELi64ELi128ELi4ELb0ELb0EN7cutlass10bfloat16_tE19Flash_kernel_traitsILi32ELi64ELi128ELi4ES3_EELb1ELb0ELb0ELb1ELb1ELb0ELb0ELb0EEEvNS_16Flash_fwd_paramsE:
	.zero		1360


//--------------------- .nv.constant0._ZN5flash24flash_fwd_splitkv_kernelI23Flash_fwd_kernel_traitsILi32ELi64ELi128ELi4ELb0ELb0EN7cutlass10bfloat16_tE19Flash_kernel_traitsILi32ELi64ELi128ELi4ES3_EELb1ELb0ELb0ELb1ELb1ELb1ELb0ELb0EEEvNS_16Flash_fwd_paramsE --------------------------
	.section	.nv.constant0._ZN5flash24flash_fwd_splitkv_kernelI23Flash_fwd_kernel_traitsILi32ELi64ELi128ELi4ELb0ELb0EN7cutlass10bfloat16_tE19Flash_kernel_traitsILi32ELi64ELi128ELi4ES3_EELb1ELb0ELb0ELb1ELb1ELb1ELb0ELb0EEEvNS_16Flash_fwd_paramsE,"a",@progbits
	.sectionflags	@""
	.align	4
.nv.constant0._ZN5flash24flash_fwd_splitkv_kernelI23Flash_fwd_kernel_traitsILi32ELi64ELi128ELi4ELb0ELb0EN7cutlass10bfloat16_tE19Flash_kernel_traitsILi32ELi64ELi128ELi4ES3_EELb1ELb0ELb0ELb1ELb1ELb1ELb0ELb0EEEvNS_16Flash_fwd_paramsE:
	.zero		1360


//--------------------- .nv.constant0._ZN5flash24flash_fwd_splitkv_kernelI23Flash_fwd_kernel_traitsILi32ELi64ELi128ELi4ELb0ELb0EN7cutlass10bfloat16_tE19Flash_kernel_traitsILi32ELi64ELi128ELi4ES3_EELb1ELb0ELb0ELb1ELb1ELb0ELb1ELb0EEEvNS_16Flash_fwd_paramsE --------------------------
	.section	.nv.constant0._ZN5flash24flash_fwd_splitkv_kernelI23Flash_fwd_kernel_traitsILi32ELi64ELi128ELi4ELb0ELb0EN7cutlass10bfloat16_tE19Flash_kernel_traitsILi32ELi64ELi128ELi4ES3_EELb1ELb0ELb0ELb1ELb1ELb0ELb1ELb0EEEvNS_16Flash_fwd_paramsE,"a",@progbits
	.sectionflags	@""
	.align	4
.nv.constant0._ZN5flash24flash_fwd_splitkv_kernelI23Flash_fwd_kernel_traitsILi32ELi64ELi128ELi4ELb0ELb0EN7cutlass10bfloat16_tE19Flash_kernel_traitsILi32ELi64ELi128ELi4ES3_EELb1ELb0ELb0ELb1ELb1ELb0ELb1ELb0EEEvNS_16Flash_fwd_paramsE:
	.zero		1360


//--------------------- .nv.constant0._ZN5flash24flash_fwd_splitkv_kernelI23Flash_fwd_kernel_traitsILi32ELi64ELi128ELi4ELb0ELb0EN7cutlass10bfloat16_tE19Flash_kernel_traitsILi32ELi64ELi128ELi4ES3_EELb1ELb0ELb0ELb1ELb1ELb1ELb1ELb0EEEvNS_16Flash_fwd_paramsE --------------------------
	.section	.nv.constant0._ZN5flash24flash_fwd_splitkv_kernelI23Flash_fwd_kernel_traitsILi32ELi64ELi128ELi4ELb0ELb0EN7cutlass10bfloat16_tE19Flash_kernel_traitsILi32ELi64ELi128ELi4ES3_EELb1ELb0ELb0ELb1ELb1ELb1ELb1ELb0EEEvNS_16Flash_fwd_paramsE,"a",@progbits
	.sectionflags	@""
	.align	4
.nv.constant0._ZN5flash24flash_fwd_splitkv_kernelI23Flash_fwd_kernel_traitsILi32ELi64ELi128ELi4ELb0ELb0EN7cutlass10bfloat16_tE19Flash_kernel_traitsILi32ELi64ELi128ELi4ES3_EELb1ELb0ELb0ELb1ELb1ELb1ELb1ELb0EEEvNS_16Flash_fwd_paramsE:
	.zero		1360


//--------------------- .nv.constant0._ZN5flash24flash_fwd_splitkv_kernelI23Flash_fwd_kernel_traitsILi32ELi64ELi128ELi4ELb0ELb0EN7cutlass10bfloat16_tE19Flash_kernel_traitsILi32ELi64ELi128ELi4ES3_EELb1ELb0ELb0ELb0ELb1ELb0ELb0ELb0EEEvNS_16Flash_fwd_paramsE --------------------------
	.section	.nv.constant0._ZN5flash24flash_fwd_splitkv_kernelI23Flash_fwd_kernel_traitsILi32ELi64ELi128ELi4ELb0ELb0EN7cutlass10bfloat16_tE19Flash_kernel_traitsILi32ELi64ELi128ELi4ES3_EELb1ELb0ELb0ELb0ELb1ELb0ELb0ELb0EEEvNS_16Flash_fwd_paramsE,"a",@progbits
	.sectionflags	@""
	.align	4
.nv.constant0._ZN5flash24flash_fwd_splitkv_kernelI23Flash_fwd_kernel_traitsILi32ELi64ELi128ELi4ELb0ELb0EN7cutlass10bfloat16_tE19Flash_kernel_traitsILi32ELi64ELi128ELi4ES3_EELb1ELb0ELb0ELb0ELb1ELb0ELb0ELb0EEEvNS_16Flash_fwd_paramsE:
	.zero		1360


//--------------------- .nv.constant0._ZN5flash24flash_fwd_splitkv_kernelI23Flash_fwd_kernel_traitsILi32ELi64ELi128ELi4ELb0ELb0EN7cutlass10bfloat16_tE19Flash_kernel_traitsILi32ELi64ELi128ELi4ES3_EELb1ELb0ELb0ELb0ELb1ELb1ELb0ELb0EEEvNS_16Flash_fwd_paramsE --------------------------
	.section	.nv.constant0._ZN5flash24flash_fwd_splitkv_kernelI23Flash_fwd_kernel_traitsILi32ELi64ELi128ELi4ELb0ELb0EN7cutlass10bfloat16_tE19Flash_kernel_traitsILi32ELi64ELi128ELi4ES3_EELb1ELb0ELb0ELb0ELb1ELb1ELb0ELb0EEEvNS_16Flash_fwd_paramsE,"a",@progbits
	.sectionflags	@""
	.align	4
.nv.constant0._ZN5flash24flash_fwd_splitkv_kernelI23Flash_fwd_kernel_traitsILi32ELi64ELi128ELi4ELb0ELb0EN7cutlass10bfloat16_tE19Flash_kernel_traitsILi32ELi64ELi128ELi4ES3_EELb1ELb0ELb0ELb0ELb1ELb1ELb0ELb0EEEvNS_16Flash_fwd_paramsE:
	.zero		1360


//--------------------- .nv.constant0._ZN5flash24flash_fwd_splitkv_kernelI23Flash_fwd_kernel_traitsILi32ELi64ELi128ELi4ELb0ELb0EN7cutlass10bfloat16_tE19Flash_kernel_traitsILi32ELi64ELi128ELi4ES3_EELb1ELb0ELb1ELb0ELb0ELb0ELb0ELb0EEEvNS_16Flash_fwd_paramsE --------------------------
	.section	.nv.constant0._ZN5flash24flash_fwd_splitkv_kernelI23Flash_fwd_kernel_traitsILi32ELi64ELi128ELi4ELb0ELb0EN7cutlass10bfloat16_tE19Flash_kernel_traitsILi32ELi64ELi128ELi4ES3_EELb1ELb0ELb1ELb0ELb0ELb0ELb0ELb0EEEvNS_16Flash_fwd_paramsE,"a",@progbits
	.sectionflags	@""
	.align	4
.nv.constant0._ZN5flash24flash_fwd_splitkv_kernelI23Flash_fwd_kernel_traitsILi32ELi64ELi128ELi4ELb0ELb0EN7cutlass10bfloat16_tE19Flash_kernel_traitsILi32ELi64ELi128ELi4ES3_EELb1ELb0ELb1ELb0ELb0ELb0ELb0ELb0EEEvNS_16Flash_fwd_paramsE:
	.zero		1360


//--------------------- .nv.constant0._ZN5flash24flash_fwd_splitkv_kernelI23Flash_fwd_kernel_traitsILi32ELi64ELi128ELi4ELb0ELb0EN7cutlass10bfloat16_tE19Flash_kernel_traitsILi32ELi64ELi128ELi4ES3_EELb1ELb0ELb1ELb0ELb0ELb1ELb0ELb0EEEvNS_16Flash_fwd_paramsE --------------------------
	.section	.nv.constant0._ZN5flash24flash_fwd_splitkv_kernelI23Flash_fwd_kernel_traitsILi32ELi64ELi128ELi4ELb0ELb0EN7cutlass10bfloat16_tE19Flash_kernel_traitsILi32ELi64ELi128ELi4ES3_EELb1ELb0ELb1ELb0ELb0ELb1ELb0ELb0EEEvNS_16Flash_fwd_paramsE,"a",@progbits
	.sectionflags	@""
	.align	4
.nv.constant0._ZN5flash24flash_fwd_splitkv_kernelI23Flash_fwd_kernel_traitsILi32ELi64ELi128ELi4ELb0ELb0EN7cutlass10bfloat16_tE19Flash_kernel_traitsILi32ELi64ELi128ELi4ES3_EELb1ELb0ELb1ELb0ELb0ELb1ELb0ELb0EEEvNS_16Flash_fwd_paramsE:
	.zero		1360


//--------------------- .nv.constant0._ZN5flash24flash_fwd_splitkv_kernelI23Flash_fwd_kernel_traitsILi32ELi64ELi128ELi4ELb0ELb0EN7cutlass10bfloat16_tE19Flash_kernel_traitsILi32ELi64ELi128ELi4ES3_EELb1ELb0ELb0ELb0ELb1ELb0ELb0ELb1EEEvNS_16Flash_fwd_paramsE --------------------------
	.section	.nv.constant0._ZN5flash24flash_fwd_splitkv_kernelI23Flash_fwd_kernel_traitsILi32ELi64ELi128ELi4ELb0ELb0EN7cutlass10bfloat16_tE19Flash_kernel_traitsILi32ELi64ELi128ELi4ES3_EELb1ELb0ELb0ELb0ELb1ELb0ELb0ELb1EEEvNS_16Flash_fwd_paramsE,"a",@progbits
	.sectionflags	@""
	.align	4
.nv.constant0._ZN5flash24flash_fwd_splitkv_kernelI23Flash_fwd_kernel_traitsILi32ELi64ELi128ELi4ELb0ELb0EN7cutlass10bfloat16_tE19Flash_kernel_traitsILi32ELi64ELi128ELi4ES3_EELb1ELb0ELb0ELb0ELb1ELb0ELb0ELb1EEEvNS_16Flash_fwd_paramsE:
	.zero		1360


//--------------------- .nv.constant0._ZN5flash24flash_fwd_splitkv_kernelI23Flash_fwd_kernel_traitsILi32ELi64ELi128ELi4ELb0ELb0EN7cutlass10bfloat16_tE19Flash_kernel_traitsILi32ELi64ELi128ELi4ES3_EELb1ELb0ELb0ELb0ELb1ELb1ELb0ELb1EEEvNS_16Flash_fwd_paramsE --------------------------
	.section	.nv.constant0._ZN5flash24flash_fwd_splitkv_kernelI23Flash_fwd_kernel_traitsILi32ELi64ELi128ELi4ELb0ELb0EN7cutlass10bfloat16_tE19Flash_kernel_traitsILi32ELi64ELi128ELi4ES3_EELb1ELb0ELb0ELb0ELb1ELb1ELb0ELb1EEEvNS_16Flash_fwd_paramsE,"a",@progbits
	.sectionflags	@""
	.align	4
.nv.constant0._ZN5flash24flash_fwd_splitkv_kernelI23Flash_fwd_kernel_traitsILi32ELi64ELi128ELi4ELb0ELb0EN7cutlass10bfloat16_tE19Flash_kernel_traitsILi32ELi64ELi128ELi4ES3_EELb1ELb0ELb0ELb0ELb1ELb1ELb0ELb1EEEvNS_16Flash_fwd_paramsE:
	.zero		1360


//--------------------- .nv.constant0._ZN5flash24flash_fwd_splitkv_kernelI23Flash_fwd_kernel_traitsILi32ELi64ELi128ELi4ELb0ELb0EN7cutlass10bfloat16_tE19Flash_kernel_traitsILi32ELi64ELi128ELi4ES3_EELb1ELb0ELb1ELb0ELb0ELb0ELb0ELb1EEEvNS_16Flash_fwd_paramsE --------------------------
	.section	.nv.constant0._ZN5flash24flash_fwd_splitkv_kernelI23Flash_fwd_kernel_traitsILi32ELi64ELi128ELi4ELb0ELb0EN7cutlass10bfloat16_tE19Flash_kernel_traitsILi32ELi64ELi128ELi4ES3_EELb1ELb0ELb1ELb0ELb0ELb0ELb0ELb1EEEvNS_16Flash_fwd_paramsE,"a",@progbits
	.sectionflags	@""
	.align	4
.nv.constant0._ZN5flash24flash_fwd_splitkv_kernelI23Flash_fwd_kernel_traitsILi32ELi64ELi128ELi4ELb0ELb0EN7cutlass10bfloat16_tE19Flash_kernel_traitsILi32ELi64ELi128ELi4ES3_EELb1ELb0ELb1ELb0ELb0ELb0ELb0ELb1EEEvNS_16Flash_fwd_paramsE:
	.zero		1360


//--------------------- .nv.constant0._ZN5flash24flash_fwd_splitkv_kernelI23Flash_fwd_kernel_traitsILi32ELi64ELi128ELi4ELb0ELb0EN7cutlass10bfloat16_tE19Flash_kernel_traitsILi32ELi64ELi128ELi4ES3_EELb1ELb0ELb1ELb0ELb0ELb1ELb0ELb1EEEvNS_16Flash_fwd_paramsE --------------------------
	.section	.nv.constant0._ZN5flash24flash_fwd_splitkv_kernelI23Flash_fwd_kernel_traitsILi32ELi64ELi128ELi4ELb0ELb0EN7cutlass10bfloat16_tE19Flash_kernel_traitsILi32ELi64ELi128ELi4ES3_EELb1ELb0ELb1ELb0ELb0ELb1ELb0ELb1EEEvNS_16Flash_fwd_paramsE,"a",@progbits
	.sectionflags	@""
	.align	4
.nv.constant0._ZN5flash24flash_fwd_splitkv_kernelI23Flash_fwd_kernel_traitsILi32ELi64ELi128ELi4ELb0ELb0EN7cutlass10bfloat16_tE19Flash_kernel_traitsILi32ELi64ELi128ELi4ES3_EELb1ELb0ELb1ELb0ELb0ELb1ELb0ELb1EEEvNS_16Flash_fwd_paramsE:
	.zero		1360


//--------------------- .nv.constant0._ZN5flash24flash_fwd_splitkv_kernelI23Flash_fwd_kernel_traitsILi32ELi64ELi128ELi4ELb0ELb0EN7cutlass10bfloat16_tE19Flash_kernel_traitsILi32ELi64ELi128ELi4ES3_EELb1ELb0ELb0ELb0ELb1ELb0ELb1ELb0EEEvNS_16Flash_fwd_paramsE --------------------------
	.section	.nv.constant0._ZN5flash24flash_fwd_splitkv_kernelI23Flash_fwd_kernel_traitsILi32ELi64ELi128ELi4ELb0ELb0EN7cutlass10bfloat16_tE19Flash_kernel_traitsILi32ELi64ELi128ELi4ES3_EELb1ELb0ELb0ELb0ELb1ELb0ELb1ELb0EEEvNS_16Flash_fwd_paramsE,"a",@progbits
	.sectionflags	@""
	.align	4
.nv.constant0._ZN5flash24flash_fwd_splitkv_kernelI23Flash_fwd_kernel_traitsILi32ELi64ELi128ELi4ELb0ELb0EN7cutlass10bfloat16_tE19Flash_kernel_traitsILi32ELi64ELi128ELi4ES3_EELb1ELb0ELb0ELb0ELb1ELb0ELb1ELb0EEEvNS_16Flash_fwd_paramsE:
	.zero		1360


//--------------------- .nv.constant0._ZN5flash24flash_fwd_splitkv_kernelI23Flash_fwd_kernel_traitsILi32ELi64ELi128ELi4ELb0ELb0EN7cutlass10bfloat16_tE19Flash_kernel_traitsILi32ELi64ELi128ELi4ES3_EELb1ELb0ELb0ELb0ELb1ELb1ELb1ELb0EEEvNS_16Flash_fwd_paramsE --------------------------
	.section	.nv.constant0._ZN5flash24flash_fwd_splitkv_kernelI23Flash_fwd_kernel_traitsILi32ELi64ELi128ELi4ELb0ELb0EN7cutlass10bfloat16_tE19Flash_kernel_traitsILi32ELi64ELi128ELi4ES3_EELb1ELb0ELb0ELb0ELb1ELb1ELb1ELb0EEEvNS_16Flash_fwd_paramsE,"a",@progbits
	.sectionflags	@""
	.align	4
.nv.constant0._ZN5flash24flash_fwd_splitkv_kernelI23Flash_fwd_kernel_traitsILi32ELi64ELi128ELi4ELb0ELb0EN7cutlass10bfloat16_tE19Flash_kernel_traitsILi32ELi64ELi128ELi4ES3_EELb1ELb0ELb0ELb0ELb1ELb1ELb1ELb0EEEvNS_16Flash_fwd_paramsE:
	.zero		1360


//--------------------- .nv.constant0._ZN5flash24flash_fwd_splitkv_kernelI23Flash_fwd_kernel_traitsILi32ELi64ELi128ELi4ELb0ELb0EN7cutlass10bfloat16_tE19Flash_kernel_traitsILi32ELi64ELi128ELi4ES3_EELb1ELb0ELb1ELb0ELb0ELb0ELb1ELb0EEEvNS_16Flash_fwd_paramsE --------------------------
	.section	.nv.constant0._ZN5flash24flash_fwd_splitkv_kernelI23Flash_fwd_kernel_traitsILi32ELi64ELi128ELi4ELb0ELb0EN7cutlass10bfloat16_tE19Flash_kernel_traitsILi32ELi64ELi128ELi4ES3_EELb1ELb0ELb1ELb0ELb0ELb0ELb1ELb0EEEvNS_16Flash_fwd_paramsE,"a",@progbits
	.sectionflags	@""
	.align	4
.nv.constant0._ZN5flash24flash_fwd_splitkv_kernelI23Flash_fwd_kernel_traitsILi32ELi64ELi128ELi4ELb0ELb0EN7cutlass10bfloat16_tE19Flash_kernel_traitsILi32ELi64ELi128ELi4ES3_EELb1ELb0ELb1ELb0ELb0ELb0ELb1ELb0EEEvNS_16Flash_fwd_paramsE:
	.zero		1360


//--------------------- .nv.constant0._ZN5flash24flash_fwd_splitkv_kernelI23Flash_fwd_kernel_traitsILi32ELi64ELi128ELi4ELb0ELb0EN7cutlass10bfloat16_tE19Flash_kernel_traitsILi32ELi64ELi128ELi4ES3_EELb1ELb0ELb1ELb0ELb0ELb1ELb1ELb0EEEvNS_16Flash_fwd_paramsE --------------------------
	.section	.nv.constant0._ZN5flash24flash_fwd_splitkv_kernelI23Flash_fwd_kernel_traitsILi32ELi64ELi128ELi4ELb0ELb0EN7cutlass10bfloat16_tE19Flash_kernel_traitsILi32ELi64ELi128ELi4ES3_EELb1ELb0ELb1ELb0ELb0ELb1ELb1ELb0EEEvNS_16Flash_fwd_paramsE,"a",@progbits
	.sectionflags	@""
	.align	4
.nv.constant0._ZN5flash24flash_fwd_splitkv_kernelI23Flash_fwd_kernel_traitsILi32ELi64ELi128ELi4ELb0ELb0EN7cutlass10bfloat16_tE19Flash_kernel_traitsILi32ELi64ELi128ELi4ES3_EELb1ELb0ELb1ELb0ELb0ELb1ELb1ELb0EEEvNS_16Flash_fwd_paramsE:
	.zero		1360


//--------------------- .nv.constant0._ZN5flash24flash_fwd_splitkv_kernelI23Flash_fwd_kernel_traitsILi32ELi64ELi128ELi4ELb0ELb0EN7cutlass10bfloat16_tE19Flash_kernel_traitsILi32ELi64ELi128ELi4ES3_EELb1ELb0ELb0ELb0ELb1ELb0ELb1ELb1EEEvNS_16Flash_fwd_paramsE --------------------------
	.section	.nv.constant0._ZN5flash24flash_fwd_splitkv_kernelI23Flash_fwd_kernel_traitsILi32ELi64ELi128ELi4ELb0ELb0EN7cutlass10bfloat16_tE19Flash_kernel_traitsILi32ELi64ELi128ELi4ES3_EELb1ELb0ELb0ELb0ELb1ELb0ELb1ELb1EEEvNS_16Flash_fwd_paramsE,"a",@progbits
	.sectionflags	@""
	.align	4
.nv.constant0._ZN5flash24flash_fwd_splitkv_kernelI23Flash_fwd_kernel_traitsILi32ELi64ELi128ELi4ELb0ELb0EN7cutlass10bfloat16_tE19Flash_kernel_traitsILi32ELi64ELi128ELi4ES3_EELb1ELb0ELb0ELb0ELb1ELb0ELb1ELb1EEEvNS_16Flash_fwd_paramsE:
	.zero		1360


//--------------------- .nv.constant0._ZN5flash24flash_fwd_splitkv_kernelI23Flash_fwd_kernel_traitsILi32ELi64ELi128ELi4ELb0ELb0EN7cutlass10bfloat16_tE19Flash_kernel_traitsILi32ELi64ELi128ELi4ES3_EELb1ELb0ELb0ELb0ELb1ELb1ELb1ELb1EEEvNS_16Flash_fwd_paramsE --------------------------
	.section	.nv.constant0._ZN5flash24flash_fwd_splitkv_kernelI23Flash_fwd_kernel_traitsILi32ELi64ELi128ELi4ELb0ELb0EN7cutlass10bfloat16_tE19Flash_kernel_traitsILi32ELi64ELi128ELi4ES3_EELb1ELb0ELb0ELb0ELb1ELb1ELb1ELb1EEEvNS_16Flash_fwd_paramsE,"a",@progbits
	.sectionflags	@""
	.align	4
.nv.constant0._ZN5flash24flash_fwd_splitkv_kernelI23Flash_fwd_kernel_traitsILi32ELi64ELi128ELi4ELb0ELb0EN7cutlass10bfloat16_tE19Flash_kernel_traitsILi32ELi64ELi128ELi4ES3_EELb1ELb0ELb0ELb0ELb1ELb1ELb1ELb1EEEvNS_16Flash_fwd_paramsE:
	.zero		1360


//--------------------- .nv.constant0._ZN5flash24flash_fwd_splitkv_kernelI23Flash_fwd_kernel_traitsILi32ELi64ELi128ELi4ELb0ELb0EN7cutlass10bfloat16_tE19Flash_kernel_traitsILi32ELi64ELi128ELi4ES3_EELb1ELb0ELb1ELb0ELb0ELb0ELb1ELb1EEEvNS_16Flash_fwd_paramsE --------------------------
	.section	.nv.constant0._ZN5flash24flash_fwd_splitkv_kernelI23Flash_fwd_kernel_traitsILi32ELi64ELi128ELi4ELb0ELb0EN7cutlass10bfloat16_tE19Flash_kernel_traitsILi32ELi64ELi128ELi4ES3_EELb1ELb0ELb1ELb0ELb0ELb0ELb1ELb1EEEvNS_16Flash_fwd_paramsE,"a",@progbits
	.sectionflags	@""
	.align	4
.nv.constant0._ZN5flash24flash_fwd_splitkv_kernelI23Flash_fwd_kernel_traitsILi32ELi64ELi128ELi4ELb0ELb0EN7cutlass10bfloat16_tE19Flash_kernel_traitsILi32ELi64ELi128ELi4ES3_EELb1ELb0ELb1ELb0ELb0ELb0ELb1ELb1EEEvNS_16Flash_fwd_paramsE:
	.zero		1360


//--------------------- .nv.constant0._ZN5flash24flash_fwd_splitkv_kernelI23Flash_fwd_kernel_traitsILi32ELi64ELi128ELi4ELb0ELb0EN7cutlass10bfloat16_tE19Flash_kernel_traitsILi32ELi64ELi128ELi4ES3_EELb1ELb0ELb1ELb0ELb0ELb1ELb1ELb1EEEvNS_16Flash_fwd_paramsE --------------------------
	.section	.nv.constant0._ZN5flash24flash_fwd_splitkv_kernelI23Flash_fwd_kernel_traitsILi32ELi64ELi128ELi4ELb0ELb0EN7cutlass10bfloat16_tE19Flash_kernel_traitsILi32ELi64ELi128ELi4ES3_EELb1ELb0ELb1ELb0ELb0ELb1ELb1ELb1EEEvNS_16Flash_fwd_paramsE,"a",@progbits
	.sectionflags	@""
	.align	4
.nv.constant0._ZN5flash24flash_fwd_splitkv_kernelI23Flash_fwd_kernel_traitsILi32ELi64ELi128ELi4ELb0ELb0EN7cutlass10bfloat16_tE19Flash_kernel_traitsILi32ELi64ELi128ELi4ES3_EELb1ELb0ELb1ELb0ELb0ELb1ELb1ELb1EEEvNS_16Flash_fwd_paramsE:
	.zero		1360


//--------------------- SYMBOLS --------------------------

	.type		.nv.reservedSmem.offset0,@object
	.size		.nv.reservedSmem.offset0,0x4
	.type		.nv.reservedSmem.cap,@object
	.size		.nv.reservedSmem.cap,0x4
